	.target	sm_80

	.elftype	@"ET_EXEC"


//--------------------- .note.nv.tkinfo           --------------------------
	.section	.note.nv.tkinfo,"",@"SHT_NOTE"
	.sectionflags	@"SHF_NOTE_NV_TKINFO"
	.tkinfo
        /*0018*/ 	.word	0x00000002
        /*0030*/ 	.string	""
        /*0030*/ 	.string	"ptxas"
        /*0030*/ 	.string	"Cuda compilation tools, release 13.0, V13.0.88"
        /*0030*/ 	.string	"Build cuda_13.0.r13.0/compiler.36424714_0"
        /*0030*/ 	.string	"-arch sm_80 -m 64 "



//--------------------- .note.nv.cuinfo           --------------------------
	.section	.note.nv.cuinfo,"",@"SHT_NOTE"
	.sectionflags	@"SHF_NOTE_NV_CUINFO"
        /*0018*/ 	.short	0x0002
        /*001a*/ 	.short	0x0050
        /*001c*/ 	.short	0x0082
	.zero		2


//--------------------- .nv.info                  --------------------------
	.section	.nv.info,"",@"SHT_CUDA_INFO"
	.align	4


	//----- nvinfo : EIATTR_REGCOUNT
	.align		4
        /*0000*/ 	.byte	0x04, 0x2f
        /*0002*/ 	.short	(.L_12 - .L_11)
	.align		4
.L_11:
        /*0004*/ 	.word	index@(_ZN5flash24flash_fwd_splitkv_kernelI23Flash_fwd_kernel_traitsILi128ELi64ELi64ELi4ELb0ELb0EN7cutlass10bfloat16_tE19Flash_kernel_traitsILi128ELi64ELi64ELi4ES3_EELb1ELb0ELb1ELb0ELb0ELb1ELb1ELb1EEEvNS_16Flash_fwd_paramsE)
        /*0008*/ 	.word	0x000000c4


	//----- nvinfo : EIATTR_FRAME_SIZE
	.align		4
.L_12:
        /*000c*/ 	.byte	0x04, 0x11
        /*000e*/ 	.short	(.L_14 - .L_13)
	.align		4
.L_13:
        /*0010*/ 	.word	index@(_ZN5flash24flash_fwd_splitkv_kernelI23Flash_fwd_kernel_traitsILi128ELi64ELi64ELi4ELb0ELb0EN7cutlass10bfloat16_tE19Flash_kernel_traitsILi128ELi64ELi64ELi4ES3_EELb1ELb0ELb1ELb0ELb0ELb1ELb1ELb1EEEvNS_16Flash_fwd_paramsE)
        /*0014*/ 	.word	0x00000000


	//----- nvinfo : EIATTR_REGCOUNT
	.align		4
.L_14:
        /*0018*/ 	.byte	0x04, 0x2f
        /*001a*/ 	.short	(.L_16 - .L_15)
	.align		4
.L_15:
        /*001c*/ 	.word	index@(_ZN5flash24flash_fwd_splitkv_kernelI23Flash_fwd_kernel_traitsILi128ELi64ELi64ELi4ELb0ELb0EN7cutlass10bfloat16_tE19Flash_kernel_traitsILi128ELi64ELi64ELi4ES3_EELb1ELb0ELb1ELb0ELb0ELb0ELb1ELb1EEEvNS_16Flash_fwd_paramsE)
        /*0020*/ 	.word	0x000000bc


	//----- nvinfo : EIATTR_FRAME_SIZE
	.align		4
.L_16:
        /*0024*/ 	.byte	0x04, 0x11
        /*0026*/ 	.short	(.L_18 - .L_17)
	.align		4
.L_17:
        /*0028*/ 	.word	index@(_ZN5flash24flash_fwd_splitkv_kernelI23Flash_fwd_kernel_traitsILi128ELi64ELi64ELi4ELb0ELb0EN7cutlass10bfloat16_tE19Flash_kernel_traitsILi128ELi64ELi64ELi4ES3_EELb1ELb0ELb1ELb0ELb0ELb0ELb1ELb1EEEvNS_16Flash_fwd_paramsE)
        /*002c*/ 	.word	0x00000000


	//----- nvinfo : EIATTR_REGCOUNT
	.align		4
.L_18:
        /*0030*/ 	.byte	0x04, 0x2f
        /*0032*/ 	.short	(.L_20 - .L_19)
	.align		4
.L_19:
        /*0034*/ 	.word	index@(_ZN5flash24flash_fwd_splitkv_kernelI23Flash_fwd_kernel_traitsILi128ELi64ELi64ELi4ELb0ELb0EN7cutlass10bfloat16_tE19Flash_kernel_traitsILi128ELi64ELi64ELi4ES3_EELb1ELb0ELb0ELb0ELb1ELb1ELb1ELb1EEEvNS_16Flash_fwd_paramsE)
        /*0038*/ 	.word	0x000000cc


	//----- nvinfo : EIATTR_FRAME_SIZE
	.align		4
.L_20:
        /*003c*/ 	.byte	0x04, 0x11
        /*003e*/ 	.short	(.L_22 - .L_21)
	.align		4
.L_21:
        /*0040*/ 	.word	index@(_ZN5flash24flash_fwd_splitkv_kernelI23Flash_fwd_kernel_traitsILi128ELi64ELi64ELi4ELb0ELb0EN7cutlass10bfloat16_tE19Flash_kernel_traitsILi128ELi64ELi64ELi4ES3_EELb1ELb0ELb0ELb0ELb1ELb1ELb1ELb1EEEvNS_16Flash_fwd_paramsE)
        /*0044*/ 	.word	0x00000000


	//----- nvinfo : EIATTR_REGCOUNT
	.align		4
.L_22:
        /*0048*/ 	.byte	0x04, 0x2f
        /*004a*/ 	.short	(.L_24 - .L_23)
	.align		4
.L_23:
        /*004c*/ 	.word	index@(_ZN5flash24flash_fwd_splitkv_kernelI23Flash_fwd_kernel_traitsILi128ELi64ELi64ELi4ELb0ELb0EN7cutlass10bfloat16_tE19Flash_kernel_traitsILi128ELi64ELi64ELi4ES3_EELb1ELb0ELb0ELb0ELb1ELb0ELb1ELb1EEEvNS_16Flash_fwd_paramsE)
        /*0050*/ 	.word	0x000000b0


	//----- nvinfo : EIATTR_FRAME_SIZE
	.align		4
.L_24:
        /*0054*/ 	.byte	0x04, 0x11
        /*0056*/ 	.short	(.L_26 - .L_25)
	.align		4
.L_25:
        /*0058*/ 	.word	index@(_ZN5flash24flash_fwd_splitkv_kernelI23Flash_fwd_kernel_traitsILi128ELi64ELi64ELi4ELb0ELb0EN7cutlass10bfloat16_tE19Flash_kernel_traitsILi128ELi64ELi64ELi4ES3_EELb1ELb0ELb0ELb0ELb1ELb0ELb1ELb1EEEvNS_16Flash_fwd_paramsE)
        /*005c*/ 	.word	0x00000000


	//----- nvinfo : EIATTR_REGCOUNT
	.align		4
.L_26:
        /*0060*/ 	.byte	0x04, 0x2f
        /*0062*/ 	.short	(.L_28 - .L_27)
	.align		4
.L_27:
        /*0064*/ 	.word	index@(_ZN5flash24flash_fwd_splitkv_kernelI23Flash_fwd_kernel_traitsILi128ELi64ELi64ELi4ELb0ELb0EN7cutlass10bfloat16_tE19Flash_kernel_traitsILi128ELi64ELi64ELi4ES3_EELb1ELb0ELb1ELb0ELb0ELb1ELb1ELb0EEEvNS_16Flash_fwd_paramsE)
        /*0068*/ 	.word	0x000000c5


	//----- nvinfo : EIATTR_FRAME_SIZE
	.align		4
.L_28:
        /*006c*/ 	.byte	0x04, 0x11
        /*006e*/ 	.short	(.L_30 - .L_29)
	.align		4
.L_29:
        /*0070*/ 	.word	index@(_ZN5flash24flash_fwd_splitkv_kernelI23Flash_fwd_kernel_traitsILi128ELi64ELi64ELi4ELb0ELb0EN7cutlass10bfloat16_tE19Flash_kernel_traitsILi128ELi64ELi64ELi4ES3_EELb1ELb0ELb1ELb0ELb0ELb1ELb1ELb0EEEvNS_16Flash_fwd_paramsE)
        /*0074*/ 	.word	0x00000000


	//----- nvinfo : EIATTR_REGCOUNT
	.align		4
.L_30:
        /*0078*/ 	.byte	0x04, 0x2f
        /*007a*/ 	.short	(.L_32 - .L_31)
	.align		4
.L_31:
        /*007c*/ 	.word	index@(_ZN5flash24flash_fwd_splitkv_kernelI23Flash_fwd_kernel_traitsILi128ELi64ELi64ELi4ELb0ELb0EN7cutlass10bfloat16_tE19Flash_kernel_traitsILi128ELi64ELi64ELi4ES3_EELb1ELb0ELb1ELb0ELb0ELb0ELb1ELb0EEEvNS_16Flash_fwd_paramsE)
        /*0080*/ 	.word	0x000000c9


	//----- nvinfo : EIATTR_FRAME_SIZE
	.align		4
.L_32:
        /*0084*/ 	.byte	0x04, 0x11
        /*0086*/ 	.short	(.L_34 - .L_33)
	.align		4
.L_33:
        /*0088*/ 	.word	index@(_ZN5flash24flash_fwd_splitkv_kernelI23Flash_fwd_kernel_traitsILi128ELi64ELi64ELi4ELb0ELb0EN7cutlass10bfloat16_tE19Flash_kernel_traitsILi128ELi64ELi64ELi4ES3_EELb1ELb0ELb1ELb0ELb0ELb0ELb1ELb0EEEvNS_16Flash_fwd_paramsE)
        /*008c*/ 	.word	0x00000000


	//----- nvinfo : EIATTR_REGCOUNT
	.align		4
.L_34:
        /*0090*/ 	.byte	0x04, 0x2f
        /*0092*/ 	.short	(.L_36 - .L_35)
	.align		4
.L_35:
        /*0094*/ 	.word	index@(_ZN5flash24flash_fwd_splitkv_kernelI23Flash_fwd_kernel_traitsILi128ELi64ELi64ELi4ELb0ELb0EN7cutlass10bfloat16_tE19Flash_kernel_traitsILi128ELi64ELi64ELi4ES3_EELb1ELb0ELb0ELb0ELb1ELb1ELb1ELb0EEEvNS_16Flash_fwd_paramsE)
        /*0098*/ 	.word	0x000000e2


	//----- nvinfo : EIATTR_FRAME_SIZE
	.align		4
.L_36:
        /*009c*/ 	.byte	0x04, 0x11
        /*009e*/ 	.short	(.L_38 - .L_37)
	.align		4
.L_37:
        /*00a0*/ 	.word	index@(_ZN5flash24flash_fwd_splitkv_kernelI23Flash_fwd_kernel_traitsILi128ELi64ELi64ELi4ELb0ELb0EN7cutlass10bfloat16_tE19Flash_kernel_traitsILi128ELi64ELi64ELi4ES3_EELb1ELb0ELb0ELb0ELb1ELb1ELb1ELb0EEEvNS_16Flash_fwd_paramsE)
        /*00a4*/ 	.word	0x00000000


	//----- nvinfo : EIATTR_REGCOUNT
	.align		4
.L_38:
        /*00a8*/ 	.byte	0x04, 0x2f
        /*00aa*/ 	.short	(.L_40 - .L_39)
	.align		4
.L_39:
        /*00ac*/ 	.word	index@(_ZN5flash24flash_fwd_splitkv_kernelI23Flash_fwd_kernel_traitsILi128ELi64ELi64ELi4ELb0ELb0EN7cutlass10bfloat16_tE19Flash_kernel_traitsILi128ELi64ELi64ELi4ES3_EELb1ELb0ELb0ELb0ELb1ELb0ELb1ELb0EEEvNS_16Flash_fwd_paramsE)
        /*00b0*/ 	.word	0x000000ca


	//----- nvinfo : EIATTR_FRAME_SIZE
	.align		4
.L_40:
        /*00b4*/ 	.byte	0x04, 0x11
        /*00b6*/ 	.short	(.L_42 - .L_41)
	.align		4
.L_41:
        /*00b8*/ 	.word	index@(_ZN5flash24flash_fwd_splitkv_kernelI23Flash_fwd_kernel_traitsILi128ELi64ELi64ELi4ELb0ELb0EN7cutlass10bfloat16_tE19Flash_kernel_traitsILi128ELi64ELi64ELi4ES3_EELb1ELb0ELb0ELb0ELb1ELb0ELb1ELb0EEEvNS_16Flash_fwd_paramsE)
        /*00bc*/ 	.word	0x00000000


	//----- nvinfo : EIATTR_REGCOUNT
	.align		4
.L_42:
        /*00c0*/ 	.byte	0x04, 0x2f
        /*00c2*/ 	.short	(.L_44 - .L_43)
	.align		4
.L_43:
        /*00c4*/ 	.word	index@(_ZN5flash24flash_fwd_splitkv_kernelI23Flash_fwd_kernel_traitsILi128ELi64ELi64ELi4ELb0ELb0EN7cutlass10bfloat16_tE19Flash_kernel_traitsILi128ELi64ELi64ELi4ES3_EELb1ELb0ELb1ELb0ELb0ELb1ELb0ELb1EEEvNS_16Flash_fwd_paramsE)
        /*00c8*/ 	.word	0x000000c9


	//----- nvinfo : EIATTR_FRAME_SIZE
	.align		4
.L_44:
        /*00cc*/ 	.byte	0x04, 0x11
        /*00ce*/ 	.short	(.L_46 - .L_45)
	.align		4
.L_45:
        /*00d0*/ 	.word	index@(_ZN5flash24flash_fwd_splitkv_kernelI23Flash_fwd_kernel_traitsILi128ELi64ELi64ELi4ELb0ELb0EN7cutlass10bfloat16_tE19Flash_kernel_traitsILi128ELi64ELi64ELi4ES3_EELb1ELb0ELb1ELb0ELb0ELb1ELb0ELb1EEEvNS_16Flash_fwd_paramsE)
        /*00d4*/ 	.word	0x00000000


	//----- nvinfo : EIATTR_REGCOUNT
	.align		4
.L_46:
        /*00d8*/ 	.byte	0x04, 0x2f
        /*00da*/ 	.short	(.L_48 - .L_47)
	.align		4
.L_47:
        /*00dc*/ 	.word	index@(_ZN5flash24flash_fwd_splitkv_kernelI23Flash_fwd_kernel_traitsILi128ELi64ELi64ELi4ELb0ELb0EN7cutlass10bfloat16_tE19Flash_kernel_traitsILi128ELi64ELi64ELi4ES3_EELb1ELb0ELb1ELb0ELb0ELb0ELb0ELb1EEEvNS_16Flash_fwd_paramsE)
        /*00e0*/ 	.word	0x000000c8


	//----- nvinfo : EIATTR_FRAME_SIZE
	.align		4
.L_48:
        /*00e4*/ 	.byte	0x04, 0x11
        /*00e6*/ 	.short	(.L_50 - .L_49)
	.align		4
.L_49:
        /*00e8*/ 	.word	index@(_ZN5flash24flash_fwd_splitkv_kernelI23Flash_fwd_kernel_traitsILi128ELi64ELi64ELi4ELb0ELb0EN7cutlass10bfloat16_tE19Flash_kernel_traitsILi128ELi64ELi64ELi4ES3_EELb1ELb0ELb1ELb0ELb0ELb0ELb0ELb1EEEvNS_16Flash_fwd_paramsE)
        /*00ec*/ 	.word	0x00000000


	//----- nvinfo : EIATTR_REGCOUNT
	.align		4
.L_50:
        /*00f0*/ 	.byte	0x04, 0x2f
        /*00f2*/ 	.short	(.L_52 - .L_51)
	.align		4
.L_51:
        /*00f4*/ 	.word	index@(_ZN5flash24flash_fwd_splitkv_kernelI23Flash_fwd_kernel_traitsILi128ELi64ELi64ELi4ELb0ELb0EN7cutlass10bfloat16_tE19Flash_kernel_traitsILi128ELi64ELi64ELi4ES3_EELb1ELb0ELb0ELb0ELb1ELb1ELb0ELb1EEEvNS_16Flash_fwd_paramsE)
        /*00f8*/ 	.word	0x000000c0


	//----- nvinfo : EIATTR_FRAME_SIZE
	.align		4
.L_52:
        /*00fc*/ 	.byte	0x04, 0x11
        /*00fe*/ 	.short	(.L_54 - .L_53)
	.align		4
.L_53:
        /*0100*/ 	.word	index@(_ZN5flash24flash_fwd_splitkv_kernelI23Flash_fwd_kernel_traitsILi128ELi64ELi64ELi4ELb0ELb0EN7cutlass10bfloat16_tE19Flash_kernel_traitsILi128ELi64ELi64ELi4ES3_EELb1ELb0ELb0ELb0ELb1ELb1ELb0ELb1EEEvNS_16Flash_fwd_paramsE)
        /*0104*/ 	.word	0x00000000


	//----- nvinfo : EIATTR_REGCOUNT
	.align		4
.L_54:
        /*0108*/ 	.byte	0x04, 0x2f
        /*010a*/ 	.short	(.L_56 - .L_55)
	.align		4
.L_55:
        /*010c*/ 	.word	index@(_ZN5flash24flash_fwd_splitkv_kernelI23Flash_fwd_kernel_traitsILi128ELi64ELi64ELi4ELb0ELb0EN7cutlass10bfloat16_tE19Flash_kernel_traitsILi128ELi64ELi64ELi4ES3_EELb1ELb0ELb0ELb0ELb1ELb0ELb0ELb1EEEvNS_16Flash_fwd_paramsE)
        /*0110*/ 	.word	0x000000b2


	//----- nvinfo : EIATTR_FRAME_SIZE
	.align		4
.L_56:
        /*0114*/ 	.byte	0x04, 0x11
        /*0116*/ 	.short	(.L_58 - .L_57)
	.align		4
.L_57:
        /*0118*/ 	.word	index@(_ZN5flash24flash_fwd_splitkv_kernelI23Flash_fwd_kernel_traitsILi128ELi64ELi64ELi4ELb0ELb0EN7cutlass10bfloat16_tE19Flash_kernel_traitsILi128ELi64ELi64ELi4ES3_EELb1ELb0ELb0ELb0ELb1ELb0ELb0ELb1EEEvNS_16Flash_fwd_paramsE)
        /*011c*/ 	.word	0x00000000


	//----- nvinfo : EIATTR_REGCOUNT
	.align		4
.L_58:
        /*0120*/ 	.byte	0x04, 0x2f
        /*0122*/ 	.short	(.L_60 - .L_59)
	.align		4
.L_59:
        /*0124*/ 	.word	index@(_ZN5flash24flash_fwd_splitkv_kernelI23Flash_fwd_kernel_traitsILi128ELi64ELi64ELi4ELb0ELb0EN7cutlass10bfloat16_tE19Flash_kernel_traitsILi128ELi64ELi64ELi4ES3_EELb1ELb0ELb1ELb0ELb0ELb1ELb0ELb0EEEvNS_16Flash_fwd_paramsE)
        /*0128*/ 	.word	0x000000c8


	//----- nvinfo : EIATTR_FRAME_SIZE
	.align		4
.L_60:
        /*012c*/ 	.byte	0x04, 0x11
        /*012e*/ 	.short	(.L_62 - .L_61)
	.align		4
.L_61:
        /*0130*/ 	.word	index@(_ZN5flash24flash_fwd_splitkv_kernelI23Flash_fwd_kernel_traitsILi128ELi64ELi64ELi4ELb0ELb0EN7cutlass10bfloat16_tE19Flash_kernel_traitsILi128ELi64ELi64ELi4ES3_EELb1ELb0ELb1ELb0ELb0ELb1ELb0ELb0EEEvNS_16Flash_fwd_paramsE)
        /*0134*/ 	.word	0x00000000


	//----- nvinfo : EIATTR_REGCOUNT
	.align		4
.L_62:
        /*0138*/ 	.byte	0x04, 0x2f
        /*013a*/ 	.short	(.L_64 - .L_63)
	.align		4
.L_63:
        /*013c*/ 	.word	index@(_ZN5flash24flash_fwd_splitkv_kernelI23Flash_fwd_kernel_traitsILi128ELi64ELi64ELi4ELb0ELb0EN7cutlass10bfloat16_tE19Flash_kernel_traitsILi128ELi64ELi64ELi4ES3_EELb1ELb0ELb1ELb0ELb0ELb0ELb0ELb0EEEvNS_16Flash_fwd_paramsE)
        /*0140*/ 	.word	0x000000c2


	//----- nvinfo : EIATTR_FRAME_SIZE
	.align		4
.L_64:
        /*0144*/ 	.byte	0x04, 0x11
        /*0146*/ 	.short	(.L_66 - .L_65)
	.align		4
.L_65:
        /*0148*/ 	.word	index@(_ZN5flash24flash_fwd_splitkv_kernelI23Flash_fwd_kernel_traitsILi128ELi64ELi64ELi4ELb0ELb0EN7cutlass10bfloat16_tE19Flash_kernel_traitsILi128ELi64ELi64ELi4ES3_EELb1ELb0ELb1ELb0ELb0ELb0ELb0ELb0EEEvNS_16Flash_fwd_paramsE)
        /*014c*/ 	.word	0x00000000


	//----- nvinfo : EIATTR_REGCOUNT
	.align		4
.L_66:
        /*0150*/ 	.byte	0x04, 0x2f
        /*0152*/ 	.short	(.L_68 - .L_67)
	.align		4
.L_67:
        /*0154*/ 	.word	index@(_ZN5flash24flash_fwd_splitkv_kernelI23Flash_fwd_kernel_traitsILi128ELi64ELi64ELi4ELb0ELb0EN7cutlass10bfloat16_tE19Flash_kernel_traitsILi128ELi64ELi64ELi4ES3_EELb1ELb0ELb0ELb0ELb1ELb1ELb0ELb0EEEvNS_16Flash_fwd_paramsE)
        /*0158*/ 	.word	0x000000e2


	//----- nvinfo : EIATTR_FRAME_SIZE
	.align		4
.L_68:
        /*015c*/ 	.byte	0x04, 0x11
        /*015e*/ 	.short	(.L_70 - .L_69)
	.align		4
.L_69:
        /*0160*/ 	.word	index@(_ZN5flash24flash_fwd_splitkv_kernelI23Flash_fwd_kernel_traitsILi128ELi64ELi64ELi4ELb0ELb0EN7cutlass10bfloat16_tE19Flash_kernel_traitsILi128ELi64ELi64ELi4ES3_EELb1ELb0ELb0ELb0ELb1ELb1ELb0ELb0EEEvNS_16Flash_fwd_paramsE)
        /*0164*/ 	.word	0x00000000


	//----- nvinfo : EIATTR_REGCOUNT
	.align		4
.L_70:
        /*0168*/ 	.byte	0x04, 0x2f
        /*016a*/ 	.short	(.L_72 - .L_71)
	.align		4
.L_71:
        /*016c*/ 	.word	index@(_ZN5flash24flash_fwd_splitkv_kernelI23Flash_fwd_kernel_traitsILi128ELi64ELi64ELi4ELb0ELb0EN7cutlass10bfloat16_tE19Flash_kernel_traitsILi128ELi64ELi64ELi4ES3_EELb1ELb0ELb0ELb0ELb1ELb0ELb0ELb0EEEvNS_16Flash_fwd_paramsE)
        /*0170*/ 	.word	0x000000c4


	//----- nvinfo : EIATTR_FRAME_SIZE
	.align		4
.L_72:
        /*0174*/ 	.byte	0x04, 0x11
        /*0176*/ 	.short	(.L_74 - .L_73)
	.align		4
.L_73:
        /*0178*/ 	.word	index@(_ZN5flash24flash_fwd_splitkv_kernelI23Flash_fwd_kernel_traitsILi128ELi64ELi64ELi4ELb0ELb0EN7cutlass10bfloat16_tE19Flash_kernel_traitsILi128ELi64ELi64ELi4ES3_EELb1ELb0ELb0ELb0ELb1ELb0ELb0ELb0EEEvNS_16Flash_fwd_paramsE)
        /*017c*/ 	.word	0x00000000


	//----- nvinfo : EIATTR_REGCOUNT
	.align		4
.L_74:
        /*0180*/ 	.byte	0x04, 0x2f
        /*0182*/ 	.short	(.L_76 - .L_75)
	.align		4
.L_75:
        /*0184*/ 	.word	index@(_ZN5flash24flash_fwd_splitkv_kernelI23Flash_fwd_kernel_traitsILi128ELi64ELi64ELi4ELb0ELb0EN7cutlass10bfloat16_tE19Flash_kernel_traitsILi128ELi64ELi64ELi4ES3_EELb1ELb0ELb0ELb1ELb1ELb1ELb1ELb0EEEvNS_16Flash_fwd_paramsE)
        /*0188*/ 	.word	0x000000cb


	//----- nvinfo : EIATTR_FRAME_SIZE
	.align		4
.L_76:
        /*018c*/ 	.byte	0x04, 0x11
        /*018e*/ 	.short	(.L_78 - .L_77)
	.align		4
.L_77:
        /*0190*/ 	.word	index@(_ZN5flash24flash_fwd_splitkv_kernelI23Flash_fwd_kernel_traitsILi128ELi64ELi64ELi4ELb0ELb0EN7cutlass10bfloat16_tE19Flash_kernel_traitsILi128ELi64ELi64ELi4ES3_EELb1ELb0ELb0ELb1ELb1ELb1ELb1ELb0EEEvNS_16Flash_fwd_paramsE)
        /*0194*/ 	.word	0x00000000


	//----- nvinfo : EIATTR_REGCOUNT
	.align		4
.L_78:
        /*0198*/ 	.byte	0x04, 0x2f
        /*019a*/ 	.short	(.L_80 - .L_79)
	.align		4
.L_79:
        /*019c*/ 	.word	index@(_ZN5flash24flash_fwd_splitkv_kernelI23Flash_fwd_kernel_traitsILi128ELi64ELi64ELi4ELb0ELb0EN7cutlass10bfloat16_tE19Flash_kernel_traitsILi128ELi64ELi64ELi4ES3_EELb1ELb0ELb0ELb1ELb1ELb0ELb1ELb0EEEvNS_16Flash_fwd_paramsE)
        /*01a0*/ 	.word	0x000000b0


	//----- nvinfo : EIATTR_FRAME_SIZE
	.align		4
.L_80:
        /*01a4*/ 	.byte	0x04, 0x11
        /*01a6*/ 	.short	(.L_82 - .L_81)
	.align		4
.L_81:
        /*01a8*/ 	.word	index@(_ZN5flash24flash_fwd_splitkv_kernelI23Flash_fwd_kernel_traitsILi128ELi64ELi64ELi4ELb0ELb0EN7cutlass10bfloat16_tE19Flash_kernel_traitsILi128ELi64ELi64ELi4ES3_EELb1ELb0ELb0ELb1ELb1ELb0ELb1ELb0EEEvNS_16Flash_fwd_paramsE)
        /*01ac*/ 	.word	0x00000000


	//----- nvinfo : EIATTR_REGCOUNT
	.align		4
.L_82:
        /*01b0*/ 	.byte	0x04, 0x2f
        /*01b2*/ 	.short	(.L_84 - .L_83)
	.align		4
.L_83:
        /*01b4*/ 	.word	index@(_ZN5flash24flash_fwd_splitkv_kernelI23Flash_fwd_kernel_traitsILi128ELi64ELi64ELi4ELb0ELb0EN7cutlass10bfloat16_tE19Flash_kernel_traitsILi128ELi64ELi64ELi4ES3_EELb1ELb0ELb0ELb1ELb1ELb1ELb0ELb0EEEvNS_16Flash_fwd_paramsE)
        /*01b8*/ 	.word	0x000000c7


	//----- nvinfo : EIATTR_FRAME_SIZE
	.align		4
.L_84:
        /*01bc*/ 	.byte	0x04, 0x11
        /*01be*/ 	.short	(.L_86 - .L_85)
	.align		4
.L_85:
        /*01c0*/ 	.word	index@(_ZN5flash24flash_fwd_splitkv_kernelI23Flash_fwd_kernel_traitsILi128ELi64ELi64ELi4ELb0ELb0EN7cutlass10bfloat16_tE19Flash_kernel_traitsILi128ELi64ELi64ELi4ES3_EELb1ELb0ELb0ELb1ELb1ELb1ELb0ELb0EEEvNS_16Flash_fwd_paramsE)
        /*01c4*/ 	.word	0x00000000


	//----- nvinfo : EIATTR_REGCOUNT
	.align		4
.L_86:
        /*01c8*/ 	.byte	0x04, 0x2f
        /*01ca*/ 	.short	(.L_88 - .L_87)
	.align		4
.L_87:
        /*01cc*/ 	.word	index@(_ZN5flash24flash_fwd_splitkv_kernelI23Flash_fwd_kernel_traitsILi128ELi64ELi64ELi4ELb0ELb0EN7cutlass10bfloat16_tE19Flash_kernel_traitsILi128ELi64ELi64ELi4ES3_EELb1ELb0ELb0ELb1ELb1ELb0ELb0ELb0EEEvNS_16Flash_fwd_paramsE)
        /*01d0*/ 	.word	0x000000b6


	//----- nvinfo : EIATTR_FRAME_SIZE
	.align		4
.L_88:
        /*01d4*/ 	.byte	0x04, 0x11
        /*01d6*/ 	.short	(.L_90 - .L_89)
	.align		4
.L_89:
        /*01d8*/ 	.word	index@(_ZN5flash24flash_fwd_splitkv_kernelI23Flash_fwd_kernel_traitsILi128ELi64ELi64ELi4ELb0ELb0EN7cutlass10bfloat16_tE19Flash_kernel_traitsILi128ELi64ELi64ELi4ES3_EELb1ELb0ELb0ELb1ELb1ELb0ELb0ELb0EEEvNS_16Flash_fwd_paramsE)
        /*01dc*/ 	.word	0x00000000


	//----- nvinfo : EIATTR_REGCOUNT
	.align		4
.L_90:
        /*01e0*/ 	.byte	0x04, 0x2f
        /*01e2*/ 	.short	(.L_92 - .L_91)
	.align		4
.L_91:
        /*01e4*/ 	.word	index@(_ZN5flash24flash_fwd_splitkv_kernelI23Flash_fwd_kernel_traitsILi128ELi64ELi64ELi4ELb0ELb0EN7cutlass10bfloat16_tE19Flash_kernel_traitsILi128ELi64ELi64ELi4ES3_EELb1ELb0ELb0ELb0ELb0ELb1ELb1ELb1EEEvNS_16Flash_fwd_paramsE)
        /*01e8*/ 	.word	0x000000d8


	//----- nvinfo : EIATTR_FRAME_SIZE
	.align		4
.L_92:
        /*01ec*/ 	.byte	0x04, 0x11
        /*01ee*/ 	.short	(.L_94 - .L_93)
	.align		4
.L_93:
        /*01f0*/ 	.word	index@(_ZN5flash24flash_fwd_splitkv_kernelI23Flash_fwd_kernel_traitsILi128ELi64ELi64ELi4ELb0ELb0EN7cutlass10bfloat16_tE19Flash_kernel_traitsILi128ELi64ELi64ELi4ES3_EELb1ELb0ELb0ELb0ELb0ELb1ELb1ELb1EEEvNS_16Flash_fwd_paramsE)
        /*01f4*/ 	.word	0x00000000


	//----- nvinfo : EIATTR_REGCOUNT
	.align		4
.L_94:
        /*01f8*/ 	.byte	0x04, 0x2f
        /*01fa*/ 	.short	(.L_96 - .L_95)
	.align		4
.L_95:
        /*01fc*/ 	.word	index@(_ZN5flash24flash_fwd_splitkv_kernelI23Flash_fwd_kernel_traitsILi128ELi64ELi64ELi4ELb0ELb0EN7cutlass10bfloat16_tE19Flash_kernel_traitsILi128ELi64ELi64ELi4ES3_EELb1ELb0ELb0ELb0ELb0ELb0ELb1ELb1EEEvNS_16Flash_fwd_paramsE)
        /*0200*/ 	.word	0x000000c6


	//----- nvinfo : EIATTR_FRAME_SIZE
	.align		4
.L_96:
        /*0204*/ 	.byte	0x04, 0x11
        /*0206*/ 	.short	(.L_98 - .L_97)
	.align		4
.L_97:
        /*0208*/ 	.word	index@(_ZN5flash24flash_fwd_splitkv_kernelI23Flash_fwd_kernel_traitsILi128ELi64ELi64ELi4ELb0ELb0EN7cutlass10bfloat16_tE19Flash_kernel_traitsILi128ELi64ELi64ELi4ES3_EELb1ELb0ELb0ELb0ELb0ELb0ELb1ELb1EEEvNS_16Flash_fwd_paramsE)
        /*020c*/ 	.word	0x00000000


	//----- nvinfo : EIATTR_REGCOUNT
	.align		4
.L_98:
        /*0210*/ 	.byte	0x04, 0x2f
        /*0212*/ 	.short	(.L_100 - .L_99)
	.align		4
.L_99:
        /*0214*/ 	.word	index@(_ZN5flash24flash_fwd_splitkv_kernelI23Flash_fwd_kernel_traitsILi128ELi64ELi64ELi4ELb0ELb0EN7cutlass10bfloat16_tE19Flash_kernel_traitsILi128ELi64ELi64ELi4ES3_EELb1ELb0ELb0ELb0ELb0ELb1ELb1ELb0EEEvNS_16Flash_fwd_paramsE)
        /*0218*/ 	.word	0x000000ca


	//----- nvinfo : EIATTR_FRAME_SIZE
	.align		4
.L_100:
        /*021c*/ 	.byte	0x04, 0x11
        /*021e*/ 	.short	(.L_102 - .L_101)
	.align		4
.L_101:
        /*0220*/ 	.word	index@(_ZN5flash24flash_fwd_splitkv_kernelI23Flash_fwd_kernel_traitsILi128ELi64ELi64ELi4ELb0ELb0EN7cutlass10bfloat16_tE19Flash_kernel_traitsILi128ELi64ELi64ELi4ES3_EELb1ELb0ELb0ELb0ELb0ELb1ELb1ELb0EEEvNS_16Flash_fwd_paramsE)
        /*0224*/ 	.word	0x00000000


	//----- nvinfo : EIATTR_REGCOUNT
	.align		4
.L_102:
        /*0228*/ 	.byte	0x04, 0x2f
        /*022a*/ 	.short	(.L_104 - .L_103)
	.align		4
.L_103:
        /*022c*/ 	.word	index@(_ZN5flash24flash_fwd_splitkv_kernelI23Flash_fwd_kernel_traitsILi128ELi64ELi64ELi4ELb0ELb0EN7cutlass10bfloat16_tE19Flash_kernel_traitsILi128ELi64ELi64ELi4ES3_EELb1ELb0ELb0ELb0ELb0ELb0ELb1ELb0EEEvNS_16Flash_fwd_paramsE)
        /*0230*/ 	.word	0x000000bc


	//----- nvinfo : EIATTR_FRAME_SIZE
	.align		4
.L_104:
        /*0234*/ 	.byte	0x04, 0x11
        /*0236*/ 	.short	(.L_106 - .L_105)
	.align		4
.L_105:
        /*0238*/ 	.word	index@(_ZN5flash24flash_fwd_splitkv_kernelI23Flash_fwd_kernel_traitsILi128ELi64ELi64ELi4ELb0ELb0EN7cutlass10bfloat16_tE19Flash_kernel_traitsILi128ELi64ELi64ELi4ES3_EELb1ELb0ELb0ELb0ELb0ELb0ELb1ELb0EEEvNS_16Flash_fwd_paramsE)
        /*023c*/ 	.word	0x00000000


	//----- nvinfo : EIATTR_REGCOUNT
	.align		4
.L_106:
        /*0240*/ 	.byte	0x04, 0x2f
        /*0242*/ 	.short	(.L_108 - .L_107)
	.align		4
.L_107:
        /*0244*/ 	.word	index@(_ZN5flash24flash_fwd_splitkv_kernelI23Flash_fwd_kernel_traitsILi128ELi64ELi64ELi4ELb0ELb0EN7cutlass10bfloat16_tE19Flash_kernel_traitsILi128ELi64ELi64ELi4ES3_EELb1ELb0ELb0ELb0ELb0ELb1ELb0ELb1EEEvNS_16Flash_fwd_paramsE)
        /*0248*/ 	.word	0x000000ca


	//----- nvinfo : EIATTR_FRAME_SIZE
	.align		4
.L_108:
        /*024c*/ 	.byte	0x04, 0x11
        /*024e*/ 	.short	(.L_110 - .L_109)
	.align		4
.L_109:
        /*0250*/ 	.word	index@(_ZN5flash24flash_fwd_splitkv_kernelI23Flash_fwd_kernel_traitsILi128ELi64ELi64ELi4ELb0ELb0EN7cutlass10bfloat16_tE19Flash_kernel_traitsILi128ELi64ELi64ELi4ES3_EELb1ELb0ELb0ELb0ELb0ELb1ELb0ELb1EEEvNS_16Flash_fwd_paramsE)
        /*0254*/ 	.word	0x00000000


	//----- nvinfo : EIATTR_REGCOUNT
	.align		4
.L_110:
        /*0258*/ 	.byte	0x04, 0x2f
        /*025a*/ 	.short	(.L_112 - .L_111)
	.align		4
.L_111:
        /*025c*/ 	.word	index@(_ZN5flash24flash_fwd_splitkv_kernelI23Flash_fwd_kernel_traitsILi128ELi64ELi64ELi4ELb0ELb0EN7cutlass10bfloat16_tE19Flash_kernel_traitsILi128ELi64ELi64ELi4ES3_EELb1ELb0ELb0ELb0ELb0ELb0ELb0ELb1EEEvNS_16Flash_fwd_paramsE)
        /*0260*/ 	.word	0x000000b8


	//----- nvinfo : EIATTR_FRAME_SIZE
	.align		4
.L_112:
        /*0264*/ 	.byte	0x04, 0x11
        /*0266*/ 	.short	(.L_114 - .L_113)
	.align		4
.L_113:
        /*0268*/ 	.word	index@(_ZN5flash24flash_fwd_splitkv_kernelI23Flash_fwd_kernel_traitsILi128ELi64ELi64ELi4ELb0ELb0EN7cutlass10bfloat16_tE19Flash_kernel_traitsILi128ELi64ELi64ELi4ES3_EELb1ELb0ELb0ELb0ELb0ELb0ELb0ELb1EEEvNS_16Flash_fwd_paramsE)
        /*026c*/ 	.word	0x00000000


	//----- nvinfo : EIATTR_REGCOUNT
	.align		4
.L_114:
        /*0270*/ 	.byte	0x04, 0x2f
        /*0272*/ 	.short	(.L_116 - .L_115)
	.align		4
.L_115:
        /*0274*/ 	.word	index@(_ZN5flash24flash_fwd_splitkv_kernelI23Flash_fwd_kernel_traitsILi128ELi64ELi64ELi4ELb0ELb0EN7cutlass10bfloat16_tE19Flash_kernel_traitsILi128ELi64ELi64ELi4ES3_EELb1ELb0ELb0ELb0ELb0ELb1ELb0ELb0EEEvNS_16Flash_fwd_paramsE)
        /*0278*/ 	.word	0x000000cc


	//----- nvinfo : EIATTR_FRAME_SIZE
	.align		4
.L_116:
        /*027c*/ 	.byte	0x04, 0x11
        /*027e*/ 	.short	(.L_118 - .L_117)
	.align		4
.L_117:
        /*0280*/ 	.word	index@(_ZN5flash24flash_fwd_splitkv_kernelI23Flash_fwd_kernel_traitsILi128ELi64ELi64ELi4ELb0ELb0EN7cutlass10bfloat16_tE19Flash_kernel_traitsILi128ELi64ELi64ELi4ES3_EELb1ELb0ELb0ELb0ELb0ELb1ELb0ELb0EEEvNS_16Flash_fwd_paramsE)
        /*0284*/ 	.word	0x00000000


	//----- nvinfo : EIATTR_REGCOUNT
	.align		4
.L_118:
        /*0288*/ 	.byte	0x04, 0x2f
        /*028a*/ 	.short	(.L_120 - .L_119)
	.align		4
.L_119:
        /*028c*/ 	.word	index@(_ZN5flash24flash_fwd_splitkv_kernelI23Flash_fwd_kernel_traitsILi128ELi64ELi64ELi4ELb0ELb0EN7cutlass10bfloat16_tE19Flash_kernel_traitsILi128ELi64ELi64ELi4ES3_EELb1ELb0ELb0ELb0ELb0ELb0ELb0ELb0EEEvNS_16Flash_fwd_paramsE)
        /*0290*/ 	.word	0x000000b8


	//----- nvinfo : EIATTR_FRAME_SIZE
	.align		4
.L_120:
        /*0294*/ 	.byte	0x04, 0x11
        /*0296*/ 	.short	(.L_122 - .L_121)
	.align		4
.L_121:
        /*0298*/ 	.word	index@(_ZN5flash24flash_fwd_splitkv_kernelI23Flash_fwd_kernel_traitsILi128ELi64ELi64ELi4ELb0ELb0EN7cutlass10bfloat16_tE19Flash_kernel_traitsILi128ELi64ELi64ELi4ES3_EELb1ELb0ELb0ELb0ELb0ELb0ELb0ELb0EEEvNS_16Flash_fwd_paramsE)
        /*029c*/ 	.word	0x00000000


	//----- nvinfo : EIATTR_REGCOUNT
	.align		4
.L_122:
        /*02a0*/ 	.byte	0x04, 0x2f
        /*02a2*/ 	.short	(.L_124 - .L_123)
	.align		4
.L_123:
        /*02a4*/ 	.word	index@(_ZN5flash32flash_fwd_splitkv_combine_kernelI23Flash_fwd_kernel_traitsILi128ELi64ELi64ELi4ELb0ELb0EN7cutlass10bfloat16_tE19Flash_kernel_traitsILi128ELi64ELi64ELi4ES3_EELi4ELi1ELb1EEEvNS_16Flash_fwd_paramsE)
        /*02a8*/ 	.word	0x00000036


	//----- nvinfo : EIATTR_FRAME_SIZE
	.align		4
.L_124:
        /*02ac*/ 	.byte	0x04, 0x11
        /*02ae*/ 	.short	(.L_126 - .L_125)
	.align		4
.L_125:
        /*02b0*/ 	.word	index@($__internal_39_$__cuda_sm20_div_s64)
        /*02b4*/ 	.word	0x00000000


	//----- nvinfo : EIATTR_FRAME_SIZE
	.align		4
.L_126:
        /*02b8*/ 	.byte	0x04, 0x11
        /*02ba*/ 	.short	(.L_128 - .L_127)
	.align		4
.L_127:
        /*02bc*/ 	.word	index@(_ZN5flash32flash_fwd_splitkv_combine_kernelI23Flash_fwd_kernel_traitsILi128ELi64ELi64ELi4ELb0ELb0EN7cutlass10bfloat16_tE19Flash_kernel_traitsILi128ELi64ELi64ELi4ES3_EELi4ELi1ELb1EEEvNS_16Flash_fwd_paramsE)
        /*02c0*/ 	.word	0x00000000


	//----- nvinfo : EIATTR_REGCOUNT
	.align		4
.L_128:
        /*02c4*/ 	.byte	0x04, 0x2f
        /*02c6*/ 	.short	(.L_130 - .L_129)
	.align		4
.L_129:
        /*02c8*/ 	.word	index@(_ZN5flash32flash_fwd_splitkv_combine_kernelI23Flash_fwd_kernel_traitsILi128ELi64ELi64ELi4ELb0ELb0EN7cutlass10bfloat16_tE19Flash_kernel_traitsILi128ELi64ELi64ELi4ES3_EELi4ELi2ELb1EEEvNS_16Flash_fwd_paramsE)
        /*02cc*/ 	.word	0x00000038


	//----- nvinfo : EIATTR_FRAME_SIZE
	.align		4
.L_130:
        /*02d0*/ 	.byte	0x04, 0x11
        /*02d2*/ 	.short	(.L_132 - .L_131)
	.align		4
.L_131:
        /*02d4*/ 	.word	index@($__internal_38_$__cuda_sm20_div_s64)
        /*02d8*/ 	.word	0x00000000


	//----- nvinfo : EIATTR_FRAME_SIZE
	.align		4
.L_132:
        /*02dc*/ 	.byte	0x04, 0x11
        /*02de*/ 	.short	(.L_134 - .L_133)
	.align		4
.L_133:
        /*02e0*/ 	.word	index@(_ZN5flash32flash_fwd_splitkv_combine_kernelI23Flash_fwd_kernel_traitsILi128ELi64ELi64ELi4ELb0ELb0EN7cutlass10bfloat16_tE19Flash_kernel_traitsILi128ELi64ELi64ELi4ES3_EELi4ELi2ELb1EEEvNS_16Flash_fwd_paramsE)
        /*02e4*/ 	.word	0x00000000


	//----- nvinfo : EIATTR_REGCOUNT
	.align		4
.L_134:
        /*02e8*/ 	.byte	0x04, 0x2f
        /*02ea*/ 	.short	(.L_136 - .L_135)
	.align		4
.L_135:
        /*02ec*/ 	.word	index@(_ZN5flash32flash_fwd_splitkv_combine_kernelI23Flash_fwd_kernel_traitsILi128ELi64ELi64ELi4ELb0ELb0EN7cutlass10bfloat16_tE19Flash_kernel_traitsILi128ELi64ELi64ELi4ES3_EELi4ELi3ELb1EEEvNS_16Flash_fwd_paramsE)
        /*02f0*/ 	.word	0x00000034


	//----- nvinfo : EIATTR_FRAME_SIZE
	.align		4
.L_136:
        /*02f4*/ 	.byte	0x04, 0x11
        /*02f6*/ 	.short	(.L_138 - .L_137)
	.align		4
.L_137:
        /*02f8*/ 	.word	index@($__internal_37_$__cuda_sm20_div_s64)
        /*02fc*/ 	.word	0x00000000


	//----- nvinfo : EIATTR_FRAME_SIZE
	.align		4
.L_138:
        /*0300*/ 	.byte	0x04, 0x11
        /*0302*/ 	.short	(.L_140 - .L_139)
	.align		4
.L_139:
        /*0304*/ 	.word	index@(_ZN5flash32flash_fwd_splitkv_combine_kernelI23Flash_fwd_kernel_traitsILi128ELi64ELi64ELi4ELb0ELb0EN7cutlass10bfloat16_tE19Flash_kernel_traitsILi128ELi64ELi64ELi4ES3_EELi4ELi3ELb1EEEvNS_16Flash_fwd_paramsE)
        /*0308*/ 	.word	0x00000000


	//----- nvinfo : EIATTR_REGCOUNT
	.align		4
.L_140:
        /*030c*/ 	.byte	0x04, 0x2f
        /*030e*/ 	.short	(.L_142 - .L_141)
	.align		4
.L_141:
        /*0310*/ 	.word	index@(_ZN5flash32flash_fwd_splitkv_combine_kernelI23Flash_fwd_kernel_traitsILi128ELi64ELi64ELi4ELb0ELb0EN7cutlass10bfloat16_tE19Flash_kernel_traitsILi128ELi64ELi64ELi4ES3_EELi4ELi4ELb1EEEvNS_16Flash_fwd_paramsE)
        /*0314*/ 	.word	0x00000034


	//----- nvinfo : EIATTR_FRAME_SIZE
	.align		4
.L_142:
        /*0318*/ 	.byte	0x04, 0x11
        /*031a*/ 	.short	(.L_144 - .L_143)
	.align		4
.L_143:
        /*031c*/ 	.word	index@($__internal_36_$__cuda_sm20_div_s64)
        /*0320*/ 	.word	0x00000000


	//----- nvinfo : EIATTR_FRAME_SIZE
	.align		4
.L_144:
        /*0324*/ 	.byte	0x04, 0x11
        /*0326*/ 	.short	(.L_146 - .L_145)
	.align		4
.L_145:
        /*0328*/ 	.word	index@(_ZN5flash32flash_fwd_splitkv_combine_kernelI23Flash_fwd_kernel_traitsILi128ELi64ELi64ELi4ELb0ELb0EN7cutlass10bfloat16_tE19Flash_kernel_traitsILi128ELi64ELi64ELi4ES3_EELi4ELi4ELb1EEEvNS_16Flash_fwd_paramsE)
        /*032c*/ 	.word	0x00000000


	//----- nvinfo : EIATTR_REGCOUNT
	.align		4
.L_146:
        /*0330*/ 	.byte	0x04, 0x2f
        /*0332*/ 	.short	(.L_148 - .L_147)
	.align		4
.L_147:
        /*0334*/ 	.word	index@(_ZN5flash32flash_fwd_splitkv_combine_kernelI23Flash_fwd_kernel_traitsILi128ELi64ELi64ELi4ELb0ELb0EN7cutlass10bfloat16_tE19Flash_kernel_traitsILi128ELi64ELi64ELi4ES3_EELi4ELi5ELb1EEEvNS_16Flash_fwd_paramsE)
        /*0338*/ 	.word	0x00000034


	//----- nvinfo : EIATTR_FRAME_SIZE
	.align		4
.L_148:
        /*033c*/ 	.byte	0x04, 0x11
        /*033e*/ 	.short	(.L_150 - .L_149)
	.align		4
.L_149:
        /*0340*/ 	.word	index@($__internal_35_$__cuda_sm20_div_s64)
        /*0344*/ 	.word	0x00000000


	//----- nvinfo : EIATTR_FRAME_SIZE
	.align		4
.L_150:
        /*0348*/ 	.byte	0x04, 0x11
        /*034a*/ 	.short	(.L_152 - .L_151)
	.align		4
.L_151:
        /*034c*/ 	.word	index@(_ZN5flash32flash_fwd_splitkv_combine_kernelI23Flash_fwd_kernel_traitsILi128ELi64ELi64ELi4ELb0ELb0EN7cutlass10bfloat16_tE19Flash_kernel_traitsILi128ELi64ELi64ELi4ES3_EELi4ELi5ELb1EEEvNS_16Flash_fwd_paramsE)
        /*0350*/ 	.word	0x00000000


	//----- nvinfo : EIATTR_REGCOUNT
	.align		4
.L_152:
        /*0354*/ 	.byte	0x04, 0x2f
        /*0356*/ 	.short	(.L_154 - .L_153)
	.align		4
.L_153:
        /*0358*/ 	.word	index@(_ZN5flash32flash_fwd_splitkv_combine_kernelI23Flash_fwd_kernel_traitsILi128ELi64ELi64ELi4ELb0ELb0EN7cutlass10bfloat16_tE19Flash_kernel_traitsILi128ELi64ELi64ELi4ES3_EELi4ELi6ELb1EEEvNS_16Flash_fwd_paramsE)
        /*035c*/ 	.word	0x0000003a


	//----- nvinfo : EIATTR_FRAME_SIZE
	.align		4
.L_154:
        /*0360*/ 	.byte	0x04, 0x11
        /*0362*/ 	.short	(.L_156 - .L_155)
	.align		4
.L_155:
        /*0364*/ 	.word	index@($__internal_34_$__cuda_sm20_div_s64)
        /*0368*/ 	.word	0x00000000


	//----- nvinfo : EIATTR_FRAME_SIZE
	.align		4
.L_156:
        /*036c*/ 	.byte	0x04, 0x11
        /*036e*/ 	.short	(.L_158 - .L_157)
	.align		4
.L_157:
        /*0370*/ 	.word	index@(_ZN5flash32flash_fwd_splitkv_combine_kernelI23Flash_fwd_kernel_traitsILi128ELi64ELi64ELi4ELb0ELb0EN7cutlass10bfloat16_tE19Flash_kernel_traitsILi128ELi64ELi64ELi4ES3_EELi4ELi6ELb1EEEvNS_16Flash_fwd_paramsE)
        /*0374*/ 	.word	0x00000000


	//----- nvinfo : EIATTR_REGCOUNT
	.align		4
.L_158:
        /*0378*/ 	.byte	0x04, 0x2f
        /*037a*/ 	.short	(.L_160 - .L_159)
	.align		4
.L_159:
        /*037c*/ 	.word	index@(_ZN5flash32flash_fwd_splitkv_combine_kernelI23Flash_fwd_kernel_traitsILi128ELi64ELi64ELi4ELb0ELb0EN7cutlass10bfloat16_tE19Flash_kernel_traitsILi128ELi64ELi64ELi4ES3_EELi4ELi7ELb1EEEvNS_16Flash_fwd_paramsE)
        /*0380*/ 	.word	0x0000003e


	//----- nvinfo : EIATTR_FRAME_SIZE
	.align		4
.L_160:
        /*0384*/ 	.byte	0x04, 0x11
        /*0386*/ 	.short	(.L_162 - .L_161)
	.align		4
.L_161:
        /*0388*/ 	.word	index@($__internal_33_$__cuda_sm20_div_s64)
        /*038c*/ 	.word	0x00000000


	//----- nvinfo : EIATTR_FRAME_SIZE
	.align		4
.L_162:
        /*0390*/ 	.byte	0x04, 0x11
        /*0392*/ 	.short	(.L_164 - .L_163)
	.align		4
.L_163:
        /*0394*/ 	.word	index@(_ZN5flash32flash_fwd_splitkv_combine_kernelI23Flash_fwd_kernel_traitsILi128ELi64ELi64ELi4ELb0ELb0EN7cutlass10bfloat16_tE19Flash_kernel_traitsILi128ELi64ELi64ELi4ES3_EELi4ELi7ELb1EEEvNS_16Flash_fwd_paramsE)
        /*0398*/ 	.word	0x00000000


	//----- nvinfo : EIATTR_REGCOUNT
	.align		4
.L_164:
        /*039c*/ 	.byte	0x04, 0x2f
        /*039e*/ 	.short	(.L_166 - .L_165)
	.align		4
.L_165:
        /*03a0*/ 	.word	index@(_ZN5flash32flash_fwd_splitkv_combine_kernelI23Flash_fwd_kernel_traitsILi128ELi64ELi64ELi4ELb0ELb0EN7cutlass10bfloat16_tE19Flash_kernel_traitsILi128ELi64ELi64ELi4ES3_EELi4ELi1ELb0EEEvNS_16Flash_fwd_paramsE)
        /*03a4*/ 	.word	0x00000036


	//----- nvinfo : EIATTR_FRAME_SIZE
	.align		4
.L_166:
        /*03a8*/ 	.byte	0x04, 0x11
        /*03aa*/ 	.short	(.L_168 - .L_167)
	.align		4
.L_167:
        /*03ac*/ 	.word	index@($__internal_32_$__cuda_sm20_div_s64)
        /*03b0*/ 	.word	0x00000000


	//----- nvinfo : EIATTR_FRAME_SIZE
	.align		4
.L_168:
        /*03b4*/ 	.byte	0x04, 0x11
        /*03b6*/ 	.short	(.L_170 - .L_169)
	.align		4
.L_169:
        /*03b8*/ 	.word	index@(_ZN5flash32flash_fwd_splitkv_combine_kernelI23Flash_fwd_kernel_traitsILi128ELi64ELi64ELi4ELb0ELb0EN7cutlass10bfloat16_tE19Flash_kernel_traitsILi128ELi64ELi64ELi4ES3_EELi4ELi1ELb0EEEvNS_16Flash_fwd_paramsE)
        /*03bc*/ 	.word	0x00000000


	//----- nvinfo : EIATTR_REGCOUNT
	.align		4
.L_170:
        /*03c0*/ 	.byte	0x04, 0x2f
        /*03c2*/ 	.short	(.L_172 - .L_171)
	.align		4
.L_171:
        /*03c4*/ 	.word	index@(_ZN5flash32flash_fwd_splitkv_combine_kernelI23Flash_fwd_kernel_traitsILi128ELi64ELi64ELi4ELb0ELb0EN7cutlass10bfloat16_tE19Flash_kernel_traitsILi128ELi64ELi64ELi4ES3_EELi4ELi2ELb0EEEvNS_16Flash_fwd_paramsE)
        /*03c8*/ 	.word	0x00000038


	//----- nvinfo : EIATTR_FRAME_SIZE
	.align		4
.L_172:
        /*03cc*/ 	.byte	0x04, 0x11
        /*03ce*/ 	.short	(.L_174 - .L_173)
	.align		4
.L_173:
        /*03d0*/ 	.word	index@($__internal_31_$__cuda_sm20_div_s64)
        /*03d4*/ 	.word	0x00000000


	//----- nvinfo : EIATTR_FRAME_SIZE
	.align		4
.L_174:
        /*03d8*/ 	.byte	0x04, 0x11
        /*03da*/ 	.short	(.L_176 - .L_175)
	.align		4
.L_175:
        /*03dc*/ 	.word	index@(_ZN5flash32flash_fwd_splitkv_combine_kernelI23Flash_fwd_kernel_traitsILi128ELi64ELi64ELi4ELb0ELb0EN7cutlass10bfloat16_tE19Flash_kernel_traitsILi128ELi64ELi64ELi4ES3_EELi4ELi2ELb0EEEvNS_16Flash_fwd_paramsE)
        /*03e0*/ 	.word	0x00000000


	//----- nvinfo : EIATTR_REGCOUNT
	.align		4
.L_176:
        /*03e4*/ 	.byte	0x04, 0x2f
        /*03e6*/ 	.short	(.L_178 - .L_177)
	.align		4
.L_177:
        /*03e8*/ 	.word	index@(_ZN5flash32flash_fwd_splitkv_combine_kernelI23Flash_fwd_kernel_traitsILi128ELi64ELi64ELi4ELb0ELb0EN7cutlass10bfloat16_tE19Flash_kernel_traitsILi128ELi64ELi64ELi4ES3_EELi4ELi3ELb0EEEvNS_16Flash_fwd_paramsE)
        /*03ec*/ 	.word	0x00000034


	//----- nvinfo : EIATTR_FRAME_SIZE
	.align		4
.L_178:
        /*03f0*/ 	.byte	0x04, 0x11
        /*03f2*/ 	.short	(.L_180 - .L_179)
	.align		4
.L_179:
        /*03f4*/ 	.word	index@($__internal_30_$__cuda_sm20_div_s64)
        /*03f8*/ 	.word	0x00000000


	//----- nvinfo : EIATTR_FRAME_SIZE
	.align		4
.L_180:
        /*03fc*/ 	.byte	0x04, 0x11
        /*03fe*/ 	.short	(.L_182 - .L_181)
	.align		4
.L_181:
        /*0400*/ 	.word	index@(_ZN5flash32flash_fwd_splitkv_combine_kernelI23Flash_fwd_kernel_traitsILi128ELi64ELi64ELi4ELb0ELb0EN7cutlass10bfloat16_tE19Flash_kernel_traitsILi128ELi64ELi64ELi4ES3_EELi4ELi3ELb0EEEvNS_16Flash_fwd_paramsE)
        /*0404*/ 	.word	0x00000000


	//----- nvinfo : EIATTR_REGCOUNT
	.align		4
.L_182:
        /*0408*/ 	.byte	0x04, 0x2f
        /*040a*/ 	.short	(.L_184 - .L_183)
	.align		4
.L_183:
        /*040c*/ 	.word	index@(_ZN5flash32flash_fwd_splitkv_combine_kernelI23Flash_fwd_kernel_traitsILi128ELi64ELi64ELi4ELb0ELb0EN7cutlass10bfloat16_tE19Flash_kernel_traitsILi128ELi64ELi64ELi4ES3_EELi4ELi4ELb0EEEvNS_16Flash_fwd_paramsE)
        /*0410*/ 	.word	0x00000034


	//----- nvinfo : EIATTR_FRAME_SIZE
	.align		4
.L_184:
        /*0414*/ 	.byte	0x04, 0x11
        /*0416*/ 	.short	(.L_186 - .L_185)
	.align		4
.L_185:
        /*0418*/ 	.word	index@($__internal_29_$__cuda_sm20_div_s64)
        /*041c*/ 	.word	0x00000000


	//----- nvinfo : EIATTR_FRAME_SIZE
	.align		4
.L_186:
        /*0420*/ 	.byte	0x04, 0x11
        /*0422*/ 	.short	(.L_188 - .L_187)
	.align		4
.L_187:
        /*0424*/ 	.word	index@(_ZN5flash32flash_fwd_splitkv_combine_kernelI23Flash_fwd_kernel_traitsILi128ELi64ELi64ELi4ELb0ELb0EN7cutlass10bfloat16_tE19Flash_kernel_traitsILi128ELi64ELi64ELi4ES3_EELi4ELi4ELb0EEEvNS_16Flash_fwd_paramsE)
        /*0428*/ 	.word	0x00000000


	//----- nvinfo : EIATTR_REGCOUNT
	.align		4
.L_188:
        /*042c*/ 	.byte	0x04, 0x2f
        /*042e*/ 	.short	(.L_190 - .L_189)
	.align		4
.L_189:
        /*0430*/ 	.word	index@(_ZN5flash32flash_fwd_splitkv_combine_kernelI23Flash_fwd_kernel_traitsILi128ELi64ELi64ELi4ELb0ELb0EN7cutlass10bfloat16_tE19Flash_kernel_traitsILi128ELi64ELi64ELi4ES3_EELi4ELi5ELb0EEEvNS_16Flash_fwd_paramsE)
        /*0434*/ 	.word	0x00000034


	//----- nvinfo : EIATTR_FRAME_SIZE
	.align		4
.L_190:
        /*0438*/ 	.byte	0x04, 0x11
        /*043a*/ 	.short	(.L_192 - .L_191)
	.align		4
.L_191:
        /*043c*/ 	.word	index@($__internal_28_$__cuda_sm20_div_s64)
        /*0440*/ 	.word	0x00000000


	//----- nvinfo : EIATTR_FRAME_SIZE
	.align		4
.L_192:
        /*0444*/ 	.byte	0x04, 0x11
        /*0446*/ 	.short	(.L_194 - .L_193)
	.align		4
.L_193:
        /*0448*/ 	.word	index@(_ZN5flash32flash_fwd_splitkv_combine_kernelI23Flash_fwd_kernel_traitsILi128ELi64ELi64ELi4ELb0ELb0EN7cutlass10bfloat16_tE19Flash_kernel_traitsILi128ELi64ELi64ELi4ES3_EELi4ELi5ELb0EEEvNS_16Flash_fwd_paramsE)
        /*044c*/ 	.word	0x00000000


	//----- nvinfo : EIATTR_REGCOUNT
	.align		4
.L_194:
        /*0450*/ 	.byte	0x04, 0x2f
        /*0452*/ 	.short	(.L_196 - .L_195)
	.align		4
.L_195:
        /*0454*/ 	.word	index@(_ZN5flash32flash_fwd_splitkv_combine_kernelI23Flash_fwd_kernel_traitsILi128ELi64ELi64ELi4ELb0ELb0EN7cutlass10bfloat16_tE19Flash_kernel_traitsILi128ELi64ELi64ELi4ES3_EELi4ELi6ELb0EEEvNS_16Flash_fwd_paramsE)
        /*0458*/ 	.word	0x0000003a


	//----- nvinfo : EIATTR_FRAME_SIZE
	.align		4
.L_196:
        /*045c*/ 	.byte	0x04, 0x11
        /*045e*/ 	.short	(.L_198 - .L_197)
	.align		4
.L_197:
        /*0460*/ 	.word	index@($__internal_27_$__cuda_sm20_div_s64)
        /*0464*/ 	.word	0x00000000


	//----- nvinfo : EIATTR_FRAME_SIZE
	.align		4
.L_198:
        /*0468*/ 	.byte	0x04, 0x11
        /*046a*/ 	.short	(.L_200 - .L_199)
	.align		4
.L_199:
        /*046c*/ 	.word	index@(_ZN5flash32flash_fwd_splitkv_combine_kernelI23Flash_fwd_kernel_traitsILi128ELi64ELi64ELi4ELb0ELb0EN7cutlass10bfloat16_tE19Flash_kernel_traitsILi128ELi64ELi64ELi4ES3_EELi4ELi6ELb0EEEvNS_16Flash_fwd_paramsE)
        /*0470*/ 	.word	0x00000000


	//----- nvinfo : EIATTR_REGCOUNT
	.align		4
.L_200:
        /*0474*/ 	.byte	0x04, 0x2f
        /*0476*/ 	.short	(.L_202 - .L_201)
	.align		4
.L_201:
        /*0478*/ 	.word	index@(_ZN5flash32flash_fwd_splitkv_combine_kernelI23Flash_fwd_kernel_traitsILi128ELi64ELi64ELi4ELb0ELb0EN7cutlass10bfloat16_tE19Flash_kernel_traitsILi128ELi64ELi64ELi4ES3_EELi4ELi7ELb0EEEvNS_16Flash_fwd_paramsE)
        /*047c*/ 	.word	0x0000003e


	//----- nvinfo : EIATTR_FRAME_SIZE
	.align		4
.L_202:
        /*0480*/ 	.byte	0x04, 0x11
        /*0482*/ 	.short	(.L_204 - .L_203)
	.align		4
.L_203:
        /*0484*/ 	.word	index@($__internal_26_$__cuda_sm20_div_s64)
        /*0488*/ 	.word	0x00000000


	//----- nvinfo : EIATTR_FRAME_SIZE
	.align		4
.L_204:
        /*048c*/ 	.byte	0x04, 0x11
        /*048e*/ 	.short	(.L_206 - .L_205)
	.align		4
.L_205:
        /*0490*/ 	.word	index@(_ZN5flash32flash_fwd_splitkv_combine_kernelI23Flash_fwd_kernel_traitsILi128ELi64ELi64ELi4ELb0ELb0EN7cutlass10bfloat16_tE19Flash_kernel_traitsILi128ELi64ELi64ELi4ES3_EELi4ELi7ELb0EEEvNS_16Flash_fwd_paramsE)
        /*0494*/ 	.word	0x00000000


	//----- nvinfo : EIATTR_REGCOUNT
	.align		4
.L_206:
        /*0498*/ 	.byte	0x04, 0x2f
        /*049a*/ 	.short	(.L_208 - .L_207)
	.align		4
.L_207:
        /*049c*/ 	.word	index@(_ZN5flash24flash_fwd_splitkv_kernelI23Flash_fwd_kernel_traitsILi128ELi64ELi128ELi4ELb0ELb0EN7cutlass10bfloat16_tE19Flash_kernel_traitsILi128ELi64ELi128ELi4ES3_EELb1ELb0ELb1ELb0ELb0ELb1ELb1ELb1EEEvNS_16Flash_fwd_paramsE)
        /*04a0*/ 	.word	0x000000ff


	//----- nvinfo : EIATTR_FRAME_SIZE
	.align		4
.L_208:
        /*04a4*/ 	.byte	0x04, 0x11
        /*04a6*/ 	.short	(.L_210 - .L_209)
	.align		4
.L_209:
        /*04a8*/ 	.word	index@($__internal_25_$__cuda_sm70_shflsync_bfly_p)
        /*04ac*/ 	.word	0x00000000


	//----- nvinfo : EIATTR_FRAME_SIZE
	.align		4
.L_210:
        /*04b0*/ 	.byte	0x04, 0x11
        /*04b2*/ 	.short	(.L_212 - .L_211)
	.align		4
.L_211:
        /*04b4*/ 	.word	index@($_ZN5flash24flash_fwd_splitkv_kernelI23Flash_fwd_kernel_traitsILi128ELi64ELi128ELi4ELb0ELb0EN7cutlass10bfloat16_tE19Flash_kernel_traitsILi128ELi64ELi128ELi4ES3_EELb1ELb0ELb1ELb0ELb0ELb1ELb1ELb1EEEvNS_16Flash_fwd_paramsE$_ZN5flash30compute_attn_1rowblock_splitkvI23Flash_fwd_kernel_traitsILi128ELi64ELi128ELi4ELb0ELb0EN7cutlass10bfloat16_tE19Flash_kernel_traitsILi128ELi64ELi128ELi4ES3_EELb1ELb0ELb1ELb0ELb0ELb1ELb1ELb1ENS_16Flash_fwd_paramsEEEvRKT8_iiiii)
        /*04b8*/ 	.word	0x00000000


	//----- nvinfo : EIATTR_FRAME_SIZE
	.align		4
.L_212:
        /*04bc*/ 	.byte	0x04, 0x11
        /*04be*/ 	.short	(.L_214 - .L_213)
	.align		4
.L_213:
        /*04c0*/ 	.word	index@(_ZN5flash24flash_fwd_splitkv_kernelI23Flash_fwd_kernel_traitsILi128ELi64ELi128ELi4ELb0ELb0EN7cutlass10bfloat16_tE19Flash_kernel_traitsILi128ELi64ELi128ELi4ES3_EELb1ELb0ELb1ELb0ELb0ELb1ELb1ELb1EEEvNS_16Flash_fwd_paramsE)
        /*04c4*/ 	.word	0x00000000


	//----- nvinfo : EIATTR_REGCOUNT
	.align		4
.L_214:
        /*04c8*/ 	.byte	0x04, 0x2f
        /*04ca*/ 	.short	(.L_216 - .L_215)
	.align		4
.L_215:
        /*04cc*/ 	.word	index@(_ZN5flash24flash_fwd_splitkv_kernelI23Flash_fwd_kernel_traitsILi128ELi64ELi128ELi4ELb0ELb0EN7cutlass10bfloat16_tE19Flash_kernel_traitsILi128ELi64ELi128ELi4ES3_EELb1ELb0ELb1ELb0ELb0ELb0ELb1ELb1EEEvNS_16Flash_fwd_paramsE)
        /*04d0*/ 	.word	0x000000fe


	//----- nvinfo : EIATTR_FRAME_SIZE
	.align		4
.L_216:
        /*04d4*/ 	.byte	0x04, 0x11
        /*04d6*/ 	.short	(.L_218 - .L_217)
	.align		4
.L_217:
        /*04d8*/ 	.word	index@($__internal_24_$__cuda_sm70_shflsync_bfly_p)
        /*04dc*/ 	.word	0x00000000


	//----- nvinfo : EIATTR_FRAME_SIZE
	.align		4
.L_218:
        /*04e0*/ 	.byte	0x04, 0x11
        /*04e2*/ 	.short	(.L_220 - .L_219)
	.align		4
.L_219:
        /*04e4*/ 	.word	index@($_ZN5flash24flash_fwd_splitkv_kernelI23Flash_fwd_kernel_traitsILi128ELi64ELi128ELi4ELb0ELb0EN7cutlass10bfloat16_tE19Flash_kernel_traitsILi128ELi64ELi128ELi4ES3_EELb1ELb0ELb1ELb0ELb0ELb0ELb1ELb1EEEvNS_16Flash_fwd_paramsE$_ZN5flash30compute_attn_1rowblock_splitkvI23Flash_fwd_kernel_traitsILi128ELi64ELi128ELi4ELb0ELb0EN7cutlass10bfloat16_tE19Flash_kernel_traitsILi128ELi64ELi128ELi4ES3_EELb1ELb0ELb1ELb0ELb0ELb0ELb1ELb1ENS_16Flash_fwd_paramsEEEvRKT8_iiiii)
        /*04e8*/ 	.word	0x00000000


	//----- nvinfo : EIATTR_FRAME_SIZE
	.align		4
.L_220:
        /*04ec*/ 	.byte	0x04, 0x11
        /*04ee*/ 	.short	(.L_222 - .L_221)
	.align		4
.L_221:
        /*04f0*/ 	.word	index@(_ZN5flash24flash_fwd_splitkv_kernelI23Flash_fwd_kernel_traitsILi128ELi64ELi128ELi4ELb0ELb0EN7cutlass10bfloat16_tE19Flash_kernel_traitsILi128ELi64ELi128ELi4ES3_EELb1ELb0ELb1ELb0ELb0ELb0ELb1ELb1EEEvNS_16Flash_fwd_paramsE)
        /*04f4*/ 	.word	0x00000000


	//----- nvinfo : EIATTR_REGCOUNT
	.align		4
.L_222:
        /*04f8*/ 	.byte	0x04, 0x2f
        /*04fa*/ 	.short	(.L_224 - .L_223)
	.align		4
.L_223:
        /*04fc*/ 	.word	index@(_ZN5flash24flash_fwd_splitkv_kernelI23Flash_fwd_kernel_traitsILi128ELi64ELi128ELi4ELb0ELb0EN7cutlass10bfloat16_tE19Flash_kernel_traitsILi128ELi64ELi128ELi4ES3_EELb1ELb0ELb0ELb0ELb1ELb1ELb1ELb1EEEvNS_16Flash_fwd_paramsE)
        /*0500*/ 	.word	0x000000ff


	//----- nvinfo : EIATTR_FRAME_SIZE
	.align		4
.L_224:
        /*0504*/ 	.byte	0x04, 0x11
        /*0506*/ 	.short	(.L_226 - .L_225)
	.align		4
.L_225:
        /*0508*/ 	.word	index@($__internal_23_$__cuda_sm70_shflsync_bfly_p)
        /*050c*/ 	.word	0x00000000


	//----- nvinfo : EIATTR_FRAME_SIZE
	.align		4
.L_226:
        /*0510*/ 	.byte	0x04, 0x11
        /*0512*/ 	.short	(.L_228 - .L_227)
	.align		4
.L_227:
        /*0514*/ 	.word	index@($_ZN5flash24flash_fwd_splitkv_kernelI23Flash_fwd_kernel_traitsILi128ELi64ELi128ELi4ELb0ELb0EN7cutlass10bfloat16_tE19Flash_kernel_traitsILi128ELi64ELi128ELi4ES3_EELb1ELb0ELb0ELb0ELb1ELb1ELb1ELb1EEEvNS_16Flash_fwd_paramsE$_ZN5flash30compute_attn_1rowblock_splitkvI23Flash_fwd_kernel_traitsILi128ELi64ELi128ELi4ELb0ELb0EN7cutlass10bfloat16_tE19Flash_kernel_traitsILi128ELi64ELi128ELi4ES3_EELb1ELb0ELb0ELb0ELb1ELb1ELb1ELb1ENS_16Flash_fwd_paramsEEEvRKT8_iiiii)
        /*0518*/ 	.word	0x00000000


	//----- nvinfo : EIATTR_FRAME_SIZE
	.align		4
.L_228:
        /*051c*/ 	.byte	0x04, 0x11
        /*051e*/ 	.short	(.L_230 - .L_229)
	.align		4
.L_229:
        /*0520*/ 	.word	index@(_ZN5flash24flash_fwd_splitkv_kernelI23Flash_fwd_kernel_traitsILi128ELi64ELi128ELi4ELb0ELb0EN7cutlass10bfloat16_tE19Flash_kernel_traitsILi128ELi64ELi128ELi4ES3_EELb1ELb0ELb0ELb0ELb1ELb1ELb1ELb1EEEvNS_16Flash_fwd_paramsE)
        /*0524*/ 	.word	0x00000000


	//----- nvinfo : EIATTR_REGCOUNT
	.align		4
.L_230:
        /*0528*/ 	.byte	0x04, 0x2f
        /*052a*/ 	.short	(.L_232 - .L_231)
	.align		4
.L_231:
        /*052c*/ 	.word	index@(_ZN5flash24flash_fwd_splitkv_kernelI23Flash_fwd_kernel_traitsILi128ELi64ELi128ELi4ELb0ELb0EN7cutlass10bfloat16_tE19Flash_kernel_traitsILi128ELi64ELi128ELi4ES3_EELb1ELb0ELb0ELb0ELb1ELb0ELb1ELb1EEEvNS_16Flash_fwd_paramsE)
        /*0530*/ 	.word	0x000000ff


	//----- nvinfo : EIATTR_FRAME_SIZE
	.align		4
.L_232:
        /*0534*/ 	.byte	0x04, 0x11
        /*0536*/ 	.short	(.L_234 - .L_233)
	.align		4
.L_233:
        /*0538*/ 	.word	index@($__internal_22_$__cuda_sm70_shflsync_bfly_p)
        /*053c*/ 	.word	0x00000000


	//----- nvinfo : EIATTR_FRAME_SIZE
	.align		4
.L_234:
        /*0540*/ 	.byte	0x04, 0x11
        /*0542*/ 	.short	(.L_236 - .L_235)
	.align		4
.L_235:
        /*0544*/ 	.word	index@($_ZN5flash24flash_fwd_splitkv_kernelI23Flash_fwd_kernel_traitsILi128ELi64ELi128ELi4ELb0ELb0EN7cutlass10bfloat16_tE19Flash_kernel_traitsILi128ELi64ELi128ELi4ES3_EELb1ELb0ELb0ELb0ELb1ELb0ELb1ELb1EEEvNS_16Flash_fwd_paramsE$_ZN5flash30compute_attn_1rowblock_splitkvI23Flash_fwd_kernel_traitsILi128ELi64ELi128ELi4ELb0ELb0EN7cutlass10bfloat16_tE19Flash_kernel_traitsILi128ELi64ELi128ELi4ES3_EELb1ELb0ELb0ELb0ELb1ELb0ELb1ELb1ENS_16Flash_fwd_paramsEEEvRKT8_iiiii)
        /*0548*/ 	.word	0x00000000


	//----- nvinfo : EIATTR_FRAME_SIZE
	.align		4
.L_236:
        /*054c*/ 	.byte	0x04, 0x11
        /*054e*/ 	.short	(.L_238 - .L_237)
	.align		4
.L_237:
        /*0550*/ 	.word	index@(_ZN5flash24flash_fwd_splitkv_kernelI23Flash_fwd_kernel_traitsILi128ELi64ELi128ELi4ELb0ELb0EN7cutlass10bfloat16_tE19Flash_kernel_traitsILi128ELi64ELi128ELi4ES3_EELb1ELb0ELb0ELb0ELb1ELb0ELb1ELb1EEEvNS_16Flash_fwd_paramsE)
        /*0554*/ 	.word	0x00000008


	//----- nvinfo : EIATTR_REGCOUNT
	.align		4
.L_238:
        /*0558*/ 	.byte	0x04, 0x2f
        /*055a*/ 	.short	(.L_240 - .L_239)
	.align		4
.L_239:
        /*055c*/ 	.word	index@(_ZN5flash24flash_fwd_splitkv_kernelI23Flash_fwd_kernel_traitsILi128ELi64ELi128ELi4ELb0ELb0EN7cutlass10bfloat16_tE19Flash_kernel_traitsILi128ELi64ELi128ELi4ES3_EELb1ELb0ELb1ELb0ELb0ELb1ELb1ELb0EEEvNS_16Flash_fwd_paramsE)
        /*0560*/ 	.word	0x000000ff


	//----- nvinfo : EIATTR_FRAME_SIZE
	.align		4
.L_240:
        /*0564*/ 	.byte	0x04, 0x11
        /*0566*/ 	.short	(.L_242 - .L_241)
	.align		4
.L_241:
        /*0568*/ 	.word	index@(_ZN5flash24flash_fwd_splitkv_kernelI23Flash_fwd_kernel_traitsILi128ELi64ELi128ELi4ELb0ELb0EN7cutlass10bfloat16_tE19Flash_kernel_traitsILi128ELi64ELi128ELi4ES3_EELb1ELb0ELb1ELb0ELb0ELb1ELb1ELb0EEEvNS_16Flash_fwd_paramsE)
        /*056c*/ 	.word	0x00000000


	//----- nvinfo : EIATTR_REGCOUNT
	.align		4
.L_242:
        /*0570*/ 	.byte	0x04, 0x2f
        /*0572*/ 	.short	(.L_244 - .L_243)
	.align		4
.L_243:
        /*0574*/ 	.word	index@(_ZN5flash24flash_fwd_splitkv_kernelI23Flash_fwd_kernel_traitsILi128ELi64ELi128ELi4ELb0ELb0EN7cutlass10bfloat16_tE19Flash_kernel_traitsILi128ELi64ELi128ELi4ES3_EELb1ELb0ELb1ELb0ELb0ELb0ELb1ELb0EEEvNS_16Flash_fwd_paramsE)
        /*0578*/ 	.word	0x000000fe


	//----- nvinfo : EIATTR_FRAME_SIZE
	.align		4
.L_244:
        /*057c*/ 	.byte	0x04, 0x11
        /*057e*/ 	.short	(.L_246 - .L_245)
	.align		4
.L_245:
        /*0580*/ 	.word	index@(_ZN5flash24flash_fwd_splitkv_kernelI23Flash_fwd_kernel_traitsILi128ELi64ELi128ELi4ELb0ELb0EN7cutlass10bfloat16_tE19Flash_kernel_traitsILi128ELi64ELi128ELi4ES3_EELb1ELb0ELb1ELb0ELb0ELb0ELb1ELb0EEEvNS_16Flash_fwd_paramsE)
        /*0584*/ 	.word	0x00000000


	//----- nvinfo : EIATTR_REGCOUNT
	.align		4
.L_246:
        /*0588*/ 	.byte	0x04, 0x2f
        /*058a*/ 	.short	(.L_248 - .L_247)
	.align		4
.L_247:
        /*058c*/ 	.word	index@(_ZN5flash24flash_fwd_splitkv_kernelI23Flash_fwd_kernel_traitsILi128ELi64ELi128ELi4ELb0ELb0EN7cutlass10bfloat16_tE19Flash_kernel_traitsILi128ELi64ELi128ELi4ES3_EELb1ELb0ELb0ELb0ELb1ELb1ELb1ELb0EEEvNS_16Flash_fwd_paramsE)
        /*0590*/ 	.word	0x000000ff


	//----- nvinfo : EIATTR_FRAME_SIZE
	.align		4
.L_248:
        /*0594*/ 	.byte	0x04, 0x11
        /*0596*/ 	.short	(.L_250 - .L_249)
	.align		4
.L_249:
        /*0598*/ 	.word	index@(_ZN5flash24flash_fwd_splitkv_kernelI23Flash_fwd_kernel_traitsILi128ELi64ELi128ELi4ELb0ELb0EN7cutlass10bfloat16_tE19Flash_kernel_traitsILi128ELi64ELi128ELi4ES3_EELb1ELb0ELb0ELb0ELb1ELb1ELb1ELb0EEEvNS_16Flash_fwd_paramsE)
        /*059c*/ 	.word	0x00000000


	//----- nvinfo : EIATTR_REGCOUNT
	.align		4
.L_250:
        /*05a0*/ 	.byte	0x04, 0x2f
        /*05a2*/ 	.short	(.L_252 - .L_251)
	.align		4
.L_251:
        /*05a4*/ 	.word	index@(_ZN5flash24flash_fwd_splitkv_kernelI23Flash_fwd_kernel_traitsILi128ELi64ELi128ELi4ELb0ELb0EN7cutlass10bfloat16_tE19Flash_kernel_traitsILi128ELi64ELi128ELi4ES3_EELb1ELb0ELb0ELb0ELb1ELb0ELb1ELb0EEEvNS_16Flash_fwd_paramsE)
        /*05a8*/ 	.word	0x000000fe


	//----- nvinfo : EIATTR_FRAME_SIZE
	.align		4
.L_252:
        /*05ac*/ 	.byte	0x04, 0x11
        /*05ae*/ 	.short	(.L_254 - .L_253)
	.align		4
.L_253:
        /*05b0*/ 	.word	index@(_ZN5flash24flash_fwd_splitkv_kernelI23Flash_fwd_kernel_traitsILi128ELi64ELi128ELi4ELb0ELb0EN7cutlass10bfloat16_tE19Flash_kernel_traitsILi128ELi64ELi128ELi4ES3_EELb1ELb0ELb0ELb0ELb1ELb0ELb1ELb0EEEvNS_16Flash_fwd_paramsE)
        /*05b4*/ 	.word	0x00000000


	//----- nvinfo : EIATTR_REGCOUNT
	.align		4
.L_254:
        /*05b8*/ 	.byte	0x04, 0x2f
        /*05ba*/ 	.short	(.L_256 - .L_255)
	.align		4
.L_255:
        /*05bc*/ 	.word	index@(_ZN5flash24flash_fwd_splitkv_kernelI23Flash_fwd_kernel_traitsILi128ELi64ELi128ELi4ELb0ELb0EN7cutlass10bfloat16_tE19Flash_kernel_traitsILi128ELi64ELi128ELi4ES3_EELb1ELb0ELb1ELb0ELb0ELb1ELb0ELb1EEEvNS_16Flash_fwd_paramsE)
        /*05c0*/ 	.word	0x000000ff


	//----- nvinfo : EIATTR_FRAME_SIZE
	.align		4
.L_256:
        /*05c4*/ 	.byte	0x04, 0x11
        /*05c6*/ 	.short	(.L_258 - .L_257)
	.align		4
.L_257:
        /*05c8*/ 	.word	index@($__internal_21_$__cuda_sm70_shflsync_bfly_p)
        /*05cc*/ 	.word	0x00000000


	//----- nvinfo : EIATTR_FRAME_SIZE
	.align		4
.L_258:
        /*05d0*/ 	.byte	0x04, 0x11
        /*05d2*/ 	.short	(.L_260 - .L_259)
	.align		4
.L_259:
        /*05d4*/ 	.word	index@($_ZN5flash24flash_fwd_splitkv_kernelI23Flash_fwd_kernel_traitsILi128ELi64ELi128ELi4ELb0ELb0EN7cutlass10bfloat16_tE19Flash_kernel_traitsILi128ELi64ELi128ELi4ES3_EELb1ELb0ELb1ELb0ELb0ELb1ELb0ELb1EEEvNS_16Flash_fwd_paramsE$_ZN5flash30compute_attn_1rowblock_splitkvI23Flash_fwd_kernel_traitsILi128ELi64ELi128ELi4ELb0ELb0EN7cutlass10bfloat16_tE19Flash_kernel_traitsILi128ELi64ELi128ELi4ES3_EELb1ELb0ELb1ELb0ELb0ELb1ELb0ELb1ENS_16Flash_fwd_paramsEEEvRKT8_iiiii)
        /*05d8*/ 	.word	0x00000000


	//----- nvinfo : EIATTR_FRAME_SIZE
	.align		4
.L_260:
        /*05dc*/ 	.byte	0x04, 0x11
        /*05de*/ 	.short	(.L_262 - .L_261)
	.align		4
.L_261:
        /*05e0*/ 	.word	index@(_ZN5flash24flash_fwd_splitkv_kernelI23Flash_fwd_kernel_traitsILi128ELi64ELi128ELi4ELb0ELb0EN7cutlass10bfloat16_tE19Flash_kernel_traitsILi128ELi64ELi128ELi4ES3_EELb1ELb0ELb1ELb0ELb0ELb1ELb0ELb1EEEvNS_16Flash_fwd_paramsE)
        /*05e4*/ 	.word	0x00000000


	//----- nvinfo : EIATTR_REGCOUNT
	.align		4
.L_262:
        /*05e8*/ 	.byte	0x04, 0x2f
        /*05ea*/ 	.short	(.L_264 - .L_263)
	.align		4
.L_263:
        /*05ec*/ 	.word	index@(_ZN5flash24flash_fwd_splitkv_kernelI23Flash_fwd_kernel_traitsILi128ELi64ELi128ELi4ELb0ELb0EN7cutlass10bfloat16_tE19Flash_kernel_traitsILi128ELi64ELi128ELi4ES3_EELb1ELb0ELb1ELb0ELb0ELb0ELb0ELb1EEEvNS_16Flash_fwd_paramsE)
        /*05f0*/ 	.word	0x000000fe


	//----- nvinfo : EIATTR_FRAME_SIZE
	.align		4
.L_264:
        /*05f4*/ 	.byte	0x04, 0x11
        /*05f6*/ 	.short	(.L_266 - .L_265)
	.align		4
.L_265:
        /*05f8*/ 	.word	index@($__internal_20_$__cuda_sm70_shflsync_bfly_p)
        /*05fc*/ 	.word	0x00000000


	//----- nvinfo : EIATTR_FRAME_SIZE
	.align		4
.L_266:
        /*0600*/ 	.byte	0x04, 0x11
        /*0602*/ 	.short	(.L_268 - .L_267)
	.align		4
.L_267:
        /*0604*/ 	.word	index@($_ZN5flash24flash_fwd_splitkv_kernelI23Flash_fwd_kernel_traitsILi128ELi64ELi128ELi4ELb0ELb0EN7cutlass10bfloat16_tE19Flash_kernel_traitsILi128ELi64ELi128ELi4ES3_EELb1ELb0ELb1ELb0ELb0ELb0ELb0ELb1EEEvNS_16Flash_fwd_paramsE$_ZN5flash30compute_attn_1rowblock_splitkvI23Flash_fwd_kernel_traitsILi128ELi64ELi128ELi4ELb0ELb0EN7cutlass10bfloat16_tE19Flash_kernel_traitsILi128ELi64ELi128ELi4ES3_EELb1ELb0ELb1ELb0ELb0ELb0ELb0ELb1ENS_16Flash_fwd_paramsEEEvRKT8_iiiii)
        /*0608*/ 	.word	0x00000000


	//----- nvinfo : EIATTR_FRAME_SIZE
	.align		4
.L_268:
        /*060c*/ 	.byte	0x04, 0x11
        /*060e*/ 	.short	(.L_270 - .L_269)
	.align		4
.L_269:
        /*0610*/ 	.word	index@(_ZN5flash24flash_fwd_splitkv_kernelI23Flash_fwd_kernel_traitsILi128ELi64ELi128ELi4ELb0ELb0EN7cutlass10bfloat16_tE19Flash_kernel_traitsILi128ELi64ELi128ELi4ES3_EELb1ELb0ELb1ELb0ELb0ELb0ELb0ELb1EEEvNS_16Flash_fwd_paramsE)
        /*0614*/ 	.word	0x00000000


	//----- nvinfo : EIATTR_REGCOUNT
	.align		4
.L_270:
        /*0618*/ 	.byte	0x04, 0x2f
        /*061a*/ 	.short	(.L_272 - .L_271)
	.align		4
.L_271:
        /*061c*/ 	.word	index@(_ZN5flash24flash_fwd_splitkv_kernelI23Flash_fwd_kernel_traitsILi128ELi64ELi128ELi4ELb0ELb0EN7cutlass10bfloat16_tE19Flash_kernel_traitsILi128ELi64ELi128ELi4ES3_EELb1ELb0ELb0ELb0ELb1ELb1ELb0ELb1EEEvNS_16Flash_fwd_paramsE)
        /*0620*/ 	.word	0x000000ff


	//----- nvinfo : EIATTR_FRAME_SIZE
	.align		4
.L_272:
        /*0624*/ 	.byte	0x04, 0x11
        /*0626*/ 	.short	(.L_274 - .L_273)
	.align		4
.L_273:
        /*0628*/ 	.word	index@($__internal_19_$__cuda_sm70_shflsync_bfly_p)
        /*062c*/ 	.word	0x00000000


	//----- nvinfo : EIATTR_FRAME_SIZE
	.align		4
.L_274:
        /*0630*/ 	.byte	0x04, 0x11
        /*0632*/ 	.short	(.L_276 - .L_275)
	.align		4
.L_275:
        /*0634*/ 	.word	index@($_ZN5flash24flash_fwd_splitkv_kernelI23Flash_fwd_kernel_traitsILi128ELi64ELi128ELi4ELb0ELb0EN7cutlass10bfloat16_tE19Flash_kernel_traitsILi128ELi64ELi128ELi4ES3_EELb1ELb0ELb0ELb0ELb1ELb1ELb0ELb1EEEvNS_16Flash_fwd_paramsE$_ZN5flash30compute_attn_1rowblock_splitkvI23Flash_fwd_kernel_traitsILi128ELi64ELi128ELi4ELb0ELb0EN7cutlass10bfloat16_tE19Flash_kernel_traitsILi128ELi64ELi128ELi4ES3_EELb1ELb0ELb0ELb0ELb1ELb1ELb0ELb1ENS_16Flash_fwd_paramsEEEvRKT8_iiiii)
        /*0638*/ 	.word	0x00000000


	//----- nvinfo : EIATTR_FRAME_SIZE
	.align		4
.L_276:
        /*063c*/ 	.byte	0x04, 0x11
        /*063e*/ 	.short	(.L_278 - .L_277)
	.align		4
.L_277:
        /*0640*/ 	.word	index@(_ZN5flash24flash_fwd_splitkv_kernelI23Flash_fwd_kernel_traitsILi128ELi64ELi128ELi4ELb0ELb0EN7cutlass10bfloat16_tE19Flash_kernel_traitsILi128ELi64ELi128ELi4ES3_EELb1ELb0ELb0ELb0ELb1ELb1ELb0ELb1EEEvNS_16Flash_fwd_paramsE)
        /*0644*/ 	.word	0x00000000


	//----- nvinfo : EIATTR_REGCOUNT
	.align		4
.L_278:
        /*0648*/ 	.byte	0x04, 0x2f
        /*064a*/ 	.short	(.L_280 - .L_279)
	.align		4
.L_279:
        /*064c*/ 	.word	index@(_ZN5flash24flash_fwd_splitkv_kernelI23Flash_fwd_kernel_traitsILi128ELi64ELi128ELi4ELb0ELb0EN7cutlass10bfloat16_tE19Flash_kernel_traitsILi128ELi64ELi128ELi4ES3_EELb1ELb0ELb0ELb0ELb1ELb0ELb0ELb1EEEvNS_16Flash_fwd_paramsE)
        /*0650*/ 	.word	0x000000fe


	//----- nvinfo : EIATTR_FRAME_SIZE
	.align		4
.L_280:
        /*0654*/ 	.byte	0x04, 0x11
        /*0656*/ 	.short	(.L_282 - .L_281)
	.align		4
.L_281:
        /*0658*/ 	.word	index@($__internal_18_$__cuda_sm70_shflsync_bfly_p)
        /*065c*/ 	.word	0x00000000


	//----- nvinfo : EIATTR_FRAME_SIZE
	.align		4
.L_282:
        /*0660*/ 	.byte	0x04, 0x11
        /*0662*/ 	.short	(.L_284 - .L_283)
	.align		4
.L_283:
        /*0664*/ 	.word	index@($_ZN5flash24flash_fwd_splitkv_kernelI23Flash_fwd_kernel_traitsILi128ELi64ELi128ELi4ELb0ELb0EN7cutlass10bfloat16_tE19Flash_kernel_traitsILi128ELi64ELi128ELi4ES3_EELb1ELb0ELb0ELb0ELb1ELb0ELb0ELb1EEEvNS_16Flash_fwd_paramsE$_ZN5flash30compute_attn_1rowblock_splitkvI23Flash_fwd_kernel_traitsILi128ELi64ELi128ELi4ELb0ELb0EN7cutlass10bfloat16_tE19Flash_kernel_traitsILi128ELi64ELi128ELi4ES3_EELb1ELb0ELb0ELb0ELb1ELb0ELb0ELb1ENS_16Flash_fwd_paramsEEEvRKT8_iiiii)
        /*0668*/ 	.word	0x00000000


	//----- nvinfo : EIATTR_FRAME_SIZE
	.align		4
.L_284:
        /*066c*/ 	.byte	0x04, 0x11
        /*066e*/ 	.short	(.L_286 - .L_285)
	.align		4
.L_285:
        /*0670*/ 	.word	index@(_ZN5flash24flash_fwd_splitkv_kernelI23Flash_fwd_kernel_traitsILi128ELi64ELi128ELi4ELb0ELb0EN7cutlass10bfloat16_tE19Flash_kernel_traitsILi128ELi64ELi128ELi4ES3_EELb1ELb0ELb0ELb0ELb1ELb0ELb0ELb1EEEvNS_16Flash_fwd_paramsE)
        /*0674*/ 	.word	0x00000000


	//----- nvinfo : EIATTR_REGCOUNT
	.align		4
.L_286:
        /*0678*/ 	.byte	0x04, 0x2f
        /*067a*/ 	.short	(.L_288 - .L_287)
	.align		4
.L_287:
        /*067c*/ 	.word	index@(_ZN5flash24flash_fwd_splitkv_kernelI23Flash_fwd_kernel_traitsILi128ELi64ELi128ELi4ELb0ELb0EN7cutlass10bfloat16_tE19Flash_kernel_traitsILi128ELi64ELi128ELi4ES3_EELb1ELb0ELb1ELb0ELb0ELb1ELb0ELb0EEEvNS_16Flash_fwd_paramsE)
        /*0680*/ 	.word	0x000000ff


	//----- nvinfo : EIATTR_FRAME_SIZE
	.align		4
.L_288:
        /*0684*/ 	.byte	0x04, 0x11
        /*0686*/ 	.short	(.L_290 - .L_289)
	.align		4
.L_289:
        /*0688*/ 	.word	index@(_ZN5flash24flash_fwd_splitkv_kernelI23Flash_fwd_kernel_traitsILi128ELi64ELi128ELi4ELb0ELb0EN7cutlass10bfloat16_tE19Flash_kernel_traitsILi128ELi64ELi128ELi4ES3_EELb1ELb0ELb1ELb0ELb0ELb1ELb0ELb0EEEvNS_16Flash_fwd_paramsE)
        /*068c*/ 	.word	0x00000000


	//----- nvinfo : EIATTR_REGCOUNT
	.align		4
.L_290:
        /*0690*/ 	.byte	0x04, 0x2f
        /*0692*/ 	.short	(.L_292 - .L_291)
	.align		4
.L_291:
        /*0694*/ 	.word	index@(_ZN5flash24flash_fwd_splitkv_kernelI23Flash_fwd_kernel_traitsILi128ELi64ELi128ELi4ELb0ELb0EN7cutlass10bfloat16_tE19Flash_kernel_traitsILi128ELi64ELi128ELi4ES3_EELb1ELb0ELb1ELb0ELb0ELb0ELb0ELb0EEEvNS_16Flash_fwd_paramsE)
        /*0698*/ 	.word	0x000000fe


	//----- nvinfo : EIATTR_FRAME_SIZE
	.align		4
.L_292:
        /*069c*/ 	.byte	0x04, 0x11
        /*069e*/ 	.short	(.L_294 - .L_293)
	.align		4
.L_293:
        /*06a0*/ 	.word	index@(_ZN5flash24flash_fwd_splitkv_kernelI23Flash_fwd_kernel_traitsILi128ELi64ELi128ELi4ELb0ELb0EN7cutlass10bfloat16_tE19Flash_kernel_traitsILi128ELi64ELi128ELi4ES3_EELb1ELb0ELb1ELb0ELb0ELb0ELb0ELb0EEEvNS_16Flash_fwd_paramsE)
        /*06a4*/ 	.word	0x00000000


	//----- nvinfo : EIATTR_REGCOUNT
	.align		4
.L_294:
        /*06a8*/ 	.byte	0x04, 0x2f
        /*06aa*/ 	.short	(.L_296 - .L_295)
	.align		4
.L_295:
        /*06ac*/ 	.word	index@(_ZN5flash24flash_fwd_splitkv_kernelI23Flash_fwd_kernel_traitsILi128ELi64ELi128ELi4ELb0ELb0EN7cutlass10bfloat16_tE19Flash_kernel_traitsILi128ELi64ELi128ELi4ES3_EELb1ELb0ELb0ELb0ELb1ELb1ELb0ELb0EEEvNS_16Flash_fwd_paramsE)
        /*06b0*/ 	.word	0x000000ff


	//----- nvinfo : EIATTR_FRAME_SIZE
	.align		4
.L_296:
        /*06b4*/ 	.byte	0x04, 0x11
        /*06b6*/ 	.short	(.L_298 - .L_297)
	.align		4
.L_297:
        /*06b8*/ 	.word	index@(_ZN5flash24flash_fwd_splitkv_kernelI23Flash_fwd_kernel_traitsILi128ELi64ELi128ELi4ELb0ELb0EN7cutlass10bfloat16_tE19Flash_kernel_traitsILi128ELi64ELi128ELi4ES3_EELb1ELb0ELb0ELb0ELb1ELb1ELb0ELb0EEEvNS_16Flash_fwd_paramsE)
        /*06bc*/ 	.word	0x00000000


	//----- nvinfo : EIATTR_REGCOUNT
	.align		4
.L_298:
        /*06c0*/ 	.byte	0x04, 0x2f
        /*06c2*/ 	.short	(.L_300 - .L_299)
	.align		4
.L_299:
        /*06c4*/ 	.word	index@(_ZN5flash24flash_fwd_splitkv_kernelI23Flash_fwd_kernel_traitsILi128ELi64ELi128ELi4ELb0ELb0EN7cutlass10bfloat16_tE19Flash_kernel_traitsILi128ELi64ELi128ELi4ES3_EELb1ELb0ELb0ELb0ELb1ELb0ELb0ELb0EEEvNS_16Flash_fwd_paramsE)
        /*06c8*/ 	.word	0x000000fe


	//----- nvinfo : EIATTR_FRAME_SIZE
	.align		4
.L_300:
        /*06cc*/ 	.byte	0x04, 0x11
        /*06ce*/ 	.short	(.L_302 - .L_301)
	.align		4
.L_301:
        /*06d0*/ 	.word	index@(_ZN5flash24flash_fwd_splitkv_kernelI23Flash_fwd_kernel_traitsILi128ELi64ELi128ELi4ELb0ELb0EN7cutlass10bfloat16_tE19Flash_kernel_traitsILi128ELi64ELi128ELi4ES3_EELb1ELb0ELb0ELb0ELb1ELb0ELb0ELb0EEEvNS_16Flash_fwd_paramsE)
        /*06d4*/ 	.word	0x00000000


	//----- nvinfo : EIATTR_REGCOUNT
	.align		4
.L_302:
        /*06d8*/ 	.byte	0x04, 0x2f
        /*06da*/ 	.short	(.L_304 - .L_303)
	.align		4
.L_303:
        /*06dc*/ 	.word	index@(_ZN5flash24flash_fwd_splitkv_kernelI23Flash_fwd_kernel_traitsILi128ELi64ELi128ELi4ELb0ELb0EN7cutlass10bfloat16_tE19Flash_kernel_traitsILi128ELi64ELi128ELi4ES3_EELb1ELb0ELb0ELb1ELb1ELb1ELb1ELb0EEEvNS_16Flash_fwd_paramsE)
        /*06e0*/ 	.word	0x000000ff


	//----- nvinfo : EIATTR_FRAME_SIZE
	.align		4
.L_304:
        /*06e4*/ 	.byte	0x04, 0x11
        /*06e6*/ 	.short	(.L_306 - .L_305)
	.align		4
.L_305:
        /*06e8*/ 	.word	index@(_ZN5flash24flash_fwd_splitkv_kernelI23Flash_fwd_kernel_traitsILi128ELi64ELi128ELi4ELb0ELb0EN7cutlass10bfloat16_tE19Flash_kernel_traitsILi128ELi64ELi128ELi4ES3_EELb1ELb0ELb0ELb1ELb1ELb1ELb1ELb0EEEvNS_16Flash_fwd_paramsE)
        /*06ec*/ 	.word	0x00000000


	//----- nvinfo : EIATTR_REGCOUNT
	.align		4
.L_306:
        /*06f0*/ 	.byte	0x04, 0x2f
        /*06f2*/ 	.short	(.L_308 - .L_307)
	.align		4
.L_307:
        /*06f4*/ 	.word	index@(_ZN5flash24flash_fwd_splitkv_kernelI23Flash_fwd_kernel_traitsILi128ELi64ELi128ELi4ELb0ELb0EN7cutlass10bfloat16_tE19Flash_kernel_traitsILi128ELi64ELi128ELi4ES3_EELb1ELb0ELb0ELb1ELb1ELb0ELb1ELb0EEEvNS_16Flash_fwd_paramsE)
        /*06f8*/ 	.word	0x000000f2


	//----- nvinfo : EIATTR_FRAME_SIZE
	.align		4
.L_308:
        /*06fc*/ 	.byte	0x04, 0x11
        /*06fe*/ 	.short	(.L_310 - .L_309)
	.align		4
.L_309:
        /*0700*/ 	.word	index@(_ZN5flash24flash_fwd_splitkv_kernelI23Flash_fwd_kernel_traitsILi128ELi64ELi128ELi4ELb0ELb0EN7cutlass10bfloat16_tE19Flash_kernel_traitsILi128ELi64ELi128ELi4ES3_EELb1ELb0ELb0ELb1ELb1ELb0ELb1ELb0EEEvNS_16Flash_fwd_paramsE)
        /*0704*/ 	.word	0x00000000


	//----- nvinfo : EIATTR_REGCOUNT
	.align		4
.L_310:
        /*0708*/ 	.byte	0x04, 0x2f
        /*070a*/ 	.short	(.L_312 - .L_311)
	.align		4
.L_311:
        /*070c*/ 	.word	index@(_ZN5flash24flash_fwd_splitkv_kernelI23Flash_fwd_kernel_traitsILi128ELi64ELi128ELi4ELb0ELb0EN7cutlass10bfloat16_tE19Flash_kernel_traitsILi128ELi64ELi128ELi4ES3_EELb1ELb0ELb0ELb1ELb1ELb1ELb0ELb0EEEvNS_16Flash_fwd_paramsE)
        /*0710*/ 	.word	0x000000ff


	//----- nvinfo : EIATTR_FRAME_SIZE
	.align		4
.L_312:
        /*0714*/ 	.byte	0x04, 0x11
        /*0716*/ 	.short	(.L_314 - .L_313)
	.align		4
.L_313:
        /*0718*/ 	.word	index@(_ZN5flash24flash_fwd_splitkv_kernelI23Flash_fwd_kernel_traitsILi128ELi64ELi128ELi4ELb0ELb0EN7cutlass10bfloat16_tE19Flash_kernel_traitsILi128ELi64ELi128ELi4ES3_EELb1ELb0ELb0ELb1ELb1ELb1ELb0ELb0EEEvNS_16Flash_fwd_paramsE)
        /*071c*/ 	.word	0x00000000


	//----- nvinfo : EIATTR_REGCOUNT
	.align		4
.L_314:
        /*0720*/ 	.byte	0x04, 0x2f
        /*0722*/ 	.short	(.L_316 - .L_315)
	.align		4
.L_315:
        /*0724*/ 	.word	index@(_ZN5flash24flash_fwd_splitkv_kernelI23Flash_fwd_kernel_traitsILi128ELi64ELi128ELi4ELb0ELb0EN7cutlass10bfloat16_tE19Flash_kernel_traitsILi128ELi64ELi128ELi4ES3_EELb1ELb0ELb0ELb1ELb1ELb0ELb0ELb0EEEvNS_16Flash_fwd_paramsE)
        /*0728*/ 	.word	0x000000f4


	//----- nvinfo : EIATTR_FRAME_SIZE
	.align		4
.L_316:
        /*072c*/ 	.byte	0x04, 0x11
        /*072e*/ 	.short	(.L_318 - .L_317)
	.align		4
.L_317:
        /*0730*/ 	.word	index@(_ZN5flash24flash_fwd_splitkv_kernelI23Flash_fwd_kernel_traitsILi128ELi64ELi128ELi4ELb0ELb0EN7cutlass10bfloat16_tE19Flash_kernel_traitsILi128ELi64ELi128ELi4ES3_EELb1ELb0ELb0ELb1ELb1ELb0ELb0ELb0EEEvNS_16Flash_fwd_paramsE)
        /*0734*/ 	.word	0x00000000


	//----- nvinfo : EIATTR_REGCOUNT
	.align		4
.L_318:
        /*0738*/ 	.byte	0x04, 0x2f
        /*073a*/ 	.short	(.L_320 - .L_319)
	.align		4
.L_319:
        /*073c*/ 	.word	index@(_ZN5flash24flash_fwd_splitkv_kernelI23Flash_fwd_kernel_traitsILi128ELi64ELi128ELi4ELb0ELb0EN7cutlass10bfloat16_tE19Flash_kernel_traitsILi128ELi64ELi128ELi4ES3_EELb1ELb0ELb0ELb0ELb0ELb1ELb1ELb1EEEvNS_16Flash_fwd_paramsE)
        /*0740*/ 	.word	0x000000ff


	//----- nvinfo : EIATTR_FRAME_SIZE
	.align		4
.L_320:
        /*0744*/ 	.byte	0x04, 0x11
        /*0746*/ 	.short	(.L_322 - .L_321)
	.align		4
.L_321:
        /*0748*/ 	.word	index@($__internal_17_$__cuda_sm70_shflsync_bfly_p)
        /*074c*/ 	.word	0x00000000


	//----- nvinfo : EIATTR_FRAME_SIZE
	.align		4
.L_322:
        /*0750*/ 	.byte	0x04, 0x11
        /*0752*/ 	.short	(.L_324 - .L_323)
	.align		4
.L_323:
        /*0754*/ 	.word	index@($_ZN5flash24flash_fwd_splitkv_kernelI23Flash_fwd_kernel_traitsILi128ELi64ELi128ELi4ELb0ELb0EN7cutlass10bfloat16_tE19Flash_kernel_traitsILi128ELi64ELi128ELi4ES3_EELb1ELb0ELb0ELb0ELb0ELb1ELb1ELb1EEEvNS_16Flash_fwd_paramsE$_ZN5flash30compute_attn_1rowblock_splitkvI23Flash_fwd_kernel_traitsILi128ELi64ELi128ELi4ELb0ELb0EN7cutlass10bfloat16_tE19Flash_kernel_traitsILi128ELi64ELi128ELi4ES3_EELb1ELb0ELb0ELb0ELb0ELb1ELb1ELb1ENS_16Flash_fwd_paramsEEEvRKT8_iiiii)
        /*0758*/ 	.word	0x00000000


	//----- nvinfo : EIATTR_FRAME_SIZE
	.align		4
.L_324:
        /*075c*/ 	.byte	0x04, 0x11
        /*075e*/ 	.short	(.L_326 - .L_325)
	.align		4
.L_325:
        /*0760*/ 	.word	index@(_ZN5flash24flash_fwd_splitkv_kernelI23Flash_fwd_kernel_traitsILi128ELi64ELi128ELi4ELb0ELb0EN7cutlass10bfloat16_tE19Flash_kernel_traitsILi128ELi64ELi128ELi4ES3_EELb1ELb0ELb0ELb0ELb0ELb1ELb1ELb1EEEvNS_16Flash_fwd_paramsE)
        /*0764*/ 	.word	0x00000000


	//----- nvinfo : EIATTR_REGCOUNT
	.align		4
.L_326:
        /*0768*/ 	.byte	0x04, 0x2f
        /*076a*/ 	.short	(.L_328 - .L_327)
	.align		4
.L_327:
        /*076c*/ 	.word	index@(_ZN5flash24flash_fwd_splitkv_kernelI23Flash_fwd_kernel_traitsILi128ELi64ELi128ELi4ELb0ELb0EN7cutlass10bfloat16_tE19Flash_kernel_traitsILi128ELi64ELi128ELi4ES3_EELb1ELb0ELb0ELb0ELb0ELb0ELb1ELb1EEEvNS_16Flash_fwd_paramsE)
        /*0770*/ 	.word	0x000000fe


	//----- nvinfo : EIATTR_FRAME_SIZE
	.align		4
.L_328:
        /*0774*/ 	.byte	0x04, 0x11
        /*0776*/ 	.short	(.L_330 - .L_329)
	.align		4
.L_329:
        /*0778*/ 	.word	index@($__internal_16_$__cuda_sm70_shflsync_bfly_p)
        /*077c*/ 	.word	0x00000000


	//----- nvinfo : EIATTR_FRAME_SIZE
	.align		4
.L_330:
        /*0780*/ 	.byte	0x04, 0x11
        /*0782*/ 	.short	(.L_332 - .L_331)
	.align		4
.L_331:
        /*0784*/ 	.word	index@($_ZN5flash24flash_fwd_splitkv_kernelI23Flash_fwd_kernel_traitsILi128ELi64ELi128ELi4ELb0ELb0EN7cutlass10bfloat16_tE19Flash_kernel_traitsILi128ELi64ELi128ELi4ES3_EELb1ELb0ELb0ELb0ELb0ELb0ELb1ELb1EEEvNS_16Flash_fwd_paramsE$_ZN5flash30compute_attn_1rowblock_splitkvI23Flash_fwd_kernel_traitsILi128ELi64ELi128ELi4ELb0ELb0EN7cutlass10bfloat16_tE19Flash_kernel_traitsILi128ELi64ELi128ELi4ES3_EELb1ELb0ELb0ELb0ELb0ELb0ELb1ELb1ENS_16Flash_fwd_paramsEEEvRKT8_iiiii)
        /*0788*/ 	.word	0x00000000


	//----- nvinfo : EIATTR_FRAME_SIZE
	.align		4
.L_332:
        /*078c*/ 	.byte	0x04, 0x11
        /*078e*/ 	.short	(.L_334 - .L_333)
	.align		4
.L_333:
        /*0790*/ 	.word	index@(_ZN5flash24flash_fwd_splitkv_kernelI23Flash_fwd_kernel_traitsILi128ELi64ELi128ELi4ELb0ELb0EN7cutlass10bfloat16_tE19Flash_kernel_traitsILi128ELi64ELi128ELi4ES3_EELb1ELb0ELb0ELb0ELb0ELb0ELb1ELb1EEEvNS_16Flash_fwd_paramsE)
        /*0794*/ 	.word	0x00000000


	//----- nvinfo : EIATTR_REGCOUNT
	.align		4
.L_334:
        /*0798*/ 	.byte	0x04, 0x2f
        /*079a*/ 	.short	(.L_336 - .L_335)
	.align		4
.L_335:
        /*079c*/ 	.word	index@(_ZN5flash24flash_fwd_splitkv_kernelI23Flash_fwd_kernel_traitsILi128ELi64ELi128ELi4ELb0ELb0EN7cutlass10bfloat16_tE19Flash_kernel_traitsILi128ELi64ELi128ELi4ES3_EELb1ELb0ELb0ELb0ELb0ELb1ELb1ELb0EEEvNS_16Flash_fwd_paramsE)
        /*07a0*/ 	.word	0x000000ff


	//----- nvinfo : EIATTR_FRAME_SIZE
	.align		4
.L_336:
        /*07a4*/ 	.byte	0x04, 0x11
        /*07a6*/ 	.short	(.L_338 - .L_337)
	.align		4
.L_337:
        /*07a8*/ 	.word	index@(_ZN5flash24flash_fwd_splitkv_kernelI23Flash_fwd_kernel_traitsILi128ELi64ELi128ELi4ELb0ELb0EN7cutlass10bfloat16_tE19Flash_kernel_traitsILi128ELi64ELi128ELi4ES3_EELb1ELb0ELb0ELb0ELb0ELb1ELb1ELb0EEEvNS_16Flash_fwd_paramsE)
        /*07ac*/ 	.word	0x00000000


	//----- nvinfo : EIATTR_REGCOUNT
	.align		4
.L_338:
        /*07b0*/ 	.byte	0x04, 0x2f
        /*07b2*/ 	.short	(.L_340 - .L_339)
	.align		4
.L_339:
        /*07b4*/ 	.word	index@(_ZN5flash24flash_fwd_splitkv_kernelI23Flash_fwd_kernel_traitsILi128ELi64ELi128ELi4ELb0ELb0EN7cutlass10bfloat16_tE19Flash_kernel_traitsILi128ELi64ELi128ELi4ES3_EELb1ELb0ELb0ELb0ELb0ELb0ELb1ELb0EEEvNS_16Flash_fwd_paramsE)
        /*07b8*/ 	.word	0x000000ff


	//----- nvinfo : EIATTR_FRAME_SIZE
	.align		4
.L_340:
        /*07bc*/ 	.byte	0x04, 0x11
        /*07be*/ 	.short	(.L_342 - .L_341)
	.align		4
.L_341:
        /*07c0*/ 	.word	index@(_ZN5flash24flash_fwd_splitkv_kernelI23Flash_fwd_kernel_traitsILi128ELi64ELi128ELi4ELb0ELb0EN7cutlass10bfloat16_tE19Flash_kernel_traitsILi128ELi64ELi128ELi4ES3_EELb1ELb0ELb0ELb0ELb0ELb0ELb1ELb0EEEvNS_16Flash_fwd_paramsE)
        /*07c4*/ 	.word	0x00000000


	//----- nvinfo : EIATTR_REGCOUNT
	.align		4
.L_342:
        /*07c8*/ 	.byte	0x04, 0x2f
        /*07ca*/ 	.short	(.L_344 - .L_343)
	.align		4
.L_343:
        /*07cc*/ 	.word	index@(_ZN5flash24flash_fwd_splitkv_kernelI23Flash_fwd_kernel_traitsILi128ELi64ELi128ELi4ELb0ELb0EN7cutlass10bfloat16_tE19Flash_kernel_traitsILi128ELi64ELi128ELi4ES3_EELb1ELb0ELb0ELb0ELb0ELb1ELb0ELb1EEEvNS_16Flash_fwd_paramsE)
        /*07d0*/ 	.word	0x000000ff


	//----- nvinfo : EIATTR_FRAME_SIZE
	.align		4
.L_344:
        /*07d4*/ 	.byte	0x04, 0x11
        /*07d6*/ 	.short	(.L_346 - .L_345)
	.align		4
.L_345:
        /*07d8*/ 	.word	index@($__internal_15_$__cuda_sm70_shflsync_bfly_p)
        /*07dc*/ 	.word	0x00000000


	//----- nvinfo : EIATTR_FRAME_SIZE
	.align		4
.L_346:
        /*07e0*/ 	.byte	0x04, 0x11
        /*07e2*/ 	.short	(.L_348 - .L_347)
	.align		4
.L_347:
        /*07e4*/ 	.word	index@($_ZN5flash24flash_fwd_splitkv_kernelI23Flash_fwd_kernel_traitsILi128ELi64ELi128ELi4ELb0ELb0EN7cutlass10bfloat16_tE19Flash_kernel_traitsILi128ELi64ELi128ELi4ES3_EELb1ELb0ELb0ELb0ELb0ELb1ELb0ELb1EEEvNS_16Flash_fwd_paramsE$_ZN5flash30compute_attn_1rowblock_splitkvI23Flash_fwd_kernel_traitsILi128ELi64ELi128ELi4ELb0ELb0EN7cutlass10bfloat16_tE19Flash_kernel_traitsILi128ELi64ELi128ELi4ES3_EELb1ELb0ELb0ELb0ELb0ELb1ELb0ELb1ENS_16Flash_fwd_paramsEEEvRKT8_iiiii)
        /*07e8*/ 	.word	0x00000000


	//----- nvinfo : EIATTR_FRAME_SIZE
	.align		4
.L_348:
        /*07ec*/ 	.byte	0x04, 0x11
        /*07ee*/ 	.short	(.L_350 - .L_349)
	.align		4
.L_349:
        /*07f0*/ 	.word	index@(_ZN5flash24flash_fwd_splitkv_kernelI23Flash_fwd_kernel_traitsILi128ELi64ELi128ELi4ELb0ELb0EN7cutlass10bfloat16_tE19Flash_kernel_traitsILi128ELi64ELi128ELi4ES3_EELb1ELb0ELb0ELb0ELb0ELb1ELb0ELb1EEEvNS_16Flash_fwd_paramsE)
        /*07f4*/ 	.word	0x00000000


	//----- nvinfo : EIATTR_REGCOUNT
	.align		4
.L_350:
        /*07f8*/ 	.byte	0x04, 0x2f
        /*07fa*/ 	.short	(.L_352 - .L_351)
	.align		4
.L_351:
        /*07fc*/ 	.word	index@(_ZN5flash24flash_fwd_splitkv_kernelI23Flash_fwd_kernel_traitsILi128ELi64ELi128ELi4ELb0ELb0EN7cutlass10bfloat16_tE19Flash_kernel_traitsILi128ELi64ELi128ELi4ES3_EELb1ELb0ELb0ELb0ELb0ELb0ELb0ELb1EEEvNS_16Flash_fwd_paramsE)
        /*0800*/ 	.word	0x000000fe


	//----- nvinfo : EIATTR_FRAME_SIZE
	.align		4
.L_352:
        /*0804*/ 	.byte	0x04, 0x11
        /*0806*/ 	.short	(.L_354 - .L_353)
	.align		4
.L_353:
        /*0808*/ 	.word	index@($__internal_14_$__cuda_sm70_shflsync_bfly_p)
        /*080c*/ 	.word	0x00000000


	//----- nvinfo : EIATTR_FRAME_SIZE
	.align		4
.L_354:
        /*0810*/ 	.byte	0x04, 0x11
        /*0812*/ 	.short	(.L_356 - .L_355)
	.align		4
.L_355:
        /*0814*/ 	.word	index@($_ZN5flash24flash_fwd_splitkv_kernelI23Flash_fwd_kernel_traitsILi128ELi64ELi128ELi4ELb0ELb0EN7cutlass10bfloat16_tE19Flash_kernel_traitsILi128ELi64ELi128ELi4ES3_EELb1ELb0ELb0ELb0ELb0ELb0ELb0ELb1EEEvNS_16Flash_fwd_paramsE$_ZN5flash30compute_attn_1rowblock_splitkvI23Flash_fwd_kernel_traitsILi128ELi64ELi128ELi4ELb0ELb0EN7cutlass10bfloat16_tE19Flash_kernel_traitsILi128ELi64ELi128ELi4ES3_EELb1ELb0ELb0ELb0ELb0ELb0ELb0ELb1ENS_16Flash_fwd_paramsEEEvRKT8_iiiii)
        /*0818*/ 	.word	0x00000000


	//----- nvinfo : EIATTR_FRAME_SIZE
	.align		4
.L_356:
        /*081c*/ 	.byte	0x04, 0x11
        /*081e*/ 	.short	(.L_358 - .L_357)
	.align		4
.L_357:
        /*0820*/ 	.word	index@(_ZN5flash24flash_fwd_splitkv_kernelI23Flash_fwd_kernel_traitsILi128ELi64ELi128ELi4ELb0ELb0EN7cutlass10bfloat16_tE19Flash_kernel_traitsILi128ELi64ELi128ELi4ES3_EELb1ELb0ELb0ELb0ELb0ELb0ELb0ELb1EEEvNS_16Flash_fwd_paramsE)
        /*0824*/ 	.word	0x00000000


	//----- nvinfo : EIATTR_REGCOUNT
	.align		4
.L_358:
        /*0828*/ 	.byte	0x04, 0x2f
        /*082a*/ 	.short	(.L_360 - .L_359)
	.align		4
.L_359:
        /*082c*/ 	.word	index@(_ZN5flash24flash_fwd_splitkv_kernelI23Flash_fwd_kernel_traitsILi128ELi64ELi128ELi4ELb0ELb0EN7cutlass10bfloat16_tE19Flash_kernel_traitsILi128ELi64ELi128ELi4ES3_EELb1ELb0ELb0ELb0ELb0ELb1ELb0ELb0EEEvNS_16Flash_fwd_paramsE)
        /*0830*/ 	.word	0x000000ff


	//----- nvinfo : EIATTR_FRAME_SIZE
	.align		4
.L_360:
        /*0834*/ 	.byte	0x04, 0x11
        /*0836*/ 	.short	(.L_362 - .L_361)
	.align		4
.L_361:
        /*0838*/ 	.word	index@(_ZN5flash24flash_fwd_splitkv_kernelI23Flash_fwd_kernel_traitsILi128ELi64ELi128ELi4ELb0ELb0EN7cutlass10bfloat16_tE19Flash_kernel_traitsILi128ELi64ELi128ELi4ES3_EELb1ELb0ELb0ELb0ELb0ELb1ELb0ELb0EEEvNS_16Flash_fwd_paramsE)
        /*083c*/ 	.word	0x00000000


	//----- nvinfo : EIATTR_REGCOUNT
	.align		4
.L_362:
        /*0840*/ 	.byte	0x04, 0x2f
        /*0842*/ 	.short	(.L_364 - .L_363)
	.align		4
.L_363:
        /*0844*/ 	.word	index@(_ZN5flash24flash_fwd_splitkv_kernelI23Flash_fwd_kernel_traitsILi128ELi64ELi128ELi4ELb0ELb0EN7cutlass10bfloat16_tE19Flash_kernel_traitsILi128ELi64ELi128ELi4ES3_EELb1ELb0ELb0ELb0ELb0ELb0ELb0ELb0EEEvNS_16Flash_fwd_paramsE)
        /*0848*/ 	.word	0x000000fe


	//----- nvinfo : EIATTR_FRAME_SIZE
	.align		4
.L_364:
        /*084c*/ 	.byte	0x04, 0x11
        /*084e*/ 	.short	(.L_366 - .L_365)
	.align		4
.L_365:
        /*0850*/ 	.word	index@(_ZN5flash24flash_fwd_splitkv_kernelI23Flash_fwd_kernel_traitsILi128ELi64ELi128ELi4ELb0ELb0EN7cutlass10bfloat16_tE19Flash_kernel_traitsILi128ELi64ELi128ELi4ES3_EELb1ELb0ELb0ELb0ELb0ELb0ELb0ELb0EEEvNS_16Flash_fwd_paramsE)
        /*0854*/ 	.word	0x00000000


	//----- nvinfo : EIATTR_REGCOUNT
	.align		4
.L_366:
        /*0858*/ 	.byte	0x04, 0x2f
        /*085a*/ 	.short	(.L_368 - .L_367)
	.align		4
.L_367:
        /*085c*/ 	.word	index@(_ZN5flash32flash_fwd_splitkv_combine_kernelI23Flash_fwd_kernel_traitsILi128ELi64ELi128ELi4ELb0ELb0EN7cutlass10bfloat16_tE19Flash_kernel_traitsILi128ELi64ELi128ELi4ES3_EELi4ELi1ELb1EEEvNS_16Flash_fwd_paramsE)
        /*0860*/ 	.word	0x00000036


	//----- nvinfo : EIATTR_FRAME_SIZE
	.align		4
.L_368:
        /*0864*/ 	.byte	0x04, 0x11
        /*0866*/ 	.short	(.L_370 - .L_369)
	.align		4
.L_369:
        /*0868*/ 	.word	index@($__internal_13_$__cuda_sm20_div_s64)
        /*086c*/ 	.word	0x00000000


	//----- nvinfo : EIATTR_FRAME_SIZE
	.align		4
.L_370:
        /*0870*/ 	.byte	0x04, 0x11
        /*0872*/ 	.short	(.L_372 - .L_371)
	.align		4
.L_371:
        /*0874*/ 	.word	index@(_ZN5flash32flash_fwd_splitkv_combine_kernelI23Flash_fwd_kernel_traitsILi128ELi64ELi128ELi4ELb0ELb0EN7cutlass10bfloat16_tE19Flash_kernel_traitsILi128ELi64ELi128ELi4ES3_EELi4ELi1ELb1EEEvNS_16Flash_fwd_paramsE)
        /*0878*/ 	.word	0x00000000


	//----- nvinfo : EIATTR_REGCOUNT
	.align		4
.L_372:
        /*087c*/ 	.byte	0x04, 0x2f
        /*087e*/ 	.short	(.L_374 - .L_373)
	.align		4
.L_373:
        /*0880*/ 	.word	index@(_ZN5flash32flash_fwd_splitkv_combine_kernelI23Flash_fwd_kernel_traitsILi128ELi64ELi128ELi4ELb0ELb0EN7cutlass10bfloat16_tE19Flash_kernel_traitsILi128ELi64ELi128ELi4ES3_EELi4ELi2ELb1EEEvNS_16Flash_fwd_paramsE)
        /*0884*/ 	.word	0x00000038


	//----- nvinfo : EIATTR_FRAME_SIZE
	.align		4
.L_374:
        /*0888*/ 	.byte	0x04, 0x11
        /*088a*/ 	.short	(.L_376 - .L_375)
	.align		4
.L_375:
        /*088c*/ 	.word	index@($__internal_12_$__cuda_sm20_div_s64)
        /*0890*/ 	.word	0x00000000


	//----- nvinfo : EIATTR_FRAME_SIZE
	.align		4
.L_376:
        /*0894*/ 	.byte	0x04, 0x11
        /*0896*/ 	.short	(.L_378 - .L_377)
	.align		4
.L_377:
        /*0898*/ 	.word	index@(_ZN5flash32flash_fwd_splitkv_combine_kernelI23Flash_fwd_kernel_traitsILi128ELi64ELi128ELi4ELb0ELb0EN7cutlass10bfloat16_tE19Flash_kernel_traitsILi128ELi64ELi128ELi4ES3_EELi4ELi2ELb1EEEvNS_16Flash_fwd_paramsE)
        /*089c*/ 	.word	0x00000000


	//----- nvinfo : EIATTR_REGCOUNT
	.align		4
.L_378:
        /*08a0*/ 	.byte	0x04, 0x2f
        /*08a2*/ 	.short	(.L_380 - .L_379)
	.align		4
.L_379:
        /*08a4*/ 	.word	index@(_ZN5flash32flash_fwd_splitkv_combine_kernelI23Flash_fwd_kernel_traitsILi128ELi64ELi128ELi4ELb0ELb0EN7cutlass10bfloat16_tE19Flash_kernel_traitsILi128ELi64ELi128ELi4ES3_EELi4ELi3ELb1EEEvNS_16Flash_fwd_paramsE)
        /*08a8*/ 	.word	0x00000034


	//----- nvinfo : EIATTR_FRAME_SIZE
	.align		4
.L_380:
        /*08ac*/ 	.byte	0x04, 0x11
        /*08ae*/ 	.short	(.L_382 - .L_381)
	.align		4
.L_381:
        /*08b0*/ 	.word	index@($__internal_11_$__cuda_sm20_div_s64)
        /*08b4*/ 	.word	0x00000000


	//----- nvinfo : EIATTR_FRAME_SIZE
	.align		4
.L_382:
        /*08b8*/ 	.byte	0x04, 0x11
        /*08ba*/ 	.short	(.L_384 - .L_383)
	.align		4
.L_383:
        /*08bc*/ 	.word	index@(_ZN5flash32flash_fwd_splitkv_combine_kernelI23Flash_fwd_kernel_traitsILi128ELi64ELi128ELi4ELb0ELb0EN7cutlass10bfloat16_tE19Flash_kernel_traitsILi128ELi64ELi128ELi4ES3_EELi4ELi3ELb1EEEvNS_16Flash_fwd_paramsE)
        /*08c0*/ 	.word	0x00000000


	//----- nvinfo : EIATTR_REGCOUNT
	.align		4
.L_384:
        /*08c4*/ 	.byte	0x04, 0x2f
        /*08c6*/ 	.short	(.L_386 - .L_385)
	.align		4
.L_385:
        /*08c8*/ 	.word	index@(_ZN5flash32flash_fwd_splitkv_combine_kernelI23Flash_fwd_kernel_traitsILi128ELi64ELi128ELi4ELb0ELb0EN7cutlass10bfloat16_tE19Flash_kernel_traitsILi128ELi64ELi128ELi4ES3_EELi4ELi4ELb1EEEvNS_16Flash_fwd_paramsE)
        /*08cc*/ 	.word	0x00000034


	//----- nvinfo : EIATTR_FRAME_SIZE
	.align		4
.L_386:
        /*08d0*/ 	.byte	0x04, 0x11
        /*08d2*/ 	.short	(.L_388 - .L_387)
	.align		4
.L_387:
        /*08d4*/ 	.word	index@($__internal_10_$__cuda_sm20_div_s64)
        /*08d8*/ 	.word	0x00000000


	//----- nvinfo : EIATTR_FRAME_SIZE
	.align		4
.L_388:
        /*08dc*/ 	.byte	0x04, 0x11
        /*08de*/ 	.short	(.L_390 - .L_389)
	.align		4
.L_389:
        /*08e0*/ 	.word	index@(_ZN5flash32flash_fwd_splitkv_combine_kernelI23Flash_fwd_kernel_traitsILi128ELi64ELi128ELi4ELb0ELb0EN7cutlass10bfloat16_tE19Flash_kernel_traitsILi128ELi64ELi128ELi4ES3_EELi4ELi4ELb1EEEvNS_16Flash_fwd_paramsE)
        /*08e4*/ 	.word	0x00000000


	//----- nvinfo : EIATTR_REGCOUNT
	.align		4
.L_390:
        /*08e8*/ 	.byte	0x04, 0x2f
        /*08ea*/ 	.short	(.L_392 - .L_391)
	.align		4
.L_391:
        /*08ec*/ 	.word	index@(_ZN5flash32flash_fwd_splitkv_combine_kernelI23Flash_fwd_kernel_traitsILi128ELi64ELi128ELi4ELb0ELb0EN7cutlass10bfloat16_tE19Flash_kernel_traitsILi128ELi64ELi128ELi4ES3_EELi4ELi5ELb1EEEvNS_16Flash_fwd_paramsE)
        /*08f0*/ 	.word	0x00000034


	//----- nvinfo : EIATTR_FRAME_SIZE
	.align		4
.L_392:
        /*08f4*/ 	.byte	0x04, 0x11
        /*08f6*/ 	.short	(.L_394 - .L_393)
	.align		4
.L_393:
        /*08f8*/ 	.word	index@($__internal_9_$__cuda_sm20_div_s64)
        /*08fc*/ 	.word	0x00000000


	//----- nvinfo : EIATTR_FRAME_SIZE
	.align		4
.L_394:
        /*0900*/ 	.byte	0x04, 0x11
        /*0902*/ 	.short	(.L_396 - .L_395)
	.align		4
.L_395:
        /*0904*/ 	.word	index@(_ZN5flash32flash_fwd_splitkv_combine_kernelI23Flash_fwd_kernel_traitsILi128ELi64ELi128ELi4ELb0ELb0EN7cutlass10bfloat16_tE19Flash_kernel_traitsILi128ELi64ELi128ELi4ES3_EELi4ELi5ELb1EEEvNS_16Flash_fwd_paramsE)
        /*0908*/ 	.word	0x00000000


	//----- nvinfo : EIATTR_REGCOUNT
	.align		4
.L_396:
        /*090c*/ 	.byte	0x04, 0x2f
        /*090e*/ 	.short	(.L_398 - .L_397)
	.align		4
.L_397:
        /*0910*/ 	.word	index@(_ZN5flash32flash_fwd_splitkv_combine_kernelI23Flash_fwd_kernel_traitsILi128ELi64ELi128ELi4ELb0ELb0EN7cutlass10bfloat16_tE19Flash_kernel_traitsILi128ELi64ELi128ELi4ES3_EELi4ELi6ELb1EEEvNS_16Flash_fwd_paramsE)
        /*0914*/ 	.word	0x0000003a


	//----- nvinfo : EIATTR_FRAME_SIZE
	.align		4
.L_398:
        /*0918*/ 	.byte	0x04, 0x11
        /*091a*/ 	.short	(.L_400 - .L_399)
	.align		4
.L_399:
        /*091c*/ 	.word	index@($__internal_8_$__cuda_sm20_div_s64)
        /*0920*/ 	.word	0x00000000


	//----- nvinfo : EIATTR_FRAME_SIZE
	.align		4
.L_400:
        /*0924*/ 	.byte	0x04, 0x11
        /*0926*/ 	.short	(.L_402 - .L_401)
	.align		4
.L_401:
        /*0928*/ 	.word	index@(_ZN5flash32flash_fwd_splitkv_combine_kernelI23Flash_fwd_kernel_traitsILi128ELi64ELi128ELi4ELb0ELb0EN7cutlass10bfloat16_tE19Flash_kernel_traitsILi128ELi64ELi128ELi4ES3_EELi4ELi6ELb1EEEvNS_16Flash_fwd_paramsE)
        /*092c*/ 	.word	0x00000000


	//----- nvinfo : EIATTR_REGCOUNT
	.align		4
.L_402:
        /*0930*/ 	.byte	0x04, 0x2f
        /*0932*/ 	.short	(.L_404 - .L_403)
	.align		4
.L_403:
        /*0934*/ 	.word	index@(_ZN5flash32flash_fwd_splitkv_combine_kernelI23Flash_fwd_kernel_traitsILi128ELi64ELi128ELi4ELb0ELb0EN7cutlass10bfloat16_tE19Flash_kernel_traitsILi128ELi64ELi128ELi4ES3_EELi4ELi7ELb1EEEvNS_16Flash_fwd_paramsE)
        /*0938*/ 	.word	0x0000003e


	//----- nvinfo : EIATTR_FRAME_SIZE
	.align		4
.L_404:
        /*093c*/ 	.byte	0x04, 0x11
        /*093e*/ 	.short	(.L_406 - .L_405)
	.align		4
.L_405:
        /*0940*/ 	.word	index@($__internal_7_$__cuda_sm20_div_s64)
        /*0944*/ 	.word	0x00000000


	//----- nvinfo : EIATTR_FRAME_SIZE
	.align		4
.L_406:
        /*0948*/ 	.byte	0x04, 0x11
        /*094a*/ 	.short	(.L_408 - .L_407)
	.align		4
.L_407:
        /*094c*/ 	.word	index@(_ZN5flash32flash_fwd_splitkv_combine_kernelI23Flash_fwd_kernel_traitsILi128ELi64ELi128ELi4ELb0ELb0EN7cutlass10bfloat16_tE19Flash_kernel_traitsILi128ELi64ELi128ELi4ES3_EELi4ELi7ELb1EEEvNS_16Flash_fwd_paramsE)
        /*0950*/ 	.word	0x00000000


	//----- nvinfo : EIATTR_REGCOUNT
	.align		4
.L_408:
        /*0954*/ 	.byte	0x04, 0x2f
        /*0956*/ 	.short	(.L_410 - .L_409)
	.align		4
.L_409:
        /*0958*/ 	.word	index@(_ZN5flash32flash_fwd_splitkv_combine_kernelI23Flash_fwd_kernel_traitsILi128ELi64ELi128ELi4ELb0ELb0EN7cutlass10bfloat16_tE19Flash_kernel_traitsILi128ELi64ELi128ELi4ES3_EELi4ELi1ELb0EEEvNS_16Flash_fwd_paramsE)
        /*095c*/ 	.word	0x00000036


	//----- nvinfo : EIATTR_FRAME_SIZE
	.align		4
.L_410:
        /*0960*/ 	.byte	0x04, 0x11
        /*0962*/ 	.short	(.L_412 - .L_411)
	.align		4
.L_411:
        /*0964*/ 	.word	index@($__internal_6_$__cuda_sm20_div_s64)
        /*0968*/ 	.word	0x00000000


	//----- nvinfo : EIATTR_FRAME_SIZE
	.align		4
.L_412:
        /*096c*/ 	.byte	0x04, 0x11
        /*096e*/ 	.short	(.L_414 - .L_413)
	.align		4
.L_413:
        /*0970*/ 	.word	index@(_ZN5flash32flash_fwd_splitkv_combine_kernelI23Flash_fwd_kernel_traitsILi128ELi64ELi128ELi4ELb0ELb0EN7cutlass10bfloat16_tE19Flash_kernel_traitsILi128ELi64ELi128ELi4ES3_EELi4ELi1ELb0EEEvNS_16Flash_fwd_paramsE)
        /*0974*/ 	.word	0x00000000


	//----- nvinfo : EIATTR_REGCOUNT
	.align		4
.L_414:
        /*0978*/ 	.byte	0x04, 0x2f
        /*097a*/ 	.short	(.L_416 - .L_415)
	.align		4
.L_415:
        /*097c*/ 	.word	index@(_ZN5flash32flash_fwd_splitkv_combine_kernelI23Flash_fwd_kernel_traitsILi128ELi64ELi128ELi4ELb0ELb0EN7cutlass10bfloat16_tE19Flash_kernel_traitsILi128ELi64ELi128ELi4ES3_EELi4ELi2ELb0EEEvNS_16Flash_fwd_paramsE)
        /*0980*/ 	.word	0x00000038


	//----- nvinfo : EIATTR_FRAME_SIZE
	.align		4
.L_416:
        /*0984*/ 	.byte	0x04, 0x11
        /*0986*/ 	.short	(.L_418 - .L_417)
	.align		4
.L_417:
        /*0988*/ 	.word	index@($__internal_5_$__cuda_sm20_div_s64)
        /*098c*/ 	.word	0x00000000


	//----- nvinfo : EIATTR_FRAME_SIZE
	.align		4
.L_418:
        /*0990*/ 	.byte	0x04, 0x11
        /*0992*/ 	.short	(.L_420 - .L_419)
	.align		4
.L_419:
        /*0994*/ 	.word	index@(_ZN5flash32flash_fwd_splitkv_combine_kernelI23Flash_fwd_kernel_traitsILi128ELi64ELi128ELi4ELb0ELb0EN7cutlass10bfloat16_tE19Flash_kernel_traitsILi128ELi64ELi128ELi4ES3_EELi4ELi2ELb0EEEvNS_16Flash_fwd_paramsE)
        /*0998*/ 	.word	0x00000000


	//----- nvinfo : EIATTR_REGCOUNT
	.align		4
.L_420:
        /*099c*/ 	.byte	0x04, 0x2f
        /*099e*/ 	.short	(.L_422 - .L_421)
	.align		4
.L_421:
        /*09a0*/ 	.word	index@(_ZN5flash32flash_fwd_splitkv_combine_kernelI23Flash_fwd_kernel_traitsILi128ELi64ELi128ELi4ELb0ELb0EN7cutlass10bfloat16_tE19Flash_kernel_traitsILi128ELi64ELi128ELi4ES3_EELi4ELi3ELb0EEEvNS_16Flash_fwd_paramsE)
        /*09a4*/ 	.word	0x00000034


	//----- nvinfo : EIATTR_FRAME_SIZE
	.align		4
.L_422:
        /*09a8*/ 	.byte	0x04, 0x11
        /*09aa*/ 	.short	(.L_424 - .L_423)
	.align		4
.L_423:
        /*09ac*/ 	.word	index@($__internal_4_$__cuda_sm20_div_s64)
        /*09b0*/ 	.word	0x00000000


	//----- nvinfo : EIATTR_FRAME_SIZE
	.align		4
.L_424:
        /*09b4*/ 	.byte	0x04, 0x11
        /*09b6*/ 	.short	(.L_426 - .L_425)
	.align		4
.L_425:
        /*09b8*/ 	.word	index@(_ZN5flash32flash_fwd_splitkv_combine_kernelI23Flash_fwd_kernel_traitsILi128ELi64ELi128ELi4ELb0ELb0EN7cutlass10bfloat16_tE19Flash_kernel_traitsILi128ELi64ELi128ELi4ES3_EELi4ELi3ELb0EEEvNS_16Flash_fwd_paramsE)
        /*09bc*/ 	.word	0x00000000


	//----- nvinfo : EIATTR_REGCOUNT
	.align		4
.L_426:
        /*09c0*/ 	.byte	0x04, 0x2f
        /*09c2*/ 	.short	(.L_428 - .L_427)
	.align		4
.L_427:
        /*09c4*/ 	.word	index@(_ZN5flash32flash_fwd_splitkv_combine_kernelI23Flash_fwd_kernel_traitsILi128ELi64ELi128ELi4ELb0ELb0EN7cutlass10bfloat16_tE19Flash_kernel_traitsILi128ELi64ELi128ELi4ES3_EELi4ELi4ELb0EEEvNS_16Flash_fwd_paramsE)
        /*09c8*/ 	.word	0x00000034


	//----- nvinfo : EIATTR_FRAME_SIZE
	.align		4
.L_428:
        /*09cc*/ 	.byte	0x04, 0x11
        /*09ce*/ 	.short	(.L_430 - .L_429)
	.align		4
.L_429:
        /*09d0*/ 	.word	index@($__internal_3_$__cuda_sm20_div_s64)
        /*09d4*/ 	.word	0x00000000


	//----- nvinfo : EIATTR_FRAME_SIZE
	.align		4
.L_430:
        /*09d8*/ 	.byte	0x04, 0x11
        /*09da*/ 	.short	(.L_432 - .L_431)
	.align		4
.L_431:
        /*09dc*/ 	.word	index@(_ZN5flash32flash_fwd_splitkv_combine_kernelI23Flash_fwd_kernel_traitsILi128ELi64ELi128ELi4ELb0ELb0EN7cutlass10bfloat16_tE19Flash_kernel_traitsILi128ELi64ELi128ELi4ES3_EELi4ELi4ELb0EEEvNS_16Flash_fwd_paramsE)
        /*09e0*/ 	.word	0x00000000


	//----- nvinfo : EIATTR_REGCOUNT
	.align		4
.L_432:
        /*09e4*/ 	.byte	0x04, 0x2f
        /*09e6*/ 	.short	(.L_434 - .L_433)
	.align		4
.L_433:
        /*09e8*/ 	.word	index@(_ZN5flash32flash_fwd_splitkv_combine_kernelI23Flash_fwd_kernel_traitsILi128ELi64ELi128ELi4ELb0ELb0EN7cutlass10bfloat16_tE19Flash_kernel_traitsILi128ELi64ELi128ELi4ES3_EELi4ELi5ELb0EEEvNS_16Flash_fwd_paramsE)
        /*09ec*/ 	.word	0x00000034


	//----- nvinfo : EIATTR_FRAME_SIZE
	.align		4
.L_434:
        /*09f0*/ 	.byte	0x04, 0x11
        /*09f2*/ 	.short	(.L_436 - .L_435)
	.align		4
.L_435:
        /*09f4*/ 	.word	index@($__internal_2_$__cuda_sm20_div_s64)
        /*09f8*/ 	.word	0x00000000


	//----- nvinfo : EIATTR_FRAME_SIZE
	.align		4
.L_436:
        /*09fc*/ 	.byte	0x04, 0x11
        /*09fe*/ 	.short	(.L_438 - .L_437)
	.align		4
.L_437:
        /*0a00*/ 	.word	index@(_ZN5flash32flash_fwd_splitkv_combine_kernelI23Flash_fwd_kernel_traitsILi128ELi64ELi128ELi4ELb0ELb0EN7cutlass10bfloat16_tE19Flash_kernel_traitsILi128ELi64ELi128ELi4ES3_EELi4ELi5ELb0EEEvNS_16Flash_fwd_paramsE)
        /*0a04*/ 	.word	0x00000000


	//----- nvinfo : EIATTR_REGCOUNT
	.align		4
.L_438:
        /*0a08*/ 	.byte	0x04, 0x2f
        /*0a0a*/ 	.short	(.L_440 - .L_439)
	.align		4
.L_439:
        /*0a0c*/ 	.word	index@(_ZN5flash32flash_fwd_splitkv_combine_kernelI23Flash_fwd_kernel_traitsILi128ELi64ELi128ELi4ELb0ELb0EN7cutlass10bfloat16_tE19Flash_kernel_traitsILi128ELi64ELi128ELi4ES3_EELi4ELi6ELb0EEEvNS_16Flash_fwd_paramsE)
        /*0a10*/ 	.word	0x0000003a


	//----- nvinfo : EIATTR_FRAME_SIZE
	.align		4
.L_440:
        /*0a14*/ 	.byte	0x04, 0x11
        /*0a16*/ 	.short	(.L_442 - .L_441)
	.align		4
.L_441:
        /*0a18*/ 	.word	index@($__internal_1_$__cuda_sm20_div_s64)
        /*0a1c*/ 	.word	0x00000000


	//----- nvinfo : EIATTR_FRAME_SIZE
	.align		4
.L_442:
        /*0a20*/ 	.byte	0x04, 0x11
        /*0a22*/ 	.short	(.L_444 - .L_443)
	.align		4
.L_443:
        /*0a24*/ 	.word	index@(_ZN5flash32flash_fwd_splitkv_combine_kernelI23Flash_fwd_kernel_traitsILi128ELi64ELi128ELi4ELb0ELb0EN7cutlass10bfloat16_tE19Flash_kernel_traitsILi128ELi64ELi128ELi4ES3_EELi4ELi6ELb0EEEvNS_16Flash_fwd_paramsE)
        /*0a28*/ 	.word	0x00000000


	//----- nvinfo : EIATTR_REGCOUNT
	.align		4
.L_444:
        /*0a2c*/ 	.byte	0x04, 0x2f
        /*0a2e*/ 	.short	(.L_446 - .L_445)
	.align		4
.L_445:
        /*0a30*/ 	.word	index@(_ZN5flash32flash_fwd_splitkv_combine_kernelI23Flash_fwd_kernel_traitsILi128ELi64ELi128ELi4ELb0ELb0EN7cutlass10bfloat16_tE19Flash_kernel_traitsILi128ELi64ELi128ELi4ES3_EELi4ELi7ELb0EEEvNS_16Flash_fwd_paramsE)
        /*0a34*/ 	.word	0x0000003e


	//----- nvinfo : EIATTR_FRAME_SIZE
	.align		4
.L_446:
        /*0a38*/ 	.byte	0x04, 0x11
        /*0a3a*/ 	.short	(.L_448 - .L_447)
	.align		4
.L_447:
        /*0a3c*/ 	.word	index@($__internal_0_$__cuda_sm20_div_s64)
        /*0a40*/ 	.word	0x00000000


	//----- nvinfo : EIATTR_FRAME_SIZE
	.align		4
.L_448:
        /*0a44*/ 	.byte	0x04, 0x11
        /*0a46*/ 	.short	(.L_450 - .L_449)
	.align		4
.L_449:
        /*0a48*/ 	.word	index@(_ZN5flash32flash_fwd_splitkv_combine_kernelI23Flash_fwd_kernel_traitsILi128ELi64ELi128ELi4ELb0ELb0EN7cutlass10bfloat16_tE19Flash_kernel_traitsILi128ELi64ELi128ELi4ES3_EELi4ELi7ELb0EEEvNS_16Flash_fwd_paramsE)
        /*0a4c*/ 	.word	0x00000000


	//----- nvinfo : EIATTR_MIN_STACK_SIZE
	.align		4
.L_450:
        /*0a50*/ 	.byte	0x04, 0x12
        /*0a52*/ 	.short	(.L_452 - .L_451)
	.align		4
.L_451:
        /*0a54*/ 	.word	index@(_ZN5flash32flash_fwd_splitkv_combine_kernelI23Flash_fwd_kernel_traitsILi128ELi64ELi128ELi4ELb0ELb0EN7cutlass10bfloat16_tE19Flash_kernel_traitsILi128ELi64ELi128ELi4ES3_EELi4ELi7ELb0EEEvNS_16Flash_fwd_paramsE)
        /*0a58*/ 	.word	0x00000000


	//----- nvinfo : EIATTR_MIN_STACK_SIZE
	.align		4
.L_452:
        /*0a5c*/ 	.byte	0x04, 0x12
        /*0a5e*/ 	.short	(.L_454 - .L_453)
	.align		4
.L_453:
        /*0a60*/ 	.word	index@(_ZN5flash32flash_fwd_splitkv_combine_kernelI23Flash_fwd_kernel_traitsILi128ELi64ELi128ELi4ELb0ELb0EN7cutlass10bfloat16_tE19Flash_kernel_traitsILi128ELi64ELi128ELi4ES3_EELi4ELi6ELb0EEEvNS_16Flash_fwd_paramsE)
        /*0a64*/ 	.word	0x00000000


	//----- nvinfo : EIATTR_MIN_STACK_SIZE
	.align		4
.L_454:
        /*0a68*/ 	.byte	0x04, 0x12
        /*0a6a*/ 	.short	(.L_456 - .L_455)
	.align		4
.L_455:
        /*0a6c*/ 	.word	index@(_ZN5flash32flash_fwd_splitkv_combine_kernelI23Flash_fwd_kernel_traitsILi128ELi64ELi128ELi4ELb0ELb0EN7cutlass10bfloat16_tE19Flash_kernel_traitsILi128ELi64ELi128ELi4ES3_EELi4ELi5ELb0EEEvNS_16Flash_fwd_paramsE)
        /*0a70*/ 	.word	0x00000000


	//----- nvinfo : EIATTR_MIN_STACK_SIZE
	.align		4
.L_456:
        /*0a74*/ 	.byte	0x04, 0x12
        /*0a76*/ 	.short	(.L_458 - .L_457)
	.align		4
.L_457:
        /*0a78*/ 	.word	index@(_ZN5flash32flash_fwd_splitkv_combine_kernelI23Flash_fwd_kernel_traitsILi128ELi64ELi128ELi4ELb0ELb0EN7cutlass10bfloat16_tE19Flash_kernel_traitsILi128ELi64ELi128ELi4ES3_EELi4ELi4ELb0EEEvNS_16Flash_fwd_paramsE)
        /*0a7c*/ 	.word	0x00000000


	//----- nvinfo : EIATTR_MIN_STACK_SIZE
	.align		4
.L_458:
        /*0a80*/ 	.byte	0x04, 0x12
        /*0a82*/ 	.short	(.L_460 - .L_459)
	.align		4
.L_459:
        /*0a84*/ 	.word	index@(_ZN5flash32flash_fwd_splitkv_combine_kernelI23Flash_fwd_kernel_traitsILi128ELi64ELi128ELi4ELb0ELb0EN7cutlass10bfloat16_tE19Flash_kernel_traitsILi128ELi64ELi128ELi4ES3_EELi4ELi3ELb0EEEvNS_16Flash_fwd_paramsE)
        /*0a88*/ 	.word	0x00000000


	//----- nvinfo : EIATTR_MIN_STACK_SIZE
	.align		4
.L_460:
        /*0a8c*/ 	.byte	0x04, 0x12
        /*0a8e*/ 	.short	(.L_462 - .L_461)
	.align		4
.L_461:
        /*0a90*/ 	.word	index@(_ZN5flash32flash_fwd_splitkv_combine_kernelI23Flash_fwd_kernel_traitsILi128ELi64ELi128ELi4ELb0ELb0EN7cutlass10bfloat16_tE19Flash_kernel_traitsILi128ELi64ELi128ELi4ES3_EELi4ELi2ELb0EEEvNS_16Flash_fwd_paramsE)
        /*0a94*/ 	.word	0x00000000


	//----- nvinfo : EIATTR_MIN_STACK_SIZE
	.align		4
.L_462:
        /*0a98*/ 	.byte	0x04, 0x12
        /*0a9a*/ 	.short	(.L_464 - .L_463)
	.align		4
.L_463:
        /*0a9c*/ 	.word	index@(_ZN5flash32flash_fwd_splitkv_combine_kernelI23Flash_fwd_kernel_traitsILi128ELi64ELi128ELi4ELb0ELb0EN7cutlass10bfloat16_tE19Flash_kernel_traitsILi128ELi64ELi128ELi4ES3_EELi4ELi1ELb0EEEvNS_16Flash_fwd_paramsE)
        /*0aa0*/ 	.word	0x00000000


	//----- nvinfo : EIATTR_MIN_STACK_SIZE
	.align		4
.L_464:
        /*0aa4*/ 	.byte	0x04, 0x12
        /*0aa6*/ 	.short	(.L_466 - .L_465)
	.align		4
.L_465:
        /*0aa8*/ 	.word	index@(_ZN5flash32flash_fwd_splitkv_combine_kernelI23Flash_fwd_kernel_traitsILi128ELi64ELi128ELi4ELb0ELb0EN7cutlass10bfloat16_tE19Flash_kernel_traitsILi128ELi64ELi128ELi4ES3_EELi4ELi7ELb1EEEvNS_16Flash_fwd_paramsE)
        /*0aac*/ 	.word	0x00000000


	//----- nvinfo : EIATTR_MIN_STACK_SIZE
	.align		4
.L_466:
        /*0ab0*/ 	.byte	0x04, 0x12
        /*0ab2*/ 	.short	(.L_468 - .L_467)
	.align		4
.L_467:
        /*0ab4*/ 	.word	index@(_ZN5flash32flash_fwd_splitkv_combine_kernelI23Flash_fwd_kernel_traitsILi128ELi64ELi128ELi4ELb0ELb0EN7cutlass10bfloat16_tE19Flash_kernel_traitsILi128ELi64ELi128ELi4ES3_EELi4ELi6ELb1EEEvNS_16Flash_fwd_paramsE)
        /*0ab8*/ 	.word	0x00000000


	//----- nvinfo : EIATTR_MIN_STACK_SIZE
	.align		4
.L_468:
        /*0abc*/ 	.byte	0x04, 0x12
        /*0abe*/ 	.short	(.L_470 - .L_469)
	.align		4
.L_469:
        /*0ac0*/ 	.word	index@(_ZN5flash32flash_fwd_splitkv_combine_kernelI23Flash_fwd_kernel_traitsILi128ELi64ELi128ELi4ELb0ELb0EN7cutlass10bfloat16_tE19Flash_kernel_traitsILi128ELi64ELi128ELi4ES3_EELi4ELi5ELb1EEEvNS_16Flash_fwd_paramsE)
        /*0ac4*/ 	.word	0x00000000


	//----- nvinfo : EIATTR_MIN_STACK_SIZE
	.align		4
.L_470:
        /*0ac8*/ 	.byte	0x04, 0x12
        /*0aca*/ 	.short	(.L_472 - .L_471)
	.align		4
.L_471:
        /*0acc*/ 	.word	index@(_ZN5flash32flash_fwd_splitkv_combine_kernelI23Flash_fwd_kernel_traitsILi128ELi64ELi128ELi4ELb0ELb0EN7cutlass10bfloat16_tE19Flash_kernel_traitsILi128ELi64ELi128ELi4ES3_EELi4ELi4ELb1EEEvNS_16Flash_fwd_paramsE)
        /*0ad0*/ 	.word	0x00000000


	//----- nvinfo : EIATTR_MIN_STACK_SIZE
	.align		4
.L_472:
        /*0ad4*/ 	.byte	0x04, 0x12
        /*0ad6*/ 	.short	(.L_474 - .L_473)
	.align		4
.L_473:
        /*0ad8*/ 	.word	index@(_ZN5flash32flash_fwd_splitkv_combine_kernelI23Flash_fwd_kernel_traitsILi128ELi64ELi128ELi4ELb0ELb0EN7cutlass10bfloat16_tE19Flash_kernel_traitsILi128ELi64ELi128ELi4ES3_EELi4ELi3ELb1EEEvNS_16Flash_fwd_paramsE)
        /*0adc*/ 	.word	0x00000000


	//----- nvinfo : EIATTR_MIN_STACK_SIZE
	.align		4
.L_474:
        /*0ae0*/ 	.byte	0x04, 0x12
        /*0ae2*/ 	.short	(.L_476 - .L_475)
	.align		4
.L_475:
        /*0ae4*/ 	.word	index@(_ZN5flash32flash_fwd_splitkv_combine_kernelI23Flash_fwd_kernel_traitsILi128ELi64ELi128ELi4ELb0ELb0EN7cutlass10bfloat16_tE19Flash_kernel_traitsILi128ELi64ELi128ELi4ES3_EELi4ELi2ELb1EEEvNS_16Flash_fwd_paramsE)
        /*0ae8*/ 	.word	0x00000000


	//----- nvinfo : EIATTR_MIN_STACK_SIZE
	.align		4
.L_476:
        /*0aec*/ 	.byte	0x04, 0x12
        /*0aee*/ 	.short	(.L_478 - .L_477)
	.align		4
.L_477:
        /*0af0*/ 	.word	index@(_ZN5flash32flash_fwd_splitkv_combine_kernelI23Flash_fwd_kernel_traitsILi128ELi64ELi128ELi4ELb0ELb0EN7cutlass10bfloat16_tE19Flash_kernel_traitsILi128ELi64ELi128ELi4ES3_EELi4ELi1ELb1EEEvNS_16Flash_fwd_paramsE)
        /*0af4*/ 	.word	0x00000000


	//----- nvinfo : EIATTR_MIN_STACK_SIZE
	.align		4
.L_478:
        /*0af8*/ 	.byte	0x04, 0x12
        /*0afa*/ 	.short	(.L_480 - .L_479)
	.align		4
.L_479:
        /*0afc*/ 	.word	index@(_ZN5flash24flash_fwd_splitkv_kernelI23Flash_fwd_kernel_traitsILi128ELi64ELi128ELi4ELb0ELb0EN7cutlass10bfloat16_tE19Flash_kernel_traitsILi128ELi64ELi128ELi4ES3_EELb1ELb0ELb0ELb0ELb0ELb0ELb0ELb0EEEvNS_16Flash_fwd_paramsE)
        /*0b00*/ 	.word	0x00000000


	//----- nvinfo : EIATTR_MIN_STACK_SIZE
	.align		4
.L_480:
        /*0b04*/ 	.byte	0x04, 0x12
        /*0b06*/ 	.short	(.L_482 - .L_481)
	.align		4
.L_481:
        /*0b08*/ 	.word	index@(_ZN5flash24flash_fwd_splitkv_kernelI23Flash_fwd_kernel_traitsILi128ELi64ELi128ELi4ELb0ELb0EN7cutlass10bfloat16_tE19Flash_kernel_traitsILi128ELi64ELi128ELi4ES3_EELb1ELb0ELb0ELb0ELb0ELb1ELb0ELb0EEEvNS_16Flash_fwd_paramsE)
        /*0b0c*/ 	.word	0x00000000


	//----- nvinfo : EIATTR_MIN_STACK_SIZE
	.align		4
.L_482:
        /*0b10*/ 	.byte	0x04, 0x12
        /*0b12*/ 	.short	(.L_484 - .L_483)
	.align		4
.L_483:
        /*0b14*/ 	.word	index@(_ZN5flash24flash_fwd_splitkv_kernelI23Flash_fwd_kernel_traitsILi128ELi64ELi128ELi4ELb0ELb0EN7cutlass10bfloat16_tE19Flash_kernel_traitsILi128ELi64ELi128ELi4ES3_EELb1ELb0ELb0ELb0ELb0ELb0ELb0ELb1EEEvNS_16Flash_fwd_paramsE)
        /*0b18*/ 	.word	0x00000000


	//----- nvinfo : EIATTR_MIN_STACK_SIZE
	.align		4
.L_484:
        /*0b1c*/ 	.byte	0x04, 0x12
        /*0b1e*/ 	.short	(.L_486 - .L_485)
	.align		4
.L_485:
        /*0b20*/ 	.word	index@(_ZN5flash24flash_fwd_splitkv_kernelI23Flash_fwd_kernel_traitsILi128ELi64ELi128ELi4ELb0ELb0EN7cutlass10bfloat16_tE19Flash_kernel_traitsILi128ELi64ELi128ELi4ES3_EELb1ELb0ELb0ELb0ELb0ELb1ELb0ELb1EEEvNS_16Flash_fwd_paramsE)
        /*0b24*/ 	.word	0x00000000


	//----- nvinfo : EIATTR_MIN_STACK_SIZE
	.align		4
.L_486:
        /*0b28*/ 	.byte	0x04, 0x12
        /*0b2a*/ 	.short	(.L_488 - .L_487)
	.align		4
.L_487:
        /*0b2c*/ 	.word	index@(_ZN5flash24flash_fwd_splitkv_kernelI23Flash_fwd_kernel_traitsILi128ELi64ELi128ELi4ELb0ELb0EN7cutlass10bfloat16_tE19Flash_kernel_traitsILi128ELi64ELi128ELi4ES3_EELb1ELb0ELb0ELb0ELb0ELb0ELb1ELb0EEEvNS_16Flash_fwd_paramsE)
        /*0b30*/ 	.word	0x00000000


	//----- nvinfo : EIATTR_MIN_STACK_SIZE
	.align		4
.L_488:
        /*0b34*/ 	.byte	0x04, 0x12
        /*0b36*/ 	.short	(.L_490 - .L_489)
	.align		4
.L_489:
        /*0b38*/ 	.word	index@(_ZN5flash24flash_fwd_splitkv_kernelI23Flash_fwd_kernel_traitsILi128ELi64ELi128ELi4ELb0ELb0EN7cutlass10bfloat16_tE19Flash_kernel_traitsILi128ELi64ELi128ELi4ES3_EELb1ELb0ELb0ELb0ELb0ELb1ELb1ELb0EEEvNS_16Flash_fwd_paramsE)
        /*0b3c*/ 	.word	0x00000000


	//----- nvinfo : EIATTR_MIN_STACK_SIZE
	.align		4
.L_490:
        /*0b40*/ 	.byte	0x04, 0x12
        /*0b42*/ 	.short	(.L_492 - .L_491)
	.align		4
.L_491:
        /*0b44*/ 	.word	index@(_ZN5flash24flash_fwd_splitkv_kernelI23Flash_fwd_kernel_traitsILi128ELi64ELi128ELi4ELb0ELb0EN7cutlass10bfloat16_tE19Flash_kernel_traitsILi128ELi64ELi128ELi4ES3_EELb1ELb0ELb0ELb0ELb0ELb0ELb1ELb1EEEvNS_16Flash_fwd_paramsE)
        /*0b48*/ 	.word	0x00000000


	//----- nvinfo : EIATTR_MIN_STACK_SIZE
	.align		4
.L_492:
        /*0b4c*/ 	.byte	0x04, 0x12
        /*0b4e*/ 	.short	(.L_494 - .L_493)
	.align		4
.L_493:
        /*0b50*/ 	.word	index@(_ZN5flash24flash_fwd_splitkv_kernelI23Flash_fwd_kernel_traitsILi128ELi64ELi128ELi4ELb0ELb0EN7cutlass10bfloat16_tE19Flash_kernel_traitsILi128ELi64ELi128ELi4ES3_EELb1ELb0ELb0ELb0ELb0ELb1ELb1ELb1EEEvNS_16Flash_fwd_paramsE)
        /*0b54*/ 	.word	0x00000000


	//----- nvinfo : EIATTR_MIN_STACK_SIZE
	.align		4
.L_494:
        /*0b58*/ 	.byte	0x04, 0x12
        /*0b5a*/ 	.short	(.L_496 - .L_495)
	.align		4
.L_495:
        /*0b5c*/ 	.word	index@(_ZN5flash24flash_fwd_splitkv_kernelI23Flash_fwd_kernel_traitsILi128ELi64ELi128ELi4ELb0ELb0EN7cutlass10bfloat16_tE19Flash_kernel_traitsILi128ELi64ELi128ELi4ES3_EELb1ELb0ELb0ELb1ELb1ELb0ELb0ELb0EEEvNS_16Flash_fwd_paramsE)
        /*0b60*/ 	.word	0x00000000


	//----- nvinfo : EIATTR_MIN_STACK_SIZE
	.align		4
.L_496:
        /*0b64*/ 	.byte	0x04, 0x12
        /*0b66*/ 	.short	(.L_498 - .L_497)
	.align		4
.L_497:
        /*0b68*/ 	.word	index@(_ZN5flash24flash_fwd_splitkv_kernelI23Flash_fwd_kernel_traitsILi128ELi64ELi128ELi4ELb0ELb0EN7cutlass10bfloat16_tE19Flash_kernel_traitsILi128ELi64ELi128ELi4ES3_EELb1ELb0ELb0ELb1ELb1ELb1ELb0ELb0EEEvNS_16Flash_fwd_paramsE)
        /*0b6c*/ 	.word	0x00000000


	//----- nvinfo : EIATTR_MIN_STACK_SIZE
	.align		4
.L_498:
        /*0b70*/ 	.byte	0x04, 0x12
        /*0b72*/ 	.short	(.L_500 - .L_499)
	.align		4
.L_499:
        /*0b74*/ 	.word	index@(_ZN5flash24flash_fwd_splitkv_kernelI23Flash_fwd_kernel_traitsILi128ELi64ELi128ELi4ELb0ELb0EN7cutlass10bfloat16_tE19Flash_kernel_traitsILi128ELi64ELi128ELi4ES3_EELb1ELb0ELb0ELb1ELb1ELb0ELb1ELb0EEEvNS_16Flash_fwd_paramsE)
        /*0b78*/ 	.word	0x00000000


	//----- nvinfo : EIATTR_MIN_STACK_SIZE
	.align		4
.L_500:
        /*0b7c*/ 	.byte	0x04, 0x12
        /*0b7e*/ 	.short	(.L_502 - .L_501)
	.align		4
.L_501:
        /*0b80*/ 	.word	index@(_ZN5flash24flash_fwd_splitkv_kernelI23Flash_fwd_kernel_traitsILi128ELi64ELi128ELi4ELb0ELb0EN7cutlass10bfloat16_tE19Flash_kernel_traitsILi128ELi64ELi128ELi4ES3_EELb1ELb0ELb0ELb1ELb1ELb1ELb1ELb0EEEvNS_16Flash_fwd_paramsE)
        /*0b84*/ 	.word	0x00000000


	//----- nvinfo : EIATTR_MIN_STACK_SIZE
	.align		4
.L_502:
        /*0b88*/ 	.byte	0x04, 0x12
        /*0b8a*/ 	.short	(.L_504 - .L_503)
	.align		4
.L_503:
        /*0b8c*/ 	.word	index@(_ZN5flash24flash_fwd_splitkv_kernelI23Flash_fwd_kernel_traitsILi128ELi64ELi128ELi4ELb0ELb0EN7cutlass10bfloat16_tE19Flash_kernel_traitsILi128ELi64ELi128ELi4ES3_EELb1ELb0ELb0ELb0ELb1ELb0ELb0ELb0EEEvNS_16Flash_fwd_paramsE)
        /*0b90*/ 	.word	0x00000000


	//----- nvinfo : EIATTR_MIN_STACK_SIZE
	.align		4
.L_504:
        /*0b94*/ 	.byte	0x04, 0x12
        /*0b96*/ 	.short	(.L_506 - .L_505)
	.align		4
.L_505:
        /*0b98*/ 	.word	index@(_ZN5flash24flash_fwd_splitkv_kernelI23Flash_fwd_kernel_traitsILi128ELi64ELi128ELi4ELb0ELb0EN7cutlass10bfloat16_tE19Flash_kernel_traitsILi128ELi64ELi128ELi4ES3_EELb1ELb0ELb0ELb0ELb1ELb1ELb0ELb0EEEvNS_16Flash_fwd_paramsE)
        /*0b9c*/ 	.word	0x00000000


	//----- nvinfo : EIATTR_MIN_STACK_SIZE
	.align		4
.L_506:
        /*0ba0*/ 	.byte	0x04, 0x12
        /*0ba2*/ 	.short	(.L_508 - .L_507)
	.align		4
.L_507:
        /*0ba4*/ 	.word	index@(_ZN5flash24flash_fwd_splitkv_kernelI23Flash_fwd_kernel_traitsILi128ELi64ELi128ELi4ELb0ELb0EN7cutlass10bfloat16_tE19Flash_kernel_traitsILi128ELi64ELi128ELi4ES3_EELb1ELb0ELb1ELb0ELb0ELb0ELb0ELb0EEEvNS_16Flash_fwd_paramsE)
        /*0ba8*/ 	.word	0x00000000


	//----- nvinfo : EIATTR_MIN_STACK_SIZE
	.align		4
.L_508:
        /*0bac*/ 	.byte	0x04, 0x12
        /*0bae*/ 	.short	(.L_510 - .L_509)
	.align		4
.L_509:
        /*0bb0*/ 	.word	index@(_ZN5flash24flash_fwd_splitkv_kernelI23Flash_fwd_kernel_traitsILi128ELi64ELi128ELi4ELb0ELb0EN7cutlass10bfloat16_tE19Flash_kernel_traitsILi128ELi64ELi128ELi4ES3_EELb1ELb0ELb1ELb0ELb0ELb1ELb0ELb0EEEvNS_16Flash_fwd_paramsE)
        /*0bb4*/ 	.word	0x00000000


	//----- nvinfo : EIATTR_MIN_STACK_SIZE
	.align		4
.L_510:
        /*0bb8*/ 	.byte	0x04, 0x12
        /*0bba*/ 	.short	(.L_512 - .L_511)
	.align		4
.L_511:
        /*0bbc*/ 	.word	index@(_ZN5flash24flash_fwd_splitkv_kernelI23Flash_fwd_kernel_traitsILi128ELi64ELi128ELi4ELb0ELb0EN7cutlass10bfloat16_tE19Flash_kernel_traitsILi128ELi64ELi128ELi4ES3_EELb1ELb0ELb0ELb0ELb1ELb0ELb0ELb1EEEvNS_16Flash_fwd_paramsE)
        /*0bc0*/ 	.word	0x00000000


	//----- nvinfo : EIATTR_MIN_STACK_SIZE
	.align		4
.L_512:
        /*0bc4*/ 	.byte	0x04, 0x12
        /*0bc6*/ 	.short	(.L_514 - .L_513)
	.align		4
.L_513:
        /*0bc8*/ 	.word	index@(_ZN5flash24flash_fwd_splitkv_kernelI23Flash_fwd_kernel_traitsILi128ELi64ELi128ELi4ELb0ELb0EN7cutlass10bfloat16_tE19Flash_kernel_traitsILi128ELi64ELi128ELi4ES3_EELb1ELb0ELb0ELb0ELb1ELb1ELb0ELb1EEEvNS_16Flash_fwd_paramsE)
        /*0bcc*/ 	.word	0x00000000


	//----- nvinfo : EIATTR_MIN_STACK_SIZE
	.align		4
.L_514:
        /*0bd0*/ 	.byte	0x04, 0x12
        /*0bd2*/ 	.short	(.L_516 - .L_515)
	.align		4
.L_515:
        /*0bd4*/ 	.word	index@(_ZN5flash24flash_fwd_splitkv_kernelI23Flash_fwd_kernel_traitsILi128ELi64ELi128ELi4ELb0ELb0EN7cutlass10bfloat16_tE19Flash_kernel_traitsILi128ELi64ELi128ELi4ES3_EELb1ELb0ELb1ELb0ELb0ELb0ELb0ELb1EEEvNS_16Flash_fwd_paramsE)
        /*0bd8*/ 	.word	0x00000000


	//----- nvinfo : EIATTR_MIN_STACK_SIZE
	.align		4
.L_516:
        /*0bdc*/ 	.byte	0x04, 0x12
        /*0bde*/ 	.short	(.L_518 - .L_517)
	.align		4
.L_517:
        /*0be0*/ 	.word	index@(_ZN5flash24flash_fwd_splitkv_kernelI23Flash_fwd_kernel_traitsILi128ELi64ELi128ELi4ELb0ELb0EN7cutlass10bfloat16_tE19Flash_kernel_traitsILi128ELi64ELi128ELi4ES3_EELb1ELb0ELb1ELb0ELb0ELb1ELb0ELb1EEEvNS_16Flash_fwd_paramsE)
        /*0be4*/ 	.word	0x00000000


	//----- nvinfo : EIATTR_MIN_STACK_SIZE
	.align		4
.L_518:
        /*0be8*/ 	.byte	0x04, 0x12
        /*0bea*/ 	.short	(.L_520 - .L_519)
	.align		4
.L_519:
        /*0bec*/ 	.word	index@(_ZN5flash24flash_fwd_splitkv_kernelI23Flash_fwd_kernel_traitsILi128ELi64ELi128ELi4ELb0ELb0EN7cutlass10bfloat16_tE19Flash_kernel_traitsILi128ELi64ELi128ELi4ES3_EELb1ELb0ELb0ELb0ELb1ELb0ELb1ELb0EEEvNS_16Flash_fwd_paramsE)
        /*0bf0*/ 	.word	0x00000000


	//----- nvinfo : EIATTR_MIN_STACK_SIZE
	.align		4
.L_520:
        /*0bf4*/ 	.byte	0x04, 0x12
        /*0bf6*/ 	.short	(.L_522 - .L_521)
	.align		4
.L_521:
        /*0bf8*/ 	.word	index@(_ZN5flash24flash_fwd_splitkv_kernelI23Flash_fwd_kernel_traitsILi128ELi64ELi128ELi4ELb0ELb0EN7cutlass10bfloat16_tE19Flash_kernel_traitsILi128ELi64ELi128ELi4ES3_EELb1ELb0ELb0ELb0ELb1ELb1ELb1ELb0EEEvNS_16Flash_fwd_paramsE)
        /*0bfc*/ 	.word	0x00000000


	//----- nvinfo : EIATTR_MIN_STACK_SIZE
	.align		4
.L_522:
        /*0c00*/ 	.byte	0x04, 0x12
        /*0c02*/ 	.short	(.L_524 - .L_523)
	.align		4
.L_523:
        /*0c04*/ 	.word	index@(_ZN5flash24flash_fwd_splitkv_kernelI23Flash_fwd_kernel_traitsILi128ELi64ELi128ELi4ELb0ELb0EN7cutlass10bfloat16_tE19Flash_kernel_traitsILi128ELi64ELi128ELi4ES3_EELb1ELb0ELb1ELb0ELb0ELb0ELb1ELb0EEEvNS_16Flash_fwd_paramsE)
        /*0c08*/ 	.word	0x00000000


	//----- nvinfo : EIATTR_MIN_STACK_SIZE
	.align		4
.L_524:
        /*0c0c*/ 	.byte	0x04, 0x12
        /*0c0e*/ 	.short	(.L_526 - .L_525)
	.align		4
.L_525:
        /*0c10*/ 	.word	index@(_ZN5flash24flash_fwd_splitkv_kernelI23Flash_fwd_kernel_traitsILi128ELi64ELi128ELi4ELb0ELb0EN7cutlass10bfloat16_tE19Flash_kernel_traitsILi128ELi64ELi128ELi4ES3_EELb1ELb0ELb1ELb0ELb0ELb1ELb1ELb0EEEvNS_16Flash_fwd_paramsE)
        /*0c14*/ 	.word	0x00000000


	//----- nvinfo : EIATTR_MIN_STACK_SIZE
	.align		4
.L_526:
        /*0c18*/ 	.byte	0x04, 0x12
        /*0c1a*/ 	.short	(.L_528 - .L_527)
	.align		4
.L_527:
        /*0c1c*/ 	.word	index@(_ZN5flash24flash_fwd_splitkv_kernelI23Flash_fwd_kernel_traitsILi128ELi64ELi128ELi4ELb0ELb0EN7cutlass10bfloat16_tE19Flash_kernel_traitsILi128ELi64ELi128ELi4ES3_EELb1ELb0ELb0ELb0ELb1ELb0ELb1ELb1EEEvNS_16Flash_fwd_paramsE)
        /*0c20*/ 	.word	0x00000008


	//----- nvinfo : EIATTR_MIN_STACK_SIZE
	.align		4
.L_528:
        /*0c24*/ 	.byte	0x04, 0x12
        /*0c26*/ 	.short	(.L_530 - .L_529)
	.align		4
.L_529:
        /*0c28*/ 	.word	index@(_ZN5flash24flash_fwd_splitkv_kernelI23Flash_fwd_kernel_traitsILi128ELi64ELi128ELi4ELb0ELb0EN7cutlass10bfloat16_tE19Flash_kernel_traitsILi128ELi64ELi128ELi4ES3_EELb1ELb0ELb0ELb0ELb1ELb1ELb1ELb1EEEvNS_16Flash_fwd_paramsE)
        /*0c2c*/ 	.word	0x00000000


	//----- nvinfo : EIATTR_MIN_STACK_SIZE
	.align		4
.L_530:
        /*0c30*/ 	.byte	0x04, 0x12
        /*0c32*/ 	.short	(.L_532 - .L_531)
	.align		4
.L_531:
        /*0c34*/ 	.word	index@(_ZN5flash24flash_fwd_splitkv_kernelI23Flash_fwd_kernel_traitsILi128ELi64ELi128ELi4ELb0ELb0EN7cutlass10bfloat16_tE19Flash_kernel_traitsILi128ELi64ELi128ELi4ES3_EELb1ELb0ELb1ELb0ELb0ELb0ELb1ELb1EEEvNS_16Flash_fwd_paramsE)
        /*0c38*/ 	.word	0x00000000


	//----- nvinfo : EIATTR_MIN_STACK_SIZE
	.align		4
.L_532:
        /*0c3c*/ 	.byte	0x04, 0x12
        /*0c3e*/ 	.short	(.L_534 - .L_533)
	.align		4
.L_533:
        /*0c40*/ 	.word	index@(_ZN5flash24flash_fwd_splitkv_kernelI23Flash_fwd_kernel_traitsILi128ELi64ELi128ELi4ELb0ELb0EN7cutlass10bfloat16_tE19Flash_kernel_traitsILi128ELi64ELi128ELi4ES3_EELb1ELb0ELb1ELb0ELb0ELb1ELb1ELb1EEEvNS_16Flash_fwd_paramsE)
        /*0c44*/ 	.word	0x00000000


	//----- nvinfo : EIATTR_MIN_STACK_SIZE
	.align		4
.L_534:
        /*0c48*/ 	.byte	0x04, 0x12
        /*0c4a*/ 	.short	(.L_536 - .L_535)
	.align		4
.L_535:
        /*0c4c*/ 	.word	index@(_ZN5flash32flash_fwd_splitkv_combine_kernelI23Flash_fwd_kernel_traitsILi128ELi64ELi64ELi4ELb0ELb0EN7cutlass10bfloat16_tE19Flash_kernel_traitsILi128ELi64ELi64ELi4ES3_EELi4ELi7ELb0EEEvNS_16Flash_fwd_paramsE)
        /*0c50*/ 	.word	0x00000000


	//----- nvinfo : EIATTR_MIN_STACK_SIZE
	.align		4
.L_536:
        /*0c54*/ 	.byte	0x04, 0x12
        /*0c56*/ 	.short	(.L_538 - .L_537)
	.align		4
.L_537:
        /*0c58*/ 	.word	index@(_ZN5flash32flash_fwd_splitkv_combine_kernelI23Flash_fwd_kernel_traitsILi128ELi64ELi64ELi4ELb0ELb0EN7cutlass10bfloat16_tE19Flash_kernel_traitsILi128ELi64ELi64ELi4ES3_EELi4ELi6ELb0EEEvNS_16Flash_fwd_paramsE)
        /*0c5c*/ 	.word	0x00000000


	//----- nvinfo : EIATTR_MIN_STACK_SIZE
	.align		4
.L_538:
        /*0c60*/ 	.byte	0x04, 0x12
        /*0c62*/ 	.short	(.L_540 - .L_539)
	.align		4
.L_539:
        /*0c64*/ 	.word	index@(_ZN5flash32flash_fwd_splitkv_combine_kernelI23Flash_fwd_kernel_traitsILi128ELi64ELi64ELi4ELb0ELb0EN7cutlass10bfloat16_tE19Flash_kernel_traitsILi128ELi64ELi64ELi4ES3_EELi4ELi5ELb0EEEvNS_16Flash_fwd_paramsE)
        /*0c68*/ 	.word	0x00000000


	//----- nvinfo : EIATTR_MIN_STACK_SIZE
	.align		4
.L_540:
        /*0c6c*/ 	.byte	0x04, 0x12
        /*0c6e*/ 	.short	(.L_542 - .L_541)
	.align		4
.L_541:
        /*0c70*/ 	.word	index@(_ZN5flash32flash_fwd_splitkv_combine_kernelI23Flash_fwd_kernel_traitsILi128ELi64ELi64ELi4ELb0ELb0EN7cutlass10bfloat16_tE19Flash_kernel_traitsILi128ELi64ELi64ELi4ES3_EELi4ELi4ELb0EEEvNS_16Flash_fwd_paramsE)
        /*0c74*/ 	.word	0x00000000


	//----- nvinfo : EIATTR_MIN_STACK_SIZE
	.align		4
.L_542:
        /*0c78*/ 	.byte	0x04, 0x12
        /*0c7a*/ 	.short	(.L_544 - .L_543)
	.align		4
.L_543:
        /*0c7c*/ 	.word	index@(_ZN5flash32flash_fwd_splitkv_combine_kernelI23Flash_fwd_kernel_traitsILi128ELi64ELi64ELi4ELb0ELb0EN7cutlass10bfloat16_tE19Flash_kernel_traitsILi128ELi64ELi64ELi4ES3_EELi4ELi3ELb0EEEvNS_16Flash_fwd_paramsE)
        /*0c80*/ 	.word	0x00000000


	//----- nvinfo : EIATTR_MIN_STACK_SIZE
	.align		4
.L_544:
        /*0c84*/ 	.byte	0x04, 0x12
        /*0c86*/ 	.short	(.L_546 - .L_545)
	.align		4
.L_545:
        /*0c88*/ 	.word	index@(_ZN5flash32flash_fwd_splitkv_combine_kernelI23Flash_fwd_kernel_traitsILi128ELi64ELi64ELi4ELb0ELb0EN7cutlass10bfloat16_tE19Flash_kernel_traitsILi128ELi64ELi64ELi4ES3_EELi4ELi2ELb0EEEvNS_16Flash_fwd_paramsE)
        /*0c8c*/ 	.word	0x00000000


	//----- nvinfo : EIATTR_MIN_STACK_SIZE
	.align		4
.L_546:
        /*0c90*/ 	.byte	0x04, 0x12
        /*0c92*/ 	.short	(.L_548 - .L_547)
	.align		4
.L_547:
        /*0c94*/ 	.word	index@(_ZN5flash32flash_fwd_splitkv_combine_kernelI23Flash_fwd_kernel_traitsILi128ELi64ELi64ELi4ELb0ELb0EN7cutlass10bfloat16_tE19Flash_kernel_traitsILi128ELi64ELi64ELi4ES3_EELi4ELi1ELb0EEEvNS_16Flash_fwd_paramsE)
        /*0c98*/ 	.word	0x00000000


	//----- nvinfo : EIATTR_MIN_STACK_SIZE
	.align		4
.L_548:
        /*0c9c*/ 	.byte	0x04, 0x12
        /*0c9e*/ 	.short	(.L_550 - .L_549)
	.align		4
.L_549:
        /*0ca0*/ 	.word	index@(_ZN5flash32flash_fwd_splitkv_combine_kernelI23Flash_fwd_kernel_traitsILi128ELi64ELi64ELi4ELb0ELb0EN7cutlass10bfloat16_tE19Flash_kernel_traitsILi128ELi64ELi64ELi4ES3_EELi4ELi7ELb1EEEvNS_16Flash_fwd_paramsE)
        /*0ca4*/ 	.word	0x00000000


	//----- nvinfo : EIATTR_MIN_STACK_SIZE
	.align		4
.L_550:
        /*0ca8*/ 	.byte	0x04, 0x12
        /*0caa*/ 	.short	(.L_552 - .L_551)
	.align		4
.L_551:
        /*0cac*/ 	.word	index@(_ZN5flash32flash_fwd_splitkv_combine_kernelI23Flash_fwd_kernel_traitsILi128ELi64ELi64ELi4ELb0ELb0EN7cutlass10bfloat16_tE19Flash_kernel_traitsILi128ELi64ELi64ELi4ES3_EELi4ELi6ELb1EEEvNS_16Flash_fwd_paramsE)
        /*0cb0*/ 	.word	0x00000000


	//----- nvinfo : EIATTR_MIN_STACK_SIZE
	.align		4
.L_552:
        /*0cb4*/ 	.byte	0x04, 0x12
        /*0cb6*/ 	.short	(.L_554 - .L_553)
	.align		4
.L_553:
        /*0cb8*/ 	.word	index@(_ZN5flash32flash_fwd_splitkv_combine_kernelI23Flash_fwd_kernel_traitsILi128ELi64ELi64ELi4ELb0ELb0EN7cutlass10bfloat16_tE19Flash_kernel_traitsILi128ELi64ELi64ELi4ES3_EELi4ELi5ELb1EEEvNS_16Flash_fwd_paramsE)
        /*0cbc*/ 	.word	0x00000000


	//----- nvinfo : EIATTR_MIN_STACK_SIZE
	.align		4
.L_554:
        /*0cc0*/ 	.byte	0x04, 0x12
        /*0cc2*/ 	.short	(.L_556 - .L_555)
	.align		4
.L_555:
        /*0cc4*/ 	.word	index@(_ZN5flash32flash_fwd_splitkv_combine_kernelI23Flash_fwd_kernel_traitsILi128ELi64ELi64ELi4ELb0ELb0EN7cutlass10bfloat16_tE19Flash_kernel_traitsILi128ELi64ELi64ELi4ES3_EELi4ELi4ELb1EEEvNS_16Flash_fwd_paramsE)
        /*0cc8*/ 	.word	0x00000000


	//----- nvinfo : EIATTR_MIN_STACK_SIZE
	.align		4
.L_556:
        /*0ccc*/ 	.byte	0x04, 0x12
        /*0cce*/ 	.short	(.L_558 - .L_557)
	.align		4
.L_557:
        /*0cd0*/ 	.word	index@(_ZN5flash32flash_fwd_splitkv_combine_kernelI23Flash_fwd_kernel_traitsILi128ELi64ELi64ELi4ELb0ELb0EN7cutlass10bfloat16_tE19Flash_kernel_traitsILi128ELi64ELi64ELi4ES3_EELi4ELi3ELb1EEEvNS_16Flash_fwd_paramsE)
        /*0cd4*/ 	.word	0x00000000


	//----- nvinfo : EIATTR_MIN_STACK_SIZE
	.align		4
.L_558:
        /*0cd8*/ 	.byte	0x04, 0x12
        /*0cda*/ 	.short	(.L_560 - .L_559)
	.align		4
.L_559:
        /*0cdc*/ 	.word	index@(_ZN5flash32flash_fwd_splitkv_combine_kernelI23Flash_fwd_kernel_traitsILi128ELi64ELi64ELi4ELb0ELb0EN7cutlass10bfloat16_tE19Flash_kernel_traitsILi128ELi64ELi64ELi4ES3_EELi4ELi2ELb1EEEvNS_16Flash_fwd_paramsE)
        /*0ce0*/ 	.word	0x00000000


	//----- nvinfo : EIATTR_MIN_STACK_SIZE
	.align		4
.L_560:
        /*0ce4*/ 	.byte	0x04, 0x12
        /*0ce6*/ 	.short	(.L_562 - .L_561)
	.align		4
.L_561:
        /*0ce8*/ 	.word	index@(_ZN5flash32flash_fwd_splitkv_combine_kernelI23Flash_fwd_kernel_traitsILi128ELi64ELi64ELi4ELb0ELb0EN7cutlass10bfloat16_tE19Flash_kernel_traitsILi128ELi64ELi64ELi4ES3_EELi4ELi1ELb1EEEvNS_16Flash_fwd_paramsE)
        /*0cec*/ 	.word	0x00000000


	//----- nvinfo : EIATTR_MIN_STACK_SIZE
	.align		4
.L_562:
        /*0cf0*/ 	.byte	0x04, 0x12
        /*0cf2*/ 	.short	(.L_564 - .L_563)
	.align		4
.L_563:
        /*0cf4*/ 	.word	index@(_ZN5flash24flash_fwd_splitkv_kernelI23Flash_fwd_kernel_traitsILi128ELi64ELi64ELi4ELb0ELb0EN7cutlass10bfloat16_tE19Flash_kernel_traitsILi128ELi64ELi64ELi4ES3_EELb1ELb0ELb0ELb0ELb0ELb0ELb0ELb0EEEvNS_16Flash_fwd_paramsE)
        /*0cf8*/ 	.word	0x00000000


	//----- nvinfo : EIATTR_MIN_STACK_SIZE
	.align		4
.L_564:
        /*0cfc*/ 	.byte	0x04, 0x12
        /*0cfe*/ 	.short	(.L_566 - .L_565)
	.align		4
.L_565:
        /*0d00*/ 	.word	index@(_ZN5flash24flash_fwd_splitkv_kernelI23Flash_fwd_kernel_traitsILi128ELi64ELi64ELi4ELb0ELb0EN7cutlass10bfloat16_tE19Flash_kernel_traitsILi128ELi64ELi64ELi4ES3_EELb1ELb0ELb0ELb0ELb0ELb1ELb0ELb0EEEvNS_16Flash_fwd_paramsE)
        /*0d04*/ 	.word	0x00000000


	//----- nvinfo : EIATTR_MIN_STACK_SIZE
	.align		4
.L_566:
        /*0d08*/ 	.byte	0x04, 0x12
        /*0d0a*/ 	.short	(.L_568 - .L_567)
	.align		4
.L_567:
        /*0d0c*/ 	.word	index@(_ZN5flash24flash_fwd_splitkv_kernelI23Flash_fwd_kernel_traitsILi128ELi64ELi64ELi4ELb0ELb0EN7cutlass10bfloat16_tE19Flash_kernel_traitsILi128ELi64ELi64ELi4ES3_EELb1ELb0ELb0ELb0ELb0ELb0ELb0ELb1EEEvNS_16Flash_fwd_paramsE)
        /*0d10*/ 	.word	0x00000000


	//----- nvinfo : EIATTR_MIN_STACK_SIZE
	.align		4
.L_568:
        /*0d14*/ 	.byte	0x04, 0x12
        /*0d16*/ 	.short	(.L_570 - .L_569)
	.align		4
.L_569:
        /*0d18*/ 	.word	index@(_ZN5flash24flash_fwd_splitkv_kernelI23Flash_fwd_kernel_traitsILi128ELi64ELi64ELi4ELb0ELb0EN7cutlass10bfloat16_tE19Flash_kernel_traitsILi128ELi64ELi64ELi4ES3_EELb1ELb0ELb0ELb0ELb0ELb1ELb0ELb1EEEvNS_16Flash_fwd_paramsE)
        /*0d1c*/ 	.word	0x00000000


	//----- nvinfo : EIATTR_MIN_STACK_SIZE
	.align		4
.L_570:
        /*0d20*/ 	.byte	0x04, 0x12
        /*0d22*/ 	.short	(.L_572 - .L_571)
	.align		4
.L_571:
        /*0d24*/ 	.word	index@(_ZN5flash24flash_fwd_splitkv_kernelI23Flash_fwd_kernel_traitsILi128ELi64ELi64ELi4ELb0ELb0EN7cutlass10bfloat16_tE19Flash_kernel_traitsILi128ELi64ELi64ELi4ES3_EELb1ELb0ELb0ELb0ELb0ELb0ELb1ELb0EEEvNS_16Flash_fwd_paramsE)
        /*0d28*/ 	.word	0x00000000


	//----- nvinfo : EIATTR_MIN_STACK_SIZE
	.align		4
.L_572:
        /*0d2c*/ 	.byte	0x04, 0x12
        /*0d2e*/ 	.short	(.L_574 - .L_573)
	.align		4
.L_573:
        /*0d30*/ 	.word	index@(_ZN5flash24flash_fwd_splitkv_kernelI23Flash_fwd_kernel_traitsILi128ELi64ELi64ELi4ELb0ELb0EN7cutlass10bfloat16_tE19Flash_kernel_traitsILi128ELi64ELi64ELi4ES3_EELb1ELb0ELb0ELb0ELb0ELb1ELb1ELb0EEEvNS_16Flash_fwd_paramsE)
        /*0d34*/ 	.word	0x00000000


	//----- nvinfo : EIATTR_MIN_STACK_SIZE
	.align		4
.L_574:
        /*0d38*/ 	.byte	0x04, 0x12
        /*0d3a*/ 	.short	(.L_576 - .L_575)
	.align		4
.L_575:
        /*0d3c*/ 	.word	index@(_ZN5flash24flash_fwd_splitkv_kernelI23Flash_fwd_kernel_traitsILi128ELi64ELi64ELi4ELb0ELb0EN7cutlass10bfloat16_tE19Flash_kernel_traitsILi128ELi64ELi64ELi4ES3_EELb1ELb0ELb0ELb0ELb0ELb0ELb1ELb1EEEvNS_16Flash_fwd_paramsE)
        /*0d40*/ 	.word	0x00000000


	//----- nvinfo : EIATTR_MIN_STACK_SIZE
	.align		4
.L_576:
        /*0d44*/ 	.byte	0x04, 0x12
        /*0d46*/ 	.short	(.L_578 - .L_577)
	.align		4
.L_577:
        /*0d48*/ 	.word	index@(_ZN5flash24flash_fwd_splitkv_kernelI23Flash_fwd_kernel_traitsILi128ELi64ELi64ELi4ELb0ELb0EN7cutlass10bfloat16_tE19Flash_kernel_traitsILi128ELi64ELi64ELi4ES3_EELb1ELb0ELb0ELb0ELb0ELb1ELb1ELb1EEEvNS_16Flash_fwd_paramsE)
        /*0d4c*/ 	.word	0x00000000


	//----- nvinfo : EIATTR_MIN_STACK_SIZE
	.align		4
.L_578:
        /*0d50*/ 	.byte	0x04, 0x12
        /*0d52*/ 	.short	(.L_580 - .L_579)
	.align		4
.L_579:
        /*0d54*/ 	.word	index@(_ZN5flash24flash_fwd_splitkv_kernelI23Flash_fwd_kernel_traitsILi128ELi64ELi64ELi4ELb0ELb0EN7cutlass10bfloat16_tE19Flash_kernel_traitsILi128ELi64ELi64ELi4ES3_EELb1ELb0ELb0ELb1ELb1ELb0ELb0ELb0EEEvNS_16Flash_fwd_paramsE)
        /*0d58*/ 	.word	0x00000000


	//----- nvinfo : EIATTR_MIN_STACK_SIZE
	.align		4
.L_580:
        /*0d5c*/ 	.byte	0x04, 0x12
        /*0d5e*/ 	.short	(.L_582 - .L_581)
	.align		4
.L_581:
        /*0d60*/ 	.word	index@(_ZN5flash24flash_fwd_splitkv_kernelI23Flash_fwd_kernel_traitsILi128ELi64ELi64ELi4ELb0ELb0EN7cutlass10bfloat16_tE19Flash_kernel_traitsILi128ELi64ELi64ELi4ES3_EELb1ELb0ELb0ELb1ELb1ELb1ELb0ELb0EEEvNS_16Flash_fwd_paramsE)
        /*0d64*/ 	.word	0x00000000


	//----- nvinfo : EIATTR_MIN_STACK_SIZE
	.align		4
.L_582:
        /*0d68*/ 	.byte	0x04, 0x12
        /*0d6a*/ 	.short	(.L_584 - .L_583)
	.align		4
.L_583:
        /*0d6c*/ 	.word	index@(_ZN5flash24flash_fwd_splitkv_kernelI23Flash_fwd_kernel_traitsILi128ELi64ELi64ELi4ELb0ELb0EN7cutlass10bfloat16_tE19Flash_kernel_traitsILi128ELi64ELi64ELi4ES3_EELb1ELb0ELb0ELb1ELb1ELb0ELb1ELb0EEEvNS_16Flash_fwd_paramsE)
        /*0d70*/ 	.word	0x00000000


	//----- nvinfo : EIATTR_MIN_STACK_SIZE
	.align		4
.L_584:
        /*0d74*/ 	.byte	0x04, 0x12
        /*0d76*/ 	.short	(.L_586 - .L_585)
	.align		4
.L_585:
        /*0d78*/ 	.word	index@(_ZN5flash24flash_fwd_splitkv_kernelI23Flash_fwd_kernel_traitsILi128ELi64ELi64ELi4ELb0ELb0EN7cutlass10bfloat16_tE19Flash_kernel_traitsILi128ELi64ELi64ELi4ES3_EELb1ELb0ELb0ELb1ELb1ELb1ELb1ELb0EEEvNS_16Flash_fwd_paramsE)
        /*0d7c*/ 	.word	0x00000000


	//----- nvinfo : EIATTR_MIN_STACK_SIZE
	.align		4
.L_586:
        /*0d80*/ 	.byte	0x04, 0x12
        /*0d82*/ 	.short	(.L_588 - .L_587)
	.align		4
.L_587:
        /*0d84*/ 	.word	index@(_ZN5flash24flash_fwd_splitkv_kernelI23Flash_fwd_kernel_traitsILi128ELi64ELi64ELi4ELb0ELb0EN7cutlass10bfloat16_tE19Flash_kernel_traitsILi128ELi64ELi64ELi4ES3_EELb1ELb0ELb0ELb0ELb1ELb0ELb0ELb0EEEvNS_16Flash_fwd_paramsE)
        /*0d88*/ 	.word	0x00000000


	//----- nvinfo : EIATTR_MIN_STACK_SIZE
	.align		4
.L_588:
        /*0d8c*/ 	.byte	0x04, 0x12
        /*0d8e*/ 	.short	(.L_590 - .L_589)
	.align		4
.L_589:
        /*0d90*/ 	.word	index@(_ZN5flash24flash_fwd_splitkv_kernelI23Flash_fwd_kernel_traitsILi128ELi64ELi64ELi4ELb0ELb0EN7cutlass10bfloat16_tE19Flash_kernel_traitsILi128ELi64ELi64ELi4ES3_EELb1ELb0ELb0ELb0ELb1ELb1ELb0ELb0EEEvNS_16Flash_fwd_paramsE)
        /*0d94*/ 	.word	0x00000000


	//----- nvinfo : EIATTR_MIN_STACK_SIZE
	.align		4
.L_590:
        /*0d98*/ 	.byte	0x04, 0x12
        /*0d9a*/ 	.short	(.L_592 - .L_591)
	.align		4
.L_591:
        /*0d9c*/ 	.word	index@(_ZN5flash24flash_fwd_splitkv_kernelI23Flash_fwd_kernel_traitsILi128ELi64ELi64ELi4ELb0ELb0EN7cutlass10bfloat16_tE19Flash_kernel_traitsILi128ELi64ELi64ELi4ES3_EELb1ELb0ELb1ELb0ELb0ELb0ELb0ELb0EEEvNS_16Flash_fwd_paramsE)
        /*0da0*/ 	.word	0x00000000


	//----- nvinfo : EIATTR_MIN_STACK_SIZE
	.align		4
.L_592:
        /*0da4*/ 	.byte	0x04, 0x12
        /*0da6*/ 	.short	(.L_594 - .L_593)
	.align		4
.L_593:
        /*0da8*/ 	.word	index@(_ZN5flash24flash_fwd_splitkv_kernelI23Flash_fwd_kernel_traitsILi128ELi64ELi64ELi4ELb0ELb0EN7cutlass10bfloat16_tE19Flash_kernel_traitsILi128ELi64ELi64ELi4ES3_EELb1ELb0ELb1ELb0ELb0ELb1ELb0ELb0EEEvNS_16Flash_fwd_paramsE)
        /*0dac*/ 	.word	0x00000000


	//----- nvinfo : EIATTR_MIN_STACK_SIZE
	.align		4
.L_594:
        /*0db0*/ 	.byte	0x04, 0x12
        /*0db2*/ 	.short	(.L_596 - .L_595)
	.align		4
.L_595:
        /*0db4*/ 	.word	index@(_ZN5flash24flash_fwd_splitkv_kernelI23Flash_fwd_kernel_traitsILi128ELi64ELi64ELi4ELb0ELb0EN7cutlass10bfloat16_tE19Flash_kernel_traitsILi128ELi64ELi64ELi4ES3_EELb1ELb0ELb0ELb0ELb1ELb0ELb0ELb1EEEvNS_16Flash_fwd_paramsE)
        /*0db8*/ 	.word	0x00000000


	//----- nvinfo : EIATTR_MIN_STACK_SIZE
	.align		4
.L_596:
        /*0dbc*/ 	.byte	0x04, 0x12
        /*0dbe*/ 	.short	(.L_598 - .L_597)
	.align		4
.L_597:
        /*0dc0*/ 	.word	index@(_ZN5flash24flash_fwd_splitkv_kernelI23Flash_fwd_kernel_traitsILi128ELi64ELi64ELi4ELb0ELb0EN7cutlass10bfloat16_tE19Flash_kernel_traitsILi128ELi64ELi64ELi4ES3_EELb1ELb0ELb0ELb0ELb1ELb1ELb0ELb1EEEvNS_16Flash_fwd_paramsE)
        /*0dc4*/ 	.word	0x00000000


	//----- nvinfo : EIATTR_MIN_STACK_SIZE
	.align		4
.L_598:
        /*0dc8*/ 	.byte	0x04, 0x12
        /*0dca*/ 	.short	(.L_600 - .L_599)
	.align		4
.L_599:
        /*0dcc*/ 	.word	index@(_ZN5flash24flash_fwd_splitkv_kernelI23Flash_fwd_kernel_traitsILi128ELi64ELi64ELi4ELb0ELb0EN7cutlass10bfloat16_tE19Flash_kernel_traitsILi128ELi64ELi64ELi4ES3_EELb1ELb0ELb1ELb0ELb0ELb0ELb0ELb1EEEvNS_16Flash_fwd_paramsE)
        /*0dd0*/ 	.word	0x00000000


	//----- nvinfo : EIATTR_MIN_STACK_SIZE
	.align		4
.L_600:
        /*0dd4*/ 	.byte	0x04, 0x12
        /*0dd6*/ 	.short	(.L_602 - .L_601)
	.align		4
.L_601:
        /*0dd8*/ 	.word	index@(_ZN5flash24flash_fwd_splitkv_kernelI23Flash_fwd_kernel_traitsILi128ELi64ELi64ELi4ELb0ELb0EN7cutlass10bfloat16_tE19Flash_kernel_traitsILi128ELi64ELi64ELi4ES3_EELb1ELb0ELb1ELb0ELb0ELb1ELb0ELb1EEEvNS_16Flash_fwd_paramsE)
        /*0ddc*/ 	.word	0x00000000


	//----- nvinfo : EIATTR_MIN_STACK_SIZE
	.align		4
.L_602:
        /*0de0*/ 	.byte	0x04, 0x12
        /*0de2*/ 	.short	(.L_604 - .L_603)
	.align		4
.L_603:
        /*0de4*/ 	.word	index@(_ZN5flash24flash_fwd_splitkv_kernelI23Flash_fwd_kernel_traitsILi128ELi64ELi64ELi4ELb0ELb0EN7cutlass10bfloat16_tE19Flash_kernel_traitsILi128ELi64ELi64ELi4ES3_EELb1ELb0ELb0ELb0ELb1ELb0ELb1ELb0EEEvNS_16Flash_fwd_paramsE)
        /*0de8*/ 	.word	0x00000000


	//----- nvinfo : EIATTR_MIN_STACK_SIZE
	.align		4
.L_604:
        /*0dec*/ 	.byte	0x04, 0x12
        /*0dee*/ 	.short	(.L_606 - .L_605)
	.align		4
.L_605:
        /*0df0*/ 	.word	index@(_ZN5flash24flash_fwd_splitkv_kernelI23Flash_fwd_kernel_traitsILi128ELi64ELi64ELi4ELb0ELb0EN7cutlass10bfloat16_tE19Flash_kernel_traitsILi128ELi64ELi64ELi4ES3_EELb1ELb0ELb0ELb0ELb1ELb1ELb1ELb0EEEvNS_16Flash_fwd_paramsE)
        /*0df4*/ 	.word	0x00000000


	//----- nvinfo : EIATTR_MIN_STACK_SIZE
	.align		4
.L_606:
        /*0df8*/ 	.byte	0x04, 0x12
        /*0dfa*/ 	.short	(.L_608 - .L_607)
	.align		4
.L_607:
        /*0dfc*/ 	.word	index@(_ZN5flash24flash_fwd_splitkv_kernelI23Flash_fwd_kernel_traitsILi128ELi64ELi64ELi4ELb0ELb0EN7cutlass10bfloat16_tE19Flash_kernel_traitsILi128ELi64ELi64ELi4ES3_EELb1ELb0ELb1ELb0ELb0ELb0ELb1ELb0EEEvNS_16Flash_fwd_paramsE)
        /*0e00*/ 	.word	0x00000000


	//----- nvinfo : EIATTR_MIN_STACK_SIZE
	.align		4
.L_608:
        /*0e04*/ 	.byte	0x04, 0x12
        /*0e06*/ 	.short	(.L_610 - .L_609)
	.align		4
.L_609:
        /*0e08*/ 	.word	index@(_ZN5flash24flash_fwd_splitkv_kernelI23Flash_fwd_kernel_traitsILi128ELi64ELi64ELi4ELb0ELb0EN7cutlass10bfloat16_tE19Flash_kernel_traitsILi128ELi64ELi64ELi4ES3_EELb1ELb0ELb1ELb0ELb0ELb1ELb1ELb0EEEvNS_16Flash_fwd_paramsE)
        /*0e0c*/ 	.word	0x00000000


	//----- nvinfo : EIATTR_MIN_STACK_SIZE
	.align		4
.L_610:
        /*0e10*/ 	.byte	0x04, 0x12
        /*0e12*/ 	.short	(.L_612 - .L_611)
	.align		4
.L_611:
        /*0e14*/ 	.word	index@(_ZN5flash24flash_fwd_splitkv_kernelI23Flash_fwd_kernel_traitsILi128ELi64ELi64ELi4ELb0ELb0EN7cutlass10bfloat16_tE19Flash_kernel_traitsILi128ELi64ELi64ELi4ES3_EELb1ELb0ELb0ELb0ELb1ELb0ELb1ELb1EEEvNS_16Flash_fwd_paramsE)
        /*0e18*/ 	.word	0x00000000


	//----- nvinfo : EIATTR_MIN_STACK_SIZE
	.align		4
.L_612:
        /*0e1c*/ 	.byte	0x04, 0x12
        /*0e1e*/ 	.short	(.L_614 - .L_613)
	.align		4
.L_613:
        /*0e20*/ 	.word	index@(_ZN5flash24flash_fwd_splitkv_kernelI23Flash_fwd_kernel_traitsILi128ELi64ELi64ELi4ELb0ELb0EN7cutlass10bfloat16_tE19Flash_kernel_traitsILi128ELi64ELi64ELi4ES3_EELb1ELb0ELb0ELb0ELb1ELb1ELb1ELb1EEEvNS_16Flash_fwd_paramsE)
        /*0e24*/ 	.word	0x00000000


	//----- nvinfo : EIATTR_MIN_STACK_SIZE
	.align		4
.L_614:
        /*0e28*/ 	.byte	0x04, 0x12
        /*0e2a*/ 	.short	(.L_616 - .L_615)
	.align		4
.L_615:
        /*0e2c*/ 	.word	index@(_ZN5flash24flash_fwd_splitkv_kernelI23Flash_fwd_kernel_traitsILi128ELi64ELi64ELi4ELb0ELb0EN7cutlass10bfloat16_tE19Flash_kernel_traitsILi128ELi64ELi64ELi4ES3_EELb1ELb0ELb1ELb0ELb0ELb0ELb1ELb1EEEvNS_16Flash_fwd_paramsE)
        /*0e30*/ 	.word	0x00000000


	//----- nvinfo : EIATTR_MIN_STACK_SIZE
	.align		4
.L_616:
        /*0e34*/ 	.byte	0x04, 0x12
        /*0e36*/ 	.short	(.L_618 - .L_617)
	.align		4
.L_617:
        /*0e38*/ 	.word	index@(_ZN5flash24flash_fwd_splitkv_kernelI23Flash_fwd_kernel_traitsILi128ELi64ELi64ELi4ELb0ELb0EN7cutlass10bfloat16_tE19Flash_kernel_traitsILi128ELi64ELi64ELi4ES3_EELb1ELb0ELb1ELb0ELb0ELb1ELb1ELb1EEEvNS_16Flash_fwd_paramsE)
        /*0e3c*/ 	.word	0x00000000
.L_618:


//--------------------- .nv.info._ZN5flash32flash_fwd_splitkv_combine_kernelI23Flash_fwd_kernel_traitsILi128ELi64ELi128ELi4ELb0ELb0EN7cutlass10bfloat16_tE19Flash_kernel_traitsILi128ELi64ELi128ELi4ES3_EELi4ELi7ELb0EEEvNS_16Flash_fwd_paramsE --------------------------
	.section	.nv.info._ZN5flash32flash_fwd_splitkv_combine_kernelI23Flash_fwd_kernel_traitsILi128ELi64ELi128ELi4ELb0ELb0EN7cutlass10bfloat16_tE19Flash_kernel_traitsILi128ELi64ELi128ELi4ES3_EELi4ELi7ELb0EEEvNS_16Flash_fwd_paramsE,"",@"SHT_CUDA_INFO"
	.sectionflags	@""
	.align	4


	//----- nvinfo : EIATTR_CUDA_API_VERSION
	.align		4
        /*0000*/ 	.byte	0x04, 0x37
        /*0002*/ 	.short	(.L_620 - .L_619)
.L_619:
        /*0004*/ 	.word	0x00000082


	//----- nvinfo : EIATTR_SW2861232_WAR
	.align		4
.L_620:
        /*0008*/ 	.byte	0x01, 0x35
	.zero		2


	//----- nvinfo : EIATTR_PARAM_CBANK
	.align		4
        /*000c*/ 	.byte	0x04, 0x0a
        /*000e*/ 	.short	(.L_622 - .L_621)
	.align		4
.L_621:
        /*0010*/ 	.word	index@(.nv.constant0._ZN5flash32flash_fwd_splitkv_combine_kernelI23Flash_fwd_kernel_traitsILi128ELi64ELi128ELi4ELb0ELb0EN7cutlass10bfloat16_tE19Flash_kernel_traitsILi128ELi64ELi128ELi4ES3_EELi4ELi7ELb0EEEvNS_16Flash_fwd_paramsE)
        /*0014*/ 	.short	0x0160
        /*0016*/ 	.short	0x01d0


	//----- nvinfo : EIATTR_CBANK_PARAM_SIZE
	.align		4
.L_622:
        /*0018*/ 	.byte	0x03, 0x19
        /*001a*/ 	.short	0x01d0


	//----- nvinfo : EIATTR_KPARAM_INFO
	.align		4
        /*001c*/ 	.byte	0x04, 0x17
        /*001e*/ 	.short	(.L_624 - .L_623)
.L_623:
        /*0020*/ 	.word	0x00000000
        /*0024*/ 	.short	0x0000
        /*0026*/ 	.short	0x0000
        /*0028*/ 	.byte	0x00, 0xf0, 0x41, 0x07


	//----- nvinfo : EIATTR_MAXREG_COUNT
	.align		4
.L_624:
        /*002c*/ 	.byte	0x03, 0x1b
        /*002e*/ 	.short	0x00ff


	//----- nvinfo : EIATTR_NUM_BARRIERS
	.align		4
        /*0030*/ 	.byte	0x02, 0x4c
        /*0032*/ 	.byte	0x01
	.zero		1


	//----- nvinfo : EIATTR_MERCURY_ISA_VERSION
	.align		4
        /*0034*/ 	.byte	0x03, 0x5f
        /*0036*/ 	.short	0x0000


	//----- nvinfo : EIATTR_COOP_GROUP_MASK_REGIDS
	.align		4
        /*0038*/ 	.byte	0x04, 0x29
        /*003a*/ 	.short	(.L_626 - .L_625)


	//   ....[0]....
.L_625:
        /*003c*/ 	.word	0xffffffff


	//   ....[1]....
        /*0040*/ 	.word	0xffffffff


	//   ....[2]....
        /*0044*/ 	.word	0xffffffff


	//   ....[3]....
        /*0048*/ 	.word	0xffffffff


	//   ....[4]....
        /*004c*/ 	.word	0xffffffff


	//   ....[5]....
        /*0050*/ 	.word	0xffffffff


	//   ....[6]....
        /*0054*/ 	.word	0xffffffff


	//   ....[7]....
        /*0058*/ 	.word	0xffffffff


	//   ....[8]....
        /*005c*/ 	.word	0xffffffff


	//   ....[9]....
        /*0060*/ 	.word	0xffffffff


	//----- nvinfo : EIATTR_COOP_GROUP_INSTR_OFFSETS
	.align		4
.L_626:
        /*0064*/ 	.byte	0x04, 0x28
        /*0066*/ 	.short	(.L_628 - .L_627)


	//   ....[0]....
.L_627:
        /*0068*/ 	.word	0x00001aa0


	//   ....[1]....
        /*006c*/ 	.word	0x00001ac0


	//   ....[2]....
        /*0070*/ 	.word	0x00001ae0


	//   ....[3]....
        /*0074*/ 	.word	0x00001b00


	//   ....[4]....
        /*0078*/ 	.word	0x00001b20


	//   ....[5]....
        /*007c*/ 	.word	0x00001c80


	//   ....[6]....
        /*0080*/ 	.word	0x00001cd0


	//   ....[7]....
        /*0084*/ 	.word	0x00001db0


	//   ....[8]....
        /*0088*/ 	.word	0x00001ea0


	//   ....[9]....
        /*008c*/ 	.word	0x00001fb0


	//----- nvinfo : EIATTR_EXIT_INSTR_OFFSETS
	.align		4
.L_628:
        /*0090*/ 	.byte	0x04, 0x1c
        /*0092*/ 	.short	(.L_630 - .L_629)


	//   ....[0]....
.L_629:
        /*0094*/ 	.word	0x00004290


	//   ....[1]....
        /*0098*/ 	.word	0x000042b0


	//   ....[2]....
        /*009c*/ 	.word	0x00004740


	//----- nvinfo : EIATTR_CRS_STACK_SIZE
	.align		4
.L_630:
        /*00a0*/ 	.byte	0x04, 0x1e
        /*00a2*/ 	.short	(.L_632 - .L_631)
.L_631:
        /*00a4*/ 	.word	0x00000000
.L_632:


//--------------------- .nv.info._ZN5flash32flash_fwd_splitkv_combine_kernelI23Flash_fwd_kernel_traitsILi128ELi64ELi128ELi4ELb0ELb0EN7cutlass10bfloat16_tE19Flash_kernel_traitsILi128ELi64ELi128ELi4ES3_EELi4ELi6ELb0EEEvNS_16Flash_fwd_paramsE --------------------------
	.section	.nv.info._ZN5flash32flash_fwd_splitkv_combine_kernelI23Flash_fwd_kernel_traitsILi128ELi64ELi128ELi4ELb0ELb0EN7cutlass10bfloat16_tE19Flash_kernel_traitsILi128ELi64ELi128ELi4ES3_EELi4ELi6ELb0EEEvNS_16Flash_fwd_paramsE,"",@"SHT_CUDA_INFO"
	.sectionflags	@""
	.align	4


	//----- nvinfo : EIATTR_CUDA_API_VERSION
	.align		4
        /*0000*/ 	.byte	0x04, 0x37
        /*0002*/ 	.short	(.L_634 - .L_633)
.L_633:
        /*0004*/ 	.word	0x00000082


	//----- nvinfo : EIATTR_SW2861232_WAR
	.align		4
.L_634:
        /*0008*/ 	.byte	0x01, 0x35
	.zero		2


	//----- nvinfo : EIATTR_PARAM_CBANK
	.align		4
        /*000c*/ 	.byte	0x04, 0x0a
        /*000e*/ 	.short	(.L_636 - .L_635)
	.align		4
.L_635:
        /*0010*/ 	.word	index@(.nv.constant0._ZN5flash32flash_fwd_splitkv_combine_kernelI23Flash_fwd_kernel_traitsILi128ELi64ELi128ELi4ELb0ELb0EN7cutlass10bfloat16_tE19Flash_kernel_traitsILi128ELi64ELi128ELi4ES3_EELi4ELi6ELb0EEEvNS_16Flash_fwd_paramsE)
        /*0014*/ 	.short	0x0160
        /*0016*/ 	.short	0x01d0


	//----- nvinfo : EIATTR_CBANK_PARAM_SIZE
	.align		4
.L_636:
        /*0018*/ 	.byte	0x03, 0x19
        /*001a*/ 	.short	0x01d0


	//----- nvinfo : EIATTR_KPARAM_INFO
	.align		4
        /*001c*/ 	.byte	0x04, 0x17
        /*001e*/ 	.short	(.L_638 - .L_637)
.L_637:
        /*0020*/ 	.word	0x00000000
        /*0024*/ 	.short	0x0000
        /*0026*/ 	.short	0x0000
        /*0028*/ 	.byte	0x00, 0xf0, 0x41, 0x07


	//----- nvinfo : EIATTR_MAXREG_COUNT
	.align		4
.L_638:
        /*002c*/ 	.byte	0x03, 0x1b
        /*002e*/ 	.short	0x00ff


	//----- nvinfo : EIATTR_NUM_BARRIERS
	.align		4
        /*0030*/ 	.byte	0x02, 0x4c
        /*0032*/ 	.byte	0x01
	.zero		1


	//----- nvinfo : EIATTR_MERCURY_ISA_VERSION
	.align		4
        /*0034*/ 	.byte	0x03, 0x5f
        /*0036*/ 	.short	0x0000


	//----- nvinfo : EIATTR_COOP_GROUP_MASK_REGIDS
	.align		4
        /*0038*/ 	.byte	0x04, 0x29
        /*003a*/ 	.short	(.L_640 - .L_639)


	//   ....[0]....
.L_639:
        /*003c*/ 	.word	0xffffffff


	//   ....[1]....
        /*0040*/ 	.word	0xffffffff


	//   ....[2]....
        /*0044*/ 	.word	0xffffffff


	//   ....[3]....
        /*0048*/ 	.word	0xffffffff


	//   ....[4]....
        /*004c*/ 	.word	0xffffffff


	//   ....[5]....
        /*0050*/ 	.word	0xffffffff


	//   ....[6]....
        /*0054*/ 	.word	0xffffffff


	//   ....[7]....
        /*0058*/ 	.word	0xffffffff


	//   ....[8]....
        /*005c*/ 	.word	0xffffffff


	//   ....[9]....
        /*0060*/ 	.word	0xffffffff


	//----- nvinfo : EIATTR_COOP_GROUP_INSTR_OFFSETS
	.align		4
.L_640:
        /*0064*/ 	.byte	0x04, 0x28
        /*0066*/ 	.short	(.L_642 - .L_641)


	//   ....[0]....
.L_641:
        /*0068*/ 	.word	0x00001690


	//   ....[1]....
        /*006c*/ 	.word	0x000016c0


	//   ....[2]....
        /*0070*/ 	.word	0x00001730


	//   ....[3]....
        /*0074*/ 	.word	0x000017b0


	//   ....[4]....
        /*0078*/ 	.word	0x000017f0


	//   ....[5]....
        /*007c*/ 	.word	0x00001980


	//   ....[6]....
        /*0080*/ 	.word	0x000019e0


	//   ....[7]....
        /*0084*/ 	.word	0x00001ab0


	//   ....[8]....
        /*0088*/ 	.word	0x00001b30


	//   ....[9]....
        /*008c*/ 	.word	0x00001c40


	//----- nvinfo : EIATTR_EXIT_INSTR_OFFSETS
	.align		4
.L_642:
        /*0090*/ 	.byte	0x04, 0x1c
        /*0092*/ 	.short	(.L_644 - .L_643)


	//   ....[0]....
.L_643:
        /*0094*/ 	.word	0x00003f30


	//   ....[1]....
        /*0098*/ 	.word	0x00003f50


	//   ....[2]....
        /*009c*/ 	.word	0x000043e0


	//----- nvinfo : EIATTR_CRS_STACK_SIZE
	.align		4
.L_644:
        /*00a0*/ 	.byte	0x04, 0x1e
        /*00a2*/ 	.short	(.L_646 - .L_645)
.L_645:
        /*00a4*/ 	.word	0x00000000
.L_646:


//--------------------- .nv.info._ZN5flash32flash_fwd_splitkv_combine_kernelI23Flash_fwd_kernel_traitsILi128ELi64ELi128ELi4ELb0ELb0EN7cutlass10bfloat16_tE19Flash_kernel_traitsILi128ELi64ELi128ELi4ES3_EELi4ELi5ELb0EEEvNS_16Flash_fwd_paramsE --------------------------
	.section	.nv.info._ZN5flash32flash_fwd_splitkv_combine_kernelI23Flash_fwd_kernel_traitsILi128ELi64ELi128ELi4ELb0ELb0EN7cutlass10bfloat16_tE19Flash_kernel_traitsILi128ELi64ELi128ELi4ES3_EELi4ELi5ELb0EEEvNS_16Flash_fwd_paramsE,"",@"SHT_CUDA_INFO"
	.sectionflags	@""
	.align	4


	//----- nvinfo : EIATTR_CUDA_API_VERSION
	.align		4
        /*0000*/ 	.byte	0x04, 0x37
        /*0002*/ 	.short	(.L_648 - .L_647)
.L_647:
        /*0004*/ 	.word	0x00000082


	//----- nvinfo : EIATTR_SW2861232_WAR
	.align		4
.L_648:
        /*0008*/ 	.byte	0x01, 0x35
	.zero		2


	//----- nvinfo : EIATTR_PARAM_CBANK
	.align		4
        /*000c*/ 	.byte	0x04, 0x0a
        /*000e*/ 	.short	(.L_650 - .L_649)
	.align		4
.L_649:
        /*0010*/ 	.word	index@(.nv.constant0._ZN5flash32flash_fwd_splitkv_combine_kernelI23Flash_fwd_kernel_traitsILi128ELi64ELi128ELi4ELb0ELb0EN7cutlass10bfloat16_tE19Flash_kernel_traitsILi128ELi64ELi128ELi4ES3_EELi4ELi5ELb0EEEvNS_16Flash_fwd_paramsE)
        /*0014*/ 	.short	0x0160
        /*0016*/ 	.short	0x01d0


	//----- nvinfo : EIATTR_CBANK_PARAM_SIZE
	.align		4
.L_650:
        /*0018*/ 	.byte	0x03, 0x19
        /*001a*/ 	.short	0x01d0


	//----- nvinfo : EIATTR_KPARAM_INFO
	.align		4
        /*001c*/ 	.byte	0x04, 0x17
        /*001e*/ 	.short	(.L_652 - .L_651)
.L_651:
        /*0020*/ 	.word	0x00000000
        /*0024*/ 	.short	0x0000
        /*0026*/ 	.short	0x0000
        /*0028*/ 	.byte	0x00, 0xf0, 0x41, 0x07


	//----- nvinfo : EIATTR_MAXREG_COUNT
	.align		4
.L_652:
        /*002c*/ 	.byte	0x03, 0x1b
        /*002e*/ 	.short	0x00ff


	//----- nvinfo : EIATTR_NUM_BARRIERS
	.align		4
        /*0030*/ 	.byte	0x02, 0x4c
        /*0032*/ 	.byte	0x01
	.zero		1


	//----- nvinfo : EIATTR_MERCURY_ISA_VERSION
	.align		4
        /*0034*/ 	.byte	0x03, 0x5f
        /*0036*/ 	.short	0x0000


	//----- nvinfo : EIATTR_COOP_GROUP_MASK_REGIDS
	.align		4
        /*0038*/ 	.byte	0x04, 0x29
        /*003a*/ 	.short	(.L_654 - .L_653)


	//   ....[0]....
.L_653:
        /*003c*/ 	.word	0xffffffff


	//   ....[1]....
        /*0040*/ 	.word	0xffffffff


	//   ....[2]....
        /*0044*/ 	.word	0xffffffff


	//   ....[3]....
        /*0048*/ 	.word	0xffffffff


	//   ....[4]....
        /*004c*/ 	.word	0xffffffff


	//   ....[5]....
        /*0050*/ 	.word	0xffffffff


	//   ....[6]....
        /*0054*/ 	.word	0xffffffff


	//   ....[7]....
        /*0058*/ 	.word	0xffffffff


	//   ....[8]....
        /*005c*/ 	.word	0xffffffff


	//   ....[9]....
        /*0060*/ 	.word	0xffffffff


	//----- nvinfo : EIATTR_COOP_GROUP_INSTR_OFFSETS
	.align		4
.L_654:
        /*0064*/ 	.byte	0x04, 0x28
        /*0066*/ 	.short	(.L_656 - .L_655)


	//   ....[0]....
.L_655:
        /*0068*/ 	.word	0x00001c30


	//   ....[1]....
        /*006c*/ 	.word	0x00001c50


	//   ....[2]....
        /*0070*/ 	.word	0x00001c70


	//   ....[3]....
        /*0074*/ 	.word	0x00001c90


	//   ....[4]....
        /*0078*/ 	.word	0x00001cb0


	//   ....[5]....
        /*007c*/ 	.word	0x00001d20


	//   ....[6]....
        /*0080*/ 	.word	0x00001d40


	//   ....[7]....
        /*0084*/ 	.word	0x00001d70


	//   ....[8]....
        /*0088*/ 	.word	0x00001d90


	//   ....[9]....
        /*008c*/ 	.word	0x00001db0


	//----- nvinfo : EIATTR_EXIT_INSTR_OFFSETS
	.align		4
.L_656:
        /*0090*/ 	.byte	0x04, 0x1c
        /*0092*/ 	.short	(.L_658 - .L_657)


	//   ....[0]....
.L_657:
        /*0094*/ 	.word	0x00003e90


	//   ....[1]....
        /*0098*/ 	.word	0x00003eb0


	//   ....[2]....
        /*009c*/ 	.word	0x00004340


	//----- nvinfo : EIATTR_CRS_STACK_SIZE
	.align		4
.L_658:
        /*00a0*/ 	.byte	0x04, 0x1e
        /*00a2*/ 	.short	(.L_660 - .L_659)
.L_659:
        /*00a4*/ 	.word	0x00000000
.L_660:


//--------------------- .nv.info._ZN5flash32flash_fwd_splitkv_combine_kernelI23Flash_fwd_kernel_traitsILi128ELi64ELi128ELi4ELb0ELb0EN7cutlass10bfloat16_tE19Flash_kernel_traitsILi128ELi64ELi128ELi4ES3_EELi4ELi4ELb0EEEvNS_16Flash_fwd_paramsE --------------------------
	.section	.nv.info._ZN5flash32flash_fwd_splitkv_combine_kernelI23Flash_fwd_kernel_traitsILi128ELi64ELi128ELi4ELb0ELb0EN7cutlass10bfloat16_tE19Flash_kernel_traitsILi128ELi64ELi128ELi4ES3_EELi4ELi4ELb0EEEvNS_16Flash_fwd_paramsE,"",@"SHT_CUDA_INFO"
	.sectionflags	@""
	.align	4


	//----- nvinfo : EIATTR_CUDA_API_VERSION
	.align		4
        /*0000*/ 	.byte	0x04, 0x37
        /*0002*/ 	.short	(.L_662 - .L_661)
.L_661:
        /*0004*/ 	.word	0x00000082


	//----- nvinfo : EIATTR_SW2861232_WAR
	.align		4
.L_662:
        /*0008*/ 	.byte	0x01, 0x35
	.zero		2


	//----- nvinfo : EIATTR_PARAM_CBANK
	.align		4
        /*000c*/ 	.byte	0x04, 0x0a
        /*000e*/ 	.short	(.L_664 - .L_663)
	.align		4
.L_663:
        /*0010*/ 	.word	index@(.nv.constant0._ZN5flash32flash_fwd_splitkv_combine_kernelI23Flash_fwd_kernel_traitsILi128ELi64ELi128ELi4ELb0ELb0EN7cutlass10bfloat16_tE19Flash_kernel_traitsILi128ELi64ELi128ELi4ES3_EELi4ELi4ELb0EEEvNS_16Flash_fwd_paramsE)
        /*0014*/ 	.short	0x0160
        /*0016*/ 	.short	0x01d0


	//----- nvinfo : EIATTR_CBANK_PARAM_SIZE
	.align		4
.L_664:
        /*0018*/ 	.byte	0x03, 0x19
        /*001a*/ 	.short	0x01d0


	//----- nvinfo : EIATTR_KPARAM_INFO
	.align		4
        /*001c*/ 	.byte	0x04, 0x17
        /*001e*/ 	.short	(.L_666 - .L_665)
.L_665:
        /*0020*/ 	.word	0x00000000
        /*0024*/ 	.short	0x0000
        /*0026*/ 	.short	0x0000
        /*0028*/ 	.byte	0x00, 0xf0, 0x41, 0x07


	//----- nvinfo : EIATTR_MAXREG_COUNT
	.align		4
.L_666:
        /*002c*/ 	.byte	0x03, 0x1b
        /*002e*/ 	.short	0x00ff


	//----- nvinfo : EIATTR_NUM_BARRIERS
	.align		4
        /*0030*/ 	.byte	0x02, 0x4c
        /*0032*/ 	.byte	0x01
	.zero		1


	//----- nvinfo : EIATTR_MERCURY_ISA_VERSION
	.align		4
        /*0034*/ 	.byte	0x03, 0x5f
        /*0036*/ 	.short	0x0000


	//----- nvinfo : EIATTR_COOP_GROUP_MASK_REGIDS
	.align		4
        /*0038*/ 	.byte	0x04, 0x29
        /*003a*/ 	.short	(.L_668 - .L_667)


	//   ....[0]....
.L_667:
        /*003c*/ 	.word	0xffffffff


	//   ....[1]....
        /*0040*/ 	.word	0xffffffff


	//   ....[2]....
        /*0044*/ 	.word	0xffffffff


	//   ....[3]....
        /*0048*/ 	.word	0xffffffff


	//   ....[4]....
        /*004c*/ 	.word	0xffffffff


	//   ....[5]....
        /*0050*/ 	.word	0xffffffff


	//   ....[6]....
        /*0054*/ 	.word	0xffffffff


	//   ....[7]....
        /*0058*/ 	.word	0xffffffff


	//----- nvinfo : EIATTR_COOP_GROUP_INSTR_OFFSETS
	.align		4
.L_668:
        /*005c*/ 	.byte	0x04, 0x28
        /*005e*/ 	.short	(.L_670 - .L_669)


	//   ....[0]....
.L_669:
        /*0060*/ 	.word	0x00001c30


	//   ....[1]....
        /*0064*/ 	.word	0x00001c50


	//   ....[2]....
        /*0068*/ 	.word	0x00001c70


	//   ....[3]....
        /*006c*/ 	.word	0x00001c90


	//   ....[4]....
        /*0070*/ 	.word	0x00001d00


	//   ....[5]....
        /*0074*/ 	.word	0x00001d30


	//   ....[6]....
        /*0078*/ 	.word	0x00001d50


	//   ....[7]....
        /*007c*/ 	.word	0x00001d70


	//----- nvinfo : EIATTR_EXIT_INSTR_OFFSETS
	.align		4
.L_670:
        /*0080*/ 	.byte	0x04, 0x1c
        /*0082*/ 	.short	(.L_672 - .L_671)


	//   ....[0]....
.L_671:
        /*0084*/ 	.word	0x00003e80


	//   ....[1]....
        /*0088*/ 	.word	0x00003ea0


	//   ....[2]....
        /*008c*/ 	.word	0x00004330


	//----- nvinfo : EIATTR_CRS_STACK_SIZE
	.align		4
.L_672:
        /*0090*/ 	.byte	0x04, 0x1e
        /*0092*/ 	.short	(.L_674 - .L_673)
.L_673:
        /*0094*/ 	.word	0x00000000
.L_674:


//--------------------- .nv.info._ZN5flash32flash_fwd_splitkv_combine_kernelI23Flash_fwd_kernel_traitsILi128ELi64ELi128ELi4ELb0ELb0EN7cutlass10bfloat16_tE19Flash_kernel_traitsILi128ELi64ELi128ELi4ES3_EELi4ELi3ELb0EEEvNS_16Flash_fwd_paramsE --------------------------
	.section	.nv.info._ZN5flash32flash_fwd_splitkv_combine_kernelI23Flash_fwd_kernel_traitsILi128ELi64ELi128ELi4ELb0ELb0EN7cutlass10bfloat16_tE19Flash_kernel_traitsILi128ELi64ELi128ELi4ES3_EELi4ELi3ELb0EEEvNS_16Flash_fwd_paramsE,"",@"SHT_CUDA_INFO"
	.sectionflags	@""
	.align	4


	//----- nvinfo : EIATTR_CUDA_API_VERSION
	.align		4
        /*0000*/ 	.byte	0x04, 0x37
        /*0002*/ 	.short	(.L_676 - .L_675)
.L_675:
        /*0004*/ 	.word	0x00000082


	//----- nvinfo : EIATTR_SW2861232_WAR
	.align		4
.L_676:
        /*0008*/ 	.byte	0x01, 0x35
	.zero		2


	//----- nvinfo : EIATTR_PARAM_CBANK
	.align		4
        /*000c*/ 	.byte	0x04, 0x0a
        /*000e*/ 	.short	(.L_678 - .L_677)
	.align		4
.L_677:
        /*0010*/ 	.word	index@(.nv.constant0._ZN5flash32flash_fwd_splitkv_combine_kernelI23Flash_fwd_kernel_traitsILi128ELi64ELi128ELi4ELb0ELb0EN7cutlass10bfloat16_tE19Flash_kernel_traitsILi128ELi64ELi128ELi4ES3_EELi4ELi3ELb0EEEvNS_16Flash_fwd_paramsE)
        /*0014*/ 	.short	0x0160
        /*0016*/ 	.short	0x01d0


	//----- nvinfo : EIATTR_CBANK_PARAM_SIZE
	.align		4
.L_678:
        /*0018*/ 	.byte	0x03, 0x19
        /*001a*/ 	.short	0x01d0


	//----- nvinfo : EIATTR_KPARAM_INFO
	.align		4
        /*001c*/ 	.byte	0x04, 0x17
        /*001e*/ 	.short	(.L_680 - .L_679)
.L_679:
        /*0020*/ 	.word	0x00000000
        /*0024*/ 	.short	0x0000
        /*0026*/ 	.short	0x0000
        /*0028*/ 	.byte	0x00, 0xf0, 0x41, 0x07


	//----- nvinfo : EIATTR_MAXREG_COUNT
	.align		4
.L_680:
        /*002c*/ 	.byte	0x03, 0x1b
        /*002e*/ 	.short	0x00ff


	//----- nvinfo : EIATTR_NUM_BARRIERS
	.align		4
        /*0030*/ 	.byte	0x02, 0x4c
        /*0032*/ 	.byte	0x01
	.zero		1


	//----- nvinfo : EIATTR_MERCURY_ISA_VERSION
	.align		4
        /*0034*/ 	.byte	0x03, 0x5f
        /*0036*/ 	.short	0x0000


	//----- nvinfo : EIATTR_COOP_GROUP_MASK_REGIDS
	.align		4
        /*0038*/ 	.byte	0x04, 0x29
        /*003a*/ 	.short	(.L_682 - .L_681)


	//   ....[0]....
.L_681:
        /*003c*/ 	.word	0xffffffff


	//   ....[1]....
        /*0040*/ 	.word	0xffffffff


	//   ....[2]....
        /*0044*/ 	.word	0xffffffff


	//   ....[3]....
        /*0048*/ 	.word	0xffffffff


	//   ....[4]....
        /*004c*/ 	.word	0xffffffff


	//   ....[5]....
        /*0050*/ 	.word	0xffffffff


	//----- nvinfo : EIATTR_COOP_GROUP_INSTR_OFFSETS
	.align		4
.L_682:
        /*0054*/ 	.byte	0x04, 0x28
        /*0056*/ 	.short	(.L_684 - .L_683)


	//   ....[0]....
.L_683:
        /*0058*/ 	.word	0x00001c30


	//   ....[1]....
        /*005c*/ 	.word	0x00001c50


	//   ....[2]....
        /*0060*/ 	.word	0x00001c80


	//   ....[3]....
        /*0064*/ 	.word	0x00001cf0


	//   ....[4]....
        /*0068*/ 	.word	0x00001d10


	//   ....[5]....
        /*006c*/ 	.word	0x00001d30


	//----- nvinfo : EIATTR_EXIT_INSTR_OFFSETS
	.align		4
.L_684:
        /*0070*/ 	.byte	0x04, 0x1c
        /*0072*/ 	.short	(.L_686 - .L_685)


	//   ....[0]....
.L_685:
        /*0074*/ 	.word	0x00003e40


	//   ....[1]....
        /*0078*/ 	.word	0x00003e60


	//   ....[2]....
        /*007c*/ 	.word	0x000042f0


	//----- nvinfo : EIATTR_CRS_STACK_SIZE
	.align		4
.L_686:
        /*0080*/ 	.byte	0x04, 0x1e
        /*0082*/ 	.short	(.L_688 - .L_687)
.L_687:
        /*0084*/ 	.word	0x00000000
.L_688:


//--------------------- .nv.info._ZN5flash32flash_fwd_splitkv_combine_kernelI23Flash_fwd_kernel_traitsILi128ELi64ELi128ELi4ELb0ELb0EN7cutlass10bfloat16_tE19Flash_kernel_traitsILi128ELi64ELi128ELi4ES3_EELi4ELi2ELb0EEEvNS_16Flash_fwd_paramsE --------------------------
	.section	.nv.info._ZN5flash32flash_fwd_splitkv_combine_kernelI23Flash_fwd_kernel_traitsILi128ELi64ELi128ELi4ELb0ELb0EN7cutlass10bfloat16_tE19Flash_kernel_traitsILi128ELi64ELi128ELi4ES3_EELi4ELi2ELb0EEEvNS_16Flash_fwd_paramsE,"",@"SHT_CUDA_INFO"
	.sectionflags	@""
	.align	4


	//----- nvinfo : EIATTR_CUDA_API_VERSION
	.align		4
        /*0000*/ 	.byte	0x04, 0x37
        /*0002*/ 	.short	(.L_690 - .L_689)
.L_689:
        /*0004*/ 	.word	0x00000082


	//----- nvinfo : EIATTR_SW2861232_WAR
	.align		4
.L_690:
        /*0008*/ 	.byte	0x01, 0x35
	.zero		2


	//----- nvinfo : EIATTR_PARAM_CBANK
	.align		4
        /*000c*/ 	.byte	0x04, 0x0a
        /*000e*/ 	.short	(.L_692 - .L_691)
	.align		4
.L_691:
        /*0010*/ 	.word	index@(.nv.constant0._ZN5flash32flash_fwd_splitkv_combine_kernelI23Flash_fwd_kernel_traitsILi128ELi64ELi128ELi4ELb0ELb0EN7cutlass10bfloat16_tE19Flash_kernel_traitsILi128ELi64ELi128ELi4ES3_EELi4ELi2ELb0EEEvNS_16Flash_fwd_paramsE)
        /*0014*/ 	.short	0x0160
        /*0016*/ 	.short	0x01d0


	//----- nvinfo : EIATTR_CBANK_PARAM_SIZE
	.align		4
.L_692:
        /*0018*/ 	.byte	0x03, 0x19
        /*001a*/ 	.short	0x01d0


	//----- nvinfo : EIATTR_KPARAM_INFO
	.align		4
        /*001c*/ 	.byte	0x04, 0x17
        /*001e*/ 	.short	(.L_694 - .L_693)
.L_693:
        /*0020*/ 	.word	0x00000000
        /*0024*/ 	.short	0x0000
        /*0026*/ 	.short	0x0000
        /*0028*/ 	.byte	0x00, 0xf0, 0x41, 0x07


	//----- nvinfo : EIATTR_MAXREG_COUNT
	.align		4
.L_694:
        /*002c*/ 	.byte	0x03, 0x1b
        /*002e*/ 	.short	0x00ff


	//----- nvinfo : EIATTR_NUM_BARRIERS
	.align		4
        /*0030*/ 	.byte	0x02, 0x4c
        /*0032*/ 	.byte	0x01
	.zero		1


	//----- nvinfo : EIATTR_MERCURY_ISA_VERSION
	.align		4
        /*0034*/ 	.byte	0x03, 0x5f
        /*0036*/ 	.short	0x0000


	//----- nvinfo : EIATTR_COOP_GROUP_MASK_REGIDS
	.align		4
        /*0038*/ 	.byte	0x04, 0x29
        /*003a*/ 	.short	(.L_696 - .L_695)


	//   ....[0]....
.L_695:
        /*003c*/ 	.word	0xffffffff


	//   ....[1]....
        /*0040*/ 	.word	0xffffffff


	//   ....[2]....
        /*0044*/ 	.word	0xffffffff


	//   ....[3]....
        /*0048*/ 	.word	0xffffffff


	//----- nvinfo : EIATTR_COOP_GROUP_INSTR_OFFSETS
	.align		4
.L_696:
        /*004c*/ 	.byte	0x04, 0x28
        /*004e*/ 	.short	(.L_698 - .L_697)


	//   ....[0]....
.L_697:
        /*0050*/ 	.word	0x00001c10


	//   ....[1]....
        /*0054*/ 	.word	0x00001c30


	//   ....[2]....
        /*0058*/ 	.word	0x00001cd0


	//   ....[3]....
        /*005c*/ 	.word	0x00001cf0


	//----- nvinfo : EIATTR_EXIT_INSTR_OFFSETS
	.align		4
.L_698:
        /*0060*/ 	.byte	0x04, 0x1c
        /*0062*/ 	.short	(.L_700 - .L_699)


	//   ....[0]....
.L_699:
        /*0064*/ 	.word	0x00003d80


	//   ....[1]....
        /*0068*/ 	.word	0x00003da0


	//   ....[2]....
        /*006c*/ 	.word	0x00004210


	//----- nvinfo : EIATTR_CRS_STACK_SIZE
	.align		4
.L_700:
        /*0070*/ 	.byte	0x04, 0x1e
        /*0072*/ 	.short	(.L_702 - .L_701)
.L_701:
        /*0074*/ 	.word	0x00000000
.L_702:


//--------------------- .nv.info._ZN5flash32flash_fwd_splitkv_combine_kernelI23Flash_fwd_kernel_traitsILi128ELi64ELi128ELi4ELb0ELb0EN7cutlass10bfloat16_tE19Flash_kernel_traitsILi128ELi64ELi128ELi4ES3_EELi4ELi1ELb0EEEvNS_16Flash_fwd_paramsE --------------------------
	.section	.nv.info._ZN5flash32flash_fwd_splitkv_combine_kernelI23Flash_fwd_kernel_traitsILi128ELi64ELi128ELi4ELb0ELb0EN7cutlass10bfloat16_tE19Flash_kernel_traitsILi128ELi64ELi128ELi4ES3_EELi4ELi1ELb0EEEvNS_16Flash_fwd_paramsE,"",@"SHT_CUDA_INFO"
	.sectionflags	@""
	.align	4


	//----- nvinfo : EIATTR_CUDA_API_VERSION
	.align		4
        /*0000*/ 	.byte	0x04, 0x37
        /*0002*/ 	.short	(.L_704 - .L_703)
.L_703:
        /*0004*/ 	.word	0x00000082


	//----- nvinfo : EIATTR_SW2861232_WAR
	.align		4
.L_704:
        /*0008*/ 	.byte	0x01, 0x35
	.zero		2


	//----- nvinfo : EIATTR_PARAM_CBANK
	.align		4
        /*000c*/ 	.byte	0x04, 0x0a
        /*000e*/ 	.short	(.L_706 - .L_705)
	.align		4
.L_705:
        /*0010*/ 	.word	index@(.nv.constant0._ZN5flash32flash_fwd_splitkv_combine_kernelI23Flash_fwd_kernel_traitsILi128ELi64ELi128ELi4ELb0ELb0EN7cutlass10bfloat16_tE19Flash_kernel_traitsILi128ELi64ELi128ELi4ES3_EELi4ELi1ELb0EEEvNS_16Flash_fwd_paramsE)
        /*0014*/ 	.short	0x0160
        /*0016*/ 	.short	0x01d0


	//----- nvinfo : EIATTR_CBANK_PARAM_SIZE
	.align		4
.L_706:
        /*0018*/ 	.byte	0x03, 0x19
        /*001a*/ 	.short	0x01d0


	//----- nvinfo : EIATTR_KPARAM_INFO
	.align		4
        /*001c*/ 	.byte	0x04, 0x17
        /*001e*/ 	.short	(.L_708 - .L_707)
.L_707:
        /*0020*/ 	.word	0x00000000
        /*0024*/ 	.short	0x0000
        /*0026*/ 	.short	0x0000
        /*0028*/ 	.byte	0x00, 0xf0, 0x41, 0x07


	//----- nvinfo : EIATTR_MAXREG_COUNT
	.align		4
.L_708:
        /*002c*/ 	.byte	0x03, 0x1b
        /*002e*/ 	.short	0x00ff


	//----- nvinfo : EIATTR_NUM_BARRIERS
	.align		4
        /*0030*/ 	.byte	0x02, 0x4c
        /*0032*/ 	.byte	0x01
	.zero		1


	//----- nvinfo : EIATTR_MERCURY_ISA_VERSION
	.align		4
        /*0034*/ 	.byte	0x03, 0x5f
        /*0036*/ 	.short	0x0000


	//----- nvinfo : EIATTR_COOP_GROUP_MASK_REGIDS
	.align		4
        /*0038*/ 	.byte	0x04, 0x29
        /*003a*/ 	.short	(.L_710 - .L_709)


	//   ....[0]....
.L_709:
        /*003c*/ 	.word	0xffffffff


	//   ....[1]....
        /*0040*/ 	.word	0xffffffff


	//----- nvinfo : EIATTR_COOP_GROUP_INSTR_OFFSETS
	.align		4
.L_710:
        /*0044*/ 	.byte	0x04, 0x28
        /*0046*/ 	.short	(.L_712 - .L_711)


	//   ....[0]....
.L_711:
        /*0048*/ 	.word	0x00001cd0


	//   ....[1]....
        /*004c*/ 	.word	0x00001d40


	//----- nvinfo : EIATTR_EXIT_INSTR_OFFSETS
	.align		4
.L_712:
        /*0050*/ 	.byte	0x04, 0x1c
        /*0052*/ 	.short	(.L_714 - .L_713)


	//   ....[0]....
.L_713:
        /*0054*/ 	.word	0x00003e60


	//   ....[1]....
        /*0058*/ 	.word	0x00003e80


	//   ....[2]....
        /*005c*/ 	.word	0x000042e0


	//----- nvinfo : EIATTR_CRS_STACK_SIZE
	.align		4
.L_714:
        /*0060*/ 	.byte	0x04, 0x1e
        /*0062*/ 	.short	(.L_716 - .L_715)
.L_715:
        /*0064*/ 	.word	0x00000000
.L_716:


//--------------------- .nv.info._ZN5flash32flash_fwd_splitkv_combine_kernelI23Flash_fwd_kernel_traitsILi128ELi64ELi128ELi4ELb0ELb0EN7cutlass10bfloat16_tE19Flash_kernel_traitsILi128ELi64ELi128ELi4ES3_EELi4ELi7ELb1EEEvNS_16Flash_fwd_paramsE --------------------------
	.section	.nv.info._ZN5flash32flash_fwd_splitkv_combine_kernelI23Flash_fwd_kernel_traitsILi128ELi64ELi128ELi4ELb0ELb0EN7cutlass10bfloat16_tE19Flash_kernel_traitsILi128ELi64ELi128ELi4ES3_EELi4ELi7ELb1EEEvNS_16Flash_fwd_paramsE,"",@"SHT_CUDA_INFO"
	.sectionflags	@""
	.align	4


	//----- nvinfo : EIATTR_CUDA_API_VERSION
	.align		4
        /*0000*/ 	.byte	0x04, 0x37
        /*0002*/ 	.short	(.L_718 - .L_717)
.L_717:
        /*0004*/ 	.word	0x00000082


	//----- nvinfo : EIATTR_SW2861232_WAR
	.align		4
.L_718:
        /*0008*/ 	.byte	0x01, 0x35
	.zero		2


	//----- nvinfo : EIATTR_PARAM_CBANK
	.align		4
        /*000c*/ 	.byte	0x04, 0x0a
        /*000e*/ 	.short	(.L_720 - .L_719)
	.align		4
.L_719:
        /*0010*/ 	.word	index@(.nv.constant0._ZN5flash32flash_fwd_splitkv_combine_kernelI23Flash_fwd_kernel_traitsILi128ELi64ELi128ELi4ELb0ELb0EN7cutlass10bfloat16_tE19Flash_kernel_traitsILi128ELi64ELi128ELi4ES3_EELi4ELi7ELb1EEEvNS_16Flash_fwd_paramsE)
        /*0014*/ 	.short	0x0160
        /*0016*/ 	.short	0x01d0


	//----- nvinfo : EIATTR_CBANK_PARAM_SIZE
	.align		4
.L_720:
        /*0018*/ 	.byte	0x03, 0x19
        /*001a*/ 	.short	0x01d0


	//----- nvinfo : EIATTR_KPARAM_INFO
	.align		4
        /*001c*/ 	.byte	0x04, 0x17
        /*001e*/ 	.short	(.L_722 - .L_721)
.L_721:
        /*0020*/ 	.word	0x00000000
        /*0024*/ 	.short	0x0000
        /*0026*/ 	.short	0x0000
        /*0028*/ 	.byte	0x00, 0xf0, 0x41, 0x07


	//----- nvinfo : EIATTR_MAXREG_COUNT
	.align		4
.L_722:
        /*002c*/ 	.byte	0x03, 0x1b
        /*002e*/ 	.short	0x00ff


	//----- nvinfo : EIATTR_NUM_BARRIERS
	.align		4
        /*0030*/ 	.byte	0x02, 0x4c
        /*0032*/ 	.byte	0x01
	.zero		1


	//----- nvinfo : EIATTR_MERCURY_ISA_VERSION
	.align		4
        /*0034*/ 	.byte	0x03, 0x5f
        /*0036*/ 	.short	0x0000


	//----- nvinfo : EIATTR_COOP_GROUP_MASK_REGIDS
	.align		4
        /*0038*/ 	.byte	0x04, 0x29
        /*003a*/ 	.short	(.L_724 - .L_723)


	//   ....[0]....
.L_723:
        /*003c*/ 	.word	0xffffffff


	//   ....[1]....
        /*0040*/ 	.word	0xffffffff


	//   ....[2]....
        /*0044*/ 	.word	0xffffffff


	//   ....[3]....
        /*0048*/ 	.word	0xffffffff


	//   ....[4]....
        /*004c*/ 	.word	0xffffffff


	//   ....[5]....
        /*0050*/ 	.word	0xffffffff


	//   ....[6]....
        /*0054*/ 	.word	0xffffffff


	//   ....[7]....
        /*0058*/ 	.word	0xffffffff


	//   ....[8]....
        /*005c*/ 	.word	0xffffffff


	//   ....[9]....
        /*0060*/ 	.word	0xffffffff


	//----- nvinfo : EIATTR_COOP_GROUP_INSTR_OFFSETS
	.align		4
.L_724:
        /*0064*/ 	.byte	0x04, 0x28
        /*0066*/ 	.short	(.L_726 - .L_725)


	//   ....[0]....
.L_725:
        /*0068*/ 	.word	0x00001aa0


	//   ....[1]....
        /*006c*/ 	.word	0x00001ac0


	//   ....[2]....
        /*0070*/ 	.word	0x00001ae0


	//   ....[3]....
        /*0074*/ 	.word	0x00001b00


	//   ....[4]....
        /*0078*/ 	.word	0x00001b20


	//   ....[5]....
        /*007c*/ 	.word	0x00001c80


	//   ....[6]....
        /*0080*/ 	.word	0x00001cd0


	//   ....[7]....
        /*0084*/ 	.word	0x00001db0


	//   ....[8]....
        /*0088*/ 	.word	0x00001ea0


	//   ....[9]....
        /*008c*/ 	.word	0x00001fb0


	//----- nvinfo : EIATTR_EXIT_INSTR_OFFSETS
	.align		4
.L_726:
        /*0090*/ 	.byte	0x04, 0x1c
        /*0092*/ 	.short	(.L_728 - .L_727)


	//   ....[0]....
.L_727:
        /*0094*/ 	.word	0x00004660


	//   ....[1]....
        /*0098*/ 	.word	0x00004af0


	//----- nvinfo : EIATTR_CRS_STACK_SIZE
	.align		4
.L_728:
        /*009c*/ 	.byte	0x04, 0x1e
        /*009e*/ 	.short	(.L_730 - .L_729)
.L_729:
        /*00a0*/ 	.word	0x00000000
.L_730:


//--------------------- .nv.info._ZN5flash32flash_fwd_splitkv_combine_kernelI23Flash_fwd_kernel_traitsILi128ELi64ELi128ELi4ELb0ELb0EN7cutlass10bfloat16_tE19Flash_kernel_traitsILi128ELi64ELi128ELi4ES3_EELi4ELi6ELb1EEEvNS_16Flash_fwd_paramsE --------------------------
	.section	.nv.info._ZN5flash32flash_fwd_splitkv_combine_kernelI23Flash_fwd_kernel_traitsILi128ELi64ELi128ELi4ELb0ELb0EN7cutlass10bfloat16_tE19Flash_kernel_traitsILi128ELi64ELi128ELi4ES3_EELi4ELi6ELb1EEEvNS_16Flash_fwd_paramsE,"",@"SHT_CUDA_INFO"
	.sectionflags	@""
	.align	4


	//----- nvinfo : EIATTR_CUDA_API_VERSION
	.align		4
        /*0000*/ 	.byte	0x04, 0x37
        /*0002*/ 	.short	(.L_732 - .L_731)
.L_731:
        /*0004*/ 	.word	0x00000082


	//----- nvinfo : EIATTR_SW2861232_WAR
	.align		4
.L_732:
        /*0008*/ 	.byte	0x01, 0x35
	.zero		2


	//----- nvinfo : EIATTR_PARAM_CBANK
	.align		4
        /*000c*/ 	.byte	0x04, 0x0a
        /*000e*/ 	.short	(.L_734 - .L_733)
	.align		4
.L_733:
        /*0010*/ 	.word	index@(.nv.constant0._ZN5flash32flash_fwd_splitkv_combine_kernelI23Flash_fwd_kernel_traitsILi128ELi64ELi128ELi4ELb0ELb0EN7cutlass10bfloat16_tE19Flash_kernel_traitsILi128ELi64ELi128ELi4ES3_EELi4ELi6ELb1EEEvNS_16Flash_fwd_paramsE)
        /*0014*/ 	.short	0x0160
        /*0016*/ 	.short	0x01d0


	//----- nvinfo : EIATTR_CBANK_PARAM_SIZE
	.align		4
.L_734:
        /*0018*/ 	.byte	0x03, 0x19
        /*001a*/ 	.short	0x01d0


	//----- nvinfo : EIATTR_KPARAM_INFO
	.align		4
        /*001c*/ 	.byte	0x04, 0x17
        /*001e*/ 	.short	(.L_736 - .L_735)
.L_735:
        /*0020*/ 	.word	0x00000000
        /*0024*/ 	.short	0x0000
        /*0026*/ 	.short	0x0000
        /*0028*/ 	.byte	0x00, 0xf0, 0x41, 0x07


	//----- nvinfo : EIATTR_MAXREG_COUNT
	.align		4
.L_736:
        /*002c*/ 	.byte	0x03, 0x1b
        /*002e*/ 	.short	0x00ff


	//----- nvinfo : EIATTR_NUM_BARRIERS
	.align		4
        /*0030*/ 	.byte	0x02, 0x4c
        /*0032*/ 	.byte	0x01
	.zero		1


	//----- nvinfo : EIATTR_MERCURY_ISA_VERSION
	.align		4
        /*0034*/ 	.byte	0x03, 0x5f
        /*0036*/ 	.short	0x0000


	//----- nvinfo : EIATTR_COOP_GROUP_MASK_REGIDS
	.align		4
        /*0038*/ 	.byte	0x04, 0x29
        /*003a*/ 	.short	(.L_738 - .L_737)


	//   ....[0]....
.L_737:
        /*003c*/ 	.word	0xffffffff


	//   ....[1]....
        /*0040*/ 	.word	0xffffffff


	//   ....[2]....
        /*0044*/ 	.word	0xffffffff


	//   ....[3]....
        /*0048*/ 	.word	0xffffffff


	//   ....[4]....
        /*004c*/ 	.word	0xffffffff


	//   ....[5]....
        /*0050*/ 	.word	0xffffffff


	//   ....[6]....
        /*0054*/ 	.word	0xffffffff


	//   ....[7]....
        /*0058*/ 	.word	0xffffffff


	//   ....[8]....
        /*005c*/ 	.word	0xffffffff


	//   ....[9]....
        /*0060*/ 	.word	0xffffffff


	//----- nvinfo : EIATTR_COOP_GROUP_INSTR_OFFSETS
	.align		4
.L_738:
        /*0064*/ 	.byte	0x04, 0x28
        /*0066*/ 	.short	(.L_740 - .L_739)


	//   ....[0]....
.L_739:
        /*0068*/ 	.word	0x00001690


	//   ....[1]....
        /*006c*/ 	.word	0x000016c0


	//   ....[2]....
        /*0070*/ 	.word	0x00001730


	//   ....[3]....
        /*0074*/ 	.word	0x000017b0


	//   ....[4]....
        /*0078*/ 	.word	0x000017f0


	//   ....[5]....
        /*007c*/ 	.word	0x00001980


	//   ....[6]....
        /*0080*/ 	.word	0x000019e0


	//   ....[7]....
        /*0084*/ 	.word	0x00001ab0


	//   ....[8]....
        /*0088*/ 	.word	0x00001b30


	//   ....[9]....
        /*008c*/ 	.word	0x00001c40


	//----- nvinfo : EIATTR_EXIT_INSTR_OFFSETS
	.align		4
.L_740:
        /*0090*/ 	.byte	0x04, 0x1c
        /*0092*/ 	.short	(.L_742 - .L_741)


	//   ....[0]....
.L_741:
        /*0094*/ 	.word	0x00004300


	//   ....[1]....
        /*0098*/ 	.word	0x00004790


	//----- nvinfo : EIATTR_CRS_STACK_SIZE
	.align		4
.L_742:
        /*009c*/ 	.byte	0x04, 0x1e
        /*009e*/ 	.short	(.L_744 - .L_743)
.L_743:
        /*00a0*/ 	.word	0x00000000
.L_744:


//--------------------- .nv.info._ZN5flash32flash_fwd_splitkv_combine_kernelI23Flash_fwd_kernel_traitsILi128ELi64ELi128ELi4ELb0ELb0EN7cutlass10bfloat16_tE19Flash_kernel_traitsILi128ELi64ELi128ELi4ES3_EELi4ELi5ELb1EEEvNS_16Flash_fwd_paramsE --------------------------
	.section	.nv.info._ZN5flash32flash_fwd_splitkv_combine_kernelI23Flash_fwd_kernel_traitsILi128ELi64ELi128ELi4ELb0ELb0EN7cutlass10bfloat16_tE19Flash_kernel_traitsILi128ELi64ELi128ELi4ES3_EELi4ELi5ELb1EEEvNS_16Flash_fwd_paramsE,"",@"SHT_CUDA_INFO"
	.sectionflags	@""
	.align	4


	//----- nvinfo : EIATTR_CUDA_API_VERSION
	.align		4
        /*0000*/ 	.byte	0x04, 0x37
        /*0002*/ 	.short	(.L_746 - .L_745)
.L_745:
        /*0004*/ 	.word	0x00000082


	//----- nvinfo : EIATTR_SW2861232_WAR
	.align		4
.L_746:
        /*0008*/ 	.byte	0x01, 0x35
	.zero		2


	//----- nvinfo : EIATTR_PARAM_CBANK
	.align		4
        /*000c*/ 	.byte	0x04, 0x0a
        /*000e*/ 	.short	(.L_748 - .L_747)
	.align		4
.L_747:
        /*0010*/ 	.word	index@(.nv.constant0._ZN5flash32flash_fwd_splitkv_combine_kernelI23Flash_fwd_kernel_traitsILi128ELi64ELi128ELi4ELb0ELb0EN7cutlass10bfloat16_tE19Flash_kernel_traitsILi128ELi64ELi128ELi4ES3_EELi4ELi5ELb1EEEvNS_16Flash_fwd_paramsE)
        /*0014*/ 	.short	0x0160
        /*0016*/ 	.short	0x01d0


	//----- nvinfo : EIATTR_CBANK_PARAM_SIZE
	.align		4
.L_748:
        /*0018*/ 	.byte	0x03, 0x19
        /*001a*/ 	.short	0x01d0


	//----- nvinfo : EIATTR_KPARAM_INFO
	.align		4
        /*001c*/ 	.byte	0x04, 0x17
        /*001e*/ 	.short	(.L_750 - .L_749)
.L_749:
        /*0020*/ 	.word	0x00000000
        /*0024*/ 	.short	0x0000
        /*0026*/ 	.short	0x0000
        /*0028*/ 	.byte	0x00, 0xf0, 0x41, 0x07


	//----- nvinfo : EIATTR_MAXREG_COUNT
	.align		4
.L_750:
        /*002c*/ 	.byte	0x03, 0x1b
        /*002e*/ 	.short	0x00ff


	//----- nvinfo : EIATTR_NUM_BARRIERS
	.align		4
        /*0030*/ 	.byte	0x02, 0x4c
        /*0032*/ 	.byte	0x01
	.zero		1


	//----- nvinfo : EIATTR_MERCURY_ISA_VERSION
	.align		4
        /*0034*/ 	.byte	0x03, 0x5f
        /*0036*/ 	.short	0x0000


	//----- nvinfo : EIATTR_COOP_GROUP_MASK_REGIDS
	.align		4
        /*0038*/ 	.byte	0x04, 0x29
        /*003a*/ 	.short	(.L_752 - .L_751)


	//   ....[0]....
.L_751:
        /*003c*/ 	.word	0xffffffff


	//   ....[1]....
        /*0040*/ 	.word	0xffffffff


	//   ....[2]....
        /*0044*/ 	.word	0xffffffff


	//   ....[3]....
        /*0048*/ 	.word	0xffffffff


	//   ....[4]....
        /*004c*/ 	.word	0xffffffff


	//   ....[5]....
        /*0050*/ 	.word	0xffffffff


	//   ....[6]....
        /*0054*/ 	.word	0xffffffff


	//   ....[7]....
        /*0058*/ 	.word	0xffffffff


	//   ....[8]....
        /*005c*/ 	.word	0xffffffff


	//   ....[9]....
        /*0060*/ 	.word	0xffffffff


	//----- nvinfo : EIATTR_COOP_GROUP_INSTR_OFFSETS
	.align		4
.L_752:
        /*0064*/ 	.byte	0x04, 0x28
        /*0066*/ 	.short	(.L_754 - .L_753)


	//   ....[0]....
.L_753:
        /*0068*/ 	.word	0x00001c30


	//   ....[1]....
        /*006c*/ 	.word	0x00001c50


	//   ....[2]....
        /*0070*/ 	.word	0x00001c70


	//   ....[3]....
        /*0074*/ 	.word	0x00001c90


	//   ....[4]....
        /*0078*/ 	.word	0x00001cb0


	//   ....[5]....
        /*007c*/ 	.word	0x00001d20


	//   ....[6]....
        /*0080*/ 	.word	0x00001d40


	//   ....[7]....
        /*0084*/ 	.word	0x00001d70


	//   ....[8]....
        /*0088*/ 	.word	0x00001d90


	//   ....[9]....
        /*008c*/ 	.word	0x00001db0


	//----- nvinfo : EIATTR_EXIT_INSTR_OFFSETS
	.align		4
.L_754:
        /*0090*/ 	.byte	0x04, 0x1c
        /*0092*/ 	.short	(.L_756 - .L_755)


	//   ....[0]....
.L_755:
        /*0094*/ 	.word	0x00004260


	//   ....[1]....
        /*0098*/ 	.word	0x000046f0


	//----- nvinfo : EIATTR_CRS_STACK_SIZE
	.align		4
.L_756:
        /*009c*/ 	.byte	0x04, 0x1e
        /*009e*/ 	.short	(.L_758 - .L_757)
.L_757:
        /*00a0*/ 	.word	0x00000000
.L_758:


//--------------------- .nv.info._ZN5flash32flash_fwd_splitkv_combine_kernelI23Flash_fwd_kernel_traitsILi128ELi64ELi128ELi4ELb0ELb0EN7cutlass10bfloat16_tE19Flash_kernel_traitsILi128ELi64ELi128ELi4ES3_EELi4ELi4ELb1EEEvNS_16Flash_fwd_paramsE --------------------------
	.section	.nv.info._ZN5flash32flash_fwd_splitkv_combine_kernelI23Flash_fwd_kernel_traitsILi128ELi64ELi128ELi4ELb0ELb0EN7cutlass10bfloat16_tE19Flash_kernel_traitsILi128ELi64ELi128ELi4ES3_EELi4ELi4ELb1EEEvNS_16Flash_fwd_paramsE,"",@"SHT_CUDA_INFO"
	.sectionflags	@""
	.align	4


	//----- nvinfo : EIATTR_CUDA_API_VERSION
	.align		4
        /*0000*/ 	.byte	0x04, 0x37
        /*0002*/ 	.short	(.L_760 - .L_759)
.L_759:
        /*0004*/ 	.word	0x00000082


	//----- nvinfo : EIATTR_SW2861232_WAR
	.align		4
.L_760:
        /*0008*/ 	.byte	0x01, 0x35
	.zero		2


	//----- nvinfo : EIATTR_PARAM_CBANK
	.align		4
        /*000c*/ 	.byte	0x04, 0x0a
        /*000e*/ 	.short	(.L_762 - .L_761)
	.align		4
.L_761:
        /*0010*/ 	.word	index@(.nv.constant0._ZN5flash32flash_fwd_splitkv_combine_kernelI23Flash_fwd_kernel_traitsILi128ELi64ELi128ELi4ELb0ELb0EN7cutlass10bfloat16_tE19Flash_kernel_traitsILi128ELi64ELi128ELi4ES3_EELi4ELi4ELb1EEEvNS_16Flash_fwd_paramsE)
        /*0014*/ 	.short	0x0160
        /*0016*/ 	.short	0x01d0


	//----- nvinfo : EIATTR_CBANK_PARAM_SIZE
	.align		4
.L_762:
        /*0018*/ 	.byte	0x03, 0x19
        /*001a*/ 	.short	0x01d0


	//----- nvinfo : EIATTR_KPARAM_INFO
	.align		4
        /*001c*/ 	.byte	0x04, 0x17
        /*001e*/ 	.short	(.L_764 - .L_763)
.L_763:
        /*0020*/ 	.word	0x00000000
        /*0024*/ 	.short	0x0000
        /*0026*/ 	.short	0x0000
        /*0028*/ 	.byte	0x00, 0xf0, 0x41, 0x07


	//----- nvinfo : EIATTR_MAXREG_COUNT
	.align		4
.L_764:
        /*002c*/ 	.byte	0x03, 0x1b
        /*002e*/ 	.short	0x00ff


	//----- nvinfo : EIATTR_NUM_BARRIERS
	.align		4
        /*0030*/ 	.byte	0x02, 0x4c
        /*0032*/ 	.byte	0x01
	.zero		1


	//----- nvinfo : EIATTR_MERCURY_ISA_VERSION
	.align		4
        /*0034*/ 	.byte	0x03, 0x5f
        /*0036*/ 	.short	0x0000


	//----- nvinfo : EIATTR_COOP_GROUP_MASK_REGIDS
	.align		4
        /*0038*/ 	.byte	0x04, 0x29
        /*003a*/ 	.short	(.L_766 - .L_765)


	//   ....[0]....
.L_765:
        /*003c*/ 	.word	0xffffffff


	//   ....[1]....
        /*0040*/ 	.word	0xffffffff


	//   ....[2]....
        /*0044*/ 	.word	0xffffffff


	//   ....[3]....
        /*0048*/ 	.word	0xffffffff


	//   ....[4]....
        /*004c*/ 	.word	0xffffffff


	//   ....[5]....
        /*0050*/ 	.word	0xffffffff


	//   ....[6]....
        /*0054*/ 	.word	0xffffffff


	//   ....[7]....
        /*0058*/ 	.word	0xffffffff


	//----- nvinfo : EIATTR_COOP_GROUP_INSTR_OFFSETS
	.align		4
.L_766:
        /*005c*/ 	.byte	0x04, 0x28
        /*005e*/ 	.short	(.L_768 - .L_767)


	//   ....[0]....
.L_767:
        /*0060*/ 	.word	0x00001c30


	//   ....[1]....
        /*0064*/ 	.word	0x00001c50


	//   ....[2]....
        /*0068*/ 	.word	0x00001c70


	//   ....[3]....
        /*006c*/ 	.word	0x00001c90


	//   ....[4]....
        /*0070*/ 	.word	0x00001d00


	//   ....[5]....
        /*0074*/ 	.word	0x00001d30


	//   ....[6]....
        /*0078*/ 	.word	0x00001d50


	//   ....[7]....
        /*007c*/ 	.word	0x00001d70


	//----- nvinfo : EIATTR_EXIT_INSTR_OFFSETS
	.align		4
.L_768:
        /*0080*/ 	.byte	0x04, 0x1c
        /*0082*/ 	.short	(.L_770 - .L_769)


	//   ....[0]....
.L_769:
        /*0084*/ 	.word	0x00004260


	//   ....[1]....
        /*0088*/ 	.word	0x000046f0


	//----- nvinfo : EIATTR_CRS_STACK_SIZE
	.align		4
.L_770:
        /*008c*/ 	.byte	0x04, 0x1e
        /*008e*/ 	.short	(.L_772 - .L_771)
.L_771:
        /*0090*/ 	.word	0x00000000
.L_772:


//--------------------- .nv.info._ZN5flash32flash_fwd_splitkv_combine_kernelI23Flash_fwd_kernel_traitsILi128ELi64ELi128ELi4ELb0ELb0EN7cutlass10bfloat16_tE19Flash_kernel_traitsILi128ELi64ELi128ELi4ES3_EELi4ELi3ELb1EEEvNS_16Flash_fwd_paramsE --------------------------
	.section	.nv.info._ZN5flash32flash_fwd_splitkv_combine_kernelI23Flash_fwd_kernel_traitsILi128ELi64ELi128ELi4ELb0ELb0EN7cutlass10bfloat16_tE19Flash_kernel_traitsILi128ELi64ELi128ELi4ES3_EELi4ELi3ELb1EEEvNS_16Flash_fwd_paramsE,"",@"SHT_CUDA_INFO"
	.sectionflags	@""
	.align	4


	//----- nvinfo : EIATTR_CUDA_API_VERSION
	.align		4
        /*0000*/ 	.byte	0x04, 0x37
        /*0002*/ 	.short	(.L_774 - .L_773)
.L_773:
        /*0004*/ 	.word	0x00000082


	//----- nvinfo : EIATTR_SW2861232_WAR
	.align		4
.L_774:
        /*0008*/ 	.byte	0x01, 0x35
	.zero		2


	//----- nvinfo : EIATTR_PARAM_CBANK
	.align		4
        /*000c*/ 	.byte	0x04, 0x0a
        /*000e*/ 	.short	(.L_776 - .L_775)
	.align		4
.L_775:
        /*0010*/ 	.word	index@(.nv.constant0._ZN5flash32flash_fwd_splitkv_combine_kernelI23Flash_fwd_kernel_traitsILi128ELi64ELi128ELi4ELb0ELb0EN7cutlass10bfloat16_tE19Flash_kernel_traitsILi128ELi64ELi128ELi4ES3_EELi4ELi3ELb1EEEvNS_16Flash_fwd_paramsE)
        /*0014*/ 	.short	0x0160
        /*0016*/ 	.short	0x01d0


	//----- nvinfo : EIATTR_CBANK_PARAM_SIZE
	.align		4
.L_776:
        /*0018*/ 	.byte	0x03, 0x19
        /*001a*/ 	.short	0x01d0


	//----- nvinfo : EIATTR_KPARAM_INFO
	.align		4
        /*001c*/ 	.byte	0x04, 0x17
        /*001e*/ 	.short	(.L_778 - .L_777)
.L_777:
        /*0020*/ 	.word	0x00000000
        /*0024*/ 	.short	0x0000
        /*0026*/ 	.short	0x0000
        /*0028*/ 	.byte	0x00, 0xf0, 0x41, 0x07


	//----- nvinfo : EIATTR_MAXREG_COUNT
	.align		4
.L_778:
        /*002c*/ 	.byte	0x03, 0x1b
        /*002e*/ 	.short	0x00ff


	//----- nvinfo : EIATTR_NUM_BARRIERS
	.align		4
        /*0030*/ 	.byte	0x02, 0x4c
        /*0032*/ 	.byte	0x01
	.zero		1


	//----- nvinfo : EIATTR_MERCURY_ISA_VERSION
	.align		4
        /*0034*/ 	.byte	0x03, 0x5f
        /*0036*/ 	.short	0x0000


	//----- nvinfo : EIATTR_COOP_GROUP_MASK_REGIDS
	.align		4
        /*0038*/ 	.byte	0x04, 0x29
        /*003a*/ 	.short	(.L_780 - .L_779)


	//   ....[0]....
.L_779:
        /*003c*/ 	.word	0xffffffff


	//   ....[1]....
        /*0040*/ 	.word	0xffffffff


	//   ....[2]....
        /*0044*/ 	.word	0xffffffff


	//   ....[3]....
        /*0048*/ 	.word	0xffffffff


	//   ....[4]....
        /*004c*/ 	.word	0xffffffff


	//   ....[5]....
        /*0050*/ 	.word	0xffffffff


	//----- nvinfo : EIATTR_COOP_GROUP_INSTR_OFFSETS
	.align		4
.L_780:
        /*0054*/ 	.byte	0x04, 0x28
        /*0056*/ 	.short	(.L_782 - .L_781)


	//   ....[0]....
.L_781:
        /*0058*/ 	.word	0x00001c30


	//   ....[1]....
        /*005c*/ 	.word	0x00001c50


	//   ....[2]....
        /*0060*/ 	.word	0x00001c80


	//   ....[3]....
        /*0064*/ 	.word	0x00001cf0


	//   ....[4]....
        /*0068*/ 	.word	0x00001d10


	//   ....[5]....
        /*006c*/ 	.word	0x00001d30


	//----- nvinfo : EIATTR_EXIT_INSTR_OFFSETS
	.align		4
.L_782:
        /*0070*/ 	.byte	0x04, 0x1c
        /*0072*/ 	.short	(.L_784 - .L_783)


	//   ....[0]....
.L_783:
        /*0074*/ 	.word	0x00004220


	//   ....[1]....
        /*0078*/ 	.word	0x000046b0


	//----- nvinfo : EIATTR_CRS_STACK_SIZE
	.align		4
.L_784:
        /*007c*/ 	.byte	0x04, 0x1e
        /*007e*/ 	.short	(.L_786 - .L_785)
.L_785:
        /*0080*/ 	.word	0x00000000
.L_786:


//--------------------- .nv.info._ZN5flash32flash_fwd_splitkv_combine_kernelI23Flash_fwd_kernel_traitsILi128ELi64ELi128ELi4ELb0ELb0EN7cutlass10bfloat16_tE19Flash_kernel_traitsILi128ELi64ELi128ELi4ES3_EELi4ELi2ELb1EEEvNS_16Flash_fwd_paramsE --------------------------
	.section	.nv.info._ZN5flash32flash_fwd_splitkv_combine_kernelI23Flash_fwd_kernel_traitsILi128ELi64ELi128ELi4ELb0ELb0EN7cutlass10bfloat16_tE19Flash_kernel_traitsILi128ELi64ELi128ELi4ES3_EELi4ELi2ELb1EEEvNS_16Flash_fwd_paramsE,"",@"SHT_CUDA_INFO"
	.sectionflags	@""
	.align	4


	//----- nvinfo : EIATTR_CUDA_API_VERSION
	.align		4
        /*0000*/ 	.byte	0x04, 0x37
        /*0002*/ 	.short	(.L_788 - .L_787)
.L_787:
        /*0004*/ 	.word	0x00000082


	//----- nvinfo : EIATTR_SW2861232_WAR
	.align		4
.L_788:
        /*0008*/ 	.byte	0x01, 0x35
	.zero		2


	//----- nvinfo : EIATTR_PARAM_CBANK
	.align		4
        /*000c*/ 	.byte	0x04, 0x0a
        /*000e*/ 	.short	(.L_790 - .L_789)
	.align		4
.L_789:
        /*0010*/ 	.word	index@(.nv.constant0._ZN5flash32flash_fwd_splitkv_combine_kernelI23Flash_fwd_kernel_traitsILi128ELi64ELi128ELi4ELb0ELb0EN7cutlass10bfloat16_tE19Flash_kernel_traitsILi128ELi64ELi128ELi4ES3_EELi4ELi2ELb1EEEvNS_16Flash_fwd_paramsE)
        /*0014*/ 	.short	0x0160
        /*0016*/ 	.short	0x01d0


	//----- nvinfo : EIATTR_CBANK_PARAM_SIZE
	.align		4
.L_790:
        /*0018*/ 	.byte	0x03, 0x19
        /*001a*/ 	.short	0x01d0


	//----- nvinfo : EIATTR_KPARAM_INFO
	.align		4
        /*001c*/ 	.byte	0x04, 0x17
        /*001e*/ 	.short	(.L_792 - .L_791)
.L_791:
        /*0020*/ 	.word	0x00000000
        /*0024*/ 	.short	0x0000
        /*0026*/ 	.short	0x0000
        /*0028*/ 	.byte	0x00, 0xf0, 0x41, 0x07


	//----- nvinfo : EIATTR_MAXREG_COUNT
	.align		4
.L_792:
        /*002c*/ 	.byte	0x03, 0x1b
        /*002e*/ 	.short	0x00ff


	//----- nvinfo : EIATTR_NUM_BARRIERS
	.align		4
        /*0030*/ 	.byte	0x02, 0x4c
        /*0032*/ 	.byte	0x01
	.zero		1


	//----- nvinfo : EIATTR_MERCURY_ISA_VERSION
	.align		4
        /*0034*/ 	.byte	0x03, 0x5f
        /*0036*/ 	.short	0x0000


	//----- nvinfo : EIATTR_COOP_GROUP_MASK_REGIDS
	.align		4
        /*0038*/ 	.byte	0x04, 0x29
        /*003a*/ 	.short	(.L_794 - .L_793)


	//   ....[0]....
.L_793:
        /*003c*/ 	.word	0xffffffff


	//   ....[1]....
        /*0040*/ 	.word	0xffffffff


	//   ....[2]....
        /*0044*/ 	.word	0xffffffff


	//   ....[3]....
        /*0048*/ 	.word	0xffffffff


	//----- nvinfo : EIATTR_COOP_GROUP_INSTR_OFFSETS
	.align		4
.L_794:
        /*004c*/ 	.byte	0x04, 0x28
        /*004e*/ 	.short	(.L_796 - .L_795)


	//   ....[0]....
.L_795:
        /*0050*/ 	.word	0x00001c10


	//   ....[1]....
        /*0054*/ 	.word	0x00001c30


	//   ....[2]....
        /*0058*/ 	.word	0x00001cd0


	//   ....[3]....
        /*005c*/ 	.word	0x00001cf0


	//----- nvinfo : EIATTR_EXIT_INSTR_OFFSETS
	.align		4
.L_796:
        /*0060*/ 	.byte	0x04, 0x1c
        /*0062*/ 	.short	(.L_798 - .L_797)


	//   ....[0]....
.L_797:
        /*0064*/ 	.word	0x00004150


	//   ....[1]....
        /*0068*/ 	.word	0x000045c0


	//----- nvinfo : EIATTR_CRS_STACK_SIZE
	.align		4
.L_798:
        /*006c*/ 	.byte	0x04, 0x1e
        /*006e*/ 	.short	(.L_800 - .L_799)
.L_799:
        /*0070*/ 	.word	0x00000000
.L_800:


//--------------------- .nv.info._ZN5flash32flash_fwd_splitkv_combine_kernelI23Flash_fwd_kernel_traitsILi128ELi64ELi128ELi4ELb0ELb0EN7cutlass10bfloat16_tE19Flash_kernel_traitsILi128ELi64ELi128ELi4ES3_EELi4ELi1ELb1EEEvNS_16Flash_fwd_paramsE --------------------------
	.section	.nv.info._ZN5flash32flash_fwd_splitkv_combine_kernelI23Flash_fwd_kernel_traitsILi128ELi64ELi128ELi4ELb0ELb0EN7cutlass10bfloat16_tE19Flash_kernel_traitsILi128ELi64ELi128ELi4ES3_EELi4ELi1ELb1EEEvNS_16Flash_fwd_paramsE,"",@"SHT_CUDA_INFO"
	.sectionflags	@""
	.align	4


	//----- nvinfo : EIATTR_CUDA_API_VERSION
	.align		4
        /*0000*/ 	.byte	0x04, 0x37
        /*0002*/ 	.short	(.L_802 - .L_801)
.L_801:
        /*0004*/ 	.word	0x00000082


	//----- nvinfo : EIATTR_SW2861232_WAR
	.align		4
.L_802:
        /*0008*/ 	.byte	0x01, 0x35
	.zero		2


	//----- nvinfo : EIATTR_PARAM_CBANK
	.align		4
        /*000c*/ 	.byte	0x04, 0x0a
        /*000e*/ 	.short	(.L_804 - .L_803)
	.align		4
.L_803:
        /*0010*/ 	.word	index@(.nv.constant0._ZN5flash32flash_fwd_splitkv_combine_kernelI23Flash_fwd_kernel_traitsILi128ELi64ELi128ELi4ELb0ELb0EN7cutlass10bfloat16_tE19Flash_kernel_traitsILi128ELi64ELi128ELi4ES3_EELi4ELi1ELb1EEEvNS_16Flash_fwd_paramsE)
        /*0014*/ 	.short	0x0160
        /*0016*/ 	.short	0x01d0


	//----- nvinfo : EIATTR_CBANK_PARAM_SIZE
	.align		4
.L_804:
        /*0018*/ 	.byte	0x03, 0x19
        /*001a*/ 	.short	0x01d0


	//----- nvinfo : EIATTR_KPARAM_INFO
	.align		4
        /*001c*/ 	.byte	0x04, 0x17
        /*001e*/ 	.short	(.L_806 - .L_805)
.L_805:
        /*0020*/ 	.word	0x00000000
        /*0024*/ 	.short	0x0000
        /*0026*/ 	.short	0x0000
        /*0028*/ 	.byte	0x00, 0xf0, 0x41, 0x07


	//----- nvinfo : EIATTR_MAXREG_COUNT
	.align		4
.L_806:
        /*002c*/ 	.byte	0x03, 0x1b
        /*002e*/ 	.short	0x00ff


	//----- nvinfo : EIATTR_NUM_BARRIERS
	.align		4
        /*0030*/ 	.byte	0x02, 0x4c
        /*0032*/ 	.byte	0x01
	.zero		1


	//----- nvinfo : EIATTR_MERCURY_ISA_VERSION
	.align		4
        /*0034*/ 	.byte	0x03, 0x5f
        /*0036*/ 	.short	0x0000


	//----- nvinfo : EIATTR_COOP_GROUP_MASK_REGIDS
	.align		4
        /*0038*/ 	.byte	0x04, 0x29
        /*003a*/ 	.short	(.L_808 - .L_807)


	//   ....[0]....
.L_807:
        /*003c*/ 	.word	0xffffffff


	//   ....[1]....
        /*0040*/ 	.word	0xffffffff


	//----- nvinfo : EIATTR_COOP_GROUP_INSTR_OFFSETS
	.align		4
.L_808:
        /*0044*/ 	.byte	0x04, 0x28
        /*0046*/ 	.short	(.L_810 - .L_809)


	//   ....[0]....
.L_809:
        /*0048*/ 	.word	0x00001cd0


	//   ....[1]....
        /*004c*/ 	.word	0x00001d40


	//----- nvinfo : EIATTR_EXIT_INSTR_OFFSETS
	.align		4
.L_810:
        /*0050*/ 	.byte	0x04, 0x1c
        /*0052*/ 	.short	(.L_812 - .L_811)


	//   ....[0]....
.L_811:
        /*0054*/ 	.word	0x00004290


	//   ....[1]....
        /*0058*/ 	.word	0x000046f0


	//----- nvinfo : EIATTR_CRS_STACK_SIZE
	.align		4
.L_812:
        /*005c*/ 	.byte	0x04, 0x1e
        /*005e*/ 	.short	(.L_814 - .L_813)
.L_813:
        /*0060*/ 	.word	0x00000000
.L_814:


//--------------------- .nv.info._ZN5flash24flash_fwd_splitkv_kernelI23Flash_fwd_kernel_traitsILi128ELi64ELi128ELi4ELb0ELb0EN7cutlass10bfloat16_tE19Flash_kernel_traitsILi128ELi64ELi128ELi4ES3_EELb1ELb0ELb0ELb0ELb0ELb0ELb0ELb0EEEvNS_16Flash_fwd_paramsE --------------------------
	.section	.nv.info._ZN5flash24flash_fwd_splitkv_kernelI23Flash_fwd_kernel_traitsILi128ELi64ELi128ELi4ELb0ELb0EN7cutlass10bfloat16_tE19Flash_kernel_traitsILi128ELi64ELi128ELi4ES3_EELb1ELb0ELb0ELb0ELb0ELb0ELb0ELb0EEEvNS_16Flash_fwd_paramsE,"",@"SHT_CUDA_INFO"
	.sectionflags	@""
	.align	4


	//----- nvinfo : EIATTR_CUDA_API_VERSION
	.align		4
        /*0000*/ 	.byte	0x04, 0x37
        /*0002*/ 	.short	(.L_816 - .L_815)
.L_815:
        /*0004*/ 	.word	0x00000082


	//----- nvinfo : EIATTR_SW2861232_WAR
	.align		4
.L_816:
        /*0008*/ 	.byte	0x01, 0x35
	.zero		2


	//----- nvinfo : EIATTR_PARAM_CBANK
	.align		4
        /*000c*/ 	.byte	0x04, 0x0a
        /*000e*/ 	.short	(.L_818 - .L_817)
	.align		4
.L_817:
        /*0010*/ 	.word	index@(.nv.constant0._ZN5flash24flash_fwd_splitkv_kernelI23Flash_fwd_kernel_traitsILi128ELi64ELi128ELi4ELb0ELb0EN7cutlass10bfloat16_tE19Flash_kernel_traitsILi128ELi64ELi128ELi4ES3_EELb1ELb0ELb0ELb0ELb0ELb0ELb0ELb0EEEvNS_16Flash_fwd_paramsE)
        /*0014*/ 	.short	0x0160
        /*0016*/ 	.short	0x01d0


	//----- nvinfo : EIATTR_CBANK_PARAM_SIZE
	.align		4
.L_818:
        /*0018*/ 	.byte	0x03, 0x19
        /*001a*/ 	.short	0x01d0


	//----- nvinfo : EIATTR_KPARAM_INFO
	.align		4
        /*001c*/ 	.byte	0x04, 0x17
        /*001e*/ 	.short	(.L_820 - .L_819)
.L_819:
        /*0020*/ 	.word	0x00000000
        /*0024*/ 	.short	0x0000
        /*0026*/ 	.short	0x0000
        /*0028*/ 	.byte	0x00, 0xf0, 0x41, 0x07


	//----- nvinfo : EIATTR_MAXREG_COUNT
	.align		4
.L_820:
        /*002c*/ 	.byte	0x03, 0x1b
        /*002e*/ 	.short	0x00ff


	//----- nvinfo : EIATTR_NUM_BARRIERS
	.align		4
        /*0030*/ 	.byte	0x02, 0x4c
        /*0032*/ 	.byte	0x01
	.zero		1


	//----- nvinfo : EIATTR_MERCURY_ISA_VERSION
	.align		4
        /*0034*/ 	.byte	0x03, 0x5f
        /*0036*/ 	.short	0x0000


	//----- nvinfo : EIATTR_COOP_GROUP_MASK_REGIDS
	.align		4
        /*0038*/ 	.byte	0x04, 0x29
        /*003a*/ 	.short	(.L_822 - .L_821)


	//   ....[0]....
.L_821:
        /*003c*/ 	.word	0xffffffff


	//   ....[1]....
        /*0040*/ 	.word	0xffffffff


	//   ....[2]....
        /*0044*/ 	.word	0xffffffff


	//   ....[3]....
        /*0048*/ 	.word	0xffffffff


	//   ....[4]....
        /*004c*/ 	.word	0xffffffff


	//   ....[5]....
        /*0050*/ 	.word	0xffffffff


	//   ....[6]....
        /*0054*/ 	.word	0xffffffff


	//   ....[7]....
        /*0058*/ 	.word	0xffffffff


	//   ....[8]....
        /*005c*/ 	.word	0xffffffff


	//   ....[9]....
        /*0060*/ 	.word	0xffffffff


	//   ....[10]....
        /*0064*/ 	.word	0xffffffff


	//   ....[11]....
        /*0068*/ 	.word	0xffffffff


	//   ....[12]....
        /*006c*/ 	.word	0xffffffff


	//   ....[13]....
        /*0070*/ 	.word	0xffffffff


	//   ....[14]....
        /*0074*/ 	.word	0xffffffff


	//   ....[15]....
        /*0078*/ 	.word	0xffffffff


	//----- nvinfo : EIATTR_COOP_GROUP_INSTR_OFFSETS
	.align		4
.L_822:
        /*007c*/ 	.byte	0x04, 0x28
        /*007e*/ 	.short	(.L_824 - .L_823)


	//   ....[0]....
.L_823:
        /*0080*/ 	.word	0x000067d0


	//   ....[1]....
        /*0084*/ 	.word	0x00006800


	//   ....[2]....
        /*0088*/ 	.word	0x00006820


	//   ....[3]....
        /*008c*/ 	.word	0x00006840


	//   ....[4]....
        /*0090*/ 	.word	0x0000b7a0


	//   ....[5]....
        /*0094*/ 	.word	0x0000b7b0


	//   ....[6]....
        /*0098*/ 	.word	0x0000b7e0


	//   ....[7]....
        /*009c*/ 	.word	0x0000b7f0


	//   ....[8]....
        /*00a0*/ 	.word	0x00010130


	//   ....[9]....
        /*00a4*/ 	.word	0x00010150


	//   ....[10]....
        /*00a8*/ 	.word	0x00010180


	//   ....[11]....
        /*00ac*/ 	.word	0x00010190


	//   ....[12]....
        /*00b0*/ 	.word	0x000120b0


	//   ....[13]....
        /*00b4*/ 	.word	0x000120f0


	//   ....[14]....
        /*00b8*/ 	.word	0x00012150


	//   ....[15]....
        /*00bc*/ 	.word	0x00012170


	//----- nvinfo : EIATTR_EXIT_INSTR_OFFSETS
	.align		4
.L_824:
        /*00c0*/ 	.byte	0x04, 0x1c
        /*00c2*/ 	.short	(.L_826 - .L_825)


	//   ....[0]....
.L_825:
        /*00c4*/ 	.word	0x000002d0


	//   ....[1]....
        /*00c8*/ 	.word	0x00000b80


	//   ....[2]....
        /*00cc*/ 	.word	0x00000bb0


	//   ....[3]....
        /*00d0*/ 	.word	0x00013370


	//   ....[4]....
        /*00d4*/ 	.word	0x00013440


	//   ....[5]....
        /*00d8*/ 	.word	0x00013460


	//----- nvinfo : EIATTR_CTAIDZ_USED
	.align		4
.L_826:
        /*00dc*/ 	.byte	0x01, 0x04
	.zero		2


	//----- nvinfo : EIATTR_CRS_STACK_SIZE
	.align		4
        /*00e0*/ 	.byte	0x04, 0x1e
        /*00e2*/ 	.short	(.L_828 - .L_827)
.L_827:
        /*00e4*/ 	.word	0x00000000
.L_828:


//--------------------- .nv.info._ZN5flash24flash_fwd_splitkv_kernelI23Flash_fwd_kernel_traitsILi128ELi64ELi128ELi4ELb0ELb0EN7cutlass10bfloat16_tE19Flash_kernel_traitsILi128ELi64ELi128ELi4ES3_EELb1ELb0ELb0ELb0ELb0ELb1ELb0ELb0EEEvNS_16Flash_fwd_paramsE --------------------------
	.section	.nv.info._ZN5flash24flash_fwd_splitkv_kernelI23Flash_fwd_kernel_traitsILi128ELi64ELi128ELi4ELb0ELb0EN7cutlass10bfloat16_tE19Flash_kernel_traitsILi128ELi64ELi128ELi4ES3_EELb1ELb0ELb0ELb0ELb0ELb1ELb0ELb0EEEvNS_16Flash_fwd_paramsE,"",@"SHT_CUDA_INFO"
	.sectionflags	@""
	.align	4


	//----- nvinfo : EIATTR_CUDA_API_VERSION
	.align		4
        /*0000*/ 	.byte	0x04, 0x37
        /*0002*/ 	.short	(.L_830 - .L_829)
.L_829:
        /*0004*/ 	.word	0x00000082


	//----- nvinfo : EIATTR_SW2861232_WAR
	.align		4
.L_830:
        /*0008*/ 	.byte	0x01, 0x35
	.zero		2


	//----- nvinfo : EIATTR_PARAM_CBANK
	.align		4
        /*000c*/ 	.byte	0x04, 0x0a
        /*000e*/ 	.short	(.L_832 - .L_831)
	.align		4
.L_831:
        /*0010*/ 	.word	index@(.nv.constant0._ZN5flash24flash_fwd_splitkv_kernelI23Flash_fwd_kernel_traitsILi128ELi64ELi128ELi4ELb0ELb0EN7cutlass10bfloat16_tE19Flash_kernel_traitsILi128ELi64ELi128ELi4ES3_EELb1ELb0ELb0ELb0ELb0ELb1ELb0ELb0EEEvNS_16Flash_fwd_paramsE)
        /*0014*/ 	.short	0x0160
        /*0016*/ 	.short	0x01d0


	//----- nvinfo : EIATTR_CBANK_PARAM_SIZE
	.align		4
.L_832:
        /*0018*/ 	.byte	0x03, 0x19
        /*001a*/ 	.short	0x01d0


	//----- nvinfo : EIATTR_KPARAM_INFO
	.align		4
        /*001c*/ 	.byte	0x04, 0x17
        /*001e*/ 	.short	(.L_834 - .L_833)
.L_833:
        /*0020*/ 	.word	0x00000000
        /*0024*/ 	.short	0x0000
        /*0026*/ 	.short	0x0000
        /*0028*/ 	.byte	0x00, 0xf0, 0x41, 0x07


	//----- nvinfo : EIATTR_MAXREG_COUNT
	.align		4
.L_834:
        /*002c*/ 	.byte	0x03, 0x1b
        /*002e*/ 	.short	0x00ff


	//----- nvinfo : EIATTR_NUM_BARRIERS
	.align		4
        /*0030*/ 	.byte	0x02, 0x4c
        /*0032*/ 	.byte	0x01
	.zero		1


	//----- nvinfo : EIATTR_MERCURY_ISA_VERSION
	.align		4
        /*0034*/ 	.byte	0x03, 0x5f
        /*0036*/ 	.short	0x0000


	//----- nvinfo : EIATTR_COOP_GROUP_MASK_REGIDS
	.align		4
        /*0038*/ 	.byte	0x04, 0x29
        /*003a*/ 	.short	(.L_836 - .L_835)


	//   ....[0]....
.L_835:
        /*003c*/ 	.word	0xffffffff


	//   ....[1]....
        /*0040*/ 	.word	0xffffffff


	//   ....[2]....
        /*0044*/ 	.word	0xffffffff


	//   ....[3]....
        /*0048*/ 	.word	0xffffffff


	//   ....[4]....
        /*004c*/ 	.word	0xffffffff


	//   ....[5]....
        /*0050*/ 	.word	0xffffffff


	//   ....[6]....
        /*0054*/ 	.word	0xffffffff


	//   ....[7]....
        /*0058*/ 	.word	0xffffffff


	//   ....[8]....
        /*005c*/ 	.word	0xffffffff


	//   ....[9]....
        /*0060*/ 	.word	0xffffffff


	//   ....[10]....
        /*0064*/ 	.word	0xffffffff


	//   ....[11]....
        /*0068*/ 	.word	0xffffffff


	//   ....[12]....
        /*006c*/ 	.word	0xffffffff


	//   ....[13]....
        /*0070*/ 	.word	0xffffffff


	//   ....[14]....
        /*0074*/ 	.word	0xffffffff


	//   ....[15]....
        /*0078*/ 	.word	0xffffffff


	//----- nvinfo : EIATTR_COOP_GROUP_INSTR_OFFSETS
	.align		4
.L_836:
        /*007c*/ 	.byte	0x04, 0x28
        /*007e*/ 	.short	(.L_838 - .L_837)


	//   ....[0]....
.L_837:
        /*0080*/ 	.word	0x00006f30


	//   ....[1]....
        /*0084*/ 	.word	0x00007000


	//   ....[2]....
        /*0088*/ 	.word	0x00007010


	//   ....[3]....
        /*008c*/ 	.word	0x00007040


	//   ....[4]....
        /*0090*/ 	.word	0x0000c7a0


	//   ....[5]....
        /*0094*/ 	.word	0x0000c7b0


	//   ....[6]....
        /*0098*/ 	.word	0x0000c7e0


	//   ....[7]....
        /*009c*/ 	.word	0x0000c7f0


	//   ....[8]....
        /*00a0*/ 	.word	0x00011960


	//   ....[9]....
        /*00a4*/ 	.word	0x00011970


	//   ....[10]....
        /*00a8*/ 	.word	0x000119a0


	//   ....[11]....
        /*00ac*/ 	.word	0x000119b0


	//   ....[12]....
        /*00b0*/ 	.word	0x00013880


	//   ....[13]....
        /*00b4*/ 	.word	0x000138c0


	//   ....[14]....
        /*00b8*/ 	.word	0x00013920


	//   ....[15]....
        /*00bc*/ 	.word	0x00013940


	//----- nvinfo : EIATTR_EXIT_INSTR_OFFSETS
	.align		4
.L_838:
        /*00c0*/ 	.byte	0x04, 0x1c
        /*00c2*/ 	.short	(.L_840 - .L_839)


	//   ....[0]....
.L_839:
        /*00c4*/ 	.word	0x000002d0


	//   ....[1]....
        /*00c8*/ 	.word	0x00000b80


	//   ....[2]....
        /*00cc*/ 	.word	0x00000bb0


	//   ....[3]....
        /*00d0*/ 	.word	0x00014b40


	//   ....[4]....
        /*00d4*/ 	.word	0x00014c10


	//   ....[5]....
        /*00d8*/ 	.word	0x00014c30


	//----- nvinfo : EIATTR_CTAIDZ_USED
	.align		4
.L_840:
        /*00dc*/ 	.byte	0x01, 0x04
	.zero		2


	//----- nvinfo : EIATTR_CRS_STACK_SIZE
	.align		4
        /*00e0*/ 	.byte	0x04, 0x1e
        /*00e2*/ 	.short	(.L_842 - .L_841)
.L_841:
        /*00e4*/ 	.word	0x00000000
.L_842:


//--------------------- .nv.info._ZN5flash24flash_fwd_splitkv_kernelI23Flash_fwd_kernel_traitsILi128ELi64ELi128ELi4ELb0ELb0EN7cutlass10bfloat16_tE19Flash_kernel_traitsILi128ELi64ELi128ELi4ES3_EELb1ELb0ELb0ELb0ELb0ELb0ELb0ELb1EEEvNS_16Flash_fwd_paramsE --------------------------
	.section	.nv.info._ZN5flash24flash_fwd_splitkv_kernelI23Flash_fwd_kernel_traitsILi128ELi64ELi128ELi4ELb0ELb0EN7cutlass10bfloat16_tE19Flash_kernel_traitsILi128ELi64ELi128ELi4ES3_EELb1ELb0ELb0ELb0ELb0ELb0ELb0ELb1EEEvNS_16Flash_fwd_paramsE,"",@"SHT_CUDA_INFO"
	.sectionflags	@""
	.align	4


	//----- nvinfo : EIATTR_CUDA_API_VERSION
	.align		4
        /*0000*/ 	.byte	0x04, 0x37
        /*0002*/ 	.short	(.L_844 - .L_843)
.L_843:
        /*0004*/ 	.word	0x00000082


	//----- nvinfo : EIATTR_SW2861232_WAR
	.align		4
.L_844:
        /*0008*/ 	.byte	0x01, 0x35
	.zero		2


	//----- nvinfo : EIATTR_PARAM_CBANK
	.align		4
        /*000c*/ 	.byte	0x04, 0x0a
        /*000e*/ 	.short	(.L_846 - .L_845)
	.align		4
.L_845:
        /*0010*/ 	.word	index@(.nv.constant0._ZN5flash24flash_fwd_splitkv_kernelI23Flash_fwd_kernel_traitsILi128ELi64ELi128ELi4ELb0ELb0EN7cutlass10bfloat16_tE19Flash_kernel_traitsILi128ELi64ELi128ELi4ES3_EELb1ELb0ELb0ELb0ELb0ELb0ELb0ELb1EEEvNS_16Flash_fwd_paramsE)
        /*0014*/ 	.short	0x0160
        /*0016*/ 	.short	0x01d0


	//----- nvinfo : EIATTR_CBANK_PARAM_SIZE
	.align		4
.L_846:
        /*0018*/ 	.byte	0x03, 0x19
        /*001a*/ 	.short	0x01d0


	//----- nvinfo : EIATTR_KPARAM_INFO
	.align		4
        /*001c*/ 	.byte	0x04, 0x17
        /*001e*/ 	.short	(.L_848 - .L_847)
.L_847:
        /*0020*/ 	.word	0x00000000
        /*0024*/ 	.short	0x0000
        /*0026*/ 	.short	0x0000
        /*0028*/ 	.byte	0x00, 0xf0, 0x41, 0x07


	//----- nvinfo : EIATTR_MAXREG_COUNT
	.align		4
.L_848:
        /*002c*/ 	.byte	0x03, 0x1b
        /*002e*/ 	.short	0x00ff


	//----- nvinfo : EIATTR_NUM_BARRIERS
	.align		4
        /*0030*/ 	.byte	0x02, 0x4c
        /*0032*/ 	.byte	0x01
	.zero		1


	//----- nvinfo : EIATTR_MERCURY_ISA_VERSION
	.align		4
        /*0034*/ 	.byte	0x03, 0x5f
        /*0036*/ 	.short	0x0000


	//----- nvinfo : EIATTR_COOP_GROUP_MASK_REGIDS
	.align		4
        /*0038*/ 	.byte	0x04, 0x29
        /*003a*/ 	.short	(.L_850 - .L_849)


	//   ....[0]....
.L_849:
        /*003c*/ 	.word	0xffffffff


	//   ....[1]....
        /*0040*/ 	.word	0xffffffff


	//   ....[2]....
        /*0044*/ 	.word	0xffffffff


	//   ....[3]....
        /*0048*/ 	.word	0xffffffff


	//   ....[4]....
        /*004c*/ 	.word	0xffffffff


	//   ....[5]....
        /*0050*/ 	.word	0xffffffff


	//   ....[6]....
        /*0054*/ 	.word	0xffffffff


	//   ....[7]....
        /*0058*/ 	.word	0xffffffff


	//   ....[8]....
        /*005c*/ 	.word	0xffffffff


	//   ....[9]....
        /*0060*/ 	.word	0xffffffff


	//   ....[10]....
        /*0064*/ 	.word	0xffffffff


	//   ....[11]....
        /*0068*/ 	.word	0xffffffff


	//   ....[12]....
        /*006c*/ 	.word	0xffffffff


	//   ....[13]....
        /*0070*/ 	.word	0xffffffff


	//   ....[14]....
        /*0074*/ 	.word	0xffffffff


	//   ....[15]....
        /*0078*/ 	.word	0xffffffff


	//   ....[16]....
        /*007c*/ 	.word	0xffffffff


	//   ....[17]....
        /*0080*/ 	.word	0xffffffff


	//   ....[18]....
        /*0084*/ 	.word	0xffffffff


	//   ....[19]....
        /*0088*/ 	.word	0xffffffff


	//----- nvinfo : EIATTR_COOP_GROUP_INSTR_OFFSETS
	.align		4
.L_850:
        /*008c*/ 	.byte	0x04, 0x28
        /*008e*/ 	.short	(.L_852 - .L_851)


	//   ....[0]....
.L_851:
        /*0090*/ 	.word	0x00017d50


	//   ....[1]....
        /*0094*/ 	.word	0x00017db0


	//   ....[2]....
        /*0098*/ 	.word	0x00017dd0


	//   ....[3]....
        /*009c*/ 	.word	0x00017df0


	//   ....[4]....
        /*00a0*/ 	.word	0x0001cc60


	//   ....[5]....
        /*00a4*/ 	.word	0x0001ccb0


	//   ....[6]....
        /*00a8*/ 	.word	0x0001cce0


	//   ....[7]....
        /*00ac*/ 	.word	0x0001cd00


	//   ....[8]....
        /*00b0*/ 	.word	0x000216b0


	//   ....[9]....
        /*00b4*/ 	.word	0x000216d0


	//   ....[10]....
        /*00b8*/ 	.word	0x000216f0


	//   ....[11]....
        /*00bc*/ 	.word	0x00021710


	//   ....[12]....
        /*00c0*/ 	.word	0x000236f0


	//   ....[13]....
        /*00c4*/ 	.word	0x00023720


	//   ....[14]....
        /*00c8*/ 	.word	0x00023730


	//   ....[15]....
        /*00cc*/ 	.word	0x00023760


	//   ....[16]....
        /*00d0*/ 	.word	0x00024e10


	//   ....[17]....
        /*00d4*/ 	.word	0x00024e50


	//   ....[18]....
        /*00d8*/ 	.word	0x00024ea0


	//   ....[19]....
        /*00dc*/ 	.word	0x00024ef0


	//----- nvinfo : EIATTR_EXIT_INSTR_OFFSETS
	.align		4
.L_852:
        /*00e0*/ 	.byte	0x04, 0x1c
        /*00e2*/ 	.short	(.L_854 - .L_853)


	//   ....[0]....
.L_853:
        /*00e4*/ 	.word	0x000000b0


	//----- nvinfo : EIATTR_CTAIDZ_USED
	.align		4
.L_854:
        /*00e8*/ 	.byte	0x01, 0x04
	.zero		2


	//----- nvinfo : EIATTR_CRS_STACK_SIZE
	.align		4
        /*00ec*/ 	.byte	0x04, 0x1e
        /*00ee*/ 	.short	(.L_856 - .L_855)
.L_855:
        /*00f0*/ 	.word	0x00000000
.L_856:


//--------------------- .nv.info._ZN5flash24flash_fwd_splitkv_kernelI23Flash_fwd_kernel_traitsILi128ELi64ELi128ELi4ELb0ELb0EN7cutlass10bfloat16_tE19Flash_kernel_traitsILi128ELi64ELi128ELi4ES3_EELb1ELb0ELb0ELb0ELb0ELb1ELb0ELb1EEEvNS_16Flash_fwd_paramsE --------------------------
	.section	.nv.info._ZN5flash24flash_fwd_splitkv_kernelI23Flash_fwd_kernel_traitsILi128ELi64ELi128ELi4ELb0ELb0EN7cutlass10bfloat16_tE19Flash_kernel_traitsILi128ELi64ELi128ELi4ES3_EELb1ELb0ELb0ELb0ELb0ELb1ELb0ELb1EEEvNS_16Flash_fwd_paramsE,"",@"SHT_CUDA_INFO"
	.sectionflags	@""
	.align	4


	//----- nvinfo : EIATTR_CUDA_API_VERSION
	.align		4
        /*0000*/ 	.byte	0x04, 0x37
        /*0002*/ 	.short	(.L_858 - .L_857)
.L_857:
        /*0004*/ 	.word	0x00000082


	//----- nvinfo : EIATTR_SW2861232_WAR
	.align		4
.L_858:
        /*0008*/ 	.byte	0x01, 0x35
	.zero		2


	//----- nvinfo : EIATTR_PARAM_CBANK
	.align		4
        /*000c*/ 	.byte	0x04, 0x0a
        /*000e*/ 	.short	(.L_860 - .L_859)
	.align		4
.L_859:
        /*0010*/ 	.word	index@(.nv.constant0._ZN5flash24flash_fwd_splitkv_kernelI23Flash_fwd_kernel_traitsILi128ELi64ELi128ELi4ELb0ELb0EN7cutlass10bfloat16_tE19Flash_kernel_traitsILi128ELi64ELi128ELi4ES3_EELb1ELb0ELb0ELb0ELb0ELb1ELb0ELb1EEEvNS_16Flash_fwd_paramsE)
        /*0014*/ 	.short	0x0160
        /*0016*/ 	.short	0x01d0


	//----- nvinfo : EIATTR_CBANK_PARAM_SIZE
	.align		4
.L_860:
        /*0018*/ 	.byte	0x03, 0x19
        /*001a*/ 	.short	0x01d0


	//----- nvinfo : EIATTR_KPARAM_INFO
	.align		4
        /*001c*/ 	.byte	0x04, 0x17
        /*001e*/ 	.short	(.L_862 - .L_861)
.L_861:
        /*0020*/ 	.word	0x00000000
        /*0024*/ 	.short	0x0000
        /*0026*/ 	.short	0x0000
        /*0028*/ 	.byte	0x00, 0xf0, 0x41, 0x07


	//----- nvinfo : EIATTR_MAXREG_COUNT
	.align		4
.L_862:
        /*002c*/ 	.byte	0x03, 0x1b
        /*002e*/ 	.short	0x00ff


	//----- nvinfo : EIATTR_NUM_BARRIERS
	.align		4
        /*0030*/ 	.byte	0x02, 0x4c
        /*0032*/ 	.byte	0x01
	.zero		1


	//----- nvinfo : EIATTR_MERCURY_ISA_VERSION
	.align		4
        /*0034*/ 	.byte	0x03, 0x5f
        /*0036*/ 	.short	0x0000


	//----- nvinfo : EIATTR_COOP_GROUP_MASK_REGIDS
	.align		4
        /*0038*/ 	.byte	0x04, 0x29
        /*003a*/ 	.short	(.L_864 - .L_863)


	//   ....[0]....
.L_863:
        /*003c*/ 	.word	0xffffffff


	//   ....[1]....
        /*0040*/ 	.word	0xffffffff


	//   ....[2]....
        /*0044*/ 	.word	0xffffffff


	//   ....[3]....
        /*0048*/ 	.word	0xffffffff


	//   ....[4]....
        /*004c*/ 	.word	0xffffffff


	//   ....[5]....
        /*0050*/ 	.word	0xffffffff


	//   ....[6]....
        /*0054*/ 	.word	0xffffffff


	//   ....[7]....
        /*0058*/ 	.word	0xffffffff


	//   ....[8]....
        /*005c*/ 	.word	0xffffffff


	//   ....[9]....
        /*0060*/ 	.word	0xffffffff


	//   ....[10]....
        /*0064*/ 	.word	0xffffffff


	//   ....[11]....
        /*0068*/ 	.word	0xffffffff


	//   ....[12]....
        /*006c*/ 	.word	0xffffffff


	//   ....[13]....
        /*0070*/ 	.word	0xffffffff


	//   ....[14]....
        /*0074*/ 	.word	0xffffffff


	//   ....[15]....
        /*0078*/ 	.word	0xffffffff


	//   ....[16]....
        /*007c*/ 	.word	0xffffffff


	//   ....[17]....
        /*0080*/ 	.word	0xffffffff


	//   ....[18]....
        /*0084*/ 	.word	0xffffffff


	//   ....[19]....
        /*0088*/ 	.word	0xffffffff


	//----- nvinfo : EIATTR_COOP_GROUP_INSTR_OFFSETS
	.align		4
.L_864:
        /*008c*/ 	.byte	0x04, 0x28
        /*008e*/ 	.short	(.L_866 - .L_865)


	//   ....[0]....
.L_865:
        /*0090*/ 	.word	0x00019080


	//   ....[1]....
        /*0094*/ 	.word	0x000190a0


	//   ....[2]....
        /*0098*/ 	.word	0x00019140


	//   ....[3]....
        /*009c*/ 	.word	0x00019150


	//   ....[4]....
        /*00a0*/ 	.word	0x0001e890


	//   ....[5]....
        /*00a4*/ 	.word	0x0001e8a0


	//   ....[6]....
        /*00a8*/ 	.word	0x0001e8d0


	//   ....[7]....
        /*00ac*/ 	.word	0x0001e8e0


	//   ....[8]....
        /*00b0*/ 	.word	0x00023b60


	//   ....[9]....
        /*00b4*/ 	.word	0x00023b80


	//   ....[10]....
        /*00b8*/ 	.word	0x00023ba0


	//   ....[11]....
        /*00bc*/ 	.word	0x00023bc0


	//   ....[12]....
        /*00c0*/ 	.word	0x00025b40


	//   ....[13]....
        /*00c4*/ 	.word	0x00025b70


	//   ....[14]....
        /*00c8*/ 	.word	0x00025b80


	//   ....[15]....
        /*00cc*/ 	.word	0x00025bb0


	//   ....[16]....
        /*00d0*/ 	.word	0x000272a0


	//   ....[17]....
        /*00d4*/ 	.word	0x000272f0


	//   ....[18]....
        /*00d8*/ 	.word	0x00027340


	//   ....[19]....
        /*00dc*/ 	.word	0x00027390


	//----- nvinfo : EIATTR_EXIT_INSTR_OFFSETS
	.align		4
.L_866:
        /*00e0*/ 	.byte	0x04, 0x1c
        /*00e2*/ 	.short	(.L_868 - .L_867)


	//   ....[0]....
.L_867:
        /*00e4*/ 	.word	0x000000b0


	//----- nvinfo : EIATTR_CTAIDZ_USED
	.align		4
.L_868:
        /*00e8*/ 	.byte	0x01, 0x04
	.zero		2


	//----- nvinfo : EIATTR_CRS_STACK_SIZE
	.align		4
        /*00ec*/ 	.byte	0x04, 0x1e
        /*00ee*/ 	.short	(.L_870 - .L_869)
.L_869:
        /*00f0*/ 	.word	0x00000000
.L_870:


//--------------------- .nv.info._ZN5flash24flash_fwd_splitkv_kernelI23Flash_fwd_kernel_traitsILi128ELi64ELi128ELi4ELb0ELb0EN7cutlass10bfloat16_tE19Flash_kernel_traitsILi128ELi64ELi128ELi4ES3_EELb1ELb0ELb0ELb0ELb0ELb0ELb1ELb0EEEvNS_16Flash_fwd_paramsE --------------------------
	.section	.nv.info._ZN5flash24flash_fwd_splitkv_kernelI23Flash_fwd_kernel_traitsILi128ELi64ELi128ELi4ELb0ELb0EN7cutlass10bfloat16_tE19Flash_kernel_traitsILi128ELi64ELi128ELi4ES3_EELb1ELb0ELb0ELb0ELb0ELb0ELb1ELb0EEEvNS_16Flash_fwd_paramsE,"",@"SHT_CUDA_INFO"
	.sectionflags	@""
	.align	4


	//----- nvinfo : EIATTR_CUDA_API_VERSION
	.align		4
        /*0000*/ 	.byte	0x04, 0x37
        /*0002*/ 	.short	(.L_872 - .L_871)
.L_871:
        /*0004*/ 	.word	0x00000082


	//----- nvinfo : EIATTR_SW2861232_WAR
	.align		4
.L_872:
        /*0008*/ 	.byte	0x01, 0x35
	.zero		2


	//----- nvinfo : EIATTR_PARAM_CBANK
	.align		4
        /*000c*/ 	.byte	0x04, 0x0a
        /*000e*/ 	.short	(.L_874 - .L_873)
	.align		4
.L_873:
        /*0010*/ 	.word	index@(.nv.constant0._ZN5flash24flash_fwd_splitkv_kernelI23Flash_fwd_kernel_traitsILi128ELi64ELi128ELi4ELb0ELb0EN7cutlass10bfloat16_tE19Flash_kernel_traitsILi128ELi64ELi128ELi4ES3_EELb1ELb0ELb0ELb0ELb0ELb0ELb1ELb0EEEvNS_16Flash_fwd_paramsE)
        /*0014*/ 	.short	0x0160
        /*0016*/ 	.short	0x01d0


	//----- nvinfo : EIATTR_CBANK_PARAM_SIZE
	.align		4
.L_874:
        /*0018*/ 	.byte	0x03, 0x19
        /*001a*/ 	.short	0x01d0


	//----- nvinfo : EIATTR_KPARAM_INFO
	.align		4
        /*001c*/ 	.byte	0x04, 0x17
        /*001e*/ 	.short	(.L_876 - .L_875)
.L_875:
        /*0020*/ 	.word	0x00000000
        /*0024*/ 	.short	0x0000
        /*0026*/ 	.short	0x0000
        /*0028*/ 	.byte	0x00, 0xf0, 0x41, 0x07


	//----- nvinfo : EIATTR_MAXREG_COUNT
	.align		4
.L_876:
        /*002c*/ 	.byte	0x03, 0x1b
        /*002e*/ 	.short	0x00ff


	//----- nvinfo : EIATTR_NUM_BARRIERS
	.align		4
        /*0030*/ 	.byte	0x02, 0x4c
        /*0032*/ 	.byte	0x01
	.zero		1


	//----- nvinfo : EIATTR_MERCURY_ISA_VERSION
	.align		4
        /*0034*/ 	.byte	0x03, 0x5f
        /*0036*/ 	.short	0x0000


	//----- nvinfo : EIATTR_COOP_GROUP_MASK_REGIDS
	.align		4
        /*0038*/ 	.byte	0x04, 0x29
        /*003a*/ 	.short	(.L_878 - .L_877)


	//   ....[0]....
.L_877:
        /*003c*/ 	.word	0xffffffff


	//   ....[1]....
        /*0040*/ 	.word	0xffffffff


	//   ....[2]....
        /*0044*/ 	.word	0xffffffff


	//   ....[3]....
        /*0048*/ 	.word	0xffffffff


	//   ....[4]....
        /*004c*/ 	.word	0xffffffff


	//   ....[5]....
        /*0050*/ 	.word	0xffffffff


	//   ....[6]....
        /*0054*/ 	.word	0xffffffff


	//   ....[7]....
        /*0058*/ 	.word	0xffffffff


	//   ....[8]....
        /*005c*/ 	.word	0xffffffff


	//   ....[9]....
        /*0060*/ 	.word	0xffffffff


	//   ....[10]....
        /*0064*/ 	.word	0xffffffff


	//   ....[11]....
        /*0068*/ 	.word	0xffffffff


	//   ....[12]....
        /*006c*/ 	.word	0xffffffff


	//   ....[13]....
        /*0070*/ 	.word	0xffffffff


	//   ....[14]....
        /*0074*/ 	.word	0xffffffff


	//   ....[15]....
        /*0078*/ 	.word	0xffffffff


	//----- nvinfo : EIATTR_COOP_GROUP_INSTR_OFFSETS
	.align		4
.L_878:
        /*007c*/ 	.byte	0x04, 0x28
        /*007e*/ 	.short	(.L_880 - .L_879)


	//   ....[0]....
.L_879:
        /*0080*/ 	.word	0x00006b00


	//   ....[1]....
        /*0084*/ 	.word	0x00006b20


	//   ....[2]....
        /*0088*/ 	.word	0x00006bc0


	//   ....[3]....
        /*008c*/ 	.word	0x00006bd0


	//   ....[4]....
        /*0090*/ 	.word	0x0000bbf0


	//   ....[5]....
        /*0094*/ 	.word	0x0000bc00


	//   ....[6]....
        /*0098*/ 	.word	0x0000bc30


	//   ....[7]....
        /*009c*/ 	.word	0x0000bc40


	//   ....[8]....
        /*00a0*/ 	.word	0x00010580


	//   ....[9]....
        /*00a4*/ 	.word	0x000105a0


	//   ....[10]....
        /*00a8*/ 	.word	0x000105d0


	//   ....[11]....
        /*00ac*/ 	.word	0x000105e0


	//   ....[12]....
        /*00b0*/ 	.word	0x000124f0


	//   ....[13]....
        /*00b4*/ 	.word	0x00012530


	//   ....[14]....
        /*00b8*/ 	.word	0x00012580


	//   ....[15]....
        /*00bc*/ 	.word	0x00012590


	//----- nvinfo : EIATTR_EXIT_INSTR_OFFSETS
	.align		4
.L_880:
        /*00c0*/ 	.byte	0x04, 0x1c
        /*00c2*/ 	.short	(.L_882 - .L_881)


	//   ....[0]....
.L_881:
        /*00c4*/ 	.word	0x00000410


	//   ....[1]....
        /*00c8*/ 	.word	0x00000e50


	//   ....[2]....
        /*00cc*/ 	.word	0x00000e80


	//   ....[3]....
        /*00d0*/ 	.word	0x00013780


	//   ....[4]....
        /*00d4*/ 	.word	0x000137c0


	//   ....[5]....
        /*00d8*/ 	.word	0x000137e0


	//----- nvinfo : EIATTR_CTAIDZ_USED
	.align		4
.L_882:
        /*00dc*/ 	.byte	0x01, 0x04
	.zero		2


	//----- nvinfo : EIATTR_CRS_STACK_SIZE
	.align		4
        /*00e0*/ 	.byte	0x04, 0x1e
        /*00e2*/ 	.short	(.L_884 - .L_883)
.L_883:
        /*00e4*/ 	.word	0x00000000
.L_884:


//--------------------- .nv.info._ZN5flash24flash_fwd_splitkv_kernelI23Flash_fwd_kernel_traitsILi128ELi64ELi128ELi4ELb0ELb0EN7cutlass10bfloat16_tE19Flash_kernel_traitsILi128ELi64ELi128ELi4ES3_EELb1ELb0ELb0ELb0ELb0ELb1ELb1ELb0EEEvNS_16Flash_fwd_paramsE --------------------------
	.section	.nv.info._ZN5flash24flash_fwd_splitkv_kernelI23Flash_fwd_kernel_traitsILi128ELi64ELi128ELi4ELb0ELb0EN7cutlass10bfloat16_tE19Flash_kernel_traitsILi128ELi64ELi128ELi4ES3_EELb1ELb0ELb0ELb0ELb0ELb1ELb1ELb0EEEvNS_16Flash_fwd_paramsE,"",@"SHT_CUDA_INFO"
	.sectionflags	@""
	.align	4


	//----- nvinfo : EIATTR_CUDA_API_VERSION
	.align		4
        /*0000*/ 	.byte	0x04, 0x37
        /*0002*/ 	.short	(.L_886 - .L_885)
.L_885:
        /*0004*/ 	.word	0x00000082


	//----- nvinfo : EIATTR_SW2861232_WAR
	.align		4
.L_886:
        /*0008*/ 	.byte	0x01, 0x35
	.zero		2


	//----- nvinfo : EIATTR_PARAM_CBANK
	.align		4
        /*000c*/ 	.byte	0x04, 0x0a
        /*000e*/ 	.short	(.L_888 - .L_887)
	.align		4
.L_887:
        /*0010*/ 	.word	index@(.nv.constant0._ZN5flash24flash_fwd_splitkv_kernelI23Flash_fwd_kernel_traitsILi128ELi64ELi128ELi4ELb0ELb0EN7cutlass10bfloat16_tE19Flash_kernel_traitsILi128ELi64ELi128ELi4ES3_EELb1ELb0ELb0ELb0ELb0ELb1ELb1ELb0EEEvNS_16Flash_fwd_paramsE)
        /*0014*/ 	.short	0x0160
        /*0016*/ 	.short	0x01d0


	//----- nvinfo : EIATTR_CBANK_PARAM_SIZE
	.align		4
.L_888:
        /*0018*/ 	.byte	0x03, 0x19
        /*001a*/ 	.short	0x01d0


	//----- nvinfo : EIATTR_KPARAM_INFO
	.align		4
        /*001c*/ 	.byte	0x04, 0x17
        /*001e*/ 	.short	(.L_890 - .L_889)
.L_889:
        /*0020*/ 	.word	0x00000000
        /*0024*/ 	.short	0x0000
        /*0026*/ 	.short	0x0000
        /*0028*/ 	.byte	0x00, 0xf0, 0x41, 0x07


	//----- nvinfo : EIATTR_MAXREG_COUNT
	.align		4
.L_890:
        /*002c*/ 	.byte	0x03, 0x1b
        /*002e*/ 	.short	0x00ff


	//----- nvinfo : EIATTR_NUM_BARRIERS
	.align		4
        /*0030*/ 	.byte	0x02, 0x4c
        /*0032*/ 	.byte	0x01
	.zero		1


	//----- nvinfo : EIATTR_MERCURY_ISA_VERSION
	.align		4
        /*0034*/ 	.byte	0x03, 0x5f
        /*0036*/ 	.short	0x0000


	//----- nvinfo : EIATTR_COOP_GROUP_MASK_REGIDS
	.align		4
        /*0038*/ 	.byte	0x04, 0x29
        /*003a*/ 	.short	(.L_892 - .L_891)


	//   ....[0]....
.L_891:
        /*003c*/ 	.word	0xffffffff


	//   ....[1]....
        /*0040*/ 	.word	0xffffffff


	//   ....[2]....
        /*0044*/ 	.word	0xffffffff


	//   ....[3]....
        /*0048*/ 	.word	0xffffffff


	//   ....[4]....
        /*004c*/ 	.word	0xffffffff


	//   ....[5]....
        /*0050*/ 	.word	0xffffffff


	//   ....[6]....
        /*0054*/ 	.word	0xffffffff


	//   ....[7]....
        /*0058*/ 	.word	0xffffffff


	//   ....[8]....
        /*005c*/ 	.word	0xffffffff


	//   ....[9]....
        /*0060*/ 	.word	0xffffffff


	//   ....[10]....
        /*0064*/ 	.word	0xffffffff


	//   ....[11]....
        /*0068*/ 	.word	0xffffffff


	//   ....[12]....
        /*006c*/ 	.word	0xffffffff


	//   ....[13]....
        /*0070*/ 	.word	0xffffffff


	//   ....[14]....
        /*0074*/ 	.word	0xffffffff


	//   ....[15]....
        /*0078*/ 	.word	0xffffffff


	//----- nvinfo : EIATTR_COOP_GROUP_INSTR_OFFSETS
	.align		4
.L_892:
        /*007c*/ 	.byte	0x04, 0x28
        /*007e*/ 	.short	(.L_894 - .L_893)


	//   ....[0]....
.L_893:
        /*0080*/ 	.word	0x00007570


	//   ....[1]....
        /*0084*/ 	.word	0x00007620


	//   ....[2]....
        /*0088*/ 	.word	0x00007630


	//   ....[3]....
        /*008c*/ 	.word	0x00007690


	//   ....[4]....
        /*0090*/ 	.word	0x0000ce50


	//   ....[5]....
        /*0094*/ 	.word	0x0000ce60


	//   ....[6]....
        /*0098*/ 	.word	0x0000ce90


	//   ....[7]....
        /*009c*/ 	.word	0x0000cea0


	//   ....[8]....
        /*00a0*/ 	.word	0x00012030


	//   ....[9]....
        /*00a4*/ 	.word	0x00012050


	//   ....[10]....
        /*00a8*/ 	.word	0x00012080


	//   ....[11]....
        /*00ac*/ 	.word	0x00012090


	//   ....[12]....
        /*00b0*/ 	.word	0x00013f50


	//   ....[13]....
        /*00b4*/ 	.word	0x00013f90


	//   ....[14]....
        /*00b8*/ 	.word	0x00013fe0


	//   ....[15]....
        /*00bc*/ 	.word	0x00013ff0


	//----- nvinfo : EIATTR_EXIT_INSTR_OFFSETS
	.align		4
.L_894:
        /*00c0*/ 	.byte	0x04, 0x1c
        /*00c2*/ 	.short	(.L_896 - .L_895)


	//   ....[0]....
.L_895:
        /*00c4*/ 	.word	0x00000410


	//   ....[1]....
        /*00c8*/ 	.word	0x00000e60


	//   ....[2]....
        /*00cc*/ 	.word	0x00000e90


	//   ....[3]....
        /*00d0*/ 	.word	0x000151e0


	//   ....[4]....
        /*00d4*/ 	.word	0x00015220


	//   ....[5]....
        /*00d8*/ 	.word	0x00015240


	//----- nvinfo : EIATTR_CTAIDZ_USED
	.align		4
.L_896:
        /*00dc*/ 	.byte	0x01, 0x04
	.zero		2


	//----- nvinfo : EIATTR_CRS_STACK_SIZE
	.align		4
        /*00e0*/ 	.byte	0x04, 0x1e
        /*00e2*/ 	.short	(.L_898 - .L_897)
.L_897:
        /*00e4*/ 	.word	0x00000000
.L_898:


//--------------------- .nv.info._ZN5flash24flash_fwd_splitkv_kernelI23Flash_fwd_kernel_traitsILi128ELi64ELi128ELi4ELb0ELb0EN7cutlass10bfloat16_tE19Flash_kernel_traitsILi128ELi64ELi128ELi4ES3_EELb1ELb0ELb0ELb0ELb0ELb0ELb1ELb1EEEvNS_16Flash_fwd_paramsE --------------------------
	.section	.nv.info._ZN5flash24flash_fwd_splitkv_kernelI23Flash_fwd_kernel_traitsILi128ELi64ELi128ELi4ELb0ELb0EN7cutlass10bfloat16_tE19Flash_kernel_traitsILi128ELi64ELi128ELi4ES3_EELb1ELb0ELb0ELb0ELb0ELb0ELb1ELb1EEEvNS_16Flash_fwd_paramsE,"",@"SHT_CUDA_INFO"
	.sectionflags	@""
	.align	4


	//----- nvinfo : EIATTR_CUDA_API_VERSION
	.align		4
        /*0000*/ 	.byte	0x04, 0x37
        /*0002*/ 	.short	(.L_900 - .L_899)
.L_899:
        /*0004*/ 	.word	0x00000082


	//----- nvinfo : EIATTR_SW2861232_WAR
	.align		4
.L_900:
        /*0008*/ 	.byte	0x01, 0x35
	.zero		2


	//----- nvinfo : EIATTR_PARAM_CBANK
	.align		4
        /*000c*/ 	.byte	0x04, 0x0a
        /*000e*/ 	.short	(.L_902 - .L_901)
	.align		4
.L_901:
        /*0010*/ 	.word	index@(.nv.constant0._ZN5flash24flash_fwd_splitkv_kernelI23Flash_fwd_kernel_traitsILi128ELi64ELi128ELi4ELb0ELb0EN7cutlass10bfloat16_tE19Flash_kernel_traitsILi128ELi64ELi128ELi4ES3_EELb1ELb0ELb0ELb0ELb0ELb0ELb1ELb1EEEvNS_16Flash_fwd_paramsE)
        /*0014*/ 	.short	0x0160
        /*0016*/ 	.short	0x01d0


	//----- nvinfo : EIATTR_CBANK_PARAM_SIZE
	.align		4
.L_902:
        /*0018*/ 	.byte	0x03, 0x19
        /*001a*/ 	.short	0x01d0


	//----- nvinfo : EIATTR_KPARAM_INFO
	.align		4
        /*001c*/ 	.byte	0x04, 0x17
        /*001e*/ 	.short	(.L_904 - .L_903)
.L_903:
        /*0020*/ 	.word	0x00000000
        /*0024*/ 	.short	0x0000
        /*0026*/ 	.short	0x0000
        /*0028*/ 	.byte	0x00, 0xf0, 0x41, 0x07


	//----- nvinfo : EIATTR_MAXREG_COUNT
	.align		4
.L_904:
        /*002c*/ 	.byte	0x03, 0x1b
        /*002e*/ 	.short	0x00ff


	//----- nvinfo : EIATTR_NUM_BARRIERS
	.align		4
        /*0030*/ 	.byte	0x02, 0x4c
        /*0032*/ 	.byte	0x01
	.zero		1


	//----- nvinfo : EIATTR_MERCURY_ISA_VERSION
	.align		4
        /*0034*/ 	.byte	0x03, 0x5f
        /*0036*/ 	.short	0x0000


	//----- nvinfo : EIATTR_COOP_GROUP_MASK_REGIDS
	.align		4
        /*0038*/ 	.byte	0x04, 0x29
        /*003a*/ 	.short	(.L_906 - .L_905)


	//   ....[0]....
.L_905:
        /*003c*/ 	.word	0xffffffff


	//   ....[1]....
        /*0040*/ 	.word	0xffffffff


	//   ....[2]....
        /*0044*/ 	.word	0xffffffff


	//   ....[3]....
        /*0048*/ 	.word	0xffffffff


	//   ....[4]....
        /*004c*/ 	.word	0xffffffff


	//   ....[5]....
        /*0050*/ 	.word	0xffffffff


	//   ....[6]....
        /*0054*/ 	.word	0xffffffff


	//   ....[7]....
        /*0058*/ 	.word	0xffffffff


	//   ....[8]....
        /*005c*/ 	.word	0xffffffff


	//   ....[9]....
        /*0060*/ 	.word	0xffffffff


	//   ....[10]....
        /*0064*/ 	.word	0xffffffff


	//   ....[11]....
        /*0068*/ 	.word	0xffffffff


	//   ....[12]....
        /*006c*/ 	.word	0xffffffff


	//   ....[13]....
        /*0070*/ 	.word	0xffffffff


	//   ....[14]....
        /*0074*/ 	.word	0xffffffff


	//   ....[15]....
        /*0078*/ 	.word	0xffffffff


	//   ....[16]....
        /*007c*/ 	.word	0xffffffff


	//   ....[17]....
        /*0080*/ 	.word	0xffffffff


	//   ....[18]....
        /*0084*/ 	.word	0xffffffff


	//   ....[19]....
        /*0088*/ 	.word	0xffffffff


	//----- nvinfo : EIATTR_COOP_GROUP_INSTR_OFFSETS
	.align		4
.L_906:
        /*008c*/ 	.byte	0x04, 0x28
        /*008e*/ 	.short	(.L_908 - .L_907)


	//   ....[0]....
.L_907:
        /*0090*/ 	.word	0x00017f70


	//   ....[1]....
        /*0094*/ 	.word	0x00017fd0


	//   ....[2]....
        /*0098*/ 	.word	0x00018000


	//   ....[3]....
        /*009c*/ 	.word	0x00018020


	//   ....[4]....
        /*00a0*/ 	.word	0x0001ce70


	//   ....[5]....
        /*00a4*/ 	.word	0x0001cec0


	//   ....[6]....
        /*00a8*/ 	.word	0x0001cef0


	//   ....[7]....
        /*00ac*/ 	.word	0x0001cf10


	//   ....[8]....
        /*00b0*/ 	.word	0x000218e0


	//   ....[9]....
        /*00b4*/ 	.word	0x00021900


	//   ....[10]....
        /*00b8*/ 	.word	0x00021920


	//   ....[11]....
        /*00bc*/ 	.word	0x00021940


	//   ....[12]....
        /*00c0*/ 	.word	0x00023900


	//   ....[13]....
        /*00c4*/ 	.word	0x00023930


	//   ....[14]....
        /*00c8*/ 	.word	0x00023940


	//   ....[15]....
        /*00cc*/ 	.word	0x00023970


	//   ....[16]....
        /*00d0*/ 	.word	0x00024d40


	//   ....[17]....
        /*00d4*/ 	.word	0x00024d80


	//   ....[18]....
        /*00d8*/ 	.word	0x00024dd0


	//   ....[19]....
        /*00dc*/ 	.word	0x00024e20


	//----- nvinfo : EIATTR_EXIT_INSTR_OFFSETS
	.align		4
.L_908:
        /*00e0*/ 	.byte	0x04, 0x1c
        /*00e2*/ 	.short	(.L_910 - .L_909)


	//   ....[0]....
.L_909:
        /*00e4*/ 	.word	0x000001f0


	//----- nvinfo : EIATTR_CTAIDZ_USED
	.align		4
.L_910:
        /*00e8*/ 	.byte	0x01, 0x04
	.zero		2


	//----- nvinfo : EIATTR_CRS_STACK_SIZE
	.align		4
        /*00ec*/ 	.byte	0x04, 0x1e
        /*00ee*/ 	.short	(.L_912 - .L_911)
.L_911:
        /*00f0*/ 	.word	0x00000000
.L_912:


//--------------------- .nv.info._ZN5flash24flash_fwd_splitkv_kernelI23Flash_fwd_kernel_traitsILi128ELi64ELi128ELi4ELb0ELb0EN7cutlass10bfloat16_tE19Flash_kernel_traitsILi128ELi64ELi128ELi4ES3_EELb1ELb0ELb0ELb0ELb0ELb1ELb1ELb1EEEvNS_16Flash_fwd_paramsE --------------------------
	.section	.nv.info._ZN5flash24flash_fwd_splitkv_kernelI23Flash_fwd_kernel_traitsILi128ELi64ELi128ELi4ELb0ELb0EN7cutlass10bfloat16_tE19Flash_kernel_traitsILi128ELi64ELi128ELi4ES3_EELb1ELb0ELb0ELb0ELb0ELb1ELb1ELb1EEEvNS_16Flash_fwd_paramsE,"",@"SHT_CUDA_INFO"
	.sectionflags	@""
	.align	4


	//----- nvinfo : EIATTR_CUDA_API_VERSION
	.align		4
        /*0000*/ 	.byte	0x04, 0x37
        /*0002*/ 	.short	(.L_914 - .L_913)
.L_913:
        /*0004*/ 	.word	0x00000082


	//----- nvinfo : EIATTR_SW2861232_WAR
	.align		4
.L_914:
        /*0008*/ 	.byte	0x01, 0x35
	.zero		2


	//----- nvinfo : EIATTR_PARAM_CBANK
	.align		4
        /*000c*/ 	.byte	0x04, 0x0a
        /*000e*/ 	.short	(.L_916 - .L_915)
	.align		4
.L_915:
        /*0010*/ 	.word	index@(.nv.constant0._ZN5flash24flash_fwd_splitkv_kernelI23Flash_fwd_kernel_traitsILi128ELi64ELi128ELi4ELb0ELb0EN7cutlass10bfloat16_tE19Flash_kernel_traitsILi128ELi64ELi128ELi4ES3_EELb1ELb0ELb0ELb0ELb0ELb1ELb1ELb1EEEvNS_16Flash_fwd_paramsE)
        /*0014*/ 	.short	0x0160
        /*0016*/ 	.short	0x01d0


	//----- nvinfo : EIATTR_CBANK_PARAM_SIZE
	.align		4
.L_916:
        /*0018*/ 	.byte	0x03, 0x19
        /*001a*/ 	.short	0x01d0


	//----- nvinfo : EIATTR_KPARAM_INFO
	.align		4
        /*001c*/ 	.byte	0x04, 0x17
        /*001e*/ 	.short	(.L_918 - .L_917)
.L_917:
        /*0020*/ 	.word	0x00000000
        /*0024*/ 	.short	0x0000
        /*0026*/ 	.short	0x0000
        /*0028*/ 	.byte	0x00, 0xf0, 0x41, 0x07


	//----- nvinfo : EIATTR_MAXREG_COUNT
	.align		4
.L_918:
        /*002c*/ 	.byte	0x03, 0x1b
        /*002e*/ 	.short	0x00ff


	//----- nvinfo : EIATTR_NUM_BARRIERS
	.align		4
        /*0030*/ 	.byte	0x02, 0x4c
        /*0032*/ 	.byte	0x01
	.zero		1


	//----- nvinfo : EIATTR_MERCURY_ISA_VERSION
	.align		4
        /*0034*/ 	.byte	0x03, 0x5f
        /*0036*/ 	.short	0x0000


	//----- nvinfo : EIATTR_COOP_GROUP_MASK_REGIDS
	.align		4
        /*0038*/ 	.byte	0x04, 0x29
        /*003a*/ 	.short	(.L_920 - .L_919)


	//   ....[0]....
.L_919:
        /*003c*/ 	.word	0xffffffff


	//   ....[1]....
        /*0040*/ 	.word	0xffffffff


	//   ....[2]....
        /*0044*/ 	.word	0xffffffff


	//   ....[3]....
        /*0048*/ 	.word	0xffffffff


	//   ....[4]....
        /*004c*/ 	.word	0xffffffff


	//   ....[5]....
        /*0050*/ 	.word	0xffffffff


	//   ....[6]....
        /*0054*/ 	.word	0xffffffff


	//   ....[7]....
        /*0058*/ 	.word	0xffffffff


	//   ....[8]....
        /*005c*/ 	.word	0xffffffff


	//   ....[9]....
        /*0060*/ 	.word	0xffffffff


	//   ....[10]....
        /*0064*/ 	.word	0xffffffff


	//   ....[11]....
        /*0068*/ 	.word	0xffffffff


	//   ....[12]....
        /*006c*/ 	.word	0xffffffff


	//   ....[13]....
        /*0070*/ 	.word	0xffffffff


	//   ....[14]....
        /*0074*/ 	.word	0xffffffff


	//   ....[15]....
        /*0078*/ 	.word	0xffffffff


	//   ....[16]....
        /*007c*/ 	.word	0xffffffff


	//   ....[17]....
        /*0080*/ 	.word	0xffffffff


	//   ....[18]....
        /*0084*/ 	.word	0xffffffff


	//   ....[19]....
        /*0088*/ 	.word	0xffffffff


	//----- nvinfo : EIATTR_COOP_GROUP_INSTR_OFFSETS
	.align		4
.L_920:
        /*008c*/ 	.byte	0x04, 0x28
        /*008e*/ 	.short	(.L_922 - .L_921)


	//   ....[0]....
.L_921:
        /*0090*/ 	.word	0x000192e0


	//   ....[1]....
        /*0094*/ 	.word	0x00019300


	//   ....[2]....
        /*0098*/ 	.word	0x000193a0


	//   ....[3]....
        /*009c*/ 	.word	0x000193b0


	//   ....[4]....
        /*00a0*/ 	.word	0x0001eb00


	//   ....[5]....
        /*00a4*/ 	.word	0x0001eb10


	//   ....[6]....
        /*00a8*/ 	.word	0x0001eb40


	//   ....[7]....
        /*00ac*/ 	.word	0x0001eb50


	//   ....[8]....
        /*00b0*/ 	.word	0x00023de0


	//   ....[9]....
        /*00b4*/ 	.word	0x00023e00


	//   ....[10]....
        /*00b8*/ 	.word	0x00023e20


	//   ....[11]....
        /*00bc*/ 	.word	0x00023e40


	//   ....[12]....
        /*00c0*/ 	.word	0x00025da0


	//   ....[13]....
        /*00c4*/ 	.word	0x00025dd0


	//   ....[14]....
        /*00c8*/ 	.word	0x00025de0


	//   ....[15]....
        /*00cc*/ 	.word	0x00025e10


	//   ....[16]....
        /*00d0*/ 	.word	0x00027210


	//   ....[17]....
        /*00d4*/ 	.word	0x00027270


	//   ....[18]....
        /*00d8*/ 	.word	0x000272c0


	//   ....[19]....
        /*00dc*/ 	.word	0x00027310


	//----- nvinfo : EIATTR_EXIT_INSTR_OFFSETS
	.align		4
.L_922:
        /*00e0*/ 	.byte	0x04, 0x1c
        /*00e2*/ 	.short	(.L_924 - .L_923)


	//   ....[0]....
.L_923:
        /*00e4*/ 	.word	0x000001f0


	//----- nvinfo : EIATTR_CTAIDZ_USED
	.align		4
.L_924:
        /*00e8*/ 	.byte	0x01, 0x04
	.zero		2


	//----- nvinfo : EIATTR_CRS_STACK_SIZE
	.align		4
        /*00ec*/ 	.byte	0x04, 0x1e
        /*00ee*/ 	.short	(.L_926 - .L_925)
.L_925:
        /*00f0*/ 	.word	0x00000000
.L_926:


//--------------------- .nv.info._ZN5flash24flash_fwd_splitkv_kernelI23Flash_fwd_kernel_traitsILi128ELi64ELi128ELi4ELb0ELb0EN7cutlass10bfloat16_tE19Flash_kernel_traitsILi128ELi64ELi128ELi4ES3_EELb1ELb0ELb0ELb1ELb1ELb0ELb0ELb0EEEvNS_16Flash_fwd_paramsE --------------------------
	.section	.nv.info._ZN5flash24flash_fwd_splitkv_kernelI23Flash_fwd_kernel_traitsILi128ELi64ELi128ELi4ELb0ELb0EN7cutlass10bfloat16_tE19Flash_kernel_traitsILi128ELi64ELi128ELi4ES3_EELb1ELb0ELb0ELb1ELb1ELb0ELb0ELb0EEEvNS_16Flash_fwd_paramsE,"",@"SHT_CUDA_INFO"
	.sectionflags	@""
	.align	4


	//----- nvinfo : EIATTR_CUDA_API_VERSION
	.align		4
        /*0000*/ 	.byte	0x04, 0x37
        /*0002*/ 	.short	(.L_928 - .L_927)
.L_927:
        /*0004*/ 	.word	0x00000082


	//----- nvinfo : EIATTR_SW2861232_WAR
	.align		4
.L_928:
        /*0008*/ 	.byte	0x01, 0x35
	.zero		2


	//----- nvinfo : EIATTR_PARAM_CBANK
	.align		4
        /*000c*/ 	.byte	0x04, 0x0a
        /*000e*/ 	.short	(.L_930 - .L_929)
	.align		4
.L_929:
        /*0010*/ 	.word	index@(.nv.constant0._ZN5flash24flash_fwd_splitkv_kernelI23Flash_fwd_kernel_traitsILi128ELi64ELi128ELi4ELb0ELb0EN7cutlass10bfloat16_tE19Flash_kernel_traitsILi128ELi64ELi128ELi4ES3_EELb1ELb0ELb0ELb1ELb1ELb0ELb0ELb0EEEvNS_16Flash_fwd_paramsE)
        /*0014*/ 	.short	0x0160
        /*0016*/ 	.short	0x01d0


	//----- nvinfo : EIATTR_CBANK_PARAM_SIZE
	.align		4
.L_930:
        /*0018*/ 	.byte	0x03, 0x19
        /*001a*/ 	.short	0x01d0


	//----- nvinfo : EIATTR_KPARAM_INFO
	.align		4
        /*001c*/ 	.byte	0x04, 0x17
        /*001e*/ 	.short	(.L_932 - .L_931)
.L_931:
        /*0020*/ 	.word	0x00000000
        /*0024*/ 	.short	0x0000
        /*0026*/ 	.short	0x0000
        /*0028*/ 	.byte	0x00, 0xf0, 0x41, 0x07


	//----- nvinfo : EIATTR_MAXREG_COUNT
	.align		4
.L_932:
        /*002c*/ 	.byte	0x03, 0x1b
        /*002e*/ 	.short	0x00ff


	//----- nvinfo : EIATTR_NUM_BARRIERS
	.align		4
        /*0030*/ 	.byte	0x02, 0x4c
        /*0032*/ 	.byte	0x01
	.zero		1


	//----- nvinfo : EIATTR_MERCURY_ISA_VERSION
	.align		4
        /*0034*/ 	.byte	0x03, 0x5f
        /*0036*/ 	.short	0x0000


	//----- nvinfo : EIATTR_COOP_GROUP_MASK_REGIDS
	.align		4
        /*0038*/ 	.byte	0x04, 0x29
        /*003a*/ 	.short	(.L_934 - .L_933)


	//   ....[0]....
.L_933:
        /*003c*/ 	.word	0xffffffff


	//   ....[1]....
        /*0040*/ 	.word	0xffffffff


	//   ....[2]....
        /*0044*/ 	.word	0xffffffff


	//   ....[3]....
        /*0048*/ 	.word	0xffffffff


	//   ....[4]....
        /*004c*/ 	.word	0xffffffff


	//   ....[5]....
        /*0050*/ 	.word	0xffffffff


	//   ....[6]....
        /*0054*/ 	.word	0xffffffff


	//   ....[7]....
        /*0058*/ 	.word	0xffffffff


	//   ....[8]....
        /*005c*/ 	.word	0xffffffff


	//   ....[9]....
        /*0060*/ 	.word	0xffffffff


	//   ....[10]....
        /*0064*/ 	.word	0xffffffff


	//   ....[11]....
        /*0068*/ 	.word	0xffffffff


	//----- nvinfo : EIATTR_COOP_GROUP_INSTR_OFFSETS
	.align		4
.L_934:
        /*006c*/ 	.byte	0x04, 0x28
        /*006e*/ 	.short	(.L_936 - .L_935)


	//   ....[0]....
.L_935:
        /*0070*/ 	.word	0x00003ff0


	//   ....[1]....
        /*0074*/ 	.word	0x00004010


	//   ....[2]....
        /*0078*/ 	.word	0x000040b0


	//   ....[3]....
        /*007c*/ 	.word	0x000040c0


	//   ....[4]....
        /*0080*/ 	.word	0x000078e0


	//   ....[5]....
        /*0084*/ 	.word	0x00007900


	//   ....[6]....
        /*0088*/ 	.word	0x00007930


	//   ....[7]....
        /*008c*/ 	.word	0x00007940


	//   ....[8]....
        /*0090*/ 	.word	0x00009870


	//   ....[9]....
        /*0094*/ 	.word	0x000098b0


	//   ....[10]....
        /*0098*/ 	.word	0x00009930


	//   ....[11]....
        /*009c*/ 	.word	0x00009950


	//----- nvinfo : EIATTR_EXIT_INSTR_OFFSETS
	.align		4
.L_936:
        /*00a0*/ 	.byte	0x04, 0x1c
        /*00a2*/ 	.short	(.L_938 - .L_937)


	//   ....[0]....
.L_937:
        /*00a4*/ 	.word	0x00000160


	//   ....[1]....
        /*00a8*/ 	.word	0x00000710


	//   ....[2]....
        /*00ac*/ 	.word	0x00000740


	//   ....[3]....
        /*00b0*/ 	.word	0x0000a920


	//----- nvinfo : EIATTR_CTAIDZ_USED
	.align		4
.L_938:
        /*00b4*/ 	.byte	0x01, 0x04
	.zero		2


	//----- nvinfo : EIATTR_CRS_STACK_SIZE
	.align		4
        /*00b8*/ 	.byte	0x04, 0x1e
        /*00ba*/ 	.short	(.L_940 - .L_939)
.L_939:
        /*00bc*/ 	.word	0x00000000
.L_940:


//--------------------- .nv.info._ZN5flash24flash_fwd_splitkv_kernelI23Flash_fwd_kernel_traitsILi128ELi64ELi128ELi4ELb0ELb0EN7cutlass10bfloat16_tE19Flash_kernel_traitsILi128ELi64ELi128ELi4ES3_EELb1ELb0ELb0ELb1ELb1ELb1ELb0ELb0EEEvNS_16Flash_fwd_paramsE --------------------------
	.section	.nv.info._ZN5flash24flash_fwd_splitkv_kernelI23Flash_fwd_kernel_traitsILi128ELi64ELi128ELi4ELb0ELb0EN7cutlass10bfloat16_tE19Flash_kernel_traitsILi128ELi64ELi128ELi4ES3_EELb1ELb0ELb0ELb1ELb1ELb1ELb0ELb0EEEvNS_16Flash_fwd_paramsE,"",@"SHT_CUDA_INFO"
	.sectionflags	@""
	.align	4


	//----- nvinfo : EIATTR_CUDA_API_VERSION
	.align		4
        /*0000*/ 	.byte	0x04, 0x37
        /*0002*/ 	.short	(.L_942 - .L_941)
.L_941:
        /*0004*/ 	.word	0x00000082


	//----- nvinfo : EIATTR_SW2861232_WAR
	.align		4
.L_942:
        /*0008*/ 	.byte	0x01, 0x35
	.zero		2


	//----- nvinfo : EIATTR_PARAM_CBANK
	.align		4
        /*000c*/ 	.byte	0x04, 0x0a
        /*000e*/ 	.short	(.L_944 - .L_943)
	.align		4
.L_943:
        /*0010*/ 	.word	index@(.nv.constant0._ZN5flash24flash_fwd_splitkv_kernelI23Flash_fwd_kernel_traitsILi128ELi64ELi128ELi4ELb0ELb0EN7cutlass10bfloat16_tE19Flash_kernel_traitsILi128ELi64ELi128ELi4ES3_EELb1ELb0ELb0ELb1ELb1ELb1ELb0ELb0EEEvNS_16Flash_fwd_paramsE)
        /*0014*/ 	.short	0x0160
        /*0016*/ 	.short	0x01d0


	//----- nvinfo : EIATTR_CBANK_PARAM_SIZE
	.align		4
.L_944:
        /*0018*/ 	.byte	0x03, 0x19
        /*001a*/ 	.short	0x01d0


	//----- nvinfo : EIATTR_KPARAM_INFO
	.align		4
        /*001c*/ 	.byte	0x04, 0x17
        /*001e*/ 	.short	(.L_946 - .L_945)
.L_945:
        /*0020*/ 	.word	0x00000000
        /*0024*/ 	.short	0x0000
        /*0026*/ 	.short	0x0000
        /*0028*/ 	.byte	0x00, 0xf0, 0x41, 0x07


	//----- nvinfo : EIATTR_MAXREG_COUNT
	.align		4
.L_946:
        /*002c*/ 	.byte	0x03, 0x1b
        /*002e*/ 	.short	0x00ff


	//----- nvinfo : EIATTR_NUM_BARRIERS
	.align		4
        /*0030*/ 	.byte	0x02, 0x4c
        /*0032*/ 	.byte	0x01
	.zero		1


	//----- nvinfo : EIATTR_MERCURY_ISA_VERSION
	.align		4
        /*0034*/ 	.byte	0x03, 0x5f
        /*0036*/ 	.short	0x0000


	//----- nvinfo : EIATTR_COOP_GROUP_MASK_REGIDS
	.align		4
        /*0038*/ 	.byte	0x04, 0x29
        /*003a*/ 	.short	(.L_948 - .L_947)


	//   ....[0]....
.L_947:
        /*003c*/ 	.word	0xffffffff


	//   ....[1]....
        /*0040*/ 	.word	0xffffffff


	//   ....[2]....
        /*0044*/ 	.word	0xffffffff


	//   ....[3]....
        /*0048*/ 	.word	0xffffffff


	//   ....[4]....
        /*004c*/ 	.word	0xffffffff


	//   ....[5]....
        /*0050*/ 	.word	0xffffffff


	//   ....[6]....
        /*0054*/ 	.word	0xffffffff


	//   ....[7]....
        /*0058*/ 	.word	0xffffffff


	//   ....[8]....
        /*005c*/ 	.word	0xffffffff


	//   ....[9]....
        /*0060*/ 	.word	0xffffffff


	//   ....[10]....
        /*0064*/ 	.word	0xffffffff


	//   ....[11]....
        /*0068*/ 	.word	0xffffffff


	//----- nvinfo : EIATTR_COOP_GROUP_INSTR_OFFSETS
	.align		4
.L_948:
        /*006c*/ 	.byte	0x04, 0x28
        /*006e*/ 	.short	(.L_950 - .L_949)


	//   ....[0]....
.L_949:
        /*0070*/ 	.word	0x000047e0


	//   ....[1]....
        /*0074*/ 	.word	0x00004800


	//   ....[2]....
        /*0078*/ 	.word	0x000048a0


	//   ....[3]....
        /*007c*/ 	.word	0x000048b0


	//   ....[4]....
        /*0080*/ 	.word	0x00008930


	//   ....[5]....
        /*0084*/ 	.word	0x00008940


	//   ....[6]....
        /*0088*/ 	.word	0x00008970


	//   ....[7]....
        /*008c*/ 	.word	0x00008980


	//   ....[8]....
        /*0090*/ 	.word	0x0000a860


	//   ....[9]....
        /*0094*/ 	.word	0x0000a8a0


	//   ....[10]....
        /*0098*/ 	.word	0x0000a920


	//   ....[11]....
        /*009c*/ 	.word	0x0000a940


	//----- nvinfo : EIATTR_EXIT_INSTR_OFFSETS
	.align		4
.L_950:
        /*00a0*/ 	.byte	0x04, 0x1c
        /*00a2*/ 	.short	(.L_952 - .L_951)


	//   ....[0]....
.L_951:
        /*00a4*/ 	.word	0x00000160


	//   ....[1]....
        /*00a8*/ 	.word	0x00000710


	//   ....[2]....
        /*00ac*/ 	.word	0x00000740


	//   ....[3]....
        /*00b0*/ 	.word	0x0000b910


	//----- nvinfo : EIATTR_CTAIDZ_USED
	.align		4
.L_952:
        /*00b4*/ 	.byte	0x01, 0x04
	.zero		2


	//----- nvinfo : EIATTR_CRS_STACK_SIZE
	.align		4
        /*00b8*/ 	.byte	0x04, 0x1e
        /*00ba*/ 	.short	(.L_954 - .L_953)
.L_953:
        /*00bc*/ 	.word	0x00000000
.L_954:


//--------------------- .nv.info._ZN5flash24flash_fwd_splitkv_kernelI23Flash_fwd_kernel_traitsILi128ELi64ELi128ELi4ELb0ELb0EN7cutlass10bfloat16_tE19Flash_kernel_traitsILi128ELi64ELi128ELi4ES3_EELb1ELb0ELb0ELb1ELb1ELb0ELb1ELb0EEEvNS_16Flash_fwd_paramsE --------------------------
	.section	.nv.info._ZN5flash24flash_fwd_splitkv_kernelI23Flash_fwd_kernel_traitsILi128ELi64ELi128ELi4ELb0ELb0EN7cutlass10bfloat16_tE19Flash_kernel_traitsILi128ELi64ELi128ELi4ES3_EELb1ELb0ELb0ELb1ELb1ELb0ELb1ELb0EEEvNS_16Flash_fwd_paramsE,"",@"SHT_CUDA_INFO"
	.sectionflags	@""
	.align	4


	//----- nvinfo : EIATTR_CUDA_API_VERSION
	.align		4
        /*0000*/ 	.byte	0x04, 0x37
        /*0002*/ 	.short	(.L_956 - .L_955)
.L_955:
        /*0004*/ 	.word	0x00000082


	//----- nvinfo : EIATTR_SW2861232_WAR
	.align		4
.L_956:
        /*0008*/ 	.byte	0x01, 0x35
	.zero		2


	//----- nvinfo : EIATTR_PARAM_CBANK
	.align		4
        /*000c*/ 	.byte	0x04, 0x0a
        /*000e*/ 	.short	(.L_958 - .L_957)
	.align		4
.L_957:
        /*0010*/ 	.word	index@(.nv.constant0._ZN5flash24flash_fwd_splitkv_kernelI23Flash_fwd_kernel_traitsILi128ELi64ELi128ELi4ELb0ELb0EN7cutlass10bfloat16_tE19Flash_kernel_traitsILi128ELi64ELi128ELi4ES3_EELb1ELb0ELb0ELb1ELb1ELb0ELb1ELb0EEEvNS_16Flash_fwd_paramsE)
        /*0014*/ 	.short	0x0160
        /*0016*/ 	.short	0x01d0


	//----- nvinfo : EIATTR_CBANK_PARAM_SIZE
	.align		4
.L_958:
        /*0018*/ 	.byte	0x03, 0x19
        /*001a*/ 	.short	0x01d0


	//----- nvinfo : EIATTR_KPARAM_INFO
	.align		4
        /*001c*/ 	.byte	0x04, 0x17
        /*001e*/ 	.short	(.L_960 - .L_959)
.L_959:
        /*0020*/ 	.word	0x00000000
        /*0024*/ 	.short	0x0000
        /*0026*/ 	.short	0x0000
        /*0028*/ 	.byte	0x00, 0xf0, 0x41, 0x07


	//----- nvinfo : EIATTR_MAXREG_COUNT
	.align		4
.L_960:
        /*002c*/ 	.byte	0x03, 0x1b
        /*002e*/ 	.short	0x00ff


	//----- nvinfo : EIATTR_NUM_BARRIERS
	.align		4
        /*0030*/ 	.byte	0x02, 0x4c
        /*0032*/ 	.byte	0x01
	.zero		1


	//----- nvinfo : EIATTR_MERCURY_ISA_VERSION
	.align		4
        /*0034*/ 	.byte	0x03, 0x5f
        /*0036*/ 	.short	0x0000


	//----- nvinfo : EIATTR_COOP_GROUP_MASK_REGIDS
	.align		4
        /*0038*/ 	.byte	0x04, 0x29
        /*003a*/ 	.short	(.L_962 - .L_961)


	//   ....[0]....
.L_961:
        /*003c*/ 	.word	0xffffffff


	//   ....[1]....
        /*0040*/ 	.word	0xffffffff


	//   ....[2]....
        /*0044*/ 	.word	0xffffffff


	//   ....[3]....
        /*0048*/ 	.word	0xffffffff


	//   ....[4]....
        /*004c*/ 	.word	0xffffffff


	//   ....[5]....
        /*0050*/ 	.word	0xffffffff


	//   ....[6]....
        /*0054*/ 	.word	0xffffffff


	//   ....[7]....
        /*0058*/ 	.word	0xffffffff


	//   ....[8]....
        /*005c*/ 	.word	0xffffffff


	//   ....[9]....
        /*0060*/ 	.word	0xffffffff


	//   ....[10]....
        /*0064*/ 	.word	0xffffffff


	//   ....[11]....
        /*0068*/ 	.word	0xffffffff


	//----- nvinfo : EIATTR_COOP_GROUP_INSTR_OFFSETS
	.align		4
.L_962:
        /*006c*/ 	.byte	0x04, 0x28
        /*006e*/ 	.short	(.L_964 - .L_963)


	//   ....[0]....
.L_963:
        /*0070*/ 	.word	0x00004290


	//   ....[1]....
        /*0074*/ 	.word	0x000042b0


	//   ....[2]....
        /*0078*/ 	.word	0x00004350


	//   ....[3]....
        /*007c*/ 	.word	0x00004360


	//   ....[4]....
        /*0080*/ 	.word	0x00007b70


	//   ....[5]....
        /*0084*/ 	.word	0x00007b90


	//   ....[6]....
        /*0088*/ 	.word	0x00007bc0


	//   ....[7]....
        /*008c*/ 	.word	0x00007bd0


	//   ....[8]....
        /*0090*/ 	.word	0x00009b00


	//   ....[9]....
        /*0094*/ 	.word	0x00009b40


	//   ....[10]....
        /*0098*/ 	.word	0x00009ba0


	//   ....[11]....
        /*009c*/ 	.word	0x00009bb0


	//----- nvinfo : EIATTR_EXIT_INSTR_OFFSETS
	.align		4
.L_964:
        /*00a0*/ 	.byte	0x04, 0x1c
        /*00a2*/ 	.short	(.L_966 - .L_965)


	//   ....[0]....
.L_965:
        /*00a4*/ 	.word	0x000002a0


	//   ....[1]....
        /*00a8*/ 	.word	0x000009f0


	//   ....[2]....
        /*00ac*/ 	.word	0x00000a20


	//   ....[3]....
        /*00b0*/ 	.word	0x0000a990


	//----- nvinfo : EIATTR_CTAIDZ_USED
	.align		4
.L_966:
        /*00b4*/ 	.byte	0x01, 0x04
	.zero		2


	//----- nvinfo : EIATTR_CRS_STACK_SIZE
	.align		4
        /*00b8*/ 	.byte	0x04, 0x1e
        /*00ba*/ 	.short	(.L_968 - .L_967)
.L_967:
        /*00bc*/ 	.word	0x00000000
.L_968:


//--------------------- .nv.info._ZN5flash24flash_fwd_splitkv_kernelI23Flash_fwd_kernel_traitsILi128ELi64ELi128ELi4ELb0ELb0EN7cutlass10bfloat16_tE19Flash_kernel_traitsILi128ELi64ELi128ELi4ES3_EELb1ELb0ELb0ELb1ELb1ELb1ELb1ELb0EEEvNS_16Flash_fwd_paramsE --------------------------
	.section	.nv.info._ZN5flash24flash_fwd_splitkv_kernelI23Flash_fwd_kernel_traitsILi128ELi64ELi128ELi4ELb0ELb0EN7cutlass10bfloat16_tE19Flash_kernel_traitsILi128ELi64ELi128ELi4ES3_EELb1ELb0ELb0ELb1ELb1ELb1ELb1ELb0EEEvNS_16Flash_fwd_paramsE,"",@"SHT_CUDA_INFO"
	.sectionflags	@""
	.align	4


	//----- nvinfo : EIATTR_CUDA_API_VERSION
	.align		4
        /*0000*/ 	.byte	0x04, 0x37
        /*0002*/ 	.short	(.L_970 - .L_969)
.L_969:
        /*0004*/ 	.word	0x00000082


	//----- nvinfo : EIATTR_SW2861232_WAR
	.align		4
.L_970:
        /*0008*/ 	.byte	0x01, 0x35
	.zero		2


	//----- nvinfo : EIATTR_PARAM_CBANK
	.align		4
        /*000c*/ 	.byte	0x04, 0x0a
        /*000e*/ 	.short	(.L_972 - .L_971)
	.align		4
.L_971:
        /*0010*/ 	.word	index@(.nv.constant0._ZN5flash24flash_fwd_splitkv_kernelI23Flash_fwd_kernel_traitsILi128ELi64ELi128ELi4ELb0ELb0EN7cutlass10bfloat16_tE19Flash_kernel_traitsILi128ELi64ELi128ELi4ES3_EELb1ELb0ELb0ELb1ELb1ELb1ELb1ELb0EEEvNS_16Flash_fwd_paramsE)
        /*0014*/ 	.short	0x0160
        /*0016*/ 	.short	0x01d0


	//----- nvinfo : EIATTR_CBANK_PARAM_SIZE
	.align		4
.L_972:
        /*0018*/ 	.byte	0x03, 0x19
        /*001a*/ 	.short	0x01d0


	//----- nvinfo : EIATTR_KPARAM_INFO
	.align		4
        /*001c*/ 	.byte	0x04, 0x17
        /*001e*/ 	.short	(.L_974 - .L_973)
.L_973:
        /*0020*/ 	.word	0x00000000
        /*0024*/ 	.short	0x0000
        /*0026*/ 	.short	0x0000
        /*0028*/ 	.byte	0x00, 0xf0, 0x41, 0x07


	//----- nvinfo : EIATTR_MAXREG_COUNT
	.align		4
.L_974:
        /*002c*/ 	.byte	0x03, 0x1b
        /*002e*/ 	.short	0x00ff


	//----- nvinfo : EIATTR_NUM_BARRIERS
	.align		4
        /*0030*/ 	.byte	0x02, 0x4c
        /*0032*/ 	.byte	0x01
	.zero		1


	//----- nvinfo : EIATTR_MERCURY_ISA_VERSION
	.align		4
        /*0034*/ 	.byte	0x03, 0x5f
        /*0036*/ 	.short	0x0000


	//----- nvinfo : EIATTR_COOP_GROUP_MASK_REGIDS
	.align		4
        /*0038*/ 	.byte	0x04, 0x29
        /*003a*/ 	.short	(.L_976 - .L_975)


	//   ....[0]....
.L_975:
        /*003c*/ 	.word	0xffffffff


	//   ....[1]....
        /*0040*/ 	.word	0xffffffff


	//   ....[2]....
        /*0044*/ 	.word	0xffffffff


	//   ....[3]....
        /*0048*/ 	.word	0xffffffff


	//   ....[4]....
        /*004c*/ 	.word	0xffffffff


	//   ....[5]....
        /*0050*/ 	.word	0xffffffff


	//   ....[6]....
        /*0054*/ 	.word	0xffffffff


	//   ....[7]....
        /*0058*/ 	.word	0xffffffff


	//   ....[8]....
        /*005c*/ 	.word	0xffffffff


	//   ....[9]....
        /*0060*/ 	.word	0xffffffff


	//   ....[10]....
        /*0064*/ 	.word	0xffffffff


	//   ....[11]....
        /*0068*/ 	.word	0xffffffff


	//----- nvinfo : EIATTR_COOP_GROUP_INSTR_OFFSETS
	.align		4
.L_976:
        /*006c*/ 	.byte	0x04, 0x28
        /*006e*/ 	.short	(.L_978 - .L_977)


	//   ....[0]....
.L_977:
        /*0070*/ 	.word	0x00004a90


	//   ....[1]....
        /*0074*/ 	.word	0x00004ab0


	//   ....[2]....
        /*0078*/ 	.word	0x00004b50


	//   ....[3]....
        /*007c*/ 	.word	0x00004b60


	//   ....[4]....
        /*0080*/ 	.word	0x00008bd0


	//   ....[5]....
        /*0084*/ 	.word	0x00008be0


	//   ....[6]....
        /*0088*/ 	.word	0x00008c10


	//   ....[7]....
        /*008c*/ 	.word	0x00008c20


	//   ....[8]....
        /*0090*/ 	.word	0x0000ab00


	//   ....[9]....
        /*0094*/ 	.word	0x0000ab40


	//   ....[10]....
        /*0098*/ 	.word	0x0000aba0


	//   ....[11]....
        /*009c*/ 	.word	0x0000abb0


	//----- nvinfo : EIATTR_EXIT_INSTR_OFFSETS
	.align		4
.L_978:
        /*00a0*/ 	.byte	0x04, 0x1c
        /*00a2*/ 	.short	(.L_980 - .L_979)


	//   ....[0]....
.L_979:
        /*00a4*/ 	.word	0x000002a0


	//   ....[1]....
        /*00a8*/ 	.word	0x000009f0


	//   ....[2]....
        /*00ac*/ 	.word	0x00000a20


	//   ....[3]....
        /*00b0*/ 	.word	0x0000b990


	//----- nvinfo : EIATTR_CTAIDZ_USED
	.align		4
.L_980:
        /*00b4*/ 	.byte	0x01, 0x04
	.zero		2


	//----- nvinfo : EIATTR_CRS_STACK_SIZE
	.align		4
        /*00b8*/ 	.byte	0x04, 0x1e
        /*00ba*/ 	.short	(.L_982 - .L_981)
.L_981:
        /*00bc*/ 	.word	0x00000000
.L_982:


//--------------------- .nv.info._ZN5flash24flash_fwd_splitkv_kernelI23Flash_fwd_kernel_traitsILi128ELi64ELi128ELi4ELb0ELb0EN7cutlass10bfloat16_tE19Flash_kernel_traitsILi128ELi64ELi128ELi4ES3_EELb1ELb0ELb0ELb0ELb1ELb0ELb0ELb0EEEvNS_16Flash_fwd_paramsE --------------------------
	.section	.nv.info._ZN5flash24flash_fwd_splitkv_kernelI23Flash_fwd_kernel_traitsILi128ELi64ELi128ELi4ELb0ELb0EN7cutlass10bfloat16_tE19Flash_kernel_traitsILi128ELi64ELi128ELi4ES3_EELb1ELb0ELb0ELb0ELb1ELb0ELb0ELb0EEEvNS_16Flash_fwd_paramsE,"",@"SHT_CUDA_INFO"
	.sectionflags	@""
	.align	4


	//----- nvinfo : EIATTR_CUDA_API_VERSION
	.align		4
        /*0000*/ 	.byte	0x04, 0x37
        /*0002*/ 	.short	(.L_984 - .L_983)
.L_983:
        /*0004*/ 	.word	0x00000082


	//----- nvinfo : EIATTR_SW2861232_WAR
	.align		4
.L_984:
        /*0008*/ 	.byte	0x01, 0x35
	.zero		2


	//----- nvinfo : EIATTR_PARAM_CBANK
	.align		4
        /*000c*/ 	.byte	0x04, 0x0a
        /*000e*/ 	.short	(.L_986 - .L_985)
	.align		4
.L_985:
        /*0010*/ 	.word	index@(.nv.constant0._ZN5flash24flash_fwd_splitkv_kernelI23Flash_fwd_kernel_traitsILi128ELi64ELi128ELi4ELb0ELb0EN7cutlass10bfloat16_tE19Flash_kernel_traitsILi128ELi64ELi128ELi4ES3_EELb1ELb0ELb0ELb0ELb1ELb0ELb0ELb0EEEvNS_16Flash_fwd_paramsE)
        /*0014*/ 	.short	0x0160
        /*0016*/ 	.short	0x01d0


	//----- nvinfo : EIATTR_CBANK_PARAM_SIZE
	.align		4
.L_986:
        /*0018*/ 	.byte	0x03, 0x19
        /*001a*/ 	.short	0x01d0


	//----- nvinfo : EIATTR_KPARAM_INFO
	.align		4
        /*001c*/ 	.byte	0x04, 0x17
        /*001e*/ 	.short	(.L_988 - .L_987)
.L_987:
        /*0020*/ 	.word	0x00000000
        /*0024*/ 	.short	0x0000
        /*0026*/ 	.short	0x0000
        /*0028*/ 	.byte	0x00, 0xf0, 0x41, 0x07


	//----- nvinfo : EIATTR_MAXREG_COUNT
	.align		4
.L_988:
        /*002c*/ 	.byte	0x03, 0x1b
        /*002e*/ 	.short	0x00ff


	//----- nvinfo : EIATTR_NUM_BARRIERS
	.align		4
        /*0030*/ 	.byte	0x02, 0x4c
        /*0032*/ 	.byte	0x01
	.zero		1


	//----- nvinfo : EIATTR_MERCURY_ISA_VERSION
	.align		4
        /*0034*/ 	.byte	0x03, 0x5f
        /*0036*/ 	.short	0x0000


	//----- nvinfo : EIATTR_COOP_GROUP_MASK_REGIDS
	.align		4
        /*0038*/ 	.byte	0x04, 0x29
        /*003a*/ 	.short	(.L_990 - .L_989)


	//   ....[0]....
.L_989:
        /*003c*/ 	.word	0xffffffff


	//   ....[1]....
        /*0040*/ 	.word	0xffffffff


	//   ....[2]....
        /*0044*/ 	.word	0xffffffff


	//   ....[3]....
        /*0048*/ 	.word	0xffffffff


	//   ....[4]....
        /*004c*/ 	.word	0xffffffff


	//   ....[5]....
        /*0050*/ 	.word	0xffffffff


	//   ....[6]....
        /*0054*/ 	.word	0xffffffff


	//   ....[7]....
        /*0058*/ 	.word	0xffffffff


	//   ....[8]....
        /*005c*/ 	.word	0xffffffff


	//   ....[9]....
        /*0060*/ 	.word	0xffffffff


	//   ....[10]....
        /*0064*/ 	.word	0xffffffff


	//   ....[11]....
        /*0068*/ 	.word	0xffffffff


	//   ....[12]....
        /*006c*/ 	.word	0xffffffff


	//   ....[13]....
        /*0070*/ 	.word	0xffffffff


	//   ....[14]....
        /*0074*/ 	.word	0xffffffff


	//   ....[15]....
        /*0078*/ 	.word	0xffffffff


	//----- nvinfo : EIATTR_COOP_GROUP_INSTR_OFFSETS
	.align		4
.L_990:
        /*007c*/ 	.byte	0x04, 0x28
        /*007e*/ 	.short	(.L_992 - .L_991)


	//   ....[0]....
.L_991:
        /*0080*/ 	.word	0x00004d40


	//   ....[1]....
        /*0084*/ 	.word	0x00004d70


	//   ....[2]....
        /*0088*/ 	.word	0x00004d90


	//   ....[3]....
        /*008c*/ 	.word	0x00004db0


	//   ....[4]....
        /*0090*/ 	.word	0x00009060


	//   ....[5]....
        /*0094*/ 	.word	0x00009070


	//   ....[6]....
        /*0098*/ 	.word	0x000090a0


	//   ....[7]....
        /*009c*/ 	.word	0x000090b0


	//   ....[8]....
        /*00a0*/ 	.word	0x0000ce20


	//   ....[9]....
        /*00a4*/ 	.word	0x0000ce40


	//   ....[10]....
        /*00a8*/ 	.word	0x0000ce70


	//   ....[11]....
        /*00ac*/ 	.word	0x0000ce80


	//   ....[12]....
        /*00b0*/ 	.word	0x0000edb0


	//   ....[13]....
        /*00b4*/ 	.word	0x0000edf0


	//   ....[14]....
        /*00b8*/ 	.word	0x0000ee30


	//   ....[15]....
        /*00bc*/ 	.word	0x0000ee40


	//----- nvinfo : EIATTR_EXIT_INSTR_OFFSETS
	.align		4
.L_992:
        /*00c0*/ 	.byte	0x04, 0x1c
        /*00c2*/ 	.short	(.L_994 - .L_993)


	//   ....[0]....
.L_993:
        /*00c4*/ 	.word	0x000002d0


	//   ....[1]....
        /*00c8*/ 	.word	0x00000af0


	//   ....[2]....
        /*00cc*/ 	.word	0x00000b20


	//   ....[3]....
        /*00d0*/ 	.word	0x00010030


	//   ....[4]....
        /*00d4*/ 	.word	0x000100f0


	//----- nvinfo : EIATTR_CTAIDZ_USED
	.align		4
.L_994:
        /*00d8*/ 	.byte	0x01, 0x04
	.zero		2


	//----- nvinfo : EIATTR_CRS_STACK_SIZE
	.align		4
        /*00dc*/ 	.byte	0x04, 0x1e
        /*00de*/ 	.short	(.L_996 - .L_995)
.L_995:
        /*00e0*/ 	.word	0x00000000
.L_996:


//--------------------- .nv.info._ZN5flash24flash_fwd_splitkv_kernelI23Flash_fwd_kernel_traitsILi128ELi64ELi128ELi4ELb0ELb0EN7cutlass10bfloat16_tE19Flash_kernel_traitsILi128ELi64ELi128ELi4ES3_EELb1ELb0ELb0ELb0ELb1ELb1ELb0ELb0EEEvNS_16Flash_fwd_paramsE --------------------------
	.section	.nv.info._ZN5flash24flash_fwd_splitkv_kernelI23Flash_fwd_kernel_traitsILi128ELi64ELi128ELi4ELb0ELb0EN7cutlass10bfloat16_tE19Flash_kernel_traitsILi128ELi64ELi128ELi4ES3_EELb1ELb0ELb0ELb0ELb1ELb1ELb0ELb0EEEvNS_16Flash_fwd_paramsE,"",@"SHT_CUDA_INFO"
	.sectionflags	@""
	.align	4


	//----- nvinfo : EIATTR_CUDA_API_VERSION
	.align		4
        /*0000*/ 	.byte	0x04, 0x37
        /*0002*/ 	.short	(.L_998 - .L_997)
.L_997:
        /*0004*/ 	.word	0x00000082


	//----- nvinfo : EIATTR_SW2861232_WAR
	.align		4
.L_998:
        /*0008*/ 	.byte	0x01, 0x35
	.zero		2


	//----- nvinfo : EIATTR_PARAM_CBANK
	.align		4
        /*000c*/ 	.byte	0x04, 0x0a
        /*000e*/ 	.short	(.L_1000 - .L_999)
	.align		4
.L_999:
        /*0010*/ 	.word	index@(.nv.constant0._ZN5flash24flash_fwd_splitkv_kernelI23Flash_fwd_kernel_traitsILi128ELi64ELi128ELi4ELb0ELb0EN7cutlass10bfloat16_tE19Flash_kernel_traitsILi128ELi64ELi128ELi4ES3_EELb1ELb0ELb0ELb0ELb1ELb1ELb0ELb0EEEvNS_16Flash_fwd_paramsE)
        /*0014*/ 	.short	0x0160
        /*0016*/ 	.short	0x01d0


	//----- nvinfo : EIATTR_CBANK_PARAM_SIZE
	.align		4
.L_1000:
        /*0018*/ 	.byte	0x03, 0x19
        /*001a*/ 	.short	0x01d0


	//----- nvinfo : EIATTR_KPARAM_INFO
	.align		4
        /*001c*/ 	.byte	0x04, 0x17
        /*001e*/ 	.short	(.L_1002 - .L_1001)
.L_1001:
        /*0020*/ 	.word	0x00000000
        /*0024*/ 	.short	0x0000
        /*0026*/ 	.short	0x0000
        /*0028*/ 	.byte	0x00, 0xf0, 0x41, 0x07


	//----- nvinfo : EIATTR_MAXREG_COUNT
	.align		4
.L_1002:
        /*002c*/ 	.byte	0x03, 0x1b
        /*002e*/ 	.short	0x00ff


	//----- nvinfo : EIATTR_NUM_BARRIERS
	.align		4
        /*0030*/ 	.byte	0x02, 0x4c
        /*0032*/ 	.byte	0x01
	.zero		1


	//----- nvinfo : EIATTR_MERCURY_ISA_VERSION
	.align		4
        /*0034*/ 	.byte	0x03, 0x5f
        /*0036*/ 	.short	0x0000


	//----- nvinfo : EIATTR_COOP_GROUP_MASK_REGIDS
	.align		4
        /*0038*/ 	.byte	0x04, 0x29
        /*003a*/ 	.short	(.L_1004 - .L_1003)


	//   ....[0]....
.L_1003:
        /*003c*/ 	.word	0xffffffff


	//   ....[1]....
        /*0040*/ 	.word	0xffffffff


	//   ....[2]....
        /*0044*/ 	.word	0xffffffff


	//   ....[3]....
        /*0048*/ 	.word	0xffffffff


	//   ....[4]....
        /*004c*/ 	.word	0xffffffff


	//   ....[5]....
        /*0050*/ 	.word	0xffffffff


	//   ....[6]....
        /*0054*/ 	.word	0xffffffff


	//   ....[7]....
        /*0058*/ 	.word	0xffffffff


	//   ....[8]....
        /*005c*/ 	.word	0xffffffff


	//   ....[9]....
        /*0060*/ 	.word	0xffffffff


	//   ....[10]....
        /*0064*/ 	.word	0xffffffff


	//   ....[11]....
        /*0068*/ 	.word	0xffffffff


	//   ....[12]....
        /*006c*/ 	.word	0xffffffff


	//   ....[13]....
        /*0070*/ 	.word	0xffffffff


	//   ....[14]....
        /*0074*/ 	.word	0xffffffff


	//   ....[15]....
        /*0078*/ 	.word	0xffffffff


	//----- nvinfo : EIATTR_COOP_GROUP_INSTR_OFFSETS
	.align		4
.L_1004:
        /*007c*/ 	.byte	0x04, 0x28
        /*007e*/ 	.short	(.L_1006 - .L_1005)


	//   ....[0]....
.L_1005:
        /*0080*/ 	.word	0x00005650


	//   ....[1]....
        /*0084*/ 	.word	0x00005720


	//   ....[2]....
        /*0088*/ 	.word	0x00005730


	//   ....[3]....
        /*008c*/ 	.word	0x00005770


	//   ....[4]....
        /*0090*/ 	.word	0x0000a250


	//   ....[5]....
        /*0094*/ 	.word	0x0000a260


	//   ....[6]....
        /*0098*/ 	.word	0x0000a290


	//   ....[7]....
        /*009c*/ 	.word	0x0000a2a0


	//   ....[8]....
        /*00a0*/ 	.word	0x0000e8a0


	//   ....[9]....
        /*00a4*/ 	.word	0x0000e8b0


	//   ....[10]....
        /*00a8*/ 	.word	0x0000e8e0


	//   ....[11]....
        /*00ac*/ 	.word	0x0000e8f0


	//   ....[12]....
        /*00b0*/ 	.word	0x000107d0


	//   ....[13]....
        /*00b4*/ 	.word	0x00010810


	//   ....[14]....
        /*00b8*/ 	.word	0x00010850


	//   ....[15]....
        /*00bc*/ 	.word	0x00010870


	//----- nvinfo : EIATTR_EXIT_INSTR_OFFSETS
	.align		4
.L_1006:
        /*00c0*/ 	.byte	0x04, 0x1c
        /*00c2*/ 	.short	(.L_1008 - .L_1007)


	//   ....[0]....
.L_1007:
        /*00c4*/ 	.word	0x000002d0


	//   ....[1]....
        /*00c8*/ 	.word	0x00000b00


	//   ....[2]....
        /*00cc*/ 	.word	0x00000b30


	//   ....[3]....
        /*00d0*/ 	.word	0x00011a60


	//   ....[4]....
        /*00d4*/ 	.word	0x00011b20


	//----- nvinfo : EIATTR_CTAIDZ_USED
	.align		4
.L_1008:
        /*00d8*/ 	.byte	0x01, 0x04
	.zero		2


	//----- nvinfo : EIATTR_CRS_STACK_SIZE
	.align		4
        /*00dc*/ 	.byte	0x04, 0x1e
        /*00de*/ 	.short	(.L_1010 - .L_1009)
.L_1009:
        /*00e0*/ 	.word	0x00000000
.L_1010:


//--------------------- .nv.info._ZN5flash24flash_fwd_splitkv_kernelI23Flash_fwd_kernel_traitsILi128ELi64ELi128ELi4ELb0ELb0EN7cutlass10bfloat16_tE19Flash_kernel_traitsILi128ELi64ELi128ELi4ES3_EELb1ELb0ELb1ELb0ELb0ELb0ELb0ELb0EEEvNS_16Flash_fwd_paramsE --------------------------
	.section	.nv.info._ZN5flash24flash_fwd_splitkv_kernelI23Flash_fwd_kernel_traitsILi128ELi64ELi128ELi4ELb0ELb0EN7cutlass10bfloat16_tE19Flash_kernel_traitsILi128ELi64ELi128ELi4ES3_EELb1ELb0ELb1ELb0ELb0ELb0ELb0ELb0EEEvNS_16Flash_fwd_paramsE,"",@"SHT_CUDA_INFO"
	.sectionflags	@""
	.align	4


	//----- nvinfo : EIATTR_CUDA_API_VERSION
	.align		4
        /*0000*/ 	.byte	0x04, 0x37
        /*0002*/ 	.short	(.L_1012 - .L_1011)
.L_1011:
        /*0004*/ 	.word	0x00000082


	//----- nvinfo : EIATTR_SW2861232_WAR
	.align		4
.L_1012:
        /*0008*/ 	.byte	0x01, 0x35
	.zero		2


	//----- nvinfo : EIATTR_PARAM_CBANK
	.align		4
        /*000c*/ 	.byte	0x04, 0x0a
        /*000e*/ 	.short	(.L_1014 - .L_1013)
	.align		4
.L_1013:
        /*0010*/ 	.word	index@(.nv.constant0._ZN5flash24flash_fwd_splitkv_kernelI23Flash_fwd_kernel_traitsILi128ELi64ELi128ELi4ELb0ELb0EN7cutlass10bfloat16_tE19Flash_kernel_traitsILi128ELi64ELi128ELi4ES3_EELb1ELb0ELb1ELb0ELb0ELb0ELb0ELb0EEEvNS_16Flash_fwd_paramsE)
        /*0014*/ 	.short	0x0160
        /*0016*/ 	.short	0x01d0


	//----- nvinfo : EIATTR_CBANK_PARAM_SIZE
	.align		4
.L_1014:
        /*0018*/ 	.byte	0x03, 0x19
        /*001a*/ 	.short	0x01d0


	//----- nvinfo : EIATTR_KPARAM_INFO
	.align		4
        /*001c*/ 	.byte	0x04, 0x17
        /*001e*/ 	.short	(.L_1016 - .L_1015)
.L_1015:
        /*0020*/ 	.word	0x00000000
        /*0024*/ 	.short	0x0000
        /*0026*/ 	.short	0x0000
        /*0028*/ 	.byte	0x00, 0xf0, 0x41, 0x07


	//----- nvinfo : EIATTR_MAXREG_COUNT
	.align		4
.L_1016:
        /*002c*/ 	.byte	0x03, 0x1b
        /*002e*/ 	.short	0x00ff


	//----- nvinfo : EIATTR_NUM_BARRIERS
	.align		4
        /*0030*/ 	.byte	0x02, 0x4c
        /*0032*/ 	.byte	0x01
	.zero		1


	//----- nvinfo : EIATTR_MERCURY_ISA_VERSION
	.align		4
        /*0034*/ 	.byte	0x03, 0x5f
        /*0036*/ 	.short	0x0000


	//----- nvinfo : EIATTR_COOP_GROUP_MASK_REGIDS
	.align		4
        /*0038*/ 	.byte	0x04, 0x29
        /*003a*/ 	.short	(.L_1018 - .L_1017)


	//   ....[0]....
.L_1017:
        /*003c*/ 	.word	0xffffffff


	//   ....[1]....
        /*0040*/ 	.word	0xffffffff


	//   ....[2]....
        /*0044*/ 	.word	0xffffffff


	//   ....[3]....
        /*0048*/ 	.word	0xffffffff


	//   ....[4]....
        /*004c*/ 	.word	0xffffffff


	//   ....[5]....
        /*0050*/ 	.word	0xffffffff


	//   ....[6]....
        /*0054*/ 	.word	0xffffffff


	//   ....[7]....
        /*0058*/ 	.word	0xffffffff


	//   ....[8]....
        /*005c*/ 	.word	0xffffffff


	//   ....[9]....
        /*0060*/ 	.word	0xffffffff


	//   ....[10]....
        /*0064*/ 	.word	0xffffffff


	//   ....[11]....
        /*0068*/ 	.word	0xffffffff


	//   ....[12]....
        /*006c*/ 	.word	0xffffffff


	//   ....[13]....
        /*0070*/ 	.word	0xffffffff


	//   ....[14]....
        /*0074*/ 	.word	0xffffffff


	//   ....[15]....
        /*0078*/ 	.word	0xffffffff


	//----- nvinfo : EIATTR_COOP_GROUP_INSTR_OFFSETS
	.align		4
.L_1018:
        /*007c*/ 	.byte	0x04, 0x28
        /*007e*/ 	.short	(.L_1020 - .L_1019)


	//   ....[0]....
.L_1019:
        /*0080*/ 	.word	0x00006dd0


	//   ....[1]....
        /*0084*/ 	.word	0x00006df0


	//   ....[2]....
        /*0088*/ 	.word	0x00006e90


	//   ....[3]....
        /*008c*/ 	.word	0x00006ea0


	//   ....[4]....
        /*0090*/ 	.word	0x0000c460


	//   ....[5]....
        /*0094*/ 	.word	0x0000c480


	//   ....[6]....
        /*0098*/ 	.word	0x0000c4a0


	//   ....[7]....
        /*009c*/ 	.word	0x0000c4c0


	//   ....[8]....
        /*00a0*/ 	.word	0x000115d0


	//   ....[9]....
        /*00a4*/ 	.word	0x000115f0


	//   ....[10]....
        /*00a8*/ 	.word	0x00011610


	//   ....[11]....
        /*00ac*/ 	.word	0x00011630


	//   ....[12]....
        /*00b0*/ 	.word	0x00013550


	//   ....[13]....
        /*00b4*/ 	.word	0x00013590


	//   ....[14]....
        /*00b8*/ 	.word	0x000135d0


	//   ....[15]....
        /*00bc*/ 	.word	0x000135f0


	//----- nvinfo : EIATTR_EXIT_INSTR_OFFSETS
	.align		4
.L_1020:
        /*00c0*/ 	.byte	0x04, 0x1c
        /*00c2*/ 	.short	(.L_1022 - .L_1021)


	//   ....[0]....
.L_1021:
        /*00c4*/ 	.word	0x000002d0


	//   ....[1]....
        /*00c8*/ 	.word	0x00000b80


	//   ....[2]....
        /*00cc*/ 	.word	0x00000bb0


	//   ....[3]....
        /*00d0*/ 	.word	0x00014860


	//   ....[4]....
        /*00d4*/ 	.word	0x00014940


	//   ....[5]....
        /*00d8*/ 	.word	0x00014960


	//----- nvinfo : EIATTR_CTAIDZ_USED
	.align		4
.L_1022:
        /*00dc*/ 	.byte	0x01, 0x04
	.zero		2


	//----- nvinfo : EIATTR_CRS_STACK_SIZE
	.align		4
        /*00e0*/ 	.byte	0x04, 0x1e
        /*00e2*/ 	.short	(.L_1024 - .L_1023)
.L_1023:
        /*00e4*/ 	.word	0x00000000
.L_1024:


//--------------------- .nv.info._ZN5flash24flash_fwd_splitkv_kernelI23Flash_fwd_kernel_traitsILi128ELi64ELi128ELi4ELb0ELb0EN7cutlass10bfloat16_tE19Flash_kernel_traitsILi128ELi64ELi128ELi4ES3_EELb1ELb0ELb1ELb0ELb0ELb1ELb0ELb0EEEvNS_16Flash_fwd_paramsE --------------------------
	.section	.nv.info._ZN5flash24flash_fwd_splitkv_kernelI23Flash_fwd_kernel_traitsILi128ELi64ELi128ELi4ELb0ELb0EN7cutlass10bfloat16_tE19Flash_kernel_traitsILi128ELi64ELi128ELi4ES3_EELb1ELb0ELb1ELb0ELb0ELb1ELb0ELb0EEEvNS_16Flash_fwd_paramsE,"",@"SHT_CUDA_INFO"
	.sectionflags	@""
	.align	4


	//----- nvinfo : EIATTR_CUDA_API_VERSION
	.align		4
        /*0000*/ 	.byte	0x04, 0x37
        /*0002*/ 	.short	(.L_1026 - .L_1025)
.L_1025:
        /*0004*/ 	.word	0x00000082


	//----- nvinfo : EIATTR_SW2861232_WAR
	.align		4
.L_1026:
        /*0008*/ 	.byte	0x01, 0x35
	.zero		2


	//----- nvinfo : EIATTR_PARAM_CBANK
	.align		4
        /*000c*/ 	.byte	0x04, 0x0a
        /*000e*/ 	.short	(.L_1028 - .L_1027)
	.align		4
.L_1027:
        /*0010*/ 	.word	index@(.nv.constant0._ZN5flash24flash_fwd_splitkv_kernelI23Flash_fwd_kernel_traitsILi128ELi64ELi128ELi4ELb0ELb0EN7cutlass10bfloat16_tE19Flash_kernel_traitsILi128ELi64ELi128ELi4ES3_EELb1ELb0ELb1ELb0ELb0ELb1ELb0ELb0EEEvNS_16Flash_fwd_paramsE)
        /*0014*/ 	.short	0x0160
        /*0016*/ 	.short	0x01d0


	//----- nvinfo : EIATTR_CBANK_PARAM_SIZE
	.align		4
.L_1028:
        /*0018*/ 	.byte	0x03, 0x19
        /*001a*/ 	.short	0x01d0


	//----- nvinfo : EIATTR_KPARAM_INFO
	.align		4
        /*001c*/ 	.byte	0x04, 0x17
        /*001e*/ 	.short	(.L_1030 - .L_1029)
.L_1029:
        /*0020*/ 	.word	0x00000000
        /*0024*/ 	.short	0x0000
        /*0026*/ 	.short	0x0000
        /*0028*/ 	.byte	0x00, 0xf0, 0x41, 0x07


	//----- nvinfo : EIATTR_MAXREG_COUNT
	.align		4
.L_1030:
        /*002c*/ 	.byte	0x03, 0x1b
        /*002e*/ 	.short	0x00ff


	//----- nvinfo : EIATTR_NUM_BARRIERS
	.align		4
        /*0030*/ 	.byte	0x02, 0x4c
        /*0032*/ 	.byte	0x01
	.zero		1


	//----- nvinfo : EIATTR_MERCURY_ISA_VERSION
	.align		4
        /*0034*/ 	.byte	0x03, 0x5f
        /*0036*/ 	.short	0x0000


	//----- nvinfo : EIATTR_COOP_GROUP_MASK_REGIDS
	.align		4
        /*0038*/ 	.byte	0x04, 0x29
        /*003a*/ 	.short	(.L_1032 - .L_1031)


	//   ....[0]....
.L_1031:
        /*003c*/ 	.word	0xffffffff


	//   ....[1]....
        /*0040*/ 	.word	0xffffffff


	//   ....[2]....
        /*0044*/ 	.word	0xffffffff


	//   ....[3]....
        /*0048*/ 	.word	0xffffffff


	//   ....[4]....
        /*004c*/ 	.word	0xffffffff


	//   ....[5]....
        /*0050*/ 	.word	0xffffffff


	//   ....[6]....
        /*0054*/ 	.word	0xffffffff


	//   ....[7]....
        /*0058*/ 	.word	0xffffffff


	//   ....[8]....
        /*005c*/ 	.word	0xffffffff


	//   ....[9]....
        /*0060*/ 	.word	0xffffffff


	//   ....[10]....
        /*0064*/ 	.word	0xffffffff


	//   ....[11]....
        /*0068*/ 	.word	0xffffffff


	//   ....[12]....
        /*006c*/ 	.word	0xffffffff


	//   ....[13]....
        /*0070*/ 	.word	0xffffffff


	//   ....[14]....
        /*0074*/ 	.word	0xffffffff


	//   ....[15]....
        /*0078*/ 	.word	0xffffffff


	//----- nvinfo : EIATTR_COOP_GROUP_INSTR_OFFSETS
	.align		4
.L_1032:
        /*007c*/ 	.byte	0x04, 0x28
        /*007e*/ 	.short	(.L_1034 - .L_1033)


	//   ....[0]....
.L_1033:
        /*0080*/ 	.word	0x000075e0


	//   ....[1]....
        /*0084*/ 	.word	0x00007600


	//   ....[2]....
        /*0088*/ 	.word	0x000076a0


	//   ....[3]....
        /*008c*/ 	.word	0x000076b0


	//   ....[4]....
        /*0090*/ 	.word	0x0000d4c0


	//   ....[5]....
        /*0094*/ 	.word	0x0000d510


	//   ....[6]....
        /*0098*/ 	.word	0x0000d540


	//   ....[7]....
        /*009c*/ 	.word	0x0000d560


	//   ....[8]....
        /*00a0*/ 	.word	0x00012ef0


	//   ....[9]....
        /*00a4*/ 	.word	0x00012f00


	//   ....[10]....
        /*00a8*/ 	.word	0x00012f20


	//   ....[11]....
        /*00ac*/ 	.word	0x00012f40


	//   ....[12]....
        /*00b0*/ 	.word	0x00014e10


	//   ....[13]....
        /*00b4*/ 	.word	0x00014e50


	//   ....[14]....
        /*00b8*/ 	.word	0x00014e90


	//   ....[15]....
        /*00bc*/ 	.word	0x00014eb0


	//----- nvinfo : EIATTR_EXIT_INSTR_OFFSETS
	.align		4
.L_1034:
        /*00c0*/ 	.byte	0x04, 0x1c
        /*00c2*/ 	.short	(.L_1036 - .L_1035)


	//   ....[0]....
.L_1035:
        /*00c4*/ 	.word	0x000002d0


	//   ....[1]....
        /*00c8*/ 	.word	0x00000b80


	//   ....[2]....
        /*00cc*/ 	.word	0x00000bb0


	//   ....[3]....
        /*00d0*/ 	.word	0x00016120


	//   ....[4]....
        /*00d4*/ 	.word	0x000161f0


	//   ....[5]....
        /*00d8*/ 	.word	0x00016210


	//----- nvinfo : EIATTR_CTAIDZ_USED
	.align		4
.L_1036:
        /*00dc*/ 	.byte	0x01, 0x04
	.zero		2


	//----- nvinfo : EIATTR_CRS_STACK_SIZE
	.align		4
        /*00e0*/ 	.byte	0x04, 0x1e
        /*00e2*/ 	.short	(.L_1038 - .L_1037)
.L_1037:
        /*00e4*/ 	.word	0x00000000
.L_1038:


//--------------------- .nv.info._ZN5flash24flash_fwd_splitkv_kernelI23Flash_fwd_kernel_traitsILi128ELi64ELi128ELi4ELb0ELb0EN7cutlass10bfloat16_tE19Flash_kernel_traitsILi128ELi64ELi128ELi4ES3_EELb1ELb0ELb0ELb0ELb1ELb0ELb0ELb1EEEvNS_16Flash_fwd_paramsE --------------------------
	.section	.nv.info._ZN5flash24flash_fwd_splitkv_kernelI23Flash_fwd_kernel_traitsILi128ELi64ELi128ELi4ELb0ELb0EN7cutlass10bfloat16_tE19Flash_kernel_traitsILi128ELi64ELi128ELi4ES3_EELb1ELb0ELb0ELb0ELb1ELb0ELb0ELb1EEEvNS_16Flash_fwd_paramsE,"",@"SHT_CUDA_INFO"
	.sectionflags	@""
	.align	4


	//----- nvinfo : EIATTR_CUDA_API_VERSION
	.align		4
        /*0000*/ 	.byte	0x04, 0x37
        /*0002*/ 	.short	(.L_1040 - .L_1039)
.L_1039:
        /*0004*/ 	.word	0x00000082


	//----- nvinfo : EIATTR_SW2861232_WAR
	.align		4
.L_1040:
        /*0008*/ 	.byte	0x01, 0x35
	.zero		2


	//----- nvinfo : EIATTR_PARAM_CBANK
	.align		4
        /*000c*/ 	.byte	0x04, 0x0a
        /*000e*/ 	.short	(.L_1042 - .L_1041)
	.align		4
.L_1041:
        /*0010*/ 	.word	index@(.nv.constant0._ZN5flash24flash_fwd_splitkv_kernelI23Flash_fwd_kernel_traitsILi128ELi64ELi128ELi4ELb0ELb0EN7cutlass10bfloat16_tE19Flash_kernel_traitsILi128ELi64ELi128ELi4ES3_EELb1ELb0ELb0ELb0ELb1ELb0ELb0ELb1EEEvNS_16Flash_fwd_paramsE)
        /*0014*/ 	.short	0x0160
        /*0016*/ 	.short	0x01d0


	//----- nvinfo : EIATTR_CBANK_PARAM_SIZE
	.align		4
.L_1042:
        /*0018*/ 	.byte	0x03, 0x19
        /*001a*/ 	.short	0x01d0


	//----- nvinfo : EIATTR_KPARAM_INFO
	.align		4
        /*001c*/ 	.byte	0x04, 0x17
        /*001e*/ 	.short	(.L_1044 - .L_1043)
.L_1043:
        /*0020*/ 	.word	0x00000000
        /*0024*/ 	.short	0x0000
        /*0026*/ 	.short	0x0000
        /*0028*/ 	.byte	0x00, 0xf0, 0x41, 0x07


	//----- nvinfo : EIATTR_MAXREG_COUNT
	.align		4
.L_1044:
        /*002c*/ 	.byte	0x03, 0x1b
        /*002e*/ 	.short	0x00ff


	//----- nvinfo : EIATTR_NUM_BARRIERS
	.align		4
        /*0030*/ 	.byte	0x02, 0x4c
        /*0032*/ 	.byte	0x01
	.zero		1


	//----- nvinfo : EIATTR_MERCURY_ISA_VERSION
	.align		4
        /*0034*/ 	.byte	0x03, 0x5f
        /*0036*/ 	.short	0x0000


	//----- nvinfo : EIATTR_COOP_GROUP_MASK_REGIDS
	.align		4
        /*0038*/ 	.byte	0x04, 0x29
        /*003a*/ 	.short	(.L_1046 - .L_1045)


	//   ....[0]....
.L_1045:
        /*003c*/ 	.word	0xffffffff


	//   ....[1]....
        /*0040*/ 	.word	0xffffffff


	//   ....[2]....
        /*0044*/ 	.word	0xffffffff


	//   ....[3]....
        /*0048*/ 	.word	0xffffffff


	//   ....[4]....
        /*004c*/ 	.word	0xffffffff


	//   ....[5]....
        /*0050*/ 	.word	0xffffffff


	//   ....[6]....
        /*0054*/ 	.word	0xffffffff


	//   ....[7]....
        /*0058*/ 	.word	0xffffffff


	//   ....[8]....
        /*005c*/ 	.word	0xffffffff


	//   ....[9]....
        /*0060*/ 	.word	0xffffffff


	//   ....[10]....
        /*0064*/ 	.word	0xffffffff


	//   ....[11]....
        /*0068*/ 	.word	0xffffffff


	//   ....[12]....
        /*006c*/ 	.word	0xffffffff


	//   ....[13]....
        /*0070*/ 	.word	0xffffffff


	//   ....[14]....
        /*0074*/ 	.word	0xffffffff


	//   ....[15]....
        /*0078*/ 	.word	0xffffffff


	//   ....[16]....
        /*007c*/ 	.word	0xffffffff


	//   ....[17]....
        /*0080*/ 	.word	0xffffffff


	//   ....[18]....
        /*0084*/ 	.word	0xffffffff


	//   ....[19]....
        /*0088*/ 	.word	0xffffffff


	//----- nvinfo : EIATTR_COOP_GROUP_INSTR_OFFSETS
	.align		4
.L_1046:
        /*008c*/ 	.byte	0x04, 0x28
        /*008e*/ 	.short	(.L_1048 - .L_1047)


	//   ....[0]....
.L_1047:
        /*0090*/ 	.word	0x00015100


	//   ....[1]....
        /*0094*/ 	.word	0x00015160


	//   ....[2]....
        /*0098*/ 	.word	0x00015180


	//   ....[3]....
        /*009c*/ 	.word	0x000151a0


	//   ....[4]....
        /*00a0*/ 	.word	0x00019480


	//   ....[5]....
        /*00a4*/ 	.word	0x000194d0


	//   ....[6]....
        /*00a8*/ 	.word	0x00019500


	//   ....[7]....
        /*00ac*/ 	.word	0x00019520


	//   ....[8]....
        /*00b0*/ 	.word	0x0001d3a0


	//   ....[9]....
        /*00b4*/ 	.word	0x0001d3c0


	//   ....[10]....
        /*00b8*/ 	.word	0x0001d3e0


	//   ....[11]....
        /*00bc*/ 	.word	0x0001d400


	//   ....[12]....
        /*00c0*/ 	.word	0x0001f3e0


	//   ....[13]....
        /*00c4*/ 	.word	0x0001f410


	//   ....[14]....
        /*00c8*/ 	.word	0x0001f420


	//   ....[15]....
        /*00cc*/ 	.word	0x0001f450


	//   ....[16]....
        /*00d0*/ 	.word	0x000209f0


	//   ....[17]....
        /*00d4*/ 	.word	0x00020a30


	//   ....[18]....
        /*00d8*/ 	.word	0x00020a80


	//   ....[19]....
        /*00dc*/ 	.word	0x00020ad0


	//----- nvinfo : EIATTR_EXIT_INSTR_OFFSETS
	.align		4
.L_1048:
        /*00e0*/ 	.byte	0x04, 0x1c
        /*00e2*/ 	.short	(.L_1050 - .L_1049)


	//   ....[0]....
.L_1049:
        /*00e4*/ 	.word	0x000000b0


	//----- nvinfo : EIATTR_CTAIDZ_USED
	.align		4
.L_1050:
        /*00e8*/ 	.byte	0x01, 0x04
	.zero		2


	//----- nvinfo : EIATTR_CRS_STACK_SIZE
	.align		4
        /*00ec*/ 	.byte	0x04, 0x1e
        /*00ee*/ 	.short	(.L_1052 - .L_1051)
.L_1051:
        /*00f0*/ 	.word	0x00000000
.L_1052:


//--------------------- .nv.info._ZN5flash24flash_fwd_splitkv_kernelI23Flash_fwd_kernel_traitsILi128ELi64ELi128ELi4ELb0ELb0EN7cutlass10bfloat16_tE19Flash_kernel_traitsILi128ELi64ELi128ELi4ES3_EELb1ELb0ELb0ELb0ELb1ELb1ELb0ELb1EEEvNS_16Flash_fwd_paramsE --------------------------
	.section	.nv.info._ZN5flash24flash_fwd_splitkv_kernelI23Flash_fwd_kernel_traitsILi128ELi64ELi128ELi4ELb0ELb0EN7cutlass10bfloat16_tE19Flash_kernel_traitsILi128ELi64ELi128ELi4ES3_EELb1ELb0ELb0ELb0ELb1ELb1ELb0ELb1EEEvNS_16Flash_fwd_paramsE,"",@"SHT_CUDA_INFO"
	.sectionflags	@""
	.align	4


	//----- nvinfo : EIATTR_CUDA_API_VERSION
	.align		4
        /*0000*/ 	.byte	0x04, 0x37
        /*0002*/ 	.short	(.L_1054 - .L_1053)
.L_1053:
        /*0004*/ 	.word	0x00000082


	//----- nvinfo : EIATTR_SW2861232_WAR
	.align		4
.L_1054:
        /*0008*/ 	.byte	0x01, 0x35
	.zero		2


	//----- nvinfo : EIATTR_PARAM_CBANK
	.align		4
        /*000c*/ 	.byte	0x04, 0x0a
        /*000e*/ 	.short	(.L_1056 - .L_1055)
	.align		4
.L_1055:
        /*0010*/ 	.word	index@(.nv.constant0._ZN5flash24flash_fwd_splitkv_kernelI23Flash_fwd_kernel_traitsILi128ELi64ELi128ELi4ELb0ELb0EN7cutlass10bfloat16_tE19Flash_kernel_traitsILi128ELi64ELi128ELi4ES3_EELb1ELb0ELb0ELb0ELb1ELb1ELb0ELb1EEEvNS_16Flash_fwd_paramsE)
        /*0014*/ 	.short	0x0160
        /*0016*/ 	.short	0x01d0


	//----- nvinfo : EIATTR_CBANK_PARAM_SIZE
	.align		4
.L_1056:
        /*0018*/ 	.byte	0x03, 0x19
        /*001a*/ 	.short	0x01d0


	//----- nvinfo : EIATTR_KPARAM_INFO
	.align		4
        /*001c*/ 	.byte	0x04, 0x17
        /*001e*/ 	.short	(.L_1058 - .L_1057)
.L_1057:
        /*0020*/ 	.word	0x00000000
        /*0024*/ 	.short	0x0000
        /*0026*/ 	.short	0x0000
        /*0028*/ 	.byte	0x00, 0xf0, 0x41, 0x07


	//----- nvinfo : EIATTR_MAXREG_COUNT
	.align		4
.L_1058:
        /*002c*/ 	.byte	0x03, 0x1b
        /*002e*/ 	.short	0x00ff


	//----- nvinfo : EIATTR_NUM_BARRIERS
	.align		4
        /*0030*/ 	.byte	0x02, 0x4c
        /*0032*/ 	.byte	0x01
	.zero		1


	//----- nvinfo : EIATTR_MERCURY_ISA_VERSION
	.align		4
        /*0034*/ 	.byte	0x03, 0x5f
        /*0036*/ 	.short	0x0000


	//----- nvinfo : EIATTR_COOP_GROUP_MASK_REGIDS
	.align		4
        /*0038*/ 	.byte	0x04, 0x29
        /*003a*/ 	.short	(.L_1060 - .L_1059)


	//   ....[0]....
.L_1059:
        /*003c*/ 	.word	0xffffffff


	//   ....[1]....
        /*0040*/ 	.word	0xffffffff


	//   ....[2]....
        /*0044*/ 	.word	0xffffffff


	//   ....[3]....
        /*0048*/ 	.word	0xffffffff


	//   ....[4]....
        /*004c*/ 	.word	0xffffffff


	//   ....[5]....
        /*0050*/ 	.word	0xffffffff


	//   ....[6]....
        /*0054*/ 	.word	0xffffffff


	//   ....[7]....
        /*0058*/ 	.word	0xffffffff


	//   ....[8]....
        /*005c*/ 	.word	0xffffffff


	//   ....[9]....
        /*0060*/ 	.word	0xffffffff


	//   ....[10]....
        /*0064*/ 	.word	0xffffffff


	//   ....[11]....
        /*0068*/ 	.word	0xffffffff


	//   ....[12]....
        /*006c*/ 	.word	0xffffffff


	//   ....[13]....
        /*0070*/ 	.word	0xffffffff


	//   ....[14]....
        /*0074*/ 	.word	0xffffffff


	//   ....[15]....
        /*0078*/ 	.word	0xffffffff


	//   ....[16]....
        /*007c*/ 	.word	0xffffffff


	//   ....[17]....
        /*0080*/ 	.word	0xffffffff


	//   ....[18]....
        /*0084*/ 	.word	0xffffffff


	//   ....[19]....
        /*0088*/ 	.word	0xffffffff


	//----- nvinfo : EIATTR_COOP_GROUP_INSTR_OFFSETS
	.align		4
.L_1060:
        /*008c*/ 	.byte	0x04, 0x28
        /*008e*/ 	.short	(.L_1062 - .L_1061)


	//   ....[0]....
.L_1061:
        /*0090*/ 	.word	0x000159f0


	//   ....[1]....
        /*0094*/ 	.word	0x00015a50


	//   ....[2]....
        /*0098*/ 	.word	0x00015a70


	//   ....[3]....
        /*009c*/ 	.word	0x00015a90


	//   ....[4]....
        /*00a0*/ 	.word	0x0001a540


	//   ....[5]....
        /*00a4*/ 	.word	0x0001a590


	//   ....[6]....
        /*00a8*/ 	.word	0x0001a5b0


	//   ....[7]....
        /*00ac*/ 	.word	0x0001a5d0


	//   ....[8]....
        /*00b0*/ 	.word	0x0001ecf0


	//   ....[9]....
        /*00b4*/ 	.word	0x0001ed10


	//   ....[10]....
        /*00b8*/ 	.word	0x0001ed30


	//   ....[11]....
        /*00bc*/ 	.word	0x0001ed50


	//   ....[12]....
        /*00c0*/ 	.word	0x00020cd0


	//   ....[13]....
        /*00c4*/ 	.word	0x00020d00


	//   ....[14]....
        /*00c8*/ 	.word	0x00020d10


	//   ....[15]....
        /*00cc*/ 	.word	0x00020d40


	//   ....[16]....
        /*00d0*/ 	.word	0x000222e0


	//   ....[17]....
        /*00d4*/ 	.word	0x00022320


	//   ....[18]....
        /*00d8*/ 	.word	0x00022370


	//   ....[19]....
        /*00dc*/ 	.word	0x000223c0


	//----- nvinfo : EIATTR_EXIT_INSTR_OFFSETS
	.align		4
.L_1062:
        /*00e0*/ 	.byte	0x04, 0x1c
        /*00e2*/ 	.short	(.L_1064 - .L_1063)


	//   ....[0]....
.L_1063:
        /*00e4*/ 	.word	0x000000b0


	//----- nvinfo : EIATTR_CTAIDZ_USED
	.align		4
.L_1064:
        /*00e8*/ 	.byte	0x01, 0x04
	.zero		2


	//----- nvinfo : EIATTR_CRS_STACK_SIZE
	.align		4
        /*00ec*/ 	.byte	0x04, 0x1e
        /*00ee*/ 	.short	(.L_1066 - .L_1065)
.L_1065:
        /*00f0*/ 	.word	0x00000000
.L_1066:


//--------------------- .nv.info._ZN5flash24flash_fwd_splitkv_kernelI23Flash_fwd_kernel_traitsILi128ELi64ELi128ELi4ELb0ELb0EN7cutlass10bfloat16_tE19Flash_kernel_traitsILi128ELi64ELi128ELi4ES3_EELb1ELb0ELb1ELb0ELb0ELb0ELb0ELb1EEEvNS_16Flash_fwd_paramsE --------------------------
	.section	.nv.info._ZN5flash24flash_fwd_splitkv_kernelI23Flash_fwd_kernel_traitsILi128ELi64ELi128ELi4ELb0ELb0EN7cutlass10bfloat16_tE19Flash_kernel_traitsILi128ELi64ELi128ELi4ES3_EELb1ELb0ELb1ELb0ELb0ELb0ELb0ELb1EEEvNS_16Flash_fwd_paramsE,"",@"SHT_CUDA_INFO"
	.sectionflags	@""
	.align	4


	//----- nvinfo : EIATTR_CUDA_API_VERSION
	.align		4
        /*0000*/ 	.byte	0x04, 0x37
        /*0002*/ 	.short	(.L_1068 - .L_1067)
.L_1067:
        /*0004*/ 	.word	0x00000082


	//----- nvinfo : EIATTR_SW2861232_WAR
	.align		4
.L_1068:
        /*0008*/ 	.byte	0x01, 0x35
	.zero		2


	//----- nvinfo : EIATTR_PARAM_CBANK
	.align		4
        /*000c*/ 	.byte	0x04, 0x0a
        /*000e*/ 	.short	(.L_1070 - .L_1069)
	.align		4
.L_1069:
        /*0010*/ 	.word	index@(.nv.constant0._ZN5flash24flash_fwd_splitkv_kernelI23Flash_fwd_kernel_traitsILi128ELi64ELi128ELi4ELb0ELb0EN7cutlass10bfloat16_tE19Flash_kernel_traitsILi128ELi64ELi128ELi4ES3_EELb1ELb0ELb1ELb0ELb0ELb0ELb0ELb1EEEvNS_16Flash_fwd_paramsE)
        /*0014*/ 	.short	0x0160
        /*0016*/ 	.short	0x01d0


	//----- nvinfo : EIATTR_CBANK_PARAM_SIZE
	.align		4
.L_1070:
        /*0018*/ 	.byte	0x03, 0x19
        /*001a*/ 	.short	0x01d0


	//----- nvinfo : EIATTR_KPARAM_INFO
	.align		4
        /*001c*/ 	.byte	0x04, 0x17
        /*001e*/ 	.short	(.L_1072 - .L_1071)
.L_1071:
        /*0020*/ 	.word	0x00000000
        /*0024*/ 	.short	0x0000
        /*0026*/ 	.short	0x0000
        /*0028*/ 	.byte	0x00, 0xf0, 0x41, 0x07


	//----- nvinfo : EIATTR_MAXREG_COUNT
	.align		4
.L_1072:
        /*002c*/ 	.byte	0x03, 0x1b
        /*002e*/ 	.short	0x00ff


	//----- nvinfo : EIATTR_NUM_BARRIERS
	.align		4
        /*0030*/ 	.byte	0x02, 0x4c
        /*0032*/ 	.byte	0x01
	.zero		1


	//----- nvinfo : EIATTR_MERCURY_ISA_VERSION
	.align		4
        /*0034*/ 	.byte	0x03, 0x5f
        /*0036*/ 	.short	0x0000


	//----- nvinfo : EIATTR_COOP_GROUP_MASK_REGIDS
	.align		4
        /*0038*/ 	.byte	0x04, 0x29
        /*003a*/ 	.short	(.L_1074 - .L_1073)


	//   ....[0]....
.L_1073:
        /*003c*/ 	.word	0xffffffff


	//   ....[1]....
        /*0040*/ 	.word	0xffffffff


	//   ....[2]....
        /*0044*/ 	.word	0xffffffff


	//   ....[3]....
        /*0048*/ 	.word	0xffffffff


	//   ....[4]....
        /*004c*/ 	.word	0xffffffff


	//   ....[5]....
        /*0050*/ 	.word	0xffffffff


	//   ....[6]....
        /*0054*/ 	.word	0xffffffff


	//   ....[7]....
        /*0058*/ 	.word	0xffffffff


	//   ....[8]....
        /*005c*/ 	.word	0xffffffff


	//   ....[9]....
        /*0060*/ 	.word	0xffffffff


	//   ....[10]....
        /*0064*/ 	.word	0xffffffff


	//   ....[11]....
        /*0068*/ 	.word	0xffffffff


	//   ....[12]....
        /*006c*/ 	.word	0xffffffff


	//   ....[13]....
        /*0070*/ 	.word	0xffffffff


	//   ....[14]....
        /*0074*/ 	.word	0xffffffff


	//   ....[15]....
        /*0078*/ 	.word	0xffffffff


	//   ....[16]....
        /*007c*/ 	.word	0xffffffff


	//   ....[17]....
        /*0080*/ 	.word	0xffffffff


	//   ....[18]....
        /*0084*/ 	.word	0xffffffff


	//   ....[19]....
        /*0088*/ 	.word	0xffffffff


	//----- nvinfo : EIATTR_COOP_GROUP_INSTR_OFFSETS
	.align		4
.L_1074:
        /*008c*/ 	.byte	0x04, 0x28
        /*008e*/ 	.short	(.L_1076 - .L_1075)


	//   ....[0]....
.L_1075:
        /*0090*/ 	.word	0x00018470


	//   ....[1]....
        /*0094*/ 	.word	0x000184d0


	//   ....[2]....
        /*0098*/ 	.word	0x000184f0


	//   ....[3]....
        /*009c*/ 	.word	0x00018510


	//   ....[4]....
        /*00a0*/ 	.word	0x0001d950


	//   ....[5]....
        /*00a4*/ 	.word	0x0001d9a0


	//   ....[6]....
        /*00a8*/ 	.word	0x0001d9c0


	//   ....[7]....
        /*00ac*/ 	.word	0x0001d9e0


	//   ....[8]....
        /*00b0*/ 	.word	0x00022c00


	//   ....[9]....
        /*00b4*/ 	.word	0x00022c20


	//   ....[10]....
        /*00b8*/ 	.word	0x00022c40


	//   ....[11]....
        /*00bc*/ 	.word	0x00022c60


	//   ....[12]....
        /*00c0*/ 	.word	0x00024c20


	//   ....[13]....
        /*00c4*/ 	.word	0x00024c50


	//   ....[14]....
        /*00c8*/ 	.word	0x00024c60


	//   ....[15]....
        /*00cc*/ 	.word	0x00024c90


	//   ....[16]....
        /*00d0*/ 	.word	0x00026340


	//   ....[17]....
        /*00d4*/ 	.word	0x00026380


	//   ....[18]....
        /*00d8*/ 	.word	0x000263d0


	//   ....[19]....
        /*00dc*/ 	.word	0x00026420


	//----- nvinfo : EIATTR_EXIT_INSTR_OFFSETS
	.align		4
.L_1076:
        /*00e0*/ 	.byte	0x04, 0x1c
        /*00e2*/ 	.short	(.L_1078 - .L_1077)


	//   ....[0]....
.L_1077:
        /*00e4*/ 	.word	0x000000b0


	//----- nvinfo : EIATTR_CTAIDZ_USED
	.align		4
.L_1078:
        /*00e8*/ 	.byte	0x01, 0x04
	.zero		2


	//----- nvinfo : EIATTR_CRS_STACK_SIZE
	.align		4
        /*00ec*/ 	.byte	0x04, 0x1e
        /*00ee*/ 	.short	(.L_1080 - .L_1079)
.L_1079:
        /*00f0*/ 	.word	0x00000000
.L_1080:


//--------------------- .nv.info._ZN5flash24flash_fwd_splitkv_kernelI23Flash_fwd_kernel_traitsILi128ELi64ELi128ELi4ELb0ELb0EN7cutlass10bfloat16_tE19Flash_kernel_traitsILi128ELi64ELi128ELi4ES3_EELb1ELb0ELb1ELb0ELb0ELb1ELb0ELb1EEEvNS_16Flash_fwd_paramsE --------------------------
	.section	.nv.info._ZN5flash24flash_fwd_splitkv_kernelI23Flash_fwd_kernel_traitsILi128ELi64ELi128ELi4ELb0ELb0EN7cutlass10bfloat16_tE19Flash_kernel_traitsILi128ELi64ELi128ELi4ES3_EELb1ELb0ELb1ELb0ELb0ELb1ELb0ELb1EEEvNS_16Flash_fwd_paramsE,"",@"SHT_CUDA_INFO"
	.sectionflags	@""
	.align	4


	//----- nvinfo : EIATTR_CUDA_API_VERSION
	.align		4
        /*0000*/ 	.byte	0x04, 0x37
        /*0002*/ 	.short	(.L_1082 - .L_1081)
.L_1081:
        /*0004*/ 	.word	0x00000082


	//----- nvinfo : EIATTR_SW2861232_WAR
	.align		4
.L_1082:
        /*0008*/ 	.byte	0x01, 0x35
	.zero		2


	//----- nvinfo : EIATTR_PARAM_CBANK
	.align		4
        /*000c*/ 	.byte	0x04, 0x0a
        /*000e*/ 	.short	(.L_1084 - .L_1083)
	.align		4
.L_1083:
        /*0010*/ 	.word	index@(.nv.constant0._ZN5flash24flash_fwd_splitkv_kernelI23Flash_fwd_kernel_traitsILi128ELi64ELi128ELi4ELb0ELb0EN7cutlass10bfloat16_tE19Flash_kernel_traitsILi128ELi64ELi128ELi4ES3_EELb1ELb0ELb1ELb0ELb0ELb1ELb0ELb1EEEvNS_16Flash_fwd_paramsE)
        /*0014*/ 	.short	0x0160
        /*0016*/ 	.short	0x01d0


	//----- nvinfo : EIATTR_CBANK_PARAM_SIZE
	.align		4
.L_1084:
        /*0018*/ 	.byte	0x03, 0x19
        /*001a*/ 	.short	0x01d0


	//----- nvinfo : EIATTR_KPARAM_INFO
	.align		4
        /*001c*/ 	.byte	0x04, 0x17
        /*001e*/ 	.short	(.L_1086 - .L_1085)
.L_1085:
        /*0020*/ 	.word	0x00000000
        /*0024*/ 	.short	0x0000
        /*0026*/ 	.short	0x0000
        /*0028*/ 	.byte	0x00, 0xf0, 0x41, 0x07


	//----- nvinfo : EIATTR_MAXREG_COUNT
	.align		4
.L_1086:
        /*002c*/ 	.byte	0x03, 0x1b
        /*002e*/ 	.short	0x00ff


	//----- nvinfo : EIATTR_NUM_BARRIERS
	.align		4
        /*0030*/ 	.byte	0x02, 0x4c
        /*0032*/ 	.byte	0x01
	.zero		1


	//----- nvinfo : EIATTR_MERCURY_ISA_VERSION
	.align		4
        /*0034*/ 	.byte	0x03, 0x5f
        /*0036*/ 	.short	0x0000


	//----- nvinfo : EIATTR_COOP_GROUP_MASK_REGIDS
	.align		4
        /*0038*/ 	.byte	0x04, 0x29
        /*003a*/ 	.short	(.L_1088 - .L_1087)


	//   ....[0]....
.L_1087:
        /*003c*/ 	.word	0xffffffff


	//   ....[1]....
        /*0040*/ 	.word	0xffffffff


	//   ....[2]....
        /*0044*/ 	.word	0xffffffff


	//   ....[3]....
        /*0048*/ 	.word	0xffffffff


	//   ....[4]....
        /*004c*/ 	.word	0xffffffff


	//   ....[5]....
        /*0050*/ 	.word	0xffffffff


	//   ....[6]....
        /*0054*/ 	.word	0xffffffff


	//   ....[7]....
        /*0058*/ 	.word	0xffffffff


	//   ....[8]....
        /*005c*/ 	.word	0xffffffff


	//   ....[9]....
        /*0060*/ 	.word	0xffffffff


	//   ....[10]....
        /*0064*/ 	.word	0xffffffff


	//   ....[11]....
        /*0068*/ 	.word	0xffffffff


	//   ....[12]....
        /*006c*/ 	.word	0xffffffff


	//   ....[13]....
        /*0070*/ 	.word	0xffffffff


	//   ....[14]....
        /*0074*/ 	.word	0xffffffff


	//   ....[15]....
        /*0078*/ 	.word	0xffffffff


	//   ....[16]....
        /*007c*/ 	.word	0xffffffff


	//   ....[17]....
        /*0080*/ 	.word	0xffffffff


	//   ....[18]....
        /*0084*/ 	.word	0xffffffff


	//   ....[19]....
        /*0088*/ 	.word	0xffffffff


	//----- nvinfo : EIATTR_COOP_GROUP_INSTR_OFFSETS
	.align		4
.L_1088:
        /*008c*/ 	.byte	0x04, 0x28
        /*008e*/ 	.short	(.L_1090 - .L_1089)


	//   ....[0]....
.L_1089:
        /*0090*/ 	.word	0x00019750


	//   ....[1]....
        /*0094*/ 	.word	0x00019800


	//   ....[2]....
        /*0098*/ 	.word	0x00019810


	//   ....[3]....
        /*009c*/ 	.word	0x00019890


	//   ....[4]....
        /*00a0*/ 	.word	0x0001f580


	//   ....[5]....
        /*00a4*/ 	.word	0x0001f590


	//   ....[6]....
        /*00a8*/ 	.word	0x0001f5c0


	//   ....[7]....
        /*00ac*/ 	.word	0x0001f5d0


	//   ....[8]....
        /*00b0*/ 	.word	0x00025090


	//   ....[9]....
        /*00b4*/ 	.word	0x000250a0


	//   ....[10]....
        /*00b8*/ 	.word	0x000250c0


	//   ....[11]....
        /*00bc*/ 	.word	0x000250e0


	//   ....[12]....
        /*00c0*/ 	.word	0x00027050


	//   ....[13]....
        /*00c4*/ 	.word	0x00027080


	//   ....[14]....
        /*00c8*/ 	.word	0x00027090


	//   ....[15]....
        /*00cc*/ 	.word	0x000270c0


	//   ....[16]....
        /*00d0*/ 	.word	0x000287b0


	//   ....[17]....
        /*00d4*/ 	.word	0x00028800


	//   ....[18]....
        /*00d8*/ 	.word	0x00028850


	//   ....[19]....
        /*00dc*/ 	.word	0x000288a0


	//----- nvinfo : EIATTR_EXIT_INSTR_OFFSETS
	.align		4
.L_1090:
        /*00e0*/ 	.byte	0x04, 0x1c
        /*00e2*/ 	.short	(.L_1092 - .L_1091)


	//   ....[0]....
.L_1091:
        /*00e4*/ 	.word	0x000000b0


	//----- nvinfo : EIATTR_CTAIDZ_USED
	.align		4
.L_1092:
        /*00e8*/ 	.byte	0x01, 0x04
	.zero		2


	//----- nvinfo : EIATTR_CRS_STACK_SIZE
	.align		4
        /*00ec*/ 	.byte	0x04, 0x1e
        /*00ee*/ 	.short	(.L_1094 - .L_1093)
.L_1093:
        /*00f0*/ 	.word	0x00000000
.L_1094:


//--------------------- .nv.info._ZN5flash24flash_fwd_splitkv_kernelI23Flash_fwd_kernel_traitsILi128ELi64ELi128ELi4ELb0ELb0EN7cutlass10bfloat16_tE19Flash_kernel_traitsILi128ELi64ELi128ELi4ES3_EELb1ELb0ELb0ELb0ELb1ELb0ELb1ELb0EEEvNS_16Flash_fwd_paramsE --------------------------
	.section	.nv.info._ZN5flash24flash_fwd_splitkv_kernelI23Flash_fwd_kernel_traitsILi128ELi64ELi128ELi4ELb0ELb0EN7cutlass10bfloat16_tE19Flash_kernel_traitsILi128ELi64ELi128ELi4ES3_EELb1ELb0ELb0ELb0ELb1ELb0ELb1ELb0EEEvNS_16Flash_fwd_paramsE,"",@"SHT_CUDA_INFO"
	.sectionflags	@""
	.align	4


	//----- nvinfo : EIATTR_CUDA_API_VERSION
	.align		4
        /*0000*/ 	.byte	0x04, 0x37
        /*0002*/ 	.short	(.L_1096 - .L_1095)
.L_1095:
        /*0004*/ 	.word	0x00000082


	//----- nvinfo : EIATTR_SW2861232_WAR
	.align		4
.L_1096:
        /*0008*/ 	.byte	0x01, 0x35
	.zero		2


	//----- nvinfo : EIATTR_PARAM_CBANK
	.align		4
        /*000c*/ 	.byte	0x04, 0x0a
        /*000e*/ 	.short	(.L_1098 - .L_1097)
	.align		4
.L_1097:
        /*0010*/ 	.word	index@(.nv.constant0._ZN5flash24flash_fwd_splitkv_kernelI23Flash_fwd_kernel_traitsILi128ELi64ELi128ELi4ELb0ELb0EN7cutlass10bfloat16_tE19Flash_kernel_traitsILi128ELi64ELi128ELi4ES3_EELb1ELb0ELb0ELb0ELb1ELb0ELb1ELb0EEEvNS_16Flash_fwd_paramsE)
        /*0014*/ 	.short	0x0160
        /*0016*/ 	.short	0x01d0


	//----- nvinfo : EIATTR_CBANK_PARAM_SIZE
	.align		4
.L_1098:
        /*0018*/ 	.byte	0x03, 0x19
        /*001a*/ 	.short	0x01d0


	//----- nvinfo : EIATTR_KPARAM_INFO
	.align		4
        /*001c*/ 	.byte	0x04, 0x17
        /*001e*/ 	.short	(.L_1100 - .L_1099)
.L_1099:
        /*0020*/ 	.word	0x00000000
        /*0024*/ 	.short	0x0000
        /*0026*/ 	.short	0x0000
        /*0028*/ 	.byte	0x00, 0xf0, 0x41, 0x07


	//----- nvinfo : EIATTR_MAXREG_COUNT
	.align		4
.L_1100:
        /*002c*/ 	.byte	0x03, 0x1b
        /*002e*/ 	.short	0x00ff


	//----- nvinfo : EIATTR_NUM_BARRIERS
	.align		4
        /*0030*/ 	.byte	0x02, 0x4c
        /*0032*/ 	.byte	0x01
	.zero		1


	//----- nvinfo : EIATTR_MERCURY_ISA_VERSION
	.align		4
        /*0034*/ 	.byte	0x03, 0x5f
        /*0036*/ 	.short	0x0000


	//----- nvinfo : EIATTR_COOP_GROUP_MASK_REGIDS
	.align		4
        /*0038*/ 	.byte	0x04, 0x29
        /*003a*/ 	.short	(.L_1102 - .L_1101)


	//   ....[0]....
.L_1101:
        /*003c*/ 	.word	0xffffffff


	//   ....[1]....
        /*0040*/ 	.word	0xffffffff


	//   ....[2]....
        /*0044*/ 	.word	0xffffffff


	//   ....[3]....
        /*0048*/ 	.word	0xffffffff


	//   ....[4]....
        /*004c*/ 	.word	0xffffffff


	//   ....[5]....
        /*0050*/ 	.word	0xffffffff


	//   ....[6]....
        /*0054*/ 	.word	0xffffffff


	//   ....[7]....
        /*0058*/ 	.word	0xffffffff


	//   ....[8]....
        /*005c*/ 	.word	0xffffffff


	//   ....[9]....
        /*0060*/ 	.word	0xffffffff


	//   ....[10]....
        /*0064*/ 	.word	0xffffffff


	//   ....[11]....
        /*0068*/ 	.word	0xffffffff


	//   ....[12]....
        /*006c*/ 	.word	0xffffffff


	//   ....[13]....
        /*0070*/ 	.word	0xffffffff


	//   ....[14]....
        /*0074*/ 	.word	0xffffffff


	//   ....[15]....
        /*0078*/ 	.word	0xffffffff


	//----- nvinfo : EIATTR_COOP_GROUP_INSTR_OFFSETS
	.align		4
.L_1102:
        /*007c*/ 	.byte	0x04, 0x28
        /*007e*/ 	.short	(.L_1104 - .L_1103)


	//   ....[0]....
.L_1103:
        /*0080*/ 	.word	0x00004dd0


	//   ....[1]....
        /*0084*/ 	.word	0x00004e70


	//   ....[2]....
        /*0088*/ 	.word	0x00004e90


	//   ....[3]....
        /*008c*/ 	.word	0x00004eb0


	//   ....[4]....
        /*0090*/ 	.word	0x00009130


	//   ....[5]....
        /*0094*/ 	.word	0x00009140


	//   ....[6]....
        /*0098*/ 	.word	0x00009170


	//   ....[7]....
        /*009c*/ 	.word	0x00009180


	//   ....[8]....
        /*00a0*/ 	.word	0x0000cef0


	//   ....[9]....
        /*00a4*/ 	.word	0x0000cf10


	//   ....[10]....
        /*00a8*/ 	.word	0x0000cf40


	//   ....[11]....
        /*00ac*/ 	.word	0x0000cf50


	//   ....[12]....
        /*00b0*/ 	.word	0x0000ee60


	//   ....[13]....
        /*00b4*/ 	.word	0x0000eea0


	//   ....[14]....
        /*00b8*/ 	.word	0x0000ef10


	//   ....[15]....
        /*00bc*/ 	.word	0x0000ef30


	//----- nvinfo : EIATTR_EXIT_INSTR_OFFSETS
	.align		4
.L_1104:
        /*00c0*/ 	.byte	0x04, 0x1c
        /*00c2*/ 	.short	(.L_1106 - .L_1105)


	//   ....[0]....
.L_1105:
        /*00c4*/ 	.word	0x00000410


	//   ....[1]....
        /*00c8*/ 	.word	0x00000bd0


	//   ....[2]....
        /*00cc*/ 	.word	0x00000c00


	//   ....[3]....
        /*00d0*/ 	.word	0x0000fdd0


	//   ....[4]....
        /*00d4*/ 	.word	0x0000fe00


	//----- nvinfo : EIATTR_CTAIDZ_USED
	.align		4
.L_1106:
        /*00d8*/ 	.byte	0x01, 0x04
	.zero		2


	//----- nvinfo : EIATTR_CRS_STACK_SIZE
	.align		4
        /*00dc*/ 	.byte	0x04, 0x1e
        /*00de*/ 	.short	(.L_1108 - .L_1107)
.L_1107:
        /*00e0*/ 	.word	0x00000000
.L_1108:


//--------------------- .nv.info._ZN5flash24flash_fwd_splitkv_kernelI23Flash_fwd_kernel_traitsILi128ELi64ELi128ELi4ELb0ELb0EN7cutlass10bfloat16_tE19Flash_kernel_traitsILi128ELi64ELi128ELi4ES3_EELb1ELb0ELb0ELb0ELb1ELb1ELb1ELb0EEEvNS_16Flash_fwd_paramsE --------------------------
	.section	.nv.info._ZN5flash24flash_fwd_splitkv_kernelI23Flash_fwd_kernel_traitsILi128ELi64ELi128ELi4ELb0ELb0EN7cutlass10bfloat16_tE19Flash_kernel_traitsILi128ELi64ELi128ELi4ES3_EELb1ELb0ELb0ELb0ELb1ELb1ELb1ELb0EEEvNS_16Flash_fwd_paramsE,"",@"SHT_CUDA_INFO"
	.sectionflags	@""
	.align	4


	//----- nvinfo : EIATTR_CUDA_API_VERSION
	.align		4
        /*0000*/ 	.byte	0x04, 0x37
        /*0002*/ 	.short	(.L_1110 - .L_1109)
.L_1109:
        /*0004*/ 	.word	0x00000082


	//----- nvinfo : EIATTR_SW2861232_WAR
	.align		4
.L_1110:
        /*0008*/ 	.byte	0x01, 0x35
	.zero		2


	//----- nvinfo : EIATTR_PARAM_CBANK
	.align		4
        /*000c*/ 	.byte	0x04, 0x0a
        /*000e*/ 	.short	(.L_1112 - .L_1111)
	.align		4
.L_1111:
        /*0010*/ 	.word	index@(.nv.constant0._ZN5flash24flash_fwd_splitkv_kernelI23Flash_fwd_kernel_traitsILi128ELi64ELi128ELi4ELb0ELb0EN7cutlass10bfloat16_tE19Flash_kernel_traitsILi128ELi64ELi128ELi4ES3_EELb1ELb0ELb0ELb0ELb1ELb1ELb1ELb0EEEvNS_16Flash_fwd_paramsE)
        /*0014*/ 	.short	0x0160
        /*0016*/ 	.short	0x01d0


	//----- nvinfo : EIATTR_CBANK_PARAM_SIZE
	.align		4
.L_1112:
        /*0018*/ 	.byte	0x03, 0x19
        /*001a*/ 	.short	0x01d0


	//----- nvinfo : EIATTR_KPARAM_INFO
	.align		4
        /*001c*/ 	.byte	0x04, 0x17
        /*001e*/ 	.short	(.L_1114 - .L_1113)
.L_1113:
        /*0020*/ 	.word	0x00000000
        /*0024*/ 	.short	0x0000
        /*0026*/ 	.short	0x0000
        /*0028*/ 	.byte	0x00, 0xf0, 0x41, 0x07


	//----- nvinfo : EIATTR_MAXREG_COUNT
	.align		4
.L_1114:
        /*002c*/ 	.byte	0x03, 0x1b
        /*002e*/ 	.short	0x00ff


	//----- nvinfo : EIATTR_NUM_BARRIERS
	.align		4
        /*0030*/ 	.byte	0x02, 0x4c
        /*0032*/ 	.byte	0x01
	.zero		1


	//----- nvinfo : EIATTR_MERCURY_ISA_VERSION
	.align		4
        /*0034*/ 	.byte	0x03, 0x5f
        /*0036*/ 	.short	0x0000


	//----- nvinfo : EIATTR_COOP_GROUP_MASK_REGIDS
	.align		4
        /*0038*/ 	.byte	0x04, 0x29
        /*003a*/ 	.short	(.L_1116 - .L_1115)


	//   ....[0]....
.L_1115:
        /*003c*/ 	.word	0xffffffff


	//   ....[1]....
        /*0040*/ 	.word	0xffffffff


	//   ....[2]....
        /*0044*/ 	.word	0xffffffff


	//   ....[3]....
        /*0048*/ 	.word	0xffffffff


	//   ....[4]....
        /*004c*/ 	.word	0xffffffff


	//   ....[5]....
        /*0050*/ 	.word	0xffffffff


	//   ....[6]....
        /*0054*/ 	.word	0xffffffff


	//   ....[7]....
        /*0058*/ 	.word	0xffffffff


	//   ....[8]....
        /*005c*/ 	.word	0xffffffff


	//   ....[9]....
        /*0060*/ 	.word	0xffffffff


	//   ....[10]....
        /*0064*/ 	.word	0xffffffff


	//   ....[11]....
        /*0068*/ 	.word	0xffffffff


	//   ....[12]....
        /*006c*/ 	.word	0xffffffff


	//   ....[13]....
        /*0070*/ 	.word	0xffffffff


	//   ....[14]....
        /*0074*/ 	.word	0xffffffff


	//   ....[15]....
        /*0078*/ 	.word	0xffffffff


	//----- nvinfo : EIATTR_COOP_GROUP_INSTR_OFFSETS
	.align		4
.L_1116:
        /*007c*/ 	.byte	0x04, 0x28
        /*007e*/ 	.short	(.L_1118 - .L_1117)


	//   ....[0]....
.L_1117:
        /*0080*/ 	.word	0x00005580


	//   ....[1]....
        /*0084*/ 	.word	0x000056a0


	//   ....[2]....
        /*0088*/ 	.word	0x000056b0


	//   ....[3]....
        /*008c*/ 	.word	0x00005700


	//   ....[4]....
        /*0090*/ 	.word	0x0000a140


	//   ....[5]....
        /*0094*/ 	.word	0x0000a150


	//   ....[6]....
        /*0098*/ 	.word	0x0000a180


	//   ....[7]....
        /*009c*/ 	.word	0x0000a190


	//   ....[8]....
        /*00a0*/ 	.word	0x0000e770


	//   ....[9]....
        /*00a4*/ 	.word	0x0000e780


	//   ....[10]....
        /*00a8*/ 	.word	0x0000e7b0


	//   ....[11]....
        /*00ac*/ 	.word	0x0000e7c0


	//   ....[12]....
        /*00b0*/ 	.word	0x00010680


	//   ....[13]....
        /*00b4*/ 	.word	0x000106c0


	//   ....[14]....
        /*00b8*/ 	.word	0x00010730


	//   ....[15]....
        /*00bc*/ 	.word	0x00010750


	//----- nvinfo : EIATTR_EXIT_INSTR_OFFSETS
	.align		4
.L_1118:
        /*00c0*/ 	.byte	0x04, 0x1c
        /*00c2*/ 	.short	(.L_1120 - .L_1119)


	//   ....[0]....
.L_1119:
        /*00c4*/ 	.word	0x00000410


	//   ....[1]....
        /*00c8*/ 	.word	0x00000bd0


	//   ....[2]....
        /*00cc*/ 	.word	0x00000c00


	//   ....[3]....
        /*00d0*/ 	.word	0x000115f0


	//   ....[4]....
        /*00d4*/ 	.word	0x00011620


	//----- nvinfo : EIATTR_CTAIDZ_USED
	.align		4
.L_1120:
        /*00d8*/ 	.byte	0x01, 0x04
	.zero		2


	//----- nvinfo : EIATTR_CRS_STACK_SIZE
	.align		4
        /*00dc*/ 	.byte	0x04, 0x1e
        /*00de*/ 	.short	(.L_1122 - .L_1121)
.L_1121:
        /*00e0*/ 	.word	0x00000000
.L_1122:


//--------------------- .nv.info._ZN5flash24flash_fwd_splitkv_kernelI23Flash_fwd_kernel_traitsILi128ELi64ELi128ELi4ELb0ELb0EN7cutlass10bfloat16_tE19Flash_kernel_traitsILi128ELi64ELi128ELi4ES3_EELb1ELb0ELb1ELb0ELb0ELb0ELb1ELb0EEEvNS_16Flash_fwd_paramsE --------------------------
	.section	.nv.info._ZN5flash24flash_fwd_splitkv_kernelI23Flash_fwd_kernel_traitsILi128ELi64ELi128ELi4ELb0ELb0EN7cutlass10bfloat16_tE19Flash_kernel_traitsILi128ELi64ELi128ELi4ES3_EELb1ELb0ELb1ELb0ELb0ELb0ELb1ELb0EEEvNS_16Flash_fwd_paramsE,"",@"SHT_CUDA_INFO"
	.sectionflags	@""
	.align	4


	//----- nvinfo : EIATTR_CUDA_API_VERSION
	.align		4
        /*0000*/ 	.byte	0x04, 0x37
        /*0002*/ 	.short	(.L_1124 - .L_1123)
.L_1123:
        /*0004*/ 	.word	0x00000082


	//----- nvinfo : EIATTR_SW2861232_WAR
	.align		4
.L_1124:
        /*0008*/ 	.byte	0x01, 0x35
	.zero		2


	//----- nvinfo : EIATTR_PARAM_CBANK
	.align		4
        /*000c*/ 	.byte	0x04, 0x0a
        /*000e*/ 	.short	(.L_1126 - .L_1125)
	.align		4
.L_1125:
        /*0010*/ 	.word	index@(.nv.constant0._ZN5flash24flash_fwd_splitkv_kernelI23Flash_fwd_kernel_traitsILi128ELi64ELi128ELi4ELb0ELb0EN7cutlass10bfloat16_tE19Flash_kernel_traitsILi128ELi64ELi128ELi4ES3_EELb1ELb0ELb1ELb0ELb0ELb0ELb1ELb0EEEvNS_16Flash_fwd_paramsE)
        /*0014*/ 	.short	0x0160
        /*0016*/ 	.short	0x01d0


	//----- nvinfo : EIATTR_CBANK_PARAM_SIZE
	.align		4
.L_1126:
        /*0018*/ 	.byte	0x03, 0x19
        /*001a*/ 	.short	0x01d0


	//----- nvinfo : EIATTR_KPARAM_INFO
	.align		4
        /*001c*/ 	.byte	0x04, 0x17
        /*001e*/ 	.short	(.L_1128 - .L_1127)
.L_1127:
        /*0020*/ 	.word	0x00000000
        /*0024*/ 	.short	0x0000
        /*0026*/ 	.short	0x0000
        /*0028*/ 	.byte	0x00, 0xf0, 0x41, 0x07


	//----- nvinfo : EIATTR_MAXREG_COUNT
	.align		4
.L_1128:
        /*002c*/ 	.byte	0x03, 0x1b
        /*002e*/ 	.short	0x00ff


	//----- nvinfo : EIATTR_NUM_BARRIERS
	.align		4
        /*0030*/ 	.byte	0x02, 0x4c
        /*0032*/ 	.byte	0x01
	.zero		1


	//----- nvinfo : EIATTR_MERCURY_ISA_VERSION
	.align		4
        /*0034*/ 	.byte	0x03, 0x5f
        /*0036*/ 	.short	0x0000


	//----- nvinfo : EIATTR_COOP_GROUP_MASK_REGIDS
	.align		4
        /*0038*/ 	.byte	0x04, 0x29
        /*003a*/ 	.short	(.L_1130 - .L_1129)


	//   ....[0]....
.L_1129:
        /*003c*/ 	.word	0xffffffff


	//   ....[1]....
        /*0040*/ 	.word	0xffffffff


	//   ....[2]....
        /*0044*/ 	.word	0xffffffff


	//   ....[3]....
        /*0048*/ 	.word	0xffffffff


	//   ....[4]....
        /*004c*/ 	.word	0xffffffff


	//   ....[5]....
        /*0050*/ 	.word	0xffffffff


	//   ....[6]....
        /*0054*/ 	.word	0xffffffff


	//   ....[7]....
        /*0058*/ 	.word	0xffffffff


	//   ....[8]....
        /*005c*/ 	.word	0xffffffff


	//   ....[9]....
        /*0060*/ 	.word	0xffffffff


	//   ....[10]....
        /*0064*/ 	.word	0xffffffff


	//   ....[11]....
        /*0068*/ 	.word	0xffffffff


	//   ....[12]....
        /*006c*/ 	.word	0xffffffff


	//   ....[13]....
        /*0070*/ 	.word	0xffffffff


	//   ....[14]....
        /*0074*/ 	.word	0xffffffff


	//   ....[15]....
        /*0078*/ 	.word	0xffffffff


	//----- nvinfo : EIATTR_COOP_GROUP_INSTR_OFFSETS
	.align		4
.L_1130:
        /*007c*/ 	.byte	0x04, 0x28
        /*007e*/ 	.short	(.L_1132 - .L_1131)


	//   ....[0]....
.L_1131:
        /*0080*/ 	.word	0x00007100


	//   ....[1]....
        /*0084*/ 	.word	0x00007120


	//   ....[2]....
        /*0088*/ 	.word	0x000071c0


	//   ....[3]....
        /*008c*/ 	.word	0x000071d0


	//   ....[4]....
        /*0090*/ 	.word	0x0000c7c0


	//   ....[5]....
        /*0094*/ 	.word	0x0000c7d0


	//   ....[6]....
        /*0098*/ 	.word	0x0000c800


	//   ....[7]....
        /*009c*/ 	.word	0x0000c810


	//   ....[8]....
        /*00a0*/ 	.word	0x00011950


	//   ....[9]....
        /*00a4*/ 	.word	0x00011970


	//   ....[10]....
        /*00a8*/ 	.word	0x00011990


	//   ....[11]....
        /*00ac*/ 	.word	0x000119b0


	//   ....[12]....
        /*00b0*/ 	.word	0x000138c0


	//   ....[13]....
        /*00b4*/ 	.word	0x00013910


	//   ....[14]....
        /*00b8*/ 	.word	0x00013950


	//   ....[15]....
        /*00bc*/ 	.word	0x00013990


	//----- nvinfo : EIATTR_EXIT_INSTR_OFFSETS
	.align		4
.L_1132:
        /*00c0*/ 	.byte	0x04, 0x1c
        /*00c2*/ 	.short	(.L_1134 - .L_1133)


	//   ....[0]....
.L_1133:
        /*00c4*/ 	.word	0x00000410


	//   ....[1]....
        /*00c8*/ 	.word	0x00000e50


	//   ....[2]....
        /*00cc*/ 	.word	0x00000e80


	//   ....[3]....
        /*00d0*/ 	.word	0x00014b50


	//   ....[4]....
        /*00d4*/ 	.word	0x00014b90


	//   ....[5]....
        /*00d8*/ 	.word	0x00014bb0


	//----- nvinfo : EIATTR_CTAIDZ_USED
	.align		4
.L_1134:
        /*00dc*/ 	.byte	0x01, 0x04
	.zero		2


	//----- nvinfo : EIATTR_CRS_STACK_SIZE
	.align		4
        /*00e0*/ 	.byte	0x04, 0x1e
        /*00e2*/ 	.short	(.L_1136 - .L_1135)
.L_1135:
        /*00e4*/ 	.word	0x00000000
.L_1136:


//--------------------- .nv.info._ZN5flash24flash_fwd_splitkv_kernelI23Flash_fwd_kernel_traitsILi128ELi64ELi128ELi4ELb0ELb0EN7cutlass10bfloat16_tE19Flash_kernel_traitsILi128ELi64ELi128ELi4ES3_EELb1ELb0ELb1ELb0ELb0ELb1ELb1ELb0EEEvNS_16Flash_fwd_paramsE --------------------------
	.section	.nv.info._ZN5flash24flash_fwd_splitkv_kernelI23Flash_fwd_kernel_traitsILi128ELi64ELi128ELi4ELb0ELb0EN7cutlass10bfloat16_tE19Flash_kernel_traitsILi128ELi64ELi128ELi4ES3_EELb1ELb0ELb1ELb0ELb0ELb1ELb1ELb0EEEvNS_16Flash_fwd_paramsE,"",@"SHT_CUDA_INFO"
	.sectionflags	@""
	.align	4


	//----- nvinfo : EIATTR_CUDA_API_VERSION
	.align		4
        /*0000*/ 	.byte	0x04, 0x37
        /*0002*/ 	.short	(.L_1138 - .L_1137)
.L_1137:
        /*0004*/ 	.word	0x00000082


	//----- nvinfo : EIATTR_SW2861232_WAR
	.align		4
.L_1138:
        /*0008*/ 	.byte	0x01, 0x35
	.zero		2


	//----- nvinfo : EIATTR_PARAM_CBANK
	.align		4
        /*000c*/ 	.byte	0x04, 0x0a
        /*000e*/ 	.short	(.L_1140 - .L_1139)
	.align		4
.L_1139:
        /*0010*/ 	.word	index@(.nv.constant0._ZN5flash24flash_fwd_splitkv_kernelI23Flash_fwd_kernel_traitsILi128ELi64ELi128ELi4ELb0ELb0EN7cutlass10bfloat16_tE19Flash_kernel_traitsILi128ELi64ELi128ELi4ES3_EELb1ELb0ELb1ELb0ELb0ELb1ELb1ELb0EEEvNS_16Flash_fwd_paramsE)
        /*0014*/ 	.short	0x0160
        /*0016*/ 	.short	0x01d0


	//----- nvinfo : EIATTR_CBANK_PARAM_SIZE
	.align		4
.L_1140:
        /*0018*/ 	.byte	0x03, 0x19
        /*001a*/ 	.short	0x01d0


	//----- nvinfo : EIATTR_KPARAM_INFO
	.align		4
        /*001c*/ 	.byte	0x04, 0x17
        /*001e*/ 	.short	(.L_1142 - .L_1141)
.L_1141:
        /*0020*/ 	.word	0x00000000
        /*0024*/ 	.short	0x0000
        /*0026*/ 	.short	0x0000
        /*0028*/ 	.byte	0x00, 0xf0, 0x41, 0x07


	//----- nvinfo : EIATTR_MAXREG_COUNT
	.align		4
.L_1142:
        /*002c*/ 	.byte	0x03, 0x1b
        /*002e*/ 	.short	0x00ff


	//----- nvinfo : EIATTR_NUM_BARRIERS
	.align		4
        /*0030*/ 	.byte	0x02, 0x4c
        /*0032*/ 	.byte	0x01
	.zero		1


	//----- nvinfo : EIATTR_MERCURY_ISA_VERSION
	.align		4
        /*0034*/ 	.byte	0x03, 0x5f
        /*0036*/ 	.short	0x0000


	//----- nvinfo : EIATTR_COOP_GROUP_MASK_REGIDS
	.align		4
        /*0038*/ 	.byte	0x04, 0x29
        /*003a*/ 	.short	(.L_1144 - .L_1143)


	//   ....[0]....
.L_1143:
        /*003c*/ 	.word	0xffffffff


	//   ....[1]....
        /*0040*/ 	.word	0xffffffff


	//   ....[2]....
        /*0044*/ 	.word	0xffffffff


	//   ....[3]....
        /*0048*/ 	.word	0xffffffff


	//   ....[4]....
        /*004c*/ 	.word	0xffffffff


	//   ....[5]....
        /*0050*/ 	.word	0xffffffff


	//   ....[6]....
        /*0054*/ 	.word	0xffffffff


	//   ....[7]....
        /*0058*/ 	.word	0xffffffff


	//   ....[8]....
        /*005c*/ 	.word	0xffffffff


	//   ....[9]....
        /*0060*/ 	.word	0xffffffff


	//   ....[10]....
        /*0064*/ 	.word	0xffffffff


	//   ....[11]....
        /*0068*/ 	.word	0xffffffff


	//   ....[12]....
        /*006c*/ 	.word	0xffffffff


	//   ....[13]....
        /*0070*/ 	.word	0xffffffff


	//   ....[14]....
        /*0074*/ 	.word	0xffffffff


	//   ....[15]....
        /*0078*/ 	.word	0xffffffff


	//----- nvinfo : EIATTR_COOP_GROUP_INSTR_OFFSETS
	.align		4
.L_1144:
        /*007c*/ 	.byte	0x04, 0x28
        /*007e*/ 	.short	(.L_1146 - .L_1145)


	//   ....[0]....
.L_1145:
        /*0080*/ 	.word	0x00007bc0


	//   ....[1]....
        /*0084*/ 	.word	0x00007c70


	//   ....[2]....
        /*0088*/ 	.word	0x00007c80


	//   ....[3]....
        /*008c*/ 	.word	0x00007d00


	//   ....[4]....
        /*0090*/ 	.word	0x0000da80


	//   ....[5]....
        /*0094*/ 	.word	0x0000da90


	//   ....[6]....
        /*0098*/ 	.word	0x0000dac0


	//   ....[7]....
        /*009c*/ 	.word	0x0000dad0


	//   ....[8]....
        /*00a0*/ 	.word	0x00013480


	//   ....[9]....
        /*00a4*/ 	.word	0x00013490


	//   ....[10]....
        /*00a8*/ 	.word	0x000134b0


	//   ....[11]....
        /*00ac*/ 	.word	0x000134d0


	//   ....[12]....
        /*00b0*/ 	.word	0x00015390


	//   ....[13]....
        /*00b4*/ 	.word	0x000153d0


	//   ....[14]....
        /*00b8*/ 	.word	0x00015420


	//   ....[15]....
        /*00bc*/ 	.word	0x00015430


	//----- nvinfo : EIATTR_EXIT_INSTR_OFFSETS
	.align		4
.L_1146:
        /*00c0*/ 	.byte	0x04, 0x1c
        /*00c2*/ 	.short	(.L_1148 - .L_1147)


	//   ....[0]....
.L_1147:
        /*00c4*/ 	.word	0x00000410


	//   ....[1]....
        /*00c8*/ 	.word	0x00000e60


	//   ....[2]....
        /*00cc*/ 	.word	0x00000e90


	//   ....[3]....
        /*00d0*/ 	.word	0x00016620


	//   ....[4]....
        /*00d4*/ 	.word	0x00016660


	//   ....[5]....
        /*00d8*/ 	.word	0x00016680


	//----- nvinfo : EIATTR_CTAIDZ_USED
	.align		4
.L_1148:
        /*00dc*/ 	.byte	0x01, 0x04
	.zero		2


	//----- nvinfo : EIATTR_CRS_STACK_SIZE
	.align		4
        /*00e0*/ 	.byte	0x04, 0x1e
        /*00e2*/ 	.short	(.L_1150 - .L_1149)
.L_1149:
        /*00e4*/ 	.word	0x00000000
.L_1150:


//--------------------- .nv.info._ZN5flash24flash_fwd_splitkv_kernelI23Flash_fwd_kernel_traitsILi128ELi64ELi128ELi4ELb0ELb0EN7cutlass10bfloat16_tE19Flash_kernel_traitsILi128ELi64ELi128ELi4ES3_EELb1ELb0ELb0ELb0ELb1ELb0ELb1ELb1EEEvNS_16Flash_fwd_paramsE --------------------------
	.section	.nv.info._ZN5flash24flash_fwd_splitkv_kernelI23Flash_fwd_kernel_traitsILi128ELi64ELi128ELi4ELb0ELb0EN7cutlass10bfloat16_tE19Flash_kernel_traitsILi128ELi64ELi128ELi4ES3_EELb1ELb0ELb0ELb0ELb1ELb0ELb1ELb1EEEvNS_16Flash_fwd_paramsE,"",@"SHT_CUDA_INFO"
	.sectionflags	@""
	.align	4


	//----- nvinfo : EIATTR_CUDA_API_VERSION
	.align		4
        /*0000*/ 	.byte	0x04, 0x37
        /*0002*/ 	.short	(.L_1152 - .L_1151)
.L_1151:
        /*0004*/ 	.word	0x00000082


	//----- nvinfo : EIATTR_SW2861232_WAR
	.align		4
.L_1152:
        /*0008*/ 	.byte	0x01, 0x35
	.zero		2


	//----- nvinfo : EIATTR_PARAM_CBANK
	.align		4
        /*000c*/ 	.byte	0x04, 0x0a
        /*000e*/ 	.short	(.L_1154 - .L_1153)
	.align		4
.L_1153:
        /*0010*/ 	.word	index@(.nv.constant0._ZN5flash24flash_fwd_splitkv_kernelI23Flash_fwd_kernel_traitsILi128ELi64ELi128ELi4ELb0ELb0EN7cutlass10bfloat16_tE19Flash_kernel_traitsILi128ELi64ELi128ELi4ES3_EELb1ELb0ELb0ELb0ELb1ELb0ELb1ELb1EEEvNS_16Flash_fwd_paramsE)
        /*0014*/ 	.short	0x0160
        /*0016*/ 	.short	0x01d0


	//----- nvinfo : EIATTR_CBANK_PARAM_SIZE
	.align		4
.L_1154:
        /*0018*/ 	.byte	0x03, 0x19
        /*001a*/ 	.short	0x01d0


	//----- nvinfo : EIATTR_KPARAM_INFO
	.align		4
        /*001c*/ 	.byte	0x04, 0x17
        /*001e*/ 	.short	(.L_1156 - .L_1155)
.L_1155:
        /*0020*/ 	.word	0x00000000
        /*0024*/ 	.short	0x0000
        /*0026*/ 	.short	0x0000
        /*0028*/ 	.byte	0x00, 0xf0, 0x41, 0x07


	//----- nvinfo : EIATTR_MAXREG_COUNT
	.align		4
.L_1156:
        /*002c*/ 	.byte	0x03, 0x1b
        /*002e*/ 	.short	0x00ff


	//----- nvinfo : EIATTR_NUM_BARRIERS
	.align		4
        /*0030*/ 	.byte	0x02, 0x4c
        /*0032*/ 	.byte	0x01
	.zero		1


	//----- nvinfo : EIATTR_ANNOTATIONS
	.align		4
        /*0034*/ 	.byte	0x04, 0x55
        /*0036*/ 	.short	(.L_1158 - .L_1157)


	//   ....[0]....
.L_1157:
        /*0038*/ 	.word	0x00000001
        /*003c*/ 	.byte	0xb0, 0x80, 0x01, 0x00, 0x01, 0x00, 0x00, 0x00, 0xa0, 0x81, 0x01, 0x00, 0x01, 0x00, 0x00, 0x00
        /*004c*/ 	.byte	0x40, 0x92, 0x01, 0x00, 0x01, 0x00, 0x00, 0x00, 0x50, 0x92, 0x01, 0x00


	//----- nvinfo : EIATTR_MERCURY_ISA_VERSION
	.align		4
.L_1158:
        /*0058*/ 	.byte	0x03, 0x5f
        /*005a*/ 	.short	0x0000


	//----- nvinfo : EIATTR_COOP_GROUP_MASK_REGIDS
	.align		4
        /*005c*/ 	.byte	0x04, 0x29
        /*005e*/ 	.short	(.L_1160 - .L_1159)


	//   ....[0]....
.L_1159:
        /*0060*/ 	.word	0xffffffff


	//   ....[1]....
        /*0064*/ 	.word	0xffffffff


	//   ....[2]....
        /*0068*/ 	.word	0xffffffff


	//   ....[3]....
        /*006c*/ 	.word	0xffffffff


	//   ....[4]....
        /*0070*/ 	.word	0xffffffff


	//   ....[5]....
        /*0074*/ 	.word	0xffffffff


	//   ....[6]....
        /*0078*/ 	.word	0xffffffff


	//   ....[7]....
        /*007c*/ 	.word	0xffffffff


	//   ....[8]....
        /*0080*/ 	.word	0xffffffff


	//   ....[9]....
        /*0084*/ 	.word	0xffffffff


	//   ....[10]....
        /*0088*/ 	.word	0xffffffff


	//   ....[11]....
        /*008c*/ 	.word	0xffffffff


	//   ....[12]....
        /*0090*/ 	.word	0xffffffff


	//   ....[13]....
        /*0094*/ 	.word	0xffffffff


	//   ....[14]....
        /*0098*/ 	.word	0xffffffff


	//   ....[15]....
        /*009c*/ 	.word	0xffffffff


	//   ....[16]....
        /*00a0*/ 	.word	0xffffffff


	//   ....[17]....
        /*00a4*/ 	.word	0xffffffff


	//   ....[18]....
        /*00a8*/ 	.word	0xffffffff


	//   ....[19]....
        /*00ac*/ 	.word	0xffffffff


	//----- nvinfo : EIATTR_COOP_GROUP_INSTR_OFFSETS
	.align		4
.L_1160:
        /*00b0*/ 	.byte	0x04, 0x28
        /*00b2*/ 	.short	(.L_1162 - .L_1161)


	//   ....[0]....
.L_1161:
        /*00b4*/ 	.word	0x000152f0


	//   ....[1]....
        /*00b8*/ 	.word	0x00015350


	//   ....[2]....
        /*00bc*/ 	.word	0x00015370


	//   ....[3]....
        /*00c0*/ 	.word	0x00015390


	//   ....[4]....
        /*00c4*/ 	.word	0x00019680


	//   ....[5]....
        /*00c8*/ 	.word	0x000196e0


	//   ....[6]....
        /*00cc*/ 	.word	0x00019710


	//   ....[7]....
        /*00d0*/ 	.word	0x00019780


	//   ....[8]....
        /*00d4*/ 	.word	0x0001d730


	//   ....[9]....
        /*00d8*/ 	.word	0x0001d750


	//   ....[10]....
        /*00dc*/ 	.word	0x0001d770


	//   ....[11]....
        /*00e0*/ 	.word	0x0001d790


	//   ....[12]....
        /*00e4*/ 	.word	0x0001f810


	//   ....[13]....
        /*00e8*/ 	.word	0x0001f840


	//   ....[14]....
        /*00ec*/ 	.word	0x0001f850


	//   ....[15]....
        /*00f0*/ 	.word	0x0001f880


	//   ....[16]....
        /*00f4*/ 	.word	0x000208e0


	//   ....[17]....
        /*00f8*/ 	.word	0x00020920


	//   ....[18]....
        /*00fc*/ 	.word	0x00020970


	//   ....[19]....
        /*0100*/ 	.word	0x000209c0


	//----- nvinfo : EIATTR_EXIT_INSTR_OFFSETS
	.align		4
.L_1162:
        /*0104*/ 	.byte	0x04, 0x1c
        /*0106*/ 	.short	(.L_1164 - .L_1163)


	//   ....[0]....
.L_1163:
        /*0108*/ 	.word	0x00000200


	//----- nvinfo : EIATTR_CTAIDZ_USED
	.align		4
.L_1164:
        /*010c*/ 	.byte	0x01, 0x04
	.zero		2


	//----- nvinfo : EIATTR_CRS_STACK_SIZE
	.align		4
        /*0110*/ 	.byte	0x04, 0x1e
        /*0112*/ 	.short	(.L_1166 - .L_1165)
.L_1165:
        /*0114*/ 	.word	0x00000000
.L_1166:


//--------------------- .nv.info._ZN5flash24flash_fwd_splitkv_kernelI23Flash_fwd_kernel_traitsILi128ELi64ELi128ELi4ELb0ELb0EN7cutlass10bfloat16_tE19Flash_kernel_traitsILi128ELi64ELi128ELi4ES3_EELb1ELb0ELb0ELb0ELb1ELb1ELb1ELb1EEEvNS_16Flash_fwd_paramsE --------------------------
	.section	.nv.info._ZN5flash24flash_fwd_splitkv_kernelI23Flash_fwd_kernel_traitsILi128ELi64ELi128ELi4ELb0ELb0EN7cutlass10bfloat16_tE19Flash_kernel_traitsILi128ELi64ELi128ELi4ES3_EELb1ELb0ELb0ELb0ELb1ELb1ELb1ELb1EEEvNS_16Flash_fwd_paramsE,"",@"SHT_CUDA_INFO"
	.sectionflags	@""
	.align	4


	//----- nvinfo : EIATTR_CUDA_API_VERSION
	.align		4
        /*0000*/ 	.byte	0x04, 0x37
        /*0002*/ 	.short	(.L_1168 - .L_1167)
.L_1167:
        /*0004*/ 	.word	0x00000082


	//----- nvinfo : EIATTR_SW2861232_WAR
	.align		4
.L_1168:
        /*0008*/ 	.byte	0x01, 0x35
	.zero		2


	//----- nvinfo : EIATTR_PARAM_CBANK
	.align		4
        /*000c*/ 	.byte	0x04, 0x0a
        /*000e*/ 	.short	(.L_1170 - .L_1169)
	.align		4
.L_1169:
        /*0010*/ 	.word	index@(.nv.constant0._ZN5flash24flash_fwd_splitkv_kernelI23Flash_fwd_kernel_traitsILi128ELi64ELi128ELi4ELb0ELb0EN7cutlass10bfloat16_tE19Flash_kernel_traitsILi128ELi64ELi128ELi4ES3_EELb1ELb0ELb0ELb0ELb1ELb1ELb1ELb1EEEvNS_16Flash_fwd_paramsE)
        /*0014*/ 	.short	0x0160
        /*0016*/ 	.short	0x01d0


	//----- nvinfo : EIATTR_CBANK_PARAM_SIZE
	.align		4
.L_1170:
        /*0018*/ 	.byte	0x03, 0x19
        /*001a*/ 	.short	0x01d0


	//----- nvinfo : EIATTR_KPARAM_INFO
	.align		4
        /*001c*/ 	.byte	0x04, 0x17
        /*001e*/ 	.short	(.L_1172 - .L_1171)
.L_1171:
        /*0020*/ 	.word	0x00000000
        /*0024*/ 	.short	0x0000
        /*0026*/ 	.short	0x0000
        /*0028*/ 	.byte	0x00, 0xf0, 0x41, 0x07


	//----- nvinfo : EIATTR_MAXREG_COUNT
	.align		4
.L_1172:
        /*002c*/ 	.byte	0x03, 0x1b
        /*002e*/ 	.short	0x00ff


	//----- nvinfo : EIATTR_NUM_BARRIERS
	.align		4
        /*0030*/ 	.byte	0x02, 0x4c
        /*0032*/ 	.byte	0x01
	.zero		1


	//----- nvinfo : EIATTR_MERCURY_ISA_VERSION
	.align		4
        /*0034*/ 	.byte	0x03, 0x5f
        /*0036*/ 	.short	0x0000


	//----- nvinfo : EIATTR_COOP_GROUP_MASK_REGIDS
	.align		4
        /*0038*/ 	.byte	0x04, 0x29
        /*003a*/ 	.short	(.L_1174 - .L_1173)


	//   ....[0]....
.L_1173:
        /*003c*/ 	.word	0xffffffff


	//   ....[1]....
        /*0040*/ 	.word	0xffffffff


	//   ....[2]....
        /*0044*/ 	.word	0xffffffff


	//   ....[3]....
        /*0048*/ 	.word	0xffffffff


	//   ....[4]....
        /*004c*/ 	.word	0xffffffff


	//   ....[5]....
        /*0050*/ 	.word	0xffffffff


	//   ....[6]....
        /*0054*/ 	.word	0xffffffff


	//   ....[7]....
        /*0058*/ 	.word	0xffffffff


	//   ....[8]....
        /*005c*/ 	.word	0xffffffff


	//   ....[9]....
        /*0060*/ 	.word	0xffffffff


	//   ....[10]....
        /*0064*/ 	.word	0xffffffff


	//   ....[11]....
        /*0068*/ 	.word	0xffffffff


	//   ....[12]....
        /*006c*/ 	.word	0xffffffff


	//   ....[13]....
        /*0070*/ 	.word	0xffffffff


	//   ....[14]....
        /*0074*/ 	.word	0xffffffff


	//   ....[15]....
        /*0078*/ 	.word	0xffffffff


	//   ....[16]....
        /*007c*/ 	.word	0xffffffff


	//   ....[17]....
        /*0080*/ 	.word	0xffffffff


	//   ....[18]....
        /*0084*/ 	.word	0xffffffff


	//   ....[19]....
        /*0088*/ 	.word	0xffffffff


	//----- nvinfo : EIATTR_COOP_GROUP_INSTR_OFFSETS
	.align		4
.L_1174:
        /*008c*/ 	.byte	0x04, 0x28
        /*008e*/ 	.short	(.L_1176 - .L_1175)


	//   ....[0]....
.L_1175:
        /*0090*/ 	.word	0x000159f0


	//   ....[1]....
        /*0094*/ 	.word	0x00015a50


	//   ....[2]....
        /*0098*/ 	.word	0x00015a70


	//   ....[3]....
        /*009c*/ 	.word	0x00015a90


	//   ....[4]....
        /*00a0*/ 	.word	0x0001a610


	//   ....[5]....
        /*00a4*/ 	.word	0x0001a6a0


	//   ....[6]....
        /*00a8*/ 	.word	0x0001a6d0


	//   ....[7]....
        /*00ac*/ 	.word	0x0001a730


	//   ....[8]....
        /*00b0*/ 	.word	0x0001eef0


	//   ....[9]....
        /*00b4*/ 	.word	0x0001ef10


	//   ....[10]....
        /*00b8*/ 	.word	0x0001ef40


	//   ....[11]....
        /*00bc*/ 	.word	0x0001ef70


	//   ....[12]....
        /*00c0*/ 	.word	0x00020fe0


	//   ....[13]....
        /*00c4*/ 	.word	0x00021010


	//   ....[14]....
        /*00c8*/ 	.word	0x00021020


	//   ....[15]....
        /*00cc*/ 	.word	0x00021050


	//   ....[16]....
        /*00d0*/ 	.word	0x000220c0


	//   ....[17]....
        /*00d4*/ 	.word	0x00022100


	//   ....[18]....
        /*00d8*/ 	.word	0x00022150


	//   ....[19]....
        /*00dc*/ 	.word	0x000221a0


	//----- nvinfo : EIATTR_EXIT_INSTR_OFFSETS
	.align		4
.L_1176:
        /*00e0*/ 	.byte	0x04, 0x1c
        /*00e2*/ 	.short	(.L_1178 - .L_1177)


	//   ....[0]....
.L_1177:
        /*00e4*/ 	.word	0x000001f0


	//----- nvinfo : EIATTR_CTAIDZ_USED
	.align		4
.L_1178:
        /*00e8*/ 	.byte	0x01, 0x04
	.zero		2


	//----- nvinfo : EIATTR_CRS_STACK_SIZE
	.align		4
        /*00ec*/ 	.byte	0x04, 0x1e
        /*00ee*/ 	.short	(.L_1180 - .L_1179)
.L_1179:
        /*00f0*/ 	.word	0x00000000
.L_1180:


//--------------------- .nv.info._ZN5flash24flash_fwd_splitkv_kernelI23Flash_fwd_kernel_traitsILi128ELi64ELi128ELi4ELb0ELb0EN7cutlass10bfloat16_tE19Flash_kernel_traitsILi128ELi64ELi128ELi4ES3_EELb1ELb0ELb1ELb0ELb0ELb0ELb1ELb1EEEvNS_16Flash_fwd_paramsE --------------------------
	.section	.nv.info._ZN5flash24flash_fwd_splitkv_kernelI23Flash_fwd_kernel_traitsILi128ELi64ELi128ELi4ELb0ELb0EN7cutlass10bfloat16_tE19Flash_kernel_traitsILi128ELi64ELi128ELi4ES3_EELb1ELb0ELb1ELb0ELb0ELb0ELb1ELb1EEEvNS_16Flash_fwd_paramsE,"",@"SHT_CUDA_INFO"
	.sectionflags	@""
	.align	4


	//----- nvinfo : EIATTR_CUDA_API_VERSION
	.align		4
        /*0000*/ 	.byte	0x04, 0x37
        /*0002*/ 	.short	(.L_1182 - .L_1181)
.L_1181:
        /*0004*/ 	.word	0x00000082


	//----- nvinfo : EIATTR_SW2861232_WAR
	.align		4
.L_1182:
        /*0008*/ 	.byte	0x01, 0x35
	.zero		2


	//----- nvinfo : EIATTR_PARAM_CBANK
	.align		4
        /*000c*/ 	.byte	0x04, 0x0a
        /*000e*/ 	.short	(.L_1184 - .L_1183)
	.align		4
.L_1183:
        /*0010*/ 	.word	index@(.nv.constant0._ZN5flash24flash_fwd_splitkv_kernelI23Flash_fwd_kernel_traitsILi128ELi64ELi128ELi4ELb0ELb0EN7cutlass10bfloat16_tE19Flash_kernel_traitsILi128ELi64ELi128ELi4ES3_EELb1ELb0ELb1ELb0ELb0ELb0ELb1ELb1EEEvNS_16Flash_fwd_paramsE)
        /*0014*/ 	.short	0x0160
        /*0016*/ 	.short	0x01d0


	//----- nvinfo : EIATTR_CBANK_PARAM_SIZE
	.align		4
.L_1184:
        /*0018*/ 	.byte	0x03, 0x19
        /*001a*/ 	.short	0x01d0


	//----- nvinfo : EIATTR_KPARAM_INFO
	.align		4
        /*001c*/ 	.byte	0x04, 0x17
        /*001e*/ 	.short	(.L_1186 - .L_1185)
.L_1185:
        /*0020*/ 	.word	0x00000000
        /*0024*/ 	.short	0x0000
        /*0026*/ 	.short	0x0000
        /*0028*/ 	.byte	0x00, 0xf0, 0x41, 0x07


	//----- nvinfo : EIATTR_MAXREG_COUNT
	.align		4
.L_1186:
        /*002c*/ 	.byte	0x03, 0x1b
        /*002e*/ 	.short	0x00ff


	//----- nvinfo : EIATTR_NUM_BARRIERS
	.align		4
        /*0030*/ 	.byte	0x02, 0x4c
        /*0032*/ 	.byte	0x01
	.zero		1


	//----- nvinfo : EIATTR_MERCURY_ISA_VERSION
	.align		4
        /*0034*/ 	.byte	0x03, 0x5f
        /*0036*/ 	.short	0x0000


	//----- nvinfo : EIATTR_COOP_GROUP_MASK_REGIDS
	.align		4
        /*0038*/ 	.byte	0x04, 0x29
        /*003a*/ 	.short	(.L_1188 - .L_1187)


	//   ....[0]....
.L_1187:
        /*003c*/ 	.word	0xffffffff


	//   ....[1]....
        /*0040*/ 	.word	0xffffffff


	//   ....[2]....
        /*0044*/ 	.word	0xffffffff


	//   ....[3]....
        /*0048*/ 	.word	0xffffffff


	//   ....[4]....
        /*004c*/ 	.word	0xffffffff


	//   ....[5]....
        /*0050*/ 	.word	0xffffffff


	//   ....[6]....
        /*0054*/ 	.word	0xffffffff


	//   ....[7]....
        /*0058*/ 	.word	0xffffffff


	//   ....[8]....
        /*005c*/ 	.word	0xffffffff


	//   ....[9]....
        /*0060*/ 	.word	0xffffffff


	//   ....[10]....
        /*0064*/ 	.word	0xffffffff


	//   ....[11]....
        /*0068*/ 	.word	0xffffffff


	//   ....[12]....
        /*006c*/ 	.word	0xffffffff


	//   ....[13]....
        /*0070*/ 	.word	0xffffffff


	//   ....[14]....
        /*0074*/ 	.word	0xffffffff


	//   ....[15]....
        /*0078*/ 	.word	0xffffffff


	//   ....[16]....
        /*007c*/ 	.word	0xffffffff


	//   ....[17]....
        /*0080*/ 	.word	0xffffffff


	//   ....[18]....
        /*0084*/ 	.word	0xffffffff


	//   ....[19]....
        /*0088*/ 	.word	0xffffffff


	//----- nvinfo : EIATTR_COOP_GROUP_INSTR_OFFSETS
	.align		4
.L_1188:
        /*008c*/ 	.byte	0x04, 0x28
        /*008e*/ 	.short	(.L_1190 - .L_1189)


	//   ....[0]....
.L_1189:
        /*0090*/ 	.word	0x00018600


	//   ....[1]....
        /*0094*/ 	.word	0x00018660


	//   ....[2]....
        /*0098*/ 	.word	0x00018680


	//   ....[3]....
        /*009c*/ 	.word	0x000186a0


	//   ....[4]....
        /*00a0*/ 	.word	0x0001daf0


	//   ....[5]....
        /*00a4*/ 	.word	0x0001db40


	//   ....[6]....
        /*00a8*/ 	.word	0x0001db60


	//   ....[7]....
        /*00ac*/ 	.word	0x0001db80


	//   ....[8]....
        /*00b0*/ 	.word	0x00022d80


	//   ....[9]....
        /*00b4*/ 	.word	0x00022da0


	//   ....[10]....
        /*00b8*/ 	.word	0x00022dc0


	//   ....[11]....
        /*00bc*/ 	.word	0x00022de0


	//   ....[12]....
        /*00c0*/ 	.word	0x00024da0


	//   ....[13]....
        /*00c4*/ 	.word	0x00024dd0


	//   ....[14]....
        /*00c8*/ 	.word	0x00024de0


	//   ....[15]....
        /*00cc*/ 	.word	0x00024e10


	//   ....[16]....
        /*00d0*/ 	.word	0x000261e0


	//   ....[17]....
        /*00d4*/ 	.word	0x00026230


	//   ....[18]....
        /*00d8*/ 	.word	0x00026280


	//   ....[19]....
        /*00dc*/ 	.word	0x000262d0


	//----- nvinfo : EIATTR_EXIT_INSTR_OFFSETS
	.align		4
.L_1190:
        /*00e0*/ 	.byte	0x04, 0x1c
        /*00e2*/ 	.short	(.L_1192 - .L_1191)


	//   ....[0]....
.L_1191:
        /*00e4*/ 	.word	0x000001f0


	//----- nvinfo : EIATTR_CTAIDZ_USED
	.align		4
.L_1192:
        /*00e8*/ 	.byte	0x01, 0x04
	.zero		2


	//----- nvinfo : EIATTR_CRS_STACK_SIZE
	.align		4
        /*00ec*/ 	.byte	0x04, 0x1e
        /*00ee*/ 	.short	(.L_1194 - .L_1193)
.L_1193:
        /*00f0*/ 	.word	0x00000000
.L_1194:


//--------------------- .nv.info._ZN5flash24flash_fwd_splitkv_kernelI23Flash_fwd_kernel_traitsILi128ELi64ELi128ELi4ELb0ELb0EN7cutlass10bfloat16_tE19Flash_kernel_traitsILi128ELi64ELi128ELi4ES3_EELb1ELb0ELb1ELb0ELb0ELb1ELb1ELb1EEEvNS_16Flash_fwd_paramsE --------------------------
	.section	.nv.info._ZN5flash24flash_fwd_splitkv_kernelI23Flash_fwd_kernel_traitsILi128ELi64ELi128ELi4ELb0ELb0EN7cutlass10bfloat16_tE19Flash_kernel_traitsILi128ELi64ELi128ELi4ES3_EELb1ELb0ELb1ELb0ELb0ELb1ELb1ELb1EEEvNS_16Flash_fwd_paramsE,"",@"SHT_CUDA_INFO"
	.sectionflags	@""
	.align	4


	//----- nvinfo : EIATTR_CUDA_API_VERSION
	.align		4
        /*0000*/ 	.byte	0x04, 0x37
        /*0002*/ 	.short	(.L_1196 - .L_1195)
.L_1195:
        /*0004*/ 	.word	0x00000082


	//----- nvinfo : EIATTR_SW2861232_WAR
	.align		4
.L_1196:
        /*0008*/ 	.byte	0x01, 0x35
	.zero		2


	//----- nvinfo : EIATTR_PARAM_CBANK
	.align		4
        /*000c*/ 	.byte	0x04, 0x0a
        /*000e*/ 	.short	(.L_1198 - .L_1197)
	.align		4
.L_1197:
        /*0010*/ 	.word	index@(.nv.constant0._ZN5flash24flash_fwd_splitkv_kernelI23Flash_fwd_kernel_traitsILi128ELi64ELi128ELi4ELb0ELb0EN7cutlass10bfloat16_tE19Flash_kernel_traitsILi128ELi64ELi128ELi4ES3_EELb1ELb0ELb1ELb0ELb0ELb1ELb1ELb1EEEvNS_16Flash_fwd_paramsE)
        /*0014*/ 	.short	0x0160
        /*0016*/ 	.short	0x01d0


	//----- nvinfo : EIATTR_CBANK_PARAM_SIZE
	.align		4
.L_1198:
        /*0018*/ 	.byte	0x03, 0x19
        /*001a*/ 	.short	0x01d0


	//----- nvinfo : EIATTR_KPARAM_INFO
	.align		4
        /*001c*/ 	.byte	0x04, 0x17
        /*001e*/ 	.short	(.L_1200 - .L_1199)
.L_1199:
        /*0020*/ 	.word	0x00000000
        /*0024*/ 	.short	0x0000
        /*0026*/ 	.short	0x0000
        /*0028*/ 	.byte	0x00, 0xf0, 0x41, 0x07


	//----- nvinfo : EIATTR_MAXREG_COUNT
	.align		4
.L_1200:
        /*002c*/ 	.byte	0x03, 0x1b
        /*002e*/ 	.short	0x00ff


	//----- nvinfo : EIATTR_NUM_BARRIERS
	.align		4
        /*0030*/ 	.byte	0x02, 0x4c
        /*0032*/ 	.byte	0x01
	.zero		1


	//----- nvinfo : EIATTR_MERCURY_ISA_VERSION
	.align		4
        /*0034*/ 	.byte	0x03, 0x5f
        /*0036*/ 	.short	0x0000


	//----- nvinfo : EIATTR_COOP_GROUP_MASK_REGIDS
	.align		4
        /*0038*/ 	.byte	0x04, 0x29
        /*003a*/ 	.short	(.L_1202 - .L_1201)


	//   ....[0]....
.L_1201:
        /*003c*/ 	.word	0xffffffff


	//   ....[1]....
        /*0040*/ 	.word	0xffffffff


	//   ....[2]....
        /*0044*/ 	.word	0xffffffff


	//   ....[3]....
        /*0048*/ 	.word	0xffffffff


	//   ....[4]....
        /*004c*/ 	.word	0xffffffff


	//   ....[5]....
        /*0050*/ 	.word	0xffffffff


	//   ....[6]....
        /*0054*/ 	.word	0xffffffff


	//   ....[7]....
        /*0058*/ 	.word	0xffffffff


	//   ....[8]....
        /*005c*/ 	.word	0xffffffff


	//   ....[9]....
        /*0060*/ 	.word	0xffffffff


	//   ....[10]....
        /*0064*/ 	.word	0xffffffff


	//   ....[11]....
        /*0068*/ 	.word	0xffffffff


	//   ....[12]....
        /*006c*/ 	.word	0xffffffff


	//   ....[13]....
        /*0070*/ 	.word	0xffffffff


	//   ....[14]....
        /*0074*/ 	.word	0xffffffff


	//   ....[15]....
        /*0078*/ 	.word	0xffffffff


	//   ....[16]....
        /*007c*/ 	.word	0xffffffff


	//   ....[17]....
        /*0080*/ 	.word	0xffffffff


	//   ....[18]....
        /*0084*/ 	.word	0xffffffff


	//   ....[19]....
        /*0088*/ 	.word	0xffffffff


	//----- nvinfo : EIATTR_COOP_GROUP_INSTR_OFFSETS
	.align		4
.L_1202:
        /*008c*/ 	.byte	0x04, 0x28
        /*008e*/ 	.short	(.L_1204 - .L_1203)


	//   ....[0]....
.L_1203:
        /*0090*/ 	.word	0x00018e20


	//   ....[1]....
        /*0094*/ 	.word	0x00018e80


	//   ....[2]....
        /*0098*/ 	.word	0x00018ea0


	//   ....[3]....
        /*009c*/ 	.word	0x00018ec0


	//   ....[4]....
        /*00a0*/ 	.word	0x0001eb00


	//   ....[5]....
        /*00a4*/ 	.word	0x0001eb50


	//   ....[6]....
        /*00a8*/ 	.word	0x0001eb70


	//   ....[7]....
        /*00ac*/ 	.word	0x0001eb90


	//   ....[8]....
        /*00b0*/ 	.word	0x00024640


	//   ....[9]....
        /*00b4*/ 	.word	0x00024650


	//   ....[10]....
        /*00b8*/ 	.word	0x00024670


	//   ....[11]....
        /*00bc*/ 	.word	0x00024690


	//   ....[12]....
        /*00c0*/ 	.word	0x000265f0


	//   ....[13]....
        /*00c4*/ 	.word	0x00026620


	//   ....[14]....
        /*00c8*/ 	.word	0x00026630


	//   ....[15]....
        /*00cc*/ 	.word	0x00026660


	//   ....[16]....
        /*00d0*/ 	.word	0x00027a30


	//   ....[17]....
        /*00d4*/ 	.word	0x00027a80


	//   ....[18]....
        /*00d8*/ 	.word	0x00027ad0


	//   ....[19]....
        /*00dc*/ 	.word	0x00027b20


	//----- nvinfo : EIATTR_EXIT_INSTR_OFFSETS
	.align		4
.L_1204:
        /*00e0*/ 	.byte	0x04, 0x1c
        /*00e2*/ 	.short	(.L_1206 - .L_1205)


	//   ....[0]....
.L_1205:
        /*00e4*/ 	.word	0x000001f0


	//----- nvinfo : EIATTR_CTAIDZ_USED
	.align		4
.L_1206:
        /*00e8*/ 	.byte	0x01, 0x04
	.zero		2


	//----- nvinfo : EIATTR_CRS_STACK_SIZE
	.align		4
        /*00ec*/ 	.byte	0x04, 0x1e
        /*00ee*/ 	.short	(.L_1208 - .L_1207)
.L_1207:
        /*00f0*/ 	.word	0x00000000
.L_1208:


//--------------------- .nv.info._ZN5flash32flash_fwd_splitkv_combine_kernelI23Flash_fwd_kernel_traitsILi128ELi64ELi64ELi4ELb0ELb0EN7cutlass10bfloat16_tE19Flash_kernel_traitsILi128ELi64ELi64ELi4ES3_EELi4ELi7ELb0EEEvNS_16Flash_fwd_paramsE --------------------------
	.section	.nv.info._ZN5flash32flash_fwd_splitkv_combine_kernelI23Flash_fwd_kernel_traitsILi128ELi64ELi64ELi4ELb0ELb0EN7cutlass10bfloat16_tE19Flash_kernel_traitsILi128ELi64ELi64ELi4ES3_EELi4ELi7ELb0EEEvNS_16Flash_fwd_paramsE,"",@"SHT_CUDA_INFO"
	.sectionflags	@""
	.align	4


	//----- nvinfo : EIATTR_CUDA_API_VERSION
	.align		4
        /*0000*/ 	.byte	0x04, 0x37
        /*0002*/ 	.short	(.L_1210 - .L_1209)
.L_1209:
        /*0004*/ 	.word	0x00000082


	//----- nvinfo : EIATTR_SW2861232_WAR
	.align		4
.L_1210:
        /*0008*/ 	.byte	0x01, 0x35
	.zero		2


	//----- nvinfo : EIATTR_PARAM_CBANK
	.align		4
        /*000c*/ 	.byte	0x04, 0x0a
        /*000e*/ 	.short	(.L_1212 - .L_1211)
	.align		4
.L_1211:
        /*0010*/ 	.word	index@(.nv.constant0._ZN5flash32flash_fwd_splitkv_combine_kernelI23Flash_fwd_kernel_traitsILi128ELi64ELi64ELi4ELb0ELb0EN7cutlass10bfloat16_tE19Flash_kernel_traitsILi128ELi64ELi64ELi4ES3_EELi4ELi7ELb0EEEvNS_16Flash_fwd_paramsE)
        /*0014*/ 	.short	0x0160
        /*0016*/ 	.short	0x01d0


	//----- nvinfo : EIATTR_CBANK_PARAM_SIZE
	.align		4
.L_1212:
        /*0018*/ 	.byte	0x03, 0x19
        /*001a*/ 	.short	0x01d0


	//----- nvinfo : EIATTR_KPARAM_INFO
	.align		4
        /*001c*/ 	.byte	0x04, 0x17
        /*001e*/ 	.short	(.L_1214 - .L_1213)
.L_1213:
        /*0020*/ 	.word	0x00000000
        /*0024*/ 	.short	0x0000
        /*0026*/ 	.short	0x0000
        /*0028*/ 	.byte	0x00, 0xf0, 0x41, 0x07


	//----- nvinfo : EIATTR_MAXREG_COUNT
	.align		4
.L_1214:
        /*002c*/ 	.byte	0x03, 0x1b
        /*002e*/ 	.short	0x00ff


	//----- nvinfo : EIATTR_NUM_BARRIERS
	.align		4
        /*0030*/ 	.byte	0x02, 0x4c
        /*0032*/ 	.byte	0x01
	.zero		1


	//----- nvinfo : EIATTR_MERCURY_ISA_VERSION
	.align		4
        /*0034*/ 	.byte	0x03, 0x5f
        /*0036*/ 	.short	0x0000


	//----- nvinfo : EIATTR_COOP_GROUP_MASK_REGIDS
	.align		4
        /*0038*/ 	.byte	0x04, 0x29
        /*003a*/ 	.short	(.L_1216 - .L_1215)


	//   ....[0]....
.L_1215:
        /*003c*/ 	.word	0xffffffff


	//   ....[1]....
        /*0040*/ 	.word	0xffffffff


	//   ....[2]....
        /*0044*/ 	.word	0xffffffff


	//   ....[3]....
        /*0048*/ 	.word	0xffffffff


	//   ....[4]....
        /*004c*/ 	.word	0xffffffff


	//   ....[5]....
        /*0050*/ 	.word	0xffffffff


	//   ....[6]....
        /*0054*/ 	.word	0xffffffff


	//   ....[7]....
        /*0058*/ 	.word	0xffffffff


	//   ....[8]....
        /*005c*/ 	.word	0xffffffff


	//   ....[9]....
        /*0060*/ 	.word	0xffffffff


	//----- nvinfo : EIATTR_COOP_GROUP_INSTR_OFFSETS
	.align		4
.L_1216:
        /*0064*/ 	.byte	0x04, 0x28
        /*0066*/ 	.short	(.L_1218 - .L_1217)


	//   ....[0]....
.L_1217:
        /*0068*/ 	.word	0x00001aa0


	//   ....[1]....
        /*006c*/ 	.word	0x00001ac0


	//   ....[2]....
        /*0070*/ 	.word	0x00001ae0


	//   ....[3]....
        /*0074*/ 	.word	0x00001b00


	//   ....[4]....
        /*0078*/ 	.word	0x00001b20


	//   ....[5]....
        /*007c*/ 	.word	0x00001c80


	//   ....[6]....
        /*0080*/ 	.word	0x00001cd0


	//   ....[7]....
        /*0084*/ 	.word	0x00001db0


	//   ....[8]....
        /*0088*/ 	.word	0x00001ea0


	//   ....[9]....
        /*008c*/ 	.word	0x00001fb0


	//----- nvinfo : EIATTR_EXIT_INSTR_OFFSETS
	.align		4
.L_1218:
        /*0090*/ 	.byte	0x04, 0x1c
        /*0092*/ 	.short	(.L_1220 - .L_1219)


	//   ....[0]....
.L_1219:
        /*0094*/ 	.word	0x00004290


	//   ....[1]....
        /*0098*/ 	.word	0x000042b0


	//   ....[2]....
        /*009c*/ 	.word	0x00004740


	//----- nvinfo : EIATTR_CRS_STACK_SIZE
	.align		4
.L_1220:
        /*00a0*/ 	.byte	0x04, 0x1e
        /*00a2*/ 	.short	(.L_1222 - .L_1221)
.L_1221:
        /*00a4*/ 	.word	0x00000000
.L_1222:


//--------------------- .nv.info._ZN5flash32flash_fwd_splitkv_combine_kernelI23Flash_fwd_kernel_traitsILi128ELi64ELi64ELi4ELb0ELb0EN7cutlass10bfloat16_tE19Flash_kernel_traitsILi128ELi64ELi64ELi4ES3_EELi4ELi6ELb0EEEvNS_16Flash_fwd_paramsE --------------------------
	.section	.nv.info._ZN5flash32flash_fwd_splitkv_combine_kernelI23Flash_fwd_kernel_traitsILi128ELi64ELi64ELi4ELb0ELb0EN7cutlass10bfloat16_tE19Flash_kernel_traitsILi128ELi64ELi64ELi4ES3_EELi4ELi6ELb0EEEvNS_16Flash_fwd_paramsE,"",@"SHT_CUDA_INFO"
	.sectionflags	@""
	.align	4


	//----- nvinfo : EIATTR_CUDA_API_VERSION
	.align		4
        /*0000*/ 	.byte	0x04, 0x37
        /*0002*/ 	.short	(.L_1224 - .L_1223)
.L_1223:
        /*0004*/ 	.word	0x00000082


	//----- nvinfo : EIATTR_SW2861232_WAR
	.align		4
.L_1224:
        /*0008*/ 	.byte	0x01, 0x35
	.zero		2


	//----- nvinfo : EIATTR_PARAM_CBANK
	.align		4
        /*000c*/ 	.byte	0x04, 0x0a
        /*000e*/ 	.short	(.L_1226 - .L_1225)
	.align		4
.L_1225:
        /*0010*/ 	.word	index@(.nv.constant0._ZN5flash32flash_fwd_splitkv_combine_kernelI23Flash_fwd_kernel_traitsILi128ELi64ELi64ELi4ELb0ELb0EN7cutlass10bfloat16_tE19Flash_kernel_traitsILi128ELi64ELi64ELi4ES3_EELi4ELi6ELb0EEEvNS_16Flash_fwd_paramsE)
        /*0014*/ 	.short	0x0160
        /*0016*/ 	.short	0x01d0


	//----- nvinfo : EIATTR_CBANK_PARAM_SIZE
	.align		4
.L_1226:
        /*0018*/ 	.byte	0x03, 0x19
        /*001a*/ 	.short	0x01d0


	//----- nvinfo : EIATTR_KPARAM_INFO
	.align		4
        /*001c*/ 	.byte	0x04, 0x17
        /*001e*/ 	.short	(.L_1228 - .L_1227)
.L_1227:
        /*0020*/ 	.word	0x00000000
        /*0024*/ 	.short	0x0000
        /*0026*/ 	.short	0x0000
        /*0028*/ 	.byte	0x00, 0xf0, 0x41, 0x07


	//----- nvinfo : EIATTR_MAXREG_COUNT
	.align		4
.L_1228:
        /*002c*/ 	.byte	0x03, 0x1b
        /*002e*/ 	.short	0x00ff


	//----- nvinfo : EIATTR_NUM_BARRIERS
	.align		4
        /*0030*/ 	.byte	0x02, 0x4c
        /*0032*/ 	.byte	0x01
	.zero		1


	//----- nvinfo : EIATTR_MERCURY_ISA_VERSION
	.align		4
        /*0034*/ 	.byte	0x03, 0x5f
        /*0036*/ 	.short	0x0000


	//----- nvinfo : EIATTR_COOP_GROUP_MASK_REGIDS
	.align		4
        /*0038*/ 	.byte	0x04, 0x29
        /*003a*/ 	.short	(.L_1230 - .L_1229)


	//   ....[0]....
.L_1229:
        /*003c*/ 	.word	0xffffffff


	//   ....[1]....
        /*0040*/ 	.word	0xffffffff


	//   ....[2]....
        /*0044*/ 	.word	0xffffffff


	//   ....[3]....
        /*0048*/ 	.word	0xffffffff


	//   ....[4]....
        /*004c*/ 	.word	0xffffffff


	//   ....[5]....
        /*0050*/ 	.word	0xffffffff


	//   ....[6]....
        /*0054*/ 	.word	0xffffffff


	//   ....[7]....
        /*0058*/ 	.word	0xffffffff


	//   ....[8]....
        /*005c*/ 	.word	0xffffffff


	//   ....[9]....
        /*0060*/ 	.word	0xffffffff


	//----- nvinfo : EIATTR_COOP_GROUP_INSTR_OFFSETS
	.align		4
.L_1230:
        /*0064*/ 	.byte	0x04, 0x28
        /*0066*/ 	.short	(.L_1232 - .L_1231)


	//   ....[0]....
.L_1231:
        /*0068*/ 	.word	0x00001690


	//   ....[1]....
        /*006c*/ 	.word	0x000016c0


	//   ....[2]....
        /*0070*/ 	.word	0x00001730


	//   ....[3]....
        /*0074*/ 	.word	0x000017b0


	//   ....[4]....
        /*0078*/ 	.word	0x000017f0


	//   ....[5]....
        /*007c*/ 	.word	0x00001980


	//   ....[6]....
        /*0080*/ 	.word	0x000019e0


	//   ....[7]....
        /*0084*/ 	.word	0x00001ab0


	//   ....[8]....
        /*0088*/ 	.word	0x00001b30


	//   ....[9]....
        /*008c*/ 	.word	0x00001c40


	//----- nvinfo : EIATTR_EXIT_INSTR_OFFSETS
	.align		4
.L_1232:
        /*0090*/ 	.byte	0x04, 0x1c
        /*0092*/ 	.short	(.L_1234 - .L_1233)


	//   ....[0]....
.L_1233:
        /*0094*/ 	.word	0x00003f30


	//   ....[1]....
        /*0098*/ 	.word	0x00003f50


	//   ....[2]....
        /*009c*/ 	.word	0x000043e0


	//----- nvinfo : EIATTR_CRS_STACK_SIZE
	.align		4
.L_1234:
        /*00a0*/ 	.byte	0x04, 0x1e
        /*00a2*/ 	.short	(.L_1236 - .L_1235)
.L_1235:
        /*00a4*/ 	.word	0x00000000
.L_1236:


//--------------------- .nv.info._ZN5flash32flash_fwd_splitkv_combine_kernelI23Flash_fwd_kernel_traitsILi128ELi64ELi64ELi4ELb0ELb0EN7cutlass10bfloat16_tE19Flash_kernel_traitsILi128ELi64ELi64ELi4ES3_EELi4ELi5ELb0EEEvNS_16Flash_fwd_paramsE --------------------------
	.section	.nv.info._ZN5flash32flash_fwd_splitkv_combine_kernelI23Flash_fwd_kernel_traitsILi128ELi64ELi64ELi4ELb0ELb0EN7cutlass10bfloat16_tE19Flash_kernel_traitsILi128ELi64ELi64ELi4ES3_EELi4ELi5ELb0EEEvNS_16Flash_fwd_paramsE,"",@"SHT_CUDA_INFO"
	.sectionflags	@""
	.align	4


	//----- nvinfo : EIATTR_CUDA_API_VERSION
	.align		4
        /*0000*/ 	.byte	0x04, 0x37
        /*0002*/ 	.short	(.L_1238 - .L_1237)
.L_1237:
        /*0004*/ 	.word	0x00000082


	//----- nvinfo : EIATTR_SW2861232_WAR
	.align		4
.L_1238:
        /*0008*/ 	.byte	0x01, 0x35
	.zero		2


	//----- nvinfo : EIATTR_PARAM_CBANK
	.align		4
        /*000c*/ 	.byte	0x04, 0x0a
        /*000e*/ 	.short	(.L_1240 - .L_1239)
	.align		4
.L_1239:
        /*0010*/ 	.word	index@(.nv.constant0._ZN5flash32flash_fwd_splitkv_combine_kernelI23Flash_fwd_kernel_traitsILi128ELi64ELi64ELi4ELb0ELb0EN7cutlass10bfloat16_tE19Flash_kernel_traitsILi128ELi64ELi64ELi4ES3_EELi4ELi5ELb0EEEvNS_16Flash_fwd_paramsE)
        /*0014*/ 	.short	0x0160
        /*0016*/ 	.short	0x01d0


	//----- nvinfo : EIATTR_CBANK_PARAM_SIZE
	.align		4
.L_1240:
        /*0018*/ 	.byte	0x03, 0x19
        /*001a*/ 	.short	0x01d0


	//----- nvinfo : EIATTR_KPARAM_INFO
	.align		4
        /*001c*/ 	.byte	0x04, 0x17
        /*001e*/ 	.short	(.L_1242 - .L_1241)
.L_1241:
        /*0020*/ 	.word	0x00000000
        /*0024*/ 	.short	0x0000
        /*0026*/ 	.short	0x0000
        /*0028*/ 	.byte	0x00, 0xf0, 0x41, 0x07


	//----- nvinfo : EIATTR_MAXREG_COUNT
	.align		4
.L_1242:
        /*002c*/ 	.byte	0x03, 0x1b
        /*002e*/ 	.short	0x00ff


	//----- nvinfo : EIATTR_NUM_BARRIERS
	.align		4
        /*0030*/ 	.byte	0x02, 0x4c
        /*0032*/ 	.byte	0x01
	.zero		1


	//----- nvinfo : EIATTR_MERCURY_ISA_VERSION
	.align		4
        /*0034*/ 	.byte	0x03, 0x5f
        /*0036*/ 	.short	0x0000


	//----- nvinfo : EIATTR_COOP_GROUP_MASK_REGIDS
	.align		4
        /*0038*/ 	.byte	0x04, 0x29
        /*003a*/ 	.short	(.L_1244 - .L_1243)


	//   ....[0]....
.L_1243:
        /*003c*/ 	.word	0xffffffff


	//   ....[1]....
        /*0040*/ 	.word	0xffffffff


	//   ....[2]....
        /*0044*/ 	.word	0xffffffff


	//   ....[3]....
        /*0048*/ 	.word	0xffffffff


	//   ....[4]....
        /*004c*/ 	.word	0xffffffff


	//   ....[5]....
        /*0050*/ 	.word	0xffffffff


	//   ....[6]....
        /*0054*/ 	.word	0xffffffff


	//   ....[7]....
        /*0058*/ 	.word	0xffffffff


	//   ....[8]....
        /*005c*/ 	.word	0xffffffff


	//   ....[9]....
        /*0060*/ 	.word	0xffffffff


	//----- nvinfo : EIATTR_COOP_GROUP_INSTR_OFFSETS
	.align		4
.L_1244:
        /*0064*/ 	.byte	0x04, 0x28
        /*0066*/ 	.short	(.L_1246 - .L_1245)


	//   ....[0]....
.L_1245:
        /*0068*/ 	.word	0x00001c30


	//   ....[1]....
        /*006c*/ 	.word	0x00001c50


	//   ....[2]....
        /*0070*/ 	.word	0x00001c70


	//   ....[3]....
        /*0074*/ 	.word	0x00001c90


	//   ....[4]....
        /*0078*/ 	.word	0x00001cb0


	//   ....[5]....
        /*007c*/ 	.word	0x00001d20


	//   ....[6]....
        /*0080*/ 	.word	0x00001d40


	//   ....[7]....
        /*0084*/ 	.word	0x00001d70


	//   ....[8]....
        /*0088*/ 	.word	0x00001d90


	//   ....[9]....
        /*008c*/ 	.word	0x00001db0


	//----- nvinfo : EIATTR_EXIT_INSTR_OFFSETS
	.align		4
.L_1246:
        /*0090*/ 	.byte	0x04, 0x1c
        /*0092*/ 	.short	(.L_1248 - .L_1247)


	//   ....[0]....
.L_1247:
        /*0094*/ 	.word	0x00003e90


	//   ....[1]....
        /*0098*/ 	.word	0x00003eb0


	//   ....[2]....
        /*009c*/ 	.word	0x00004340


	//----- nvinfo : EIATTR_CRS_STACK_SIZE
	.align		4
.L_1248:
        /*00a0*/ 	.byte	0x04, 0x1e
        /*00a2*/ 	.short	(.L_1250 - .L_1249)
.L_1249:
        /*00a4*/ 	.word	0x00000000
.L_1250:


//--------------------- .nv.info._ZN5flash32flash_fwd_splitkv_combine_kernelI23Flash_fwd_kernel_traitsILi128ELi64ELi64ELi4ELb0ELb0EN7cutlass10bfloat16_tE19Flash_kernel_traitsILi128ELi64ELi64ELi4ES3_EELi4ELi4ELb0EEEvNS_16Flash_fwd_paramsE --------------------------
	.section	.nv.info._ZN5flash32flash_fwd_splitkv_combine_kernelI23Flash_fwd_kernel_traitsILi128ELi64ELi64ELi4ELb0ELb0EN7cutlass10bfloat16_tE19Flash_kernel_traitsILi128ELi64ELi64ELi4ES3_EELi4ELi4ELb0EEEvNS_16Flash_fwd_paramsE,"",@"SHT_CUDA_INFO"
	.sectionflags	@""
	.align	4


	//----- nvinfo : EIATTR_CUDA_API_VERSION
	.align		4
        /*0000*/ 	.byte	0x04, 0x37
        /*0002*/ 	.short	(.L_1252 - .L_1251)
.L_1251:
        /*0004*/ 	.word	0x00000082


	//----- nvinfo : EIATTR_SW2861232_WAR
	.align		4
.L_1252:
        /*0008*/ 	.byte	0x01, 0x35
	.zero		2


	//----- nvinfo : EIATTR_PARAM_CBANK
	.align		4
        /*000c*/ 	.byte	0x04, 0x0a
        /*000e*/ 	.short	(.L_1254 - .L_1253)
	.align		4
.L_1253:
        /*0010*/ 	.word	index@(.nv.constant0._ZN5flash32flash_fwd_splitkv_combine_kernelI23Flash_fwd_kernel_traitsILi128ELi64ELi64ELi4ELb0ELb0EN7cutlass10bfloat16_tE19Flash_kernel_traitsILi128ELi64ELi64ELi4ES3_EELi4ELi4ELb0EEEvNS_16Flash_fwd_paramsE)
        /*0014*/ 	.short	0x0160
        /*0016*/ 	.short	0x01d0


	//----- nvinfo : EIATTR_CBANK_PARAM_SIZE
	.align		4
.L_1254:
        /*0018*/ 	.byte	0x03, 0x19
        /*001a*/ 	.short	0x01d0


	//----- nvinfo : EIATTR_KPARAM_INFO
	.align		4
        /*001c*/ 	.byte	0x04, 0x17
        /*001e*/ 	.short	(.L_1256 - .L_1255)
.L_1255:
        /*0020*/ 	.word	0x00000000
        /*0024*/ 	.short	0x0000
        /*0026*/ 	.short	0x0000
        /*0028*/ 	.byte	0x00, 0xf0, 0x41, 0x07


	//----- nvinfo : EIATTR_MAXREG_COUNT
	.align		4
.L_1256:
        /*002c*/ 	.byte	0x03, 0x1b
        /*002e*/ 	.short	0x00ff


	//----- nvinfo : EIATTR_NUM_BARRIERS
	.align		4
        /*0030*/ 	.byte	0x02, 0x4c
        /*0032*/ 	.byte	0x01
	.zero		1


	//----- nvinfo : EIATTR_MERCURY_ISA_VERSION
	.align		4
        /*0034*/ 	.byte	0x03, 0x5f
        /*0036*/ 	.short	0x0000


	//----- nvinfo : EIATTR_COOP_GROUP_MASK_REGIDS
	.align		4
        /*0038*/ 	.byte	0x04, 0x29
        /*003a*/ 	.short	(.L_1258 - .L_1257)


	//   ....[0]....
.L_1257:
        /*003c*/ 	.word	0xffffffff


	//   ....[1]....
        /*0040*/ 	.word	0xffffffff


	//   ....[2]....
        /*0044*/ 	.word	0xffffffff


	//   ....[3]....
        /*0048*/ 	.word	0xffffffff


	//   ....[4]....
        /*004c*/ 	.word	0xffffffff


	//   ....[5]....
        /*0050*/ 	.word	0xffffffff


	//   ....[6]....
        /*0054*/ 	.word	0xffffffff


	//   ....[7]....
        /*0058*/ 	.word	0xffffffff


	//----- nvinfo : EIATTR_COOP_GROUP_INSTR_OFFSETS
	.align		4
.L_1258:
        /*005c*/ 	.byte	0x04, 0x28
        /*005e*/ 	.short	(.L_1260 - .L_1259)


	//   ....[0]....
.L_1259:
        /*0060*/ 	.word	0x00001c30


	//   ....[1]....
        /*0064*/ 	.word	0x00001c50


	//   ....[2]....
        /*0068*/ 	.word	0x00001c70


	//   ....[3]....
        /*006c*/ 	.word	0x00001c90


	//   ....[4]....
        /*0070*/ 	.word	0x00001d00


	//   ....[5]....
        /*0074*/ 	.word	0x00001d30


	//   ....[6]....
        /*0078*/ 	.word	0x00001d50


	//   ....[7]....
        /*007c*/ 	.word	0x00001d70


	//----- nvinfo : EIATTR_EXIT_INSTR_OFFSETS
	.align		4
.L_1260:
        /*0080*/ 	.byte	0x04, 0x1c
        /*0082*/ 	.short	(.L_1262 - .L_1261)


	//   ....[0]....
.L_1261:
        /*0084*/ 	.word	0x00003e80


	//   ....[1]....
        /*0088*/ 	.word	0x00003ea0


	//   ....[2]....
        /*008c*/ 	.word	0x00004330


	//----- nvinfo : EIATTR_CRS_STACK_SIZE
	.align		4
.L_1262:
        /*0090*/ 	.byte	0x04, 0x1e
        /*0092*/ 	.short	(.L_1264 - .L_1263)
.L_1263:
        /*0094*/ 	.word	0x00000000
.L_1264:


//--------------------- .nv.info._ZN5flash32flash_fwd_splitkv_combine_kernelI23Flash_fwd_kernel_traitsILi128ELi64ELi64ELi4ELb0ELb0EN7cutlass10bfloat16_tE19Flash_kernel_traitsILi128ELi64ELi64ELi4ES3_EELi4ELi3ELb0EEEvNS_16Flash_fwd_paramsE --------------------------
	.section	.nv.info._ZN5flash32flash_fwd_splitkv_combine_kernelI23Flash_fwd_kernel_traitsILi128ELi64ELi64ELi4ELb0ELb0EN7cutlass10bfloat16_tE19Flash_kernel_traitsILi128ELi64ELi64ELi4ES3_EELi4ELi3ELb0EEEvNS_16Flash_fwd_paramsE,"",@"SHT_CUDA_INFO"
	.sectionflags	@""
	.align	4


	//----- nvinfo : EIATTR_CUDA_API_VERSION
	.align		4
        /*0000*/ 	.byte	0x04, 0x37
        /*0002*/ 	.short	(.L_1266 - .L_1265)
.L_1265:
        /*0004*/ 	.word	0x00000082


	//----- nvinfo : EIATTR_SW2861232_WAR
	.align		4
.L_1266:
        /*0008*/ 	.byte	0x01, 0x35
	.zero		2


	//----- nvinfo : EIATTR_PARAM_CBANK
	.align		4
        /*000c*/ 	.byte	0x04, 0x0a
        /*000e*/ 	.short	(.L_1268 - .L_1267)
	.align		4
.L_1267:
        /*0010*/ 	.word	index@(.nv.constant0._ZN5flash32flash_fwd_splitkv_combine_kernelI23Flash_fwd_kernel_traitsILi128ELi64ELi64ELi4ELb0ELb0EN7cutlass10bfloat16_tE19Flash_kernel_traitsILi128ELi64ELi64ELi4ES3_EELi4ELi3ELb0EEEvNS_16Flash_fwd_paramsE)
        /*0014*/ 	.short	0x0160
        /*0016*/ 	.short	0x01d0


	//----- nvinfo : EIATTR_CBANK_PARAM_SIZE
	.align		4
.L_1268:
        /*0018*/ 	.byte	0x03, 0x19
        /*001a*/ 	.short	0x01d0


	//----- nvinfo : EIATTR_KPARAM_INFO
	.align		4
        /*001c*/ 	.byte	0x04, 0x17
        /*001e*/ 	.short	(.L_1270 - .L_1269)
.L_1269:
        /*0020*/ 	.word	0x00000000
        /*0024*/ 	.short	0x0000
        /*0026*/ 	.short	0x0000
        /*0028*/ 	.byte	0x00, 0xf0, 0x41, 0x07


	//----- nvinfo : EIATTR_MAXREG_COUNT
	.align		4
.L_1270:
        /*002c*/ 	.byte	0x03, 0x1b
        /*002e*/ 	.short	0x00ff


	//----- nvinfo : EIATTR_NUM_BARRIERS
	.align		4
        /*0030*/ 	.byte	0x02, 0x4c
        /*0032*/ 	.byte	0x01
	.zero		1


	//----- nvinfo : EIATTR_MERCURY_ISA_VERSION
	.align		4
        /*0034*/ 	.byte	0x03, 0x5f
        /*0036*/ 	.short	0x0000


	//----- nvinfo : EIATTR_COOP_GROUP_MASK_REGIDS
	.align		4
        /*0038*/ 	.byte	0x04, 0x29
        /*003a*/ 	.short	(.L_1272 - .L_1271)


	//   ....[0]....
.L_1271:
        /*003c*/ 	.word	0xffffffff


	//   ....[1]....
        /*0040*/ 	.word	0xffffffff


	//   ....[2]....
        /*0044*/ 	.word	0xffffffff


	//   ....[3]....
        /*0048*/ 	.word	0xffffffff


	//   ....[4]....
        /*004c*/ 	.word	0xffffffff


	//   ....[5]....
        /*0050*/ 	.word	0xffffffff


	//----- nvinfo : EIATTR_COOP_GROUP_INSTR_OFFSETS
	.align		4
.L_1272:
        /*0054*/ 	.byte	0x04, 0x28
        /*0056*/ 	.short	(.L_1274 - .L_1273)


	//   ....[0]....
.L_1273:
        /*0058*/ 	.word	0x00001c30


	//   ....[1]....
        /*005c*/ 	.word	0x00001c50


	//   ....[2]....
        /*0060*/ 	.word	0x00001c80


	//   ....[3]....
        /*0064*/ 	.word	0x00001cf0


	//   ....[4]....
        /*0068*/ 	.word	0x00001d10


	//   ....[5]....
        /*006c*/ 	.word	0x00001d30


	//----- nvinfo : EIATTR_EXIT_INSTR_OFFSETS
	.align		4
.L_1274:
        /*0070*/ 	.byte	0x04, 0x1c
        /*0072*/ 	.short	(.L_1276 - .L_1275)


	//   ....[0]....
.L_1275:
        /*0074*/ 	.word	0x00003e40


	//   ....[1]....
        /*0078*/ 	.word	0x00003e60


	//   ....[2]....
        /*007c*/ 	.word	0x000042f0


	//----- nvinfo : EIATTR_CRS_STACK_SIZE
	.align		4
.L_1276:
        /*0080*/ 	.byte	0x04, 0x1e
        /*0082*/ 	.short	(.L_1278 - .L_1277)
.L_1277:
        /*0084*/ 	.word	0x00000000
.L_1278:


//--------------------- .nv.info._ZN5flash32flash_fwd_splitkv_combine_kernelI23Flash_fwd_kernel_traitsILi128ELi64ELi64ELi4ELb0ELb0EN7cutlass10bfloat16_tE19Flash_kernel_traitsILi128ELi64ELi64ELi4ES3_EELi4ELi2ELb0EEEvNS_16Flash_fwd_paramsE --------------------------
	.section	.nv.info._ZN5flash32flash_fwd_splitkv_combine_kernelI23Flash_fwd_kernel_traitsILi128ELi64ELi64ELi4ELb0ELb0EN7cutlass10bfloat16_tE19Flash_kernel_traitsILi128ELi64ELi64ELi4ES3_EELi4ELi2ELb0EEEvNS_16Flash_fwd_paramsE,"",@"SHT_CUDA_INFO"
	.sectionflags	@""
	.align	4


	//----- nvinfo : EIATTR_CUDA_API_VERSION
	.align		4
        /*0000*/ 	.byte	0x04, 0x37
        /*0002*/ 	.short	(.L_1280 - .L_1279)
.L_1279:
        /*0004*/ 	.word	0x00000082


	//----- nvinfo : EIATTR_SW2861232_WAR
	.align		4
.L_1280:
        /*0008*/ 	.byte	0x01, 0x35
	.zero		2


	//----- nvinfo : EIATTR_PARAM_CBANK
	.align		4
        /*000c*/ 	.byte	0x04, 0x0a
        /*000e*/ 	.short	(.L_1282 - .L_1281)
	.align		4
.L_1281:
        /*0010*/ 	.word	index@(.nv.constant0._ZN5flash32flash_fwd_splitkv_combine_kernelI23Flash_fwd_kernel_traitsILi128ELi64ELi64ELi4ELb0ELb0EN7cutlass10bfloat16_tE19Flash_kernel_traitsILi128ELi64ELi64ELi4ES3_EELi4ELi2ELb0EEEvNS_16Flash_fwd_paramsE)
        /*0014*/ 	.short	0x0160
        /*0016*/ 	.short	0x01d0


	//----- nvinfo : EIATTR_CBANK_PARAM_SIZE
	.align		4
.L_1282:
        /*0018*/ 	.byte	0x03, 0x19
        /*001a*/ 	.short	0x01d0


	//----- nvinfo : EIATTR_KPARAM_INFO
	.align		4
        /*001c*/ 	.byte	0x04, 0x17
        /*001e*/ 	.short	(.L_1284 - .L_1283)
.L_1283:
        /*0020*/ 	.word	0x00000000
        /*0024*/ 	.short	0x0000
        /*0026*/ 	.short	0x0000
        /*0028*/ 	.byte	0x00, 0xf0, 0x41, 0x07


	//----- nvinfo : EIATTR_MAXREG_COUNT
	.align		4
.L_1284:
        /*002c*/ 	.byte	0x03, 0x1b
        /*002e*/ 	.short	0x00ff


	//----- nvinfo : EIATTR_NUM_BARRIERS
	.align		4
        /*0030*/ 	.byte	0x02, 0x4c
        /*0032*/ 	.byte	0x01
	.zero		1


	//----- nvinfo : EIATTR_MERCURY_ISA_VERSION
	.align		4
        /*0034*/ 	.byte	0x03, 0x5f
        /*0036*/ 	.short	0x0000


	//----- nvinfo : EIATTR_COOP_GROUP_MASK_REGIDS
	.align		4
        /*0038*/ 	.byte	0x04, 0x29
        /*003a*/ 	.short	(.L_1286 - .L_1285)


	//   ....[0]....
.L_1285:
        /*003c*/ 	.word	0xffffffff


	//   ....[1]....
        /*0040*/ 	.word	0xffffffff


	//   ....[2]....
        /*0044*/ 	.word	0xffffffff


	//   ....[3]....
        /*0048*/ 	.word	0xffffffff


	//----- nvinfo : EIATTR_COOP_GROUP_INSTR_OFFSETS
	.align		4
.L_1286:
        /*004c*/ 	.byte	0x04, 0x28
        /*004e*/ 	.short	(.L_1288 - .L_1287)


	//   ....[0]....
.L_1287:
        /*0050*/ 	.word	0x00001c10


	//   ....[1]....
        /*0054*/ 	.word	0x00001c30


	//   ....[2]....
        /*0058*/ 	.word	0x00001cd0


	//   ....[3]....
        /*005c*/ 	.word	0x00001cf0


	//----- nvinfo : EIATTR_EXIT_INSTR_OFFSETS
	.align		4
.L_1288:
        /*0060*/ 	.byte	0x04, 0x1c
        /*0062*/ 	.short	(.L_1290 - .L_1289)


	//   ....[0]....
.L_1289:
        /*0064*/ 	.word	0x00003d80


	//   ....[1]....
        /*0068*/ 	.word	0x00003da0


	//   ....[2]....
        /*006c*/ 	.word	0x00004210


	//----- nvinfo : EIATTR_CRS_STACK_SIZE
	.align		4
.L_1290:
        /*0070*/ 	.byte	0x04, 0x1e
        /*0072*/ 	.short	(.L_1292 - .L_1291)
.L_1291:
        /*0074*/ 	.word	0x00000000
.L_1292:


//--------------------- .nv.info._ZN5flash32flash_fwd_splitkv_combine_kernelI23Flash_fwd_kernel_traitsILi128ELi64ELi64ELi4ELb0ELb0EN7cutlass10bfloat16_tE19Flash_kernel_traitsILi128ELi64ELi64ELi4ES3_EELi4ELi1ELb0EEEvNS_16Flash_fwd_paramsE --------------------------
	.section	.nv.info._ZN5flash32flash_fwd_splitkv_combine_kernelI23Flash_fwd_kernel_traitsILi128ELi64ELi64ELi4ELb0ELb0EN7cutlass10bfloat16_tE19Flash_kernel_traitsILi128ELi64ELi64ELi4ES3_EELi4ELi1ELb0EEEvNS_16Flash_fwd_paramsE,"",@"SHT_CUDA_INFO"
	.sectionflags	@""
	.align	4


	//----- nvinfo : EIATTR_CUDA_API_VERSION
	.align		4
        /*0000*/ 	.byte	0x04, 0x37
        /*0002*/ 	.short	(.L_1294 - .L_1293)
.L_1293:
        /*0004*/ 	.word	0x00000082


	//----- nvinfo : EIATTR_SW2861232_WAR
	.align		4
.L_1294:
        /*0008*/ 	.byte	0x01, 0x35
	.zero		2


	//----- nvinfo : EIATTR_PARAM_CBANK
	.align		4
        /*000c*/ 	.byte	0x04, 0x0a
        /*000e*/ 	.short	(.L_1296 - .L_1295)
	.align		4
.L_1295:
        /*0010*/ 	.word	index@(.nv.constant0._ZN5flash32flash_fwd_splitkv_combine_kernelI23Flash_fwd_kernel_traitsILi128ELi64ELi64ELi4ELb0ELb0EN7cutlass10bfloat16_tE19Flash_kernel_traitsILi128ELi64ELi64ELi4ES3_EELi4ELi1ELb0EEEvNS_16Flash_fwd_paramsE)
        /*0014*/ 	.short	0x0160
        /*0016*/ 	.short	0x01d0


	//----- nvinfo : EIATTR_CBANK_PARAM_SIZE
	.align		4
.L_1296:
        /*0018*/ 	.byte	0x03, 0x19
        /*001a*/ 	.short	0x01d0


	//----- nvinfo : EIATTR_KPARAM_INFO
	.align		4
        /*001c*/ 	.byte	0x04, 0x17
        /*001e*/ 	.short	(.L_1298 - .L_1297)
.L_1297:
        /*0020*/ 	.word	0x00000000
        /*0024*/ 	.short	0x0000
        /*0026*/ 	.short	0x0000
        /*0028*/ 	.byte	0x00, 0xf0, 0x41, 0x07


	//----- nvinfo : EIATTR_MAXREG_COUNT
	.align		4
.L_1298:
        /*002c*/ 	.byte	0x03, 0x1b
        /*002e*/ 	.short	0x00ff


	//----- nvinfo : EIATTR_NUM_BARRIERS
	.align		4
        /*0030*/ 	.byte	0x02, 0x4c
        /*0032*/ 	.byte	0x01
	.zero		1


	//----- nvinfo : EIATTR_MERCURY_ISA_VERSION
	.align		4
        /*0034*/ 	.byte	0x03, 0x5f
        /*0036*/ 	.short	0x0000


	//----- nvinfo : EIATTR_COOP_GROUP_MASK_REGIDS
	.align		4
        /*0038*/ 	.byte	0x04, 0x29
        /*003a*/ 	.short	(.L_1300 - .L_1299)


	//   ....[0]....
.L_1299:
        /*003c*/ 	.word	0xffffffff


	//   ....[1]....
        /*0040*/ 	.word	0xffffffff


	//----- nvinfo : EIATTR_COOP_GROUP_INSTR_OFFSETS
	.align		4
.L_1300:
        /*0044*/ 	.byte	0x04, 0x28
        /*0046*/ 	.short	(.L_1302 - .L_1301)


	//   ....[0]....
.L_1301:
        /*0048*/ 	.word	0x00001cd0


	//   ....[1]....
        /*004c*/ 	.word	0x00001d40


	//----- nvinfo : EIATTR_EXIT_INSTR_OFFSETS
	.align		4
.L_1302:
        /*0050*/ 	.byte	0x04, 0x1c
        /*0052*/ 	.short	(.L_1304 - .L_1303)


	//   ....[0]....
.L_1303:
        /*0054*/ 	.word	0x00003e60


	//   ....[1]....
        /*0058*/ 	.word	0x00003e80


	//   ....[2]....
        /*005c*/ 	.word	0x000042e0


	//----- nvinfo : EIATTR_CRS_STACK_SIZE
	.align		4
.L_1304:
        /*0060*/ 	.byte	0x04, 0x1e
        /*0062*/ 	.short	(.L_1306 - .L_1305)
.L_1305:
        /*0064*/ 	.word	0x00000000
.L_1306:


//--------------------- .nv.info._ZN5flash32flash_fwd_splitkv_combine_kernelI23Flash_fwd_kernel_traitsILi128ELi64ELi64ELi4ELb0ELb0EN7cutlass10bfloat16_tE19Flash_kernel_traitsILi128ELi64ELi64ELi4ES3_EELi4ELi7ELb1EEEvNS_16Flash_fwd_paramsE --------------------------
	.section	.nv.info._ZN5flash32flash_fwd_splitkv_combine_kernelI23Flash_fwd_kernel_traitsILi128ELi64ELi64ELi4ELb0ELb0EN7cutlass10bfloat16_tE19Flash_kernel_traitsILi128ELi64ELi64ELi4ES3_EELi4ELi7ELb1EEEvNS_16Flash_fwd_paramsE,"",@"SHT_CUDA_INFO"
	.sectionflags	@""
	.align	4


	//----- nvinfo : EIATTR_CUDA_API_VERSION
	.align		4
        /*0000*/ 	.byte	0x04, 0x37
        /*0002*/ 	.short	(.L_1308 - .L_1307)
.L_1307:
        /*0004*/ 	.word	0x00000082


	//----- nvinfo : EIATTR_SW2861232_WAR
	.align		4
.L_1308:
        /*0008*/ 	.byte	0x01, 0x35
	.zero		2


	//----- nvinfo : EIATTR_PARAM_CBANK
	.align		4
        /*000c*/ 	.byte	0x04, 0x0a
        /*000e*/ 	.short	(.L_1310 - .L_1309)
	.align		4
.L_1309:
        /*0010*/ 	.word	index@(.nv.constant0._ZN5flash32flash_fwd_splitkv_combine_kernelI23Flash_fwd_kernel_traitsILi128ELi64ELi64ELi4ELb0ELb0EN7cutlass10bfloat16_tE19Flash_kernel_traitsILi128ELi64ELi64ELi4ES3_EELi4ELi7ELb1EEEvNS_16Flash_fwd_paramsE)
        /*0014*/ 	.short	0x0160
        /*0016*/ 	.short	0x01d0


	//----- nvinfo : EIATTR_CBANK_PARAM_SIZE
	.align		4
.L_1310:
        /*0018*/ 	.byte	0x03, 0x19
        /*001a*/ 	.short	0x01d0


	//----- nvinfo : EIATTR_KPARAM_INFO
	.align		4
        /*001c*/ 	.byte	0x04, 0x17
        /*001e*/ 	.short	(.L_1312 - .L_1311)
.L_1311:
        /*0020*/ 	.word	0x00000000
        /*0024*/ 	.short	0x0000
        /*0026*/ 	.short	0x0000
        /*0028*/ 	.byte	0x00, 0xf0, 0x41, 0x07


	//----- nvinfo : EIATTR_MAXREG_COUNT
	.align		4
.L_1312:
        /*002c*/ 	.byte	0x03, 0x1b
        /*002e*/ 	.short	0x00ff


	//----- nvinfo : EIATTR_NUM_BARRIERS
	.align		4
        /*0030*/ 	.byte	0x02, 0x4c
        /*0032*/ 	.byte	0x01
	.zero		1


	//----- nvinfo : EIATTR_MERCURY_ISA_VERSION
	.align		4
        /*0034*/ 	.byte	0x03, 0x5f
        /*0036*/ 	.short	0x0000


	//----- nvinfo : EIATTR_COOP_GROUP_MASK_REGIDS
	.align		4
        /*0038*/ 	.byte	0x04, 0x29
        /*003a*/ 	.short	(.L_1314 - .L_1313)


	//   ....[0]....
.L_1313:
        /*003c*/ 	.word	0xffffffff


	//   ....[1]....
        /*0040*/ 	.word	0xffffffff


	//   ....[2]....
        /*0044*/ 	.word	0xffffffff


	//   ....[3]....
        /*0048*/ 	.word	0xffffffff


	//   ....[4]....
        /*004c*/ 	.word	0xffffffff


	//   ....[5]....
        /*0050*/ 	.word	0xffffffff


	//   ....[6]....
        /*0054*/ 	.word	0xffffffff


	//   ....[7]....
        /*0058*/ 	.word	0xffffffff


	//   ....[8]....
        /*005c*/ 	.word	0xffffffff


	//   ....[9]....
        /*0060*/ 	.word	0xffffffff


	//----- nvinfo : EIATTR_COOP_GROUP_INSTR_OFFSETS
	.align		4
.L_1314:
        /*0064*/ 	.byte	0x04, 0x28
        /*0066*/ 	.short	(.L_1316 - .L_1315)


	//   ....[0]....
.L_1315:
        /*0068*/ 	.word	0x00001aa0


	//   ....[1]....
        /*006c*/ 	.word	0x00001ac0


	//   ....[2]....
        /*0070*/ 	.word	0x00001ae0


	//   ....[3]....
        /*0074*/ 	.word	0x00001b00


	//   ....[4]....
        /*0078*/ 	.word	0x00001b20


	//   ....[5]....
        /*007c*/ 	.word	0x00001c80


	//   ....[6]....
        /*0080*/ 	.word	0x00001cd0


	//   ....[7]....
        /*0084*/ 	.word	0x00001db0


	//   ....[8]....
        /*0088*/ 	.word	0x00001ea0


	//   ....[9]....
        /*008c*/ 	.word	0x00001fb0


	//----- nvinfo : EIATTR_EXIT_INSTR_OFFSETS
	.align		4
.L_1316:
        /*0090*/ 	.byte	0x04, 0x1c
        /*0092*/ 	.short	(.L_1318 - .L_1317)


	//   ....[0]....
.L_1317:
        /*0094*/ 	.word	0x00004660


	//   ....[1]....
        /*0098*/ 	.word	0x00004af0


	//----- nvinfo : EIATTR_CRS_STACK_SIZE
	.align		4
.L_1318:
        /*009c*/ 	.byte	0x04, 0x1e
        /*009e*/ 	.short	(.L_1320 - .L_1319)
.L_1319:
        /*00a0*/ 	.word	0x00000000
.L_1320:


//--------------------- .nv.info._ZN5flash32flash_fwd_splitkv_combine_kernelI23Flash_fwd_kernel_traitsILi128ELi64ELi64ELi4ELb0ELb0EN7cutlass10bfloat16_tE19Flash_kernel_traitsILi128ELi64ELi64ELi4ES3_EELi4ELi6ELb1EEEvNS_16Flash_fwd_paramsE --------------------------
	.section	.nv.info._ZN5flash32flash_fwd_splitkv_combine_kernelI23Flash_fwd_kernel_traitsILi128ELi64ELi64ELi4ELb0ELb0EN7cutlass10bfloat16_tE19Flash_kernel_traitsILi128ELi64ELi64ELi4ES3_EELi4ELi6ELb1EEEvNS_16Flash_fwd_paramsE,"",@"SHT_CUDA_INFO"
	.sectionflags	@""
	.align	4


	//----- nvinfo : EIATTR_CUDA_API_VERSION
	.align		4
        /*0000*/ 	.byte	0x04, 0x37
        /*0002*/ 	.short	(.L_1322 - .L_1321)
.L_1321:
        /*0004*/ 	.word	0x00000082


	//----- nvinfo : EIATTR_SW2861232_WAR
	.align		4
.L_1322:
        /*0008*/ 	.byte	0x01, 0x35
	.zero		2


	//----- nvinfo : EIATTR_PARAM_CBANK
	.align		4
        /*000c*/ 	.byte	0x04, 0x0a
        /*000e*/ 	.short	(.L_1324 - .L_1323)
	.align		4
.L_1323:
        /*0010*/ 	.word	index@(.nv.constant0._ZN5flash32flash_fwd_splitkv_combine_kernelI23Flash_fwd_kernel_traitsILi128ELi64ELi64ELi4ELb0ELb0EN7cutlass10bfloat16_tE19Flash_kernel_traitsILi128ELi64ELi64ELi4ES3_EELi4ELi6ELb1EEEvNS_16Flash_fwd_paramsE)
        /*0014*/ 	.short	0x0160
        /*0016*/ 	.short	0x01d0


	//----- nvinfo : EIATTR_CBANK_PARAM_SIZE
	.align		4
.L_1324:
        /*0018*/ 	.byte	0x03, 0x19
        /*001a*/ 	.short	0x01d0


	//----- nvinfo : EIATTR_KPARAM_INFO
	.align		4
        /*001c*/ 	.byte	0x04, 0x17
        /*001e*/ 	.short	(.L_1326 - .L_1325)
.L_1325:
        /*0020*/ 	.word	0x00000000
        /*0024*/ 	.short	0x0000
        /*0026*/ 	.short	0x0000
        /*0028*/ 	.byte	0x00, 0xf0, 0x41, 0x07


	//----- nvinfo : EIATTR_MAXREG_COUNT
	.align		4
.L_1326:
        /*002c*/ 	.byte	0x03, 0x1b
        /*002e*/ 	.short	0x00ff


	//----- nvinfo : EIATTR_NUM_BARRIERS
	.align		4
        /*0030*/ 	.byte	0x02, 0x4c
        /*0032*/ 	.byte	0x01
	.zero		1


	//----- nvinfo : EIATTR_MERCURY_ISA_VERSION
	.align		4
        /*0034*/ 	.byte	0x03, 0x5f
        /*0036*/ 	.short	0x0000


	//----- nvinfo : EIATTR_COOP_GROUP_MASK_REGIDS
	.align		4
        /*0038*/ 	.byte	0x04, 0x29
        /*003a*/ 	.short	(.L_1328 - .L_1327)


	//   ....[0]....
.L_1327:
        /*003c*/ 	.word	0xffffffff


	//   ....[1]....
        /*0040*/ 	.word	0xffffffff


	//   ....[2]....
        /*0044*/ 	.word	0xffffffff


	//   ....[3]....
        /*0048*/ 	.word	0xffffffff


	//   ....[4]....
        /*004c*/ 	.word	0xffffffff


	//   ....[5]....
        /*0050*/ 	.word	0xffffffff


	//   ....[6]....
        /*0054*/ 	.word	0xffffffff


	//   ....[7]....
        /*0058*/ 	.word	0xffffffff


	//   ....[8]....
        /*005c*/ 	.word	0xffffffff


	//   ....[9]....
        /*0060*/ 	.word	0xffffffff


	//----- nvinfo : EIATTR_COOP_GROUP_INSTR_OFFSETS
	.align		4
.L_1328:
        /*0064*/ 	.byte	0x04, 0x28
        /*0066*/ 	.short	(.L_1330 - .L_1329)


	//   ....[0]....
.L_1329:
        /*0068*/ 	.word	0x00001690


	//   ....[1]....
        /*006c*/ 	.word	0x000016c0


	//   ....[2]....
        /*0070*/ 	.word	0x00001730


	//   ....[3]....
        /*0074*/ 	.word	0x000017b0


	//   ....[4]....
        /*0078*/ 	.word	0x000017f0


	//   ....[5]....
        /*007c*/ 	.word	0x00001980


	//   ....[6]....
        /*0080*/ 	.word	0x000019e0


	//   ....[7]....
        /*0084*/ 	.word	0x00001ab0


	//   ....[8]....
        /*0088*/ 	.word	0x00001b30


	//   ....[9]....
        /*008c*/ 	.word	0x00001c40


	//----- nvinfo : EIATTR_EXIT_INSTR_OFFSETS
	.align		4
.L_1330:
        /*0090*/ 	.byte	0x04, 0x1c
        /*0092*/ 	.short	(.L_1332 - .L_1331)


	//   ....[0]....
.L_1331:
        /*0094*/ 	.word	0x00004300


	//   ....[1]....
        /*0098*/ 	.word	0x00004790


	//----- nvinfo : EIATTR_CRS_STACK_SIZE
	.align		4
.L_1332:
        /*009c*/ 	.byte	0x04, 0x1e
        /*009e*/ 	.short	(.L_1334 - .L_1333)
.L_1333:
        /*00a0*/ 	.word	0x00000000
.L_1334:


//--------------------- .nv.info._ZN5flash32flash_fwd_splitkv_combine_kernelI23Flash_fwd_kernel_traitsILi128ELi64ELi64ELi4ELb0ELb0EN7cutlass10bfloat16_tE19Flash_kernel_traitsILi128ELi64ELi64ELi4ES3_EELi4ELi5ELb1EEEvNS_16Flash_fwd_paramsE --------------------------
	.section	.nv.info._ZN5flash32flash_fwd_splitkv_combine_kernelI23Flash_fwd_kernel_traitsILi128ELi64ELi64ELi4ELb0ELb0EN7cutlass10bfloat16_tE19Flash_kernel_traitsILi128ELi64ELi64ELi4ES3_EELi4ELi5ELb1EEEvNS_16Flash_fwd_paramsE,"",@"SHT_CUDA_INFO"
	.sectionflags	@""
	.align	4


	//----- nvinfo : EIATTR_CUDA_API_VERSION
	.align		4
        /*0000*/ 	.byte	0x04, 0x37
        /*0002*/ 	.short	(.L_1336 - .L_1335)
.L_1335:
        /*0004*/ 	.word	0x00000082


	//----- nvinfo : EIATTR_SW2861232_WAR
	.align		4
.L_1336:
        /*0008*/ 	.byte	0x01, 0x35
	.zero		2


	//----- nvinfo : EIATTR_PARAM_CBANK
	.align		4
        /*000c*/ 	.byte	0x04, 0x0a
        /*000e*/ 	.short	(.L_1338 - .L_1337)
	.align		4
.L_1337:
        /*0010*/ 	.word	index@(.nv.constant0._ZN5flash32flash_fwd_splitkv_combine_kernelI23Flash_fwd_kernel_traitsILi128ELi64ELi64ELi4ELb0ELb0EN7cutlass10bfloat16_tE19Flash_kernel_traitsILi128ELi64ELi64ELi4ES3_EELi4ELi5ELb1EEEvNS_16Flash_fwd_paramsE)
        /*0014*/ 	.short	0x0160
        /*0016*/ 	.short	0x01d0


	//----- nvinfo : EIATTR_CBANK_PARAM_SIZE
	.align		4
.L_1338:
        /*0018*/ 	.byte	0x03, 0x19
        /*001a*/ 	.short	0x01d0


	//----- nvinfo : EIATTR_KPARAM_INFO
	.align		4
        /*001c*/ 	.byte	0x04, 0x17
        /*001e*/ 	.short	(.L_1340 - .L_1339)
.L_1339:
        /*0020*/ 	.word	0x00000000
        /*0024*/ 	.short	0x0000
        /*0026*/ 	.short	0x0000
        /*0028*/ 	.byte	0x00, 0xf0, 0x41, 0x07


	//----- nvinfo : EIATTR_MAXREG_COUNT
	.align		4
.L_1340:
        /*002c*/ 	.byte	0x03, 0x1b
        /*002e*/ 	.short	0x00ff


	//----- nvinfo : EIATTR_NUM_BARRIERS
	.align		4
        /*0030*/ 	.byte	0x02, 0x4c
        /*0032*/ 	.byte	0x01
	.zero		1


	//----- nvinfo : EIATTR_MERCURY_ISA_VERSION
	.align		4
        /*0034*/ 	.byte	0x03, 0x5f
        /*0036*/ 	.short	0x0000


	//----- nvinfo : EIATTR_COOP_GROUP_MASK_REGIDS
	.align		4
        /*0038*/ 	.byte	0x04, 0x29
        /*003a*/ 	.short	(.L_1342 - .L_1341)


	//   ....[0]....
.L_1341:
        /*003c*/ 	.word	0xffffffff


	//   ....[1]....
        /*0040*/ 	.word	0xffffffff


	//   ....[2]....
        /*0044*/ 	.word	0xffffffff


	//   ....[3]....
        /*0048*/ 	.word	0xffffffff


	//   ....[4]....
        /*004c*/ 	.word	0xffffffff


	//   ....[5]....
        /*0050*/ 	.word	0xffffffff


	//   ....[6]....
        /*0054*/ 	.word	0xffffffff


	//   ....[7]....
        /*0058*/ 	.word	0xffffffff


	//   ....[8]....
        /*005c*/ 	.word	0xffffffff


	//   ....[9]....
        /*0060*/ 	.word	0xffffffff


	//----- nvinfo : EIATTR_COOP_GROUP_INSTR_OFFSETS
	.align		4
.L_1342:
        /*0064*/ 	.byte	0x04, 0x28
        /*0066*/ 	.short	(.L_1344 - .L_1343)


	//   ....[0]....
.L_1343:
        /*0068*/ 	.word	0x00001c30


	//   ....[1]....
        /*006c*/ 	.word	0x00001c50


	//   ....[2]....
        /*0070*/ 	.word	0x00001c70


	//   ....[3]....
        /*0074*/ 	.word	0x00001c90


	//   ....[4]....
        /*0078*/ 	.word	0x00001cb0


	//   ....[5]....
        /*007c*/ 	.word	0x00001d20


	//   ....[6]....
        /*0080*/ 	.word	0x00001d40


	//   ....[7]....
        /*0084*/ 	.word	0x00001d70


	//   ....[8]....
        /*0088*/ 	.word	0x00001d90


	//   ....[9]....
        /*008c*/ 	.word	0x00001db0


	//----- nvinfo : EIATTR_EXIT_INSTR_OFFSETS
	.align		4
.L_1344:
        /*0090*/ 	.byte	0x04, 0x1c
        /*0092*/ 	.short	(.L_1346 - .L_1345)


	//   ....[0]....
.L_1345:
        /*0094*/ 	.word	0x00004260


	//   ....[1]....
        /*0098*/ 	.word	0x000046f0


	//----- nvinfo : EIATTR_CRS_STACK_SIZE
	.align		4
.L_1346:
        /*009c*/ 	.byte	0x04, 0x1e
        /*009e*/ 	.short	(.L_1348 - .L_1347)
.L_1347:
        /*00a0*/ 	.word	0x00000000
.L_1348:


//--------------------- .nv.info._ZN5flash32flash_fwd_splitkv_combine_kernelI23Flash_fwd_kernel_traitsILi128ELi64ELi64ELi4ELb0ELb0EN7cutlass10bfloat16_tE19Flash_kernel_traitsILi128ELi64ELi64ELi4ES3_EELi4ELi4ELb1EEEvNS_16Flash_fwd_paramsE --------------------------
	.section	.nv.info._ZN5flash32flash_fwd_splitkv_combine_kernelI23Flash_fwd_kernel_traitsILi128ELi64ELi64ELi4ELb0ELb0EN7cutlass10bfloat16_tE19Flash_kernel_traitsILi128ELi64ELi64ELi4ES3_EELi4ELi4ELb1EEEvNS_16Flash_fwd_paramsE,"",@"SHT_CUDA_INFO"
	.sectionflags	@""
	.align	4


	//----- nvinfo : EIATTR_CUDA_API_VERSION
	.align		4
        /*0000*/ 	.byte	0x04, 0x37
        /*0002*/ 	.short	(.L_1350 - .L_1349)
.L_1349:
        /*0004*/ 	.word	0x00000082


	//----- nvinfo : EIATTR_SW2861232_WAR
	.align		4
.L_1350:
        /*0008*/ 	.byte	0x01, 0x35
	.zero		2


	//----- nvinfo : EIATTR_PARAM_CBANK
	.align		4
        /*000c*/ 	.byte	0x04, 0x0a
        /*000e*/ 	.short	(.L_1352 - .L_1351)
	.align		4
.L_1351:
        /*0010*/ 	.word	index@(.nv.constant0._ZN5flash32flash_fwd_splitkv_combine_kernelI23Flash_fwd_kernel_traitsILi128ELi64ELi64ELi4ELb0ELb0EN7cutlass10bfloat16_tE19Flash_kernel_traitsILi128ELi64ELi64ELi4ES3_EELi4ELi4ELb1EEEvNS_16Flash_fwd_paramsE)
        /*0014*/ 	.short	0x0160
        /*0016*/ 	.short	0x01d0


	//----- nvinfo : EIATTR_CBANK_PARAM_SIZE
	.align		4
.L_1352:
        /*0018*/ 	.byte	0x03, 0x19
        /*001a*/ 	.short	0x01d0


	//----- nvinfo : EIATTR_KPARAM_INFO
	.align		4
        /*001c*/ 	.byte	0x04, 0x17
        /*001e*/ 	.short	(.L_1354 - .L_1353)
.L_1353:
        /*0020*/ 	.word	0x00000000
        /*0024*/ 	.short	0x0000
        /*0026*/ 	.short	0x0000
        /*0028*/ 	.byte	0x00, 0xf0, 0x41, 0x07


	//----- nvinfo : EIATTR_MAXREG_COUNT
	.align		4
.L_1354:
        /*002c*/ 	.byte	0x03, 0x1b
        /*002e*/ 	.short	0x00ff


	//----- nvinfo : EIATTR_NUM_BARRIERS
	.align		4
        /*0030*/ 	.byte	0x02, 0x4c
        /*0032*/ 	.byte	0x01
	.zero		1


	//----- nvinfo : EIATTR_MERCURY_ISA_VERSION
	.align		4
        /*0034*/ 	.byte	0x03, 0x5f
        /*0036*/ 	.short	0x0000


	//----- nvinfo : EIATTR_COOP_GROUP_MASK_REGIDS
	.align		4
        /*0038*/ 	.byte	0x04, 0x29
        /*003a*/ 	.short	(.L_1356 - .L_1355)


	//   ....[0]....
.L_1355:
        /*003c*/ 	.word	0xffffffff


	//   ....[1]....
        /*0040*/ 	.word	0xffffffff


	//   ....[2]....
        /*0044*/ 	.word	0xffffffff


	//   ....[3]....
        /*0048*/ 	.word	0xffffffff


	//   ....[4]....
        /*004c*/ 	.word	0xffffffff


	//   ....[5]....
        /*0050*/ 	.word	0xffffffff


	//   ....[6]....
        /*0054*/ 	.word	0xffffffff


	//   ....[7]....
        /*0058*/ 	.word	0xffffffff


	//----- nvinfo : EIATTR_COOP_GROUP_INSTR_OFFSETS
	.align		4
.L_1356:
        /*005c*/ 	.byte	0x04, 0x28
        /*005e*/ 	.short	(.L_1358 - .L_1357)


	//   ....[0]....
.L_1357:
        /*0060*/ 	.word	0x00001c30


	//   ....[1]....
        /*0064*/ 	.word	0x00001c50


	//   ....[2]....
        /*0068*/ 	.word	0x00001c70


	//   ....[3]....
        /*006c*/ 	.word	0x00001c90


	//   ....[4]....
        /*0070*/ 	.word	0x00001d00


	//   ....[5]....
        /*0074*/ 	.word	0x00001d30


	//   ....[6]....
        /*0078*/ 	.word	0x00001d50


	//   ....[7]....
        /*007c*/ 	.word	0x00001d70


	//----- nvinfo : EIATTR_EXIT_INSTR_OFFSETS
	.align		4
.L_1358:
        /*0080*/ 	.byte	0x04, 0x1c
        /*0082*/ 	.short	(.L_1360 - .L_1359)


	//   ....[0]....
.L_1359:
        /*0084*/ 	.word	0x00004260


	//   ....[1]....
        /*0088*/ 	.word	0x000046f0


	//----- nvinfo : EIATTR_CRS_STACK_SIZE
	.align		4
.L_1360:
        /*008c*/ 	.byte	0x04, 0x1e
        /*008e*/ 	.short	(.L_1362 - .L_1361)
.L_1361:
        /*0090*/ 	.word	0x00000000
.L_1362:


//--------------------- .nv.info._ZN5flash32flash_fwd_splitkv_combine_kernelI23Flash_fwd_kernel_traitsILi128ELi64ELi64ELi4ELb0ELb0EN7cutlass10bfloat16_tE19Flash_kernel_traitsILi128ELi64ELi64ELi4ES3_EELi4ELi3ELb1EEEvNS_16Flash_fwd_paramsE --------------------------
	.section	.nv.info._ZN5flash32flash_fwd_splitkv_combine_kernelI23Flash_fwd_kernel_traitsILi128ELi64ELi64ELi4ELb0ELb0EN7cutlass10bfloat16_tE19Flash_kernel_traitsILi128ELi64ELi64ELi4ES3_EELi4ELi3ELb1EEEvNS_16Flash_fwd_paramsE,"",@"SHT_CUDA_INFO"
	.sectionflags	@""
	.align	4


	//----- nvinfo : EIATTR_CUDA_API_VERSION
	.align		4
        /*0000*/ 	.byte	0x04, 0x37
        /*0002*/ 	.short	(.L_1364 - .L_1363)
.L_1363:
        /*0004*/ 	.word	0x00000082


	//----- nvinfo : EIATTR_SW2861232_WAR
	.align		4
.L_1364:
        /*0008*/ 	.byte	0x01, 0x35
	.zero		2


	//----- nvinfo : EIATTR_PARAM_CBANK
	.align		4
        /*000c*/ 	.byte	0x04, 0x0a
        /*000e*/ 	.short	(.L_1366 - .L_1365)
	.align		4
.L_1365:
        /*0010*/ 	.word	index@(.nv.constant0._ZN5flash32flash_fwd_splitkv_combine_kernelI23Flash_fwd_kernel_traitsILi128ELi64ELi64ELi4ELb0ELb0EN7cutlass10bfloat16_tE19Flash_kernel_traitsILi128ELi64ELi64ELi4ES3_EELi4ELi3ELb1EEEvNS_16Flash_fwd_paramsE)
        /*0014*/ 	.short	0x0160
        /*0016*/ 	.short	0x01d0


	//----- nvinfo : EIATTR_CBANK_PARAM_SIZE
	.align		4
.L_1366:
        /*0018*/ 	.byte	0x03, 0x19
        /*001a*/ 	.short	0x01d0


	//----- nvinfo : EIATTR_KPARAM_INFO
	.align		4
        /*001c*/ 	.byte	0x04, 0x17
        /*001e*/ 	.short	(.L_1368 - .L_1367)
.L_1367:
        /*0020*/ 	.word	0x00000000
        /*0024*/ 	.short	0x0000
        /*0026*/ 	.short	0x0000
        /*0028*/ 	.byte	0x00, 0xf0, 0x41, 0x07


	//----- nvinfo : EIATTR_MAXREG_COUNT
	.align		4
.L_1368:
        /*002c*/ 	.byte	0x03, 0x1b
        /*002e*/ 	.short	0x00ff


	//----- nvinfo : EIATTR_NUM_BARRIERS
	.align		4
        /*0030*/ 	.byte	0x02, 0x4c
        /*0032*/ 	.byte	0x01
	.zero		1


	//----- nvinfo : EIATTR_MERCURY_ISA_VERSION
	.align		4
        /*0034*/ 	.byte	0x03, 0x5f
        /*0036*/ 	.short	0x0000


	//----- nvinfo : EIATTR_COOP_GROUP_MASK_REGIDS
	.align		4
        /*0038*/ 	.byte	0x04, 0x29
        /*003a*/ 	.short	(.L_1370 - .L_1369)


	//   ....[0]....
.L_1369:
        /*003c*/ 	.word	0xffffffff


	//   ....[1]....
        /*0040*/ 	.word	0xffffffff


	//   ....[2]....
        /*0044*/ 	.word	0xffffffff


	//   ....[3]....
        /*0048*/ 	.word	0xffffffff


	//   ....[4]....
        /*004c*/ 	.word	0xffffffff


	//   ....[5]....
        /*0050*/ 	.word	0xffffffff


	//----- nvinfo : EIATTR_COOP_GROUP_INSTR_OFFSETS
	.align		4
.L_1370:
        /*0054*/ 	.byte	0x04, 0x28
        /*0056*/ 	.short	(.L_1372 - .L_1371)


	//   ....[0]....
.L_1371:
        /*0058*/ 	.word	0x00001c30


	//   ....[1]....
        /*005c*/ 	.word	0x00001c50


	//   ....[2]....
        /*0060*/ 	.word	0x00001c80


	//   ....[3]....
        /*0064*/ 	.word	0x00001cf0


	//   ....[4]....
        /*0068*/ 	.word	0x00001d10


	//   ....[5]....
        /*006c*/ 	.word	0x00001d30


	//----- nvinfo : EIATTR_EXIT_INSTR_OFFSETS
	.align		4
.L_1372:
        /*0070*/ 	.byte	0x04, 0x1c
        /*0072*/ 	.short	(.L_1374 - .L_1373)


	//   ....[0]....
.L_1373:
        /*0074*/ 	.word	0x00004220


	//   ....[1]....
        /*0078*/ 	.word	0x000046b0


	//----- nvinfo : EIATTR_CRS_STACK_SIZE
	.align		4
.L_1374:
        /*007c*/ 	.byte	0x04, 0x1e
        /*007e*/ 	.short	(.L_1376 - .L_1375)
.L_1375:
        /*0080*/ 	.word	0x00000000
.L_1376:


//--------------------- .nv.info._ZN5flash32flash_fwd_splitkv_combine_kernelI23Flash_fwd_kernel_traitsILi128ELi64ELi64ELi4ELb0ELb0EN7cutlass10bfloat16_tE19Flash_kernel_traitsILi128ELi64ELi64ELi4ES3_EELi4ELi2ELb1EEEvNS_16Flash_fwd_paramsE --------------------------
	.section	.nv.info._ZN5flash32flash_fwd_splitkv_combine_kernelI23Flash_fwd_kernel_traitsILi128ELi64ELi64ELi4ELb0ELb0EN7cutlass10bfloat16_tE19Flash_kernel_traitsILi128ELi64ELi64ELi4ES3_EELi4ELi2ELb1EEEvNS_16Flash_fwd_paramsE,"",@"SHT_CUDA_INFO"
	.sectionflags	@""
	.align	4


	//----- nvinfo : EIATTR_CUDA_API_VERSION
	.align		4
        /*0000*/ 	.byte	0x04, 0x37
        /*0002*/ 	.short	(.L_1378 - .L_1377)
.L_1377:
        /*0004*/ 	.word	0x00000082


	//----- nvinfo : EIATTR_SW2861232_WAR
	.align		4
.L_1378:
        /*0008*/ 	.byte	0x01, 0x35
	.zero		2


	//----- nvinfo : EIATTR_PARAM_CBANK
	.align		4
        /*000c*/ 	.byte	0x04, 0x0a
        /*000e*/ 	.short	(.L_1380 - .L_1379)
	.align		4
.L_1379:
        /*0010*/ 	.word	index@(.nv.constant0._ZN5flash32flash_fwd_splitkv_combine_kernelI23Flash_fwd_kernel_traitsILi128ELi64ELi64ELi4ELb0ELb0EN7cutlass10bfloat16_tE19Flash_kernel_traitsILi128ELi64ELi64ELi4ES3_EELi4ELi2ELb1EEEvNS_16Flash_fwd_paramsE)
        /*0014*/ 	.short	0x0160
        /*0016*/ 	.short	0x01d0


	//----- nvinfo : EIATTR_CBANK_PARAM_SIZE
	.align		4
.L_1380:
        /*0018*/ 	.byte	0x03, 0x19
        /*001a*/ 	.short	0x01d0


	//----- nvinfo : EIATTR_KPARAM_INFO
	.align		4
        /*001c*/ 	.byte	0x04, 0x17
        /*001e*/ 	.short	(.L_1382 - .L_1381)
.L_1381:
        /*0020*/ 	.word	0x00000000
        /*0024*/ 	.short	0x0000
        /*0026*/ 	.short	0x0000
        /*0028*/ 	.byte	0x00, 0xf0, 0x41, 0x07


	//----- nvinfo : EIATTR_MAXREG_COUNT
	.align		4
.L_1382:
        /*002c*/ 	.byte	0x03, 0x1b
        /*002e*/ 	.short	0x00ff


	//----- nvinfo : EIATTR_NUM_BARRIERS
	.align		4
        /*0030*/ 	.byte	0x02, 0x4c
        /*0032*/ 	.byte	0x01
	.zero		1


	//----- nvinfo : EIATTR_MERCURY_ISA_VERSION
	.align		4
        /*0034*/ 	.byte	0x03, 0x5f
        /*0036*/ 	.short	0x0000


	//----- nvinfo : EIATTR_COOP_GROUP_MASK_REGIDS
	.align		4
        /*0038*/ 	.byte	0x04, 0x29
        /*003a*/ 	.short	(.L_1384 - .L_1383)


	//   ....[0]....
.L_1383:
        /*003c*/ 	.word	0xffffffff


	//   ....[1]....
        /*0040*/ 	.word	0xffffffff


	//   ....[2]....
        /*0044*/ 	.word	0xffffffff


	//   ....[3]....
        /*0048*/ 	.word	0xffffffff


	//----- nvinfo : EIATTR_COOP_GROUP_INSTR_OFFSETS
	.align		4
.L_1384:
        /*004c*/ 	.byte	0x04, 0x28
        /*004e*/ 	.short	(.L_1386 - .L_1385)


	//   ....[0]....
.L_1385:
        /*0050*/ 	.word	0x00001c10


	//   ....[1]....
        /*0054*/ 	.word	0x00001c30


	//   ....[2]....
        /*0058*/ 	.word	0x00001cd0


	//   ....[3]....
        /*005c*/ 	.word	0x00001cf0


	//----- nvinfo : EIATTR_EXIT_INSTR_OFFSETS
	.align		4
.L_1386:
        /*0060*/ 	.byte	0x04, 0x1c
        /*0062*/ 	.short	(.L_1388 - .L_1387)


	//   ....[0]....
.L_1387:
        /*0064*/ 	.word	0x00004150


	//   ....[1]....
        /*0068*/ 	.word	0x000045c0


	//----- nvinfo : EIATTR_CRS_STACK_SIZE
	.align		4
.L_1388:
        /*006c*/ 	.byte	0x04, 0x1e
        /*006e*/ 	.short	(.L_1390 - .L_1389)
.L_1389:
        /*0070*/ 	.word	0x00000000
.L_1390:


//--------------------- .nv.info._ZN5flash32flash_fwd_splitkv_combine_kernelI23Flash_fwd_kernel_traitsILi128ELi64ELi64ELi4ELb0ELb0EN7cutlass10bfloat16_tE19Flash_kernel_traitsILi128ELi64ELi64ELi4ES3_EELi4ELi1ELb1EEEvNS_16Flash_fwd_paramsE --------------------------
	.section	.nv.info._ZN5flash32flash_fwd_splitkv_combine_kernelI23Flash_fwd_kernel_traitsILi128ELi64ELi64ELi4ELb0ELb0EN7cutlass10bfloat16_tE19Flash_kernel_traitsILi128ELi64ELi64ELi4ES3_EELi4ELi1ELb1EEEvNS_16Flash_fwd_paramsE,"",@"SHT_CUDA_INFO"
	.sectionflags	@""
	.align	4


	//----- nvinfo : EIATTR_CUDA_API_VERSION
	.align		4
        /*0000*/ 	.byte	0x04, 0x37
        /*0002*/ 	.short	(.L_1392 - .L_1391)
.L_1391:
        /*0004*/ 	.word	0x00000082


	//----- nvinfo : EIATTR_SW2861232_WAR
	.align		4
.L_1392:
        /*0008*/ 	.byte	0x01, 0x35
	.zero		2


	//----- nvinfo : EIATTR_PARAM_CBANK
	.align		4
        /*000c*/ 	.byte	0x04, 0x0a
        /*000e*/ 	.short	(.L_1394 - .L_1393)
	.align		4
.L_1393:
        /*0010*/ 	.word	index@(.nv.constant0._ZN5flash32flash_fwd_splitkv_combine_kernelI23Flash_fwd_kernel_traitsILi128ELi64ELi64ELi4ELb0ELb0EN7cutlass10bfloat16_tE19Flash_kernel_traitsILi128ELi64ELi64ELi4ES3_EELi4ELi1ELb1EEEvNS_16Flash_fwd_paramsE)
        /*0014*/ 	.short	0x0160
        /*0016*/ 	.short	0x01d0


	//----- nvinfo : EIATTR_CBANK_PARAM_SIZE
	.align		4
.L_1394:
        /*0018*/ 	.byte	0x03, 0x19
        /*001a*/ 	.short	0x01d0


	//----- nvinfo : EIATTR_KPARAM_INFO
	.align		4
        /*001c*/ 	.byte	0x04, 0x17
        /*001e*/ 	.short	(.L_1396 - .L_1395)
.L_1395:
        /*0020*/ 	.word	0x00000000
        /*0024*/ 	.short	0x0000
        /*0026*/ 	.short	0x0000
        /*0028*/ 	.byte	0x00, 0xf0, 0x41, 0x07


	//----- nvinfo : EIATTR_MAXREG_COUNT
	.align		4
.L_1396:
        /*002c*/ 	.byte	0x03, 0x1b
        /*002e*/ 	.short	0x00ff


	//----- nvinfo : EIATTR_NUM_BARRIERS
	.align		4
        /*0030*/ 	.byte	0x02, 0x4c
        /*0032*/ 	.byte	0x01
	.zero		1


	//----- nvinfo : EIATTR_MERCURY_ISA_VERSION
	.align		4
        /*0034*/ 	.byte	0x03, 0x5f
        /*0036*/ 	.short	0x0000


	//----- nvinfo : EIATTR_COOP_GROUP_MASK_REGIDS
	.align		4
        /*0038*/ 	.byte	0x04, 0x29
        /*003a*/ 	.short	(.L_1398 - .L_1397)


	//   ....[0]....
.L_1397:
        /*003c*/ 	.word	0xffffffff


	//   ....[1]....
        /*0040*/ 	.word	0xffffffff


	//----- nvinfo : EIATTR_COOP_GROUP_INSTR_OFFSETS
	.align		4
.L_1398:
        /*0044*/ 	.byte	0x04, 0x28
        /*0046*/ 	.short	(.L_1400 - .L_1399)


	//   ....[0]....
.L_1399:
        /*0048*/ 	.word	0x00001cd0


	//   ....[1]....
        /*004c*/ 	.word	0x00001d40


	//----- nvinfo : EIATTR_EXIT_INSTR_OFFSETS
	.align		4
.L_1400:
        /*0050*/ 	.byte	0x04, 0x1c
        /*0052*/ 	.short	(.L_1402 - .L_1401)


	//   ....[0]....
.L_1401:
        /*0054*/ 	.word	0x00004290


	//   ....[1]....
        /*0058*/ 	.word	0x000046f0


	//----- nvinfo : EIATTR_CRS_STACK_SIZE
	.align		4
.L_1402:
        /*005c*/ 	.byte	0x04, 0x1e
        /*005e*/ 	.short	(.L_1404 - .L_1403)
.L_1403:
        /*0060*/ 	.word	0x00000000
.L_1404:


//--------------------- .nv.info._ZN5flash24flash_fwd_splitkv_kernelI23Flash_fwd_kernel_traitsILi128ELi64ELi64ELi4ELb0ELb0EN7cutlass10bfloat16_tE19Flash_kernel_traitsILi128ELi64ELi64ELi4ES3_EELb1ELb0ELb0ELb0ELb0ELb0ELb0ELb0EEEvNS_16Flash_fwd_paramsE --------------------------
	.section	.nv.info._ZN5flash24flash_fwd_splitkv_kernelI23Flash_fwd_kernel_traitsILi128ELi64ELi64ELi4ELb0ELb0EN7cutlass10bfloat16_tE19Flash_kernel_traitsILi128ELi64ELi64ELi4ES3_EELb1ELb0ELb0ELb0ELb0ELb0ELb0ELb0EEEvNS_16Flash_fwd_paramsE,"",@"SHT_CUDA_INFO"
	.sectionflags	@""
	.align	4


	//----- nvinfo : EIATTR_CUDA_API_VERSION
	.align		4
        /*0000*/ 	.byte	0x04, 0x37
        /*0002*/ 	.short	(.L_1406 - .L_1405)
.L_1405:
        /*0004*/ 	.word	0x00000082


	//----- nvinfo : EIATTR_SW2861232_WAR
	.align		4
.L_1406:
        /*0008*/ 	.byte	0x01, 0x35
	.zero		2


	//----- nvinfo : EIATTR_PARAM_CBANK
	.align		4
        /*000c*/ 	.byte	0x04, 0x0a
        /*000e*/ 	.short	(.L_1408 - .L_1407)
	.align		4
.L_1407:
        /*0010*/ 	.word	index@(.nv.constant0._ZN5flash24flash_fwd_splitkv_kernelI23Flash_fwd_kernel_traitsILi128ELi64ELi64ELi4ELb0ELb0EN7cutlass10bfloat16_tE19Flash_kernel_traitsILi128ELi64ELi64ELi4ES3_EELb1ELb0ELb0ELb0ELb0ELb0ELb0ELb0EEEvNS_16Flash_fwd_paramsE)
        /*0014*/ 	.short	0x0160
        /*0016*/ 	.short	0x01d0


	//----- nvinfo : EIATTR_CBANK_PARAM_SIZE
	.align		4
.L_1408:
        /*0018*/ 	.byte	0x03, 0x19
        /*001a*/ 	.short	0x01d0


	//----- nvinfo : EIATTR_KPARAM_INFO
	.align		4
        /*001c*/ 	.byte	0x04, 0x17
        /*001e*/ 	.short	(.L_1410 - .L_1409)
.L_1409:
        /*0020*/ 	.word	0x00000000
        /*0024*/ 	.short	0x0000
        /*0026*/ 	.short	0x0000
        /*0028*/ 	.byte	0x00, 0xf0, 0x41, 0x07


	//----- nvinfo : EIATTR_MAXREG_COUNT
	.align		4
.L_1410:
        /*002c*/ 	.byte	0x03, 0x1b
        /*002e*/ 	.short	0x00ff


	//----- nvinfo : EIATTR_NUM_BARRIERS
	.align		4
        /*0030*/ 	.byte	0x02, 0x4c
        /*0032*/ 	.byte	0x01
	.zero		1


	//----- nvinfo : EIATTR_MERCURY_ISA_VERSION
	.align		4
        /*0034*/ 	.byte	0x03, 0x5f
        /*0036*/ 	.short	0x0000


	//----- nvinfo : EIATTR_COOP_GROUP_MASK_REGIDS
	.align		4
        /*0038*/ 	.byte	0x04, 0x29
        /*003a*/ 	.short	(.L_1412 - .L_1411)


	//   ....[0]....
.L_1411:
        /*003c*/ 	.word	0xffffffff


	//   ....[1]....
        /*0040*/ 	.word	0xffffffff


	//   ....[2]....
        /*0044*/ 	.word	0xffffffff


	//   ....[3]....
        /*0048*/ 	.word	0xffffffff


	//   ....[4]....
        /*004c*/ 	.word	0xffffffff


	//   ....[5]....
        /*0050*/ 	.word	0xffffffff


	//   ....[6]....
        /*0054*/ 	.word	0xffffffff


	//   ....[7]....
        /*0058*/ 	.word	0xffffffff


	//   ....[8]....
        /*005c*/ 	.word	0xffffffff


	//   ....[9]....
        /*0060*/ 	.word	0xffffffff


	//   ....[10]....
        /*0064*/ 	.word	0xffffffff


	//   ....[11]....
        /*0068*/ 	.word	0xffffffff


	//   ....[12]....
        /*006c*/ 	.word	0xffffffff


	//   ....[13]....
        /*0070*/ 	.word	0xffffffff


	//   ....[14]....
        /*0074*/ 	.word	0xffffffff


	//   ....[15]....
        /*0078*/ 	.word	0xffffffff


	//----- nvinfo : EIATTR_COOP_GROUP_INSTR_OFFSETS
	.align		4
.L_1412:
        /*007c*/ 	.byte	0x04, 0x28
        /*007e*/ 	.short	(.L_1414 - .L_1413)


	//   ....[0]....
.L_1413:
        /*0080*/ 	.word	0x00004820


	//   ....[1]....
        /*0084*/ 	.word	0x000048c0


	//   ....[2]....
        /*0088*/ 	.word	0x000048e0


	//   ....[3]....
        /*008c*/ 	.word	0x00004900


	//   ....[4]....
        /*0090*/ 	.word	0x000075c0


	//   ....[5]....
        /*0094*/ 	.word	0x000075d0


	//   ....[6]....
        /*0098*/ 	.word	0x00007610


	//   ....[7]....
        /*009c*/ 	.word	0x00007620


	//   ....[8]....
        /*00a0*/ 	.word	0x0000a1b0


	//   ....[9]....
        /*00a4*/ 	.word	0x0000a1d0


	//   ....[10]....
        /*00a8*/ 	.word	0x0000a200


	//   ....[11]....
        /*00ac*/ 	.word	0x0000a210


	//   ....[12]....
        /*00b0*/ 	.word	0x0000b440


	//   ....[13]....
        /*00b4*/ 	.word	0x0000b480


	//   ....[14]....
        /*00b8*/ 	.word	0x0000b4d0


	//   ....[15]....
        /*00bc*/ 	.word	0x0000b4f0


	//----- nvinfo : EIATTR_EXIT_INSTR_OFFSETS
	.align		4
.L_1414:
        /*00c0*/ 	.byte	0x04, 0x1c
        /*00c2*/ 	.short	(.L_1416 - .L_1415)


	//   ....[0]....
.L_1415:
        /*00c4*/ 	.word	0x000002d0


	//   ....[1]....
        /*00c8*/ 	.word	0x00000b70


	//   ....[2]....
        /*00cc*/ 	.word	0x00000ba0


	//   ....[3]....
        /*00d0*/ 	.word	0x0000c760


	//   ....[4]....
        /*00d4*/ 	.word	0x0000c840


	//   ....[5]....
        /*00d8*/ 	.word	0x0000c860


	//----- nvinfo : EIATTR_CTAIDZ_USED
	.align		4
.L_1416:
        /*00dc*/ 	.byte	0x01, 0x04
	.zero		2


	//----- nvinfo : EIATTR_CRS_STACK_SIZE
	.align		4
        /*00e0*/ 	.byte	0x04, 0x1e
        /*00e2*/ 	.short	(.L_1418 - .L_1417)
.L_1417:
        /*00e4*/ 	.word	0x00000000
.L_1418:


//--------------------- .nv.info._ZN5flash24flash_fwd_splitkv_kernelI23Flash_fwd_kernel_traitsILi128ELi64ELi64ELi4ELb0ELb0EN7cutlass10bfloat16_tE19Flash_kernel_traitsILi128ELi64ELi64ELi4ES3_EELb1ELb0ELb0ELb0ELb0ELb1ELb0ELb0EEEvNS_16Flash_fwd_paramsE --------------------------
	.section	.nv.info._ZN5flash24flash_fwd_splitkv_kernelI23Flash_fwd_kernel_traitsILi128ELi64ELi64ELi4ELb0ELb0EN7cutlass10bfloat16_tE19Flash_kernel_traitsILi128ELi64ELi64ELi4ES3_EELb1ELb0ELb0ELb0ELb0ELb1ELb0ELb0EEEvNS_16Flash_fwd_paramsE,"",@"SHT_CUDA_INFO"
	.sectionflags	@""
	.align	4


	//----- nvinfo : EIATTR_CUDA_API_VERSION
	.align		4
        /*0000*/ 	.byte	0x04, 0x37
        /*0002*/ 	.short	(.L_1420 - .L_1419)
.L_1419:
        /*0004*/ 	.word	0x00000082


	//----- nvinfo : EIATTR_SW2861232_WAR
	.align		4
.L_1420:
        /*0008*/ 	.byte	0x01, 0x35
	.zero		2


	//----- nvinfo : EIATTR_PARAM_CBANK
	.align		4
        /*000c*/ 	.byte	0x04, 0x0a
        /*000e*/ 	.short	(.L_1422 - .L_1421)
	.align		4
.L_1421:
        /*0010*/ 	.word	index@(.nv.constant0._ZN5flash24flash_fwd_splitkv_kernelI23Flash_fwd_kernel_traitsILi128ELi64ELi64ELi4ELb0ELb0EN7cutlass10bfloat16_tE19Flash_kernel_traitsILi128ELi64ELi64ELi4ES3_EELb1ELb0ELb0ELb0ELb0ELb1ELb0ELb0EEEvNS_16Flash_fwd_paramsE)
        /*0014*/ 	.short	0x0160
        /*0016*/ 	.short	0x01d0


	//----- nvinfo : EIATTR_CBANK_PARAM_SIZE
	.align		4
.L_1422:
        /*0018*/ 	.byte	0x03, 0x19
        /*001a*/ 	.short	0x01d0


	//----- nvinfo : EIATTR_KPARAM_INFO
	.align		4
        /*001c*/ 	.byte	0x04, 0x17
        /*001e*/ 	.short	(.L_1424 - .L_1423)
.L_1423:
        /*0020*/ 	.word	0x00000000
        /*0024*/ 	.short	0x0000
        /*0026*/ 	.short	0x0000
        /*0028*/ 	.byte	0x00, 0xf0, 0x41, 0x07


	//----- nvinfo : EIATTR_MAXREG_COUNT
	.align		4
.L_1424:
        /*002c*/ 	.byte	0x03, 0x1b
        /*002e*/ 	.short	0x00ff


	//----- nvinfo : EIATTR_NUM_BARRIERS
	.align		4
        /*0030*/ 	.byte	0x02, 0x4c
        /*0032*/ 	.byte	0x01
	.zero		1


	//----- nvinfo : EIATTR_MERCURY_ISA_VERSION
	.align		4
        /*0034*/ 	.byte	0x03, 0x5f
        /*0036*/ 	.short	0x0000


	//----- nvinfo : EIATTR_COOP_GROUP_MASK_REGIDS
	.align		4
        /*0038*/ 	.byte	0x04, 0x29
        /*003a*/ 	.short	(.L_1426 - .L_1425)


	//   ....[0]....
.L_1425:
        /*003c*/ 	.word	0xffffffff


	//   ....[1]....
        /*0040*/ 	.word	0xffffffff


	//   ....[2]....
        /*0044*/ 	.word	0xffffffff


	//   ....[3]....
        /*0048*/ 	.word	0xffffffff


	//   ....[4]....
        /*004c*/ 	.word	0xffffffff


	//   ....[5]....
        /*0050*/ 	.word	0xffffffff


	//   ....[6]....
        /*0054*/ 	.word	0xffffffff


	//   ....[7]....
        /*0058*/ 	.word	0xffffffff


	//   ....[8]....
        /*005c*/ 	.word	0xffffffff


	//   ....[9]....
        /*0060*/ 	.word	0xffffffff


	//   ....[10]....
        /*0064*/ 	.word	0xffffffff


	//   ....[11]....
        /*0068*/ 	.word	0xffffffff


	//   ....[12]....
        /*006c*/ 	.word	0xffffffff


	//   ....[13]....
        /*0070*/ 	.word	0xffffffff


	//   ....[14]....
        /*0074*/ 	.word	0xffffffff


	//   ....[15]....
        /*0078*/ 	.word	0xffffffff


	//----- nvinfo : EIATTR_COOP_GROUP_INSTR_OFFSETS
	.align		4
.L_1426:
        /*007c*/ 	.byte	0x04, 0x28
        /*007e*/ 	.short	(.L_1428 - .L_1427)


	//   ....[0]....
.L_1427:
        /*0080*/ 	.word	0x00004b90


	//   ....[1]....
        /*0084*/ 	.word	0x00004cb0


	//   ....[2]....
        /*0088*/ 	.word	0x00004cc0


	//   ....[3]....
        /*008c*/ 	.word	0x00004d10


	//   ....[4]....
        /*0090*/ 	.word	0x00007d90


	//   ....[5]....
        /*0094*/ 	.word	0x00007da0


	//   ....[6]....
        /*0098*/ 	.word	0x00007dd0


	//   ....[7]....
        /*009c*/ 	.word	0x00007de0


	//   ....[8]....
        /*00a0*/ 	.word	0x0000add0


	//   ....[9]....
        /*00a4*/ 	.word	0x0000ade0


	//   ....[10]....
        /*00a8*/ 	.word	0x0000ae10


	//   ....[11]....
        /*00ac*/ 	.word	0x0000ae20


	//   ....[12]....
        /*00b0*/ 	.word	0x0000c030


	//   ....[13]....
        /*00b4*/ 	.word	0x0000c070


	//   ....[14]....
        /*00b8*/ 	.word	0x0000c0c0


	//   ....[15]....
        /*00bc*/ 	.word	0x0000c0e0


	//----- nvinfo : EIATTR_EXIT_INSTR_OFFSETS
	.align		4
.L_1428:
        /*00c0*/ 	.byte	0x04, 0x1c
        /*00c2*/ 	.short	(.L_1430 - .L_1429)


	//   ....[0]....
.L_1429:
        /*00c4*/ 	.word	0x000002d0


	//   ....[1]....
        /*00c8*/ 	.word	0x00000b70


	//   ....[2]....
        /*00cc*/ 	.word	0x00000ba0


	//   ....[3]....
        /*00d0*/ 	.word	0x0000d350


	//   ....[4]....
        /*00d4*/ 	.word	0x0000d430


	//   ....[5]....
        /*00d8*/ 	.word	0x0000d450


	//----- nvinfo : EIATTR_CTAIDZ_USED
	.align		4
.L_1430:
        /*00dc*/ 	.byte	0x01, 0x04
	.zero		2


	//----- nvinfo : EIATTR_CRS_STACK_SIZE
	.align		4
        /*00e0*/ 	.byte	0x04, 0x1e
        /*00e2*/ 	.short	(.L_1432 - .L_1431)
.L_1431:
        /*00e4*/ 	.word	0x00000000
.L_1432:


//--------------------- .nv.info._ZN5flash24flash_fwd_splitkv_kernelI23Flash_fwd_kernel_traitsILi128ELi64ELi64ELi4ELb0ELb0EN7cutlass10bfloat16_tE19Flash_kernel_traitsILi128ELi64ELi64ELi4ES3_EELb1ELb0ELb0ELb0ELb0ELb0ELb0ELb1EEEvNS_16Flash_fwd_paramsE --------------------------
	.section	.nv.info._ZN5flash24flash_fwd_splitkv_kernelI23Flash_fwd_kernel_traitsILi128ELi64ELi64ELi4ELb0ELb0EN7cutlass10bfloat16_tE19Flash_kernel_traitsILi128ELi64ELi64ELi4ES3_EELb1ELb0ELb0ELb0ELb0ELb0ELb0ELb1EEEvNS_16Flash_fwd_paramsE,"",@"SHT_CUDA_INFO"
	.sectionflags	@""
	.align	4


	//----- nvinfo : EIATTR_CUDA_API_VERSION
	.align		4
        /*0000*/ 	.byte	0x04, 0x37
        /*0002*/ 	.short	(.L_1434 - .L_1433)
.L_1433:
        /*0004*/ 	.word	0x00000082


	//----- nvinfo : EIATTR_SW2861232_WAR
	.align		4
.L_1434:
        /*0008*/ 	.byte	0x01, 0x35
	.zero		2


	//----- nvinfo : EIATTR_PARAM_CBANK
	.align		4
        /*000c*/ 	.byte	0x04, 0x0a
        /*000e*/ 	.short	(.L_1436 - .L_1435)
	.align		4
.L_1435:
        /*0010*/ 	.word	index@(.nv.constant0._ZN5flash24flash_fwd_splitkv_kernelI23Flash_fwd_kernel_traitsILi128ELi64ELi64ELi4ELb0ELb0EN7cutlass10bfloat16_tE19Flash_kernel_traitsILi128ELi64ELi64ELi4ES3_EELb1ELb0ELb0ELb0ELb0ELb0ELb0ELb1EEEvNS_16Flash_fwd_paramsE)
        /*0014*/ 	.short	0x0160
        /*0016*/ 	.short	0x01d0


	//----- nvinfo : EIATTR_CBANK_PARAM_SIZE
	.align		4
.L_1436:
        /*0018*/ 	.byte	0x03, 0x19
        /*001a*/ 	.short	0x01d0


	//----- nvinfo : EIATTR_KPARAM_INFO
	.align		4
        /*001c*/ 	.byte	0x04, 0x17
        /*001e*/ 	.short	(.L_1438 - .L_1437)
.L_1437:
        /*0020*/ 	.word	0x00000000
        /*0024*/ 	.short	0x0000
        /*0026*/ 	.short	0x0000
        /*0028*/ 	.byte	0x00, 0xf0, 0x41, 0x07


	//----- nvinfo : EIATTR_MAXREG_COUNT
	.align		4
.L_1438:
        /*002c*/ 	.byte	0x03, 0x1b
        /*002e*/ 	.short	0x00ff


	//----- nvinfo : EIATTR_NUM_BARRIERS
	.align		4
        /*0030*/ 	.byte	0x02, 0x4c
        /*0032*/ 	.byte	0x01
	.zero		1


	//----- nvinfo : EIATTR_MERCURY_ISA_VERSION
	.align		4
        /*0034*/ 	.byte	0x03, 0x5f
        /*0036*/ 	.short	0x0000


	//----- nvinfo : EIATTR_COOP_GROUP_MASK_REGIDS
	.align		4
        /*0038*/ 	.byte	0x04, 0x29
        /*003a*/ 	.short	(.L_1440 - .L_1439)


	//   ....[0]....
.L_1439:
        /*003c*/ 	.word	0xffffffff


	//   ....[1]....
        /*0040*/ 	.word	0xffffffff


	//   ....[2]....
        /*0044*/ 	.word	0xffffffff


	//   ....[3]....
        /*0048*/ 	.word	0xffffffff


	//   ....[4]....
        /*004c*/ 	.word	0xffffffff


	//   ....[5]....
        /*0050*/ 	.word	0xffffffff


	//   ....[6]....
        /*0054*/ 	.word	0xffffffff


	//   ....[7]....
        /*0058*/ 	.word	0xffffffff


	//   ....[8]....
        /*005c*/ 	.word	0xffffffff


	//   ....[9]....
        /*0060*/ 	.word	0xffffffff


	//   ....[10]....
        /*0064*/ 	.word	0xffffffff


	//   ....[11]....
        /*0068*/ 	.word	0xffffffff


	//   ....[12]....
        /*006c*/ 	.word	0xffffffff


	//   ....[13]....
        /*0070*/ 	.word	0xffffffff


	//   ....[14]....
        /*0074*/ 	.word	0xffffffff


	//   ....[15]....
        /*0078*/ 	.word	0xffffffff


	//----- nvinfo : EIATTR_COOP_GROUP_INSTR_OFFSETS
	.align		4
.L_1440:
        /*007c*/ 	.byte	0x04, 0x28
        /*007e*/ 	.short	(.L_1442 - .L_1441)


	//   ....[0]....
.L_1441:
        /*0080*/ 	.word	0x0000fa00


	//   ....[1]....
        /*0084*/ 	.word	0x0000fa30


	//   ....[2]....
        /*0088*/ 	.word	0x0000fa90


	//   ....[3]....
        /*008c*/ 	.word	0x0000faa0


	//   ....[4]....
        /*0090*/ 	.word	0x000126d0


	//   ....[5]....
        /*0094*/ 	.word	0x000126f0


	//   ....[6]....
        /*0098*/ 	.word	0x00012710


	//   ....[7]....
        /*009c*/ 	.word	0x00012730


	//   ....[8]....
        /*00a0*/ 	.word	0x000152f0


	//   ....[9]....
        /*00a4*/ 	.word	0x00015310


	//   ....[10]....
        /*00a8*/ 	.word	0x00015350


	//   ....[11]....
        /*00ac*/ 	.word	0x00015360


	//   ....[12]....
        /*00b0*/ 	.word	0x00016590


	//   ....[13]....
        /*00b4*/ 	.word	0x000165d0


	//   ....[14]....
        /*00b8*/ 	.word	0x00016600


	//   ....[15]....
        /*00bc*/ 	.word	0x00016610


	//----- nvinfo : EIATTR_EXIT_INSTR_OFFSETS
	.align		4
.L_1442:
        /*00c0*/ 	.byte	0x04, 0x1c
        /*00c2*/ 	.short	(.L_1444 - .L_1443)


	//   ....[0]....
.L_1443:
        /*00c4*/ 	.word	0x00000310


	//   ....[1]....
        /*00c8*/ 	.word	0x00000bb0


	//   ....[2]....
        /*00cc*/ 	.word	0x00000be0


	//   ....[3]....
        /*00d0*/ 	.word	0x00017940


	//   ....[4]....
        /*00d4*/ 	.word	0x00017a20


	//   ....[5]....
        /*00d8*/ 	.word	0x00017a40


	//----- nvinfo : EIATTR_CTAIDZ_USED
	.align		4
.L_1444:
        /*00dc*/ 	.byte	0x01, 0x04
	.zero		2


	//----- nvinfo : EIATTR_CRS_STACK_SIZE
	.align		4
        /*00e0*/ 	.byte	0x04, 0x1e
        /*00e2*/ 	.short	(.L_1446 - .L_1445)
.L_1445:
        /*00e4*/ 	.word	0x00000000
.L_1446:


//--------------------- .nv.info._ZN5flash24flash_fwd_splitkv_kernelI23Flash_fwd_kernel_traitsILi128ELi64ELi64ELi4ELb0ELb0EN7cutlass10bfloat16_tE19Flash_kernel_traitsILi128ELi64ELi64ELi4ES3_EELb1ELb0ELb0ELb0ELb0ELb1ELb0ELb1EEEvNS_16Flash_fwd_paramsE --------------------------
	.section	.nv.info._ZN5flash24flash_fwd_splitkv_kernelI23Flash_fwd_kernel_traitsILi128ELi64ELi64ELi4ELb0ELb0EN7cutlass10bfloat16_tE19Flash_kernel_traitsILi128ELi64ELi64ELi4ES3_EELb1ELb0ELb0ELb0ELb0ELb1ELb0ELb1EEEvNS_16Flash_fwd_paramsE,"",@"SHT_CUDA_INFO"
	.sectionflags	@""
	.align	4


	//----- nvinfo : EIATTR_CUDA_API_VERSION
	.align		4
        /*0000*/ 	.byte	0x04, 0x37
        /*0002*/ 	.short	(.L_1448 - .L_1447)
.L_1447:
        /*0004*/ 	.word	0x00000082


	//----- nvinfo : EIATTR_SW2861232_WAR
	.align		4
.L_1448:
        /*0008*/ 	.byte	0x01, 0x35
	.zero		2


	//----- nvinfo : EIATTR_PARAM_CBANK
	.align		4
        /*000c*/ 	.byte	0x04, 0x0a
        /*000e*/ 	.short	(.L_1450 - .L_1449)
	.align		4
.L_1449:
        /*0010*/ 	.word	index@(.nv.constant0._ZN5flash24flash_fwd_splitkv_kernelI23Flash_fwd_kernel_traitsILi128ELi64ELi64ELi4ELb0ELb0EN7cutlass10bfloat16_tE19Flash_kernel_traitsILi128ELi64ELi64ELi4ES3_EELb1ELb0ELb0ELb0ELb0ELb1ELb0ELb1EEEvNS_16Flash_fwd_paramsE)
        /*0014*/ 	.short	0x0160
        /*0016*/ 	.short	0x01d0


	//----- nvinfo : EIATTR_CBANK_PARAM_SIZE
	.align		4
.L_1450:
        /*0018*/ 	.byte	0x03, 0x19
        /*001a*/ 	.short	0x01d0


	//----- nvinfo : EIATTR_KPARAM_INFO
	.align		4
        /*001c*/ 	.byte	0x04, 0x17
        /*001e*/ 	.short	(.L_1452 - .L_1451)
.L_1451:
        /*0020*/ 	.word	0x00000000
        /*0024*/ 	.short	0x0000
        /*0026*/ 	.short	0x0000
        /*0028*/ 	.byte	0x00, 0xf0, 0x41, 0x07


	//----- nvinfo : EIATTR_MAXREG_COUNT
	.align		4
.L_1452:
        /*002c*/ 	.byte	0x03, 0x1b
        /*002e*/ 	.short	0x00ff


	//----- nvinfo : EIATTR_NUM_BARRIERS
	.align		4
        /*0030*/ 	.byte	0x02, 0x4c
        /*0032*/ 	.byte	0x01
	.zero		1


	//----- nvinfo : EIATTR_MERCURY_ISA_VERSION
	.align		4
        /*0034*/ 	.byte	0x03, 0x5f
        /*0036*/ 	.short	0x0000


	//----- nvinfo : EIATTR_COOP_GROUP_MASK_REGIDS
	.align		4
        /*0038*/ 	.byte	0x04, 0x29
        /*003a*/ 	.short	(.L_1454 - .L_1453)


	//   ....[0]....
.L_1453:
        /*003c*/ 	.word	0xffffffff


	//   ....[1]....
        /*0040*/ 	.word	0xffffffff


	//   ....[2]....
        /*0044*/ 	.word	0xffffffff


	//   ....[3]....
        /*0048*/ 	.word	0xffffffff


	//   ....[4]....
        /*004c*/ 	.word	0xffffffff


	//   ....[5]....
        /*0050*/ 	.word	0xffffffff


	//   ....[6]....
        /*0054*/ 	.word	0xffffffff


	//   ....[7]....
        /*0058*/ 	.word	0xffffffff


	//   ....[8]....
        /*005c*/ 	.word	0xffffffff


	//   ....[9]....
        /*0060*/ 	.word	0xffffffff


	//   ....[10]....
        /*0064*/ 	.word	0xffffffff


	//   ....[11]....
        /*0068*/ 	.word	0xffffffff


	//   ....[12]....
        /*006c*/ 	.word	0xffffffff


	//   ....[13]....
        /*0070*/ 	.word	0xffffffff


	//   ....[14]....
        /*0074*/ 	.word	0xffffffff


	//   ....[15]....
        /*0078*/ 	.word	0xffffffff


	//----- nvinfo : EIATTR_COOP_GROUP_INSTR_OFFSETS
	.align		4
.L_1454:
        /*007c*/ 	.byte	0x04, 0x28
        /*007e*/ 	.short	(.L_1456 - .L_1455)


	//   ....[0]....
.L_1455:
        /*0080*/ 	.word	0x0000fdd0


	//   ....[1]....
        /*0084*/ 	.word	0x0000fdf0


	//   ....[2]....
        /*0088*/ 	.word	0x0000fe80


	//   ....[3]....
        /*008c*/ 	.word	0x0000fe90


	//   ....[4]....
        /*0090*/ 	.word	0x00012eb0


	//   ....[5]....
        /*0094*/ 	.word	0x00012ec0


	//   ....[6]....
        /*0098*/ 	.word	0x00012ef0


	//   ....[7]....
        /*009c*/ 	.word	0x00012f00


	//   ....[8]....
        /*00a0*/ 	.word	0x00015ee0


	//   ....[9]....
        /*00a4*/ 	.word	0x00015f00


	//   ....[10]....
        /*00a8*/ 	.word	0x00015f30


	//   ....[11]....
        /*00ac*/ 	.word	0x00015f40


	//   ....[12]....
        /*00b0*/ 	.word	0x00017160


	//   ....[13]....
        /*00b4*/ 	.word	0x000171a0


	//   ....[14]....
        /*00b8*/ 	.word	0x000171d0


	//   ....[15]....
        /*00bc*/ 	.word	0x000171e0


	//----- nvinfo : EIATTR_EXIT_INSTR_OFFSETS
	.align		4
.L_1456:
        /*00c0*/ 	.byte	0x04, 0x1c
        /*00c2*/ 	.short	(.L_1458 - .L_1457)


	//   ....[0]....
.L_1457:
        /*00c4*/ 	.word	0x00000310


	//   ....[1]....
        /*00c8*/ 	.word	0x00000bb0


	//   ....[2]....
        /*00cc*/ 	.word	0x00000be0


	//   ....[3]....
        /*00d0*/ 	.word	0x00018510


	//   ....[4]....
        /*00d4*/ 	.word	0x000185f0


	//   ....[5]....
        /*00d8*/ 	.word	0x00018610


	//----- nvinfo : EIATTR_CTAIDZ_USED
	.align		4
.L_1458:
        /*00dc*/ 	.byte	0x01, 0x04
	.zero		2


	//----- nvinfo : EIATTR_CRS_STACK_SIZE
	.align		4
        /*00e0*/ 	.byte	0x04, 0x1e
        /*00e2*/ 	.short	(.L_1460 - .L_1459)
.L_1459:
        /*00e4*/ 	.word	0x00000000
.L_1460:


//--------------------- .nv.info._ZN5flash24flash_fwd_splitkv_kernelI23Flash_fwd_kernel_traitsILi128ELi64ELi64ELi4ELb0ELb0EN7cutlass10bfloat16_tE19Flash_kernel_traitsILi128ELi64ELi64ELi4ES3_EELb1ELb0ELb0ELb0ELb0ELb0ELb1ELb0EEEvNS_16Flash_fwd_paramsE --------------------------
	.section	.nv.info._ZN5flash24flash_fwd_splitkv_kernelI23Flash_fwd_kernel_traitsILi128ELi64ELi64ELi4ELb0ELb0EN7cutlass10bfloat16_tE19Flash_kernel_traitsILi128ELi64ELi64ELi4ES3_EELb1ELb0ELb0ELb0ELb0ELb0ELb1ELb0EEEvNS_16Flash_fwd_paramsE,"",@"SHT_CUDA_INFO"
	.sectionflags	@""
	.align	4


	//----- nvinfo : EIATTR_CUDA_API_VERSION
	.align		4
        /*0000*/ 	.byte	0x04, 0x37
        /*0002*/ 	.short	(.L_1462 - .L_1461)
.L_1461:
        /*0004*/ 	.word	0x00000082


	//----- nvinfo : EIATTR_SW2861232_WAR
	.align		4
.L_1462:
        /*0008*/ 	.byte	0x01, 0x35
	.zero		2


	//----- nvinfo : EIATTR_PARAM_CBANK
	.align		4
        /*000c*/ 	.byte	0x04, 0x0a
        /*000e*/ 	.short	(.L_1464 - .L_1463)
	.align		4
.L_1463:
        /*0010*/ 	.word	index@(.nv.constant0._ZN5flash24flash_fwd_splitkv_kernelI23Flash_fwd_kernel_traitsILi128ELi64ELi64ELi4ELb0ELb0EN7cutlass10bfloat16_tE19Flash_kernel_traitsILi128ELi64ELi64ELi4ES3_EELb1ELb0ELb0ELb0ELb0ELb0ELb1ELb0EEEvNS_16Flash_fwd_paramsE)
        /*0014*/ 	.short	0x0160
        /*0016*/ 	.short	0x01d0


	//----- nvinfo : EIATTR_CBANK_PARAM_SIZE
	.align		4
.L_1464:
        /*0018*/ 	.byte	0x03, 0x19
        /*001a*/ 	.short	0x01d0


	//----- nvinfo : EIATTR_KPARAM_INFO
	.align		4
        /*001c*/ 	.byte	0x04, 0x17
        /*001e*/ 	.short	(.L_1466 - .L_1465)
.L_1465:
        /*0020*/ 	.word	0x00000000
        /*0024*/ 	.short	0x0000
        /*0026*/ 	.short	0x0000
        /*0028*/ 	.byte	0x00, 0xf0, 0x41, 0x07


	//----- nvinfo : EIATTR_MAXREG_COUNT
	.align		4
.L_1466:
        /*002c*/ 	.byte	0x03, 0x1b
        /*002e*/ 	.short	0x00ff


	//----- nvinfo : EIATTR_NUM_BARRIERS
	.align		4
        /*0030*/ 	.byte	0x02, 0x4c
        /*0032*/ 	.byte	0x01
	.zero		1


	//----- nvinfo : EIATTR_MERCURY_ISA_VERSION
	.align		4
        /*0034*/ 	.byte	0x03, 0x5f
        /*0036*/ 	.short	0x0000


	//----- nvinfo : EIATTR_COOP_GROUP_MASK_REGIDS
	.align		4
        /*0038*/ 	.byte	0x04, 0x29
        /*003a*/ 	.short	(.L_1468 - .L_1467)


	//   ....[0]....
.L_1467:
        /*003c*/ 	.word	0xffffffff


	//   ....[1]....
        /*0040*/ 	.word	0xffffffff


	//   ....[2]....
        /*0044*/ 	.word	0xffffffff


	//   ....[3]....
        /*0048*/ 	.word	0xffffffff


	//   ....[4]....
        /*004c*/ 	.word	0xffffffff


	//   ....[5]....
        /*0050*/ 	.word	0xffffffff


	//   ....[6]....
        /*0054*/ 	.word	0xffffffff


	//   ....[7]....
        /*0058*/ 	.word	0xffffffff


	//   ....[8]....
        /*005c*/ 	.word	0xffffffff


	//   ....[9]....
        /*0060*/ 	.word	0xffffffff


	//   ....[10]....
        /*0064*/ 	.word	0xffffffff


	//   ....[11]....
        /*0068*/ 	.word	0xffffffff


	//   ....[12]....
        /*006c*/ 	.word	0xffffffff


	//   ....[13]....
        /*0070*/ 	.word	0xffffffff


	//   ....[14]....
        /*0074*/ 	.word	0xffffffff


	//   ....[15]....
        /*0078*/ 	.word	0xffffffff


	//----- nvinfo : EIATTR_COOP_GROUP_INSTR_OFFSETS
	.align		4
.L_1468:
        /*007c*/ 	.byte	0x04, 0x28
        /*007e*/ 	.short	(.L_1470 - .L_1469)


	//   ....[0]....
.L_1469:
        /*0080*/ 	.word	0x00004ba0


	//   ....[1]....
        /*0084*/ 	.word	0x00004bc0


	//   ....[2]....
        /*0088*/ 	.word	0x00004c60


	//   ....[3]....
        /*008c*/ 	.word	0x00004c70


	//   ....[4]....
        /*0090*/ 	.word	0x00007930


	//   ....[5]....
        /*0094*/ 	.word	0x00007960


	//   ....[6]....
        /*0098*/ 	.word	0x00007980


	//   ....[7]....
        /*009c*/ 	.word	0x000079a0


	//   ....[8]....
        /*00a0*/ 	.word	0x0000a530


	//   ....[9]....
        /*00a4*/ 	.word	0x0000a550


	//   ....[10]....
        /*00a8*/ 	.word	0x0000a580


	//   ....[11]....
        /*00ac*/ 	.word	0x0000a590


	//   ....[12]....
        /*00b0*/ 	.word	0x0000b7a0


	//   ....[13]....
        /*00b4*/ 	.word	0x0000b7e0


	//   ....[14]....
        /*00b8*/ 	.word	0x0000b850


	//   ....[15]....
        /*00bc*/ 	.word	0x0000b870


	//----- nvinfo : EIATTR_EXIT_INSTR_OFFSETS
	.align		4
.L_1470:
        /*00c0*/ 	.byte	0x04, 0x1c
        /*00c2*/ 	.short	(.L_1472 - .L_1471)


	//   ....[0]....
.L_1471:
        /*00c4*/ 	.word	0x00000410


	//   ....[1]....
        /*00c8*/ 	.word	0x00000e60


	//   ....[2]....
        /*00cc*/ 	.word	0x00000e90


	//   ....[3]....
        /*00d0*/ 	.word	0x0000c980


	//   ....[4]....
        /*00d4*/ 	.word	0x0000c9c0


	//   ....[5]....
        /*00d8*/ 	.word	0x0000c9e0


	//----- nvinfo : EIATTR_CTAIDZ_USED
	.align		4
.L_1472:
        /*00dc*/ 	.byte	0x01, 0x04
	.zero		2


	//----- nvinfo : EIATTR_CRS_STACK_SIZE
	.align		4
        /*00e0*/ 	.byte	0x04, 0x1e
        /*00e2*/ 	.short	(.L_1474 - .L_1473)
.L_1473:
        /*00e4*/ 	.word	0x00000000
.L_1474:


//--------------------- .nv.info._ZN5flash24flash_fwd_splitkv_kernelI23Flash_fwd_kernel_traitsILi128ELi64ELi64ELi4ELb0ELb0EN7cutlass10bfloat16_tE19Flash_kernel_traitsILi128ELi64ELi64ELi4ES3_EELb1ELb0ELb0ELb0ELb0ELb1ELb1ELb0EEEvNS_16Flash_fwd_paramsE --------------------------
	.section	.nv.info._ZN5flash24flash_fwd_splitkv_kernelI23Flash_fwd_kernel_traitsILi128ELi64ELi64ELi4ELb0ELb0EN7cutlass10bfloat16_tE19Flash_kernel_traitsILi128ELi64ELi64ELi4ES3_EELb1ELb0ELb0ELb0ELb0ELb1ELb1ELb0EEEvNS_16Flash_fwd_paramsE,"",@"SHT_CUDA_INFO"
	.sectionflags	@""
	.align	4


	//----- nvinfo : EIATTR_CUDA_API_VERSION
	.align		4
        /*0000*/ 	.byte	0x04, 0x37
        /*0002*/ 	.short	(.L_1476 - .L_1475)
.L_1475:
        /*0004*/ 	.word	0x00000082


	//----- nvinfo : EIATTR_SW2861232_WAR
	.align		4
.L_1476:
        /*0008*/ 	.byte	0x01, 0x35
	.zero		2


	//----- nvinfo : EIATTR_PARAM_CBANK
	.align		4
        /*000c*/ 	.byte	0x04, 0x0a
        /*000e*/ 	.short	(.L_1478 - .L_1477)
	.align		4
.L_1477:
        /*0010*/ 	.word	index@(.nv.constant0._ZN5flash24flash_fwd_splitkv_kernelI23Flash_fwd_kernel_traitsILi128ELi64ELi64ELi4ELb0ELb0EN7cutlass10bfloat16_tE19Flash_kernel_traitsILi128ELi64ELi64ELi4ES3_EELb1ELb0ELb0ELb0ELb0ELb1ELb1ELb0EEEvNS_16Flash_fwd_paramsE)
        /*0014*/ 	.short	0x0160
        /*0016*/ 	.short	0x01d0


	//----- nvinfo : EIATTR_CBANK_PARAM_SIZE
	.align		4
.L_1478:
        /*0018*/ 	.byte	0x03, 0x19
        /*001a*/ 	.short	0x01d0


	//----- nvinfo : EIATTR_KPARAM_INFO
	.align		4
        /*001c*/ 	.byte	0x04, 0x17
        /*001e*/ 	.short	(.L_1480 - .L_1479)
.L_1479:
        /*0020*/ 	.word	0x00000000
        /*0024*/ 	.short	0x0000
        /*0026*/ 	.short	0x0000
        /*0028*/ 	.byte	0x00, 0xf0, 0x41, 0x07


	//----- nvinfo : EIATTR_MAXREG_COUNT
	.align		4
.L_1480:
        /*002c*/ 	.byte	0x03, 0x1b
        /*002e*/ 	.short	0x00ff


	//----- nvinfo : EIATTR_NUM_BARRIERS
	.align		4
        /*0030*/ 	.byte	0x02, 0x4c
        /*0032*/ 	.byte	0x01
	.zero		1


	//----- nvinfo : EIATTR_MERCURY_ISA_VERSION
	.align		4
        /*0034*/ 	.byte	0x03, 0x5f
        /*0036*/ 	.short	0x0000


	//----- nvinfo : EIATTR_COOP_GROUP_MASK_REGIDS
	.align		4
        /*0038*/ 	.byte	0x04, 0x29
        /*003a*/ 	.short	(.L_1482 - .L_1481)


	//   ....[0]....
.L_1481:
        /*003c*/ 	.word	0xffffffff


	//   ....[1]....
        /*0040*/ 	.word	0xffffffff


	//   ....[2]....
        /*0044*/ 	.word	0xffffffff


	//   ....[3]....
        /*0048*/ 	.word	0xffffffff


	//   ....[4]....
        /*004c*/ 	.word	0xffffffff


	//   ....[5]....
        /*0050*/ 	.word	0xffffffff


	//   ....[6]....
        /*0054*/ 	.word	0xffffffff


	//   ....[7]....
        /*0058*/ 	.word	0xffffffff


	//   ....[8]....
        /*005c*/ 	.word	0xffffffff


	//   ....[9]....
        /*0060*/ 	.word	0xffffffff


	//   ....[10]....
        /*0064*/ 	.word	0xffffffff


	//   ....[11]....
        /*0068*/ 	.word	0xffffffff


	//   ....[12]....
        /*006c*/ 	.word	0xffffffff


	//   ....[13]....
        /*0070*/ 	.word	0xffffffff


	//   ....[14]....
        /*0074*/ 	.word	0xffffffff


	//   ....[15]....
        /*0078*/ 	.word	0xffffffff


	//----- nvinfo : EIATTR_COOP_GROUP_INSTR_OFFSETS
	.align		4
.L_1482:
        /*007c*/ 	.byte	0x04, 0x28
        /*007e*/ 	.short	(.L_1484 - .L_1483)


	//   ....[0]....
.L_1483:
        /*0080*/ 	.word	0x00004f70


	//   ....[1]....
        /*0084*/ 	.word	0x00004f90


	//   ....[2]....
        /*0088*/ 	.word	0x00005030


	//   ....[3]....
        /*008c*/ 	.word	0x00005040


	//   ....[4]....
        /*0090*/ 	.word	0x00008100


	//   ....[5]....
        /*0094*/ 	.word	0x00008110


	//   ....[6]....
        /*0098*/ 	.word	0x00008150


	//   ....[7]....
        /*009c*/ 	.word	0x00008160


	//   ....[8]....
        /*00a0*/ 	.word	0x0000b140


	//   ....[9]....
        /*00a4*/ 	.word	0x0000b150


	//   ....[10]....
        /*00a8*/ 	.word	0x0000b180


	//   ....[11]....
        /*00ac*/ 	.word	0x0000b190


	//   ....[12]....
        /*00b0*/ 	.word	0x0000c390


	//   ....[13]....
        /*00b4*/ 	.word	0x0000c3d0


	//   ....[14]....
        /*00b8*/ 	.word	0x0000c440


	//   ....[15]....
        /*00bc*/ 	.word	0x0000c460


	//----- nvinfo : EIATTR_EXIT_INSTR_OFFSETS
	.align		4
.L_1484:
        /*00c0*/ 	.byte	0x04, 0x1c
        /*00c2*/ 	.short	(.L_1486 - .L_1485)


	//   ....[0]....
.L_1485:
        /*00c4*/ 	.word	0x00000410


	//   ....[1]....
        /*00c8*/ 	.word	0x00000e60


	//   ....[2]....
        /*00cc*/ 	.word	0x00000e90


	//   ....[3]....
        /*00d0*/ 	.word	0x0000d570


	//   ....[4]....
        /*00d4*/ 	.word	0x0000d5b0


	//   ....[5]....
        /*00d8*/ 	.word	0x0000d5d0


	//----- nvinfo : EIATTR_CTAIDZ_USED
	.align		4
.L_1486:
        /*00dc*/ 	.byte	0x01, 0x04
	.zero		2


	//----- nvinfo : EIATTR_CRS_STACK_SIZE
	.align		4
        /*00e0*/ 	.byte	0x04, 0x1e
        /*00e2*/ 	.short	(.L_1488 - .L_1487)
.L_1487:
        /*00e4*/ 	.word	0x00000000
.L_1488:


//--------------------- .nv.info._ZN5flash24flash_fwd_splitkv_kernelI23Flash_fwd_kernel_traitsILi128ELi64ELi64ELi4ELb0ELb0EN7cutlass10bfloat16_tE19Flash_kernel_traitsILi128ELi64ELi64ELi4ES3_EELb1ELb0ELb0ELb0ELb0ELb0ELb1ELb1EEEvNS_16Flash_fwd_paramsE --------------------------
	.section	.nv.info._ZN5flash24flash_fwd_splitkv_kernelI23Flash_fwd_kernel_traitsILi128ELi64ELi64ELi4ELb0ELb0EN7cutlass10bfloat16_tE19Flash_kernel_traitsILi128ELi64ELi64ELi4ES3_EELb1ELb0ELb0ELb0ELb0ELb0ELb1ELb1EEEvNS_16Flash_fwd_paramsE,"",@"SHT_CUDA_INFO"
	.sectionflags	@""
	.align	4


	//----- nvinfo : EIATTR_CUDA_API_VERSION
	.align		4
        /*0000*/ 	.byte	0x04, 0x37
        /*0002*/ 	.short	(.L_1490 - .L_1489)
.L_1489:
        /*0004*/ 	.word	0x00000082


	//----- nvinfo : EIATTR_SW2861232_WAR
	.align		4
.L_1490:
        /*0008*/ 	.byte	0x01, 0x35
	.zero		2


	//----- nvinfo : EIATTR_PARAM_CBANK
	.align		4
        /*000c*/ 	.byte	0x04, 0x0a
        /*000e*/ 	.short	(.L_1492 - .L_1491)
	.align		4
.L_1491:
        /*0010*/ 	.word	index@(.nv.constant0._ZN5flash24flash_fwd_splitkv_kernelI23Flash_fwd_kernel_traitsILi128ELi64ELi64ELi4ELb0ELb0EN7cutlass10bfloat16_tE19Flash_kernel_traitsILi128ELi64ELi64ELi4ES3_EELb1ELb0ELb0ELb0ELb0ELb0ELb1ELb1EEEvNS_16Flash_fwd_paramsE)
        /*0014*/ 	.short	0x0160
        /*0016*/ 	.short	0x01d0


	//----- nvinfo : EIATTR_CBANK_PARAM_SIZE
	.align		4
.L_1492:
        /*0018*/ 	.byte	0x03, 0x19
        /*001a*/ 	.short	0x01d0


	//----- nvinfo : EIATTR_KPARAM_INFO
	.align		4
        /*001c*/ 	.byte	0x04, 0x17
        /*001e*/ 	.short	(.L_1494 - .L_1493)
.L_1493:
        /*0020*/ 	.word	0x00000000
        /*0024*/ 	.short	0x0000
        /*0026*/ 	.short	0x0000
        /*0028*/ 	.byte	0x00, 0xf0, 0x41, 0x07


	//----- nvinfo : EIATTR_MAXREG_COUNT
	.align		4
.L_1494:
        /*002c*/ 	.byte	0x03, 0x1b
        /*002e*/ 	.short	0x00ff


	//----- nvinfo : EIATTR_NUM_BARRIERS
	.align		4
        /*0030*/ 	.byte	0x02, 0x4c
        /*0032*/ 	.byte	0x01
	.zero		1


	//----- nvinfo : EIATTR_MERCURY_ISA_VERSION
	.align		4
        /*0034*/ 	.byte	0x03, 0x5f
        /*0036*/ 	.short	0x0000


	//----- nvinfo : EIATTR_COOP_GROUP_MASK_REGIDS
	.align		4
        /*0038*/ 	.byte	0x04, 0x29
        /*003a*/ 	.short	(.L_1496 - .L_1495)


	//   ....[0]....
.L_1495:
        /*003c*/ 	.word	0xffffffff


	//   ....[1]....
        /*0040*/ 	.word	0xffffffff


	//   ....[2]....
        /*0044*/ 	.word	0xffffffff


	//   ....[3]....
        /*0048*/ 	.word	0xffffffff


	//   ....[4]....
        /*004c*/ 	.word	0xffffffff


	//   ....[5]....
        /*0050*/ 	.word	0xffffffff


	//   ....[6]....
        /*0054*/ 	.word	0xffffffff


	//   ....[7]....
        /*0058*/ 	.word	0xffffffff


	//   ....[8]....
        /*005c*/ 	.word	0xffffffff


	//   ....[9]....
        /*0060*/ 	.word	0xffffffff


	//   ....[10]....
        /*0064*/ 	.word	0xffffffff


	//   ....[11]....
        /*0068*/ 	.word	0xffffffff


	//   ....[12]....
        /*006c*/ 	.word	0xffffffff


	//   ....[13]....
        /*0070*/ 	.word	0xffffffff


	//   ....[14]....
        /*0074*/ 	.word	0xffffffff


	//   ....[15]....
        /*0078*/ 	.word	0xffffffff


	//----- nvinfo : EIATTR_COOP_GROUP_INSTR_OFFSETS
	.align		4
.L_1496:
        /*007c*/ 	.byte	0x04, 0x28
        /*007e*/ 	.short	(.L_1498 - .L_1497)


	//   ....[0]....
.L_1497:
        /*0080*/ 	.word	0x0000fcf0


	//   ....[1]....
        /*0084*/ 	.word	0x0000fd10


	//   ....[2]....
        /*0088*/ 	.word	0x0000fdb0


	//   ....[3]....
        /*008c*/ 	.word	0x0000fdc0


	//   ....[4]....
        /*0090*/ 	.word	0x00012a30


	//   ....[5]....
        /*0094*/ 	.word	0x00012a40


	//   ....[6]....
        /*0098*/ 	.word	0x00012a70


	//   ....[7]....
        /*009c*/ 	.word	0x00012a80


	//   ....[8]....
        /*00a0*/ 	.word	0x00015620


	//   ....[9]....
        /*00a4*/ 	.word	0x00015640


	//   ....[10]....
        /*00a8*/ 	.word	0x00015670


	//   ....[11]....
        /*00ac*/ 	.word	0x00015680


	//   ....[12]....
        /*00b0*/ 	.word	0x00016890


	//   ....[13]....
        /*00b4*/ 	.word	0x000168d0


	//   ....[14]....
        /*00b8*/ 	.word	0x00016930


	//   ....[15]....
        /*00bc*/ 	.word	0x00016950


	//----- nvinfo : EIATTR_EXIT_INSTR_OFFSETS
	.align		4
.L_1498:
        /*00c0*/ 	.byte	0x04, 0x1c
        /*00c2*/ 	.short	(.L_1500 - .L_1499)


	//   ....[0]....
.L_1499:
        /*00c4*/ 	.word	0x00000420


	//   ....[1]....
        /*00c8*/ 	.word	0x00000e60


	//   ....[2]....
        /*00cc*/ 	.word	0x00000e90


	//   ....[3]....
        /*00d0*/ 	.word	0x00017ad0


	//   ....[4]....
        /*00d4*/ 	.word	0x00017b10


	//   ....[5]....
        /*00d8*/ 	.word	0x00017b30


	//----- nvinfo : EIATTR_CTAIDZ_USED
	.align		4
.L_1500:
        /*00dc*/ 	.byte	0x01, 0x04
	.zero		2


	//----- nvinfo : EIATTR_CRS_STACK_SIZE
	.align		4
        /*00e0*/ 	.byte	0x04, 0x1e
        /*00e2*/ 	.short	(.L_1502 - .L_1501)
.L_1501:
        /*00e4*/ 	.word	0x00000000
.L_1502:


//--------------------- .nv.info._ZN5flash24flash_fwd_splitkv_kernelI23Flash_fwd_kernel_traitsILi128ELi64ELi64ELi4ELb0ELb0EN7cutlass10bfloat16_tE19Flash_kernel_traitsILi128ELi64ELi64ELi4ES3_EELb1ELb0ELb0ELb0ELb0ELb1ELb1ELb1EEEvNS_16Flash_fwd_paramsE --------------------------
	.section	.nv.info._ZN5flash24flash_fwd_splitkv_kernelI23Flash_fwd_kernel_traitsILi128ELi64ELi64ELi4ELb0ELb0EN7cutlass10bfloat16_tE19Flash_kernel_traitsILi128ELi64ELi64ELi4ES3_EELb1ELb0ELb0ELb0ELb0ELb1ELb1ELb1EEEvNS_16Flash_fwd_paramsE,"",@"SHT_CUDA_INFO"
	.sectionflags	@""
	.align	4


	//----- nvinfo : EIATTR_CUDA_API_VERSION
	.align		4
        /*0000*/ 	.byte	0x04, 0x37
        /*0002*/ 	.short	(.L_1504 - .L_1503)
.L_1503:
        /*0004*/ 	.word	0x00000082


	//----- nvinfo : EIATTR_SW2861232_WAR
	.align		4
.L_1504:
        /*0008*/ 	.byte	0x01, 0x35
	.zero		2


	//----- nvinfo : EIATTR_PARAM_CBANK
	.align		4
        /*000c*/ 	.byte	0x04, 0x0a
        /*000e*/ 	.short	(.L_1506 - .L_1505)
	.align		4
.L_1505:
        /*0010*/ 	.word	index@(.nv.constant0._ZN5flash24flash_fwd_splitkv_kernelI23Flash_fwd_kernel_traitsILi128ELi64ELi64ELi4ELb0ELb0EN7cutlass10bfloat16_tE19Flash_kernel_traitsILi128ELi64ELi64ELi4ES3_EELb1ELb0ELb0ELb0ELb0ELb1ELb1ELb1EEEvNS_16Flash_fwd_paramsE)
        /*0014*/ 	.short	0x0160
        /*0016*/ 	.short	0x01d0


	//----- nvinfo : EIATTR_CBANK_PARAM_SIZE
	.align		4
.L_1506:
        /*0018*/ 	.byte	0x03, 0x19
        /*001a*/ 	.short	0x01d0


	//----- nvinfo : EIATTR_KPARAM_INFO
	.align		4
        /*001c*/ 	.byte	0x04, 0x17
        /*001e*/ 	.short	(.L_1508 - .L_1507)
.L_1507:
        /*0020*/ 	.word	0x00000000
        /*0024*/ 	.short	0x0000
        /*0026*/ 	.short	0x0000
        /*0028*/ 	.byte	0x00, 0xf0, 0x41, 0x07


	//----- nvinfo : EIATTR_MAXREG_COUNT
	.align		4
.L_1508:
        /*002c*/ 	.byte	0x03, 0x1b
        /*002e*/ 	.short	0x00ff


	//----- nvinfo : EIATTR_NUM_BARRIERS
	.align		4
        /*0030*/ 	.byte	0x02, 0x4c
        /*0032*/ 	.byte	0x01
	.zero		1


	//----- nvinfo : EIATTR_MERCURY_ISA_VERSION
	.align		4
        /*0034*/ 	.byte	0x03, 0x5f
        /*0036*/ 	.short	0x0000


	//----- nvinfo : EIATTR_COOP_GROUP_MASK_REGIDS
	.align		4
        /*0038*/ 	.byte	0x04, 0x29
        /*003a*/ 	.short	(.L_1510 - .L_1509)


	//   ....[0]....
.L_1509:
        /*003c*/ 	.word	0xffffffff


	//   ....[1]....
        /*0040*/ 	.word	0xffffffff


	//   ....[2]....
        /*0044*/ 	.word	0xffffffff


	//   ....[3]....
        /*0048*/ 	.word	0xffffffff


	//   ....[4]....
        /*004c*/ 	.word	0xffffffff


	//   ....[5]....
        /*0050*/ 	.word	0xffffffff


	//   ....[6]....
        /*0054*/ 	.word	0xffffffff


	//   ....[7]....
        /*0058*/ 	.word	0xffffffff


	//   ....[8]....
        /*005c*/ 	.word	0xffffffff


	//   ....[9]....
        /*0060*/ 	.word	0xffffffff


	//   ....[10]....
        /*0064*/ 	.word	0xffffffff


	//   ....[11]....
        /*0068*/ 	.word	0xffffffff


	//   ....[12]....
        /*006c*/ 	.word	0xffffffff


	//   ....[13]....
        /*0070*/ 	.word	0xffffffff


	//   ....[14]....
        /*0074*/ 	.word	0xffffffff


	//   ....[15]....
        /*0078*/ 	.word	0xffffffff


	//----- nvinfo : EIATTR_COOP_GROUP_INSTR_OFFSETS
	.align		4
.L_1510:
        /*007c*/ 	.byte	0x04, 0x28
        /*007e*/ 	.short	(.L_1512 - .L_1511)


	//   ....[0]....
.L_1511:
        /*0080*/ 	.word	0x000100f0


	//   ....[1]....
        /*0084*/ 	.word	0x00010110


	//   ....[2]....
        /*0088*/ 	.word	0x000101b0


	//   ....[3]....
        /*008c*/ 	.word	0x000101c0


	//   ....[4]....
        /*0090*/ 	.word	0x00013200


	//   ....[5]....
        /*0094*/ 	.word	0x00013210


	//   ....[6]....
        /*0098*/ 	.word	0x00013240


	//   ....[7]....
        /*009c*/ 	.word	0x00013250


	//   ....[8]....
        /*00a0*/ 	.word	0x00016210


	//   ....[9]....
        /*00a4*/ 	.word	0x00016220


	//   ....[10]....
        /*00a8*/ 	.word	0x00016250


	//   ....[11]....
        /*00ac*/ 	.word	0x00016260


	//   ....[12]....
        /*00b0*/ 	.word	0x00017460


	//   ....[13]....
        /*00b4*/ 	.word	0x000174a0


	//   ....[14]....
        /*00b8*/ 	.word	0x00017500


	//   ....[15]....
        /*00bc*/ 	.word	0x00017520


	//----- nvinfo : EIATTR_EXIT_INSTR_OFFSETS
	.align		4
.L_1512:
        /*00c0*/ 	.byte	0x04, 0x1c
        /*00c2*/ 	.short	(.L_1514 - .L_1513)


	//   ....[0]....
.L_1513:
        /*00c4*/ 	.word	0x00000420


	//   ....[1]....
        /*00c8*/ 	.word	0x00000e60


	//   ....[2]....
        /*00cc*/ 	.word	0x00000e90


	//   ....[3]....
        /*00d0*/ 	.word	0x000186a0


	//   ....[4]....
        /*00d4*/ 	.word	0x000186e0


	//   ....[5]....
        /*00d8*/ 	.word	0x00018700


	//----- nvinfo : EIATTR_CTAIDZ_USED
	.align		4
.L_1514:
        /*00dc*/ 	.byte	0x01, 0x04
	.zero		2


	//----- nvinfo : EIATTR_CRS_STACK_SIZE
	.align		4
        /*00e0*/ 	.byte	0x04, 0x1e
        /*00e2*/ 	.short	(.L_1516 - .L_1515)
.L_1515:
        /*00e4*/ 	.word	0x00000000
.L_1516:


//--------------------- .nv.info._ZN5flash24flash_fwd_splitkv_kernelI23Flash_fwd_kernel_traitsILi128ELi64ELi64ELi4ELb0ELb0EN7cutlass10bfloat16_tE19Flash_kernel_traitsILi128ELi64ELi64ELi4ES3_EELb1ELb0ELb0ELb1ELb1ELb0ELb0ELb0EEEvNS_16Flash_fwd_paramsE --------------------------
	.section	.nv.info._ZN5flash24flash_fwd_splitkv_kernelI23Flash_fwd_kernel_traitsILi128ELi64ELi64ELi4ELb0ELb0EN7cutlass10bfloat16_tE19Flash_kernel_traitsILi128ELi64ELi64ELi4ES3_EELb1ELb0ELb0ELb1ELb1ELb0ELb0ELb0EEEvNS_16Flash_fwd_paramsE,"",@"SHT_CUDA_INFO"
	.sectionflags	@""
	.align	4


	//----- nvinfo : EIATTR_CUDA_API_VERSION
	.align		4
        /*0000*/ 	.byte	0x04, 0x37
        /*0002*/ 	.short	(.L_1518 - .L_1517)
.L_1517:
        /*0004*/ 	.word	0x00000082


	//----- nvinfo : EIATTR_SW2861232_WAR
	.align		4
.L_1518:
        /*0008*/ 	.byte	0x01, 0x35
	.zero		2


	//----- nvinfo : EIATTR_PARAM_CBANK
	.align		4
        /*000c*/ 	.byte	0x04, 0x0a
        /*000e*/ 	.short	(.L_1520 - .L_1519)
	.align		4
.L_1519:
        /*0010*/ 	.word	index@(.nv.constant0._ZN5flash24flash_fwd_splitkv_kernelI23Flash_fwd_kernel_traitsILi128ELi64ELi64ELi4ELb0ELb0EN7cutlass10bfloat16_tE19Flash_kernel_traitsILi128ELi64ELi64ELi4ES3_EELb1ELb0ELb0ELb1ELb1ELb0ELb0ELb0EEEvNS_16Flash_fwd_paramsE)
        /*0014*/ 	.short	0x0160
        /*0016*/ 	.short	0x01d0


	//----- nvinfo : EIATTR_CBANK_PARAM_SIZE
	.align		4
.L_1520:
        /*0018*/ 	.byte	0x03, 0x19
        /*001a*/ 	.short	0x01d0


	//----- nvinfo : EIATTR_KPARAM_INFO
	.align		4
        /*001c*/ 	.byte	0x04, 0x17
        /*001e*/ 	.short	(.L_1522 - .L_1521)
.L_1521:
        /*0020*/ 	.word	0x00000000
        /*0024*/ 	.short	0x0000
        /*0026*/ 	.short	0x0000
        /*0028*/ 	.byte	0x00, 0xf0, 0x41, 0x07


	//----- nvinfo : EIATTR_MAXREG_COUNT
	.align		4
.L_1522:
        /*002c*/ 	.byte	0x03, 0x1b
        /*002e*/ 	.short	0x00ff


	//----- nvinfo : EIATTR_NUM_BARRIERS
	.align		4
        /*0030*/ 	.byte	0x02, 0x4c
        /*0032*/ 	.byte	0x01
	.zero		1


	//----- nvinfo : EIATTR_MERCURY_ISA_VERSION
	.align		4
        /*0034*/ 	.byte	0x03, 0x5f
        /*0036*/ 	.short	0x0000


	//----- nvinfo : EIATTR_COOP_GROUP_MASK_REGIDS
	.align		4
        /*0038*/ 	.byte	0x04, 0x29
        /*003a*/ 	.short	(.L_1524 - .L_1523)


	//   ....[0]....
.L_1523:
        /*003c*/ 	.word	0xffffffff


	//   ....[1]....
        /*0040*/ 	.word	0xffffffff


	//   ....[2]....
        /*0044*/ 	.word	0xffffffff


	//   ....[3]....
        /*0048*/ 	.word	0xffffffff


	//   ....[4]....
        /*004c*/ 	.word	0xffffffff


	//   ....[5]....
        /*0050*/ 	.word	0xffffffff


	//   ....[6]....
        /*0054*/ 	.word	0xffffffff


	//   ....[7]....
        /*0058*/ 	.word	0xffffffff


	//   ....[8]....
        /*005c*/ 	.word	0xffffffff


	//   ....[9]....
        /*0060*/ 	.word	0xffffffff


	//   ....[10]....
        /*0064*/ 	.word	0xffffffff


	//   ....[11]....
        /*0068*/ 	.word	0xffffffff


	//----- nvinfo : EIATTR_COOP_GROUP_INSTR_OFFSETS
	.align		4
.L_1524:
        /*006c*/ 	.byte	0x04, 0x28
        /*006e*/ 	.short	(.L_1526 - .L_1525)


	//   ....[0]....
.L_1525:
        /*0070*/ 	.word	0x00002f60


	//   ....[1]....
        /*0074*/ 	.word	0x00002f80


	//   ....[2]....
        /*0078*/ 	.word	0x00003020


	//   ....[3]....
        /*007c*/ 	.word	0x00003030


	//   ....[4]....
        /*0080*/ 	.word	0x00005160


	//   ....[5]....
        /*0084*/ 	.word	0x00005180


	//   ....[6]....
        /*0088*/ 	.word	0x000051b0


	//   ....[7]....
        /*008c*/ 	.word	0x000051c0


	//   ....[8]....
        /*0090*/ 	.word	0x000063e0


	//   ....[9]....
        /*0094*/ 	.word	0x00006420


	//   ....[10]....
        /*0098*/ 	.word	0x00006480


	//   ....[11]....
        /*009c*/ 	.word	0x000064a0


	//----- nvinfo : EIATTR_EXIT_INSTR_OFFSETS
	.align		4
.L_1526:
        /*00a0*/ 	.byte	0x04, 0x1c
        /*00a2*/ 	.short	(.L_1528 - .L_1527)


	//   ....[0]....
.L_1527:
        /*00a4*/ 	.word	0x00000160


	//   ....[1]....
        /*00a8*/ 	.word	0x00000710


	//   ....[2]....
        /*00ac*/ 	.word	0x00000740


	//   ....[3]....
        /*00b0*/ 	.word	0x00007480


	//----- nvinfo : EIATTR_CTAIDZ_USED
	.align		4
.L_1528:
        /*00b4*/ 	.byte	0x01, 0x04
	.zero		2


	//----- nvinfo : EIATTR_CRS_STACK_SIZE
	.align		4
        /*00b8*/ 	.byte	0x04, 0x1e
        /*00ba*/ 	.short	(.L_1530 - .L_1529)
.L_1529:
        /*00bc*/ 	.word	0x00000000
.L_1530:


//--------------------- .nv.info._ZN5flash24flash_fwd_splitkv_kernelI23Flash_fwd_kernel_traitsILi128ELi64ELi64ELi4ELb0ELb0EN7cutlass10bfloat16_tE19Flash_kernel_traitsILi128ELi64ELi64ELi4ES3_EELb1ELb0ELb0ELb1ELb1ELb1ELb0ELb0EEEvNS_16Flash_fwd_paramsE --------------------------
	.section	.nv.info._ZN5flash24flash_fwd_splitkv_kernelI23Flash_fwd_kernel_traitsILi128ELi64ELi64ELi4ELb0ELb0EN7cutlass10bfloat16_tE19Flash_kernel_traitsILi128ELi64ELi64ELi4ES3_EELb1ELb0ELb0ELb1ELb1ELb1ELb0ELb0EEEvNS_16Flash_fwd_paramsE,"",@"SHT_CUDA_INFO"
	.sectionflags	@""
	.align	4


	//----- nvinfo : EIATTR_CUDA_API_VERSION
	.align		4
        /*0000*/ 	.byte	0x04, 0x37
        /*0002*/ 	.short	(.L_1532 - .L_1531)
.L_1531:
        /*0004*/ 	.word	0x00000082


	//----- nvinfo : EIATTR_SW2861232_WAR
	.align		4
.L_1532:
        /*0008*/ 	.byte	0x01, 0x35
	.zero		2


	//----- nvinfo : EIATTR_PARAM_CBANK
	.align		4
        /*000c*/ 	.byte	0x04, 0x0a
        /*000e*/ 	.short	(.L_1534 - .L_1533)
	.align		4
.L_1533:
        /*0010*/ 	.word	index@(.nv.constant0._ZN5flash24flash_fwd_splitkv_kernelI23Flash_fwd_kernel_traitsILi128ELi64ELi64ELi4ELb0ELb0EN7cutlass10bfloat16_tE19Flash_kernel_traitsILi128ELi64ELi64ELi4ES3_EELb1ELb0ELb0ELb1ELb1ELb1ELb0ELb0EEEvNS_16Flash_fwd_paramsE)
        /*0014*/ 	.short	0x0160
        /*0016*/ 	.short	0x01d0


	//----- nvinfo : EIATTR_CBANK_PARAM_SIZE
	.align		4
.L_1534:
        /*0018*/ 	.byte	0x03, 0x19
        /*001a*/ 	.short	0x01d0


	//----- nvinfo : EIATTR_KPARAM_INFO
	.align		4
        /*001c*/ 	.byte	0x04, 0x17
        /*001e*/ 	.short	(.L_1536 - .L_1535)
.L_1535:
        /*0020*/ 	.word	0x00000000
        /*0024*/ 	.short	0x0000
        /*0026*/ 	.short	0x0000
        /*0028*/ 	.byte	0x00, 0xf0, 0x41, 0x07


	//----- nvinfo : EIATTR_MAXREG_COUNT
	.align		4
.L_1536:
        /*002c*/ 	.byte	0x03, 0x1b
        /*002e*/ 	.short	0x00ff


	//----- nvinfo : EIATTR_NUM_BARRIERS
	.align		4
        /*0030*/ 	.byte	0x02, 0x4c
        /*0032*/ 	.byte	0x01
	.zero		1


	//----- nvinfo : EIATTR_MERCURY_ISA_VERSION
	.align		4
        /*0034*/ 	.byte	0x03, 0x5f
        /*0036*/ 	.short	0x0000


	//----- nvinfo : EIATTR_COOP_GROUP_MASK_REGIDS
	.align		4
        /*0038*/ 	.byte	0x04, 0x29
        /*003a*/ 	.short	(.L_1538 - .L_1537)


	//   ....[0]....
.L_1537:
        /*003c*/ 	.word	0xffffffff


	//   ....[1]....
        /*0040*/ 	.word	0xffffffff


	//   ....[2]....
        /*0044*/ 	.word	0xffffffff


	//   ....[3]....
        /*0048*/ 	.word	0xffffffff


	//   ....[4]....
        /*004c*/ 	.word	0xffffffff


	//   ....[5]....
        /*0050*/ 	.word	0xffffffff


	//   ....[6]....
        /*0054*/ 	.word	0xffffffff


	//   ....[7]....
        /*0058*/ 	.word	0xffffffff


	//   ....[8]....
        /*005c*/ 	.word	0xffffffff


	//   ....[9]....
        /*0060*/ 	.word	0xffffffff


	//   ....[10]....
        /*0064*/ 	.word	0xffffffff


	//   ....[11]....
        /*0068*/ 	.word	0xffffffff


	//----- nvinfo : EIATTR_COOP_GROUP_INSTR_OFFSETS
	.align		4
.L_1538:
        /*006c*/ 	.byte	0x04, 0x28
        /*006e*/ 	.short	(.L_1540 - .L_1539)


	//   ....[0]....
.L_1539:
        /*0070*/ 	.word	0x00003370


	//   ....[1]....
        /*0074*/ 	.word	0x00003390


	//   ....[2]....
        /*0078*/ 	.word	0x00003430


	//   ....[3]....
        /*007c*/ 	.word	0x00003440


	//   ....[4]....
        /*0080*/ 	.word	0x000059b0


	//   ....[5]....
        /*0084*/ 	.word	0x000059d0


	//   ....[6]....
        /*0088*/ 	.word	0x00005a00


	//   ....[7]....
        /*008c*/ 	.word	0x00005a10


	//   ....[8]....
        /*0090*/ 	.word	0x00006c00


	//   ....[9]....
        /*0094*/ 	.word	0x00006c40


	//   ....[10]....
        /*0098*/ 	.word	0x00006ca0


	//   ....[11]....
        /*009c*/ 	.word	0x00006cc0


	//----- nvinfo : EIATTR_EXIT_INSTR_OFFSETS
	.align		4
.L_1540:
        /*00a0*/ 	.byte	0x04, 0x1c
        /*00a2*/ 	.short	(.L_1542 - .L_1541)


	//   ....[0]....
.L_1541:
        /*00a4*/ 	.word	0x00000160


	//   ....[1]....
        /*00a8*/ 	.word	0x00000710


	//   ....[2]....
        /*00ac*/ 	.word	0x00000740


	//   ....[3]....
        /*00b0*/ 	.word	0x00007ca0


	//----- nvinfo : EIATTR_CTAIDZ_USED
	.align		4
.L_1542:
        /*00b4*/ 	.byte	0x01, 0x04
	.zero		2


	//----- nvinfo : EIATTR_CRS_STACK_SIZE
	.align		4
        /*00b8*/ 	.byte	0x04, 0x1e
        /*00ba*/ 	.short	(.L_1544 - .L_1543)
.L_1543:
        /*00bc*/ 	.word	0x00000000
.L_1544:


//--------------------- .nv.info._ZN5flash24flash_fwd_splitkv_kernelI23Flash_fwd_kernel_traitsILi128ELi64ELi64ELi4ELb0ELb0EN7cutlass10bfloat16_tE19Flash_kernel_traitsILi128ELi64ELi64ELi4ES3_EELb1ELb0ELb0ELb1ELb1ELb0ELb1ELb0EEEvNS_16Flash_fwd_paramsE --------------------------
	.section	.nv.info._ZN5flash24flash_fwd_splitkv_kernelI23Flash_fwd_kernel_traitsILi128ELi64ELi64ELi4ELb0ELb0EN7cutlass10bfloat16_tE19Flash_kernel_traitsILi128ELi64ELi64ELi4ES3_EELb1ELb0ELb0ELb1ELb1ELb0ELb1ELb0EEEvNS_16Flash_fwd_paramsE,"",@"SHT_CUDA_INFO"
	.sectionflags	@""
	.align	4


	//----- nvinfo : EIATTR_CUDA_API_VERSION
	.align		4
        /*0000*/ 	.byte	0x04, 0x37
        /*0002*/ 	.short	(.L_1546 - .L_1545)
.L_1545:
        /*0004*/ 	.word	0x00000082


	//----- nvinfo : EIATTR_SW2861232_WAR
	.align		4
.L_1546:
        /*0008*/ 	.byte	0x01, 0x35
	.zero		2


	//----- nvinfo : EIATTR_PARAM_CBANK
	.align		4
        /*000c*/ 	.byte	0x04, 0x0a
        /*000e*/ 	.short	(.L_1548 - .L_1547)
	.align		4
.L_1547:
        /*0010*/ 	.word	index@(.nv.constant0._ZN5flash24flash_fwd_splitkv_kernelI23Flash_fwd_kernel_traitsILi128ELi64ELi64ELi4ELb0ELb0EN7cutlass10bfloat16_tE19Flash_kernel_traitsILi128ELi64ELi64ELi4ES3_EELb1ELb0ELb0ELb1ELb1ELb0ELb1ELb0EEEvNS_16Flash_fwd_paramsE)
        /*0014*/ 	.short	0x0160
        /*0016*/ 	.short	0x01d0


	//----- nvinfo : EIATTR_CBANK_PARAM_SIZE
	.align		4
.L_1548:
        /*0018*/ 	.byte	0x03, 0x19
        /*001a*/ 	.short	0x01d0


	//----- nvinfo : EIATTR_KPARAM_INFO
	.align		4
        /*001c*/ 	.byte	0x04, 0x17
        /*001e*/ 	.short	(.L_1550 - .L_1549)
.L_1549:
        /*0020*/ 	.word	0x00000000
        /*0024*/ 	.short	0x0000
        /*0026*/ 	.short	0x0000
        /*0028*/ 	.byte	0x00, 0xf0, 0x41, 0x07


	//----- nvinfo : EIATTR_MAXREG_COUNT
	.align		4
.L_1550:
        /*002c*/ 	.byte	0x03, 0x1b
        /*002e*/ 	.short	0x00ff


	//----- nvinfo : EIATTR_NUM_BARRIERS
	.align		4
        /*0030*/ 	.byte	0x02, 0x4c
        /*0032*/ 	.byte	0x01
	.zero		1


	//----- nvinfo : EIATTR_MERCURY_ISA_VERSION
	.align		4
        /*0034*/ 	.byte	0x03, 0x5f
        /*0036*/ 	.short	0x0000


	//----- nvinfo : EIATTR_COOP_GROUP_MASK_REGIDS
	.align		4
        /*0038*/ 	.byte	0x04, 0x29
        /*003a*/ 	.short	(.L_1552 - .L_1551)


	//   ....[0]....
.L_1551:
        /*003c*/ 	.word	0xffffffff


	//   ....[1]....
        /*0040*/ 	.word	0xffffffff


	//   ....[2]....
        /*0044*/ 	.word	0xffffffff


	//   ....[3]....
        /*0048*/ 	.word	0xffffffff


	//   ....[4]....
        /*004c*/ 	.word	0xffffffff


	//   ....[5]....
        /*0050*/ 	.word	0xffffffff


	//   ....[6]....
        /*0054*/ 	.word	0xffffffff


	//   ....[7]....
        /*0058*/ 	.word	0xffffffff


	//   ....[8]....
        /*005c*/ 	.word	0xffffffff


	//   ....[9]....
        /*0060*/ 	.word	0xffffffff


	//   ....[10]....
        /*0064*/ 	.word	0xffffffff


	//   ....[11]....
        /*0068*/ 	.word	0xffffffff


	//----- nvinfo : EIATTR_COOP_GROUP_INSTR_OFFSETS
	.align		4
.L_1552:
        /*006c*/ 	.byte	0x04, 0x28
        /*006e*/ 	.short	(.L_1554 - .L_1553)


	//   ....[0]....
.L_1553:
        /*0070*/ 	.word	0x000031f0


	//   ....[1]....
        /*0074*/ 	.word	0x00003210


	//   ....[2]....
        /*0078*/ 	.word	0x000032b0


	//   ....[3]....
        /*007c*/ 	.word	0x000032c0


	//   ....[4]....
        /*0080*/ 	.word	0x000053d0


	//   ....[5]....
        /*0084*/ 	.word	0x000053f0


	//   ....[6]....
        /*0088*/ 	.word	0x00005420


	//   ....[7]....
        /*008c*/ 	.word	0x00005430


	//   ....[8]....
        /*0090*/ 	.word	0x00006660


	//   ....[9]....
        /*0094*/ 	.word	0x000066a0


	//   ....[10]....
        /*0098*/ 	.word	0x00006710


	//   ....[11]....
        /*009c*/ 	.word	0x00006730


	//----- nvinfo : EIATTR_EXIT_INSTR_OFFSETS
	.align		4
.L_1554:
        /*00a0*/ 	.byte	0x04, 0x1c
        /*00a2*/ 	.short	(.L_1556 - .L_1555)


	//   ....[0]....
.L_1555:
        /*00a4*/ 	.word	0x000002a0


	//   ....[1]....
        /*00a8*/ 	.word	0x000009f0


	//   ....[2]....
        /*00ac*/ 	.word	0x00000a20


	//   ....[3]....
        /*00b0*/ 	.word	0x00007540


	//----- nvinfo : EIATTR_CTAIDZ_USED
	.align		4
.L_1556:
        /*00b4*/ 	.byte	0x01, 0x04
	.zero		2


	//----- nvinfo : EIATTR_CRS_STACK_SIZE
	.align		4
        /*00b8*/ 	.byte	0x04, 0x1e
        /*00ba*/ 	.short	(.L_1558 - .L_1557)
.L_1557:
        /*00bc*/ 	.word	0x00000000
.L_1558:


//--------------------- .nv.info._ZN5flash24flash_fwd_splitkv_kernelI23Flash_fwd_kernel_traitsILi128ELi64ELi64ELi4ELb0ELb0EN7cutlass10bfloat16_tE19Flash_kernel_traitsILi128ELi64ELi64ELi4ES3_EELb1ELb0ELb0ELb1ELb1ELb1ELb1ELb0EEEvNS_16Flash_fwd_paramsE --------------------------
	.section	.nv.info._ZN5flash24flash_fwd_splitkv_kernelI23Flash_fwd_kernel_traitsILi128ELi64ELi64ELi4ELb0ELb0EN7cutlass10bfloat16_tE19Flash_kernel_traitsILi128ELi64ELi64ELi4ES3_EELb1ELb0ELb0ELb1ELb1ELb1ELb1ELb0EEEvNS_16Flash_fwd_paramsE,"",@"SHT_CUDA_INFO"
	.sectionflags	@""
	.align	4


	//----- nvinfo : EIATTR_CUDA_API_VERSION
	.align		4
        /*0000*/ 	.byte	0x04, 0x37
        /*0002*/ 	.short	(.L_1560 - .L_1559)
.L_1559:
        /*0004*/ 	.word	0x00000082


	//----- nvinfo : EIATTR_SW2861232_WAR
	.align		4
.L_1560:
        /*0008*/ 	.byte	0x01, 0x35
	.zero		2


	//----- nvinfo : EIATTR_PARAM_CBANK
	.align		4
        /*000c*/ 	.byte	0x04, 0x0a
        /*000e*/ 	.short	(.L_1562 - .L_1561)
	.align		4
.L_1561:
        /*0010*/ 	.word	index@(.nv.constant0._ZN5flash24flash_fwd_splitkv_kernelI23Flash_fwd_kernel_traitsILi128ELi64ELi64ELi4ELb0ELb0EN7cutlass10bfloat16_tE19Flash_kernel_traitsILi128ELi64ELi64ELi4ES3_EELb1ELb0ELb0ELb1ELb1ELb1ELb1ELb0EEEvNS_16Flash_fwd_paramsE)
        /*0014*/ 	.short	0x0160
        /*0016*/ 	.short	0x01d0


	//----- nvinfo : EIATTR_CBANK_PARAM_SIZE
	.align		4
.L_1562:
        /*0018*/ 	.byte	0x03, 0x19
        /*001a*/ 	.short	0x01d0


	//----- nvinfo : EIATTR_KPARAM_INFO
	.align		4
        /*001c*/ 	.byte	0x04, 0x17
        /*001e*/ 	.short	(.L_1564 - .L_1563)
.L_1563:
        /*0020*/ 	.word	0x00000000
        /*0024*/ 	.short	0x0000
        /*0026*/ 	.short	0x0000
        /*0028*/ 	.byte	0x00, 0xf0, 0x41, 0x07


	//----- nvinfo : EIATTR_MAXREG_COUNT
	.align		4
.L_1564:
        /*002c*/ 	.byte	0x03, 0x1b
        /*002e*/ 	.short	0x00ff


	//----- nvinfo : EIATTR_NUM_BARRIERS
	.align		4
        /*0030*/ 	.byte	0x02, 0x4c
        /*0032*/ 	.byte	0x01
	.zero		1


	//----- nvinfo : EIATTR_MERCURY_ISA_VERSION
	.align		4
        /*0034*/ 	.byte	0x03, 0x5f
        /*0036*/ 	.short	0x0000


	//----- nvinfo : EIATTR_COOP_GROUP_MASK_REGIDS
	.align		4
        /*0038*/ 	.byte	0x04, 0x29
        /*003a*/ 	.short	(.L_1566 - .L_1565)


	//   ....[0]....
.L_1565:
        /*003c*/ 	.word	0xffffffff


	//   ....[1]....
        /*0040*/ 	.word	0xffffffff


	//   ....[2]....
        /*0044*/ 	.word	0xffffffff


	//   ....[3]....
        /*0048*/ 	.word	0xffffffff


	//   ....[4]....
        /*004c*/ 	.word	0xffffffff


	//   ....[5]....
        /*0050*/ 	.word	0xffffffff


	//   ....[6]....
        /*0054*/ 	.word	0xffffffff


	//   ....[7]....
        /*0058*/ 	.word	0xffffffff


	//   ....[8]....
        /*005c*/ 	.word	0xffffffff


	//   ....[9]....
        /*0060*/ 	.word	0xffffffff


	//   ....[10]....
        /*0064*/ 	.word	0xffffffff


	//   ....[11]....
        /*0068*/ 	.word	0xffffffff


	//----- nvinfo : EIATTR_COOP_GROUP_INSTR_OFFSETS
	.align		4
.L_1566:
        /*006c*/ 	.byte	0x04, 0x28
        /*006e*/ 	.short	(.L_1568 - .L_1567)


	//   ....[0]....
.L_1567:
        /*0070*/ 	.word	0x000035f0


	//   ....[1]....
        /*0074*/ 	.word	0x00003610


	//   ....[2]....
        /*0078*/ 	.word	0x000036a0


	//   ....[3]....
        /*007c*/ 	.word	0x000036b0


	//   ....[4]....
        /*0080*/ 	.word	0x00005c10


	//   ....[5]....
        /*0084*/ 	.word	0x00005c20


	//   ....[6]....
        /*0088*/ 	.word	0x00005c50


	//   ....[7]....
        /*008c*/ 	.word	0x00005c60


	//   ....[8]....
        /*0090*/ 	.word	0x00006e70


	//   ....[9]....
        /*0094*/ 	.word	0x00006eb0


	//   ....[10]....
        /*0098*/ 	.word	0x00006f20


	//   ....[11]....
        /*009c*/ 	.word	0x00006f40


	//----- nvinfo : EIATTR_EXIT_INSTR_OFFSETS
	.align		4
.L_1568:
        /*00a0*/ 	.byte	0x04, 0x1c
        /*00a2*/ 	.short	(.L_1570 - .L_1569)


	//   ....[0]....
.L_1569:
        /*00a4*/ 	.word	0x000002a0


	//   ....[1]....
        /*00a8*/ 	.word	0x000009f0


	//   ....[2]....
        /*00ac*/ 	.word	0x00000a20


	//   ....[3]....
        /*00b0*/ 	.word	0x00007d50


	//----- nvinfo : EIATTR_CTAIDZ_USED
	.align		4
.L_1570:
        /*00b4*/ 	.byte	0x01, 0x04
	.zero		2


	//----- nvinfo : EIATTR_CRS_STACK_SIZE
	.align		4
        /*00b8*/ 	.byte	0x04, 0x1e
        /*00ba*/ 	.short	(.L_1572 - .L_1571)
.L_1571:
        /*00bc*/ 	.word	0x00000000
.L_1572:


//--------------------- .nv.info._ZN5flash24flash_fwd_splitkv_kernelI23Flash_fwd_kernel_traitsILi128ELi64ELi64ELi4ELb0ELb0EN7cutlass10bfloat16_tE19Flash_kernel_traitsILi128ELi64ELi64ELi4ES3_EELb1ELb0ELb0ELb0ELb1ELb0ELb0ELb0EEEvNS_16Flash_fwd_paramsE --------------------------
	.section	.nv.info._ZN5flash24flash_fwd_splitkv_kernelI23Flash_fwd_kernel_traitsILi128ELi64ELi64ELi4ELb0ELb0EN7cutlass10bfloat16_tE19Flash_kernel_traitsILi128ELi64ELi64ELi4ES3_EELb1ELb0ELb0ELb0ELb1ELb0ELb0ELb0EEEvNS_16Flash_fwd_paramsE,"",@"SHT_CUDA_INFO"
	.sectionflags	@""
	.align	4


	//----- nvinfo : EIATTR_CUDA_API_VERSION
	.align		4
        /*0000*/ 	.byte	0x04, 0x37
        /*0002*/ 	.short	(.L_1574 - .L_1573)
.L_1573:
        /*0004*/ 	.word	0x00000082


	//----- nvinfo : EIATTR_SW2861232_WAR
	.align		4
.L_1574:
        /*0008*/ 	.byte	0x01, 0x35
	.zero		2


	//----- nvinfo : EIATTR_PARAM_CBANK
	.align		4
        /*000c*/ 	.byte	0x04, 0x0a
        /*000e*/ 	.short	(.L_1576 - .L_1575)
	.align		4
.L_1575:
        /*0010*/ 	.word	index@(.nv.constant0._ZN5flash24flash_fwd_splitkv_kernelI23Flash_fwd_kernel_traitsILi128ELi64ELi64ELi4ELb0ELb0EN7cutlass10bfloat16_tE19Flash_kernel_traitsILi128ELi64ELi64ELi4ES3_EELb1ELb0ELb0ELb0ELb1ELb0ELb0ELb0EEEvNS_16Flash_fwd_paramsE)
        /*0014*/ 	.short	0x0160
        /*0016*/ 	.short	0x01d0


	//----- nvinfo : EIATTR_CBANK_PARAM_SIZE
	.align		4
.L_1576:
        /*0018*/ 	.byte	0x03, 0x19
        /*001a*/ 	.short	0x01d0


	//----- nvinfo : EIATTR_KPARAM_INFO
	.align		4
        /*001c*/ 	.byte	0x04, 0x17
        /*001e*/ 	.short	(.L_1578 - .L_1577)
.L_1577:
        /*0020*/ 	.word	0x00000000
        /*0024*/ 	.short	0x0000
        /*0026*/ 	.short	0x0000
        /*0028*/ 	.byte	0x00, 0xf0, 0x41, 0x07


	//----- nvinfo : EIATTR_MAXREG_COUNT
	.align		4
.L_1578:
        /*002c*/ 	.byte	0x03, 0x1b
        /*002e*/ 	.short	0x00ff


	//----- nvinfo : EIATTR_NUM_BARRIERS
	.align		4
        /*0030*/ 	.byte	0x02, 0x4c
        /*0032*/ 	.byte	0x01
	.zero		1


	//----- nvinfo : EIATTR_MERCURY_ISA_VERSION
	.align		4
        /*0034*/ 	.byte	0x03, 0x5f
        /*0036*/ 	.short	0x0000


	//----- nvinfo : EIATTR_COOP_GROUP_MASK_REGIDS
	.align		4
        /*0038*/ 	.byte	0x04, 0x29
        /*003a*/ 	.short	(.L_1580 - .L_1579)


	//   ....[0]....
.L_1579:
        /*003c*/ 	.word	0xffffffff


	//   ....[1]....
        /*0040*/ 	.word	0xffffffff


	//   ....[2]....
        /*0044*/ 	.word	0xffffffff


	//   ....[3]....
        /*0048*/ 	.word	0xffffffff


	//   ....[4]....
        /*004c*/ 	.word	0xffffffff


	//   ....[5]....
        /*0050*/ 	.word	0xffffffff


	//   ....[6]....
        /*0054*/ 	.word	0xffffffff


	//   ....[7]....
        /*0058*/ 	.word	0xffffffff


	//   ....[8]....
        /*005c*/ 	.word	0xffffffff


	//   ....[9]....
        /*0060*/ 	.word	0xffffffff


	//   ....[10]....
        /*0064*/ 	.word	0xffffffff


	//   ....[11]....
        /*0068*/ 	.word	0xffffffff


	//   ....[12]....
        /*006c*/ 	.word	0xffffffff


	//   ....[13]....
        /*0070*/ 	.word	0xffffffff


	//   ....[14]....
        /*0074*/ 	.word	0xffffffff


	//   ....[15]....
        /*0078*/ 	.word	0xffffffff


	//----- nvinfo : EIATTR_COOP_GROUP_INSTR_OFFSETS
	.align		4
.L_1580:
        /*007c*/ 	.byte	0x04, 0x28
        /*007e*/ 	.short	(.L_1582 - .L_1581)


	//   ....[0]....
.L_1581:
        /*0080*/ 	.word	0x00003890


	//   ....[1]....
        /*0084*/ 	.word	0x000038b0


	//   ....[2]....
        /*0088*/ 	.word	0x00003950


	//   ....[3]....
        /*008c*/ 	.word	0x00003960


	//   ....[4]....
        /*0090*/ 	.word	0x00005f90


	//   ....[5]....
        /*0094*/ 	.word	0x00005fa0


	//   ....[6]....
        /*0098*/ 	.word	0x00005fd0


	//   ....[7]....
        /*009c*/ 	.word	0x00005fe0


	//   ....[8]....
        /*00a0*/ 	.word	0x00008630


	//   ....[9]....
        /*00a4*/ 	.word	0x00008650


	//   ....[10]....
        /*00a8*/ 	.word	0x00008680


	//   ....[11]....
        /*00ac*/ 	.word	0x00008690


	//   ....[12]....
        /*00b0*/ 	.word	0x000098c0


	//   ....[13]....
        /*00b4*/ 	.word	0x00009900


	//   ....[14]....
        /*00b8*/ 	.word	0x00009940


	//   ....[15]....
        /*00bc*/ 	.word	0x00009950


	//----- nvinfo : EIATTR_EXIT_INSTR_OFFSETS
	.align		4
.L_1582:
        /*00c0*/ 	.byte	0x04, 0x1c
        /*00c2*/ 	.short	(.L_1584 - .L_1583)


	//   ....[0]....
.L_1583:
        /*00c4*/ 	.word	0x000002e0


	//   ....[1]....
        /*00c8*/ 	.word	0x00000ae0


	//   ....[2]....
        /*00cc*/ 	.word	0x00000b10


	//   ....[3]....
        /*00d0*/ 	.word	0x0000ab90


	//   ....[4]....
        /*00d4*/ 	.word	0x0000ac60


	//----- nvinfo : EIATTR_CTAIDZ_USED
	.align		4
.L_1584:
        /*00d8*/ 	.byte	0x01, 0x04
	.zero		2


	//----- nvinfo : EIATTR_CRS_STACK_SIZE
	.align		4
        /*00dc*/ 	.byte	0x04, 0x1e
        /*00de*/ 	.short	(.L_1586 - .L_1585)
.L_1585:
        /*00e0*/ 	.word	0x00000000
.L_1586:


//--------------------- .nv.info._ZN5flash24flash_fwd_splitkv_kernelI23Flash_fwd_kernel_traitsILi128ELi64ELi64ELi4ELb0ELb0EN7cutlass10bfloat16_tE19Flash_kernel_traitsILi128ELi64ELi64ELi4ES3_EELb1ELb0ELb0ELb0ELb1ELb1ELb0ELb0EEEvNS_16Flash_fwd_paramsE --------------------------
	.section	.nv.info._ZN5flash24flash_fwd_splitkv_kernelI23Flash_fwd_kernel_traitsILi128ELi64ELi64ELi4ELb0ELb0EN7cutlass10bfloat16_tE19Flash_kernel_traitsILi128ELi64ELi64ELi4ES3_EELb1ELb0ELb0ELb0ELb1ELb1ELb0ELb0EEEvNS_16Flash_fwd_paramsE,"",@"SHT_CUDA_INFO"
	.sectionflags	@""
	.align	4


	//----- nvinfo : EIATTR_CUDA_API_VERSION
	.align		4
        /*0000*/ 	.byte	0x04, 0x37
        /*0002*/ 	.short	(.L_1588 - .L_1587)
.L_1587:
        /*0004*/ 	.word	0x00000082


	//----- nvinfo : EIATTR_SW2861232_WAR
	.align		4
.L_1588:
        /*0008*/ 	.byte	0x01, 0x35
	.zero		2


	//----- nvinfo : EIATTR_PARAM_CBANK
	.align		4
        /*000c*/ 	.byte	0x04, 0x0a
        /*000e*/ 	.short	(.L_1590 - .L_1589)
	.align		4
.L_1589:
        /*0010*/ 	.word	index@(.nv.constant0._ZN5flash24flash_fwd_splitkv_kernelI23Flash_fwd_kernel_traitsILi128ELi64ELi64ELi4ELb0ELb0EN7cutlass10bfloat16_tE19Flash_kernel_traitsILi128ELi64ELi64ELi4ES3_EELb1ELb0ELb0ELb0ELb1ELb1ELb0ELb0EEEvNS_16Flash_fwd_paramsE)
        /*0014*/ 	.short	0x0160
        /*0016*/ 	.short	0x01d0


	//----- nvinfo : EIATTR_CBANK_PARAM_SIZE
	.align		4
.L_1590:
        /*0018*/ 	.byte	0x03, 0x19
        /*001a*/ 	.short	0x01d0


	//----- nvinfo : EIATTR_KPARAM_INFO
	.align		4
        /*001c*/ 	.byte	0x04, 0x17
        /*001e*/ 	.short	(.L_1592 - .L_1591)
.L_1591:
        /*0020*/ 	.word	0x00000000
        /*0024*/ 	.short	0x0000
        /*0026*/ 	.short	0x0000
        /*0028*/ 	.byte	0x00, 0xf0, 0x41, 0x07


	//----- nvinfo : EIATTR_MAXREG_COUNT
	.align		4
.L_1592:
        /*002c*/ 	.byte	0x03, 0x1b
        /*002e*/ 	.short	0x00ff


	//----- nvinfo : EIATTR_NUM_BARRIERS
	.align		4
        /*0030*/ 	.byte	0x02, 0x4c
        /*0032*/ 	.byte	0x01
	.zero		1


	//----- nvinfo : EIATTR_MERCURY_ISA_VERSION
	.align		4
        /*0034*/ 	.byte	0x03, 0x5f
        /*0036*/ 	.short	0x0000


	//----- nvinfo : EIATTR_COOP_GROUP_MASK_REGIDS
	.align		4
        /*0038*/ 	.byte	0x04, 0x29
        /*003a*/ 	.short	(.L_1594 - .L_1593)


	//   ....[0]....
.L_1593:
        /*003c*/ 	.word	0xffffffff


	//   ....[1]....
        /*0040*/ 	.word	0xffffffff


	//   ....[2]....
        /*0044*/ 	.word	0xffffffff


	//   ....[3]....
        /*0048*/ 	.word	0xffffffff


	//   ....[4]....
        /*004c*/ 	.word	0xffffffff


	//   ....[5]....
        /*0050*/ 	.word	0xffffffff


	//   ....[6]....
        /*0054*/ 	.word	0xffffffff


	//   ....[7]....
        /*0058*/ 	.word	0xffffffff


	//   ....[8]....
        /*005c*/ 	.word	0xffffffff


	//   ....[9]....
        /*0060*/ 	.word	0xffffffff


	//   ....[10]....
        /*0064*/ 	.word	0xffffffff


	//   ....[11]....
        /*0068*/ 	.word	0xffffffff


	//   ....[12]....
        /*006c*/ 	.word	0xffffffff


	//   ....[13]....
        /*0070*/ 	.word	0xffffffff


	//   ....[14]....
        /*0074*/ 	.word	0xffffffff


	//   ....[15]....
        /*0078*/ 	.word	0xffffffff


	//----- nvinfo : EIATTR_COOP_GROUP_INSTR_OFFSETS
	.align		4
.L_1594:
        /*007c*/ 	.byte	0x04, 0x28
        /*007e*/ 	.short	(.L_1596 - .L_1595)


	//   ....[0]....
.L_1595:
        /*0080*/ 	.word	0x00003c80


	//   ....[1]....
        /*0084*/ 	.word	0x00003ca0


	//   ....[2]....
        /*0088*/ 	.word	0x00003d40


	//   ....[3]....
        /*008c*/ 	.word	0x00003d50


	//   ....[4]....
        /*0090*/ 	.word	0x00006780


	//   ....[5]....
        /*0094*/ 	.word	0x00006790


	//   ....[6]....
        /*0098*/ 	.word	0x000067c0


	//   ....[7]....
        /*009c*/ 	.word	0x000067d0


	//   ....[8]....
        /*00a0*/ 	.word	0x00009270


	//   ....[9]....
        /*00a4*/ 	.word	0x00009280


	//   ....[10]....
        /*00a8*/ 	.word	0x000092b0


	//   ....[11]....
        /*00ac*/ 	.word	0x000092c0


	//   ....[12]....
        /*00b0*/ 	.word	0x0000a4a0


	//   ....[13]....
        /*00b4*/ 	.word	0x0000a4e0


	//   ....[14]....
        /*00b8*/ 	.word	0x0000a520


	//   ....[15]....
        /*00bc*/ 	.word	0x0000a530


	//----- nvinfo : EIATTR_EXIT_INSTR_OFFSETS
	.align		4
.L_1596:
        /*00c0*/ 	.byte	0x04, 0x1c
        /*00c2*/ 	.short	(.L_1598 - .L_1597)


	//   ....[0]....
.L_1597:
        /*00c4*/ 	.word	0x000002e0


	//   ....[1]....
        /*00c8*/ 	.word	0x00000ae0


	//   ....[2]....
        /*00cc*/ 	.word	0x00000b10


	//   ....[3]....
        /*00d0*/ 	.word	0x0000b770


	//   ....[4]....
        /*00d4*/ 	.word	0x0000b840


	//----- nvinfo : EIATTR_CTAIDZ_USED
	.align		4
.L_1598:
        /*00d8*/ 	.byte	0x01, 0x04
	.zero		2


	//----- nvinfo : EIATTR_CRS_STACK_SIZE
	.align		4
        /*00dc*/ 	.byte	0x04, 0x1e
        /*00de*/ 	.short	(.L_1600 - .L_1599)
.L_1599:
        /*00e0*/ 	.word	0x00000000
.L_1600:


//--------------------- .nv.info._ZN5flash24flash_fwd_splitkv_kernelI23Flash_fwd_kernel_traitsILi128ELi64ELi64ELi4ELb0ELb0EN7cutlass10bfloat16_tE19Flash_kernel_traitsILi128ELi64ELi64ELi4ES3_EELb1ELb0ELb1ELb0ELb0ELb0ELb0ELb0EEEvNS_16Flash_fwd_paramsE --------------------------
	.section	.nv.info._ZN5flash24flash_fwd_splitkv_kernelI23Flash_fwd_kernel_traitsILi128ELi64ELi64ELi4ELb0ELb0EN7cutlass10bfloat16_tE19Flash_kernel_traitsILi128ELi64ELi64ELi4ES3_EELb1ELb0ELb1ELb0ELb0ELb0ELb0ELb0EEEvNS_16Flash_fwd_paramsE,"",@"SHT_CUDA_INFO"
	.sectionflags	@""
	.align	4


	//----- nvinfo : EIATTR_CUDA_API_VERSION
	.align		4
        /*0000*/ 	.byte	0x04, 0x37
        /*0002*/ 	.short	(.L_1602 - .L_1601)
.L_1601:
        /*0004*/ 	.word	0x00000082


	//----- nvinfo : EIATTR_SW2861232_WAR
	.align		4
.L_1602:
        /*0008*/ 	.byte	0x01, 0x35
	.zero		2


	//----- nvinfo : EIATTR_PARAM_CBANK
	.align		4
        /*000c*/ 	.byte	0x04, 0x0a
        /*000e*/ 	.short	(.L_1604 - .L_1603)
	.align		4
.L_1603:
        /*0010*/ 	.word	index@(.nv.constant0._ZN5flash24flash_fwd_splitkv_kernelI23Flash_fwd_kernel_traitsILi128ELi64ELi64ELi4ELb0ELb0EN7cutlass10bfloat16_tE19Flash_kernel_traitsILi128ELi64ELi64ELi4ES3_EELb1ELb0ELb1ELb0ELb0ELb0ELb0ELb0EEEvNS_16Flash_fwd_paramsE)
        /*0014*/ 	.short	0x0160
        /*0016*/ 	.short	0x01d0


	//----- nvinfo : EIATTR_CBANK_PARAM_SIZE
	.align		4
.L_1604:
        /*0018*/ 	.byte	0x03, 0x19
        /*001a*/ 	.short	0x01d0


	//----- nvinfo : EIATTR_KPARAM_INFO
	.align		4
        /*001c*/ 	.byte	0x04, 0x17
        /*001e*/ 	.short	(.L_1606 - .L_1605)
.L_1605:
        /*0020*/ 	.word	0x00000000
        /*0024*/ 	.short	0x0000
        /*0026*/ 	.short	0x0000
        /*0028*/ 	.byte	0x00, 0xf0, 0x41, 0x07


	//----- nvinfo : EIATTR_MAXREG_COUNT
	.align		4
.L_1606:
        /*002c*/ 	.byte	0x03, 0x1b
        /*002e*/ 	.short	0x00ff


	//----- nvinfo : EIATTR_NUM_BARRIERS
	.align		4
        /*0030*/ 	.byte	0x02, 0x4c
        /*0032*/ 	.byte	0x01
	.zero		1


	//----- nvinfo : EIATTR_MERCURY_ISA_VERSION
	.align		4
        /*0034*/ 	.byte	0x03, 0x5f
        /*0036*/ 	.short	0x0000


	//----- nvinfo : EIATTR_COOP_GROUP_MASK_REGIDS
	.align		4
        /*0038*/ 	.byte	0x04, 0x29
        /*003a*/ 	.short	(.L_1608 - .L_1607)


	//   ....[0]....
.L_1607:
        /*003c*/ 	.word	0xffffffff


	//   ....[1]....
        /*0040*/ 	.word	0xffffffff


	//   ....[2]....
        /*0044*/ 	.word	0xffffffff


	//   ....[3]....
        /*0048*/ 	.word	0xffffffff


	//   ....[4]....
        /*004c*/ 	.word	0xffffffff


	//   ....[5]....
        /*0050*/ 	.word	0xffffffff


	//   ....[6]....
        /*0054*/ 	.word	0xffffffff


	//   ....[7]....
        /*0058*/ 	.word	0xffffffff


	//   ....[8]....
        /*005c*/ 	.word	0xffffffff


	//   ....[9]....
        /*0060*/ 	.word	0xffffffff


	//   ....[10]....
        /*0064*/ 	.word	0xffffffff


	//   ....[11]....
        /*0068*/ 	.word	0xffffffff


	//   ....[12]....
        /*006c*/ 	.word	0xffffffff


	//   ....[13]....
        /*0070*/ 	.word	0xffffffff


	//   ....[14]....
        /*0074*/ 	.word	0xffffffff


	//   ....[15]....
        /*0078*/ 	.word	0xffffffff


	//----- nvinfo : EIATTR_COOP_GROUP_INSTR_OFFSETS
	.align		4
.L_1608:
        /*007c*/ 	.byte	0x04, 0x28
        /*007e*/ 	.short	(.L_1610 - .L_1609)


	//   ....[0]....
.L_1609:
        /*0080*/ 	.word	0x00004be0


	//   ....[1]....
        /*0084*/ 	.word	0x00004c00


	//   ....[2]....
        /*0088*/ 	.word	0x00004ca0


	//   ....[3]....
        /*008c*/ 	.word	0x00004cb0


	//   ....[4]....
        /*0090*/ 	.word	0x00007c70


	//   ....[5]....
        /*0094*/ 	.word	0x00007c80


	//   ....[6]....
        /*0098*/ 	.word	0x00007cb0


	//   ....[7]....
        /*009c*/ 	.word	0x00007cc0


	//   ....[8]....
        /*00a0*/ 	.word	0x0000ac90


	//   ....[9]....
        /*00a4*/ 	.word	0x0000acb0


	//   ....[10]....
        /*00a8*/ 	.word	0x0000acd0


	//   ....[11]....
        /*00ac*/ 	.word	0x0000acf0


	//   ....[12]....
        /*00b0*/ 	.word	0x0000bf10


	//   ....[13]....
        /*00b4*/ 	.word	0x0000bf50


	//   ....[14]....
        /*00b8*/ 	.word	0x0000bf90


	//   ....[15]....
        /*00bc*/ 	.word	0x0000bfb0


	//----- nvinfo : EIATTR_EXIT_INSTR_OFFSETS
	.align		4
.L_1610:
        /*00c0*/ 	.byte	0x04, 0x1c
        /*00c2*/ 	.short	(.L_1612 - .L_1611)


	//   ....[0]....
.L_1611:
        /*00c4*/ 	.word	0x000002d0


	//   ....[1]....
        /*00c8*/ 	.word	0x00000b80


	//   ....[2]....
        /*00cc*/ 	.word	0x00000bb0


	//   ....[3]....
        /*00d0*/ 	.word	0x0000d280


	//   ....[4]....
        /*00d4*/ 	.word	0x0000d360


	//   ....[5]....
        /*00d8*/ 	.word	0x0000d380


	//----- nvinfo : EIATTR_CTAIDZ_USED
	.align		4
.L_1612:
        /*00dc*/ 	.byte	0x01, 0x04
	.zero		2


	//----- nvinfo : EIATTR_CRS_STACK_SIZE
	.align		4
        /*00e0*/ 	.byte	0x04, 0x1e
        /*00e2*/ 	.short	(.L_1614 - .L_1613)
.L_1613:
        /*00e4*/ 	.word	0x00000000
.L_1614:


//--------------------- .nv.info._ZN5flash24flash_fwd_splitkv_kernelI23Flash_fwd_kernel_traitsILi128ELi64ELi64ELi4ELb0ELb0EN7cutlass10bfloat16_tE19Flash_kernel_traitsILi128ELi64ELi64ELi4ES3_EELb1ELb0ELb1ELb0ELb0ELb1ELb0ELb0EEEvNS_16Flash_fwd_paramsE --------------------------
	.section	.nv.info._ZN5flash24flash_fwd_splitkv_kernelI23Flash_fwd_kernel_traitsILi128ELi64ELi64ELi4ELb0ELb0EN7cutlass10bfloat16_tE19Flash_kernel_traitsILi128ELi64ELi64ELi4ES3_EELb1ELb0ELb1ELb0ELb0ELb1ELb0ELb0EEEvNS_16Flash_fwd_paramsE,"",@"SHT_CUDA_INFO"
	.sectionflags	@""
	.align	4


	//----- nvinfo : EIATTR_CUDA_API_VERSION
	.align		4
        /*0000*/ 	.byte	0x04, 0x37
        /*0002*/ 	.short	(.L_1616 - .L_1615)
.L_1615:
        /*0004*/ 	.word	0x00000082


	//----- nvinfo : EIATTR_SW2861232_WAR
	.align		4
.L_1616:
        /*0008*/ 	.byte	0x01, 0x35
	.zero		2


	//----- nvinfo : EIATTR_PARAM_CBANK
	.align		4
        /*000c*/ 	.byte	0x04, 0x0a
        /*000e*/ 	.short	(.L_1618 - .L_1617)
	.align		4
.L_1617:
        /*0010*/ 	.word	index@(.nv.constant0._ZN5flash24flash_fwd_splitkv_kernelI23Flash_fwd_kernel_traitsILi128ELi64ELi64ELi4ELb0ELb0EN7cutlass10bfloat16_tE19Flash_kernel_traitsILi128ELi64ELi64ELi4ES3_EELb1ELb0ELb1ELb0ELb0ELb1ELb0ELb0EEEvNS_16Flash_fwd_paramsE)
        /*0014*/ 	.short	0x0160
        /*0016*/ 	.short	0x01d0


	//----- nvinfo : EIATTR_CBANK_PARAM_SIZE
	.align		4
.L_1618:
        /*0018*/ 	.byte	0x03, 0x19
        /*001a*/ 	.short	0x01d0


	//----- nvinfo : EIATTR_KPARAM_INFO
	.align		4
        /*001c*/ 	.byte	0x04, 0x17
        /*001e*/ 	.short	(.L_1620 - .L_1619)
.L_1619:
        /*0020*/ 	.word	0x00000000
        /*0024*/ 	.short	0x0000
        /*0026*/ 	.short	0x0000
        /*0028*/ 	.byte	0x00, 0xf0, 0x41, 0x07


	//----- nvinfo : EIATTR_MAXREG_COUNT
	.align		4
.L_1620:
        /*002c*/ 	.byte	0x03, 0x1b
        /*002e*/ 	.short	0x00ff


	//----- nvinfo : EIATTR_NUM_BARRIERS
	.align		4
        /*0030*/ 	.byte	0x02, 0x4c
        /*0032*/ 	.byte	0x01
	.zero		1


	//----- nvinfo : EIATTR_MERCURY_ISA_VERSION
	.align		4
        /*0034*/ 	.byte	0x03, 0x5f
        /*0036*/ 	.short	0x0000


	//----- nvinfo : EIATTR_COOP_GROUP_MASK_REGIDS
	.align		4
        /*0038*/ 	.byte	0x04, 0x29
        /*003a*/ 	.short	(.L_1622 - .L_1621)


	//   ....[0]....
.L_1621:
        /*003c*/ 	.word	0xffffffff


	//   ....[1]....
        /*0040*/ 	.word	0xffffffff


	//   ....[2]....
        /*0044*/ 	.word	0xffffffff


	//   ....[3]....
        /*0048*/ 	.word	0xffffffff


	//   ....[4]....
        /*004c*/ 	.word	0xffffffff


	//   ....[5]....
        /*0050*/ 	.word	0xffffffff


	//   ....[6]....
        /*0054*/ 	.word	0xffffffff


	//   ....[7]....
        /*0058*/ 	.word	0xffffffff


	//   ....[8]....
        /*005c*/ 	.word	0xffffffff


	//   ....[9]....
        /*0060*/ 	.word	0xffffffff


	//   ....[10]....
        /*0064*/ 	.word	0xffffffff


	//   ....[11]....
        /*0068*/ 	.word	0xffffffff


	//   ....[12]....
        /*006c*/ 	.word	0xffffffff


	//   ....[13]....
        /*0070*/ 	.word	0xffffffff


	//   ....[14]....
        /*0074*/ 	.word	0xffffffff


	//   ....[15]....
        /*0078*/ 	.word	0xffffffff


	//----- nvinfo : EIATTR_COOP_GROUP_INSTR_OFFSETS
	.align		4
.L_1622:
        /*007c*/ 	.byte	0x04, 0x28
        /*007e*/ 	.short	(.L_1624 - .L_1623)


	//   ....[0]....
.L_1623:
        /*0080*/ 	.word	0x00004fe0


	//   ....[1]....
        /*0084*/ 	.word	0x00005000


	//   ....[2]....
        /*0088*/ 	.word	0x000050a0


	//   ....[3]....
        /*008c*/ 	.word	0x000050b0


	//   ....[4]....
        /*0090*/ 	.word	0x00008450


	//   ....[5]....
        /*0094*/ 	.word	0x00008460


	//   ....[6]....
        /*0098*/ 	.word	0x00008490


	//   ....[7]....
        /*009c*/ 	.word	0x000084a0


	//   ....[8]....
        /*00a0*/ 	.word	0x0000b880


	//   ....[9]....
        /*00a4*/ 	.word	0x0000b8a0


	//   ....[10]....
        /*00a8*/ 	.word	0x0000b8c0


	//   ....[11]....
        /*00ac*/ 	.word	0x0000b8e0


	//   ....[12]....
        /*00b0*/ 	.word	0x0000caf0


	//   ....[13]....
        /*00b4*/ 	.word	0x0000cb30


	//   ....[14]....
        /*00b8*/ 	.word	0x0000cb70


	//   ....[15]....
        /*00bc*/ 	.word	0x0000cb90


	//----- nvinfo : EIATTR_EXIT_INSTR_OFFSETS
	.align		4
.L_1624:
        /*00c0*/ 	.byte	0x04, 0x1c
        /*00c2*/ 	.short	(.L_1626 - .L_1625)


	//   ....[0]....
.L_1625:
        /*00c4*/ 	.word	0x000002d0


	//   ....[1]....
        /*00c8*/ 	.word	0x00000b80


	//   ....[2]....
        /*00cc*/ 	.word	0x00000bb0


	//   ....[3]....
        /*00d0*/ 	.word	0x0000de60


	//   ....[4]....
        /*00d4*/ 	.word	0x0000df40


	//   ....[5]....
        /*00d8*/ 	.word	0x0000df60


	//----- nvinfo : EIATTR_CTAIDZ_USED
	.align		4
.L_1626:
        /*00dc*/ 	.byte	0x01, 0x04
	.zero		2


	//----- nvinfo : EIATTR_CRS_STACK_SIZE
	.align		4
        /*00e0*/ 	.byte	0x04, 0x1e
        /*00e2*/ 	.short	(.L_1628 - .L_1627)
.L_1627:
        /*00e4*/ 	.word	0x00000000
.L_1628:


//--------------------- .nv.info._ZN5flash24flash_fwd_splitkv_kernelI23Flash_fwd_kernel_traitsILi128ELi64ELi64ELi4ELb0ELb0EN7cutlass10bfloat16_tE19Flash_kernel_traitsILi128ELi64ELi64ELi4ES3_EELb1ELb0ELb0ELb0ELb1ELb0ELb0ELb1EEEvNS_16Flash_fwd_paramsE --------------------------
	.section	.nv.info._ZN5flash24flash_fwd_splitkv_kernelI23Flash_fwd_kernel_traitsILi128ELi64ELi64ELi4ELb0ELb0EN7cutlass10bfloat16_tE19Flash_kernel_traitsILi128ELi64ELi64ELi4ES3_EELb1ELb0ELb0ELb0ELb1ELb0ELb0ELb1EEEvNS_16Flash_fwd_paramsE,"",@"SHT_CUDA_INFO"
	.sectionflags	@""
	.align	4


	//----- nvinfo : EIATTR_CUDA_API_VERSION
	.align		4
        /*0000*/ 	.byte	0x04, 0x37
        /*0002*/ 	.short	(.L_1630 - .L_1629)
.L_1629:
        /*0004*/ 	.word	0x00000082


	//----- nvinfo : EIATTR_SW2861232_WAR
	.align		4
.L_1630:
        /*0008*/ 	.byte	0x01, 0x35
	.zero		2


	//----- nvinfo : EIATTR_PARAM_CBANK
	.align		4
        /*000c*/ 	.byte	0x04, 0x0a
        /*000e*/ 	.short	(.L_1632 - .L_1631)
	.align		4
.L_1631:
        /*0010*/ 	.word	index@(.nv.constant0._ZN5flash24flash_fwd_splitkv_kernelI23Flash_fwd_kernel_traitsILi128ELi64ELi64ELi4ELb0ELb0EN7cutlass10bfloat16_tE19Flash_kernel_traitsILi128ELi64ELi64ELi4ES3_EELb1ELb0ELb0ELb0ELb1ELb0ELb0ELb1EEEvNS_16Flash_fwd_paramsE)
        /*0014*/ 	.short	0x0160
        /*0016*/ 	.short	0x01d0


	//----- nvinfo : EIATTR_CBANK_PARAM_SIZE
	.align		4
.L_1632:
        /*0018*/ 	.byte	0x03, 0x19
        /*001a*/ 	.short	0x01d0


	//----- nvinfo : EIATTR_KPARAM_INFO
	.align		4
        /*001c*/ 	.byte	0x04, 0x17
        /*001e*/ 	.short	(.L_1634 - .L_1633)
.L_1633:
        /*0020*/ 	.word	0x00000000
        /*0024*/ 	.short	0x0000
        /*0026*/ 	.short	0x0000
        /*0028*/ 	.byte	0x00, 0xf0, 0x41, 0x07


	//----- nvinfo : EIATTR_MAXREG_COUNT
	.align		4
.L_1634:
        /*002c*/ 	.byte	0x03, 0x1b
        /*002e*/ 	.short	0x00ff


	//----- nvinfo : EIATTR_NUM_BARRIERS
	.align		4
        /*0030*/ 	.byte	0x02, 0x4c
        /*0032*/ 	.byte	0x01
	.zero		1


	//----- nvinfo : EIATTR_MERCURY_ISA_VERSION
	.align		4
        /*0034*/ 	.byte	0x03, 0x5f
        /*0036*/ 	.short	0x0000


	//----- nvinfo : EIATTR_COOP_GROUP_MASK_REGIDS
	.align		4
        /*0038*/ 	.byte	0x04, 0x29
        /*003a*/ 	.short	(.L_1636 - .L_1635)


	//   ....[0]....
.L_1635:
        /*003c*/ 	.word	0xffffffff


	//   ....[1]....
        /*0040*/ 	.word	0xffffffff


	//   ....[2]....
        /*0044*/ 	.word	0xffffffff


	//   ....[3]....
        /*0048*/ 	.word	0xffffffff


	//   ....[4]....
        /*004c*/ 	.word	0xffffffff


	//   ....[5]....
        /*0050*/ 	.word	0xffffffff


	//   ....[6]....
        /*0054*/ 	.word	0xffffffff


	//   ....[7]....
        /*0058*/ 	.word	0xffffffff


	//   ....[8]....
        /*005c*/ 	.word	0xffffffff


	//   ....[9]....
        /*0060*/ 	.word	0xffffffff


	//   ....[10]....
        /*0064*/ 	.word	0xffffffff


	//   ....[11]....
        /*0068*/ 	.word	0xffffffff


	//   ....[12]....
        /*006c*/ 	.word	0xffffffff


	//   ....[13]....
        /*0070*/ 	.word	0xffffffff


	//   ....[14]....
        /*0074*/ 	.word	0xffffffff


	//   ....[15]....
        /*0078*/ 	.word	0xffffffff


	//----- nvinfo : EIATTR_COOP_GROUP_INSTR_OFFSETS
	.align		4
.L_1636:
        /*007c*/ 	.byte	0x04, 0x28
        /*007e*/ 	.short	(.L_1638 - .L_1637)


	//   ....[0]....
.L_1637:
        /*0080*/ 	.word	0x0000e010


	//   ....[1]....
        /*0084*/ 	.word	0x0000e050


	//   ....[2]....
        /*0088*/ 	.word	0x0000e090


	//   ....[3]....
        /*008c*/ 	.word	0x0000e0b0


	//   ....[4]....
        /*0090*/ 	.word	0x00010740


	//   ....[5]....
        /*0094*/ 	.word	0x00010750


	//   ....[6]....
        /*0098*/ 	.word	0x00010780


	//   ....[7]....
        /*009c*/ 	.word	0x00010790


	//   ....[8]....
        /*00a0*/ 	.word	0x00012e20


	//   ....[9]....
        /*00a4*/ 	.word	0x00012e40


	//   ....[10]....
        /*00a8*/ 	.word	0x00012e70


	//   ....[11]....
        /*00ac*/ 	.word	0x00012e80


	//   ....[12]....
        /*00b0*/ 	.word	0x000140a0


	//   ....[13]....
        /*00b4*/ 	.word	0x000140e0


	//   ....[14]....
        /*00b8*/ 	.word	0x00014120


	//   ....[15]....
        /*00bc*/ 	.word	0x00014130


	//----- nvinfo : EIATTR_EXIT_INSTR_OFFSETS
	.align		4
.L_1638:
        /*00c0*/ 	.byte	0x04, 0x1c
        /*00c2*/ 	.short	(.L_1640 - .L_1639)


	//   ....[0]....
.L_1639:
        /*00c4*/ 	.word	0x00000320


	//   ....[1]....
        /*00c8*/ 	.word	0x00000b10


	//   ....[2]....
        /*00cc*/ 	.word	0x00000b40


	//   ....[3]....
        /*00d0*/ 	.word	0x00015420


	//   ....[4]....
        /*00d4*/ 	.word	0x000154f0


	//----- nvinfo : EIATTR_CTAIDZ_USED
	.align		4
.L_1640:
        /*00d8*/ 	.byte	0x01, 0x04
	.zero		2


	//----- nvinfo : EIATTR_CRS_STACK_SIZE
	.align		4
        /*00dc*/ 	.byte	0x04, 0x1e
        /*00de*/ 	.short	(.L_1642 - .L_1641)
.L_1641:
        /*00e0*/ 	.word	0x00000000
.L_1642:


//--------------------- .nv.info._ZN5flash24flash_fwd_splitkv_kernelI23Flash_fwd_kernel_traitsILi128ELi64ELi64ELi4ELb0ELb0EN7cutlass10bfloat16_tE19Flash_kernel_traitsILi128ELi64ELi64ELi4ES3_EELb1ELb0ELb0ELb0ELb1ELb1ELb0ELb1EEEvNS_16Flash_fwd_paramsE --------------------------
	.section	.nv.info._ZN5flash24flash_fwd_splitkv_kernelI23Flash_fwd_kernel_traitsILi128ELi64ELi64ELi4ELb0ELb0EN7cutlass10bfloat16_tE19Flash_kernel_traitsILi128ELi64ELi64ELi4ES3_EELb1ELb0ELb0ELb0ELb1ELb1ELb0ELb1EEEvNS_16Flash_fwd_paramsE,"",@"SHT_CUDA_INFO"
	.sectionflags	@""
	.align	4


	//----- nvinfo : EIATTR_CUDA_API_VERSION
	.align		4
        /*0000*/ 	.byte	0x04, 0x37
        /*0002*/ 	.short	(.L_1644 - .L_1643)
.L_1643:
        /*0004*/ 	.word	0x00000082


	//----- nvinfo : EIATTR_SW2861232_WAR
	.align		4
.L_1644:
        /*0008*/ 	.byte	0x01, 0x35
	.zero		2


	//----- nvinfo : EIATTR_PARAM_CBANK
	.align		4
        /*000c*/ 	.byte	0x04, 0x0a
        /*000e*/ 	.short	(.L_1646 - .L_1645)
	.align		4
.L_1645:
        /*0010*/ 	.word	index@(.nv.constant0._ZN5flash24flash_fwd_splitkv_kernelI23Flash_fwd_kernel_traitsILi128ELi64ELi64ELi4ELb0ELb0EN7cutlass10bfloat16_tE19Flash_kernel_traitsILi128ELi64ELi64ELi4ES3_EELb1ELb0ELb0ELb0ELb1ELb1ELb0ELb1EEEvNS_16Flash_fwd_paramsE)
        /*0014*/ 	.short	0x0160
        /*0016*/ 	.short	0x01d0


	//----- nvinfo : EIATTR_CBANK_PARAM_SIZE
	.align		4
.L_1646:
        /*0018*/ 	.byte	0x03, 0x19
        /*001a*/ 	.short	0x01d0


	//----- nvinfo : EIATTR_KPARAM_INFO
	.align		4
        /*001c*/ 	.byte	0x04, 0x17
        /*001e*/ 	.short	(.L_1648 - .L_1647)
.L_1647:
        /*0020*/ 	.word	0x00000000
        /*0024*/ 	.short	0x0000
        /*0026*/ 	.short	0x0000
        /*0028*/ 	.byte	0x00, 0xf0, 0x41, 0x07


	//----- nvinfo : EIATTR_MAXREG_COUNT
	.align		4
.L_1648:
        /*002c*/ 	.byte	0x03, 0x1b
        /*002e*/ 	.short	0x00ff


	//----- nvinfo : EIATTR_NUM_BARRIERS
	.align		4
        /*0030*/ 	.byte	0x02, 0x4c
        /*0032*/ 	.byte	0x01
	.zero		1


	//----- nvinfo : EIATTR_MERCURY_ISA_VERSION
	.align		4
        /*0034*/ 	.byte	0x03, 0x5f
        /*0036*/ 	.short	0x0000


	//----- nvinfo : EIATTR_COOP_GROUP_MASK_REGIDS
	.align		4
        /*0038*/ 	.byte	0x04, 0x29
        /*003a*/ 	.short	(.L_1650 - .L_1649)


	//   ....[0]....
.L_1649:
        /*003c*/ 	.word	0xffffffff


	//   ....[1]....
        /*0040*/ 	.word	0xffffffff


	//   ....[2]....
        /*0044*/ 	.word	0xffffffff


	//   ....[3]....
        /*0048*/ 	.word	0xffffffff


	//   ....[4]....
        /*004c*/ 	.word	0xffffffff


	//   ....[5]....
        /*0050*/ 	.word	0xffffffff


	//   ....[6]....
        /*0054*/ 	.word	0xffffffff


	//   ....[7]....
        /*0058*/ 	.word	0xffffffff


	//   ....[8]....
        /*005c*/ 	.word	0xffffffff


	//   ....[9]....
        /*0060*/ 	.word	0xffffffff


	//   ....[10]....
        /*0064*/ 	.word	0xffffffff


	//   ....[11]....
        /*0068*/ 	.word	0xffffffff


	//   ....[12]....
        /*006c*/ 	.word	0xffffffff


	//   ....[13]....
        /*0070*/ 	.word	0xffffffff


	//   ....[14]....
        /*0074*/ 	.word	0xffffffff


	//   ....[15]....
        /*0078*/ 	.word	0xffffffff


	//----- nvinfo : EIATTR_COOP_GROUP_INSTR_OFFSETS
	.align		4
.L_1650:
        /*007c*/ 	.byte	0x04, 0x28
        /*007e*/ 	.short	(.L_1652 - .L_1651)


	//   ....[0]....
.L_1651:
        /*0080*/ 	.word	0x0000e3b0


	//   ....[1]....
        /*0084*/ 	.word	0x0000e400


	//   ....[2]....
        /*0088*/ 	.word	0x0000e460


	//   ....[3]....
        /*008c*/ 	.word	0x0000e480


	//   ....[4]....
        /*0090*/ 	.word	0x00010ec0


	//   ....[5]....
        /*0094*/ 	.word	0x00010ed0


	//   ....[6]....
        /*0098*/ 	.word	0x00010f00


	//   ....[7]....
        /*009c*/ 	.word	0x00010f10


	//   ....[8]....
        /*00a0*/ 	.word	0x000139b0


	//   ....[9]....
        /*00a4*/ 	.word	0x000139d0


	//   ....[10]....
        /*00a8*/ 	.word	0x00013a00


	//   ....[11]....
        /*00ac*/ 	.word	0x00013a10


	//   ....[12]....
        /*00b0*/ 	.word	0x00014c20


	//   ....[13]....
        /*00b4*/ 	.word	0x00014c60


	//   ....[14]....
        /*00b8*/ 	.word	0x00014ca0


	//   ....[15]....
        /*00bc*/ 	.word	0x00014cb0


	//----- nvinfo : EIATTR_EXIT_INSTR_OFFSETS
	.align		4
.L_1652:
        /*00c0*/ 	.byte	0x04, 0x1c
        /*00c2*/ 	.short	(.L_1654 - .L_1653)


	//   ....[0]....
.L_1653:
        /*00c4*/ 	.word	0x00000320


	//   ....[1]....
        /*00c8*/ 	.word	0x00000b10


	//   ....[2]....
        /*00cc*/ 	.word	0x00000b40


	//   ....[3]....
        /*00d0*/ 	.word	0x00015fa0


	//   ....[4]....
        /*00d4*/ 	.word	0x00016070


	//----- nvinfo : EIATTR_CTAIDZ_USED
	.align		4
.L_1654:
        /*00d8*/ 	.byte	0x01, 0x04
	.zero		2


	//----- nvinfo : EIATTR_CRS_STACK_SIZE
	.align		4
        /*00dc*/ 	.byte	0x04, 0x1e
        /*00de*/ 	.short	(.L_1656 - .L_1655)
.L_1655:
        /*00e0*/ 	.word	0x00000000
.L_1656:


//--------------------- .nv.info._ZN5flash24flash_fwd_splitkv_kernelI23Flash_fwd_kernel_traitsILi128ELi64ELi64ELi4ELb0ELb0EN7cutlass10bfloat16_tE19Flash_kernel_traitsILi128ELi64ELi64ELi4ES3_EELb1ELb0ELb1ELb0ELb0ELb0ELb0ELb1EEEvNS_16Flash_fwd_paramsE --------------------------
	.section	.nv.info._ZN5flash24flash_fwd_splitkv_kernelI23Flash_fwd_kernel_traitsILi128ELi64ELi64ELi4ELb0ELb0EN7cutlass10bfloat16_tE19Flash_kernel_traitsILi128ELi64ELi64ELi4ES3_EELb1ELb0ELb1ELb0ELb0ELb0ELb0ELb1EEEvNS_16Flash_fwd_paramsE,"",@"SHT_CUDA_INFO"
	.sectionflags	@""
	.align	4


	//----- nvinfo : EIATTR_CUDA_API_VERSION
	.align		4
        /*0000*/ 	.byte	0x04, 0x37
        /*0002*/ 	.short	(.L_1658 - .L_1657)
.L_1657:
        /*0004*/ 	.word	0x00000082


	//----- nvinfo : EIATTR_SW2861232_WAR
	.align		4
.L_1658:
        /*0008*/ 	.byte	0x01, 0x35
	.zero		2


	//----- nvinfo : EIATTR_PARAM_CBANK
	.align		4
        /*000c*/ 	.byte	0x04, 0x0a
        /*000e*/ 	.short	(.L_1660 - .L_1659)
	.align		4
.L_1659:
        /*0010*/ 	.word	index@(.nv.constant0._ZN5flash24flash_fwd_splitkv_kernelI23Flash_fwd_kernel_traitsILi128ELi64ELi64ELi4ELb0ELb0EN7cutlass10bfloat16_tE19Flash_kernel_traitsILi128ELi64ELi64ELi4ES3_EELb1ELb0ELb1ELb0ELb0ELb0ELb0ELb1EEEvNS_16Flash_fwd_paramsE)
        /*0014*/ 	.short	0x0160
        /*0016*/ 	.short	0x01d0


	//----- nvinfo : EIATTR_CBANK_PARAM_SIZE
	.align		4
.L_1660:
        /*0018*/ 	.byte	0x03, 0x19
        /*001a*/ 	.short	0x01d0


	//----- nvinfo : EIATTR_KPARAM_INFO
	.align		4
        /*001c*/ 	.byte	0x04, 0x17
        /*001e*/ 	.short	(.L_1662 - .L_1661)
.L_1661:
        /*0020*/ 	.word	0x00000000
        /*0024*/ 	.short	0x0000
        /*0026*/ 	.short	0x0000
        /*0028*/ 	.byte	0x00, 0xf0, 0x41, 0x07


	//----- nvinfo : EIATTR_MAXREG_COUNT
	.align		4
.L_1662:
        /*002c*/ 	.byte	0x03, 0x1b
        /*002e*/ 	.short	0x00ff


	//----- nvinfo : EIATTR_NUM_BARRIERS
	.align		4
        /*0030*/ 	.byte	0x02, 0x4c
        /*0032*/ 	.byte	0x01
	.zero		1


	//----- nvinfo : EIATTR_MERCURY_ISA_VERSION
	.align		4
        /*0034*/ 	.byte	0x03, 0x5f
        /*0036*/ 	.short	0x0000


	//----- nvinfo : EIATTR_COOP_GROUP_MASK_REGIDS
	.align		4
        /*0038*/ 	.byte	0x04, 0x29
        /*003a*/ 	.short	(.L_1664 - .L_1663)


	//   ....[0]....
.L_1663:
        /*003c*/ 	.word	0xffffffff


	//   ....[1]....
        /*0040*/ 	.word	0xffffffff


	//   ....[2]....
        /*0044*/ 	.word	0xffffffff


	//   ....[3]....
        /*0048*/ 	.word	0xffffffff


	//   ....[4]....
        /*004c*/ 	.word	0xffffffff


	//   ....[5]....
        /*0050*/ 	.word	0xffffffff


	//   ....[6]....
        /*0054*/ 	.word	0xffffffff


	//   ....[7]....
        /*0058*/ 	.word	0xffffffff


	//   ....[8]....
        /*005c*/ 	.word	0xffffffff


	//   ....[9]....
        /*0060*/ 	.word	0xffffffff


	//   ....[10]....
        /*0064*/ 	.word	0xffffffff


	//   ....[11]....
        /*0068*/ 	.word	0xffffffff


	//   ....[12]....
        /*006c*/ 	.word	0xffffffff


	//   ....[13]....
        /*0070*/ 	.word	0xffffffff


	//   ....[14]....
        /*0074*/ 	.word	0xffffffff


	//   ....[15]....
        /*0078*/ 	.word	0xffffffff


	//----- nvinfo : EIATTR_COOP_GROUP_INSTR_OFFSETS
	.align		4
.L_1664:
        /*007c*/ 	.byte	0x04, 0x28
        /*007e*/ 	.short	(.L_1666 - .L_1665)


	//   ....[0]....
.L_1665:
        /*0080*/ 	.word	0x0000fd70


	//   ....[1]....
        /*0084*/ 	.word	0x0000fdc0


	//   ....[2]....
        /*0088*/ 	.word	0x0000fe00


	//   ....[3]....
        /*008c*/ 	.word	0x0000fe20


	//   ....[4]....
        /*0090*/ 	.word	0x00012d10


	//   ....[5]....
        /*0094*/ 	.word	0x00012d50


	//   ....[6]....
        /*0098*/ 	.word	0x00012d70


	//   ....[7]....
        /*009c*/ 	.word	0x00012da0


	//   ....[8]....
        /*00a0*/ 	.word	0x00015d50


	//   ....[9]....
        /*00a4*/ 	.word	0x00015d70


	//   ....[10]....
        /*00a8*/ 	.word	0x00015d90


	//   ....[11]....
        /*00ac*/ 	.word	0x00015db0


	//   ....[12]....
        /*00b0*/ 	.word	0x00016fe0


	//   ....[13]....
        /*00b4*/ 	.word	0x00017020


	//   ....[14]....
        /*00b8*/ 	.word	0x00017060


	//   ....[15]....
        /*00bc*/ 	.word	0x00017070


	//----- nvinfo : EIATTR_EXIT_INSTR_OFFSETS
	.align		4
.L_1666:
        /*00c0*/ 	.byte	0x04, 0x1c
        /*00c2*/ 	.short	(.L_1668 - .L_1667)


	//   ....[0]....
.L_1667:
        /*00c4*/ 	.word	0x00000310


	//   ....[1]....
        /*00c8*/ 	.word	0x00000bb0


	//   ....[2]....
        /*00cc*/ 	.word	0x00000be0


	//   ....[3]....
        /*00d0*/ 	.word	0x00018390


	//   ....[4]....
        /*00d4*/ 	.word	0x00018470


	//   ....[5]....
        /*00d8*/ 	.word	0x00018490


	//----- nvinfo : EIATTR_CTAIDZ_USED
	.align		4
.L_1668:
        /*00dc*/ 	.byte	0x01, 0x04
	.zero		2


	//----- nvinfo : EIATTR_CRS_STACK_SIZE
	.align		4
        /*00e0*/ 	.byte	0x04, 0x1e
        /*00e2*/ 	.short	(.L_1670 - .L_1669)
.L_1669:
        /*00e4*/ 	.word	0x00000000
.L_1670:


//--------------------- .nv.info._ZN5flash24flash_fwd_splitkv_kernelI23Flash_fwd_kernel_traitsILi128ELi64ELi64ELi4ELb0ELb0EN7cutlass10bfloat16_tE19Flash_kernel_traitsILi128ELi64ELi64ELi4ES3_EELb1ELb0ELb1ELb0ELb0ELb1ELb0ELb1EEEvNS_16Flash_fwd_paramsE --------------------------
	.section	.nv.info._ZN5flash24flash_fwd_splitkv_kernelI23Flash_fwd_kernel_traitsILi128ELi64ELi64ELi4ELb0ELb0EN7cutlass10bfloat16_tE19Flash_kernel_traitsILi128ELi64ELi64ELi4ES3_EELb1ELb0ELb1ELb0ELb0ELb1ELb0ELb1EEEvNS_16Flash_fwd_paramsE,"",@"SHT_CUDA_INFO"
	.sectionflags	@""
	.align	4


	//----- nvinfo : EIATTR_CUDA_API_VERSION
	.align		4
        /*0000*/ 	.byte	0x04, 0x37
        /*0002*/ 	.short	(.L_1672 - .L_1671)
.L_1671:
        /*0004*/ 	.word	0x00000082


	//----- nvinfo : EIATTR_SW2861232_WAR
	.align		4
.L_1672:
        /*0008*/ 	.byte	0x01, 0x35
	.zero		2


	//----- nvinfo : EIATTR_PARAM_CBANK
	.align		4
        /*000c*/ 	.byte	0x04, 0x0a
        /*000e*/ 	.short	(.L_1674 - .L_1673)
	.align		4
.L_1673:
        /*0010*/ 	.word	index@(.nv.constant0._ZN5flash24flash_fwd_splitkv_kernelI23Flash_fwd_kernel_traitsILi128ELi64ELi64ELi4ELb0ELb0EN7cutlass10bfloat16_tE19Flash_kernel_traitsILi128ELi64ELi64ELi4ES3_EELb1ELb0ELb1ELb0ELb0ELb1ELb0ELb1EEEvNS_16Flash_fwd_paramsE)
        /*0014*/ 	.short	0x0160
        /*0016*/ 	.short	0x01d0


	//----- nvinfo : EIATTR_CBANK_PARAM_SIZE
	.align		4
.L_1674:
        /*0018*/ 	.byte	0x03, 0x19
        /*001a*/ 	.short	0x01d0


	//----- nvinfo : EIATTR_KPARAM_INFO
	.align		4
        /*001c*/ 	.byte	0x04, 0x17
        /*001e*/ 	.short	(.L_1676 - .L_1675)
.L_1675:
        /*0020*/ 	.word	0x00000000
        /*0024*/ 	.short	0x0000
        /*0026*/ 	.short	0x0000
        /*0028*/ 	.byte	0x00, 0xf0, 0x41, 0x07


	//----- nvinfo : EIATTR_MAXREG_COUNT
	.align		4
.L_1676:
        /*002c*/ 	.byte	0x03, 0x1b
        /*002e*/ 	.short	0x00ff


	//----- nvinfo : EIATTR_NUM_BARRIERS
	.align		4
        /*0030*/ 	.byte	0x02, 0x4c
        /*0032*/ 	.byte	0x01
	.zero		1


	//----- nvinfo : EIATTR_MERCURY_ISA_VERSION
	.align		4
        /*0034*/ 	.byte	0x03, 0x5f
        /*0036*/ 	.short	0x0000


	//----- nvinfo : EIATTR_COOP_GROUP_MASK_REGIDS
	.align		4
        /*0038*/ 	.byte	0x04, 0x29
        /*003a*/ 	.short	(.L_1678 - .L_1677)


	//   ....[0]....
.L_1677:
        /*003c*/ 	.word	0xffffffff


	//   ....[1]....
        /*0040*/ 	.word	0xffffffff


	//   ....[2]....
        /*0044*/ 	.word	0xffffffff


	//   ....[3]....
        /*0048*/ 	.word	0xffffffff


	//   ....[4]....
        /*004c*/ 	.word	0xffffffff


	//   ....[5]....
        /*0050*/ 	.word	0xffffffff


	//   ....[6]....
        /*0054*/ 	.word	0xffffffff


	//   ....[7]....
        /*0058*/ 	.word	0xffffffff


	//   ....[8]....
        /*005c*/ 	.word	0xffffffff


	//   ....[9]....
        /*0060*/ 	.word	0xffffffff


	//   ....[10]....
        /*0064*/ 	.word	0xffffffff


	//   ....[11]....
        /*0068*/ 	.word	0xffffffff


	//   ....[12]....
        /*006c*/ 	.word	0xffffffff


	//   ....[13]....
        /*0070*/ 	.word	0xffffffff


	//   ....[14]....
        /*0074*/ 	.word	0xffffffff


	//   ....[15]....
        /*0078*/ 	.word	0xffffffff


	//----- nvinfo : EIATTR_COOP_GROUP_INSTR_OFFSETS
	.align		4
.L_1678:
        /*007c*/ 	.byte	0x04, 0x28
        /*007e*/ 	.short	(.L_1680 - .L_1679)


	//   ....[0]....
.L_1679:
        /*0080*/ 	.word	0x00010190


	//   ....[1]....
        /*0084*/ 	.word	0x000101e0


	//   ....[2]....
        /*0088*/ 	.word	0x00010220


	//   ....[3]....
        /*008c*/ 	.word	0x00010240


	//   ....[4]....
        /*0090*/ 	.word	0x00013540


	//   ....[5]....
        /*0094*/ 	.word	0x00013550


	//   ....[6]....
        /*0098*/ 	.word	0x00013580


	//   ....[7]....
        /*009c*/ 	.word	0x00013590


	//   ....[8]....
        /*00a0*/ 	.word	0x00016970


	//   ....[9]....
        /*00a4*/ 	.word	0x00016980


	//   ....[10]....
        /*00a8*/ 	.word	0x000169a0


	//   ....[11]....
        /*00ac*/ 	.word	0x000169c0


	//   ....[12]....
        /*00b0*/ 	.word	0x00017bd0


	//   ....[13]....
        /*00b4*/ 	.word	0x00017c10


	//   ....[14]....
        /*00b8*/ 	.word	0x00017c50


	//   ....[15]....
        /*00bc*/ 	.word	0x00017c60


	//----- nvinfo : EIATTR_EXIT_INSTR_OFFSETS
	.align		4
.L_1680:
        /*00c0*/ 	.byte	0x04, 0x1c
        /*00c2*/ 	.short	(.L_1682 - .L_1681)


	//   ....[0]....
.L_1681:
        /*00c4*/ 	.word	0x00000310


	//   ....[1]....
        /*00c8*/ 	.word	0x00000bb0


	//   ....[2]....
        /*00cc*/ 	.word	0x00000be0


	//   ....[3]....
        /*00d0*/ 	.word	0x00018f80


	//   ....[4]....
        /*00d4*/ 	.word	0x00019060


	//   ....[5]....
        /*00d8*/ 	.word	0x00019080


	//----- nvinfo : EIATTR_CTAIDZ_USED
	.align		4
.L_1682:
        /*00dc*/ 	.byte	0x01, 0x04
	.zero		2


	//----- nvinfo : EIATTR_CRS_STACK_SIZE
	.align		4
        /*00e0*/ 	.byte	0x04, 0x1e
        /*00e2*/ 	.short	(.L_1684 - .L_1683)
.L_1683:
        /*00e4*/ 	.word	0x00000000
.L_1684:


//--------------------- .nv.info._ZN5flash24flash_fwd_splitkv_kernelI23Flash_fwd_kernel_traitsILi128ELi64ELi64ELi4ELb0ELb0EN7cutlass10bfloat16_tE19Flash_kernel_traitsILi128ELi64ELi64ELi4ES3_EELb1ELb0ELb0ELb0ELb1ELb0ELb1ELb0EEEvNS_16Flash_fwd_paramsE --------------------------
	.section	.nv.info._ZN5flash24flash_fwd_splitkv_kernelI23Flash_fwd_kernel_traitsILi128ELi64ELi64ELi4ELb0ELb0EN7cutlass10bfloat16_tE19Flash_kernel_traitsILi128ELi64ELi64ELi4ES3_EELb1ELb0ELb0ELb0ELb1ELb0ELb1ELb0EEEvNS_16Flash_fwd_paramsE,"",@"SHT_CUDA_INFO"
	.sectionflags	@""
	.align	4


	//----- nvinfo : EIATTR_CUDA_API_VERSION
	.align		4
        /*0000*/ 	.byte	0x04, 0x37
        /*0002*/ 	.short	(.L_1686 - .L_1685)
.L_1685:
        /*0004*/ 	.word	0x00000082


	//----- nvinfo : EIATTR_SW2861232_WAR
	.align		4
.L_1686:
        /*0008*/ 	.byte	0x01, 0x35
	.zero		2


	//----- nvinfo : EIATTR_PARAM_CBANK
	.align		4
        /*000c*/ 	.byte	0x04, 0x0a
        /*000e*/ 	.short	(.L_1688 - .L_1687)
	.align		4
.L_1687:
        /*0010*/ 	.word	index@(.nv.constant0._ZN5flash24flash_fwd_splitkv_kernelI23Flash_fwd_kernel_traitsILi128ELi64ELi64ELi4ELb0ELb0EN7cutlass10bfloat16_tE19Flash_kernel_traitsILi128ELi64ELi64ELi4ES3_EELb1ELb0ELb0ELb0ELb1ELb0ELb1ELb0EEEvNS_16Flash_fwd_paramsE)
        /*0014*/ 	.short	0x0160
        /*0016*/ 	.short	0x01d0


	//----- nvinfo : EIATTR_CBANK_PARAM_SIZE
	.align		4
.L_1688:
        /*0018*/ 	.byte	0x03, 0x19
        /*001a*/ 	.short	0x01d0


	//----- nvinfo : EIATTR_KPARAM_INFO
	.align		4
        /*001c*/ 	.byte	0x04, 0x17
        /*001e*/ 	.short	(.L_1690 - .L_1689)
.L_1689:
        /*0020*/ 	.word	0x00000000
        /*0024*/ 	.short	0x0000
        /*0026*/ 	.short	0x0000
        /*0028*/ 	.byte	0x00, 0xf0, 0x41, 0x07


	//----- nvinfo : EIATTR_MAXREG_COUNT
	.align		4
.L_1690:
        /*002c*/ 	.byte	0x03, 0x1b
        /*002e*/ 	.short	0x00ff


	//----- nvinfo : EIATTR_NUM_BARRIERS
	.align		4
        /*0030*/ 	.byte	0x02, 0x4c
        /*0032*/ 	.byte	0x01
	.zero		1


	//----- nvinfo : EIATTR_MERCURY_ISA_VERSION
	.align		4
        /*0034*/ 	.byte	0x03, 0x5f
        /*0036*/ 	.short	0x0000


	//----- nvinfo : EIATTR_COOP_GROUP_MASK_REGIDS
	.align		4
        /*0038*/ 	.byte	0x04, 0x29
        /*003a*/ 	.short	(.L_1692 - .L_1691)


	//   ....[0]....
.L_1691:
        /*003c*/ 	.word	0xffffffff


	//   ....[1]....
        /*0040*/ 	.word	0xffffffff


	//   ....[2]....
        /*0044*/ 	.word	0xffffffff


	//   ....[3]....
        /*0048*/ 	.word	0xffffffff


	//   ....[4]....
        /*004c*/ 	.word	0xffffffff


	//   ....[5]....
        /*0050*/ 	.word	0xffffffff


	//   ....[6]....
        /*0054*/ 	.word	0xffffffff


	//   ....[7]....
        /*0058*/ 	.word	0xffffffff


	//   ....[8]....
        /*005c*/ 	.word	0xffffffff


	//   ....[9]....
        /*0060*/ 	.word	0xffffffff


	//   ....[10]....
        /*0064*/ 	.word	0xffffffff


	//   ....[11]....
        /*0068*/ 	.word	0xffffffff


	//   ....[12]....
        /*006c*/ 	.word	0xffffffff


	//   ....[13]....
        /*0070*/ 	.word	0xffffffff


	//   ....[14]....
        /*0074*/ 	.word	0xffffffff


	//   ....[15]....
        /*0078*/ 	.word	0xffffffff


	//----- nvinfo : EIATTR_COOP_GROUP_INSTR_OFFSETS
	.align		4
.L_1692:
        /*007c*/ 	.byte	0x04, 0x28
        /*007e*/ 	.short	(.L_1694 - .L_1693)


	//   ....[0]....
.L_1693:
        /*0080*/ 	.word	0x000039a0


	//   ....[1]....
        /*0084*/ 	.word	0x00003a80


	//   ....[2]....
        /*0088*/ 	.word	0x00003a90


	//   ....[3]....
        /*008c*/ 	.word	0x00003ad0


	//   ....[4]....
        /*0090*/ 	.word	0x000060e0


	//   ....[5]....
        /*0094*/ 	.word	0x000060f0


	//   ....[6]....
        /*0098*/ 	.word	0x00006120


	//   ....[7]....
        /*009c*/ 	.word	0x00006130


	//   ....[8]....
        /*00a0*/ 	.word	0x00008770


	//   ....[9]....
        /*00a4*/ 	.word	0x00008790


	//   ....[10]....
        /*00a8*/ 	.word	0x000087c0


	//   ....[11]....
        /*00ac*/ 	.word	0x000087d0


	//   ....[12]....
        /*00b0*/ 	.word	0x000099e0


	//   ....[13]....
        /*00b4*/ 	.word	0x00009a10


	//   ....[14]....
        /*00b8*/ 	.word	0x00009a70


	//   ....[15]....
        /*00bc*/ 	.word	0x00009a80


	//----- nvinfo : EIATTR_EXIT_INSTR_OFFSETS
	.align		4
.L_1694:
        /*00c0*/ 	.byte	0x04, 0x1c
        /*00c2*/ 	.short	(.L_1696 - .L_1695)


	//   ....[0]....
.L_1695:
        /*00c4*/ 	.word	0x00000410


	//   ....[1]....
        /*00c8*/ 	.word	0x00000bc0


	//   ....[2]....
        /*00cc*/ 	.word	0x00000bf0


	//   ....[3]....
        /*00d0*/ 	.word	0x0000a9b0


	//   ....[4]....
        /*00d4*/ 	.word	0x0000a9e0


	//----- nvinfo : EIATTR_CTAIDZ_USED
	.align		4
.L_1696:
        /*00d8*/ 	.byte	0x01, 0x04
	.zero		2


	//----- nvinfo : EIATTR_CRS_STACK_SIZE
	.align		4
        /*00dc*/ 	.byte	0x04, 0x1e
        /*00de*/ 	.short	(.L_1698 - .L_1697)
.L_1697:
        /*00e0*/ 	.word	0x00000000
.L_1698:


//--------------------- .nv.info._ZN5flash24flash_fwd_splitkv_kernelI23Flash_fwd_kernel_traitsILi128ELi64ELi64ELi4ELb0ELb0EN7cutlass10bfloat16_tE19Flash_kernel_traitsILi128ELi64ELi64ELi4ES3_EELb1ELb0ELb0ELb0ELb1ELb1ELb1ELb0EEEvNS_16Flash_fwd_paramsE --------------------------
	.section	.nv.info._ZN5flash24flash_fwd_splitkv_kernelI23Flash_fwd_kernel_traitsILi128ELi64ELi64ELi4ELb0ELb0EN7cutlass10bfloat16_tE19Flash_kernel_traitsILi128ELi64ELi64ELi4ES3_EELb1ELb0ELb0ELb0ELb1ELb1ELb1ELb0EEEvNS_16Flash_fwd_paramsE,"",@"SHT_CUDA_INFO"
	.sectionflags	@""
	.align	4


	//----- nvinfo : EIATTR_CUDA_API_VERSION
	.align		4
        /*0000*/ 	.byte	0x04, 0x37
        /*0002*/ 	.short	(.L_1700 - .L_1699)
.L_1699:
        /*0004*/ 	.word	0x00000082


	//----- nvinfo : EIATTR_SW2861232_WAR
	.align		4
.L_1700:
        /*0008*/ 	.byte	0x01, 0x35
	.zero		2


	//----- nvinfo : EIATTR_PARAM_CBANK
	.align		4
        /*000c*/ 	.byte	0x04, 0x0a
        /*000e*/ 	.short	(.L_1702 - .L_1701)
	.align		4
.L_1701:
        /*0010*/ 	.word	index@(.nv.constant0._ZN5flash24flash_fwd_splitkv_kernelI23Flash_fwd_kernel_traitsILi128ELi64ELi64ELi4ELb0ELb0EN7cutlass10bfloat16_tE19Flash_kernel_traitsILi128ELi64ELi64ELi4ES3_EELb1ELb0ELb0ELb0ELb1ELb1ELb1ELb0EEEvNS_16Flash_fwd_paramsE)
        /*0014*/ 	.short	0x0160
        /*0016*/ 	.short	0x01d0


	//----- nvinfo : EIATTR_CBANK_PARAM_SIZE
	.align		4
.L_1702:
        /*0018*/ 	.byte	0x03, 0x19
        /*001a*/ 	.short	0x01d0


	//----- nvinfo : EIATTR_KPARAM_INFO
	.align		4
        /*001c*/ 	.byte	0x04, 0x17
        /*001e*/ 	.short	(.L_1704 - .L_1703)
.L_1703:
        /*0020*/ 	.word	0x00000000
        /*0024*/ 	.short	0x0000
        /*0026*/ 	.short	0x0000
        /*0028*/ 	.byte	0x00, 0xf0, 0x41, 0x07


	//----- nvinfo : EIATTR_MAXREG_COUNT
	.align		4
.L_1704:
        /*002c*/ 	.byte	0x03, 0x1b
        /*002e*/ 	.short	0x00ff


	//----- nvinfo : EIATTR_NUM_BARRIERS
	.align		4
        /*0030*/ 	.byte	0x02, 0x4c
        /*0032*/ 	.byte	0x01
	.zero		1


	//----- nvinfo : EIATTR_MERCURY_ISA_VERSION
	.align		4
        /*0034*/ 	.byte	0x03, 0x5f
        /*0036*/ 	.short	0x0000


	//----- nvinfo : EIATTR_COOP_GROUP_MASK_REGIDS
	.align		4
        /*0038*/ 	.byte	0x04, 0x29
        /*003a*/ 	.short	(.L_1706 - .L_1705)


	//   ....[0]....
.L_1705:
        /*003c*/ 	.word	0xffffffff


	//   ....[1]....
        /*0040*/ 	.word	0xffffffff


	//   ....[2]....
        /*0044*/ 	.word	0xffffffff


	//   ....[3]....
        /*0048*/ 	.word	0xffffffff


	//   ....[4]....
        /*004c*/ 	.word	0xffffffff


	//   ....[5]....
        /*0050*/ 	.word	0xffffffff


	//   ....[6]....
        /*0054*/ 	.word	0xffffffff


	//   ....[7]....
        /*0058*/ 	.word	0xffffffff


	//   ....[8]....
        /*005c*/ 	.word	0xffffffff


	//   ....[9]....
        /*0060*/ 	.word	0xffffffff


	//   ....[10]....
        /*0064*/ 	.word	0xffffffff


	//   ....[11]....
        /*0068*/ 	.word	0xffffffff


	//   ....[12]....
        /*006c*/ 	.word	0xffffffff


	//   ....[13]....
        /*0070*/ 	.word	0xffffffff


	//   ....[14]....
        /*0074*/ 	.word	0xffffffff


	//   ....[15]....
        /*0078*/ 	.word	0xffffffff


	//----- nvinfo : EIATTR_COOP_GROUP_INSTR_OFFSETS
	.align		4
.L_1706:
        /*007c*/ 	.byte	0x04, 0x28
        /*007e*/ 	.short	(.L_1708 - .L_1707)


	//   ....[0]....
.L_1707:
        /*0080*/ 	.word	0x00003e00


	//   ....[1]....
        /*0084*/ 	.word	0x00003e30


	//   ....[2]....
        /*0088*/ 	.word	0x00003e50


	//   ....[3]....
        /*008c*/ 	.word	0x00003e70


	//   ....[4]....
        /*0090*/ 	.word	0x000068a0


	//   ....[5]....
        /*0094*/ 	.word	0x000068b0


	//   ....[6]....
        /*0098*/ 	.word	0x000068e0


	//   ....[7]....
        /*009c*/ 	.word	0x000068f0


	//   ....[8]....
        /*00a0*/ 	.word	0x00009380


	//   ....[9]....
        /*00a4*/ 	.word	0x000093a0


	//   ....[10]....
        /*00a8*/ 	.word	0x000093d0


	//   ....[11]....
        /*00ac*/ 	.word	0x000093e0


	//   ....[12]....
        /*00b0*/ 	.word	0x0000a5b0


	//   ....[13]....
        /*00b4*/ 	.word	0x0000a5e0


	//   ....[14]....
        /*00b8*/ 	.word	0x0000a640


	//   ....[15]....
        /*00bc*/ 	.word	0x0000a650


	//----- nvinfo : EIATTR_EXIT_INSTR_OFFSETS
	.align		4
.L_1708:
        /*00c0*/ 	.byte	0x04, 0x1c
        /*00c2*/ 	.short	(.L_1710 - .L_1709)


	//   ....[0]....
.L_1709:
        /*00c4*/ 	.word	0x00000410


	//   ....[1]....
        /*00c8*/ 	.word	0x00000bc0


	//   ....[2]....
        /*00cc*/ 	.word	0x00000bf0


	//   ....[3]....
        /*00d0*/ 	.word	0x0000b580


	//   ....[4]....
        /*00d4*/ 	.word	0x0000b5b0


	//----- nvinfo : EIATTR_CTAIDZ_USED
	.align		4
.L_1710:
        /*00d8*/ 	.byte	0x01, 0x04
	.zero		2


	//----- nvinfo : EIATTR_CRS_STACK_SIZE
	.align		4
        /*00dc*/ 	.byte	0x04, 0x1e
        /*00de*/ 	.short	(.L_1712 - .L_1711)
.L_1711:
        /*00e0*/ 	.word	0x00000000
.L_1712:


//--------------------- .nv.info._ZN5flash24flash_fwd_splitkv_kernelI23Flash_fwd_kernel_traitsILi128ELi64ELi64ELi4ELb0ELb0EN7cutlass10bfloat16_tE19Flash_kernel_traitsILi128ELi64ELi64ELi4ES3_EELb1ELb0ELb1ELb0ELb0ELb0ELb1ELb0EEEvNS_16Flash_fwd_paramsE --------------------------
	.section	.nv.info._ZN5flash24flash_fwd_splitkv_kernelI23Flash_fwd_kernel_traitsILi128ELi64ELi64ELi4ELb0ELb0EN7cutlass10bfloat16_tE19Flash_kernel_traitsILi128ELi64ELi64ELi4ES3_EELb1ELb0ELb1ELb0ELb0ELb0ELb1ELb0EEEvNS_16Flash_fwd_paramsE,"",@"SHT_CUDA_INFO"
	.sectionflags	@""
	.align	4


	//----- nvinfo : EIATTR_CUDA_API_VERSION
	.align		4
        /*0000*/ 	.byte	0x04, 0x37
        /*0002*/ 	.short	(.L_1714 - .L_1713)
.L_1713:
        /*0004*/ 	.word	0x00000082


	//----- nvinfo : EIATTR_SW2861232_WAR
	.align		4
.L_1714:
        /*0008*/ 	.byte	0x01, 0x35
	.zero		2


	//----- nvinfo : EIATTR_PARAM_CBANK
	.align		4
        /*000c*/ 	.byte	0x04, 0x0a
        /*000e*/ 	.short	(.L_1716 - .L_1715)
	.align		4
.L_1715:
        /*0010*/ 	.word	index@(.nv.constant0._ZN5flash24flash_fwd_splitkv_kernelI23Flash_fwd_kernel_traitsILi128ELi64ELi64ELi4ELb0ELb0EN7cutlass10bfloat16_tE19Flash_kernel_traitsILi128ELi64ELi64ELi4ES3_EELb1ELb0ELb1ELb0ELb0ELb0ELb1ELb0EEEvNS_16Flash_fwd_paramsE)
        /*0014*/ 	.short	0x0160
        /*0016*/ 	.short	0x01d0


	//----- nvinfo : EIATTR_CBANK_PARAM_SIZE
	.align		4
.L_1716:
        /*0018*/ 	.byte	0x03, 0x19
        /*001a*/ 	.short	0x01d0


	//----- nvinfo : EIATTR_KPARAM_INFO
	.align		4
        /*001c*/ 	.byte	0x04, 0x17
        /*001e*/ 	.short	(.L_1718 - .L_1717)
.L_1717:
        /*0020*/ 	.word	0x00000000
        /*0024*/ 	.short	0x0000
        /*0026*/ 	.short	0x0000
        /*0028*/ 	.byte	0x00, 0xf0, 0x41, 0x07


	//----- nvinfo : EIATTR_MAXREG_COUNT
	.align		4
.L_1718:
        /*002c*/ 	.byte	0x03, 0x1b
        /*002e*/ 	.short	0x00ff


	//----- nvinfo : EIATTR_NUM_BARRIERS
	.align		4
        /*0030*/ 	.byte	0x02, 0x4c
        /*0032*/ 	.byte	0x01
	.zero		1


	//----- nvinfo : EIATTR_MERCURY_ISA_VERSION
	.align		4
        /*0034*/ 	.byte	0x03, 0x5f
        /*0036*/ 	.short	0x0000


	//----- nvinfo : EIATTR_COOP_GROUP_MASK_REGIDS
	.align		4
        /*0038*/ 	.byte	0x04, 0x29
        /*003a*/ 	.short	(.L_1720 - .L_1719)


	//   ....[0]....
.L_1719:
        /*003c*/ 	.word	0xffffffff


	//   ....[1]....
        /*0040*/ 	.word	0xffffffff


	//   ....[2]....
        /*0044*/ 	.word	0xffffffff


	//   ....[3]....
        /*0048*/ 	.word	0xffffffff


	//   ....[4]....
        /*004c*/ 	.word	0xffffffff


	//   ....[5]....
        /*0050*/ 	.word	0xffffffff


	//   ....[6]....
        /*0054*/ 	.word	0xffffffff


	//   ....[7]....
        /*0058*/ 	.word	0xffffffff


	//   ....[8]....
        /*005c*/ 	.word	0xffffffff


	//   ....[9]....
        /*0060*/ 	.word	0xffffffff


	//   ....[10]....
        /*0064*/ 	.word	0xffffffff


	//   ....[11]....
        /*0068*/ 	.word	0xffffffff


	//   ....[12]....
        /*006c*/ 	.word	0xffffffff


	//   ....[13]....
        /*0070*/ 	.word	0xffffffff


	//   ....[14]....
        /*0074*/ 	.word	0xffffffff


	//   ....[15]....
        /*0078*/ 	.word	0xffffffff


	//----- nvinfo : EIATTR_COOP_GROUP_INSTR_OFFSETS
	.align		4
.L_1720:
        /*007c*/ 	.byte	0x04, 0x28
        /*007e*/ 	.short	(.L_1722 - .L_1721)


	//   ....[0]....
.L_1721:
        /*0080*/ 	.word	0x00004f30


	//   ....[1]....
        /*0084*/ 	.word	0x00004f80


	//   ....[2]....
        /*0088*/ 	.word	0x00004fe0


	//   ....[3]....
        /*008c*/ 	.word	0x00005010


	//   ....[4]....
        /*0090*/ 	.word	0x00007fc0


	//   ....[5]....
        /*0094*/ 	.word	0x00007fd0


	//   ....[6]....
        /*0098*/ 	.word	0x00008000


	//   ....[7]....
        /*009c*/ 	.word	0x00008010


	//   ....[8]....
        /*00a0*/ 	.word	0x0000afb0


	//   ....[9]....
        /*00a4*/ 	.word	0x0000afd0


	//   ....[10]....
        /*00a8*/ 	.word	0x0000aff0


	//   ....[11]....
        /*00ac*/ 	.word	0x0000b010


	//   ....[12]....
        /*00b0*/ 	.word	0x0000c230


	//   ....[13]....
        /*00b4*/ 	.word	0x0000c270


	//   ....[14]....
        /*00b8*/ 	.word	0x0000c2e0


	//   ....[15]....
        /*00bc*/ 	.word	0x0000c300


	//----- nvinfo : EIATTR_EXIT_INSTR_OFFSETS
	.align		4
.L_1722:
        /*00c0*/ 	.byte	0x04, 0x1c
        /*00c2*/ 	.short	(.L_1724 - .L_1723)


	//   ....[0]....
.L_1723:
        /*00c4*/ 	.word	0x00000410


	//   ....[1]....
        /*00c8*/ 	.word	0x00000e50


	//   ....[2]....
        /*00cc*/ 	.word	0x00000e80


	//   ....[3]....
        /*00d0*/ 	.word	0x0000d410


	//   ....[4]....
        /*00d4*/ 	.word	0x0000d450


	//   ....[5]....
        /*00d8*/ 	.word	0x0000d470


	//----- nvinfo : EIATTR_CTAIDZ_USED
	.align		4
.L_1724:
        /*00dc*/ 	.byte	0x01, 0x04
	.zero		2


	//----- nvinfo : EIATTR_CRS_STACK_SIZE
	.align		4
        /*00e0*/ 	.byte	0x04, 0x1e
        /*00e2*/ 	.short	(.L_1726 - .L_1725)
.L_1725:
        /*00e4*/ 	.word	0x00000000
.L_1726:


//--------------------- .nv.info._ZN5flash24flash_fwd_splitkv_kernelI23Flash_fwd_kernel_traitsILi128ELi64ELi64ELi4ELb0ELb0EN7cutlass10bfloat16_tE19Flash_kernel_traitsILi128ELi64ELi64ELi4ES3_EELb1ELb0ELb1ELb0ELb0ELb1ELb1ELb0EEEvNS_16Flash_fwd_paramsE --------------------------
	.section	.nv.info._ZN5flash24flash_fwd_splitkv_kernelI23Flash_fwd_kernel_traitsILi128ELi64ELi64ELi4ELb0ELb0EN7cutlass10bfloat16_tE19Flash_kernel_traitsILi128ELi64ELi64ELi4ES3_EELb1ELb0ELb1ELb0ELb0ELb1ELb1ELb0EEEvNS_16Flash_fwd_paramsE,"",@"SHT_CUDA_INFO"
	.sectionflags	@""
	.align	4


	//----- nvinfo : EIATTR_CUDA_API_VERSION
	.align		4
        /*0000*/ 	.byte	0x04, 0x37
        /*0002*/ 	.short	(.L_1728 - .L_1727)
.L_1727:
        /*0004*/ 	.word	0x00000082


	//----- nvinfo : EIATTR_SW2861232_WAR
	.align		4
.L_1728:
        /*0008*/ 	.byte	0x01, 0x35
	.zero		2


	//----- nvinfo : EIATTR_PARAM_CBANK
	.align		4
        /*000c*/ 	.byte	0x04, 0x0a
        /*000e*/ 	.short	(.L_1730 - .L_1729)
	.align		4
.L_1729:
        /*0010*/ 	.word	index@(.nv.constant0._ZN5flash24flash_fwd_splitkv_kernelI23Flash_fwd_kernel_traitsILi128ELi64ELi64ELi4ELb0ELb0EN7cutlass10bfloat16_tE19Flash_kernel_traitsILi128ELi64ELi64ELi4ES3_EELb1ELb0ELb1ELb0ELb0ELb1ELb1ELb0EEEvNS_16Flash_fwd_paramsE)
        /*0014*/ 	.short	0x0160
        /*0016*/ 	.short	0x01d0


	//----- nvinfo : EIATTR_CBANK_PARAM_SIZE
	.align		4
.L_1730:
        /*0018*/ 	.byte	0x03, 0x19
        /*001a*/ 	.short	0x01d0


	//----- nvinfo : EIATTR_KPARAM_INFO
	.align		4
        /*001c*/ 	.byte	0x04, 0x17
        /*001e*/ 	.short	(.L_1732 - .L_1731)
.L_1731:
        /*0020*/ 	.word	0x00000000
        /*0024*/ 	.short	0x0000
        /*0026*/ 	.short	0x0000
        /*0028*/ 	.byte	0x00, 0xf0, 0x41, 0x07


	//----- nvinfo : EIATTR_MAXREG_COUNT
	.align		4
.L_1732:
        /*002c*/ 	.byte	0x03, 0x1b
        /*002e*/ 	.short	0x00ff


	//----- nvinfo : EIATTR_NUM_BARRIERS
	.align		4
        /*0030*/ 	.byte	0x02, 0x4c
        /*0032*/ 	.byte	0x01
	.zero		1


	//----- nvinfo : EIATTR_MERCURY_ISA_VERSION
	.align		4
        /*0034*/ 	.byte	0x03, 0x5f
        /*0036*/ 	.short	0x0000


	//----- nvinfo : EIATTR_COOP_GROUP_MASK_REGIDS
	.align		4
        /*0038*/ 	.byte	0x04, 0x29
        /*003a*/ 	.short	(.L_1734 - .L_1733)


	//   ....[0]....
.L_1733:
        /*003c*/ 	.word	0xffffffff


	//   ....[1]....
        /*0040*/ 	.word	0xffffffff


	//   ....[2]....
        /*0044*/ 	.word	0xffffffff


	//   ....[3]....
        /*0048*/ 	.word	0xffffffff


	//   ....[4]....
        /*004c*/ 	.word	0xffffffff


	//   ....[5]....
        /*0050*/ 	.word	0xffffffff


	//   ....[6]....
        /*0054*/ 	.word	0xffffffff


	//   ....[7]....
        /*0058*/ 	.word	0xffffffff


	//   ....[8]....
        /*005c*/ 	.word	0xffffffff


	//   ....[9]....
        /*0060*/ 	.word	0xffffffff


	//   ....[10]....
        /*0064*/ 	.word	0xffffffff


	//   ....[11]....
        /*0068*/ 	.word	0xffffffff


	//   ....[12]....
        /*006c*/ 	.word	0xffffffff


	//   ....[13]....
        /*0070*/ 	.word	0xffffffff


	//   ....[14]....
        /*0074*/ 	.word	0xffffffff


	//   ....[15]....
        /*0078*/ 	.word	0xffffffff


	//----- nvinfo : EIATTR_COOP_GROUP_INSTR_OFFSETS
	.align		4
.L_1734:
        /*007c*/ 	.byte	0x04, 0x28
        /*007e*/ 	.short	(.L_1736 - .L_1735)


	//   ....[0]....
.L_1735:
        /*0080*/ 	.word	0x00005300


	//   ....[1]....
        /*0084*/ 	.word	0x00005350


	//   ....[2]....
        /*0088*/ 	.word	0x000053b0


	//   ....[3]....
        /*008c*/ 	.word	0x000053d0


	//   ....[4]....
        /*0090*/ 	.word	0x00008750


	//   ....[5]....
        /*0094*/ 	.word	0x00008790


	//   ....[6]....
        /*0098*/ 	.word	0x000087b0


	//   ....[7]....
        /*009c*/ 	.word	0x000087d0


	//   ....[8]....
        /*00a0*/ 	.word	0x0000bb70


	//   ....[9]....
        /*00a4*/ 	.word	0x0000bb80


	//   ....[10]....
        /*00a8*/ 	.word	0x0000bba0


	//   ....[11]....
        /*00ac*/ 	.word	0x0000bbc0


	//   ....[12]....
        /*00b0*/ 	.word	0x0000cdc0


	//   ....[13]....
        /*00b4*/ 	.word	0x0000ce00


	//   ....[14]....
        /*00b8*/ 	.word	0x0000ce70


	//   ....[15]....
        /*00bc*/ 	.word	0x0000ce90


	//----- nvinfo : EIATTR_EXIT_INSTR_OFFSETS
	.align		4
.L_1736:
        /*00c0*/ 	.byte	0x04, 0x1c
        /*00c2*/ 	.short	(.L_1738 - .L_1737)


	//   ....[0]....
.L_1737:
        /*00c4*/ 	.word	0x00000410


	//   ....[1]....
        /*00c8*/ 	.word	0x00000e50


	//   ....[2]....
        /*00cc*/ 	.word	0x00000e80


	//   ....[3]....
        /*00d0*/ 	.word	0x0000dfa0


	//   ....[4]....
        /*00d4*/ 	.word	0x0000dfe0


	//   ....[5]....
        /*00d8*/ 	.word	0x0000e000


	//----- nvinfo : EIATTR_CTAIDZ_USED
	.align		4
.L_1738:
        /*00dc*/ 	.byte	0x01, 0x04
	.zero		2


	//----- nvinfo : EIATTR_CRS_STACK_SIZE
	.align		4
        /*00e0*/ 	.byte	0x04, 0x1e
        /*00e2*/ 	.short	(.L_1740 - .L_1739)
.L_1739:
        /*00e4*/ 	.word	0x00000000
.L_1740:


//--------------------- .nv.info._ZN5flash24flash_fwd_splitkv_kernelI23Flash_fwd_kernel_traitsILi128ELi64ELi64ELi4ELb0ELb0EN7cutlass10bfloat16_tE19Flash_kernel_traitsILi128ELi64ELi64ELi4ES3_EELb1ELb0ELb0ELb0ELb1ELb0ELb1ELb1EEEvNS_16Flash_fwd_paramsE --------------------------
	.section	.nv.info._ZN5flash24flash_fwd_splitkv_kernelI23Flash_fwd_kernel_traitsILi128ELi64ELi64ELi4ELb0ELb0EN7cutlass10bfloat16_tE19Flash_kernel_traitsILi128ELi64ELi64ELi4ES3_EELb1ELb0ELb0ELb0ELb1ELb0ELb1ELb1EEEvNS_16Flash_fwd_paramsE,"",@"SHT_CUDA_INFO"
	.sectionflags	@""
	.align	4


	//----- nvinfo : EIATTR_CUDA_API_VERSION
	.align		4
        /*0000*/ 	.byte	0x04, 0x37
        /*0002*/ 	.short	(.L_1742 - .L_1741)
.L_1741:
        /*0004*/ 	.word	0x00000082


	//----- nvinfo : EIATTR_SW2861232_WAR
	.align		4
.L_1742:
        /*0008*/ 	.byte	0x01, 0x35
	.zero		2


	//----- nvinfo : EIATTR_PARAM_CBANK
	.align		4
        /*000c*/ 	.byte	0x04, 0x0a
        /*000e*/ 	.short	(.L_1744 - .L_1743)
	.align		4
.L_1743:
        /*0010*/ 	.word	index@(.nv.constant0._ZN5flash24flash_fwd_splitkv_kernelI23Flash_fwd_kernel_traitsILi128ELi64ELi64ELi4ELb0ELb0EN7cutlass10bfloat16_tE19Flash_kernel_traitsILi128ELi64ELi64ELi4ES3_EELb1ELb0ELb0ELb0ELb1ELb0ELb1ELb1EEEvNS_16Flash_fwd_paramsE)
        /*0014*/ 	.short	0x0160
        /*0016*/ 	.short	0x01d0


	//----- nvinfo : EIATTR_CBANK_PARAM_SIZE
	.align		4
.L_1744:
        /*0018*/ 	.byte	0x03, 0x19
        /*001a*/ 	.short	0x01d0


	//----- nvinfo : EIATTR_KPARAM_INFO
	.align		4
        /*001c*/ 	.byte	0x04, 0x17
        /*001e*/ 	.short	(.L_1746 - .L_1745)
.L_1745:
        /*0020*/ 	.word	0x00000000
        /*0024*/ 	.short	0x0000
        /*0026*/ 	.short	0x0000
        /*0028*/ 	.byte	0x00, 0xf0, 0x41, 0x07


	//----- nvinfo : EIATTR_MAXREG_COUNT
	.align		4
.L_1746:
        /*002c*/ 	.byte	0x03, 0x1b
        /*002e*/ 	.short	0x00ff


	//----- nvinfo : EIATTR_NUM_BARRIERS
	.align		4
        /*0030*/ 	.byte	0x02, 0x4c
        /*0032*/ 	.byte	0x01
	.zero		1


	//----- nvinfo : EIATTR_MERCURY_ISA_VERSION
	.align		4
        /*0034*/ 	.byte	0x03, 0x5f
        /*0036*/ 	.short	0x0000


	//----- nvinfo : EIATTR_COOP_GROUP_MASK_REGIDS
	.align		4
        /*0038*/ 	.byte	0x04, 0x29
        /*003a*/ 	.short	(.L_1748 - .L_1747)


	//   ....[0]....
.L_1747:
        /*003c*/ 	.word	0xffffffff


	//   ....[1]....
        /*0040*/ 	.word	0xffffffff


	//   ....[2]....
        /*0044*/ 	.word	0xffffffff


	//   ....[3]....
        /*0048*/ 	.word	0xffffffff


	//   ....[4]....
        /*004c*/ 	.word	0xffffffff


	//   ....[5]....
        /*0050*/ 	.word	0xffffffff


	//   ....[6]....
        /*0054*/ 	.word	0xffffffff


	//   ....[7]....
        /*0058*/ 	.word	0xffffffff


	//   ....[8]....
        /*005c*/ 	.word	0xffffffff


	//   ....[9]....
        /*0060*/ 	.word	0xffffffff


	//   ....[10]....
        /*0064*/ 	.word	0xffffffff


	//   ....[11]....
        /*0068*/ 	.word	0xffffffff


	//   ....[12]....
        /*006c*/ 	.word	0xffffffff


	//   ....[13]....
        /*0070*/ 	.word	0xffffffff


	//   ....[14]....
        /*0074*/ 	.word	0xffffffff


	//   ....[15]....
        /*0078*/ 	.word	0xffffffff


	//----- nvinfo : EIATTR_COOP_GROUP_INSTR_OFFSETS
	.align		4
.L_1748:
        /*007c*/ 	.byte	0x04, 0x28
        /*007e*/ 	.short	(.L_1750 - .L_1749)


	//   ....[0]....
.L_1749:
        /*0080*/ 	.word	0x0000e110


	//   ....[1]....
        /*0084*/ 	.word	0x0000e150


	//   ....[2]....
        /*0088*/ 	.word	0x0000e1a0


	//   ....[3]....
        /*008c*/ 	.word	0x0000e1c0


	//   ....[4]....
        /*0090*/ 	.word	0x00010840


	//   ....[5]....
        /*0094*/ 	.word	0x00010850


	//   ....[6]....
        /*0098*/ 	.word	0x00010880


	//   ....[7]....
        /*009c*/ 	.word	0x00010890


	//   ....[8]....
        /*00a0*/ 	.word	0x00012f00


	//   ....[9]....
        /*00a4*/ 	.word	0x00012f20


	//   ....[10]....
        /*00a8*/ 	.word	0x00012f50


	//   ....[11]....
        /*00ac*/ 	.word	0x00012f60


	//   ....[12]....
        /*00b0*/ 	.word	0x00014170


	//   ....[13]....
        /*00b4*/ 	.word	0x000141a0


	//   ....[14]....
        /*00b8*/ 	.word	0x000141f0


	//   ....[15]....
        /*00bc*/ 	.word	0x00014210


	//----- nvinfo : EIATTR_EXIT_INSTR_OFFSETS
	.align		4
.L_1750:
        /*00c0*/ 	.byte	0x04, 0x1c
        /*00c2*/ 	.short	(.L_1752 - .L_1751)


	//   ....[0]....
.L_1751:
        /*00c4*/ 	.word	0x00000420


	//   ....[1]....
        /*00c8*/ 	.word	0x00000be0


	//   ....[2]....
        /*00cc*/ 	.word	0x00000c10


	//   ....[3]....
        /*00d0*/ 	.word	0x00015160


	//   ....[4]....
        /*00d4*/ 	.word	0x00015190


	//----- nvinfo : EIATTR_CTAIDZ_USED
	.align		4
.L_1752:
        /*00d8*/ 	.byte	0x01, 0x04
	.zero		2


	//----- nvinfo : EIATTR_CRS_STACK_SIZE
	.align		4
        /*00dc*/ 	.byte	0x04, 0x1e
        /*00de*/ 	.short	(.L_1754 - .L_1753)
.L_1753:
        /*00e0*/ 	.word	0x00000000
.L_1754:


//--------------------- .nv.info._ZN5flash24flash_fwd_splitkv_kernelI23Flash_fwd_kernel_traitsILi128ELi64ELi64ELi4ELb0ELb0EN7cutlass10bfloat16_tE19Flash_kernel_traitsILi128ELi64ELi64ELi4ES3_EELb1ELb0ELb0ELb0ELb1ELb1ELb1ELb1EEEvNS_16Flash_fwd_paramsE --------------------------
	.section	.nv.info._ZN5flash24flash_fwd_splitkv_kernelI23Flash_fwd_kernel_traitsILi128ELi64ELi64ELi4ELb0ELb0EN7cutlass10bfloat16_tE19Flash_kernel_traitsILi128ELi64ELi64ELi4ES3_EELb1ELb0ELb0ELb0ELb1ELb1ELb1ELb1EEEvNS_16Flash_fwd_paramsE,"",@"SHT_CUDA_INFO"
	.sectionflags	@""
	.align	4


	//----- nvinfo : EIATTR_CUDA_API_VERSION
	.align		4
        /*0000*/ 	.byte	0x04, 0x37
        /*0002*/ 	.short	(.L_1756 - .L_1755)
.L_1755:
        /*0004*/ 	.word	0x00000082


	//----- nvinfo : EIATTR_SW2861232_WAR
	.align		4
.L_1756:
        /*0008*/ 	.byte	0x01, 0x35
	.zero		2


	//----- nvinfo : EIATTR_PARAM_CBANK
	.align		4
        /*000c*/ 	.byte	0x04, 0x0a
        /*000e*/ 	.short	(.L_1758 - .L_1757)
	.align		4
.L_1757:
        /*0010*/ 	.word	index@(.nv.constant0._ZN5flash24flash_fwd_splitkv_kernelI23Flash_fwd_kernel_traitsILi128ELi64ELi64ELi4ELb0ELb0EN7cutlass10bfloat16_tE19Flash_kernel_traitsILi128ELi64ELi64ELi4ES3_EELb1ELb0ELb0ELb0ELb1ELb1ELb1ELb1EEEvNS_16Flash_fwd_paramsE)
        /*0014*/ 	.short	0x0160
        /*0016*/ 	.short	0x01d0


	//----- nvinfo : EIATTR_CBANK_PARAM_SIZE
	.align		4
.L_1758:
        /*0018*/ 	.byte	0x03, 0x19
        /*001a*/ 	.short	0x01d0


	//----- nvinfo : EIATTR_KPARAM_INFO
	.align		4
        /*001c*/ 	.byte	0x04, 0x17
        /*001e*/ 	.short	(.L_1760 - .L_1759)
.L_1759:
        /*0020*/ 	.word	0x00000000
        /*0024*/ 	.short	0x0000
        /*0026*/ 	.short	0x0000
        /*0028*/ 	.byte	0x00, 0xf0, 0x41, 0x07


	//----- nvinfo : EIATTR_MAXREG_COUNT
	.align		4
.L_1760:
        /*002c*/ 	.byte	0x03, 0x1b
        /*002e*/ 	.short	0x00ff


	//----- nvinfo : EIATTR_NUM_BARRIERS
	.align		4
        /*0030*/ 	.byte	0x02, 0x4c
        /*0032*/ 	.byte	0x01
	.zero		1


	//----- nvinfo : EIATTR_MERCURY_ISA_VERSION
	.align		4
        /*0034*/ 	.byte	0x03, 0x5f
        /*0036*/ 	.short	0x0000


	//----- nvinfo : EIATTR_COOP_GROUP_MASK_REGIDS
	.align		4
        /*0038*/ 	.byte	0x04, 0x29
        /*003a*/ 	.short	(.L_1762 - .L_1761)


	//   ....[0]....
.L_1761:
        /*003c*/ 	.word	0xffffffff


	//   ....[1]....
        /*0040*/ 	.word	0xffffffff


	//   ....[2]....
        /*0044*/ 	.word	0xffffffff


	//   ....[3]....
        /*0048*/ 	.word	0xffffffff


	//   ....[4]....
        /*004c*/ 	.word	0xffffffff


	//   ....[5]....
        /*0050*/ 	.word	0xffffffff


	//   ....[6]....
        /*0054*/ 	.word	0xffffffff


	//   ....[7]....
        /*0058*/ 	.word	0xffffffff


	//   ....[8]....
        /*005c*/ 	.word	0xffffffff


	//   ....[9]....
        /*0060*/ 	.word	0xffffffff


	//   ....[10]....
        /*0064*/ 	.word	0xffffffff


	//   ....[11]....
        /*0068*/ 	.word	0xffffffff


	//   ....[12]....
        /*006c*/ 	.word	0xffffffff


	//   ....[13]....
        /*0070*/ 	.word	0xffffffff


	//   ....[14]....
        /*0074*/ 	.word	0xffffffff


	//   ....[15]....
        /*0078*/ 	.word	0xffffffff


	//----- nvinfo : EIATTR_COOP_GROUP_INSTR_OFFSETS
	.align		4
.L_1762:
        /*007c*/ 	.byte	0x04, 0x28
        /*007e*/ 	.short	(.L_1764 - .L_1763)


	//   ....[0]....
.L_1763:
        /*0080*/ 	.word	0x0000e4e0


	//   ....[1]....
        /*0084*/ 	.word	0x0000e530


	//   ....[2]....
        /*0088*/ 	.word	0x0000e590


	//   ....[3]....
        /*008c*/ 	.word	0x0000e5b0


	//   ....[4]....
        /*0090*/ 	.word	0x00011000


	//   ....[5]....
        /*0094*/ 	.word	0x00011010


	//   ....[6]....
        /*0098*/ 	.word	0x00011040


	//   ....[7]....
        /*009c*/ 	.word	0x00011050


	//   ....[8]....
        /*00a0*/ 	.word	0x00013b20


	//   ....[9]....
        /*00a4*/ 	.word	0x00013b30


	//   ....[10]....
        /*00a8*/ 	.word	0x00013b60


	//   ....[11]....
        /*00ac*/ 	.word	0x00013b70


	//   ....[12]....
        /*00b0*/ 	.word	0x00014d60


	//   ....[13]....
        /*00b4*/ 	.word	0x00014d90


	//   ....[14]....
        /*00b8*/ 	.word	0x00014de0


	//   ....[15]....
        /*00bc*/ 	.word	0x00014e00


	//----- nvinfo : EIATTR_EXIT_INSTR_OFFSETS
	.align		4
.L_1764:
        /*00c0*/ 	.byte	0x04, 0x1c
        /*00c2*/ 	.short	(.L_1766 - .L_1765)


	//   ....[0]....
.L_1765:
        /*00c4*/ 	.word	0x00000420


	//   ....[1]....
        /*00c8*/ 	.word	0x00000be0


	//   ....[2]....
        /*00cc*/ 	.word	0x00000c10


	//   ....[3]....
        /*00d0*/ 	.word	0x00015d50


	//   ....[4]....
        /*00d4*/ 	.word	0x00015d80


	//----- nvinfo : EIATTR_CTAIDZ_USED
	.align		4
.L_1766:
        /*00d8*/ 	.byte	0x01, 0x04
	.zero		2


	//----- nvinfo : EIATTR_CRS_STACK_SIZE
	.align		4
        /*00dc*/ 	.byte	0x04, 0x1e
        /*00de*/ 	.short	(.L_1768 - .L_1767)
.L_1767:
        /*00e0*/ 	.word	0x00000000
.L_1768:


//--------------------- .nv.info._ZN5flash24flash_fwd_splitkv_kernelI23Flash_fwd_kernel_traitsILi128ELi64ELi64ELi4ELb0ELb0EN7cutlass10bfloat16_tE19Flash_kernel_traitsILi128ELi64ELi64ELi4ES3_EELb1ELb0ELb1ELb0ELb0ELb0ELb1ELb1EEEvNS_16Flash_fwd_paramsE --------------------------
	.section	.nv.info._ZN5flash24flash_fwd_splitkv_kernelI23Flash_fwd_kernel_traitsILi128ELi64ELi64ELi4ELb0ELb0EN7cutlass10bfloat16_tE19Flash_kernel_traitsILi128ELi64ELi64ELi4ES3_EELb1ELb0ELb1ELb0ELb0ELb0ELb1ELb1EEEvNS_16Flash_fwd_paramsE,"",@"SHT_CUDA_INFO"
	.sectionflags	@""
	.align	4


	//----- nvinfo : EIATTR_CUDA_API_VERSION
	.align		4
        /*0000*/ 	.byte	0x04, 0x37
        /*0002*/ 	.short	(.L_1770 - .L_1769)
.L_1769:
        /*0004*/ 	.word	0x00000082


	//----- nvinfo : EIATTR_SW2861232_WAR
	.align		4
.L_1770:
        /*0008*/ 	.byte	0x01, 0x35
	.zero		2


	//----- nvinfo : EIATTR_PARAM_CBANK
	.align		4
        /*000c*/ 	.byte	0x04, 0x0a
        /*000e*/ 	.short	(.L_1772 - .L_1771)
	.align		4
.L_1771:
        /*0010*/ 	.word	index@(.nv.constant0._ZN5flash24flash_fwd_splitkv_kernelI23Flash_fwd_kernel_traitsILi128ELi64ELi64ELi4ELb0ELb0EN7cutlass10bfloat16_tE19Flash_kernel_traitsILi128ELi64ELi64ELi4ES3_EELb1ELb0ELb1ELb0ELb0ELb0ELb1ELb1EEEvNS_16Flash_fwd_paramsE)
        /*0014*/ 	.short	0x0160
        /*0016*/ 	.short	0x01d0


	//----- nvinfo : EIATTR_CBANK_PARAM_SIZE
	.align		4
.L_1772:
        /*0018*/ 	.byte	0x03, 0x19
        /*001a*/ 	.short	0x01d0


	//----- nvinfo : EIATTR_KPARAM_INFO
	.align		4
        /*001c*/ 	.byte	0x04, 0x17
        /*001e*/ 	.short	(.L_1774 - .L_1773)
.L_1773:
        /*0020*/ 	.word	0x00000000
        /*0024*/ 	.short	0x0000
        /*0026*/ 	.short	0x0000
        /*0028*/ 	.byte	0x00, 0xf0, 0x41, 0x07


	//----- nvinfo : EIATTR_MAXREG_COUNT
	.align		4
.L_1774:
        /*002c*/ 	.byte	0x03, 0x1b
        /*002e*/ 	.short	0x00ff


	//----- nvinfo : EIATTR_NUM_BARRIERS
	.align		4
        /*0030*/ 	.byte	0x02, 0x4c
        /*0032*/ 	.byte	0x01
	.zero		1


	//----- nvinfo : EIATTR_MERCURY_ISA_VERSION
	.align		4
        /*0034*/ 	.byte	0x03, 0x5f
        /*0036*/ 	.short	0x0000


	//----- nvinfo : EIATTR_COOP_GROUP_MASK_REGIDS
	.align		4
        /*0038*/ 	.byte	0x04, 0x29
        /*003a*/ 	.short	(.L_1776 - .L_1775)


	//   ....[0]....
.L_1775:
        /*003c*/ 	.word	0xffffffff


	//   ....[1]....
        /*0040*/ 	.word	0xffffffff


	//   ....[2]....
        /*0044*/ 	.word	0xffffffff


	//   ....[3]....
        /*0048*/ 	.word	0xffffffff


	//   ....[4]....
        /*004c*/ 	.word	0xffffffff


	//   ....[5]....
        /*0050*/ 	.word	0xffffffff


	//   ....[6]....
        /*0054*/ 	.word	0xffffffff


	//   ....[7]....
        /*0058*/ 	.word	0xffffffff


	//   ....[8]....
        /*005c*/ 	.word	0xffffffff


	//   ....[9]....
        /*0060*/ 	.word	0xffffffff


	//   ....[10]....
        /*0064*/ 	.word	0xffffffff


	//   ....[11]....
        /*0068*/ 	.word	0xffffffff


	//   ....[12]....
        /*006c*/ 	.word	0xffffffff


	//   ....[13]....
        /*0070*/ 	.word	0xffffffff


	//   ....[14]....
        /*0074*/ 	.word	0xffffffff


	//   ....[15]....
        /*0078*/ 	.word	0xffffffff


	//----- nvinfo : EIATTR_COOP_GROUP_INSTR_OFFSETS
	.align		4
.L_1776:
        /*007c*/ 	.byte	0x04, 0x28
        /*007e*/ 	.short	(.L_1778 - .L_1777)


	//   ....[0]....
.L_1777:
        /*0080*/ 	.word	0x000100b0


	//   ....[1]....
        /*0084*/ 	.word	0x000100d0


	//   ....[2]....
        /*0088*/ 	.word	0x00010170


	//   ....[3]....
        /*008c*/ 	.word	0x00010180


	//   ....[4]....
        /*0090*/ 	.word	0x000130a0


	//   ....[5]....
        /*0094*/ 	.word	0x000130b0


	//   ....[6]....
        /*0098*/ 	.word	0x000130f0


	//   ....[7]....
        /*009c*/ 	.word	0x00013100


	//   ....[8]....
        /*00a0*/ 	.word	0x00016080


	//   ....[9]....
        /*00a4*/ 	.word	0x000160a0


	//   ....[10]....
        /*00a8*/ 	.word	0x000160c0


	//   ....[11]....
        /*00ac*/ 	.word	0x000160e0


	//   ....[12]....
        /*00b0*/ 	.word	0x000172f0


	//   ....[13]....
        /*00b4*/ 	.word	0x00017330


	//   ....[14]....
        /*00b8*/ 	.word	0x00017390


	//   ....[15]....
        /*00bc*/ 	.word	0x000173b0


	//----- nvinfo : EIATTR_EXIT_INSTR_OFFSETS
	.align		4
.L_1778:
        /*00c0*/ 	.byte	0x04, 0x1c
        /*00c2*/ 	.short	(.L_1780 - .L_1779)


	//   ....[0]....
.L_1779:
        /*00c4*/ 	.word	0x00000420


	//   ....[1]....
        /*00c8*/ 	.word	0x00000e70


	//   ....[2]....
        /*00cc*/ 	.word	0x00000ea0


	//   ....[3]....
        /*00d0*/ 	.word	0x00018530


	//   ....[4]....
        /*00d4*/ 	.word	0x00018570


	//   ....[5]....
        /*00d8*/ 	.word	0x00018590


	//----- nvinfo : EIATTR_CTAIDZ_USED
	.align		4
.L_1780:
        /*00dc*/ 	.byte	0x01, 0x04
	.zero		2


	//----- nvinfo : EIATTR_CRS_STACK_SIZE
	.align		4
        /*00e0*/ 	.byte	0x04, 0x1e
        /*00e2*/ 	.short	(.L_1782 - .L_1781)
.L_1781:
        /*00e4*/ 	.word	0x00000000
.L_1782:


//--------------------- .nv.info._ZN5flash24flash_fwd_splitkv_kernelI23Flash_fwd_kernel_traitsILi128ELi64ELi64ELi4ELb0ELb0EN7cutlass10bfloat16_tE19Flash_kernel_traitsILi128ELi64ELi64ELi4ES3_EELb1ELb0ELb1ELb0ELb0ELb1ELb1ELb1EEEvNS_16Flash_fwd_paramsE --------------------------
	.section	.nv.info._ZN5flash24flash_fwd_splitkv_kernelI23Flash_fwd_kernel_traitsILi128ELi64ELi64ELi4ELb0ELb0EN7cutlass10bfloat16_tE19Flash_kernel_traitsILi128ELi64ELi64ELi4ES3_EELb1ELb0ELb1ELb0ELb0ELb1ELb1ELb1EEEvNS_16Flash_fwd_paramsE,"",@"SHT_CUDA_INFO"
	.sectionflags	@""
	.align	4


	//----- nvinfo : EIATTR_CUDA_API_VERSION
	.align		4
        /*0000*/ 	.byte	0x04, 0x37
        /*0002*/ 	.short	(.L_1784 - .L_1783)
.L_1783:
        /*0004*/ 	.word	0x00000082


	//----- nvinfo : EIATTR_SW2861232_WAR
	.align		4
.L_1784:
        /*0008*/ 	.byte	0x01, 0x35
	.zero		2


	//----- nvinfo : EIATTR_PARAM_CBANK
	.align		4
        /*000c*/ 	.byte	0x04, 0x0a
        /*000e*/ 	.short	(.L_1786 - .L_1785)
	.align		4
.L_1785:
        /*0010*/ 	.word	index@(.nv.constant0._ZN5flash24flash_fwd_splitkv_kernelI23Flash_fwd_kernel_traitsILi128ELi64ELi64ELi4ELb0ELb0EN7cutlass10bfloat16_tE19Flash_kernel_traitsILi128ELi64ELi64ELi4ES3_EELb1ELb0ELb1ELb0ELb0ELb1ELb1ELb1EEEvNS_16Flash_fwd_paramsE)
        /*0014*/ 	.short	0x0160
        /*0016*/ 	.short	0x01d0


	//----- nvinfo : EIATTR_CBANK_PARAM_SIZE
	.align		4
.L_1786:
        /*0018*/ 	.byte	0x03, 0x19
        /*001a*/ 	.short	0x01d0


	//----- nvinfo : EIATTR_KPARAM_INFO
	.align		4
        /*001c*/ 	.byte	0x04, 0x17
        /*001e*/ 	.short	(.L_1788 - .L_1787)
.L_1787:
        /*0020*/ 	.word	0x00000000
        /*0024*/ 	.short	0x0000
        /*0026*/ 	.short	0x0000
        /*0028*/ 	.byte	0x00, 0xf0, 0x41, 0x07


	//----- nvinfo : EIATTR_MAXREG_COUNT
	.align		4
.L_1788:
        /*002c*/ 	.byte	0x03, 0x1b
        /*002e*/ 	.short	0x00ff


	//----- nvinfo : EIATTR_NUM_BARRIERS
	.align		4
        /*0030*/ 	.byte	0x02, 0x4c
        /*0032*/ 	.byte	0x01
	.zero		1


	//----- nvinfo : EIATTR_MERCURY_ISA_VERSION
	.align		4
        /*0034*/ 	.byte	0x03, 0x5f
        /*0036*/ 	.short	0x0000


	//----- nvinfo : EIATTR_COOP_GROUP_MASK_REGIDS
	.align		4
        /*0038*/ 	.byte	0x04, 0x29
        /*003a*/ 	.short	(.L_1790 - .L_1789)


	//   ....[0]....
.L_1789:
        /*003c*/ 	.word	0xffffffff


	//   ....[1]....
        /*0040*/ 	.word	0xffffffff


	//   ....[2]....
        /*0044*/ 	.word	0xffffffff


	//   ....[3]....
        /*0048*/ 	.word	0xffffffff


	//   ....[4]....
        /*004c*/ 	.word	0xffffffff


	//   ....[5]....
        /*0050*/ 	.word	0xffffffff


	//   ....[6]....
        /*0054*/ 	.word	0xffffffff


	//   ....[7]....
        /*0058*/ 	.word	0xffffffff


	//   ....[8]....
        /*005c*/ 	.word	0xffffffff


	//   ....[9]....
        /*0060*/ 	.word	0xffffffff


	//   ....[10]....
        /*0064*/ 	.word	0xffffffff


	//   ....[11]....
        /*0068*/ 	.word	0xffffffff


	//   ....[12]....
        /*006c*/ 	.word	0xffffffff


	//   ....[13]....
        /*0070*/ 	.word	0xffffffff


	//   ....[14]....
        /*0074*/ 	.word	0xffffffff


	//   ....[15]....
        /*0078*/ 	.word	0xffffffff


	//----- nvinfo : EIATTR_COOP_GROUP_INSTR_OFFSETS
	.align		4
.L_1790:
        /*007c*/ 	.byte	0x04, 0x28
        /*007e*/ 	.short	(.L_1792 - .L_1791)


	//   ....[0]....
.L_1791:
        /*0080*/ 	.word	0x000104b0


	//   ....[1]....
        /*0084*/ 	.word	0x000104d0


	//   ....[2]....
        /*0088*/ 	.word	0x00010570


	//   ....[3]....
        /*008c*/ 	.word	0x00010580


	//   ....[4]....
        /*0090*/ 	.word	0x00013890


	//   ....[5]....
        /*0094*/ 	.word	0x000138a0


	//   ....[6]....
        /*0098*/ 	.word	0x000138d0


	//   ....[7]....
        /*009c*/ 	.word	0x000138e0


	//   ....[8]....
        /*00a0*/ 	.word	0x00016ca0


	//   ....[9]....
        /*00a4*/ 	.word	0x00016cb0


	//   ....[10]....
        /*00a8*/ 	.word	0x00016cd0


	//   ....[11]....
        /*00ac*/ 	.word	0x00016cf0


	//   ....[12]....
        /*00b0*/ 	.word	0x00017ef0


	//   ....[13]....
        /*00b4*/ 	.word	0x00017f30


	//   ....[14]....
        /*00b8*/ 	.word	0x00017f90


	//   ....[15]....
        /*00bc*/ 	.word	0x00017fb0


	//----- nvinfo : EIATTR_EXIT_INSTR_OFFSETS
	.align		4
.L_1792:
        /*00c0*/ 	.byte	0x04, 0x1c
        /*00c2*/ 	.short	(.L_1794 - .L_1793)


	//   ....[0]....
.L_1793:
        /*00c4*/ 	.word	0x00000420


	//   ....[1]....
        /*00c8*/ 	.word	0x00000e70


	//   ....[2]....
        /*00cc*/ 	.word	0x00000ea0


	//   ....[3]....
        /*00d0*/ 	.word	0x00019130


	//   ....[4]....
        /*00d4*/ 	.word	0x00019170


	//   ....[5]....
        /*00d8*/ 	.word	0x00019190


	//----- nvinfo : EIATTR_CTAIDZ_USED
	.align		4
.L_1794:
        /*00dc*/ 	.byte	0x01, 0x04
	.zero		2


	//----- nvinfo : EIATTR_CRS_STACK_SIZE
	.align		4
        /*00e0*/ 	.byte	0x04, 0x1e
        /*00e2*/ 	.short	(.L_1796 - .L_1795)
.L_1795:
        /*00e4*/ 	.word	0x00000000
.L_1796:


//--------------------- .nv.callgraph             --------------------------
	.section	.nv.callgraph,"",@"SHT_CUDA_CALLGRAPH"
	.align	4
	.sectionentsize	8
	.align		4
        /*0000*/ 	.word	0x00000000
	.align		4
        /*0004*/ 	.word	0xffffffff
	.align		4
        /*0008*/ 	.word	0x00000000
	.align		4
        /*000c*/ 	.word	0xfffffffe
	.align		4
        /*0010*/ 	.word	0x00000000
	.align		4
        /*0014*/ 	.word	0xfffffffd
	.align		4
        /*0018*/ 	.word	0x00000000
	.align		4
        /*001c*/ 	.word	0xfffffffc


//--------------------- .nv.rel.action            --------------------------
	.section	.nv.rel.action,"",@"SHT_CUDA_RELOCINFO"
	.align	8
	.sectionentsize	8
        /*0000*/ 	.byte	0x73, 0x00, 0x00, 0x00, 0x00, 0x00, 0x00, 0x00, 0x00, 0x00, 0x00, 0x11, 0x25, 0x00, 0x05, 0x36


//--------------------- .nv.constant4             --------------------------
	.section	.nv.constant4,"a",@progbits
	.align	8
	.align		8
.nv.constant4:
        /*0000*/ 	.dword	_ZN79_INTERNAL_73c12ef7_43_flash_fwd_split_hdim128_bf16_causal_sm80_cu_e763cb1e_26724cuda3std3__45__cpo5beginE
	.align		8
        /*0008*/ 	.dword	_ZN79_INTERNAL_73c12ef7_43_flash_fwd_split_hdim128_bf16_causal_sm80_cu_e763cb1e_26724cuda3std3__45__cpo3endE
	.align		8
        /*0010*/ 	.dword	_ZN79_INTERNAL_73c12ef7_43_flash_fwd_split_hdim128_bf16_causal_sm80_cu_e763cb1e_26724cuda3std3__45__cpo6cbeginE
	.align		8
        /*0018*/ 	.dword	_ZN79_INTERNAL_73c12ef7_43_flash_fwd_split_hdim128_bf16_causal_sm80_cu_e763cb1e_26724cuda3std3__45__cpo4cendE
	.align		8
        /*0020*/ 	.dword	_ZN79_INTERNAL_73c12ef7_43_flash_fwd_split_hdim128_bf16_causal_sm80_cu_e763cb1e_26724cuda3std3__481_GLOBAL__N__73c12ef7_43_flash_fwd_split_hdim128_bf16_causal_sm80_cu_e763cb1e_26726ignoreE
	.align		8
        /*0028*/ 	.dword	_ZN79_INTERNAL_73c12ef7_43_flash_fwd_split_hdim128_bf16_causal_sm80_cu_e763cb1e_26724cuda3std3__419piecewise_constructE
	.align		8
        /*0030*/ 	.dword	_ZN79_INTERNAL_73c12ef7_43_flash_fwd_split_hdim128_bf16_causal_sm80_cu_e763cb1e_26724cuda3std3__48in_placeE
	.align		8
        /*0038*/ 	.dword	_ZN79_INTERNAL_73c12ef7_43_flash_fwd_split_hdim128_bf16_causal_sm80_cu_e763cb1e_26724cuda3std6ranges3__45__cpo4swapE
	.align		8
        /*0040*/ 	.dword	_ZN79_INTERNAL_73c12ef7_43_flash_fwd_split_hdim128_bf16_causal_sm80_cu_e763cb1e_26724cuda3std6ranges3__45__cpo9iter_moveE
	.align		8
        /*0048*/ 	.dword	_ZN79_INTERNAL_73c12ef7_43_flash_fwd_split_hdim128_bf16_causal_sm80_cu_e763cb1e_26724cute7productE
	.align		8
        /*0050*/ 	.dword	_ZN79_INTERNAL_73c12ef7_43_flash_fwd_split_hdim128_bf16_causal_sm80_cu_e763cb1e_26724cute1_E


//--------------------- .nv.constant0._ZN5flash32flash_fwd_splitkv_combine_kernelI23Flash_fwd_kernel_traitsILi128ELi64ELi128ELi4ELb0ELb0EN7cutlass10bfloat16_tE19Flash_kernel_traitsILi128ELi64ELi128ELi4ES3_EELi4ELi7ELb0EEEvNS_16Flash_fwd_paramsE --------------------------
	.section	.nv.constant0._ZN5flash32flash_fwd_splitkv_combine_kernelI23Flash_fwd_kernel_traitsILi128ELi64ELi128ELi4ELb0ELb0EN7cutlass10bfloat16_tE19Flash_kernel_traitsILi128ELi64ELi128ELi4ES3_EELi4ELi7ELb0EEEvNS_16Flash_fwd_paramsE,"a",@progbits
	.sectionflags	@""
	.align	4
.nv.constant0._ZN5flash32flash_fwd_splitkv_combine_kernelI23Flash_fwd_kernel_traitsILi128ELi64ELi128ELi4ELb0ELb0EN7cutlass10bfloat16_tE19Flash_kernel_traitsILi128ELi64ELi128ELi4ES3_EELi4ELi7ELb0EEEvNS_16Flash_fwd_paramsE:
	.zero		816


//--------------------- .nv.constant0._ZN5flash32flash_fwd_splitkv_combine_kernelI23Flash_fwd_kernel_traitsILi128ELi64ELi128ELi4ELb0ELb0EN7cutlass10bfloat16_tE19Flash_kernel_traitsILi128ELi64ELi128ELi4ES3_EELi4ELi6ELb0EEEvNS_16Flash_fwd_paramsE --------------------------
	.section	.nv.constant0._ZN5flash32flash_fwd_splitkv_combine_kernelI23Flash_fwd_kernel_traitsILi128ELi64ELi128ELi4ELb0ELb0EN7cutlass10bfloat16_tE19Flash_kernel_traitsILi128ELi64ELi128ELi4ES3_EELi4ELi6ELb0EEEvNS_16Flash_fwd_paramsE,"a",@progbits
	.sectionflags	@""
	.align	4
.nv.constant0._ZN5flash32flash_fwd_splitkv_combine_kernelI23Flash_fwd_kernel_traitsILi128ELi64ELi128ELi4ELb0ELb0EN7cutlass10bfloat16_tE19Flash_kernel_traitsILi128ELi64ELi128ELi4ES3_EELi4ELi6ELb0EEEvNS_16Flash_fwd_paramsE:
	.zero		816


//--------------------- .nv.constant0._ZN5flash32flash_fwd_splitkv_combine_kernelI23Flash_fwd_kernel_traitsILi128ELi64ELi128ELi4ELb0ELb0EN7cutlass10bfloat16_tE19Flash_kernel_traitsILi128ELi64ELi128ELi4ES3_EELi4ELi5ELb0EEEvNS_16Flash_fwd_paramsE --------------------------
	.section	.nv.constant0._ZN5flash32flash_fwd_splitkv_combine_kernelI23Flash_fwd_kernel_traitsILi128ELi64ELi128ELi4ELb0ELb0EN7cutlass10bfloat16_tE19Flash_kernel_traitsILi128ELi64ELi128ELi4ES3_EELi4ELi5ELb0EEEvNS_16Flash_fwd_paramsE,"a",@progbits
	.sectionflags	@""
	.align	4
.nv.constant0._ZN5flash32flash_fwd_splitkv_combine_kernelI23Flash_fwd_kernel_traitsILi128ELi64ELi128ELi4ELb0ELb0EN7cutlass10bfloat16_tE19Flash_kernel_traitsILi128ELi64ELi128ELi4ES3_EELi4ELi5ELb0EEEvNS_16Flash_fwd_paramsE:
	.zero		816


//--------------------- .nv.constant0._ZN5flash32flash_fwd_splitkv_combine_kernelI23Flash_fwd_kernel_traitsILi128ELi64ELi128ELi4ELb0ELb0EN7cutlass10bfloat16_tE19Flash_kernel_traitsILi128ELi64ELi128ELi4ES3_EELi4ELi4ELb0EEEvNS_16Flash_fwd_paramsE --------------------------
	.section	.nv.constant0._ZN5flash32flash_fwd_splitkv_combine_kernelI23Flash_fwd_kernel_traitsILi128ELi64ELi128ELi4ELb0ELb0EN7cutlass10bfloat16_tE19Flash_kernel_traitsILi128ELi64ELi128ELi4ES3_EELi4ELi4ELb0EEEvNS_16Flash_fwd_paramsE,"a",@progbits
	.sectionflags	@""
	.align	4
.nv.constant0._ZN5flash32flash_fwd_splitkv_combine_kernelI23Flash_fwd_kernel_traitsILi128ELi64ELi128ELi4ELb0ELb0EN7cutlass10bfloat16_tE19Flash_kernel_traitsILi128ELi64ELi128ELi4ES3_EELi4ELi4ELb0EEEvNS_16Flash_fwd_paramsE:
	.zero		816


//--------------------- .nv.constant0._ZN5flash32flash_fwd_splitkv_combine_kernelI23Flash_fwd_kernel_traitsILi128ELi64ELi128ELi4ELb0ELb0EN7cutlass10bfloat16_tE19Flash_kernel_traitsILi128ELi64ELi128ELi4ES3_EELi4ELi3ELb0EEEvNS_16Flash_fwd_paramsE --------------------------
	.section	.nv.constant0._ZN5flash32flash_fwd_splitkv_combine_kernelI23Flash_fwd_kernel_traitsILi128ELi64ELi128ELi4ELb0ELb0EN7cutlass10bfloat16_tE19Flash_kernel_traitsILi128ELi64ELi128ELi4ES3_EELi4ELi3ELb0EEEvNS_16Flash_fwd_paramsE,"a",@progbits
	.sectionflags	@""
	.align	4
.nv.constant0._ZN5flash32flash_fwd_splitkv_combine_kernelI23Flash_fwd_kernel_traitsILi128ELi64ELi128ELi4ELb0ELb0EN7cutlass10bfloat16_tE19Flash_kernel_traitsILi128ELi64ELi128ELi4ES3_EELi4ELi3ELb0EEEvNS_16Flash_fwd_paramsE:
	.zero		816


//--------------------- .nv.constant0._ZN5flash32flash_fwd_splitkv_combine_kernelI23Flash_fwd_kernel_traitsILi128ELi64ELi128ELi4ELb0ELb0EN7cutlass10bfloat16_tE19Flash_kernel_traitsILi128ELi64ELi128ELi4ES3_EELi4ELi2ELb0EEEvNS_16Flash_fwd_paramsE --------------------------
	.section	.nv.constant0._ZN5flash32flash_fwd_splitkv_combine_kernelI23Flash_fwd_kernel_traitsILi128ELi64ELi128ELi4ELb0ELb0EN7cutlass10bfloat16_tE19Flash_kernel_traitsILi128ELi64ELi128ELi4ES3_EELi4ELi2ELb0EEEvNS_16Flash_fwd_paramsE,"a",@progbits
	.sectionflags	@""
	.align	4
.nv.constant0._ZN5flash32flash_fwd_splitkv_combine_kernelI23Flash_fwd_kernel_traitsILi128ELi64ELi128ELi4ELb0ELb0EN7cutlass10bfloat16_tE19Flash_kernel_traitsILi128ELi64ELi128ELi4ES3_EELi4ELi2ELb0EEEvNS_16Flash_fwd_paramsE:
	.zero		816


//--------------------- .nv.constant0._ZN5flash32flash_fwd_splitkv_combine_kernelI23Flash_fwd_kernel_traitsILi128ELi64ELi128ELi4ELb0ELb0EN7cutlass10bfloat16_tE19Flash_kernel_traitsILi128ELi64ELi128ELi4ES3_EELi4ELi1ELb0EEEvNS_16Flash_fwd_paramsE --------------------------
	.section	.nv.constant0._ZN5flash32flash_fwd_splitkv_combine_kernelI23Flash_fwd_kernel_traitsILi128ELi64ELi128ELi4ELb0ELb0EN7cutlass10bfloat16_tE19Flash_kernel_traitsILi128ELi64ELi128ELi4ES3_EELi4ELi1ELb0EEEvNS_16Flash_fwd_paramsE,"a",@progbits
	.sectionflags	@""
	.align	4
.nv.constant0._ZN5flash32flash_fwd_splitkv_combine_kernelI23Flash_fwd_kernel_traitsILi128ELi64ELi128ELi4ELb0ELb0EN7cutlass10bfloat16_tE19Flash_kernel_traitsILi128ELi64ELi128ELi4ES3_EELi4ELi1ELb0EEEvNS_16Flash_fwd_paramsE:
	.zero		816


//--------------------- .nv.constant0._ZN5flash32flash_fwd_splitkv_combine_kernelI23Flash_fwd_kernel_traitsILi128ELi64ELi128ELi4ELb0ELb0EN7cutlass10bfloat16_tE19Flash_kernel_traitsILi128ELi64ELi128ELi4ES3_EELi4ELi7ELb1EEEvNS_16Flash_fwd_paramsE --------------------------
	.section	.nv.constant0._ZN5flash32flash_fwd_splitkv_combine_kernelI23Flash_fwd_kernel_traitsILi128ELi64ELi128ELi4ELb0ELb0EN7cutlass10bfloat16_tE19Flash_kernel_traitsILi128ELi64ELi128ELi4ES3_EELi4ELi7ELb1EEEvNS_16Flash_fwd_paramsE,"a",@progbits
	.sectionflags	@""
	.align	4
.nv.constant0._ZN5flash32flash_fwd_splitkv_combine_kernelI23Flash_fwd_kernel_traitsILi128ELi64ELi128ELi4ELb0ELb0EN7cutlass10bfloat16_tE19Flash_kernel_traitsILi128ELi64ELi128ELi4ES3_EELi4ELi7ELb1EEEvNS_16Flash_fwd_paramsE:
	.zero		816


//--------------------- .nv.constant0._ZN5flash32flash_fwd_splitkv_combine_kernelI23Flash_fwd_kernel_traitsILi128ELi64ELi128ELi4ELb0ELb0EN7cutlass10bfloat16_tE19Flash_kernel_traitsILi128ELi64ELi128ELi4ES3_EELi4ELi6ELb1EEEvNS_16Flash_fwd_paramsE --------------------------
	.section	.nv.constant0._ZN5flash32flash_fwd_splitkv_combine_kernelI23Flash_fwd_kernel_traitsILi128ELi64ELi128ELi4ELb0ELb0EN7cutlass10bfloat16_tE19Flash_kernel_traitsILi128ELi64ELi128ELi4ES3_EELi4ELi6ELb1EEEvNS_16Flash_fwd_paramsE,"a",@progbits
	.sectionflags	@""
	.align	4
.nv.constant0._ZN5flash32flash_fwd_splitkv_combine_kernelI23Flash_fwd_kernel_traitsILi128ELi64ELi128ELi4ELb0ELb0EN7cutlass10bfloat16_tE19Flash_kernel_traitsILi128ELi64ELi128ELi4ES3_EELi4ELi6ELb1EEEvNS_16Flash_fwd_paramsE:
	.zero		816


//--------------------- .nv.constant0._ZN5flash32flash_fwd_splitkv_combine_kernelI23Flash_fwd_kernel_traitsILi128ELi64ELi128ELi4ELb0ELb0EN7cutlass10bfloat16_tE19Flash_kernel_traitsILi128ELi64ELi128ELi4ES3_EELi4ELi5ELb1EEEvNS_16Flash_fwd_paramsE --------------------------
	.section	.nv.constant0._ZN5flash32flash_fwd_splitkv_combine_kernelI23Flash_fwd_kernel_traitsILi128ELi64ELi128ELi4ELb0ELb0EN7cutlass10bfloat16_tE19Flash_kernel_traitsILi128ELi64ELi128ELi4ES3_EELi4ELi5ELb1EEEvNS_16Flash_fwd_paramsE,"a",@progbits
	.sectionflags	@""
	.align	4
.nv.constant0._ZN5flash32flash_fwd_splitkv_combine_kernelI23Flash_fwd_kernel_traitsILi128ELi64ELi128ELi4ELb0ELb0EN7cutlass10bfloat16_tE19Flash_kernel_traitsILi128ELi64ELi128ELi4ES3_EELi4ELi5ELb1EEEvNS_16Flash_fwd_paramsE:
	.zero		816


//--------------------- .nv.constant0._ZN5flash32flash_fwd_splitkv_combine_kernelI23Flash_fwd_kernel_traitsILi128ELi64ELi128ELi4ELb0ELb0EN7cutlass10bfloat16_tE19Flash_kernel_traitsILi128ELi64ELi128ELi4ES3_EELi4ELi4ELb1EEEvNS_16Flash_fwd_paramsE --------------------------
	.section	.nv.constant0._ZN5flash32flash_fwd_splitkv_combine_kernelI23Flash_fwd_kernel_traitsILi128ELi64ELi128ELi4ELb0ELb0EN7cutlass10bfloat16_tE19Flash_kernel_traitsILi128ELi64ELi128ELi4ES3_EELi4ELi4ELb1EEEvNS_16Flash_fwd_paramsE,"a",@progbits
	.sectionflags	@""
	.align	4
.nv.constant0._ZN5flash32flash_fwd_splitkv_combine_kernelI23Flash_fwd_kernel_traitsILi128ELi64ELi128ELi4ELb0ELb0EN7cutlass10bfloat16_tE19Flash_kernel_traitsILi128ELi64ELi128ELi4ES3_EELi4ELi4ELb1EEEvNS_16Flash_fwd_paramsE:
	.zero		816


//--------------------- .nv.constant0._ZN5flash32flash_fwd_splitkv_combine_kernelI23Flash_fwd_kernel_traitsILi128ELi64ELi128ELi4ELb0ELb0EN7cutlass10bfloat16_tE19Flash_kernel_traitsILi128ELi64ELi128ELi4ES3_EELi4ELi3ELb1EEEvNS_16Flash_fwd_paramsE --------------------------
	.section	.nv.constant0._ZN5flash32flash_fwd_splitkv_combine_kernelI23Flash_fwd_kernel_traitsILi128ELi64ELi128ELi4ELb0ELb0EN7cutlass10bfloat16_tE19Flash_kernel_traitsILi128ELi64ELi128ELi4ES3_EELi4ELi3ELb1EEEvNS_16Flash_fwd_paramsE,"a",@progbits
	.sectionflags	@""
	.align	4
.nv.constant0._ZN5flash32flash_fwd_splitkv_combine_kernelI23Flash_fwd_kernel_traitsILi128ELi64ELi128ELi4ELb0ELb0EN7cutlass10bfloat16_tE19Flash_kernel_traitsILi128ELi64ELi128ELi4ES3_EELi4ELi3ELb1EEEvNS_16Flash_fwd_paramsE:
	.zero		816


//--------------------- .nv.constant0._ZN5flash32flash_fwd_splitkv_combine_kernelI23Flash_fwd_kernel_traitsILi128ELi64ELi128ELi4ELb0ELb0EN7cutlass10bfloat16_tE19Flash_kernel_traitsILi128ELi64ELi128ELi4ES3_EELi4ELi2ELb1EEEvNS_16Flash_fwd_paramsE --------------------------
	.section	.nv.constant0._ZN5flash32flash_fwd_splitkv_combine_kernelI23Flash_fwd_kernel_traitsILi128ELi64ELi128ELi4ELb0ELb0EN7cutlass10bfloat16_tE19Flash_kernel_traitsILi128ELi64ELi128ELi4ES3_EELi4ELi2ELb1EEEvNS_16Flash_fwd_paramsE,"a",@progbits
	.sectionflags	@""
	.align	4
.nv.constant0._ZN5flash32flash_fwd_splitkv_combine_kernelI23Flash_fwd_kernel_traitsILi128ELi64ELi128ELi4ELb0ELb0EN7cutlass10bfloat16_tE19Flash_kernel_traitsILi128ELi64ELi128ELi4ES3_EELi4ELi2ELb1EEEvNS_16Flash_fwd_paramsE:
	.zero		816


//--------------------- .nv.constant0._ZN5flash32flash_fwd_splitkv_combine_kernelI23Flash_fwd_kernel_traitsILi128ELi64ELi128ELi4ELb0ELb0EN7cutlass10bfloat16_tE19Flash_kernel_traitsILi128ELi64ELi128ELi4ES3_EELi4ELi1ELb1EEEvNS_16Flash_fwd_paramsE --------------------------
	.section	.nv.constant0._ZN5flash32flash_fwd_splitkv_combine_kernelI23Flash_fwd_kernel_traitsILi128ELi64ELi128ELi4ELb0ELb0EN7cutlass10bfloat16_tE19Flash_kernel_traitsILi128ELi64ELi128ELi4ES3_EELi4ELi1ELb1EEEvNS_16Flash_fwd_paramsE,"a",@progbits
	.sectionflags	@""
	.align	4
.nv.constant0._ZN5flash32flash_fwd_splitkv_combine_kernelI23Flash_fwd_kernel_traitsILi128ELi64ELi128ELi4ELb0ELb0EN7cutlass10bfloat16_tE19Flash_kernel_traitsILi128ELi64ELi128ELi4ES3_EELi4ELi1ELb1EEEvNS_16Flash_fwd_paramsE:
	.zero		816


//--------------------- .nv.constant0._ZN5flash24flash_fwd_splitkv_kernelI23Flash_fwd_kernel_traitsILi128ELi64ELi128ELi4ELb0ELb0EN7cutlass10bfloat16_tE19Flash_kernel_traitsILi128ELi64ELi128ELi4ES3_EELb1ELb0ELb0ELb0ELb0ELb0ELb0ELb0EEEvNS_16Flash_fwd_paramsE --------------------------
	.section	.nv.constant0._ZN5flash24flash_fwd_splitkv_kernelI23Flash_fwd_kernel_traitsILi128ELi64ELi128ELi4ELb0ELb0EN7cutlass10bfloat16_tE19Flash_kernel_traitsILi128ELi64ELi128ELi4ES3_EELb1ELb0ELb0ELb0ELb0ELb0ELb0ELb0EEEvNS_16Flash_fwd_paramsE,"a",@progbits
	.sectionflags	@""
	.align	4
.nv.constant0._ZN5flash24flash_fwd_splitkv_kernelI23Flash_fwd_kernel_traitsILi128ELi64ELi128ELi4ELb0ELb0EN7cutlass10bfloat16_tE19Flash_kernel_traitsILi128ELi64ELi128ELi4ES3_EELb1ELb0ELb0ELb0ELb0ELb0ELb0ELb0EEEvNS_16Flash_fwd_paramsE:
	.zero		816


//--------------------- .nv.constant0._ZN5flash24flash_fwd_splitkv_kernelI23Flash_fwd_kernel_traitsILi128ELi64ELi128ELi4ELb0ELb0EN7cutlass10bfloat16_tE19Flash_kernel_traitsILi128ELi64ELi128ELi4ES3_EELb1ELb0ELb0ELb0ELb0ELb1ELb0ELb0EEEvNS_16Flash_fwd_paramsE --------------------------
	.section	.nv.constant0._ZN5flash24flash_fwd_splitkv_kernelI23Flash_fwd_kernel_traitsILi128ELi64ELi128ELi4ELb0ELb0EN7cutlass10bfloat16_tE19Flash_kernel_traitsILi128ELi64ELi128ELi4ES3_EELb1ELb0ELb0ELb0ELb0ELb1ELb0ELb0EEEvNS_16Flash_fwd_paramsE,"a",@progbits
	.sectionflags	@""
	.align	4
.nv.constant0._ZN5flash24flash_fwd_splitkv_kernelI23Flash_fwd_kernel_traitsILi128ELi64ELi128ELi4ELb0ELb0EN7cutlass10bfloat16_tE19Flash_kernel_traitsILi128ELi64ELi128ELi4ES3_EELb1ELb0ELb0ELb0ELb0ELb1ELb0ELb0EEEvNS_16Flash_fwd_paramsE:
	.zero		816


//--------------------- .nv.constant0._ZN5flash24flash_fwd_splitkv_kernelI23Flash_fwd_kernel_traitsILi128ELi64ELi128ELi4ELb0ELb0EN7cutlass10bfloat16_tE19Flash_kernel_traitsILi128ELi64ELi128ELi4ES3_EELb1ELb0ELb0ELb0ELb0ELb0ELb0ELb1EEEvNS_16Flash_fwd_paramsE --------------------------
	.section	.nv.constant0._ZN5flash24flash_fwd_splitkv_kernelI23Flash_fwd_kernel_traitsILi128ELi64ELi128ELi4ELb0ELb0EN7cutlass10bfloat16_tE19Flash_kernel_traitsILi128ELi64ELi128ELi4ES3_EELb1ELb0ELb0ELb0ELb0ELb0ELb0ELb1EEEvNS_16Flash_fwd_paramsE,"a",@progbits
	.sectionflags	@""
	.align	4
.nv.constant0._ZN5flash24flash_fwd_splitkv_kernelI23Flash_fwd_kernel_traitsILi128ELi64ELi128ELi4ELb0ELb0EN7cutlass10bfloat16_tE19Flash_kernel_traitsILi128ELi64ELi128ELi4ES3_EELb1ELb0ELb0ELb0ELb0ELb0ELb0ELb1EEEvNS_16Flash_fwd_paramsE:
	.zero		816


//--------------------- .nv.constant0._ZN5flash24flash_fwd_splitkv_kernelI23Flash_fwd_kernel_traitsILi128ELi64ELi128ELi4ELb0ELb0EN7cutlass10bfloat16_tE19Flash_kernel_traitsILi128ELi64ELi128ELi4ES3_EELb1ELb0ELb0ELb0ELb0ELb1ELb0ELb1EEEvNS_16Flash_fwd_paramsE --------------------------
	.section	.nv.constant0._ZN5flash24flash_fwd_splitkv_kernelI23Flash_fwd_kernel_traitsILi128ELi64ELi128ELi4ELb0ELb0EN7cutlass10bfloat16_tE19Flash_kernel_traitsILi128ELi64ELi128ELi4ES3_EELb1ELb0ELb0ELb0ELb0ELb1ELb0ELb1EEEvNS_16Flash_fwd_paramsE,"a",@progbits
	.sectionflags	@""
	.align	4
.nv.constant0._ZN5flash24flash_fwd_splitkv_kernelI23Flash_fwd_kernel_traitsILi128ELi64ELi128ELi4ELb0ELb0EN7cutlass10bfloat16_tE19Flash_kernel_traitsILi128ELi64ELi128ELi4ES3_EELb1ELb0ELb0ELb0ELb0ELb1ELb0ELb1EEEvNS_16Flash_fwd_paramsE:
	.zero		816


//--------------------- .nv.constant0._ZN5flash24flash_fwd_splitkv_kernelI23Flash_fwd_kernel_traitsILi128ELi64ELi128ELi4ELb0ELb0EN7cutlass10bfloat16_tE19Flash_kernel_traitsILi128ELi64ELi128ELi4ES3_EELb1ELb0ELb0ELb0ELb0ELb0ELb1ELb0EEEvNS_16Flash_fwd_paramsE --------------------------
	.section	.nv.constant0._ZN5flash24flash_fwd_splitkv_kernelI23Flash_fwd_kernel_traitsILi128ELi64ELi128ELi4ELb0ELb0EN7cutlass10bfloat16_tE19Flash_kernel_traitsILi128ELi64ELi128ELi4ES3_EELb1ELb0ELb0ELb0ELb0ELb0ELb1ELb0EEEvNS_16Flash_fwd_paramsE,"a",@progbits
	.sectionflags	@""
	.align	4
.nv.constant0._ZN5flash24flash_fwd_splitkv_kernelI23Flash_fwd_kernel_traitsILi128ELi64ELi128ELi4ELb0ELb0EN7cutlass10bfloat16_tE19Flash_kernel_traitsILi128ELi64ELi128ELi4ES3_EELb1ELb0ELb0ELb0ELb0ELb0ELb1ELb0EEEvNS_16Flash_fwd_paramsE:
	.zero		816


//--------------------- .nv.constant0._ZN5flash24flash_fwd_splitkv_kernelI23Flash_fwd_kernel_traitsILi128ELi64ELi128ELi4ELb0ELb0EN7cutlass10bfloat16_tE19Flash_kernel_traitsILi128ELi64ELi128ELi4ES3_EELb1ELb0ELb0ELb0ELb0ELb1ELb1ELb0EEEvNS_16Flash_fwd_paramsE --------------------------
	.section	.nv.constant0._ZN5flash24flash_fwd_splitkv_kernelI23Flash_fwd_kernel_traitsILi128ELi64ELi128ELi4ELb0ELb0EN7cutlass10bfloat16_tE19Flash_kernel_traitsILi128ELi64ELi128ELi4ES3_EELb1ELb0ELb0ELb0ELb0ELb1ELb1ELb0EEEvNS_16Flash_fwd_paramsE,"a",@progbits
	.sectionflags	@""
	.align	4
.nv.constant0._ZN5flash24flash_fwd_splitkv_kernelI23Flash_fwd_kernel_traitsILi128ELi64ELi128ELi4ELb0ELb0EN7cutlass10bfloat16_tE19Flash_kernel_traitsILi128ELi64ELi128ELi4ES3_EELb1ELb0ELb0ELb0ELb0ELb1ELb1ELb0EEEvNS_16Flash_fwd_paramsE:
	.zero		816


//--------------------- .nv.constant0._ZN5flash24flash_fwd_splitkv_kernelI23Flash_fwd_kernel_traitsILi128ELi64ELi128ELi4ELb0ELb0EN7cutlass10bfloat16_tE19Flash_kernel_traitsILi128ELi64ELi128ELi4ES3_EELb1ELb0ELb0ELb0ELb0ELb0ELb1ELb1EEEvNS_16Flash_fwd_paramsE --------------------------
	.section	.nv.constant0._ZN5flash24flash_fwd_splitkv_kernelI23Flash_fwd_kernel_traitsILi128ELi64ELi128ELi4ELb0ELb0EN7cutlass10bfloat16_tE19Flash_kernel_traitsILi128ELi64ELi128ELi4ES3_EELb1ELb0ELb0ELb0ELb0ELb0ELb1ELb1EEEvNS_16Flash_fwd_paramsE,"a",@progbits
	.sectionflags	@""
	.align	4
.nv.constant0._ZN5flash24flash_fwd_splitkv_kernelI23Flash_fwd_kernel_traitsILi128ELi64ELi128ELi4ELb0ELb0EN7cutlass10bfloat16_tE19Flash_kernel_traitsILi128ELi64ELi128ELi4ES3_EELb1ELb0ELb0ELb0ELb0ELb0ELb1ELb1EEEvNS_16Flash_fwd_paramsE:
	.zero		816


//--------------------- .nv.constant0._ZN5flash24flash_fwd_splitkv_kernelI23Flash_fwd_kernel_traitsILi128ELi64ELi128ELi4ELb0ELb0EN7cutlass10bfloat16_tE19Flash_kernel_traitsILi128ELi64ELi128ELi4ES3_EELb1ELb0ELb0ELb0ELb0ELb1ELb1ELb1EEEvNS_16Flash_fwd_paramsE --------------------------
	.section	.nv.constant0._ZN5flash24flash_fwd_splitkv_kernelI23Flash_fwd_kernel_traitsILi128ELi64ELi128ELi4ELb0ELb0EN7cutlass10bfloat16_tE19Flash_kernel_traitsILi128ELi64ELi128ELi4ES3_EELb1ELb0ELb0ELb0ELb0ELb1ELb1ELb1EEEvNS_16Flash_fwd_paramsE,"a",@progbits
	.sectionflags	@""
	.align	4
.nv.constant0._ZN5flash24flash_fwd_splitkv_kernelI23Flash_fwd_kernel_traitsILi128ELi64ELi128ELi4ELb0ELb0EN7cutlass10bfloat16_tE19Flash_kernel_traitsILi128ELi64ELi128ELi4ES3_EELb1ELb0ELb0ELb0ELb0ELb1ELb1ELb1EEEvNS_16Flash_fwd_paramsE:
	.zero		816


//--------------------- .nv.constant0._ZN5flash24flash_fwd_splitkv_kernelI23Flash_fwd_kernel_traitsILi128ELi64ELi128ELi4ELb0ELb0EN7cutlass10bfloat16_tE19Flash_kernel_traitsILi128ELi64ELi128ELi4ES3_EELb1ELb0ELb0ELb1ELb1ELb0ELb0ELb0EEEvNS_16Flash_fwd_paramsE --------------------------
	.section	.nv.constant0._ZN5flash24flash_fwd_splitkv_kernelI23Flash_fwd_kernel_traitsILi128ELi64ELi128ELi4ELb0ELb0EN7cutlass10bfloat16_tE19Flash_kernel_traitsILi128ELi64ELi128ELi4ES3_EELb1ELb0ELb0ELb1ELb1ELb0ELb0ELb0EEEvNS_16Flash_fwd_paramsE,"a",@progbits
	.sectionflags	@""
	.align	4
.nv.constant0._ZN5flash24flash_fwd_splitkv_kernelI23Flash_fwd_kernel_traitsILi128ELi64ELi128ELi4ELb0ELb0EN7cutlass10bfloat16_tE19Flash_kernel_traitsILi128ELi64ELi128ELi4ES3_EELb1ELb0ELb0ELb1ELb1ELb0ELb0ELb0EEEvNS_16Flash_fwd_paramsE:
	.zero		816


//--------------------- .nv.constant0._ZN5flash24flash_fwd_splitkv_kernelI23Flash_fwd_kernel_traitsILi128ELi64ELi128ELi4ELb0ELb0EN7cutlass10bfloat16_tE19Flash_kernel_traitsILi128ELi64ELi128ELi4ES3_EELb1ELb0ELb0ELb1ELb1ELb1ELb0ELb0EEEvNS_16Flash_fwd_paramsE --------------------------
	.section	.nv.constant0._ZN5flash24flash_fwd_splitkv_kernelI23Flash_fwd_kernel_traitsILi128ELi64ELi128ELi4ELb0ELb0EN7cutlass10bfloat16_tE19Flash_kernel_traitsILi128ELi64ELi128ELi4ES3_EELb1ELb0ELb0ELb1ELb1ELb1ELb0ELb0EEEvNS_16Flash_fwd_paramsE,"a",@progbits
	.sectionflags	@""
	.align	4
.nv.constant0._ZN5flash24flash_fwd_splitkv_kernelI23Flash_fwd_kernel_traitsILi128ELi64ELi128ELi4ELb0ELb0EN7cutlass10bfloat16_tE19Flash_kernel_traitsILi128ELi64ELi128ELi4ES3_EELb1ELb0ELb0ELb1ELb1ELb1ELb0ELb0EEEvNS_16Flash_fwd_paramsE:
	.zero		816


//--------------------- .nv.constant0._ZN5flash24flash_fwd_splitkv_kernelI23Flash_fwd_kernel_traitsILi128ELi64ELi128ELi4ELb0ELb0EN7cutlass10bfloat16_tE19Flash_kernel_traitsILi128ELi64ELi128ELi4ES3_EELb1ELb0ELb0ELb1ELb1ELb0ELb1ELb0EEEvNS_16Flash_fwd_paramsE --------------------------
	.section	.nv.constant0._ZN5flash24flash_fwd_splitkv_kernelI23Flash_fwd_kernel_traitsILi128ELi64ELi128ELi4ELb0ELb0EN7cutlass10bfloat16_tE19Flash_kernel_traitsILi128ELi64ELi128ELi4ES3_EELb1ELb0ELb0ELb1ELb1ELb0ELb1ELb0EEEvNS_16Flash_fwd_paramsE,"a",@progbits
	.sectionflags	@""
	.align	4
.nv.constant0._ZN5flash24flash_fwd_splitkv_kernelI23Flash_fwd_kernel_traitsILi128ELi64ELi128ELi4ELb0ELb0EN7cutlass10bfloat16_tE19Flash_kernel_traitsILi128ELi64ELi128ELi4ES3_EELb1ELb0ELb0ELb1ELb1ELb0ELb1ELb0EEEvNS_16Flash_fwd_paramsE:
	.zero		816


//--------------------- .nv.constant0._ZN5flash24flash_fwd_splitkv_kernelI23Flash_fwd_kernel_traitsILi128ELi64ELi128ELi4ELb0ELb0EN7cutlass10bfloat16_tE19Flash_kernel_traitsILi128ELi64ELi128ELi4ES3_EELb1ELb0ELb0ELb1ELb1ELb1ELb1ELb0EEEvNS_16Flash_fwd_paramsE --------------------------
	.section	.nv.constant0._ZN5flash24flash_fwd_splitkv_kernelI23Flash_fwd_kernel_traitsILi128ELi64ELi128ELi4ELb0ELb0EN7cutlass10bfloat16_tE19Flash_kernel_traitsILi128ELi64ELi128ELi4ES3_EELb1ELb0ELb0ELb1ELb1ELb1ELb1ELb0EEEvNS_16Flash_fwd_paramsE,"a",@progbits
	.sectionflags	@""
	.align	4
.nv.constant0._ZN5flash24flash_fwd_splitkv_kernelI23Flash_fwd_kernel_traitsILi128ELi64ELi128ELi4ELb0ELb0EN7cutlass10bfloat16_tE19Flash_kernel_traitsILi128ELi64ELi128ELi4ES3_EELb1ELb0ELb0ELb1ELb1ELb1ELb1ELb0EEEvNS_16Flash_fwd_paramsE:
	.zero		816


//--------------------- .nv.constant0._ZN5flash24flash_fwd_splitkv_kernelI23Flash_fwd_kernel_traitsILi128ELi64ELi128ELi4ELb0ELb0EN7cutlass10bfloat16_tE19Flash_kernel_traitsILi128ELi64ELi128ELi4ES3_EELb1ELb0ELb0ELb0ELb1ELb0ELb0ELb0EEEvNS_16Flash_fwd_paramsE --------------------------
	.section	.nv.constant0._ZN5flash24flash_fwd_splitkv_kernelI23Flash_fwd_kernel_traitsILi128ELi64ELi128ELi4ELb0ELb0EN7cutlass10bfloat16_tE19Flash_kernel_traitsILi128ELi64ELi128ELi4ES3_EELb1ELb0ELb0ELb0ELb1ELb0ELb0ELb0EEEvNS_16Flash_fwd_paramsE,"a",@progbits
	.sectionflags	@""
	.align	4
.nv.constant0._ZN5flash24flash_fwd_splitkv_kernelI23Flash_fwd_kernel_traitsILi128ELi64ELi128ELi4ELb0ELb0EN7cutlass10bfloat16_tE19Flash_kernel_traitsILi128ELi64ELi128ELi4ES3_EELb1ELb0ELb0ELb0ELb1ELb0ELb0ELb0EEEvNS_16Flash_fwd_paramsE:
	.zero		816


//--------------------- .nv.constant0._ZN5flash24flash_fwd_splitkv_kernelI23Flash_fwd_kernel_traitsILi128ELi64ELi128ELi4ELb0ELb0EN7cutlass10bfloat16_tE19Flash_kernel_traitsILi128ELi64ELi128ELi4ES3_EELb1ELb0ELb0ELb0ELb1ELb1ELb0ELb0EEEvNS_16Flash_fwd_paramsE --------------------------
	.section	.nv.constant0._ZN5flash24flash_fwd_splitkv_kernelI23Flash_fwd_kernel_traitsILi128ELi64ELi128ELi4ELb0ELb0EN7cutlass10bfloat16_tE19Flash_kernel_traitsILi128ELi64ELi128ELi4ES3_EELb1ELb0ELb0ELb0ELb1ELb1ELb0ELb0EEEvNS_16Flash_fwd_paramsE,"a",@progbits
	.sectionflags	@""
	.align	4
.nv.constant0._ZN5flash24flash_fwd_splitkv_kernelI23Flash_fwd_kernel_traitsILi128ELi64ELi128ELi4ELb0ELb0EN7cutlass10bfloat16_tE19Flash_kernel_traitsILi128ELi64ELi128ELi4ES3_EELb1ELb0ELb0ELb0ELb1ELb1ELb0ELb0EEEvNS_16Flash_fwd_paramsE:
	.zero		816


//--------------------- .nv.constant0._ZN5flash24flash_fwd_splitkv_kernelI23Flash_fwd_kernel_traitsILi128ELi64ELi128ELi4ELb0ELb0EN7cutlass10bfloat16_tE19Flash_kernel_traitsILi128ELi64ELi128ELi4ES3_EELb1ELb0ELb1ELb0ELb0ELb0ELb0ELb0EEEvNS_16Flash_fwd_paramsE --------------------------
	.section	.nv.constant0._ZN5flash24flash_fwd_splitkv_kernelI23Flash_fwd_kernel_traitsILi128ELi64ELi128ELi4ELb0ELb0EN7cutlass10bfloat16_tE19Flash_kernel_traitsILi128ELi64ELi128ELi4ES3_EELb1ELb0ELb1ELb0ELb0ELb0ELb0ELb0EEEvNS_16Flash_fwd_paramsE,"a",@progbits
	.sectionflags	@""
	.align	4
.nv.constant0._ZN5flash24flash_fwd_splitkv_kernelI23Flash_fwd_kernel_traitsILi128ELi64ELi128ELi4ELb0ELb0EN7cutlass10bfloat16_tE19Flash_kernel_traitsILi128ELi64ELi128ELi4ES3_EELb1ELb0ELb1ELb0ELb0ELb0ELb0ELb0EEEvNS_16Flash_fwd_paramsE:
	.zero		816


//--------------------- .nv.constant0._ZN5flash24flash_fwd_splitkv_kernelI23Flash_fwd_kernel_traitsILi128ELi64ELi128ELi4ELb0ELb0EN7cutlass10bfloat16_tE19Flash_kernel_traitsILi128ELi64ELi128ELi4ES3_EELb1ELb0ELb1ELb0ELb0ELb1ELb0ELb0EEEvNS_16Flash_fwd_paramsE --------------------------
	.section	.nv.constant0._ZN5flash24flash_fwd_splitkv_kernelI23Flash_fwd_kernel_traitsILi128ELi64ELi128ELi4ELb0ELb0EN7cutlass10bfloat16_tE19Flash_kernel_traitsILi128ELi64ELi128ELi4ES3_EELb1ELb0ELb1ELb0ELb0ELb1ELb0ELb0EEEvNS_16Flash_fwd_paramsE,"a",@progbits
	.sectionflags	@""
	.align	4
.nv.constant0._ZN5flash24flash_fwd_splitkv_kernelI23Flash_fwd_kernel_traitsILi128ELi64ELi128ELi4ELb0ELb0EN7cutlass10bfloat16_tE19Flash_kernel_traitsILi128ELi64ELi128ELi4ES3_EELb1ELb0ELb1ELb0ELb0ELb1ELb0ELb0EEEvNS_16Flash_fwd_paramsE:
	.zero		816


//--------------------- .nv.constant0._ZN5flash24flash_fwd_splitkv_kernelI23Flash_fwd_kernel_traitsILi128ELi64ELi128ELi4ELb0ELb0EN7cutlass10bfloat16_tE19Flash_kernel_traitsILi128ELi64ELi128ELi4ES3_EELb1ELb0ELb0ELb0ELb1ELb0ELb0ELb1EEEvNS_16Flash_fwd_paramsE --------------------------
	.section	.nv.constant0._ZN5flash24flash_fwd_splitkv_kernelI23Flash_fwd_kernel_traitsILi128ELi64ELi128ELi4ELb0ELb0EN7cutlass10bfloat16_tE19Flash_kernel_traitsILi128ELi64ELi128ELi4ES3_EELb1ELb0ELb0ELb0ELb1ELb0ELb0ELb1EEEvNS_16Flash_fwd_paramsE,"a",@progbits
	.sectionflags	@""
	.align	4
.nv.constant0._ZN5flash24flash_fwd_splitkv_kernelI23Flash_fwd_kernel_traitsILi128ELi64ELi128ELi4ELb0ELb0EN7cutlass10bfloat16_tE19Flash_kernel_traitsILi128ELi64ELi128ELi4ES3_EELb1ELb0ELb0ELb0ELb1ELb0ELb0ELb1EEEvNS_16Flash_fwd_paramsE:
	.zero		816


//--------------------- .nv.constant0._ZN5flash24flash_fwd_splitkv_kernelI23Flash_fwd_kernel_traitsILi128ELi64ELi128ELi4ELb0ELb0EN7cutlass10bfloat16_tE19Flash_kernel_traitsILi128ELi64ELi128ELi4ES3_EELb1ELb0ELb0ELb0ELb1ELb1ELb0ELb1EEEvNS_16Flash_fwd_paramsE --------------------------
	.section	.nv.constant0._ZN5flash24flash_fwd_splitkv_kernelI23Flash_fwd_kernel_traitsILi128ELi64ELi128ELi4ELb0ELb0EN7cutlass10bfloat16_tE19Flash_kernel_traitsILi128ELi64ELi128ELi4ES3_EELb1ELb0ELb0ELb0ELb1ELb1ELb0ELb1EEEvNS_16Flash_fwd_paramsE,"a",@progbits
	.sectionflags	@""
	.align	4
.nv.constant0._ZN5flash24flash_fwd_splitkv_kernelI23Flash_fwd_kernel_traitsILi128ELi64ELi128ELi4ELb0ELb0EN7cutlass10bfloat16_tE19Flash_kernel_traitsILi128ELi64ELi128ELi4ES3_EELb1ELb0ELb0ELb0ELb1ELb1ELb0ELb1EEEvNS_16Flash_fwd_paramsE:
	.zero		816


//--------------------- .nv.constant0._ZN5flash24flash_fwd_splitkv_kernelI23Flash_fwd_kernel_traitsILi128ELi64ELi128ELi4ELb0ELb0EN7cutlass10bfloat16_tE19Flash_kernel_traitsILi128ELi64ELi128ELi4ES3_EELb1ELb0ELb1ELb0ELb0ELb0ELb0ELb1EEEvNS_16Flash_fwd_paramsE --------------------------
	.section	.nv.constant0._ZN5flash24flash_fwd_splitkv_kernelI23Flash_fwd_kernel_traitsILi128ELi64ELi128ELi4ELb0ELb0EN7cutlass10bfloat16_tE19Flash_kernel_traitsILi128ELi64ELi128ELi4ES3_EELb1ELb0ELb1ELb0ELb0ELb0ELb0ELb1EEEvNS_16Flash_fwd_paramsE,"a",@progbits
	.sectionflags	@""
	.align	4
.nv.constant0._ZN5flash24flash_fwd_splitkv_kernelI23Flash_fwd_kernel_traitsILi128ELi64ELi128ELi4ELb0ELb0EN7cutlass10bfloat16_tE19Flash_kernel_traitsILi128ELi64ELi128ELi4ES3_EELb1ELb0ELb1ELb0ELb0ELb0ELb0ELb1EEEvNS_16Flash_fwd_paramsE:
	.zero		816


//--------------------- .nv.constant0._ZN5flash24flash_fwd_splitkv_kernelI23Flash_fwd_kernel_traitsILi128ELi64ELi128ELi4ELb0ELb0EN7cutlass10bfloat16_tE19Flash_kernel_traitsILi128ELi64ELi128ELi4ES3_EELb1ELb0ELb1ELb0ELb0ELb1ELb0ELb1EEEvNS_16Flash_fwd_paramsE --------------------------
	.section	.nv.constant0._ZN5flash24flash_fwd_splitkv_kernelI23Flash_fwd_kernel_traitsILi128ELi64ELi128ELi4ELb0ELb0EN7cutlass10bfloat16_tE19Flash_kernel_traitsILi128ELi64ELi128ELi4ES3_EELb1ELb0ELb1ELb0ELb0ELb1ELb0ELb1EEEvNS_16Flash_fwd_paramsE,"a",@progbits
	.sectionflags	@""
	.align	4
.nv.constant0._ZN5flash24flash_fwd_splitkv_kernelI23Flash_fwd_kernel_traitsILi128ELi64ELi128ELi4ELb0ELb0EN7cutlass10bfloat16_tE19Flash_kernel_traitsILi128ELi64ELi128ELi4ES3_EELb1ELb0ELb1ELb0ELb0ELb1ELb0ELb1EEEvNS_16Flash_fwd_paramsE:
	.zero		816


//--------------------- .nv.constant0._ZN5flash24flash_fwd_splitkv_kernelI23Flash_fwd_kernel_traitsILi128ELi64ELi128ELi4ELb0ELb0EN7cutlass10bfloat16_tE19Flash_kernel_traitsILi128ELi64ELi128ELi4ES3_EELb1ELb0ELb0ELb0ELb1ELb0ELb1ELb0EEEvNS_16Flash_fwd_paramsE --------------------------
	.section	.nv.constant0._ZN5flash24flash_fwd_splitkv_kernelI23Flash_fwd_kernel_traitsILi128ELi64ELi128ELi4ELb0ELb0EN7cutlass10bfloat16_tE19Flash_kernel_traitsILi128ELi64ELi128ELi4ES3_EELb1ELb0ELb0ELb0ELb1ELb0ELb1ELb0EEEvNS_16Flash_fwd_paramsE,"a",@progbits
	.sectionflags	@""
	.align	4
.nv.constant0._ZN5flash24flash_fwd_splitkv_kernelI23Flash_fwd_kernel_traitsILi128ELi64ELi128ELi4ELb0ELb0EN7cutlass10bfloat16_tE19Flash_kernel_traitsILi128ELi64ELi128ELi4ES3_EELb1ELb0ELb0ELb0ELb1ELb0ELb1ELb0EEEvNS_16Flash_fwd_paramsE:
	.zero		816


//--------------------- .nv.constant0._ZN5flash24flash_fwd_splitkv_kernelI23Flash_fwd_kernel_traitsILi128ELi64ELi128ELi4ELb0ELb0EN7cutlass10bfloat16_tE19Flash_kernel_traitsILi128ELi64ELi128ELi4ES3_EELb1ELb0ELb0ELb0ELb1ELb1ELb1ELb0EEEvNS_16Flash_fwd_paramsE --------------------------
	.section	.nv.constant0._ZN5flash24flash_fwd_splitkv_kernelI23Flash_fwd_kernel_traitsILi128ELi64ELi128ELi4ELb0ELb0EN7cutlass10bfloat16_tE19Flash_kernel_traitsILi128ELi64ELi128ELi4ES3_EELb1ELb0ELb0ELb0ELb1ELb1ELb1ELb0EEEvNS_16Flash_fwd_paramsE,"a",@progbits
	.sectionflags	@""
	.align	4
.nv.constant0._ZN5flash24flash_fwd_splitkv_kernelI23Flash_fwd_kernel_traitsILi128ELi64ELi128ELi4ELb0ELb0EN7cutlass10bfloat16_tE19Flash_kernel_traitsILi128ELi64ELi128ELi4ES3_EELb1ELb0ELb0ELb0ELb1ELb1ELb1ELb0EEEvNS_16Flash_fwd_paramsE:
	.zero		816


//--------------------- .nv.constant0._ZN5flash24flash_fwd_splitkv_kernelI23Flash_fwd_kernel_traitsILi128ELi64ELi128ELi4ELb0ELb0EN7cutlass10bfloat16_tE19Flash_kernel_traitsILi128ELi64ELi128ELi4ES3_EELb1ELb0ELb1ELb0ELb0ELb0ELb1ELb0EEEvNS_16Flash_fwd_paramsE --------------------------
	.section	.nv.constant0._ZN5flash24flash_fwd_splitkv_kernelI23Flash_fwd_kernel_traitsILi128ELi64ELi128ELi4ELb0ELb0EN7cutlass10bfloat16_tE19Flash_kernel_traitsILi128ELi64ELi128ELi4ES3_EELb1ELb0ELb1ELb0ELb0ELb0ELb1ELb0EEEvNS_16Flash_fwd_paramsE,"a",@progbits
	.sectionflags	@""
	.align	4
.nv.constant0._ZN5flash24flash_fwd_splitkv_kernelI23Flash_fwd_kernel_traitsILi128ELi64ELi128ELi4ELb0ELb0EN7cutlass10bfloat16_tE19Flash_kernel_traitsILi128ELi64ELi128ELi4ES3_EELb1ELb0ELb1ELb0ELb0ELb0ELb1ELb0EEEvNS_16Flash_fwd_paramsE:
	.zero		816


//--------------------- .nv.constant0._ZN5flash24flash_fwd_splitkv_kernelI23Flash_fwd_kernel_traitsILi128ELi64ELi128ELi4ELb0ELb0EN7cutlass10bfloat16_tE19Flash_kernel_traitsILi128ELi64ELi128ELi4ES3_EELb1ELb0ELb1ELb0ELb0ELb1ELb1ELb0EEEvNS_16Flash_fwd_paramsE --------------------------
	.section	.nv.constant0._ZN5flash24flash_fwd_splitkv_kernelI23Flash_fwd_kernel_traitsILi128ELi64ELi128ELi4ELb0ELb0EN7cutlass10bfloat16_tE19Flash_kernel_traitsILi128ELi64ELi128ELi4ES3_EELb1ELb0ELb1ELb0ELb0ELb1ELb1ELb0EEEvNS_16Flash_fwd_paramsE,"a",@progbits
	.sectionflags	@""
	.align	4
.nv.constant0._ZN5flash24flash_fwd_splitkv_kernelI23Flash_fwd_kernel_traitsILi128ELi64ELi128ELi4ELb0ELb0EN7cutlass10bfloat16_tE19Flash_kernel_traitsILi128ELi64ELi128ELi4ES3_EELb1ELb0ELb1ELb0ELb0ELb1ELb1ELb0EEEvNS_16Flash_fwd_paramsE:
	.zero		816


//--------------------- .nv.constant0._ZN5flash24flash_fwd_splitkv_kernelI23Flash_fwd_kernel_traitsILi128ELi64ELi128ELi4ELb0ELb0EN7cutlass10bfloat16_tE19Flash_kernel_traitsILi128ELi64ELi128ELi4ES3_EELb1ELb0ELb0ELb0ELb1ELb0ELb1ELb1EEEvNS_16Flash_fwd_paramsE --------------------------
	.section	.nv.constant0._ZN5flash24flash_fwd_splitkv_kernelI23Flash_fwd_kernel_traitsILi128ELi64ELi128ELi4ELb0ELb0EN7cutlass10bfloat16_tE19Flash_kernel_traitsILi128ELi64ELi128ELi4ES3_EELb1ELb0ELb0ELb0ELb1ELb0ELb1ELb1EEEvNS_16Flash_fwd_paramsE,"a",@progbits
	.sectionflags	@""
	.align	4
.nv.constant0._ZN5flash24flash_fwd_splitkv_kernelI23Flash_fwd_kernel_traitsILi128ELi64ELi128ELi4ELb0ELb0EN7cutlass10bfloat16_tE19Flash_kernel_traitsILi128ELi64ELi128ELi4ES3_EELb1ELb0ELb0ELb0ELb1ELb0ELb1ELb1EEEvNS_16Flash_fwd_paramsE:
	.zero		816


//--------------------- .nv.constant0._ZN5flash24flash_fwd_splitkv_kernelI23Flash_fwd_kernel_traitsILi128ELi64ELi128ELi4ELb0ELb0EN7cutlass10bfloat16_tE19Flash_kernel_traitsILi128ELi64ELi128ELi4ES3_EELb1ELb0ELb0ELb0ELb1ELb1ELb1ELb1EEEvNS_16Flash_fwd_paramsE --------------------------
	.section	.nv.constant0._ZN5flash24flash_fwd_splitkv_kernelI23Flash_fwd_kernel_traitsILi128ELi64ELi128ELi4ELb0ELb0EN7cutlass10bfloat16_tE19Flash_kernel_traitsILi128ELi64ELi128ELi4ES3_EELb1ELb0ELb0ELb0ELb1ELb1ELb1ELb1EEEvNS_16Flash_fwd_paramsE,"a",@progbits
	.sectionflags	@""
	.align	4
.nv.constant0._ZN5flash24flash_fwd_splitkv_kernelI23Flash_fwd_kernel_traitsILi128ELi64ELi128ELi4ELb0ELb0EN7cutlass10bfloat16_tE19Flash_kernel_traitsILi128ELi64ELi128ELi4ES3_EELb1ELb0ELb0ELb0ELb1ELb1ELb1ELb1EEEvNS_16Flash_fwd_paramsE:
	.zero		816


//--------------------- .nv.constant0._ZN5flash24flash_fwd_splitkv_kernelI23Flash_fwd_kernel_traitsILi128ELi64ELi128ELi4ELb0ELb0EN7cutlass10bfloat16_tE19Flash_kernel_traitsILi128ELi64ELi128ELi4ES3_EELb1ELb0ELb1ELb0ELb0ELb0ELb1ELb1EEEvNS_16Flash_fwd_paramsE --------------------------
	.section	.nv.constant0._ZN5flash24flash_fwd_splitkv_kernelI23Flash_fwd_kernel_traitsILi128ELi64ELi128ELi4ELb0ELb0EN7cutlass10bfloat16_tE19Flash_kernel_traitsILi128ELi64ELi128ELi4ES3_EELb1ELb0ELb1ELb0ELb0ELb0ELb1ELb1EEEvNS_16Flash_fwd_paramsE,"a",@progbits
	.sectionflags	@""
	.align	4
.nv.constant0._ZN5flash24flash_fwd_splitkv_kernelI23Flash_fwd_kernel_traitsILi128ELi64ELi128ELi4ELb0ELb0EN7cutlass10bfloat16_tE19Flash_kernel_traitsILi128ELi64ELi128ELi4ES3_EELb1ELb0ELb1ELb0ELb0ELb0ELb1ELb1EEEvNS_16Flash_fwd_paramsE:
	.zero		816


//--------------------- .nv.constant0._ZN5flash24flash_fwd_splitkv_kernelI23Flash_fwd_kernel_traitsILi128ELi64ELi128ELi4ELb0ELb0EN7cutlass10bfloat16_tE19Flash_kernel_traitsILi128ELi64ELi128ELi4ES3_EELb1ELb0ELb1ELb0ELb0ELb1ELb1ELb1EEEvNS_16Flash_fwd_paramsE --------------------------
	.section	.nv.constant0._ZN5flash24flash_fwd_splitkv_kernelI23Flash_fwd_kernel_traitsILi128ELi64ELi128ELi4ELb0ELb0EN7cutlass10bfloat16_tE19Flash_kernel_traitsILi128ELi64ELi128ELi4ES3_EELb1ELb0ELb1ELb0ELb0ELb1ELb1ELb1EEEvNS_16Flash_fwd_paramsE,"a",@progbits
	.sectionflags	@""
	.align	4
.nv.constant0._ZN5flash24flash_fwd_splitkv_kernelI23Flash_fwd_kernel_traitsILi128ELi64ELi128ELi4ELb0ELb0EN7cutlass10bfloat16_tE19Flash_kernel_traitsILi128ELi64ELi128ELi4ES3_EELb1ELb0ELb1ELb0ELb0ELb1ELb1ELb1EEEvNS_16Flash_fwd_paramsE:
	.zero		816


//--------------------- .nv.constant0._ZN5flash32flash_fwd_splitkv_combine_kernelI23Flash_fwd_kernel_traitsILi128ELi64ELi64ELi4ELb0ELb0EN7cutlass10bfloat16_tE19Flash_kernel_traitsILi128ELi64ELi64ELi4ES3_EELi4ELi7ELb0EEEvNS_16Flash_fwd_paramsE --------------------------
	.section	.nv.constant0._ZN5flash32flash_fwd_splitkv_combine_kernelI23Flash_fwd_kernel_traitsILi128ELi64ELi64ELi4ELb0ELb0EN7cutlass10bfloat16_tE19Flash_kernel_traitsILi128ELi64ELi64ELi4ES3_EELi4ELi7ELb0EEEvNS_16Flash_fwd_paramsE,"a",@progbits
	.sectionflags	@""
	.align	4
.nv.constant0._ZN5flash32flash_fwd_splitkv_combine_kernelI23Flash_fwd_kernel_traitsILi128ELi64ELi64ELi4ELb0ELb0EN7cutlass10bfloat16_tE19Flash_kernel_traitsILi128ELi64ELi64ELi4ES3_EELi4ELi7ELb0EEEvNS_16Flash_fwd_paramsE:
	.zero		816


//--------------------- .nv.constant0._ZN5flash32flash_fwd_splitkv_combine_kernelI23Flash_fwd_kernel_traitsILi128ELi64ELi64ELi4ELb0ELb0EN7cutlass10bfloat16_tE19Flash_kernel_traitsILi128ELi64ELi64ELi4ES3_EELi4ELi6ELb0EEEvNS_16Flash_fwd_paramsE --------------------------
	.section	.nv.constant0._ZN5flash32flash_fwd_splitkv_combine_kernelI23Flash_fwd_kernel_traitsILi128ELi64ELi64ELi4ELb0ELb0EN7cutlass10bfloat16_tE19Flash_kernel_traitsILi128ELi64ELi64ELi4ES3_EELi4ELi6ELb0EEEvNS_16Flash_fwd_paramsE,"a",@progbits
	.sectionflags	@""
	.align	4
.nv.constant0._ZN5flash32flash_fwd_splitkv_combine_kernelI23Flash_fwd_kernel_traitsILi128ELi64ELi64ELi4ELb0ELb0EN7cutlass10bfloat16_tE19Flash_kernel_traitsILi128ELi64ELi64ELi4ES3_EELi4ELi6ELb0EEEvNS_16Flash_fwd_paramsE:
	.zero		816


//--------------------- .nv.constant0._ZN5flash32flash_fwd_splitkv_combine_kernelI23Flash_fwd_kernel_traitsILi128ELi64ELi64ELi4ELb0ELb0EN7cutlass10bfloat16_tE19Flash_kernel_traitsILi128ELi64ELi64ELi4ES3_EELi4ELi5ELb0EEEvNS_16Flash_fwd_paramsE --------------------------
	.section	.nv.constant0._ZN5flash32flash_fwd_splitkv_combine_kernelI23Flash_fwd_kernel_traitsILi128ELi64ELi64ELi4ELb0ELb0EN7cutlass10bfloat16_tE19Flash_kernel_traitsILi128ELi64ELi64ELi4ES3_EELi4ELi5ELb0EEEvNS_16Flash_fwd_paramsE,"a",@progbits
	.sectionflags	@""
	.align	4
.nv.constant0._ZN5flash32flash_fwd_splitkv_combine_kernelI23Flash_fwd_kernel_traitsILi128ELi64ELi64ELi4ELb0ELb0EN7cutlass10bfloat16_tE19Flash_kernel_traitsILi128ELi64ELi64ELi4ES3_EELi4ELi5ELb0EEEvNS_16Flash_fwd_paramsE:
	.zero		816


//--------------------- .nv.constant0._ZN5flash32flash_fwd_splitkv_combine_kernelI23Flash_fwd_kernel_traitsILi128ELi64ELi64ELi4ELb0ELb0EN7cutlass10bfloat16_tE19Flash_kernel_traitsILi128ELi64ELi64ELi4ES3_EELi4ELi4ELb0EEEvNS_16Flash_fwd_paramsE --------------------------
	.section	.nv.constant0._ZN5flash32flash_fwd_splitkv_combine_kernelI23Flash_fwd_kernel_traitsILi128ELi64ELi64ELi4ELb0ELb0EN7cutlass10bfloat16_tE19Flash_kernel_traitsILi128ELi64ELi64ELi4ES3_EELi4ELi4ELb0EEEvNS_16Flash_fwd_paramsE,"a",@progbits
	.sectionflags	@""
	.align	4
.nv.constant0._ZN5flash32flash_fwd_splitkv_combine_kernelI23Flash_fwd_kernel_traitsILi128ELi64ELi64ELi4ELb0ELb0EN7cutlass10bfloat16_tE19Flash_kernel_traitsILi128ELi64ELi64ELi4ES3_EELi4ELi4ELb0EEEvNS_16Flash_fwd_paramsE:
	.zero		816


//--------------------- .nv.constant0._ZN5flash32flash_fwd_splitkv_combine_kernelI23Flash_fwd_kernel_traitsILi128ELi64ELi64ELi4ELb0ELb0EN7cutlass10bfloat16_tE19Flash_kernel_traitsILi128ELi64ELi64ELi4ES3_EELi4ELi3ELb0EEEvNS_16Flash_fwd_paramsE --------------------------
	.section	.nv.constant0._ZN5flash32flash_fwd_splitkv_combine_kernelI23Flash_fwd_kernel_traitsILi128ELi64ELi64ELi4ELb0ELb0EN7cutlass10bfloat16_tE19Flash_kernel_traitsILi128ELi64ELi64ELi4ES3_EELi4ELi3ELb0EEEvNS_16Flash_fwd_paramsE,"a",@progbits
	.sectionflags	@""
	.align	4
.nv.constant0._ZN5flash32flash_fwd_splitkv_combine_kernelI23Flash_fwd_kernel_traitsILi128ELi64ELi64ELi4ELb0ELb0EN7cutlass10bfloat16_tE19Flash_kernel_traitsILi128ELi64ELi64ELi4ES3_EELi4ELi3ELb0EEEvNS_16Flash_fwd_paramsE:
	.zero		816


//--------------------- .nv.constant0._ZN5flash32flash_fwd_splitkv_combine_kernelI23Flash_fwd_kernel_traitsILi128ELi64ELi64ELi4ELb0ELb0EN7cutlass10bfloat16_tE19Flash_kernel_traitsILi128ELi64ELi64ELi4ES3_EELi4ELi2ELb0EEEvNS_16Flash_fwd_paramsE --------------------------
	.section	.nv.constant0._ZN5flash32flash_fwd_splitkv_combine_kernelI23Flash_fwd_kernel_traitsILi128ELi64ELi64ELi4ELb0ELb0EN7cutlass10bfloat16_tE19Flash_kernel_traitsILi128ELi64ELi64ELi4ES3_EELi4ELi2ELb0EEEvNS_16Flash_fwd_paramsE,"a",@progbits
	.sectionflags	@""
	.align	4
.nv.constant0._ZN5flash32flash_fwd_splitkv_combine_kernelI23Flash_fwd_kernel_traitsILi128ELi64ELi64ELi4ELb0ELb0EN7cutlass10bfloat16_tE19Flash_kernel_traitsILi128ELi64ELi64ELi4ES3_EELi4ELi2ELb0EEEvNS_16Flash_fwd_paramsE:
	.zero		816


//--------------------- .nv.constant0._ZN5flash32flash_fwd_splitkv_combine_kernelI23Flash_fwd_kernel_traitsILi128ELi64ELi64ELi4ELb0ELb0EN7cutlass10bfloat16_tE19Flash_kernel_traitsILi128ELi64ELi64ELi4ES3_EELi4ELi1ELb0EEEvNS_16Flash_fwd_paramsE --------------------------
	.section	.nv.constant0._ZN5flash32flash_fwd_splitkv_combine_kernelI23Flash_fwd_kernel_traitsILi128ELi64ELi64ELi4ELb0ELb0EN7cutlass10bfloat16_tE19Flash_kernel_traitsILi128ELi64ELi64ELi4ES3_EELi4ELi1ELb0EEEvNS_16Flash_fwd_paramsE,"a",@progbits
	.sectionflags	@""
	.align	4
.nv.constant0._ZN5flash32flash_fwd_splitkv_combine_kernelI23Flash_fwd_kernel_traitsILi128ELi64ELi64ELi4ELb0ELb0EN7cutlass10bfloat16_tE19Flash_kernel_traitsILi128ELi64ELi64ELi4ES3_EELi4ELi1ELb0EEEvNS_16Flash_fwd_paramsE:
	.zero		816


//--------------------- .nv.constant0._ZN5flash32flash_fwd_splitkv_combine_kernelI23Flash_fwd_kernel_traitsILi128ELi64ELi64ELi4ELb0ELb0EN7cutlass10bfloat16_tE19Flash_kernel_traitsILi128ELi64ELi64ELi4ES3_EELi4ELi7ELb1EEEvNS_16Flash_fwd_paramsE --------------------------
	.section	.nv.constant0._ZN5flash32flash_fwd_splitkv_combine_kernelI23Flash_fwd_kernel_traitsILi128ELi64ELi64ELi4ELb0ELb0EN7cutlass10bfloat16_tE19Flash_kernel_traitsILi128ELi64ELi64ELi4ES3_EELi4ELi7ELb1EEEvNS_16Flash_fwd_paramsE,"a",@progbits
	.sectionflags	@""
	.align	4
.nv.constant0._ZN5flash32flash_fwd_splitkv_combine_kernelI23Flash_fwd_kernel_traitsILi128ELi64ELi64ELi4ELb0ELb0EN7cutlass10bfloat16_tE19Flash_kernel_traitsILi128ELi64ELi64ELi4ES3_EELi4ELi7ELb1EEEvNS_16Flash_fwd_paramsE:
	.zero		816


//--------------------- .nv.constant0._ZN5flash32flash_fwd_splitkv_combine_kernelI23Flash_fwd_kernel_traitsILi128ELi64ELi64ELi4ELb0ELb0EN7cutlass10bfloat16_tE19Flash_kernel_traitsILi128ELi64ELi64ELi4ES3_EELi4ELi6ELb1EEEvNS_16Flash_fwd_paramsE --------------------------
	.section	.nv.constant0._ZN5flash32flash_fwd_splitkv_combine_kernelI23Flash_fwd_kernel_traitsILi128ELi64ELi64ELi4ELb0ELb0EN7cutlass10bfloat16_tE19Flash_kernel_traitsILi128ELi64ELi64ELi4ES3_EELi4ELi6ELb1EEEvNS_16Flash_fwd_paramsE,"a",@progbits
	.sectionflags	@""
	.align	4
.nv.constant0._ZN5flash32flash_fwd_splitkv_combine_kernelI23Flash_fwd_kernel_traitsILi128ELi64ELi64ELi4ELb0ELb0EN7cutlass10bfloat16_tE19Flash_kernel_traitsILi128ELi64ELi64ELi4ES3_EELi4ELi6ELb1EEEvNS_16Flash_fwd_paramsE:
	.zero		816


//--------------------- .nv.constant0._ZN5flash32flash_fwd_splitkv_combine_kernelI23Flash_fwd_kernel_traitsILi128ELi64ELi64ELi4ELb0ELb0EN7cutlass10bfloat16_tE19Flash_kernel_traitsILi128ELi64ELi64ELi4ES3_EELi4ELi5ELb1EEEvNS_16Flash_fwd_paramsE --------------------------
	.section	.nv.constant0._ZN5flash32flash_fwd_splitkv_combine_kernelI23Flash_fwd_kernel_traitsILi128ELi64ELi64ELi4ELb0ELb0EN7cutlass10bfloat16_tE19Flash_kernel_traitsILi128ELi64ELi64ELi4ES3_EELi4ELi5ELb1EEEvNS_16Flash_fwd_paramsE,"a",@progbits
	.sectionflags	@""
	.align	4
.nv.constant0._ZN5flash32flash_fwd_splitkv_combine_kernelI23Flash_fwd_kernel_traitsILi128ELi64ELi64ELi4ELb0ELb0EN7cutlass10bfloat16_tE19Flash_kernel_traitsILi128ELi64ELi64ELi4ES3_EELi4ELi5ELb1EEEvNS_16Flash_fwd_paramsE:
	.zero		816


//--------------------- .nv.constant0._ZN5flash32flash_fwd_splitkv_combine_kernelI23Flash_fwd_kernel_traitsILi128ELi64ELi64ELi4ELb0ELb0EN7cutlass10bfloat16_tE19Flash_kernel_traitsILi128ELi64ELi64ELi4ES3_EELi4ELi4ELb1EEEvNS_16Flash_fwd_paramsE --------------------------
	.section	.nv.constant0._ZN5flash32flash_fwd_splitkv_combine_kernelI23Flash_fwd_kernel_traitsILi128ELi64ELi64ELi4ELb0ELb0EN7cutlass10bfloat16_tE19Flash_kernel_traitsILi128ELi64ELi64ELi4ES3_EELi4ELi4ELb1EEEvNS_16Flash_fwd_paramsE,"a",@progbits
	.sectionflags	@""
	.align	4
.nv.constant0._ZN5flash32flash_fwd_splitkv_combine_kernelI23Flash_fwd_kernel_traitsILi128ELi64ELi64ELi4ELb0ELb0EN7cutlass10bfloat16_tE19Flash_kernel_traitsILi128ELi64ELi64ELi4ES3_EELi4ELi4ELb1EEEvNS_16Flash_fwd_paramsE:
	.zero		816


//--------------------- .nv.constant0._ZN5flash32flash_fwd_splitkv_combine_kernelI23Flash_fwd_kernel_traitsILi128ELi64ELi64ELi4ELb0ELb0EN7cutlass10bfloat16_tE19Flash_kernel_traitsILi128ELi64ELi64ELi4ES3_EELi4ELi3ELb1EEEvNS_16Flash_fwd_paramsE --------------------------
	.section	.nv.constant0._ZN5flash32flash_fwd_splitkv_combine_kernelI23Flash_fwd_kernel_traitsILi128ELi64ELi64ELi4ELb0ELb0EN7cutlass10bfloat16_tE19Flash_kernel_traitsILi128ELi64ELi64ELi4ES3_EELi4ELi3ELb1EEEvNS_16Flash_fwd_paramsE,"a",@progbits
	.sectionflags	@""
	.align	4
.nv.constant0._ZN5flash32flash_fwd_splitkv_combine_kernelI23Flash_fwd_kernel_traitsILi128ELi64ELi64ELi4ELb0ELb0EN7cutlass10bfloat16_tE19Flash_kernel_traitsILi128ELi64ELi64ELi4ES3_EELi4ELi3ELb1EEEvNS_16Flash_fwd_paramsE:
	.zero		816


//--------------------- .nv.constant0._ZN5flash32flash_fwd_splitkv_combine_kernelI23Flash_fwd_kernel_traitsILi128ELi64ELi64ELi4ELb0ELb0EN7cutlass10bfloat16_tE19Flash_kernel_traitsILi128ELi64ELi64ELi4ES3_EELi4ELi2ELb1EEEvNS_16Flash_fwd_paramsE --------------------------
	.section	.nv.constant0._ZN5flash32flash_fwd_splitkv_combine_kernelI23Flash_fwd_kernel_traitsILi128ELi64ELi64ELi4ELb0ELb0EN7cutlass10bfloat16_tE19Flash_kernel_traitsILi128ELi64ELi64ELi4ES3_EELi4ELi2ELb1EEEvNS_16Flash_fwd_paramsE,"a",@progbits
	.sectionflags	@""
	.align	4
.nv.constant0._ZN5flash32flash_fwd_splitkv_combine_kernelI23Flash_fwd_kernel_traitsILi128ELi64ELi64ELi4ELb0ELb0EN7cutlass10bfloat16_tE19Flash_kernel_traitsILi128ELi64ELi64ELi4ES3_EELi4ELi2ELb1EEEvNS_16Flash_fwd_paramsE:
	.zero		816


//--------------------- .nv.constant0._ZN5flash32flash_fwd_splitkv_combine_kernelI23Flash_fwd_kernel_traitsILi128ELi64ELi64ELi4ELb0ELb0EN7cutlass10bfloat16_tE19Flash_kernel_traitsILi128ELi64ELi64ELi4ES3_EELi4ELi1ELb1EEEvNS_16Flash_fwd_paramsE --------------------------
	.section	.nv.constant0._ZN5flash32flash_fwd_splitkv_combine_kernelI23Flash_fwd_kernel_traitsILi128ELi64ELi64ELi4ELb0ELb0EN7cutlass10bfloat16_tE19Flash_kernel_traitsILi128ELi64ELi64ELi4ES3_EELi4ELi1ELb1EEEvNS_16Flash_fwd_paramsE,"a",@progbits
	.sectionflags	@""
	.align	4
.nv.constant0._ZN5flash32flash_fwd_splitkv_combine_kernelI23Flash_fwd_kernel_traitsILi128ELi64ELi64ELi4ELb0ELb0EN7cutlass10bfloat16_tE19Flash_kernel_traitsILi128ELi64ELi64ELi4ES3_EELi4ELi1ELb1EEEvNS_16Flash_fwd_paramsE:
	.zero		816


//--------------------- .nv.constant0._ZN5flash24flash_fwd_splitkv_kernelI23Flash_fwd_kernel_traitsILi128ELi64ELi64ELi4ELb0ELb0EN7cutlass10bfloat16_tE19Flash_kernel_traitsILi128ELi64ELi64ELi4ES3_EELb1ELb0ELb0ELb0ELb0ELb0ELb0ELb0EEEvNS_16Flash_fwd_paramsE --------------------------
	.section	.nv.constant0._ZN5flash24flash_fwd_splitkv_kernelI23Flash_fwd_kernel_traitsILi128ELi64ELi64ELi4ELb0ELb0EN7cutlass10bfloat16_tE19Flash_kernel_traitsILi128ELi64ELi64ELi4ES3_EELb1ELb0ELb0ELb0ELb0ELb0ELb0ELb0EEEvNS_16Flash_fwd_paramsE,"a",@progbits
	.sectionflags	@""
	.align	4
.nv.constant0._ZN5flash24flash_fwd_splitkv_kernelI23Flash_fwd_kernel_traitsILi128ELi64ELi64ELi4ELb0ELb0EN7cutlass10bfloat16_tE19Flash_kernel_traitsILi128ELi64ELi64ELi4ES3_EELb1ELb0ELb0ELb0ELb0ELb0ELb0ELb0EEEvNS_16Flash_fwd_paramsE:
	.zero		816


//--------------------- .nv.constant0._ZN5flash24flash_fwd_splitkv_kernelI23Flash_fwd_kernel_traitsILi128ELi64ELi64ELi4ELb0ELb0EN7cutlass10bfloat16_tE19Flash_kernel_traitsILi128ELi64ELi64ELi4ES3_EELb1ELb0ELb0ELb0ELb0ELb1ELb0ELb0EEEvNS_16Flash_fwd_paramsE --------------------------
	.section	.nv.constant0._ZN5flash24flash_fwd_splitkv_kernelI23Flash_fwd_kernel_traitsILi128ELi64ELi64ELi4ELb0ELb0EN7cutlass10bfloat16_tE19Flash_kernel_traitsILi128ELi64ELi64ELi4ES3_EELb1ELb0ELb0ELb0ELb0ELb1ELb0ELb0EEEvNS_16Flash_fwd_paramsE,"a",@progbits
	.sectionflags	@""
	.align	4
.nv.constant0._ZN5flash24flash_fwd_splitkv_kernelI23Flash_fwd_kernel_traitsILi128ELi64ELi64ELi4ELb0ELb0EN7cutlass10bfloat16_tE19Flash_kernel_traitsILi128ELi64ELi64ELi4ES3_EELb1ELb0ELb0ELb0ELb0ELb1ELb0ELb0EEEvNS_16Flash_fwd_paramsE:
	.zero		816


//--------------------- .nv.constant0._ZN5flash24flash_fwd_splitkv_kernelI23Flash_fwd_kernel_traitsILi128ELi64ELi64ELi4ELb0ELb0EN7cutlass10bfloat16_tE19Flash_kernel_traitsILi128ELi64ELi64ELi4ES3_EELb1ELb0ELb0ELb0ELb0ELb0ELb0ELb1EEEvNS_16Flash_fwd_paramsE --------------------------
	.section	.nv.constant0._ZN5flash24flash_fwd_splitkv_kernelI23Flash_fwd_kernel_traitsILi128ELi64ELi64ELi4ELb0ELb0EN7cutlass10bfloat16_tE19Flash_kernel_traitsILi128ELi64ELi64ELi4ES3_EELb1ELb0ELb0ELb0ELb0ELb0ELb0ELb1EEEvNS_16Flash_fwd_paramsE,"a",@progbits
	.sectionflags	@""
	.align	4
.nv.constant0._ZN5flash24flash_fwd_splitkv_kernelI23Flash_fwd_kernel_traitsILi128ELi64ELi64ELi4ELb0ELb0EN7cutlass10bfloat16_tE19Flash_kernel_traitsILi128ELi64ELi64ELi4ES3_EELb1ELb0ELb0ELb0ELb0ELb0ELb0ELb1EEEvNS_16Flash_fwd_paramsE:
	.zero		816


//--------------------- .nv.constant0._ZN5flash24flash_fwd_splitkv_kernelI23Flash_fwd_kernel_traitsILi128ELi64ELi64ELi4ELb0ELb0EN7cutlass10bfloat16_tE19Flash_kernel_traitsILi128ELi64ELi64ELi4ES3_EELb1ELb0ELb0ELb0ELb0ELb1ELb0ELb1EEEvNS_16Flash_fwd_paramsE --------------------------
	.section	.nv.constant0._ZN5flash24flash_fwd_splitkv_kernelI23Flash_fwd_kernel_traitsILi128ELi64ELi64ELi4ELb0ELb0EN7cutlass10bfloat16_tE19Flash_kernel_traitsILi128ELi64ELi64ELi4ES3_EELb1ELb0ELb0ELb0ELb0ELb1ELb0ELb1EEEvNS_16Flash_fwd_paramsE,"a",@progbits
	.sectionflags	@""
	.align	4
.nv.constant0._ZN5flash24flash_fwd_splitkv_kernelI23Flash_fwd_kernel_traitsILi128ELi64ELi64ELi4ELb0ELb0EN7cutlass10bfloat16_tE19Flash_kernel_traitsILi128ELi64ELi64ELi4ES3_EELb1ELb0ELb0ELb0ELb0ELb1ELb0ELb1EEEvNS_16Flash_fwd_paramsE:
	.zero		816


//--------------------- .nv.constant0._ZN5flash24flash_fwd_splitkv_kernelI23Flash_fwd_kernel_traitsILi128ELi64ELi64ELi4ELb0ELb0EN7cutlass10bfloat16_tE19Flash_kernel_traitsILi128ELi64ELi64ELi4ES3_EELb1ELb0ELb0ELb0ELb0ELb0ELb1ELb0EEEvNS_16Flash_fwd_paramsE --------------------------
	.section	.nv.constant0._ZN5flash24flash_fwd_splitkv_kernelI23Flash_fwd_kernel_traitsILi128ELi64ELi64ELi4ELb0ELb0EN7cutlass10bfloat16_tE19Flash_kernel_traitsILi128ELi64ELi64ELi4ES3_EELb1ELb0ELb0ELb0ELb0ELb0ELb1ELb0EEEvNS_16Flash_fwd_paramsE,"a",@progbits
	.sectionflags	@""
	.align	4
.nv.constant0._ZN5flash24flash_fwd_splitkv_kernelI23Flash_fwd_kernel_traitsILi128ELi64ELi64ELi4ELb0ELb0EN7cutlass10bfloat16_tE19Flash_kernel_traitsILi128ELi64ELi64ELi4ES3_EELb1ELb0ELb0ELb0ELb0ELb0ELb1ELb0EEEvNS_16Flash_fwd_paramsE:
	.zero		816


//--------------------- .nv.constant0._ZN5flash24flash_fwd_splitkv_kernelI23Flash_fwd_kernel_traitsILi128ELi64ELi64ELi4ELb0ELb0EN7cutlass10bfloat16_tE19Flash_kernel_traitsILi128ELi64ELi64ELi4ES3_EELb1ELb0ELb0ELb0ELb0ELb1ELb1ELb0EEEvNS_16Flash_fwd_paramsE --------------------------
	.section	.nv.constant0._ZN5flash24flash_fwd_splitkv_kernelI23Flash_fwd_kernel_traitsILi128ELi64ELi64ELi4ELb0ELb0EN7cutlass10bfloat16_tE19Flash_kernel_traitsILi128ELi64ELi64ELi4ES3_EELb1ELb0ELb0ELb0ELb0ELb1ELb1ELb0EEEvNS_16Flash_fwd_paramsE,"a",@progbits
	.sectionflags	@""
	.align	4
.nv.constant0._ZN5flash24flash_fwd_splitkv_kernelI23Flash_fwd_kernel_traitsILi128ELi64ELi64ELi4ELb0ELb0EN7cutlass10bfloat16_tE19Flash_kernel_traitsILi128ELi64ELi64ELi4ES3_EELb1ELb0ELb0ELb0ELb0ELb1ELb1ELb0EEEvNS_16Flash_fwd_paramsE:
	.zero		816


//--------------------- .nv.constant0._ZN5flash24flash_fwd_splitkv_kernelI23Flash_fwd_kernel_traitsILi128ELi64ELi64ELi4ELb0ELb0EN7cutlass10bfloat16_tE19Flash_kernel_traitsILi128ELi64ELi64ELi4ES3_EELb1ELb0ELb0ELb0ELb0ELb0ELb1ELb1EEEvNS_16Flash_fwd_paramsE --------------------------
	.section	.nv.constant0._ZN5flash24flash_fwd_splitkv_kernelI23Flash_fwd_kernel_traitsILi128ELi64ELi64ELi4ELb0ELb0EN7cutlass10bfloat16_tE19Flash_kernel_traitsILi128ELi64ELi64ELi4ES3_EELb1ELb0ELb0ELb0ELb0ELb0ELb1ELb1EEEvNS_16Flash_fwd_paramsE,"a",@progbits
	.sectionflags	@""
	.align	4
.nv.constant0._ZN5flash24flash_fwd_splitkv_kernelI23Flash_fwd_kernel_traitsILi128ELi64ELi64ELi4ELb0ELb0EN7cutlass10bfloat16_tE19Flash_kernel_traitsILi128ELi64ELi64ELi4ES3_EELb1ELb0ELb0ELb0ELb0ELb0ELb1ELb1EEEvNS_16Flash_fwd_paramsE:
	.zero		816


//--------------------- .nv.constant0._ZN5flash24flash_fwd_splitkv_kernelI23Flash_fwd_kernel_traitsILi128ELi64ELi64ELi4ELb0ELb0EN7cutlass10bfloat16_tE19Flash_kernel_traitsILi128ELi64ELi64ELi4ES3_EELb1ELb0ELb0ELb0ELb0ELb1ELb1ELb1EEEvNS_16Flash_fwd_paramsE --------------------------
	.section	.nv.constant0._ZN5flash24flash_fwd_splitkv_kernelI23Flash_fwd_kernel_traitsILi128ELi64ELi64ELi4ELb0ELb0EN7cutlass10bfloat16_tE19Flash_kernel_traitsILi128ELi64ELi64ELi4ES3_EELb1ELb0ELb0ELb0ELb0ELb1ELb1ELb1EEEvNS_16Flash_fwd_paramsE,"a",@progbits
	.sectionflags	@""
	.align	4
.nv.constant0._ZN5flash24flash_fwd_splitkv_kernelI23Flash_fwd_kernel_traitsILi128ELi64ELi64ELi4ELb0ELb0EN7cutlass10bfloat16_tE19Flash_kernel_traitsILi128ELi64ELi64ELi4ES3_EELb1ELb0ELb0ELb0ELb0ELb1ELb1ELb1EEEvNS_16Flash_fwd_paramsE:
	.zero		816


//--------------------- .nv.constant0._ZN5flash24flash_fwd_splitkv_kernelI23Flash_fwd_kernel_traitsILi128ELi64ELi64ELi4ELb0ELb0EN7cutlass10bfloat16_tE19Flash_kernel_traitsILi128ELi64ELi64ELi4ES3_EELb1ELb0ELb0ELb1ELb1ELb0ELb0ELb0EEEvNS_16Flash_fwd_paramsE --------------------------
	.section	.nv.constant0._ZN5flash24flash_fwd_splitkv_kernelI23Flash_fwd_kernel_traitsILi128ELi64ELi64ELi4ELb0ELb0EN7cutlass10bfloat16_tE19Flash_kernel_traitsILi128ELi64ELi64ELi4ES3_EELb1ELb0ELb0ELb1ELb1ELb0ELb0ELb0EEEvNS_16Flash_fwd_paramsE,"a",@progbits
	.sectionflags	@""
	.align	4
.nv.constant0._ZN5flash24flash_fwd_splitkv_kernelI23Flash_fwd_kernel_traitsILi128ELi64ELi64ELi4ELb0ELb0EN7cutlass10bfloat16_tE19Flash_kernel_traitsILi128ELi64ELi64ELi4ES3_EELb1ELb0ELb0ELb1ELb1ELb0ELb0ELb0EEEvNS_16Flash_fwd_paramsE:
	.zero		816


//--------------------- .nv.constant0._ZN5flash24flash_fwd_splitkv_kernelI23Flash_fwd_kernel_traitsILi128ELi64ELi64ELi4ELb0ELb0EN7cutlass10bfloat16_tE19Flash_kernel_traitsILi128ELi64ELi64ELi4ES3_EELb1ELb0ELb0ELb1ELb1ELb1ELb0ELb0EEEvNS_16Flash_fwd_paramsE --------------------------
	.section	.nv.constant0._ZN5flash24flash_fwd_splitkv_kernelI23Flash_fwd_kernel_traitsILi128ELi64ELi64ELi4ELb0ELb0EN7cutlass10bfloat16_tE19Flash_kernel_traitsILi128ELi64ELi64ELi4ES3_EELb1ELb0ELb0ELb1ELb1ELb1ELb0ELb0EEEvNS_16Flash_fwd_paramsE,"a",@progbits
	.sectionflags	@""
	.align	4
.nv.constant0._ZN5flash24flash_fwd_splitkv_kernelI23Flash_fwd_kernel_traitsILi128ELi64ELi64ELi4ELb0ELb0EN7cutlass10bfloat16_tE19Flash_kernel_traitsILi128ELi64ELi64ELi4ES3_EELb1ELb0ELb0ELb1ELb1ELb1ELb0ELb0EEEvNS_16Flash_fwd_paramsE:
	.zero		816


//--------------------- .nv.constant0._ZN5flash24flash_fwd_splitkv_kernelI23Flash_fwd_kernel_traitsILi128ELi64ELi64ELi4ELb0ELb0EN7cutlass10bfloat16_tE19Flash_kernel_traitsILi128ELi64ELi64ELi4ES3_EELb1ELb0ELb0ELb1ELb1ELb0ELb1ELb0EEEvNS_16Flash_fwd_paramsE --------------------------
	.section	.nv.constant0._ZN5flash24flash_fwd_splitkv_kernelI23Flash_fwd_kernel_traitsILi128ELi64ELi64ELi4ELb0ELb0EN7cutlass10bfloat16_tE19Flash_kernel_traitsILi128ELi64ELi64ELi4ES3_EELb1ELb0ELb0ELb1ELb1ELb0ELb1ELb0EEEvNS_16Flash_fwd_paramsE,"a",@progbits
	.sectionflags	@""
	.align	4
.nv.constant0._ZN5flash24flash_fwd_splitkv_kernelI23Flash_fwd_kernel_traitsILi128ELi64ELi64ELi4ELb0ELb0EN7cutlass10bfloat16_tE19Flash_kernel_traitsILi128ELi64ELi64ELi4ES3_EELb1ELb0ELb0ELb1ELb1ELb0ELb1ELb0EEEvNS_16Flash_fwd_paramsE:
	.zero		816


//--------------------- .nv.constant0._ZN5flash24flash_fwd_splitkv_kernelI23Flash_fwd_kernel_traitsILi128ELi64ELi64ELi4ELb0ELb0EN7cutlass10bfloat16_tE19Flash_kernel_traitsILi128ELi64ELi64ELi4ES3_EELb1ELb0ELb0ELb1ELb1ELb1ELb1ELb0EEEvNS_16Flash_fwd_paramsE --------------------------
	.section	.nv.constant0._ZN5flash24flash_fwd_splitkv_kernelI23Flash_fwd_kernel_traitsILi128ELi64ELi64ELi4ELb0ELb0EN7cutlass10bfloat16_tE19Flash_kernel_traitsILi128ELi64ELi64ELi4ES3_EELb1ELb0ELb0ELb1ELb1ELb1ELb1ELb0EEEvNS_16Flash_fwd_paramsE,"a",@progbits
	.sectionflags	@""
	.align	4
.nv.constant0._ZN5flash24flash_fwd_splitkv_kernelI23Flash_fwd_kernel_traitsILi128ELi64ELi64ELi4ELb0ELb0EN7cutlass10bfloat16_tE19Flash_kernel_traitsILi128ELi64ELi64ELi4ES3_EELb1ELb0ELb0ELb1ELb1ELb1ELb1ELb0EEEvNS_16Flash_fwd_paramsE:
	.zero		816


//--------------------- .nv.constant0._ZN5flash24flash_fwd_splitkv_kernelI23Flash_fwd_kernel_traitsILi128ELi64ELi64ELi4ELb0ELb0EN7cutlass10bfloat16_tE19Flash_kernel_traitsILi128ELi64ELi64ELi4ES3_EELb1ELb0ELb0ELb0ELb1ELb0ELb0ELb0EEEvNS_16Flash_fwd_paramsE --------------------------
	.section	.nv.constant0._ZN5flash24flash_fwd_splitkv_kernelI23Flash_fwd_kernel_traitsILi128ELi64ELi64ELi4ELb0ELb0EN7cutlass10bfloat16_tE19Flash_kernel_traitsILi128ELi64ELi64ELi4ES3_EELb1ELb0ELb0ELb0ELb1ELb0ELb0ELb0EEEvNS_16Flash_fwd_paramsE,"a",@progbits
	.sectionflags	@""
	.align	4
.nv.constant0._ZN5flash24flash_fwd_splitkv_kernelI23Flash_fwd_kernel_traitsILi128ELi64ELi64ELi4ELb0ELb0EN7cutlass10bfloat16_tE19Flash_kernel_traitsILi128ELi64ELi64ELi4ES3_EELb1ELb0ELb0ELb0ELb1ELb0ELb0ELb0EEEvNS_16Flash_fwd_paramsE:
	.zero		816


//--------------------- .nv.constant0._ZN5flash24flash_fwd_splitkv_kernelI23Flash_fwd_kernel_traitsILi128ELi64ELi64ELi4ELb0ELb0EN7cutlass10bfloat16_tE19Flash_kernel_traitsILi128ELi64ELi64ELi4ES3_EELb1ELb0ELb0ELb0ELb1ELb1ELb0ELb0EEEvNS_16Flash_fwd_paramsE --------------------------
	.section	.nv.constant0._ZN5flash24flash_fwd_splitkv_kernelI23Flash_fwd_kernel_traitsILi128ELi64ELi64ELi4ELb0ELb0EN7cutlass10bfloat16_tE19Flash_kernel_traitsILi128ELi64ELi64ELi4ES3_EELb1ELb0ELb0ELb0ELb1ELb1ELb0ELb0EEEvNS_16Flash_fwd_paramsE,"a",@progbits
	.sectionflags	@""
	.align	4
.nv.constant0._ZN5flash24flash_fwd_splitkv_kernelI23Flash_fwd_kernel_traitsILi128ELi64ELi64ELi4ELb0ELb0EN7cutlass10bfloat16_tE19Flash_kernel_traitsILi128ELi64ELi64ELi4ES3_EELb1ELb0ELb0ELb0ELb1ELb1ELb0ELb0EEEvNS_16Flash_fwd_paramsE:
	.zero		816


//--------------------- .nv.constant0._ZN5flash24flash_fwd_splitkv_kernelI23Flash_fwd_kernel_traitsILi128ELi64ELi64ELi4ELb0ELb0EN7cutlass10bfloat16_tE19Flash_kernel_traitsILi128ELi64ELi64ELi4ES3_EELb1ELb0ELb1ELb0ELb0ELb0ELb0ELb0EEEvNS_16Flash_fwd_paramsE --------------------------
	.section	.nv.constant0._ZN5flash24flash_fwd_splitkv_kernelI23Flash_fwd_kernel_traitsILi128ELi64ELi64ELi4ELb0ELb0EN7cutlass10bfloat16_tE19Flash_kernel_traitsILi128ELi64ELi64ELi4ES3_EELb1ELb0ELb1ELb0ELb0ELb0ELb0ELb0EEEvNS_16Flash_fwd_paramsE,"a",@progbits
	.sectionflags	@""
	.align	4
.nv.constant0._ZN5flash24flash_fwd_splitkv_kernelI23Flash_fwd_kernel_traitsILi128ELi64ELi64ELi4ELb0ELb0EN7cutlass10bfloat16_tE19Flash_kernel_traitsILi128ELi64ELi64ELi4ES3_EELb1ELb0ELb1ELb0ELb0ELb0ELb0ELb0EEEvNS_16Flash_fwd_paramsE:
	.zero		816


//--------------------- .nv.constant0._ZN5flash24flash_fwd_splitkv_kernelI23Flash_fwd_kernel_traitsILi128ELi64ELi64ELi4ELb0ELb0EN7cutlass10bfloat16_tE19Flash_kernel_traitsILi128ELi64ELi64ELi4ES3_EELb1ELb0ELb1ELb0ELb0ELb1ELb0ELb0EEEvNS_16Flash_fwd_paramsE --------------------------
	.section	.nv.constant0._ZN5flash24flash_fwd_splitkv_kernelI23Flash_fwd_kernel_traitsILi128ELi64ELi64ELi4ELb0ELb0EN7cutlass10bfloat16_tE19Flash_kernel_traitsILi128ELi64ELi64ELi4ES3_EELb1ELb0ELb1ELb0ELb0ELb1ELb0ELb0EEEvNS_16Flash_fwd_paramsE,"a",@progbits
	.sectionflags	@""
	.align	4
.nv.constant0._ZN5flash24flash_fwd_splitkv_kernelI23Flash_fwd_kernel_traitsILi128ELi64ELi64ELi4ELb0ELb0EN7cutlass10bfloat16_tE19Flash_kernel_traitsILi128ELi64ELi64ELi4ES3_EELb1ELb0ELb1ELb0ELb0ELb1ELb0ELb0EEEvNS_16Flash_fwd_paramsE:
	.zero		816


//--------------------- .nv.constant0._ZN5flash24flash_fwd_splitkv_kernelI23Flash_fwd_kernel_traitsILi128ELi64ELi64ELi4ELb0ELb0EN7cutlass10bfloat16_tE19Flash_kernel_traitsILi128ELi64ELi64ELi4ES3_EELb1ELb0ELb0ELb0ELb1ELb0ELb0ELb1EEEvNS_16Flash_fwd_paramsE --------------------------
	.section	.nv.constant0._ZN5flash24flash_fwd_splitkv_kernelI23Flash_fwd_kernel_traitsILi128ELi64ELi64ELi4ELb0ELb0EN7cutlass10bfloat16_tE19Flash_kernel_traitsILi128ELi64ELi64ELi4ES3_EELb1ELb0ELb0ELb0ELb1ELb0ELb0ELb1EEEvNS_16Flash_fwd_paramsE,"a",@progbits
	.sectionflags	@""
	.align	4
.nv.constant0._ZN5flash24flash_fwd_splitkv_kernelI23Flash_fwd_kernel_traitsILi128ELi64ELi64ELi4ELb0ELb0EN7cutlass10bfloat16_tE19Flash_kernel_traitsILi128ELi64ELi64ELi4ES3_EELb1ELb0ELb0ELb0ELb1ELb0ELb0ELb1EEEvNS_16Flash_fwd_paramsE:
	.zero		816


//--------------------- .nv.constant0._ZN5flash24flash_fwd_splitkv_kernelI23Flash_fwd_kernel_traitsILi128ELi64ELi64ELi4ELb0ELb0EN7cutlass10bfloat16_tE19Flash_kernel_traitsILi128ELi64ELi64ELi4ES3_EELb1ELb0ELb0ELb0ELb1ELb1ELb0ELb1EEEvNS_16Flash_fwd_paramsE --------------------------
	.section	.nv.constant0._ZN5flash24flash_fwd_splitkv_kernelI23Flash_fwd_kernel_traitsILi128ELi64ELi64ELi4ELb0ELb0EN7cutlass10bfloat16_tE19Flash_kernel_traitsILi128ELi64ELi64ELi4ES3_EELb1ELb0ELb0ELb0ELb1ELb1ELb0ELb1EEEvNS_16Flash_fwd_paramsE,"a",@progbits
	.sectionflags	@""
	.align	4
.nv.constant0._ZN5flash24flash_fwd_splitkv_kernelI23Flash_fwd_kernel_traitsILi128ELi64ELi64ELi4ELb0ELb0EN7cutlass10bfloat16_tE19Flash_kernel_traitsILi128ELi64ELi64ELi4ES3_EELb1ELb0ELb0ELb0ELb1ELb1ELb0ELb1EEEvNS_16Flash_fwd_paramsE:
	.zero		816


//--------------------- .nv.constant0._ZN5flash24flash_fwd_splitkv_kernelI23Flash_fwd_kernel_traitsILi128ELi64ELi64ELi4ELb0ELb0EN7cutlass10bfloat16_tE19Flash_kernel_traitsILi128ELi64ELi64ELi4ES3_EELb1ELb0ELb1ELb0ELb0ELb0ELb0ELb1EEEvNS_16Flash_fwd_paramsE --------------------------
	.section	.nv.constant0._ZN5flash24flash_fwd_splitkv_kernelI23Flash_fwd_kernel_traitsILi128ELi64ELi64ELi4ELb0ELb0EN7cutlass10bfloat16_tE19Flash_kernel_traitsILi128ELi64ELi64ELi4ES3_EELb1ELb0ELb1ELb0ELb0ELb0ELb0ELb1EEEvNS_16Flash_fwd_paramsE,"a",@progbits
	.sectionflags	@""
	.align	4
.nv.constant0._ZN5flash24flash_fwd_splitkv_kernelI23Flash_fwd_kernel_traitsILi128ELi64ELi64ELi4ELb0ELb0EN7cutlass10bfloat16_tE19Flash_kernel_traitsILi128ELi64ELi64ELi4ES3_EELb1ELb0ELb1ELb0ELb0ELb0ELb0ELb1EEEvNS_16Flash_fwd_paramsE:
	.zero		816


//--------------------- .nv.constant0._ZN5flash24flash_fwd_splitkv_kernelI23Flash_fwd_kernel_traitsILi128ELi64ELi64ELi4ELb0ELb0EN7cutlass10bfloat16_tE19Flash_kernel_traitsILi128ELi64ELi64ELi4ES3_EELb1ELb0ELb1ELb0ELb0ELb1ELb0ELb1EEEvNS_16Flash_fwd_paramsE --------------------------
	.section	.nv.constant0._ZN5flash24flash_fwd_splitkv_kernelI23Flash_fwd_kernel_traitsILi128ELi64ELi64ELi4ELb0ELb0EN7cutlass10bfloat16_tE19Flash_kernel_traitsILi128ELi64ELi64ELi4ES3_EELb1ELb0ELb1ELb0ELb0ELb1ELb0ELb1EEEvNS_16Flash_fwd_paramsE,"a",@progbits
	.sectionflags	@""
	.align	4
.nv.constant0._ZN5flash24flash_fwd_splitkv_kernelI23Flash_fwd_kernel_traitsILi128ELi64ELi64ELi4ELb0ELb0EN7cutlass10bfloat16_tE19Flash_kernel_traitsILi128ELi64ELi64ELi4ES3_EELb1ELb0ELb1ELb0ELb0ELb1ELb0ELb1EEEvNS_16Flash_fwd_paramsE:
	.zero		816


//--------------------- .nv.constant0._ZN5flash24flash_fwd_splitkv_kernelI23Flash_fwd_kernel_traitsILi128ELi64ELi64ELi4ELb0ELb0EN7cutlass10bfloat16_tE19Flash_kernel_traitsILi128ELi64ELi64ELi4ES3_EELb1ELb0ELb0ELb0ELb1ELb0ELb1ELb0EEEvNS_16Flash_fwd_paramsE --------------------------
	.section	.nv.constant0._ZN5flash24flash_fwd_splitkv_kernelI23Flash_fwd_kernel_traitsILi128ELi64ELi64ELi4ELb0ELb0EN7cutlass10bfloat16_tE19Flash_kernel_traitsILi128ELi64ELi64ELi4ES3_EELb1ELb0ELb0ELb0ELb1ELb0ELb1ELb0EEEvNS_16Flash_fwd_paramsE,"a",@progbits
	.sectionflags	@""
	.align	4
.nv.constant0._ZN5flash24flash_fwd_splitkv_kernelI23Flash_fwd_kernel_traitsILi128ELi64ELi64ELi4ELb0ELb0EN7cutlass10bfloat16_tE19Flash_kernel_traitsILi128ELi64ELi64ELi4ES3_EELb1ELb0ELb0ELb0ELb1ELb0ELb1ELb0EEEvNS_16Flash_fwd_paramsE:
	.zero		816


//--------------------- .nv.constant0._ZN5flash24flash_fwd_splitkv_kernelI23Flash_fwd_kernel_traitsILi128ELi64ELi64ELi4ELb0ELb0EN7cutlass10bfloat16_tE19Flash_kernel_traitsILi128ELi64ELi64ELi4ES3_EELb1ELb0ELb0ELb0ELb1ELb1ELb1ELb0EEEvNS_16Flash_fwd_paramsE --------------------------
	.section	.nv.constant0._ZN5flash24flash_fwd_splitkv_kernelI23Flash_fwd_kernel_traitsILi128ELi64ELi64ELi4ELb0ELb0EN7cutlass10bfloat16_tE19Flash_kernel_traitsILi128ELi64ELi64ELi4ES3_EELb1ELb0ELb0ELb0ELb1ELb1ELb1ELb0EEEvNS_16Flash_fwd_paramsE,"a",@progbits
	.sectionflags	@""
	.align	4
.nv.constant0._ZN5flash24flash_fwd_splitkv_kernelI23Flash_fwd_kernel_traitsILi128ELi64ELi64ELi4ELb0ELb0EN7cutlass10bfloat16_tE19Flash_kernel_traitsILi128ELi64ELi64ELi4ES3_EELb1ELb0ELb0ELb0ELb1ELb1ELb1ELb0EEEvNS_16Flash_fwd_paramsE:
	.zero		816


//--------------------- .nv.constant0._ZN5flash24flash_fwd_splitkv_kernelI23Flash_fwd_kernel_traitsILi128ELi64ELi64ELi4ELb0ELb0EN7cutlass10bfloat16_tE19Flash_kernel_traitsILi128ELi64ELi64ELi4ES3_EELb1ELb0ELb1ELb0ELb0ELb0ELb1ELb0EEEvNS_16Flash_fwd_paramsE --------------------------
	.section	.nv.constant0._ZN5flash24flash_fwd_splitkv_kernelI23Flash_fwd_kernel_traitsILi128ELi64ELi64ELi4ELb0ELb0EN7cutlass10bfloat16_tE19Flash_kernel_traitsILi128ELi64ELi64ELi4ES3_EELb1ELb0ELb1ELb0ELb0ELb0ELb1ELb0EEEvNS_16Flash_fwd_paramsE,"a",@progbits
	.sectionflags	@""
	.align	4
.nv.constant0._ZN5flash24flash_fwd_splitkv_kernelI23Flash_fwd_kernel_traitsILi128ELi64ELi64ELi4ELb0ELb0EN7cutlass10bfloat16_tE19Flash_kernel_traitsILi128ELi64ELi64ELi4ES3_EELb1ELb0ELb1ELb0ELb0ELb0ELb1ELb0EEEvNS_16Flash_fwd_paramsE:
	.zero		816


//--------------------- .nv.constant0._ZN5flash24flash_fwd_splitkv_kernelI23Flash_fwd_kernel_traitsILi128ELi64ELi64ELi4ELb0ELb0EN7cutlass10bfloat16_tE19Flash_kernel_traitsILi128ELi64ELi64ELi4ES3_EELb1ELb0ELb1ELb0ELb0ELb1ELb1ELb0EEEvNS_16Flash_fwd_paramsE --------------------------
	.section	.nv.constant0._ZN5flash24flash_fwd_splitkv_kernelI23Flash_fwd_kernel_traitsILi128ELi64ELi64ELi4ELb0ELb0EN7cutlass10bfloat16_tE19Flash_kernel_traitsILi128ELi64ELi64ELi4ES3_EELb1ELb0ELb1ELb0ELb0ELb1ELb1ELb0EEEvNS_16Flash_fwd_paramsE,"a",@progbits
	.sectionflags	@""
	.align	4
.nv.constant0._ZN5flash24flash_fwd_splitkv_kernelI23Flash_fwd_kernel_traitsILi128ELi64ELi64ELi4ELb0ELb0EN7cutlass10bfloat16_tE19Flash_kernel_traitsILi128ELi64ELi64ELi4ES3_EELb1ELb0ELb1ELb0ELb0ELb1ELb1ELb0EEEvNS_16Flash_fwd_paramsE:
	.zero		816


//--------------------- .nv.constant0._ZN5flash24flash_fwd_splitkv_kernelI23Flash_fwd_kernel_traitsILi128ELi64ELi64ELi4ELb0ELb0EN7cutlass10bfloat16_tE19Flash_kernel_traitsILi128ELi64ELi64ELi4ES3_EELb1ELb0ELb0ELb0ELb1ELb0ELb1ELb1EEEvNS_16Flash_fwd_paramsE --------------------------
	.section	.nv.constant0._ZN5flash24flash_fwd_splitkv_kernelI23Flash_fwd_kernel_traitsILi128ELi64ELi64ELi4ELb0ELb0EN7cutlass10bfloat16_tE19Flash_kernel_traitsILi128ELi64ELi64ELi4ES3_EELb1ELb0ELb0ELb0ELb1ELb0ELb1ELb1EEEvNS_16Flash_fwd_paramsE,"a",@progbits
	.sectionflags	@""
	.align	4
.nv.constant0._ZN5flash24flash_fwd_splitkv_kernelI23Flash_fwd_kernel_traitsILi128ELi64ELi64ELi4ELb0ELb0EN7cutlass10bfloat16_tE19Flash_kernel_traitsILi128ELi64ELi64ELi4ES3_EELb1ELb0ELb0ELb0ELb1ELb0ELb1ELb1EEEvNS_16Flash_fwd_paramsE:
	.zero		816


//--------------------- .nv.constant0._ZN5flash24flash_fwd_splitkv_kernelI23Flash_fwd_kernel_traitsILi128ELi64ELi64ELi4ELb0ELb0EN7cutlass10bfloat16_tE19Flash_kernel_traitsILi128ELi64ELi64ELi4ES3_EELb1ELb0ELb0ELb0ELb1ELb1ELb1ELb1EEEvNS_16Flash_fwd_paramsE --------------------------
	.section	.nv.constant0._ZN5flash24flash_fwd_splitkv_kernelI23Flash_fwd_kernel_traitsILi128ELi64ELi64ELi4ELb0ELb0EN7cutlass10bfloat16_tE19Flash_kernel_traitsILi128ELi64ELi64ELi4ES3_EELb1ELb0ELb0ELb0ELb1ELb1ELb1ELb1EEEvNS_16Flash_fwd_paramsE,"a",@progbits
	.sectionflags	@""
	.align	4
.nv.constant0._ZN5flash24flash_fwd_splitkv_kernelI23Flash_fwd_kernel_traitsILi128ELi64ELi64ELi4ELb0ELb0EN7cutlass10bfloat16_tE19Flash_kernel_traitsILi128ELi64ELi64ELi4ES3_EELb1ELb0ELb0ELb0ELb1ELb1ELb1ELb1EEEvNS_16Flash_fwd_paramsE:
	.zero		816


//--------------------- .nv.constant0._ZN5flash24flash_fwd_splitkv_kernelI23Flash_fwd_kernel_traitsILi128ELi64ELi64ELi4ELb0ELb0EN7cutlass10bfloat16_tE19Flash_kernel_traitsILi128ELi64ELi64ELi4ES3_EELb1ELb0ELb1ELb0ELb0ELb0ELb1ELb1EEEvNS_16Flash_fwd_paramsE --------------------------
	.section	.nv.constant0._ZN5flash24flash_fwd_splitkv_kernelI23Flash_fwd_kernel_traitsILi128ELi64ELi64ELi4ELb0ELb0EN7cutlass10bfloat16_tE19Flash_kernel_traitsILi128ELi64ELi64ELi4ES3_EELb1ELb0ELb1ELb0ELb0ELb0ELb1ELb1EEEvNS_16Flash_fwd_paramsE,"a",@progbits
	.sectionflags	@""
	.align	4
.nv.constant0._ZN5flash24flash_fwd_splitkv_kernelI23Flash_fwd_kernel_traitsILi128ELi64ELi64ELi4ELb0ELb0EN7cutlass10bfloat16_tE19Flash_kernel_traitsILi128ELi64ELi64ELi4ES3_EELb1ELb0ELb1ELb0ELb0ELb0ELb1ELb1EEEvNS_16Flash_fwd_paramsE:
	.zero		816


//--------------------- .nv.constant0._ZN5flash24flash_fwd_splitkv_kernelI23Flash_fwd_kernel_traitsILi128ELi64ELi64ELi4ELb0ELb0EN7cutlass10bfloat16_tE19Flash_kernel_traitsILi128ELi64ELi64ELi4ES3_EELb1ELb0ELb1ELb0ELb0ELb1ELb1ELb1EEEvNS_16Flash_fwd_paramsE --------------------------
	.section	.nv.constant0._ZN5flash24flash_fwd_splitkv_kernelI23Flash_fwd_kernel_traitsILi128ELi64ELi64ELi4ELb0ELb0EN7cutlass10bfloat16_tE19Flash_kernel_traitsILi128ELi64ELi64ELi4ES3_EELb1ELb0ELb1ELb0ELb0ELb1ELb1ELb1EEEvNS_16Flash_fwd_paramsE,"a",@progbits
	.sectionflags	@""
	.align	4
.nv.constant0._ZN5flash24flash_fwd_splitkv_kernelI23Flash_fwd_kernel_traitsILi128ELi64ELi64ELi4ELb0ELb0EN7cutlass10bfloat16_tE19Flash_kernel_traitsILi128ELi64ELi64ELi4ES3_EELb1ELb0ELb1ELb0ELb0ELb1ELb1ELb1EEEvNS_16Flash_fwd_paramsE:
	.zero		816


//--------------------- .text._ZN5flash32flash_fwd_splitkv_combine_kernelI23Flash_fwd_kernel_traitsILi128ELi64ELi128ELi4ELb0ELb0EN7cutlass10bfloat16_tE19Flash_kernel_traitsILi128ELi64ELi128ELi4ES3_EELi4ELi7ELb0EEEvNS_16Flash_fwd_paramsE --------------------------
	.section	.text._ZN5flash32flash_fwd_splitkv_combine_kernelI23Flash_fwd_kernel_traitsILi128ELi64ELi128ELi4ELb0ELb0EN7cutlass10bfloat16_tE19Flash_kernel_traitsILi128ELi64ELi128ELi4ES3_EELi4ELi7ELb0EEEvNS_16Flash_fwd_paramsE,"ax",@progbits
	.sectioninfo	@"SHI_REGISTERS=62"
	.align	128
        .global         _ZN5flash32flash_fwd_splitkv_combine_kernelI23Flash_fwd_kernel_traitsILi128ELi64ELi128ELi4ELb0ELb0EN7cutlass10bfloat16_tE19Flash_kernel_traitsILi128ELi64ELi128ELi4ES3_EELi4ELi7ELb0EEEvNS_16Flash_fwd_paramsE
        .type           _ZN5flash32flash_fwd_splitkv_combine_kernelI23Flash_fwd_kernel_traitsILi128ELi64ELi128ELi4ELb0ELb0EN7cutlass10bfloat16_tE19Flash_kernel_traitsILi128ELi64ELi128ELi4ES3_EELi4ELi7ELb0EEEvNS_16Flash_fwd_paramsE,@function
        .size           _ZN5flash32flash_fwd_splitkv_combine_kernelI23Flash_fwd_kernel_traitsILi128ELi64ELi128ELi4ELb0ELb0EN7cutlass10bfloat16_tE19Flash_kernel_traitsILi128ELi64ELi128ELi4ES3_EELi4ELi7ELb0EEEvNS_16Flash_fwd_paramsE,(.L_x_8262 - _ZN5flash32flash_fwd_splitkv_combine_kernelI23Flash_fwd_kernel_traitsILi128ELi64ELi128ELi4ELb0ELb0EN7cutlass10bfloat16_tE19Flash_kernel_traitsILi128ELi64ELi128ELi4ES3_EELi4ELi7ELb0EEEvNS_16Flash_fwd_paramsE)
        .other          _ZN5flash32flash_fwd_splitkv_combine_kernelI23Flash_fwd_kernel_traitsILi128ELi64ELi128ELi4ELb0ELb0EN7cutlass10bfloat16_tE19Flash_kernel_traitsILi128ELi64ELi128ELi4ES3_EELi4ELi7ELb0EEEvNS_16Flash_fwd_paramsE,@"STO_CUDA_ENTRY STV_DEFAULT"
_ZN5flash32flash_fwd_splitkv_combine_kernelI23Flash_fwd_kernel_traitsILi128ELi64ELi128ELi4ELb0ELb0EN7cutlass10bfloat16_tE19Flash_kernel_traitsILi128ELi64ELi128ELi4ES3_EELi4ELi7ELb0EEEvNS_16Flash_fwd_paramsE:
.text._ZN5flash32flash_fwd_splitkv_combine_kernelI23Flash_fwd_kernel_traitsILi128ELi64ELi128ELi4ELb0ELb0EN7cutlass10bfloat16_tE19Flash_kernel_traitsILi128ELi64ELi128ELi4ES3_EELi4ELi7ELb0EEEvNS_16Flash_fwd_paramsE:
[----:B------:R-:W-:Y:S02]  /*0000*/  MOV R1, c[0x0][0x28] ;  /* 0x00000a0000017a02 */ /* 0x000fe40000000f00 */
[----:B------:R-:W-:Y:S01]  /*0010*/  IMAD.MOV.U32 R2, RZ, RZ, c[0x0][0x1c0] ;  /* 0x00007000ff027624 */ /* 0x000fe200078e00ff */
[----:B------:R-:W0:Y:S01]  /*0020*/  S2UR UR7, SR_CTAID.X ;  /* 0x00000000000779c3 */ /* 0x000e220000002500 */
[----:B------:R-:W-:Y:S02]  /*0030*/  IMAD.MOV.U32 R5, RZ, RZ, c[0x0][0x214] ;  /* 0x00008500ff057624 */ /* 0x000fe400078e00ff */
[----:B------:R-:W-:Y:S01]  /*0040*/  IMAD R12, R2, c[0x0][0x210], RZ ;  /* 0x00008400020c7a24 */ /* 0x000fe200078e02ff */
[----:B------:R-:W-:Y:S02]  /*0050*/  SHF.R.S32.HI R2, RZ, 0x1f, R2 ;  /* 0x0000001fff027819 */ /* 0x000fe40000011402 */
[----:B------:R-:W-:Y:S01]  /*0060*/  SHF.R.S32.HI R5, RZ, 0x1f, R5 ;  /* 0x0000001fff057819 */ /* 0x000fe20000011405 */
[----:B------:R-:W-:-:S05]  /*0070*/  IMAD R12, R12, c[0x0][0x214], RZ ;  /* 0x000085000c0c7a24 */ /* 0x000fca00078e02ff */
[----:B------:R-:W-:Y:S02]  /*0080*/  ISETP.LT.U32.AND P0, PT, R12, c[0x0][0x214], PT ;  /* 0x000085000c007a0c */ /* 0x000fe40003f01070 */
[----:B------:R-:W-:-:S04]  /*0090*/  SHF.R.S32.HI R0, RZ, 0x1f, R12 ;  /* 0x0000001fff007819 */ /* 0x000fc8000001140c */
[----:B------:R-:W-:-:S04]  /*00a0*/  ISETP.LT.AND.EX P0, PT, R0, R5, PT, P0 ;  /* 0x000000050000720c */ /* 0x000fc80003f01300 */
[----:B------:R-:W-:Y:S01]  /*00b0*/  SEL R5, R0, R5, P0 ;  /* 0x0000000500057207 */ /* 0x000fe20000000000 */
[----:B0-----:R-:W-:Y:S01]  /*00c0*/  USHF.L.U32 UR7, UR7, 0x2, URZ ;  /* 0x0000000207077899 */ /* 0x001fe2000800063f */
[----:B------:R-:W-:Y:S02]  /*00d0*/  SEL R35, R12, c[0x0][0x214], P0 ;  /* 0x000085000c237a07 */ /* 0x000fe40000000000 */
[----:B------:R-:W-:Y:S01]  /*00e0*/  LOP3.LUT R3, R0, R5, RZ, 0xfc, !PT ;  /* 0x0000000500037212 */ /* 0x000fe200078efcff */
[----:B------:R-:W-:-:S03]  /*00f0*/  USHF.R.S32.HI UR6, URZ, 0x1f, UR7 ;  /* 0x0000001f3f067899 */ /* 0x000fc60008011407 */
[----:B------:R-:W-:-:S13]  /*0100*/  ISETP.NE.U32.AND P1, PT, R3, RZ, PT ;  /* 0x000000ff0300720c */ /* 0x000fda0003f25070 */
[----:B------:R-:W-:Y:S05]  /*0110*/  @!P1 BRA `(.L_x_0) ;  /* 0x0000007000009947 */ /* 0x000fea0003800000 */
[----:B------:R-:W-:Y:S01]  /*0120*/  IMAD.MOV.U32 R30, RZ, RZ, R12 ;  /* 0x000000ffff1e7224 */ /* 0x000fe200078e000c */
[----:B------:R-:W-:Y:S01]  /*0130*/  MOV R26, R35 ;  /* 0x00000023001a7202 */ /* 0x000fe20000000f00 */
[----:B------:R-:W-:Y:S01]  /*0140*/  IMAD.MOV.U32 R19, RZ, RZ, R0 ;  /* 0x000000ffff137224 */ /* 0x000fe200078e0000 */
[----:B------:R-:W-:Y:S02]  /*0150*/  MOV R25, R5 ;  /* 0x0000000500197202 */ /* 0x000fe40000000f00 */
[----:B------:R-:W-:Y:S02]  /*0160*/  MOV R24, 0x180 ;  /* 0x0000018000187802 */ /* 0x000fe40000000f00 */
[----:B------:R-:W-:Y:S05]  /*0170*/  CALL.REL.NOINC `($__internal_0_$__cuda_sm20_div_s64) ;  /* 0x000045d000007944 */ /* 0x000fea0003c00000 */
[----:B------:R-:W-:Y:S05]  /*0180*/  BRA `(.L_x_1) ;  /* 0x0000013000007947 */ /* 0x000fea0003800000 */
.L_x_0:
[----:B------:R-:W0:Y:S01]  /*0190*/  I2F.U32.RP R8, R35 ;  /* 0x0000002300087306 */ /* 0x000e220000209000 */
[----:B------:R-:W-:Y:S01]  /*01a0*/  ISETP.NE.U32.AND P0, PT, R35, RZ, PT ;  /* 0x000000ff2300720c */ /* 0x000fe20003f05070 */
[----:B------:R-:W-:-:S06]  /*01b0*/  HFMA2.MMA R21, -RZ, RZ, 0, 0 ;  /* 0x00000000ff157435 */ /* 0x000fcc00000001ff */
[----:B0-----:R-:W0:Y:S02]  /*01c0*/  MUFU.RCP R6, R8 ;  /* 0x0000000800067308 */ /* 0x001e240000001000 */
[----:B0-----:R-:W-:-:S06]  /*01d0*/  IADD3 R6, R6, 0xffffffe, RZ ;  /* 0x0ffffffe06067810 */ /* 0x001fcc0007ffe0ff */
[----:B------:R-:W0:Y:S02]  /*01e0*/  F2I.FTZ.U32.TRUNC.NTZ R7, R6 ;  /* 0x0000000600077305 */ /* 0x000e24000021f000 */
[----:B0-----:R-:W-:Y:S02]  /*01f0*/  IMAD.MOV R3, RZ, RZ, -R7 ;  /* 0x000000ffff037224 */ /* 0x001fe400078e0a07 */
[----:B------:R-:W-:Y:S02]  /*0200*/  IMAD.MOV.U32 R6, RZ, RZ, RZ ;  /* 0x000000ffff067224 */ /* 0x000fe400078e00ff */
[----:B------:R-:W-:-:S04]  /*0210*/  IMAD R3, R3, R35, RZ ;  /* 0x0000002303037224 */ /* 0x000fc800078e02ff */
[----:B------:R-:W-:-:S06]  /*0220*/  IMAD.HI.U32 R3, R7, R3, R6 ;  /* 0x0000000307037227 */ /* 0x000fcc00078e0006 */
[----:B------:R-:W-:-:S05]  /*0230*/  IMAD.HI.U32 R20, R3, R12, RZ ;  /* 0x0000000c03147227 */ /* 0x000fca00078e00ff */
[----:B------:R-:W-:-:S05]  /*0240*/  IADD3 R3, -R20, RZ, RZ ;  /* 0x000000ff14037210 */ /* 0x000fca0007ffe1ff */
[----:B------:R-:W-:-:S05]  /*0250*/  IMAD R4, R35, R3, R12 ;  /* 0x0000000323047224 */ /* 0x000fca00078e020c */
[----:B------:R-:W-:-:S13]  /*0260*/  ISETP.GE.U32.AND P2, PT, R4, R35, PT ;  /* 0x000000230400720c */ /* 0x000fda0003f46070 */
[----:B------:R-:W-:Y:S01]  /*0270*/  @P2 IMAD.IADD R4, R4, 0x1, -R35 ;  /* 0x0000000104042824 */ /* 0x000fe200078e0a23 */
[----:B------:R-:W-:-:S04]  /*0280*/  @P2 IADD3 R20, R20, 0x1, RZ ;  /* 0x0000000114142810 */ /* 0x000fc80007ffe0ff */
[----:B------:R-:W-:-:S13]  /*0290*/  ISETP.GE.U32.AND P1, PT, R4, R35, PT ;  /* 0x000000230400720c */ /* 0x000fda0003f26070 */
[----:B------:R-:W-:Y:S02]  /*02a0*/  @P1 IADD3 R20, R20, 0x1, RZ ;  /* 0x0000000114141810 */ /* 0x000fe40007ffe0ff */
[----:B------:R-:W-:-:S04]  /*02b0*/  @!P0 LOP3.LUT R20, RZ, R35, RZ, 0x33, !PT ;  /* 0x00000023ff148212 */ /* 0x000fc800078e33ff */
.L_x_1:
[----:B------:R-:W-:Y:S01]  /*02c0*/  ISETP.LT.U32.AND P0, PT, R20, c[0x0][0x1c0], PT ;  /* 0x0000700014007a0c */ /* 0x000fe20003f01070 */
[----:B------:R-:W-:Y:S03]  /*02d0*/  BSSY B0, `(.L_x_2) ;  /* 0x0000021000007945 */ /* 0x000fe60003800000 */
[----:B------:R-:W-:-:S04]  /*02e0*/  ISETP.LT.AND.EX P0, PT, R21, R2, PT, P0 ;  /* 0x000000021500720c */ /* 0x000fc80003f01300 */
[C---:B------:R-:W-:Y:S02]  /*02f0*/  SEL R25, R21.reuse, R2, P0 ;  /* 0x0000000215197207 */ /* 0x040fe40000000000 */
[----:B------:R-:W-:Y:S02]  /*0300*/  SEL R26, R20, c[0x0][0x1c0], P0 ;  /* 0x00007000141a7a07 */ /* 0x000fe40000000000 */
[----:B------:R-:W-:-:S04]  /*0310*/  LOP3.LUT R2, R21, R25, RZ, 0xfc, !PT ;  /* 0x0000001915027212 */ /* 0x000fc800078efcff */
[----:B------:R-:W-:-:S13]  /*0320*/  ISETP.NE.U32.AND P1, PT, R2, RZ, PT ;  /* 0x000000ff0200720c */ /* 0x000fda0003f25070 */
[----:B------:R-:W-:Y:S05]  /*0330*/  @!P1 BRA `(.L_x_3) ;  /* 0x0000007000009947 */ /* 0x000fea0003800000 */
[----:B------:R-:W-:Y:S01]  /*0340*/  IMAD.MOV.U32 R30, RZ, RZ, R20 ;  /* 0x000000ffff1e7224 */ /* 0x000fe200078e0014 */
[----:B------:R-:W-:Y:S02]  /*0350*/  MOV R19, R21 ;  /* 0x0000001500137202 */ /* 0x000fe40000000f00 */
[----:B------:R-:W-:Y:S02]  /*0360*/  MOV R24, 0x380 ;  /* 0x0000038000187802 */ /* 0x000fe40000000f00 */
[----:B------:R-:W-:Y:S05]  /*0370*/  CALL.REL.NOINC `($__internal_0_$__cuda_sm20_div_s64) ;  /* 0x000043d000007944 */ /* 0x000fea0003c00000 */
[----:B------:R-:W-:Y:S02]  /*0380*/  MOV R32, R20 ;  /* 0x0000001400207202 */ /* 0x000fe40000000f00 */
[----:B------:R-:W-:Y:S01]  /*0390*/  MOV R33, R21 ;  /* 0x0000001500217202 */ /* 0x000fe20000000f00 */
[----:B------:R-:W-:Y:S05]  /*03a0*/  BRA `(.L_x_4) ;  /* 0x0000013000007947 */ /* 0x000fea0003800000 */
.L_x_3:
[----:B------:R-:W0:Y:S01]  /*03b0*/  I2F.U32.RP R6, R26 ;  /* 0x0000001a00067306 */ /* 0x000e220000209000 */
[----:B------:R-:W-:Y:S01]  /*03c0*/  ISETP.NE.U32.AND P0, PT, R26, RZ, PT ;  /* 0x000000ff1a00720c */ /* 0x000fe20003f05070 */
[----:B------:R-:W-:-:S06]  /*03d0*/  HFMA2.MMA R33, -RZ, RZ, 0, 0 ;  /* 0x00000000ff217435 */ /* 0x000fcc00000001ff */
[----:B0-----:R-:W0:Y:S02]  /*03e0*/  MUFU.RCP R4, R6 ;  /* 0x0000000600047308 */ /* 0x001e240000001000 */
[----:B0-----:R-:W-:-:S06]  /*03f0*/  IADD3 R4, R4, 0xffffffe, RZ ;  /* 0x0ffffffe04047810 */ /* 0x001fcc0007ffe0ff */
[----:B------:R-:W0:Y:S02]  /*0400*/  F2I.FTZ.U32.TRUNC.NTZ R3, R4 ;  /* 0x0000000400037305 */ /* 0x000e24000021f000 */
[----:B0-----:R-:W-:-:S04]  /*0410*/  IMAD.MOV R2, RZ, RZ, -R3 ;  /* 0x000000ffff027224 */ /* 0x001fc800078e0a03 */
[----:B------:R-:W-:Y:S02]  /*0420*/  IMAD R7, R2, R26, RZ ;  /* 0x0000001a02077224 */ /* 0x000fe400078e02ff */
[----:B------:R-:W-:-:S04]  /*0430*/  IMAD.MOV.U32 R2, RZ, RZ, RZ ;  /* 0x000000ffff027224 */ /* 0x000fc800078e00ff */
        /* <DEDUP_REMOVED lines=9> */
[----:B------:R-:W-:Y:S02]  /*04d0*/  @!P0 LOP3.LUT R32, RZ, R26, RZ, 0x33, !PT ;  /* 0x0000001aff208212 */ /* 0x000fe400078e33ff */
.L_x_4:
[----:B------:R-:W-:Y:S05]  /*04e0*/  BSYNC B0 ;  /* 0x0000000000007941 */ /* 0x000fea0003800000 */
.L_x_2:
[----:B------:R-:W-:Y:S01]  /*04f0*/  IABS R4, c[0x0][0x214] ;  /* 0x0000850000047a13 */ /* 0x000fe20000000000 */
[----:B------:R-:W-:Y:S01]  /*0500*/  ULDC UR4, c[0x0][0x214] ;  /* 0x0000850000047ab9 */ /* 0x000fe20000000800 */
[----:B------:R-:W-:Y:S01]  /*0510*/  BSSY B0, `(.L_x_5) ;  /* 0x000004a000007945 */ /* 0x000fe20003800000 */
[----:B------:R-:W-:Y:S01]  /*0520*/  UIADD3 UR8, UR4, -0x1, URZ ;  /* 0xffffffff04087890 */ /* 0x000fe2000fffe03f */
[----:B------:R-:W0:Y:S01]  /*0530*/  I2F.RP R6, R4 ;  /* 0x0000000400067306 */ /* 0x000e220000209400 */
[----:B------:R-:W-:Y:S02]  /*0540*/  UISETP.LT.AND UP0, UPT, URZ, UR4, UPT ;  /* 0x000000043f00728c */ /* 0x000fe4000bf01270 */
[----:B------:R-:W-:Y:S02]  /*0550*/  USHF.R.S32.HI UR5, URZ, 0x1f, UR4 ;  /* 0x0000001f3f057899 */ /* 0x000fe40008011404 */
[----:B------:R-:W-:Y:S01]  /*0560*/  IADD3 R7, R4, UR8, RZ ;  /* 0x0000000804077c10 */ /* 0x000fe2000fffe0ff */
[----:B------:R-:W-:-:S03]  /*0570*/  ULEA.HI.SX32 UR4, UR4, 0x1, 0x1 ;  /* 0x0000000104047891 */ /* 0x000fc6000f8f0a3f */
[----:B------:R-:W-:-:S03]  /*0580*/  IABS R2, R7 ;  /* 0x0000000700027213 */ /* 0x000fc60000000000 */
[----:B------:R-:W-:Y:S01]  /*0590*/  @!UP0 UIADD3 UR4, UR5, URZ, URZ ;  /* 0x0000003f05048290 */ /* 0x000fe2000fffe03f */
[----:B0-----:R-:W0:Y:S02]  /*05a0*/  MUFU.RCP R8, R6 ;  /* 0x0000000600087308 */ /* 0x001e240000001000 */
[----:B0-----:R-:W-:Y:S01]  /*05b0*/  IADD3 R8, R8, 0xffffffe, RZ ;  /* 0x0ffffffe08087810 */ /* 0x001fe20007ffe0ff */
[----:B------:R-:W-:-:S05]  /*05c0*/  IMAD.MOV.U32 R6, RZ, RZ, R2 ;  /* 0x000000ffff067224 */ /* 0x000fca00078e0002 */
[----:B------:R-:W0:Y:S02]  /*05d0*/  F2I.FTZ.U32.TRUNC.NTZ R9, R8 ;  /* 0x0000000800097305 */ /* 0x000e24000021f000 */
[----:B0-----:R-:W-:Y:S02]  /*05e0*/  IMAD.MOV R3, RZ, RZ, -R9 ;  /* 0x000000ffff037224 */ /* 0x001fe400078e0a09 */
[----:B------:R-:W-:Y:S02]  /*05f0*/  IMAD.MOV.U32 R8, RZ, RZ, RZ ;  /* 0x000000ffff087224 */ /* 0x000fe400078e00ff */
[----:B------:R-:W-:-:S04]  /*0600*/  IMAD R3, R3, R4, RZ ;  /* 0x0000000403037224 */ /* 0x000fc800078e02ff */
[----:B------:R-:W-:-:S06]  /*0610*/  IMAD.HI.U32 R3, R9, R3, R8 ;  /* 0x0000000309037227 */ /* 0x000fcc00078e0008 */
[----:B------:R-:W-:-:S04]  /*0620*/  IMAD.HI.U32 R2, R3, R6, RZ ;  /* 0x0000000603027227 */ /* 0x000fc800078e00ff */
[----:B------:R-:W-:-:S04]  /*0630*/  IMAD.MOV R3, RZ, RZ, -R2 ;  /* 0x000000ffff037224 */ /* 0x000fc800078e0a02 */
[----:B------:R-:W-:-:S05]  /*0640*/  IMAD R3, R4, R3, R6 ;  /* 0x0000000304037224 */ /* 0x000fca00078e0206 */
[----:B------:R-:W-:-:S13]  /*0650*/  ISETP.GT.U32.AND P1, PT, R4, R3, PT ;  /* 0x000000030400720c */ /* 0x000fda0003f24070 */
[----:B------:R-:W-:Y:S01]  /*0660*/  @!P1 IMAD.IADD R3, R3, 0x1, -R4 ;  /* 0x0000000103039824 */ /* 0x000fe200078e0a04 */
[----:B------:R-:W-:Y:S02]  /*0670*/  @!P1 IADD3 R2, R2, 0x1, RZ ;  /* 0x0000000102029810 */ /* 0x000fe40007ffe0ff */
[----:B------:R-:W-:Y:S02]  /*0680*/  ISETP.NE.AND P1, PT, RZ, c[0x0][0x214], PT ;  /* 0x00008500ff007a0c */ /* 0x000fe40003f25270 */
[-C--:B------:R-:W-:Y:S02]  /*0690*/  ISETP.GE.U32.AND P2, PT, R3, R4.reuse, PT ;  /* 0x000000040300720c */ /* 0x080fe40003f46070 */
[C---:B------:R-:W-:Y:S02]  /*06a0*/  LOP3.LUT R3, R7.reuse, R4, RZ, 0x3c, !PT ;  /* 0x0000000407037212 */ /* 0x040fe400078e3cff */
[----:B------:R-:W-:Y:S02]  /*06b0*/  LOP3.LUT R7, R7, c[0x0][0x214], RZ, 0x3c, !PT ;  /* 0x0000850007077a12 */ /* 0x000fe400078e3cff */
[----:B------:R-:W-:-:S07]  /*06c0*/  ISETP.GE.AND P0, PT, R3, RZ, PT ;  /* 0x000000ff0300720c */ /* 0x000fce0003f06270 */
[----:B------:R-:W-:Y:S02]  /*06d0*/  @P2 IADD3 R2, R2, 0x1, RZ ;  /* 0x0000000102022810 */ /* 0x000fe40007ffe0ff */
[----:B------:R-:W-:-:S03]  /*06e0*/  ISETP.NE.AND P2, PT, RZ, c[0x0][0x214], PT ;  /* 0x00008500ff007a0c */ /* 0x000fc60003f45270 */
[--C-:B------:R-:W-:Y:S02]  /*06f0*/  IMAD.MOV.U32 R17, RZ, RZ, R2.reuse ;  /* 0x000000ffff117224 */ /* 0x100fe400078e0002 */
[----:B------:R-:W-:Y:S02]  /*0700*/  IMAD.MOV.U32 R3, RZ, RZ, R2 ;  /* 0x000000ffff037224 */ /* 0x000fe400078e0002 */
[----:B------:R-:W-:Y:S01]  /*0710*/  @!P0 IMAD.MOV R17, RZ, RZ, -R17 ;  /* 0x000000ffff118224 */ /* 0x000fe200078e0a11 */
[----:B------:R-:W-:Y:S02]  /*0720*/  @!P1 LOP3.LUT R17, RZ, R4, RZ, 0x33, !PT ;  /* 0x00000004ff119212 */ /* 0x000fe400078e33ff */
[----:B------:R-:W-:Y:S02]  /*0730*/  ISETP.GE.AND P1, PT, R7, RZ, PT ;  /* 0x000000ff0700720c */ /* 0x000fe40003f26270 */
[----:B------:R-:W-:Y:S02]  /*0740*/  ISETP.LT.U32.AND P0, PT, R26, R17, PT ;  /* 0x000000111a00720c */ /* 0x000fe40003f01070 */
[----:B------:R-:W-:-:S04]  /*0750*/  SHF.R.S32.HI R16, RZ, 0x1f, R17 ;  /* 0x0000001fff107819 */ /* 0x000fc80000011411 */
[----:B------:R-:W-:-:S04]  /*0760*/  ISETP.LT.AND.EX P0, PT, R25, R16, PT, P0 ;  /* 0x000000101900720c */ /* 0x000fc80003f01300 */
[C---:B------:R-:W-:Y:S01]  /*0770*/  SEL R16, R25.reuse, R16, P0 ;  /* 0x0000001019107207 */ /* 0x040fe20000000000 */
[----:B------:R-:W-:Y:S01]  /*0780*/  @!P1 IMAD.MOV R3, RZ, RZ, -R3 ;  /* 0x000000ffff039224 */ /* 0x000fe200078e0a03 */
[----:B------:R-:W-:Y:S02]  /*0790*/  @!P2 LOP3.LUT R3, RZ, c[0x0][0x214], RZ, 0x33, !PT ;  /* 0x00008500ff03aa12 */ /* 0x000fe400078e33ff */
[----:B------:R-:W-:Y:S02]  /*07a0*/  LOP3.LUT R2, R25, R16, RZ, 0xfc, !PT ;  /* 0x0000001019027212 */ /* 0x000fe400078efcff */
[----:B------:R-:W-:Y:S01]  /*07b0*/  SEL R17, R26, R17, P0 ;  /* 0x000000111a117207 */ /* 0x000fe20000000000 */
[----:B------:R-:W-:Y:S01]  /*07c0*/  IMAD R3, R3, UR4, RZ ;  /* 0x0000000403037c24 */ /* 0x000fe2000f8e02ff */
        /* <DEDUP_REMOVED lines=8> */
[----:B------:R-:W-:Y:S02]  /*0850*/  MOV R8, R20 ;  /* 0x0000001400087202 */ /* 0x000fe40000000f00 */
[----:B------:R-:W-:Y:S01]  /*0860*/  MOV R9, R21 ;  /* 0x0000001500097202 */ /* 0x000fe20000000f00 */
[----:B------:R-:W-:Y:S05]  /*0870*/  BRA `(.L_x_7) ;  /* 0x0000013000007947 */ /* 0x000fea0003800000 */
.L_x_6:
[----:B------:R-:W0:Y:S01]  /*0880*/  I2F.U32.RP R4, R17 ;  /* 0x0000001100047306 */ /* 0x000e220000209000 */
[----:B------:R-:W-:-:S07]  /*0890*/  ISETP.NE.U32.AND P0, PT, R17, RZ, PT ;  /* 0x000000ff1100720c */ /* 0x000fce0003f05070 */
[----:B0-----:R-:W0:Y:S02]  /*08a0*/  MUFU.RCP R6, R4 ;  /* 0x0000000400067308 */ /* 0x001e240000001000 */
[----:B0-----:R-:W-:-:S06]  /*08b0*/  IADD3 R6, R6, 0xffffffe, RZ ;  /* 0x0ffffffe06067810 */ /* 0x001fcc0007ffe0ff */
[----:B------:R-:W0:Y:S02]  /*08c0*/  F2I.FTZ.U32.TRUNC.NTZ R7, R6 ;  /* 0x0000000600077305 */ /* 0x000e24000021f000 */
[----:B0-----:R-:W-:Y:S02]  /*08d0*/  IMAD.MOV R2, RZ, RZ, -R7 ;  /* 0x000000ffff027224 */ /* 0x001fe400078e0a07 */
[----:B------:R-:W-:Y:S02]  /*08e0*/  IMAD.MOV.U32 R6, RZ, RZ, RZ ;  /* 0x000000ffff067224 */ /* 0x000fe400078e00ff */
[----:B------:R-:W-:-:S04]  /*08f0*/  IMAD R9, R2, R17, RZ ;  /* 0x0000001102097224 */ /* 0x000fc800078e02ff */
[----:B------:R-:W-:-:S06]  /*0900*/  IMAD.HI.U32 R9, R7, R9, R6 ;  /* 0x0000000907097227 */ /* 0x000fcc00078e0006 */
[----:B------:R-:W-:Y:S01]  /*0910*/  IMAD.HI.U32 R8, R9, R26, RZ ;  /* 0x0000001a09087227 */ /* 0x000fe200078e00ff */
[----:B------:R-:W-:-:S04]  /*0920*/  HFMA2.MMA R9, -RZ, RZ, 0, 0 ;  /* 0x00000000ff097435 */ /* 0x000fc800000001ff */
        /* <DEDUP_REMOVED lines=8> */
.L_x_7:
[----:B------:R-:W-:Y:S05]  /*09b0*/  BSYNC B0 ;  /* 0x0000000000007941 */ /* 0x000fea0003800000 */
.L_x_5:
[----:B------:R-:W-:Y:S01]  /*09c0*/  IMAD.MOV.U32 R6, RZ, RZ, c[0x0][0x1c0] ;  /* 0x00007000ff067624 */ /* 0x000fe200078e00ff */
[----:B------:R-:W-:Y:S01]  /*09d0*/  IABS R19, R3 ;  /* 0x0000000300137213 */ /* 0x000fe20000000000 */
[----:B------:R-:W-:Y:S01]  /*09e0*/  IMAD.MOV.U32 R26, RZ, RZ, RZ ;  /* 0x000000ffff1a7224 */ /* 0x000fe200078e00ff */
[----:B------:R-:W-:Y:S01]  /*09f0*/  IABS R14, c[0x0][0x214] ;  /* 0x00008500000e7a13 */ /* 0x000fe20000000000 */
[C---:B------:R-:W-:Y:S01]  /*0a00*/  IMAD R2, R6.reuse, c[0x0][0x214], RZ ;  /* 0x0000850006027a24 */ /* 0x040fe200078e02ff */
[----:B------:R-:W0:Y:S01]  /*0a10*/  I2F.RP R20, R19 ;  /* 0x0000001300147306 */ /* 0x000e220000209400 */
[----:B------:R-:W-:Y:S01]  /*0a20*/  IADD3 R6, R6, -0x1, RZ ;  /* 0xffffffff06067810 */ /* 0x000fe20007ffe0ff */
[----:B------:R-:W1:Y:S01]  /*0a30*/  S2R R38, SR_TID.X ;  /* 0x0000000000267919 */ /* 0x000e620000002100 */
[----:B------:R-:W-:Y:S01]  /*0a40*/  ISETP.NE.AND P5, PT, R3, RZ, PT ;  /* 0x000000ff0300720c */ /* 0x000fe20003fa5270 */
[----:B------:R-:W-:Y:S01]  /*0a50*/  BSSY B0, `(.L_x_8) ;  /* 0x0000072000007945 */ /* 0x000fe20003800000 */
[----:B------:R-:W-:-:S03]  /*0a60*/  IABS R18, R2 ;  /* 0x0000000200127213 */ /* 0x000fc60000000000 */
[----:B------:R-:W-:Y:S01]  /*0a70*/  I2F.RP R13, R14 ;  /* 0x0000000e000d7306 */ /* 0x000fe20000209400 */
[----:B------:R-:W-:-:S07]  /*0a80*/  IADD3 R21, R18, UR8, RZ ;  /* 0x0000000812157c10 */ /* 0x000fce000fffe0ff */
[----:B------:R-:W2:Y:S08]  /*0a90*/  I2F.RP R15, R18 ;  /* 0x00000012000f7306 */ /* 0x000eb00000209400 */
[----:B0-----:R-:W0:Y:S08]  /*0aa0*/  MUFU.RCP R4, R20 ;  /* 0x0000001400047308 */ /* 0x001e300000001000 */
[----:B--2---:R-:W2:Y:S08]  /*0ab0*/  MUFU.RCP R10, R15 ;  /* 0x0000000f000a7308 */ /* 0x004eb00000001000 */
[----:B------:R-:W3:Y:S01]  /*0ac0*/  MUFU.RCP R24, R13 ;  /* 0x0000000d00187308 */ /* 0x000ee20000001000 */
[----:B0-----:R-:W-:-:S02]  /*0ad0*/  IADD3 R4, R4, 0xffffffe, RZ ;  /* 0x0ffffffe04047810 */ /* 0x001fc40007ffe0ff */
[----:B--2---:R-:W-:-:S05]  /*0ae0*/  IADD3 R10, R10, 0xffffffe, RZ ;  /* 0x0ffffffe0a0a7810 */ /* 0x004fca0007ffe0ff */
[----:B------:R-:W0:Y:S01]  /*0af0*/  F2I.FTZ.U32.TRUNC.NTZ R27, R4 ;  /* 0x00000004001b7305 */ /* 0x000e22000021f000 */
[----:B------:R-:W-:Y:S02]  /*0b00*/  IABS R15, R21 ;  /* 0x00000015000f7213 */ /* 0x000fe40000000000 */
[----:B---3--:R-:W-:-:S05]  /*0b10*/  IADD3 R24, R24, 0xffffffe, RZ ;  /* 0x0ffffffe18187810 */ /* 0x008fca0007ffe0ff */
[----:B------:R-:W2:Y:S08]  /*0b20*/  F2I.FTZ.U32.TRUNC.NTZ R11, R10 ;  /* 0x0000000a000b7305 */ /* 0x000eb0000021f000 */
[----:B------:R-:W3:Y:S01]  /*0b30*/  F2I.FTZ.U32.TRUNC.NTZ R25, R24 ;  /* 0x0000001800197305 */ /* 0x000ee2000021f000 */
[----:B0-----:R-:W-:Y:S02]  /*0b40*/  IMAD.MOV R22, RZ, RZ, -R27 ;  /* 0x000000ffff167224 */ /* 0x001fe400078e0a1b */
[----:B------:R-:W-:-:S02]  /*0b50*/  IMAD.IADD R4, R6, 0x1, R19 ;  /* 0x0000000106047824 */ /* 0x000fc400078e0213 */
[----:B------:R-:W-:Y:S02]  /*0b60*/  IMAD R22, R22, R19, RZ ;  /* 0x0000001316167224 */ /* 0x000fe400078e02ff */
[----:B--2---:R-:W-:Y:S01]  /*0b70*/  IMAD.MOV R7, RZ, RZ, -R11 ;  /* 0x000000ffff077224 */ /* 0x004fe200078e0a0b */
[----:B------:R-:W-:Y:S01]  /*0b80*/  IABS R13, R4 ;  /* 0x00000004000d7213 */ /* 0x000fe20000000000 */
[----:B------:R-:W-:Y:S02]  /*0b90*/  IMAD.MOV.U32 R10, RZ, RZ, RZ ;  /* 0x000000ffff0a7224 */ /* 0x000fe400078e00ff */
[----:B------:R-:W-:Y:S02]  /*0ba0*/  IMAD R20, R7, R18, RZ ;  /* 0x0000001207147224 */ /* 0x000fe400078e02ff */
[----:B------:R-:W-:-:S04]  /*0bb0*/  IMAD.HI.U32 R22, R27, R22, R26 ;  /* 0x000000161b167227 */ /* 0x000fc800078e001a */
[----:B------:R-:W-:Y:S01]  /*0bc0*/  IMAD.HI.U32 R20, R11, R20, R10 ;  /* 0x000000140b147227 */ /* 0x000fe200078e000a */
[----:B------:R-:W-:Y:S02]  /*0bd0*/  IABS R10, R2 ;  /* 0x00000002000a7213 */ /* 0x000fe40000000000 */
[----:B------:R-:W-:Y:S01]  /*0be0*/  IABS R11, R3 ;  /* 0x00000003000b7213 */ /* 0x000fe20000000000 */
[----:B---3--:R-:W-:Y:S02]  /*0bf0*/  IMAD.MOV R7, RZ, RZ, -R25 ;  /* 0x000000ffff077224 */ /* 0x008fe400078e0a19 */
[----:B------:R-:W-:Y:S02]  /*0c00*/  IMAD.MOV.U32 R24, RZ, RZ, RZ ;  /* 0x000000ffff187224 */ /* 0x000fe400078e00ff */
[----:B------:R-:W-:Y:S02]  /*0c10*/  IMAD R7, R7, R14, RZ ;  /* 0x0000000e07077224 */ /* 0x000fe400078e02ff */
[----:B------:R-:W-:-:S02]  /*0c20*/  IMAD.MOV R10, RZ, RZ, -R10 ;  /* 0x000000ffff0a7224 */ /* 0x000fc400078e0a0a */
[----:B------:R-:W-:-:S04]  /*0c30*/  IMAD.HI.U32 R20, R20, R15, RZ ;  /* 0x0000000f14147227 */ /* 0x000fc800078e00ff */
[----:B------:R-:W-:-:S04]  /*0c40*/  IMAD.HI.U32 R24, R25, R7, R24 ;  /* 0x0000000719187227 */ /* 0x000fc800078e0018 */
[----:B------:R-:W-:Y:S02]  /*0c50*/  IMAD R7, R20, R10, R15 ;  /* 0x0000000a14077224 */ /* 0x000fe400078e020f */
[----:B------:R-:W-:Y:S02]  /*0c60*/  IMAD.MOV R11, RZ, RZ, -R11 ;  /* 0x000000ffff0b7224 */ /* 0x000fe400078e0a0b */
[----:B------:R-:W-:Y:S01]  /*0c70*/  IMAD.HI.U32 R22, R22, R13, RZ ;  /* 0x0000000d16167227 */ /* 0x000fe200078e00ff */
[----:B------:R-:W-:-:S03]  /*0c80*/  ISETP.GT.U32.AND P4, PT, R18, R7, PT ;  /* 0x000000071200720c */ /* 0x000fc60003f84070 */
[----:B------:R-:W-:Y:S01]  /*0c90*/  IMAD R26, R22, R11, R13 ;  /* 0x0000000b161a7224 */ /* 0x000fe200078e020d */
[----:B------:R-:W-:Y:S01]  /*0ca0*/  LEA.HI.SX32 R13, R2, 0x1, 0x1 ;  /* 0x00000001020d7811 */ /* 0x000fe200078f0aff */
[----:B------:R-:W-:-:S03]  /*0cb0*/  IMAD.HI.U32 R24, R24, R15, RZ ;  /* 0x0000000f18187227 */ /* 0x000fc600078e00ff */
[----:B------:R-:W-:Y:S01]  /*0cc0*/  ISETP.GT.U32.AND P3, PT, R19, R26, PT ;  /* 0x0000001a1300720c */ /* 0x000fe20003f64070 */
[----:B------:R-:W-:-:S04]  /*0cd0*/  IMAD.MOV R10, RZ, RZ, -R24 ;  /* 0x000000ffff0a7224 */ /* 0x000fc800078e0a18 */
[----:B------:R-:W-:Y:S01]  /*0ce0*/  @!P4 IMAD.IADD R7, R7, 0x1, -R18 ;  /* 0x000000010707c824 */ /* 0x000fe200078e0a12 */
[----:B------:R-:W-:Y:S01]  /*0cf0*/  @!P4 IADD3 R20, R20, 0x1, RZ ;  /* 0x000000011414c810 */ /* 0x000fe20007ffe0ff */
[----:B------:R-:W-:Y:S01]  /*0d00*/  IMAD R15, R14, R10, R15 ;  /* 0x0000000a0e0f7224 */ /* 0x000fe200078e020f */
[----:B------:R-:W-:Y:S02]  /*0d10*/  ISETP.NE.AND P4, PT, R2, RZ, PT ;  /* 0x000000ff0200720c */ /* 0x000fe40003f85270 */
[-C--:B------:R-:W-:Y:S02]  /*0d20*/  ISETP.GE.U32.AND P2, PT, R7, R18.reuse, PT ;  /* 0x000000120700720c */ /* 0x080fe40003f46070 */
[----:B------:R-:W-:Y:S01]  /*0d30*/  LOP3.LUT R7, R21, R18, RZ, 0x3c, !PT ;  /* 0x0000001215077212 */ /* 0x000fe200078e3cff */
[----:B------:R-:W-:Y:S01]  /*0d40*/  @!P3 IMAD.IADD R26, R26, 0x1, -R19 ;  /* 0x000000011a1ab824 */ /* 0x000fe200078e0a13 */
[----:B------:R-:W-:Y:S02]  /*0d50*/  ISETP.GT.U32.AND P0, PT, R14, R15, PT ;  /* 0x0000000f0e00720c */ /* 0x000fe40003f04070 */
[----:B------:R-:W-:-:S02]  /*0d60*/  ISETP.GE.AND P1, PT, R7, RZ, PT ;  /* 0x000000ff0700720c */ /* 0x000fc40003f26270 */
[-C--:B------:R-:W-:Y:S02]  /*0d70*/  ISETP.GE.U32.AND P6, PT, R26, R19.reuse, PT ;  /* 0x000000131a00720c */ /* 0x080fe40003fc6070 */
[----:B------:R-:W-:Y:S02]  /*0d80*/  LOP3.LUT R7, R4, R19, RZ, 0x3c, !PT ;  /* 0x0000001304077212 */ /* 0x000fe400078e3cff */
[----:B------:R-:W-:Y:S02]  /*0d90*/  @!P3 IADD3 R22, R22, 0x1, RZ ;  /* 0x000000011616b810 */ /* 0x000fe40007ffe0ff */
[----:B------:R-:W-:Y:S02]  /*0da0*/  @P2 IADD3 R20, R20, 0x1, RZ ;  /* 0x0000000114142810 */ /* 0x000fe40007ffe0ff */
[----:B------:R-:W-:Y:S01]  /*0db0*/  ISETP.GE.AND P2, PT, R7, RZ, PT ;  /* 0x000000ff0700720c */ /* 0x000fe20003f46270 */
[----:B------:R-:W-:Y:S01]  /*0dc0*/  @!P0 IMAD.IADD R15, R15, 0x1, -R14 ;  /* 0x000000010f0f8824 */ /* 0x000fe200078e0a0e */
[----:B------:R-:W-:Y:S01]  /*0dd0*/  @!P0 IADD3 R24, R24, 0x1, RZ ;  /* 0x0000000118188810 */ /* 0x000fe20007ffe0ff */
[----:B------:R-:W-:Y:S01]  /*0de0*/  @!P1 IMAD.MOV R20, RZ, RZ, -R20 ;  /* 0x000000ffff149224 */ /* 0x000fe200078e0a14 */
[----:B------:R-:W-:-:S02]  /*0df0*/  @!P4 LOP3.LUT R20, RZ, R18, RZ, 0x33, !PT ;  /* 0x00000012ff14c212 */ /* 0x000fc400078e33ff */
[----:B------:R-:W-:Y:S02]  /*0e00*/  @P6 IADD3 R22, R22, 0x1, RZ ;  /* 0x0000000116166810 */ /* 0x000fe40007ffe0ff */
[----:B------:R-:W-:Y:S02]  /*0e10*/  ISETP.LT.U32.AND P0, PT, R32, R20, PT ;  /* 0x000000142000720c */ /* 0x000fe40003f01070 */
[----:B------:R-:W-:Y:S02]  /*0e20*/  SHF.R.S32.HI R11, RZ, 0x1f, R20 ;  /* 0x0000001fff0b7819 */ /* 0x000fe40000011414 */
[----:B------:R-:W-:Y:S01]  /*0e30*/  ISETP.GE.U32.AND P3, PT, R15, R14, PT ;  /* 0x0000000e0f00720c */ /* 0x000fe20003f66070 */
[----:B------:R-:W-:Y:S01]  /*0e40*/  @!P2 IMAD.MOV R22, RZ, RZ, -R22 ;  /* 0x000000ffff16a224 */ /* 0x000fe200078e0a16 */
[----:B------:R-:W-:Y:S02]  /*0e50*/  ISETP.GT.AND P2, PT, R2, RZ, PT ;  /* 0x000000ff0200720c */ /* 0x000fe40003f44270 */
[----:B------:R-:W-:-:S02]  /*0e60*/  ISETP.LT.AND.EX P0, PT, R33, R11, PT, P0 ;  /* 0x0000000b2100720c */ /* 0x000fc40003f01300 */
[----:B------:R-:W-:Y:S02]  /*0e70*/  LOP3.LUT R21, R21, c[0x0][0x214], RZ, 0x3c, !PT ;  /* 0x0000850015157a12 */ /* 0x000fe400078e3cff */
[----:B------:R-:W-:Y:S02]  /*0e80*/  SEL R11, R33, R11, P0 ;  /* 0x0000000b210b7207 */ /* 0x000fe40000000000 */
[----:B------:R-:W-:Y:S02]  /*0e90*/  ISETP.GE.AND P1, PT, R21, RZ, PT ;  /* 0x000000ff1500720c */ /* 0x000fe40003f26270 */
[----:B------:R-:W-:Y:S02]  /*0ea0*/  SHF.R.S32.HI R10, RZ, 0x1f, R2 ;  /* 0x0000001fff0a7819 */ /* 0x000fe40000011402 */
[----:B------:R-:W-:Y:S02]  /*0eb0*/  ISETP.NE.AND P4, PT, RZ, c[0x0][0x214], PT ;  /* 0x00008500ff007a0c */ /* 0x000fe40003f85270 */
[----:B------:R-:W-:Y:S01]  /*0ec0*/  LOP3.LUT R2, R33, R11, RZ, 0xfc, !PT ;  /* 0x0000000b21027212 */ /* 0x000fe200078efcff */
[----:B------:R-:W-:Y:S01]  /*0ed0*/  @!P2 IMAD.MOV R13, RZ, RZ, R10 ;  /* 0x000000ffff0da224 */ /* 0x000fe200078e020a */
[----:B------:R-:W-:-:S02]  /*0ee0*/  @P3 IADD3 R24, R24, 0x1, RZ ;  /* 0x0000000118183810 */ /* 0x000fc40007ffe0ff */
[----:B------:R-:W-:Y:S02]  /*0ef0*/  ISETP.NE.U32.AND P2, PT, R2, RZ, PT ;  /* 0x000000ff0200720c */ /* 0x000fe40003f45070 */
[----:B------:R-:W-:Y:S01]  /*0f00*/  @!P5 LOP3.LUT R22, RZ, R19, RZ, 0x33, !PT ;  /* 0x00000013ff16d212 */ /* 0x000fe200078e33ff */
[----:B------:R-:W-:-:S03]  /*0f10*/  @!P1 IMAD.MOV R24, RZ, RZ, -R24 ;  /* 0x000000ffff189224 */ /* 0x000fc600078e0a18 */
[----:B------:R-:W-:Y:S02]  /*0f20*/  ISETP.LT.U32.AND P1, PT, R8, R22, PT ;  /* 0x000000160800720c */ /* 0x000fe40003f21070 */
[----:B------:R-:W-:Y:S02]  /*0f30*/  SHF.R.S32.HI R7, RZ, 0x1f, R22 ;  /* 0x0000001fff077819 */ /* 0x000fe40000011416 */
[----:B------:R-:W-:Y:S02]  /*0f40*/  @!P4 LOP3.LUT R24, RZ, c[0x0][0x214], RZ, 0x33, !PT ;  /* 0x00008500ff18ca12 */ /* 0x000fe400078e33ff */
[----:B------:R-:W-:-:S03]  /*0f50*/  ISETP.LT.AND.EX P1, PT, R9, R7, PT, P1 ;  /* 0x000000070900720c */ /* 0x000fc60003f21310 */
[----:B------:R-:W-:Y:S01]  /*0f60*/  IMAD R2, R24, R13, RZ ;  /* 0x0000000d18027224 */ /* 0x000fe200078e02ff */
[----:B------:R-:W-:Y:S02]  /*0f70*/  SEL R15, R8, R22, P1 ;  /* 0x00000016080f7207 */ /* 0x000fe40000800000 */
[----:B------:R-:W-:Y:S02]  /*0f80*/  SEL R14, R9, R7, P1 ;  /* 0x00000007090e7207 */ /* 0x000fe40000800000 */
[----:B------:R-:W-:Y:S01]  /*0f90*/  SEL R13, R32, R20, P0 ;  /* 0x00000014200d7207 */ /* 0x000fe20000000000 */
[----:B------:R-:W-:Y:S05]  /*0fa0*/  @!P2 BRA `(.L_x_9) ;  /* 0x000000900000a947 */ /* 0x000fea0003800000 */
[----:B-1----:R-:W-:Y:S01]  /*0fb0*/  IMAD.MOV.U32 R30, RZ, RZ, R32 ;  /* 0x000000ffff1e7224 */ /* 0x002fe200078e0020 */
[----:B------:R-:W-:Y:S01]  /*0fc0*/  MOV R26, R13 ;  /* 0x0000000d001a7202 */ /* 0x000fe20000000f00 */
[----:B------:R-:W-:Y:S01]  /*0fd0*/  IMAD.MOV.U32 R19, RZ, RZ, R33 ;  /* 0x000000ffff137224 */ /* 0x000fe200078e0021 */
[----:B------:R-:W-:Y:S02]  /*0fe0*/  MOV R25, R11 ;  /* 0x0000000b00197202 */ /* 0x000fe40000000f00 */
[----:B------:R-:W-:-:S02]  /*0ff0*/  MOV R24, 0x1010 ;  /* 0x0000101000187802 */ /* 0x000fc40000000f00 */
[----:B------:R-:W-:Y:S05]  /*1000*/  CALL.REL.NOINC `($__internal_0_$__cuda_sm20_div_s64) ;  /* 0x0000374000007944 */ /* 0x000fea0003c00000 */
[----:B------:R-:W-:Y:S02]  /*1010*/  MOV R40, R20 ;  /* 0x0000001400287202 */ /* 0x000fe40000000f00 */
[----:B------:R-:W-:Y:S01]  /*1020*/  MOV R41, R21 ;  /* 0x0000001500297202 */ /* 0x000fe20000000f00 */
[----:B------:R-:W-:Y:S05]  /*1030*/  BRA `(.L_x_10) ;  /* 0x0000013000007947 */ /* 0x000fea0003800000 */
.L_x_9:
[----:B-1----:R-:W0:Y:S01]  /*1040*/  I2F.U32.RP R10, R13 ;  /* 0x0000000d000a7306 */ /* 0x002e220000209000 */
        /* <DEDUP_REMOVED lines=18> */
.L_x_10:
[----:B------:R-:W-:Y:S05]  /*1170*/  BSYNC B0 ;  /* 0x0000000000007941 */ /* 0x000fea0003800000 */
.L_x_8:
[----:B------:R-:W-:Y:S01]  /*1180*/  SHF.R.S32.HI R7, RZ, 0x1f, R38 ;  /* 0x0000001fff077819 */ /* 0x000fe20000011426 */
[----:B------:R-:W-:Y:S01]  /*1190*/  ULDC.64 UR8, c[0x0][0x118] ;  /* 0x0000460000087ab9 */ /* 0x000fe20000000a00 */
[----:B------:R-:W-:Y:S02]  /*11a0*/  IADD3 R21, P0, R12, -UR7, RZ ;  /* 0x800000070c157c10 */ /* 0x000fe4000ff1e0ff */
[----:B------:R-:W-:-:S04]  /*11b0*/  LEA.HI R25, R7, R38, RZ, 0x2 ;  /* 0x0000002607197211 */ /* 0x000fc800078f10ff */
[----:B------:R-:W-:Y:S02]  /*11c0*/  LOP3.LUT R19, R25, 0xfffffffc, RZ, 0xc0, !PT ;  /* 0xfffffffc19137812 */ /* 0x000fe400078ec0ff */
[----:B------:R-:W-:-:S03]  /*11d0*/  SHF.R.S32.HI R25, RZ, 0x2, R25 ;  /* 0x00000002ff197819 */ /* 0x000fc60000011419 */
[----:B------:R-:W-:Y:S01]  /*11e0*/  IMAD.IADD R20, R38, 0x1, -R19 ;  /* 0x0000000126147824 */ /* 0x000fe200078e0a13 */
[----:B------:R-:W-:Y:S02]  /*11f0*/  IADD3.X R19, R0, ~UR6, RZ, P0, !PT ;  /* 0x8000000600137c10 */ /* 0x000fe400087fe4ff */
[----:B------:R-:W-:Y:S02]  /*1200*/  IADD3 R31, R25, 0x40, RZ ;  /* 0x00000040191f7810 */ /* 0x000fe40007ffe0ff */
[----:B------:R-:W-:Y:S02]  /*1210*/  ISETP.GT.U32.AND P3, PT, R21, R20, PT ;  /* 0x000000141500720c */ /* 0x000fe40003f64070 */
[----:B------:R-:W-:Y:S02]  /*1220*/  SHF.R.S32.HI R10, RZ, 0x1f, R20 ;  /* 0x0000001fff0a7819 */ /* 0x000fe40000011414 */
[----:B------:R-:W-:Y:S02]  /*1230*/  IADD3 R27, R25, 0x20, RZ ;  /* 0x00000020191b7810 */ /* 0x000fe40007ffe0ff */
[----:B------:R-:W-:-:S02]  /*1240*/  ISETP.GT.AND.EX P3, PT, R19, R10, PT, P3 ;  /* 0x0000000a1300720c */ /* 0x000fc40003f64330 */
[----:B------:R-:W-:Y:S02]  /*1250*/  IADD3 R23, R25, 0x60, RZ ;  /* 0x0000006019177810 */ /* 0x000fe40007ffe0ff */
[----:B------:R-:W-:Y:S02]  /*1260*/  ISETP.GE.OR P4, PT, R31, c[0x0][0x314], !P3 ;  /* 0x0000c5001f007a0c */ /* 0x000fe40005f86670 */
[----:B------:R-:W-:Y:S02]  /*1270*/  ISETP.GE.OR P5, PT, R27, c[0x0][0x314], !P3 ;  /* 0x0000c5001b007a0c */ /* 0x000fe40005fa6670 */
[----:B------:R-:W-:Y:S02]  /*1280*/  ISETP.GE.OR P6, PT, R25, c[0x0][0x314], !P3 ;  /* 0x0000c50019007a0c */ /* 0x000fe40005fc6670 */
[----:B------:R-:W-:Y:S02]  /*1290*/  ISETP.GE.OR P3, PT, R23, c[0x0][0x314], !P3 ;  /* 0x0000c50017007a0c */ /* 0x000fe40005f66670 */
[----:B------:R-:W-:-:S04]  /*12a0*/  IADD3 R32, P0, R20, UR7, RZ ;  /* 0x0000000714207c10 */ /* 0x000fc8000ff1e0ff */
[----:B------:R-:W-:Y:S01]  /*12b0*/  IADD3.X R33, R10, UR6, RZ, P0, !PT ;  /* 0x000000060a217c10 */ /* 0x000fe200087fe4ff */
[--C-:B------:R-:W-:Y:S01]  /*12c0*/  @!P4 IMAD.MOV.U32 R26, RZ, RZ, R32.reuse ;  /* 0x000000ffff1ac224 */ /* 0x100fe200078e0020 */
[----:B------:R-:W-:Y:S02]  /*12d0*/  @!P4 SHF.R.S32.HI R19, RZ, 0x1f, R31 ;  /* 0x0000001fff13c819 */ /* 0x000fe4000001141f */
[----:B------:R-:W-:Y:S01]  /*12e0*/  @!P5 SHF.R.S32.HI R21, RZ, 0x1f, R27 ;  /* 0x0000001fff15d819 */ /* 0x000fe2000001141b */
[----:B------:R-:W-:-:S04]  /*12f0*/  @!P5 IMAD.WIDE.U32 R28, R12, R27, R32 ;  /* 0x0000001b0c1cd225 */ /* 0x000fc800078e0020 */
[-C--:B------:R-:W-:Y:S01]  /*1300*/  @!P4 IMAD R19, R19, R12.reuse, RZ ;  /* 0x0000000c1313c224 */ /* 0x080fe200078e02ff */
[----:B------:R-:W-:Y:S01]  /*1310*/  @!P5 LEA R22, P0, R28, c[0x0][0x208], 0x2 ;  /* 0x000082001c16da11 */ /* 0x000fe200078010ff */
[----:B------:R-:W-:Y:S02]  /*1320*/  @!P5 IMAD R21, R21, R12, RZ ;  /* 0x0000000c1515d224 */ /* 0x000fe400078e02ff */
[-C--:B------:R-:W-:Y:S01]  /*1330*/  @!P4 IMAD R10, R31, R0.reuse, R19 ;  /* 0x000000001f0ac224 */ /* 0x080fe200078e0213 */
[----:B------:R-:W-:Y:S01]  /*1340*/  @!P3 SHF.R.S32.HI R19, RZ, 0x1f, R23 ;  /* 0x0000001fff13b819 */ /* 0x000fe20000011417 */
[----:B------:R-:W-:Y:S01]  /*1350*/  @!P5 IMAD R18, R27, R0, R21 ;  /* 0x000000001b12d224 */ /* 0x000fe200078e0215 */
[----:B------:R-:W-:Y:S01]  /*1360*/  @!P6 SHF.R.S32.HI R21, RZ, 0x1f, R25 ;  /* 0x0000001fff15e819 */ /* 0x000fe20000011419 */
[----:B------:R-:W-:Y:S02]  /*1370*/  @!P4 IMAD.MOV.U32 R27, RZ, RZ, R33 ;  /* 0x000000ffff1bc224 */ /* 0x000fe400078e0021 */
[----:B------:R-:W-:-:S02]  /*1380*/  @!P3 IMAD R19, R19, R12, RZ ;  /* 0x0000000c1313b224 */ /* 0x000fc400078e02ff */
[----:B------:R-:W-:-:S04]  /*1390*/  @!P4 IMAD.WIDE.U32 R26, R12, R31, R26 ;  /* 0x0000001f0c1ac225 */ /* 0x000fc800078e001a */
[----:B------:R-:W-:Y:S02]  /*13a0*/  @!P6 IMAD.MOV.U32 R30, RZ, RZ, R32 ;  /* 0x000000ffff1ee224 */ /* 0x000fe400078e0020 */
[--C-:B------:R-:W-:Y:S02]  /*13b0*/  @!P6 IMAD.MOV.U32 R31, RZ, RZ, R33.reuse ;  /* 0x000000ffff1fe224 */ /* 0x100fe400078e0021 */
[----:B------:R-:W-:Y:S02]  /*13c0*/  @!P6 IMAD R21, R21, R12, RZ ;  /* 0x0000000c1515e224 */ /* 0x000fe400078e02ff */
[----:B------:R-:W-:Y:S02]  /*13d0*/  @!P5 IMAD.IADD R18, R29, 0x1, R18 ;  /* 0x000000011d12d824 */ /* 0x000fe400078e0212 */
[----:B------:R-:W-:-:S04]  /*13e0*/  @!P3 IMAD.WIDE.U32 R32, R12, R23, R32 ;  /* 0x000000170c20b225 */ /* 0x000fc800078e0020 */
[-C--:B------:R-:W-:Y:S01]  /*13f0*/  @!P3 IMAD R19, R23, R0.reuse, R19 ;  /* 0x000000001713b224 */ /* 0x080fe200078e0213 */
[----:B------:R-:W-:Y:S01]  /*1400*/  @!P5 LEA.HI.X R23, R28, c[0x0][0x20c], R18, 0x2, P0 ;  /* 0x000083001c17da11 */ /* 0x000fe200000f1412 */
[----:B------:R-:W-:Y:S01]  /*1410*/  @!P6 IMAD.WIDE.U32 R30, R12, R25, R30 ;  /* 0x000000190c1ee225 */ /* 0x000fe200078e001e */
[----:B------:R-:W-:Y:S02]  /*1420*/  @!P3 LEA R18, P0, R32, c[0x0][0x208], 0x2 ;  /* 0x000082002012ba11 */ /* 0x000fe400078010ff */
[----:B------:R-:W-:Y:S01]  /*1430*/  @!P4 LEA R28, P1, R26, c[0x0][0x208], 0x2 ;  /* 0x000082001a1cca11 */ /* 0x000fe200078210ff */
[----:B------:R-:W-:Y:S01]  /*1440*/  @!P6 IMAD R21, R25, R0, R21 ;  /* 0x000000001915e224 */ /* 0x000fe200078e0215 */
[----:B------:R-:W-:Y:S01]  /*1450*/  @!P6 LEA R36, P2, R30, c[0x0][0x208], 0x2 ;  /* 0x000082001e24ea11 */ /* 0x000fe200078410ff */
[----:B------:R-:W-:Y:S02]  /*1460*/  @!P3 IMAD.IADD R19, R33, 0x1, R19 ;  /* 0x000000012113b824 */ /* 0x000fe400078e0213 */
[----:B------:R-:W-:-:S02]  /*1470*/  @!P6 IMAD.IADD R21, R31, 0x1, R21 ;  /* 0x000000011f15e824 */ /* 0x000fc400078e0215 */
[----:B------:R-:W-:Y:S01]  /*1480*/  @!P4 IMAD.IADD R27, R27, 0x1, R10 ;  /* 0x000000011b1bc824 */ /* 0x000fe200078e020a */
[----:B------:R-:W-:Y:S01]  /*1490*/  @!P3 LEA.HI.X R19, R32, c[0x0][0x20c], R19, 0x2, P0 ;  /* 0x000083002013ba11 */ /* 0x000fe200000f1413 */
[----:B------:R-:W-:Y:S01]  /*14a0*/  IMAD.MOV.U32 R24, RZ, RZ, -0x800000 ;  /* 0xff800000ff187424 */ /* 0x000fe200078e00ff */
[----:B------:R-:W-:Y:S01]  /*14b0*/  @!P6 LEA.HI.X R37, R30, c[0x0][0x20c], R21, 0x2, P2 ;  /* 0x000083001e25ea11 */ /* 0x000fe200010f1415 */
[----:B------:R-:W-:Y:S01]  /*14c0*/  IMAD.MOV.U32 R21, RZ, RZ, -0x800000 ;  /* 0xff800000ff157424 */ /* 0x000fe200078e00ff */
[----:B------:R-:W-:Y:S01]  /*14d0*/  @!P4 LEA.HI.X R29, R26, c[0x0][0x20c], R27, 0x2, P1 ;  /* 0x000083001a1dca11 */ /* 0x000fe200008f141b */
[----:B------:R-:W-:Y:S02]  /*14e0*/  IMAD.MOV.U32 R10, RZ, RZ, -0x800000 ;  /* 0xff800000ff0a7424 */ /* 0x000fe400078e00ff */
[----:B------:R-:W-:Y:S01]  /*14f0*/  IMAD.MOV.U32 R26, RZ, RZ, -0x800000 ;  /* 0xff800000ff1a7424 */ /* 0x000fe200078e00ff */
[----:B------:R0:W2:Y:S04]  /*1500*/  @!P3 LDG.E R24, [R18.64] ;  /* 0x000000081218b981 */ /* 0x0000a8000c1e1900 */
[----:B------:R-:W3:Y:S04]  /*1510*/  @!P6 LDG.E R21, [R36.64] ;  /* 0x000000082415e981 */ /* 0x000ee8000c1e1900 */
[----:B------:R1:W4:Y:S04]  /*1520*/  @!P5 LDG.E R10, [R22.64] ;  /* 0x00000008160ad981 */ /* 0x000328000c1e1900 */
[----:B------:R-:W5:Y:S01]  /*1530*/  @!P4 LDG.E R26, [R28.64] ;  /* 0x000000081c1ac981 */ /* 0x000f62000c1e1900 */
[----:B------:R-:W-:-:S04]  /*1540*/  IABS R27, c[0x0][0x1c0] ;  /* 0x00007000001b7a13 */ /* 0x000fc80000000000 */
[----:B------:R-:W0:Y:S08]  /*1550*/  I2F.U32.RP R32, R27 ;  /* 0x0000001b00207306 */ /* 0x000e300000209000 */
[----:B0-----:R-:W0:Y:S02]  /*1560*/  MUFU.RCP R30, R32 ;  /* 0x00000020001e7308 */ /* 0x001e240000001000 */
[----:B0-----:R-:W-:-:S06]  /*1570*/  IADD3 R30, R30, 0xffffffe, RZ ;  /* 0x0ffffffe1e1e7810 */ /* 0x001fcc0007ffe0ff */
[----:B------:R-:W1:Y:S01]  /*1580*/  F2I.FTZ.U32.TRUNC.NTZ R31, R30 ;  /* 0x0000001e001f7305 */ /* 0x000e62000021f000 */
[----:B------:R-:W-:Y:S02]  /*1590*/  IABS R19, R4 ;  /* 0x0000000400137213 */ /* 0x000fe40000000000 */
[----:B------:R-:W-:Y:S01]  /*15a0*/  IABS R18, c[0x0][0x1c0] ;  /* 0x0000700000127a13 */ /* 0x000fe20000000000 */
[----:B-1----:R-:W-:Y:S02]  /*15b0*/  IMAD.MOV R22, RZ, RZ, -R31 ;  /* 0x000000ffff167224 */ /* 0x002fe400078e0a1f */
[----:B------:R-:W-:Y:S02]  /*15c0*/  IMAD.MOV.U32 R30, RZ, RZ, RZ ;  /* 0x000000ffff1e7224 */ /* 0x000fe400078e00ff */
[----:B------:R-:W-:-:S04]  /*15d0*/  IMAD R22, R22, R27, RZ ;  /* 0x0000001b16167224 */ /* 0x000fc800078e02ff */
[----:B------:R-:W-:-:S04]  /*15e0*/  IMAD.HI.U32 R22, R31, R22, R30 ;  /* 0x000000161f167227 */ /* 0x000fc800078e001e */
[----:B------:R-:W-:Y:S02]  /*15f0*/  IMAD.MOV R18, RZ, RZ, -R18 ;  /* 0x000000ffff127224 */ /* 0x000fe400078e0a12 */
[----:B------:R-:W-:-:S04]  /*1600*/  IMAD.HI.U32 R22, R22, R19, RZ ;  /* 0x0000001316167227 */ /* 0x000fc800078e00ff */
[----:B------:R-:W-:-:S05]  /*1610*/  IMAD R18, R22, R18, R19 ;  /* 0x0000001216127224 */ /* 0x000fca00078e0213 */
[----:B------:R-:W-:Y:S02]  /*1620*/  ISETP.GT.U32.AND P3, PT, R27, R18, PT ;  /* 0x000000121b00720c */ /* 0x000fe40003f64070 */
[C---:B------:R-:W-:Y:S02]  /*1630*/  ISETP.GT.AND P6, PT, R38.reuse, 0x7f, PT ;  /* 0x0000007f2600780c */ /* 0x040fe40003fc4270 */
[C---:B------:R-:W-:Y:S02]  /*1640*/  ISETP.GT.AND P2, PT, R38.reuse, 0x1ff, PT ;  /* 0x000001ff2600780c */ /* 0x040fe40003f44270 */
[C---:B------:R-:W-:Y:S02]  /*1650*/  ISETP.GT.AND P1, PT, R38.reuse, 0x17f, PT ;  /* 0x0000017f2600780c */ /* 0x040fe40003f24270 */
[----:B------:R-:W-:Y:S01]  /*1660*/  ISETP.GT.AND P0, PT, R38, 0xff, PT ;  /* 0x000000ff2600780c */ /* 0x000fe20003f04270 */
[----:B------:R-:W-:-:S04]  /*1670*/  IMAD R25, R25, 0x5, R20 ;  /* 0x0000000519197824 */ /* 0x000fc800078e0214 */
[----:B------:R-:W-:-:S05]  /*1680*/  @!P3 IMAD.IADD R18, R18, 0x1, -R27 ;  /* 0x000000011212b824 */ /* 0x000fca00078e0a1b */
[----:B------:R-:W-:Y:S02]  /*1690*/  ISETP.GE.U32.AND P4, PT, R18, R27, PT ;  /* 0x0000001b1200720c */ /* 0x000fe40003f86070 */
[----:B------:R-:W-:Y:S02]  /*16a0*/  LOP3.LUT R18, R9, R14, RZ, 0xfc, !PT ;  /* 0x0000000e09127212 */ /* 0x000fe400078efcff */
[----:B------:R-:W-:Y:S02]  /*16b0*/  LOP3.LUT R4, R4, c[0x0][0x1c0], RZ, 0x3c, !PT ;  /* 0x0000700004047a12 */ /* 0x000fe400078e3cff */
[----:B------:R-:W-:-:S07]  /*16c0*/  @!P3 IADD3 R22, R22, 0x1, RZ ;  /* 0x000000011616b810 */ /* 0x000fce0007ffe0ff */
[----:B------:R-:W-:Y:S01]  /*16d0*/  @P4 IADD3 R22, R22, 0x1, RZ ;  /* 0x0000000116164810 */ /* 0x000fe20007ffe0ff */
[----:B------:R-:W-:Y:S01]  /*16e0*/  BSSY B0, `(.L_x_11) ;  /* 0x0000028000007945 */ /* 0x000fe20003800000 */
[----:B--2---:R0:W-:Y:S04]  /*16f0*/  @!P6 STS [R25.X4+0x780], R24 ;  /* 0x000780181900e388 */ /* 0x0041e80000004800 */
[----:B---3--:R0:W-:Y:S01]  /*1700*/  @!P2 STS [R25.X4], R21 ;  /* 0x000000151900a388 */ /* 0x0081e20000004800 */
[----:B------:R-:W-:-:S03]  /*1710*/  ISETP.NE.U32.AND P2, PT, R18, RZ, PT ;  /* 0x000000ff1200720c */ /* 0x000fc60003f45070 */
[----:B----4-:R0:W-:Y:S01]  /*1720*/  @!P1 STS [R25.X4+0x280], R10 ;  /* 0x0002800a19009388 */ /* 0x0101e20000004800 */
[----:B------:R-:W-:-:S03]  /*1730*/  ISETP.GE.AND P1, PT, R4, RZ, PT ;  /* 0x000000ff0400720c */ /* 0x000fc60003f26270 */
[----:B-----5:R0:W-:Y:S01]  /*1740*/  @!P0 STS [R25.X4+0x500], R26 ;  /* 0x0005001a19008388 */ /* 0x0201e20000004800 */
[----:B------:R-:W-:Y:S01]  /*1750*/  ISETP.NE.AND P0, PT, RZ, c[0x0][0x1c0], PT ;  /* 0x00007000ff007a0c */ /* 0x000fe20003f05270 */
[----:B------:R-:W-:-:S08]  /*1760*/  IMAD.MOV.U32 R4, RZ, RZ, R22 ;  /* 0x000000ffff047224 */ /* 0x000fd000078e0016 */
[----:B------:R-:W-:-:S04]  /*1770*/  @!P1 IMAD.MOV R4, RZ, RZ, -R4 ;  /* 0x000000ffff049224 */ /* 0x000fc800078e0a04 */
[----:B------:R-:W-:Y:S01]  /*1780*/  @!P0 LOP3.LUT R4, RZ, c[0x0][0x1c0], RZ, 0x33, !PT ;  /* 0x00007000ff048a12 */ /* 0x000fe200078e33ff */
[----:B------:R-:W-:Y:S05]  /*1790*/  @!P2 BRA `(.L_x_12) ;  /* 0x000000900000a947 */ /* 0x000fea0003800000 */
[----:B------:R-:W-:Y:S01]  /*17a0*/  IMAD.MOV.U32 R30, RZ, RZ, R8 ;  /* 0x000000ffff1e7224 */ /* 0x000fe200078e0008 */
[----:B0-----:R-:W-:Y:S01]  /*17b0*/  MOV R26, R15 ;  /* 0x0000000f001a7202 */ /* 0x001fe20000000f00 */
[----:B------:R-:W-:Y:S01]  /*17c0*/  IMAD.MOV.U32 R19, RZ, RZ, R9 ;  /* 0x000000ffff137224 */ /* 0x000fe200078e0009 */
[----:B------:R-:W-:Y:S02]  /*17d0*/  MOV R25, R14 ;  /* 0x0000000e00197202 */ /* 0x000fe40000000f00 */
[----:B------:R-:W-:Y:S02]  /*17e0*/  MOV R24, 0x1800 ;  /* 0x0000180000187802 */ /* 0x000fe40000000f00 */
[----:B------:R-:W-:Y:S05]  /*17f0*/  CALL.REL.NOINC `($__internal_0_$__cuda_sm20_div_s64) ;  /* 0x00002f5000007944 */ /* 0x000fea0003c00000 */
[----:B------:R-:W-:Y:S02]  /*1800*/  MOV R42, R20 ;  /* 0x00000014002a7202 */ /* 0x000fe40000000f00 */
[----:B------:R-:W-:Y:S01]  /*1810*/  MOV R43, R21 ;  /* 0x00000015002b7202 */ /* 0x000fe20000000f00 */
[----:B------:R-:W-:Y:S05]  /*1820*/  BRA `(.L_x_13) ;  /* 0x0000013000007947 */ /* 0x000fea0003800000 */
.L_x_12:
[----:B0-----:R-:W0:Y:S01]  /*1830*/  I2F.U32.RP R10, R15 ;  /* 0x0000000f000a7306 */ /* 0x001e220000209000 */
        /* <DEDUP_REMOVED lines=18> */
.L_x_13:
[----:B------:R-:W-:Y:S05]  /*1960*/  BSYNC B0 ;  /* 0x0000000000007941 */ /* 0x000fea0003800000 */
.L_x_11:
[----:B------:R-:W-:Y:S01]  /*1970*/  BAR.SYNC.DEFER_BLOCKING 0x0 ;  /* 0x0000000000007b1d */ /* 0x000fe20000010000 */
[----:B------:R-:W-:Y:S01]  /*1980*/  LEA.HI R7, R7, R38, RZ, 0x5 ;  /* 0x0000002607077211 */ /* 0x000fe200078f28ff */
[----:B------:R-:W-:Y:S02]  /*1990*/  IMAD.MOV.U32 R36, RZ, RZ, -0x800000 ;  /* 0xff800000ff247424 */ /* 0x000fe400078e00ff */
[----:B------:R-:W-:Y:S01]  /*19a0*/  IMAD.MOV.U32 R33, RZ, RZ, -0x800000 ;  /* 0xff800000ff217424 */ /* 0x000fe200078e00ff */
[----:B------:R-:W-:Y:S01]  /*19b0*/  LOP3.LUT R9, R7, 0xffffffe0, RZ, 0xc0, !PT ;  /* 0xffffffe007097812 */ /* 0x000fe200078ec0ff */
[----:B------:R-:W-:Y:S01]  /*19c0*/  IMAD.MOV.U32 R32, RZ, RZ, -0x800000 ;  /* 0xff800000ff207424 */ /* 0x000fe200078e00ff */
[----:B------:R-:W-:Y:S01]  /*19d0*/  SHF.R.S32.HI R7, RZ, 0x5, R7 ;  /* 0x00000005ff077819 */ /* 0x000fe20000011407 */
[----:B------:R-:W-:Y:S01]  /*19e0*/  IMAD.MOV.U32 R34, RZ, RZ, -0x800000 ;  /* 0xff800000ff227424 */ /* 0x000fe200078e00ff */
[----:B------:R-:W-:Y:S01]  /*19f0*/  ULDC.U8 UR4, c[0x0][0x329] ;  /* 0x0000ca4000047ab9 */ /* 0x000fe20000000000 */
[----:B------:R-:W-:Y:S01]  /*1a00*/  IMAD.IADD R38, R38, 0x1, -R9 ;  /* 0x0000000126267824 */ /* 0x000fe200078e0a09 */
[----:B------:R-:W-:Y:S03]  /*1a10*/  BSSY B1, `(.L_x_14) ;  /* 0x0000240000017945 */ /* 0x000fe60003800000 */
[----:B------:R-:W-:-:S05]  /*1a20*/  IMAD R27, R38, 0x5, R7 ;  /* 0x00000005261b7824 */ /* 0x000fca00078e0207 */
[----:B------:R-:W-:Y:S04]  /*1a30*/  @!P6 LDS R36, [R27.X4] ;  /* 0x000000001b24e984 */ /* 0x000fe80000004800 */
[----:B------:R-:W0:Y:S04]  /*1a40*/  @!P6 LDS R33, [R27.X4+0x280] ;  /* 0x000280001b21e984 */ /* 0x000e280000004800 */
[----:B------:R-:W1:Y:S04]  /*1a50*/  @!P6 LDS R32, [R27.X4+0x500] ;  /* 0x000500001b20e984 */ /* 0x000e680000004800 */
[----:B------:R-:W2:Y:S01]  /*1a60*/  @!P6 LDS R34, [R27.X4+0x780] ;  /* 0x000780001b22e984 */ /* 0x000ea20000004800 */
[----:B0-----:R-:W-:-:S04]  /*1a70*/  FMNMX.FTZ R19, R36, R33, !PT ;  /* 0x0000002124137209 */ /* 0x001fc80007810000 */
[----:B-1----:R-:W-:-:S04]  /*1a80*/  FMNMX.FTZ R19, R19, R32, !PT ;  /* 0x0000002013137209 */ /* 0x002fc80007810000 */
[----:B--2---:R-:W-:-:S05]  /*1a90*/  FMNMX.FTZ R19, R19, R34, !PT ;  /* 0x0000002213137209 */ /* 0x004fca0007810000 */
[----:B------:R-:W0:Y:S02]  /*1aa0*/  SHFL.BFLY PT, R18, R19, 0x10, 0x1f ;  /* 0x0e001f0013127f89 */ /* 0x000e2400000e0000 */
[----:B0-----:R-:W-:-:S05]  /*1ab0*/  FMNMX.FTZ R18, R19, R18, !PT ;  /* 0x0000001213127209 */ /* 0x001fca0007810000 */
[----:B------:R-:W0:Y:S02]  /*1ac0*/  SHFL.BFLY PT, R25, R18, 0x8, 0x1f ;  /* 0x0d001f0012197f89 */ /* 0x000e2400000e0000 */
[----:B0-----:R-:W-:-:S05]  /*1ad0*/  FMNMX.FTZ R25, R18, R25, !PT ;  /* 0x0000001912197209 */ /* 0x001fca0007810000 */
[----:B------:R-:W0:Y:S02]  /*1ae0*/  SHFL.BFLY PT, R10, R25, 0x4, 0x1f ;  /* 0x0c801f00190a7f89 */ /* 0x000e2400000e0000 */
[----:B0-----:R-:W-:-:S05]  /*1af0*/  FMNMX.FTZ R10, R25, R10, !PT ;  /* 0x0000000a190a7209 */ /* 0x001fca0007810000 */
[----:B------:R-:W0:Y:S02]  /*1b00*/  SHFL.BFLY PT, R9, R10, 0x2, 0x1f ;  /* 0x0c401f000a097f89 */ /* 0x000e2400000e0000 */
[----:B0-----:R-:W-:-:S05]  /*1b10*/  FMNMX.FTZ R9, R10, R9, !PT ;  /* 0x000000090a097209 */ /* 0x001fca0007810000 */
[----:B------:R-:W0:Y:S02]  /*1b20*/  SHFL.BFLY PT, R8, R9, 0x1, 0x1f ;  /* 0x0c201f0009087f89 */ /* 0x000e2400000e0000 */
[----:B0-----:R-:W-:-:S04]  /*1b30*/  FMNMX.FTZ R8, R9, R8, !PT ;  /* 0x0000000809087209 */ /* 0x001fc80007810000 */
[----:B------:R-:W-:-:S04]  /*1b40*/  FSETP.NEU.FTZ.AND P0, PT, R8, -INF , PT ;  /* 0xff8000000800780b */ /* 0x000fc80003f1d000 */
[----:B------:R-:W-:-:S05]  /*1b50*/  FSEL R19, R8, RZ, P0 ;  /* 0x000000ff08137208 */ /* 0x000fca0000000000 */
[C---:B------:R-:W-:Y:S02]  /*1b60*/  FADD.FTZ R21, -R19.reuse, R36 ;  /* 0x0000002413157221 */ /* 0x040fe40000010100 */
[----:B------:R-:W-:Y:S02]  /*1b70*/  FADD.FTZ R23, -R19, R33 ;  /* 0x0000002113177221 */ /* 0x000fe40000010100 */
[----:B------:R-:W-:Y:S02]  /*1b80*/  FMUL.FTZ R21, R21, 1.4426950216293334961 ;  /* 0x3fb8aa3b15157820 */ /* 0x000fe40000410000 */
[----:B------:R-:W-:Y:S02]  /*1b90*/  FMUL.FTZ R23, R23, 1.4426950216293334961 ;  /* 0x3fb8aa3b17177820 */ /* 0x000fe40000410000 */
[C---:B------:R-:W-:Y:S02]  /*1ba0*/  FADD.FTZ R22, -R19.reuse, R32 ;  /* 0x0000002013167221 */ /* 0x040fe40000010100 */
[----:B------:R-:W-:Y:S01]  /*1bb0*/  MUFU.EX2 R21, R21 ;  /* 0x0000001500157308 */ /* 0x000fe20000000800 */
[----:B------:R-:W-:-:S02]  /*1bc0*/  FADD.FTZ R20, -R19, R34 ;  /* 0x0000002213147221 */ /* 0x000fc40000010100 */
[----:B------:R-:W-:Y:S02]  /*1bd0*/  FMUL.FTZ R22, R22, 1.4426950216293334961 ;  /* 0x3fb8aa3b16167820 */ /* 0x000fe40000410000 */
[----:B------:R-:W-:-:S03]  /*1be0*/  FMUL.FTZ R20, R20, 1.4426950216293334961 ;  /* 0x3fb8aa3b14147820 */ /* 0x000fc60000410000 */
[----:B------:R-:W0:Y:S08]  /*1bf0*/  MUFU.EX2 R10, R23 ;  /* 0x00000017000a7308 */ /* 0x000e300000000800 */
[----:B------:R-:W1:Y:S08]  /*1c00*/  MUFU.EX2 R9, R22 ;  /* 0x0000001600097308 */ /* 0x000e700000000800 */
[----:B------:R-:W2:Y:S01]  /*1c10*/  MUFU.EX2 R8, R20 ;  /* 0x0000001400087308 */ /* 0x000ea20000000800 */
[----:B0-----:R-:W-:Y:S01]  /*1c20*/  FADD.FTZ R10, R21, R10 ;  /* 0x0000000a150a7221 */ /* 0x001fe20000010000 */
[----:B------:R-:W-:-:S03]  /*1c30*/  IABS R21, R2 ;  /* 0x0000000200157213 */ /* 0x000fc60000000000 */
[----:B-1----:R-:W-:-:S04]  /*1c40*/  FADD.FTZ R9, R10, R9 ;  /* 0x000000090a097221 */ /* 0x002fc80000010000 */
[----:B--2---:R-:W-:Y:S01]  /*1c50*/  FADD.FTZ R25, R9, R8 ;  /* 0x0000000809197221 */ /* 0x004fe20000010000 */
[----:B------:R-:W-:Y:S01]  /*1c60*/  IABS R9, c[0x0][0x1c0] ;  /* 0x0000700000097a13 */ /* 0x000fe20000000000 */
[----:B------:R-:W0:Y:S03]  /*1c70*/  I2F.RP R8, R21 ;  /* 0x0000001500087306 */ /* 0x000e260000209400 */
[----:B------:R-:W1:Y:S05]  /*1c80*/  SHFL.BFLY PT, R18, R25, 0x10, 0x1f ;  /* 0x0e001f0019127f89 */ /* 0x000e6a00000e0000 */
[----:B------:R-:W2:Y:S08]  /*1c90*/  I2F.U32.RP R20, R9 ;  /* 0x0000000900147306 */ /* 0x000eb00000209000 */
[----:B0-----:R-:W0:Y:S08]  /*1ca0*/  MUFU.RCP R8, R8 ;  /* 0x0000000800087308 */ /* 0x001e300000001000 */
[----:B--2---:R-:W2:Y:S01]  /*1cb0*/  MUFU.RCP R24, R20 ;  /* 0x0000001400187308 */ /* 0x004ea20000001000 */
[----:B-1----:R-:W-:-:S05]  /*1cc0*/  FADD.FTZ R18, R25, R18 ;  /* 0x0000001219127221 */ /* 0x002fca0000010000 */
[----:B------:R-:W1:Y:S01]  /*1cd0*/  SHFL.BFLY PT, R23, R18, 0x8, 0x1f ;  /* 0x0d001f0012177f89 */ /* 0x000e6200000e0000 */
[----:B0-----:R-:W-:Y:S02]  /*1ce0*/  IADD3 R28, R8, 0xffffffe, RZ ;  /* 0x0ffffffe081c7810 */ /* 0x001fe40007ffe0ff */
[----:B------:R-:W-:Y:S02]  /*1cf0*/  IABS R8, R2 ;  /* 0x0000000200087213 */ /* 0x000fe40000000000 */
[----:B------:R-:W0:Y:S01]  /*1d00*/  F2I.FTZ.U32.TRUNC.NTZ R29, R28 ;  /* 0x0000001c001d7305 */ /* 0x000e22000021f000 */
[----:B--2---:R-:W-:Y:S01]  /*1d10*/  IADD3 R24, R24, 0xffffffe, RZ ;  /* 0x0ffffffe18187810 */ /* 0x004fe20007ffe0ff */
[----:B------:R-:W-:Y:S02]  /*1d20*/  IMAD.IADD R20, R6, 0x1, R21 ;  /* 0x0000000106147824 */ /* 0x000fe400078e0215 */
[----:B------:R-:W-:-:S04]  /*1d30*/  IMAD.MOV R8, RZ, RZ, -R8 ;  /* 0x000000ffff087224 */ /* 0x000fc800078e0a08 */
[----:B------:R-:W2:Y:S01]  /*1d40*/  F2I.FTZ.U32.TRUNC.NTZ R25, R24 ;  /* 0x0000001800197305 */ /* 0x000ea2000021f000 */
[----:B0-----:R-:W-:Y:S02]  /*1d50*/  IMAD.MOV R22, RZ, RZ, -R29 ;  /* 0x000000ffff167224 */ /* 0x001fe400078e0a1d */
[----:B------:R-:W-:Y:S02]  /*1d60*/  IMAD.MOV.U32 R28, RZ, RZ, RZ ;  /* 0x000000ffff1c7224 */ /* 0x000fe400078e00ff */
[----:B-1----:R-:W-:Y:S01]  /*1d70*/  FADD.FTZ R23, R18, R23 ;  /* 0x0000001712177221 */ /* 0x002fe20000010000 */
[----:B------:R-:W-:Y:S01]  /*1d80*/  IABS R18, R20 ;  /* 0x0000001400127213 */ /* 0x000fe20000000000 */
[----:B------:R-:W-:Y:S02]  /*1d90*/  IMAD R22, R22, R21, RZ ;  /* 0x0000001516167224 */ /* 0x000fe400078e02ff */
[----:B--2---:R-:W-:Y:S01]  /*1da0*/  IMAD.MOV R6, RZ, RZ, -R25 ;  /* 0x000000ffff067224 */ /* 0x004fe200078e0a19 */
[----:B------:R-:W0:Y:S01]  /*1db0*/  SHFL.BFLY PT, R10, R23, 0x4, 0x1f ;  /* 0x0c801f00170a7f89 */ /* 0x000e2200000e0000 */
[----:B------:R-:W-:-:S04]  /*1dc0*/  IMAD.HI.U32 R22, R29, R22, R28 ;  /* 0x000000161d167227 */ /* 0x000fc800078e001c */
[----:B------:R-:W-:Y:S01]  /*1dd0*/  IMAD.MOV.U32 R29, RZ, RZ, R18 ;  /* 0x000000ffff1d7224 */ /* 0x000fe200078e0012 */
[----:B------:R-:W-:Y:S01]  /*1de0*/  IABS R18, c[0x0][0x1c0] ;  /* 0x0000700000127a13 */ /* 0x000fe20000000000 */
[----:B------:R-:W-:Y:S02]  /*1df0*/  IMAD R31, R6, R9, RZ ;  /* 0x00000009061f7224 */ /* 0x000fe400078e02ff */
[----:B------:R-:W-:Y:S02]  /*1e00*/  IMAD.MOV.U32 R24, RZ, RZ, RZ ;  /* 0x000000ffff187224 */ /* 0x000fe400078e00ff */
[----:B------:R-:W-:-:S04]  /*1e10*/  IMAD.HI.U32 R22, R22, R29, RZ ;  /* 0x0000001d16167227 */ /* 0x000fc800078e00ff */
[----:B------:R-:W-:-:S04]  /*1e20*/  IMAD.HI.U32 R24, R25, R31, R24 ;  /* 0x0000001f19187227 */ /* 0x000fc800078e0018 */
[----:B------:R-:W-:Y:S02]  /*1e30*/  IMAD R8, R22, R8, R29 ;  /* 0x0000000816087224 */ /* 0x000fe400078e021d */
[----:B------:R-:W-:Y:S02]  /*1e40*/  IMAD.MOV R18, RZ, RZ, -R18 ;  /* 0x000000ffff127224 */ /* 0x000fe400078e0a12 */
[----:B------:R-:W-:Y:S01]  /*1e50*/  IMAD.HI.U32 R24, R24, R29, RZ ;  /* 0x0000001d18187227 */ /* 0x000fe200078e00ff */
[----:B------:R-:W-:-:S03]  /*1e60*/  ISETP.GT.U32.AND P0, PT, R21, R8, PT ;  /* 0x000000081500720c */ /* 0x000fc60003f04070 */
[----:B0-----:R-:W-:Y:S02]  /*1e70*/  FADD.FTZ R10, R23, R10 ;  /* 0x0000000a170a7221 */ /* 0x001fe40000010000 */
[----:B------:R-:W-:Y:S02]  /*1e80*/  IMAD R18, R24, R18, R29 ;  /* 0x0000001218127224 */ /* 0x000fe400078e021d */
[----:B------:R-:W-:Y:S01]  /*1e90*/  IMAD.MOV.U32 R31, RZ, RZ, 0x7f800000 ;  /* 0x7f800000ff1f7424 */ /* 0x000fe200078e00ff */
[----:B------:R-:W0:Y:S02]  /*1ea0*/  SHFL.BFLY PT, R23, R10, 0x2, 0x1f ;  /* 0x0c401f000a177f89 */ /* 0x000e2400000e0000 */
[----:B------:R-:W-:-:S03]  /*1eb0*/  ISETP.GT.U32.AND P5, PT, R9, R18, PT ;  /* 0x000000120900720c */ /* 0x000fc60003fa4070 */
[----:B------:R-:W-:Y:S01]  /*1ec0*/  @!P0 IMAD.IADD R8, R8, 0x1, -R21 ;  /* 0x0000000108088824 */ /* 0x000fe200078e0a15 */
[----:B------:R-:W-:Y:S02]  /*1ed0*/  @!P0 IADD3 R22, R22, 0x1, RZ ;  /* 0x0000000116168810 */ /* 0x000fe40007ffe0ff */
[----:B------:R-:W-:Y:S02]  /*1ee0*/  ISETP.GT.AND P0, PT, R2, RZ, PT ;  /* 0x000000ff0200720c */ /* 0x000fe40003f04270 */
[-C--:B------:R-:W-:Y:S02]  /*1ef0*/  ISETP.GE.U32.AND P4, PT, R8, R21.reuse, PT ;  /* 0x000000150800720c */ /* 0x080fe40003f86070 */
[C---:B------:R-:W-:Y:S02]  /*1f00*/  LOP3.LUT R8, R20.reuse, R21, RZ, 0x3c, !PT ;  /* 0x0000001514087212 */ /* 0x040fe400078e3cff */
[----:B------:R-:W-:Y:S01]  /*1f10*/  LOP3.LUT R20, R20, c[0x0][0x1c0], RZ, 0x3c, !PT ;  /* 0x0000700014147a12 */ /* 0x000fe200078e3cff */
[----:B------:R-:W-:Y:S01]  /*1f20*/  @!P5 IMAD.IADD R18, R18, 0x1, -R9 ;  /* 0x000000011212d824 */ /* 0x000fe200078e0a09 */
[----:B------:R-:W-:-:S02]  /*1f30*/  ISETP.GE.AND P3, PT, R8, RZ, PT ;  /* 0x000000ff0800720c */ /* 0x000fc40003f66270 */
[----:B------:R-:W1:Y:S01]  /*1f40*/  S2R R8, SR_TID.X ;  /* 0x0000000000087919 */ /* 0x000e620000002100 */
[----:B------:R-:W-:Y:S02]  /*1f50*/  @!P5 IADD3 R24, R24, 0x1, RZ ;  /* 0x000000011818d810 */ /* 0x000fe40007ffe0ff */
[----:B------:R-:W-:Y:S02]  /*1f60*/  ISETP.GE.U32.AND P1, PT, R18, R9, PT ;  /* 0x000000091200720c */ /* 0x000fe40003f26070 */
[----:B------:R-:W-:Y:S01]  /*1f70*/  ISETP.GE.AND P2, PT, R20, RZ, PT ;  /* 0x000000ff1400720c */ /* 0x000fe20003f46270 */
[----:B0-----:R-:W-:Y:S01]  /*1f80*/  FADD.FTZ R23, R10, R23 ;  /* 0x000000170a177221 */ /* 0x001fe20000010000 */
[----:B------:R-:W-:Y:S02]  /*1f90*/  @P4 IADD3 R22, R22, 0x1, RZ ;  /* 0x0000000116164810 */ /* 0x000fe40007ffe0ff */
[----:B------:R-:W-:Y:S02]  /*1fa0*/  ISETP.GT.AND P4, PT, R3, RZ, PT ;  /* 0x000000ff0300720c */ /* 0x000fe40003f84270 */
[----:B------:R-:W0:Y:S01]  /*1fb0*/  SHFL.BFLY PT, R6, R23, 0x1, 0x1f ;  /* 0x0c201f0017067f89 */ /* 0x000e2200000e0000 */
[----:B------:R-:W-:Y:S01]  /*1fc0*/  SHF.R.S32.HI R20, RZ, 0x1f, R2 ;  /* 0x0000001fff147819 */ /* 0x000fe20000011402 */
[----:B------:R-:W-:Y:S01]  /*1fd0*/  @!P3 IMAD.MOV R22, RZ, RZ, -R22 ;  /* 0x000000ffff16b224 */ /* 0x000fe200078e0a16 */
[----:B------:R-:W-:-:S02]  /*1fe0*/  ISETP.NE.AND P5, PT, R2, RZ, PT ;  /* 0x000000ff0200720c */ /* 0x000fc40003fa5270 */
[----:B------:R-:W-:Y:S02]  /*1ff0*/  @P1 IADD3 R24, R24, 0x1, RZ ;  /* 0x0000000118181810 */ /* 0x000fe40007ffe0ff */
[----:B------:R-:W-:Y:S01]  /*2000*/  LEA.HI.SX32 R9, R2, 0x1, 0x1 ;  /* 0x0000000102097811 */ /* 0x000fe200078f0aff */
[----:B------:R-:W-:Y:S01]  /*2010*/  @!P0 IMAD.MOV R9, RZ, RZ, R20 ;  /* 0x000000ffff098224 */ /* 0x000fe200078e0214 */
[----:B------:R-:W-:Y:S01]  /*2020*/  ISETP.NE.AND P0, PT, RZ, c[0x0][0x1c0], PT ;  /* 0x00007000ff007a0c */ /* 0x000fe20003f05270 */
[----:B------:R-:W-:Y:S01]  /*2030*/  @!P2 IMAD.MOV R24, RZ, RZ, -R24 ;  /* 0x000000ffff18a224 */ /* 0x000fe200078e0a18 */
[----:B------:R-:W-:Y:S02]  /*2040*/  SHF.R.S32.HI R10, RZ, 0x1f, R3 ;  /* 0x0000001fff0a7819 */ /* 0x000fe40000011403 */
[----:B-1----:R-:W-:Y:S02]  /*2050*/  LOP3.LUT P2, RZ, R8, 0x1f, RZ, 0xc0, !PT ;  /* 0x0000001f08ff7812 */ /* 0x002fe4000784c0ff */
[----:B------:R-:W-:-:S02]  /*2060*/  ISETP.NE.AND P3, PT, RZ, UR4, PT ;  /* 0x00000004ff007c0c */ /* 0x000fc4000bf65270 */
[----:B------:R-:W-:Y:S02]  /*2070*/  ISETP.GT.OR P2, PT, R8, 0x7f, P2 ;  /* 0x0000007f0800780c */ /* 0x000fe40001744670 */
[----:B------:R-:W-:-:S03]  /*2080*/  @!P5 LOP3.LUT R22, RZ, R21, RZ, 0x33, !PT ;  /* 0x00000015ff16d212 */ /* 0x000fc600078e33ff */
[----:B------:R-:W-:Y:S01]  /*2090*/  @!P0 LOP3.LUT R24, RZ, c[0x0][0x1c0], RZ, 0x33, !PT ;  /* 0x00007000ff188a12 */ /* 0x000fe200078e33ff */
[----:B0-----:R-:W-:Y:S01]  /*20a0*/  FADD.FTZ R18, R23, R6 ;  /* 0x0000000617127221 */ /* 0x001fe20000010000 */
[----:B------:R-:W-:Y:S01]  /*20b0*/  LEA.HI.SX32 R6, R3, 0x1, 0x1 ;  /* 0x0000000103067811 */ /* 0x000fe200078f0aff */
[----:B------:R-:W-:Y:S01]  /*20c0*/  @!P4 IMAD.MOV R6, RZ, RZ, R10 ;  /* 0x000000ffff06c224 */ /* 0x000fe200078e020a */
[----:B------:R-:W-:Y:S01]  /*20d0*/  ISETP.LT.U32.AND P0, PT, R40, R22, PT ;  /* 0x000000162800720c */ /* 0x000fe20003f01070 */
[----:B------:R-:W-:Y:S01]  /*20e0*/  IMAD.MOV.U32 R10, RZ, RZ, c[0x0][0x214] ;  /* 0x00008500ff0a7624 */ /* 0x000fe200078e00ff */
[----:B------:R-:W-:Y:S02]  /*20f0*/  FSETP.NE.FTZ.AND P1, PT, R18, RZ, PT ;  /* 0x000000ff1200720b */ /* 0x000fe40003f35000 */
[----:B------:R-:W-:Y:S02]  /*2100*/  SHF.R.S32.HI R21, RZ, 0x1f, R22 ;  /* 0x0000001fff157819 */ /* 0x000fe40000011416 */
[----:B------:R-:W-:-:S02]  /*2110*/  SEL R23, R10, 0x1, !P3 ;  /* 0x000000010a177807 */ /* 0x000fc40005800000 */
[----:B------:R-:W-:-:S03]  /*2120*/  ISETP.LT.AND.EX P0, PT, R41, R21, PT, P0 ;  /* 0x000000152900720c */ /* 0x000fc60003f01300 */
[-C--:B------:R-:W-:Y:S01]  /*2130*/  IMAD R8, R24, R23.reuse, RZ ;  /* 0x0000001718087224 */ /* 0x080fe200078e02ff */
[----:B------:R-:W-:Y:S01]  /*2140*/  SEL R10, R40, R22, P0 ;  /* 0x00000016280a7207 */ /* 0x000fe20000000000 */
[----:B------:R-:W-:Y:S02]  /*2150*/  IMAD R25, R4, R23, RZ ;  /* 0x0000001704197224 */ /* 0x000fe400078e02ff */
[----:B------:R-:W0:Y:S01]  /*2160*/  @P1 MUFU.LG2 R18, R18 ;  /* 0x0000001200121308 */ /* 0x000e220000000c00 */
[----:B------:R-:W-:Y:S01]  /*2170*/  IMAD R8, R9, R8, RZ ;  /* 0x0000000809087224 */ /* 0x000fe200078e02ff */
[----:B------:R-:W-:Y:S01]  /*2180*/  SEL R9, R41, R21, P0 ;  /* 0x0000001529097207 */ /* 0x000fe20000000000 */
[----:B------:R-:W-:Y:S02]  /*2190*/  IMAD R6, R25, R6, RZ ;  /* 0x0000000619067224 */ /* 0x000fe400078e02ff */
[----:B0-----:R-:W-:Y:S01]  /*21a0*/  @P1 FFMA.FTZ R31, R18, 0.69314718246459960938, R19 ;  /* 0x3f317218121f1823 */ /* 0x001fe20000010013 */
[----:B------:R-:W-:Y:S05]  /*21b0*/  @P2 BRA `(.L_x_15) ;  /* 0x00001c5000002947 */ /* 0x000fea0003800000 */
[----:B------:R-:W-:Y:S01]  /*21c0*/  ULDC.U8 UR4, c[0x0][0x328] ;  /* 0x0000ca0000047ab9 */ /* 0x000fe20000000000 */
[----:B------:R-:W-:-:S02]  /*21d0*/  IADD3 R40, P0, R7, UR7, RZ ;  /* 0x0000000707287c10 */ /* 0x000fc4000ff1e0ff */
[----:B------:R-:W-:Y:S02]  /*21e0*/  ISETP.NE.AND P1, PT, RZ, UR4, PT ;  /* 0x00000004ff007c0c */ /* 0x000fe4000bf25270 */
[----:B------:R-:W-:-:S11]  /*21f0*/  LEA.HI.X.SX32 R41, R7, UR6, 0x1, P0 ;  /* 0x0000000607297c11 */ /* 0x000fd600080f0eff */
[----:B------:R-:W-:Y:S05]  /*2200*/  @!P1 BRA `(.L_x_16) ;  /* 0x00001bd000009947 */ /* 0x000fea0003800000 */
[----:B------:R-:W-:Y:S01]  /*2210*/  ISETP.GE.U32.AND P1, PT, R40, R12, PT ;  /* 0x0000000c2800720c */ /* 0x000fe20003f26070 */
[----:B------:R-:W-:-:S03]  /*2220*/  IMAD.MOV.U32 R4, RZ, RZ, c[0x0][0x1c0] ;  /* 0x00007000ff047624 */ /* 0x000fc600078e00ff */
[----:B------:R-:W-:Y:S02]  /*2230*/  ISETP.GE.AND.EX P1, PT, R41, R0, PT, P1 ;  /* 0x000000002900720c */ /* 0x000fe40003f26310 */
[----:B------:R-:W-:Y:S02]  /*2240*/  ISETP.LT.U32.AND P0, PT, R4, 0x1, PT ;  /* 0x000000010400780c */ /* 0x000fe40003f01070 */
[----:B------:R-:W-:-:S04]  /*2250*/  SHF.R.S32.HI R18, RZ, 0x1f, R4 ;  /* 0x0000001fff127819 */ /* 0x000fc80000011404 */
[----:B------:R-:W-:-:S04]  /*2260*/  ISETP.LT.AND.EX P0, PT, R18, RZ, PT, P0 ;  /* 0x000000ff1200720c */ /* 0x000fc80003f01300 */
[----:B------:R-:W-:Y:S02]  /*2270*/  SEL R4, R4, 0x1, P0 ;  /* 0x0000000104047807 */ /* 0x000fe40000000000 */
[----:B------:R-:W-:Y:S01]  /*2280*/  SEL R0, R18, RZ, P0 ;  /* 0x000000ff12007207 */ /* 0x000fe20000000000 */
[----:B------:R-:W-:Y:S05]  /*2290*/  @P1 BRA `(.L_x_15) ;  /* 0x00001b7000001947 */ /* 0x000fea0003800000 */
[----:B------:R-:W-:Y:S01]  /*22a0*/  IADD3 R18, P1, R4, 0x1, RZ ;  /* 0x0000000104127810 */ /* 0x000fe20007f3e0ff */
[----:B------:R-:W-:Y:S03]  /*22b0*/  BSSY B0, `(.L_x_17) ;  /* 0x0000035000007945 */ /* 0x000fe60003800000 */
[----:B------:R-:W-:Y:S01]  /*22c0*/  ISETP.GE.U32.AND P0, PT, R18, 0x3, PT ;  /* 0x000000031200780c */ /* 0x000fe20003f06070 */
[----:B------:R-:W-:-:S05]  /*22d0*/  IMAD.X R18, RZ, RZ, R0, P1 ;  /* 0x000000ffff127224 */ /* 0x000fca00008e0600 */
[----:B------:R-:W-:-:S04]  /*22e0*/  ISETP.GE.U32.AND.EX P0, PT, R18, RZ, PT, P0 ;  /* 0x000000ff1200720c */ /* 0x000fc80003f06100 */
[----:B------:R-:W-:Y:S02]  /*22f0*/  SEL R18, R0, RZ, !P0 ;  /* 0x000000ff00127207 */ /* 0x000fe40004000000 */
[----:B------:R-:W-:-:S03]  /*2300*/  SEL R20, R4, RZ, !P0 ;  /* 0x000000ff04147207 */ /* 0x000fc60004000000 */
[-C--:B------:R-:W-:Y:S02]  /*2310*/  IMAD R18, R18, R35.reuse, RZ ;  /* 0x0000002312127224 */ /* 0x080fe400078e02ff */
[----:B------:R-:W-:-:S04]  /*2320*/  IMAD.WIDE.U32 R22, R20, R35, RZ ;  /* 0x0000002314167225 */ /* 0x000fc800078e00ff */
[----:B------:R-:W-:Y:S02]  /*2330*/  IMAD R19, R20, R5, R18 ;  /* 0x0000000514137224 */ /* 0x000fe400078e0212 */
[----:B------:R-:W-:-:S03]  /*2340*/  IMAD.WIDE.U32 R44, R22, R4, RZ ;  /* 0x00000004162c7225 */ /* 0x000fc600078e00ff */
[----:B------:R-:W-:-:S05]  /*2350*/  IADD3 R19, R23, R19, RZ ;  /* 0x0000001317137210 */ /* 0x000fca0007ffe0ff */
[----:B------:R-:W-:-:S04]  /*2360*/  IMAD R25, R19, R4, RZ ;  /* 0x0000000413197224 */ /* 0x000fc800078e02ff */
[----:B------:R-:W-:-:S04]  /*2370*/  IMAD R25, R0, R22, R25 ;  /* 0x0000001600197224 */ /* 0x000fc800078e0219 */
[----:B------:R-:W-:-:S05]  /*2380*/  IMAD.IADD R25, R45, 0x1, R25 ;  /* 0x000000012d197824 */ /* 0x000fca00078e0219 */
[----:B------:R-:W-:-:S04]  /*2390*/  LOP3.LUT R18, R41, R25, RZ, 0xfc, !PT ;  /* 0x0000001929127212 */ /* 0x000fc800078efcff */
[----:B------:R-:W-:-:S13]  /*23a0*/  ISETP.NE.U32.AND P0, PT, R18, RZ, PT ;  /* 0x000000ff1200720c */ /* 0x000fda0003f05070 */
[----:B------:R-:W-:Y:S05]  /*23b0*/  @!P0 BRA `(.L_x_18) ;  /* 0x000000e000008947 */ /* 0x000fea0003800000 */
[----:B------:R-:W-:Y:S01]  /*23c0*/  IMAD.MOV.U32 R30, RZ, RZ, R40 ;  /* 0x000000ffff1e7224 */ /* 0x000fe200078e0028 */
[----:B------:R-:W-:Y:S01]  /*23d0*/  MOV R19, R41 ;  /* 0x0000002900137202 */ /* 0x000fe20000000f00 */
[----:B------:R-:W-:Y:S01]  /*23e0*/  IMAD.MOV.U32 R26, RZ, RZ, R44 ;  /* 0x000000ffff1a7224 */ /* 0x000fe200078e002c */
[----:B------:R-:W-:Y:S02]  /*23f0*/  MOV R24, 0x2410 ;  /* 0x0000241000187802 */ /* 0x000fe40000000f00 */
[----:B------:R-:W-:Y:S05]  /*2400*/  CALL.REL.NOINC `($__internal_0_$__cuda_sm20_div_s64) ;  /* 0x0000234000007944 */ /* 0x000fea0003c00000 */
[-C--:B------:R-:W-:Y:S02]  /*2410*/  IADD3 R23, P0, RZ, -R20.reuse, RZ ;  /* 0x80000014ff177210 */ /* 0x080fe40007f1e0ff */
[----:B------:R-:W-:Y:S02]  /*2420*/  MOV R50, R20 ;  /* 0x0000001400327202 */ /* 0x000fe40000000f00 */
[----:B------:R-:W-:Y:S01]  /*2430*/  IADD3.X R19, RZ, ~R21, RZ, P0, !PT ;  /* 0x80000015ff137210 */ /* 0x000fe200007fe4ff */
[----:B------:R-:W-:Y:S01]  /*2440*/  IMAD.WIDE.U32 R40, R44, R23, R40 ;  /* 0x000000172c287225 */ /* 0x000fe200078e0028 */
[----:B------:R-:W-:-:S03]  /*2450*/  MOV R51, R21 ;  /* 0x0000001500337202 */ /* 0x000fc60000000f00 */
[----:B------:R-:W-:-:S04]  /*2460*/  IMAD R18, R19, R44, RZ ;  /* 0x0000002c13127224 */ /* 0x000fc800078e02ff */
[----:B------:R-:W-:-:S05]  /*2470*/  IMAD R19, R25, R23, R18 ;  /* 0x0000001719137224 */ /* 0x000fca00078e0212 */
[----:B------:R-:W-:Y:S01]  /*2480*/  IADD3 R19, R41, R19, RZ ;  /* 0x0000001329137210 */ /* 0x000fe20007ffe0ff */
[----:B------:R-:W-:Y:S05]  /*2490*/  BRA `(.L_x_19) ;  /* 0x0000016000007947 */ /* 0x000fea0003800000 */
.L_x_18:
[----:B------:R-:W0:Y:S01]  /*24a0*/  I2F.U32.RP R22, R44 ;  /* 0x0000002c00167306 */ /* 0x000e220000209000 */
[----:B------:R-:W-:Y:S01]  /*24b0*/  ISETP.NE.U32.AND P0, PT, R44, RZ, PT ;  /* 0x000000ff2c00720c */ /* 0x000fe20003f05070 */
[----:B------:R-:W-:-:S06]  /*24c0*/  IMAD.MOV.U32 R51, RZ, RZ, RZ ;  /* 0x000000ffff337224 */ /* 0x000fcc00078e00ff */
[----:B0-----:R-:W0:Y:S02]  /*24d0*/  MUFU.RCP R20, R22 ;  /* 0x0000001600147308 */ /* 0x001e240000001000 */
[----:B0-----:R-:W-:-:S06]  /*24e0*/  IADD3 R20, R20, 0xffffffe, RZ ;  /* 0x0ffffffe14147810 */ /* 0x001fcc0007ffe0ff */
[----:B------:R0:W1:Y:S02]  /*24f0*/  F2I.FTZ.U32.TRUNC.NTZ R21, R20 ;  /* 0x0000001400157305 */ /* 0x000064000021f000 */
[----:B0-----:R-:W-:Y:S01]  /*2500*/  HFMA2.MMA R20, -RZ, RZ, 0, 0 ;  /* 0x00000000ff147435 */ /* 0x001fe200000001ff */
[----:B-1----:R-:W-:-:S04]  /*2510*/  IMAD.MOV R18, RZ, RZ, -R21 ;  /* 0x000000ffff127224 */ /* 0x002fc800078e0a15 */
[----:B------:R-:W-:-:S05]  /*2520*/  IMAD R18, R18, R44, RZ ;  /* 0x0000002c12127224 */ /* 0x000fca00078e02ff */
[----:B------:R-:W-:-:S06]  /*2530*/  IMAD.HI.U32 R21, R21, R18, R20 ;  /* 0x0000001215157227 */ /* 0x000fcc00078e0014 */
[----:B------:R-:W-:-:S04]  /*2540*/  IMAD.HI.U32 R50, R21, R40, RZ ;  /* 0x0000002815327227 */ /* 0x000fc800078e00ff */
[----:B------:R-:W-:-:S04]  /*2550*/  IMAD.MOV R19, RZ, RZ, -R50 ;  /* 0x000000ffff137224 */ /* 0x000fc800078e0a32 */
[----:B------:R-:W-:-:S05]  /*2560*/  IMAD R19, R44, R19, R40 ;  /* 0x000000132c137224 */ /* 0x000fca00078e0228 */
[----:B------:R-:W-:-:S13]  /*2570*/  ISETP.GE.U32.AND P2, PT, R19, R44, PT ;  /* 0x0000002c1300720c */ /* 0x000fda0003f46070 */
[-C--:B------:R-:W-:Y:S02]  /*2580*/  @P2 IADD3 R19, R19, -R44.reuse, RZ ;  /* 0x8000002c13132210 */ /* 0x080fe40007ffe0ff */
[----:B------:R-:W-:Y:S02]  /*2590*/  @P2 IADD3 R50, R50, 0x1, RZ ;  /* 0x0000000132322810 */ /* 0x000fe40007ffe0ff */
[----:B------:R-:W-:Y:S02]  /*25a0*/  ISETP.GE.U32.AND P1, PT, R19, R44, PT ;  /* 0x0000002c1300720c */ /* 0x000fe40003f26070 */
[----:B------:R-:W-:-:S11]  /*25b0*/  MOV R19, RZ ;  /* 0x000000ff00137202 */ /* 0x000fd60000000f00 */
[----:B------:R-:W-:Y:S02]  /*25c0*/  @P1 IADD3 R50, R50, 0x1, RZ ;  /* 0x0000000132321810 */ /* 0x000fe40007ffe0ff */
[----:B------:R-:W-:-:S05]  /*25d0*/  @!P0 LOP3.LUT R50, RZ, R44, RZ, 0x33, !PT ;  /* 0x0000002cff328212 */ /* 0x000fca00078e33ff */
[----:B------:R-:W-:-:S04]  /*25e0*/  IMAD.MOV R21, RZ, RZ, -R50 ;  /* 0x000000ffff157224 */ /* 0x000fc800078e0a32 */
[----:B------:R-:W-:Y:S02]  /*25f0*/  IMAD R40, R44, R21, R40 ;  /* 0x000000152c287224 */ /* 0x000fe400078e0228 */
.L_x_19:
[----:B------:R-:W-:Y:S05]  /*2600*/  BSYNC B0 ;  /* 0x0000000000007941 */ /* 0x000fea0003800000 */
.L_x_17:
[----:B------:R-:W-:Y:S01]  /*2610*/  LOP3.LUT R18, R19, R5, RZ, 0xfc, !PT ;  /* 0x0000000513127212 */ /* 0x000fe200078efcff */
[----:B------:R-:W-:Y:S03]  /*2620*/  BSSY B0, `(.L_x_20) ;  /* 0x0000028000007945 */ /* 0x000fe60003800000 */
        /* <DEDUP_REMOVED lines=9> */
[-C--:B------:R-:W-:Y:S02]  /*26c0*/  IADD3.X R18, RZ, ~R21.reuse, RZ, P0, !PT ;  /* 0x80000015ff127210 */ /* 0x080fe400007fe4ff */
[----:B------:R-:W-:Y:S01]  /*26d0*/  MOV R44, R20 ;  /* 0x00000014002c7202 */ /* 0x000fe20000000f00 */
[----:B------:R-:W-:Y:S01]  /*26e0*/  IMAD.WIDE.U32 R40, R35, R22, R40 ;  /* 0x0000001623287225 */ /* 0x000fe200078e0028 */
[----:B------:R-:W-:-:S03]  /*26f0*/  MOV R45, R21 ;  /* 0x00000015002d7202 */ /* 0x000fc60000000f00 */
[----:B------:R-:W-:-:S04]  /*2700*/  IMAD R18, R18, R35, RZ ;  /* 0x0000002312127224 */ /* 0x000fc800078e02ff */
[----:B------:R-:W-:-:S05]  /*2710*/  IMAD R5, R5, R22, R18 ;  /* 0x0000001605057224 */ /* 0x000fca00078e0212 */
[----:B------:R-:W-:Y:S01]  /*2720*/  IADD3 R5, R41, R5, RZ ;  /* 0x0000000529057210 */ /* 0x000fe20007ffe0ff */
[----:B------:R-:W-:Y:S05]  /*2730*/  BRA `(.L_x_22) ;  /* 0x0000016000007947 */ /* 0x000fea0003800000 */
.L_x_21:
[----:B------:R-:W0:Y:S01]  /*2740*/  I2F.U32.RP R20, R35 ;  /* 0x0000002300147306 */ /* 0x000e220000209000 */
[----:B------:R-:W-:Y:S01]  /*2750*/  HFMA2.MMA R18, -RZ, RZ, 0, 0 ;  /* 0x00000000ff127435 */ /* 0x000fe200000001ff */
[----:B------:R-:W-:Y:S01]  /*2760*/  ISETP.NE.U32.AND P0, PT, R35, RZ, PT ;  /* 0x000000ff2300720c */ /* 0x000fe20003f05070 */
[----:B------:R-:W-:-:S05]  /*2770*/  IMAD.MOV.U32 R45, RZ, RZ, RZ ;  /* 0x000000ffff2d7224 */ /* 0x000fca00078e00ff */
[----:B0-----:R-:W0:Y:S02]  /*2780*/  MUFU.RCP R19, R20 ;  /* 0x0000001400137308 */ /* 0x001e240000001000 */
[----:B0-----:R-:W-:-:S06]  /*2790*/  IADD3 R19, R19, 0xffffffe, RZ ;  /* 0x0ffffffe13137810 */ /* 0x001fcc0007ffe0ff */
[----:B------:R-:W0:Y:S02]  /*27a0*/  F2I.FTZ.U32.TRUNC.NTZ R19, R19 ;  /* 0x0000001300137305 */ /* 0x000e24000021f000 */
[----:B0-----:R-:W-:-:S04]  /*27b0*/  IMAD.MOV R5, RZ, RZ, -R19 ;  /* 0x000000ffff057224 */ /* 0x001fc800078e0a13 */
[----:B------:R-:W-:-:S04]  /*27c0*/  IMAD R5, R5, R35, RZ ;  /* 0x0000002305057224 */ /* 0x000fc800078e02ff */
[----:B------:R-:W-:-:S06]  /*27d0*/  IMAD.HI.U32 R5, R19, R5, R18 ;  /* 0x0000000513057227 */ /* 0x000fcc00078e0012 */
[----:B------:R-:W-:-:S04]  /*27e0*/  IMAD.HI.U32 R44, R5, R40, RZ ;  /* 0x00000028052c7227 */ /* 0x000fc800078e00ff */
[----:B------:R-:W-:-:S04]  /*27f0*/  IMAD.MOV R5, RZ, RZ, -R44 ;  /* 0x000000ffff057224 */ /* 0x000fc800078e0a2c */
[----:B------:R-:W-:Y:S01]  /*2800*/  IMAD R18, R35, R5, R40 ;  /* 0x0000000523127224 */ /* 0x000fe200078e0228 */
[----:B------:R-:W-:-:S04]  /*2810*/  MOV R5, RZ ;  /* 0x000000ff00057202 */ /* 0x000fc80000000f00 */
[----:B------:R-:W-:-:S13]  /*2820*/  ISETP.GE.U32.AND P2, PT, R18, R35, PT ;  /* 0x000000231200720c */ /* 0x000fda0003f46070 */
[-C--:B------:R-:W-:Y:S02]  /*2830*/  @P2 IADD3 R18, R18, -R35.reuse, RZ ;  /* 0x8000002312122210 */ /* 0x080fe40007ffe0ff */
[----:B------:R-:W-:Y:S02]  /*2840*/  @P2 IADD3 R44, R44, 0x1, RZ ;  /* 0x000000012c2c2810 */ /* 0x000fe40007ffe0ff */
[----:B------:R-:W-:-:S13]  /*2850*/  ISETP.GE.U32.AND P1, PT, R18, R35, PT ;  /* 0x000000231200720c */ /* 0x000fda0003f26070 */
[----:B------:R-:W-:Y:S02]  /*2860*/  @P1 IADD3 R44, R44, 0x1, RZ ;  /* 0x000000012c2c1810 */ /* 0x000fe40007ffe0ff */
[----:B------:R-:W-:-:S05]  /*2870*/  @!P0 LOP3.LUT R44, RZ, R35, RZ, 0x33, !PT ;  /* 0x00000023ff2c8212 */ /* 0x000fca00078e33ff */
[----:B------:R-:W-:-:S04]  /*2880*/  IMAD.MOV R18, RZ, RZ, -R44 ;  /* 0x000000ffff127224 */ /* 0x000fc800078e0a2c */
[----:B------:R-:W-:Y:S02]  /*2890*/  IMAD R40, R35, R18, R40 ;  /* 0x0000001223287224 */ /* 0x000fe400078e0228 */
.L_x_22:
[----:B------:R-:W-:Y:S05]  /*28a0*/  BSYNC B0 ;  /* 0x0000000000007941 */ /* 0x000fea0003800000 */
.L_x_20:
[----:B------:R-:W-:Y:S01]  /*28b0*/  LOP3.LUT R18, R45, R0, RZ, 0xfc, !PT ;  /* 0x000000002d127212 */ /* 0x000fe200078efcff */
[----:B------:R-:W-:Y:S01]  /*28c0*/  IMAD.MOV.U32 R28, RZ, RZ, c[0x0][0x210] ;  /* 0x00008400ff1c7624 */ /* 0x000fe200078e00ff */
[----:B------:R-:W-:Y:S02]  /*28d0*/  BSSY B0, `(.L_x_23) ;  /* 0x0000027000007945 */ /* 0x000fe40003800000 */
[----:B------:R-:W-:Y:S02]  /*28e0*/  ISETP.NE.U32.AND P0, PT, R18, RZ, PT ;  /* 0x000000ff1200720c */ /* 0x000fe40003f05070 */
[----:B------:R-:W-:-:S11]  /*28f0*/  SEL R28, R28, 0x1, P3 ;  /* 0x000000011c1c7807 */ /* 0x000fd60001800000 */
[----:B------:R-:W-:Y:S05]  /*2900*/  @!P0 BRA `(.L_x_24) ;  /* 0x000000d000008947 */ /* 0x000fea0003800000 */
[----:B------:R-:W-:Y:S01]  /*2910*/  IMAD.MOV.U32 R30, RZ, RZ, R44 ;  /* 0x000000ffff1e7224 */ /* 0x000fe200078e002c */
[----:B------:R-:W-:Y:S01]  /*2920*/  MOV R26, R4 ;  /* 0x00000004001a7202 */ /* 0x000fe20000000f00 */
[----:B------:R-:W-:Y:S01]  /*2930*/  IMAD.MOV.U32 R19, RZ, RZ, R45 ;  /* 0x000000ffff137224 */ /* 0x000fe200078e002d */
[----:B------:R-:W-:Y:S02]  /*2940*/  MOV R25, R0 ;  /* 0x0000000000197202 */ /* 0x000fe40000000f00 */
[----:B------:R-:W-:Y:S02]  /*2950*/  MOV R24, 0x2970 ;  /* 0x0000297000187802 */ /* 0x000fe40000000f00 */
[----:B------:R-:W-:Y:S05]  /*2960*/  CALL.REL.NOINC `($__internal_0_$__cuda_sm20_div_s64) ;  /* 0x00001de000007944 */ /* 0x000fea0003c00000 */
[----:B------:R-:W-:-:S04]  /*2970*/  IADD3 R23, P0, RZ, -R20, RZ ;  /* 0x80000014ff177210 */ /* 0x000fc80007f1e0ff */
[----:B------:R-:W-:Y:S01]  /*2980*/  IADD3.X R19, RZ, ~R21, RZ, P0, !PT ;  /* 0x80000015ff137210 */ /* 0x000fe200007fe4ff */
[----:B------:R-:W-:-:S04]  /*2990*/  IMAD.WIDE.U32 R44, R4, R23, R44 ;  /* 0x00000017042c7225 */ /* 0x000fc800078e002c */
[----:B------:R-:W-:-:S04]  /*29a0*/  IMAD R19, R19, R4, RZ ;  /* 0x0000000413137224 */ /* 0x000fc800078e02ff */
[----:B------:R-:W-:-:S05]  /*29b0*/  IMAD R0, R0, R23, R19 ;  /* 0x0000001700007224 */ /* 0x000fca00078e0213 */
[----:B------:R-:W-:Y:S01]  /*29c0*/  IADD3 R0, R45, R0, RZ ;  /* 0x000000002d007210 */ /* 0x000fe20007ffe0ff */
[----:B------:R-:W-:Y:S05]  /*29d0*/  BRA `(.L_x_25) ;  /* 0x0000016000007947 */ /* 0x000fea0003800000 */
.L_x_24:
[----:B------:R-:W0:Y:S01]  /*29e0*/  I2F.U32.RP R21, R4 ;  /* 0x0000000400157306 */ /* 0x000e220000209000 */
[----:B------:R-:W-:-:S07]  /*29f0*/  ISETP.NE.U32.AND P0, PT, R4, RZ, PT ;  /* 0x000000ff0400720c */ /* 0x000fce0003f05070 */
[----:B0-----:R-:W0:Y:S02]  /*2a00*/  MUFU.RCP R18, R21 ;  /* 0x0000001500127308 */ /* 0x001e240000001000 */
[----:B0-----:R-:W-:Y:S01]  /*2a10*/  IADD3 R18, R18, 0xffffffe, RZ ;  /* 0x0ffffffe12127810 */ /* 0x001fe20007ffe0ff */
[----:B------:R-:W-:-:S05]  /*2a20*/  IMAD.MOV.U32 R21, RZ, RZ, RZ ;  /* 0x000000ffff157224 */ /* 0x000fca00078e00ff */
[----:B------:R0:W1:Y:S02]  /*2a30*/  F2I.FTZ.U32.TRUNC.NTZ R19, R18 ;  /* 0x0000001200137305 */ /* 0x000064000021f000 */
[----:B0-----:R-:W-:Y:S01]  /*2a40*/  HFMA2.MMA R18, -RZ, RZ, 0, 0 ;  /* 0x00000000ff127435 */ /* 0x001fe200000001ff */
[----:B-1----:R-:W-:-:S04]  /*2a50*/  IMAD.MOV R0, RZ, RZ, -R19 ;  /* 0x000000ffff007224 */ /* 0x002fc800078e0a13 */
[----:B------:R-:W-:-:S05]  /*2a60*/  IMAD R0, R0, R4, RZ ;  /* 0x0000000400007224 */ /* 0x000fca00078e02ff */
[----:B------:R-:W-:Y:S01]  /*2a70*/  IMAD.HI.U32 R19, R19, R0, R18 ;  /* 0x0000000013137227 */ /* 0x000fe200078e0012 */
[----:B------:R-:W-:-:S05]  /*2a80*/  MOV R0, RZ ;  /* 0x000000ff00007202 */ /* 0x000fca0000000f00 */
[----:B------:R-:W-:-:S04]  /*2a90*/  IMAD.HI.U32 R20, R19, R44, RZ ;  /* 0x0000002c13147227 */ /* 0x000fc800078e00ff */
[----:B------:R-:W-:-:S04]  /*2aa0*/  IMAD.MOV R19, RZ, RZ, -R20 ;  /* 0x000000ffff137224 */ /* 0x000fc800078e0a14 */
[----:B------:R-:W-:-:S05]  /*2ab0*/  IMAD R19, R4, R19, R44 ;  /* 0x0000001304137224 */ /* 0x000fca00078e022c */
        /* <DEDUP_REMOVED lines=8> */
.L_x_25:
[----:B------:R-:W-:Y:S05]  /*2b40*/  BSYNC B0 ;  /* 0x0000000000007941 */ /* 0x000fea0003800000 */
.L_x_23:
[-C--:B------:R-:W-:Y:S01]  /*2b50*/  IMAD R19, R43, R17.reuse, RZ ;  /* 0x000000112b137224 */ /* 0x080fe200078e02ff */
[----:B------:R-:W-:Y:S01]  /*2b60*/  ULDC.U8 UR10, c[0x0][0x329] ;  /* 0x0000ca40000a7ab9 */ /* 0x000fe20000000000 */
[C---:B------:R-:W-:Y:S01]  /*2b70*/  IMAD.WIDE.U32 R48, R42.reuse, R17, RZ ;  /* 0x000000112a307225 */ /* 0x040fe200078e00ff */
[----:B------:R-:W-:Y:S01]  /*2b80*/  UISETP.NE.AND UP0, UPT, UR10, URZ, UPT ;  /* 0x0000003f0a00728c */ /* 0x000fe2000bf05270 */
[----:B------:R-:W-:Y:S01]  /*2b90*/  BSSY B0, `(.L_x_26) ;  /* 0x0000046000007945 */ /* 0x000fe20003800000 */
[----:B------:R-:W-:Y:S01]  /*2ba0*/  ULDC.64 UR4, c[0x0][0x210] ;  /* 0x0000840000047ab9 */ /* 0x000fe20000000a00 */
[----:B------:R-:W-:Y:S01]  /*2bb0*/  IMAD R19, R42, R16, R19 ;  /* 0x000000102a137224 */ /* 0x000fe200078e0213 */
[----:B------:R-:W-:Y:S01]  /*2bc0*/  UIMAD UR4, UR4, UR5, URZ ;  /* 0x00000005040472a4 */ /* 0x000fe2000f8e023f */
[----:B------:R-:W-:Y:S01]  /*2bd0*/  IMAD R5, R5, R28, RZ ;  /* 0x0000001c05057224 */ /* 0x000fe200078e02ff */
[----:B------:R-:W-:Y:S02]  /*2be0*/  USEL UR5, UR5, 0x1, !UP0 ;  /* 0x0000000105057887 */ /* 0x000fe4000c000000 */
[----:B------:R-:W-:Y:S01]  /*2bf0*/  IADD3 R4, R49, R19, RZ ;  /* 0x0000001331047210 */ /* 0x000fe20007ffe0ff */
[----:B------:R-:W-:Y:S01]  /*2c00*/  USHF.R.S32.HI UR11, URZ, 0x1f, UR4 ;  /* 0x0000001f3f0b7899 */ /* 0x000fe20008011404 */
[----:B------:R-:W-:Y:S01]  /*2c10*/  SHF.R.S32.HI R19, RZ, 0x1f, R28 ;  /* 0x0000001fff137819 */ /* 0x000fe2000001141c */
[----:B------:R-:W-:Y:S01]  /*2c20*/  USHF.R.S32.HI UR10, URZ, 0x1f, UR5 ;  /* 0x0000001f3f0a7899 */ /* 0x000fe20008011405 */
[----:B------:R-:W-:-:S02]  /*2c30*/  IMAD R23, R0, UR4, RZ ;  /* 0x0000000400177c24 */ /* 0x000fc4000f8e02ff */
[-C--:B------:R-:W-:Y:S02]  /*2c40*/  IMAD R25, R4, R15.reuse, RZ ;  /* 0x0000000f04197224 */ /* 0x080fe400078e02ff */
[----:B------:R-:W-:Y:S02]  /*2c50*/  IMAD R19, R19, R40, R5 ;  /* 0x0000002813137224 */ /* 0x000fe400078e0205 */
[----:B------:R-:W-:Y:S02]  /*2c60*/  IMAD R25, R14, R48, R25 ;  /* 0x000000300e197224 */ /* 0x000fe400078e0219 */
[----:B------:R-:W-:-:S04]  /*2c70*/  IMAD.WIDE.U32 R48, R48, R15, RZ ;  /* 0x0000000f30307225 */ /* 0x000fc800078e00ff */
[----:B------:R-:W-:Y:S01]  /*2c80*/  IMAD R5, R21, UR5, RZ ;  /* 0x0000000515057c24 */ /* 0x000fe2000f8e02ff */
[----:B------:R-:W-:Y:S01]  /*2c90*/  IADD3 R25, R49, R25, RZ ;  /* 0x0000001931197210 */ /* 0x000fe20007ffe0ff */
[----:B------:R-:W-:Y:S02]  /*2ca0*/  IMAD R21, R44, UR11, R23 ;  /* 0x0000000b2c157c24 */ /* 0x000fe4000f8e0217 */
[----:B------:R-:W-:Y:S01]  /*2cb0*/  IMAD.WIDE.U32 R40, R40, R28, RZ ;  /* 0x0000001c28287225 */ /* 0x000fe200078e00ff */
[----:B------:R-:W-:-:S03]  /*2cc0*/  LOP3.LUT R4, R51, R25, RZ, 0xfc, !PT ;  /* 0x0000001933047212 */ /* 0x000fc600078efcff */
[----:B------:R-:W-:Y:S01]  /*2cd0*/  IMAD.WIDE.U32 R44, R44, UR4, RZ ;  /* 0x000000042c2c7c25 */ /* 0x000fe2000f8e00ff */
[----:B------:R-:W-:Y:S02]  /*2ce0*/  ISETP.NE.U32.AND P0, PT, R4, RZ, PT ;  /* 0x000000ff0400720c */ /* 0x000fe40003f05070 */
[----:B------:R-:W-:Y:S01]  /*2cf0*/  IADD3 R0, R41, R19, RZ ;  /* 0x0000001329007210 */ /* 0x000fe20007ffe0ff */
[C---:B------:R-:W-:Y:S01]  /*2d00*/  IMAD R5, R20.reuse, UR10, R5 ;  /* 0x0000000a14057c24 */ /* 0x040fe2000f8e0205 */
[----:B------:R-:W-:Y:S01]  /*2d10*/  IADD3 R4, R45, R21, RZ ;  /* 0x000000152d047210 */ /* 0x000fe20007ffe0ff */
[----:B------:R-:W-:-:S04]  /*2d20*/  IMAD.WIDE.U32 R42, R20, UR5, RZ ;  /* 0x00000005142a7c25 */ /* 0x000fc8000f8e00ff */
[----:B------:R-:W-:Y:S01]  /*2d30*/  IMAD R3, R3, UR4, RZ ;  /* 0x0000000403037c24 */ /* 0x000fe2000f8e02ff */
[----:B------:R-:W-:Y:S01]  /*2d40*/  IADD3 R5, R43, R5, RZ ;  /* 0x000000052b057210 */ /* 0x000fe20007ffe0ff */
[----:B------:R-:W-:Y:S02]  /*2d50*/  IMAD R2, R2, UR4, RZ ;  /* 0x0000000402027c24 */ /* 0x000fe4000f8e02ff */
[----:B------:R-:W-:Y:S05]  /*2d60*/  @!P0 BRA `(.L_x_27) ;  /* 0x0000011000008947 */ /* 0x000fea0003800000 */
[----:B------:R-:W-:Y:S01]  /*2d70*/  IMAD.MOV.U32 R30, RZ, RZ, R50 ;  /* 0x000000ffff1e7224 */ /* 0x000fe200078e0032 */
[----:B------:R-:W-:Y:S01]  /*2d80*/  MOV R19, R51 ;  /* 0x0000003300137202 */ /* 0x000fe20000000f00 */
[----:B------:R-:W-:Y:S01]  /*2d90*/  IMAD.MOV.U32 R26, RZ, RZ, R48 ;  /* 0x000000ffff1a7224 */ /* 0x000fe200078e0030 */
[----:B------:R-:W-:Y:S02]  /*2da0*/  MOV R24, 0x2dc0 ;  /* 0x00002dc000187802 */ /* 0x000fe40000000f00 */
[----:B------:R-:W-:Y:S05]  /*2db0*/  CALL.REL.NOINC `($__internal_0_$__cuda_sm20_div_s64) ;  /* 0x0000199000007944 */ /* 0x000fea0003c00000 */
[----:B------:R-:W-:Y:S01]  /*2dc0*/  IADD3 R18, P0, RZ, -R20, RZ ;  /* 0x80000014ff127210 */ /* 0x000fe20007f1e0ff */
[----:B------:R-:W-:Y:S01]  /*2dd0*/  IMAD.MOV.U32 R23, RZ, RZ, R51 ;  /* 0x000000ffff177224 */ /* 0x000fe200078e0033 */
[----:B------:R-:W-:Y:S02]  /*2de0*/  MOV R22, R50 ;  /* 0x0000003200167202 */ /* 0x000fe40000000f00 */
[----:B------:R-:W-:-:S05]  /*2df0*/  IADD3.X R19, RZ, ~R21, RZ, P0, !PT ;  /* 0x80000015ff137210 */ /* 0x000fca00007fe4ff */
[-C--:B------:R-:W-:Y:S02]  /*2e00*/  IMAD R19, R19, R48.reuse, RZ ;  /* 0x0000003013137224 */ /* 0x080fe400078e02ff */
[----:B------:R-:W-:-:S04]  /*2e10*/  IMAD.WIDE.U32 R48, R18, R48, R22 ;  /* 0x0000003012307225 */ /* 0x000fc800078e0016 */
[----:B------:R-:W-:Y:S01]  /*2e20*/  IMAD R19, R25, R18, R19 ;  /* 0x0000001219137224 */ /* 0x000fe200078e0213 */
[----:B------:R-:W-:Y:S02]  /*2e30*/  MOV R18, R48 ;  /* 0x0000003000127202 */ /* 0x000fe40000000f00 */
[----:B------:R-:W-:Y:S01]  /*2e40*/  MOV R48, R20 ;  /* 0x0000001400307202 */ /* 0x000fe20000000f00 */
[----:B------:R-:W-:Y:S01]  /*2e50*/  IMAD.IADD R19, R49, 0x1, R19 ;  /* 0x0000000131137824 */ /* 0x000fe200078e0213 */
[----:B------:R-:W-:Y:S01]  /*2e60*/  MOV R49, R21 ;  /* 0x0000001500317202 */ /* 0x000fe20000000f00 */
[----:B------:R-:W-:Y:S05]  /*2e70*/  BRA `(.L_x_28) ;  /* 0x0000017000007947 */ /* 0x000fea0003800000 */
.L_x_27:
[----:B------:R-:W0:Y:S01]  /*2e80*/  I2F.U32.RP R22, R48 ;  /* 0x0000003000167306 */ /* 0x000e220000209000 */
[----:B------:R-:W-:Y:S01]  /*2e90*/  IMAD.MOV.U32 R20, RZ, RZ, RZ ;  /* 0x000000ffff147224 */ /* 0x000fe200078e00ff */
        /* <DEDUP_REMOVED lines=14> */
[----:B------:R-:W-:Y:S01]  /*2f80*/  ISETP.GE.U32.AND P1, PT, R19, R48, PT ;  /* 0x000000301300720c */ /* 0x000fe20003f26070 */
[----:B------:R-:W-:-:S12]  /*2f90*/  IMAD.MOV.U32 R19, RZ, RZ, RZ ;  /* 0x000000ffff137224 */ /* 0x000fd800078e00ff */
[----:B------:R-:W-:Y:S02]  /*2fa0*/  @P1 IADD3 R20, R20, 0x1, RZ ;  /* 0x0000000114141810 */ /* 0x000fe40007ffe0ff */
[----:B------:R-:W-:-:S04]  /*2fb0*/  @!P0 LOP3.LUT R20, RZ, R48, RZ, 0x33, !PT ;  /* 0x00000030ff148212 */ /* 0x000fc800078e33ff */
[----:B------:R-:W-:-:S05]  /*2fc0*/  IADD3 R21, -R20, RZ, RZ ;  /* 0x000000ff14157210 */ /* 0x000fca0007ffe1ff */
[----:B------:R-:W-:Y:S01]  /*2fd0*/  IMAD R18, R48, R21, R50 ;  /* 0x0000001530127224 */ /* 0x000fe200078e0232 */
[----:B------:R-:W-:Y:S02]  /*2fe0*/  MOV R48, R20 ;  /* 0x0000001400307202 */ /* 0x000fe40000000f00 */
.L_x_28:
[----:B------:R-:W-:Y:S05]  /*2ff0*/  BSYNC B0 ;  /* 0x0000000000007941 */ /* 0x000fea0003800000 */
.L_x_26:
        /* <DEDUP_REMOVED lines=18> */
.L_x_30:
        /* <DEDUP_REMOVED lines=22> */
.L_x_31:
[----:B------:R-:W-:Y:S05]  /*3280*/  BSYNC B0 ;  /* 0x0000000000007941 */ /* 0x000fea0003800000 */
.L_x_29:
[----:B------:R-:W-:Y:S01]  /*3290*/  LOP3.LUT R17, R51, R14, RZ, 0xfc, !PT ;  /* 0x0000000e33117212 */ /* 0x000fe200078efcff */
[----:B------:R-:W-:Y:S03]  /*32a0*/  BSSY B0, `(.L_x_32) ;  /* 0x000002c000007945 */ /* 0x000fe60003800000 */
        /* <DEDUP_REMOVED lines=8> */
[----:B------:R-:W-:Y:S01]  /*3330*/  IADD3 R17, P0, RZ, -R20, RZ ;  /* 0x80000014ff117210 */ /* 0x000fe20007f1e0ff */
[----:B------:R-:W-:Y:S01]  /*3340*/  IMAD.MOV.U32 R25, RZ, RZ, R51 ;  /* 0x000000ffff197224 */ /* 0x000fe200078e0033 */
[----:B------:R-:W-:Y:S02]  /*3350*/  MOV R24, R50 ;  /* 0x0000003200187202 */ /* 0x000fe40000000f00 */
[----:B------:R-:W-:-:S03]  /*3360*/  IADD3.X R22, RZ, ~R21, RZ, P0, !PT ;  /* 0x80000015ff167210 */ /* 0x000fc600007fe4ff */
[----:B------:R-:W-:-:S04]  /*3370*/  IMAD.WIDE.U32 R24, R15, R17, R24 ;  /* 0x000000110f187225 */ /* 0x000fc800078e0018 */
[----:B------:R-:W-:-:S04]  /*3380*/  IMAD R22, R22, R15, RZ ;  /* 0x0000000f16167224 */ /* 0x000fc800078e02ff */
[----:B------:R-:W-:Y:S01]  /*3390*/  IMAD R14, R14, R17, R22 ;  /* 0x000000110e0e7224 */ /* 0x000fe200078e0216 */
[----:B------:R-:W-:Y:S02]  /*33a0*/  MOV R22, R24 ;  /* 0x0000001800167202 */ /* 0x000fe40000000f00 */
[----:B------:R-:W-:Y:S01]  /*33b0*/  MOV R24, R20 ;  /* 0x0000001400187202 */ /* 0x000fe20000000f00 */
[----:B------:R-:W-:Y:S01]  /*33c0*/  IMAD.IADD R14, R25, 0x1, R14 ;  /* 0x00000001190e7824 */ /* 0x000fe200078e020e */
[----:B------:R-:W-:Y:S01]  /*33d0*/  MOV R25, R21 ;  /* 0x0000001500197202 */ /* 0x000fe20000000f00 */
[----:B------:R-:W-:Y:S05]  /*33e0*/  BRA `(.L_x_34) ;  /* 0x0000017000007947 */ /* 0x000fea0003800000 */
.L_x_33:
        /* <DEDUP_REMOVED lines=20> */
[----:B------:R-:W-:Y:S02]  /*3530*/  IADD3 R22, -R20, RZ, RZ ;  /* 0x000000ff14167210 */ /* 0x000fe40007ffe1ff */
[----:B------:R-:W-:-:S03]  /*3540*/  MOV R24, R20 ;  /* 0x0000001400187202 */ /* 0x000fc60000000f00 */
[----:B------:R-:W-:Y:S02]  /*3550*/  IMAD R22, R15, R22, R50 ;  /* 0x000000160f167224 */ /* 0x000fe400078e0232 */
.L_x_34:
[----:B------:R-:W-:Y:S05]  /*3560*/  BSYNC B0 ;  /* 0x0000000000007941 */ /* 0x000fea0003800000 */
.L_x_32:
[----:B------:R-:W-:Y:S01]  /*3570*/  IMAD R17, R14, R3, RZ ;  /* 0x000000030e117224 */ /* 0x000fe200078e02ff */
[----:B------:R-:W-:Y:S01]  /*3580*/  LOP3.LUT R14, R49, R11, RZ, 0xfc, !PT ;  /* 0x0000000b310e7212 */ /* 0x000fe200078efcff */
[----:B------:R-:W-:Y:S01]  /*3590*/  IMAD R53, R28, c[0x0][0x214], RZ ;  /* 0x000085001c357a24 */ /* 0x000fe200078e02ff */
[----:B------:R-:W-:Y:S01]  /*35a0*/  SHF.R.S32.HI R19, RZ, 0x1f, R3 ;  /* 0x0000001fff137819 */ /* 0x000fe20000011403 */
[-C--:B------:R-:W-:Y:S01]  /*35b0*/  IMAD R15, R25, R6.reuse, RZ ;  /* 0x00000006190f7224 */ /* 0x080fe200078e02ff */
[----:B------:R-:W-:Y:S01]  /*35c0*/  ISETP.NE.U32.AND P0, PT, R14, RZ, PT ;  /* 0x000000ff0e00720c */ /* 0x000fe20003f05070 */
[----:B------:R-:W-:Y:S01]  /*35d0*/  IMAD.WIDE.U32 R50, R24, R6, RZ ;  /* 0x0000000618327225 */ /* 0x000fe200078e00ff */
[----:B------:R-:W-:Y:S01]  /*35e0*/  SHF.R.S32.HI R20, RZ, 0x1f, R6 ;  /* 0x0000001fff147819 */ /* 0x000fe20000011406 */
[----:B------:R-:W-:Y:S01]  /*35f0*/  BSSY B0, `(.L_x_35) ;  /* 0x0000035000007945 */ /* 0x000fe20003800000 */
[----:B------:R-:W-:Y:S01]  /*3600*/  SHF.R.S32.HI R21, RZ, 0x1f, R53 ;  /* 0x0000001fff157819 */ /* 0x000fe20000011435 */
[----:B------:R-:W-:-:S02]  /*3610*/  IMAD R6, R16, R53, RZ ;  /* 0x0000003510067224 */ /* 0x000fc400078e02ff */
[----:B------:R-:W-:Y:S02]  /*3620*/  IMAD R19, R19, R22, R17 ;  /* 0x0000001613137224 */ /* 0x000fe400078e0211 */
[----:B------:R-:W-:-:S04]  /*3630*/  IMAD.WIDE.U32 R16, R22, R3, RZ ;  /* 0x0000000316107225 */ /* 0x000fc800078e00ff */
[----:B------:R-:W-:Y:S01]  /*3640*/  IMAD R15, R20, R24, R15 ;  /* 0x00000018140f7224 */ /* 0x000fe200078e020f */
[----:B------:R-:W-:Y:S01]  /*3650*/  IADD3 R14, R17, R19, RZ ;  /* 0x00000013110e7210 */ /* 0x000fe20007ffe0ff */
[----:B------:R-:W-:Y:S02]  /*3660*/  IMAD R3, R21, R18, R6 ;  /* 0x0000001215037224 */ /* 0x000fe400078e0206 */
[----:B------:R-:W-:Y:S01]  /*3670*/  IMAD.WIDE.U32 R52, R18, R53, RZ ;  /* 0x0000003512347225 */ /* 0x000fe200078e00ff */
[----:B------:R-:W-:-:S04]  /*3680*/  IADD3 R6, R51, R15, RZ ;  /* 0x0000000f33067210 */ /* 0x000fc80007ffe0ff */
[----:B------:R-:W-:Y:S01]  /*3690*/  IADD3 R3, R53, R3, RZ ;  /* 0x0000000335037210 */ /* 0x000fe20007ffe0ff */
        /* <DEDUP_REMOVED lines=10> */
[----:B------:R-:W-:-:S02]  /*3740*/  IADD3.X R18, RZ, ~R21, RZ, P0, !PT ;  /* 0x80000015ff127210 */ /* 0x000fc400007fe4ff */
[----:B------:R-:W-:Y:S01]  /*3750*/  MOV R48, R20 ;  /* 0x0000001400307202 */ /* 0x000fe20000000f00 */
[----:B------:R-:W-:Y:S01]  /*3760*/  IMAD.WIDE.U32 R24, R13, R22, R24 ;  /* 0x000000160d187225 */ /* 0x000fe200078e0018 */
[----:B------:R-:W-:-:S03]  /*3770*/  MOV R49, R21 ;  /* 0x0000001500317202 */ /* 0x000fc60000000f00 */
[----:B------:R-:W-:-:S04]  /*3780*/  IMAD R18, R18, R13, RZ ;  /* 0x0000000d12127224 */ /* 0x000fc800078e02ff */
[----:B------:R-:W-:Y:S01]  /*3790*/  IMAD R11, R11, R22, R18 ;  /* 0x000000160b0b7224 */ /* 0x000fe200078e0212 */
[----:B------:R-:W-:-:S03]  /*37a0*/  MOV R18, R24 ;  /* 0x0000001800127202 */ /* 0x000fc60000000f00 */
[----:B------:R-:W-:Y:S01]  /*37b0*/  IMAD.IADD R11, R25, 0x1, R11 ;  /* 0x00000001190b7824 */ /* 0x000fe200078e020b */
[----:B------:R-:W-:Y:S05]  /*37c0*/  BRA `(.L_x_37) ;  /* 0x0000017000007947 */ /* 0x000fea0003800000 */
.L_x_36:
        /* <DEDUP_REMOVED lines=12> */
[----:B------:R-:W-:Y:S02]  /*3890*/  IMAD R18, R13, R11, R48 ;  /* 0x0000000b0d127224 */ /* 0x000fe400078e0230 */
[----:B------:R-:W-:-:S03]  /*38a0*/  IMAD.MOV.U32 R11, RZ, RZ, RZ ;  /* 0x000000ffff0b7224 */ /* 0x000fc600078e00ff */
[----:B------:R-:W-:-:S13]  /*38b0*/  ISETP.GE.U32.AND P2, PT, R18, R13, PT ;  /* 0x0000000d1200720c */ /* 0x000fda0003f46070 */
[----:B------:R-:W-:Y:S01]  /*38c0*/  @P2 IMAD.IADD R18, R18, 0x1, -R13 ;  /* 0x0000000112122824 */ /* 0x000fe200078e0a0d */
[----:B------:R-:W-:-:S04]  /*38d0*/  @P2 IADD3 R15, R15, 0x1, RZ ;  /* 0x000000010f0f2810 */ /* 0x000fc80007ffe0ff */
[----:B------:R-:W-:-:S13]  /*38e0*/  ISETP.GE.U32.AND P1, PT, R18, R13, PT ;  /* 0x0000000d1200720c */ /* 0x000fda0003f26070 */
[----:B------:R-:W-:Y:S02]  /*38f0*/  @P1 IADD3 R15, R15, 0x1, RZ ;  /* 0x000000010f0f1810 */ /* 0x000fe40007ffe0ff */
[----:B------:R-:W-:-:S04]  /*3900*/  @!P0 LOP3.LUT R15, RZ, R13, RZ, 0x33, !PT ;  /* 0x0000000dff0f8212 */ /* 0x000fc800078e33ff */
[----:B------:R-:W-:-:S05]  /*3910*/  IADD3 R18, -R15, RZ, RZ ;  /* 0x000000ff0f127210 */ /* 0x000fca0007ffe1ff */
[----:B------:R-:W-:Y:S01]  /*3920*/  IMAD R18, R13, R18, R48 ;  /* 0x000000120d127224 */ /* 0x000fe200078e0230 */
[----:B------:R-:W-:Y:S02]  /*3930*/  MOV R48, R15 ;  /* 0x0000000f00307202 */ /* 0x000fe40000000f00 */
.L_x_37:
[----:B------:R-:W-:Y:S05]  /*3940*/  BSYNC B0 ;  /* 0x0000000000007941 */ /* 0x000fea0003800000 */
.L_x_35:
[----:B------:R-:W-:Y:S01]  /*3950*/  ULDC UR5, c[0x0][0x1c0] ;  /* 0x0000700000057ab9 */ /* 0x000fe20000000800 */
[----:B------:R-:W-:Y:S01]  /*3960*/  LOP3.LUT R15, R49, R9, RZ, 0xfc, !PT ;  /* 0x00000009310f7212 */ /* 0x000fe200078efcff */
[----:B------:R-:W-:Y:S01]  /*3970*/  ULDC UR4, c[0x0][0x214] ;  /* 0x0000850000047ab9 */ /* 0x000fe20000000800 */
[----:B------:R-:W-:Y:S01]  /*3980*/  BSSY B0, `(.L_x_38) ;  /* 0x0000031000007945 */ /* 0x000fe20003800000 */
[----:B------:R-:W-:Y:S01]  /*3990*/  UIMAD UR4, UR5, UR4, URZ ;  /* 0x00000004050472a4 */ /* 0x000fe2000f8e023f */
[----:B------:R-:W-:-:S05]  /*39a0*/  ISETP.NE.U32.AND P0, PT, R15, RZ, PT ;  /* 0x000000ff0f00720c */ /* 0x000fca0003f05070 */
[----:B------:R-:W-:-:S04]  /*39b0*/  IMAD R28, R28, UR4, RZ ;  /* 0x000000041c1c7c24 */ /* 0x000fc8000f8e02ff */
[-C--:B------:R-:W-:Y:S01]  /*39c0*/  IMAD R11, R11, R28.reuse, RZ ;  /* 0x0000001c0b0b7224 */ /* 0x080fe200078e02ff */
[----:B------:R-:W-:Y:S01]  /*39d0*/  SHF.R.S32.HI R13, RZ, 0x1f, R28 ;  /* 0x0000001fff0d7819 */ /* 0x000fe2000001141c */
[----:B------:R-:W-:-:S04]  /*39e0*/  IMAD.WIDE.U32 R54, R18, R28, RZ ;  /* 0x0000001c12367225 */ /* 0x000fc800078e00ff */
[----:B------:R-:W-:-:S05]  /*39f0*/  IMAD R11, R13, R18, R11 ;  /* 0x000000120d0b7224 */ /* 0x000fca00078e020b */
        /* <DEDUP_REMOVED lines=8> */
[----:B------:R-:W-:Y:S02]  /*3a80*/  IADD3 R15, P0, RZ, -R20, RZ ;  /* 0x80000014ff0f7210 */ /* 0x000fe40007f1e0ff */
[----:B------:R-:W-:Y:S02]  /*3a90*/  MOV R22, R48 ;  /* 0x0000003000167202 */ /* 0x000fe40000000f00 */
[----:B------:R-:W-:-:S02]  /*3aa0*/  IADD3.X R13, RZ, ~R21, RZ, P0, !PT ;  /* 0x80000015ff0d7210 */ /* 0x000fc400007fe4ff */
[----:B------:R-:W-:-:S03]  /*3ab0*/  MOV R23, R49 ;  /* 0x0000003100177202 */ /* 0x000fc60000000f00 */
[----:B------:R-:W-:Y:S02]  /*3ac0*/  IMAD R18, R13, R10, RZ ;  /* 0x0000000a0d127224 */ /* 0x000fe400078e02ff */
[----:B------:R-:W-:-:S04]  /*3ad0*/  IMAD.WIDE.U32 R22, R10, R15, R22 ;  /* 0x0000000f0a167225 */ /* 0x000fc800078e0016 */
[----:B------:R-:W-:Y:S01]  /*3ae0*/  IMAD R9, R9, R15, R18 ;  /* 0x0000000f09097224 */ /* 0x000fe200078e0212 */
[----:B------:R-:W-:-:S04]  /*3af0*/  MOV R10, R22 ;  /* 0x00000016000a7202 */ /* 0x000fc80000000f00 */
[----:B------:R-:W-:Y:S01]  /*3b00*/  IADD3 R9, R23, R9, RZ ;  /* 0x0000000917097210 */ /* 0x000fe20007ffe0ff */
[----:B------:R-:W-:Y:S05]  /*3b10*/  BRA `(.L_x_40) ;  /* 0x0000017000007947 */ /* 0x000fea0003800000 */
.L_x_39:
        /* <DEDUP_REMOVED lines=23> */
.L_x_40:
[----:B------:R-:W-:Y:S05]  /*3c90*/  BSYNC B0 ;  /* 0x0000000000007941 */ /* 0x000fea0003800000 */
.L_x_38:
[----:B------:R-:W-:Y:S01]  /*3ca0*/  IADD3 R41, P1, P0, R44, R42, R40 ;  /* 0x0000002a2c297210 */ /* 0x000fe2000783e028 */
[----:B------:R-:W-:-:S03]  /*3cb0*/  IMAD R9, R9, R2, RZ ;  /* 0x0000000209097224 */ /* 0x000fc600078e02ff */
[----:B------:R-:W-:Y:S02]  /*3cc0*/  IADD3 R41, P3, P2, R50, R41, R52 ;  /* 0x0000002932297210 */ /* 0x000fe40007a7e034 */
[----:B------:R-:W-:Y:S02]  /*3cd0*/  IADD3.X R0, R4, R5, R0, P1, P0 ;  /* 0x0000000504007210 */ /* 0x000fe40000fe0400 */
[----:B------:R-:W-:Y:S02]  /*3ce0*/  IADD3 R16, P1, P0, R54, R41, R16 ;  /* 0x0000002936107210 */ /* 0x000fe4000783e010 */
[----:B------:R-:W-:Y:S01]  /*3cf0*/  IADD3.X R0, R6, R0, R3, P3, P2 ;  /* 0x0000000006007210 */ /* 0x000fe20001fe4403 */
[----:B------:R-:W-:Y:S01]  /*3d00*/  IMAD R3, R21, R8, RZ ;  /* 0x0000000815037224 */ /* 0x000fe200078e02ff */
[----:B------:R-:W-:Y:S02]  /*3d10*/  SHF.R.S32.HI R4, RZ, 0x1f, R8 ;  /* 0x0000001fff047819 */ /* 0x000fe40000011408 */
[----:B------:R-:W-:-:S02]  /*3d20*/  IADD3.X R17, R11, R0, R14, P1, P0 ;  /* 0x000000000b117210 */ /* 0x000fc40000fe040e */
[----:B------:R-:W-:Y:S01]  /*3d30*/  SHF.R.S32.HI R0, RZ, 0x1f, R2 ;  /* 0x0000001fff007819 */ /* 0x000fe20000011402 */
[-C--:B------:R-:W-:Y:S02]  /*3d40*/  IMAD R3, R4, R20.reuse, R3 ;  /* 0x0000001404037224 */ /* 0x080fe400078e0203 */
[----:B------:R-:W-:-:S04]  /*3d50*/  IMAD.WIDE.U32 R16, R8, R20, R16 ;  /* 0x0000001408107225 */ /* 0x000fc800078e0010 */
[----:B------:R-:W-:Y:S02]  /*3d60*/  IMAD.IADD R17, R17, 0x1, R3 ;  /* 0x0000000111117824 */ /* 0x000fe400078e0203 */
[-C--:B------:R-:W-:Y:S02]  /*3d70*/  IMAD R0, R0, R10.reuse, R9 ;  /* 0x0000000a00007224 */ /* 0x080fe400078e0209 */
[----:B------:R-:W-:-:S04]  /*3d80*/  IMAD.WIDE.U32 R2, R2, R10, R16 ;  /* 0x0000000a02027225 */ /* 0x000fc800078e0010 */
[----:B------:R-:W-:Y:S01]  /*3d90*/  IMAD.IADD R3, R3, 0x1, R0 ;  /* 0x0000000103037824 */ /* 0x000fe200078e0200 */
[----:B------:R-:W-:-:S04]  /*3da0*/  LEA R4, P0, R2, c[0x0][0x200], 0x2 ;  /* 0x0000800002047a11 */ /* 0x000fc800078010ff */
[----:B------:R-:W-:-:S05]  /*3db0*/  LEA.HI.X R5, R2, c[0x0][0x204], R3, 0x2, P0 ;  /* 0x0000810002057a11 */ /* 0x000fca00000f1403 */
[----:B------:R0:W-:Y:S01]  /*3dc0*/  STG.E [R4.64], R31 ;  /* 0x0000001f04007986 */ /* 0x0001e2000c101908 */
[----:B------:R-:W-:Y:S05]  /*3dd0*/  BRA `(.L_x_15) ;  /* 0x0000003000007947 */ /* 0x000fea0003800000 */
.L_x_16:
[----:B------:R-:W-:-:S04]  /*3de0*/  LEA R2, P0, R40, c[0x0][0x200], 0x2 ;  /* 0x0000800028027a11 */ /* 0x000fc800078010ff */
[----:B------:R-:W-:-:S05]  /*3df0*/  LEA.HI.X R3, R40, c[0x0][0x204], R41, 0x2, P0 ;  /* 0x0000810028037a11 */ /* 0x000fca00000f1429 */
[----:B------:R0:W-:Y:S04]  /*3e00*/  STG.E [R2.64], R31 ;  /* 0x0000001f02007986 */ /* 0x0001e8000c101908 */
.L_x_15:
[----:B------:R-:W-:Y:S05]  /*3e10*/  BSYNC B1 ;  /* 0x0000000000017941 */ /* 0x000fea0003800000 */
.L_x_14:
[C---:B------:R-:W-:Y:S01]  /*3e20*/  IADD3 R0, R38.reuse, 0x20, RZ ;  /* 0x0000002026007810 */ /* 0x040fe20007ffe0ff */
[----:B0-----:R-:W-:Y:S01]  /*3e30*/  HFMA2.MMA R5, -RZ, RZ, 0, 0 ;  /* 0x00000000ff057435 */ /* 0x001fe200000001ff */
[----:B------:R-:W-:Y:S01]  /*3e40*/  ISETP.GE.OR P2, PT, R38, c[0x0][0x314], P6 ;  /* 0x0000c50026007a0c */ /* 0x000fe20003746670 */
[----:B------:R-:W-:Y:S01]  /*3e50*/  CS2R R2, SRZ ;  /* 0x0000000000027805 */ /* 0x000fe2000001ff00 */
[----:B------:R-:W-:Y:S02]  /*3e60*/  ISETP.GE.OR P1, PT, R0, c[0x0][0x314], P6 ;  /* 0x0000c50000007a0c */ /* 0x000fe40003726670 */
[----:B------:R-:W-:-:S04]  /*3e70*/  IADD3 R0, R38, 0x40, RZ ;  /* 0x0000004026007810 */ /* 0x000fc80007ffe0ff */
[----:B------:R-:W-:Y:S02]  /*3e80*/  ISETP.GE.OR P0, PT, R0, c[0x0][0x314], P6 ;  /* 0x0000c50000007a0c */ /* 0x000fe40003706670 */
[C---:B------:R-:W-:Y:S01]  /*3e90*/  IADD3 R0, R38.reuse, 0x60, RZ ;  /* 0x0000006026007810 */ /* 0x040fe20007ffe0ff */
[----:B------:R-:W-:Y:S02]  /*3ea0*/  IMAD.SHL.U32 R38, R38, 0x4, RZ ;  /* 0x0000000426267824 */ /* 0x000fe400078e00ff */
[C---:B------:R-:W-:Y:S01]  /*3eb0*/  @!P2 FADD.FTZ R36, -R31.reuse, R36 ;  /* 0x000000241f24a221 */ /* 0x040fe20000010100 */
[----:B------:R-:W-:Y:S01]  /*3ec0*/  ISETP.GE.OR P6, PT, R0, c[0x0][0x314], P6 ;  /* 0x0000c50000007a0c */ /* 0x000fe200037c6670 */
[----:B------:R-:W-:Y:S02]  /*3ed0*/  @!P1 FADD.FTZ R33, -R31, R33 ;  /* 0x000000211f219221 */ /* 0x000fe40000010100 */
[----:B------:R-:W-:Y:S02]  /*3ee0*/  @!P2 FMUL.FTZ R36, R36, 1.4426950216293334961 ;  /* 0x3fb8aa3b2424a820 */ /* 0x000fe40000410000 */
[----:B------:R-:W-:-:S02]  /*3ef0*/  @!P1 FMUL.FTZ R33, R33, 1.4426950216293334961 ;  /* 0x3fb8aa3b21219820 */ /* 0x000fc40000410000 */
[C---:B------:R-:W-:Y:S02]  /*3f00*/  @!P0 FADD.FTZ R32, -R31.reuse, R32 ;  /* 0x000000201f208221 */ /* 0x040fe40000010100 */
[----:B------:R-:W0:Y:S01]  /*3f10*/  @!P2 MUFU.EX2 R36, R36 ;  /* 0x000000240024a308 */ /* 0x000e220000000800 */
[----:B------:R-:W-:Y:S02]  /*3f20*/  IMAD.MOV.U32 R0, RZ, RZ, c[0x0][0x314] ;  /* 0x0000c500ff007624 */ /* 0x000fe400078e00ff */
[----:B------:R-:W-:Y:S02]  /*3f30*/  @!P0 FMUL.FTZ R32, R32, 1.4426950216293334961 ;  /* 0x3fb8aa3b20208820 */ /* 0x000fe40000410000 */
[----:B------:R-:W-:-:S03]  /*3f40*/  @!P6 FADD.FTZ R31, -R31, R34 ;  /* 0x000000221f1fe221 */ /* 0x000fc60000010100 */
[----:B------:R-:W1:Y:S01]  /*3f50*/  @!P1 MUFU.EX2 R4, R33 ;  /* 0x0000002100049308 */ /* 0x000e620000000800 */
[----:B------:R-:W-:-:S07]  /*3f60*/  @!P6 FMUL.FTZ R6, R31, 1.4426950216293334961 ;  /* 0x3fb8aa3b1f06e820 */ /* 0x000fce0000410000 */
[----:B------:R-:W2:Y:S01]  /*3f70*/  @!P0 MUFU.EX2 R32, R32 ;  /* 0x0000002000208308 */ /* 0x000ea20000000800 */
[----:B0-----:R0:W-:Y:S07]  /*3f80*/  @!P2 STS [R27.X4], R36 ;  /* 0x000000241b00a388 */ /* 0x0011ee0000004800 */
[----:B------:R-:W3:Y:S01]  /*3f90*/  @!P6 MUFU.EX2 R6, R6 ;  /* 0x000000060006e308 */ /* 0x000ee20000000800 */
[----:B-1----:R0:W-:Y:S04]  /*3fa0*/  @!P1 STS [R27.X4+0x280], R4 ;  /* 0x000280041b009388 */ /* 0x0021e80000004800 */
[----:B--2---:R0:W-:Y:S01]  /*3fb0*/  @!P0 STS [R27.X4+0x500], R32 ;  /* 0x000500201b008388 */ /* 0x0041e20000004800 */
[----:B------:R-:W-:-:S02]  /*3fc0*/  ISETP.GE.AND P0, PT, R0, 0x1, PT ;  /* 0x000000010000780c */ /* 0x000fc40003f06270 */
[----:B------:R-:W-:Y:S01]  /*3fd0*/  MOV R0, RZ ;  /* 0x000000ff00007202 */ /* 0x000fe20000000f00 */
[----:B---3--:R0:W-:Y:S04]  /*3fe0*/  @!P6 STS [R27.X4+0x780], R6 ;  /* 0x000780061b00e388 */ /* 0x0081e80000004800 */
[----:B------:R-:W-:Y:S06]  /*3ff0*/  BAR.SYNC.DEFER_BLOCKING 0x0 ;  /* 0x0000000000007b1d */ /* 0x000fec0000010000 */
[----:B------:R-:W-:Y:S05]  /*4000*/  @!P0 BRA `(.L_x_41) ;  /* 0x0000024000008947 */ /* 0x000fea0003800000 */
[----:B------:R-:W-:Y:S01]  /*4010*/  ULDC UR5, c[0x0][0x22c] ;  /* 0x00008b0000057ab9 */ /* 0x000fe20000000800 */
[C---:B------:R-:W-:Y:S01]  /*4020*/  IMAD R13, R7.reuse, 0x80, R38 ;  /* 0x00000080070d7824 */ /* 0x040fe200078e0226 */
[----:B------:R-:W-:Y:S01]  /*4030*/  UIMAD UR5, UR7, UR5, URZ ;  /* 0x00000005070572a4 */ /* 0x000fe2000f8e023f */
[C---:B0-----:R-:W-:Y:S01]  /*4040*/  IADD3 R6, R12.reuse, -UR7, RZ ;  /* 0x800000070c067c10 */ /* 0x041fe2000fffe0ff */
[----:B------:R-:W-:Y:S01]  /*4050*/  IMAD R18, R12, c[0x0][0x22c], RZ ;  /* 0x00008b000c127a24 */ /* 0x000fe200078e02ff */
[----:B------:R-:W-:Y:S01]  /*4060*/  CS2R R8, SRZ ;  /* 0x0000000000087805 */ /* 0x000fe2000001ff00 */
[----:B------:R-:W-:Y:S01]  /*4070*/  USHF.R.S32.HI UR4, URZ, 0x1f, UR5 ;  /* 0x0000001f3f047899 */ /* 0x000fe20008011405 */
[C---:B------:R-:W-:Y:S01]  /*4080*/  ISETP.GE.AND P2, PT, R7.reuse, R6, PT ;  /* 0x000000060700720c */ /* 0x040fe20003f46270 */
[----:B------:R-:W-:Y:S01]  /*4090*/  IMAD.SHL.U32 R6, R7, 0x4, RZ ;  /* 0x0000000407067824 */ /* 0x000fe200078e00ff */
[C---:B------:R-:W-:Y:S01]  /*40a0*/  IADD3 R4, P0, R13.reuse, UR5, RZ ;  /* 0x000000050d047c10 */ /* 0x040fe2000ff1e0ff */
[----:B------:R-:W-:Y:S01]  /*40b0*/  IMAD.MOV.U32 R16, RZ, RZ, RZ ;  /* 0x000000ffff107224 */ /* 0x000fe200078e00ff */
[----:B------:R-:W-:Y:S01]  /*40c0*/  CS2R R10, SRZ ;  /* 0x00000000000a7805 */ /* 0x000fe2000001ff00 */
[----:B------:R-:W-:Y:S01]  /*40d0*/  IMAD.MOV.U32 R5, RZ, RZ, RZ ;  /* 0x000000ffff057224 */ /* 0x000fe200078e00ff */
[----:B------:R-:W-:Y:S01]  /*40e0*/  LEA.HI.X.SX32 R13, R13, UR4, 0x1, P0 ;  /* 0x000000040d0d7c11 */ /* 0x000fe200080f0eff */
[----:B------:R-:W-:Y:S01]  /*40f0*/  IMAD.WIDE R18, R18, 0x4, RZ ;  /* 0x0000000412127825 */ /* 0x000fe200078e02ff */
[----:B------:R-:W-:-:S04]  /*4100*/  LEA R14, P0, R4, c[0x0][0x1d8], 0x2 ;  /* 0x00007600040e7a11 */ /* 0x000fc800078010ff */
[----:B------:R-:W-:-:S03]  /*4110*/  LEA.HI.X R13, R4, c[0x0][0x1dc], R13, 0x2, P0 ;  /* 0x00007700040d7a11 */ /* 0x000fc600000f140d */
.L_x_44:
[----:B------:R-:W-:Y:S01]  /*4120*/  BSSY B0, `(.L_x_42) ;  /* 0x0000007000007945 */ /* 0x000fe20003800000 */
[----:B------:R-:W-:-:S05]  /*4130*/  @P2 BRA `(.L_x_43) ;  /* 0x0000005000002947 */ /* 0x000fca0003800000 */
[----:B------:R-:W-:Y:S01]  /*4140*/  ISETP.GE.AND P0, PT, R38, c[0x0][0x220], PT ;  /* 0x0000880026007a0c */ /* 0x000fe20003f06270 */
[----:B------:R-:W-:Y:S01]  /*4150*/  CS2R R8, SRZ ;  /* 0x0000000000087805 */ /* 0x000fe2000001ff00 */
[----:B------:R-:W-:Y:S11]  /*4160*/  CS2R R10, SRZ ;  /* 0x00000000000a7805 */ /* 0x000ff6000001ff00 */
[----:B------:R-:W-:Y:S05]  /*4170*/  @!P0 MOV R15, R13 ;  /* 0x0000000d000f8202 */ /* 0x000fea0000000f00 */
[----:B------:R0:W5:Y:S02]  /*4180*/  @!P0 LDG.E.128 R8, [R14.64] ;  /* 0x000000080e088981 */ /* 0x000164000c1e1d00 */
.L_x_43:
[----:B------:R-:W-:Y:S05]  /*4190*/  BSYNC B0 ;  /* 0x0000000000007941 */ /* 0x000fea0003800000 */
.L_x_42:
[----:B------:R-:W-:Y:S01]  /*41a0*/  IADD3 R16, R16, 0x1, RZ ;  /* 0x0000000110107810 */ /* 0x000fe20007ffe0ff */
[----:B------:R1:W2:Y:S01]  /*41b0*/  LDS R4, [R6] ;  /* 0x0000000006047984 */ /* 0x0002a20000000800 */
[----:B0-----:R-:W-:Y:S02]  /*41c0*/  IADD3 R14, P0, R18, R14, RZ ;  /* 0x0000000e120e7210 */ /* 0x001fe40007f1e0ff */
[----:B------:R-:W-:Y:S02]  /*41d0*/  ISETP.GE.AND P1, PT, R16, c[0x0][0x314], PT ;  /* 0x0000c50010007a0c */ /* 0x000fe40003f26270 */
[----:B------:R-:W-:Y:S02]  /*41e0*/  IADD3.X R13, R19, R13, RZ, P0, !PT ;  /* 0x0000000d130d7210 */ /* 0x000fe400007fe4ff */
[----:B-1----:R-:W-:Y:S01]  /*41f0*/  IADD3 R6, R6, 0x14, RZ ;  /* 0x0000001406067810 */ /* 0x002fe20007ffe0ff */
[C---:B--2--5:R-:W-:Y:S02]  /*4200*/  FFMA.FTZ R0, R4.reuse, R8, R0 ;  /* 0x0000000804007223 */ /* 0x064fe40000010000 */
[C---:B------:R-:W-:Y:S02]  /*4210*/  FFMA.FTZ R3, R4.reuse, R9, R3 ;  /* 0x0000000904037223 */ /* 0x040fe40000010003 */
[C---:B------:R-:W-:Y:S02]  /*4220*/  FFMA.FTZ R2, R4.reuse, R10, R2 ;  /* 0x0000000a04027223 */ /* 0x040fe40000010002 */
[----:B------:R-:W-:Y:S02]  /*4230*/  FFMA.FTZ R5, R4, R11, R5 ;  /* 0x0000000b04057223 */ /* 0x000fe40000010005 */
[----:B------:R-:W-:-:S05]  /*4240*/  @!P1 BRA `(.L_x_44) ;  /* 0xfffffed000009947 */ /* 0x000fca000383ffff */
.L_x_41:
[----:B------:R-:W-:Y:S02]  /*4250*/  IADD3 R7, R7, UR7, RZ ;  /* 0x0000000707077c10 */ /* 0x000fe4000fffe0ff */
[----:B0-----:R-:W-:-:S02]  /*4260*/  F2FP.BF16.PACK_AB R4, R3, R0 ;  /* 0x000000000304723e */ /* 0x001fc400000010ff */
[----:B------:R-:W-:Y:S02]  /*4270*/  ISETP.GE.AND P0, PT, R7, R12, PT ;  /* 0x0000000c0700720c */ /* 0x000fe40003f06270 */
[----:B------:R-:W-:-:S11]  /*4280*/  F2FP.BF16.PACK_AB R5, R5, R2 ;  /* 0x000000020505723e */ /* 0x000fd600000010ff */
[----:B------:R-:W-:Y:S05]  /*4290*/  @P0 EXIT ;  /* 0x000000000000094d */ /* 0x000fea0003800000 */
[----:B------:R-:W-:-:S13]  /*42a0*/  ISETP.GE.AND P0, PT, R38, c[0x0][0x220], PT ;  /* 0x0000880026007a0c */ /* 0x000fda0003f06270 */
[----:B------:R-:W-:Y:S05]  /*42b0*/  @P0 EXIT ;  /* 0x000000000000094d */ /* 0x000fea0003800000 */
[----:B------:R-:W-:Y:S01]  /*42c0*/  IMAD.MOV.U32 R6, RZ, RZ, c[0x0][0x1c0] ;  /* 0x00007000ff067624 */ /* 0x000fe200078e00ff */
[----:B------:R-:W-:Y:S02]  /*42d0*/  IABS R3, c[0x0][0x214] ;  /* 0x0000850000037a13 */ /* 0x000fe40000000000 */
[----:B------:R-:W-:Y:S01]  /*42e0*/  IABS R10, R7 ;  /* 0x00000007000a7213 */ /* 0x000fe20000000000 */
[----:B------:R-:W-:Y:S01]  /*42f0*/  IMAD R6, R6, c[0x0][0x214], RZ ;  /* 0x0000850006067a24 */ /* 0x000fe200078e02ff */
[----:B------:R-:W-:-:S04]  /*4300*/  SHF.R.S32.HI R39, RZ, 0x1f, R38 ;  /* 0x0000001fff277819 */ /* 0x000fc80000011426 */
[-C--:B------:R-:W-:Y:S02]  /*4310*/  IABS R8, R6.reuse ;  /* 0x0000000600087213 */ /* 0x080fe40000000000 */
[----:B------:R-:W-:Y:S02]  /*4320*/  IABS R2, R6 ;  /* 0x0000000600027213 */ /* 0x000fe40000000000 */
[----:B------:R-:W0:Y:S02]  /*4330*/  I2F.RP R11, R8 ;  /* 0x00000008000b7306 */ /* 0x000e240000209400 */
[----:B------:R-:W-:-:S06]  /*4340*/  IADD3 R2, RZ, -R2, RZ ;  /* 0x80000002ff027210 */ /* 0x000fcc0007ffe0ff */
[----:B0-----:R-:W0:Y:S02]  /*4350*/  MUFU.RCP R12, R11 ;  /* 0x0000000b000c7308 */ /* 0x001e240000001000 */
[----:B0-----:R-:W-:-:S06]  /*4360*/  IADD3 R12, R12, 0xffffffe, RZ ;  /* 0x0ffffffe0c0c7810 */ /* 0x001fcc0007ffe0ff */
[----:B------:R-:W0:Y:S02]  /*4370*/  F2I.FTZ.U32.TRUNC.NTZ R13, R12 ;  /* 0x0000000c000d7305 */ /* 0x000e24000021f000 */
[--C-:B0-----:R-:W-:Y:S02]  /*4380*/  IMAD.MOV R0, RZ, RZ, -R13.reuse ;  /* 0x000000ffff007224 */ /* 0x101fe400078e0a0d */
[----:B------:R-:W-:Y:S02]  /*4390*/  IMAD.MOV.U32 R12, RZ, RZ, RZ ;  /* 0x000000ffff0c7224 */ /* 0x000fe400078e00ff */
[----:B------:R-:W-:Y:S02]  /*43a0*/  IMAD R9, R0, R8, RZ ;  /* 0x0000000800097224 */ /* 0x000fe400078e02ff */
[----:B------:R-:W0:Y:S02]  /*43b0*/  I2F.RP R0, R3 ;  /* 0x0000000300007306 */ /* 0x000e240000209400 */
[----:B------:R-:W-:-:S06]  /*43c0*/  IMAD.HI.U32 R9, R13, R9, R12 ;  /* 0x000000090d097227 */ /* 0x000fcc00078e000c */
[----:B------:R-:W-:-:S04]  /*43d0*/  IMAD.HI.U32 R9, R9, R10, RZ ;  /* 0x0000000a09097227 */ /* 0x000fc800078e00ff */
[----:B------:R-:W-:Y:S01]  /*43e0*/  IMAD R11, R9, R2, R10 ;  /* 0x00000002090b7224 */ /* 0x000fe200078e020a */
[----:B------:R-:W-:Y:S01]  /*43f0*/  LOP3.LUT R2, R7, R6, RZ, 0x3c, !PT ;  /* 0x0000000607027212 */ /* 0x000fe200078e3cff */
[----:B0-----:R-:W0:Y:S03]  /*4400*/  MUFU.RCP R0, R0 ;  /* 0x0000000000007308 */ /* 0x001e260000001000 */
[----:B------:R-:W-:Y:S02]  /*4410*/  ISETP.GT.U32.AND P1, PT, R8, R11, PT ;  /* 0x0000000b0800720c */ /* 0x000fe40003f24070 */
[----:B------:R-:W-:-:S11]  /*4420*/  ISETP.GE.AND P0, PT, R2, RZ, PT ;  /* 0x000000ff0200720c */ /* 0x000fd60003f06270 */
[----:B------:R-:W-:Y:S01]  /*4430*/  @!P1 IMAD.IADD R11, R11, 0x1, -R8 ;  /* 0x000000010b0b9824 */ /* 0x000fe200078e0a08 */
[----:B------:R-:W-:Y:S02]  /*4440*/  @!P1 IADD3 R9, R9, 0x1, RZ ;  /* 0x0000000109099810 */ /* 0x000fe40007ffe0ff */
[----:B0-----:R-:W-:Y:S02]  /*4450*/  IADD3 R10, R0, 0xffffffe, RZ ;  /* 0x0ffffffe000a7810 */ /* 0x001fe40007ffe0ff */
[----:B------:R-:W-:Y:S02]  /*4460*/  ISETP.GE.U32.AND P2, PT, R11, R8, PT ;  /* 0x000000080b00720c */ /* 0x000fe40003f46070 */
[----:B------:R-:W-:Y:S01]  /*4470*/  ISETP.NE.AND P1, PT, R6, RZ, PT ;  /* 0x000000ff0600720c */ /* 0x000fe20003f25270 */
[----:B------:R0:W1:Y:S10]  /*4480*/  F2I.FTZ.U32.TRUNC.NTZ R11, R10 ;  /* 0x0000000a000b7305 */ /* 0x000074000021f000 */
[----:B------:R-:W-:-:S05]  /*4490*/  @P2 IADD3 R9, R9, 0x1, RZ ;  /* 0x0000000109092810 */ /* 0x000fca0007ffe0ff */
[----:B------:R-:W-:Y:S01]  /*44a0*/  @!P0 IMAD.MOV R9, RZ, RZ, -R9 ;  /* 0x000000ffff098224 */ /* 0x000fe200078e0a09 */
[----:B------:R-:W-:Y:S01]  /*44b0*/  @!P1 LOP3.LUT R9, RZ, R6, RZ, 0x33, !PT ;  /* 0x00000006ff099212 */ /* 0x000fe200078e33ff */
[----:B0-----:R-:W-:Y:S01]  /*44c0*/  IMAD.MOV.U32 R10, RZ, RZ, RZ ;  /* 0x000000ffff0a7224 */ /* 0x001fe200078e00ff */
[----:B-1----:R-:W-:-:S03]  /*44d0*/  IADD3 R2, RZ, -R11, RZ ;  /* 0x8000000bff027210 */ /* 0x002fc60007ffe0ff */
[----:B------:R-:W-:Y:S02]  /*44e0*/  IMAD R6, R9, R6, RZ ;  /* 0x0000000609067224 */ /* 0x000fe400078e02ff */
[----:B------:R-:W-:Y:S02]  /*44f0*/  IMAD R2, R2, R3, RZ ;  /* 0x0000000302027224 */ /* 0x000fe400078e02ff */
[----:B------:R-:W-:Y:S02]  /*4500*/  IMAD.IADD R8, R7, 0x1, -R6 ;  /* 0x0000000107087824 */ /* 0x000fe400078e0a06 */
[----:B------:R-:W-:-:S03]  /*4510*/  IMAD.HI.U32 R2, R11, R2, R10 ;  /* 0x000000020b027227 */ /* 0x000fc600078e000a */
[----:B------:R-:W-:Y:S01]  /*4520*/  IABS R0, R8 ;  /* 0x0000000800007213 */ /* 0x000fe20000000000 */
[----:B------:R-:W-:Y:S01]  /*4530*/  IMAD.WIDE.U32 R38, R9, c[0x0][0x1e0], R38 ;  /* 0x0000780009267a25 */ /* 0x000fe200078e0026 */
[----:B------:R-:W-:-:S03]  /*4540*/  LOP3.LUT R8, R8, c[0x0][0x214], RZ, 0x3c, !PT ;  /* 0x0000850008087a12 */ /* 0x000fc600078e3cff */
[----:B------:R-:W-:Y:S01]  /*4550*/  IMAD.HI.U32 R10, R2, R0, RZ ;  /* 0x00000000020a7227 */ /* 0x000fe200078e00ff */
[----:B------:R-:W-:-:S04]  /*4560*/  ISETP.GE.AND P1, PT, R8, RZ, PT ;  /* 0x000000ff0800720c */ /* 0x000fc80003f26270 */
[----:B------:R-:W-:-:S05]  /*4570*/  IADD3 R2, -R10, RZ, RZ ;  /* 0x000000ff0a027210 */ /* 0x000fca0007ffe1ff */
[----:B------:R-:W-:-:S05]  /*4580*/  IMAD R0, R3, R2, R0 ;  /* 0x0000000203007224 */ /* 0x000fca00078e0200 */
[----:B------:R-:W-:-:S13]  /*4590*/  ISETP.GT.U32.AND P0, PT, R3, R0, PT ;  /* 0x000000000300720c */ /* 0x000fda0003f04070 */
[----:B------:R-:W-:Y:S01]  /*45a0*/  @!P0 IMAD.IADD R0, R0, 0x1, -R3 ;  /* 0x0000000100008824 */ /* 0x000fe200078e0a03 */
[----:B------:R-:W-:Y:S02]  /*45b0*/  @!P0 IADD3 R10, R10, 0x1, RZ ;  /* 0x000000010a0a8810 */ /* 0x000fe40007ffe0ff */
[----:B------:R-:W-:Y:S02]  /*45c0*/  ISETP.NE.AND P0, PT, RZ, c[0x0][0x214], PT ;  /* 0x00008500ff007a0c */ /* 0x000fe40003f05270 */
[----:B------:R-:W-:Y:S02]  /*45d0*/  ISETP.GE.U32.AND P2, PT, R0, R3, PT ;  /* 0x000000030000720c */ /* 0x000fe40003f46070 */
[----:B------:R-:W-:-:S05]  /*45e0*/  SHF.R.S32.HI R0, RZ, 0x1f, R9 ;  /* 0x0000001fff007819 */ /* 0x000fca0000011409 */
[----:B------:R-:W-:-:S04]  /*45f0*/  IMAD R0, R0, c[0x0][0x1e0], RZ ;  /* 0x0000780000007a24 */ /* 0x000fc800078e02ff */
[----:B------:R-:W-:Y:S02]  /*4600*/  IMAD R9, R9, c[0x0][0x1e4], R0 ;  /* 0x0000790009097a24 */ /* 0x000fe400078e0200 */
[----:B------:R-:W-:-:S03]  /*4610*/  @P2 IADD3 R10, R10, 0x1, RZ ;  /* 0x000000010a0a2810 */ /* 0x000fc60007ffe0ff */
[----:B------:R-:W-:Y:S02]  /*4620*/  IADD3 R39, R39, R9, RZ ;  /* 0x0000000927277210 */ /* 0x000fe40007ffe0ff */
[----:B------:R-:W-:Y:S01]  /*4630*/  @!P1 IMAD.MOV R10, RZ, RZ, -R10 ;  /* 0x000000ffff0a9224 */ /* 0x000fe200078e0a0a */
[----:B------:R-:W-:-:S04]  /*4640*/  @!P0 LOP3.LUT R10, RZ, c[0x0][0x214], RZ, 0x33, !PT ;  /* 0x00008500ff0a8a12 */ /* 0x000fc800078e33ff */
[----:B------:R-:W-:Y:S01]  /*4650*/  SHF.R.S32.HI R0, RZ, 0x1f, R10 ;  /* 0x0000001fff007819 */ /* 0x000fe2000001140a */
[C---:B------:R-:W-:Y:S02]  /*4660*/  IMAD R6, R10.reuse, c[0x0][0x214], R6 ;  /* 0x000085000a067a24 */ /* 0x040fe400078e0206 */
[----:B------:R-:W-:-:S04]  /*4670*/  IMAD.WIDE.U32 R38, R10, c[0x0][0x1f0], R38 ;  /* 0x00007c000a267a25 */ /* 0x000fc800078e0026 */
[----:B------:R-:W-:Y:S02]  /*4680*/  IMAD.IADD R6, R7, 0x1, -R6 ;  /* 0x0000000107067824 */ /* 0x000fe400078e0a06 */
[----:B------:R-:W-:-:S03]  /*4690*/  IMAD R3, R0, c[0x0][0x1f0], RZ ;  /* 0x00007c0000037a24 */ /* 0x000fc600078e02ff */
[----:B------:R-:W-:Y:S01]  /*46a0*/  SHF.R.S32.HI R0, RZ, 0x1f, R6 ;  /* 0x0000001fff007819 */ /* 0x000fe20000011406 */
[----:B------:R-:W-:-:S04]  /*46b0*/  IMAD R3, R10, c[0x0][0x1f4], R3 ;  /* 0x00007d000a037a24 */ /* 0x000fc800078e0203 */
[----:B------:R-:W-:Y:S02]  /*46c0*/  IMAD.IADD R39, R39, 0x1, R3 ;  /* 0x0000000127277824 */ /* 0x000fe400078e0203 */
[----:B------:R-:W-:-:S04]  /*46d0*/  IMAD R3, R0, c[0x0][0x1e8], RZ ;  /* 0x00007a0000037a24 */ /* 0x000fc800078e02ff */
[C---:B------:R-:W-:Y:S02]  /*46e0*/  IMAD R3, R6.reuse, c[0x0][0x1ec], R3 ;  /* 0x00007b0006037a24 */ /* 0x040fe400078e0203 */
[----:B------:R-:W-:-:S05]  /*46f0*/  IMAD.WIDE.U32 R6, R6, c[0x0][0x1e8], R38 ;  /* 0x00007a0006067a25 */ /* 0x000fca00078e0026 */
[----:B------:R-:W-:Y:S02]  /*4700*/  IADD3 R3, R7, R3, RZ ;  /* 0x0000000307037210 */ /* 0x000fe40007ffe0ff */
[----:B------:R-:W-:-:S04]  /*4710*/  LEA R2, P0, R6, c[0x0][0x1d0], 0x1 ;  /* 0x0000740006027a11 */ /* 0x000fc800078008ff */
[----:B------:R-:W-:-:S05]  /*4720*/  LEA.HI.X R3, R6, c[0x0][0x1d4], R3, 0x1, P0 ;  /* 0x0000750006037a11 */ /* 0x000fca00000f0c03 */
[----:B------:R-:W-:Y:S01]  /*4730*/  STG.E.64 [R2.64], R4 ;  /* 0x0000000402007986 */ /* 0x000fe2000c101b08 */
[----:B------:R-:W-:Y:S05]  /*4740*/  EXIT ;  /* 0x000000000000794d */ /* 0x000fea0003800000 */
        .weak           $__internal_0_$__cuda_sm20_div_s64
        .type           $__internal_0_$__cuda_sm20_div_s64,@function
        .size           $__internal_0_$__cuda_sm20_div_s64,(.L_x_8262 - $__internal_0_$__cuda_sm20_div_s64)
$__internal_0_$__cuda_sm20_div_s64:
[----:B------:R-:W-:Y:S02]  /*4750*/  IADD3 R47, P0, RZ, -R26, RZ ;  /* 0x8000001aff2f7210 */ /* 0x000fe40007f1e0ff */
[----:B------:R-:W-:-:S03]  /*4760*/  ISETP.GE.AND P1, PT, R25, RZ, PT ;  /* 0x000000ff1900720c */ /* 0x000fc60003f26270 */
[----:B------:R-:W-:Y:S01]  /*4770*/  IMAD.X R20, RZ, RZ, ~R25, P0 ;  /* 0x000000ffff147224 */ /* 0x000fe200000e0e19 */
[----:B------:R-:W-:-:S04]  /*4780*/  SEL R46, R47, R26, !P1 ;  /* 0x0000001a2f2e7207 */ /* 0x000fc80004800000 */
[----:B------:R-:W-:-:S04]  /*4790*/  SEL R47, R20, R25, !P1 ;  /* 0x00000019142f7207 */ /* 0x000fc80004800000 */
[----:B------:R-:W0:Y:S08]  /*47a0*/  I2F.U64.RP R20, R46 ;  /* 0x0000002e00147312 */ /* 0x000e300000309000 */
[----:B0-----:R-:W0:Y:S02]  /*47b0*/  MUFU.RCP R22, R20 ;  /* 0x0000001400167308 */ /* 0x001e240000001000 */
[----:B0-----:R-:W-:-:S06]  /*47c0*/  IADD3 R22, R22, 0x1ffffffe, RZ ;  /* 0x1ffffffe16167810 */ /* 0x001fcc0007ffe0ff */
[----:B------:R-:W0:Y:S02]  /*47d0*/  F2I.U64.TRUNC R58, R22 ;  /* 0x00000016003a7311 */ /* 0x000e24000020d800 */
[----:B0-----:R-:W-:-:S04]  /*47e0*/  IMAD.WIDE.U32 R56, R58, R46, RZ ;  /* 0x0000002e3a387225 */ /* 0x001fc800078e00ff */
[C---:B------:R-:W-:Y:S01]  /*47f0*/  IMAD R21, R58.reuse, R47, R57 ;  /* 0x0000002f3a157224 */ /* 0x040fe200078e0239 */
[----:B------:R-:W-:Y:S01]  /*4800*/  IADD3 R23, P0, RZ, -R56, RZ ;  /* 0x80000038ff177210 */ /* 0x000fe20007f1e0ff */
[----:B------:R-:W-:Y:S02]  /*4810*/  IMAD.MOV.U32 R57, RZ, RZ, R58 ;  /* 0x000000ffff397224 */ /* 0x000fe400078e003a */
[----:B------:R-:W-:Y:S02]  /*4820*/  IMAD R21, R59, R46, R21 ;  /* 0x0000002e3b157224 */ /* 0x000fe400078e0215 */
[----:B------:R-:W-:-:S04]  /*4830*/  IMAD.HI.U32 R56, R58, R23, RZ ;  /* 0x000000173a387227 */ /* 0x000fc800078e00ff */
[----:B------:R-:W-:-:S04]  /*4840*/  IMAD.X R21, RZ, RZ, ~R21, P0 ;  /* 0x000000ffff157224 */ /* 0x000fc800000e0e15 */
[----:B------:R-:W-:-:S04]  /*4850*/  IMAD.WIDE.U32 R56, P2, R58, R21, R56 ;  /* 0x000000153a387225 */ /* 0x000fc80007840038 */
[C---:B------:R-:W-:Y:S02]  /*4860*/  IMAD R20, R59.reuse, R21, RZ ;  /* 0x000000153b147224 */ /* 0x040fe400078e02ff */
[----:B------:R-:W-:-:S04]  /*4870*/  IMAD.HI.U32 R23, P1, R59, R23, R56 ;  /* 0x000000173b177227 */ /* 0x000fc80007820038 */
[----:B------:R-:W-:Y:S01]  /*4880*/  IMAD.HI.U32 R21, R59, R21, RZ ;  /* 0x000000153b157227 */ /* 0x000fe200078e00ff */
[----:B------:R-:W-:-:S03]  /*4890*/  IADD3 R57, P0, R20, R23, RZ ;  /* 0x0000001714397210 */ /* 0x000fc60007f1e0ff */
[----:B------:R-:W-:Y:S02]  /*48a0*/  IMAD.X R21, R21, 0x1, R59, P2 ;  /* 0x0000000115157824 */ /* 0x000fe400010e063b */
[----:B------:R-:W-:-:S03]  /*48b0*/  IMAD.WIDE.U32 R58, R57, R46, RZ ;  /* 0x0000002e393a7225 */ /* 0x000fc600078e00ff */
[----:B------:R-:W-:Y:S01]  /*48c0*/  IADD3.X R29, RZ, RZ, R21, P0, P1 ;  /* 0x000000ffff1d7210 */ /* 0x000fe200007e2415 */
[----:B------:R-:W-:Y:S01]  /*48d0*/  IMAD R22, R57, R47, R59 ;  /* 0x0000002f39167224 */ /* 0x000fe200078e023b */
[----:B------:R-:W-:Y:S02]  /*48e0*/  IADD3 R20, P0, RZ, -R58, RZ ;  /* 0x8000003aff147210 */ /* 0x000fe40007f1e0ff */
[----:B------:R-:W-:Y:S01]  /*48f0*/  ISETP.GE.AND P1, PT, R19, RZ, PT ;  /* 0x000000ff1300720c */ /* 0x000fe20003f26270 */
[----:B------:R-:W-:Y:S02]  /*4900*/  IMAD R22, R29, R46, R22 ;  /* 0x0000002e1d167224 */ /* 0x000fe400078e0216 */
[----:B------:R-:W-:-:S04]  /*4910*/  IMAD.HI.U32 R56, R57, R20, RZ ;  /* 0x0000001439387227 */ /* 0x000fc800078e00ff */
[----:B------:R-:W-:Y:S01]  /*4920*/  IMAD.X R22, RZ, RZ, ~R22, P0 ;  /* 0x000000ffff167224 */ /* 0x000fe200000e0e16 */
[----:B------:R-:W-:-:S03]  /*4930*/  IADD3 R21, P0, RZ, -R30, RZ ;  /* 0x8000001eff157210 */ /* 0x000fc60007f1e0ff */
[----:B------:R-:W-:Y:S01]  /*4940*/  IMAD.WIDE.U32 R56, P5, R57, R22, R56 ;  /* 0x0000001639387225 */ /* 0x000fe200078a0038 */
[----:B------:R-:W-:-:S03]  /*4950*/  SEL R21, R21, R30, !P1 ;  /* 0x0000001e15157207 */ /* 0x000fc60004800000 */
[C---:B------:R-:W-:Y:S02]  /*4960*/  IMAD R23, R29.reuse, R22, RZ ;  /* 0x000000161d177224 */ /* 0x040fe400078e02ff */
[----:B------:R-:W-:-:S04]  /*4970*/  IMAD.HI.U32 R20, P4, R29, R20, R56 ;  /* 0x000000141d147227 */ /* 0x000fc80007880038 */
[----:B------:R-:W-:Y:S01]  /*4980*/  IMAD.HI.U32 R22, R29, R22, RZ ;  /* 0x000000161d167227 */ /* 0x000fe200078e00ff */
[----:B------:R-:W-:-:S03]  /*4990*/  IADD3 R23, P2, R23, R20, RZ ;  /* 0x0000001417177210 */ /* 0x000fc60007f5e0ff */
[----:B------:R-:W-:Y:S02]  /*49a0*/  IMAD.X R20, RZ, RZ, ~R19, P0 ;  /* 0x000000ffff147224 */ /* 0x000fe400000e0e13 */
[----:B------:R-:W-:-:S03]  /*49b0*/  IMAD.HI.U32 R56, R23, R21, RZ ;  /* 0x0000001517387227 */ /* 0x000fc600078e00ff */
[----:B------:R-:W-:Y:S01]  /*49c0*/  SEL R20, R20, R19, !P1 ;  /* 0x0000001314147207 */ /* 0x000fe20004800000 */
[----:B------:R-:W-:Y:S02]  /*49d0*/  IMAD.X R29, R22, 0x1, R29, P5 ;  /* 0x00000001161d7824 */ /* 0x000fe400028e061d */
[----:B------:R-:W-:-:S03]  /*49e0*/  IMAD.MOV.U32 R57, RZ, RZ, RZ ;  /* 0x000000ffff397224 */ /* 0x000fc600078e00ff */
[----:B------:R-:W-:Y:S01]  /*49f0*/  IADD3.X R29, RZ, RZ, R29, P2, P4 ;  /* 0x000000ffff1d7210 */ /* 0x000fe200017e841d */
[----:B------:R-:W-:-:S04]  /*4a00*/  IMAD.WIDE.U32 R56, R23, R20, R56 ;  /* 0x0000001417387225 */ /* 0x000fc800078e0038 */
[C---:B------:R-:W-:Y:S02]  /*4a10*/  IMAD R30, R29.reuse, R20, RZ ;  /* 0x000000141d1e7224 */ /* 0x040fe400078e02ff */
[----:B------:R-:W-:-:S04]  /*4a20*/  IMAD.HI.U32 R23, P1, R29, R21, R56 ;  /* 0x000000151d177227 */ /* 0x000fc80007820038 */
[----:B------:R-:W-:Y:S01]  /*4a30*/  IMAD.HI.U32 R22, R29, R20, RZ ;  /* 0x000000141d167227 */ /* 0x000fe200078e00ff */
[----:B------:R-:W-:-:S04]  /*4a40*/  IADD3 R30, P0, R30, R23, RZ ;  /* 0x000000171e1e7210 */ /* 0x000fc80007f1e0ff */
[----:B------:R-:W-:Y:S01]  /*4a50*/  IADD3.X R22, R22, RZ, RZ, P1, !PT ;  /* 0x000000ff16167210 */ /* 0x000fe20000ffe4ff */
[----:B------:R-:W-:-:S04]  /*4a60*/  IMAD.WIDE.U32 R56, R30, R46, RZ ;  /* 0x0000002e1e387225 */ /* 0x000fc800078e00ff */
[----:B------:R-:W-:Y:S01]  /*4a70*/  IMAD.X R29, RZ, RZ, R22, P0 ;  /* 0x000000ffff1d7224 */ /* 0x000fe200000e0616 */
[----:B------:R-:W-:Y:S01]  /*4a80*/  IADD3 R21, P0, -R56, R21, RZ ;  /* 0x0000001538157210 */ /* 0x000fe20007f1e1ff */
[----:B------:R-:W-:-:S03]  /*4a90*/  IMAD R22, R30, R47, R57 ;  /* 0x0000002f1e167224 */ /* 0x000fc600078e0239 */
[-C--:B------:R-:W-:Y:S01]  /*4aa0*/  ISETP.GE.U32.AND P2, PT, R21, R46.reuse, PT ;  /* 0x0000002e1500720c */ /* 0x080fe20003f46070 */
[-C--:B------:R-:W-:Y:S01]  /*4ab0*/  IMAD R23, R29, R46.reuse, R22 ;  /* 0x0000002e1d177224 */ /* 0x080fe200078e0216 */
[----:B------:R-:W-:-:S03]  /*4ac0*/  IADD3 R22, P1, R21, -R46, RZ ;  /* 0x8000002e15167210 */ /* 0x000fc60007f3e0ff */
[----:B------:R-:W-:Y:S01]  /*4ad0*/  IMAD.X R20, R20, 0x1, ~R23, P0 ;  /* 0x0000000114147824 */ /* 0x000fe200000e0e17 */
[----:B------:R-:W-:-:S04]  /*4ae0*/  IADD3 R23, P0, R30, 0x1, RZ ;  /* 0x000000011e177810 */ /* 0x000fc80007f1e0ff */
[----:B------:R-:W-:-:S04]  /*4af0*/  ISETP.GE.U32.AND.EX P2, PT, R20, R47, PT, P2 ;  /* 0x0000002f1400720c */ /* 0x000fc80003f46120 */
[----:B------:R-:W-:Y:S01]  /*4b00*/  SEL R22, R22, R21, P2 ;  /* 0x0000001516167207 */ /* 0x000fe20001000000 */
[----:B------:R-:W-:Y:S01]  /*4b10*/  IMAD.X R21, R20, 0x1, ~R47, P1 ;  /* 0x0000000114157824 */ /* 0x000fe200008e0e2f */
[----:B------:R-:W-:Y:S01]  /*4b20*/  SEL R23, R23, R30, P2 ;  /* 0x0000001e17177207 */ /* 0x000fe20001000000 */
[----:B------:R-:W-:Y:S01]  /*4b30*/  IMAD.X R30, RZ, RZ, R29, P0 ;  /* 0x000000ffff1e7224 */ /* 0x000fe200000e061d */
[----:B------:R-:W-:Y:S02]  /*4b40*/  ISETP.GE.U32.AND P0, PT, R22, R46, PT ;  /* 0x0000002e1600720c */ /* 0x000fe40003f06070 */
[----:B------:R-:W-:Y:S02]  /*4b50*/  SEL R21, R21, R20, P2 ;  /* 0x0000001415157207 */ /* 0x000fe40001000000 */
[----:B------:R-:W-:Y:S02]  /*4b60*/  SEL R30, R30, R29, P2 ;  /* 0x0000001d1e1e7207 */ /* 0x000fe40001000000 */
[----:B------:R-:W-:-:S02]  /*4b70*/  IADD3 R20, P1, R23, 0x1, RZ ;  /* 0x0000000117147810 */ /* 0x000fc40007f3e0ff */
[----:B------:R-:W-:Y:S02]  /*4b80*/  ISETP.GE.U32.AND.EX P0, PT, R21, R47, PT, P0 ;  /* 0x0000002f1500720c */ /* 0x000fe40003f06100 */
[-C--:B------:R-:W-:Y:S02]  /*4b90*/  IADD3.X R21, RZ, R30.reuse, RZ, P1, !PT ;  /* 0x0000001eff157210 */ /* 0x080fe40000ffe4ff */
[----:B------:R-:W-:Y:S02]  /*4ba0*/  SEL R20, R20, R23, P0 ;  /* 0x0000001714147207 */ /* 0x000fe40000000000 */
[----:B------:R-:W-:Y:S02]  /*4bb0*/  SEL R30, R21, R30, P0 ;  /* 0x0000001e151e7207 */ /* 0x000fe40000000000 */
[----:B------:R-:W-:Y:S02]  /*4bc0*/  IADD3 R21, P1, RZ, -R20, RZ ;  /* 0x80000014ff157210 */ /* 0x000fe40007f3e0ff */
[----:B------:R-:W-:-:S02]  /*4bd0*/  LOP3.LUT R22, R25, R19, RZ, 0x3c, !PT ;  /* 0x0000001319167212 */ /* 0x000fc400078e3cff */
[----:B------:R-:W-:Y:S01]  /*4be0*/  ISETP.NE.U32.AND P0, PT, R26, RZ, PT ;  /* 0x000000ff1a00720c */ /* 0x000fe20003f05070 */
[----:B------:R-:W-:Y:S01]  /*4bf0*/  IMAD.X R23, RZ, RZ, ~R30, P1 ;  /* 0x000000ffff177224 */ /* 0x000fe200008e0e1e */
[----:B------:R-:W-:Y:S01]  /*4c00*/  ISETP.GE.AND P2, PT, R22, RZ, PT ;  /* 0x000000ff1600720c */ /* 0x000fe20003f46270 */
[----:B------:R-:W-:Y:S01]  /*4c10*/  IMAD.MOV.U32 R22, RZ, RZ, R24 ;  /* 0x000000ffff167224 */ /* 0x000fe200078e0018 */
[----:B------:R-:W-:Y:S02]  /*4c20*/  ISETP.NE.AND.EX P0, PT, R25, RZ, PT, P0 ;  /* 0x000000ff1900720c */ /* 0x000fe40003f05300 */
[----:B------:R-:W-:Y:S02]  /*4c30*/  SEL R21, R21, R20, !P2 ;  /* 0x0000001415157207 */ /* 0x000fe40005000000 */
[----:B------:R-:W-:Y:S02]  /*4c40*/  SEL R23, R23, R30, !P2 ;  /* 0x0000001e17177207 */ /* 0x000fe40005000000 */
[----:B------:R-:W-:-:S02]  /*4c50*/  SEL R20, R21, 0xffffffff, P0 ;  /* 0xffffffff15147807 */ /* 0x000fc40000000000 */
[----:B------:R-:W-:Y:S01]  /*4c60*/  SEL R21, R23, 0xffffffff, P0 ;  /* 0xffffffff17157807 */ /* 0x000fe20000000000 */
[----:B------:R-:W-:-:S04]  /*4c70*/  IMAD.MOV.U32 R23, RZ, RZ, 0x0 ;  /* 0x00000000ff177424 */ /* 0x000fc800078e00ff */
[----:B------:R-:W-:Y:S05]  /*4c80*/  RET.REL.NODEC R22 `(_ZN5flash32flash_fwd_splitkv_combine_kernelI23Flash_fwd_kernel_traitsILi128ELi64ELi128ELi4ELb0ELb0EN7cutlass10bfloat16_tE19Flash_kernel_traitsILi128ELi64ELi128ELi4ES3_EELi4ELi7ELb0EEEvNS_16Flash_fwd_paramsE) ;  /* 0xffffb37016007950 */ /* 0x000fea0003c3ffff */
.L_x_45:
[----:B------:R-:W-:-:S00]  /*4c90*/  BRA `(.L_x_45) ;  /* 0xfffffff000007947 */ /* 0x000fc0000383ffff */
[----:B------:R-:W-:-:S00]  /*4ca0*/  NOP ;  /* 0x0000000000007918 */ /* 0x000fc00000000000 */
        /* <DEDUP_REMOVED lines=13> */
.L_x_8262:


//--------------------- .text._ZN5flash32flash_fwd_splitkv_combine_kernelI23Flash_fwd_kernel_traitsILi128ELi64ELi128ELi4ELb0ELb0EN7cutlass10bfloat16_tE19Flash_kernel_traitsILi128ELi64ELi128ELi4ES3_EELi4ELi6ELb0EEEvNS_16Flash_fwd_paramsE --------------------------
	.section	.text._ZN5flash32flash_fwd_splitkv_combine_kernelI23Flash_fwd_kernel_traitsILi128ELi64ELi128ELi4ELb0ELb0EN7cutlass10bfloat16_tE19Flash_kernel_traitsILi128ELi64ELi128ELi4ES3_EELi4ELi6ELb0EEEvNS_16Flash_fwd_paramsE,"ax",@progbits
	.sectioninfo	@"SHI_REGISTERS=58"
	.align	128
        .global         _ZN5flash32flash_fwd_splitkv_combine_kernelI23Flash_fwd_kernel_traitsILi128ELi64ELi128ELi4ELb0ELb0EN7cutlass10bfloat16_tE19Flash_kernel_traitsILi128ELi64ELi128ELi4ES3_EELi4ELi6ELb0EEEvNS_16Flash_fwd_paramsE
        .type           _ZN5flash32flash_fwd_splitkv_combine_kernelI23Flash_fwd_kernel_traitsILi128ELi64ELi128ELi4ELb0ELb0EN7cutlass10bfloat16_tE19Flash_kernel_traitsILi128ELi64ELi128ELi4ES3_EELi4ELi6ELb0EEEvNS_16Flash_fwd_paramsE,@function
        .size           _ZN5flash32flash_fwd_splitkv_combine_kernelI23Flash_fwd_kernel_traitsILi128ELi64ELi128ELi4ELb0ELb0EN7cutlass10bfloat16_tE19Flash_kernel_traitsILi128ELi64ELi128ELi4ES3_EELi4ELi6ELb0EEEvNS_16Flash_fwd_paramsE,(.L_x_8263 - _ZN5flash32flash_fwd_splitkv_combine_kernelI23Flash_fwd_kernel_traitsILi128ELi64ELi128ELi4ELb0ELb0EN7cutlass10bfloat16_tE19Flash_kernel_traitsILi128ELi64ELi128ELi4ES3_EELi4ELi6ELb0EEEvNS_16Flash_fwd_paramsE)
        .other          _ZN5flash32flash_fwd_splitkv_combine_kernelI23Flash_fwd_kernel_traitsILi128ELi64ELi128ELi4ELb0ELb0EN7cutlass10bfloat16_tE19Flash_kernel_traitsILi128ELi64ELi128ELi4ES3_EELi4ELi6ELb0EEEvNS_16Flash_fwd_paramsE,@"STO_CUDA_ENTRY STV_DEFAULT"
_ZN5flash32flash_fwd_splitkv_combine_kernelI23Flash_fwd_kernel_traitsILi128ELi64ELi128ELi4ELb0ELb0EN7cutlass10bfloat16_tE19Flash_kernel_traitsILi128ELi64ELi128ELi4ES3_EELi4ELi6ELb0EEEvNS_16Flash_fwd_paramsE:
.text._ZN5flash32flash_fwd_splitkv_combine_kernelI23Flash_fwd_kernel_traitsILi128ELi64ELi128ELi4ELb0ELb0EN7cutlass10bfloat16_tE19Flash_kernel_traitsILi128ELi64ELi128ELi4ES3_EELi4ELi6ELb0EEEvNS_16Flash_fwd_paramsE:
        /* <DEDUP_REMOVED lines=11> */
[C---:B------:R-:W-:Y:S01]  /*00b0*/  SEL R0, R5.reuse, R0, P0 ;  /* 0x0000000005007207 */ /* 0x040fe20000000000 */
        /* <DEDUP_REMOVED lines=11> */
[----:B------:R-:W-:Y:S05]  /*0170*/  CALL.REL.NOINC `($__internal_1_$__cuda_sm20_div_s64) ;  /* 0x0000427000007944 */ /* 0x000fea0003c00000 */
[----:B------:R-:W-:Y:S05]  /*0180*/  BRA `(.L_x_47) ;  /* 0x0000013000007947 */ /* 0x000fea0003800000 */
.L_x_46:
        /* <DEDUP_REMOVED lines=19> */
.L_x_47:
        /* <DEDUP_REMOVED lines=11> */
[----:B------:R-:W-:Y:S05]  /*0370*/  CALL.REL.NOINC `($__internal_1_$__cuda_sm20_div_s64) ;  /* 0x0000407000007944 */ /* 0x000fea0003c00000 */
[----:B------:R-:W-:Y:S02]  /*0380*/  MOV R32, R20 ;  /* 0x0000001400207202 */ /* 0x000fe40000000f00 */
[----:B------:R-:W-:Y:S01]  /*0390*/  MOV R33, R21 ;  /* 0x0000001500217202 */ /* 0x000fe20000000f00 */
[----:B------:R-:W-:Y:S05]  /*03a0*/  BRA `(.L_x_50) ;  /* 0x0000013000007947 */ /* 0x000fea0003800000 */
.L_x_49:
        /* <DEDUP_REMOVED lines=19> */
.L_x_50:
[----:B------:R-:W-:Y:S05]  /*04e0*/  BSYNC B0 ;  /* 0x0000000000007941 */ /* 0x000fea0003800000 */
.L_x_48:
[----:B------:R-:W-:Y:S01]  /*04f0*/  IABS R7, c[0x0][0x214] ;  /* 0x0000850000077a13 */ /* 0x000fe20000000000 */
[----:B------:R-:W-:Y:S01]  /*0500*/  ULDC UR6, c[0x0][0x214] ;  /* 0x0000850000067ab9 */ /* 0x000fe20000000800 */
[----:B------:R-:W-:Y:S01]  /*0510*/  BSSY B0, `(.L_x_51) ;  /* 0x000003b000007945 */ /* 0x000fe20003800000 */
[----:B------:R-:W-:Y:S01]  /*0520*/  UIADD3 UR6, UR6, -0x1, URZ ;  /* 0xffffffff06067890 */ /* 0x000fe2000fffe03f */
[----:B------:R-:W0:Y:S05]  /*0530*/  I2F.RP R6, R7 ;  /* 0x0000000700067306 */ /* 0x000e2a0000209400 */
[----:B------:R-:W-:-:S04]  /*0540*/  IADD3 R2, R7, UR6, RZ ;  /* 0x0000000607027c10 */ /* 0x000fc8000fffe0ff */
[----:B------:R-:W-:Y:S01]  /*0550*/  IABS R3, R2 ;  /* 0x0000000200037213 */ /* 0x000fe20000000000 */
[----:B0-----:R-:W0:Y:S02]  /*0560*/  MUFU.RCP R8, R6 ;  /* 0x0000000600087308 */ /* 0x001e240000001000 */
[----:B0-----:R-:W-:-:S06]  /*0570*/  IADD3 R8, R8, 0xffffffe, RZ ;  /* 0x0ffffffe08087810 */ /* 0x001fcc0007ffe0ff */
[----:B------:R-:W0:Y:S02]  /*0580*/  F2I.FTZ.U32.TRUNC.NTZ R9, R8 ;  /* 0x0000000800097305 */ /* 0x000e24000021f000 */
[----:B0-----:R-:W-:Y:S02]  /*0590*/  IMAD.MOV R4, RZ, RZ, -R9 ;  /* 0x000000ffff047224 */ /* 0x001fe400078e0a09 */
[----:B------:R-:W-:Y:S02]  /*05a0*/  IMAD.MOV.U32 R8, RZ, RZ, RZ ;  /* 0x000000ffff087224 */ /* 0x000fe400078e00ff */
[----:B------:R-:W-:-:S04]  /*05b0*/  IMAD R4, R4, R7, RZ ;  /* 0x0000000704047224 */ /* 0x000fc800078e02ff */
[----:B------:R-:W-:-:S06]  /*05c0*/  IMAD.HI.U32 R4, R9, R4, R8 ;  /* 0x0000000409047227 */ /* 0x000fcc00078e0008 */
[----:B------:R-:W-:-:S04]  /*05d0*/  IMAD.HI.U32 R6, R4, R3, RZ ;  /* 0x0000000304067227 */ /* 0x000fc800078e00ff */
[----:B------:R-:W-:-:S04]  /*05e0*/  IMAD.MOV R4, RZ, RZ, -R6 ;  /* 0x000000ffff047224 */ /* 0x000fc800078e0a06 */
[----:B------:R-:W-:Y:S01]  /*05f0*/  IMAD R4, R7, R4, R3 ;  /* 0x0000000407047224 */ /* 0x000fe200078e0203 */
[----:B------:R-:W-:-:S04]  /*0600*/  LOP3.LUT R3, R2, R7, RZ, 0x3c, !PT ;  /* 0x0000000702037212 */ /* 0x000fc800078e3cff */
[----:B------:R-:W-:Y:S02]  /*0610*/  ISETP.GT.U32.AND P1, PT, R7, R4, PT ;  /* 0x000000040700720c */ /* 0x000fe40003f24070 */
[----:B------:R-:W-:-:S11]  /*0620*/  ISETP.GE.AND P0, PT, R3, RZ, PT ;  /* 0x000000ff0300720c */ /* 0x000fd60003f06270 */
[----:B------:R-:W-:Y:S01]  /*0630*/  @!P1 IMAD.IADD R4, R4, 0x1, -R7 ;  /* 0x0000000104049824 */ /* 0x000fe200078e0a07 */
[----:B------:R-:W-:Y:S02]  /*0640*/  @!P1 IADD3 R6, R6, 0x1, RZ ;  /* 0x0000000106069810 */ /* 0x000fe40007ffe0ff */
[----:B------:R-:W-:Y:S02]  /*0650*/  ISETP.NE.AND P1, PT, RZ, c[0x0][0x214], PT ;  /* 0x00008500ff007a0c */ /* 0x000fe40003f25270 */
[----:B------:R-:W-:-:S13]  /*0660*/  ISETP.GE.U32.AND P2, PT, R4, R7, PT ;  /* 0x000000070400720c */ /* 0x000fda0003f46070 */
[----:B------:R-:W-:-:S05]  /*0670*/  @P2 IADD3 R6, R6, 0x1, RZ ;  /* 0x0000000106062810 */ /* 0x000fca0007ffe0ff */
[----:B------:R-:W-:Y:S01]  /*0680*/  @!P0 IMAD.MOV R6, RZ, RZ, -R6 ;  /* 0x000000ffff068224 */ /* 0x000fe200078e0a06 */
[----:B------:R-:W-:-:S04]  /*0690*/  @!P1 LOP3.LUT R6, RZ, R7, RZ, 0x33, !PT ;  /* 0x00000007ff069212 */ /* 0x000fc800078e33ff */
[----:B------:R-:W-:Y:S02]  /*06a0*/  ISETP.LT.U32.AND P0, PT, R28, R6, PT ;  /* 0x000000061c00720c */ /* 0x000fe40003f01070 */
[----:B------:R-:W-:-:S04]  /*06b0*/  SHF.R.S32.HI R16, RZ, 0x1f, R6 ;  /* 0x0000001fff107819 */ /* 0x000fc80000011406 */
[----:B------:R-:W-:-:S04]  /*06c0*/  ISETP.LT.AND.EX P0, PT, R25, R16, PT, P0 ;  /* 0x000000101900720c */ /* 0x000fc80003f01300 */
[C---:B------:R-:W-:Y:S02]  /*06d0*/  SEL R16, R25.reuse, R16, P0 ;  /* 0x0000001019107207 */ /* 0x040fe40000000000 */
[----:B------:R-:W-:Y:S02]  /*06e0*/  SEL R17, R28, R6, P0 ;  /* 0x000000061c117207 */ /* 0x000fe40000000000 */
[----:B------:R-:W-:-:S04]  /*06f0*/  LOP3.LUT R3, R25, R16, RZ, 0xfc, !PT ;  /* 0x0000001019037212 */ /* 0x000fc800078efcff */
        /* <DEDUP_REMOVED lines=9> */
.L_x_52:
        /* <DEDUP_REMOVED lines=19> */
.L_x_53:
[----:B------:R-:W-:Y:S05]  /*08c0*/  BSYNC B0 ;  /* 0x0000000000007941 */ /* 0x000fea0003800000 */
.L_x_51:
[----:B------:R-:W-:Y:S01]  /*08d0*/  IABS R6, c[0x0][0x214] ;  /* 0x0000850000067a13 */ /* 0x000fe20000000000 */
[----:B------:R-:W-:Y:S01]  /*08e0*/  ULDC UR4, c[0x0][0x214] ;  /* 0x0000850000047ab9 */ /* 0x000fe20000000800 */
[----:B------:R-:W-:Y:S01]  /*08f0*/  BSSY B0, `(.L_x_54) ;  /* 0x000005d000007945 */ /* 0x000fe20003800000 */
[----:B------:R-:W-:Y:S01]  /*0900*/  UISETP.LT.AND UP0, UPT, URZ, UR4, UPT ;  /* 0x000000043f00728c */ /* 0x000fe2000bf01270 */
[----:B------:R-:W0:Y:S01]  /*0910*/  I2F.RP R10, R6 ;  /* 0x00000006000a7306 */ /* 0x000e220000209400 */
[----:B------:R-:W-:Y:S02]  /*0920*/  USHF.R.S32.HI UR5, URZ, 0x1f, UR4 ;  /* 0x0000001f3f057899 */ /* 0x000fe40008011404 */
[----:B------:R-:W-:-:S07]  /*0930*/  ULEA.HI.SX32 UR4, UR4, 0x1, 0x1 ;  /* 0x0000000104047891 */ /* 0x000fce000f8f0a3f */
[----:B------:R-:W-:Y:S01]  /*0940*/  @!UP0 UIADD3 UR4, UR5, URZ, URZ ;  /* 0x0000003f05048290 */ /* 0x000fe2000fffe03f */
[----:B0-----:R-:W0:Y:S02]  /*0950*/  MUFU.RCP R8, R10 ;  /* 0x0000000a00087308 */ /* 0x001e240000001000 */
[----:B0-----:R-:W-:-:S06]  /*0960*/  IADD3 R8, R8, 0xffffffe, RZ ;  /* 0x0ffffffe08087810 */ /* 0x001fcc0007ffe0ff */
[----:B------:R-:W0:Y:S02]  /*0970*/  F2I.FTZ.U32.TRUNC.NTZ R9, R8 ;  /* 0x0000000800097305 */ /* 0x000e24000021f000 */
[--C-:B0-----:R-:W-:Y:S02]  /*0980*/  IMAD.MOV R3, RZ, RZ, -R9.reuse ;  /* 0x000000ffff037224 */ /* 0x101fe400078e0a09 */
[----:B------:R-:W-:Y:S02]  /*0990*/  IMAD.MOV.U32 R8, RZ, RZ, RZ ;  /* 0x000000ffff087224 */ /* 0x000fe400078e00ff */
[----:B------:R-:W-:Y:S01]  /*09a0*/  IMAD R4, R3, R6, RZ ;  /* 0x0000000603047224 */ /* 0x000fe200078e02ff */
[----:B------:R-:W-:Y:S02]  /*09b0*/  IABS R3, R2 ;  /* 0x0000000200037213 */ /* 0x000fe40000000000 */
[----:B------:R-:W-:Y:S01]  /*09c0*/  LOP3.LUT R2, R2, c[0x0][0x214], RZ, 0x3c, !PT ;  /* 0x0000850002027a12 */ /* 0x000fe200078e3cff */
[----:B------:R-:W-:-:S03]  /*09d0*/  IMAD.HI.U32 R4, R9, R4, R8 ;  /* 0x0000000409047227 */ /* 0x000fc600078e0008 */
[----:B------:R-:W-:Y:S01]  /*09e0*/  ISETP.GE.AND P2, PT, R2, RZ, PT ;  /* 0x000000ff0200720c */ /* 0x000fe20003f46270 */
[----:B------:R-:W-:Y:S02]  /*09f0*/  IMAD.MOV.U32 R7, RZ, RZ, R3 ;  /* 0x000000ffff077224 */ /* 0x000fe400078e0003 */
[----:B------:R-:W-:Y:S02]  /*0a00*/  IMAD.MOV.U32 R2, RZ, RZ, c[0x0][0x1c0] ;  /* 0x00007000ff027624 */ /* 0x000fe400078e00ff */
[----:B------:R-:W-:-:S04]  /*0a10*/  IMAD.HI.U32 R4, R4, R7, RZ ;  /* 0x0000000704047227 */ /* 0x000fc800078e00ff */
[----:B------:R-:W-:-:S04]  /*0a20*/  IMAD.MOV R3, RZ, RZ, -R4 ;  /* 0x000000ffff037224 */ /* 0x000fc800078e0a04 */
[----:B------:R-:W-:-:S05]  /*0a30*/  IMAD R3, R6, R3, R7 ;  /* 0x0000000306037224 */ /* 0x000fca00078e0207 */
[----:B------:R-:W-:-:S13]  /*0a40*/  ISETP.GT.U32.AND P1, PT, R6, R3, PT ;  /* 0x000000030600720c */ /* 0x000fda0003f24070 */
[----:B------:R-:W-:Y:S01]  /*0a50*/  @!P1 IMAD.IADD R3, R3, 0x1, -R6 ;  /* 0x0000000103039824 */ /* 0x000fe200078e0a06 */
[----:B------:R-:W-:Y:S02]  /*0a60*/  @!P1 IADD3 R4, R4, 0x1, RZ ;  /* 0x0000000104049810 */ /* 0x000fe40007ffe0ff */
[----:B------:R-:W-:Y:S02]  /*0a70*/  ISETP.NE.AND P1, PT, RZ, c[0x0][0x214], PT ;  /* 0x00008500ff007a0c */ /* 0x000fe40003f25270 */
[----:B------:R-:W-:Y:S02]  /*0a80*/  ISETP.GE.U32.AND P0, PT, R3, R6, PT ;  /* 0x000000060300720c */ /* 0x000fe40003f06070 */
[C---:B------:R-:W-:Y:S01]  /*0a90*/  IADD3 R6, R2.reuse, -0x1, RZ ;  /* 0xffffffff02067810 */ /* 0x040fe20007ffe0ff */
[----:B------:R-:W-:-:S10]  /*0aa0*/  IMAD R2, R2, c[0x0][0x214], RZ ;  /* 0x0000850002027a24 */ /* 0x000fd400078e02ff */
[----:B------:R-:W-:-:S05]  /*0ab0*/  @P0 IADD3 R4, R4, 0x1, RZ ;  /* 0x0000000104040810 */ /* 0x000fca0007ffe0ff */
[----:B------:R-:W-:Y:S01]  /*0ac0*/  @!P2 IMAD.MOV R4, RZ, RZ, -R4 ;  /* 0x000000ffff04a224 */ /* 0x000fe200078e0a04 */
[----:B------:R-:W-:-:S05]  /*0ad0*/  @!P1 LOP3.LUT R4, RZ, c[0x0][0x214], RZ, 0x33, !PT ;  /* 0x00008500ff049a12 */ /* 0x000fca00078e33ff */
[----:B------:R-:W-:-:S05]  /*0ae0*/  IMAD R3, R4, UR4, RZ ;  /* 0x0000000404037c24 */ /* 0x000fca000f8e02ff */
[-C--:B------:R-:W-:Y:S02]  /*0af0*/  IABS R11, R3.reuse ;  /* 0x00000003000b7213 */ /* 0x080fe40000000000 */
[----:B------:R-:W-:Y:S02]  /*0b00*/  IABS R7, R3 ;  /* 0x0000000300077213 */ /* 0x000fe40000000000 */
[----:B------:R-:W0:Y:S01]  /*0b10*/  I2F.RP R10, R11 ;  /* 0x0000000b000a7306 */ /* 0x000e220000209400 */
[----:B------:R-:W-:Y:S02]  /*0b20*/  IMAD.IADD R4, R6, 0x1, R11 ;  /* 0x0000000106047824 */ /* 0x000fe400078e020b */
[----:B------:R-:W-:-:S05]  /*0b30*/  IMAD.MOV R7, RZ, RZ, -R7 ;  /* 0x000000ffff077224 */ /* 0x000fca00078e0a07 */
[----:B0-----:R-:W0:Y:S02]  /*0b40*/  MUFU.RCP R14, R10 ;  /* 0x0000000a000e7308 */ /* 0x001e240000001000 */
[----:B0-----:R-:W-:-:S06]  /*0b50*/  IADD3 R14, R14, 0xffffffe, RZ ;  /* 0x0ffffffe0e0e7810 */ /* 0x001fcc0007ffe0ff */
[----:B------:R-:W0:Y:S02]  /*0b60*/  F2I.FTZ.U32.TRUNC.NTZ R15, R14 ;  /* 0x0000000e000f7305 */ /* 0x000e24000021f000 */
[----:B0-----:R-:W-:Y:S02]  /*0b70*/  IMAD.MOV R8, RZ, RZ, -R15 ;  /* 0x000000ffff087224 */ /* 0x001fe400078e0a0f */
[----:B------:R-:W-:Y:S02]  /*0b80*/  IMAD.MOV.U32 R14, RZ, RZ, RZ ;  /* 0x000000ffff0e7224 */ /* 0x000fe400078e00ff */
[----:B------:R-:W-:Y:S01]  /*0b90*/  IMAD R9, R8, R11, RZ ;  /* 0x0000000b08097224 */ /* 0x000fe200078e02ff */
[----:B------:R-:W-:-:S03]  /*0ba0*/  IABS R8, R4 ;  /* 0x0000000400087213 */ /* 0x000fc60000000000 */
[----:B------:R-:W-:-:S06]  /*0bb0*/  IMAD.HI.U32 R9, R15, R9, R14 ;  /* 0x000000090f097227 */ /* 0x000fcc00078e000e */
[----:B------:R-:W-:-:S04]  /*0bc0*/  IMAD.HI.U32 R15, R9, R8, RZ ;  /* 0x00000008090f7227 */ /* 0x000fc800078e00ff */
[----:B------:R-:W-:Y:S01]  /*0bd0*/  IMAD R8, R15, R7, R8 ;  /* 0x000000070f087224 */ /* 0x000fe200078e0208 */
[----:B------:R-:W-:-:S04]  /*0be0*/  LOP3.LUT R7, R4, R11, RZ, 0x3c, !PT ;  /* 0x0000000b04077212 */ /* 0x000fc800078e3cff */
[----:B------:R-:W-:Y:S02]  /*0bf0*/  ISETP.GT.U32.AND P1, PT, R11, R8, PT ;  /* 0x000000080b00720c */ /* 0x000fe40003f24070 */
[----:B------:R-:W-:-:S11]  /*0c00*/  ISETP.GE.AND P0, PT, R7, RZ, PT ;  /* 0x000000ff0700720c */ /* 0x000fd60003f06270 */
[----:B------:R-:W-:Y:S01]  /*0c10*/  @!P1 IMAD.IADD R8, R8, 0x1, -R11 ;  /* 0x0000000108089824 */ /* 0x000fe200078e0a0b */
[----:B------:R-:W-:Y:S02]  /*0c20*/  @!P1 IADD3 R15, R15, 0x1, RZ ;  /* 0x000000010f0f9810 */ /* 0x000fe40007ffe0ff */
[----:B------:R-:W-:Y:S02]  /*0c30*/  ISETP.NE.AND P1, PT, R3, RZ, PT ;  /* 0x000000ff0300720c */ /* 0x000fe40003f25270 */
        /* <DEDUP_REMOVED lines=18> */
[----:B------:R-:W-:Y:S02]  /*0d60*/  MOV R40, R20 ;  /* 0x0000001400287202 */ /* 0x000fe40000000f00 */
[----:B------:R-:W-:Y:S01]  /*0d70*/  MOV R41, R21 ;  /* 0x0000001500297202 */ /* 0x000fe20000000f00 */
[----:B------:R-:W-:Y:S05]  /*0d80*/  BRA `(.L_x_56) ;  /* 0x0000013000007947 */ /* 0x000fea0003800000 */
.L_x_55:
        /* <DEDUP_REMOVED lines=19> */
.L_x_56:
[----:B------:R-:W-:Y:S05]  /*0ec0*/  BSYNC B0 ;  /* 0x0000000000007941 */ /* 0x000fea0003800000 */
.L_x_54:
[-C--:B------:R-:W-:Y:S01]  /*0ed0*/  IABS R11, R2.reuse ;  /* 0x00000002000b7213 */ /* 0x080fe20000000000 */
[----:B------:R-:W-:Y:S01]  /*0ee0*/  BSSY B0, `(.L_x_57) ;  /* 0x000003b000007945 */ /* 0x000fe20003800000 */
[----:B------:R-:W-:Y:S02]  /*0ef0*/  IABS R7, R2 ;  /* 0x0000000200077213 */ /* 0x000fe40000000000 */
[----:B------:R-:W0:Y:S01]  /*0f00*/  I2F.RP R13, R11 ;  /* 0x0000000b000d7306 */ /* 0x000e220000209400 */
[----:B------:R-:W-:Y:S02]  /*0f10*/  IADD3 R8, R11, UR6, RZ ;  /* 0x000000060b087c10 */ /* 0x000fe4000fffe0ff */
[----:B------:R-:W-:Y:S02]  /*0f20*/  IMAD.MOV R7, RZ, RZ, -R7 ;  /* 0x000000ffff077224 */ /* 0x000fe400078e0a07 */
[----:B------:R-:W-:-:S03]  /*0f30*/  IABS R9, R8 ;  /* 0x0000000800097213 */ /* 0x000fc60000000000 */
        /* <DEDUP_REMOVED lines=34> */
.L_x_58:
        /* <DEDUP_REMOVED lines=19> */
.L_x_59:
[----:B------:R-:W-:Y:S05]  /*1290*/  BSYNC B0 ;  /* 0x0000000000007941 */ /* 0x000fea0003800000 */
.L_x_57:
[----:B------:R-:W0:Y:S01]  /*12a0*/  S2R R9, SR_TID.X ;  /* 0x0000000000097919 */ /* 0x000e220000002100 */
[----:B------:R-:W-:Y:S01]  /*12b0*/  IADD3 R18, P0, R12, -UR8, RZ ;  /* 0x800000080c127c10 */ /* 0x000fe2000ff1e0ff */
[----:B------:R-:W-:-:S03]  /*12c0*/  ULDC.64 UR10, c[0x0][0x118] ;  /* 0x00004600000a7ab9 */ /* 0x000fc60000000a00 */
[----:B------:R-:W-:Y:S02]  /*12d0*/  IADD3.X R7, R5, ~UR7, RZ, P0, !PT ;  /* 0x8000000705077c10 */ /* 0x000fe400087fe4ff */
[----:B0-----:R-:W-:-:S04]  /*12e0*/  SHF.R.S32.HI R22, RZ, 0x1f, R9 ;  /* 0x0000001fff167819 */ /* 0x001fc80000011409 */
[----:B------:R-:W-:-:S04]  /*12f0*/  LEA.HI R10, R22, R9, RZ, 0x2 ;  /* 0x00000009160a7211 */ /* 0x000fc800078f10ff */
[----:B------:R-:W-:Y:S02]  /*1300*/  LOP3.LUT R24, R10, 0xfffffffc, RZ, 0xc0, !PT ;  /* 0xfffffffc0a187812 */ /* 0x000fe400078ec0ff */
[----:B------:R-:W-:-:S03]  /*1310*/  SHF.R.S32.HI R10, RZ, 0x2, R10 ;  /* 0x00000002ff0a7819 */ /* 0x000fc6000001140a */
[----:B------:R-:W-:-:S05]  /*1320*/  IMAD.IADD R23, R9, 0x1, -R24 ;  /* 0x0000000109177824 */ /* 0x000fca00078e0a18 */
[----:B------:R-:W-:Y:S02]  /*1330*/  ISETP.GT.U32.AND P2, PT, R18, R23, PT ;  /* 0x000000171200720c */ /* 0x000fe40003f44070 */
[----:B------:R-:W-:Y:S02]  /*1340*/  SHF.R.S32.HI R18, RZ, 0x1f, R23 ;  /* 0x0000001fff127819 */ /* 0x000fe40000011417 */
[----:B------:R-:W-:Y:S02]  /*1350*/  IADD3 R32, P0, R23, UR8, RZ ;  /* 0x0000000817207c10 */ /* 0x000fe4000ff1e0ff */
[----:B------:R-:W-:Y:S02]  /*1360*/  ISETP.GT.AND.EX P2, PT, R7, R18, PT, P2 ;  /* 0x000000120700720c */ /* 0x000fe40003f44320 */
[C---:B------:R-:W-:Y:S02]  /*1370*/  IADD3 R7, R10.reuse, 0x20, RZ ;  /* 0x000000200a077810 */ /* 0x040fe40007ffe0ff */
[----:B------:R-:W-:-:S02]  /*1380*/  ISETP.GE.OR P3, PT, R10, c[0x0][0x314], !P2 ;  /* 0x0000c5000a007a0c */ /* 0x000fc40005766670 */
[----:B------:R-:W-:Y:S02]  /*1390*/  ISETP.GE.OR P2, PT, R7, c[0x0][0x314], !P2 ;  /* 0x0000c50007007a0c */ /* 0x000fe40005746670 */
[----:B------:R-:W-:-:S09]  /*13a0*/  IADD3.X R33, R18, UR7, RZ, P0, !PT ;  /* 0x0000000712217c10 */ /* 0x000fd200087fe4ff */
[----:B------:R-:W-:Y:S02]  /*13b0*/  @!P3 SHF.R.S32.HI R25, RZ, 0x1f, R10 ;  /* 0x0000001fff19b819 */ /* 0x000fe4000001140a */
[----:B------:R-:W-:Y:S01]  /*13c0*/  @!P2 SHF.R.S32.HI R19, RZ, 0x1f, R7 ;  /* 0x0000001fff13a819 */ /* 0x000fe20000011407 */
[--C-:B------:R-:W-:Y:S02]  /*13d0*/  @!P2 IMAD.MOV.U32 R26, RZ, RZ, R32.reuse ;  /* 0x000000ffff1aa224 */ /* 0x100fe400078e0020 */
[-C--:B------:R-:W-:Y:S02]  /*13e0*/  @!P3 IMAD R18, R25, R12.reuse, RZ ;  /* 0x0000000c1912b224 */ /* 0x080fe400078e02ff */
[--C-:B------:R-:W-:Y:S02]  /*13f0*/  @!P2 IMAD.MOV.U32 R27, RZ, RZ, R33.reuse ;  /* 0x000000ffff1ba224 */ /* 0x100fe400078e0021 */
[----:B------:R-:W-:Y:S02]  /*1400*/  @!P2 IMAD R24, R19, R12, RZ ;  /* 0x0000000c1318a224 */ /* 0x000fe400078e02ff */
[----:B------:R-:W-:-:S04]  /*1410*/  @!P3 IMAD.WIDE.U32 R32, R12, R10, R32 ;  /* 0x0000000a0c20b225 */ /* 0x000fc800078e0020 */
[----:B------:R-:W-:Y:S01]  /*1420*/  @!P3 IMAD R18, R10, R5, R18 ;  /* 0x000000050a12b224 */ /* 0x000fe200078e0212 */
[----:B------:R-:W-:Y:S01]  /*1430*/  @!P3 LEA R30, P1, R32, c[0x0][0x208], 0x2 ;  /* 0x00008200201eba11 */ /* 0x000fe200078210ff */
[----:B------:R-:W-:-:S04]  /*1440*/  @!P2 IMAD.WIDE.U32 R26, R12, R7, R26 ;  /* 0x000000070c1aa225 */ /* 0x000fc800078e001a */
[----:B------:R-:W-:Y:S01]  /*1450*/  @!P2 IMAD R7, R7, R5, R24 ;  /* 0x000000050707a224 */ /* 0x000fe200078e0218 */
[----:B------:R-:W-:Y:S01]  /*1460*/  @!P2 LEA R24, P0, R26, c[0x0][0x208], 0x2 ;  /* 0x000082001a18aa11 */ /* 0x000fe200078010ff */
[----:B------:R-:W-:Y:S02]  /*1470*/  @!P3 IMAD.IADD R18, R33, 0x1, R18 ;  /* 0x000000012112b824 */ /* 0x000fe400078e0212 */
[----:B------:R-:W-:Y:S02]  /*1480*/  @!P2 IMAD.IADD R7, R27, 0x1, R7 ;  /* 0x000000011b07a824 */ /* 0x000fe400078e0207 */
[----:B------:R-:W-:Y:S01]  /*1490*/  IMAD.MOV.U32 R19, RZ, RZ, -0x800000 ;  /* 0xff800000ff137424 */ /* 0x000fe200078e00ff */
[----:B------:R-:W-:Y:S01]  /*14a0*/  @!P3 LEA.HI.X R31, R32, c[0x0][0x20c], R18, 0x2, P1 ;  /* 0x00008300201fba11 */ /* 0x000fe200008f1412 */
[----:B------:R-:W-:Y:S01]  /*14b0*/  IMAD.MOV.U32 R18, RZ, RZ, -0x800000 ;  /* 0xff800000ff127424 */ /* 0x000fe200078e00ff */
[----:B------:R-:W-:-:S03]  /*14c0*/  @!P2 LEA.HI.X R25, R26, c[0x0][0x20c], R7, 0x2, P0 ;  /* 0x000083001a19aa11 */ /* 0x000fc600000f1407 */
[----:B------:R-:W2:Y:S04]  /*14d0*/  @!P3 LDG.E R19, [R30.64] ;  /* 0x0000000a1e13b981 */ /* 0x000ea8000c1e1900 */
[----:B------:R0:W3:Y:S01]  /*14e0*/  @!P2 LDG.E R18, [R24.64] ;  /* 0x0000000a1812a981 */ /* 0x0000e2000c1e1900 */
[C---:B------:R-:W-:Y:S01]  /*14f0*/  ISETP.GT.AND P0, PT, R9.reuse, 0xff, PT ;  /* 0x000000ff0900780c */ /* 0x040fe20003f04270 */
[----:B------:R-:W-:Y:S01]  /*1500*/  IMAD R23, R10, 0x5, R23 ;  /* 0x000000050a177824 */ /* 0x000fe200078e0217 */
[----:B------:R-:W-:Y:S01]  /*1510*/  ISETP.GT.AND P2, PT, R9, 0x7f, PT ;  /* 0x0000007f0900780c */ /* 0x000fe20003f44270 */
[----:B------:R-:W-:Y:S01]  /*1520*/  IMAD.MOV.U32 R33, RZ, RZ, -0x800000 ;  /* 0xff800000ff217424 */ /* 0x000fe200078e00ff */
[----:B------:R-:W-:Y:S01]  /*1530*/  LEA.HI R7, R22, R9, RZ, 0x5 ;  /* 0x0000000916077211 */ /* 0x000fe200078f28ff */
[----:B------:R-:W-:Y:S01]  /*1540*/  IMAD.MOV.U32 R34, RZ, RZ, -0x800000 ;  /* 0xff800000ff227424 */ /* 0x000fe200078e00ff */
[----:B------:R-:W-:Y:S01]  /*1550*/  IABS R10, c[0x0][0x214] ;  /* 0x00008500000a7a13 */ /* 0x000fe20000000000 */
[----:B------:R-:W-:Y:S01]  /*1560*/  ULDC.U8 UR4, c[0x0][0x329] ;  /* 0x0000ca4000047ab9 */ /* 0x000fe20000000000 */
[----:B------:R-:W-:Y:S01]  /*1570*/  LOP3.LUT R36, R7, 0xffffffe0, RZ, 0xc0, !PT ;  /* 0xffffffe007247812 */ /* 0x000fe200078ec0ff */
[----:B------:R-:W-:Y:S01]  /*1580*/  BSSY B1, `(.L_x_60) ;  /* 0x000025f000017945 */ /* 0x000fe20003800000 */
[----:B------:R-:W-:Y:S01]  /*1590*/  SHF.R.S32.HI R7, RZ, 0x5, R7 ;  /* 0x00000005ff077819 */ /* 0x000fe20000011407 */
[----:B------:R-:W0:Y:S01]  /*15a0*/  I2F.RP R28, R10 ;  /* 0x0000000a001c7306 */ /* 0x000e220000209400 */
[----:B------:R-:W-:Y:S01]  /*15b0*/  ISETP.GT.AND P4, PT, R2, RZ, PT ;  /* 0x000000ff0200720c */ /* 0x000fe20003f84270 */
[----:B------:R-:W-:-:S02]  /*15c0*/  IMAD.IADD R36, R9, 0x1, -R36 ;  /* 0x0000000109247824 */ /* 0x000fc400078e0a24 */
[----:B------:R-:W-:Y:S02]  /*15d0*/  IMAD.MOV.U32 R32, RZ, RZ, 0x7f800000 ;  /* 0x7f800000ff207424 */ /* 0x000fe400078e00ff */
[----:B------:R-:W-:Y:S02]  /*15e0*/  IMAD R27, R36, 0x5, R7 ;  /* 0x00000005241b7824 */ /* 0x000fe400078e0207 */
[----:B0-----:R-:W0:Y:S02]  /*15f0*/  MUFU.RCP R24, R28 ;  /* 0x0000001c00187308 */ /* 0x001e240000001000 */
[----:B0-----:R-:W-:Y:S01]  /*1600*/  IADD3 R24, R24, 0xffffffe, RZ ;  /* 0x0ffffffe18187810 */ /* 0x001fe20007ffe0ff */
[----:B--2---:R-:W-:Y:S04]  /*1610*/  @!P0 STS [R23.X4], R19 ;  /* 0x0000001317008388 */ /* 0x004fe80000004800 */
[----:B---3--:R0:W-:Y:S04]  /*1620*/  @!P2 STS [R23.X4+0x280], R18 ;  /* 0x000280121700a388 */ /* 0x0081e80000004800 */
[----:B------:R-:W-:Y:S01]  /*1630*/  BAR.SYNC.DEFER_BLOCKING 0x0 ;  /* 0x0000000000007b1d */ /* 0x000fe20000010000 */
[----:B0-----:R-:W-:-:S02]  /*1640*/  IABS R18, R8 ;  /* 0x0000000800127213 */ /* 0x001fc40000000000 */
[----:B------:R-:W-:-:S03]  /*1650*/  LOP3.LUT R8, R8, c[0x0][0x214], RZ, 0x3c, !PT ;  /* 0x0000850008087a12 */ /* 0x000fc600078e3cff */
[----:B------:R-:W-:Y:S04]  /*1660*/  @!P2 LDS R33, [R27.X4] ;  /* 0x000000001b21a984 */ /* 0x000fe80000004800 */
[----:B------:R-:W0:Y:S02]  /*1670*/  @!P2 LDS R34, [R27.X4+0x280] ;  /* 0x000280001b22a984 */ /* 0x000e240000004800 */
[----:B0-----:R-:W-:-:S05]  /*1680*/  FMNMX.FTZ R25, R33, R34, !PT ;  /* 0x0000002221197209 */ /* 0x001fca0007810000 */
[----:B------:R-:W0:Y:S02]  /*1690*/  SHFL.BFLY PT, R22, R25, 0x10, 0x1f ;  /* 0x0e001f0019167f89 */ /* 0x000e2400000e0000 */
[----:B0-----:R-:W-:Y:S02]  /*16a0*/  FMNMX.FTZ R22, R25, R22, !PT ;  /* 0x0000001619167209 */ /* 0x001fe40007810000 */
[----:B------:R-:W0:Y:S03]  /*16b0*/  F2I.FTZ.U32.TRUNC.NTZ R25, R24 ;  /* 0x0000001800197305 */ /* 0x000e26000021f000 */
[----:B------:R-:W1:Y:S01]  /*16c0*/  SHFL.BFLY PT, R31, R22, 0x8, 0x1f ;  /* 0x0d001f00161f7f89 */ /* 0x000e6200000e0000 */
[----:B0-----:R-:W-:Y:S02]  /*16d0*/  IMAD.MOV R19, RZ, RZ, -R25 ;  /* 0x000000ffff137224 */ /* 0x001fe400078e0a19 */
[----:B------:R-:W-:-:S02]  /*16e0*/  IMAD.MOV.U32 R24, RZ, RZ, RZ ;  /* 0x000000ffff187224 */ /* 0x000fc400078e00ff */
[----:B------:R-:W-:-:S04]  /*16f0*/  IMAD R19, R19, R10, RZ ;  /* 0x0000000a13137224 */ /* 0x000fc800078e02ff */
[----:B------:R-:W-:Y:S01]  /*1700*/  IMAD.HI.U32 R19, R25, R19, R24 ;  /* 0x0000001319137227 */ /* 0x000fe200078e0018 */
[----:B-1----:R-:W-:-:S05]  /*1710*/  FMNMX.FTZ R31, R22, R31, !PT ;  /* 0x0000001f161f7209 */ /* 0x002fca0007810000 */
[----:B------:R-:W-:Y:S01]  /*1720*/  IMAD.HI.U32 R19, R19, R18, RZ ;  /* 0x0000001213137227 */ /* 0x000fe200078e00ff */
[----:B------:R-:W0:Y:S03]  /*1730*/  SHFL.BFLY PT, R26, R31, 0x4, 0x1f ;  /* 0x0c801f001f1a7f89 */ /* 0x000e2600000e0000 */
[----:B------:R-:W-:-:S04]  /*1740*/  IMAD.MOV R25, RZ, RZ, -R19 ;  /* 0x000000ffff197224 */ /* 0x000fc800078e0a13 */
[----:B------:R-:W-:-:S05]  /*1750*/  IMAD R25, R10, R25, R18 ;  /* 0x000000190a197224 */ /* 0x000fca00078e0212 */
[----:B------:R-:W-:Y:S02]  /*1760*/  ISETP.GT.U32.AND P0, PT, R10, R25, PT ;  /* 0x000000190a00720c */ /* 0x000fe40003f04070 */
[----:B0-----:R-:W-:-:S11]  /*1770*/  FMNMX.FTZ R26, R31, R26, !PT ;  /* 0x0000001a1f1a7209 */ /* 0x001fd60007810000 */
[----:B------:R-:W-:Y:S01]  /*1780*/  @!P0 IMAD.IADD R25, R25, 0x1, -R10 ;  /* 0x0000000119198824 */ /* 0x000fe200078e0a0a */
[----:B------:R-:W-:Y:S02]  /*1790*/  @!P0 IADD3 R19, R19, 0x1, RZ ;  /* 0x0000000113138810 */ /* 0x000fe40007ffe0ff */
[----:B------:R-:W-:Y:S01]  /*17a0*/  ISETP.NE.AND P0, PT, RZ, c[0x0][0x214], PT ;  /* 0x00008500ff007a0c */ /* 0x000fe20003f05270 */
[----:B------:R-:W0:Y:S01]  /*17b0*/  SHFL.BFLY PT, R23, R26, 0x2, 0x1f ;  /* 0x0c401f001a177f89 */ /* 0x000e2200000e0000 */
[----:B------:R-:W-:-:S13]  /*17c0*/  ISETP.GE.U32.AND P3, PT, R25, R10, PT ;  /* 0x0000000a1900720c */ /* 0x000fda0003f66070 */
[----:B------:R-:W-:Y:S02]  /*17d0*/  @P3 IADD3 R19, R19, 0x1, RZ ;  /* 0x0000000113133810 */ /* 0x000fe40007ffe0ff */
[----:B0-----:R-:W-:-:S05]  /*17e0*/  FMNMX.FTZ R23, R26, R23, !PT ;  /* 0x000000171a177209 */ /* 0x001fca0007810000 */
[----:B------:R-:W0:Y:S02]  /*17f0*/  SHFL.BFLY PT, R22, R23, 0x1, 0x1f ;  /* 0x0c201f0017167f89 */ /* 0x000e2400000e0000 */
[----:B0-----:R-:W-:-:S04]  /*1800*/  FMNMX.FTZ R22, R23, R22, !PT ;  /* 0x0000001617167209 */ /* 0x001fc80007810000 */
[----:B------:R-:W-:-:S04]  /*1810*/  FSETP.NEU.FTZ.AND P1, PT, R22, -INF , PT ;  /* 0xff8000001600780b */ /* 0x000fc80003f3d000 */
[----:B------:R-:W-:Y:S02]  /*1820*/  FSEL R18, R22, RZ, P1 ;  /* 0x000000ff16127208 */ /* 0x000fe40000800000 */
[----:B------:R-:W-:Y:S02]  /*1830*/  ISETP.GE.AND P1, PT, R8, RZ, PT ;  /* 0x000000ff0800720c */ /* 0x000fe40003f26270 */
[----:B------:R-:W-:Y:S01]  /*1840*/  SHF.R.S32.HI R8, RZ, 0x1f, R2 ;  /* 0x0000001fff087819 */ /* 0x000fe20000011402 */
[----:B------:R-:W-:Y:S01]  /*1850*/  FADD.FTZ R22, -R18, R33 ;  /* 0x0000002112167221 */ /* 0x000fe20000010100 */
[----:B------:R-:W-:Y:S01]  /*1860*/  LEA.HI.SX32 R2, R2, 0x1, 0x1 ;  /* 0x0000000102027811 */ /* 0x000fe200078f0aff */
[----:B------:R-:W-:Y:S02]  /*1870*/  FADD.FTZ R10, -R18, R34 ;  /* 0x00000022120a7221 */ /* 0x000fe40000010100 */
[----:B------:R-:W-:Y:S02]  /*1880*/  FMUL.FTZ R22, R22, 1.4426950216293334961 ;  /* 0x3fb8aa3b16167820 */ /* 0x000fe40000410000 */
[----:B------:R-:W-:-:S02]  /*1890*/  FMUL.FTZ R10, R10, 1.4426950216293334961 ;  /* 0x3fb8aa3b0a0a7820 */ /* 0x000fc40000410000 */
[----:B------:R-:W-:Y:S01]  /*18a0*/  @!P4 IMAD.MOV R2, RZ, RZ, R8 ;  /* 0x000000ffff02c224 */ /* 0x000fe200078e0208 */
[----:B------:R-:W-:Y:S01]  /*18b0*/  IABS R8, c[0x0][0x1c0] ;  /* 0x0000700000087a13 */ /* 0x000fe20000000000 */
[----:B------:R-:W-:Y:S01]  /*18c0*/  MUFU.EX2 R22, R22 ;  /* 0x0000001600167308 */ /* 0x000fe20000000800 */
[----:B------:R-:W-:Y:S01]  /*18d0*/  @!P1 IMAD.MOV R19, RZ, RZ, -R19 ;  /* 0x000000ffff139224 */ /* 0x000fe200078e0a13 */
[----:B------:R-:W-:-:S05]  /*18e0*/  @!P0 LOP3.LUT R19, RZ, c[0x0][0x214], RZ, 0x33, !PT ;  /* 0x00008500ff138a12 */ /* 0x000fca00078e33ff */
[----:B------:R-:W-:Y:S01]  /*18f0*/  IMAD R2, R2, R19, RZ ;  /* 0x0000001302027224 */ /* 0x000fe200078e02ff */
[----:B------:R-:W0:Y:S04]  /*1900*/  MUFU.EX2 R31, R10 ;  /* 0x0000000a001f7308 */ /* 0x000e280000000800 */
[-C--:B------:R-:W-:Y:S02]  /*1910*/  IABS R19, R2.reuse ;  /* 0x0000000200137213 */ /* 0x080fe40000000000 */
[----:B------:R-:W-:Y:S02]  /*1920*/  IABS R28, R2 ;  /* 0x00000002001c7213 */ /* 0x000fe40000000000 */
[----:B------:R-:W1:Y:S01]  /*1930*/  I2F.U32.RP R25, R8 ;  /* 0x0000000800197306 */ /* 0x000e620000209000 */
[----:B------:R-:W-:-:S02]  /*1940*/  ISETP.NE.AND P6, PT, R2, RZ, PT ;  /* 0x000000ff0200720c */ /* 0x000fc40003fc5270 */
[----:B------:R-:W-:Y:S02]  /*1950*/  IMAD.MOV R28, RZ, RZ, -R28 ;  /* 0x000000ffff1c7224 */ /* 0x000fe400078e0a1c */
[----:B0-----:R-:W-:-:S03]  /*1960*/  FADD.FTZ R31, R22, R31 ;  /* 0x0000001f161f7221 */ /* 0x001fc60000010000 */
[----:B------:R-:W0:Y:S02]  /*1970*/  I2F.RP R22, R19 ;  /* 0x0000001300167306 */ /* 0x000e240000209400 */
[----:B------:R-:W2:Y:S06]  /*1980*/  SHFL.BFLY PT, R24, R31, 0x10, 0x1f ;  /* 0x0e001f001f187f89 */ /* 0x000eac00000e0000 */
[----:B-1----:R-:W1:Y:S08]  /*1990*/  MUFU.RCP R38, R25 ;  /* 0x0000001900267308 */ /* 0x002e700000001000 */
[----:B0-----:R-:W0:Y:S01]  /*19a0*/  MUFU.RCP R10, R22 ;  /* 0x00000016000a7308 */ /* 0x001e220000001000 */
[----:B-1----:R-:W-:Y:S01]  /*19b0*/  IADD3 R38, R38, 0xffffffe, RZ ;  /* 0x0ffffffe26267810 */ /* 0x002fe20007ffe0ff */
[----:B--2---:R-:W-:-:S06]  /*19c0*/  FADD.FTZ R24, R31, R24 ;  /* 0x000000181f187221 */ /* 0x004fcc0000010000 */
[----:B------:R1:W-:Y:S01]  /*19d0*/  F2I.FTZ.U32.TRUNC.NTZ R39, R38 ;  /* 0x0000002600277305 */ /* 0x0003e2000021f000 */
[----:B------:R-:W2:Y:S01]  /*19e0*/  SHFL.BFLY PT, R23, R24, 0x8, 0x1f ;  /* 0x0d001f0018177f89 */ /* 0x000ea200000e0000 */
[----:B0-----:R-:W-:Y:S01]  /*19f0*/  IADD3 R42, R10, 0xffffffe, RZ ;  /* 0x0ffffffe0a2a7810 */ /* 0x001fe20007ffe0ff */
[----:B------:R-:W-:Y:S01]  /*1a00*/  IMAD.IADD R22, R6, 0x1, R19 ;  /* 0x0000000106167824 */ /* 0x000fe200078e0213 */
[----:B------:R-:W-:-:S04]  /*1a10*/  IABS R6, R4 ;  /* 0x0000000400067213 */ /* 0x000fc80000000000 */
[----:B------:R-:W0:Y:S01]  /*1a20*/  F2I.FTZ.U32.TRUNC.NTZ R43, R42 ;  /* 0x0000002a002b7305 */ /* 0x000e22000021f000 */
[----:B------:R-:W-:Y:S01]  /*1a30*/  LOP3.LUT R4, R4, c[0x0][0x1c0], RZ, 0x3c, !PT ;  /* 0x0000700004047a12 */ /* 0x000fe200078e3cff */
[----:B-1----:R-:W-:Y:S02]  /*1a40*/  IMAD.MOV.U32 R38, RZ, RZ, RZ ;  /* 0x000000ffff267224 */ /* 0x002fe400078e00ff */
[----:B0-----:R-:W-:Y:S02]  /*1a50*/  IMAD.MOV R10, RZ, RZ, -R43 ;  /* 0x000000ffff0a7224 */ /* 0x001fe400078e0a2b */
[----:B------:R-:W-:Y:S02]  /*1a60*/  IMAD.MOV.U32 R42, RZ, RZ, RZ ;  /* 0x000000ffff2a7224 */ /* 0x000fe400078e00ff */
[----:B--2---:R-:W-:Y:S01]  /*1a70*/  FADD.FTZ R23, R24, R23 ;  /* 0x0000001718177221 */ /* 0x004fe20000010000 */
[----:B------:R-:W-:Y:S01]  /*1a80*/  IABS R24, R22 ;  /* 0x0000001600187213 */ /* 0x000fe20000000000 */
[----:B------:R-:W-:Y:S01]  /*1a90*/  IMAD R31, R10, R19, RZ ;  /* 0x000000130a1f7224 */ /* 0x000fe200078e02ff */
[----:B------:R-:W-:-:S02]  /*1aa0*/  IABS R10, c[0x0][0x1c0] ;  /* 0x00007000000a7a13 */ /* 0x000fc40000000000 */
[----:B------:R-:W0:Y:S01]  /*1ab0*/  SHFL.BFLY PT, R26, R23, 0x4, 0x1f ;  /* 0x0c801f00171a7f89 */ /* 0x000e2200000e0000 */
[----:B------:R-:W-:-:S04]  /*1ac0*/  IMAD.HI.U32 R31, R43, R31, R42 ;  /* 0x0000001f2b1f7227 */ /* 0x000fc800078e002a */
[----:B------:R-:W-:Y:S02]  /*1ad0*/  IMAD.MOV R10, RZ, RZ, -R10 ;  /* 0x000000ffff0a7224 */ /* 0x000fe400078e0a0a */
[----:B------:R-:W-:-:S04]  /*1ae0*/  IMAD.HI.U32 R31, R31, R24, RZ ;  /* 0x000000181f1f7227 */ /* 0x000fc800078e00ff */
[----:B------:R-:W-:-:S05]  /*1af0*/  IMAD R28, R31, R28, R24 ;  /* 0x0000001c1f1c7224 */ /* 0x000fca00078e0218 */
[----:B------:R-:W-:Y:S01]  /*1b00*/  ISETP.GT.U32.AND P3, PT, R19, R28, PT ;  /* 0x0000001c1300720c */ /* 0x000fe20003f64070 */
[----:B0-----:R-:W-:Y:S02]  /*1b10*/  FADD.FTZ R26, R23, R26 ;  /* 0x0000001a171a7221 */ /* 0x001fe40000010000 */
[----:B------:R-:W-:-:S03]  /*1b20*/  IMAD.MOV R23, RZ, RZ, -R39 ;  /* 0x000000ffff177224 */ /* 0x000fc600078e0a27 */
[----:B------:R-:W0:Y:S01]  /*1b30*/  SHFL.BFLY PT, R25, R26, 0x2, 0x1f ;  /* 0x0c401f001a197f89 */ /* 0x000e2200000e0000 */
[----:B------:R-:W-:-:S06]  /*1b40*/  IMAD R23, R23, R8, RZ ;  /* 0x0000000817177224 */ /* 0x000fcc00078e02ff */
[----:B------:R-:W-:Y:S01]  /*1b50*/  @!P3 IADD3 R31, R31, 0x1, RZ ;  /* 0x000000011f1fb810 */ /* 0x000fe20007ffe0ff */
[----:B------:R-:W-:Y:S02]  /*1b60*/  @!P3 IMAD.IADD R28, R28, 0x1, -R19 ;  /* 0x000000011c1cb824 */ /* 0x000fe400078e0a13 */
[----:B------:R-:W-:-:S03]  /*1b70*/  IMAD.HI.U32 R23, R39, R23, R38 ;  /* 0x0000001727177227 */ /* 0x000fc600078e0026 */
[----:B------:R-:W-:-:S03]  /*1b80*/  ISETP.GE.U32.AND P4, PT, R28, R19, PT ;  /* 0x000000131c00720c */ /* 0x000fc60003f86070 */
[----:B------:R-:W-:-:S04]  /*1b90*/  IMAD.HI.U32 R35, R23, R6, RZ ;  /* 0x0000000617237227 */ /* 0x000fc800078e00ff */
[----:B------:R-:W-:Y:S01]  /*1ba0*/  IMAD R37, R35, R10, R6 ;  /* 0x0000000a23257224 */ /* 0x000fe200078e0206 */
[C---:B------:R-:W-:Y:S01]  /*1bb0*/  LOP3.LUT R6, R22.reuse, R19, RZ, 0x3c, !PT ;  /* 0x0000001316067212 */ /* 0x040fe200078e3cff */
[----:B------:R-:W-:Y:S01]  /*1bc0*/  IMAD.HI.U32 R23, R23, R24, RZ ;  /* 0x0000001817177227 */ /* 0x000fe200078e00ff */
[----:B------:R-:W-:Y:S02]  /*1bd0*/  LOP3.LUT R22, R22, c[0x0][0x1c0], RZ, 0x3c, !PT ;  /* 0x0000700016167a12 */ /* 0x000fe400078e3cff */
[----:B------:R-:W-:Y:S01]  /*1be0*/  ISETP.GE.AND P5, PT, R6, RZ, PT ;  /* 0x000000ff0600720c */ /* 0x000fe20003fa6270 */
[----:B------:R-:W-:Y:S01]  /*1bf0*/  IMAD R39, R23, R10, R24 ;  /* 0x0000000a17277224 */ /* 0x000fe200078e0218 */
[----:B------:R-:W-:Y:S01]  /*1c00*/  ISETP.GT.U32.AND P0, PT, R8, R37, PT ;  /* 0x000000250800720c */ /* 0x000fe20003f04070 */
[----:B0-----:R-:W-:Y:S01]  /*1c10*/  FADD.FTZ R25, R26, R25 ;  /* 0x000000191a197221 */ /* 0x001fe20000010000 */
[----:B------:R-:W-:Y:S02]  /*1c20*/  @P4 IADD3 R31, R31, 0x1, RZ ;  /* 0x000000011f1f4810 */ /* 0x000fe40007ffe0ff */
[----:B------:R-:W-:-:S02]  /*1c30*/  ISETP.GT.U32.AND P1, PT, R8, R39, PT ;  /* 0x000000270800720c */ /* 0x000fc40003f24070 */
[----:B------:R-:W0:Y:S01]  /*1c40*/  SHFL.BFLY PT, R6, R25, 0x1, 0x1f ;  /* 0x0c201f0019067f89 */ /* 0x000e2200000e0000 */
[----:B------:R-:W-:Y:S02]  /*1c50*/  ISETP.GT.AND P4, PT, R3, RZ, PT ;  /* 0x000000ff0300720c */ /* 0x000fe40003f84270 */
[----:B------:R-:W-:Y:S02]  /*1c60*/  SHF.R.S32.HI R10, RZ, 0x1f, R3 ;  /* 0x0000001fff0a7819 */ /* 0x000fe40000011403 */
[----:B------:R-:W-:Y:S01]  /*1c70*/  @!P5 IMAD.MOV R31, RZ, RZ, -R31 ;  /* 0x000000ffff1fd224 */ /* 0x000fe200078e0a1f */
[----:B------:R-:W-:Y:S01]  /*1c80*/  @!P6 LOP3.LUT R31, RZ, R19, RZ, 0x33, !PT ;  /* 0x00000013ff1fe212 */ /* 0x000fe200078e33ff */
[--C-:B------:R-:W-:Y:S01]  /*1c90*/  @!P0 IMAD.IADD R37, R37, 0x1, -R8.reuse ;  /* 0x0000000125258824 */ /* 0x100fe200078e0a08 */
[----:B------:R-:W-:Y:S02]  /*1ca0*/  @!P0 IADD3 R35, R35, 0x1, RZ ;  /* 0x0000000123238810 */ /* 0x000fe40007ffe0ff */
[----:B------:R-:W-:Y:S01]  /*1cb0*/  ISETP.GE.AND P0, PT, R4, RZ, PT ;  /* 0x000000ff0400720c */ /* 0x000fe20003f06270 */
[----:B------:R-:W-:Y:S01]  /*1cc0*/  IMAD.MOV.U32 R4, RZ, RZ, c[0x0][0x214] ;  /* 0x00008500ff047624 */ /* 0x000fe200078e00ff */
[----:B------:R-:W-:Y:S01]  /*1cd0*/  ISETP.GE.U32.AND P3, PT, R37, R8, PT ;  /* 0x000000082500720c */ /* 0x000fe20003f66070 */
[----:B------:R-:W-:Y:S01]  /*1ce0*/  @!P1 IMAD.IADD R39, R39, 0x1, -R8 ;  /* 0x0000000127279824 */ /* 0x000fe200078e0a08 */
[----:B------:R-:W-:-:S02]  /*1cf0*/  @!P1 IADD3 R23, R23, 0x1, RZ ;  /* 0x0000000117179810 */ /* 0x000fc40007ffe0ff */
[----:B------:R-:W-:Y:S02]  /*1d00*/  ISETP.GE.AND P1, PT, R22, RZ, PT ;  /* 0x000000ff1600720c */ /* 0x000fe40003f26270 */
[----:B------:R-:W-:Y:S02]  /*1d10*/  ISETP.GE.U32.AND P5, PT, R39, R8, PT ;  /* 0x000000082700720c */ /* 0x000fe40003fa6070 */
[----:B------:R-:W-:Y:S01]  /*1d20*/  LEA.HI.SX32 R8, R3, 0x1, 0x1 ;  /* 0x0000000103087811 */ /* 0x000fe200078f0aff */
[----:B------:R-:W-:Y:S01]  /*1d30*/  @!P4 IMAD.MOV R8, RZ, RZ, R10 ;  /* 0x000000ffff08c224 */ /* 0x000fe200078e020a */
[----:B------:R-:W-:Y:S02]  /*1d40*/  LOP3.LUT R10, RZ, c[0x0][0x1c0], RZ, 0x33, !PT ;  /* 0x00007000ff0a7a12 */ /* 0x000fe400078e33ff */
[----:B------:R-:W-:Y:S01]  /*1d50*/  SHF.R.S32.HI R24, RZ, 0x1f, R2 ;  /* 0x0000001fff187819 */ /* 0x000fe20000011402 */
[----:B0-----:R-:W-:Y:S01]  /*1d60*/  FADD.FTZ R6, R25, R6 ;  /* 0x0000000619067221 */ /* 0x001fe20000010000 */
[----:B------:R-:W-:-:S02]  /*1d70*/  @P3 IADD3 R35, R35, 0x1, RZ ;  /* 0x0000000123233810 */ /* 0x000fc40007ffe0ff */
[----:B------:R-:W-:Y:S02]  /*1d80*/  ISETP.NE.AND P3, PT, RZ, UR4, PT ;  /* 0x00000004ff007c0c */ /* 0x000fe4000bf65270 */
[----:B------:R-:W-:Y:S01]  /*1d90*/  FSETP.NE.FTZ.AND P4, PT, R6, RZ, PT ;  /* 0x000000ff0600720b */ /* 0x000fe20003f95000 */
[----:B------:R-:W-:Y:S01]  /*1da0*/  @!P0 IMAD.MOV R35, RZ, RZ, -R35 ;  /* 0x000000ffff238224 */ /* 0x000fe200078e0a23 */
[----:B------:R-:W-:Y:S02]  /*1db0*/  @P5 IADD3 R23, R23, 0x1, RZ ;  /* 0x0000000117175810 */ /* 0x000fe40007ffe0ff */
[C---:B------:R-:W-:Y:S02]  /*1dc0*/  LOP3.LUT P5, RZ, R9.reuse, 0x1f, RZ, 0xc0, !PT ;  /* 0x0000001f09ff7812 */ /* 0x040fe400078ac0ff */
[----:B------:R-:W-:Y:S01]  /*1dd0*/  ISETP.GT.AND P0, PT, R2, RZ, PT ;  /* 0x000000ff0200720c */ /* 0x000fe20003f04270 */
[----:B------:R-:W-:Y:S01]  /*1de0*/  @!P1 IMAD.MOV R23, RZ, RZ, -R23 ;  /* 0x000000ffff179224 */ /* 0x000fe200078e0a17 */
[----:B------:R-:W-:-:S02]  /*1df0*/  ISETP.GT.OR P5, PT, R9, 0x7f, P5 ;  /* 0x0000007f0900780c */ /* 0x000fc40002fa4670 */
[----:B------:R-:W-:Y:S02]  /*1e00*/  ISETP.NE.AND P1, PT, RZ, c[0x0][0x1c0], PT ;  /* 0x00007000ff007a0c */ /* 0x000fe40003f25270 */
[----:B------:R-:W-:Y:S01]  /*1e10*/  SEL R4, R4, 0x1, !P3 ;  /* 0x0000000104047807 */ /* 0x000fe20005800000 */
[----:B------:R0:W1:Y:S01]  /*1e20*/  @P4 MUFU.LG2 R19, R6 ;  /* 0x0000000600134308 */ /* 0x0000620000000c00 */
[C---:B------:R-:W-:Y:S02]  /*1e30*/  SEL R35, R10.reuse, R35, !P1 ;  /* 0x000000230a237207 */ /* 0x040fe40004800000 */
[----:B------:R-:W-:Y:S02]  /*1e40*/  SEL R23, R10, R23, !P1 ;  /* 0x000000170a177207 */ /* 0x000fe40004800000 */
[----:B------:R-:W-:Y:S01]  /*1e50*/  ISETP.LT.U32.AND P1, PT, R20, R31, PT ;  /* 0x0000001f1400720c */ /* 0x000fe20003f21070 */
[-C--:B------:R-:W-:Y:S01]  /*1e60*/  IMAD R35, R35, R4.reuse, RZ ;  /* 0x0000000423237224 */ /* 0x080fe200078e02ff */
[----:B------:R-:W-:Y:S01]  /*1e70*/  SHF.R.S32.HI R9, RZ, 0x1f, R31 ;  /* 0x0000001fff097819 */ /* 0x000fe2000001141f */
[----:B------:R-:W-:Y:S01]  /*1e80*/  IMAD R23, R23, R4, RZ ;  /* 0x0000000417177224 */ /* 0x000fe200078e02ff */
[----:B------:R-:W-:Y:S01]  /*1e90*/  LEA.HI.SX32 R22, R2, 0x1, 0x1 ;  /* 0x0000000102167811 */ /* 0x000fe200078f0aff */
[----:B------:R-:W-:Y:S01]  /*1ea0*/  @!P0 IMAD.MOV R22, RZ, RZ, R24 ;  /* 0x000000ffff168224 */ /* 0x000fe200078e0218 */
[----:B------:R-:W-:Y:S01]  /*1eb0*/  ISETP.LT.AND.EX P1, PT, R21, R9, PT, P1 ;  /* 0x000000091500720c */ /* 0x000fe20003f21310 */
[----:B------:R-:W-:-:S03]  /*1ec0*/  IMAD R8, R8, R35, RZ ;  /* 0x0000002308087224 */ /* 0x000fc600078e02ff */
[----:B------:R-:W-:Y:S01]  /*1ed0*/  SEL R10, R20, R31, P1 ;  /* 0x0000001f140a7207 */ /* 0x000fe20000800000 */
[----:B0-----:R-:W-:Y:S01]  /*1ee0*/  IMAD R6, R23, R22, RZ ;  /* 0x0000001617067224 */ /* 0x001fe200078e02ff */
[----:B------:R-:W-:Y:S01]  /*1ef0*/  SEL R9, R21, R9, P1 ;  /* 0x0000000915097207 */ /* 0x000fe20000800000 */
[----:B-1----:R-:W-:Y:S01]  /*1f00*/  @P4 FFMA.FTZ R32, R19, 0.69314718246459960938, R18 ;  /* 0x3f31721813204823 */ /* 0x002fe20000010012 */
[----:B------:R-:W-:Y:S05]  /*1f10*/  @P5 BRA `(.L_x_61) ;  /* 0x00001c5000005947 */ /* 0x000fea0003800000 */
[----:B------:R-:W-:Y:S01]  /*1f20*/  ULDC.U8 UR4, c[0x0][0x328] ;  /* 0x0000ca0000047ab9 */ /* 0x000fe20000000000 */
[C---:B------:R-:W-:Y:S02]  /*1f30*/  IADD3 R38, P0, R7.reuse, UR8, RZ ;  /* 0x0000000807267c10 */ /* 0x040fe4000ff1e0ff */
        /* <DEDUP_REMOVED lines=34> */
[----:B------:R-:W-:Y:S05]  /*2160*/  CALL.REL.NOINC `($__internal_1_$__cuda_sm20_div_s64) ;  /* 0x0000228000007944 */ /* 0x000fea0003c00000 */
        /* <DEDUP_REMOVED lines=9> */
.L_x_64:
        /* <DEDUP_REMOVED lines=22> */
.L_x_65:
[----:B------:R-:W-:Y:S05]  /*2360*/  BSYNC B0 ;  /* 0x0000000000007941 */ /* 0x000fea0003800000 */
.L_x_63:
        /* <DEDUP_REMOVED lines=19> */
.L_x_67:
        /* <DEDUP_REMOVED lines=22> */
.L_x_68:
[----:B------:R-:W-:Y:S05]  /*2600*/  BSYNC B0 ;  /* 0x0000000000007941 */ /* 0x000fea0003800000 */
.L_x_66:
        /* <DEDUP_REMOVED lines=11> */
[----:B------:R-:W-:Y:S05]  /*26c0*/  CALL.REL.NOINC `($__internal_1_$__cuda_sm20_div_s64) ;  /* 0x00001d2000007944 */ /* 0x000fea0003c00000 */
[----:B------:R-:W-:-:S04]  /*26d0*/  IADD3 R19, P0, RZ, -R20, RZ ;  /* 0x80000014ff137210 */ /* 0x000fc80007f1e0ff */
[----:B------:R-:W-:Y:S01]  /*26e0*/  IADD3.X R18, RZ, ~R21, RZ, P0, !PT ;  /* 0x80000015ff127210 */ /* 0x000fe200007fe4ff */
[----:B------:R-:W-:-:S04]  /*26f0*/  IMAD.WIDE.U32 R42, R5, R19, R42 ;  /* 0x00000013052a7225 */ /* 0x000fc800078e002a */
[----:B------:R-:W-:-:S04]  /*2700*/  IMAD R18, R18, R5, RZ ;  /* 0x0000000512127224 */ /* 0x000fc800078e02ff */
[----:B------:R-:W-:-:S05]  /*2710*/  IMAD R4, R4, R19, R18 ;  /* 0x0000001304047224 */ /* 0x000fca00078e0212 */
[----:B------:R-:W-:Y:S01]  /*2720*/  IADD3 R4, R43, R4, RZ ;  /* 0x000000042b047210 */ /* 0x000fe20007ffe0ff */
[----:B------:R-:W-:Y:S05]  /*2730*/  BRA `(.L_x_71) ;  /* 0x0000016000007947 */ /* 0x000fea0003800000 */
.L_x_70:
        /* <DEDUP_REMOVED lines=22> */
.L_x_71:
[----:B------:R-:W-:Y:S05]  /*28a0*/  BSYNC B0 ;  /* 0x0000000000007941 */ /* 0x000fea0003800000 */
.L_x_69:
[-C--:B------:R-:W-:Y:S01]  /*28b0*/  IMAD R5, R41, R17.reuse, RZ ;  /* 0x0000001129057224 */ /* 0x080fe200078e02ff */
[----:B------:R-:W-:Y:S01]  /*28c0*/  SHF.R.S32.HI R19, RZ, 0x1f, R29 ;  /* 0x0000001fff137819 */ /* 0x000fe2000001141d */
[C---:B------:R-:W-:Y:S01]  /*28d0*/  IMAD.WIDE.U32 R46, R40.reuse, R17, RZ ;  /* 0x00000011282e7225 */ /* 0x040fe200078e00ff */
[----:B------:R-:W-:Y:S01]  /*28e0*/  ULDC.U8 UR6, c[0x0][0x329] ;  /* 0x0000ca4000067ab9 */ /* 0x000fe20000000000 */
[----:B------:R-:W-:Y:S01]  /*28f0*/  BSSY B0, `(.L_x_72) ;  /* 0x0000046000007945 */ /* 0x000fe20003800000 */
[----:B------:R-:W-:Y:S01]  /*2900*/  UISETP.NE.AND UP0, UPT, UR6, URZ, UPT ;  /* 0x0000003f0600728c */ /* 0x000fe2000bf05270 */
[----:B------:R-:W-:Y:S01]  /*2910*/  IMAD R5, R40, R16, R5 ;  /* 0x0000001028057224 */ /* 0x000fe200078e0205 */
[----:B------:R-:W-:Y:S01]  /*2920*/  ULDC.64 UR4, c[0x0][0x210] ;  /* 0x0000840000047ab9 */ /* 0x000fe20000000a00 */
[----:B------:R-:W-:Y:S01]  /*2930*/  IMAD R0, R0, R29, RZ ;  /* 0x0000001d00007224 */ /* 0x000fe200078e02ff */
[----:B------:R-:W-:Y:S02]  /*2940*/  UIMAD UR4, UR4, UR5, URZ ;  /* 0x00000005040472a4 */ /* 0x000fe4000f8e023f */
[----:B------:R-:W-:Y:S01]  /*2950*/  IADD3 R18, R47, R5, RZ ;  /* 0x000000052f127210 */ /* 0x000fe20007ffe0ff */
[----:B------:R-:W-:Y:S01]  /*2960*/  IMAD R19, R19, R38, R0 ;  /* 0x0000002613137224 */ /* 0x000fe200078e0200 */
[----:B------:R-:W-:Y:S01]  /*2970*/  USEL UR5, UR5, 0x1, !UP0 ;  /* 0x0000000105057887 */ /* 0x000fe2000c000000 */
[----:B------:R-:W-:Y:S01]  /*2980*/  IMAD.WIDE.U32 R38, R38, R29, RZ ;  /* 0x0000001d26267225 */ /* 0x000fe200078e00ff */
[----:B------:R-:W-:-:S02]  /*2990*/  USHF.R.S32.HI UR9, URZ, 0x1f, UR4 ;  /* 0x0000001f3f097899 */ /* 0x000fc40008011404 */
[----:B------:R-:W-:Y:S01]  /*29a0*/  USHF.R.S32.HI UR6, URZ, 0x1f, UR5 ;  /* 0x0000001f3f067899 */ /* 0x000fe20008011405 */
[-C--:B------:R-:W-:Y:S02]  /*29b0*/  IMAD R25, R18, R15.reuse, RZ ;  /* 0x0000000f12197224 */ /* 0x080fe400078e02ff */
[----:B------:R-:W-:Y:S02]  /*29c0*/  IMAD R23, R4, UR4, RZ ;  /* 0x0000000404177c24 */ /* 0x000fe4000f8e02ff */
[----:B------:R-:W-:Y:S02]  /*29d0*/  IMAD R25, R14, R46, R25 ;  /* 0x0000002e0e197224 */ /* 0x000fe400078e0219 */
[----:B------:R-:W-:-:S04]  /*29e0*/  IMAD.WIDE.U32 R46, R46, R15, RZ ;  /* 0x0000000f2e2e7225 */ /* 0x000fc800078e00ff */
[----:B------:R-:W-:Y:S01]  /*29f0*/  IMAD R5, R21, UR5, RZ ;  /* 0x0000000515057c24 */ /* 0x000fe2000f8e02ff */
[----:B------:R-:W-:Y:S01]  /*2a00*/  IADD3 R25, R47, R25, RZ ;  /* 0x000000192f197210 */ /* 0x000fe20007ffe0ff */
[C---:B------:R-:W-:Y:S02]  /*2a10*/  IMAD R21, R42.reuse, UR9, R23 ;  /* 0x000000092a157c24 */ /* 0x040fe4000f8e0217 */
[----:B------:R-:W-:Y:S01]  /*2a20*/  IMAD.WIDE.U32 R42, R42, UR4, RZ ;  /* 0x000000042a2a7c25 */ /* 0x000fe2000f8e00ff */
[----:B------:R-:W-:-:S03]  /*2a30*/  LOP3.LUT R0, R49, R25, RZ, 0xfc, !PT ;  /* 0x0000001931007212 */ /* 0x000fc600078efcff */
[----:B------:R-:W-:Y:S01]  /*2a40*/  IMAD R5, R20, UR6, R5 ;  /* 0x0000000614057c24 */ /* 0x000fe2000f8e0205 */
[----:B------:R-:W-:Y:S01]  /*2a50*/  ISETP.NE.U32.AND P0, PT, R0, RZ, PT ;  /* 0x000000ff0000720c */ /* 0x000fe20003f05070 */
[----:B------:R-:W-:Y:S01]  /*2a60*/  IMAD.WIDE.U32 R40, R20, UR5, RZ ;  /* 0x0000000514287c25 */ /* 0x000fe2000f8e00ff */
[----:B------:R-:W-:Y:S02]  /*2a70*/  IADD3 R0, R39, R19, RZ ;  /* 0x0000001327007210 */ /* 0x000fe40007ffe0ff */
[----:B------:R-:W-:Y:S01]  /*2a80*/  IADD3 R4, R43, R21, RZ ;  /* 0x000000152b047210 */ /* 0x000fe20007ffe0ff */
[----:B------:R-:W-:Y:S01]  /*2a90*/  IMAD R3, R3, UR4, RZ ;  /* 0x0000000403037c24 */ /* 0x000fe2000f8e02ff */
[----:B------:R-:W-:Y:S01]  /*2aa0*/  IADD3 R5, R41, R5, RZ ;  /* 0x0000000529057210 */ /* 0x000fe20007ffe0ff */
[----:B------:R-:W-:-:S06]  /*2ab0*/  IMAD R2, R2, UR4, RZ ;  /* 0x0000000402027c24 */ /* 0x000fcc000f8e02ff */
[----:B------:R-:W-:Y:S05]  /*2ac0*/  @!P0 BRA `(.L_x_73) ;  /* 0x0000011000008947 */ /* 0x000fea0003800000 */
[----:B------:R-:W-:Y:S01]  /*2ad0*/  IMAD.MOV.U32 R24, RZ, RZ, R48 ;  /* 0x000000ffff187224 */ /* 0x000fe200078e0030 */
[----:B------:R-:W-:Y:S01]  /*2ae0*/  MOV R19, R49 ;  /* 0x0000003100137202 */ /* 0x000fe20000000f00 */
[----:B------:R-:W-:Y:S01]  /*2af0*/  IMAD.MOV.U32 R28, RZ, RZ, R46 ;  /* 0x000000ffff1c7224 */ /* 0x000fe200078e002e */
[----:B------:R-:W-:Y:S02]  /*2b00*/  MOV R26, 0x2b20 ;  /* 0x00002b20001a7802 */ /* 0x000fe40000000f00 */
[----:B------:R-:W-:Y:S05]  /*2b10*/  CALL.REL.NOINC `($__internal_1_$__cuda_sm20_div_s64) ;  /* 0x000018d000007944 */ /* 0x000fea0003c00000 */
        /* <DEDUP_REMOVED lines=12> */
.L_x_73:
        /* <DEDUP_REMOVED lines=23> */
.L_x_74:
[----:B------:R-:W-:Y:S05]  /*2d50*/  BSYNC B0 ;  /* 0x0000000000007941 */ /* 0x000fea0003800000 */
.L_x_72:
        /* <DEDUP_REMOVED lines=18> */
.L_x_76:
        /* <DEDUP_REMOVED lines=22> */
.L_x_77:
[----:B------:R-:W-:Y:S05]  /*2fe0*/  BSYNC B0 ;  /* 0x0000000000007941 */ /* 0x000fea0003800000 */
.L_x_75:
        /* <DEDUP_REMOVED lines=22> */
.L_x_79:
        /* <DEDUP_REMOVED lines=23> */
.L_x_80:
[----:B------:R-:W-:Y:S05]  /*32c0*/  BSYNC B0 ;  /* 0x0000000000007941 */ /* 0x000fea0003800000 */
.L_x_78:
        /* <DEDUP_REMOVED lines=38> */
.L_x_82:
        /* <DEDUP_REMOVED lines=23> */
.L_x_83:
[----:B------:R-:W-:Y:S05]  /*36a0*/  BSYNC B0 ;  /* 0x0000000000007941 */ /* 0x000fea0003800000 */
.L_x_81:
        /* <DEDUP_REMOVED lines=29> */
.L_x_85:
        /* <DEDUP_REMOVED lines=23> */
.L_x_86:
[----:B------:R-:W-:Y:S05]  /*39f0*/  BSYNC B0 ;  /* 0x0000000000007941 */ /* 0x000fea0003800000 */
.L_x_84:
        /* <DEDUP_REMOVED lines=20> */
.L_x_62:
[----:B------:R-:W-:-:S04]  /*3b40*/  LEA R2, P0, R38, c[0x0][0x200], 0x2 ;  /* 0x0000800026027a11 */ /* 0x000fc800078010ff */
[----:B------:R-:W-:-:S05]  /*3b50*/  LEA.HI.X R3, R38, c[0x0][0x204], R39, 0x2, P0 ;  /* 0x0000810026037a11 */ /* 0x000fca00000f1427 */
[----:B------:R0:W-:Y:S04]  /*3b60*/  STG.E [R2.64], R32 ;  /* 0x0000002002007986 */ /* 0x0001e8000c10190a */
.L_x_61:
[----:B------:R-:W-:Y:S05]  /*3b70*/  BSYNC B1 ;  /* 0x0000000000017941 */ /* 0x000fea0003800000 */
.L_x_60:
[C---:B------:R-:W-:Y:S01]  /*3b80*/  ISETP.GE.OR P0, PT, R36.reuse, c[0x0][0x314], P2 ;  /* 0x0000c50024007a0c */ /* 0x040fe20001706670 */
[----:B0-----:R-:W-:Y:S01]  /*3b90*/  IMAD.MOV.U32 R2, RZ, RZ, c[0x0][0x314] ;  /* 0x0000c500ff027624 */ /* 0x001fe200078e00ff */
[C---:B------:R-:W-:Y:S01]  /*3ba0*/  IADD3 R0, R36.reuse, 0x20, RZ ;  /* 0x0000002024007810 */ /* 0x040fe20007ffe0ff */
[----:B------:R-:W-:Y:S01]  /*3bb0*/  HFMA2.MMA R5, -RZ, RZ, 0, 0 ;  /* 0x00000000ff057435 */ /* 0x000fe200000001ff */
[----:B------:R-:W-:Y:S02]  /*3bc0*/  IMAD.SHL.U32 R36, R36, 0x4, RZ ;  /* 0x0000000424247824 */ /* 0x000fe400078e00ff */
[----:B------:R-:W-:-:S07]  /*3bd0*/  ISETP.GE.OR P2, PT, R0, c[0x0][0x314], P2 ;  /* 0x0000c50000007a0c */ /* 0x000fce0001746670 */
[----:B------:R-:W-:-:S04]  /*3be0*/  @!P0 FADD.FTZ R0, -R32, R33 ;  /* 0x0000002120008221 */ /* 0x000fc80000010100 */
[----:B------:R-:W-:Y:S02]  /*3bf0*/  @!P0 FMUL.FTZ R0, R0, 1.4426950216293334961 ;  /* 0x3fb8aa3b00008820 */ /* 0x000fe40000410000 */
[----:B------:R-:W-:Y:S02]  /*3c00*/  @!P2 FADD.FTZ R32, -R32, R34 ;  /* 0x000000222020a221 */ /* 0x000fe40000010100 */
[----:B------:R-:W0:Y:S02]  /*3c10*/  @!P0 MUFU.EX2 R4, R0 ;  /* 0x0000000000048308 */ /* 0x000e240000000800 */
[----:B------:R-:W-:-:S06]  /*3c20*/  @!P2 FMUL.FTZ R6, R32, 1.4426950216293334961 ;  /* 0x3fb8aa3b2006a820 */ /* 0x000fcc0000410000 */
[----:B------:R-:W1:Y:S01]  /*3c30*/  @!P2 MUFU.EX2 R6, R6 ;  /* 0x000000060006a308 */ /* 0x000e620000000800 */
[----:B0-----:R0:W-:Y:S01]  /*3c40*/  @!P0 STS [R27.X4], R4 ;  /* 0x000000041b008388 */ /* 0x0011e20000004800 */
[----:B------:R-:W-:Y:S02]  /*3c50*/  ISETP.GE.AND P0, PT, R2, 0x1, PT ;  /* 0x000000010200780c */ /* 0x000fe40003f06270 */
[----:B------:R-:W-:Y:S01]  /*3c60*/  CS2R R2, SRZ ;  /* 0x0000000000027805 */ /* 0x000fe2000001ff00 */
[----:B------:R-:W-:Y:S01]  /*3c70*/  MOV R0, RZ ;  /* 0x000000ff00007202 */ /* 0x000fe20000000f00 */
[----:B-1----:R0:W-:Y:S04]  /*3c80*/  @!P2 STS [R27.X4+0x280], R6 ;  /* 0x000280061b00a388 */ /* 0x0021e80000004800 */
        /* <DEDUP_REMOVED lines=19> */
.L_x_90:
[----:B------:R-:W-:Y:S01]  /*3dc0*/  BSSY B0, `(.L_x_88) ;  /* 0x0000007000007945 */ /* 0x000fe20003800000 */
[----:B------:R-:W-:-:S05]  /*3dd0*/  @P2 BRA `(.L_x_89) ;  /* 0x0000005000002947 */ /* 0x000fca0003800000 */
[----:B------:R-:W-:Y:S01]  /*3de0*/  ISETP.GE.AND P0, PT, R36, c[0x0][0x220], PT ;  /* 0x0000880024007a0c */ /* 0x000fe20003f06270 */
[----:B------:R-:W-:Y:S01]  /*3df0*/  CS2R R8, SRZ ;  /* 0x0000000000087805 */ /* 0x000fe2000001ff00 */
[----:B------:R-:W-:Y:S11]  /*3e00*/  CS2R R10, SRZ ;  /* 0x00000000000a7805 */ /* 0x000ff6000001ff00 */
[----:B------:R-:W-:Y:S05]  /*3e10*/  @!P0 MOV R15, R13 ;  /* 0x0000000d000f8202 */ /* 0x000fea0000000f00 */
[----:B------:R0:W5:Y:S02]  /*3e20*/  @!P0 LDG.E.128 R8, [R14.64] ;  /* 0x0000000a0e088981 */ /* 0x000164000c1e1d00 */
.L_x_89:
[----:B------:R-:W-:Y:S05]  /*3e30*/  BSYNC B0 ;  /* 0x0000000000007941 */ /* 0x000fea0003800000 */
.L_x_88:
        /* <DEDUP_REMOVED lines=11> */
.L_x_87:
        /* <DEDUP_REMOVED lines=80> */
        .weak           $__internal_1_$__cuda_sm20_div_s64
        .type           $__internal_1_$__cuda_sm20_div_s64,@function
        .size           $__internal_1_$__cuda_sm20_div_s64,(.L_x_8263 - $__internal_1_$__cuda_sm20_div_s64)
$__internal_1_$__cuda_sm20_div_s64:
        /* <DEDUP_REMOVED lines=33> */
[----:B------:R-:W-:Y:S02]  /*4600*/  IMAD.X R24, RZ, RZ, ~R19, P0 ;  /* 0x000000ffff187224 */ /* 0x000fe400000e0e13 */
[----:B------:R-:W-:-:S04]  /*4610*/  IMAD.HI.U32 R31, P5, R23, R22, R30 ;  /* 0x00000016171f7227 */ /* 0x000fc800078a001e */
[CC--:B------:R-:W-:Y:S02]  /*4620*/  IMAD R22, R23.reuse, R20.reuse, RZ ;  /* 0x0000001417167224 */ /* 0x0c0fe400078e02ff */
[----:B------:R-:W-:-:S03]  /*4630*/  IMAD.HI.U32 R20, R23, R20, RZ ;  /* 0x0000001417147227 */ /* 0x000fc600078e00ff */
[----:B------:R-:W-:Y:S01]  /*4640*/  IADD3 R22, P4, R22, R31, RZ ;  /* 0x0000001f16167210 */ /* 0x000fe20007f9e0ff */
[----:B------:R-:W-:Y:S01]  /*4650*/  IMAD.X R23, R20, 0x1, R23, P6 ;  /* 0x0000000114177824 */ /* 0x000fe200030e0617 */
[----:B------:R-:W-:Y:S01]  /*4660*/  SEL R20, R24, R19, !P1 ;  /* 0x0000001318147207 */ /* 0x000fe20004800000 */
[----:B------:R-:W-:Y:S02]  /*4670*/  IMAD.MOV.U32 R31, RZ, RZ, RZ ;  /* 0x000000ffff1f7224 */ /* 0x000fe400078e00ff */
[----:B------:R-:W-:Y:S01]  /*4680*/  IMAD.HI.U32 R30, R22, R21, RZ ;  /* 0x00000015161e7227 */ /* 0x000fe200078e00ff */
[----:B------:R-:W-:-:S05]  /*4690*/  IADD3.X R23, RZ, RZ, R23, P4, P5 ;  /* 0x000000ffff177210 */ /* 0x000fca00027ea417 */
        /* <DEDUP_REMOVED lines=10> */
[CC--:B------:R-:W-:Y:S01]  /*4740*/  ISETP.GE.U32.AND P4, PT, R21.reuse, R44.reuse, PT ;  /* 0x0000002c1500720c */ /* 0x0c0fe20003f86070 */
[-C--:B------:R-:W-:Y:S01]  /*4750*/  IMAD R23, R30, R44.reuse, R23 ;  /* 0x0000002c1e177224 */ /* 0x080fe200078e0217 */
[----:B------:R-:W-:-:S03]  /*4760*/  IADD3 R22, P1, R21, -R44, RZ ;  /* 0x8000002c15167210 */ /* 0x000fc60007f3e0ff */
[----:B------:R-:W-:Y:S01]  /*4770*/  IMAD.X R20, R20, 0x1, ~R23, P0 ;  /* 0x0000000114147824 */ /* 0x000fe200000e0e17 */
[----:B------:R-:W-:-:S03]  /*4780*/  IADD3 R24, P0, R31, 0x1, RZ ;  /* 0x000000011f187810 */ /* 0x000fc60007f1e0ff */
[C---:B------:R-:W-:Y:S01]  /*4790*/  IMAD.X R23, R20.reuse, 0x1, ~R45, P1 ;  /* 0x0000000114177824 */ /* 0x040fe200008e0e2d */
[----:B------:R-:W-:-:S04]  /*47a0*/  ISETP.GE.U32.AND.EX P4, PT, R20, R45, PT, P4 ;  /* 0x0000002d1400720c */ /* 0x000fc80003f86140 */
[----:B------:R-:W-:Y:S01]  /*47b0*/  SEL R22, R22, R21, P4 ;  /* 0x0000001516167207 */ /* 0x000fe20002000000 */
[----:B------:R-:W-:Y:S01]  /*47c0*/  IMAD.X R21, RZ, RZ, R30, P0 ;  /* 0x000000ffff157224 */ /* 0x000fe200000e061e */
[----:B------:R-:W-:Y:S02]  /*47d0*/  SEL R24, R24, R31, P4 ;  /* 0x0000001f18187207 */ /* 0x000fe40002000000 */
[----:B------:R-:W-:Y:S02]  /*47e0*/  SEL R23, R23, R20, P4 ;  /* 0x0000001417177207 */ /* 0x000fe40002000000 */
[----:B------:R-:W-:Y:S02]  /*47f0*/  ISETP.GE.U32.AND P0, PT, R22, R44, PT ;  /* 0x0000002c1600720c */ /* 0x000fe40003f06070 */
[----:B------:R-:W-:Y:S02]  /*4800*/  SEL R21, R21, R30, P4 ;  /* 0x0000001e15157207 */ /* 0x000fe40002000000 */
[----:B------:R-:W-:-:S02]  /*4810*/  IADD3 R31, P1, R24, 0x1, RZ ;  /* 0x00000001181f7810 */ /* 0x000fc40007f3e0ff */
[----:B------:R-:W-:Y:S01]  /*4820*/  ISETP.GE.U32.AND.EX P0, PT, R23, R45, PT, P0 ;  /* 0x0000002d1700720c */ /* 0x000fe20003f06100 */
[----:B------:R-:W-:Y:S01]  /*4830*/  IMAD.MOV.U32 R23, RZ, RZ, 0x0 ;  /* 0x00000000ff177424 */ /* 0x000fe200078e00ff */
[-C--:B------:R-:W-:Y:S02]  /*4840*/  IADD3.X R20, RZ, R21.reuse, RZ, P1, !PT ;  /* 0x00000015ff147210 */ /* 0x080fe40000ffe4ff */
[----:B------:R-:W-:Y:S02]  /*4850*/  SEL R31, R31, R24, P0 ;  /* 0x000000181f1f7207 */ /* 0x000fe40000000000 */
[----:B------:R-:W-:Y:S02]  /*4860*/  SEL R21, R20, R21, P0 ;  /* 0x0000001514157207 */ /* 0x000fe40000000000 */
[----:B------:R-:W-:Y:S02]  /*4870*/  LOP3.LUT R22, R25, R19, RZ, 0x3c, !PT ;  /* 0x0000001319167212 */ /* 0x000fe400078e3cff */
[----:B------:R-:W-:-:S02]  /*4880*/  IADD3 R20, P1, RZ, -R31, RZ ;  /* 0x8000001fff147210 */ /* 0x000fc40007f3e0ff */
[----:B------:R-:W-:Y:S02]  /*4890*/  ISETP.GE.AND P4, PT, R22, RZ, PT ;  /* 0x000000ff1600720c */ /* 0x000fe40003f86270 */
[----:B------:R-:W-:Y:S01]  /*48a0*/  ISETP.NE.U32.AND P0, PT, R28, RZ, PT ;  /* 0x000000ff1c00720c */ /* 0x000fe20003f05070 */
[----:B------:R-:W-:Y:S01]  /*48b0*/  IMAD.X R22, RZ, RZ, ~R21, P1 ;  /* 0x000000ffff167224 */ /* 0x000fe200008e0e15 */
[----:B------:R-:W-:Y:S02]  /*48c0*/  SEL R20, R20, R31, !P4 ;  /* 0x0000001f14147207 */ /* 0x000fe40006000000 */
[----:B------:R-:W-:Y:S02]  /*48d0*/  ISETP.NE.AND.EX P0, PT, R25, RZ, PT, P0 ;  /* 0x000000ff1900720c */ /* 0x000fe40003f05300 */
[----:B------:R-:W-:Y:S02]  /*48e0*/  SEL R22, R22, R21, !P4 ;  /* 0x0000001516167207 */ /* 0x000fe40006000000 */
[----:B------:R-:W-:-:S02]  /*48f0*/  SEL R20, R20, 0xffffffff, P0 ;  /* 0xffffffff14147807 */ /* 0x000fc40000000000 */
[----:B------:R-:W-:Y:S01]  /*4900*/  SEL R21, R22, 0xffffffff, P0 ;  /* 0xffffffff16157807 */ /* 0x000fe20000000000 */
[----:B------:R-:W-:-:S04]  /*4910*/  IMAD.MOV.U32 R22, RZ, RZ, R26 ;  /* 0x000000ffff167224 */ /* 0x000fc800078e001a */
[----:B------:R-:W-:Y:S05]  /*4920*/  RET.REL.NODEC R22 `(_ZN5flash32flash_fwd_splitkv_combine_kernelI23Flash_fwd_kernel_traitsILi128ELi64ELi128ELi4ELb0ELb0EN7cutlass10bfloat16_tE19Flash_kernel_traitsILi128ELi64ELi128ELi4ES3_EELi4ELi6ELb0EEEvNS_16Flash_fwd_paramsE) ;  /* 0xffffb6d016007950 */ /* 0x000fea0003c3ffff */
.L_x_91:
        /* <DEDUP_REMOVED lines=13> */
.L_x_8263:


//--------------------- .text._ZN5flash32flash_fwd_splitkv_combine_kernelI23Flash_fwd_kernel_traitsILi128ELi64ELi128ELi4ELb0ELb0EN7cutlass10bfloat16_tE19Flash_kernel_traitsILi128ELi64ELi128ELi4ES3_EELi4ELi5ELb0EEEvNS_16Flash_fwd_paramsE --------------------------
	.section	.text._ZN5flash32flash_fwd_splitkv_combine_kernelI23Flash_fwd_kernel_traitsILi128ELi64ELi128ELi4ELb0ELb0EN7cutlass10bfloat16_tE19Flash_kernel_traitsILi128ELi64ELi128ELi4ES3_EELi4ELi5ELb0EEEvNS_16Flash_fwd_paramsE,"ax",@progbits
	.sectioninfo	@"SHI_REGISTERS=52"
	.align	128
        .global         _ZN5flash32flash_fwd_splitkv_combine_kernelI23Flash_fwd_kernel_traitsILi128ELi64ELi128ELi4ELb0ELb0EN7cutlass10bfloat16_tE19Flash_kernel_traitsILi128ELi64ELi128ELi4ES3_EELi4ELi5ELb0EEEvNS_16Flash_fwd_paramsE
        .type           _ZN5flash32flash_fwd_splitkv_combine_kernelI23Flash_fwd_kernel_traitsILi128ELi64ELi128ELi4ELb0ELb0EN7cutlass10bfloat16_tE19Flash_kernel_traitsILi128ELi64ELi128ELi4ES3_EELi4ELi5ELb0EEEvNS_16Flash_fwd_paramsE,@function
        .size           _ZN5flash32flash_fwd_splitkv_combine_kernelI23Flash_fwd_kernel_traitsILi128ELi64ELi128ELi4ELb0ELb0EN7cutlass10bfloat16_tE19Flash_kernel_traitsILi128ELi64ELi128ELi4ES3_EELi4ELi5ELb0EEEvNS_16Flash_fwd_paramsE,(.L_x_8264 - _ZN5flash32flash_fwd_splitkv_combine_kernelI23Flash_fwd_kernel_traitsILi128ELi64ELi128ELi4ELb0ELb0EN7cutlass10bfloat16_tE19Flash_kernel_traitsILi128ELi64ELi128ELi4ES3_EELi4ELi5ELb0EEEvNS_16Flash_fwd_paramsE)
        .other          _ZN5flash32flash_fwd_splitkv_combine_kernelI23Flash_fwd_kernel_traitsILi128ELi64ELi128ELi4ELb0ELb0EN7cutlass10bfloat16_tE19Flash_kernel_traitsILi128ELi64ELi128ELi4ES3_EELi4ELi5ELb0EEEvNS_16Flash_fwd_paramsE,@"STO_CUDA_ENTRY STV_DEFAULT"
_ZN5flash32flash_fwd_splitkv_combine_kernelI23Flash_fwd_kernel_traitsILi128ELi64ELi128ELi4ELb0ELb0EN7cutlass10bfloat16_tE19Flash_kernel_traitsILi128ELi64ELi128ELi4ES3_EELi4ELi5ELb0EEEvNS_16Flash_fwd_paramsE:
.text._ZN5flash32flash_fwd_splitkv_combine_kernelI23Flash_fwd_kernel_traitsILi128ELi64ELi128ELi4ELb0ELb0EN7cutlass10bfloat16_tE19Flash_kernel_traitsILi128ELi64ELi128ELi4ES3_EELi4ELi5ELb0EEEvNS_16Flash_fwd_paramsE:
        /* <DEDUP_REMOVED lines=23> */
[----:B------:R-:W-:Y:S05]  /*0170*/  CALL.REL.NOINC `($__internal_2_$__cuda_sm20_div_s64) ;  /* 0x000041d000007944 */ /* 0x000fea0003c00000 */
[----:B------:R-:W-:Y:S05]  /*0180*/  BRA `(.L_x_93) ;  /* 0x0000013000007947 */ /* 0x000fea0003800000 */
.L_x_92:
[----:B------:R-:W0:Y:S01]  /*0190*/  I2F.U32.RP R4, R30 ;  /* 0x0000001e00047306 */ /* 0x000e220000209000 */
[----:B------:R-:W-:Y:S01]  /*01a0*/  IMAD.MOV.U32 R8, RZ, RZ, RZ ;  /* 0x000000ffff087224 */ /* 0x000fe200078e00ff */
[----:B------:R-:W-:Y:S01]  /*01b0*/  ISETP.NE.U32.AND P0, PT, R30, RZ, PT ;  /* 0x000000ff1e00720c */ /* 0x000fe20003f05070 */
[----:B------:R-:W-:-:S05]  /*01c0*/  HFMA2.MMA R21, -RZ, RZ, 0, 0 ;  /* 0x00000000ff157435 */ /* 0x000fca00000001ff */
        /* <DEDUP_REMOVED lines=15> */
.L_x_93:
        /* <DEDUP_REMOVED lines=9> */
[----:B------:R-:W-:Y:S01]  /*0350*/  MOV R17, R21 ;  /* 0x0000001500117202 */ /* 0x000fe20000000f00 */
[----:B------:R-:W-:Y:S01]  /*0360*/  IMAD.MOV.U32 R24, RZ, RZ, R3 ;  /* 0x000000ffff187224 */ /* 0x000fe200078e0003 */
[----:B------:R-:W-:Y:S02]  /*0370*/  MOV R22, 0x390 ;  /* 0x0000039000167802 */ /* 0x000fe40000000f00 */
[----:B------:R-:W-:Y:S05]  /*0380*/  CALL.REL.NOINC `($__internal_2_$__cuda_sm20_div_s64) ;  /* 0x00003fc000007944 */ /* 0x000fea0003c00000 */
[----:B------:R-:W-:Y:S02]  /*0390*/  MOV R28, R20 ;  /* 0x00000014001c7202 */ /* 0x000fe40000000f00 */
[----:B------:R-:W-:Y:S01]  /*03a0*/  MOV R29, R21 ;  /* 0x00000015001d7202 */ /* 0x000fe20000000f00 */
[----:B------:R-:W-:Y:S05]  /*03b0*/  BRA `(.L_x_96) ;  /* 0x0000013000007947 */ /* 0x000fea0003800000 */
.L_x_95:
        /* <DEDUP_REMOVED lines=19> */
.L_x_96:
[----:B------:R-:W-:Y:S05]  /*04f0*/  BSYNC B0 ;  /* 0x0000000000007941 */ /* 0x000fea0003800000 */
.L_x_94:
        /* <DEDUP_REMOVED lines=13> */
[----:B------:R-:W-:-:S04]  /*05d0*/  IMAD.HI.U32 R11, R11, R6, R10 ;  /* 0x000000060b0b7227 */ /* 0x000fc800078e000a */
[----:B------:R-:W-:-:S04]  /*05e0*/  IMAD.MOV.U32 R6, RZ, RZ, R4 ;  /* 0x000000ffff067224 */ /* 0x000fc800078e0004 */
        /* <DEDUP_REMOVED lines=8> */
[----:B------:R-:W-:-:S04]  /*0670*/  LOP3.LUT R4, R2, R9, RZ, 0x3c, !PT ;  /* 0x0000000902047212 */ /* 0x000fc800078e3cff */
[----:B------:R-:W-:-:S07]  /*0680*/  ISETP.GE.AND P0, PT, R4, RZ, PT ;  /* 0x000000ff0400720c */ /* 0x000fce0003f06270 */
[----:B------:R-:W-:-:S06]  /*0690*/  @P2 IADD3 R8, R8, 0x1, RZ ;  /* 0x0000000108082810 */ /* 0x000fcc0007ffe0ff */
[----:B------:R-:W-:Y:S01]  /*06a0*/  @!P0 IMAD.MOV R8, RZ, RZ, -R8 ;  /* 0x000000ffff088224 */ /* 0x000fe200078e0a08 */
[----:B------:R-:W-:-:S04]  /*06b0*/  @!P1 LOP3.LUT R8, RZ, R9, RZ, 0x33, !PT ;  /* 0x00000009ff089212 */ /* 0x000fc800078e33ff */
[----:B------:R-:W-:Y:S02]  /*06c0*/  ISETP.LT.U32.AND P0, PT, R3, R8, PT ;  /* 0x000000080300720c */ /* 0x000fe40003f01070 */
[----:B------:R-:W-:-:S04]  /*06d0*/  SHF.R.S32.HI R4, RZ, 0x1f, R8 ;  /* 0x0000001fff047819 */ /* 0x000fc80000011408 */
[----:B------:R-:W-:-:S04]  /*06e0*/  ISETP.LT.AND.EX P0, PT, R23, R4, PT, P0 ;  /* 0x000000041700720c */ /* 0x000fc80003f01300 */
[----:B------:R-:W-:Y:S02]  /*06f0*/  SEL R15, R23, R4, P0 ;  /* 0x00000004170f7207 */ /* 0x000fe40000000000 */
        /* <DEDUP_REMOVED lines=11> */
.L_x_98:
        /* <DEDUP_REMOVED lines=19> */
.L_x_99:
[----:B------:R-:W-:Y:S05]  /*08e0*/  BSYNC B0 ;  /* 0x0000000000007941 */ /* 0x000fea0003800000 */
.L_x_97:
[----:B------:R-:W-:Y:S01]  /*08f0*/  IABS R6, c[0x0][0x214] ;  /* 0x0000850000067a13 */ /* 0x000fe20000000000 */
[----:B------:R-:W-:Y:S01]  /*0900*/  IMAD.MOV.U32 R8, RZ, RZ, RZ ;  /* 0x000000ffff087224 */ /* 0x000fe200078e00ff */
[----:B------:R-:W-:Y:S01]  /*0910*/  ULDC UR4, c[0x0][0x214] ;  /* 0x0000850000047ab9 */ /* 0x000fe20000000800 */
[----:B------:R-:W-:Y:S01]  /*0920*/  BSSY B0, `(.L_x_100) ;  /* 0x000005d000007945 */ /* 0x000fe20003800000 */
[----:B------:R-:W0:Y:S01]  /*0930*/  I2F.RP R11, R6 ;  /* 0x00000006000b7306 */ /* 0x000e220000209400 */
[----:B------:R-:W-:Y:S02]  /*0940*/  UISETP.LT.AND UP0, UPT, URZ, UR4, UPT ;  /* 0x000000043f00728c */ /* 0x000fe4000bf01270 */
[----:B------:R-:W-:Y:S02]  /*0950*/  USHF.R.S32.HI UR5, URZ, 0x1f, UR4 ;  /* 0x0000001f3f057899 */ /* 0x000fe40008011404 */
[----:B------:R-:W-:-:S07]  /*0960*/  ULEA.HI.SX32 UR4, UR4, 0x1, 0x1 ;  /* 0x0000000104047891 */ /* 0x000fce000f8f0a3f */
[----:B------:R-:W-:Y:S01]  /*0970*/  @!UP0 UIADD3 UR4, UR5, URZ, URZ ;  /* 0x0000003f05048290 */ /* 0x000fe2000fffe03f */
[----:B0-----:R-:W0:Y:S02]  /*0980*/  MUFU.RCP R10, R11 ;  /* 0x0000000b000a7308 */ /* 0x001e240000001000 */
[----:B0-----:R-:W-:-:S06]  /*0990*/  IADD3 R10, R10, 0xffffffe, RZ ;  /* 0x0ffffffe0a0a7810 */ /* 0x001fcc0007ffe0ff */
[----:B------:R-:W0:Y:S02]  /*09a0*/  F2I.FTZ.U32.TRUNC.NTZ R9, R10 ;  /* 0x0000000a00097305 */ /* 0x000e24000021f000 */
[----:B0-----:R-:W-:-:S04]  /*09b0*/  IMAD.MOV R3, RZ, RZ, -R9 ;  /* 0x000000ffff037224 */ /* 0x001fc800078e0a09 */
[----:B------:R-:W-:Y:S01]  /*09c0*/  IMAD R4, R3, R6, RZ ;  /* 0x0000000603047224 */ /* 0x000fe200078e02ff */
[----:B------:R-:W-:Y:S02]  /*09d0*/  IABS R3, R2 ;  /* 0x0000000200037213 */ /* 0x000fe40000000000 */
[----:B------:R-:W-:Y:S01]  /*09e0*/  LOP3.LUT R2, R2, c[0x0][0x214], RZ, 0x3c, !PT ;  /* 0x0000850002027a12 */ /* 0x000fe200078e3cff */
[----:B------:R-:W-:-:S03]  /*09f0*/  IMAD.HI.U32 R9, R9, R4, R8 ;  /* 0x0000000409097227 */ /* 0x000fc600078e0008 */
[----:B------:R-:W-:Y:S01]  /*0a00*/  ISETP.GE.AND P2, PT, R2, RZ, PT ;  /* 0x000000ff0200720c */ /* 0x000fe20003f46270 */
        /* <DEDUP_REMOVED lines=8> */
[----:B------:R-:W-:Y:S01]  /*0a90*/  ISETP.GE.U32.AND P0, PT, R3, R6, PT ;  /* 0x000000060300720c */ /* 0x000fe20003f06070 */
[----:B------:R-:W-:-:S05]  /*0aa0*/  IMAD.MOV.U32 R3, RZ, RZ, c[0x0][0x1c0] ;  /* 0x00007000ff037624 */ /* 0x000fca00078e00ff */
[C---:B------:R-:W-:Y:S01]  /*0ab0*/  IADD3 R6, R3.reuse, -0x1, RZ ;  /* 0xffffffff03067810 */ /* 0x040fe20007ffe0ff */
[----:B------:R-:W-:-:S06]  /*0ac0*/  IMAD R3, R3, c[0x0][0x214], RZ ;  /* 0x0000850003037a24 */ /* 0x000fcc00078e02ff */
        /* <DEDUP_REMOVED lines=8> */
[----:B------:R-:W-:-:S03]  /*0b50*/  IMAD.MOV R8, RZ, RZ, -R8 ;  /* 0x000000ffff087224 */ /* 0x000fc600078e0a08 */
[----:B------:R-:W-:Y:S02]  /*0b60*/  IABS R9, R4 ;  /* 0x0000000400097213 */ /* 0x000fe40000000000 */
        /* <DEDUP_REMOVED lines=8> */
[----:B------:R-:W-:-:S05]  /*0bf0*/  IMAD R8, R10, R8, R9 ;  /* 0x000000080a087224 */ /* 0x000fca00078e0209 */
[----:B------:R-:W-:-:S13]  /*0c00*/  ISETP.GT.U32.AND P1, PT, R11, R8, PT ;  /* 0x000000080b00720c */ /* 0x000fda0003f24070 */
[----:B------:R-:W-:Y:S01]  /*0c10*/  @!P1 IMAD.IADD R8, R8, 0x1, -R11 ;  /* 0x0000000108089824 */ /* 0x000fe200078e0a0b */
[----:B------:R-:W-:Y:S02]  /*0c20*/  @!P1 IADD3 R10, R10, 0x1, RZ ;  /* 0x000000010a0a9810 */ /* 0x000fe40007ffe0ff */
[----:B------:R-:W-:Y:S02]  /*0c30*/  ISETP.NE.AND P1, PT, R2, RZ, PT ;  /* 0x000000ff0200720c */ /* 0x000fe40003f25270 */
[-C--:B------:R-:W-:Y:S02]  /*0c40*/  ISETP.GE.U32.AND P2, PT, R8, R11.reuse, PT ;  /* 0x0000000b0800720c */ /* 0x080fe40003f46070 */
[----:B------:R-:W-:-:S04]  /*0c50*/  LOP3.LUT R8, R4, R11, RZ, 0x3c, !PT ;  /* 0x0000000b04087212 */ /* 0x000fc800078e3cff */
[----:B------:R-:W-:-:S07]  /*0c60*/  ISETP.GE.AND P0, PT, R8, RZ, PT ;  /* 0x000000ff0800720c */ /* 0x000fce0003f06270 */
[----:B------:R-:W-:-:S05]  /*0c70*/  @P2 IADD3 R10, R10, 0x1, RZ ;  /* 0x000000010a0a2810 */ /* 0x000fca0007ffe0ff */
[----:B------:R-:W-:-:S04]  /*0c80*/  IMAD.MOV.U32 R9, RZ, RZ, R10 ;  /* 0x000000ffff097224 */ /* 0x000fc800078e000a */
        /* <DEDUP_REMOVED lines=16> */
[----:B------:R-:W-:Y:S02]  /*0d90*/  MOV R32, R20 ;  /* 0x0000001400207202 */ /* 0x000fe40000000f00 */
[----:B------:R-:W-:Y:S01]  /*0da0*/  MOV R33, R21 ;  /* 0x0000001500217202 */ /* 0x000fe20000000f00 */
[----:B------:R-:W-:Y:S05]  /*0db0*/  BRA `(.L_x_102) ;  /* 0x0000013000007947 */ /* 0x000fea0003800000 */
.L_x_101:
        /* <DEDUP_REMOVED lines=19> */
.L_x_102:
[----:B------:R-:W-:Y:S05]  /*0ef0*/  BSYNC B0 ;  /* 0x0000000000007941 */ /* 0x000fea0003800000 */
.L_x_100:
[-C--:B------:R-:W-:Y:S01]  /*0f00*/  IABS R17, R3.reuse ;  /* 0x0000000300117213 */ /* 0x080fe20000000000 */
[----:B------:R-:W-:Y:S01]  /*0f10*/  BSSY B0, `(.L_x_103) ;  /* 0x000003c000007945 */ /* 0x000fe20003800000 */
[----:B------:R-:W-:Y:S02]  /*0f20*/  IABS R9, R3 ;  /* 0x0000000300097213 */ /* 0x000fe40000000000 */
[----:B------:R-:W0:Y:S01]  /*0f30*/  I2F.RP R12, R17 ;  /* 0x00000011000c7306 */ /* 0x000e220000209400 */
[----:B------:R-:W-:Y:S02]  /*0f40*/  IADD3 R8, R17, UR6, RZ ;  /* 0x0000000611087c10 */ /* 0x000fe4000fffe0ff */
        /* <DEDUP_REMOVED lines=37> */
.L_x_104:
        /* <DEDUP_REMOVED lines=19> */
.L_x_105:
[----:B------:R-:W-:Y:S05]  /*12d0*/  BSYNC B0 ;  /* 0x0000000000007941 */ /* 0x000fea0003800000 */
.L_x_103:
[----:B------:R-:W-:Y:S01]  /*12e0*/  IABS R17, c[0x0][0x214] ;  /* 0x0000850000117a13 */ /* 0x000fe20000000000 */
[----:B------:R-:W-:Y:S01]  /*12f0*/  IMAD.MOV.U32 R18, RZ, RZ, RZ ;  /* 0x000000ffff127224 */ /* 0x000fe200078e00ff */
[----:B------:R-:W-:Y:S01]  /*1300*/  ISETP.GT.AND P3, PT, R3, RZ, PT ;  /* 0x000000ff0300720c */ /* 0x000fe20003f64270 */
[----:B------:R-:W-:Y:S01]  /*1310*/  ULDC.U8 UR4, c[0x0][0x329] ;  /* 0x0000ca4000047ab9 */ /* 0x000fe20000000000 */
[----:B------:R-:W0:Y:S01]  /*1320*/  I2F.RP R22, R17 ;  /* 0x0000001100167306 */ /* 0x000e220000209400 */
[----:B------:R-:W-:Y:S01]  /*1330*/  IABS R24, R4 ;  /* 0x0000000400187213 */ /* 0x000fe20000000000 */
[----:B------:R-:W-:Y:S01]  /*1340*/  ULDC.64 UR10, c[0x0][0x118] ;  /* 0x00004600000a7ab9 */ /* 0x000fe20000000a00 */
[----:B------:R-:W-:Y:S01]  /*1350*/  LOP3.LUT R4, R4, c[0x0][0x1c0], RZ, 0x3c, !PT ;  /* 0x0000700004047a12 */ /* 0x000fe200078e3cff */
[----:B------:R-:W-:Y:S04]  /*1360*/  BSSY B0, `(.L_x_106) ;  /* 0x000007b000007945 */ /* 0x000fe80003800000 */
        /* <DEDUP_REMOVED lines=8> */
[----:B------:R-:W-:Y:S02]  /*13f0*/  ISETP.GE.AND P1, PT, R8, RZ, PT ;  /* 0x000000ff0800720c */ /* 0x000fe40003f26270 */
[----:B------:R-:W-:Y:S01]  /*1400*/  SHF.R.S32.HI R8, RZ, 0x1f, R3 ;  /* 0x0000001fff087819 */ /* 0x000fe20000011403 */
[----:B------:R-:W-:Y:S01]  /*1410*/  IMAD.HI.U32 R18, R10, R9, RZ ;  /* 0x000000090a127227 */ /* 0x000fe200078e00ff */
[----:B------:R-:W-:-:S03]  /*1420*/  LEA.HI.SX32 R3, R3, 0x1, 0x1 ;  /* 0x0000000103037811 */ /* 0x000fc600078f0aff */
[----:B------:R-:W-:Y:S02]  /*1430*/  IMAD.MOV R10, RZ, RZ, -R18 ;  /* 0x000000ffff0a7224 */ /* 0x000fe400078e0a12 */
[----:B------:R-:W-:Y:S01]  /*1440*/  @!P3 IMAD.MOV R3, RZ, RZ, R8 ;  /* 0x000000ffff03b224 */ /* 0x000fe200078e0208 */
[----:B------:R-:W-:Y:S01]  /*1450*/  IABS R8, c[0x0][0x1c0] ;  /* 0x0000700000087a13 */ /* 0x000fe20000000000 */
[----:B------:R-:W-:-:S05]  /*1460*/  IMAD R10, R17, R10, R9 ;  /* 0x0000000a110a7224 */ /* 0x000fca00078e0209 */
[----:B------:R-:W-:-:S13]  /*1470*/  ISETP.GT.U32.AND P0, PT, R17, R10, PT ;  /* 0x0000000a1100720c */ /* 0x000fda0003f04070 */
[----:B------:R-:W-:Y:S01]  /*1480*/  @!P0 IMAD.IADD R10, R10, 0x1, -R17 ;  /* 0x000000010a0a8824 */ /* 0x000fe200078e0a11 */
[----:B------:R-:W-:Y:S02]  /*1490*/  @!P0 IADD3 R18, R18, 0x1, RZ ;  /* 0x0000000112128810 */ /* 0x000fe40007ffe0ff */
[----:B------:R-:W-:Y:S02]  /*14a0*/  ISETP.NE.AND P0, PT, RZ, c[0x0][0x214], PT ;  /* 0x00008500ff007a0c */ /* 0x000fe40003f05270 */
[----:B------:R-:W-:Y:S02]  /*14b0*/  ISETP.GE.U32.AND P2, PT, R10, R17, PT ;  /* 0x000000110a00720c */ /* 0x000fe40003f46070 */
[----:B------:R-:W0:Y:S11]  /*14c0*/  I2F.U32.RP R17, R8 ;  /* 0x0000000800117306 */ /* 0x000e360000209000 */
[----:B------:R-:W-:-:S05]  /*14d0*/  @P2 IADD3 R18, R18, 0x1, RZ ;  /* 0x0000000112122810 */ /* 0x000fca0007ffe0ff */
[----:B------:R-:W-:Y:S01]  /*14e0*/  @!P1 IMAD.MOV R18, RZ, RZ, -R18 ;  /* 0x000000ffff129224 */ /* 0x000fe200078e0a12 */
[----:B------:R-:W-:Y:S01]  /*14f0*/  @!P0 LOP3.LUT R18, RZ, c[0x0][0x214], RZ, 0x33, !PT ;  /* 0x00008500ff128a12 */ /* 0x000fe200078e33ff */
[----:B0-----:R-:W0:Y:S04]  /*1500*/  MUFU.RCP R26, R17 ;  /* 0x00000011001a7308 */ /* 0x001e280000001000 */
[----:B------:R-:W-:-:S05]  /*1510*/  IMAD R3, R3, R18, RZ ;  /* 0x0000001203037224 */ /* 0x000fca00078e02ff */
[----:B------:R-:W-:-:S04]  /*1520*/  IABS R9, R3 ;  /* 0x0000000300097213 */ /* 0x000fc80000000000 */
[----:B------:R-:W1:Y:S01]  /*1530*/  I2F.RP R22, R9 ;  /* 0x0000000900167306 */ /* 0x000e620000209400 */
[----:B------:R-:W-:Y:S01]  /*1540*/  IMAD.IADD R6, R6, 0x1, R9 ;  /* 0x0000000106067824 */ /* 0x000fe200078e0209 */
[----:B0-----:R-:W-:-:S06]  /*1550*/  IADD3 R26, R26, 0xffffffe, RZ ;  /* 0x0ffffffe1a1a7810 */ /* 0x001fcc0007ffe0ff */
[----:B------:R-:W0:Y:S08]  /*1560*/  F2I.FTZ.U32.TRUNC.NTZ R27, R26 ;  /* 0x0000001a001b7305 */ /* 0x000e30000021f000 */
[----:B-1----:R-:W1:Y:S01]  /*1570*/  MUFU.RCP R10, R22 ;  /* 0x00000016000a7308 */ /* 0x002e620000001000 */
[----:B0-----:R-:W-:Y:S02]  /*1580*/  IMAD.MOV R25, RZ, RZ, -R27 ;  /* 0x000000ffff197224 */ /* 0x001fe400078e0a1b */
[----:B------:R-:W-:-:S02]  /*1590*/  IMAD.MOV.U32 R26, RZ, RZ, RZ ;  /* 0x000000ffff1a7224 */ /* 0x000fc400078e00ff */
[----:B------:R-:W-:Y:S01]  /*15a0*/  IMAD R25, R25, R8, RZ ;  /* 0x0000000819197224 */ /* 0x000fe200078e02ff */
[----:B-1----:R-:W-:-:S03]  /*15b0*/  IADD3 R18, R10, 0xffffffe, RZ ;  /* 0x0ffffffe0a127810 */ /* 0x002fc60007ffe0ff */
[----:B------:R-:W-:Y:S01]  /*15c0*/  IMAD.HI.U32 R25, R27, R25, R26 ;  /* 0x000000191b197227 */ /* 0x000fe200078e001a */
[----:B------:R-:W-:Y:S01]  /*15d0*/  IABS R22, R6 ;  /* 0x0000000600167213 */ /* 0x000fe20000000000 */
[----:B------:R-:W0:Y:S01]  /*15e0*/  F2I.FTZ.U32.TRUNC.NTZ R19, R18 ;  /* 0x0000001200137305 */ /* 0x000e22000021f000 */
[----:B------:R-:W-:Y:S01]  /*15f0*/  LEA.HI.SX32 R27, R2, 0x1, 0x1 ;  /* 0x00000001021b7811 */ /* 0x000fe200078f0aff */
[----:B0-----:R-:W-:Y:S02]  /*1600*/  IMAD.MOV R10, RZ, RZ, -R19 ;  /* 0x000000ffff0a7224 */ /* 0x001fe400078e0a13 */
[----:B------:R-:W-:Y:S02]  /*1610*/  IMAD.MOV.U32 R18, RZ, RZ, RZ ;  /* 0x000000ffff127224 */ /* 0x000fe400078e00ff */
[----:B------:R-:W-:Y:S02]  /*1620*/  IMAD R23, R10, R9, RZ ;  /* 0x000000090a177224 */ /* 0x000fe400078e02ff */
[----:B------:R-:W-:-:S04]  /*1630*/  IMAD.HI.U32 R10, R25, R24, RZ ;  /* 0x00000018190a7227 */ /* 0x000fc800078e00ff */
[----:B------:R-:W-:Y:S01]  /*1640*/  IMAD.HI.U32 R23, R19, R23, R18 ;  /* 0x0000001713177227 */ /* 0x000fe200078e0012 */
[----:B------:R-:W-:Y:S02]  /*1650*/  IABS R19, c[0x0][0x1c0] ;  /* 0x0000700000137a13 */ /* 0x000fe40000000000 */
[----:B------:R-:W-:Y:S01]  /*1660*/  IABS R18, R3 ;  /* 0x0000000300127213 */ /* 0x000fe20000000000 */
[----:B------:R-:W-:-:S04]  /*1670*/  IMAD.HI.U32 R25, R25, R22, RZ ;  /* 0x0000001619197227 */ /* 0x000fc800078e00ff */
[----:B------:R-:W-:Y:S02]  /*1680*/  IMAD.MOV R19, RZ, RZ, -R19 ;  /* 0x000000ffff137224 */ /* 0x000fe400078e0a13 */
[----:B------:R-:W-:Y:S02]  /*1690*/  IMAD.MOV R18, RZ, RZ, -R18 ;  /* 0x000000ffff127224 */ /* 0x000fe400078e0a12 */
[----:B------:R-:W-:Y:S02]  /*16a0*/  IMAD R17, R10, R19, R24 ;  /* 0x000000130a117224 */ /* 0x000fe400078e0218 */
[----:B------:R-:W-:-:S03]  /*16b0*/  IMAD.HI.U32 R23, R23, R22, RZ ;  /* 0x0000001617177227 */ /* 0x000fc600078e00ff */
[----:B------:R-:W-:Y:S01]  /*16c0*/  ISETP.GT.U32.AND P3, PT, R8, R17, PT ;  /* 0x000000110800720c */ /* 0x000fe20003f64070 */
[--C-:B------:R-:W-:Y:S02]  /*16d0*/  IMAD R18, R23, R18, R22.reuse ;  /* 0x0000001217127224 */ /* 0x100fe400078e0216 */
[----:B------:R-:W-:-:S03]  /*16e0*/  IMAD R19, R25, R19, R22 ;  /* 0x0000001319137224 */ /* 0x000fc600078e0216 */
[----:B------:R-:W-:Y:S02]  /*16f0*/  ISETP.GT.U32.AND P0, PT, R9, R18, PT ;  /* 0x000000120900720c */ /* 0x000fe40003f04070 */
[----:B------:R-:W-:-:S05]  /*1700*/  ISETP.GT.U32.AND P1, PT, R8, R19, PT ;  /* 0x000000130800720c */ /* 0x000fca0003f24070 */
[--C-:B------:R-:W-:Y:S01]  /*1710*/  @!P3 IMAD.IADD R17, R17, 0x1, -R8.reuse ;  /* 0x000000011111b824 */ /* 0x100fe200078e0a08 */
[----:B------:R-:W-:Y:S02]  /*1720*/  @!P3 IADD3 R10, R10, 0x1, RZ ;  /* 0x000000010a0ab810 */ /* 0x000fe40007ffe0ff */
[----:B------:R-:W-:Y:S02]  /*1730*/  ISETP.GT.AND P3, PT, R2, RZ, PT ;  /* 0x000000ff0200720c */ /* 0x000fe40003f64270 */
[----:B------:R-:W-:Y:S01]  /*1740*/  ISETP.GE.U32.AND P6, PT, R17, R8, PT ;  /* 0x000000081100720c */ /* 0x000fe20003fc6070 */
[----:B------:R-:W-:Y:S01]  /*1750*/  @!P0 IMAD.IADD R18, R18, 0x1, -R9 ;  /* 0x0000000112128824 */ /* 0x000fe200078e0a09 */
[----:B------:R-:W0:Y:S01]  /*1760*/  S2R R17, SR_TID.X ;  /* 0x0000000000117919 */ /* 0x000e220000002100 */
[----:B------:R-:W-:Y:S01]  /*1770*/  @!P0 IADD3 R23, R23, 0x1, RZ ;  /* 0x0000000117178810 */ /* 0x000fe20007ffe0ff */
[----:B------:R-:W-:Y:S01]  /*1780*/  @!P1 IMAD.IADD R19, R19, 0x1, -R8 ;  /* 0x0000000113139824 */ /* 0x000fe200078e0a08 */
[----:B------:R-:W-:-:S02]  /*1790*/  ISETP.GE.AND P0, PT, R4, RZ, PT ;  /* 0x000000ff0400720c */ /* 0x000fc40003f06270 */
[-C--:B------:R-:W-:Y:S02]  /*17a0*/  ISETP.GE.U32.AND P2, PT, R18, R9.reuse, PT ;  /* 0x000000091200720c */ /* 0x080fe40003f46070 */
[----:B------:R-:W-:Y:S02]  /*17b0*/  LOP3.LUT R18, R6, R9, RZ, 0x3c, !PT ;  /* 0x0000000906127212 */ /* 0x000fe400078e3cff */
[----:B------:R-:W-:Y:S01]  /*17c0*/  ISETP.GE.U32.AND P5, PT, R19, R8, PT ;  /* 0x000000081300720c */ /* 0x000fe20003fa6070 */
[----:B------:R-:W-:Y:S01]  /*17d0*/  IMAD.MOV.U32 R19, RZ, RZ, c[0x0][0x214] ;  /* 0x00008500ff137624 */ /* 0x000fe200078e00ff */
[----:B------:R-:W-:Y:S02]  /*17e0*/  ISETP.GE.AND P4, PT, R18, RZ, PT ;  /* 0x000000ff1200720c */ /* 0x000fe40003f86270 */
[----:B------:R-:W-:Y:S02]  /*17f0*/  @P6 IADD3 R10, R10, 0x1, RZ ;  /* 0x000000010a0a6810 */ /* 0x000fe40007ffe0ff */
[----:B------:R-:W-:-:S02]  /*1800*/  ISETP.NE.AND P6, PT, R3, RZ, PT ;  /* 0x000000ff0300720c */ /* 0x000fc40003fc5270 */
[----:B------:R-:W-:Y:S01]  /*1810*/  LOP3.LUT R6, R6, c[0x0][0x1c0], RZ, 0x3c, !PT ;  /* 0x0000700006067a12 */ /* 0x000fe200078e3cff */
[----:B------:R-:W-:Y:S01]  /*1820*/  @!P0 IMAD.MOV R10, RZ, RZ, -R10 ;  /* 0x000000ffff0a8224 */ /* 0x000fe200078e0a0a */
[----:B------:R-:W-:Y:S02]  /*1830*/  @P2 IADD3 R23, R23, 0x1, RZ ;  /* 0x0000000117172810 */ /* 0x000fe40007ffe0ff */
[----:B------:R-:W-:Y:S02]  /*1840*/  ISETP.GE.AND P2, PT, R6, RZ, PT ;  /* 0x000000ff0600720c */ /* 0x000fe40003f46270 */
[----:B------:R-:W-:Y:S01]  /*1850*/  LOP3.LUT R6, RZ, c[0x0][0x1c0], RZ, 0x33, !PT ;  /* 0x00007000ff067a12 */ /* 0x000fe200078e33ff */
[----:B------:R-:W-:Y:S01]  /*1860*/  @!P4 IMAD.MOV R23, RZ, RZ, -R23 ;  /* 0x000000ffff17c224 */ /* 0x000fe200078e0a17 */
[----:B------:R-:W-:Y:S02]  /*1870*/  ISETP.NE.AND P4, PT, RZ, c[0x0][0x1c0], PT ;  /* 0x00007000ff007a0c */ /* 0x000fe40003f85270 */
[----:B0-----:R-:W-:-:S02]  /*1880*/  SHF.R.S32.HI R4, RZ, 0x1f, R17 ;  /* 0x0000001fff047819 */ /* 0x001fc40000011411 */
[----:B------:R-:W-:Y:S02]  /*1890*/  @!P1 IADD3 R25, R25, 0x1, RZ ;  /* 0x0000000119199810 */ /* 0x000fe40007ffe0ff */
[----:B------:R-:W-:Y:S02]  /*18a0*/  SHF.R.S32.HI R18, RZ, 0x1f, R2 ;  /* 0x0000001fff127819 */ /* 0x000fe40000011402 */
[----:B------:R-:W-:Y:S02]  /*18b0*/  SEL R8, R6, R10, !P4 ;  /* 0x0000000a06087207 */ /* 0x000fe40006000000 */
[----:B------:R-:W-:Y:S01]  /*18c0*/  @!P6 LOP3.LUT R23, RZ, R9, RZ, 0x33, !PT ;  /* 0x00000009ff17e212 */ /* 0x000fe200078e33ff */
[----:B------:R-:W-:Y:S01]  /*18d0*/  @!P3 IMAD.MOV R27, RZ, RZ, R18 ;  /* 0x000000ffff1bb224 */ /* 0x000fe200078e0212 */
[----:B------:R-:W-:Y:S02]  /*18e0*/  LEA.HI R10, R4, R17, RZ, 0x2 ;  /* 0x00000011040a7211 */ /* 0x000fe400078f10ff */
[----:B------:R-:W-:-:S02]  /*18f0*/  @P5 IADD3 R25, R25, 0x1, RZ ;  /* 0x0000000119195810 */ /* 0x000fc40007ffe0ff */
[----:B------:R-:W-:Y:S02]  /*1900*/  ISETP.LT.U32.AND P0, PT, R20, R23, PT ;  /* 0x000000171400720c */ /* 0x000fe40003f01070 */
[----:B------:R-:W-:Y:S01]  /*1910*/  SHF.R.S32.HI R9, RZ, 0x1f, R23 ;  /* 0x0000001fff097819 */ /* 0x000fe20000011417 */
[----:B------:R-:W-:Y:S01]  /*1920*/  @!P2 IMAD.MOV R25, RZ, RZ, -R25 ;  /* 0x000000ffff19a224 */ /* 0x000fe200078e0a19 */
[----:B------:R-:W-:Y:S02]  /*1930*/  SHF.R.S32.HI R18, RZ, 0x2, R10 ;  /* 0x00000002ff127819 */ /* 0x000fe4000001140a */
[----:B------:R-:W-:Y:S02]  /*1940*/  ISETP.LT.AND.EX P2, PT, R21, R9, PT, P0 ;  /* 0x000000091500720c */ /* 0x000fe40003f41300 */
[----:B------:R-:W-:Y:S02]  /*1950*/  ISETP.GE.AND P0, PT, R18, c[0x0][0x314], PT ;  /* 0x0000c50012007a0c */ /* 0x000fe40003f06270 */
[----:B------:R-:W-:-:S02]  /*1960*/  ISETP.NE.AND P1, PT, RZ, UR4, PT ;  /* 0x00000004ff007c0c */ /* 0x000fc4000bf25270 */
[----:B------:R-:W-:Y:S02]  /*1970*/  LOP3.LUT R22, R10, 0xfffffffc, RZ, 0xc0, !PT ;  /* 0xfffffffc0a167812 */ /* 0x000fe400078ec0ff */
[----:B------:R-:W-:Y:S02]  /*1980*/  SEL R19, R19, 0x1, !P1 ;  /* 0x0000000113137807 */ /* 0x000fe40004800000 */
[----:B------:R-:W-:Y:S01]  /*1990*/  SEL R10, R20, R23, P2 ;  /* 0x00000017140a7207 */ /* 0x000fe20001000000 */
[----:B------:R-:W-:Y:S01]  /*19a0*/  IMAD.MOV.U32 R20, RZ, RZ, -0x800000 ;  /* 0xff800000ff147424 */ /* 0x000fe200078e00ff */
[----:B------:R-:W-:Y:S01]  /*19b0*/  SEL R6, R6, R25, !P4 ;  /* 0x0000001906067207 */ /* 0x000fe20006000000 */
[----:B------:R-:W-:Y:S01]  /*19c0*/  IMAD R8, R8, R19, RZ ;  /* 0x0000001308087224 */ /* 0x000fe200078e02ff */
[----:B------:R-:W-:Y:S01]  /*19d0*/  SEL R9, R21, R9, P2 ;  /* 0x0000000915097207 */ /* 0x000fe20001000000 */
[----:B------:R-:W-:Y:S02]  /*19e0*/  IMAD.IADD R23, R17, 0x1, -R22 ;  /* 0x0000000111177824 */ /* 0x000fe400078e0a16 */
[----:B------:R-:W-:Y:S01]  /*19f0*/  IMAD R8, R27, R8, RZ ;  /* 0x000000081b087224 */ /* 0x000fe200078e02ff */
[----:B------:R-:W-:Y:S05]  /*1a00*/  @P0 BRA `(.L_x_107) ;  /* 0x0000010000000947 */ /* 0x000fea0003800000 */
[----:B------:R-:W-:Y:S02]  /*1a10*/  IADD3 R22, P2, R7, -UR8, RZ ;  /* 0x8000000807167c10 */ /* 0x000fe4000ff5e0ff */
[----:B------:R-:W-:-:S02]  /*1a20*/  SHF.R.S32.HI R21, RZ, 0x1f, R23 ;  /* 0x0000001fff157819 */ /* 0x000fc40000011417 */
[----:B------:R-:W-:Y:S02]  /*1a30*/  ISETP.GT.U32.AND P0, PT, R22, R23, PT ;  /* 0x000000171600720c */ /* 0x000fe40003f04070 */
[----:B------:R-:W-:-:S04]  /*1a40*/  IADD3.X R22, R5, ~UR7, RZ, P2, !PT ;  /* 0x8000000705167c10 */ /* 0x000fc800097fe4ff */
[----:B------:R-:W-:-:S13]  /*1a50*/  ISETP.GT.AND.EX P0, PT, R22, R21, PT, P0 ;  /* 0x000000151600720c */ /* 0x000fda0003f04300 */
[----:B------:R-:W-:Y:S05]  /*1a60*/  @!P0 BRA `(.L_x_107) ;  /* 0x000000a000008947 */ /* 0x000fea0003800000 */
[----:B------:R-:W-:Y:S01]  /*1a70*/  IADD3 R24, P0, R23, UR8, RZ ;  /* 0x0000000817187c10 */ /* 0x000fe2000ff1e0ff */
[----:B------:R-:W-:Y:S01]  /*1a80*/  IMAD R20, R5, R18, RZ ;  /* 0x0000001205147224 */ /* 0x000fe200078e02ff */
[----:B------:R-:W-:Y:S02]  /*1a90*/  SHF.R.S32.HI R22, RZ, 0x1f, R18 ;  /* 0x0000001fff167819 */ /* 0x000fe40000011412 */
[----:B------:R-:W-:-:S03]  /*1aa0*/  IADD3.X R25, R21, UR7, RZ, P0, !PT ;  /* 0x0000000715197c10 */ /* 0x000fc600087fe4ff */
[C---:B------:R-:W-:Y:S02]  /*1ab0*/  IMAD R20, R7.reuse, R22, R20 ;  /* 0x0000001607147224 */ /* 0x040fe400078e0214 */
[----:B------:R-:W-:-:S04]  /*1ac0*/  IMAD.WIDE.U32 R24, R7, R18, R24 ;  /* 0x0000001207187225 */ /* 0x000fc800078e0018 */
[----:B------:R-:W-:Y:S01]  /*1ad0*/  IMAD.IADD R20, R25, 0x1, R20 ;  /* 0x0000000119147824 */ /* 0x000fe200078e0214 */
[----:B------:R-:W-:-:S04]  /*1ae0*/  LEA R26, P0, R24, c[0x0][0x208], 0x2 ;  /* 0x00008200181a7a11 */ /* 0x000fc800078010ff */
[----:B------:R-:W-:-:S05]  /*1af0*/  LEA.HI.X R27, R24, c[0x0][0x20c], R20, 0x2, P0 ;  /* 0x00008300181b7a11 */ /* 0x000fca00000f1414 */
[----:B------:R0:W5:Y:S04]  /*1b00*/  LDG.E R20, [R26.64] ;  /* 0x0000000a1a147981 */ /* 0x000168000c1e1900 */
.L_x_107:
[----:B------:R-:W-:Y:S05]  /*1b10*/  BSYNC B0 ;  /* 0x0000000000007941 */ /* 0x000fea0003800000 */
.L_x_106:
[C---:B------:R-:W-:Y:S01]  /*1b20*/  ISETP.GT.AND P0, PT, R17.reuse, 0x7f, PT ;  /* 0x0000007f1100780c */ /* 0x040fe20003f04270 */
[----:B------:R-:W-:Y:S01]  /*1b30*/  IMAD.MOV.U32 R29, RZ, RZ, -0x800000 ;  /* 0xff800000ff1d7424 */ /* 0x000fe200078e00ff */
[----:B------:R-:W-:Y:S01]  /*1b40*/  LOP3.LUT P2, RZ, R17, 0x1f, RZ, 0xc0, !PT ;  /* 0x0000001f11ff7812 */ /* 0x000fe2000784c0ff */
[----:B------:R-:W-:Y:S01]  /*1b50*/  IMAD R19, R6, R19, RZ ;  /* 0x0000001306137224 */ /* 0x000fe200078e02ff */
[----:B------:R-:W-:Y:S01]  /*1b60*/  ISETP.GT.AND P3, PT, R3, RZ, PT ;  /* 0x000000ff0300720c */ /* 0x000fe20003f64270 */
[----:B------:R-:W-:Y:S01]  /*1b70*/  BSSY B1, `(.L_x_108) ;  /* 0x00001f4000017945 */ /* 0x000fe20003800000 */
[----:B------:R-:W-:Y:S01]  /*1b80*/  ISETP.GT.OR P2, PT, R17, 0x7f, P2 ;  /* 0x0000007f1100780c */ /* 0x000fe20001744670 */
[----:B------:R-:W-:-:S06]  /*1b90*/  IMAD.MOV.U32 R28, RZ, RZ, 0x7f800000 ;  /* 0x7f800000ff1c7424 */ /* 0x000fcc00078e00ff */
[----:B------:R-:W-:Y:S01]  /*1ba0*/  @!P0 IMAD R23, R18, 0x5, R23 ;  /* 0x0000000512178824 */ /* 0x000fe200078e0217 */
[----:B------:R-:W-:-:S04]  /*1bb0*/  @!P0 LEA.HI R21, R4, R17, RZ, 0x5 ;  /* 0x0000001104158211 */ /* 0x000fc800078f28ff */
[----:B-----5:R-:W-:Y:S01]  /*1bc0*/  @!P0 STS [R23.X4], R20 ;  /* 0x0000001417008388 */ /* 0x020fe20000004800 */
[----:B------:R-:W-:Y:S02]  /*1bd0*/  @!P0 LOP3.LUT R22, R21, 0xffffffe0, RZ, 0xc0, !PT ;  /* 0xffffffe015168812 */ /* 0x000fe400078ec0ff */
[----:B------:R-:W-:-:S03]  /*1be0*/  @!P0 SHF.R.S32.HI R21, RZ, 0x5, R21 ;  /* 0x00000005ff158819 */ /* 0x000fc60000011415 */
[----:B------:R-:W-:-:S04]  /*1bf0*/  @!P0 IMAD.IADD R22, R17, 0x1, -R22 ;  /* 0x0000000111168824 */ /* 0x000fc800078e0a16 */
[----:B------:R-:W-:Y:S01]  /*1c00*/  @!P0 IMAD R21, R22, 0x5, R21 ;  /* 0x0000000516158824 */ /* 0x000fe200078e0215 */
[----:B------:R-:W-:Y:S06]  /*1c10*/  BAR.SYNC.DEFER_BLOCKING 0x0 ;  /* 0x0000000000007b1d */ /* 0x000fec0000010000 */
[----:B------:R-:W1:Y:S04]  /*1c20*/  @!P0 LDS R29, [R21.X4] ;  /* 0x00000000151d8984 */ /* 0x000e680000004800 */
[----:B-1----:R-:W1:Y:S02]  /*1c30*/  SHFL.BFLY PT, R22, R29, 0x10, 0x1f ;  /* 0x0e001f001d167f89 */ /* 0x002e6400000e0000 */
[----:B-1----:R-:W-:-:S05]  /*1c40*/  FMNMX.FTZ R22, R22, R29, !PT ;  /* 0x0000001d16167209 */ /* 0x002fca0007810000 */
[----:B------:R-:W1:Y:S02]  /*1c50*/  SHFL.BFLY PT, R25, R22, 0x8, 0x1f ;  /* 0x0d001f0016197f89 */ /* 0x000e6400000e0000 */
[----:B-1----:R-:W-:-:S05]  /*1c60*/  FMNMX.FTZ R25, R22, R25, !PT ;  /* 0x0000001916197209 */ /* 0x002fca0007810000 */
[----:B------:R-:W1:Y:S02]  /*1c70*/  SHFL.BFLY PT, R24, R25, 0x4, 0x1f ;  /* 0x0c801f0019187f89 */ /* 0x000e6400000e0000 */
[----:B-1----:R-:W-:-:S05]  /*1c80*/  FMNMX.FTZ R24, R25, R24, !PT ;  /* 0x0000001819187209 */ /* 0x002fca0007810000 */
[----:B0-----:R-:W0:Y:S02]  /*1c90*/  SHFL.BFLY PT, R27, R24, 0x2, 0x1f ;  /* 0x0c401f00181b7f89 */ /* 0x001e2400000e0000 */
[----:B0-----:R-:W-:-:S05]  /*1ca0*/  FMNMX.FTZ R27, R24, R27, !PT ;  /* 0x0000001b181b7209 */ /* 0x001fca0007810000 */
[----:B------:R-:W0:Y:S02]  /*1cb0*/  SHFL.BFLY PT, R18, R27, 0x1, 0x1f ;  /* 0x0c201f001b127f89 */ /* 0x000e2400000e0000 */
[----:B0-----:R-:W-:-:S04]  /*1cc0*/  FMNMX.FTZ R18, R27, R18, !PT ;  /* 0x000000121b127209 */ /* 0x001fc80007810000 */
[----:B------:R-:W-:-:S04]  /*1cd0*/  FSETP.NEU.FTZ.AND P0, PT, R18, -INF , PT ;  /* 0xff8000001200780b */ /* 0x000fc80003f1d000 */
[----:B------:R-:W-:-:S05]  /*1ce0*/  FSEL R18, R18, RZ, P0 ;  /* 0x000000ff12127208 */ /* 0x000fca0000000000 */
[----:B------:R-:W-:-:S04]  /*1cf0*/  FADD.FTZ R21, -R18, R29 ;  /* 0x0000001d12157221 */ /* 0x000fc80000010100 */
[----:B------:R-:W-:-:S06]  /*1d00*/  FMUL.FTZ R21, R21, 1.4426950216293334961 ;  /* 0x3fb8aa3b15157820 */ /* 0x000fcc0000410000 */
[----:B------:R-:W0:Y:S02]  /*1d10*/  MUFU.EX2 R21, R21 ;  /* 0x0000001500157308 */ /* 0x000e240000000800 */
[----:B0-----:R-:W0:Y:S02]  /*1d20*/  SHFL.BFLY PT, R22, R21, 0x10, 0x1f ;  /* 0x0e001f0015167f89 */ /* 0x001e2400000e0000 */
[----:B0-----:R-:W-:-:S05]  /*1d30*/  FADD.FTZ R22, R21, R22 ;  /* 0x0000001615167221 */ /* 0x001fca0000010000 */
[----:B------:R-:W0:Y:S02]  /*1d40*/  SHFL.BFLY PT, R25, R22, 0x8, 0x1f ;  /* 0x0d001f0016197f89 */ /* 0x000e2400000e0000 */
[----:B0-----:R-:W-:Y:S01]  /*1d50*/  FADD.FTZ R25, R22, R25 ;  /* 0x0000001916197221 */ /* 0x001fe20000010000 */
[----:B------:R-:W-:-:S04]  /*1d60*/  SHF.R.S32.HI R22, RZ, 0x1f, R3 ;  /* 0x0000001fff167819 */ /* 0x000fc80000011403 */
[----:B------:R-:W0:Y:S02]  /*1d70*/  SHFL.BFLY PT, R24, R25, 0x4, 0x1f ;  /* 0x0c801f0019187f89 */ /* 0x000e2400000e0000 */
[----:B0-----:R-:W-:-:S05]  /*1d80*/  FADD.FTZ R24, R25, R24 ;  /* 0x0000001819187221 */ /* 0x001fca0000010000 */
[----:B------:R-:W0:Y:S02]  /*1d90*/  SHFL.BFLY PT, R23, R24, 0x2, 0x1f ;  /* 0x0c401f0018177f89 */ /* 0x000e2400000e0000 */
[----:B0-----:R-:W-:-:S05]  /*1da0*/  FADD.FTZ R23, R24, R23 ;  /* 0x0000001718177221 */ /* 0x001fca0000010000 */
[----:B------:R-:W0:Y:S02]  /*1db0*/  SHFL.BFLY PT, R20, R23, 0x1, 0x1f ;  /* 0x0c201f0017147f89 */ /* 0x000e2400000e0000 */
[----:B0-----:R-:W-:Y:S01]  /*1dc0*/  FADD.FTZ R26, R23, R20 ;  /* 0x00000014171a7221 */ /* 0x001fe20000010000 */
[----:B------:R-:W-:Y:S01]  /*1dd0*/  LEA.HI.SX32 R20, R3, 0x1, 0x1 ;  /* 0x0000000103147811 */ /* 0x000fe200078f0aff */
[----:B------:R-:W-:-:S03]  /*1de0*/  @!P3 IMAD.MOV R20, RZ, RZ, R22 ;  /* 0x000000ffff14b224 */ /* 0x000fc600078e0216 */
[----:B------:R-:W-:Y:S01]  /*1df0*/  FSETP.NE.FTZ.AND P0, PT, R26, RZ, PT ;  /* 0x000000ff1a00720b */ /* 0x000fe20003f15000 */
[----:B------:R-:W-:-:S12]  /*1e00*/  IMAD R6, R19, R20, RZ ;  /* 0x0000001413067224 */ /* 0x000fd800078e02ff */
[----:B------:R-:W0:Y:S02]  /*1e10*/  @P0 MUFU.LG2 R21, R26 ;  /* 0x0000001a00150308 */ /* 0x000e240000000c00 */
[----:B0-----:R-:W-:Y:S01]  /*1e20*/  @P0 FFMA.FTZ R28, R21, 0.69314718246459960938, R18 ;  /* 0x3f317218151c0823 */ /* 0x001fe20000010012 */
[----:B------:R-:W-:Y:S05]  /*1e30*/  @P2 BRA `(.L_x_109) ;  /* 0x00001c7000002947 */ /* 0x000fea0003800000 */
[----:B------:R-:W-:Y:S01]  /*1e40*/  ULDC.U8 UR4, c[0x0][0x328] ;  /* 0x0000ca0000047ab9 */ /* 0x000fe20000000000 */
[----:B------:R-:W-:Y:S02]  /*1e50*/  LEA.HI R4, R4, R17, RZ, 0x5 ;  /* 0x0000001104047211 */ /* 0x000fe400078f28ff */
[----:B------:R-:W-:Y:S02]  /*1e60*/  ISETP.NE.AND P2, PT, RZ, UR4, PT ;  /* 0x00000004ff007c0c */ /* 0x000fe4000bf45270 */
[----:B------:R-:W-:-:S04]  /*1e70*/  SHF.R.S32.HI R4, RZ, 0x5, R4 ;  /* 0x00000005ff047819 */ /* 0x000fc80000011404 */
[----:B------:R-:W-:-:S04]  /*1e80*/  IADD3 R36, P0, R4, UR8, RZ ;  /* 0x0000000804247c10 */ /* 0x000fc8000ff1e0ff */
[----:B------:R-:W-:-:S03]  /*1e90*/  LEA.HI.X.SX32 R37, R4, UR7, 0x1, P0 ;  /* 0x0000000704257c11 */ /* 0x000fc600080f0eff */
        /* <DEDUP_REMOVED lines=33> */
[-C--:B------:R-:W-:Y:S02]  /*20b0*/  IADD3 R19, P0, RZ, -R20.reuse, RZ ;  /* 0x80000014ff137210 */ /* 0x080fe40007f1e0ff */
[----:B------:R-:W-:Y:S02]  /*20c0*/  MOV R42, R20 ;  /* 0x00000014002a7202 */ /* 0x000fe40000000f00 */
[----:B------:R-:W-:Y:S01]  /*20d0*/  IADD3.X R17, RZ, ~R21, RZ, P0, !PT ;  /* 0x80000015ff117210 */ /* 0x000fe200007fe4ff */
[----:B------:R-:W-:Y:S01]  /*20e0*/  IMAD.WIDE.U32 R36, R40, R19, R36 ;  /* 0x0000001328247225 */ /* 0x000fe200078e0024 */
[----:B------:R-:W-:-:S03]  /*20f0*/  MOV R43, R21 ;  /* 0x00000015002b7202 */ /* 0x000fc60000000f00 */
[----:B------:R-:W-:-:S04]  /*2100*/  IMAD R18, R17, R40, RZ ;  /* 0x0000002811127224 */ /* 0x000fc800078e02ff */
[----:B------:R-:W-:Y:S01]  /*2110*/  IMAD R17, R23, R19, R18 ;  /* 0x0000001317117224 */ /* 0x000fe200078e0212 */
[----:B------:R-:W-:-:S04]  /*2120*/  MOV R18, R36 ;  /* 0x0000002400127202 */ /* 0x000fc80000000f00 */
[----:B------:R-:W-:Y:S01]  /*2130*/  IADD3 R17, R37, R17, RZ ;  /* 0x0000001125117210 */ /* 0x000fe20007ffe0ff */
[----:B------:R-:W-:Y:S05]  /*2140*/  BRA `(.L_x_113) ;  /* 0x0000016000007947 */ /* 0x000fea0003800000 */
.L_x_112:
        /* <DEDUP_REMOVED lines=22> */
.L_x_113:
[----:B------:R-:W-:Y:S05]  /*22b0*/  BSYNC B0 ;  /* 0x0000000000007941 */ /* 0x000fea0003800000 */
.L_x_111:
[----:B------:R-:W-:Y:S01]  /*22c0*/  LOP3.LUT R19, R17, R0, RZ, 0xfc, !PT ;  /* 0x0000000011137212 */ /* 0x000fe200078efcff */
[----:B------:R-:W-:Y:S03]  /*22d0*/  BSSY B0, `(.L_x_114) ;  /* 0x0000028000007945 */ /* 0x000fe60003800000 */
[----:B------:R-:W-:-:S13]  /*22e0*/  ISETP.NE.U32.AND P0, PT, R19, RZ, PT ;  /* 0x000000ff1300720c */ /* 0x000fda0003f05070 */
[----:B------:R-:W-:Y:S05]  /*22f0*/  @!P0 BRA `(.L_x_115) ;  /* 0x000000f000008947 */ /* 0x000fea0003800000 */
[----:B------:R-:W-:Y:S01]  /*2300*/  IMAD.MOV.U32 R24, RZ, RZ, R30 ;  /* 0x000000ffff187224 */ /* 0x000fe200078e001e */
[----:B------:R-:W-:Y:S02]  /*2310*/  MOV R23, R0 ;  /* 0x0000000000177202 */ /* 0x000fe40000000f00 */
[----:B------:R-:W-:Y:S02]  /*2320*/  MOV R22, 0x2340 ;  /* 0x0000234000167802 */ /* 0x000fe40000000f00 */
[----:B------:R-:W-:Y:S05]  /*2330*/  CALL.REL.NOINC `($__internal_2_$__cuda_sm20_div_s64) ;  /* 0x0000201000007944 */ /* 0x000fea0003c00000 */
[----:B------:R-:W-:Y:S01]  /*2340*/  IADD3 R23, P0, RZ, -R20, RZ ;  /* 0x80000014ff177210 */ /* 0x000fe20007f1e0ff */
[----:B------:R-:W-:Y:S01]  /*2350*/  IMAD.MOV.U32 R37, RZ, RZ, R21 ;  /* 0x000000ffff257224 */ /* 0x000fe200078e0015 */
[----:B------:R-:W-:Y:S02]  /*2360*/  MOV R24, R18 ;  /* 0x0000001200187202 */ /* 0x000fe40000000f00 */
[----:B------:R-:W-:Y:S02]  /*2370*/  IADD3.X R19, RZ, ~R21, RZ, P0, !PT ;  /* 0x80000015ff137210 */ /* 0x000fe400007fe4ff */
[----:B------:R-:W-:Y:S02]  /*2380*/  MOV R25, R17 ;  /* 0x0000001100197202 */ /* 0x000fe40000000f00 */
[----:B------:R-:W-:Y:S01]  /*2390*/  MOV R36, R20 ;  /* 0x0000001400247202 */ /* 0x000fe20000000f00 */
[----:B------:R-:W-:-:S02]  /*23a0*/  IMAD R19, R19, R30, RZ ;  /* 0x0000001e13137224 */ /* 0x000fc400078e02ff */
[----:B------:R-:W-:-:S04]  /*23b0*/  IMAD.WIDE.U32 R30, R30, R23, R24 ;  /* 0x000000171e1e7225 */ /* 0x000fc800078e0018 */
[----:B------:R-:W-:-:S04]  /*23c0*/  IMAD R0, R0, R23, R19 ;  /* 0x0000001700007224 */ /* 0x000fc800078e0213 */
[----:B------:R-:W-:Y:S01]  /*23d0*/  IMAD.IADD R0, R31, 0x1, R0 ;  /* 0x000000011f007824 */ /* 0x000fe200078e0200 */
[----:B------:R-:W-:Y:S05]  /*23e0*/  BRA `(.L_x_116) ;  /* 0x0000016000007947 */ /* 0x000fea0003800000 */
.L_x_115:
        /* <DEDUP_REMOVED lines=22> */
.L_x_116:
[----:B------:R-:W-:Y:S05]  /*2550*/  BSYNC B0 ;  /* 0x0000000000007941 */ /* 0x000fea0003800000 */
.L_x_114:
        /* <DEDUP_REMOVED lines=11> */
[----:B------:R-:W-:Y:S05]  /*2610*/  CALL.REL.NOINC `($__internal_2_$__cuda_sm20_div_s64) ;  /* 0x00001d3000007944 */ /* 0x000fea0003c00000 */
[----:B------:R-:W-:-:S04]  /*2620*/  IADD3 R17, P0, RZ, -R20, RZ ;  /* 0x80000014ff117210 */ /* 0x000fc80007f1e0ff */
[----:B------:R-:W-:Y:S01]  /*2630*/  IADD3.X R18, RZ, ~R21, RZ, P0, !PT ;  /* 0x80000015ff127210 */ /* 0x000fe200007fe4ff */
[----:B------:R-:W-:-:S04]  /*2640*/  IMAD.WIDE.U32 R36, R5, R17, R36 ;  /* 0x0000001105247225 */ /* 0x000fc800078e0024 */
[----:B------:R-:W-:-:S04]  /*2650*/  IMAD R18, R18, R5, RZ ;  /* 0x0000000512127224 */ /* 0x000fc800078e02ff */
[----:B------:R-:W-:-:S05]  /*2660*/  IMAD R4, R4, R17, R18 ;  /* 0x0000001104047224 */ /* 0x000fca00078e0212 */
[----:B------:R-:W-:Y:S01]  /*2670*/  IADD3 R4, R37, R4, RZ ;  /* 0x0000000425047210 */ /* 0x000fe20007ffe0ff */
[----:B------:R-:W-:Y:S05]  /*2680*/  BRA `(.L_x_119) ;  /* 0x0000016000007947 */ /* 0x000fea0003800000 */
.L_x_118:
        /* <DEDUP_REMOVED lines=22> */
.L_x_119:
[----:B------:R-:W-:Y:S05]  /*27f0*/  BSYNC B0 ;  /* 0x0000000000007941 */ /* 0x000fea0003800000 */
.L_x_117:
        /* <DEDUP_REMOVED lines=16> */
[----:B------:R-:W-:Y:S02]  /*2900*/  IMAD R18, R5, R14, RZ ;  /* 0x0000000e05127224 */ /* 0x000fe400078e02ff */
        /* <DEDUP_REMOVED lines=21> */
[----:B------:R-:W-:Y:S05]  /*2a60*/  CALL.REL.NOINC `($__internal_2_$__cuda_sm20_div_s64) ;  /* 0x000018e000007944 */ /* 0x000fea0003c00000 */
        /* <DEDUP_REMOVED lines=12> */
.L_x_121:
[----:B------:R-:W0:Y:S01]  /*2b30*/  I2F.U32.RP R20, R40 ;  /* 0x0000002800147306 */ /* 0x000e220000209000 */
[----:B------:R-:W-:Y:S01]  /*2b40*/  ISETP.NE.U32.AND P0, PT, R40, RZ, PT ;  /* 0x000000ff2800720c */ /* 0x000fe20003f05070 */
[----:B------:R-:W-:-:S06]  /*2b50*/  IMAD.MOV.U32 R41, RZ, RZ, RZ ;  /* 0x000000ffff297224 */ /* 0x000fcc00078e00ff */
        /* <DEDUP_REMOVED lines=20> */
.L_x_122:
[----:B------:R-:W-:Y:S05]  /*2ca0*/  BSYNC B0 ;  /* 0x0000000000007941 */ /* 0x000fea0003800000 */
.L_x_120:
        /* <DEDUP_REMOVED lines=19> */
.L_x_124:
        /* <DEDUP_REMOVED lines=22> */
.L_x_125:
[----:B------:R-:W-:Y:S05]  /*2f40*/  BSYNC B0 ;  /* 0x0000000000007941 */ /* 0x000fea0003800000 */
.L_x_123:
        /* <DEDUP_REMOVED lines=10> */
[----:B------:R-:W-:Y:S02]  /*2ff0*/  IADD3 R18, P0, RZ, -R20, RZ ;  /* 0x80000014ff127210 */ /* 0x000fe40007f1e0ff */
[----:B------:R-:W-:Y:S02]  /*3000*/  MOV R22, R42 ;  /* 0x0000002a00167202 */ /* 0x000fe40000000f00 */
[----:B------:R-:W-:Y:S02]  /*3010*/  IADD3.X R17, RZ, ~R21, RZ, P0, !PT ;  /* 0x80000015ff117210 */ /* 0x000fe400007fe4ff */
[----:B------:R-:W-:-:S03]  /*3020*/  MOV R23, R43 ;  /* 0x0000002b00177202 */ /* 0x000fc60000000f00 */
[----:B------:R-:W-:Y:S02]  /*3030*/  IMAD R17, R17, R14, RZ ;  /* 0x0000000e11117224 */ /* 0x000fe400078e02ff */
[----:B------:R-:W-:-:S04]  /*3040*/  IMAD.WIDE.U32 R22, R14, R18, R22 ;  /* 0x000000120e167225 */ /* 0x000fc800078e0016 */
[----:B------:R-:W-:Y:S01]  /*3050*/  IMAD R13, R13, R18, R17 ;  /* 0x000000120d0d7224 */ /* 0x000fe200078e0211 */
[----:B------:R-:W-:-:S04]  /*3060*/  MOV R14, R22 ;  /* 0x00000016000e7202 */ /* 0x000fc80000000f00 */
[----:B------:R-:W-:Y:S01]  /*3070*/  IADD3 R13, R23, R13, RZ ;  /* 0x0000000d170d7210 */ /* 0x000fe20007ffe0ff */
[----:B------:R-:W-:Y:S05]  /*3080*/  BRA `(.L_x_128) ;  /* 0x0000017000007947 */ /* 0x000fea0003800000 */
.L_x_127:
[----:B------:R-:W0:Y:S01]  /*3090*/  I2F.U32.RP R19, R14 ;  /* 0x0000000e00137306 */ /* 0x000e220000209000 */
[----:B------:R-:W-:Y:S01]  /*30a0*/  IMAD.MOV.U32 R20, RZ, RZ, RZ ;  /* 0x000000ffff147224 */ /* 0x000fe200078e00ff */
[----:B------:R-:W-:-:S06]  /*30b0*/  ISETP.NE.U32.AND P0, PT, R14, RZ, PT ;  /* 0x000000ff0e00720c */ /* 0x000fcc0003f05070 */
[----:B0-----:R-:W0:Y:S02]  /*30c0*/  MUFU.RCP R17, R19 ;  /* 0x0000001300117308 */ /* 0x001e240000001000 */
[----:B0-----:R-:W-:-:S06]  /*30d0*/  IADD3 R17, R17, 0xffffffe, RZ ;  /* 0x0ffffffe11117810 */ /* 0x001fcc0007ffe0ff */
[----:B------:R-:W0:Y:S02]  /*30e0*/  F2I.FTZ.U32.TRUNC.NTZ R21, R17 ;  /* 0x0000001100157305 */ /* 0x000e24000021f000 */
[----:B0-----:R-:W-:-:S04]  /*30f0*/  IMAD.MOV R13, RZ, RZ, -R21 ;  /* 0x000000ffff0d7224 */ /* 0x001fc800078e0a15 */
[----:B------:R-:W-:-:S04]  /*3100*/  IMAD R13, R13, R14, RZ ;  /* 0x0000000e0d0d7224 */ /* 0x000fc800078e02ff */
[----:B------:R-:W-:-:S04]  /*3110*/  IMAD.HI.U32 R13, R21, R13, R20 ;  /* 0x0000000d150d7227 */ /* 0x000fc800078e0014 */
[----:B------:R-:W-:Y:S02]  /*3120*/  IMAD.MOV.U32 R21, RZ, RZ, RZ ;  /* 0x000000ffff157224 */ /* 0x000fe400078e00ff */
        /* <DEDUP_REMOVED lines=13> */
.L_x_128:
[----:B------:R-:W-:Y:S05]  /*3200*/  BSYNC B0 ;  /* 0x0000000000007941 */ /* 0x000fea0003800000 */
.L_x_126:
[----:B------:R-:W-:Y:S01]  /*3210*/  SHF.R.S32.HI R18, RZ, 0x1f, R8 ;  /* 0x0000001fff127819 */ /* 0x000fe20000011408 */
[----:B------:R-:W-:Y:S01]  /*3220*/  IMAD R17, R21, R8, RZ ;  /* 0x0000000815117224 */ /* 0x000fe200078e02ff */
[----:B------:R-:W-:Y:S01]  /*3230*/  SHF.R.S32.HI R21, RZ, 0x1f, R2 ;  /* 0x0000001fff157819 */ /* 0x000fe20000011402 */
[----:B------:R-:W-:Y:S01]  /*3240*/  IMAD R44, R25, c[0x0][0x214], RZ ;  /* 0x00008500192c7a24 */ /* 0x000fe200078e02ff */
[----:B------:R-:W-:Y:S01]  /*3250*/  BSSY B0, `(.L_x_129) ;  /* 0x0000039000007945 */ /* 0x000fe20003800000 */
[----:B------:R-:W-:Y:S01]  /*3260*/  IMAD R17, R18, R20, R17 ;  /* 0x0000001412117224 */ /* 0x000fe200078e0211 */
[----:B------:R-:W-:Y:S01]  /*3270*/  LOP3.LUT R18, R41, R11, RZ, 0xfc, !PT ;  /* 0x0000000b29127212 */ /* 0x000fe200078efcff */
[----:B------:R-:W-:Y:S01]  /*3280*/  IMAD R13, R13, R2, RZ ;  /* 0x000000020d0d7224 */ /* 0x000fe200078e02ff */
[----:B------:R-:W-:Y:S01]  /*3290*/  SHF.R.S32.HI R19, RZ, 0x1f, R44 ;  /* 0x0000001fff137819 */ /* 0x000fe2000001142c */
[----:B------:R-:W-:Y:S01]  /*32a0*/  IMAD.WIDE.U32 R42, R20, R8, RZ ;  /* 0x00000008142a7225 */ /* 0x000fe200078e00ff */
[----:B------:R-:W-:-:S03]  /*32b0*/  ISETP.NE.U32.AND P0, PT, R18, RZ, PT ;  /* 0x000000ff1200720c */ /* 0x000fc60003f05070 */
[----:B------:R-:W-:Y:S02]  /*32c0*/  IMAD R8, R15, R44, RZ ;  /* 0x0000002c0f087224 */ /* 0x000fe400078e02ff */
[----:B------:R-:W-:Y:S02]  /*32d0*/  IMAD R13, R21, R14, R13 ;  /* 0x0000000e150d7224 */ /* 0x000fe400078e020d */
[----:B------:R-:W-:-:S04]  /*32e0*/  IMAD.WIDE.U32 R14, R14, R2, RZ ;  /* 0x000000020e0e7225 */ /* 0x000fc800078e00ff */
[----:B------:R-:W-:Y:S01]  /*32f0*/  IMAD R19, R19, R16, R8 ;  /* 0x0000001013137224 */ /* 0x000fe200078e0208 */
[----:B------:R-:W-:Y:S01]  /*3300*/  IADD3 R8, R15, R13, RZ ;  /* 0x0000000d0f087210 */ /* 0x000fe20007ffe0ff */
        /* <DEDUP_REMOVED lines=9> */
[----:B------:R-:W-:Y:S05]  /*33a0*/  CALL.REL.NOINC `($__internal_2_$__cuda_sm20_div_s64) ;  /* 0x00000fa000007944 */ /* 0x000fea0003c00000 */
[----:B------:R-:W-:Y:S01]  /*33b0*/  IADD3 R16, P0, RZ, -R20, RZ ;  /* 0x80000014ff107210 */ /* 0x000fe20007f1e0ff */
[----:B------:R-:W-:Y:S01]  /*33c0*/  IMAD.MOV.U32 R19, RZ, RZ, R41 ;  /* 0x000000ffff137224 */ /* 0x000fe200078e0029 */
[----:B------:R-:W-:Y:S02]  /*33d0*/  MOV R18, R40 ;  /* 0x0000002800127202 */ /* 0x000fe40000000f00 */
[----:B------:R-:W-:-:S02]  /*33e0*/  IADD3.X R17, RZ, ~R21, RZ, P0, !PT ;  /* 0x80000015ff117210 */ /* 0x000fc400007fe4ff */
[----:B------:R-:W-:Y:S01]  /*33f0*/  MOV R40, R20 ;  /* 0x0000001400287202 */ /* 0x000fe20000000f00 */
[----:B------:R-:W-:Y:S01]  /*3400*/  IMAD.WIDE.U32 R18, R12, R16, R18 ;  /* 0x000000100c127225 */ /* 0x000fe200078e0012 */
[----:B------:R-:W-:-:S03]  /*3410*/  MOV R41, R21 ;  /* 0x0000001500297202 */ /* 0x000fc60000000f00 */
[----:B------:R-:W-:Y:S01]  /*3420*/  IMAD R17, R17, R12, RZ ;  /* 0x0000000c11117224 */ /* 0x000fe200078e02ff */
[----:B------:R-:W-:-:S03]  /*3430*/  MOV R12, R18 ;  /* 0x00000012000c7202 */ /* 0x000fc60000000f00 */
[----:B------:R-:W-:-:S04]  /*3440*/  IMAD R11, R11, R16, R17 ;  /* 0x000000100b0b7224 */ /* 0x000fc800078e0211 */
[----:B------:R-:W-:Y:S01]  /*3450*/  IMAD.IADD R11, R19, 0x1, R11 ;  /* 0x00000001130b7824 */ /* 0x000fe200078e020b */
[----:B------:R-:W-:Y:S05]  /*3460*/  BRA `(.L_x_131) ;  /* 0x0000017000007947 */ /* 0x000fea0003800000 */
.L_x_130:
        /* <DEDUP_REMOVED lines=23> */
.L_x_131:
[----:B------:R-:W-:Y:S05]  /*35e0*/  BSYNC B0 ;  /* 0x0000000000007941 */ /* 0x000fea0003800000 */
.L_x_129:
        /* <DEDUP_REMOVED lines=29> */
.L_x_133:
[----:B------:R-:W0:Y:S01]  /*37c0*/  I2F.U32.RP R17, R10 ;  /* 0x0000000a00117306 */ /* 0x000e220000209000 */
[----:B------:R-:W-:Y:S01]  /*37d0*/  IMAD.MOV.U32 R18, RZ, RZ, RZ ;  /* 0x000000ffff127224 */ /* 0x000fe200078e00ff */
[----:B------:R-:W-:Y:S01]  /*37e0*/  ISETP.NE.U32.AND P0, PT, R10, RZ, PT ;  /* 0x000000ff0a00720c */ /* 0x000fe20003f05070 */
[----:B------:R-:W-:-:S05]  /*37f0*/  IMAD.MOV.U32 R21, RZ, RZ, RZ ;  /* 0x000000ffff157224 */ /* 0x000fca00078e00ff */
        /* <DEDUP_REMOVED lines=16> */
[----:B------:R-:W-:Y:S02]  /*3900*/  IADD3 R9, -R16, RZ, RZ ;  /* 0x000000ff10097210 */ /* 0x000fe40007ffe1ff */
[----:B------:R-:W-:-:S03]  /*3910*/  MOV R20, R16 ;  /* 0x0000001000147202 */ /* 0x000fc60000000f00 */
[----:B------:R-:W-:Y:S02]  /*3920*/  IMAD R10, R10, R9, R40 ;  /* 0x000000090a0a7224 */ /* 0x000fe400078e0228 */
.L_x_134:
[----:B------:R-:W-:Y:S05]  /*3930*/  BSYNC B0 ;  /* 0x0000000000007941 */ /* 0x000fea0003800000 */
.L_x_132:
[----:B------:R-:W-:-:S04]  /*3940*/  IADD3 R31, P1, P0, R36, R32, R30 ;  /* 0x00000020241f7210 */ /* 0x000fc8000783e01e */
[----:B------:R-:W-:Y:S02]  /*3950*/  IADD3 R31, P3, P2, R42, R31, R44 ;  /* 0x0000001f2a1f7210 */ /* 0x000fe40007a7e02c */
[----:B------:R-:W-:Y:S01]  /*3960*/  IADD3.X R0, R4, R5, R0, P1, P0 ;  /* 0x0000000504007210 */ /* 0x000fe20000fe0400 */
[----:B------:R-:W-:Y:S01]  /*3970*/  IMAD R5, R21, R6, RZ ;  /* 0x0000000615057224 */ /* 0x000fe200078e02ff */
[----:B------:R-:W-:Y:S02]  /*3980*/  IADD3 R14, P1, P0, R46, R31, R14 ;  /* 0x0000001f2e0e7210 */ /* 0x000fe4000783e00e */
[----:B------:R-:W-:Y:S02]  /*3990*/  IADD3.X R0, R13, R0, R2, P3, P2 ;  /* 0x000000000d007210 */ /* 0x000fe40001fe4402 */
[----:B------:R-:W-:Y:S02]  /*39a0*/  SHF.R.S32.HI R2, RZ, 0x1f, R6 ;  /* 0x0000001fff027819 */ /* 0x000fe40000011406 */
[----:B------:R-:W-:-:S02]  /*39b0*/  IADD3.X R15, R11, R0, R8, P1, P0 ;  /* 0x000000000b0f7210 */ /* 0x000fc40000fe0408 */
[----:B------:R-:W-:Y:S01]  /*39c0*/  SHF.R.S32.HI R0, RZ, 0x1f, R3 ;  /* 0x0000001fff007819 */ /* 0x000fe20000011403 */
[-C--:B------:R-:W-:Y:S02]  /*39d0*/  IMAD R2, R2, R20.reuse, R5 ;  /* 0x0000001402027224 */ /* 0x080fe400078e0205 */
[----:B------:R-:W-:-:S04]  /*39e0*/  IMAD.WIDE.U32 R14, R6, R20, R14 ;  /* 0x00000014060e7225 */ /* 0x000fc800078e000e */
[----:B------:R-:W-:Y:S02]  /*39f0*/  IMAD R5, R12, R3, RZ ;  /* 0x000000030c057224 */ /* 0x000fe400078e02ff */
        /* <DEDUP_REMOVED lines=8> */
.L_x_110:
[----:B------:R-:W-:-:S04]  /*3a80*/  LEA R2, P0, R36, c[0x0][0x200], 0x2 ;  /* 0x0000800024027a11 */ /* 0x000fc800078010ff */
[----:B------:R-:W-:-:S05]  /*3a90*/  LEA.HI.X R3, R36, c[0x0][0x204], R37, 0x2, P0 ;  /* 0x0000810024037a11 */ /* 0x000fca00000f1425 */
[----:B------:R0:W-:Y:S04]  /*3aa0*/  STG.E [R2.64], R28 ;  /* 0x0000001c02007986 */ /* 0x0001e8000c10190a */
.L_x_109:
[----:B------:R-:W-:Y:S05]  /*3ab0*/  BSYNC B1 ;  /* 0x0000000000017941 */ /* 0x000fea0003800000 */
.L_x_108:
[----:B------:R-:W1:Y:S01]  /*3ac0*/  S2R R0, SR_TID.X ;  /* 0x0000000000007919 */ /* 0x000e620000002100 */
[----:B------:R-:W-:Y:S01]  /*3ad0*/  HFMA2.MMA R5, -RZ, RZ, 0, 0 ;  /* 0x00000000ff057435 */ /* 0x000fe200000001ff */
[----:B01----:R-:W-:-:S04]  /*3ae0*/  SHF.R.S32.HI R3, RZ, 0x1f, R0 ;  /* 0x0000001fff037819 */ /* 0x003fc80000011400 */
[----:B------:R-:W-:Y:S02]  /*3af0*/  LEA.HI R12, R3, R0, RZ, 0x5 ;  /* 0x00000000030c7211 */ /* 0x000fe400078f28ff */
[----:B------:R-:W-:Y:S02]  /*3b00*/  CS2R R2, SRZ ;  /* 0x0000000000027805 */ /* 0x000fe4000001ff00 */
[----:B------:R-:W-:Y:S02]  /*3b10*/  LOP3.LUT R19, R12, 0xffffffe0, RZ, 0xc0, !PT ;  /* 0xffffffe00c137812 */ /* 0x000fe400078ec0ff */
[----:B------:R-:W-:-:S03]  /*3b20*/  SHF.R.S32.HI R12, RZ, 0x5, R12 ;  /* 0x00000005ff0c7819 */ /* 0x000fc6000001140c */
[----:B------:R-:W-:-:S05]  /*3b30*/  IMAD.IADD R19, R0, 0x1, -R19 ;  /* 0x0000000100137824 */ /* 0x000fca00078e0a13 */
[C---:B------:R-:W-:Y:S02]  /*3b40*/  ISETP.GE.AND P0, PT, R19.reuse, c[0x0][0x314], PT ;  /* 0x0000c50013007a0c */ /* 0x040fe40003f06270 */
[----:B------:R-:W-:Y:S02]  /*3b50*/  SHF.L.U32 R18, R19, 0x2, RZ ;  /* 0x0000000213127819 */ /* 0x000fe400000006ff */
[----:B------:R-:W-:Y:S01]  /*3b60*/  ISETP.LT.AND P0, PT, R0, 0x80, !P0 ;  /* 0x000000800000780c */ /* 0x000fe20004701270 */
[----:B------:R-:W-:-:S12]  /*3b70*/  IMAD.MOV.U32 R0, RZ, RZ, c[0x0][0x314] ;  /* 0x0000c500ff007624 */ /* 0x000fd800078e00ff */
[----:B------:R-:W-:Y:S02]  /*3b80*/  @P0 FADD.FTZ R4, -R28, R29 ;  /* 0x0000001d1c040221 */ /* 0x000fe40000010100 */
[----:B------:R-:W-:Y:S02]  /*3b90*/  @P0 IMAD R9, R19, 0x5, R12 ;  /* 0x0000000513090824 */ /* 0x000fe400078e020c */
[----:B------:R-:W-:-:S06]  /*3ba0*/  @P0 FMUL.FTZ R4, R4, 1.4426950216293334961 ;  /* 0x3fb8aa3b04040820 */ /* 0x000fcc0000410000 */
[----:B------:R-:W0:Y:S02]  /*3bb0*/  @P0 MUFU.EX2 R4, R4 ;  /* 0x0000000400040308 */ /* 0x000e240000000800 */
[----:B0-----:R0:W-:Y:S04]  /*3bc0*/  @P0 STS [R9.X4], R4 ;  /* 0x0000000409000388 */ /* 0x0011e80000004800 */
[----:B------:R-:W-:Y:S01]  /*3bd0*/  BAR.SYNC.DEFER_BLOCKING 0x0 ;  /* 0x0000000000007b1d */ /* 0x000fe20000010000 */
[----:B------:R-:W-:Y:S01]  /*3be0*/  ISETP.GE.AND P0, PT, R0, 0x1, PT ;  /* 0x000000010000780c */ /* 0x000fe20003f06270 */
[----:B------:R-:W-:-:S12]  /*3bf0*/  IMAD.MOV.U32 R0, RZ, RZ, RZ ;  /* 0x000000ffff007224 */ /* 0x000fd800078e00ff */
[----:B------:R-:W-:Y:S05]  /*3c00*/  @!P0 BRA `(.L_x_135) ;  /* 0x0000024000008947 */ /* 0x000fea0003800000 */
[----:B------:R-:W-:Y:S01]  /*3c10*/  ULDC UR5, c[0x0][0x22c] ;  /* 0x00008b0000057ab9 */ /* 0x000fe20000000800 */
[C---:B------:R-:W-:Y:S01]  /*3c20*/  IMAD R13, R12.reuse, 0x80, R18 ;  /* 0x000000800c0d7824 */ /* 0x040fe200078e0212 */
[----:B------:R-:W-:Y:S01]  /*3c30*/  UIMAD UR5, UR8, UR5, URZ ;  /* 0x00000005080572a4 */ /* 0x000fe2000f8e023f */
[C---:B------:R-:W-:Y:S01]  /*3c40*/  IADD3 R5, R7.reuse, -UR8, RZ ;  /* 0x8000000807057c10 */ /* 0x040fe2000fffe0ff */
[----:B------:R-:W-:Y:S01]  /*3c50*/  IMAD R20, R7, c[0x0][0x22c], RZ ;  /* 0x00008b0007147a24 */ /* 0x000fe200078e02ff */
[----:B0-----:R-:W-:Y:S01]  /*3c60*/  CS2R R8, SRZ ;  /* 0x0000000000087805 */ /* 0x001fe2000001ff00 */
        /* <DEDUP_REMOVED lines=11> */
.L_x_138:
[----:B------:R-:W-:Y:S01]  /*3d20*/  BSSY B0, `(.L_x_136) ;  /* 0x0000007000007945 */ /* 0x000fe20003800000 */
[----:B------:R-:W-:-:S05]  /*3d30*/  @P2 BRA `(.L_x_137) ;  /* 0x0000005000002947 */ /* 0x000fca0003800000 */
[----:B------:R-:W-:Y:S01]  /*3d40*/  ISETP.GE.AND P0, PT, R18, c[0x0][0x220], PT ;  /* 0x0000880012007a0c */ /* 0x000fe20003f06270 */
[----:B------:R-:W-:Y:S01]  /*3d50*/  CS2R R8, SRZ ;  /* 0x0000000000087805 */ /* 0x000fe2000001ff00 */
[----:B------:R-:W-:Y:S11]  /*3d60*/  CS2R R10, SRZ ;  /* 0x00000000000a7805 */ /* 0x000ff6000001ff00 */
[----:B------:R-:W-:Y:S05]  /*3d70*/  @!P0 MOV R15, R13 ;  /* 0x0000000d000f8202 */ /* 0x000fea0000000f00 */
[----:B------:R0:W5:Y:S02]  /*3d80*/  @!P0 LDG.E.128 R8, [R14.64] ;  /* 0x0000000a0e088981 */ /* 0x000164000c1e1d00 */
.L_x_137:
[----:B------:R-:W-:Y:S05]  /*3d90*/  BSYNC B0 ;  /* 0x0000000000007941 */ /* 0x000fea0003800000 */
.L_x_136:
        /* <DEDUP_REMOVED lines=11> */
.L_x_135:
        /* <DEDUP_REMOVED lines=72> */
[----:B------:R-:W-:Y:S02]  /*42d0*/  IMAD R0, R0, c[0x0][0x1e8], RZ ;  /* 0x00007a0000007a24 */ /* 0x000fe400078e02ff */
[----:B------:R-:W-:-:S04]  /*42e0*/  IMAD.WIDE.U32 R18, R7, c[0x0][0x1e8], R18 ;  /* 0x00007a0007127a25 */ /* 0x000fc800078e0012 */
[----:B------:R-:W-:Y:S01]  /*42f0*/  IMAD R0, R7, c[0x0][0x1ec], R0 ;  /* 0x00007b0007007a24 */ /* 0x000fe200078e0200 */
[----:B------:R-:W-:-:S04]  /*4300*/  LEA R2, P0, R18, c[0x0][0x1d0], 0x1 ;  /* 0x0000740012027a11 */ /* 0x000fc800078008ff */
[----:B------:R-:W-:-:S04]  /*4310*/  IADD3 R3, R19, R0, RZ ;  /* 0x0000000013037210 */ /* 0x000fc80007ffe0ff */
[----:B------:R-:W-:-:S05]  /*4320*/  LEA.HI.X R3, R18, c[0x0][0x1d4], R3, 0x1, P0 ;  /* 0x0000750012037a11 */ /* 0x000fca00000f0c03 */
[----:B------:R-:W-:Y:S01]  /*4330*/  STG.E.64 [R2.64], R4 ;  /* 0x0000000402007986 */ /* 0x000fe2000c101b0a */
[----:B------:R-:W-:Y:S05]  /*4340*/  EXIT ;  /* 0x000000000000794d */ /* 0x000fea0003800000 */
        .weak           $__internal_2_$__cuda_sm20_div_s64
        .type           $__internal_2_$__cuda_sm20_div_s64,@function
        .size           $__internal_2_$__cuda_sm20_div_s64,(.L_x_8264 - $__internal_2_$__cuda_sm20_div_s64)
$__internal_2_$__cuda_sm20_div_s64:
        /* <DEDUP_REMOVED lines=29> */
[----:B------:R-:W-:-:S04]  /*4520*/  IMAD.X R26, RZ, RZ, ~R26, P0 ;  /* 0x000000ffff1a7224 */ /* 0x000fc800000e0e1a */
[----:B------:R-:W-:-:S04]  /*4530*/  IMAD.WIDE.U32 R34, P5, R35, R26, R34 ;  /* 0x0000001a23227225 */ /* 0x000fc800078a0022 */
[C---:B------:R-:W-:Y:S02]  /*4540*/  IMAD R21, R27.reuse, R26, RZ ;  /* 0x0000001a1b157224 */ /* 0x040fe400078e02ff */
[----:B------:R-:W-:-:S04]  /*4550*/  IMAD.HI.U32 R20, P4, R27, R20, R34 ;  /* 0x000000141b147227 */ /* 0x000fc80007880022 */
[----:B------:R-:W-:Y:S01]  /*4560*/  IMAD.HI.U32 R19, R27, R26, RZ ;  /* 0x0000001a1b137227 */ /* 0x000fe200078e00ff */
[----:B------:R-:W-:Y:S02]  /*4570*/  IADD3 R21, P3, R21, R20, RZ ;  /* 0x0000001415157210 */ /* 0x000fe40007f7e0ff */
[-C--:B------:R-:W-:Y:S01]  /*4580*/  IADD3 R20, P0, RZ, -R18.reuse, RZ ;  /* 0x80000012ff147210 */ /* 0x080fe20007f1e0ff */
[----:B------:R-:W-:Y:S02]  /*4590*/  IMAD.X R27, R19, 0x1, R27, P5 ;  /* 0x00000001131b7824 */ /* 0x000fe400028e061b */
[----:B------:R-:W-:Y:S01]  /*45a0*/  IMAD.MOV.U32 R35, RZ, RZ, RZ ;  /* 0x000000ffff237224 */ /* 0x000fe200078e00ff */
[----:B------:R-:W-:Y:S01]  /*45b0*/  SEL R20, R20, R18, !P2 ;  /* 0x0000001214147207 */ /* 0x000fe20005000000 */
[----:B------:R-:W-:-:S04]  /*45c0*/  IMAD.X R26, RZ, RZ, ~R17, P0 ;  /* 0x000000ffff1a7224 */ /* 0x000fc800000e0e11 */
[----:B------:R-:W-:Y:S01]  /*45d0*/  IMAD.HI.U32 R34, R21, R20, RZ ;  /* 0x0000001415227227 */ /* 0x000fe200078e00ff */
[----:B------:R-:W-:Y:S02]  /*45e0*/  SEL R19, R26, R17, !P2 ;  /* 0x000000111a137207 */ /* 0x000fe40005000000 */
[----:B------:R-:W-:-:S03]  /*45f0*/  IADD3.X R26, RZ, RZ, R27, P3, P4 ;  /* 0x000000ffff1a7210 */ /* 0x000fc60001fe841b */
[----:B------:R-:W-:-:S04]  /*4600*/  IMAD.WIDE.U32 R34, R21, R19, R34 ;  /* 0x0000001315227225 */ /* 0x000fc800078e0022 */
[C---:B------:R-:W-:Y:S02]  /*4610*/  IMAD R27, R26.reuse, R19, RZ ;  /* 0x000000131a1b7224 */ /* 0x040fe400078e02ff */
[----:B------:R-:W-:-:S04]  /*4620*/  IMAD.HI.U32 R34, P0, R26, R20, R34 ;  /* 0x000000141a227227 */ /* 0x000fc80007800022 */
[----:B------:R-:W-:Y:S01]  /*4630*/  IMAD.HI.U32 R26, R26, R19, RZ ;  /* 0x000000131a1a7227 */ /* 0x000fe200078e00ff */
[----:B------:R-:W-:-:S04]  /*4640*/  IADD3 R27, P2, R27, R34, RZ ;  /* 0x000000221b1b7210 */ /* 0x000fc80007f5e0ff */
[----:B------:R-:W-:Y:S01]  /*4650*/  IADD3.X R26, R26, RZ, RZ, P0, !PT ;  /* 0x000000ff1a1a7210 */ /* 0x000fe200007fe4ff */
[----:B------:R-:W-:-:S04]  /*4660*/  IMAD.WIDE.U32 R34, R27, R38, RZ ;  /* 0x000000261b227225 */ /* 0x000fc800078e00ff */
[----:B------:R-:W-:Y:S01]  /*4670*/  IMAD R21, R27, R39, R35 ;  /* 0x000000271b157224 */ /* 0x000fe200078e0223 */
[----:B------:R-:W-:Y:S01]  /*4680*/  IADD3 R20, P0, -R34, R20, RZ ;  /* 0x0000001422147210 */ /* 0x000fe20007f1e1ff */
[----:B------:R-:W-:-:S03]  /*4690*/  IMAD.X R26, RZ, RZ, R26, P2 ;  /* 0x000000ffff1a7224 */ /* 0x000fc600010e061a */
        /* <DEDUP_REMOVED lines=8> */
[----:B------:R-:W-:Y:S02]  /*4720*/  SEL R34, R34, R27, P4 ;  /* 0x0000001b22227207 */ /* 0x000fe40002000000 */
[----:B------:R-:W-:Y:S01]  /*4730*/  ISETP.GE.U32.AND P0, PT, R21, R38, PT ;  /* 0x000000261500720c */ /* 0x000fe20003f06070 */
[----:B------:R-:W-:Y:S01]  /*4740*/  IMAD.X R21, RZ, RZ, R26, P2 ;  /* 0x000000ffff157224 */ /* 0x000fe200010e061a */
[----:B------:R-:W-:Y:S02]  /*4750*/  SEL R19, R20, R19, P4 ;  /* 0x0000001314137207 */ /* 0x000fe40002000000 */
[----:B------:R-:W-:Y:S02]  /*4760*/  IADD3 R27, P2, R34, 0x1, RZ ;  /* 0x00000001221b7810 */ /* 0x000fe40007f5e0ff */
[----:B------:R-:W-:Y:S01]  /*4770*/  SEL R21, R21, R26, P4 ;  /* 0x0000001a15157207 */ /* 0x000fe20002000000 */
[----:B------:R-:W-:Y:S01]  /*4780*/  IMAD.MOV.U32 R26, RZ, RZ, R22 ;  /* 0x000000ffff1a7224 */ /* 0x000fe200078e0016 */
[----:B------:R-:W-:-:S02]  /*4790*/  ISETP.GE.U32.AND.EX P0, PT, R19, R39, PT, P0 ;  /* 0x000000271300720c */ /* 0x000fc40003f06100 */
[----:B------:R-:W-:Y:S02]  /*47a0*/  IADD3.X R20, RZ, R21, RZ, P2, !PT ;  /* 0x00000015ff147210 */ /* 0x000fe400017fe4ff */
[----:B------:R-:W-:Y:S02]  /*47b0*/  SEL R27, R27, R34, P0 ;  /* 0x000000221b1b7207 */ /* 0x000fe40000000000 */
[----:B------:R-:W-:Y:S02]  /*47c0*/  LOP3.LUT R19, R23, R17, RZ, 0x3c, !PT ;  /* 0x0000001117137212 */ /* 0x000fe400078e3cff */
[----:B------:R-:W-:Y:S02]  /*47d0*/  SEL R21, R20, R21, P0 ;  /* 0x0000001514157207 */ /* 0x000fe40000000000 */
[----:B------:R-:W-:Y:S02]  /*47e0*/  IADD3 R20, P2, RZ, -R27, RZ ;  /* 0x8000001bff147210 */ /* 0x000fe40007f5e0ff */
[----:B------:R-:W-:-:S02]  /*47f0*/  ISETP.GE.AND P3, PT, R19, RZ, PT ;  /* 0x000000ff1300720c */ /* 0x000fc40003f66270 */
[----:B------:R-:W-:Y:S01]  /*4800*/  ISETP.NE.U32.AND P0, PT, R24, RZ, PT ;  /* 0x000000ff1800720c */ /* 0x000fe20003f05070 */
[----:B------:R-:W-:Y:S01]  /*4810*/  IMAD.X R24, RZ, RZ, ~R21, P2 ;  /* 0x000000ffff187224 */ /* 0x000fe200010e0e15 */
[----:B------:R-:W-:Y:S01]  /*4820*/  SEL R20, R20, R27, !P3 ;  /* 0x0000001b14147207 */ /* 0x000fe20005800000 */
[----:B------:R-:W-:Y:S01]  /*4830*/  IMAD.MOV.U32 R27, RZ, RZ, 0x0 ;  /* 0x00000000ff1b7424 */ /* 0x000fe200078e00ff */
[----:B------:R-:W-:Y:S02]  /*4840*/  ISETP.NE.AND.EX P0, PT, R23, RZ, PT, P0 ;  /* 0x000000ff1700720c */ /* 0x000fe40003f05300 */
[----:B------:R-:W-:Y:S02]  /*4850*/  SEL R24, R24, R21, !P3 ;  /* 0x0000001518187207 */ /* 0x000fe40005800000 */
[----:B------:R-:W-:Y:S02]  /*4860*/  SEL R20, R20, 0xffffffff, P0 ;  /* 0xffffffff14147807 */ /* 0x000fe40000000000 */
[----:B------:R-:W-:Y:S01]  /*4870*/  SEL R21, R24, 0xffffffff, P0 ;  /* 0xffffffff18157807 */ /* 0x000fe20000000000 */
[----:B------:R-:W-:Y:S06]  /*4880*/  RET.REL.NODEC R26 `(_ZN5flash32flash_fwd_splitkv_combine_kernelI23Flash_fwd_kernel_traitsILi128ELi64ELi128ELi4ELb0ELb0EN7cutlass10bfloat16_tE19Flash_kernel_traitsILi128ELi64ELi128ELi4ES3_EELi4ELi5ELb0EEEvNS_16Flash_fwd_paramsE) ;  /* 0xffffb7701a007950 */ /* 0x000fec0003c3ffff */
.L_x_139:
        /* <DEDUP_REMOVED lines=15> */
.L_x_8264:


//--------------------- .text._ZN5flash32flash_fwd_splitkv_combine_kernelI23Flash_fwd_kernel_traitsILi128ELi64ELi128ELi4ELb0ELb0EN7cutlass10bfloat16_tE19Flash_kernel_traitsILi128ELi64ELi128ELi4ES3_EELi4ELi4ELb0EEEvNS_16Flash_fwd_paramsE --------------------------
	.section	.text._ZN5flash32flash_fwd_splitkv_combine_kernelI23Flash_fwd_kernel_traitsILi128ELi64ELi128ELi4ELb0ELb0EN7cutlass10bfloat16_tE19Flash_kernel_traitsILi128ELi64ELi128ELi4ES3_EELi4ELi4ELb0EEEvNS_16Flash_fwd_paramsE,"ax",@progbits
	.sectioninfo	@"SHI_REGISTERS=52"
	.align	128
        .global         _ZN5flash32flash_fwd_splitkv_combine_kernelI23Flash_fwd_kernel_traitsILi128ELi64ELi128ELi4ELb0ELb0EN7cutlass10bfloat16_tE19Flash_kernel_traitsILi128ELi64ELi128ELi4ES3_EELi4ELi4ELb0EEEvNS_16Flash_fwd_paramsE
        .type           _ZN5flash32flash_fwd_splitkv_combine_kernelI23Flash_fwd_kernel_traitsILi128ELi64ELi128ELi4ELb0ELb0EN7cutlass10bfloat16_tE19Flash_kernel_traitsILi128ELi64ELi128ELi4ES3_EELi4ELi4ELb0EEEvNS_16Flash_fwd_paramsE,@function
        .size           _ZN5flash32flash_fwd_splitkv_combine_kernelI23Flash_fwd_kernel_traitsILi128ELi64ELi128ELi4ELb0ELb0EN7cutlass10bfloat16_tE19Flash_kernel_traitsILi128ELi64ELi128ELi4ES3_EELi4ELi4ELb0EEEvNS_16Flash_fwd_paramsE,(.L_x_8265 - _ZN5flash32flash_fwd_splitkv_combine_kernelI23Flash_fwd_kernel_traitsILi128ELi64ELi128ELi4ELb0ELb0EN7cutlass10bfloat16_tE19Flash_kernel_traitsILi128ELi64ELi128ELi4ES3_EELi4ELi4ELb0EEEvNS_16Flash_fwd_paramsE)
        .other          _ZN5flash32flash_fwd_splitkv_combine_kernelI23Flash_fwd_kernel_traitsILi128ELi64ELi128ELi4ELb0ELb0EN7cutlass10bfloat16_tE19Flash_kernel_traitsILi128ELi64ELi128ELi4ES3_EELi4ELi4ELb0EEEvNS_16Flash_fwd_paramsE,@"STO_CUDA_ENTRY STV_DEFAULT"
_ZN5flash32flash_fwd_splitkv_combine_kernelI23Flash_fwd_kernel_traitsILi128ELi64ELi128ELi4ELb0ELb0EN7cutlass10bfloat16_tE19Flash_kernel_traitsILi128ELi64ELi128ELi4ES3_EELi4ELi4ELb0EEEvNS_16Flash_fwd_paramsE:
.text._ZN5flash32flash_fwd_splitkv_combine_kernelI23Flash_fwd_kernel_traitsILi128ELi64ELi128ELi4ELb0ELb0EN7cutlass10bfloat16_tE19Flash_kernel_traitsILi128ELi64ELi128ELi4ES3_EELi4ELi4ELb0EEEvNS_16Flash_fwd_paramsE:
        /* <DEDUP_REMOVED lines=23> */
[----:B------:R-:W-:Y:S05]  /*0170*/  CALL.REL.NOINC `($__internal_3_$__cuda_sm20_div_s64) ;  /* 0x000041c000007944 */ /* 0x000fea0003c00000 */
[----:B------:R-:W-:Y:S05]  /*0180*/  BRA `(.L_x_141) ;  /* 0x0000013000007947 */ /* 0x000fea0003800000 */
.L_x_140:
        /* <DEDUP_REMOVED lines=19> */
.L_x_141:
        /* <DEDUP_REMOVED lines=12> */
[----:B------:R-:W-:Y:S05]  /*0380*/  CALL.REL.NOINC `($__internal_3_$__cuda_sm20_div_s64) ;  /* 0x00003fb000007944 */ /* 0x000fea0003c00000 */
[----:B------:R-:W-:Y:S02]  /*0390*/  MOV R28, R20 ;  /* 0x00000014001c7202 */ /* 0x000fe40000000f00 */
[----:B------:R-:W-:Y:S01]  /*03a0*/  MOV R29, R21 ;  /* 0x00000015001d7202 */ /* 0x000fe20000000f00 */
[----:B------:R-:W-:Y:S05]  /*03b0*/  BRA `(.L_x_144) ;  /* 0x0000013000007947 */ /* 0x000fea0003800000 */
.L_x_143:
        /* <DEDUP_REMOVED lines=19> */
.L_x_144:
[----:B------:R-:W-:Y:S05]  /*04f0*/  BSYNC B0 ;  /* 0x0000000000007941 */ /* 0x000fea0003800000 */
.L_x_142:
        /* <DEDUP_REMOVED lines=43> */
.L_x_146:
        /* <DEDUP_REMOVED lines=19> */
.L_x_147:
[----:B------:R-:W-:Y:S05]  /*08e0*/  BSYNC B0 ;  /* 0x0000000000007941 */ /* 0x000fea0003800000 */
.L_x_145:
        /* <DEDUP_REMOVED lines=74> */
[----:B------:R-:W-:Y:S02]  /*0d90*/  MOV R32, R20 ;  /* 0x0000001400207202 */ /* 0x000fe40000000f00 */
[----:B------:R-:W-:Y:S01]  /*0da0*/  MOV R33, R21 ;  /* 0x0000001500217202 */ /* 0x000fe20000000f00 */
[----:B------:R-:W-:Y:S05]  /*0db0*/  BRA `(.L_x_150) ;  /* 0x0000013000007947 */ /* 0x000fea0003800000 */
.L_x_149:
        /* <DEDUP_REMOVED lines=19> */
.L_x_150:
[----:B------:R-:W-:Y:S05]  /*0ef0*/  BSYNC B0 ;  /* 0x0000000000007941 */ /* 0x000fea0003800000 */
.L_x_148:
        /* <DEDUP_REMOVED lines=42> */
.L_x_152:
        /* <DEDUP_REMOVED lines=19> */
.L_x_153:
[----:B------:R-:W-:Y:S05]  /*12d0*/  BSYNC B0 ;  /* 0x0000000000007941 */ /* 0x000fea0003800000 */
.L_x_151:
        /* <DEDUP_REMOVED lines=131> */
.L_x_155:
[----:B------:R-:W-:Y:S05]  /*1b10*/  BSYNC B0 ;  /* 0x0000000000007941 */ /* 0x000fea0003800000 */
.L_x_154:
        /* <DEDUP_REMOVED lines=95> */
.L_x_160:
        /* <DEDUP_REMOVED lines=22> */
.L_x_161:
[----:B------:R-:W-:Y:S05]  /*2270*/  BSYNC B0 ;  /* 0x0000000000007941 */ /* 0x000fea0003800000 */
.L_x_159:
[----:B------:R-:W-:Y:S01]  /*2280*/  LOP3.LUT R19, R17, R0, RZ, 0xfc, !PT ;  /* 0x0000000011137212 */ /* 0x000fe200078efcff */
[----:B------:R-:W-:Y:S03]  /*2290*/  BSSY B0, `(.L_x_162) ;  /* 0x0000028000007945 */ /* 0x000fe60003800000 */
[----:B------:R-:W-:-:S13]  /*22a0*/  ISETP.NE.U32.AND P0, PT, R19, RZ, PT ;  /* 0x000000ff1300720c */ /* 0x000fda0003f05070 */
[----:B------:R-:W-:Y:S05]  /*22b0*/  @!P0 BRA `(.L_x_163) ;  /* 0x000000f000008947 */ /* 0x000fea0003800000 */
[----:B------:R-:W-:Y:S01]  /*22c0*/  IMAD.MOV.U32 R24, RZ, RZ, R30 ;  /* 0x000000ffff187224 */ /* 0x000fe200078e001e */
[----:B------:R-:W-:Y:S02]  /*22d0*/  MOV R23, R0 ;  /* 0x0000000000177202 */ /* 0x000fe40000000f00 */
[----:B------:R-:W-:Y:S02]  /*22e0*/  MOV R22, 0x2300 ;  /* 0x0000230000167802 */ /* 0x000fe40000000f00 */
[----:B------:R-:W-:Y:S05]  /*22f0*/  CALL.REL.NOINC `($__internal_3_$__cuda_sm20_div_s64) ;  /* 0x0000204000007944 */ /* 0x000fea0003c00000 */
        /* <DEDUP_REMOVED lines=11> */
.L_x_163:
        /* <DEDUP_REMOVED lines=22> */
.L_x_164:
[----:B------:R-:W-:Y:S05]  /*2510*/  BSYNC B0 ;  /* 0x0000000000007941 */ /* 0x000fea0003800000 */
.L_x_162:
        /* <DEDUP_REMOVED lines=11> */
[----:B------:R-:W-:Y:S05]  /*25d0*/  CALL.REL.NOINC `($__internal_3_$__cuda_sm20_div_s64) ;  /* 0x00001d6000007944 */ /* 0x000fea0003c00000 */
[----:B------:R-:W-:-:S04]  /*25e0*/  IADD3 R17, P0, RZ, -R20, RZ ;  /* 0x80000014ff117210 */ /* 0x000fc80007f1e0ff */
[----:B------:R-:W-:Y:S01]  /*25f0*/  IADD3.X R18, RZ, ~R21, RZ, P0, !PT ;  /* 0x80000015ff127210 */ /* 0x000fe200007fe4ff */
[----:B------:R-:W-:-:S04]  /*2600*/  IMAD.WIDE.U32 R36, R5, R17, R36 ;  /* 0x0000001105247225 */ /* 0x000fc800078e0024 */
[----:B------:R-:W-:-:S04]  /*2610*/  IMAD R18, R18, R5, RZ ;  /* 0x0000000512127224 */ /* 0x000fc800078e02ff */
[----:B------:R-:W-:-:S05]  /*2620*/  IMAD R4, R4, R17, R18 ;  /* 0x0000001104047224 */ /* 0x000fca00078e0212 */
[----:B------:R-:W-:Y:S01]  /*2630*/  IADD3 R4, R37, R4, RZ ;  /* 0x0000000425047210 */ /* 0x000fe20007ffe0ff */
[----:B------:R-:W-:Y:S05]  /*2640*/  BRA `(.L_x_167) ;  /* 0x0000016000007947 */ /* 0x000fea0003800000 */
.L_x_166:
        /* <DEDUP_REMOVED lines=22> */
.L_x_167:
[----:B------:R-:W-:Y:S05]  /*27b0*/  BSYNC B0 ;  /* 0x0000000000007941 */ /* 0x000fea0003800000 */
.L_x_165:
        /* <DEDUP_REMOVED lines=38> */
[----:B------:R-:W-:Y:S05]  /*2a20*/  CALL.REL.NOINC `($__internal_3_$__cuda_sm20_div_s64) ;  /* 0x0000191000007944 */ /* 0x000fea0003c00000 */
        /* <DEDUP_REMOVED lines=12> */
.L_x_169:
        /* <DEDUP_REMOVED lines=23> */
.L_x_170:
[----:B------:R-:W-:Y:S05]  /*2c60*/  BSYNC B0 ;  /* 0x0000000000007941 */ /* 0x000fea0003800000 */
.L_x_168:
        /* <DEDUP_REMOVED lines=19> */
.L_x_172:
        /* <DEDUP_REMOVED lines=22> */
.L_x_173:
[----:B------:R-:W-:Y:S05]  /*2f00*/  BSYNC B0 ;  /* 0x0000000000007941 */ /* 0x000fea0003800000 */
.L_x_171:
        /* <DEDUP_REMOVED lines=20> */
.L_x_175:
        /* <DEDUP_REMOVED lines=23> */
.L_x_176:
[----:B------:R-:W-:Y:S05]  /*31c0*/  BSYNC B0 ;  /* 0x0000000000007941 */ /* 0x000fea0003800000 */
.L_x_174:
        /* <DEDUP_REMOVED lines=25> */
[----:B------:R-:W-:Y:S05]  /*3360*/  CALL.REL.NOINC `($__internal_3_$__cuda_sm20_div_s64) ;  /* 0x00000fd000007944 */ /* 0x000fea0003c00000 */
        /* <DEDUP_REMOVED lines=12> */
.L_x_178:
        /* <DEDUP_REMOVED lines=23> */
.L_x_179:
[----:B------:R-:W-:Y:S05]  /*35a0*/  BSYNC B0 ;  /* 0x0000000000007941 */ /* 0x000fea0003800000 */
.L_x_177:
        /* <DEDUP_REMOVED lines=29> */
.L_x_181:
        /* <DEDUP_REMOVED lines=23> */
.L_x_182:
[----:B------:R-:W-:Y:S05]  /*38f0*/  BSYNC B0 ;  /* 0x0000000000007941 */ /* 0x000fea0003800000 */
.L_x_180:
        /* <DEDUP_REMOVED lines=20> */
.L_x_158:
[----:B------:R-:W-:-:S04]  /*3a40*/  LEA R2, P0, R36, c[0x0][0x200], 0x2 ;  /* 0x0000800024027a11 */ /* 0x000fc800078010ff */
[----:B------:R-:W-:-:S05]  /*3a50*/  LEA.HI.X R3, R36, c[0x0][0x204], R37, 0x2, P0 ;  /* 0x0000810024037a11 */ /* 0x000fca00000f1425 */
[----:B------:R0:W-:Y:S04]  /*3a60*/  STG.E [R2.64], R28 ;  /* 0x0000001c02007986 */ /* 0x0001e8000c10190a */
.L_x_157:
[----:B------:R-:W-:Y:S05]  /*3a70*/  BSYNC B1 ;  /* 0x0000000000017941 */ /* 0x000fea0003800000 */
.L_x_156:
[----:B------:R-:W1:Y:S01]  /*3a80*/  S2R R16, SR_TID.X ;  /* 0x0000000000107919 */ /* 0x000e620000002100 */
[----:B------:R-:W-:Y:S01]  /*3a90*/  IMAD.MOV.U32 R5, RZ, RZ, RZ ;  /* 0x000000ffff057224 */ /* 0x000fe200078e00ff */
[----:B-1----:R-:W-:-:S04]  /*3aa0*/  SHF.R.S32.HI R15, RZ, 0x1f, R16 ;  /* 0x0000001fff0f7819 */ /* 0x002fc80000011410 */
[CC--:B0-----:R-:W-:Y:S02]  /*3ab0*/  LEA.HI R2, R15.reuse, R16.reuse, RZ, 0x4 ;  /* 0x000000100f027211 */ /* 0x0c1fe400078f20ff */
[----:B------:R-:W-:Y:S02]  /*3ac0*/  LEA.HI R15, R15, R16, RZ, 0x5 ;  /* 0x000000100f0f7211 */ /* 0x000fe400078f28ff */
[----:B------:R-:W-:-:S05]  /*3ad0*/  LOP3.LUT R3, R2, 0xfffffff0, RZ, 0xc0, !PT ;  /* 0xfffffff002037812 */ /* 0x000fca00078ec0ff */
[----:B------:R-:W-:-:S05]  /*3ae0*/  IMAD.IADD R0, R16, 0x1, -R3 ;  /* 0x0000000110007824 */ /* 0x000fca00078e0a03 */
[----:B------:R-:W-:-:S04]  /*3af0*/  ISETP.GE.AND P0, PT, R0, c[0x0][0x314], PT ;  /* 0x0000c50000007a0c */ /* 0x000fc80003f06270 */
[----:B------:R-:W-:-:S13]  /*3b00*/  ISETP.GT.OR P0, PT, R16, 0x3f, P0 ;  /* 0x0000003f1000780c */ /* 0x000fda0000704670 */
[----:B------:R-:W-:Y:S01]  /*3b10*/  @!P0 FADD.FTZ R4, -R28, R29 ;  /* 0x0000001d1c048221 */ /* 0x000fe20000010100 */
[----:B------:R-:W-:-:S03]  /*3b20*/  @!P0 SHF.R.S32.HI R3, RZ, 0x4, R2 ;  /* 0x00000004ff038819 */ /* 0x000fc60000011402 */
[----:B------:R-:W-:Y:S02]  /*3b30*/  @!P0 FMUL.FTZ R4, R4, 1.4426950216293334961 ;  /* 0x3fb8aa3b04048820 */ /* 0x000fe40000410000 */
[----:B------:R-:W-:Y:S01]  /*3b40*/  @!P0 IMAD R9, R0, 0x5, R3 ;  /* 0x0000000500098824 */ /* 0x000fe200078e0203 */
[----:B------:R-:W-:Y:S01]  /*3b50*/  LOP3.LUT R3, R15, 0x3fffffe0, RZ, 0xc0, !PT ;  /* 0x3fffffe00f037812 */ /* 0x000fe200078ec0ff */
[----:B------:R-:W-:Y:S01]  /*3b60*/  IMAD.MOV.U32 R0, RZ, RZ, c[0x0][0x314] ;  /* 0x0000c500ff007624 */ /* 0x000fe200078e00ff */
[----:B------:R-:W-:Y:S01]  /*3b70*/  SHF.R.S32.HI R15, RZ, 0x5, R15 ;  /* 0x00000005ff0f7819 */ /* 0x000fe2000001140f */
[----:B------:R-:W0:Y:S02]  /*3b80*/  @!P0 MUFU.EX2 R4, R4 ;  /* 0x0000000400048308 */ /* 0x000e240000000800 */
[----:B------:R-:W-:Y:S02]  /*3b90*/  IMAD.IADD R16, R16, 0x1, -R3 ;  /* 0x0000000110107824 */ /* 0x000fe400078e0a03 */
[----:B------:R-:W-:-:S02]  /*3ba0*/  CS2R R2, SRZ ;  /* 0x0000000000027805 */ /* 0x000fc4000001ff00 */
[----:B------:R-:W-:Y:S01]  /*3bb0*/  IMAD.SHL.U32 R16, R16, 0x4, RZ ;  /* 0x0000000410107824 */ /* 0x000fe200078e00ff */
[----:B0-----:R0:W-:Y:S04]  /*3bc0*/  @!P0 STS [R9.X4], R4 ;  /* 0x0000000409008388 */ /* 0x0011e80000004800 */
[----:B------:R-:W-:Y:S01]  /*3bd0*/  BAR.SYNC.DEFER_BLOCKING 0x0 ;  /* 0x0000000000007b1d */ /* 0x000fe20000010000 */
[----:B------:R-:W-:Y:S01]  /*3be0*/  ISETP.GE.AND P0, PT, R0, 0x1, PT ;  /* 0x000000010000780c */ /* 0x000fe20003f06270 */
[----:B------:R-:W-:-:S12]  /*3bf0*/  IMAD.MOV.U32 R0, RZ, RZ, RZ ;  /* 0x000000ffff007224 */ /* 0x000fd800078e00ff */
[----:B------:R-:W-:Y:S05]  /*3c00*/  @!P0 BRA `(.L_x_183) ;  /* 0x0000023000008947 */ /* 0x000fea0003800000 */
[----:B------:R-:W-:Y:S01]  /*3c10*/  ULDC UR5, c[0x0][0x22c] ;  /* 0x00008b0000057ab9 */ /* 0x000fe20000000800 */
[----:B------:R-:W-:Y:S01]  /*3c20*/  IMAD R13, R15, 0x80, R16 ;  /* 0x000000800f0d7824 */ /* 0x000fe200078e0210 */
        /* <DEDUP_REMOVED lines=15> */
.L_x_186:
[----:B------:R-:W-:Y:S01]  /*3d20*/  BSSY B0, `(.L_x_184) ;  /* 0x0000006000007945 */ /* 0x000fe20003800000 */
[----:B------:R-:W-:-:S05]  /*3d30*/  @P2 BRA `(.L_x_185) ;  /* 0x0000004000002947 */ /* 0x000fca0003800000 */
[----:B------:R-:W-:Y:S01]  /*3d40*/  ISETP.GE.AND P0, PT, R16, c[0x0][0x220], PT ;  /* 0x0000880010007a0c */ /* 0x000fe20003f06270 */
[----:B------:R-:W-:Y:S01]  /*3d50*/  CS2R R8, SRZ ;  /* 0x0000000000087805 */ /* 0x000fe2000001ff00 */
[----:B------:R-:W-:Y:S11]  /*3d60*/  CS2R R10, SRZ ;  /* 0x00000000000a7805 */ /* 0x000ff6000001ff00 */
[----:B------:R0:W5:Y:S02]  /*3d70*/  @!P0 LDG.E.128 R8, [R12.64] ;  /* 0x0000000a0c088981 */ /* 0x000164000c1e1d00 */
.L_x_185:
[----:B------:R-:W-:Y:S05]  /*3d80*/  BSYNC B0 ;  /* 0x0000000000007941 */ /* 0x000fea0003800000 */
.L_x_184:
        /* <DEDUP_REMOVED lines=11> */
.L_x_183:
        /* <DEDUP_REMOVED lines=80> */
        .weak           $__internal_3_$__cuda_sm20_div_s64
        .type           $__internal_3_$__cuda_sm20_div_s64,@function
        .size           $__internal_3_$__cuda_sm20_div_s64,(.L_x_8265 - $__internal_3_$__cuda_sm20_div_s64)
$__internal_3_$__cuda_sm20_div_s64:
        /* <DEDUP_REMOVED lines=83> */
[----:B------:R-:W-:Y:S06]  /*4870*/  RET.REL.NODEC R26 `(_ZN5flash32flash_fwd_splitkv_combine_kernelI23Flash_fwd_kernel_traitsILi128ELi64ELi128ELi4ELb0ELb0EN7cutlass10bfloat16_tE19Flash_kernel_traitsILi128ELi64ELi128ELi4ES3_EELi4ELi4ELb0EEEvNS_16Flash_fwd_paramsE) ;  /* 0xffffb7801a007950 */ /* 0x000fec0003c3ffff */
.L_x_187:
        /* <DEDUP_REMOVED lines=16> */
.L_x_8265:


//--------------------- .text._ZN5flash32flash_fwd_splitkv_combine_kernelI23Flash_fwd_kernel_traitsILi128ELi64ELi128ELi4ELb0ELb0EN7cutlass10bfloat16_tE19Flash_kernel_traitsILi128ELi64ELi128ELi4ES3_EELi4ELi3ELb0EEEvNS_16Flash_fwd_paramsE --------------------------
	.section	.text._ZN5flash32flash_fwd_splitkv_combine_kernelI23Flash_fwd_kernel_traitsILi128ELi64ELi128ELi4ELb0ELb0EN7cutlass10bfloat16_tE19Flash_kernel_traitsILi128ELi64ELi128ELi4ES3_EELi4ELi3ELb0EEEvNS_16Flash_fwd_paramsE,"ax",@progbits
	.sectioninfo	@"SHI_REGISTERS=52"
	.align	128
        .global         _ZN5flash32flash_fwd_splitkv_combine_kernelI23Flash_fwd_kernel_traitsILi128ELi64ELi128ELi4ELb0ELb0EN7cutlass10bfloat16_tE19Flash_kernel_traitsILi128ELi64ELi128ELi4ES3_EELi4ELi3ELb0EEEvNS_16Flash_fwd_paramsE
        .type           _ZN5flash32flash_fwd_splitkv_combine_kernelI23Flash_fwd_kernel_traitsILi128ELi64ELi128ELi4ELb0ELb0EN7cutlass10bfloat16_tE19Flash_kernel_traitsILi128ELi64ELi128ELi4ES3_EELi4ELi3ELb0EEEvNS_16Flash_fwd_paramsE,@function
        .size           _ZN5flash32flash_fwd_splitkv_combine_kernelI23Flash_fwd_kernel_traitsILi128ELi64ELi128ELi4ELb0ELb0EN7cutlass10bfloat16_tE19Flash_kernel_traitsILi128ELi64ELi128ELi4ES3_EELi4ELi3ELb0EEEvNS_16Flash_fwd_paramsE,(.L_x_8266 - _ZN5flash32flash_fwd_splitkv_combine_kernelI23Flash_fwd_kernel_traitsILi128ELi64ELi128ELi4ELb0ELb0EN7cutlass10bfloat16_tE19Flash_kernel_traitsILi128ELi64ELi128ELi4ES3_EELi4ELi3ELb0EEEvNS_16Flash_fwd_paramsE)
        .other          _ZN5flash32flash_fwd_splitkv_combine_kernelI23Flash_fwd_kernel_traitsILi128ELi64ELi128ELi4ELb0ELb0EN7cutlass10bfloat16_tE19Flash_kernel_traitsILi128ELi64ELi128ELi4ES3_EELi4ELi3ELb0EEEvNS_16Flash_fwd_paramsE,@"STO_CUDA_ENTRY STV_DEFAULT"
_ZN5flash32flash_fwd_splitkv_combine_kernelI23Flash_fwd_kernel_traitsILi128ELi64ELi128ELi4ELb0ELb0EN7cutlass10bfloat16_tE19Flash_kernel_traitsILi128ELi64ELi128ELi4ES3_EELi4ELi3ELb0EEEvNS_16Flash_fwd_paramsE:
.text._ZN5flash32flash_fwd_splitkv_combine_kernelI23Flash_fwd_kernel_traitsILi128ELi64ELi128ELi4ELb0ELb0EN7cutlass10bfloat16_tE19Flash_kernel_traitsILi128ELi64ELi128ELi4ES3_EELi4ELi3ELb0EEEvNS_16Flash_fwd_paramsE:
        /* <DEDUP_REMOVED lines=23> */
[----:B------:R-:W-:Y:S05]  /*0170*/  CALL.REL.NOINC `($__internal_4_$__cuda_sm20_div_s64) ;  /* 0x0000418000007944 */ /* 0x000fea0003c00000 */
[----:B------:R-:W-:Y:S05]  /*0180*/  BRA `(.L_x_189) ;  /* 0x0000013000007947 */ /* 0x000fea0003800000 */
.L_x_188:
        /* <DEDUP_REMOVED lines=19> */
.L_x_189:
        /* <DEDUP_REMOVED lines=12> */
[----:B------:R-:W-:Y:S05]  /*0380*/  CALL.REL.NOINC `($__internal_4_$__cuda_sm20_div_s64) ;  /* 0x00003f7000007944 */ /* 0x000fea0003c00000 */
[----:B------:R-:W-:Y:S02]  /*0390*/  MOV R28, R20 ;  /* 0x00000014001c7202 */ /* 0x000fe40000000f00 */
[----:B------:R-:W-:Y:S01]  /*03a0*/  MOV R29, R21 ;  /* 0x00000015001d7202 */ /* 0x000fe20000000f00 */
[----:B------:R-:W-:Y:S05]  /*03b0*/  BRA `(.L_x_192) ;  /* 0x0000013000007947 */ /* 0x000fea0003800000 */
.L_x_191:
        /* <DEDUP_REMOVED lines=19> */
.L_x_192:
[----:B------:R-:W-:Y:S05]  /*04f0*/  BSYNC B0 ;  /* 0x0000000000007941 */ /* 0x000fea0003800000 */
.L_x_190:
        /* <DEDUP_REMOVED lines=43> */
.L_x_194:
        /* <DEDUP_REMOVED lines=19> */
.L_x_195:
[----:B------:R-:W-:Y:S05]  /*08e0*/  BSYNC B0 ;  /* 0x0000000000007941 */ /* 0x000fea0003800000 */
.L_x_193:
        /* <DEDUP_REMOVED lines=74> */
[----:B------:R-:W-:Y:S02]  /*0d90*/  MOV R32, R20 ;  /* 0x0000001400207202 */ /* 0x000fe40000000f00 */
[----:B------:R-:W-:Y:S01]  /*0da0*/  MOV R33, R21 ;  /* 0x0000001500217202 */ /* 0x000fe20000000f00 */
[----:B------:R-:W-:Y:S05]  /*0db0*/  BRA `(.L_x_198) ;  /* 0x0000013000007947 */ /* 0x000fea0003800000 */
.L_x_197:
        /* <DEDUP_REMOVED lines=19> */
.L_x_198:
[----:B------:R-:W-:Y:S05]  /*0ef0*/  BSYNC B0 ;  /* 0x0000000000007941 */ /* 0x000fea0003800000 */
.L_x_196:
        /* <DEDUP_REMOVED lines=42> */
.L_x_200:
        /* <DEDUP_REMOVED lines=19> */
.L_x_201:
[----:B------:R-:W-:Y:S05]  /*12d0*/  BSYNC B0 ;  /* 0x0000000000007941 */ /* 0x000fea0003800000 */
.L_x_199:
        /* <DEDUP_REMOVED lines=131> */
.L_x_203:
[----:B------:R-:W-:Y:S05]  /*1b10*/  BSYNC B0 ;  /* 0x0000000000007941 */ /* 0x000fea0003800000 */
.L_x_202:
        /* <DEDUP_REMOVED lines=19> */
[----:B0-----:R-:W0:Y:S02]  /*1c50*/  SHFL.BFLY PT, R27, R22, 0x2, 0x1f ;  /* 0x0c401f00161b7f89 */ /* 0x001e2400000e0000 */
[----:B0-----:R-:W-:Y:S02]  /*1c60*/  FMNMX.FTZ R27, R22, R27, !PT ;  /* 0x0000001b161b7209 */ /* 0x001fe40007810000 */
[----:B------:R-:W-:-:S03]  /*1c70*/  SHF.R.S32.HI R22, RZ, 0x1f, R3 ;  /* 0x0000001fff167819 */ /* 0x000fc60000011403 */
        /* <DEDUP_REMOVED lines=69> */
.L_x_208:
        /* <DEDUP_REMOVED lines=22> */
.L_x_209:
[----:B------:R-:W-:Y:S05]  /*2230*/  BSYNC B0 ;  /* 0x0000000000007941 */ /* 0x000fea0003800000 */
.L_x_207:
[----:B------:R-:W-:Y:S01]  /*2240*/  LOP3.LUT R19, R17, R0, RZ, 0xfc, !PT ;  /* 0x0000000011137212 */ /* 0x000fe200078efcff */
[----:B------:R-:W-:Y:S03]  /*2250*/  BSSY B0, `(.L_x_210) ;  /* 0x0000028000007945 */ /* 0x000fe60003800000 */
[----:B------:R-:W-:-:S13]  /*2260*/  ISETP.NE.U32.AND P0, PT, R19, RZ, PT ;  /* 0x000000ff1300720c */ /* 0x000fda0003f05070 */
[----:B------:R-:W-:Y:S05]  /*2270*/  @!P0 BRA `(.L_x_211) ;  /* 0x000000f000008947 */ /* 0x000fea0003800000 */
[----:B------:R-:W-:Y:S01]  /*2280*/  IMAD.MOV.U32 R24, RZ, RZ, R30 ;  /* 0x000000ffff187224 */ /* 0x000fe200078e001e */
[----:B------:R-:W-:Y:S02]  /*2290*/  MOV R23, R0 ;  /* 0x0000000000177202 */ /* 0x000fe40000000f00 */
[----:B------:R-:W-:Y:S02]  /*22a0*/  MOV R22, 0x22c0 ;  /* 0x000022c000167802 */ /* 0x000fe40000000f00 */
[----:B------:R-:W-:Y:S05]  /*22b0*/  CALL.REL.NOINC `($__internal_4_$__cuda_sm20_div_s64) ;  /* 0x0000204000007944 */ /* 0x000fea0003c00000 */
        /* <DEDUP_REMOVED lines=11> */
.L_x_211:
        /* <DEDUP_REMOVED lines=22> */
.L_x_212:
[----:B------:R-:W-:Y:S05]  /*24d0*/  BSYNC B0 ;  /* 0x0000000000007941 */ /* 0x000fea0003800000 */
.L_x_210:
        /* <DEDUP_REMOVED lines=11> */
[----:B------:R-:W-:Y:S05]  /*2590*/  CALL.REL.NOINC `($__internal_4_$__cuda_sm20_div_s64) ;  /* 0x00001d6000007944 */ /* 0x000fea0003c00000 */
[----:B------:R-:W-:-:S04]  /*25a0*/  IADD3 R17, P0, RZ, -R20, RZ ;  /* 0x80000014ff117210 */ /* 0x000fc80007f1e0ff */
[----:B------:R-:W-:Y:S01]  /*25b0*/  IADD3.X R18, RZ, ~R21, RZ, P0, !PT ;  /* 0x80000015ff127210 */ /* 0x000fe200007fe4ff */
[----:B------:R-:W-:-:S04]  /*25c0*/  IMAD.WIDE.U32 R36, R5, R17, R36 ;  /* 0x0000001105247225 */ /* 0x000fc800078e0024 */
[----:B------:R-:W-:-:S04]  /*25d0*/  IMAD R18, R18, R5, RZ ;  /* 0x0000000512127224 */ /* 0x000fc800078e02ff */
[----:B------:R-:W-:-:S05]  /*25e0*/  IMAD R4, R4, R17, R18 ;  /* 0x0000001104047224 */ /* 0x000fca00078e0212 */
[----:B------:R-:W-:Y:S01]  /*25f0*/  IADD3 R4, R37, R4, RZ ;  /* 0x0000000425047210 */ /* 0x000fe20007ffe0ff */
[----:B------:R-:W-:Y:S05]  /*2600*/  BRA `(.L_x_215) ;  /* 0x0000016000007947 */ /* 0x000fea0003800000 */
.L_x_214:
        /* <DEDUP_REMOVED lines=22> */
.L_x_215:
[----:B------:R-:W-:Y:S05]  /*2770*/  BSYNC B0 ;  /* 0x0000000000007941 */ /* 0x000fea0003800000 */
.L_x_213:
        /* <DEDUP_REMOVED lines=38> */
[----:B------:R-:W-:Y:S05]  /*29e0*/  CALL.REL.NOINC `($__internal_4_$__cuda_sm20_div_s64) ;  /* 0x0000191000007944 */ /* 0x000fea0003c00000 */
        /* <DEDUP_REMOVED lines=12> */
.L_x_217:
        /* <DEDUP_REMOVED lines=23> */
.L_x_218:
[----:B------:R-:W-:Y:S05]  /*2c20*/  BSYNC B0 ;  /* 0x0000000000007941 */ /* 0x000fea0003800000 */
.L_x_216:
        /* <DEDUP_REMOVED lines=19> */
.L_x_220:
        /* <DEDUP_REMOVED lines=22> */
.L_x_221:
[----:B------:R-:W-:Y:S05]  /*2ec0*/  BSYNC B0 ;  /* 0x0000000000007941 */ /* 0x000fea0003800000 */
.L_x_219:
        /* <DEDUP_REMOVED lines=20> */
.L_x_223:
        /* <DEDUP_REMOVED lines=23> */
.L_x_224:
[----:B------:R-:W-:Y:S05]  /*3180*/  BSYNC B0 ;  /* 0x0000000000007941 */ /* 0x000fea0003800000 */
.L_x_222:
        /* <DEDUP_REMOVED lines=25> */
[----:B------:R-:W-:Y:S05]  /*3320*/  CALL.REL.NOINC `($__internal_4_$__cuda_sm20_div_s64) ;  /* 0x00000fd000007944 */ /* 0x000fea0003c00000 */
        /* <DEDUP_REMOVED lines=12> */
.L_x_226:
        /* <DEDUP_REMOVED lines=23> */
.L_x_227:
[----:B------:R-:W-:Y:S05]  /*3560*/  BSYNC B0 ;  /* 0x0000000000007941 */ /* 0x000fea0003800000 */
.L_x_225:
        /* <DEDUP_REMOVED lines=29> */
.L_x_229:
        /* <DEDUP_REMOVED lines=23> */
.L_x_230:
[----:B------:R-:W-:Y:S05]  /*38b0*/  BSYNC B0 ;  /* 0x0000000000007941 */ /* 0x000fea0003800000 */
.L_x_228:
        /* <DEDUP_REMOVED lines=20> */
.L_x_206:
[----:B------:R-:W-:-:S04]  /*3a00*/  LEA R2, P0, R36, c[0x0][0x200], 0x2 ;  /* 0x0000800024027a11 */ /* 0x000fc800078010ff */
[----:B------:R-:W-:-:S05]  /*3a10*/  LEA.HI.X R3, R36, c[0x0][0x204], R37, 0x2, P0 ;  /* 0x0000810024037a11 */ /* 0x000fca00000f1425 */
[----:B------:R0:W-:Y:S04]  /*3a20*/  STG.E [R2.64], R28 ;  /* 0x0000001c02007986 */ /* 0x0001e8000c10190a */
.L_x_205:
[----:B------:R-:W-:Y:S05]  /*3a30*/  BSYNC B1 ;  /* 0x0000000000017941 */ /* 0x000fea0003800000 */
.L_x_204:
        /* <DEDUP_REMOVED lines=42> */
.L_x_234:
[----:B------:R-:W-:Y:S01]  /*3ce0*/  BSSY B0, `(.L_x_232) ;  /* 0x0000006000007945 */ /* 0x000fe20003800000 */
[----:B------:R-:W-:-:S05]  /*3cf0*/  @P2 BRA `(.L_x_233) ;  /* 0x0000004000002947 */ /* 0x000fca0003800000 */
[----:B------:R-:W-:Y:S01]  /*3d00*/  ISETP.GE.AND P0, PT, R16, c[0x0][0x220], PT ;  /* 0x0000880010007a0c */ /* 0x000fe20003f06270 */
[----:B------:R-:W-:Y:S01]  /*3d10*/  CS2R R8, SRZ ;  /* 0x0000000000087805 */ /* 0x000fe2000001ff00 */
[----:B------:R-:W-:Y:S11]  /*3d20*/  CS2R R10, SRZ ;  /* 0x00000000000a7805 */ /* 0x000ff6000001ff00 */
[----:B------:R0:W5:Y:S02]  /*3d30*/  @!P0 LDG.E.128 R8, [R12.64] ;  /* 0x0000000a0c088981 */ /* 0x000164000c1e1d00 */
.L_x_233:
[----:B------:R-:W-:Y:S05]  /*3d40*/  BSYNC B0 ;  /* 0x0000000000007941 */ /* 0x000fea0003800000 */
.L_x_232:
        /* <DEDUP_REMOVED lines=11> */
.L_x_231:
        /* <DEDUP_REMOVED lines=80> */
        .weak           $__internal_4_$__cuda_sm20_div_s64
        .type           $__internal_4_$__cuda_sm20_div_s64,@function
        .size           $__internal_4_$__cuda_sm20_div_s64,(.L_x_8266 - $__internal_4_$__cuda_sm20_div_s64)
$__internal_4_$__cuda_sm20_div_s64:
        /* <DEDUP_REMOVED lines=83> */
[----:B------:R-:W-:Y:S06]  /*4830*/  RET.REL.NODEC R26 `(_ZN5flash32flash_fwd_splitkv_combine_kernelI23Flash_fwd_kernel_traitsILi128ELi64ELi128ELi4ELb0ELb0EN7cutlass10bfloat16_tE19Flash_kernel_traitsILi128ELi64ELi128ELi4ES3_EELi4ELi3ELb0EEEvNS_16Flash_fwd_paramsE) ;  /* 0xffffb7c01a007950 */ /* 0x000fec0003c3ffff */
.L_x_235:
        /* <DEDUP_REMOVED lines=12> */
.L_x_8266:


//--------------------- .text._ZN5flash32flash_fwd_splitkv_combine_kernelI23Flash_fwd_kernel_traitsILi128ELi64ELi128ELi4ELb0ELb0EN7cutlass10bfloat16_tE19Flash_kernel_traitsILi128ELi64ELi128ELi4ES3_EELi4ELi2ELb0EEEvNS_16Flash_fwd_paramsE --------------------------
	.section	.text._ZN5flash32flash_fwd_splitkv_combine_kernelI23Flash_fwd_kernel_traitsILi128ELi64ELi128ELi4ELb0ELb0EN7cutlass10bfloat16_tE19Flash_kernel_traitsILi128ELi64ELi128ELi4ES3_EELi4ELi2ELb0EEEvNS_16Flash_fwd_paramsE,"ax",@progbits
	.sectioninfo	@"SHI_REGISTERS=56"
	.align	128
        .global         _ZN5flash32flash_fwd_splitkv_combine_kernelI23Flash_fwd_kernel_traitsILi128ELi64ELi128ELi4ELb0ELb0EN7cutlass10bfloat16_tE19Flash_kernel_traitsILi128ELi64ELi128ELi4ES3_EELi4ELi2ELb0EEEvNS_16Flash_fwd_paramsE
        .type           _ZN5flash32flash_fwd_splitkv_combine_kernelI23Flash_fwd_kernel_traitsILi128ELi64ELi128ELi4ELb0ELb0EN7cutlass10bfloat16_tE19Flash_kernel_traitsILi128ELi64ELi128ELi4ES3_EELi4ELi2ELb0EEEvNS_16Flash_fwd_paramsE,@function
        .size           _ZN5flash32flash_fwd_splitkv_combine_kernelI23Flash_fwd_kernel_traitsILi128ELi64ELi128ELi4ELb0ELb0EN7cutlass10bfloat16_tE19Flash_kernel_traitsILi128ELi64ELi128ELi4ES3_EELi4ELi2ELb0EEEvNS_16Flash_fwd_paramsE,(.L_x_8267 - _ZN5flash32flash_fwd_splitkv_combine_kernelI23Flash_fwd_kernel_traitsILi128ELi64ELi128ELi4ELb0ELb0EN7cutlass10bfloat16_tE19Flash_kernel_traitsILi128ELi64ELi128ELi4ES3_EELi4ELi2ELb0EEEvNS_16Flash_fwd_paramsE)
        .other          _ZN5flash32flash_fwd_splitkv_combine_kernelI23Flash_fwd_kernel_traitsILi128ELi64ELi128ELi4ELb0ELb0EN7cutlass10bfloat16_tE19Flash_kernel_traitsILi128ELi64ELi128ELi4ES3_EELi4ELi2ELb0EEEvNS_16Flash_fwd_paramsE,@"STO_CUDA_ENTRY STV_DEFAULT"
_ZN5flash32flash_fwd_splitkv_combine_kernelI23Flash_fwd_kernel_traitsILi128ELi64ELi128ELi4ELb0ELb0EN7cutlass10bfloat16_tE19Flash_kernel_traitsILi128ELi64ELi128ELi4ES3_EELi4ELi2ELb0EEEvNS_16Flash_fwd_paramsE:
.text._ZN5flash32flash_fwd_splitkv_combine_kernelI23Flash_fwd_kernel_traitsILi128ELi64ELi128ELi4ELb0ELb0EN7cutlass10bfloat16_tE19Flash_kernel_traitsILi128ELi64ELi128ELi4ES3_EELi4ELi2ELb0EEEvNS_16Flash_fwd_paramsE:
        /* <DEDUP_REMOVED lines=23> */
[----:B------:R-:W-:Y:S05]  /*0170*/  CALL.REL.NOINC `($__internal_5_$__cuda_sm20_div_s64) ;  /* 0x000040a000007944 */ /* 0x000fea0003c00000 */
[----:B------:R-:W-:Y:S01]  /*0180*/  MOV R20, R0 ;  /* 0x0000000000147202 */ /* 0x000fe20000000f00 */
[----:B------:R-:W-:Y:S05]  /*0190*/  BRA `(.L_x_237) ;  /* 0x0000013000007947 */ /* 0x000fea0003800000 */
.L_x_236:
        /* <DEDUP_REMOVED lines=19> */
.L_x_237:
        /* <DEDUP_REMOVED lines=11> */
[----:B------:R-:W-:Y:S05]  /*0380*/  CALL.REL.NOINC `($__internal_5_$__cuda_sm20_div_s64) ;  /* 0x00003e9000007944 */ /* 0x000fea0003c00000 */
[----:B------:R-:W-:Y:S02]  /*0390*/  MOV R10, R0 ;  /* 0x00000000000a7202 */ /* 0x000fe40000000f00 */
[----:B------:R-:W-:Y:S01]  /*03a0*/  MOV R11, R21 ;  /* 0x00000015000b7202 */ /* 0x000fe20000000f00 */
[----:B------:R-:W-:Y:S05]  /*03b0*/  BRA `(.L_x_240) ;  /* 0x0000013000007947 */ /* 0x000fea0003800000 */
.L_x_239:
        /* <DEDUP_REMOVED lines=19> */
.L_x_240:
[----:B------:R-:W-:Y:S05]  /*04f0*/  BSYNC B0 ;  /* 0x0000000000007941 */ /* 0x000fea0003800000 */
.L_x_238:
        /* <DEDUP_REMOVED lines=43> */
.L_x_242:
        /* <DEDUP_REMOVED lines=19> */
.L_x_243:
[----:B------:R-:W-:Y:S05]  /*08e0*/  BSYNC B0 ;  /* 0x0000000000007941 */ /* 0x000fea0003800000 */
.L_x_241:
        /* <DEDUP_REMOVED lines=20> */
[----:B------:R-:W-:Y:S02]  /*0a30*/  IMAD.MOV R0, RZ, RZ, -R4 ;  /* 0x000000ffff007224 */ /* 0x000fe400078e0a04 */
[----:B------:R-:W-:Y:S02]  /*0a40*/  IMAD.MOV.U32 R7, RZ, RZ, c[0x0][0x1c0] ;  /* 0x00007000ff077624 */ /* 0x000fe400078e00ff */
[----:B------:R-:W-:-:S03]  /*0a50*/  IMAD R0, R5, R0, R6 ;  /* 0x0000000005007224 */ /* 0x000fc600078e0206 */
[C---:B------:R-:W-:Y:S01]  /*0a60*/  IADD3 R6, R7.reuse, -0x1, RZ ;  /* 0xffffffff07067810 */ /* 0x040fe20007ffe0ff */
[----:B------:R-:W-:Y:S01]  /*0a70*/  IMAD R7, R7, c[0x0][0x214], RZ ;  /* 0x0000850007077a24 */ /* 0x000fe200078e02ff */
[----:B------:R-:W-:-:S13]  /*0a80*/  ISETP.GT.U32.AND P1, PT, R5, R0, PT ;  /* 0x000000000500720c */ /* 0x000fda0003f24070 */
[----:B------:R-:W-:Y:S01]  /*0a90*/  @!P1 IMAD.IADD R0, R0, 0x1, -R5 ;  /* 0x0000000100009824 */ /* 0x000fe200078e0a05 */
[----:B------:R-:W-:Y:S02]  /*0aa0*/  @!P1 IADD3 R4, R4, 0x1, RZ ;  /* 0x0000000104049810 */ /* 0x000fe40007ffe0ff */
[----:B------:R-:W-:Y:S02]  /*0ab0*/  ISETP.NE.AND P1, PT, RZ, c[0x0][0x214], PT ;  /* 0x00008500ff007a0c */ /* 0x000fe40003f25270 */
[----:B------:R-:W-:-:S13]  /*0ac0*/  ISETP.GE.U32.AND P0, PT, R0, R5, PT ;  /* 0x000000050000720c */ /* 0x000fda0003f06070 */
        /* <DEDUP_REMOVED lines=43> */
[----:B------:R-:W-:Y:S02]  /*0d80*/  MOV R38, R0 ;  /* 0x0000000000267202 */ /* 0x000fe40000000f00 */
[----:B------:R-:W-:Y:S01]  /*0d90*/  MOV R39, R21 ;  /* 0x0000001500277202 */ /* 0x000fe20000000f00 */
[----:B------:R-:W-:Y:S05]  /*0da0*/  BRA `(.L_x_246) ;  /* 0x0000013000007947 */ /* 0x000fea0003800000 */
.L_x_245:
        /* <DEDUP_REMOVED lines=19> */
.L_x_246:
[----:B------:R-:W-:Y:S05]  /*0ee0*/  BSYNC B0 ;  /* 0x0000000000007941 */ /* 0x000fea0003800000 */
.L_x_244:
        /* <DEDUP_REMOVED lines=10> */
[----:B0-----:R-:W-:-:S04]  /*0f90*/  IMAD.MOV R14, RZ, RZ, -R15 ;  /* 0x000000ffff0e7224 */ /* 0x001fc800078e0a0f */
[----:B------:R-:W-:Y:S02]  /*0fa0*/  IMAD R9, R14, R13, RZ ;  /* 0x0000000d0e097224 */ /* 0x000fe400078e02ff */
[----:B------:R-:W-:-:S04]  /*0fb0*/  IMAD.MOV.U32 R14, RZ, RZ, RZ ;  /* 0x000000ffff0e7224 */ /* 0x000fc800078e00ff */
        /* <DEDUP_REMOVED lines=30> */
.L_x_248:
        /* <DEDUP_REMOVED lines=19> */
.L_x_249:
[----:B------:R-:W-:Y:S05]  /*12d0*/  BSYNC B0 ;  /* 0x0000000000007941 */ /* 0x000fea0003800000 */
.L_x_247:
[----:B------:R-:W-:Y:S01]  /*12e0*/  IABS R9, c[0x0][0x214] ;  /* 0x0000850000097a13 */ /* 0x000fe20000000000 */
[----:B------:R-:W-:Y:S01]  /*12f0*/  IMAD.MOV.U32 R10, RZ, RZ, RZ ;  /* 0x000000ffff0a7224 */ /* 0x000fe200078e00ff */
[----:B------:R-:W-:Y:S01]  /*1300*/  ISETP.GT.AND P3, PT, R7, RZ, PT ;  /* 0x000000ff0700720c */ /* 0x000fe20003f64270 */
[----:B------:R-:W-:Y:S01]  /*1310*/  IMAD.MOV.U32 R20, RZ, RZ, RZ ;  /* 0x000000ffff147224 */ /* 0x000fe200078e00ff */
[----:B------:R-:W0:Y:S01]  /*1320*/  I2F.RP R13, R9 ;  /* 0x00000009000d7306 */ /* 0x000e220000209400 */
[----:B------:R-:W-:Y:S01]  /*1330*/  IABS R25, R4 ;  /* 0x0000000400197213 */ /* 0x000fe20000000000 */
[----:B------:R-:W-:Y:S01]  /*1340*/  ULDC.U8 UR4, c[0x0][0x329] ;  /* 0x0000ca4000047ab9 */ /* 0x000fe20000000000 */
[----:B------:R-:W-:Y:S01]  /*1350*/  LOP3.LUT R4, R4, c[0x0][0x1c0], RZ, 0x3c, !PT ;  /* 0x0000700004047a12 */ /* 0x000fe200078e3cff */
[----:B------:R-:W-:Y:S01]  /*1360*/  ULDC.64 UR8, c[0x0][0x118] ;  /* 0x0000460000087ab9 */ /* 0x000fe20000000a00 */
[----:B------:R-:W-:Y:S03]  /*1370*/  BSSY B0, `(.L_x_250) ;  /* 0x000007b000007945 */ /* 0x000fe60003800000 */
        /* <DEDUP_REMOVED lines=8> */
[----:B------:R-:W-:-:S03]  /*1400*/  ISETP.GE.AND P1, PT, R8, RZ, PT ;  /* 0x000000ff0800720c */ /* 0x000fc60003f26270 */
        /* <DEDUP_REMOVED lines=8> */
[----:B------:R-:W-:Y:S02]  /*1490*/  SHF.R.S32.HI R0, RZ, 0x1f, R7 ;  /* 0x0000001fff007819 */ /* 0x000fe40000011407 */
[----:B------:R-:W-:-:S03]  /*14a0*/  LEA.HI.SX32 R9, R7, 0x1, 0x1 ;  /* 0x0000000107097811 */ /* 0x000fc600078f0aff */
[----:B------:R-:W-:Y:S01]  /*14b0*/  @!P3 IMAD.MOV R9, RZ, RZ, R0 ;  /* 0x000000ffff09b224 */ /* 0x000fe200078e0200 */
[----:B------:R-:W-:-:S04]  /*14c0*/  IABS R0, c[0x0][0x1c0] ;  /* 0x0000700000007a13 */ /* 0x000fc80000000000 */
[----:B------:R-:W0:Y:S01]  /*14d0*/  I2F.U32.RP R13, R0 ;  /* 0x00000000000d7306 */ /* 0x000e220000209000 */
[----:B------:R-:W-:-:S05]  /*14e0*/  @P2 IADD3 R10, R10, 0x1, RZ ;  /* 0x000000010a0a2810 */ /* 0x000fca0007ffe0ff */
[----:B------:R-:W-:Y:S01]  /*14f0*/  @!P1 IMAD.MOV R10, RZ, RZ, -R10 ;  /* 0x000000ffff0a9224 */ /* 0x000fe200078e0a0a */
[----:B------:R-:W-:-:S05]  /*1500*/  @!P0 LOP3.LUT R10, RZ, c[0x0][0x214], RZ, 0x33, !PT ;  /* 0x00008500ff0a8a12 */ /* 0x000fca00078e33ff */
[----:B------:R-:W-:Y:S01]  /*1510*/  IMAD R9, R9, R10, RZ ;  /* 0x0000000a09097224 */ /* 0x000fe200078e02ff */
[----:B0-----:R-:W0:Y:S04]  /*1520*/  MUFU.RCP R26, R13 ;  /* 0x0000000d001a7308 */ /* 0x001e280000001000 */
[----:B------:R-:W-:-:S04]  /*1530*/  IABS R5, R9 ;  /* 0x0000000900057213 */ /* 0x000fc80000000000 */
[----:B------:R-:W1:Y:S01]  /*1540*/  I2F.RP R10, R5 ;  /* 0x00000005000a7306 */ /* 0x000e620000209400 */
[----:B0-----:R-:W-:-:S07]  /*1550*/  IADD3 R26, R26, 0xffffffe, RZ ;  /* 0x0ffffffe1a1a7810 */ /* 0x001fce0007ffe0ff */
[----:B------:R-:W0:Y:S08]  /*1560*/  F2I.FTZ.U32.TRUNC.NTZ R27, R26 ;  /* 0x0000001a001b7305 */ /* 0x000e30000021f000 */
[----:B-1----:R-:W1:Y:S01]  /*1570*/  MUFU.RCP R8, R10 ;  /* 0x0000000a00087308 */ /* 0x002e620000001000 */
[----:B0-----:R-:W-:Y:S02]  /*1580*/  IMAD.MOV R11, RZ, RZ, -R27 ;  /* 0x000000ffff0b7224 */ /* 0x001fe400078e0a1b */
[----:B------:R-:W-:Y:S01]  /*1590*/  IMAD.MOV.U32 R26, RZ, RZ, RZ ;  /* 0x000000ffff1a7224 */ /* 0x000fe200078e00ff */
[----:B-1----:R-:W-:Y:S01]  /*15a0*/  IADD3 R8, R8, 0xffffffe, RZ ;  /* 0x0ffffffe08087810 */ /* 0x002fe20007ffe0ff */
[----:B------:R-:W-:Y:S01]  /*15b0*/  IMAD.IADD R10, R6, 0x1, R5 ;  /* 0x00000001060a7824 */ /* 0x000fe200078e0205 */
[----:B------:R-:W-:-:S02]  /*15c0*/  IABS R6, c[0x0][0x1c0] ;  /* 0x0000700000067a13 */ /* 0x000fc40000000000 */
[----:B------:R-:W0:Y:S03]  /*15d0*/  F2I.FTZ.U32.TRUNC.NTZ R21, R8 ;  /* 0x0000000800157305 */ /* 0x000e26000021f000 */
[----:B------:R-:W-:Y:S02]  /*15e0*/  IMAD.MOV R6, RZ, RZ, -R6 ;  /* 0x000000ffff067224 */ /* 0x000fe400078e0a06 */
[----:B0-----:R-:W-:Y:S02]  /*15f0*/  IMAD.MOV R24, RZ, RZ, -R21 ;  /* 0x000000ffff187224 */ /* 0x001fe400078e0a15 */
[----:B------:R-:W-:Y:S02]  /*1600*/  IMAD R8, R11, R0, RZ ;  /* 0x000000000b087224 */ /* 0x000fe400078e02ff */
[----:B------:R-:W-:Y:S02]  /*1610*/  IMAD R24, R24, R5, RZ ;  /* 0x0000000518187224 */ /* 0x000fe400078e02ff */
[----:B------:R-:W-:-:S04]  /*1620*/  IMAD.HI.U32 R8, R27, R8, R26 ;  /* 0x000000081b087227 */ /* 0x000fc800078e001a */
[----:B------:R-:W-:Y:S01]  /*1630*/  IMAD.HI.U32 R24, R21, R24, R20 ;  /* 0x0000001815187227 */ /* 0x000fe200078e0014 */
[----:B------:R-:W-:Y:S02]  /*1640*/  IABS R20, R9 ;  /* 0x0000000900147213 */ /* 0x000fe40000000000 */
[----:B------:R-:W-:Y:S01]  /*1650*/  IABS R21, R10 ;  /* 0x0000000a00157213 */ /* 0x000fe20000000000 */
[----:B------:R-:W-:-:S04]  /*1660*/  IMAD.HI.U32 R11, R8, R25, RZ ;  /* 0x00000019080b7227 */ /* 0x000fc800078e00ff */
[----:B------:R-:W-:Y:S02]  /*1670*/  IMAD.MOV R20, RZ, RZ, -R20 ;  /* 0x000000ffff147224 */ /* 0x000fe400078e0a14 */
[----:B------:R-:W-:-:S04]  /*1680*/  IMAD.HI.U32 R13, R24, R21, RZ ;  /* 0x00000015180d7227 */ /* 0x000fc800078e00ff */
[----:B------:R-:W-:Y:S02]  /*1690*/  IMAD R25, R11, R6, R25 ;  /* 0x000000060b197224 */ /* 0x000fe400078e0219 */
[--C-:B------:R-:W-:Y:S02]  /*16a0*/  IMAD R20, R13, R20, R21.reuse ;  /* 0x000000140d147224 */ /* 0x100fe400078e0215 */
[----:B------:R-:W-:Y:S01]  /*16b0*/  IMAD.HI.U32 R8, R8, R21, RZ ;  /* 0x0000001508087227 */ /* 0x000fe200078e00ff */
[----:B------:R-:W-:Y:S02]  /*16c0*/  ISETP.GT.U32.AND P3, PT, R0, R25, PT ;  /* 0x000000190000720c */ /* 0x000fe40003f64070 */
[----:B------:R-:W-:Y:S01]  /*16d0*/  ISETP.GT.U32.AND P0, PT, R5, R20, PT ;  /* 0x000000140500720c */ /* 0x000fe20003f04070 */
[----:B------:R-:W-:Y:S01]  /*16e0*/  IMAD R21, R8, R6, R21 ;  /* 0x0000000608157224 */ /* 0x000fe200078e0215 */
[C---:B------:R-:W-:Y:S02]  /*16f0*/  LOP3.LUT R6, R10.reuse, R5, RZ, 0x3c, !PT ;  /* 0x000000050a067212 */ /* 0x040fe400078e3cff */
[----:B------:R-:W-:-:S02]  /*1700*/  LOP3.LUT R10, R10, c[0x0][0x1c0], RZ, 0x3c, !PT ;  /* 0x000070000a0a7a12 */ /* 0x000fc400078e3cff */
[----:B------:R-:W-:Y:S02]  /*1710*/  ISETP.GT.U32.AND P1, PT, R0, R21, PT ;  /* 0x000000150000720c */ /* 0x000fe40003f24070 */
[----:B------:R-:W-:Y:S02]  /*1720*/  ISETP.GE.AND P4, PT, R6, RZ, PT ;  /* 0x000000ff0600720c */ /* 0x000fe40003f86270 */
[----:B------:R-:W0:Y:S01]  /*1730*/  S2R R6, SR_TID.X ;  /* 0x0000000000067919 */ /* 0x000e220000002100 */
[----:B------:R-:W-:Y:S01]  /*1740*/  @!P3 IMAD.IADD R25, R25, 0x1, -R0 ;  /* 0x000000011919b824 */ /* 0x000fe200078e0a00 */
[----:B------:R-:W-:Y:S01]  /*1750*/  @!P3 IADD3 R11, R11, 0x1, RZ ;  /* 0x000000010b0bb810 */ /* 0x000fe20007ffe0ff */
[----:B------:R-:W-:Y:S01]  /*1760*/  @!P0 IMAD.IADD R20, R20, 0x1, -R5 ;  /* 0x0000000114148824 */ /* 0x000fe200078e0a05 */
[----:B------:R-:W-:Y:S02]  /*1770*/  @!P0 IADD3 R13, R13, 0x1, RZ ;  /* 0x000000010d0d8810 */ /* 0x000fe40007ffe0ff */
[----:B------:R-:W-:-:S02]  /*1780*/  ISETP.GE.U32.AND P6, PT, R25, R0, PT ;  /* 0x000000001900720c */ /* 0x000fc40003fc6070 */
[----:B------:R-:W-:Y:S01]  /*1790*/  ISETP.GE.U32.AND P2, PT, R20, R5, PT ;  /* 0x000000051400720c */ /* 0x000fe20003f46070 */
[----:B------:R-:W-:Y:S01]  /*17a0*/  @!P1 IMAD.IADD R21, R21, 0x1, -R0 ;  /* 0x0000000115159824 */ /* 0x000fe200078e0a00 */
[----:B------:R-:W-:Y:S02]  /*17b0*/  ISETP.GE.AND P0, PT, R4, RZ, PT ;  /* 0x000000ff0400720c */ /* 0x000fe40003f06270 */
[----:B------:R-:W-:Y:S02]  /*17c0*/  ISETP.GT.AND P3, PT, R3, RZ, PT ;  /* 0x000000ff0300720c */ /* 0x000fe40003f64270 */
[----:B------:R-:W-:Y:S01]  /*17d0*/  ISETP.GE.U32.AND P5, PT, R21, R0, PT ;  /* 0x000000001500720c */ /* 0x000fe20003fa6070 */
[----:B------:R-:W-:Y:S01]  /*17e0*/  IMAD.MOV.U32 R21, RZ, RZ, c[0x0][0x214] ;  /* 0x00008500ff157624 */ /* 0x000fe200078e00ff */
[----:B------:R-:W-:Y:S02]  /*17f0*/  @!P1 IADD3 R8, R8, 0x1, RZ ;  /* 0x0000000108089810 */ /* 0x000fe40007ffe0ff */
[----:B------:R-:W-:-:S02]  /*1800*/  LOP3.LUT R20, RZ, c[0x0][0x1c0], RZ, 0x33, !PT ;  /* 0x00007000ff147a12 */ /* 0x000fc400078e33ff */
[----:B------:R-:W-:Y:S02]  /*1810*/  @P6 IADD3 R11, R11, 0x1, RZ ;  /* 0x000000010b0b6810 */ /* 0x000fe40007ffe0ff */
[----:B------:R-:W-:Y:S02]  /*1820*/  ISETP.NE.AND P6, PT, R9, RZ, PT ;  /* 0x000000ff0900720c */ /* 0x000fe40003fc5270 */
[----:B------:R-:W-:Y:S01]  /*1830*/  @P2 IADD3 R13, R13, 0x1, RZ ;  /* 0x000000010d0d2810 */ /* 0x000fe20007ffe0ff */
[----:B------:R-:W-:Y:S01]  /*1840*/  IMAD.MOV.U32 R25, RZ, RZ, R11 ;  /* 0x000000ffff197224 */ /* 0x000fe200078e000b */
[----:B------:R-:W-:Y:S02]  /*1850*/  ISETP.GE.AND P2, PT, R10, RZ, PT ;  /* 0x000000ff0a00720c */ /* 0x000fe40003f46270 */
[----:B------:R-:W-:Y:S01]  /*1860*/  SHF.R.S32.HI R4, RZ, 0x1f, R3 ;  /* 0x0000001fff047819 */ /* 0x000fe20000011403 */
[----:B------:R-:W-:Y:S01]  /*1870*/  @!P4 IMAD.MOV R13, RZ, RZ, -R13 ;  /* 0x000000ffff0dc224 */ /* 0x000fe200078e0a0d */
[----:B------:R-:W-:Y:S01]  /*1880*/  ISETP.NE.AND P4, PT, RZ, c[0x0][0x1c0], PT ;  /* 0x00007000ff007a0c */ /* 0x000fe20003f85270 */
[----:B------:R-:W-:Y:S01]  /*1890*/  @!P0 IMAD.MOV R25, RZ, RZ, -R25 ;  /* 0x000000ffff198224 */ /* 0x000fe200078e0a19 */
[----:B------:R-:W-:-:S02]  /*18a0*/  ISETP.NE.AND P1, PT, RZ, UR4, PT ;  /* 0x00000004ff007c0c */ /* 0x000fc4000bf25270 */
[----:B0-----:R-:W-:Y:S02]  /*18b0*/  SHF.R.S32.HI R11, RZ, 0x1f, R6 ;  /* 0x0000001fff0b7819 */ /* 0x001fe40000011406 */
[----:B------:R-:W-:Y:S01]  /*18c0*/  LEA.HI.SX32 R10, R3, 0x1, 0x1 ;  /* 0x00000001030a7811 */ /* 0x000fe200078f0aff */
[----:B------:R-:W-:Y:S01]  /*18d0*/  @!P3 IMAD.MOV R10, RZ, RZ, R4 ;  /* 0x000000ffff0ab224 */ /* 0x000fe200078e0204 */
[----:B------:R-:W-:Y:S02]  /*18e0*/  SEL R21, R21, 0x1, !P1 ;  /* 0x0000000115157807 */ /* 0x000fe40004800000 */
[----:B------:R-:W-:Y:S02]  /*18f0*/  SEL R0, R20, R25, !P4 ;  /* 0x0000001914007207 */ /* 0x000fe40006000000 */
[----:B------:R-:W-:Y:S02]  /*1900*/  @!P6 LOP3.LUT R13, RZ, R5, RZ, 0x33, !PT ;  /* 0x00000005ff0de212 */ /* 0x000fe400078e33ff */
[----:B------:R-:W-:Y:S01]  /*1910*/  LEA.HI R4, R11, R6, RZ, 0x2 ;  /* 0x000000060b047211 */ /* 0x000fe200078f10ff */
[----:B------:R-:W-:Y:S01]  /*1920*/  IMAD R5, R0, R21, RZ ;  /* 0x0000001500057224 */ /* 0x000fe200078e02ff */
[----:B------:R-:W-:-:S02]  /*1930*/  @P5 IADD3 R8, R8, 0x1, RZ ;  /* 0x0000000108085810 */ /* 0x000fc40007ffe0ff */
[----:B------:R-:W-:Y:S01]  /*1940*/  ISETP.LT.U32.AND P0, PT, R22, R13, PT ;  /* 0x0000000d1600720c */ /* 0x000fe20003f01070 */
[----:B------:R-:W-:Y:S01]  /*1950*/  IMAD R10, R10, R5, RZ ;  /* 0x000000050a0a7224 */ /* 0x000fe200078e02ff */
[----:B------:R-:W-:Y:S01]  /*1960*/  SHF.R.S32.HI R11, RZ, 0x1f, R13 ;  /* 0x0000001fff0b7819 */ /* 0x000fe2000001140d */
[----:B------:R-:W-:Y:S01]  /*1970*/  @!P2 IMAD.MOV R8, RZ, RZ, -R8 ;  /* 0x000000ffff08a224 */ /* 0x000fe200078e0a08 */
[----:B------:R-:W-:Y:S02]  /*1980*/  SHF.R.S32.HI R0, RZ, 0x2, R4 ;  /* 0x00000002ff007819 */ /* 0x000fe40000011404 */
[----:B------:R-:W-:Y:S02]  /*1990*/  ISETP.LT.AND.EX P2, PT, R23, R11, PT, P0 ;  /* 0x0000000b1700720c */ /* 0x000fe40003f41300 */
[----:B------:R-:W-:Y:S02]  /*19a0*/  ISETP.GE.AND P0, PT, R0, c[0x0][0x314], PT ;  /* 0x0000c50000007a0c */ /* 0x000fe40003f06270 */
[----:B------:R-:W-:Y:S01]  /*19b0*/  LOP3.LUT R31, R4, 0xfffffffc, RZ, 0xc0, !PT ;  /* 0xfffffffc041f7812 */ /* 0x000fe200078ec0ff */
[----:B------:R-:W-:Y:S01]  /*19c0*/  IMAD.MOV.U32 R4, RZ, RZ, -0x800000 ;  /* 0xff800000ff047424 */ /* 0x000fe200078e00ff */
[----:B------:R-:W-:-:S02]  /*19d0*/  SEL R20, R20, R8, !P4 ;  /* 0x0000000814147207 */ /* 0x000fc40006000000 */
[----:B------:R-:W-:Y:S01]  /*19e0*/  SEL R13, R22, R13, P2 ;  /* 0x0000000d160d7207 */ /* 0x000fe20001000000 */
[----:B------:R-:W-:Y:S01]  /*19f0*/  IMAD.IADD R31, R6, 0x1, -R31 ;  /* 0x00000001061f7824 */ /* 0x000fe200078e0a1f */
[----:B------:R-:W-:-:S05]  /*1a00*/  SEL R11, R23, R11, P2 ;  /* 0x0000000b170b7207 */ /* 0x000fca0001000000 */
[----:B------:R-:W-:Y:S05]  /*1a10*/  @P0 BRA `(.L_x_251) ;  /* 0x0000010000000947 */ /* 0x000fea0003800000 */
[----:B------:R-:W-:Y:S02]  /*1a20*/  IADD3 R8, P2, R12, -UR7, RZ ;  /* 0x800000070c087c10 */ /* 0x000fe4000ff5e0ff */
[----:B------:R-:W-:Y:S02]  /*1a30*/  SHF.R.S32.HI R5, RZ, 0x1f, R31 ;  /* 0x0000001fff057819 */ /* 0x000fe4000001141f */
        /* <DEDUP_REMOVED lines=14> */
.L_x_251:
[----:B------:R-:W-:Y:S05]  /*1b20*/  BSYNC B0 ;  /* 0x0000000000007941 */ /* 0x000fea0003800000 */
.L_x_250:
[C---:B------:R-:W-:Y:S01]  /*1b30*/  ISETP.GT.AND P5, PT, R6.reuse, 0xf, PT ;  /* 0x0000000f0600780c */ /* 0x040fe20003fa4270 */
[----:B------:R-:W-:Y:S01]  /*1b40*/  IMAD.MOV.U32 R30, RZ, RZ, -0x800000 ;  /* 0xff800000ff1e7424 */ /* 0x000fe200078e00ff */
[----:B------:R-:W-:Y:S01]  /*1b50*/  LOP3.LUT P2, RZ, R6, 0x3, RZ, 0xc0, !PT ;  /* 0x0000000306ff7812 */ /* 0x000fe2000784c0ff */
[----:B------:R-:W-:Y:S01]  /*1b60*/  IMAD R25, R31, 0x5, R0 ;  /* 0x000000051f197824 */ /* 0x000fe200078e0200 */
[----:B------:R-:W-:Y:S01]  /*1b70*/  ISETP.GT.AND P3, PT, R9, RZ, PT ;  /* 0x000000ff0900720c */ /* 0x000fe20003f64270 */
[----:B------:R-:W-:Y:S01]  /*1b80*/  IMAD R21, R20, R21, RZ ;  /* 0x0000001514157224 */ /* 0x000fe200078e02ff */
[----:B------:R-:W-:Y:S01]  /*1b90*/  ISETP.GT.OR P2, PT, R6, 0xf, P2 ;  /* 0x0000000f0600780c */ /* 0x000fe20001744670 */
[----:B------:R-:W-:Y:S01]  /*1ba0*/  BSSY B1, `(.L_x_252) ;  /* 0x00001e2000017945 */ /* 0x000fe20003800000 */
[----:B0-----:R-:W-:Y:S01]  /*1bb0*/  SHF.R.S32.HI R22, RZ, 0x1f, R9 ;  /* 0x0000001fff167819 */ /* 0x001fe20000011409 */
[----:B------:R-:W-:-:S04]  /*1bc0*/  IMAD.MOV.U32 R29, RZ, RZ, 0x7f800000 ;  /* 0x7f800000ff1d7424 */ /* 0x000fc800078e00ff */
[----:B------:R-:W-:-:S05]  /*1bd0*/  @!P5 IMAD R23, R0, 0x5, R31 ;  /* 0x000000050017d824 */ /* 0x000fca00078e021f */
[----:B-----5:R-:W-:Y:S04]  /*1be0*/  @!P5 STS [R23.X4], R4 ;  /* 0x000000041700d388 */ /* 0x020fe80000004800 */
[----:B------:R-:W-:Y:S06]  /*1bf0*/  BAR.SYNC.DEFER_BLOCKING 0x0 ;  /* 0x0000000000007b1d */ /* 0x000fec0000010000 */
[----:B------:R-:W0:Y:S04]  /*1c00*/  @!P5 LDS R30, [R25.X4] ;  /* 0x00000000191ed984 */ /* 0x000e280000004800 */
[----:B0-----:R-:W0:Y:S02]  /*1c10*/  SHFL.BFLY PT, R5, R30, 0x2, 0x1f ;  /* 0x0c401f001e057f89 */ /* 0x001e2400000e0000 */
[----:B0-----:R-:W-:-:S05]  /*1c20*/  FMNMX.FTZ R8, R5, R30, !PT ;  /* 0x0000001e05087209 */ /* 0x001fca0007810000 */
[----:B------:R-:W0:Y:S02]  /*1c30*/  SHFL.BFLY PT, R5, R8, 0x1, 0x1f ;  /* 0x0c201f0008057f89 */ /* 0x000e2400000e0000 */
[----:B0-----:R-:W-:Y:S02]  /*1c40*/  FMNMX.FTZ R5, R8, R5, !PT ;  /* 0x0000000508057209 */ /* 0x001fe40007810000 */
[----:B------:R-:W-:Y:S02]  /*1c50*/  LEA.HI.SX32 R8, R9, 0x1, 0x1 ;  /* 0x0000000109087811 */ /* 0x000fe400078f0aff */
[C---:B------:R-:W-:Y:S02]  /*1c60*/  FSETP.NEU.FTZ.AND P0, PT, R5.reuse, -INF , PT ;  /* 0xff8000000500780b */ /* 0x040fe40003f1d000 */
[----:B------:R-:W-:Y:S02]  /*1c70*/  @!P3 IADD3 R8, R22, RZ, RZ ;  /* 0x000000ff1608b210 */ /* 0x000fe40007ffe0ff */
[----:B------:R-:W-:-:S03]  /*1c80*/  FSEL R5, R5, RZ, P0 ;  /* 0x000000ff05057208 */ /* 0x000fc60000000000 */
[----:B------:R-:W-:Y:S02]  /*1c90*/  IMAD R8, R21, R8, RZ ;  /* 0x0000000815087224 */ /* 0x000fe400078e02ff */
[----:B------:R-:W-:-:S04]  /*1ca0*/  FADD.FTZ R24, -R5, R30 ;  /* 0x0000001e05187221 */ /* 0x000fc80000010100 */
[----:B------:R-:W-:-:S06]  /*1cb0*/  FMUL.FTZ R24, R24, 1.4426950216293334961 ;  /* 0x3fb8aa3b18187820 */ /* 0x000fcc0000410000 */
[----:B------:R-:W0:Y:S02]  /*1cc0*/  MUFU.EX2 R24, R24 ;  /* 0x0000001800187308 */ /* 0x000e240000000800 */
[----:B0-----:R-:W0:Y:S02]  /*1cd0*/  SHFL.BFLY PT, R23, R24, 0x2, 0x1f ;  /* 0x0c401f0018177f89 */ /* 0x001e2400000e0000 */
[----:B0-----:R-:W-:-:S05]  /*1ce0*/  FADD.FTZ R23, R24, R23 ;  /* 0x0000001718177221 */ /* 0x001fca0000010000 */
[----:B------:R-:W0:Y:S02]  /*1cf0*/  SHFL.BFLY PT, R4, R23, 0x1, 0x1f ;  /* 0x0c201f0017047f89 */ /* 0x000e2400000e0000 */
[----:B0-----:R-:W-:-:S05]  /*1d00*/  FADD.FTZ R4, R23, R4 ;  /* 0x0000000417047221 */ /* 0x001fca0000010000 */
[----:B------:R-:W-:-:S13]  /*1d10*/  FSETP.NE.FTZ.AND P0, PT, R4, RZ, PT ;  /* 0x000000ff0400720b */ /* 0x000fda0003f15000 */
[----:B------:R-:W0:Y:S02]  /*1d20*/  @P0 MUFU.LG2 R4, R4 ;  /* 0x0000000400040308 */ /* 0x000e240000000c00 */
[----:B0-----:R-:W-:Y:S01]  /*1d30*/  @P0 FFMA.FTZ R29, R4, 0.69314718246459960938, R5 ;  /* 0x3f317218041d0823 */ /* 0x001fe20000010005 */
        /* <DEDUP_REMOVED lines=37> */
[----:B------:R-:W-:Y:S05]  /*1f90*/  CALL.REL.NOINC `($__internal_5_$__cuda_sm20_div_s64) ;  /* 0x0000228000007944 */ /* 0x000fea0003c00000 */
        /* <DEDUP_REMOVED lines=9> */
.L_x_256:
[----:B------:R-:W0:Y:S01]  /*2030*/  I2F.U32.RP R22, R40 ;  /* 0x0000002800167306 */ /* 0x000e220000209000 */
[----:B------:R-:W-:Y:S01]  /*2040*/  ISETP.NE.U32.AND P0, PT, R40, RZ, PT ;  /* 0x000000ff2800720c */ /* 0x000fe20003f05070 */
[----:B------:R-:W-:Y:S01]  /*2050*/  IMAD.MOV.U32 R45, RZ, RZ, RZ ;  /* 0x000000ffff2d7224 */ /* 0x000fe200078e00ff */
[----:B------:R-:W-:-:S05]  /*2060*/  MOV R23, RZ ;  /* 0x000000ff00177202 */ /* 0x000fca0000000f00 */
        /* <DEDUP_REMOVED lines=18> */
.L_x_257:
[----:B------:R-:W-:Y:S05]  /*2190*/  BSYNC B0 ;  /* 0x0000000000007941 */ /* 0x000fea0003800000 */
.L_x_255:
[----:B------:R-:W-:Y:S01]  /*21a0*/  LOP3.LUT R0, R23, R2, RZ, 0xfc, !PT ;  /* 0x0000000217007212 */ /* 0x000fe200078efcff */
[----:B------:R-:W-:Y:S03]  /*21b0*/  BSSY B0, `(.L_x_258) ;  /* 0x0000027000007945 */ /* 0x000fe60003800000 */
[----:B------:R-:W-:-:S13]  /*21c0*/  ISETP.NE.U32.AND P0, PT, R0, RZ, PT ;  /* 0x000000ff0000720c */ /* 0x000fda0003f05070 */
[----:B------:R-:W-:Y:S05]  /*21d0*/  @!P0 BRA `(.L_x_259) ;  /* 0x000000e000008947 */ /* 0x000fea0003800000 */
[----:B------:R-:W-:Y:S01]  /*21e0*/  IMAD.MOV.U32 R24, RZ, RZ, R37 ;  /* 0x000000ffff187224 */ /* 0x000fe200078e0025 */
[----:B------:R-:W-:Y:S02]  /*21f0*/  MOV R5, R2 ;  /* 0x0000000200057202 */ /* 0x000fe40000000f00 */
[----:B------:R-:W-:Y:S02]  /*2200*/  MOV R22, 0x2220 ;  /* 0x0000222000167802 */ /* 0x000fe40000000f00 */
[----:B------:R-:W-:Y:S05]  /*2210*/  CALL.REL.NOINC `($__internal_5_$__cuda_sm20_div_s64) ;  /* 0x0000200000007944 */ /* 0x000fea0003c00000 */
[-C--:B------:R-:W-:Y:S02]  /*2220*/  IADD3 R5, P0, RZ, -R0.reuse, RZ ;  /* 0x80000000ff057210 */ /* 0x080fe40007f1e0ff */
[----:B------:R-:W-:Y:S02]  /*2230*/  MOV R35, R23 ;  /* 0x0000001700237202 */ /* 0x000fe40000000f00 */
[----:B------:R-:W-:Y:S02]  /*2240*/  IADD3.X R20, RZ, ~R21, RZ, P0, !PT ;  /* 0x80000015ff147210 */ /* 0x000fe400007fe4ff */
[----:B------:R-:W-:Y:S01]  /*2250*/  MOV R36, R0 ;  /* 0x0000000000247202 */ /* 0x000fe20000000f00 */
[----:B------:R-:W-:-:S04]  /*2260*/  IMAD.WIDE.U32 R32, R37, R5, R34 ;  /* 0x0000000525207225 */ /* 0x000fc800078e0022 */
[----:B------:R-:W-:Y:S01]  /*2270*/  IMAD R20, R20, R37, RZ ;  /* 0x0000002514147224 */ /* 0x000fe200078e02ff */
[----:B------:R-:W-:-:S03]  /*2280*/  MOV R37, R21 ;  /* 0x0000001500257202 */ /* 0x000fc60000000f00 */
[----:B------:R-:W-:-:S05]  /*2290*/  IMAD R20, R2, R5, R20 ;  /* 0x0000000502147224 */ /* 0x000fca00078e0214 */
[----:B------:R-:W-:Y:S01]  /*22a0*/  IADD3 R33, R33, R20, RZ ;  /* 0x0000001421217210 */ /* 0x000fe20007ffe0ff */
[----:B------:R-:W-:Y:S05]  /*22b0*/  BRA `(.L_x_260) ;  /* 0x0000016000007947 */ /* 0x000fea0003800000 */
.L_x_259:
[----:B------:R-:W0:Y:S01]  /*22c0*/  I2F.U32.RP R2, R37 ;  /* 0x0000002500027306 */ /* 0x000e220000209000 */
[----:B------:R-:W-:Y:S02]  /*22d0*/  ISETP.NE.U32.AND P0, PT, R37, RZ, PT ;  /* 0x000000ff2500720c */ /* 0x000fe40003f05070 */
        /* <DEDUP_REMOVED lines=19> */
[----:B------:R-:W-:Y:S02]  /*2410*/  IMAD.MOV.U32 R37, RZ, RZ, RZ ;  /* 0x000000ffff257224 */ /* 0x000fe400078e00ff */
.L_x_260:
[----:B------:R-:W-:Y:S05]  /*2420*/  BSYNC B0 ;  /* 0x0000000000007941 */ /* 0x000fea0003800000 */
.L_x_258:
[----:B------:R-:W-:Y:S01]  /*2430*/  LOP3.LUT R0, R37, R4, RZ, 0xfc, !PT ;  /* 0x0000000425007212 */ /* 0x000fe200078efcff */
[----:B------:R-:W-:Y:S01]  /*2440*/  IMAD.MOV.U32 R26, RZ, RZ, c[0x0][0x210] ;  /* 0x00008400ff1a7624 */ /* 0x000fe200078e00ff */
[----:B------:R-:W-:Y:S02]  /*2450*/  BSSY B0, `(.L_x_261) ;  /* 0x000002d000007945 */ /* 0x000fe40003800000 */
[----:B------:R-:W-:Y:S01]  /*2460*/  ISETP.NE.U32.AND P0, PT, R0, RZ, PT ;  /* 0x000000ff0000720c */ /* 0x000fe20003f05070 */
[C---:B------:R-:W-:Y:S01]  /*2470*/  IMAD R2, R26.reuse, c[0x0][0x214], RZ ;  /* 0x000085001a027a24 */ /* 0x040fe200078e02ff */
[----:B------:R-:W-:-:S11]  /*2480*/  SEL R26, R26, 0x1, P1 ;  /* 0x000000011a1a7807 */ /* 0x000fd60000800000 */
[----:B------:R-:W-:Y:S05]  /*2490*/  @!P0 BRA `(.L_x_262) ;  /* 0x0000012000008947 */ /* 0x000fea0003800000 */
[----:B------:R-:W-:Y:S01]  /*24a0*/  IMAD.MOV.U32 R34, RZ, RZ, R36 ;  /* 0x000000ffff227224 */ /* 0x000fe200078e0024 */
[----:B------:R-:W-:Y:S01]  /*24b0*/  MOV R24, R6 ;  /* 0x0000000600187202 */ /* 0x000fe20000000f00 */
[----:B------:R-:W-:Y:S01]  /*24c0*/  IMAD.MOV.U32 R23, RZ, RZ, R37 ;  /* 0x000000ffff177224 */ /* 0x000fe200078e0025 */
[----:B------:R-:W-:Y:S02]  /*24d0*/  MOV R5, R4 ;  /* 0x0000000400057202 */ /* 0x000fe40000000f00 */
[----:B------:R-:W-:Y:S02]  /*24e0*/  MOV R22, 0x2500 ;  /* 0x0000250000167802 */ /* 0x000fe40000000f00 */
[----:B------:R-:W-:Y:S05]  /*24f0*/  CALL.REL.NOINC `($__internal_5_$__cuda_sm20_div_s64) ;  /* 0x00001d2000007944 */ /* 0x000fea0003c00000 */
[----:B------:R-:W-:Y:S01]  /*2500*/  IADD3 R23, P0, RZ, -R0, RZ ;  /* 0x80000000ff177210 */ /* 0x000fe20007f1e0ff */
[----:B------:R-:W-:Y:S01]  /*2510*/  IMAD.MOV.U32 R35, RZ, RZ, R37 ;  /* 0x000000ffff237224 */ /* 0x000fe200078e0025 */
[----:B------:R-:W-:Y:S02]  /*2520*/  MOV R34, R36 ;  /* 0x0000002400227202 */ /* 0x000fe40000000f00 */
[----:B------:R-:W-:Y:S02]  /*2530*/  IADD3.X R5, RZ, ~R21, RZ, P0, !PT ;  /* 0x80000015ff057210 */ /* 0x000fe400007fe4ff */
[----:B------:R-:W-:Y:S01]  /*2540*/  MOV R22, R0 ;  /* 0x0000000000167202 */ /* 0x000fe20000000f00 */
[----:B------:R-:W-:-:S04]  /*2550*/  IMAD.WIDE.U32 R34, R6, R23, R34 ;  /* 0x0000001706227225 */ /* 0x000fc800078e0022 */
[----:B------:R-:W-:Y:S01]  /*2560*/  IMAD R5, R5, R6, RZ ;  /* 0x0000000605057224 */ /* 0x000fe200078e02ff */
[----:B------:R-:W-:-:S03]  /*2570*/  MOV R6, R34 ;  /* 0x0000002200067202 */ /* 0x000fc60000000f00 */
[----:B------:R-:W-:Y:S01]  /*2580*/  IMAD R5, R4, R23, R5 ;  /* 0x0000001704057224 */ /* 0x000fe200078e0205 */
[----:B------:R-:W-:-:S03]  /*2590*/  MOV R23, R21 ;  /* 0x0000001500177202 */ /* 0x000fc60000000f00 */
[----:B------:R-:W-:Y:S01]  /*25a0*/  IMAD.IADD R5, R35, 0x1, R5 ;  /* 0x0000000123057824 */ /* 0x000fe200078e0205 */
[----:B------:R-:W-:Y:S05]  /*25b0*/  BRA `(.L_x_263) ;  /* 0x0000016000007947 */ /* 0x000fea0003800000 */
.L_x_262:
        /* <DEDUP_REMOVED lines=22> */
.L_x_263:
[----:B------:R-:W-:Y:S05]  /*2720*/  BSYNC B0 ;  /* 0x0000000000007941 */ /* 0x000fea0003800000 */
.L_x_261:
[-C--:B------:R-:W-:Y:S01]  /*2730*/  IMAD R21, R39, R19.reuse, RZ ;  /* 0x0000001327157224 */ /* 0x080fe200078e02ff */
[----:B------:R-:W-:Y:S01]  /*2740*/  ULDC.U8 UR5, c[0x0][0x329] ;  /* 0x0000ca4000057ab9 */ /* 0x000fe20000000000 */
[C---:B------:R-:W-:Y:S01]  /*2750*/  IMAD.WIDE.U32 R36, R38.reuse, R19, RZ ;  /* 0x0000001326247225 */ /* 0x040fe200078e00ff */
[----:B------:R-:W-:Y:S01]  /*2760*/  UISETP.NE.AND UP0, UPT, UR5, URZ, UPT ;  /* 0x0000003f0500728c */ /* 0x000fe2000bf05270 */
[----:B------:R-:W-:Y:S01]  /*2770*/  BSSY B0, `(.L_x_264) ;  /* 0x0000044000007945 */ /* 0x000fe20003800000 */
[----:B------:R-:W-:Y:S01]  /*2780*/  ULDC UR4, c[0x0][0x214] ;  /* 0x0000850000047ab9 */ /* 0x000fe20000000800 */
[----:B------:R-:W-:Y:S01]  /*2790*/  IMAD R21, R38, R18, R21 ;  /* 0x0000001226157224 */ /* 0x000fe200078e0215 */
[----:B------:R-:W-:Y:S01]  /*27a0*/  USEL UR4, UR4, 0x1, !UP0 ;  /* 0x0000000104047887 */ /* 0x000fe2000c000000 */
[----:B------:R-:W-:Y:S02]  /*27b0*/  IMAD R27, R5, R2, RZ ;  /* 0x00000002051b7224 */ /* 0x000fe400078e02ff */
[----:B------:R-:W-:Y:S01]  /*27c0*/  IMAD R33, R33, R26, RZ ;  /* 0x0000001a21217224 */ /* 0x000fe200078e02ff */
[----:B------:R-:W-:Y:S01]  /*27d0*/  IADD3 R0, R37, R21, RZ ;  /* 0x0000001525007210 */ /* 0x000fe20007ffe0ff */
[----:B------:R-:W-:Y:S01]  /*27e0*/  USHF.R.S32.HI UR5, URZ, 0x1f, UR4 ;  /* 0x0000001f3f057899 */ /* 0x000fe20008011404 */
[----:B------:R-:W-:Y:S01]  /*27f0*/  SHF.R.S32.HI R21, RZ, 0x1f, R26 ;  /* 0x0000001fff157819 */ /* 0x000fe2000001141a */
[----:B------:R-:W-:-:S02]  /*2800*/  IMAD R23, R23, UR4, RZ ;  /* 0x0000000417177c24 */ /* 0x000fc4000f8e02ff */
[-C--:B------:R-:W-:Y:S01]  /*2810*/  IMAD R35, R0, R17.reuse, RZ ;  /* 0x0000001100237224 */ /* 0x080fe200078e02ff */
[----:B------:R-:W-:Y:S01]  /*2820*/  SHF.R.S32.HI R0, RZ, 0x1f, R2 ;  /* 0x0000001fff007819 */ /* 0x000fe20000011402 */
[----:B------:R-:W-:Y:S02]  /*2830*/  IMAD R21, R21, R32, R33 ;  /* 0x0000002015157224 */ /* 0x000fe400078e0221 */
[----:B------:R-:W-:Y:S02]  /*2840*/  IMAD R35, R16, R36, R35 ;  /* 0x0000002410237224 */ /* 0x000fe400078e0223 */
[----:B------:R-:W-:-:S04]  /*2850*/  IMAD.WIDE.U32 R36, R36, R17, RZ ;  /* 0x0000001124247225 */ /* 0x000fc800078e00ff */
[----:B------:R-:W-:Y:S01]  /*2860*/  IMAD R27, R0, R6, R27 ;  /* 0x00000006001b7224 */ /* 0x000fe200078e021b */
[----:B------:R-:W-:Y:S01]  /*2870*/  IADD3 R5, R37, R35, RZ ;  /* 0x0000002325057210 */ /* 0x000fe20007ffe0ff */
[----:B------:R-:W-:-:S03]  /*2880*/  IMAD.WIDE.U32 R40, R6, R2, RZ ;  /* 0x0000000206287225 */ /* 0x000fc600078e00ff */
[----:B------:R-:W-:Y:S01]  /*2890*/  LOP3.LUT R0, R45, R5, RZ, 0xfc, !PT ;  /* 0x000000052d007212 */ /* 0x000fe200078efcff */
[----:B------:R-:W-:Y:S01]  /*28a0*/  IMAD.WIDE.U32 R32, R32, R26, RZ ;  /* 0x0000001a20207225 */ /* 0x000fe200078e00ff */
[----:B------:R-:W-:Y:S02]  /*28b0*/  IADD3 R6, R41, R27, RZ ;  /* 0x0000001b29067210 */ /* 0x000fe40007ffe0ff */
[----:B------:R-:W-:Y:S01]  /*28c0*/  ISETP.NE.U32.AND P0, PT, R0, RZ, PT ;  /* 0x000000ff0000720c */ /* 0x000fe20003f05070 */
[C---:B------:R-:W-:Y:S02]  /*28d0*/  IMAD R23, R22.reuse, UR5, R23 ;  /* 0x0000000516177c24 */ /* 0x040fe4000f8e0217 */
[----:B------:R-:W-:-:S04]  /*28e0*/  IMAD.WIDE.U32 R38, R22, UR4, RZ ;  /* 0x0000000416267c25 */ /* 0x000fc8000f8e00ff */
[-C--:B------:R-:W-:Y:S01]  /*28f0*/  IMAD R4, R9, R2.reuse, RZ ;  /* 0x0000000209047224 */ /* 0x080fe200078e02ff */
[----:B------:R-:W-:Y:S01]  /*2900*/  IADD3 R9, R39, R23, RZ ;  /* 0x0000001727097210 */ /* 0x000fe20007ffe0ff */
[----:B------:R-:W-:Y:S01]  /*2910*/  IMAD R3, R3, R2, RZ ;  /* 0x0000000203037224 */ /* 0x000fe200078e02ff */
[----:B------:R-:W-:-:S03]  /*2920*/  IADD3 R2, R33, R21, RZ ;  /* 0x0000001521027210 */ /* 0x000fc60007ffe0ff */
[----:B------:R-:W-:Y:S05]  /*2930*/  @!P0 BRA `(.L_x_265) ;  /* 0x0000010000008947 */ /* 0x000fea0003800000 */
[----:B------:R-:W-:Y:S01]  /*2940*/  IMAD.MOV.U32 R34, RZ, RZ, R44 ;  /* 0x000000ffff227224 */ /* 0x000fe200078e002c */
[----:B------:R-:W-:Y:S01]  /*2950*/  MOV R23, R45 ;  /* 0x0000002d00177202 */ /* 0x000fe20000000f00 */
[----:B------:R-:W-:Y:S01]  /*2960*/  IMAD.MOV.U32 R24, RZ, RZ, R36 ;  /* 0x000000ffff187224 */ /* 0x000fe200078e0024 */
[----:B------:R-:W-:Y:S02]  /*2970*/  MOV R22, 0x2990 ;  /* 0x0000299000167802 */ /* 0x000fe40000000f00 */
[----:B------:R-:W-:Y:S05]  /*2980*/  CALL.REL.NOINC `($__internal_5_$__cuda_sm20_div_s64) ;  /* 0x0000189000007944 */ /* 0x000fea0003c00000 */
[----:B------:R-:W-:Y:S02]  /*2990*/  IADD3 R20, P0, RZ, -R0, RZ ;  /* 0x80000000ff147210 */ /* 0x000fe40007f1e0ff */
[----:B------:R-:W-:Y:S02]  /*29a0*/  MOV R34, R44 ;  /* 0x0000002c00227202 */ /* 0x000fe40000000f00 */
[----:B------:R-:W-:Y:S02]  /*29b0*/  IADD3.X R23, RZ, ~R21, RZ, P0, !PT ;  /* 0x80000015ff177210 */ /* 0x000fe400007fe4ff */
[----:B------:R-:W-:Y:S01]  /*29c0*/  MOV R35, R45 ;  /* 0x0000002d00237202 */ /* 0x000fe20000000f00 */
[----:B------:R-:W-:Y:S01]  /*29d0*/  IMAD.MOV.U32 R45, RZ, RZ, R21 ;  /* 0x000000ffff2d7224 */ /* 0x000fe200078e0015 */
[----:B------:R-:W-:Y:S01]  /*29e0*/  MOV R44, R0 ;  /* 0x00000000002c7202 */ /* 0x000fe20000000f00 */
[----:B------:R-:W-:-:S02]  /*29f0*/  IMAD R23, R23, R36, RZ ;  /* 0x0000002417177224 */ /* 0x000fc400078e02ff */
[----:B------:R-:W-:-:S04]  /*2a00*/  IMAD.WIDE.U32 R36, R20, R36, R34 ;  /* 0x0000002414247225 */ /* 0x000fc800078e0022 */
[----:B------:R-:W-:-:S04]  /*2a10*/  IMAD R23, R5, R20, R23 ;  /* 0x0000001405177224 */ /* 0x000fc800078e0217 */
[----:B------:R-:W-:Y:S01]  /*2a20*/  IMAD.IADD R23, R37, 0x1, R23 ;  /* 0x0000000125177824 */ /* 0x000fe200078e0217 */
[----:B------:R-:W-:Y:S05]  /*2a30*/  BRA `(.L_x_266) ;  /* 0x0000017000007947 */ /* 0x000fea0003800000 */
.L_x_265:
        /* <DEDUP_REMOVED lines=23> */
.L_x_266:
[----:B------:R-:W-:Y:S05]  /*2bb0*/  BSYNC B0 ;  /* 0x0000000000007941 */ /* 0x000fea0003800000 */
.L_x_264:
        /* <DEDUP_REMOVED lines=11> */
[----:B------:R-:W-:Y:S02]  /*2c70*/  IADD3.X R20, RZ, ~R21, RZ, P0, !PT ;  /* 0x80000015ff147210 */ /* 0x000fe400007fe4ff */
[----:B------:R-:W-:Y:S01]  /*2c80*/  MOV R46, R0 ;  /* 0x00000000002e7202 */ /* 0x000fe20000000f00 */
[----:B------:R-:W-:Y:S01]  /*2c90*/  IMAD.WIDE.U32 R36, R19, R5, R36 ;  /* 0x0000000513247225 */ /* 0x000fe200078e0024 */
[----:B------:R-:W-:-:S03]  /*2ca0*/  MOV R47, R21 ;  /* 0x00000015002f7202 */ /* 0x000fc60000000f00 */
[----:B------:R-:W-:-:S04]  /*2cb0*/  IMAD R20, R20, R19, RZ ;  /* 0x0000001314147224 */ /* 0x000fc800078e02ff */
[----:B------:R-:W-:-:S05]  /*2cc0*/  IMAD R18, R18, R5, R20 ;  /* 0x0000000512127224 */ /* 0x000fca00078e0214 */
[----:B------:R-:W-:Y:S01]  /*2cd0*/  IADD3 R18, R37, R18, RZ ;  /* 0x0000001225127210 */ /* 0x000fe20007ffe0ff */
[----:B------:R-:W-:Y:S05]  /*2ce0*/  BRA `(.L_x_269) ;  /* 0x0000016000007947 */ /* 0x000fea0003800000 */
.L_x_268:
[----:B------:R-:W0:Y:S01]  /*2cf0*/  I2F.U32.RP R20, R19 ;  /* 0x0000001300147306 */ /* 0x000e220000209000 */
[----:B------:R-:W-:Y:S01]  /*2d00*/  HFMA2.MMA R22, -RZ, RZ, 0, 0 ;  /* 0x00000000ff167435 */ /* 0x000fe200000001ff */
[----:B------:R-:W-:Y:S01]  /*2d10*/  ISETP.NE.U32.AND P0, PT, R19, RZ, PT ;  /* 0x000000ff1300720c */ /* 0x000fe20003f05070 */
[----:B------:R-:W-:-:S05]  /*2d20*/  IMAD.MOV.U32 R47, RZ, RZ, RZ ;  /* 0x000000ffff2f7224 */ /* 0x000fca00078e00ff */
[----:B0-----:R-:W0:Y:S02]  /*2d30*/  MUFU.RCP R18, R20 ;  /* 0x0000001400127308 */ /* 0x001e240000001000 */
[----:B0-----:R-:W-:-:S06]  /*2d40*/  IADD3 R18, R18, 0xffffffe, RZ ;  /* 0x0ffffffe12127810 */ /* 0x001fcc0007ffe0ff */
[----:B------:R-:W0:Y:S02]  /*2d50*/  F2I.FTZ.U32.TRUNC.NTZ R23, R18 ;  /* 0x0000001200177305 */ /* 0x000e24000021f000 */
[----:B0-----:R-:W-:Y:S01]  /*2d60*/  IMAD.MOV R0, RZ, RZ, -R23 ;  /* 0x000000ffff007224 */ /* 0x001fe200078e0a17 */
[----:B------:R-:W-:-:S03]  /*2d70*/  MOV R18, RZ ;  /* 0x000000ff00127202 */ /* 0x000fc60000000f00 */
        /* <DEDUP_REMOVED lines=13> */
.L_x_269:
[----:B------:R-:W-:Y:S05]  /*2e50*/  BSYNC B0 ;  /* 0x0000000000007941 */ /* 0x000fea0003800000 */
.L_x_267:
        /* <DEDUP_REMOVED lines=22> */
.L_x_271:
        /* <DEDUP_REMOVED lines=23> */
.L_x_272:
[----:B------:R-:W-:Y:S05]  /*3130*/  BSYNC B0 ;  /* 0x0000000000007941 */ /* 0x000fea0003800000 */
.L_x_270:
[----:B------:R-:W-:Y:S01]  /*3140*/  SHF.R.S32.HI R0, RZ, 0x1f, R10 ;  /* 0x0000001fff007819 */ /* 0x000fe2000001140a */
[-C--:B------:R-:W-:Y:S01]  /*3150*/  IMAD R5, R23, R10.reuse, RZ ;  /* 0x0000000a17057224 */ /* 0x080fe200078e02ff */
[----:B------:R-:W-:Y:S01]  /*3160*/  SHF.R.S32.HI R17, RZ, 0x1f, R3 ;  /* 0x0000001fff117819 */ /* 0x000fe20000011403 */
[----:B------:R-:W-:Y:S01]  /*3170*/  IMAD.WIDE.U32 R46, R22, R10, RZ ;  /* 0x0000000a162e7225 */ /* 0x000fe200078e00ff */
[----:B------:R-:W-:Y:S01]  /*3180*/  LOP3.LUT R10, R45, R14, RZ, 0xfc, !PT ;  /* 0x0000000e2d0a7212 */ /* 0x000fe200078efcff */
[----:B------:R-:W-:Y:S02]  /*3190*/  BSSY B0, `(.L_x_273) ;  /* 0x0000038000007945 */ /* 0x000fe40003800000 */
[----:B------:R-:W-:Y:S01]  /*31a0*/  IMAD R37, R26, c[0x0][0x214], RZ ;  /* 0x000085001a257a24 */ /* 0x000fe200078e02ff */
[----:B------:R-:W-:Y:S01]  /*31b0*/  ISETP.NE.U32.AND P0, PT, R10, RZ, PT ;  /* 0x000000ff0a00720c */ /* 0x000fe20003f05070 */
[----:B------:R-:W-:Y:S02]  /*31c0*/  IMAD R5, R0, R22, R5 ;  /* 0x0000001600057224 */ /* 0x000fe400078e0205 */
[----:B------:R-:W-:Y:S01]  /*31d0*/  IMAD R0, R18, R37, RZ ;  /* 0x0000002512007224 */ /* 0x000fe200078e02ff */
[----:B------:R-:W-:Y:S01]  /*31e0*/  SHF.R.S32.HI R21, RZ, 0x1f, R37 ;  /* 0x0000001fff157819 */ /* 0x000fe20000011425 */
[----:B------:R-:W-:Y:S01]  /*31f0*/  IMAD R16, R16, R3, RZ ;  /* 0x0000000310107224 */ /* 0x000fe200078e02ff */
[----:B------:R-:W-:Y:S01]  /*3200*/  IADD3 R10, R47, R5, RZ ;  /* 0x000000052f0a7210 */ /* 0x000fe20007ffe0ff */
[----:B------:R-:W-:-:S04]  /*3210*/  IMAD.WIDE.U32 R18, R20, R3, RZ ;  /* 0x0000000314127225 */ /* 0x000fc800078e00ff */
[----:B------:R-:W-:Y:S02]  /*3220*/  IMAD R3, R21, R36, R0 ;  /* 0x0000002415037224 */ /* 0x000fe400078e0200 */
[----:B------:R-:W-:Y:S02]  /*3230*/  IMAD R17, R17, R20, R16 ;  /* 0x0000001411117224 */ /* 0x000fe400078e0210 */
[----:B------:R-:W-:-:S03]  /*3240*/  IMAD.WIDE.U32 R36, R36, R37, RZ ;  /* 0x0000002524247225 */ /* 0x000fc600078e00ff */
[----:B------:R-:W-:Y:S02]  /*3250*/  IADD3 R16, R19, R17, RZ ;  /* 0x0000001113107210 */ /* 0x000fe40007ffe0ff */
[----:B------:R-:W-:Y:S01]  /*3260*/  IADD3 R3, R37, R3, RZ ;  /* 0x0000000325037210 */ /* 0x000fe20007ffe0ff */
        /* <DEDUP_REMOVED lines=9> */
[----:B------:R-:W-:-:S02]  /*3300*/  MOV R22, R44 ;  /* 0x0000002c00167202 */ /* 0x000fc40000000f00 */
[----:B------:R-:W-:Y:S02]  /*3310*/  IADD3.X R20, RZ, ~R21, RZ, P0, !PT ;  /* 0x80000015ff147210 */ /* 0x000fe400007fe4ff */
        /* <DEDUP_REMOVED lines=8> */
.L_x_274:
        /* <DEDUP_REMOVED lines=23> */
.L_x_275:
[----:B------:R-:W-:Y:S05]  /*3510*/  BSYNC B0 ;  /* 0x0000000000007941 */ /* 0x000fea0003800000 */
.L_x_273:
[----:B------:R-:W-:Y:S01]  /*3520*/  LOP3.LUT R0, R45, R11, RZ, 0xfc, !PT ;  /* 0x0000000b2d007212 */ /* 0x000fe200078efcff */
[----:B------:R-:W-:Y:S01]  /*3530*/  IMAD R26, R7, R26, RZ ;  /* 0x0000001a071a7224 */ /* 0x000fe200078e02ff */
[----:B------:R-:W-:Y:S02]  /*3540*/  BSSY B0, `(.L_x_276) ;  /* 0x0000030000007945 */ /* 0x000fe40003800000 */
[----:B------:R-:W-:Y:S01]  /*3550*/  ISETP.NE.U32.AND P0, PT, R0, RZ, PT ;  /* 0x000000ff0000720c */ /* 0x000fe20003f05070 */
        /* <DEDUP_REMOVED lines=12> */
[----:B------:R-:W-:Y:S02]  /*3620*/  IADD3 R20, P0, RZ, -R0, RZ ;  /* 0x80000000ff147210 */ /* 0x000fe40007f1e0ff */
[----:B------:R-:W-:Y:S02]  /*3630*/  MOV R22, R44 ;  /* 0x0000002c00167202 */ /* 0x000fe40000000f00 */
[----:B------:R-:W-:-:S02]  /*3640*/  IADD3.X R14, RZ, ~R21, RZ, P0, !PT ;  /* 0x80000015ff0e7210 */ /* 0x000fc400007fe4ff */
[----:B------:R-:W-:-:S03]  /*3650*/  MOV R23, R45 ;  /* 0x0000002d00177202 */ /* 0x000fc60000000f00 */
[----:B------:R-:W-:Y:S02]  /*3660*/  IMAD R14, R14, R13, RZ ;  /* 0x0000000d0e0e7224 */ /* 0x000fe400078e02ff */
[----:B------:R-:W-:-:S04]  /*3670*/  IMAD.WIDE.U32 R22, R13, R20, R22 ;  /* 0x000000140d167225 */ /* 0x000fc800078e0016 */
[----:B------:R-:W-:Y:S02]  /*3680*/  IMAD R14, R11, R20, R14 ;  /* 0x000000140b0e7224 */ /* 0x000fe400078e020e */
[----:B------:R-:W-:Y:S02]  /*3690*/  IMAD.MOV.U32 R13, RZ, RZ, R22 ;  /* 0x000000ffff0d7224 */ /* 0x000fe400078e0016 */
[----:B------:R-:W-:Y:S01]  /*36a0*/  IMAD.MOV.U32 R20, RZ, RZ, R0 ;  /* 0x000000ffff147224 */ /* 0x000fe200078e0000 */
[----:B------:R-:W-:Y:S01]  /*36b0*/  IADD3 R5, R23, R14, RZ ;  /* 0x0000000e17057210 */ /* 0x000fe20007ffe0ff */
[----:B------:R-:W-:Y:S05]  /*36c0*/  BRA `(.L_x_278) ;  /* 0x0000017000007947 */ /* 0x000fea0003800000 */
.L_x_277:
        /* <DEDUP_REMOVED lines=10> */
[----:B------:R-:W-:-:S04]  /*3770*/  IMAD.HI.U32 R14, R5, R44, RZ ;  /* 0x0000002c050e7227 */ /* 0x000fc800078e00ff */
[----:B------:R-:W-:Y:S01]  /*3780*/  IMAD.MOV.U32 R5, RZ, RZ, RZ ;  /* 0x000000ffff057224 */ /* 0x000fe200078e00ff */
        /* <DEDUP_REMOVED lines=11> */
.L_x_278:
[----:B------:R-:W-:Y:S05]  /*3840*/  BSYNC B0 ;  /* 0x0000000000007941 */ /* 0x000fea0003800000 */
.L_x_276:
[----:B------:R-:W-:Y:S02]  /*3850*/  IADD3 R33, P1, P0, R40, R38, R32 ;  /* 0x0000002628217210 */ /* 0x000fe4000783e020 */
[----:B------:R-:W-:Y:S02]  /*3860*/  SHF.R.S32.HI R0, RZ, 0x1f, R8 ;  /* 0x0000001fff007819 */ /* 0x000fe40000011408 */
[----:B------:R-:W-:Y:S02]  /*3870*/  IADD3 R33, P3, P2, R46, R33, R36 ;  /* 0x000000212e217210 */ /* 0x000fe40007a7e024 */
[----:B------:R-:W-:Y:S02]  /*3880*/  IADD3.X R2, R6, R9, R2, P1, P0 ;  /* 0x0000000906027210 */ /* 0x000fe40000fe0402 */
[----:B------:R-:W-:Y:S02]  /*3890*/  IADD3 R18, P1, P0, R48, R33, R18 ;  /* 0x0000002130127210 */ /* 0x000fe4000783e012 */
[----:B------:R-:W-:Y:S01]  /*38a0*/  IADD3.X R2, R10, R2, R3, P3, P2 ;  /* 0x000000020a027210 */ /* 0x000fe20001fe4403 */
[----:B------:R-:W-:-:S03]  /*38b0*/  IMAD R3, R21, R8, RZ ;  /* 0x0000000815037224 */ /* 0x000fc600078e02ff */
[----:B------:R-:W-:Y:S01]  /*38c0*/  IADD3.X R19, R15, R2, R16, P1, P0 ;  /* 0x000000020f137210 */ /* 0x000fe20000fe0410 */
[----:B------:R-:W-:Y:S01]  /*38d0*/  IMAD R0, R0, R20, R3 ;  /* 0x0000001400007224 */ /* 0x000fe200078e0203 */
[----:B------:R-:W-:Y:S01]  /*38e0*/  SHF.R.S32.HI R3, RZ, 0x1f, R4 ;  /* 0x0000001fff037819 */ /* 0x000fe20000011404 */
[----:B------:R-:W-:Y:S02]  /*38f0*/  IMAD R2, R5, R4, RZ ;  /* 0x0000000405027224 */ /* 0x000fe400078e02ff */
        /* <DEDUP_REMOVED lines=9> */
.L_x_254:
[----:B------:R-:W-:-:S04]  /*3990*/  LEA R2, P0, R32, c[0x0][0x200], 0x2 ;  /* 0x0000800020027a11 */ /* 0x000fc800078010ff */
[----:B------:R-:W-:-:S05]  /*39a0*/  LEA.HI.X R3, R32, c[0x0][0x204], R33, 0x2, P0 ;  /* 0x0000810020037a11 */ /* 0x000fca00000f1421 */
[----:B------:R0:W-:Y:S04]  /*39b0*/  STG.E [R2.64], R29 ;  /* 0x0000001d02007986 */ /* 0x0001e8000c101908 */
.L_x_253:
[----:B------:R-:W-:Y:S05]  /*39c0*/  BSYNC B1 ;  /* 0x0000000000017941 */ /* 0x000fea0003800000 */
.L_x_252:
[----:B------:R-:W-:Y:S01]  /*39d0*/  ISETP.GE.OR P5, PT, R31, c[0x0][0x314], P5 ;  /* 0x0000c5001f007a0c */ /* 0x000fe20002fa6670 */
[----:B------:R-:W1:Y:S01]  /*39e0*/  S2R R18, SR_TID.X ;  /* 0x0000000000127919 */ /* 0x000e620000002100 */
[----:B------:R-:W-:Y:S01]  /*39f0*/  IMAD.MOV.U32 R0, RZ, RZ, c[0x0][0x314] ;  /* 0x0000c500ff007624 */ /* 0x000fe200078e00ff */
[----:B------:R-:W-:-:S04]  /*3a00*/  HFMA2.MMA R5, -RZ, RZ, 0, 0 ;  /* 0x00000000ff057435 */ /* 0x000fc800000001ff */
[----:B------:R-:W-:Y:S01]  /*3a10*/  ISETP.GE.AND P0, PT, R0, 0x1, PT ;  /* 0x000000010000780c */ /* 0x000fe20003f06270 */
[----:B------:R-:W-:-:S05]  /*3a20*/  IMAD.MOV.U32 R0, RZ, RZ, RZ ;  /* 0x000000ffff007224 */ /* 0x000fca00078e00ff */
[----:B------:R-:W-:-:S04]  /*3a30*/  @!P5 FADD.FTZ R4, -R29, R30 ;  /* 0x0000001e1d04d221 */ /* 0x000fc80000010100 */
[----:B------:R-:W-:-:S06]  /*3a40*/  @!P5 FMUL.FTZ R4, R4, 1.4426950216293334961 ;  /* 0x3fb8aa3b0404d820 */ /* 0x000fcc0000410000 */
[----:B------:R-:W2:Y:S01]  /*3a50*/  @!P5 MUFU.EX2 R4, R4 ;  /* 0x000000040004d308 */ /* 0x000ea20000000800 */
[----:B-1----:R-:W-:-:S04]  /*3a60*/  SHF.R.S32.HI R17, RZ, 0x1f, R18 ;  /* 0x0000001fff117819 */ /* 0x002fc80000011412 */
[----:B------:R-:W-:-:S04]  /*3a70*/  LEA.HI R17, R17, R18, RZ, 0x5 ;  /* 0x0000001211117211 */ /* 0x000fc800078f28ff */
[----:B0-----:R-:W-:Y:S02]  /*3a80*/  LOP3.LUT R3, R17, 0x3fffffe0, RZ, 0xc0, !PT ;  /* 0x3fffffe011037812 */ /* 0x001fe400078ec0ff */
[----:B------:R-:W-:-:S03]  /*3a90*/  SHF.R.S32.HI R17, RZ, 0x5, R17 ;  /* 0x00000005ff117819 */ /* 0x000fc60000011411 */
[----:B------:R-:W-:Y:S01]  /*3aa0*/  IMAD.IADD R18, R18, 0x1, -R3 ;  /* 0x0000000112127824 */ /* 0x000fe200078e0a03 */
[----:B--2---:R0:W-:Y:S01]  /*3ab0*/  @!P5 STS [R25.X4], R4 ;  /* 0x000000041900d388 */ /* 0x0041e20000004800 */
[----:B------:R-:W-:-:S03]  /*3ac0*/  CS2R R2, SRZ ;  /* 0x0000000000027805 */ /* 0x000fc6000001ff00 */
[----:B------:R-:W-:Y:S01]  /*3ad0*/  SHF.L.U32 R18, R18, 0x2, RZ ;  /* 0x0000000212127819 */ /* 0x000fe200000006ff */
[----:B------:R-:W-:Y:S06]  /*3ae0*/  BAR.SYNC.DEFER_BLOCKING 0x0 ;  /* 0x0000000000007b1d */ /* 0x000fec0000010000 */
[----:B------:R-:W-:Y:S05]  /*3af0*/  @!P0 BRA `(.L_x_279) ;  /* 0x0000024000008947 */ /* 0x000fea0003800000 */
[----:B------:R-:W-:Y:S01]  /*3b00*/  ULDC UR5, c[0x0][0x22c] ;  /* 0x00008b0000057ab9 */ /* 0x000fe20000000800 */
[C---:B------:R-:W-:Y:S01]  /*3b10*/  IMAD R13, R17.reuse, 0x80, R18 ;  /* 0x00000080110d7824 */ /* 0x040fe200078e0212 */
[----:B------:R-:W-:Y:S01]  /*3b20*/  UIMAD UR5, UR7, UR5, URZ ;  /* 0x00000005070572a4 */ /* 0x000fe2000f8e023f */
[C---:B------:R-:W-:Y:S01]  /*3b30*/  IADD3 R6, R12.reuse, -UR7, RZ ;  /* 0x800000070c067c10 */ /* 0x040fe2000fffe0ff */
[----:B------:R-:W-:Y:S01]  /*3b40*/  IMAD R20, R12, c[0x0][0x22c], RZ ;  /* 0x00008b000c147a24 */ /* 0x000fe200078e02ff */
[----:B------:R-:W-:Y:S01]  /*3b50*/  CS2R R8, SRZ ;  /* 0x0000000000087805 */ /* 0x000fe2000001ff00 */
[----:B------:R-:W-:Y:S01]  /*3b60*/  USHF.R.S32.HI UR4, URZ, 0x1f, UR5 ;  /* 0x0000001f3f047899 */ /* 0x000fe20008011405 */
[C---:B------:R-:W-:Y:S01]  /*3b70*/  ISETP.GE.AND P2, PT, R17.reuse, R6, PT ;  /* 0x000000061100720c */ /* 0x040fe20003f46270 */
[----:B------:R-:W-:Y:S01]  /*3b80*/  IMAD.SHL.U32 R6, R17, 0x4, RZ ;  /* 0x0000000411067824 */ /* 0x000fe200078e00ff */
[C---:B0-----:R-:W-:Y:S01]  /*3b90*/  IADD3 R4, P0, R13.reuse, UR5, RZ ;  /* 0x000000050d047c10 */ /* 0x041fe2000ff1e0ff */
[----:B------:R-:W-:Y:S01]  /*3ba0*/  IMAD.MOV.U32 R16, RZ, RZ, RZ ;  /* 0x000000ffff107224 */ /* 0x000fe200078e00ff */
[----:B------:R-:W-:Y:S01]  /*3bb0*/  CS2R R10, SRZ ;  /* 0x00000000000a7805 */ /* 0x000fe2000001ff00 */
[----:B------:R-:W-:Y:S01]  /*3bc0*/  IMAD.MOV.U32 R5, RZ, RZ, RZ ;  /* 0x000000ffff057224 */ /* 0x000fe200078e00ff */
[----:B------:R-:W-:Y:S01]  /*3bd0*/  LEA.HI.X.SX32 R13, R13, UR4, 0x1, P0 ;  /* 0x000000040d0d7c11 */ /* 0x000fe200080f0eff */
[----:B------:R-:W-:Y:S01]  /*3be0*/  IMAD.WIDE R20, R20, 0x4, RZ ;  /* 0x0000000414147825 */ /* 0x000fe200078e02ff */
[----:B------:R-:W-:-:S04]  /*3bf0*/  LEA R14, P0, R4, c[0x0][0x1d8], 0x2 ;  /* 0x00007600040e7a11 */ /* 0x000fc800078010ff */
[----:B------:R-:W-:-:S03]  /*3c00*/  LEA.HI.X R13, R4, c[0x0][0x1dc], R13, 0x2, P0 ;  /* 0x00007700040d7a11 */ /* 0x000fc600000f140d */
.L_x_282:
[----:B------:R-:W-:Y:S01]  /*3c10*/  BSSY B0, `(.L_x_280) ;  /* 0x0000007000007945 */ /* 0x000fe20003800000 */
[----:B------:R-:W-:-:S05]  /*3c20*/  @P2 BRA `(.L_x_281) ;  /* 0x0000005000002947 */ /* 0x000fca0003800000 */
[----:B------:R-:W-:Y:S01]  /*3c30*/  ISETP.GE.AND P0, PT, R18, c[0x0][0x220], PT ;  /* 0x0000880012007a0c */ /* 0x000fe20003f06270 */
[----:B------:R-:W-:Y:S01]  /*3c40*/  CS2R R8, SRZ ;  /* 0x0000000000087805 */ /* 0x000fe2000001ff00 */
[----:B------:R-:W-:Y:S11]  /*3c50*/  CS2R R10, SRZ ;  /* 0x00000000000a7805 */ /* 0x000ff6000001ff00 */
[----:B------:R-:W-:Y:S05]  /*3c60*/  @!P0 MOV R15, R13 ;  /* 0x0000000d000f8202 */ /* 0x000fea0000000f00 */
[----:B------:R0:W5:Y:S02]  /*3c70*/  @!P0 LDG.E.128 R8, [R14.64] ;  /* 0x000000080e088981 */ /* 0x000164000c1e1d00 */
.L_x_281:
[----:B------:R-:W-:Y:S05]  /*3c80*/  BSYNC B0 ;  /* 0x0000000000007941 */ /* 0x000fea0003800000 */
.L_x_280:
        /* <DEDUP_REMOVED lines=11> */
.L_x_279:
[----:B------:R-:W-:Y:S02]  /*3d40*/  IADD3 R17, R17, UR7, RZ ;  /* 0x0000000711117c10 */ /* 0x000fe4000fffe0ff */
[----:B0-----:R-:W-:-:S02]  /*3d50*/  F2FP.BF16.PACK_AB R4, R3, R0 ;  /* 0x000000000304723e */ /* 0x001fc400000010ff */
[----:B------:R-:W-:Y:S02]  /*3d60*/  ISETP.GE.AND P0, PT, R17, R12, PT ;  /* 0x0000000c1100720c */ /* 0x000fe40003f06270 */
[----:B------:R-:W-:-:S11]  /*3d70*/  F2FP.BF16.PACK_AB R5, R5, R2 ;  /* 0x000000020505723e */ /* 0x000fd600000010ff */
[----:B------:R-:W-:Y:S05]  /*3d80*/  @P0 EXIT ;  /* 0x000000000000094d */ /* 0x000fea0003800000 */
[----:B------:R-:W-:-:S13]  /*3d90*/  ISETP.GE.AND P0, PT, R18, c[0x0][0x220], PT ;  /* 0x0000880012007a0c */ /* 0x000fda0003f06270 */
[----:B------:R-:W-:Y:S05]  /*3da0*/  @P0 EXIT ;  /* 0x000000000000094d */ /* 0x000fea0003800000 */
[----:B------:R-:W-:Y:S02]  /*3db0*/  IABS R6, R7 ;  /* 0x0000000700067213 */ /* 0x000fe40000000000 */
[----:B------:R-:W-:Y:S02]  /*3dc0*/  IABS R8, R17 ;  /* 0x0000001100087213 */ /* 0x000fe40000000000 */
[----:B------:R-:W0:Y:S01]  /*3dd0*/  I2F.RP R2, R6 ;  /* 0x0000000600027306 */ /* 0x000e220000209400 */
[----:B------:R-:W-:Y:S02]  /*3de0*/  IABS R9, R7 ;  /* 0x0000000700097213 */ /* 0x000fe40000000000 */
[----:B------:R-:W-:-:S03]  /*3df0*/  SHF.R.S32.HI R19, RZ, 0x1f, R18 ;  /* 0x0000001fff137819 */ /* 0x000fc60000011412 */
[----:B------:R-:W-:Y:S02]  /*3e00*/  IMAD.MOV R9, RZ, RZ, -R9 ;  /* 0x000000ffff097224 */ /* 0x000fe400078e0a09 */
[----:B0-----:R-:W0:Y:S02]  /*3e10*/  MUFU.RCP R10, R2 ;  /* 0x00000002000a7308 */ /* 0x001e240000001000 */
[----:B0-----:R-:W-:-:S06]  /*3e20*/  IADD3 R10, R10, 0xffffffe, RZ ;  /* 0x0ffffffe0a0a7810 */ /* 0x001fcc0007ffe0ff */
[----:B------:R-:W0:Y:S02]  /*3e30*/  F2I.FTZ.U32.TRUNC.NTZ R11, R10 ;  /* 0x0000000a000b7305 */ /* 0x000e24000021f000 */
[----:B0-----:R-:W-:Y:S02]  /*3e40*/  IMAD.MOV R0, RZ, RZ, -R11 ;  /* 0x000000ffff007224 */ /* 0x001fe400078e0a0b */
[----:B------:R-:W-:Y:S02]  /*3e50*/  IMAD.MOV.U32 R10, RZ, RZ, RZ ;  /* 0x000000ffff0a7224 */ /* 0x000fe400078e00ff */
[----:B------:R-:W-:Y:S01]  /*3e60*/  IMAD R3, R0, R6, RZ ;  /* 0x0000000600037224 */ /* 0x000fe200078e02ff */
[----:B------:R-:W-:-:S03]  /*3e70*/  IABS R0, c[0x0][0x214] ;  /* 0x0000850000007a13 */ /* 0x000fc60000000000 */
[----:B------:R-:W-:-:S06]  /*3e80*/  IMAD.HI.U32 R3, R11, R3, R10 ;  /* 0x000000030b037227 */ /* 0x000fcc00078e000a */
[----:B------:R-:W-:Y:S02]  /*3e90*/  IMAD.HI.U32 R2, R3, R8, RZ ;  /* 0x0000000803027227 */ /* 0x000fe400078e00ff */
[----:B------:R-:W0:Y:S02]  /*3ea0*/  I2F.RP R3, R0 ;  /* 0x0000000000037306 */ /* 0x000e240000209400 */
[----:B------:R-:W-:-:S05]  /*3eb0*/  IMAD R9, R2, R9, R8 ;  /* 0x0000000902097224 */ /* 0x000fca00078e0208 */
[----:B------:R-:W-:Y:S01]  /*3ec0*/  ISETP.GT.U32.AND P1, PT, R6, R9, PT ;  /* 0x000000090600720c */ /* 0x000fe20003f24070 */
[----:B0-----:R-:W0:-:S12]  /*3ed0*/  MUFU.RCP R3, R3 ;  /* 0x0000000300037308 */ /* 0x001e180000001000 */
[-C--:B------:R-:W-:Y:S02]  /*3ee0*/  @!P1 IADD3 R9, R9, -R6.reuse, RZ ;  /* 0x8000000609099210 */ /* 0x080fe40007ffe0ff */
[----:B------:R-:W-:Y:S02]  /*3ef0*/  @!P1 IADD3 R2, R2, 0x1, RZ ;  /* 0x0000000102029810 */ /* 0x000fe40007ffe0ff */
[----:B------:R-:W-:Y:S02]  /*3f00*/  ISETP.GE.U32.AND P2, PT, R9, R6, PT ;  /* 0x000000060900720c */ /* 0x000fe40003f46070 */
[----:B------:R-:W-:Y:S02]  /*3f10*/  LOP3.LUT R6, R17, R7, RZ, 0x3c, !PT ;  /* 0x0000000711067212 */ /* 0x000fe400078e3cff */
[----:B------:R-:W-:Y:S02]  /*3f20*/  ISETP.NE.AND P1, PT, R7, RZ, PT ;  /* 0x000000ff0700720c */ /* 0x000fe40003f25270 */
[----:B------:R-:W-:-:S02]  /*3f30*/  ISETP.GE.AND P0, PT, R6, RZ, PT ;  /* 0x000000ff0600720c */ /* 0x000fc40003f06270 */
[----:B0-----:R-:W-:-:S04]  /*3f40*/  IADD3 R10, R3, 0xffffffe, RZ ;  /* 0x0ffffffe030a7810 */ /* 0x001fc80007ffe0ff */
[----:B------:R0:W1:Y:S01]  /*3f50*/  F2I.FTZ.U32.TRUNC.NTZ R11, R10 ;  /* 0x0000000a000b7305 */ /* 0x000062000021f000 */
[----:B------:R-:W-:-:S06]  /*3f60*/  @P2 IADD3 R2, R2, 0x1, RZ ;  /* 0x0000000102022810 */ /* 0x000fcc0007ffe0ff */
[----:B------:R-:W-:Y:S01]  /*3f70*/  @!P0 IMAD.MOV R2, RZ, RZ, -R2 ;  /* 0x000000ffff028224 */ /* 0x000fe200078e0a02 */
[----:B------:R-:W-:-:S05]  /*3f80*/  @!P1 LOP3.LUT R2, RZ, R7, RZ, 0x33, !PT ;  /* 0x00000007ff029212 */ /* 0x000fca00078e33ff */
[C---:B------:R-:W-:Y:S02]  /*3f90*/  IMAD R8, R2.reuse, R7, RZ ;  /* 0x0000000702087224 */ /* 0x040fe400078e02ff */
[----:B------:R-:W-:Y:S01]  /*3fa0*/  IMAD.WIDE.U32 R18, R2, c[0x0][0x1e0], R18 ;  /* 0x0000780002127a25 */ /* 0x000fe200078e0012 */
[----:B0-----:R-:W-:-:S03]  /*3fb0*/  HFMA2.MMA R10, -RZ, RZ, 0, 0 ;  /* 0x00000000ff0a7435 */ /* 0x001fc600000001ff */
[----:B-1----:R-:W-:Y:S02]  /*3fc0*/  IMAD.MOV R3, RZ, RZ, -R11 ;  /* 0x000000ffff037224 */ /* 0x002fe400078e0a0b */
[----:B------:R-:W-:Y:S02]  /*3fd0*/  IMAD.IADD R7, R17, 0x1, -R8 ;  /* 0x0000000111077824 */ /* 0x000fe400078e0a08 */
[----:B------:R-:W-:-:S03]  /*3fe0*/  IMAD R6, R3, R0, RZ ;  /* 0x0000000003067224 */ /* 0x000fc600078e02ff */
[----:B------:R-:W-:Y:S01]  /*3ff0*/  IABS R3, R7 ;  /* 0x0000000700037213 */ /* 0x000fe20000000000 */
[----:B------:R-:W-:Y:S01]  /*4000*/  IMAD.HI.U32 R6, R11, R6, R10 ;  /* 0x000000060b067227 */ /* 0x000fe200078e000a */
[----:B------:R-:W-:-:S04]  /*4010*/  LOP3.LUT R7, R7, c[0x0][0x214], RZ, 0x3c, !PT ;  /* 0x0000850007077a12 */ /* 0x000fc800078e3cff */
[----:B------:R-:W-:Y:S01]  /*4020*/  ISETP.GE.AND P1, PT, R7, RZ, PT ;  /* 0x000000ff0700720c */ /* 0x000fe20003f26270 */
        /* <DEDUP_REMOVED lines=11> */
[----:B------:R-:W-:Y:S02]  /*40e0*/  @P2 IADD3 R9, R9, 0x1, RZ ;  /* 0x0000000109092810 */ /* 0x000fe40007ffe0ff */
[----:B------:R-:W-:Y:S02]  /*40f0*/  IMAD.IADD R19, R19, 0x1, R3 ;  /* 0x0000000113137824 */ /* 0x000fe400078e0203 */
[----:B------:R-:W-:Y:S02]  /*4100*/  @!P1 IADD3 R9, -R9, RZ, RZ ;  /* 0x000000ff09099210 */ /* 0x000fe40007ffe1ff */
[----:B------:R-:W-:-:S04]  /*4110*/  @!P0 LOP3.LUT R9, RZ, c[0x0][0x214], RZ, 0x33, !PT ;  /* 0x00008500ff098a12 */ /* 0x000fc800078e33ff */
[----:B------:R-:W-:Y:S01]  /*4120*/  SHF.R.S32.HI R0, RZ, 0x1f, R9 ;  /* 0x0000001fff007819 */ /* 0x000fe20000011409 */
[C---:B------:R-:W-:Y:S02]  /*4130*/  IMAD R8, R9.reuse, c[0x0][0x214], R8 ;  /* 0x0000850009087a24 */ /* 0x040fe400078e0208 */
[----:B------:R-:W-:-:S04]  /*4140*/  IMAD.WIDE.U32 R18, R9, c[0x0][0x1f0], R18 ;  /* 0x00007c0009127a25 */ /* 0x000fc800078e0012 */
[----:B------:R-:W-:Y:S02]  /*4150*/  IMAD R0, R0, c[0x0][0x1f0], RZ ;  /* 0x00007c0000007a24 */ /* 0x000fe400078e02ff */
[----:B------:R-:W-:Y:S02]  /*4160*/  IMAD.IADD R8, R17, 0x1, -R8 ;  /* 0x0000000111087824 */ /* 0x000fe400078e0a08 */
[----:B------:R-:W-:-:S03]  /*4170*/  IMAD R9, R9, c[0x0][0x1f4], R0 ;  /* 0x00007d0009097a24 */ /* 0x000fc600078e0200 */
[----:B------:R-:W-:Y:S02]  /*4180*/  SHF.R.S32.HI R0, RZ, 0x1f, R8 ;  /* 0x0000001fff007819 */ /* 0x000fe40000011408 */
[----:B------:R-:W-:-:S03]  /*4190*/  IADD3 R19, R19, R9, RZ ;  /* 0x0000000913137210 */ /* 0x000fc60007ffe0ff */
[----:B------:R-:W-:-:S04]  /*41a0*/  IMAD R3, R0, c[0x0][0x1e8], RZ ;  /* 0x00007a0000037a24 */ /* 0x000fc800078e02ff */
[C---:B------:R-:W-:Y:S02]  /*41b0*/  IMAD R3, R8.reuse, c[0x0][0x1ec], R3 ;  /* 0x00007b0008037a24 */ /* 0x040fe400078e0203 */
[----:B------:R-:W-:-:S04]  /*41c0*/  IMAD.WIDE.U32 R8, R8, c[0x0][0x1e8], R18 ;  /* 0x00007a0008087a25 */ /* 0x000fc800078e0012 */
[----:B------:R-:W-:Y:S01]  /*41d0*/  IMAD.IADD R3, R9, 0x1, R3 ;  /* 0x0000000109037824 */ /* 0x000fe200078e0203 */
[----:B------:R-:W-:-:S04]  /*41e0*/  LEA R2, P0, R8, c[0x0][0x1d0], 0x1 ;  /* 0x0000740008027a11 */ /* 0x000fc800078008ff */
[----:B------:R-:W-:-:S05]  /*41f0*/  LEA.HI.X R3, R8, c[0x0][0x1d4], R3, 0x1, P0 ;  /* 0x0000750008037a11 */ /* 0x000fca00000f0c03 */
[----:B------:R-:W-:Y:S01]  /*4200*/  STG.E.64 [R2.64], R4 ;  /* 0x0000000402007986 */ /* 0x000fe2000c101b08 */
[----:B------:R-:W-:Y:S05]  /*4210*/  EXIT ;  /* 0x000000000000794d */ /* 0x000fea0003800000 */
        .weak           $__internal_5_$__cuda_sm20_div_s64
        .type           $__internal_5_$__cuda_sm20_div_s64,@function
        .size           $__internal_5_$__cuda_sm20_div_s64,(.L_x_8267 - $__internal_5_$__cuda_sm20_div_s64)
$__internal_5_$__cuda_sm20_div_s64:
        /* <DEDUP_REMOVED lines=17> */
[----:B------:R-:W-:-:S04]  /*4330*/  IMAD.HI.U32 R20, R51, R0, RZ ;  /* 0x0000000033147227 */ /* 0x000fc800078e00ff */
[----:B------:R-:W-:-:S04]  /*4340*/  IMAD.HI.U32 R21, P2, R51, R21, R52 ;  /* 0x0000001533157227 */ /* 0x000fc80007840034 */
[----:B------:R-:W-:Y:S02]  /*4350*/  IMAD R0, R51, R0, RZ ;  /* 0x0000000033007224 */ /* 0x000fe400078e02ff */
[----:B------:R-:W-:-:S03]  /*4360*/  IMAD.X R20, R20, 0x1, R51, P0 ;  /* 0x0000000114147824 */ /* 0x000fc600000e0633 */
[----:B------:R-:W-:-:S04]  /*4370*/  IADD3 R51, P0, R0, R21, RZ ;  /* 0x0000001500337210 */ /* 0x000fc80007f1e0ff */
[----:B------:R-:W-:Y:S01]  /*4380*/  IADD3.X R21, RZ, RZ, R20, P0, P2 ;  /* 0x000000ffff157210 */ /* 0x000fe200007e4414 */
[----:B------:R-:W-:Y:S01]  /*4390*/  IMAD.WIDE.U32 R52, R51, R42, RZ ;  /* 0x0000002a33347225 */ /* 0x000fe200078e00ff */
[----:B------:R-:W-:-:S03]  /*43a0*/  ISETP.GE.AND P2, PT, R23, RZ, PT ;  /* 0x000000ff1700720c */ /* 0x000fc60003f46270 */
[----:B------:R-:W-:Y:S01]  /*43b0*/  IMAD R0, R51, R43, R53 ;  /* 0x0000002b33007224 */ /* 0x000fe200078e0235 */
[----:B------:R-:W-:-:S03]  /*43c0*/  IADD3 R20, P0, RZ, -R52, RZ ;  /* 0x80000034ff147210 */ /* 0x000fc60007f1e0ff */
[----:B------:R-:W-:Y:S02]  /*43d0*/  IMAD R0, R21, R42, R0 ;  /* 0x0000002a15007224 */ /* 0x000fe400078e0200 */
[----:B------:R-:W-:-:S04]  /*43e0*/  IMAD.HI.U32 R50, R51, R20, RZ ;  /* 0x0000001433327227 */ /* 0x000fc800078e00ff */
[----:B------:R-:W-:-:S04]  /*43f0*/  IMAD.X R0, RZ, RZ, ~R0, P0 ;  /* 0x000000ffff007224 */ /* 0x000fc800000e0e00 */
[----:B------:R-:W-:-:S04]  /*4400*/  IMAD.WIDE.U32 R50, P0, R51, R0, R50 ;  /* 0x0000000033327225 */ /* 0x000fc80007800032 */
[----:B------:R-:W-:-:S04]  /*4410*/  IMAD.HI.U32 R28, R21, R0, RZ ;  /* 0x00000000151c7227 */ /* 0x000fc800078e00ff */
[----:B------:R-:W-:-:S04]  /*4420*/  IMAD.HI.U32 R20, P4, R21, R20, R50 ;  /* 0x0000001415147227 */ /* 0x000fc80007880032 */
[----:B------:R-:W-:Y:S01]  /*4430*/  IMAD.X R35, R28, 0x1, R21, P0 ;  /* 0x000000011c237824 */ /* 0x000fe200000e0615 */
[----:B------:R-:W-:Y:S01]  /*4440*/  IADD3 R27, P0, RZ, -R34, RZ ;  /* 0x80000022ff1b7210 */ /* 0x000fe20007f1e0ff */
[----:B------:R-:W-:Y:S02]  /*4450*/  IMAD R21, R21, R0, RZ ;  /* 0x0000000015157224 */ /* 0x000fe400078e02ff */
[----:B------:R-:W-:Y:S01]  /*4460*/  IMAD.MOV.U32 R51, RZ, RZ, RZ ;  /* 0x000000ffff337224 */ /* 0x000fe200078e00ff */
[----:B------:R-:W-:Y:S02]  /*4470*/  SEL R0, R27, R34, !P2 ;  /* 0x000000221b007207 */ /* 0x000fe40005000000 */
[----:B------:R-:W-:Y:S01]  /*4480*/  IADD3 R21, P3, R21, R20, RZ ;  /* 0x0000001415157210 */ /* 0x000fe20007f7e0ff */
[----:B------:R-:W-:-:S03]  /*4490*/  IMAD.X R20, RZ, RZ, ~R23, P0 ;  /* 0x000000ffff147224 */ /* 0x000fc600000e0e17 */
[----:B------:R-:W-:Y:S01]  /*44a0*/  IADD3.X R35, RZ, RZ, R35, P3, P4 ;  /* 0x000000ffff237210 */ /* 0x000fe20001fe8423 */
[----:B------:R-:W-:Y:S01]  /*44b0*/  IMAD.HI.U32 R50, R21, R0, RZ ;  /* 0x0000000015327227 */ /* 0x000fe200078e00ff */
[----:B------:R-:W-:-:S05]  /*44c0*/  SEL R20, R20, R23, !P2 ;  /* 0x0000001714147207 */ /* 0x000fca0005000000 */
[----:B------:R-:W-:-:S04]  /*44d0*/  IMAD.WIDE.U32 R50, R21, R20, R50 ;  /* 0x0000001415327225 */ /* 0x000fc800078e0032 */
[C---:B------:R-:W-:Y:S02]  /*44e0*/  IMAD R28, R35.reuse, R20, RZ ;  /* 0x00000014231c7224 */ /* 0x040fe400078e02ff */
[----:B------:R-:W-:-:S05]  /*44f0*/  IMAD.HI.U32 R21, P3, R35, R0, R50 ;  /* 0x0000000023157227 */ /* 0x000fca0007860032 */
[----:B------:R-:W-:-:S05]  /*4500*/  IADD3 R28, P2, R28, R21, RZ ;  /* 0x000000151c1c7210 */ /* 0x000fca0007f5e0ff */
[----:B------:R-:W-:-:S04]  /*4510*/  IMAD.WIDE.U32 R50, R28, R42, RZ ;  /* 0x0000002a1c327225 */ /* 0x000fc800078e00ff */
[----:B------:R-:W-:Y:S01]  /*4520*/  IMAD R27, R28, R43, R51 ;  /* 0x0000002b1c1b7224 */ /* 0x000fe200078e0233 */
[----:B------:R-:W-:Y:S01]  /*4530*/  IADD3 R21, P0, -R50, R0, RZ ;  /* 0x0000000032157210 */ /* 0x000fe20007f1e1ff */
[----:B------:R-:W-:-:S05]  /*4540*/  IMAD.HI.U32 R0, R35, R20, RZ ;  /* 0x0000001423007227 */ /* 0x000fca00078e00ff */
[----:B------:R-:W-:Y:S02]  /*4550*/  IADD3.X R0, R0, RZ, RZ, P3, !PT ;  /* 0x000000ff00007210 */ /* 0x000fe40001ffe4ff */
[----:B------:R-:W-:-:S03]  /*4560*/  ISETP.GE.U32.AND P3, PT, R21, R42, PT ;  /* 0x0000002a1500720c */ /* 0x000fc60003f66070 */
[----:B------:R-:W-:-:S04]  /*4570*/  IMAD.X R0, RZ, RZ, R0, P2 ;  /* 0x000000ffff007224 */ /* 0x000fc800010e0600 */
[----:B------:R-:W-:-:S04]  /*4580*/  IMAD R27, R0, R42, R27 ;  /* 0x0000002a001b7224 */ /* 0x000fc800078e021b */
[----:B------:R-:W-:Y:S01]  /*4590*/  IMAD.X R27, R20, 0x1, ~R27, P0 ;  /* 0x00000001141b7824 */ /* 0x000fe200000e0e1b */
[----:B------:R-:W-:-:S04]  /*45a0*/  IADD3 R20, P0, R21, -R42, RZ ;  /* 0x8000002a15147210 */ /* 0x000fc80007f1e0ff */
[----:B------:R-:W-:-:S04]  /*45b0*/  ISETP.GE.U32.AND.EX P3, PT, R27, R43, PT, P3 ;  /* 0x0000002b1b00720c */ /* 0x000fc80003f66130 */
[----:B------:R-:W-:Y:S01]  /*45c0*/  SEL R21, R20, R21, P3 ;  /* 0x0000001514157207 */ /* 0x000fe20001800000 */
[----:B------:R-:W-:-:S03]  /*45d0*/  IMAD.X R20, R27, 0x1, ~R43, P0 ;  /* 0x000000011b147824 */ /* 0x000fc600000e0e2b */
[----:B------:R-:W-:Y:S01]  /*45e0*/  ISETP.GE.U32.AND P2, PT, R21, R42, PT ;  /* 0x0000002a1500720c */ /* 0x000fe20003f46070 */
[----:B------:R-:W-:Y:S01]  /*45f0*/  IMAD.MOV.U32 R42, RZ, RZ, R22 ;  /* 0x000000ffff2a7224 */ /* 0x000fe200078e0016 */
[----:B------:R-:W-:Y:S02]  /*4600*/  IADD3 R21, P0, R28, 0x1, RZ ;  /* 0x000000011c157810 */ /* 0x000fe40007f1e0ff */
[----:B------:R-:W-:Y:S02]  /*4610*/  SEL R27, R20, R27, P3 ;  /* 0x0000001b141b7207 */ /* 0x000fe40001800000 */
[----:B------:R-:W-:Y:S01]  /*4620*/  SEL R28, R21, R28, P3 ;  /* 0x0000001c151c7207 */ /* 0x000fe20001800000 */
[----:B------:R-:W-:Y:S01]  /*4630*/  IMAD.X R21, RZ, RZ, R0, P0 ;  /* 0x000000ffff157224 */ /* 0x000fe200000e0600 */
[----:B------:R-:W-:Y:S01]  /*4640*/  ISETP.GE.U32.AND.EX P2, PT, R27, R43, PT, P2 ;  /* 0x0000002b1b00720c */ /* 0x000fe20003f46120 */
[----:B------:R-:W-:Y:S01]  /*4650*/  IMAD.MOV.U32 R43, RZ, RZ, 0x0 ;  /* 0x00000000ff2b7424 */ /* 0x000fe200078e00ff */
[----:B------:R-:W-:-:S02]  /*4660*/  IADD3 R27, P0, R28, 0x1, RZ ;  /* 0x000000011c1b7810 */ /* 0x000fc40007f1e0ff */
[----:B------:R-:W-:Y:S02]  /*4670*/  SEL R21, R21, R0, P3 ;  /* 0x0000000015157207 */ /* 0x000fe40001800000 */
[----:B------:R-:W-:Y:S02]  /*4680*/  SEL R27, R27, R28, P2 ;  /* 0x0000001c1b1b7207 */ /* 0x000fe40001000000 */
[----:B------:R-:W-:Y:S02]  /*4690*/  IADD3.X R0, RZ, R21, RZ, P0, !PT ;  /* 0x00000015ff007210 */ /* 0x000fe400007fe4ff */
[----:B------:R-:W-:Y:S02]  /*46a0*/  LOP3.LUT R20, R5, R23, RZ, 0x3c, !PT ;  /* 0x0000001705147212 */ /* 0x000fe400078e3cff */
[----:B------:R-:W-:Y:S02]  /*46b0*/  SEL R21, R0, R21, P2 ;  /* 0x0000001500157207 */ /* 0x000fe40001000000 */
        /* <DEDUP_REMOVED lines=9> */
[----:B------:R-:W-:Y:S06]  /*4750*/  RET.REL.NODEC R42 `(_ZN5flash32flash_fwd_splitkv_combine_kernelI23Flash_fwd_kernel_traitsILi128ELi64ELi128ELi4ELb0ELb0EN7cutlass10bfloat16_tE19Flash_kernel_traitsILi128ELi64ELi128ELi4ES3_EELi4ELi2ELb0EEEvNS_16Flash_fwd_paramsE) ;  /* 0xffffb8a02a007950 */ /* 0x000fec0003c3ffff */
.L_x_283:
        /* <DEDUP_REMOVED lines=10> */
.L_x_8267:


//--------------------- .text._ZN5flash32flash_fwd_splitkv_combine_kernelI23Flash_fwd_kernel_traitsILi128ELi64ELi128ELi4ELb0ELb0EN7cutlass10bfloat16_tE19Flash_kernel_traitsILi128ELi64ELi128ELi4ES3_EELi4ELi1ELb0EEEvNS_16Flash_fwd_paramsE --------------------------
	.section	.text._ZN5flash32flash_fwd_splitkv_combine_kernelI23Flash_fwd_kernel_traitsILi128ELi64ELi128ELi4ELb0ELb0EN7cutlass10bfloat16_tE19Flash_kernel_traitsILi128ELi64ELi128ELi4ES3_EELi4ELi1ELb0EEEvNS_16Flash_fwd_paramsE,"ax",@progbits
	.sectioninfo	@"SHI_REGISTERS=54"
	.align	128
        .global         _ZN5flash32flash_fwd_splitkv_combine_kernelI23Flash_fwd_kernel_traitsILi128ELi64ELi128ELi4ELb0ELb0EN7cutlass10bfloat16_tE19Flash_kernel_traitsILi128ELi64ELi128ELi4ES3_EELi4ELi1ELb0EEEvNS_16Flash_fwd_paramsE
        .type           _ZN5flash32flash_fwd_splitkv_combine_kernelI23Flash_fwd_kernel_traitsILi128ELi64ELi128ELi4ELb0ELb0EN7cutlass10bfloat16_tE19Flash_kernel_traitsILi128ELi64ELi128ELi4ES3_EELi4ELi1ELb0EEEvNS_16Flash_fwd_paramsE,@function
        .size           _ZN5flash32flash_fwd_splitkv_combine_kernelI23Flash_fwd_kernel_traitsILi128ELi64ELi128ELi4ELb0ELb0EN7cutlass10bfloat16_tE19Flash_kernel_traitsILi128ELi64ELi128ELi4ES3_EELi4ELi1ELb0EEEvNS_16Flash_fwd_paramsE,(.L_x_8268 - _ZN5flash32flash_fwd_splitkv_combine_kernelI23Flash_fwd_kernel_traitsILi128ELi64ELi128ELi4ELb0ELb0EN7cutlass10bfloat16_tE19Flash_kernel_traitsILi128ELi64ELi128ELi4ES3_EELi4ELi1ELb0EEEvNS_16Flash_fwd_paramsE)
        .other          _ZN5flash32flash_fwd_splitkv_combine_kernelI23Flash_fwd_kernel_traitsILi128ELi64ELi128ELi4ELb0ELb0EN7cutlass10bfloat16_tE19Flash_kernel_traitsILi128ELi64ELi128ELi4ES3_EELi4ELi1ELb0EEEvNS_16Flash_fwd_paramsE,@"STO_CUDA_ENTRY STV_DEFAULT"
_ZN5flash32flash_fwd_splitkv_combine_kernelI23Flash_fwd_kernel_traitsILi128ELi64ELi128ELi4ELb0ELb0EN7cutlass10bfloat16_tE19Flash_kernel_traitsILi128ELi64ELi128ELi4ES3_EELi4ELi1ELb0EEEvNS_16Flash_fwd_paramsE:
.text._ZN5flash32flash_fwd_splitkv_combine_kernelI23Flash_fwd_kernel_traitsILi128ELi64ELi128ELi4ELb0ELb0EN7cutlass10bfloat16_tE19Flash_kernel_traitsILi128ELi64ELi128ELi4ES3_EELi4ELi1ELb0EEEvNS_16Flash_fwd_paramsE:
        /* <DEDUP_REMOVED lines=23> */
[----:B------:R-:W-:Y:S05]  /*0170*/  CALL.REL.NOINC `($__internal_6_$__cuda_sm20_div_s64) ;  /* 0x0000417000007944 */ /* 0x000fea0003c00000 */
[----:B------:R-:W-:Y:S02]  /*0180*/  MOV R8, R0 ;  /* 0x0000000000087202 */ /* 0x000fe40000000f00 */
[----:B------:R-:W-:Y:S01]  /*0190*/  MOV R9, R23 ;  /* 0x0000001700097202 */ /* 0x000fe20000000f00 */
[----:B------:R-:W-:Y:S05]  /*01a0*/  BRA `(.L_x_285) ;  /* 0x0000013000007947 */ /* 0x000fea0003800000 */
.L_x_284:
        /* <DEDUP_REMOVED lines=8> */
[----:B------:R-:W-:Y:S01]  /*0230*/  IMAD.HI.U32 R0, R9, R0, R8 ;  /* 0x0000000009007227 */ /* 0x000fe200078e0008 */
[----:B------:R-:W-:-:S05]  /*0240*/  HFMA2.MMA R9, -RZ, RZ, 0, 0 ;  /* 0x00000000ff097435 */ /* 0x000fca00000001ff */
        /* <DEDUP_REMOVED lines=9> */
.L_x_285:
        /* <DEDUP_REMOVED lines=17> */
.L_x_287:
        /* <DEDUP_REMOVED lines=19> */
.L_x_288:
[----:B------:R-:W-:Y:S05]  /*0520*/  BSYNC B0 ;  /* 0x0000000000007941 */ /* 0x000fea0003800000 */
.L_x_286:
        /* <DEDUP_REMOVED lines=45> */
.L_x_290:
        /* <DEDUP_REMOVED lines=19> */
.L_x_291:
[----:B------:R-:W-:Y:S05]  /*0930*/  BSYNC B0 ;  /* 0x0000000000007941 */ /* 0x000fea0003800000 */
.L_x_289:
        /* <DEDUP_REMOVED lines=26> */
[----:B------:R-:W-:-:S13]  /*0ae0*/  ISETP.GE.U32.AND P0, PT, R0, R8, PT ;  /* 0x000000080000720c */ /* 0x000fda0003f06070 */
[----:B------:R-:W-:-:S05]  /*0af0*/  @P0 IADD3 R7, R7, 0x1, RZ ;  /* 0x0000000107070810 */ /* 0x000fca0007ffe0ff */
[----:B------:R-:W-:Y:S02]  /*0b00*/  IMAD.MOV.U32 R3, RZ, RZ, R7 ;  /* 0x000000ffff037224 */ /* 0x000fe400078e0007 */
[----:B------:R-:W-:Y:S02]  /*0b10*/  IMAD.MOV.U32 R7, RZ, RZ, c[0x0][0x1c0] ;  /* 0x00007000ff077624 */ /* 0x000fe400078e00ff */
[----:B------:R-:W-:Y:S01]  /*0b20*/  @!P2 IMAD.MOV R3, RZ, RZ, -R3 ;  /* 0x000000ffff03a224 */ /* 0x000fe200078e0a03 */
[----:B------:R-:W-:Y:S02]  /*0b30*/  @!P1 LOP3.LUT R3, RZ, c[0x0][0x214], RZ, 0x33, !PT ;  /* 0x00008500ff039a12 */ /* 0x000fe400078e33ff */
[C---:B------:R-:W-:Y:S01]  /*0b40*/  IADD3 R9, R7.reuse, -0x1, RZ ;  /* 0xffffffff07097810 */ /* 0x040fe20007ffe0ff */
[----:B------:R-:W-:Y:S02]  /*0b50*/  IMAD R7, R7, c[0x0][0x214], RZ ;  /* 0x0000850007077a24 */ /* 0x000fe400078e02ff */
        /* <DEDUP_REMOVED lines=44> */
.L_x_293:
        /* <DEDUP_REMOVED lines=19> */
.L_x_294:
[----:B------:R-:W-:Y:S05]  /*0f50*/  BSYNC B0 ;  /* 0x0000000000007941 */ /* 0x000fea0003800000 */
.L_x_292:
        /* <DEDUP_REMOVED lines=43> */
.L_x_296:
        /* <DEDUP_REMOVED lines=19> */
.L_x_297:
[----:B------:R-:W-:Y:S05]  /*1340*/  BSYNC B0 ;  /* 0x0000000000007941 */ /* 0x000fea0003800000 */
.L_x_295:
[----:B------:R-:W-:Y:S01]  /*1350*/  IABS R10, c[0x0][0x214] ;  /* 0x00008500000a7a13 */ /* 0x000fe20000000000 */
[----:B------:R-:W-:Y:S01]  /*1360*/  IMAD.MOV.U32 R24, RZ, RZ, RZ ;  /* 0x000000ffff187224 */ /* 0x000fe200078e00ff */
[----:B------:R-:W-:Y:S01]  /*1370*/  ISETP.GT.AND P3, PT, R7, RZ, PT ;  /* 0x000000ff0700720c */ /* 0x000fe20003f64270 */
[----:B------:R-:W0:Y:S01]  /*1380*/  S2R R26, SR_TID.X ;  /* 0x00000000001a7919 */ /* 0x000e220000002100 */
[----:B------:R-:W1:Y:S01]  /*1390*/  I2F.RP R22, R10 ;  /* 0x0000000a00167306 */ /* 0x000e620000209400 */
[----:B------:R-:W-:Y:S01]  /*13a0*/  ULDC.U8 UR4, c[0x0][0x329] ;  /* 0x0000ca4000047ab9 */ /* 0x000fe20000000000 */
[----:B------:R-:W-:Y:S01]  /*13b0*/  IMAD.MOV.U32 R36, RZ, RZ, c[0x0][0x214] ;  /* 0x00008500ff247624 */ /* 0x000fe200078e00ff */
[----:B------:R-:W-:Y:S01]  /*13c0*/  ULDC.64 UR8, c[0x0][0x118] ;  /* 0x0000460000087ab9 */ /* 0x000fe20000000a00 */
[----:B------:R-:W-:Y:S04]  /*13d0*/  BSSY B0, `(.L_x_298) ;  /* 0x000007d000007945 */ /* 0x000fe80003800000 */
[----:B-1----:R-:W1:Y:S01]  /*13e0*/  MUFU.RCP R22, R22 ;  /* 0x0000001600167308 */ /* 0x002e620000001000 */
[----:B0-----:R-:W-:-:S02]  /*13f0*/  SHF.R.S32.HI R31, RZ, 0x1f, R26 ;  /* 0x0000001fff1f7819 */ /* 0x001fc4000001141a */
[----:B-1----:R-:W-:-:S05]  /*1400*/  IADD3 R22, R22, 0xffffffe, RZ ;  /* 0x0ffffffe16167810 */ /* 0x002fca0007ffe0ff */
[----:B------:R-:W0:Y:S02]  /*1410*/  F2I.FTZ.U32.TRUNC.NTZ R23, R22 ;  /* 0x0000001600177305 */ /* 0x000e24000021f000 */
[--C-:B0-----:R-:W-:Y:S02]  /*1420*/  IMAD.MOV R0, RZ, RZ, -R23.reuse ;  /* 0x000000ffff007224 */ /* 0x101fe400078e0a17 */
[----:B------:R-:W-:Y:S02]  /*1430*/  IMAD.MOV.U32 R22, RZ, RZ, RZ ;  /* 0x000000ffff167224 */ /* 0x000fe400078e00ff */
[----:B------:R-:W-:Y:S01]  /*1440*/  IMAD R5, R0, R10, RZ ;  /* 0x0000000a00057224 */ /* 0x000fe200078e02ff */
[----:B------:R-:W-:Y:S02]  /*1450*/  IABS R0, R4 ;  /* 0x0000000400007213 */ /* 0x000fe40000000000 */
[----:B------:R-:W-:Y:S01]  /*1460*/  LOP3.LUT R4, R4, c[0x0][0x214], RZ, 0x3c, !PT ;  /* 0x0000850004047a12 */ /* 0x000fe200078e3cff */
[----:B------:R-:W-:Y:S01]  /*1470*/  IMAD.HI.U32 R5, R23, R5, R22 ;  /* 0x0000000517057227 */ /* 0x000fe200078e0016 */
[----:B------:R-:W-:-:S02]  /*1480*/  IABS R23, R8 ;  /* 0x0000000800177213 */ /* 0x000fc40000000000 */
[----:B------:R-:W-:Y:S02]  /*1490*/  ISETP.GE.AND P1, PT, R4, RZ, PT ;  /* 0x000000ff0400720c */ /* 0x000fe40003f26270 */
[----:B------:R-:W-:Y:S01]  /*14a0*/  LOP3.LUT R8, R8, c[0x0][0x1c0], RZ, 0x3c, !PT ;  /* 0x0000700008087a12 */ /* 0x000fe200078e3cff */
[----:B------:R-:W-:-:S04]  /*14b0*/  IMAD.HI.U32 R11, R5, R0, RZ ;  /* 0x00000000050b7227 */ /* 0x000fc800078e00ff */
[----:B------:R-:W-:-:S04]  /*14c0*/  IMAD.MOV R5, RZ, RZ, -R11 ;  /* 0x000000ffff057224 */ /* 0x000fc800078e0a0b */
[----:B------:R-:W-:Y:S01]  /*14d0*/  IMAD R0, R10, R5, R0 ;  /* 0x000000050a007224 */ /* 0x000fe200078e0200 */
[----:B------:R-:W-:-:S04]  /*14e0*/  SHF.R.S32.HI R5, RZ, 0x1f, R7 ;  /* 0x0000001fff057819 */ /* 0x000fc80000011407 */
[----:B------:R-:W-:-:S13]  /*14f0*/  ISETP.GT.U32.AND P0, PT, R10, R0, PT ;  /* 0x000000000a00720c */ /* 0x000fda0003f04070 */
[----:B------:R-:W-:Y:S01]  /*1500*/  @!P0 IMAD.IADD R0, R0, 0x1, -R10 ;  /* 0x0000000100008824 */ /* 0x000fe200078e0a0a */
[----:B------:R-:W-:Y:S02]  /*1510*/  @!P0 IADD3 R11, R11, 0x1, RZ ;  /* 0x000000010b0b8810 */ /* 0x000fe40007ffe0ff */
[----:B------:R-:W-:Y:S02]  /*1520*/  ISETP.NE.AND P0, PT, RZ, c[0x0][0x214], PT ;  /* 0x00008500ff007a0c */ /* 0x000fe40003f05270 */
[----:B------:R-:W-:Y:S02]  /*1530*/  ISETP.GE.U32.AND P2, PT, R0, R10, PT ;  /* 0x0000000a0000720c */ /* 0x000fe40003f46070 */
[----:B------:R-:W-:Y:S01]  /*1540*/  LEA.HI.SX32 R0, R7, 0x1, 0x1 ;  /* 0x0000000107007811 */ /* 0x000fe200078f0aff */
[----:B------:R-:W-:-:S10]  /*1550*/  @!P3 IMAD.MOV R0, RZ, RZ, R5 ;  /* 0x000000ffff00b224 */ /* 0x000fd400078e0205 */
[----:B------:R-:W-:-:S05]  /*1560*/  @P2 IADD3 R11, R11, 0x1, RZ ;  /* 0x000000010b0b2810 */ /* 0x000fca0007ffe0ff */
[----:B------:R-:W-:-:S04]  /*1570*/  IMAD.MOV.U32 R4, RZ, RZ, R11 ;  /* 0x000000ffff047224 */ /* 0x000fc800078e000b */
[----:B------:R-:W-:Y:S01]  /*1580*/  @!P1 IMAD.MOV R4, RZ, RZ, -R4 ;  /* 0x000000ffff049224 */ /* 0x000fe200078e0a04 */
[----:B------:R-:W-:-:S05]  /*1590*/  @!P0 LOP3.LUT R4, RZ, c[0x0][0x214], RZ, 0x33, !PT ;  /* 0x00008500ff048a12 */ /* 0x000fca00078e33ff */
[----:B------:R-:W-:Y:S01]  /*15a0*/  IMAD R4, R0, R4, RZ ;  /* 0x0000000400047224 */ /* 0x000fe200078e02ff */
[----:B------:R-:W-:-:S04]  /*15b0*/  IABS R0, c[0x0][0x1c0] ;  /* 0x0000700000007a13 */ /* 0x000fc80000000000 */
[----:B------:R-:W-:Y:S01]  /*15c0*/  IABS R5, R4 ;  /* 0x0000000400057213 */ /* 0x000fe20000000000 */
[----:B------:R-:W0:Y:S04]  /*15d0*/  I2F.U32.RP R10, R0 ;  /* 0x00000000000a7306 */ /* 0x000e280000209000 */
[----:B------:R-:W-:-:S04]  /*15e0*/  IMAD.IADD R13, R9, 0x1, R5 ;  /* 0x00000001090d7824 */ /* 0x000fc800078e0205 */
[----:B------:R-:W1:Y:S08]  /*15f0*/  I2F.RP R11, R5 ;  /* 0x00000005000b7306 */ /* 0x000e700000209400 */
[----:B0-----:R-:W0:Y:S08]  /*1600*/  MUFU.RCP R10, R10 ;  /* 0x0000000a000a7308 */ /* 0x001e300000001000 */
[----:B-1----:R-:W1:Y:S01]  /*1610*/  MUFU.RCP R11, R11 ;  /* 0x0000000b000b7308 */ /* 0x002e620000001000 */
[----:B0-----:R-:W-:-:S02]  /*1620*/  IADD3 R10, R10, 0xffffffe, RZ ;  /* 0x0ffffffe0a0a7810 */ /* 0x001fc40007ffe0ff */
[----:B-1----:R-:W-:-:S05]  /*1630*/  IADD3 R11, R11, 0xffffffe, RZ ;  /* 0x0ffffffe0b0b7810 */ /* 0x002fca0007ffe0ff */
[----:B------:R-:W0:Y:S08]  /*1640*/  F2I.FTZ.U32.TRUNC.NTZ R25, R11 ;  /* 0x0000000b00197305 */ /* 0x000e30000021f000 */
[----:B------:R-:W1:Y:S01]  /*1650*/  F2I.FTZ.U32.TRUNC.NTZ R11, R10 ;  /* 0x0000000a000b7305 */ /* 0x000e62000021f000 */
[----:B0-----:R-:W-:-:S04]  /*1660*/  IMAD.MOV R22, RZ, RZ, -R25 ;  /* 0x000000ffff167224 */ /* 0x001fc800078e0a19 */
[----:B------:R-:W-:Y:S02]  /*1670*/  IMAD R22, R22, R5, RZ ;  /* 0x0000000516167224 */ /* 0x000fe400078e02ff */
[----:B-1----:R-:W-:Y:S02]  /*1680*/  IMAD.MOV R10, RZ, RZ, -R11 ;  /* 0x000000ffff0a7224 */ /* 0x002fe400078e0a0b */
[----:B------:R-:W-:Y:S01]  /*1690*/  IMAD.HI.U32 R22, R25, R22, R24 ;  /* 0x0000001619167227 */ /* 0x000fe200078e0018 */
[----:B------:R-:W-:Y:S02]  /*16a0*/  IABS R24, R4 ;  /* 0x0000000400187213 */ /* 0x000fe40000000000 */
[----:B------:R-:W-:Y:S01]  /*16b0*/  IABS R25, R13 ;  /* 0x0000000d00197213 */ /* 0x000fe20000000000 */
[----:B------:R-:W-:Y:S02]  /*16c0*/  IMAD R9, R10, R0, RZ ;  /* 0x000000000a097224 */ /* 0x000fe400078e02ff */
[----:B------:R-:W-:-:S02]  /*16d0*/  IMAD.MOV.U32 R10, RZ, RZ, RZ ;  /* 0x000000ffff0a7224 */ /* 0x000fc400078e00ff */
[----:B------:R-:W-:Y:S02]  /*16e0*/  IMAD.MOV R24, RZ, RZ, -R24 ;  /* 0x000000ffff187224 */ /* 0x000fe400078e0a18 */
[----:B------:R-:W-:Y:S01]  /*16f0*/  IMAD.HI.U32 R9, R11, R9, R10 ;  /* 0x000000090b097227 */ /* 0x000fe200078e000a */
[----:B------:R-:W-:-:S03]  /*1700*/  IABS R11, c[0x0][0x1c0] ;  /* 0x00007000000b7a13 */ /* 0x000fc60000000000 */
        /* <DEDUP_REMOVED lines=8> */
[----:B------:R-:W-:-:S05]  /*1790*/  IMAD R11, R9, R11, R25 ;  /* 0x0000000b090b7224 */ /* 0x000fca00078e0219 */
[----:B------:R-:W-:-:S05]  /*17a0*/  ISETP.GT.U32.AND P1, PT, R0, R11, PT ;  /* 0x0000000b0000720c */ /* 0x000fca0003f24070 */
[--C-:B------:R-:W-:Y:S01]  /*17b0*/  @!P3 IMAD.IADD R23, R23, 0x1, -R0.reuse ;  /* 0x000000011717b824 */ /* 0x100fe200078e0a00 */
[----:B------:R-:W-:Y:S01]  /*17c0*/  @!P3 IADD3 R10, R10, 0x1, RZ ;  /* 0x000000010a0ab810 */ /* 0x000fe20007ffe0ff */
[----:B------:R-:W-:Y:S01]  /*17d0*/  @!P0 IMAD.IADD R24, R24, 0x1, -R5 ;  /* 0x0000000118188824 */ /* 0x000fe200078e0a05 */
[----:B------:R-:W-:Y:S02]  /*17e0*/  @!P0 IADD3 R22, R22, 0x1, RZ ;  /* 0x0000000116168810 */ /* 0x000fe40007ffe0ff */
[----:B------:R-:W-:Y:S02]  /*17f0*/  ISETP.GE.U32.AND P6, PT, R23, R0, PT ;  /* 0x000000001700720c */ /* 0x000fe40003fc6070 */
[-C--:B------:R-:W-:Y:S01]  /*1800*/  ISETP.GE.U32.AND P2, PT, R24, R5.reuse, PT ;  /* 0x000000051800720c */ /* 0x080fe20003f46070 */
[----:B------:R-:W-:Y:S01]  /*1810*/  @!P1 IMAD.IADD R11, R11, 0x1, -R0 ;  /* 0x000000010b0b9824 */ /* 0x000fe200078e0a00 */
[----:B------:R-:W-:Y:S02]  /*1820*/  LOP3.LUT R24, R13, R5, RZ, 0x3c, !PT ;  /* 0x000000050d187212 */ /* 0x000fe400078e3cff */
[----:B------:R-:W-:-:S02]  /*1830*/  ISETP.GT.AND P3, PT, R3, RZ, PT ;  /* 0x000000ff0300720c */ /* 0x000fc40003f64270 */
[----:B------:R-:W-:Y:S02]  /*1840*/  ISETP.GE.AND P4, PT, R24, RZ, PT ;  /* 0x000000ff1800720c */ /* 0x000fe40003f86270 */
[----:B------:R-:W-:Y:S02]  /*1850*/  ISETP.GE.U32.AND P5, PT, R11, R0, PT ;  /* 0x000000000b00720c */ /* 0x000fe40003fa6070 */
[----:B------:R-:W-:Y:S02]  /*1860*/  LOP3.LUT R13, R13, c[0x0][0x1c0], RZ, 0x3c, !PT ;  /* 0x000070000d0d7a12 */ /* 0x000fe400078e3cff */
[----:B------:R-:W-:Y:S02]  /*1870*/  @P6 IADD3 R10, R10, 0x1, RZ ;  /* 0x000000010a0a6810 */ /* 0x000fe40007ffe0ff */
[----:B------:R-:W-:Y:S02]  /*1880*/  ISETP.NE.AND P6, PT, R4, RZ, PT ;  /* 0x000000ff0400720c */ /* 0x000fe40003fc5270 */
[----:B------:R-:W-:-:S02]  /*1890*/  @P2 IADD3 R22, R22, 0x1, RZ ;  /* 0x0000000116162810 */ /* 0x000fc40007ffe0ff */
[----:B------:R-:W-:Y:S02]  /*18a0*/  ISETP.GE.AND P0, PT, R8, RZ, PT ;  /* 0x000000ff0800720c */ /* 0x000fe40003f06270 */
[----:B------:R-:W-:Y:S01]  /*18b0*/  ISETP.GE.AND P2, PT, R13, RZ, PT ;  /* 0x000000ff0d00720c */ /* 0x000fe20003f46270 */
[----:B------:R-:W-:Y:S01]  /*18c0*/  IMAD.MOV.U32 R13, RZ, RZ, R22 ;  /* 0x000000ffff0d7224 */ /* 0x000fe200078e0016 */
[----:B------:R-:W-:Y:S02]  /*18d0*/  SHF.R.S32.HI R8, RZ, 0x1f, R3 ;  /* 0x0000001fff087819 */ /* 0x000fe40000011403 */
[----:B------:R-:W-:Y:S01]  /*18e0*/  @!P1 IADD3 R9, R9, 0x1, RZ ;  /* 0x0000000109099810 */ /* 0x000fe20007ffe0ff */
[----:B------:R-:W-:Y:S01]  /*18f0*/  @!P4 IMAD.MOV R13, RZ, RZ, -R13 ;  /* 0x000000ffff0dc224 */ /* 0x000fe200078e0a0d */
[----:B------:R-:W-:Y:S01]  /*1900*/  LEA.HI.SX32 R22, R3, 0x1, 0x1 ;  /* 0x0000000103167811 */ /* 0x000fe200078f0aff */
[----:B------:R-:W-:Y:S01]  /*1910*/  @!P3 IMAD.MOV R22, RZ, RZ, R8 ;  /* 0x000000ffff16b224 */ /* 0x000fe200078e0208 */
[----:B------:R-:W-:-:S02]  /*1920*/  @!P6 LOP3.LUT R13, RZ, R5, RZ, 0x33, !PT ;  /* 0x00000005ff0de212 */ /* 0x000fc400078e33ff */
[----:B------:R-:W-:Y:S01]  /*1930*/  LEA.HI R8, R31, R26, RZ, 0x2 ;  /* 0x0000001a1f087211 */ /* 0x000fe200078f10ff */
[----:B------:R-:W-:Y:S01]  /*1940*/  @!P0 IMAD.MOV R10, RZ, RZ, -R10 ;  /* 0x000000ffff0a8224 */ /* 0x000fe200078e0a0a */
[----:B------:R-:W-:Y:S02]  /*1950*/  @P5 IADD3 R9, R9, 0x1, RZ ;  /* 0x0000000109095810 */ /* 0x000fe40007ffe0ff */
[----:B------:R-:W-:Y:S02]  /*1960*/  ISETP.LT.U32.AND P0, PT, R20, R13, PT ;  /* 0x0000000d1400720c */ /* 0x000fe40003f01070 */
[----:B------:R-:W-:Y:S01]  /*1970*/  SHF.R.S32.HI R11, RZ, 0x1f, R13 ;  /* 0x0000001fff0b7819 */ /* 0x000fe2000001140d */
[----:B------:R-:W-:Y:S01]  /*1980*/  @!P2 IMAD.MOV R9, RZ, RZ, -R9 ;  /* 0x000000ffff09a224 */ /* 0x000fe200078e0a09 */
[----:B------:R-:W-:Y:S02]  /*1990*/  SHF.R.S32.HI R5, RZ, 0x2, R8 ;  /* 0x00000002ff057819 */ /* 0x000fe40000011408 */
[----:B------:R-:W-:-:S02]  /*19a0*/  ISETP.LT.AND.EX P2, PT, R21, R11, PT, P0 ;  /* 0x0000000b1500720c */ /* 0x000fc40003f41300 */
[----:B------:R-:W-:Y:S02]  /*19b0*/  ISETP.GE.AND P0, PT, R5, c[0x0][0x314], PT ;  /* 0x0000c50005007a0c */ /* 0x000fe40003f06270 */
[----:B------:R-:W-:Y:S02]  /*19c0*/  ISETP.NE.AND P4, PT, RZ, c[0x0][0x1c0], PT ;  /* 0x00007000ff007a0c */ /* 0x000fe40003f85270 */
[----:B------:R-:W-:Y:S02]  /*19d0*/  LOP3.LUT R0, RZ, c[0x0][0x1c0], RZ, 0x33, !PT ;  /* 0x00007000ff007a12 */ /* 0x000fe400078e33ff */
[----:B------:R-:W-:Y:S02]  /*19e0*/  ISETP.NE.AND P1, PT, RZ, UR4, PT ;  /* 0x00000004ff007c0c */ /* 0x000fe4000bf25270 */
[----:B------:R-:W-:Y:S02]  /*19f0*/  SEL R10, R0, R10, !P4 ;  /* 0x0000000a000a7207 */ /* 0x000fe40006000000 */
[----:B------:R-:W-:-:S02]  /*1a00*/  SEL R36, R36, 0x1, !P1 ;  /* 0x0000000124247807 */ /* 0x000fc40004800000 */
[----:B------:R-:W-:Y:S02]  /*1a10*/  LOP3.LUT R8, R8, 0xfffffffc, RZ, 0xc0, !PT ;  /* 0xfffffffc08087812 */ /* 0x000fe400078ec0ff */
[----:B------:R-:W-:Y:S01]  /*1a20*/  SEL R0, R0, R9, !P4 ;  /* 0x0000000900007207 */ /* 0x000fe20006000000 */
[----:B------:R-:W-:Y:S01]  /*1a30*/  IMAD R10, R10, R36, RZ ;  /* 0x000000240a0a7224 */ /* 0x000fe200078e02ff */
[----:B------:R-:W-:Y:S01]  /*1a40*/  SEL R11, R21, R11, P2 ;  /* 0x0000000b150b7207 */ /* 0x000fe20001000000 */
[----:B------:R-:W-:Y:S01]  /*1a50*/  IMAD.MOV.U32 R9, RZ, RZ, -0x800000 ;  /* 0xff800000ff097424 */ /* 0x000fe200078e00ff */
[----:B------:R-:W-:Y:S01]  /*1a60*/  SEL R13, R20, R13, P2 ;  /* 0x0000000d140d7207 */ /* 0x000fe20001000000 */
[----:B------:R-:W-:Y:S02]  /*1a70*/  IMAD R10, R22, R10, RZ ;  /* 0x0000000a160a7224 */ /* 0x000fe400078e02ff */
[----:B------:R-:W-:Y:S01]  /*1a80*/  IMAD.IADD R21, R26, 0x1, -R8 ;  /* 0x000000011a157824 */ /* 0x000fe200078e0a08 */
        /* <DEDUP_REMOVED lines=15> */
[----:B------:R-:W-:-:S06]  /*1b80*/  LEA.HI.X R9, R22, c[0x0][0x20c], R9, 0x2, P0 ;  /* 0x0000830016097a11 */ /* 0x000fcc00000f1409 */
[----:B------:R0:W5:Y:S03]  /*1b90*/  LDG.E R9, [R8.64] ;  /* 0x0000000808097981 */ /* 0x000166000c1e1900 */
.L_x_299:
[----:B------:R-:W-:Y:S05]  /*1ba0*/  BSYNC B0 ;  /* 0x0000000000007941 */ /* 0x000fea0003800000 */
.L_x_298:
[----:B------:R-:W-:Y:S01]  /*1bb0*/  ISETP.GT.AND P5, PT, R26, 0x7, PT ;  /* 0x000000071a00780c */ /* 0x000fe20003fa4270 */
[----:B------:R-:W-:Y:S01]  /*1bc0*/  IMAD.MOV.U32 R30, RZ, RZ, -0x800000 ;  /* 0xff800000ff1e7424 */ /* 0x000fe200078e00ff */
[----:B------:R-:W-:Y:S01]  /*1bd0*/  ISETP.GT.AND P2, PT, R4, RZ, PT ;  /* 0x000000ff0400720c */ /* 0x000fe20003f44270 */
[----:B------:R-:W-:Y:S01]  /*1be0*/  IMAD R0, R0, R36, RZ ;  /* 0x0000002400007224 */ /* 0x000fe200078e02ff */
[----:B------:R-:W-:Y:S01]  /*1bf0*/  BSSY B1, `(.L_x_300) ;  /* 0x00001e7000017945 */ /* 0x000fe20003800000 */
[----:B------:R-:W-:-:S08]  /*1c00*/  IMAD.MOV.U32 R29, RZ, RZ, 0x7f800000 ;  /* 0x7f800000ff1d7424 */ /* 0x000fd000078e00ff */
[----:B------:R-:W-:Y:S01]  /*1c10*/  @!P5 IMAD R5, R5, 0x5, R21 ;  /* 0x000000050505d824 */ /* 0x000fe200078e0215 */
[----:B0-----:R-:W-:Y:S02]  /*1c20*/  @!P5 LEA.HI R8, R26, R26, RZ, 0x1 ;  /* 0x0000001a1a08d211 */ /* 0x001fe400078f08ff */
[----:B------:R-:W-:Y:S02]  /*1c30*/  SHF.R.S32.HI R21, RZ, 0x1f, R4 ;  /* 0x0000001fff157819 */ /* 0x000fe40000011404 */
[----:B-----5:R-:W-:Y:S01]  /*1c40*/  @!P5 STS [R5.X4], R9 ;  /* 0x000000090500d388 */ /* 0x020fe20000004800 */
[C---:B------:R-:W-:Y:S01]  /*1c50*/  @!P5 LOP3.LUT R20, R8.reuse, 0xfffffffe, RZ, 0xc0, !PT ;  /* 0xfffffffe0814d812 */ /* 0x040fe200078ec0ff */
[----:B------:R-:W-:-:S04]  /*1c60*/  @!P5 IMAD.SHL.U32 R8, R8, 0x2, RZ ;  /* 0x000000020808d824 */ /* 0x000fc800078e00ff */
[----:B------:R-:W-:Y:S01]  /*1c70*/  @!P5 IMAD.IADD R20, R26, 0x1, -R20 ;  /* 0x000000011a14d824 */ /* 0x000fe200078e0a14 */
[----:B------:R-:W-:-:S05]  /*1c80*/  @!P5 LOP3.LUT R8, R8, 0xfffffffc, RZ, 0xc0, !PT ;  /* 0xfffffffc0808d812 */ /* 0x000fca00078ec0ff */
[----:B------:R-:W-:Y:S01]  /*1c90*/  @!P5 IMAD R8, R20, 0x14, R8 ;  /* 0x000000141408d824 */ /* 0x000fe200078e0208 */
[----:B------:R-:W-:Y:S01]  /*1ca0*/  BAR.SYNC.DEFER_BLOCKING 0x0 ;  /* 0x0000000000007b1d */ /* 0x000fe20000010000 */
[----:B------:R-:W-:-:S05]  /*1cb0*/  LOP3.LUT R20, R26, 0x1, RZ, 0xc0, !PT ;  /* 0x000000011a147812 */ /* 0x000fca00078ec0ff */
[----:B------:R-:W0:Y:S04]  /*1cc0*/  @!P5 LDS R30, [R8] ;  /* 0x00000000081ed984 */ /* 0x000e280000000800 */
[----:B0-----:R-:W0:Y:S02]  /*1cd0*/  SHFL.BFLY PT, R5, R30, 0x1, 0x1f ;  /* 0x0c201f001e057f89 */ /* 0x001e2400000e0000 */
        /* <DEDUP_REMOVED lines=8> */
[----:B------:R-:W-:Y:S01]  /*1d60*/  LEA.HI.SX32 R9, R4, 0x1, 0x1 ;  /* 0x0000000104097811 */ /* 0x000fe200078f0aff */
[----:B------:R-:W-:Y:S01]  /*1d70*/  @!P2 IMAD.MOV R9, RZ, RZ, R21 ;  /* 0x000000ffff09a224 */ /* 0x000fe200078e0215 */
[----:B------:R-:W-:Y:S02]  /*1d80*/  ISETP.EQ.U32.OR P2, PT, R20, 0x1, P5 ;  /* 0x000000011400780c */ /* 0x000fe40002f42470 */
        /* <DEDUP_REMOVED lines=43> */
[----:B------:R-:W-:Y:S05]  /*2040*/  CALL.REL.NOINC `($__internal_6_$__cuda_sm20_div_s64) ;  /* 0x000022a000007944 */ /* 0x000fea0003c00000 */
[----:B------:R-:W-:Y:S02]  /*2050*/  IADD3 R20, P0, RZ, -R0, RZ ;  /* 0x80000000ff147210 */ /* 0x000fe40007f1e0ff */
[-C--:B------:R-:W-:Y:S02]  /*2060*/  MOV R43, R23.reuse ;  /* 0x00000017002b7202 */ /* 0x080fe40000000f00 */
[----:B------:R-:W-:Y:S01]  /*2070*/  IADD3.X R6, RZ, ~R23, RZ, P0, !PT ;  /* 0x80000017ff067210 */ /* 0x000fe200007fe4ff */
[----:B------:R-:W-:-:S04]  /*2080*/  IMAD.WIDE.U32 R38, R42, R20, R38 ;  /* 0x000000142a267225 */ /* 0x000fc800078e0026 */
[----:B------:R-:W-:Y:S01]  /*2090*/  IMAD R6, R6, R42, RZ ;  /* 0x0000002a06067224 */ /* 0x000fe200078e02ff */
[----:B------:R-:W-:Y:S02]  /*20a0*/  MOV R25, R38 ;  /* 0x0000002600197202 */ /* 0x000fe40000000f00 */
[----:B------:R-:W-:Y:S01]  /*20b0*/  MOV R42, R0 ;  /* 0x00000000002a7202 */ /* 0x000fe20000000f00 */
[----:B------:R-:W-:-:S05]  /*20c0*/  IMAD R6, R5, R20, R6 ;  /* 0x0000001405067224 */ /* 0x000fca00078e0206 */
[----:B------:R-:W-:Y:S01]  /*20d0*/  IADD3 R6, R39, R6, RZ ;  /* 0x0000000627067210 */ /* 0x000fe20007ffe0ff */
[----:B------:R-:W-:Y:S05]  /*20e0*/  BRA `(.L_x_305) ;  /* 0x0000017000007947 */ /* 0x000fea0003800000 */
.L_x_304:
        /* <DEDUP_REMOVED lines=21> */
[----:B------:R-:W-:Y:S01]  /*2240*/  MOV R42, R43 ;  /* 0x0000002b002a7202 */ /* 0x000fe20000000f00 */
[----:B------:R-:W-:Y:S02]  /*2250*/  IMAD.MOV.U32 R43, RZ, RZ, RZ ;  /* 0x000000ffff2b7224 */ /* 0x000fe400078e00ff */
.L_x_305:
[----:B------:R-:W-:Y:S05]  /*2260*/  BSYNC B0 ;  /* 0x0000000000007941 */ /* 0x000fea0003800000 */
.L_x_303:
        /* <DEDUP_REMOVED lines=10> */
[-C--:B------:R-:W-:Y:S02]  /*2310*/  IADD3 R20, P0, RZ, -R0.reuse, RZ ;  /* 0x80000000ff147210 */ /* 0x080fe40007f1e0ff */
[----:B------:R-:W-:Y:S01]  /*2320*/  MOV R24, R25 ;  /* 0x0000001900187202 */ /* 0x000fe20000000f00 */
[----:B------:R-:W-:Y:S01]  /*2330*/  IMAD.MOV.U32 R25, RZ, RZ, R6 ;  /* 0x000000ffff197224 */ /* 0x000fe200078e0006 */
[-C--:B------:R-:W-:Y:S02]  /*2340*/  IADD3.X R5, RZ, ~R23.reuse, RZ, P0, !PT ;  /* 0x80000017ff057210 */ /* 0x080fe400007fe4ff */
        /* <DEDUP_REMOVED lines=8> */
.L_x_307:
        /* <DEDUP_REMOVED lines=22> */
.L_x_308:
[----:B------:R-:W-:Y:S05]  /*2530*/  BSYNC B0 ;  /* 0x0000000000007941 */ /* 0x000fea0003800000 */
.L_x_306:
        /* <DEDUP_REMOVED lines=14> */
[----:B------:R-:W-:Y:S02]  /*2620*/  MOV R40, R0 ;  /* 0x0000000000287202 */ /* 0x000fe40000000f00 */
[-C--:B------:R-:W-:Y:S01]  /*2630*/  IADD3.X R5, RZ, ~R23.reuse, RZ, P0, !PT ;  /* 0x80000017ff057210 */ /* 0x080fe200007fe4ff */
[----:B------:R-:W-:Y:S01]  /*2640*/  IMAD.WIDE.U32 R38, R33, R20, R38 ;  /* 0x0000001421267225 */ /* 0x000fe200078e0026 */
[----:B------:R-:W-:-:S03]  /*2650*/  MOV R41, R23 ;  /* 0x0000001700297202 */ /* 0x000fc60000000f00 */
[----:B------:R-:W-:-:S04]  /*2660*/  IMAD R5, R5, R33, RZ ;  /* 0x0000002105057224 */ /* 0x000fc800078e02ff */
[----:B------:R-:W-:-:S05]  /*2670*/  IMAD R5, R8, R20, R5 ;  /* 0x0000001408057224 */ /* 0x000fca00078e0205 */
[----:B------:R-:W-:Y:S01]  /*2680*/  IADD3 R8, R39, R5, RZ ;  /* 0x0000000527087210 */ /* 0x000fe20007ffe0ff */
[----:B------:R-:W-:Y:S05]  /*2690*/  BRA `(.L_x_311) ;  /* 0x0000016000007947 */ /* 0x000fea0003800000 */
.L_x_310:
        /* <DEDUP_REMOVED lines=22> */
.L_x_311:
[----:B------:R-:W-:Y:S05]  /*2800*/  BSYNC B0 ;  /* 0x0000000000007941 */ /* 0x000fea0003800000 */
.L_x_309:
[-C--:B------:R-:W-:Y:S01]  /*2810*/  IMAD R0, R35, R19.reuse, RZ ;  /* 0x0000001323007224 */ /* 0x080fe200078e02ff */
[----:B------:R-:W-:Y:S01]  /*2820*/  SHF.R.S32.HI R22, RZ, 0x1f, R2 ;  /* 0x0000001fff167819 */ /* 0x000fe20000011402 */
[C---:B------:R-:W-:Y:S01]  /*2830*/  IMAD.WIDE.U32 R20, R34.reuse, R19, RZ ;  /* 0x0000001322147225 */ /* 0x040fe200078e00ff */
[----:B------:R-:W-:Y:S01]  /*2840*/  SHF.R.S32.HI R23, RZ, 0x1f, R36 ;  /* 0x0000001fff177819 */ /* 0x000fe20000011424 */
[----:B------:R-:W-:Y:S02]  /*2850*/  BSSY B0, `(.L_x_312) ;  /* 0x0000040000007945 */ /* 0x000fe40003800000 */
[----:B------:R-:W-:Y:S02]  /*2860*/  IMAD R0, R34, R18, R0 ;  /* 0x0000001222007224 */ /* 0x000fe400078e0200 */
[----:B------:R-:W-:-:S03]  /*2870*/  IMAD.WIDE.U32 R34, R20, R17, RZ ;  /* 0x0000001114227225 */ /* 0x000fc600078e00ff */
[----:B------:R-:W-:Y:S01]  /*2880*/  IADD3 R0, R21, R0, RZ ;  /* 0x0000000015007210 */ /* 0x000fe20007ffe0ff */
[-C--:B------:R-:W-:Y:S01]  /*2890*/  IMAD R8, R8, R2.reuse, RZ ;  /* 0x0000000208087224 */ /* 0x080fe200078e02ff */
[----:B------:R-:W-:Y:S01]  /*28a0*/  SHF.R.S32.HI R21, RZ, 0x1f, R25 ;  /* 0x0000001fff157819 */ /* 0x000fe20000011419 */
[----:B------:R-:W-:Y:S02]  /*28b0*/  IMAD R4, R4, R2, RZ ;  /* 0x0000000204047224 */ /* 0x000fe400078e02ff */
[----:B------:R-:W-:Y:S02]  /*28c0*/  IMAD R5, R0, R17, RZ ;  /* 0x0000001100057224 */ /* 0x000fe400078e02ff */
[----:B------:R-:W-:Y:S02]  /*28d0*/  IMAD R0, R6, R25, RZ ;  /* 0x0000001906007224 */ /* 0x000fe400078e02ff */
[----:B------:R-:W-:Y:S02]  /*28e0*/  IMAD R5, R16, R20, R5 ;  /* 0x0000001410057224 */ /* 0x000fe400078e0205 */
[----:B------:R-:W-:-:S02]  /*28f0*/  IMAD R6, R41, R36, RZ ;  /* 0x0000002429067224 */ /* 0x000fc400078e02ff */
[----:B------:R-:W-:Y:S01]  /*2900*/  IMAD R8, R22, R38, R8 ;  /* 0x0000002616087224 */ /* 0x000fe200078e0208 */
[----:B------:R-:W-:Y:S01]  /*2910*/  IADD3 R5, R35, R5, RZ ;  /* 0x0000000523057210 */ /* 0x000fe20007ffe0ff */
[----:B------:R-:W-:Y:S02]  /*2920*/  IMAD R0, R21, R32, R0 ;  /* 0x0000002015007224 */ /* 0x000fe400078e0200 */
[----:B------:R-:W-:Y:S01]  /*2930*/  IMAD.WIDE.U32 R36, R40, R36, RZ ;  /* 0x0000002428247225 */ /* 0x000fe200078e00ff */
[----:B------:R-:W-:-:S03]  /*2940*/  LOP3.LUT R20, R43, R5, RZ, 0xfc, !PT ;  /* 0x000000052b147212 */ /* 0x000fc600078efcff */
[----:B------:R-:W-:Y:S01]  /*2950*/  IMAD R6, R23, R40, R6 ;  /* 0x0000002817067224 */ /* 0x000fe200078e0206 */
[----:B------:R-:W-:Y:S01]  /*2960*/  ISETP.NE.U32.AND P0, PT, R20, RZ, PT ;  /* 0x000000ff1400720c */ /* 0x000fe20003f05070 */
[----:B------:R-:W-:-:S03]  /*2970*/  IMAD.WIDE.U32 R38, R38, R2, RZ ;  /* 0x0000000226267225 */ /* 0x000fc600078e00ff */
[----:B------:R-:W-:Y:S01]  /*2980*/  IADD3 R6, R37, R6, RZ ;  /* 0x0000000625067210 */ /* 0x000fe20007ffe0ff */
[----:B------:R-:W-:Y:S01]  /*2990*/  IMAD.WIDE.U32 R32, R32, R25, RZ ;  /* 0x0000001920207225 */ /* 0x000fe200078e00ff */
[----:B------:R-:W-:-:S03]  /*29a0*/  IADD3 R8, R39, R8, RZ ;  /* 0x0000000827087210 */ /* 0x000fc60007ffe0ff */
[----:B------:R-:W-:Y:S01]  /*29b0*/  IMAD R3, R3, R2, RZ ;  /* 0x0000000203037224 */ /* 0x000fe200078e02ff */
[----:B------:R-:W-:-:S03]  /*29c0*/  IADD3 R2, R33, R0, RZ ;  /* 0x0000000021027210 */ /* 0x000fc60007ffe0ff */
[----:B------:R-:W-:Y:S05]  /*29d0*/  @!P0 BRA `(.L_x_313) ;  /* 0x0000010000008947 */ /* 0x000fea0003800000 */
[----:B------:R-:W-:Y:S01]  /*29e0*/  IMAD.MOV.U32 R28, RZ, RZ, R42 ;  /* 0x000000ffff1c7224 */ /* 0x000fe200078e002a */
[----:B------:R-:W-:Y:S01]  /*29f0*/  MOV R24, R43 ;  /* 0x0000002b00187202 */ /* 0x000fe20000000f00 */
[----:B------:R-:W-:Y:S01]  /*2a00*/  IMAD.MOV.U32 R23, RZ, RZ, R34 ;  /* 0x000000ffff177224 */ /* 0x000fe200078e0022 */
[----:B------:R-:W-:Y:S02]  /*2a10*/  MOV R22, 0x2a30 ;  /* 0x00002a3000167802 */ /* 0x000fe40000000f00 */
[----:B------:R-:W-:Y:S05]  /*2a20*/  CALL.REL.NOINC `($__internal_6_$__cuda_sm20_div_s64) ;  /* 0x000018c000007944 */ /* 0x000fea0003c00000 */
        /* <DEDUP_REMOVED lines=11> */
.L_x_313:
        /* <DEDUP_REMOVED lines=23> */
.L_x_314:
[----:B------:R-:W-:Y:S05]  /*2c50*/  BSYNC B0 ;  /* 0x0000000000007941 */ /* 0x000fea0003800000 */
.L_x_312:
        /* <DEDUP_REMOVED lines=11> */
[----:B------:R-:W-:-:S03]  /*2d10*/  IADD3.X R5, RZ, ~R23, RZ, P0, !PT ;  /* 0x80000017ff057210 */ /* 0x000fc600007fe4ff */
[----:B------:R-:W-:-:S04]  /*2d20*/  IMAD.WIDE.U32 R34, R19, R20, R34 ;  /* 0x0000001413227225 */ /* 0x000fc800078e0022 */
[----:B------:R-:W-:Y:S01]  /*2d30*/  IMAD R5, R5, R19, RZ ;  /* 0x0000001305057224 */ /* 0x000fe200078e02ff */
[----:B------:R-:W-:Y:S02]  /*2d40*/  MOV R19, R34 ;  /* 0x0000002200137202 */ /* 0x000fe40000000f00 */
[----:B------:R-:W-:Y:S01]  /*2d50*/  MOV R34, R0 ;  /* 0x0000000000227202 */ /* 0x000fe20000000f00 */
[----:B------:R-:W-:-:S04]  /*2d60*/  IMAD R5, R18, R20, R5 ;  /* 0x0000001412057224 */ /* 0x000fc800078e0205 */
[----:B------:R-:W-:Y:S02]  /*2d70*/  IMAD.IADD R18, R35, 0x1, R5 ;  /* 0x0000000123127824 */ /* 0x000fe400078e0205 */
[----:B------:R-:W-:Y:S01]  /*2d80*/  IMAD.MOV.U32 R35, RZ, RZ, R23 ;  /* 0x000000ffff237224 */ /* 0x000fe200078e0017 */
[----:B------:R-:W-:Y:S05]  /*2d90*/  BRA `(.L_x_317) ;  /* 0x0000017000007947 */ /* 0x000fea0003800000 */
.L_x_316:
        /* <DEDUP_REMOVED lines=23> */
.L_x_317:
[----:B------:R-:W-:Y:S05]  /*2f10*/  BSYNC B0 ;  /* 0x0000000000007941 */ /* 0x000fea0003800000 */
.L_x_315:
        /* <DEDUP_REMOVED lines=12> */
[----:B------:R-:W-:Y:S01]  /*2fe0*/  IADD3.X R5, RZ, ~R23, RZ, P0, !PT ;  /* 0x80000017ff057210 */ /* 0x000fe200007fe4ff */
[----:B------:R-:W-:-:S04]  /*2ff0*/  IMAD.WIDE.U32 R34, R17, R20, R34 ;  /* 0x0000001411227225 */ /* 0x000fc800078e0022 */
[----:B------:R-:W-:Y:S01]  /*3000*/  IMAD R5, R5, R17, RZ ;  /* 0x0000001105057224 */ /* 0x000fe200078e02ff */
[----:B------:R-:W-:-:S03]  /*3010*/  MOV R17, R34 ;  /* 0x0000002200117202 */ /* 0x000fc60000000f00 */
[----:B------:R-:W-:-:S05]  /*3020*/  IMAD R5, R16, R20, R5 ;  /* 0x0000001410057224 */ /* 0x000fca00078e0205 */
[----:B------:R-:W-:Y:S01]  /*3030*/  IADD3 R5, R35, R5, RZ ;  /* 0x0000000523057210 */ /* 0x000fe20007ffe0ff */
[----:B------:R-:W-:Y:S05]  /*3040*/  BRA `(.L_x_320) ;  /* 0x0000017000007947 */ /* 0x000fea0003800000 */
.L_x_319:
        /* <DEDUP_REMOVED lines=23> */
.L_x_320:
[----:B------:R-:W-:Y:S05]  /*31c0*/  BSYNC B0 ;  /* 0x0000000000007941 */ /* 0x000fea0003800000 */
.L_x_318:
[----:B------:R-:W-:Y:S01]  /*31d0*/  SHF.R.S32.HI R20, RZ, 0x1f, R10 ;  /* 0x0000001fff147819 */ /* 0x000fe2000001140a */
[-C--:B------:R-:W-:Y:S01]  /*31e0*/  IMAD R16, R23, R10.reuse, RZ ;  /* 0x0000000a17107224 */ /* 0x080fe200078e02ff */
[----:B------:R-:W-:Y:S01]  /*31f0*/  BSSY B0, `(.L_x_321) ;  /* 0x000003b000007945 */ /* 0x000fe20003800000 */
[----:B------:R-:W-:-:S04]  /*3200*/  IMAD.WIDE.U32 R34, R22, R10, RZ ;  /* 0x0000000a16227225 */ /* 0x000fc800078e00ff */
[----:B------:R-:W-:Y:S01]  /*3210*/  IMAD R10, R20, R22, R16 ;  /* 0x00000016140a7224 */ /* 0x000fe200078e0210 */
[----:B------:R-:W-:Y:S01]  /*3220*/  LOP3.LUT R20, R43, R14, RZ, 0xfc, !PT ;  /* 0x0000000e2b147212 */ /* 0x000fe200078efcff */
[----:B------:R-:W-:Y:S01]  /*3230*/  IMAD R0, R25, c[0x0][0x214], RZ ;  /* 0x0000850019007a24 */ /* 0x000fe200078e02ff */
[----:B------:R-:W-:Y:S01]  /*3240*/  SHF.R.S32.HI R16, RZ, 0x1f, R3 ;  /* 0x0000001fff107819 */ /* 0x000fe20000011403 */
[-C--:B------:R-:W-:Y:S01]  /*3250*/  IMAD R21, R5, R3.reuse, RZ ;  /* 0x0000000305157224 */ /* 0x080fe200078e02ff */
[----:B------:R-:W-:Y:S01]  /*3260*/  ISETP.NE.U32.AND P0, PT, R20, RZ, PT ;  /* 0x000000ff1400720c */ /* 0x000fe20003f05070 */
[----:B------:R-:W-:Y:S01]  /*3270*/  IMAD R18, R18, R0, RZ ;  /* 0x0000000012127224 */ /* 0x000fe200078e02ff */
[----:B------:R-:W-:Y:S01]  /*3280*/  SHF.R.S32.HI R5, RZ, 0x1f, R0 ;  /* 0x0000001fff057819 */ /* 0x000fe20000011400 */
[----:B------:R-:W-:Y:S01]  /*3290*/  IMAD.WIDE.U32 R44, R17, R3, RZ ;  /* 0x00000003112c7225 */ /* 0x000fe200078e00ff */
[----:B------:R-:W-:-:S03]  /*32a0*/  IADD3 R10, R35, R10, RZ ;  /* 0x0000000a230a7210 */ /* 0x000fc60007ffe0ff */
        /* <DEDUP_REMOVED lines=11> */
[----:B------:R-:W-:Y:S05]  /*3360*/  CALL.REL.NOINC `($__internal_6_$__cuda_sm20_div_s64) ;  /* 0x00000f8000007944 */ /* 0x000fea0003c00000 */
[----:B------:R-:W-:Y:S01]  /*3370*/  IADD3 R17, P0, RZ, -R0, RZ ;  /* 0x80000000ff117210 */ /* 0x000fe20007f1e0ff */
[----:B------:R-:W-:Y:S01]  /*3380*/  IMAD.MOV.U32 R21, RZ, RZ, R43 ;  /* 0x000000ffff157224 */ /* 0x000fe200078e002b */
[----:B------:R-:W-:-:S02]  /*3390*/  MOV R20, R42 ;  /* 0x0000002a00147202 */ /* 0x000fc40000000f00 */
[----:B------:R-:W-:Y:S02]  /*33a0*/  IADD3.X R5, RZ, ~R23, RZ, P0, !PT ;  /* 0x80000017ff057210 */ /* 0x000fe400007fe4ff */
        /* <DEDUP_REMOVED lines=8> */
.L_x_322:
        /* <DEDUP_REMOVED lines=23> */
.L_x_323:
[----:B------:R-:W-:Y:S05]  /*35a0*/  BSYNC B0 ;  /* 0x0000000000007941 */ /* 0x000fea0003800000 */
.L_x_321:
        /* <DEDUP_REMOVED lines=18> */
[----:B------:R-:W-:Y:S02]  /*36d0*/  MOV R20, R42 ;  /* 0x0000002a00147202 */ /* 0x000fe40000000f00 */
[----:B------:R-:W-:-:S03]  /*36e0*/  IADD3.X R5, RZ, ~R23, RZ, P0, !PT ;  /* 0x80000017ff057210 */ /* 0x000fc600007fe4ff */
[----:B------:R-:W-:-:S04]  /*36f0*/  IMAD.WIDE.U32 R20, R13, R15, R20 ;  /* 0x0000000f0d147225 */ /* 0x000fc800078e0014 */
[----:B------:R-:W-:Y:S01]  /*3700*/  IMAD R5, R5, R13, RZ ;  /* 0x0000000d05057224 */ /* 0x000fe200078e02ff */
[----:B------:R-:W-:Y:S02]  /*3710*/  MOV R13, R20 ;  /* 0x00000014000d7202 */ /* 0x000fe40000000f00 */
[----:B------:R-:W-:Y:S01]  /*3720*/  MOV R20, R0 ;  /* 0x0000000000147202 */ /* 0x000fe20000000f00 */
[----:B------:R-:W-:-:S04]  /*3730*/  IMAD R5, R11, R15, R5 ;  /* 0x0000000f0b057224 */ /* 0x000fc800078e0205 */
[----:B------:R-:W-:Y:S01]  /*3740*/  IMAD.IADD R5, R21, 0x1, R5 ;  /* 0x0000000115057824 */ /* 0x000fe200078e0205 */
[----:B------:R-:W-:Y:S01]  /*3750*/  MOV R21, R23 ;  /* 0x0000001700157202 */ /* 0x000fe20000000f00 */
[----:B------:R-:W-:Y:S05]  /*3760*/  BRA `(.L_x_326) ;  /* 0x0000017000007947 */ /* 0x000fea0003800000 */
.L_x_325:
        /* <DEDUP_REMOVED lines=23> */
.L_x_326:
[----:B------:R-:W-:Y:S05]  /*38e0*/  BSYNC B0 ;  /* 0x0000000000007941 */ /* 0x000fea0003800000 */
.L_x_324:
[----:B------:R-:W-:Y:S01]  /*38f0*/  IADD3 R32, P1, P0, R38, R36, R32 ;  /* 0x0000002426207210 */ /* 0x000fe2000783e020 */
[----:B------:R-:W-:Y:S02]  /*3900*/  IMAD R0, R21, R9, RZ ;  /* 0x0000000915007224 */ /* 0x000fe400078e02ff */
[----:B------:R-:W-:Y:S01]  /*3910*/  IMAD R5, R5, R4, RZ ;  /* 0x0000000405057224 */ /* 0x000fe200078e02ff */
[----:B------:R-:W-:Y:S02]  /*3920*/  IADD3 R32, P3, P2, R34, R32, R18 ;  /* 0x0000002022207210 */ /* 0x000fe40007a7e012 */
[----:B------:R-:W-:Y:S02]  /*3930*/  IADD3.X R2, R8, R6, R2, P1, P0 ;  /* 0x0000000608027210 */ /* 0x000fe40000fe0402 */
[----:B------:R-:W-:Y:S02]  /*3940*/  IADD3 R32, P1, P0, R46, R32, R44 ;  /* 0x000000202e207210 */ /* 0x000fe4000783e02c */
[----:B------:R-:W-:-:S02]  /*3950*/  IADD3.X R2, R10, R2, R3, P3, P2 ;  /* 0x000000020a027210 */ /* 0x000fc40001fe4403 */
[----:B------:R-:W-:Y:S02]  /*3960*/  SHF.R.S32.HI R3, RZ, 0x1f, R9 ;  /* 0x0000001fff037819 */ /* 0x000fe40000011409 */
[----:B------:R-:W-:Y:S02]  /*3970*/  IADD3.X R33, R14, R2, R16, P1, P0 ;  /* 0x000000020e217210 */ /* 0x000fe40000fe0410 */
        /* <DEDUP_REMOVED lines=11> */
.L_x_302:
[----:B------:R-:W-:-:S04]  /*3a30*/  LEA R2, P0, R38, c[0x0][0x200], 0x2 ;  /* 0x0000800026027a11 */ /* 0x000fc800078010ff */
[----:B------:R-:W-:-:S05]  /*3a40*/  LEA.HI.X R3, R38, c[0x0][0x204], R39, 0x2, P0 ;  /* 0x0000810026037a11 */ /* 0x000fca00000f1427 */
[----:B------:R0:W-:Y:S04]  /*3a50*/  STG.E [R2.64], R29 ;  /* 0x0000001d02007986 */ /* 0x0001e8000c101908 */
.L_x_301:
[----:B------:R-:W-:Y:S05]  /*3a60*/  BSYNC B1 ;  /* 0x0000000000017941 */ /* 0x000fea0003800000 */
.L_x_300:
[-C--:B0-----:R-:W-:Y:S01]  /*3a70*/  LEA.HI R2, R26, R26.reuse, RZ, 0x1 ;  /* 0x0000001a1a027211 */ /* 0x081fe200078f08ff */
[----:B------:R-:W-:Y:S01]  /*3a80*/  IMAD.MOV.U32 R4, RZ, RZ, RZ ;  /* 0x000000ffff047224 */ /* 0x000fe200078e00ff */
[-C--:B------:R-:W-:Y:S02]  /*3a90*/  LEA.HI R17, R31, R26.reuse, RZ, 0x5 ;  /* 0x0000001a1f117211 */ /* 0x080fe400078f28ff */
[----:B------:R-:W-:Y:S02]  /*3aa0*/  LOP3.LUT R0, R2, 0xfffffffe, RZ, 0xc0, !PT ;  /* 0xfffffffe02007812 */ /* 0x000fe400078ec0ff */
[----:B------:R-:W-:Y:S02]  /*3ab0*/  LOP3.LUT R18, R17, 0x3fffffe0, RZ, 0xc0, !PT ;  /* 0x3fffffe011127812 */ /* 0x000fe400078ec0ff */
[----:B------:R-:W-:Y:S01]  /*3ac0*/  SHF.R.S32.HI R17, RZ, 0x5, R17 ;  /* 0x00000005ff117819 */ /* 0x000fe20000011411 */
[----:B------:R-:W-:Y:S01]  /*3ad0*/  IMAD.IADD R0, R26, 0x1, -R0 ;  /* 0x000000011a007824 */ /* 0x000fe200078e0a00 */
[----:B------:R-:W-:-:S04]  /*3ae0*/  IADD3 R18, -R18, R26, RZ ;  /* 0x0000001a12127210 */ /* 0x000fc80007ffe1ff */
[----:B------:R-:W-:Y:S02]  /*3af0*/  ISETP.GE.OR P5, PT, R0, c[0x0][0x314], P5 ;  /* 0x0000c50000007a0c */ /* 0x000fe40002fa6670 */
[----:B------:R-:W-:-:S11]  /*3b00*/  SHF.L.U32 R18, R18, 0x2, RZ ;  /* 0x0000000212127819 */ /* 0x000fd600000006ff */
[----:B------:R-:W-:Y:S02]  /*3b10*/  @!P5 IMAD.SHL.U32 R2, R2, 0x2, RZ ;  /* 0x000000020202d824 */ /* 0x000fe400078e00ff */
[----:B------:R-:W-:-:S03]  /*3b20*/  @!P5 FADD.FTZ R3, -R29, R30 ;  /* 0x0000001e1d03d221 */ /* 0x000fc60000010100 */
[----:B------:R-:W-:Y:S01]  /*3b30*/  @!P5 LOP3.LUT R2, R2, 0xfffffffc, RZ, 0xc0, !PT ;  /* 0xfffffffc0202d812 */ /* 0x000fe200078ec0ff */
[----:B------:R-:W-:-:S04]  /*3b40*/  @!P5 FMUL.FTZ R3, R3, 1.4426950216293334961 ;  /* 0x3fb8aa3b0303d820 */ /* 0x000fc80000410000 */
[----:B------:R-:W-:Y:S02]  /*3b50*/  @!P5 IMAD R2, R0, 0x14, R2 ;  /* 0x000000140002d824 */ /* 0x000fe400078e0202 */
[----:B------:R-:W0:Y:S01]  /*3b60*/  @!P5 MUFU.EX2 R3, R3 ;  /* 0x000000030003d308 */ /* 0x000e220000000800 */
[----:B------:R-:W-:-:S05]  /*3b70*/  IMAD.MOV.U32 R0, RZ, RZ, c[0x0][0x314] ;  /* 0x0000c500ff007624 */ /* 0x000fca00078e00ff */
[----:B------:R-:W-:Y:S01]  /*3b80*/  ISETP.GE.AND P0, PT, R0, 0x1, PT ;  /* 0x000000010000780c */ /* 0x000fe20003f06270 */
[----:B------:R-:W-:Y:S01]  /*3b90*/  IMAD.MOV.U32 R0, RZ, RZ, RZ ;  /* 0x000000ffff007224 */ /* 0x000fe200078e00ff */
[----:B0-----:R0:W-:Y:S02]  /*3ba0*/  @!P5 STS [R2], R3 ;  /* 0x000000030200d388 */ /* 0x0011e40000000800 */
[----:B0-----:R-:W-:Y:S02]  /*3bb0*/  CS2R R2, SRZ ;  /* 0x0000000000027805 */ /* 0x001fe4000001ff00 */
[----:B------:R-:W-:Y:S07]  /*3bc0*/  BAR.SYNC.DEFER_BLOCKING 0x0 ;  /* 0x0000000000007b1d */ /* 0x000fee0000010000 */
        /* <DEDUP_REMOVED lines=13> */
[----:B------:R-:W-:Y:S01]  /*3ca0*/  IMAD.WIDE R20, R20, 0x4, RZ ;  /* 0x0000000414147825 */ /* 0x000fe200078e02ff */
[----:B------:R-:W-:-:S02]  /*3cb0*/  LEA.HI.X.SX32 R13, R13, UR4, 0x1, P0 ;  /* 0x000000040d0d7c11 */ /* 0x000fc400080f0eff */
[----:B------:R-:W-:-:S04]  /*3cc0*/  LEA R14, P0, R4, c[0x0][0x1d8], 0x2 ;  /* 0x00007600040e7a11 */ /* 0x000fc800078010ff */
[----:B------:R-:W-:Y:S01]  /*3cd0*/  LEA.HI.X R13, R4, c[0x0][0x1dc], R13, 0x2, P0 ;  /* 0x00007700040d7a11 */ /* 0x000fe200000f140d */
[----:B------:R-:W-:Y:S02]  /*3ce0*/  IMAD.MOV.U32 R4, RZ, RZ, RZ ;  /* 0x000000ffff047224 */ /* 0x000fe400078e00ff */
.L_x_330:
[----:B------:R-:W-:Y:S01]  /*3cf0*/  BSSY B0, `(.L_x_328) ;  /* 0x0000007000007945 */ /* 0x000fe20003800000 */
[----:B------:R-:W-:-:S05]  /*3d00*/  @P2 BRA `(.L_x_329) ;  /* 0x0000005000002947 */ /* 0x000fca0003800000 */
[----:B------:R-:W-:Y:S01]  /*3d10*/  ISETP.GE.AND P0, PT, R18, c[0x0][0x220], PT ;  /* 0x0000880012007a0c */ /* 0x000fe20003f06270 */
[----:B------:R-:W-:Y:S01]  /*3d20*/  CS2R R8, SRZ ;  /* 0x0000000000087805 */ /* 0x000fe2000001ff00 */
[----:B------:R-:W-:Y:S11]  /*3d30*/  CS2R R10, SRZ ;  /* 0x00000000000a7805 */ /* 0x000ff6000001ff00 */
[----:B------:R-:W-:Y:S05]  /*3d40*/  @!P0 MOV R15, R13 ;  /* 0x0000000d000f8202 */ /* 0x000fea0000000f00 */
[----:B------:R0:W5:Y:S02]  /*3d50*/  @!P0 LDG.E.128 R8, [R14.64] ;  /* 0x000000080e088981 */ /* 0x000164000c1e1d00 */
.L_x_329:
[----:B------:R-:W-:Y:S05]  /*3d60*/  BSYNC B0 ;  /* 0x0000000000007941 */ /* 0x000fea0003800000 */
.L_x_328:
        /* <DEDUP_REMOVED lines=11> */
.L_x_327:
[----:B------:R-:W-:Y:S02]  /*3e20*/  IADD3 R17, R17, UR6, RZ ;  /* 0x0000000611117c10 */ /* 0x000fe4000fffe0ff */
[----:B------:R-:W-:-:S02]  /*3e30*/  F2FP.BF16.PACK_AB R2, R2, R0 ;  /* 0x000000000202723e */ /* 0x000fc400000010ff */
        /* <DEDUP_REMOVED lines=18> */
[----:B------:R-:W-:Y:S01]  /*3f60*/  IMAD.HI.U32 R4, R11, R4, R10 ;  /* 0x000000040b047227 */ /* 0x000fe200078e000a */
[----:B------:R-:W0:Y:S05]  /*3f70*/  I2F.RP R5, R0 ;  /* 0x0000000000057306 */ /* 0x000e2a0000209400 */
[----:B------:R-:W-:-:S04]  /*3f80*/  IMAD.HI.U32 R4, R4, R9, RZ ;  /* 0x0000000904047227 */ /* 0x000fc800078e00ff */
[----:B------:R-:W-:-:S05]  /*3f90*/  IMAD R6, R4, R6, R9 ;  /* 0x0000000604067224 */ /* 0x000fca00078e0209 */
[----:B------:R-:W-:Y:S01]  /*3fa0*/  ISETP.GT.U32.AND P1, PT, R8, R6, PT ;  /* 0x000000060800720c */ /* 0x000fe20003f24070 */
[----:B0-----:R-:W0:-:S12]  /*3fb0*/  MUFU.RCP R5, R5 ;  /* 0x0000000500057308 */ /* 0x001e180000001000 */
[----:B------:R-:W-:Y:S01]  /*3fc0*/  @!P1 IMAD.IADD R6, R6, 0x1, -R8 ;  /* 0x0000000106069824 */ /* 0x000fe200078e0a08 */
[----:B------:R-:W-:Y:S02]  /*3fd0*/  @!P1 IADD3 R4, R4, 0x1, RZ ;  /* 0x0000000104049810 */ /* 0x000fe40007ffe0ff */
[----:B------:R-:W-:Y:S02]  /*3fe0*/  ISETP.NE.AND P1, PT, R7, RZ, PT ;  /* 0x000000ff0700720c */ /* 0x000fe40003f25270 */
[----:B------:R-:W-:Y:S02]  /*3ff0*/  ISETP.GE.U32.AND P2, PT, R6, R8, PT ;  /* 0x000000080600720c */ /* 0x000fe40003f46070 */
[----:B------:R-:W-:Y:S02]  /*4000*/  LOP3.LUT R6, R17, R7, RZ, 0x3c, !PT ;  /* 0x0000000711067212 */ /* 0x000fe400078e3cff */
[----:B0-----:R-:W-:Y:S02]  /*4010*/  IADD3 R5, R5, 0xffffffe, RZ ;  /* 0x0ffffffe05057810 */ /* 0x001fe40007ffe0ff */
[----:B------:R-:W-:-:S02]  /*4020*/  ISETP.GE.AND P0, PT, R6, RZ, PT ;  /* 0x000000ff0600720c */ /* 0x000fc40003f06270 */
[----:B------:R-:W0:Y:S05]  /*4030*/  F2I.FTZ.U32.TRUNC.NTZ R11, R5 ;  /* 0x00000005000b7305 */ /* 0x000e2a000021f000 */
[----:B------:R-:W-:-:S06]  /*4040*/  @P2 IADD3 R4, R4, 0x1, RZ ;  /* 0x0000000104042810 */ /* 0x000fcc0007ffe0ff */
[----:B------:R-:W-:Y:S02]  /*4050*/  @!P0 IADD3 R4, -R4, RZ, RZ ;  /* 0x000000ff04048210 */ /* 0x000fe40007ffe1ff */
[----:B------:R-:W-:Y:S01]  /*4060*/  @!P1 LOP3.LUT R4, RZ, R7, RZ, 0x33, !PT ;  /* 0x00000007ff049212 */ /* 0x000fe200078e33ff */
[----:B0-----:R-:W-:-:S04]  /*4070*/  IMAD.MOV R5, RZ, RZ, -R11 ;  /* 0x000000ffff057224 */ /* 0x001fc800078e0a0b */
        /* <DEDUP_REMOVED lines=8> */
[----:B------:R-:W-:-:S03]  /*4100*/  ISETP.GE.AND P1, PT, R8, RZ, PT ;  /* 0x000000ff0800720c */ /* 0x000fc60003f26270 */
[----:B------:R-:W-:-:S04]  /*4110*/  IMAD.MOV R6, RZ, RZ, -R9 ;  /* 0x000000ffff067224 */ /* 0x000fc800078e0a09 */
[----:B------:R-:W-:-:S05]  /*4120*/  IMAD R5, R0, R6, R5 ;  /* 0x0000000600057224 */ /* 0x000fca00078e0205 */
[----:B------:R-:W-:-:S13]  /*4130*/  ISETP.GT.U32.AND P0, PT, R0, R5, PT ;  /* 0x000000050000720c */ /* 0x000fda0003f04070 */
[-C--:B------:R-:W-:Y:S02]  /*4140*/  @!P0 IADD3 R5, R5, -R0.reuse, RZ ;  /* 0x8000000005058210 */ /* 0x080fe40007ffe0ff */
[----:B------:R-:W-:Y:S02]  /*4150*/  @!P0 IADD3 R9, R9, 0x1, RZ ;  /* 0x0000000109098810 */ /* 0x000fe40007ffe0ff */
[----:B------:R-:W-:Y:S02]  /*4160*/  ISETP.GE.U32.AND P2, PT, R5, R0, PT ;  /* 0x000000000500720c */ /* 0x000fe40003f46070 */
[----:B------:R-:W-:Y:S02]  /*4170*/  ISETP.NE.AND P0, PT, RZ, c[0x0][0x214], PT ;  /* 0x00008500ff007a0c */ /* 0x000fe40003f05270 */
[----:B------:R-:W-:-:S05]  /*4180*/  SHF.R.S32.HI R0, RZ, 0x1f, R4 ;  /* 0x0000001fff007819 */ /* 0x000fca0000011404 */
[----:B------:R-:W-:-:S04]  /*4190*/  IMAD R0, R0, c[0x0][0x1e0], RZ ;  /* 0x0000780000007a24 */ /* 0x000fc800078e02ff */
[----:B------:R-:W-:Y:S01]  /*41a0*/  @P2 IADD3 R9, R9, 0x1, RZ ;  /* 0x0000000109092810 */ /* 0x000fe20007ffe0ff */
[----:B------:R-:W-:-:S04]  /*41b0*/  IMAD R4, R4, c[0x0][0x1e4], R0 ;  /* 0x0000790004047a24 */ /* 0x000fc800078e0200 */
[----:B------:R-:W-:Y:S01]  /*41c0*/  @!P1 IMAD.MOV R9, RZ, RZ, -R9 ;  /* 0x000000ffff099224 */ /* 0x000fe200078e0a09 */
[----:B------:R-:W-:Y:S01]  /*41d0*/  @!P0 LOP3.LUT R9, RZ, c[0x0][0x214], RZ, 0x33, !PT ;  /* 0x00008500ff098a12 */ /* 0x000fe200078e33ff */
[----:B------:R-:W-:-:S03]  /*41e0*/  IMAD.IADD R19, R19, 0x1, R4 ;  /* 0x0000000113137824 */ /* 0x000fc600078e0204 */
        /* <DEDUP_REMOVED lines=8> */
[----:B------:R-:W-:Y:S02]  /*4270*/  IMAD R4, R4, c[0x0][0x1e8], RZ ;  /* 0x00007a0004047a24 */ /* 0x000fe400078e02ff */
[----:B------:R-:W-:-:S04]  /*4280*/  IMAD.WIDE.U32 R18, R7, c[0x0][0x1e8], R18 ;  /* 0x00007a0007127a25 */ /* 0x000fc800078e0012 */
[----:B------:R-:W-:Y:S01]  /*4290*/  IMAD R4, R7, c[0x0][0x1ec], R4 ;  /* 0x00007b0007047a24 */ /* 0x000fe200078e0204 */
[----:B------:R-:W-:-:S03]  /*42a0*/  LEA R6, P0, R18, c[0x0][0x1d0], 0x1 ;  /* 0x0000740012067a11 */ /* 0x000fc600078008ff */
[----:B------:R-:W-:-:S05]  /*42b0*/  IMAD.IADD R4, R19, 0x1, R4 ;  /* 0x0000000113047824 */ /* 0x000fca00078e0204 */
[----:B------:R-:W-:-:S05]  /*42c0*/  LEA.HI.X R7, R18, c[0x0][0x1d4], R4, 0x1, P0 ;  /* 0x0000750012077a11 */ /* 0x000fca00000f0c04 */
[----:B------:R-:W-:Y:S01]  /*42d0*/  STG.E.64 [R6.64], R2 ;  /* 0x0000000206007986 */ /* 0x000fe2000c101b08 */
[----:B------:R-:W-:Y:S05]  /*42e0*/  EXIT ;  /* 0x000000000000794d */ /* 0x000fea0003800000 */
        .weak           $__internal_6_$__cuda_sm20_div_s64
        .type           $__internal_6_$__cuda_sm20_div_s64,@function
        .size           $__internal_6_$__cuda_sm20_div_s64,(.L_x_8268 - $__internal_6_$__cuda_sm20_div_s64)
$__internal_6_$__cuda_sm20_div_s64:
        /* <DEDUP_REMOVED lines=33> */
[----:B------:R-:W-:Y:S02]  /*4500*/  IMAD.X R0, R0, 0x1, R27, P0 ;  /* 0x0000000100007824 */ /* 0x000fe400000e061b */
[----:B------:R-:W-:Y:S02]  /*4510*/  IMAD R27, R27, R20, RZ ;  /* 0x000000141b1b7224 */ /* 0x000fe400078e02ff */
[----:B------:R-:W-:-:S03]  /*4520*/  IMAD.MOV.U32 R49, RZ, RZ, RZ ;  /* 0x000000ffff317224 */ /* 0x000fc600078e00ff */
[----:B------:R-:W-:Y:S02]  /*4530*/  IADD3 R27, P3, R27, R21, RZ ;  /* 0x000000151b1b7210 */ /* 0x000fe40007f7e0ff */
[-C--:B------:R-:W-:Y:S02]  /*4540*/  IADD3 R21, P0, RZ, -R28.reuse, RZ ;  /* 0x8000001cff157210 */ /* 0x080fe40007f1e0ff */
[----:B------:R-:W-:Y:S02]  /*4550*/  IADD3.X R0, RZ, RZ, R0, P3, P4 ;  /* 0x000000ffff007210 */ /* 0x000fe40001fe8400 */
[----:B------:R-:W-:Y:S01]  /*4560*/  SEL R21, R21, R28, !P2 ;  /* 0x0000001c15157207 */ /* 0x000fe20005000000 */
[----:B------:R-:W-:-:S04]  /*4570*/  IMAD.X R20, RZ, RZ, ~R24, P0 ;  /* 0x000000ffff147224 */ /* 0x000fc800000e0e18 */
[----:B------:R-:W-:Y:S01]  /*4580*/  IMAD.HI.U32 R48, R27, R21, RZ ;  /* 0x000000151b307227 */ /* 0x000fe200078e00ff */
[----:B------:R-:W-:-:S05]  /*4590*/  SEL R20, R20, R24, !P2 ;  /* 0x0000001814147207 */ /* 0x000fca0005000000 */
        /* <DEDUP_REMOVED lines=11> */
[----:B------:R-:W-:-:S04]  /*4650*/  IMAD R27, R0, R40, R27 ;  /* 0x00000028001b7224 */ /* 0x000fc800078e021b */
[----:B------:R-:W-:Y:S01]  /*4660*/  IMAD.X R20, R20, 0x1, ~R27, P0 ;  /* 0x0000000114147824 */ /* 0x000fe200000e0e1b */
[----:B------:R-:W-:-:S04]  /*4670*/  IADD3 R27, P0, R21, -R40, RZ ;  /* 0x80000028151b7210 */ /* 0x000fc80007f1e0ff */
[----:B------:R-:W-:-:S04]  /*4680*/  ISETP.GE.U32.AND.EX P3, PT, R20, R41, PT, P3 ;  /* 0x000000291400720c */ /* 0x000fc80003f66130 */
[----:B------:R-:W-:Y:S01]  /*4690*/  SEL R27, R27, R21, P3 ;  /* 0x000000151b1b7207 */ /* 0x000fe20001800000 */
[----:B------:R-:W-:-:S03]  /*46a0*/  IMAD.X R21, R20, 0x1, ~R41, P0 ;  /* 0x0000000114157824 */ /* 0x000fc600000e0e29 */
[----:B------:R-:W-:Y:S02]  /*46b0*/  ISETP.GE.U32.AND P2, PT, R27, R40, PT ;  /* 0x000000281b00720c */ /* 0x000fe40003f46070 */
[----:B------:R-:W-:Y:S02]  /*46c0*/  SEL R21, R21, R20, P3 ;  /* 0x0000001415157207 */ /* 0x000fe40001800000 */
[----:B------:R-:W-:Y:S02]  /*46d0*/  IADD3 R20, P0, R28, 0x1, RZ ;  /* 0x000000011c147810 */ /* 0x000fe40007f1e0ff */
[----:B------:R-:W-:Y:S02]  /*46e0*/  ISETP.GE.U32.AND.EX P2, PT, R21, R41, PT, P2 ;  /* 0x000000291500720c */ /* 0x000fe40003f46120 */
[----:B------:R-:W-:Y:S01]  /*46f0*/  SEL R28, R20, R28, P3 ;  /* 0x0000001c141c7207 */ /* 0x000fe20001800000 */
[----:B------:R-:W-:Y:S01]  /*4700*/  IMAD.X R20, RZ, RZ, R0, P0 ;  /* 0x000000ffff147224 */ /* 0x000fe200000e0600 */
[----:B------:R-:W-:-:S02]  /*4710*/  LOP3.LUT R27, R5, R24, RZ, 0x3c, !PT ;  /* 0x00000018051b7212 */ /* 0x000fc400078e3cff */
[----:B------:R-:W-:Y:S02]  /*4720*/  IADD3 R21, P0, R28, 0x1, RZ ;  /* 0x000000011c157810 */ /* 0x000fe40007f1e0ff */
[----:B------:R-:W-:Y:S02]  /*4730*/  SEL R20, R20, R0, P3 ;  /* 0x0000000014147207 */ /* 0x000fe40001800000 */
[----:B------:R-:W-:Y:S02]  /*4740*/  SEL R21, R21, R28, P2 ;  /* 0x0000001c15157207 */ /* 0x000fe40001000000 */
[-C--:B------:R-:W-:Y:S02]  /*4750*/  IADD3.X R0, RZ, R20.reuse, RZ, P0, !PT ;  /* 0x00000014ff007210 */ /* 0x080fe400007fe4ff */
[----:B------:R-:W-:Y:S02]  /*4760*/  ISETP.NE.U32.AND P0, PT, R23, RZ, PT ;  /* 0x000000ff1700720c */ /* 0x000fe40003f05070 */
[----:B------:R-:W-:-:S02]  /*4770*/  SEL R20, R0, R20, P2 ;  /* 0x0000001400147207 */ /* 0x000fc40001000000 */
[-C--:B------:R-:W-:Y:S02]  /*4780*/  IADD3 R0, P2, RZ, -R21.reuse, RZ ;  /* 0x80000015ff007210 */ /* 0x080fe40007f5e0ff */
[----:B------:R-:W-:Y:S02]  /*4790*/  ISETP.GE.AND P3, PT, R27, RZ, PT ;  /* 0x000000ff1b00720c */ /* 0x000fe40003f66270 */
[----:B------:R-:W-:Y:S01]  /*47a0*/  ISETP.NE.AND.EX P0, PT, R5, RZ, PT, P0 ;  /* 0x000000ff0500720c */ /* 0x000fe20003f05300 */
[----:B------:R-:W-:Y:S01]  /*47b0*/  IMAD.X R23, RZ, RZ, ~R20, P2 ;  /* 0x000000ffff177224 */ /* 0x000fe200010e0e14 */
[----:B------:R-:W-:Y:S01]  /*47c0*/  SEL R0, R0, R21, !P3 ;  /* 0x0000001500007207 */ /* 0x000fe20005800000 */
[----:B------:R-:W-:-:S03]  /*47d0*/  IMAD.MOV.U32 R21, RZ, RZ, 0x0 ;  /* 0x00000000ff157424 */ /* 0x000fc600078e00ff */
[----:B------:R-:W-:Y:S01]  /*47e0*/  SEL R23, R23, R20, !P3 ;  /* 0x0000001417177207 */ /* 0x000fe20005800000 */
[----:B------:R-:W-:Y:S01]  /*47f0*/  IMAD.MOV.U32 R20, RZ, RZ, R22 ;  /* 0x000000ffff147224 */ /* 0x000fe200078e0016 */
[----:B------:R-:W-:Y:S02]  /*4800*/  SEL R0, R0, 0xffffffff, P0 ;  /* 0xffffffff00007807 */ /* 0x000fe40000000000 */
[----:B------:R-:W-:Y:S01]  /*4810*/  SEL R23, R23, 0xffffffff, P0 ;  /* 0xffffffff17177807 */ /* 0x000fe20000000000 */
[----:B------:R-:W-:Y:S06]  /*4820*/  RET.REL.NODEC R20 `(_ZN5flash32flash_fwd_splitkv_combine_kernelI23Flash_fwd_kernel_traitsILi128ELi64ELi128ELi4ELb0ELb0EN7cutlass10bfloat16_tE19Flash_kernel_traitsILi128ELi64ELi128ELi4ES3_EELi4ELi1ELb0EEEvNS_16Flash_fwd_paramsE) ;  /* 0xffffb7d014007950 */ /* 0x000fec0003c3ffff */
.L_x_331:
        /* <DEDUP_REMOVED lines=13> */
.L_x_8268:


//--------------------- .text._ZN5flash32flash_fwd_splitkv_combine_kernelI23Flash_fwd_kernel_traitsILi128ELi64ELi128ELi4ELb0ELb0EN7cutlass10bfloat16_tE19Flash_kernel_traitsILi128ELi64ELi128ELi4ES3_EELi4ELi7ELb1EEEvNS_16Flash_fwd_paramsE --------------------------
	.section	.text._ZN5flash32flash_fwd_splitkv_combine_kernelI23Flash_fwd_kernel_traitsILi128ELi64ELi128ELi4ELb0ELb0EN7cutlass10bfloat16_tE19Flash_kernel_traitsILi128ELi64ELi128ELi4ES3_EELi4ELi7ELb1EEEvNS_16Flash_fwd_paramsE,"ax",@progbits
	.sectioninfo	@"SHI_REGISTERS=62"
	.align	128
        .global         _ZN5flash32flash_fwd_splitkv_combine_kernelI23Flash_fwd_kernel_traitsILi128ELi64ELi128ELi4ELb0ELb0EN7cutlass10bfloat16_tE19Flash_kernel_traitsILi128ELi64ELi128ELi4ES3_EELi4ELi7ELb1EEEvNS_16Flash_fwd_paramsE
        .type           _ZN5flash32flash_fwd_splitkv_combine_kernelI23Flash_fwd_kernel_traitsILi128ELi64ELi128ELi4ELb0ELb0EN7cutlass10bfloat16_tE19Flash_kernel_traitsILi128ELi64ELi128ELi4ES3_EELi4ELi7ELb1EEEvNS_16Flash_fwd_paramsE,@function
        .size           _ZN5flash32flash_fwd_splitkv_combine_kernelI23Flash_fwd_kernel_traitsILi128ELi64ELi128ELi4ELb0ELb0EN7cutlass10bfloat16_tE19Flash_kernel_traitsILi128ELi64ELi128ELi4ES3_EELi4ELi7ELb1EEEvNS_16Flash_fwd_paramsE,(.L_x_8269 - _ZN5flash32flash_fwd_splitkv_combine_kernelI23Flash_fwd_kernel_traitsILi128ELi64ELi128ELi4ELb0ELb0EN7cutlass10bfloat16_tE19Flash_kernel_traitsILi128ELi64ELi128ELi4ES3_EELi4ELi7ELb1EEEvNS_16Flash_fwd_paramsE)
        .other          _ZN5flash32flash_fwd_splitkv_combine_kernelI23Flash_fwd_kernel_traitsILi128ELi64ELi128ELi4ELb0ELb0EN7cutlass10bfloat16_tE19Flash_kernel_traitsILi128ELi64ELi128ELi4ES3_EELi4ELi7ELb1EEEvNS_16Flash_fwd_paramsE,@"STO_CUDA_ENTRY STV_DEFAULT"
_ZN5flash32flash_fwd_splitkv_combine_kernelI23Flash_fwd_kernel_traitsILi128ELi64ELi128ELi4ELb0ELb0EN7cutlass10bfloat16_tE19Flash_kernel_traitsILi128ELi64ELi128ELi4ES3_EELi4ELi7ELb1EEEvNS_16Flash_fwd_paramsE:
.text._ZN5flash32flash_fwd_splitkv_combine_kernelI23Flash_fwd_kernel_traitsILi128ELi64ELi128ELi4ELb0ELb0EN7cutlass10bfloat16_tE19Flash_kernel_traitsILi128ELi64ELi128ELi4ES3_EELi4ELi7ELb1EEEvNS_16Flash_fwd_paramsE:
        /* <DEDUP_REMOVED lines=23> */
[----:B------:R-:W-:Y:S05]  /*0170*/  CALL.REL.NOINC `($__internal_7_$__cuda_sm20_div_s64) ;  /* 0x0000498000007944 */ /* 0x000fea0003c00000 */
[----:B------:R-:W-:Y:S05]  /*0180*/  BRA `(.L_x_333) ;  /* 0x0000013000007947 */ /* 0x000fea0003800000 */
.L_x_332:
        /* <DEDUP_REMOVED lines=19> */
.L_x_333:
        /* <DEDUP_REMOVED lines=11> */
[----:B------:R-:W-:Y:S05]  /*0370*/  CALL.REL.NOINC `($__internal_7_$__cuda_sm20_div_s64) ;  /* 0x0000478000007944 */ /* 0x000fea0003c00000 */
[----:B------:R-:W-:Y:S02]  /*0380*/  MOV R32, R20 ;  /* 0x0000001400207202 */ /* 0x000fe40000000f00 */
[----:B------:R-:W-:Y:S01]  /*0390*/  MOV R33, R21 ;  /* 0x0000001500217202 */ /* 0x000fe20000000f00 */
[----:B------:R-:W-:Y:S05]  /*03a0*/  BRA `(.L_x_336) ;  /* 0x0000013000007947 */ /* 0x000fea0003800000 */
.L_x_335:
        /* <DEDUP_REMOVED lines=19> */
.L_x_336:
[----:B------:R-:W-:Y:S05]  /*04e0*/  BSYNC B0 ;  /* 0x0000000000007941 */ /* 0x000fea0003800000 */
.L_x_334:
        /* <DEDUP_REMOVED lines=54> */
[----:B------:R-:W-:Y:S02]  /*0850*/  MOV R8, R20 ;  /* 0x0000001400087202 */ /* 0x000fe40000000f00 */
[----:B------:R-:W-:Y:S01]  /*0860*/  MOV R9, R21 ;  /* 0x0000001500097202 */ /* 0x000fe20000000f00 */
[----:B------:R-:W-:Y:S05]  /*0870*/  BRA `(.L_x_339) ;  /* 0x0000013000007947 */ /* 0x000fea0003800000 */
.L_x_338:
        /* <DEDUP_REMOVED lines=19> */
.L_x_339:
[----:B------:R-:W-:Y:S05]  /*09b0*/  BSYNC B0 ;  /* 0x0000000000007941 */ /* 0x000fea0003800000 */
.L_x_337:
        /* <DEDUP_REMOVED lines=100> */
[----:B------:R-:W-:Y:S05]  /*1000*/  CALL.REL.NOINC `($__internal_7_$__cuda_sm20_div_s64) ;  /* 0x00003af000007944 */ /* 0x000fea0003c00000 */
[----:B------:R-:W-:Y:S02]  /*1010*/  MOV R40, R20 ;  /* 0x0000001400287202 */ /* 0x000fe40000000f00 */
[----:B------:R-:W-:Y:S01]  /*1020*/  MOV R41, R21 ;  /* 0x0000001500297202 */ /* 0x000fe20000000f00 */
[----:B------:R-:W-:Y:S05]  /*1030*/  BRA `(.L_x_342) ;  /* 0x0000013000007947 */ /* 0x000fea0003800000 */
.L_x_341:
        /* <DEDUP_REMOVED lines=19> */
.L_x_342:
[----:B------:R-:W-:Y:S05]  /*1170*/  BSYNC B0 ;  /* 0x0000000000007941 */ /* 0x000fea0003800000 */
.L_x_340:
        /* <DEDUP_REMOVED lines=103> */
[----:B------:R-:W-:Y:S05]  /*17f0*/  CALL.REL.NOINC `($__internal_7_$__cuda_sm20_div_s64) ;  /* 0x0000330000007944 */ /* 0x000fea0003c00000 */
[----:B------:R-:W-:Y:S02]  /*1800*/  MOV R42, R20 ;  /* 0x00000014002a7202 */ /* 0x000fe40000000f00 */
[----:B------:R-:W-:Y:S01]  /*1810*/  MOV R43, R21 ;  /* 0x00000015002b7202 */ /* 0x000fe20000000f00 */
[----:B------:R-:W-:Y:S05]  /*1820*/  BRA `(.L_x_345) ;  /* 0x0000013000007947 */ /* 0x000fea0003800000 */
.L_x_344:
        /* <DEDUP_REMOVED lines=19> */
.L_x_345:
[----:B------:R-:W-:Y:S05]  /*1960*/  BSYNC B0 ;  /* 0x0000000000007941 */ /* 0x000fea0003800000 */
.L_x_343:
        /* <DEDUP_REMOVED lines=169> */
[----:B------:R-:W-:Y:S05]  /*2400*/  CALL.REL.NOINC `($__internal_7_$__cuda_sm20_div_s64) ;  /* 0x000026f000007944 */ /* 0x000fea0003c00000 */
        /* <DEDUP_REMOVED lines=9> */
.L_x_350:
        /* <DEDUP_REMOVED lines=22> */
.L_x_351:
[----:B------:R-:W-:Y:S05]  /*2600*/  BSYNC B0 ;  /* 0x0000000000007941 */ /* 0x000fea0003800000 */
.L_x_349:
        /* <DEDUP_REMOVED lines=19> */
.L_x_353:
        /* <DEDUP_REMOVED lines=22> */
.L_x_354:
[----:B------:R-:W-:Y:S05]  /*28a0*/  BSYNC B0 ;  /* 0x0000000000007941 */ /* 0x000fea0003800000 */
.L_x_352:
        /* <DEDUP_REMOVED lines=11> */
[----:B------:R-:W-:Y:S05]  /*2960*/  CALL.REL.NOINC `($__internal_7_$__cuda_sm20_div_s64) ;  /* 0x0000219000007944 */ /* 0x000fea0003c00000 */
[----:B------:R-:W-:-:S04]  /*2970*/  IADD3 R23, P0, RZ, -R20, RZ ;  /* 0x80000014ff177210 */ /* 0x000fc80007f1e0ff */
[----:B------:R-:W-:Y:S01]  /*2980*/  IADD3.X R19, RZ, ~R21, RZ, P0, !PT ;  /* 0x80000015ff137210 */ /* 0x000fe200007fe4ff */
[----:B------:R-:W-:-:S04]  /*2990*/  IMAD.WIDE.U32 R44, R4, R23, R44 ;  /* 0x00000017042c7225 */ /* 0x000fc800078e002c */
[----:B------:R-:W-:-:S04]  /*29a0*/  IMAD R19, R19, R4, RZ ;  /* 0x0000000413137224 */ /* 0x000fc800078e02ff */
[----:B------:R-:W-:-:S05]  /*29b0*/  IMAD R0, R0, R23, R19 ;  /* 0x0000001700007224 */ /* 0x000fca00078e0213 */
[----:B------:R-:W-:Y:S01]  /*29c0*/  IADD3 R0, R45, R0, RZ ;  /* 0x000000002d007210 */ /* 0x000fe20007ffe0ff */
[----:B------:R-:W-:Y:S05]  /*29d0*/  BRA `(.L_x_357) ;  /* 0x0000016000007947 */ /* 0x000fea0003800000 */
.L_x_356:
        /* <DEDUP_REMOVED lines=22> */
.L_x_357:
[----:B------:R-:W-:Y:S05]  /*2b40*/  BSYNC B0 ;  /* 0x0000000000007941 */ /* 0x000fea0003800000 */
.L_x_355:
        /* <DEDUP_REMOVED lines=38> */
[----:B------:R-:W-:Y:S05]  /*2db0*/  CALL.REL.NOINC `($__internal_7_$__cuda_sm20_div_s64) ;  /* 0x00001d4000007944 */ /* 0x000fea0003c00000 */
        /* <DEDUP_REMOVED lines=12> */
.L_x_359:
        /* <DEDUP_REMOVED lines=23> */
.L_x_360:
[----:B------:R-:W-:Y:S05]  /*2ff0*/  BSYNC B0 ;  /* 0x0000000000007941 */ /* 0x000fea0003800000 */
.L_x_358:
        /* <DEDUP_REMOVED lines=18> */
.L_x_362:
        /* <DEDUP_REMOVED lines=22> */
.L_x_363:
[----:B------:R-:W-:Y:S05]  /*3280*/  BSYNC B0 ;  /* 0x0000000000007941 */ /* 0x000fea0003800000 */
.L_x_361:
        /* <DEDUP_REMOVED lines=22> */
.L_x_365:
        /* <DEDUP_REMOVED lines=23> */
.L_x_366:
[----:B------:R-:W-:Y:S05]  /*3560*/  BSYNC B0 ;  /* 0x0000000000007941 */ /* 0x000fea0003800000 */
.L_x_364:
        /* <DEDUP_REMOVED lines=38> */
.L_x_368:
        /* <DEDUP_REMOVED lines=23> */
.L_x_369:
[----:B------:R-:W-:Y:S05]  /*3940*/  BSYNC B0 ;  /* 0x0000000000007941 */ /* 0x000fea0003800000 */
.L_x_367:
        /* <DEDUP_REMOVED lines=29> */
.L_x_371:
        /* <DEDUP_REMOVED lines=23> */
.L_x_372:
[----:B------:R-:W-:Y:S05]  /*3c90*/  BSYNC B0 ;  /* 0x0000000000007941 */ /* 0x000fea0003800000 */
.L_x_370:
        /* <DEDUP_REMOVED lines=20> */
.L_x_348:
[----:B------:R-:W-:-:S04]  /*3de0*/  LEA R2, P0, R40, c[0x0][0x200], 0x2 ;  /* 0x0000800028027a11 */ /* 0x000fc800078010ff */
[----:B------:R-:W-:-:S05]  /*3df0*/  LEA.HI.X R3, R40, c[0x0][0x204], R41, 0x2, P0 ;  /* 0x0000810028037a11 */ /* 0x000fca00000f1429 */
[----:B------:R0:W-:Y:S04]  /*3e00*/  STG.E [R2.64], R31 ;  /* 0x0000001f02007986 */ /* 0x0001e8000c101908 */
.L_x_347:
[----:B------:R-:W-:Y:S05]  /*3e10*/  BSYNC B1 ;  /* 0x0000000000017941 */ /* 0x000fea0003800000 */
.L_x_346:
[C---:B------:R-:W-:Y:S01]  /*3e20*/  IADD3 R0, R38.reuse, 0x20, RZ ;  /* 0x0000002026007810 */ /* 0x040fe20007ffe0ff */
[----:B------:R-:W-:Y:S01]  /*3e30*/  IMAD.MOV.U32 R13, RZ, RZ, c[0x0][0x314] ;  /* 0x0000c500ff0d7624 */ /* 0x000fe200078e00ff */
[----:B------:R-:W-:Y:S01]  /*3e40*/  ISETP.GE.OR P2, PT, R38, c[0x0][0x314], P6 ;  /* 0x0000c50026007a0c */ /* 0x000fe20003746670 */
[----:B0-----:R-:W-:Y:S01]  /*3e50*/  CS2R R2, SRZ ;  /* 0x0000000000027805 */ /* 0x001fe2000001ff00 */
[----:B------:R-:W-:Y:S02]  /*3e60*/  ISETP.GE.OR P1, PT, R0, c[0x0][0x314], P6 ;  /* 0x0000c50000007a0c */ /* 0x000fe40003726670 */
[----:B------:R-:W-:Y:S02]  /*3e70*/  IADD3 R0, R38, 0x40, RZ ;  /* 0x0000004026007810 */ /* 0x000fe40007ffe0ff */
[----:B------:R-:W-:Y:S02]  /*3e80*/  MOV R4, RZ ;  /* 0x000000ff00047202 */ /* 0x000fe40000000f00 */
[----:B------:R-:W-:-:S02]  /*3e90*/  ISETP.GE.OR P0, PT, R0, c[0x0][0x314], P6 ;  /* 0x0000c50000007a0c */ /* 0x000fc40003706670 */
[C---:B------:R-:W-:Y:S01]  /*3ea0*/  IADD3 R0, R38.reuse, 0x60, RZ ;  /* 0x0000006026007810 */ /* 0x040fe20007ffe0ff */
[----:B------:R-:W-:Y:S02]  /*3eb0*/  IMAD.SHL.U32 R38, R38, 0x4, RZ ;  /* 0x0000000426267824 */ /* 0x000fe400078e00ff */
[C---:B------:R-:W-:Y:S01]  /*3ec0*/  @!P2 FADD.FTZ R36, -R31.reuse, R36 ;  /* 0x000000241f24a221 */ /* 0x040fe20000010100 */
[----:B------:R-:W-:Y:S01]  /*3ed0*/  ISETP.GE.OR P6, PT, R0, c[0x0][0x314], P6 ;  /* 0x0000c50000007a0c */ /* 0x000fe200037c6670 */
[----:B------:R-:W-:Y:S01]  /*3ee0*/  @!P1 FADD.FTZ R33, -R31, R33 ;  /* 0x000000211f219221 */ /* 0x000fe20000010100 */
[----:B------:R-:W-:Y:S01]  /*3ef0*/  HFMA2.MMA R0, -RZ, RZ, 0, 0 ;  /* 0x00000000ff007435 */ /* 0x000fe200000001ff */
[----:B------:R-:W-:Y:S02]  /*3f00*/  @!P2 FMUL.FTZ R36, R36, 1.4426950216293334961 ;  /* 0x3fb8aa3b2424a820 */ /* 0x000fe40000410000 */
[----:B------:R-:W-:Y:S02]  /*3f10*/  @!P1 FMUL.FTZ R33, R33, 1.4426950216293334961 ;  /* 0x3fb8aa3b21219820 */ /* 0x000fe40000410000 */
[----:B------:R-:W-:-:S02]  /*3f20*/  @!P0 FADD.FTZ R32, -R31, R32 ;  /* 0x000000201f208221 */ /* 0x000fc40000010100 */
[----:B------:R-:W0:Y:S02]  /*3f30*/  @!P2 MUFU.EX2 R36, R36 ;  /* 0x000000240024a308 */ /* 0x000e240000000800 */
[----:B------:R-:W-:Y:S02]  /*3f40*/  @!P0 FMUL.FTZ R32, R32, 1.4426950216293334961 ;  /* 0x3fb8aa3b20208820 */ /* 0x000fe40000410000 */
[----:B------:R-:W-:-:S04]  /*3f50*/  @!P6 FADD.FTZ R31, -R31, R34 ;  /* 0x000000221f1fe221 */ /* 0x000fc80000010100 */
[----:B------:R-:W1:Y:S01]  /*3f60*/  @!P0 MUFU.EX2 R32, R32 ;  /* 0x0000002000208308 */ /* 0x000e620000000800 */
[----:B------:R-:W-:-:S07]  /*3f70*/  @!P6 FMUL.FTZ R8, R31, 1.4426950216293334961 ;  /* 0x3fb8aa3b1f08e820 */ /* 0x000fce0000410000 */
[----:B------:R-:W2:Y:S01]  /*3f80*/  @!P1 MUFU.EX2 R6, R33 ;  /* 0x0000002100069308 */ /* 0x000ea20000000800 */
[----:B0-----:R0:W-:Y:S07]  /*3f90*/  @!P2 STS [R27.X4], R36 ;  /* 0x000000241b00a388 */ /* 0x0011ee0000004800 */
[----:B------:R-:W3:Y:S01]  /*3fa0*/  @!P6 MUFU.EX2 R8, R8 ;  /* 0x000000080008e308 */ /* 0x000ee20000000800 */
[----:B-1----:R0:W-:Y:S01]  /*3fb0*/  @!P0 STS [R27.X4+0x500], R32 ;  /* 0x000500201b008388 */ /* 0x0021e20000004800 */
[----:B------:R-:W-:-:S03]  /*3fc0*/  ISETP.GE.AND P0, PT, R13, 0x1, PT ;  /* 0x000000010d00780c */ /* 0x000fc60003f06270 */
[----:B--2---:R0:W-:Y:S04]  /*3fd0*/  @!P1 STS [R27.X4+0x280], R6 ;  /* 0x000280061b009388 */ /* 0x0041e80000004800 */
[----:B---3--:R0:W-:Y:S04]  /*3fe0*/  @!P6 STS [R27.X4+0x780], R8 ;  /* 0x000780081b00e388 */ /* 0x0081e80000004800 */
[----:B------:R-:W-:Y:S06]  /*3ff0*/  BAR.SYNC.DEFER_BLOCKING 0x0 ;  /* 0x0000000000007b1d */ /* 0x000fec0000010000 */
[----:B------:R-:W-:Y:S05]  /*4000*/  @!P0 BRA `(.L_x_373) ;  /* 0x0000061000008947 */ /* 0x000fea0003800000 */
[----:B------:R-:W-:Y:S01]  /*4010*/  ULDC UR5, c[0x0][0x22c] ;  /* 0x00008b0000057ab9 */ /* 0x000fe20000000800 */
[----:B------:R-:W-:Y:S01]  /*4020*/  IMAD R23, R7, 0x80, R38 ;  /* 0x0000008007177824 */ /* 0x000fe200078e0226 */
[----:B------:R-:W-:Y:S01]  /*4030*/  UIMAD UR5, UR7, UR5, URZ ;  /* 0x00000005070572a4 */ /* 0x000fe2000f8e023f */
[----:B------:R-:W-:Y:S01]  /*4040*/  ISETP.GT.AND P1, PT, R13, 0x3, PT ;  /* 0x000000030d00780c */ /* 0x000fe20003f24270 */
[C---:B------:R-:W-:Y:S01]  /*4050*/  IMAD R18, R12.reuse, c[0x0][0x22c], RZ ;  /* 0x00008b000c127a24 */ /* 0x040fe200078e02ff */
[----:B------:R-:W-:Y:S01]  /*4060*/  PLOP3.LUT P4, PT, PT, PT, PT, 0x80, 0x0 ;  /* 0x000000000000781c */ /* 0x000fe20003f8f070 */
[----:B------:R-:W-:Y:S01]  /*4070*/  USHF.R.S32.HI UR4, URZ, 0x1f, UR5 ;  /* 0x0000001f3f047899 */ /* 0x000fe20008011405 */
[----:B0-----:R-:W-:Y:S01]  /*4080*/  IMAD.SHL.U32 R6, R7, 0x4, RZ ;  /* 0x0000000407067824 */ /* 0x001fe200078e00ff */
[C---:B------:R-:W-:Y:S01]  /*4090*/  IADD3 R0, P0, R23.reuse, UR5, RZ ;  /* 0x0000000517007c10 */ /* 0x040fe2000ff1e0ff */
[----:B------:R-:W-:Y:S01]  /*40a0*/  IMAD.MOV.U32 R14, RZ, RZ, RZ ;  /* 0x000000ffff0e7224 */ /* 0x000fe200078e00ff */
[----:B------:R-:W-:Y:S01]  /*40b0*/  IADD3 R16, R12, -UR7, RZ ;  /* 0x800000070c107c10 */ /* 0x000fe2000fffe0ff */
[----:B------:R-:W-:Y:S01]  /*40c0*/  CS2R R8, SRZ ;  /* 0x0000000000087805 */ /* 0x000fe2000001ff00 */
[----:B------:R-:W-:Y:S01]  /*40d0*/  LEA.HI.X.SX32 R23, R23, UR4, 0x1, P0 ;  /* 0x0000000417177c11 */ /* 0x000fe200080f0eff */
[----:B------:R-:W-:Y:S01]  /*40e0*/  CS2R R10, SRZ ;  /* 0x00000000000a7805 */ /* 0x000fe2000001ff00 */
[----:B------:R-:W-:Y:S01]  /*40f0*/  LEA R22, P0, R0, c[0x0][0x1d8], 0x2 ;  /* 0x0000760000167a11 */ /* 0x000fe200078010ff */
[----:B------:R-:W-:-:S03]  /*4100*/  IMAD.WIDE R18, R18, 0x4, RZ ;  /* 0x0000000412127825 */ /* 0x000fc600078e02ff */
[----:B------:R-:W-:Y:S01]  /*4110*/  LEA.HI.X R23, R0, c[0x0][0x1dc], R23, 0x2, P0 ;  /* 0x0000770000177a11 */ /* 0x000fe200000f1417 */
[----:B------:R-:W-:Y:S01]  /*4120*/  IMAD.MOV.U32 R0, RZ, RZ, RZ ;  /* 0x000000ffff007224 */ /* 0x000fe200078e00ff */
[----:B------:R-:W-:Y:S05]  /*4130*/  @!P1 BRA `(.L_x_374) ;  /* 0x0000029000009947 */ /* 0x000fea0003800000 */
[----:B------:R-:W-:Y:S02]  /*4140*/  PLOP3.LUT P4, PT, PT, PT, PT, 0x8, 0x0 ;  /* 0x000000000000781c */ /* 0x000fe40003f8e170 */
[CC--:B------:R-:W-:Y:S02]  /*4150*/  ISETP.GE.AND P3, PT, R7.reuse, R16.reuse, PT ;  /* 0x000000100700720c */ /* 0x0c0fe40003f66270 */
[----:B------:R-:W-:Y:S02]  /*4160*/  ISETP.GE.AND P0, PT, R7, R16, PT ;  /* 0x000000100700720c */ /* 0x000fe40003f06270 */
[----:B------:R-:W-:-:S09]  /*4170*/  IADD3 R13, R13, -0x3, RZ ;  /* 0xfffffffd0d0d7810 */ /* 0x000fd20007ffe0ff */
.L_x_375:
[----:B------:R0:W2:Y:S01]  /*4180*/  @!P3 LDG.E.128 R8, [R22.64] ;  /* 0x000000081608b981 */ /* 0x0000a2000c1e1d00 */
[----:B------:R-:W-:Y:S02]  /*4190*/  PLOP3.LUT P3, PT, P0, PT, PT, 0x80, 0x0 ;  /* 0x000000000000781c */ /* 0x000fe4000076f070 */
[----:B------:R-:W-:Y:S01]  /*41a0*/  IADD3 R24, P1, R18, R22, RZ ;  /* 0x0000001612187210 */ /* 0x000fe20007f3e0ff */
[----:B------:R-:W2:Y:S01]  /*41b0*/  LDS R5, [R6] ;  /* 0x0000000006057984 */ /* 0x000ea20000000800 */
[----:B------:R-:W-:Y:S02]  /*41c0*/  IADD3 R14, R14, 0x4, RZ ;  /* 0x000000040e0e7810 */ /* 0x000fe40007ffe0ff */
[C---:B------:R-:W-:Y:S02]  /*41d0*/  IADD3.X R25, R19.reuse, R23, RZ, P1, !PT ;  /* 0x0000001713197210 */ /* 0x040fe40000ffe4ff */
[----:B------:R-:W-:Y:S02]  /*41e0*/  ISETP.GE.AND P2, PT, R14, R13, PT ;  /* 0x0000000d0e00720c */ /* 0x000fe40003f46270 */
[C---:B0-----:R-:W-:Y:S04]  /*41f0*/  IADD3 R22, P1, R18.reuse, R24, RZ ;  /* 0x0000001812167210 */ /* 0x041fe80007f3e0ff */
[C---:B------:R-:W-:Y:S02]  /*4200*/  IADD3.X R23, R19.reuse, R25, RZ, P1, !PT ;  /* 0x0000001913177210 */ /* 0x040fe40000ffe4ff */
[C---:B------:R-:W-:Y:S04]  /*4210*/  IADD3 R20, P1, R18.reuse, R22, RZ ;  /* 0x0000001612147210 */ /* 0x040fe80007f3e0ff */
[----:B------:R-:W-:Y:S01]  /*4220*/  IADD3.X R21, R19, R23, RZ, P1, !PT ;  /* 0x0000001713157210 */ /* 0x000fe20000ffe4ff */
[C---:B--2---:R-:W-:Y:S02]  /*4230*/  FFMA.FTZ R4, R5.reuse, R8, R4 ;  /* 0x0000000805047223 */ /* 0x044fe40000010004 */
[C---:B------:R-:W-:Y:S02]  /*4240*/  FFMA.FTZ R3, R5.reuse, R9, R3 ;  /* 0x0000000905037223 */ /* 0x040fe40000010003 */
[C---:B------:R-:W-:Y:S02]  /*4250*/  FFMA.FTZ R2, R5.reuse, R10, R2 ;  /* 0x0000000a05027223 */ /* 0x040fe40000010002 */
[----:B------:R-:W-:Y:S02]  /*4260*/  FFMA.FTZ R0, R5, R11, R0 ;  /* 0x0000000b05007223 */ /* 0x000fe40000010000 */
[----:B------:R-:W2:Y:S04]  /*4270*/  @!P3 LDG.E.128 R8, [R24.64] ;  /* 0x000000081808b981 */ /* 0x000ea8000c1e1d00 */
[----:B------:R-:W2:Y:S02]  /*4280*/  LDS R5, [R6+0x14] ;  /* 0x0000140006057984 */ /* 0x000ea40000000800 */
[C---:B--2---:R-:W-:Y:S02]  /*4290*/  FFMA.FTZ R4, R5.reuse, R8, R4 ;  /* 0x0000000805047223 */ /* 0x044fe40000010004 */
[C---:B------:R-:W-:Y:S02]  /*42a0*/  FFMA.FTZ R3, R5.reuse, R9, R3 ;  /* 0x0000000905037223 */ /* 0x040fe40000010003 */
[C---:B------:R-:W-:Y:S02]  /*42b0*/  FFMA.FTZ R2, R5.reuse, R10, R2 ;  /* 0x0000000a05027223 */ /* 0x040fe40000010002 */
[----:B------:R-:W-:Y:S02]  /*42c0*/  FFMA.FTZ R0, R5, R11, R0 ;  /* 0x0000000b05007223 */ /* 0x000fe40000010000 */
[----:B------:R0:W2:Y:S04]  /*42d0*/  @!P3 LDG.E.128 R8, [R22.64] ;  /* 0x000000081608b981 */ /* 0x0000a8000c1e1d00 */
[----:B------:R-:W2:Y:S01]  /*42e0*/  LDS R5, [R6+0x28] ;  /* 0x0000280006057984 */ /* 0x000ea20000000800 */
[----:B0-----:R-:W-:Y:S04]  /*42f0*/  IADD3 R22, P1, R18, R20, RZ ;  /* 0x0000001412167210 */ /* 0x001fe80007f3e0ff */
[----:B------:R-:W-:Y:S01]  /*4300*/  IADD3.X R23, R19, R21, RZ, P1, !PT ;  /* 0x0000001513177210 */ /* 0x000fe20000ffe4ff */
[C---:B--2---:R-:W-:Y:S02]  /*4310*/  FFMA.FTZ R4, R5.reuse, R8, R4 ;  /* 0x0000000805047223 */ /* 0x044fe40000010004 */
[C---:B------:R-:W-:Y:S02]  /*4320*/  FFMA.FTZ R3, R5.reuse, R9, R3 ;  /* 0x0000000905037223 */ /* 0x040fe40000010003 */
[C---:B------:R-:W-:Y:S02]  /*4330*/  FFMA.FTZ R2, R5.reuse, R10, R2 ;  /* 0x0000000a05027223 */ /* 0x040fe40000010002 */
[----:B------:R-:W-:Y:S02]  /*4340*/  FFMA.FTZ R0, R5, R11, R0 ;  /* 0x0000000b05007223 */ /* 0x000fe40000010000 */
[----:B------:R-:W2:Y:S04]  /*4350*/  @!P3 LDG.E.128 R8, [R20.64] ;  /* 0x000000081408b981 */ /* 0x000ea8000c1e1d00 */
[----:B------:R0:W2:Y:S02]  /*4360*/  LDS R5, [R6+0x3c] ;  /* 0x00003c0006057984 */ /* 0x0000a40000000800 */
[----:B0-----:R-:W-:Y:S01]  /*4370*/  IADD3 R6, R6, 0x50, RZ ;  /* 0x0000005006067810 */ /* 0x001fe20007ffe0ff */
[C---:B--2---:R-:W-:Y:S02]  /*4380*/  FFMA.FTZ R4, R5.reuse, R8, R4 ;  /* 0x0000000805047223 */ /* 0x044fe40000010004 */
[C---:B------:R-:W-:Y:S02]  /*4390*/  FFMA.FTZ R3, R5.reuse, R9, R3 ;  /* 0x0000000905037223 */ /* 0x040fe40000010003 */
[C---:B------:R-:W-:Y:S02]  /*43a0*/  FFMA.FTZ R2, R5.reuse, R10, R2 ;  /* 0x0000000a05027223 */ /* 0x040fe40000010002 */
[----:B------:R-:W-:Y:S01]  /*43b0*/  FFMA.FTZ R0, R5, R11, R0 ;  /* 0x0000000b05007223 */ /* 0x000fe20000010000 */
[----:B------:R-:W-:-:S05]  /*43c0*/  @!P2 BRA `(.L_x_375) ;  /* 0xfffffdb00000a947 */ /* 0x000fca000383ffff */
.L_x_374:
[----:B------:R-:W-:-:S04]  /*43d0*/  IADD3 R5, -R14, c[0x0][0x314], RZ ;  /* 0x0000c5000e057a10 */ /* 0x000fc80007ffe1ff */
[----:B------:R-:W-:-:S13]  /*43e0*/  ISETP.GT.AND P0, PT, R5, 0x1, PT ;  /* 0x000000010500780c */ /* 0x000fda0003f04270 */
[----:B------:R-:W-:Y:S05]  /*43f0*/  @!P0 BRA `(.L_x_376) ;  /* 0x0000016000008947 */ /* 0x000fea0003800000 */
[----:B------:R-:W-:Y:S01]  /*4400*/  ISETP.GE.AND P0, PT, R7, R16, PT ;  /* 0x000000100700720c */ /* 0x000fe20003f06270 */
[----:B------:R-:W0:-:S12]  /*4410*/  LDS R15, [R6] ;  /* 0x00000000060f7984 */ /* 0x000e180000000800 */
[----:B------:R-:W0:Y:S01]  /*4420*/  @!P0 LDG.E.128 R8, [R22.64] ;  /* 0x0000000816088981 */ /* 0x000e22000c1e1d00 */
[----:B------:R-:W-:-:S04]  /*4430*/  IADD3 R24, P1, R18, R22, RZ ;  /* 0x0000001612187210 */ /* 0x000fc80007f3e0ff */
[----:B------:R-:W-:Y:S01]  /*4440*/  IADD3.X R25, R19, R23, RZ, P1, !PT ;  /* 0x0000001713197210 */ /* 0x000fe20000ffe4ff */
[-C--:B0-----:R-:W-:Y:S02]  /*4450*/  FFMA.FTZ R13, R8, R15.reuse, R4 ;  /* 0x0000000f080d7223 */ /* 0x081fe40000010004 */
[-C--:B------:R-:W-:Y:S02]  /*4460*/  FFMA.FTZ R20, R9, R15.reuse, R3 ;  /* 0x0000000f09147223 */ /* 0x080fe40000010003 */
[-C--:B------:R-:W-:Y:S02]  /*4470*/  FFMA.FTZ R5, R10, R15.reuse, R2 ;  /* 0x0000000f0a057223 */ /* 0x080fe40000010002 */
[----:B------:R-:W-:Y:S02]  /*4480*/  FFMA.FTZ R0, R11, R15, R0 ;  /* 0x0000000f0b007223 */ /* 0x000fe40000010000 */
[----:B------:R-:W2:Y:S01]  /*4490*/  @!P0 LDG.E.128 R8, [R24.64] ;  /* 0x0000000818088981 */ /* 0x000ea2000c1e1d00 */
[----:B------:R-:W-:-:S02]  /*44a0*/  IADD3 R22, P0, R18, R24, RZ ;  /* 0x0000001812167210 */ /* 0x000fc40007f1e0ff */
[----:B------:R-:W-:Y:S01]  /*44b0*/  IADD3 R14, R14, 0x1, RZ ;  /* 0x000000010e0e7810 */ /* 0x000fe20007ffe0ff */
[----:B------:R0:W2:Y:S01]  /*44c0*/  LDS R15, [R6+0x14] ;  /* 0x00001400060f7984 */ /* 0x0000a20000000800 */
[----:B------:R-:W-:Y:S02]  /*44d0*/  IADD3 R17, R6, 0x14, RZ ;  /* 0x0000001406117810 */ /* 0x000fe40007ffe0ff */
[----:B------:R-:W-:Y:S02]  /*44e0*/  IADD3.X R23, R19, R25, RZ, P0, !PT ;  /* 0x0000001913177210 */ /* 0x000fe400007fe4ff */
[----:B------:R-:W-:Y:S02]  /*44f0*/  PLOP3.LUT P4, PT, PT, PT, PT, 0x8, 0x0 ;  /* 0x000000000000781c */ /* 0x000fe40003f8e170 */
[----:B------:R-:W-:Y:S02]  /*4500*/  IADD3 R14, R14, 0x1, RZ ;  /* 0x000000010e0e7810 */ /* 0x000fe40007ffe0ff */
[----:B0-----:R-:W-:Y:S01]  /*4510*/  IADD3 R6, R17, 0x14, RZ ;  /* 0x0000001411067810 */ /* 0x001fe20007ffe0ff */
[----:B--2---:R-:W-:-:S02]  /*4520*/  FFMA.FTZ R4, R8, R15, R13 ;  /* 0x0000000f08047223 */ /* 0x004fc4000001000d */
[-C--:B------:R-:W-:Y:S02]  /*4530*/  FFMA.FTZ R3, R9, R15.reuse, R20 ;  /* 0x0000000f09037223 */ /* 0x080fe40000010014 */
[-C--:B------:R-:W-:Y:S02]  /*4540*/  FFMA.FTZ R2, R10, R15.reuse, R5 ;  /* 0x0000000f0a027223 */ /* 0x080fe40000010005 */
[----:B------:R-:W-:Y:S02]  /*4550*/  FFMA.FTZ R0, R11, R15, R0 ;  /* 0x0000000f0b007223 */ /* 0x000fe40000010000 */
.L_x_376:
[----:B------:R-:W-:-:S13]  /*4560*/  ISETP.LT.OR P4, PT, R14, c[0x0][0x314], P4 ;  /* 0x0000c5000e007a0c */ /* 0x000fda0002781670 */
[----:B------:R-:W-:Y:S05]  /*4570*/  @!P4 BRA `(.L_x_373) ;  /* 0x000000a00000c947 */ /* 0x000fea0003800000 */
[----:B------:R-:W-:Y:S01]  /*4580*/  ISETP.GE.AND P0, PT, R7, R16, PT ;  /* 0x000000100700720c */ /* 0x000fe20003f06270 */
[----:B------:R-:W-:-:S12]  /*4590*/  BSSY B0, `(.L_x_377) ;  /* 0x0000003000007945 */ /* 0x000fd80003800000 */
[----:B------:R-:W-:Y:S05]  /*45a0*/  @P0 BRA `(.L_x_378) ;  /* 0x0000001000000947 */ /* 0x000fea0003800000 */
[----:B------:R0:W5:Y:S02]  /*45b0*/  LDG.E.128 R8, [R22.64] ;  /* 0x0000000816087981 */ /* 0x000164000c1e1d00 */
.L_x_378:
[----:B------:R-:W-:Y:S05]  /*45c0*/  BSYNC B0 ;  /* 0x0000000000007941 */ /* 0x000fea0003800000 */
.L_x_377:
[----:B------:R-:W1:Y:S02]  /*45d0*/  LDS R5, [R6] ;  /* 0x0000000006057984 */ /* 0x000e640000000800 */
[C---:B-1---5:R-:W-:Y:S02]  /*45e0*/  FFMA.FTZ R4, R5.reuse, R8, R4 ;  /* 0x0000000805047223 */ /* 0x062fe40000010004 */
[C---:B------:R-:W-:Y:S02]  /*45f0*/  FFMA.FTZ R3, R5.reuse, R9, R3 ;  /* 0x0000000905037223 */ /* 0x040fe40000010003 */
[C---:B------:R-:W-:Y:S02]  /*4600*/  FFMA.FTZ R2, R5.reuse, R10, R2 ;  /* 0x0000000a05027223 */ /* 0x040fe40000010002 */
[----:B------:R-:W-:Y:S02]  /*4610*/  FFMA.FTZ R0, R5, R11, R0 ;  /* 0x0000000b05007223 */ /* 0x000fe40000010000 */
.L_x_373:
[----:B------:R-:W-:Y:S02]  /*4620*/  IADD3 R7, R7, UR7, RZ ;  /* 0x0000000707077c10 */ /* 0x000fe4000fffe0ff */
[----:B------:R-:W-:-:S02]  /*4630*/  F2FP.BF16.PACK_AB R4, R3, R4 ;  /* 0x000000040304723e */ /* 0x000fc400000010ff */
[----:B------:R-:W-:Y:S02]  /*4640*/  ISETP.GE.AND P0, PT, R7, R12, PT ;  /* 0x0000000c0700720c */ /* 0x000fe40003f06270 */
[----:B------:R-:W-:-:S11]  /*4650*/  F2FP.BF16.PACK_AB R5, R0, R2 ;  /* 0x000000020005723e */ /* 0x000fd600000010ff */
[----:B------:R-:W-:Y:S05]  /*4660*/  @P0 EXIT ;  /* 0x000000000000094d */ /* 0x000fea0003800000 */
[----:B0-----:R-:W-:Y:S01]  /*4670*/  IMAD.MOV.U32 R6, RZ, RZ, c[0x0][0x1c0] ;  /* 0x00007000ff067624 */ /* 0x001fe200078e00ff */
        /* <DEDUP_REMOVED lines=72> */
        .weak           $__internal_7_$__cuda_sm20_div_s64
        .type           $__internal_7_$__cuda_sm20_div_s64,@function
        .size           $__internal_7_$__cuda_sm20_div_s64,(.L_x_8269 - $__internal_7_$__cuda_sm20_div_s64)
$__internal_7_$__cuda_sm20_div_s64:
        /* <DEDUP_REMOVED lines=83> */
[----:B------:R-:W-:Y:S05]  /*5030*/  RET.REL.NODEC R22 `(_ZN5flash32flash_fwd_splitkv_combine_kernelI23Flash_fwd_kernel_traitsILi128ELi64ELi128ELi4ELb0ELb0EN7cutlass10bfloat16_tE19Flash_kernel_traitsILi128ELi64ELi128ELi4ES3_EELi4ELi7ELb1EEEvNS_16Flash_fwd_paramsE) ;  /* 0xffffafc016007950 */ /* 0x000fea0003c3ffff */
.L_x_379:
        /* <DEDUP_REMOVED lines=12> */
.L_x_8269:


//--------------------- .text._ZN5flash32flash_fwd_splitkv_combine_kernelI23Flash_fwd_kernel_traitsILi128ELi64ELi128ELi4ELb0ELb0EN7cutlass10bfloat16_tE19Flash_kernel_traitsILi128ELi64ELi128ELi4ES3_EELi4ELi6ELb1EEEvNS_16Flash_fwd_paramsE --------------------------
	.section	.text._ZN5flash32flash_fwd_splitkv_combine_kernelI23Flash_fwd_kernel_traitsILi128ELi64ELi128ELi4ELb0ELb0EN7cutlass10bfloat16_tE19Flash_kernel_traitsILi128ELi64ELi128ELi4ES3_EELi4ELi6ELb1EEEvNS_16Flash_fwd_paramsE,"ax",@progbits
	.sectioninfo	@"SHI_REGISTERS=58"
	.align	128
        .global         _ZN5flash32flash_fwd_splitkv_combine_kernelI23Flash_fwd_kernel_traitsILi128ELi64ELi128ELi4ELb0ELb0EN7cutlass10bfloat16_tE19Flash_kernel_traitsILi128ELi64ELi128ELi4ES3_EELi4ELi6ELb1EEEvNS_16Flash_fwd_paramsE
        .type           _ZN5flash32flash_fwd_splitkv_combine_kernelI23Flash_fwd_kernel_traitsILi128ELi64ELi128ELi4ELb0ELb0EN7cutlass10bfloat16_tE19Flash_kernel_traitsILi128ELi64ELi128ELi4ES3_EELi4ELi6ELb1EEEvNS_16Flash_fwd_paramsE,@function
        .size           _ZN5flash32flash_fwd_splitkv_combine_kernelI23Flash_fwd_kernel_traitsILi128ELi64ELi128ELi4ELb0ELb0EN7cutlass10bfloat16_tE19Flash_kernel_traitsILi128ELi64ELi128ELi4ES3_EELi4ELi6ELb1EEEvNS_16Flash_fwd_paramsE,(.L_x_8270 - _ZN5flash32flash_fwd_splitkv_combine_kernelI23Flash_fwd_kernel_traitsILi128ELi64ELi128ELi4ELb0ELb0EN7cutlass10bfloat16_tE19Flash_kernel_traitsILi128ELi64ELi128ELi4ES3_EELi4ELi6ELb1EEEvNS_16Flash_fwd_paramsE)
        .other          _ZN5flash32flash_fwd_splitkv_combine_kernelI23Flash_fwd_kernel_traitsILi128ELi64ELi128ELi4ELb0ELb0EN7cutlass10bfloat16_tE19Flash_kernel_traitsILi128ELi64ELi128ELi4ES3_EELi4ELi6ELb1EEEvNS_16Flash_fwd_paramsE,@"STO_CUDA_ENTRY STV_DEFAULT"
_ZN5flash32flash_fwd_splitkv_combine_kernelI23Flash_fwd_kernel_traitsILi128ELi64ELi128ELi4ELb0ELb0EN7cutlass10bfloat16_tE19Flash_kernel_traitsILi128ELi64ELi128ELi4ES3_EELi4ELi6ELb1EEEvNS_16Flash_fwd_paramsE:
.text._ZN5flash32flash_fwd_splitkv_combine_kernelI23Flash_fwd_kernel_traitsILi128ELi64ELi128ELi4ELb0ELb0EN7cutlass10bfloat16_tE19Flash_kernel_traitsILi128ELi64ELi128ELi4ES3_EELi4ELi6ELb1EEEvNS_16Flash_fwd_paramsE:
        /* <DEDUP_REMOVED lines=23> */
[----:B------:R-:W-:Y:S05]  /*0170*/  CALL.REL.NOINC `($__internal_8_$__cuda_sm20_div_s64) ;  /* 0x0000462000007944 */ /* 0x000fea0003c00000 */
[----:B------:R-:W-:Y:S05]  /*0180*/  BRA `(.L_x_381) ;  /* 0x0000013000007947 */ /* 0x000fea0003800000 */
.L_x_380:
        /* <DEDUP_REMOVED lines=19> */
.L_x_381:
        /* <DEDUP_REMOVED lines=11> */
[----:B------:R-:W-:Y:S05]  /*0370*/  CALL.REL.NOINC `($__internal_8_$__cuda_sm20_div_s64) ;  /* 0x0000442000007944 */ /* 0x000fea0003c00000 */
[----:B------:R-:W-:Y:S02]  /*0380*/  MOV R32, R20 ;  /* 0x0000001400207202 */ /* 0x000fe40000000f00 */
[----:B------:R-:W-:Y:S01]  /*0390*/  MOV R33, R21 ;  /* 0x0000001500217202 */ /* 0x000fe20000000f00 */
[----:B------:R-:W-:Y:S05]  /*03a0*/  BRA `(.L_x_384) ;  /* 0x0000013000007947 */ /* 0x000fea0003800000 */
.L_x_383:
        /* <DEDUP_REMOVED lines=19> */
.L_x_384:
[----:B------:R-:W-:Y:S05]  /*04e0*/  BSYNC B0 ;  /* 0x0000000000007941 */ /* 0x000fea0003800000 */
.L_x_382:
        /* <DEDUP_REMOVED lines=42> */
.L_x_386:
        /* <DEDUP_REMOVED lines=19> */
.L_x_387:
[----:B------:R-:W-:Y:S05]  /*08c0*/  BSYNC B0 ;  /* 0x0000000000007941 */ /* 0x000fea0003800000 */
.L_x_385:
        /* <DEDUP_REMOVED lines=73> */
[----:B------:R-:W-:Y:S02]  /*0d60*/  MOV R40, R20 ;  /* 0x0000001400287202 */ /* 0x000fe40000000f00 */
[----:B------:R-:W-:Y:S01]  /*0d70*/  MOV R41, R21 ;  /* 0x0000001500297202 */ /* 0x000fe20000000f00 */
[----:B------:R-:W-:Y:S05]  /*0d80*/  BRA `(.L_x_390) ;  /* 0x0000013000007947 */ /* 0x000fea0003800000 */
.L_x_389:
        /* <DEDUP_REMOVED lines=19> */
.L_x_390:
[----:B------:R-:W-:Y:S05]  /*0ec0*/  BSYNC B0 ;  /* 0x0000000000007941 */ /* 0x000fea0003800000 */
.L_x_388:
        /* <DEDUP_REMOVED lines=41> */
.L_x_392:
        /* <DEDUP_REMOVED lines=19> */
.L_x_393:
[----:B------:R-:W-:Y:S05]  /*1290*/  BSYNC B0 ;  /* 0x0000000000007941 */ /* 0x000fea0003800000 */
.L_x_391:
        /* <DEDUP_REMOVED lines=236> */
[----:B------:R-:W-:Y:S05]  /*2160*/  CALL.REL.NOINC `($__internal_8_$__cuda_sm20_div_s64) ;  /* 0x0000263000007944 */ /* 0x000fea0003c00000 */
        /* <DEDUP_REMOVED lines=9> */
.L_x_398:
        /* <DEDUP_REMOVED lines=22> */
.L_x_399:
[----:B------:R-:W-:Y:S05]  /*2360*/  BSYNC B0 ;  /* 0x0000000000007941 */ /* 0x000fea0003800000 */
.L_x_397:
        /* <DEDUP_REMOVED lines=19> */
.L_x_401:
        /* <DEDUP_REMOVED lines=22> */
.L_x_402:
[----:B------:R-:W-:Y:S05]  /*2600*/  BSYNC B0 ;  /* 0x0000000000007941 */ /* 0x000fea0003800000 */
.L_x_400:
        /* <DEDUP_REMOVED lines=11> */
[----:B------:R-:W-:Y:S05]  /*26c0*/  CALL.REL.NOINC `($__internal_8_$__cuda_sm20_div_s64) ;  /* 0x000020d000007944 */ /* 0x000fea0003c00000 */
[----:B------:R-:W-:-:S04]  /*26d0*/  IADD3 R19, P0, RZ, -R20, RZ ;  /* 0x80000014ff137210 */ /* 0x000fc80007f1e0ff */
[----:B------:R-:W-:Y:S01]  /*26e0*/  IADD3.X R18, RZ, ~R21, RZ, P0, !PT ;  /* 0x80000015ff127210 */ /* 0x000fe200007fe4ff */
[----:B------:R-:W-:-:S04]  /*26f0*/  IMAD.WIDE.U32 R42, R5, R19, R42 ;  /* 0x00000013052a7225 */ /* 0x000fc800078e002a */
[----:B------:R-:W-:-:S04]  /*2700*/  IMAD R18, R18, R5, RZ ;  /* 0x0000000512127224 */ /* 0x000fc800078e02ff */
[----:B------:R-:W-:-:S05]  /*2710*/  IMAD R4, R4, R19, R18 ;  /* 0x0000001304047224 */ /* 0x000fca00078e0212 */
[----:B------:R-:W-:Y:S01]  /*2720*/  IADD3 R4, R43, R4, RZ ;  /* 0x000000042b047210 */ /* 0x000fe20007ffe0ff */
[----:B------:R-:W-:Y:S05]  /*2730*/  BRA `(.L_x_405) ;  /* 0x0000016000007947 */ /* 0x000fea0003800000 */
.L_x_404:
        /* <DEDUP_REMOVED lines=22> */
.L_x_405:
[----:B------:R-:W-:Y:S05]  /*28a0*/  BSYNC B0 ;  /* 0x0000000000007941 */ /* 0x000fea0003800000 */
.L_x_403:
        /* <DEDUP_REMOVED lines=38> */
[----:B------:R-:W-:Y:S05]  /*2b10*/  CALL.REL.NOINC `($__internal_8_$__cuda_sm20_div_s64) ;  /* 0x00001c8000007944 */ /* 0x000fea0003c00000 */
        /* <DEDUP_REMOVED lines=12> */
.L_x_407:
        /* <DEDUP_REMOVED lines=23> */
.L_x_408:
[----:B------:R-:W-:Y:S05]  /*2d50*/  BSYNC B0 ;  /* 0x0000000000007941 */ /* 0x000fea0003800000 */
.L_x_406:
        /* <DEDUP_REMOVED lines=18> */
.L_x_410:
        /* <DEDUP_REMOVED lines=22> */
.L_x_411:
[----:B------:R-:W-:Y:S05]  /*2fe0*/  BSYNC B0 ;  /* 0x0000000000007941 */ /* 0x000fea0003800000 */
.L_x_409:
        /* <DEDUP_REMOVED lines=22> */
.L_x_413:
        /* <DEDUP_REMOVED lines=23> */
.L_x_414:
[----:B------:R-:W-:Y:S05]  /*32c0*/  BSYNC B0 ;  /* 0x0000000000007941 */ /* 0x000fea0003800000 */
.L_x_412:
        /* <DEDUP_REMOVED lines=38> */
.L_x_416:
        /* <DEDUP_REMOVED lines=23> */
.L_x_417:
[----:B------:R-:W-:Y:S05]  /*36a0*/  BSYNC B0 ;  /* 0x0000000000007941 */ /* 0x000fea0003800000 */
.L_x_415:
        /* <DEDUP_REMOVED lines=29> */
.L_x_419:
        /* <DEDUP_REMOVED lines=23> */
.L_x_420:
[----:B------:R-:W-:Y:S05]  /*39f0*/  BSYNC B0 ;  /* 0x0000000000007941 */ /* 0x000fea0003800000 */
.L_x_418:
        /* <DEDUP_REMOVED lines=20> */
.L_x_396:
[----:B------:R-:W-:-:S04]  /*3b40*/  LEA R2, P0, R38, c[0x0][0x200], 0x2 ;  /* 0x0000800026027a11 */ /* 0x000fc800078010ff */
[----:B------:R-:W-:-:S05]  /*3b50*/  LEA.HI.X R3, R38, c[0x0][0x204], R39, 0x2, P0 ;  /* 0x0000810026037a11 */ /* 0x000fca00000f1427 */
[----:B------:R0:W-:Y:S04]  /*3b60*/  STG.E [R2.64], R32 ;  /* 0x0000002002007986 */ /* 0x0001e8000c10190a */
.L_x_395:
[----:B------:R-:W-:Y:S05]  /*3b70*/  BSYNC B1 ;  /* 0x0000000000017941 */ /* 0x000fea0003800000 */
.L_x_394:
[C---:B------:R-:W-:Y:S01]  /*3b80*/  ISETP.GE.OR P0, PT, R36.reuse, c[0x0][0x314], P2 ;  /* 0x0000c50024007a0c */ /* 0x040fe20001706670 */
[----:B------:R-:W-:Y:S01]  /*3b90*/  IMAD.MOV.U32 R13, RZ, RZ, c[0x0][0x314] ;  /* 0x0000c500ff0d7624 */ /* 0x000fe200078e00ff */
[C---:B------:R-:W-:Y:S01]  /*3ba0*/  IADD3 R0, R36.reuse, 0x20, RZ ;  /* 0x0000002024007810 */ /* 0x040fe20007ffe0ff */
[----:B------:R-:W-:Y:S01]  /*3bb0*/  IMAD.SHL.U32 R36, R36, 0x4, RZ ;  /* 0x0000000424247824 */ /* 0x000fe200078e00ff */
[----:B0-----:R-:W-:Y:S02]  /*3bc0*/  MOV R4, RZ ;  /* 0x000000ff00047202 */ /* 0x001fe40000000f00 */
[----:B------:R-:W-:Y:S01]  /*3bd0*/  ISETP.GE.OR P2, PT, R0, c[0x0][0x314], P2 ;  /* 0x0000c50000007a0c */ /* 0x000fe20001746670 */
[----:B------:R-:W-:-:S06]  /*3be0*/  HFMA2.MMA R0, -RZ, RZ, 0, 0 ;  /* 0x00000000ff007435 */ /* 0x000fcc00000001ff */
[----:B------:R-:W-:-:S04]  /*3bf0*/  @!P0 FADD.FTZ R3, -R32, R33 ;  /* 0x0000002120038221 */ /* 0x000fc80000010100 */
[----:B------:R-:W-:Y:S02]  /*3c00*/  @!P0 FMUL.FTZ R3, R3, 1.4426950216293334961 ;  /* 0x3fb8aa3b03038820 */ /* 0x000fe40000410000 */
[----:B------:R-:W-:Y:S02]  /*3c10*/  @!P2 FADD.FTZ R32, -R32, R34 ;  /* 0x000000222020a221 */ /* 0x000fe40000010100 */
[----:B------:R-:W0:Y:S02]  /*3c20*/  @!P0 MUFU.EX2 R6, R3 ;  /* 0x0000000300068308 */ /* 0x000e240000000800 */
[----:B------:R-:W-:-:S06]  /*3c30*/  @!P2 FMUL.FTZ R8, R32, 1.4426950216293334961 ;  /* 0x3fb8aa3b2008a820 */ /* 0x000fcc0000410000 */
[----:B------:R-:W1:Y:S01]  /*3c40*/  @!P2 MUFU.EX2 R8, R8 ;  /* 0x000000080008a308 */ /* 0x000e620000000800 */
[----:B0-----:R0:W-:Y:S01]  /*3c50*/  @!P0 STS [R27.X4], R6 ;  /* 0x000000061b008388 */ /* 0x0011e20000004800 */
[----:B------:R-:W-:Y:S01]  /*3c60*/  ISETP.GE.AND P0, PT, R13, 0x1, PT ;  /* 0x000000010d00780c */ /* 0x000fe20003f06270 */
[----:B------:R-:W-:Y:S02]  /*3c70*/  CS2R R2, SRZ ;  /* 0x0000000000027805 */ /* 0x000fe4000001ff00 */
[----:B-1----:R0:W-:Y:S04]  /*3c80*/  @!P2 STS [R27.X4+0x280], R8 ;  /* 0x000280081b00a388 */ /* 0x0021e80000004800 */
        /* <DEDUP_REMOVED lines=25> */
.L_x_423:
        /* <DEDUP_REMOVED lines=37> */
.L_x_422:
        /* <DEDUP_REMOVED lines=25> */
.L_x_424:
[----:B------:R-:W-:-:S13]  /*4200*/  ISETP.LT.OR P4, PT, R14, c[0x0][0x314], P4 ;  /* 0x0000c5000e007a0c */ /* 0x000fda0002781670 */
[----:B------:R-:W-:Y:S05]  /*4210*/  @!P4 BRA `(.L_x_421) ;  /* 0x000000a00000c947 */ /* 0x000fea0003800000 */
[----:B------:R-:W-:Y:S01]  /*4220*/  ISETP.GE.AND P0, PT, R7, R16, PT ;  /* 0x000000100700720c */ /* 0x000fe20003f06270 */
[----:B------:R-:W-:-:S12]  /*4230*/  BSSY B0, `(.L_x_425) ;  /* 0x0000003000007945 */ /* 0x000fd80003800000 */
[----:B------:R-:W-:Y:S05]  /*4240*/  @P0 BRA `(.L_x_426) ;  /* 0x0000001000000947 */ /* 0x000fea0003800000 */
[----:B------:R0:W5:Y:S02]  /*4250*/  LDG.E.128 R8, [R22.64] ;  /* 0x0000000a16087981 */ /* 0x000164000c1e1d00 */
.L_x_426:
[----:B------:R-:W-:Y:S05]  /*4260*/  BSYNC B0 ;  /* 0x0000000000007941 */ /* 0x000fea0003800000 */
.L_x_425:
[----:B------:R-:W1:Y:S02]  /*4270*/  LDS R5, [R6] ;  /* 0x0000000006057984 */ /* 0x000e640000000800 */
[C---:B-1---5:R-:W-:Y:S02]  /*4280*/  FFMA.FTZ R4, R5.reuse, R8, R4 ;  /* 0x0000000805047223 */ /* 0x062fe40000010004 */
[C---:B------:R-:W-:Y:S02]  /*4290*/  FFMA.FTZ R3, R5.reuse, R9, R3 ;  /* 0x0000000905037223 */ /* 0x040fe40000010003 */
[C---:B------:R-:W-:Y:S02]  /*42a0*/  FFMA.FTZ R2, R5.reuse, R10, R2 ;  /* 0x0000000a05027223 */ /* 0x040fe40000010002 */
[----:B------:R-:W-:Y:S02]  /*42b0*/  FFMA.FTZ R0, R5, R11, R0 ;  /* 0x0000000b05007223 */ /* 0x000fe40000010000 */
.L_x_421:
        /* <DEDUP_REMOVED lines=78> */
        .weak           $__internal_8_$__cuda_sm20_div_s64
        .type           $__internal_8_$__cuda_sm20_div_s64,@function
        .size           $__internal_8_$__cuda_sm20_div_s64,(.L_x_8270 - $__internal_8_$__cuda_sm20_div_s64)
$__internal_8_$__cuda_sm20_div_s64:
        /* <DEDUP_REMOVED lines=83> */
[----:B------:R-:W-:Y:S05]  /*4cd0*/  RET.REL.NODEC R22 `(_ZN5flash32flash_fwd_splitkv_combine_kernelI23Flash_fwd_kernel_traitsILi128ELi64ELi128ELi4ELb0ELb0EN7cutlass10bfloat16_tE19Flash_kernel_traitsILi128ELi64ELi128ELi4ES3_EELi4ELi6ELb1EEEvNS_16Flash_fwd_paramsE) ;  /* 0xffffb32016007950 */ /* 0x000fea0003c3ffff */
.L_x_427:
        /* <DEDUP_REMOVED lines=10> */
.L_x_8270:


//--------------------- .text._ZN5flash32flash_fwd_splitkv_combine_kernelI23Flash_fwd_kernel_traitsILi128ELi64ELi128ELi4ELb0ELb0EN7cutlass10bfloat16_tE19Flash_kernel_traitsILi128ELi64ELi128ELi4ES3_EELi4ELi5ELb1EEEvNS_16Flash_fwd_paramsE --------------------------
	.section	.text._ZN5flash32flash_fwd_splitkv_combine_kernelI23Flash_fwd_kernel_traitsILi128ELi64ELi128ELi4ELb0ELb0EN7cutlass10bfloat16_tE19Flash_kernel_traitsILi128ELi64ELi128ELi4ES3_EELi4ELi5ELb1EEEvNS_16Flash_fwd_paramsE,"ax",@progbits
	.sectioninfo	@"SHI_REGISTERS=52"
	.align	128
        .global         _ZN5flash32flash_fwd_splitkv_combine_kernelI23Flash_fwd_kernel_traitsILi128ELi64ELi128ELi4ELb0ELb0EN7cutlass10bfloat16_tE19Flash_kernel_traitsILi128ELi64ELi128ELi4ES3_EELi4ELi5ELb1EEEvNS_16Flash_fwd_paramsE
        .type           _ZN5flash32flash_fwd_splitkv_combine_kernelI23Flash_fwd_kernel_traitsILi128ELi64ELi128ELi4ELb0ELb0EN7cutlass10bfloat16_tE19Flash_kernel_traitsILi128ELi64ELi128ELi4ES3_EELi4ELi5ELb1EEEvNS_16Flash_fwd_paramsE,@function
        .size           _ZN5flash32flash_fwd_splitkv_combine_kernelI23Flash_fwd_kernel_traitsILi128ELi64ELi128ELi4ELb0ELb0EN7cutlass10bfloat16_tE19Flash_kernel_traitsILi128ELi64ELi128ELi4ES3_EELi4ELi5ELb1EEEvNS_16Flash_fwd_paramsE,(.L_x_8271 - _ZN5flash32flash_fwd_splitkv_combine_kernelI23Flash_fwd_kernel_traitsILi128ELi64ELi128ELi4ELb0ELb0EN7cutlass10bfloat16_tE19Flash_kernel_traitsILi128ELi64ELi128ELi4ES3_EELi4ELi5ELb1EEEvNS_16Flash_fwd_paramsE)
        .other          _ZN5flash32flash_fwd_splitkv_combine_kernelI23Flash_fwd_kernel_traitsILi128ELi64ELi128ELi4ELb0ELb0EN7cutlass10bfloat16_tE19Flash_kernel_traitsILi128ELi64ELi128ELi4ES3_EELi4ELi5ELb1EEEvNS_16Flash_fwd_paramsE,@"STO_CUDA_ENTRY STV_DEFAULT"
_ZN5flash32flash_fwd_splitkv_combine_kernelI23Flash_fwd_kernel_traitsILi128ELi64ELi128ELi4ELb0ELb0EN7cutlass10bfloat16_tE19Flash_kernel_traitsILi128ELi64ELi128ELi4ES3_EELi4ELi5ELb1EEEvNS_16Flash_fwd_paramsE:
.text._ZN5flash32flash_fwd_splitkv_combine_kernelI23Flash_fwd_kernel_traitsILi128ELi64ELi128ELi4ELb0ELb0EN7cutlass10bfloat16_tE19Flash_kernel_traitsILi128ELi64ELi128ELi4ES3_EELi4ELi5ELb1EEEvNS_16Flash_fwd_paramsE:
        /* <DEDUP_REMOVED lines=23> */
[----:B------:R-:W-:Y:S05]  /*0170*/  CALL.REL.NOINC `($__internal_9_$__cuda_sm20_div_s64) ;  /* 0x0000458000007944 */ /* 0x000fea0003c00000 */
[----:B------:R-:W-:Y:S05]  /*0180*/  BRA `(.L_x_429) ;  /* 0x0000013000007947 */ /* 0x000fea0003800000 */
.L_x_428:
        /* <DEDUP_REMOVED lines=19> */
.L_x_429:
        /* <DEDUP_REMOVED lines=12> */
[----:B------:R-:W-:Y:S05]  /*0380*/  CALL.REL.NOINC `($__internal_9_$__cuda_sm20_div_s64) ;  /* 0x0000437000007944 */ /* 0x000fea0003c00000 */
[----:B------:R-:W-:Y:S02]  /*0390*/  MOV R28, R20 ;  /* 0x00000014001c7202 */ /* 0x000fe40000000f00 */
[----:B------:R-:W-:Y:S01]  /*03a0*/  MOV R29, R21 ;  /* 0x00000015001d7202 */ /* 0x000fe20000000f00 */
[----:B------:R-:W-:Y:S05]  /*03b0*/  BRA `(.L_x_432) ;  /* 0x0000013000007947 */ /* 0x000fea0003800000 */
.L_x_431:
        /* <DEDUP_REMOVED lines=19> */
.L_x_432:
[----:B------:R-:W-:Y:S05]  /*04f0*/  BSYNC B0 ;  /* 0x0000000000007941 */ /* 0x000fea0003800000 */
.L_x_430:
        /* <DEDUP_REMOVED lines=43> */
.L_x_434:
        /* <DEDUP_REMOVED lines=19> */
.L_x_435:
[----:B------:R-:W-:Y:S05]  /*08e0*/  BSYNC B0 ;  /* 0x0000000000007941 */ /* 0x000fea0003800000 */
.L_x_433:
        /* <DEDUP_REMOVED lines=74> */
[----:B------:R-:W-:Y:S02]  /*0d90*/  MOV R32, R20 ;  /* 0x0000001400207202 */ /* 0x000fe40000000f00 */
[----:B------:R-:W-:Y:S01]  /*0da0*/  MOV R33, R21 ;  /* 0x0000001500217202 */ /* 0x000fe20000000f00 */
[----:B------:R-:W-:Y:S05]  /*0db0*/  BRA `(.L_x_438) ;  /* 0x0000013000007947 */ /* 0x000fea0003800000 */
.L_x_437:
        /* <DEDUP_REMOVED lines=19> */
.L_x_438:
[----:B------:R-:W-:Y:S05]  /*0ef0*/  BSYNC B0 ;  /* 0x0000000000007941 */ /* 0x000fea0003800000 */
.L_x_436:
        /* <DEDUP_REMOVED lines=42> */
.L_x_440:
        /* <DEDUP_REMOVED lines=19> */
.L_x_441:
[----:B------:R-:W-:Y:S05]  /*12d0*/  BSYNC B0 ;  /* 0x0000000000007941 */ /* 0x000fea0003800000 */
.L_x_439:
        /* <DEDUP_REMOVED lines=131> */
.L_x_443:
[----:B------:R-:W-:Y:S05]  /*1b10*/  BSYNC B0 ;  /* 0x0000000000007941 */ /* 0x000fea0003800000 */
.L_x_442:
        /* <DEDUP_REMOVED lines=99> */
.L_x_448:
        /* <DEDUP_REMOVED lines=22> */
.L_x_449:
[----:B------:R-:W-:Y:S05]  /*22b0*/  BSYNC B0 ;  /* 0x0000000000007941 */ /* 0x000fea0003800000 */
.L_x_447:
[----:B------:R-:W-:Y:S01]  /*22c0*/  LOP3.LUT R19, R17, R0, RZ, 0xfc, !PT ;  /* 0x0000000011137212 */ /* 0x000fe200078efcff */
[----:B------:R-:W-:Y:S03]  /*22d0*/  BSSY B0, `(.L_x_450) ;  /* 0x0000028000007945 */ /* 0x000fe60003800000 */
[----:B------:R-:W-:-:S13]  /*22e0*/  ISETP.NE.U32.AND P0, PT, R19, RZ, PT ;  /* 0x000000ff1300720c */ /* 0x000fda0003f05070 */
[----:B------:R-:W-:Y:S05]  /*22f0*/  @!P0 BRA `(.L_x_451) ;  /* 0x000000f000008947 */ /* 0x000fea0003800000 */
[----:B------:R-:W-:Y:S01]  /*2300*/  IMAD.MOV.U32 R24, RZ, RZ, R30 ;  /* 0x000000ffff187224 */ /* 0x000fe200078e001e */
[----:B------:R-:W-:Y:S02]  /*2310*/  MOV R23, R0 ;  /* 0x0000000000177202 */ /* 0x000fe40000000f00 */
[----:B------:R-:W-:Y:S02]  /*2320*/  MOV R22, 0x2340 ;  /* 0x0000234000167802 */ /* 0x000fe40000000f00 */
[----:B------:R-:W-:Y:S05]  /*2330*/  CALL.REL.NOINC `($__internal_9_$__cuda_sm20_div_s64) ;  /* 0x000023c000007944 */ /* 0x000fea0003c00000 */
        /* <DEDUP_REMOVED lines=11> */
.L_x_451:
        /* <DEDUP_REMOVED lines=22> */
.L_x_452:
[----:B------:R-:W-:Y:S05]  /*2550*/  BSYNC B0 ;  /* 0x0000000000007941 */ /* 0x000fea0003800000 */
.L_x_450:
        /* <DEDUP_REMOVED lines=11> */
[----:B------:R-:W-:Y:S05]  /*2610*/  CALL.REL.NOINC `($__internal_9_$__cuda_sm20_div_s64) ;  /* 0x000020e000007944 */ /* 0x000fea0003c00000 */
[----:B------:R-:W-:-:S04]  /*2620*/  IADD3 R17, P0, RZ, -R20, RZ ;  /* 0x80000014ff117210 */ /* 0x000fc80007f1e0ff */
[----:B------:R-:W-:Y:S01]  /*2630*/  IADD3.X R18, RZ, ~R21, RZ, P0, !PT ;  /* 0x80000015ff127210 */ /* 0x000fe200007fe4ff */
[----:B------:R-:W-:-:S04]  /*2640*/  IMAD.WIDE.U32 R36, R5, R17, R36 ;  /* 0x0000001105247225 */ /* 0x000fc800078e0024 */
[----:B------:R-:W-:-:S04]  /*2650*/  IMAD R18, R18, R5, RZ ;  /* 0x0000000512127224 */ /* 0x000fc800078e02ff */
[----:B------:R-:W-:-:S05]  /*2660*/  IMAD R4, R4, R17, R18 ;  /* 0x0000001104047224 */ /* 0x000fca00078e0212 */
[----:B------:R-:W-:Y:S01]  /*2670*/  IADD3 R4, R37, R4, RZ ;  /* 0x0000000425047210 */ /* 0x000fe20007ffe0ff */
[----:B------:R-:W-:Y:S05]  /*2680*/  BRA `(.L_x_455) ;  /* 0x0000016000007947 */ /* 0x000fea0003800000 */
.L_x_454:
        /* <DEDUP_REMOVED lines=22> */
.L_x_455:
[----:B------:R-:W-:Y:S05]  /*27f0*/  BSYNC B0 ;  /* 0x0000000000007941 */ /* 0x000fea0003800000 */
.L_x_453:
        /* <DEDUP_REMOVED lines=38> */
[----:B------:R-:W-:Y:S05]  /*2a60*/  CALL.REL.NOINC `($__internal_9_$__cuda_sm20_div_s64) ;  /* 0x00001c9000007944 */ /* 0x000fea0003c00000 */
        /* <DEDUP_REMOVED lines=12> */
.L_x_457:
        /* <DEDUP_REMOVED lines=23> */
.L_x_458:
[----:B------:R-:W-:Y:S05]  /*2ca0*/  BSYNC B0 ;  /* 0x0000000000007941 */ /* 0x000fea0003800000 */
.L_x_456:
        /* <DEDUP_REMOVED lines=19> */
.L_x_460:
        /* <DEDUP_REMOVED lines=22> */
.L_x_461:
[----:B------:R-:W-:Y:S05]  /*2f40*/  BSYNC B0 ;  /* 0x0000000000007941 */ /* 0x000fea0003800000 */
.L_x_459:
        /* <DEDUP_REMOVED lines=20> */
.L_x_463:
        /* <DEDUP_REMOVED lines=23> */
.L_x_464:
[----:B------:R-:W-:Y:S05]  /*3200*/  BSYNC B0 ;  /* 0x0000000000007941 */ /* 0x000fea0003800000 */
.L_x_462:
        /* <DEDUP_REMOVED lines=25> */
[----:B------:R-:W-:Y:S05]  /*33a0*/  CALL.REL.NOINC `($__internal_9_$__cuda_sm20_div_s64) ;  /* 0x0000135000007944 */ /* 0x000fea0003c00000 */
        /* <DEDUP_REMOVED lines=12> */
.L_x_466:
        /* <DEDUP_REMOVED lines=23> */
.L_x_467:
[----:B------:R-:W-:Y:S05]  /*35e0*/  BSYNC B0 ;  /* 0x0000000000007941 */ /* 0x000fea0003800000 */
.L_x_465:
        /* <DEDUP_REMOVED lines=29> */
.L_x_469:
        /* <DEDUP_REMOVED lines=23> */
.L_x_470:
[----:B------:R-:W-:Y:S05]  /*3930*/  BSYNC B0 ;  /* 0x0000000000007941 */ /* 0x000fea0003800000 */
.L_x_468:
        /* <DEDUP_REMOVED lines=20> */
.L_x_446:
[----:B------:R-:W-:-:S04]  /*3a80*/  LEA R2, P0, R36, c[0x0][0x200], 0x2 ;  /* 0x0000800024027a11 */ /* 0x000fc800078010ff */
[----:B------:R-:W-:-:S05]  /*3a90*/  LEA.HI.X R3, R36, c[0x0][0x204], R37, 0x2, P0 ;  /* 0x0000810024037a11 */ /* 0x000fca00000f1425 */
[----:B------:R0:W-:Y:S04]  /*3aa0*/  STG.E [R2.64], R28 ;  /* 0x0000001c02007986 */ /* 0x0001e8000c10190a */
.L_x_445:
[----:B------:R-:W-:Y:S05]  /*3ab0*/  BSYNC B1 ;  /* 0x0000000000017941 */ /* 0x000fea0003800000 */
.L_x_444:
[----:B------:R-:W1:Y:S01]  /*3ac0*/  S2R R0, SR_TID.X ;  /* 0x0000000000007919 */ /* 0x000e620000002100 */
[----:B------:R-:W-:Y:S02]  /*3ad0*/  IMAD.MOV.U32 R13, RZ, RZ, c[0x0][0x314] ;  /* 0x0000c500ff0d7624 */ /* 0x000fe400078e00ff */
[----:B------:R-:W-:Y:S01]  /*3ae0*/  IMAD.MOV.U32 R4, RZ, RZ, RZ ;  /* 0x000000ffff047224 */ /* 0x000fe200078e00ff */
        /* <DEDUP_REMOVED lines=9> */
[----:B------:R-:W-:-:S12]  /*3b80*/  HFMA2.MMA R0, -RZ, RZ, 0, 0 ;  /* 0x00000000ff007435 */ /* 0x000fd800000001ff */
[----:B------:R-:W-:Y:S02]  /*3b90*/  @P0 FADD.FTZ R5, -R28, R29 ;  /* 0x0000001d1c050221 */ /* 0x000fe40000010100 */
[----:B------:R-:W-:Y:S02]  /*3ba0*/  @P0 IMAD R6, R17, 0x5, R12 ;  /* 0x0000000511060824 */ /* 0x000fe400078e020c */
[----:B------:R-:W-:-:S06]  /*3bb0*/  @P0 FMUL.FTZ R5, R5, 1.4426950216293334961 ;  /* 0x3fb8aa3b05050820 */ /* 0x000fcc0000410000 */
[----:B------:R-:W0:Y:S02]  /*3bc0*/  @P0 MUFU.EX2 R5, R5 ;  /* 0x0000000500050308 */ /* 0x000e240000000800 */
[----:B0-----:R0:W-:Y:S04]  /*3bd0*/  @P0 STS [R6.X4], R5 ;  /* 0x0000000506000388 */ /* 0x0011e80000004800 */
[----:B------:R-:W-:Y:S01]  /*3be0*/  BAR.SYNC.DEFER_BLOCKING 0x0 ;  /* 0x0000000000007b1d */ /* 0x000fe20000010000 */
[----:B------:R-:W-:-:S13]  /*3bf0*/  ISETP.GE.AND P0, PT, R13, 0x1, PT ;  /* 0x000000010d00780c */ /* 0x000fda0003f06270 */
[----:B------:R-:W-:Y:S05]  /*3c00*/  @!P0 BRA `(.L_x_471) ;  /* 0x0000061000008947 */ /* 0x000fea0003800000 */
[----:B------:R-:W-:Y:S01]  /*3c10*/  ULDC UR5, c[0x0][0x22c] ;  /* 0x00008b0000057ab9 */ /* 0x000fe20000000800 */
[C---:B------:R-:W-:Y:S01]  /*3c20*/  IMAD R23, R12.reuse, 0x80, R16 ;  /* 0x000000800c177824 */ /* 0x040fe200078e0210 */
[----:B------:R-:W-:Y:S01]  /*3c30*/  UIMAD UR5, UR8, UR5, URZ ;  /* 0x00000005080572a4 */ /* 0x000fe2000f8e023f */
[----:B------:R-:W-:Y:S01]  /*3c40*/  ISETP.GT.AND P1, PT, R13, 0x3, PT ;  /* 0x000000030d00780c */ /* 0x000fe20003f24270 */
[C---:B------:R-:W-:Y:S01]  /*3c50*/  IMAD R18, R7.reuse, c[0x0][0x22c], RZ ;  /* 0x00008b0007127a24 */ /* 0x040fe200078e02ff */
[----:B------:R-:W-:Y:S01]  /*3c60*/  PLOP3.LUT P4, PT, PT, PT, PT, 0x80, 0x0 ;  /* 0x000000000000781c */ /* 0x000fe20003f8f070 */
[----:B------:R-:W-:Y:S01]  /*3c70*/  USHF.R.S32.HI UR4, URZ, 0x1f, UR5 ;  /* 0x0000001f3f047899 */ /* 0x000fe20008011405 */
[----:B------:R-:W-:Y:S01]  /*3c80*/  IADD3 R15, R7, -UR8, RZ ;  /* 0x80000008070f7c10 */ /* 0x000fe2000fffe0ff */
[----:B0-----:R-:W-:Y:S01]  /*3c90*/  IMAD.SHL.U32 R6, R12, 0x4, RZ ;  /* 0x000000040c067824 */ /* 0x001fe200078e00ff */
[C---:B------:R-:W-:Y:S01]  /*3ca0*/  IADD3 R0, P0, R23.reuse, UR5, RZ ;  /* 0x0000000517007c10 */ /* 0x040fe2000ff1e0ff */
[----:B------:R-:W-:Y:S01]  /*3cb0*/  IMAD.MOV.U32 R14, RZ, RZ, RZ ;  /* 0x000000ffff0e7224 */ /* 0x000fe200078e00ff */
[----:B------:R-:W-:Y:S01]  /*3cc0*/  CS2R R8, SRZ ;  /* 0x0000000000087805 */ /* 0x000fe2000001ff00 */
[----:B------:R-:W-:Y:S01]  /*3cd0*/  CS2R R10, SRZ ;  /* 0x00000000000a7805 */ /* 0x000fe2000001ff00 */
[----:B------:R-:W-:Y:S01]  /*3ce0*/  LEA.HI.X.SX32 R23, R23, UR4, 0x1, P0 ;  /* 0x0000000417177c11 */ /* 0x000fe200080f0eff */
[----:B------:R-:W-:Y:S01]  /*3cf0*/  IMAD.WIDE R18, R18, 0x4, RZ ;  /* 0x0000000412127825 */ /* 0x000fe200078e02ff */
[----:B------:R-:W-:-:S04]  /*3d00*/  LEA R22, P0, R0, c[0x0][0x1d8], 0x2 ;  /* 0x0000760000167a11 */ /* 0x000fc800078010ff */
[----:B------:R-:W-:Y:S01]  /*3d10*/  LEA.HI.X R23, R0, c[0x0][0x1dc], R23, 0x2, P0 ;  /* 0x0000770000177a11 */ /* 0x000fe200000f1417 */
[----:B------:R-:W-:Y:S01]  /*3d20*/  IMAD.MOV.U32 R0, RZ, RZ, RZ ;  /* 0x000000ffff007224 */ /* 0x000fe200078e00ff */
[----:B------:R-:W-:Y:S05]  /*3d30*/  @!P1 BRA `(.L_x_472) ;  /* 0x0000029000009947 */ /* 0x000fea0003800000 */
[----:B------:R-:W-:Y:S02]  /*3d40*/  PLOP3.LUT P4, PT, PT, PT, PT, 0x8, 0x0 ;  /* 0x000000000000781c */ /* 0x000fe40003f8e170 */
[CC--:B------:R-:W-:Y:S02]  /*3d50*/  ISETP.GE.AND P3, PT, R12.reuse, R15.reuse, PT ;  /* 0x0000000f0c00720c */ /* 0x0c0fe40003f66270 */
[----:B------:R-:W-:Y:S02]  /*3d60*/  ISETP.GE.AND P0, PT, R12, R15, PT ;  /* 0x0000000f0c00720c */ /* 0x000fe40003f06270 */
[----:B------:R-:W-:-:S09]  /*3d70*/  IADD3 R13, R13, -0x3, RZ ;  /* 0xfffffffd0d0d7810 */ /* 0x000fd20007ffe0ff */
.L_x_473:
        /* <DEDUP_REMOVED lines=37> */
.L_x_472:
        /* <DEDUP_REMOVED lines=25> */
.L_x_474:
[----:B------:R-:W-:-:S13]  /*4160*/  ISETP.LT.OR P4, PT, R14, c[0x0][0x314], P4 ;  /* 0x0000c5000e007a0c */ /* 0x000fda0002781670 */
[----:B------:R-:W-:Y:S05]  /*4170*/  @!P4 BRA `(.L_x_471) ;  /* 0x000000a00000c947 */ /* 0x000fea0003800000 */
[----:B------:R-:W-:Y:S01]  /*4180*/  ISETP.GE.AND P0, PT, R12, R15, PT ;  /* 0x0000000f0c00720c */ /* 0x000fe20003f06270 */
[----:B------:R-:W-:-:S12]  /*4190*/  BSSY B0, `(.L_x_475) ;  /* 0x0000003000007945 */ /* 0x000fd80003800000 */
[----:B------:R-:W-:Y:S05]  /*41a0*/  @P0 BRA `(.L_x_476) ;  /* 0x0000001000000947 */ /* 0x000fea0003800000 */
[----:B------:R0:W5:Y:S02]  /*41b0*/  LDG.E.128 R8, [R22.64] ;  /* 0x0000000a16087981 */ /* 0x000164000c1e1d00 */
.L_x_476:
[----:B------:R-:W-:Y:S05]  /*41c0*/  BSYNC B0 ;  /* 0x0000000000007941 */ /* 0x000fea0003800000 */
.L_x_475:
[----:B------:R-:W1:Y:S02]  /*41d0*/  LDS R5, [R6] ;  /* 0x0000000006057984 */ /* 0x000e640000000800 */
[C---:B-1---5:R-:W-:Y:S02]  /*41e0*/  FFMA.FTZ R4, R5.reuse, R8, R4 ;  /* 0x0000000805047223 */ /* 0x062fe40000010004 */
[C---:B------:R-:W-:Y:S02]  /*41f0*/  FFMA.FTZ R3, R5.reuse, R9, R3 ;  /* 0x0000000905037223 */ /* 0x040fe40000010003 */
[C---:B------:R-:W-:Y:S02]  /*4200*/  FFMA.FTZ R2, R5.reuse, R10, R2 ;  /* 0x0000000a05027223 */ /* 0x040fe40000010002 */
[----:B------:R-:W-:Y:S02]  /*4210*/  FFMA.FTZ R0, R5, R11, R0 ;  /* 0x0000000b05007223 */ /* 0x000fe40000010000 */
.L_x_471:
[----:B------:R-:W-:Y:S02]  /*4220*/  IADD3 R12, R12, UR8, RZ ;  /* 0x000000080c0c7c10 */ /* 0x000fe4000fffe0ff */
[----:B------:R-:W-:-:S02]  /*4230*/  F2FP.BF16.PACK_AB R4, R3, R4 ;  /* 0x000000040304723e */ /* 0x000fc400000010ff */
[----:B------:R-:W-:Y:S02]  /*4240*/  ISETP.GE.AND P0, PT, R12, R7, PT ;  /* 0x000000070c00720c */ /* 0x000fe40003f06270 */
[----:B0-----:R-:W-:-:S11]  /*4250*/  F2FP.BF16.PACK_AB R5, R0, R2 ;  /* 0x000000020005723e */ /* 0x001fd600000010ff */
        /* <DEDUP_REMOVED lines=74> */
        .weak           $__internal_9_$__cuda_sm20_div_s64
        .type           $__internal_9_$__cuda_sm20_div_s64,@function
        .size           $__internal_9_$__cuda_sm20_div_s64,(.L_x_8271 - $__internal_9_$__cuda_sm20_div_s64)
$__internal_9_$__cuda_sm20_div_s64:
        /* <DEDUP_REMOVED lines=83> */
[----:B------:R-:W-:Y:S06]  /*4c30*/  RET.REL.NODEC R26 `(_ZN5flash32flash_fwd_splitkv_combine_kernelI23Flash_fwd_kernel_traitsILi128ELi64ELi128ELi4ELb0ELb0EN7cutlass10bfloat16_tE19Flash_kernel_traitsILi128ELi64ELi128ELi4ES3_EELi4ELi5ELb1EEEvNS_16Flash_fwd_paramsE) ;  /* 0xffffb3c01a007950 */ /* 0x000fec0003c3ffff */
.L_x_477:
        /* <DEDUP_REMOVED lines=12> */
.L_x_8271:


//--------------------- .text._ZN5flash32flash_fwd_splitkv_combine_kernelI23Flash_fwd_kernel_traitsILi128ELi64ELi128ELi4ELb0ELb0EN7cutlass10bfloat16_tE19Flash_kernel_traitsILi128ELi64ELi128ELi4ES3_EELi4ELi4ELb1EEEvNS_16Flash_fwd_paramsE --------------------------
	.section	.text._ZN5flash32flash_fwd_splitkv_combine_kernelI23Flash_fwd_kernel_traitsILi128ELi64ELi128ELi4ELb0ELb0EN7cutlass10bfloat16_tE19Flash_kernel_traitsILi128ELi64ELi128ELi4ES3_EELi4ELi4ELb1EEEvNS_16Flash_fwd_paramsE,"ax",@progbits
	.sectioninfo	@"SHI_REGISTERS=52"
	.align	128
        .global         _ZN5flash32flash_fwd_splitkv_combine_kernelI23Flash_fwd_kernel_traitsILi128ELi64ELi128ELi4ELb0ELb0EN7cutlass10bfloat16_tE19Flash_kernel_traitsILi128ELi64ELi128ELi4ES3_EELi4ELi4ELb1EEEvNS_16Flash_fwd_paramsE
        .type           _ZN5flash32flash_fwd_splitkv_combine_kernelI23Flash_fwd_kernel_traitsILi128ELi64ELi128ELi4ELb0ELb0EN7cutlass10bfloat16_tE19Flash_kernel_traitsILi128ELi64ELi128ELi4ES3_EELi4ELi4ELb1EEEvNS_16Flash_fwd_paramsE,@function
        .size           _ZN5flash32flash_fwd_splitkv_combine_kernelI23Flash_fwd_kernel_traitsILi128ELi64ELi128ELi4ELb0ELb0EN7cutlass10bfloat16_tE19Flash_kernel_traitsILi128ELi64ELi128ELi4ES3_EELi4ELi4ELb1EEEvNS_16Flash_fwd_paramsE,(.L_x_8272 - _ZN5flash32flash_fwd_splitkv_combine_kernelI23Flash_fwd_kernel_traitsILi128ELi64ELi128ELi4ELb0ELb0EN7cutlass10bfloat16_tE19Flash_kernel_traitsILi128ELi64ELi128ELi4ES3_EELi4ELi4ELb1EEEvNS_16Flash_fwd_paramsE)
        .other          _ZN5flash32flash_fwd_splitkv_combine_kernelI23Flash_fwd_kernel_traitsILi128ELi64ELi128ELi4ELb0ELb0EN7cutlass10bfloat16_tE19Flash_kernel_traitsILi128ELi64ELi128ELi4ES3_EELi4ELi4ELb1EEEvNS_16Flash_fwd_paramsE,@"STO_CUDA_ENTRY STV_DEFAULT"
_ZN5flash32flash_fwd_splitkv_combine_kernelI23Flash_fwd_kernel_traitsILi128ELi64ELi128ELi4ELb0ELb0EN7cutlass10bfloat16_tE19Flash_kernel_traitsILi128ELi64ELi128ELi4ES3_EELi4ELi4ELb1EEEvNS_16Flash_fwd_paramsE:
.text._ZN5flash32flash_fwd_splitkv_combine_kernelI23Flash_fwd_kernel_traitsILi128ELi64ELi128ELi4ELb0ELb0EN7cutlass10bfloat16_tE19Flash_kernel_traitsILi128ELi64ELi128ELi4ES3_EELi4ELi4ELb1EEEvNS_16Flash_fwd_paramsE:
        /* <DEDUP_REMOVED lines=23> */
[----:B------:R-:W-:Y:S05]  /*0170*/  CALL.REL.NOINC `($__internal_10_$__cuda_sm20_div_s64) ;  /* 0x0000458000007944 */ /* 0x000fea0003c00000 */
[----:B------:R-:W-:Y:S05]  /*0180*/  BRA `(.L_x_479) ;  /* 0x0000013000007947 */ /* 0x000fea0003800000 */
.L_x_478:
        /* <DEDUP_REMOVED lines=19> */
.L_x_479:
        /* <DEDUP_REMOVED lines=12> */
[----:B------:R-:W-:Y:S05]  /*0380*/  CALL.REL.NOINC `($__internal_10_$__cuda_sm20_div_s64) ;  /* 0x0000437000007944 */ /* 0x000fea0003c00000 */
[----:B------:R-:W-:Y:S02]  /*0390*/  MOV R28, R20 ;  /* 0x00000014001c7202 */ /* 0x000fe40000000f00 */
[----:B------:R-:W-:Y:S01]  /*03a0*/  MOV R29, R21 ;  /* 0x00000015001d7202 */ /* 0x000fe20000000f00 */
[----:B------:R-:W-:Y:S05]  /*03b0*/  BRA `(.L_x_482) ;  /* 0x0000013000007947 */ /* 0x000fea0003800000 */
.L_x_481:
        /* <DEDUP_REMOVED lines=19> */
.L_x_482:
[----:B------:R-:W-:Y:S05]  /*04f0*/  BSYNC B0 ;  /* 0x0000000000007941 */ /* 0x000fea0003800000 */
.L_x_480:
        /* <DEDUP_REMOVED lines=43> */
.L_x_484:
        /* <DEDUP_REMOVED lines=19> */
.L_x_485:
[----:B------:R-:W-:Y:S05]  /*08e0*/  BSYNC B0 ;  /* 0x0000000000007941 */ /* 0x000fea0003800000 */
.L_x_483:
        /* <DEDUP_REMOVED lines=74> */
[----:B------:R-:W-:Y:S02]  /*0d90*/  MOV R32, R20 ;  /* 0x0000001400207202 */ /* 0x000fe40000000f00 */
[----:B------:R-:W-:Y:S01]  /*0da0*/  MOV R33, R21 ;  /* 0x0000001500217202 */ /* 0x000fe20000000f00 */
[----:B------:R-:W-:Y:S05]  /*0db0*/  BRA `(.L_x_488) ;  /* 0x0000013000007947 */ /* 0x000fea0003800000 */
.L_x_487:
        /* <DEDUP_REMOVED lines=19> */
.L_x_488:
[----:B------:R-:W-:Y:S05]  /*0ef0*/  BSYNC B0 ;  /* 0x0000000000007941 */ /* 0x000fea0003800000 */
.L_x_486:
        /* <DEDUP_REMOVED lines=42> */
.L_x_490:
        /* <DEDUP_REMOVED lines=19> */
.L_x_491:
[----:B------:R-:W-:Y:S05]  /*12d0*/  BSYNC B0 ;  /* 0x0000000000007941 */ /* 0x000fea0003800000 */
.L_x_489:
        /* <DEDUP_REMOVED lines=131> */
.L_x_493:
[----:B------:R-:W-:Y:S05]  /*1b10*/  BSYNC B0 ;  /* 0x0000000000007941 */ /* 0x000fea0003800000 */
.L_x_492:
        /* <DEDUP_REMOVED lines=95> */
.L_x_498:
        /* <DEDUP_REMOVED lines=22> */
.L_x_499:
[----:B------:R-:W-:Y:S05]  /*2270*/  BSYNC B0 ;  /* 0x0000000000007941 */ /* 0x000fea0003800000 */
.L_x_497:
[----:B------:R-:W-:Y:S01]  /*2280*/  LOP3.LUT R19, R17, R0, RZ, 0xfc, !PT ;  /* 0x0000000011137212 */ /* 0x000fe200078efcff */
[----:B------:R-:W-:Y:S03]  /*2290*/  BSSY B0, `(.L_x_500) ;  /* 0x0000028000007945 */ /* 0x000fe60003800000 */
[----:B------:R-:W-:-:S13]  /*22a0*/  ISETP.NE.U32.AND P0, PT, R19, RZ, PT ;  /* 0x000000ff1300720c */ /* 0x000fda0003f05070 */
[----:B------:R-:W-:Y:S05]  /*22b0*/  @!P0 BRA `(.L_x_501) ;  /* 0x000000f000008947 */ /* 0x000fea0003800000 */
[----:B------:R-:W-:Y:S01]  /*22c0*/  IMAD.MOV.U32 R24, RZ, RZ, R30 ;  /* 0x000000ffff187224 */ /* 0x000fe200078e001e */
[----:B------:R-:W-:Y:S02]  /*22d0*/  MOV R23, R0 ;  /* 0x0000000000177202 */ /* 0x000fe40000000f00 */
[----:B------:R-:W-:Y:S02]  /*22e0*/  MOV R22, 0x2300 ;  /* 0x0000230000167802 */ /* 0x000fe40000000f00 */
[----:B------:R-:W-:Y:S05]  /*22f0*/  CALL.REL.NOINC `($__internal_10_$__cuda_sm20_div_s64) ;  /* 0x0000240000007944 */ /* 0x000fea0003c00000 */
        /* <DEDUP_REMOVED lines=11> */
.L_x_501:
        /* <DEDUP_REMOVED lines=22> */
.L_x_502:
[----:B------:R-:W-:Y:S05]  /*2510*/  BSYNC B0 ;  /* 0x0000000000007941 */ /* 0x000fea0003800000 */
.L_x_500:
        /* <DEDUP_REMOVED lines=11> */
[----:B------:R-:W-:Y:S05]  /*25d0*/  CALL.REL.NOINC `($__internal_10_$__cuda_sm20_div_s64) ;  /* 0x0000212000007944 */ /* 0x000fea0003c00000 */
[----:B------:R-:W-:-:S04]  /*25e0*/  IADD3 R17, P0, RZ, -R20, RZ ;  /* 0x80000014ff117210 */ /* 0x000fc80007f1e0ff */
[----:B------:R-:W-:Y:S01]  /*25f0*/  IADD3.X R18, RZ, ~R21, RZ, P0, !PT ;  /* 0x80000015ff127210 */ /* 0x000fe200007fe4ff */
[----:B------:R-:W-:-:S04]  /*2600*/  IMAD.WIDE.U32 R36, R5, R17, R36 ;  /* 0x0000001105247225 */ /* 0x000fc800078e0024 */
[----:B------:R-:W-:-:S04]  /*2610*/  IMAD R18, R18, R5, RZ ;  /* 0x0000000512127224 */ /* 0x000fc800078e02ff */
[----:B------:R-:W-:-:S05]  /*2620*/  IMAD R4, R4, R17, R18 ;  /* 0x0000001104047224 */ /* 0x000fca00078e0212 */
[----:B------:R-:W-:Y:S01]  /*2630*/  IADD3 R4, R37, R4, RZ ;  /* 0x0000000425047210 */ /* 0x000fe20007ffe0ff */
[----:B------:R-:W-:Y:S05]  /*2640*/  BRA `(.L_x_505) ;  /* 0x0000016000007947 */ /* 0x000fea0003800000 */
.L_x_504:
        /* <DEDUP_REMOVED lines=22> */
.L_x_505:
[----:B------:R-:W-:Y:S05]  /*27b0*/  BSYNC B0 ;  /* 0x0000000000007941 */ /* 0x000fea0003800000 */
.L_x_503:
        /* <DEDUP_REMOVED lines=38> */
[----:B------:R-:W-:Y:S05]  /*2a20*/  CALL.REL.NOINC `($__internal_10_$__cuda_sm20_div_s64) ;  /* 0x00001cd000007944 */ /* 0x000fea0003c00000 */
        /* <DEDUP_REMOVED lines=12> */
.L_x_507:
        /* <DEDUP_REMOVED lines=23> */
.L_x_508:
[----:B------:R-:W-:Y:S05]  /*2c60*/  BSYNC B0 ;  /* 0x0000000000007941 */ /* 0x000fea0003800000 */
.L_x_506:
        /* <DEDUP_REMOVED lines=19> */
.L_x_510:
        /* <DEDUP_REMOVED lines=22> */
.L_x_511:
[----:B------:R-:W-:Y:S05]  /*2f00*/  BSYNC B0 ;  /* 0x0000000000007941 */ /* 0x000fea0003800000 */
.L_x_509:
        /* <DEDUP_REMOVED lines=20> */
.L_x_513:
        /* <DEDUP_REMOVED lines=23> */
.L_x_514:
[----:B------:R-:W-:Y:S05]  /*31c0*/  BSYNC B0 ;  /* 0x0000000000007941 */ /* 0x000fea0003800000 */
.L_x_512:
        /* <DEDUP_REMOVED lines=25> */
[----:B------:R-:W-:Y:S05]  /*3360*/  CALL.REL.NOINC `($__internal_10_$__cuda_sm20_div_s64) ;  /* 0x0000139000007944 */ /* 0x000fea0003c00000 */
        /* <DEDUP_REMOVED lines=12> */
.L_x_516:
        /* <DEDUP_REMOVED lines=23> */
.L_x_517:
[----:B------:R-:W-:Y:S05]  /*35a0*/  BSYNC B0 ;  /* 0x0000000000007941 */ /* 0x000fea0003800000 */
.L_x_515:
        /* <DEDUP_REMOVED lines=29> */
.L_x_519:
        /* <DEDUP_REMOVED lines=23> */
.L_x_520:
[----:B------:R-:W-:Y:S05]  /*38f0*/  BSYNC B0 ;  /* 0x0000000000007941 */ /* 0x000fea0003800000 */
.L_x_518:
        /* <DEDUP_REMOVED lines=20> */
.L_x_496:
[----:B------:R-:W-:-:S04]  /*3a40*/  LEA R2, P0, R36, c[0x0][0x200], 0x2 ;  /* 0x0000800024027a11 */ /* 0x000fc800078010ff */
[----:B------:R-:W-:-:S05]  /*3a50*/  LEA.HI.X R3, R36, c[0x0][0x204], R37, 0x2, P0 ;  /* 0x0000810024037a11 */ /* 0x000fca00000f1425 */
[----:B------:R0:W-:Y:S04]  /*3a60*/  STG.E [R2.64], R28 ;  /* 0x0000001c02007986 */ /* 0x0001e8000c10190a */
.L_x_495:
[----:B------:R-:W-:Y:S05]  /*3a70*/  BSYNC B1 ;  /* 0x0000000000017941 */ /* 0x000fea0003800000 */
.L_x_494:
[----:B------:R-:W1:Y:S01]  /*3a80*/  S2R R16, SR_TID.X ;  /* 0x0000000000107919 */ /* 0x000e620000002100 */
[----:B------:R-:W-:Y:S02]  /*3a90*/  IMAD.MOV.U32 R12, RZ, RZ, c[0x0][0x314] ;  /* 0x0000c500ff0c7624 */ /* 0x000fe400078e00ff */
        /* <DEDUP_REMOVED lines=13> */
[----:B------:R-:W-:Y:S01]  /*3b70*/  IMAD.MOV.U32 R0, RZ, RZ, RZ ;  /* 0x000000ffff007224 */ /* 0x000fe200078e00ff */
[----:B------:R-:W-:Y:S01]  /*3b80*/  SHF.R.S32.HI R15, RZ, 0x5, R15 ;  /* 0x00000005ff0f7819 */ /* 0x000fe2000001140f */
[----:B------:R-:W0:Y:S02]  /*3b90*/  @!P0 MUFU.EX2 R5, R5 ;  /* 0x0000000500058308 */ /* 0x000e240000000800 */
[----:B------:R-:W-:Y:S02]  /*3ba0*/  IMAD.IADD R16, R16, 0x1, -R3 ;  /* 0x0000000110107824 */ /* 0x000fe400078e0a03 */
[----:B------:R-:W-:-:S02]  /*3bb0*/  CS2R R2, SRZ ;  /* 0x0000000000027805 */ /* 0x000fc4000001ff00 */
[----:B------:R-:W-:Y:S01]  /*3bc0*/  IMAD.SHL.U32 R16, R16, 0x4, RZ ;  /* 0x0000000410107824 */ /* 0x000fe200078e00ff */
[----:B0-----:R0:W-:Y:S04]  /*3bd0*/  @!P0 STS [R6.X4], R5 ;  /* 0x0000000506008388 */ /* 0x0011e80000004800 */
[----:B------:R-:W-:Y:S01]  /*3be0*/  BAR.SYNC.DEFER_BLOCKING 0x0 ;  /* 0x0000000000007b1d */ /* 0x000fe20000010000 */
[----:B------:R-:W-:-:S13]  /*3bf0*/  ISETP.GE.AND P0, PT, R12, 0x1, PT ;  /* 0x000000010c00780c */ /* 0x000fda0003f06270 */
        /* <DEDUP_REMOVED lines=24> */
.L_x_523:
[----:B------:R0:W2:Y:S01]  /*3d80*/  @!P3 LDG.E.128 R8, [R22.64] ;  /* 0x0000000a1608b981 */ /* 0x0000a2000c1e1d00 */
[----:B------:R-:W-:Y:S02]  /*3d90*/  PLOP3.LUT P3, PT, P0, PT, PT, 0x80, 0x0 ;  /* 0x000000000000781c */ /* 0x000fe4000076f070 */
[C---:B------:R-:W-:Y:S01]  /*3da0*/  IADD3 R24, P1, R18.reuse, R22, RZ ;  /* 0x0000001612187210 */ /* 0x040fe20007f3e0ff */
[----:B------:R-:W2:Y:S01]  /*3db0*/  LDS R5, [R6] ;  /* 0x0000000006057984 */ /* 0x000ea20000000800 */
[----:B------:R-:W-:Y:S02]  /*3dc0*/  IADD3 R13, R13, 0x4, RZ ;  /* 0x000000040d0d7810 */ /* 0x000fe40007ffe0ff */
[----:B------:R-:W-:Y:S02]  /*3dd0*/  IADD3.X R25, R19, R23, RZ, P1, !PT ;  /* 0x0000001713197210 */ /* 0x000fe40000ffe4ff */
        /* <DEDUP_REMOVED lines=31> */
.L_x_522:
[----:B------:R-:W-:-:S04]  /*3fd0*/  IADD3 R5, -R13, c[0x0][0x314], RZ ;  /* 0x0000c5000d057a10 */ /* 0x000fc80007ffe1ff */
[----:B------:R-:W-:-:S13]  /*3fe0*/  ISETP.GT.AND P0, PT, R5, 0x1, PT ;  /* 0x000000010500780c */ /* 0x000fda0003f04270 */
[----:B------:R-:W-:Y:S05]  /*3ff0*/  @!P0 BRA `(.L_x_524) ;  /* 0x0000016000008947 */ /* 0x000fea0003800000 */
[----:B------:R-:W-:Y:S01]  /*4000*/  ISETP.GE.AND P0, PT, R15, R14, PT ;  /* 0x0000000e0f00720c */ /* 0x000fe20003f06270 */
[----:B------:R-:W0:Y:S01]  /*4010*/  LDS R25, [R6] ;  /* 0x0000000006197984 */ /* 0x000e220000000800 */
[----:B------:R-:W-:-:S03]  /*4020*/  IADD3 R26, P1, R18, R22, RZ ;  /* 0x00000016121a7210 */ /* 0x000fc60007f3e0ff */
[----:B------:R1:W2:Y:S08]  /*4030*/  LDS R20, [R6+0x14] ;  /* 0x0000140006147984 */ /* 0x0002b00000000800 */
[----:B------:R-:W0:Y:S01]  /*4040*/  @!P0 LDG.E.128 R8, [R22.64] ;  /* 0x0000000a16088981 */ /* 0x000e22000c1e1d00 */
[----:B------:R-:W-:Y:S02]  /*4050*/  IADD3.X R27, R19, R23, RZ, P1, !PT ;  /* 0x00000017131b7210 */ /* 0x000fe40000ffe4ff */
[----:B------:R-:W-:Y:S01]  /*4060*/  IADD3 R13, R13, 0x1, RZ ;  /* 0x000000010d0d7810 */ /* 0x000fe20007ffe0ff */
[----:B0-----:R-:W-:-:S02]  /*4070*/  FFMA.FTZ R21, R8, R25, R4 ;  /* 0x0000001908157223 */ /* 0x001fc40000010004 */
[-C--:B------:R-:W-:Y:S02]  /*4080*/  FFMA.FTZ R12, R9, R25.reuse, R3 ;  /* 0x00000019090c7223 */ /* 0x080fe40000010003 */
[-C--:B------:R-:W-:Y:S02]  /*4090*/  FFMA.FTZ R5, R10, R25.reuse, R2 ;  /* 0x000000190a057223 */ /* 0x080fe40000010002 */
[----:B------:R-:W-:Y:S02]  /*40a0*/  FFMA.FTZ R0, R11, R25, R0 ;  /* 0x000000190b007223 */ /* 0x000fe40000010000 */
[----:B------:R-:W2:Y:S01]  /*40b0*/  @!P0 LDG.E.128 R8, [R26.64] ;  /* 0x0000000a1a088981 */ /* 0x000ea2000c1e1d00 */
[----:B------:R-:W-:Y:S02]  /*40c0*/  IADD3 R22, P0, R18, R26, RZ ;  /* 0x0000001a12167210 */ /* 0x000fe40007f1e0ff */
[----:B------:R-:W-:Y:S02]  /*40d0*/  IADD3 R18, R6, 0x14, RZ ;  /* 0x0000001406127810 */ /* 0x000fe40007ffe0ff */
[----:B------:R-:W-:-:S02]  /*40e0*/  IADD3.X R23, R19, R27, RZ, P0, !PT ;  /* 0x0000001b13177210 */ /* 0x000fc400007fe4ff */
[----:B------:R-:W-:Y:S02]  /*40f0*/  PLOP3.LUT P4, PT, PT, PT, PT, 0x8, 0x0 ;  /* 0x000000000000781c */ /* 0x000fe40003f8e170 */
[----:B------:R-:W-:Y:S02]  /*4100*/  IADD3 R13, R13, 0x1, RZ ;  /* 0x000000010d0d7810 */ /* 0x000fe40007ffe0ff */
[----:B-1----:R-:W-:Y:S01]  /*4110*/  IADD3 R6, R18, 0x14, RZ ;  /* 0x0000001412067810 */ /* 0x002fe20007ffe0ff */
[-C--:B--2---:R-:W-:Y:S02]  /*4120*/  FFMA.FTZ R4, R8, R20.reuse, R21 ;  /* 0x0000001408047223 */ /* 0x084fe40000010015 */
[-C--:B------:R-:W-:Y:S02]  /*4130*/  FFMA.FTZ R3, R9, R20.reuse, R12 ;  /* 0x0000001409037223 */ /* 0x080fe4000001000c */
[-C--:B------:R-:W-:Y:S02]  /*4140*/  FFMA.FTZ R2, R10, R20.reuse, R5 ;  /* 0x000000140a027223 */ /* 0x080fe40000010005 */
[----:B------:R-:W-:-:S02]  /*4150*/  FFMA.FTZ R0, R11, R20, R0 ;  /* 0x000000140b007223 */ /* 0x000fc40000010000 */
.L_x_524:
[----:B------:R-:W-:-:S13]  /*4160*/  ISETP.LT.OR P4, PT, R13, c[0x0][0x314], P4 ;  /* 0x0000c5000d007a0c */ /* 0x000fda0002781670 */
[----:B------:R-:W-:Y:S05]  /*4170*/  @!P4 BRA `(.L_x_521) ;  /* 0x000000a00000c947 */ /* 0x000fea0003800000 */
[----:B------:R-:W-:Y:S01]  /*4180*/  ISETP.GE.AND P0, PT, R15, R14, PT ;  /* 0x0000000e0f00720c */ /* 0x000fe20003f06270 */
[----:B------:R-:W-:-:S12]  /*4190*/  BSSY B0, `(.L_x_525) ;  /* 0x0000003000007945 */ /* 0x000fd80003800000 */
[----:B------:R-:W-:Y:S05]  /*41a0*/  @P0 BRA `(.L_x_526) ;  /* 0x0000001000000947 */ /* 0x000fea0003800000 */
[----:B------:R0:W5:Y:S02]  /*41b0*/  LDG.E.128 R8, [R22.64] ;  /* 0x0000000a16087981 */ /* 0x000164000c1e1d00 */
.L_x_526:
[----:B------:R-:W-:Y:S05]  /*41c0*/  BSYNC B0 ;  /* 0x0000000000007941 */ /* 0x000fea0003800000 */
.L_x_525:
[----:B------:R-:W1:Y:S02]  /*41d0*/  LDS R5, [R6] ;  /* 0x0000000006057984 */ /* 0x000e640000000800 */
[C---:B-1---5:R-:W-:Y:S02]  /*41e0*/  FFMA.FTZ R4, R5.reuse, R8, R4 ;  /* 0x0000000805047223 */ /* 0x062fe40000010004 */
[C---:B------:R-:W-:Y:S02]  /*41f0*/  FFMA.FTZ R3, R5.reuse, R9, R3 ;  /* 0x0000000905037223 */ /* 0x040fe40000010003 */
[C---:B------:R-:W-:Y:S02]  /*4200*/  FFMA.FTZ R2, R5.reuse, R10, R2 ;  /* 0x0000000a05027223 */ /* 0x040fe40000010002 */
[----:B------:R-:W-:Y:S02]  /*4210*/  FFMA.FTZ R0, R5, R11, R0 ;  /* 0x0000000b05007223 */ /* 0x000fe40000010000 */
.L_x_521:
[----:B0-----:R-:W-:Y:S02]  /*4220*/  IADD3 R6, R15, UR8, RZ ;  /* 0x000000080f067c10 */ /* 0x001fe4000fffe0ff */
[----:B------:R-:W-:-:S02]  /*4230*/  F2FP.BF16.PACK_AB R4, R3, R4 ;  /* 0x000000040304723e */ /* 0x000fc400000010ff */
[----:B------:R-:W-:Y:S02]  /*4240*/  ISETP.GE.AND P0, PT, R6, R7, PT ;  /* 0x000000070600720c */ /* 0x000fe40003f06270 */
[----:B------:R-:W-:-:S11]  /*4250*/  F2FP.BF16.PACK_AB R5, R0, R2 ;  /* 0x000000020005723e */ /* 0x000fd600000010ff */
        /* <DEDUP_REMOVED lines=74> */
        .weak           $__internal_10_$__cuda_sm20_div_s64
        .type           $__internal_10_$__cuda_sm20_div_s64,@function
        .size           $__internal_10_$__cuda_sm20_div_s64,(.L_x_8272 - $__internal_10_$__cuda_sm20_div_s64)
$__internal_10_$__cuda_sm20_div_s64:
        /* <DEDUP_REMOVED lines=83> */
[----:B------:R-:W-:Y:S06]  /*4c30*/  RET.REL.NODEC R26 `(_ZN5flash32flash_fwd_splitkv_combine_kernelI23Flash_fwd_kernel_traitsILi128ELi64ELi128ELi4ELb0ELb0EN7cutlass10bfloat16_tE19Flash_kernel_traitsILi128ELi64ELi128ELi4ES3_EELi4ELi4ELb1EEEvNS_16Flash_fwd_paramsE) ;  /* 0xffffb3c01a007950 */ /* 0x000fec0003c3ffff */
.L_x_527:
        /* <DEDUP_REMOVED lines=12> */
.L_x_8272:


//--------------------- .text._ZN5flash32flash_fwd_splitkv_combine_kernelI23Flash_fwd_kernel_traitsILi128ELi64ELi128ELi4ELb0ELb0EN7cutlass10bfloat16_tE19Flash_kernel_traitsILi128ELi64ELi128ELi4ES3_EELi4ELi3ELb1EEEvNS_16Flash_fwd_paramsE --------------------------
	.section	.text._ZN5flash32flash_fwd_splitkv_combine_kernelI23Flash_fwd_kernel_traitsILi128ELi64ELi128ELi4ELb0ELb0EN7cutlass10bfloat16_tE19Flash_kernel_traitsILi128ELi64ELi128ELi4ES3_EELi4ELi3ELb1EEEvNS_16Flash_fwd_paramsE,"ax",@progbits
	.sectioninfo	@"SHI_REGISTERS=52"
	.align	128
        .global         _ZN5flash32flash_fwd_splitkv_combine_kernelI23Flash_fwd_kernel_traitsILi128ELi64ELi128ELi4ELb0ELb0EN7cutlass10bfloat16_tE19Flash_kernel_traitsILi128ELi64ELi128ELi4ES3_EELi4ELi3ELb1EEEvNS_16Flash_fwd_paramsE
        .type           _ZN5flash32flash_fwd_splitkv_combine_kernelI23Flash_fwd_kernel_traitsILi128ELi64ELi128ELi4ELb0ELb0EN7cutlass10bfloat16_tE19Flash_kernel_traitsILi128ELi64ELi128ELi4ES3_EELi4ELi3ELb1EEEvNS_16Flash_fwd_paramsE,@function
        .size           _ZN5flash32flash_fwd_splitkv_combine_kernelI23Flash_fwd_kernel_traitsILi128ELi64ELi128ELi4ELb0ELb0EN7cutlass10bfloat16_tE19Flash_kernel_traitsILi128ELi64ELi128ELi4ES3_EELi4ELi3ELb1EEEvNS_16Flash_fwd_paramsE,(.L_x_8273 - _ZN5flash32flash_fwd_splitkv_combine_kernelI23Flash_fwd_kernel_traitsILi128ELi64ELi128ELi4ELb0ELb0EN7cutlass10bfloat16_tE19Flash_kernel_traitsILi128ELi64ELi128ELi4ES3_EELi4ELi3ELb1EEEvNS_16Flash_fwd_paramsE)
        .other          _ZN5flash32flash_fwd_splitkv_combine_kernelI23Flash_fwd_kernel_traitsILi128ELi64ELi128ELi4ELb0ELb0EN7cutlass10bfloat16_tE19Flash_kernel_traitsILi128ELi64ELi128ELi4ES3_EELi4ELi3ELb1EEEvNS_16Flash_fwd_paramsE,@"STO_CUDA_ENTRY STV_DEFAULT"
_ZN5flash32flash_fwd_splitkv_combine_kernelI23Flash_fwd_kernel_traitsILi128ELi64ELi128ELi4ELb0ELb0EN7cutlass10bfloat16_tE19Flash_kernel_traitsILi128ELi64ELi128ELi4ES3_EELi4ELi3ELb1EEEvNS_16Flash_fwd_paramsE:
.text._ZN5flash32flash_fwd_splitkv_combine_kernelI23Flash_fwd_kernel_traitsILi128ELi64ELi128ELi4ELb0ELb0EN7cutlass10bfloat16_tE19Flash_kernel_traitsILi128ELi64ELi128ELi4ES3_EELi4ELi3ELb1EEEvNS_16Flash_fwd_paramsE:
        /* <DEDUP_REMOVED lines=23> */
[----:B------:R-:W-:Y:S05]  /*0170*/  CALL.REL.NOINC `($__internal_11_$__cuda_sm20_div_s64) ;  /* 0x0000454000007944 */ /* 0x000fea0003c00000 */
[----:B------:R-:W-:Y:S05]  /*0180*/  BRA `(.L_x_529) ;  /* 0x0000013000007947 */ /* 0x000fea0003800000 */
.L_x_528:
        /* <DEDUP_REMOVED lines=19> */
.L_x_529:
        /* <DEDUP_REMOVED lines=12> */
[----:B------:R-:W-:Y:S05]  /*0380*/  CALL.REL.NOINC `($__internal_11_$__cuda_sm20_div_s64) ;  /* 0x0000433000007944 */ /* 0x000fea0003c00000 */
[----:B------:R-:W-:Y:S02]  /*0390*/  MOV R28, R20 ;  /* 0x00000014001c7202 */ /* 0x000fe40000000f00 */
[----:B------:R-:W-:Y:S01]  /*03a0*/  MOV R29, R21 ;  /* 0x00000015001d7202 */ /* 0x000fe20000000f00 */
[----:B------:R-:W-:Y:S05]  /*03b0*/  BRA `(.L_x_532) ;  /* 0x0000013000007947 */ /* 0x000fea0003800000 */
.L_x_531:
        /* <DEDUP_REMOVED lines=19> */
.L_x_532:
[----:B------:R-:W-:Y:S05]  /*04f0*/  BSYNC B0 ;  /* 0x0000000000007941 */ /* 0x000fea0003800000 */
.L_x_530:
        /* <DEDUP_REMOVED lines=43> */
.L_x_534:
        /* <DEDUP_REMOVED lines=19> */
.L_x_535:
[----:B------:R-:W-:Y:S05]  /*08e0*/  BSYNC B0 ;  /* 0x0000000000007941 */ /* 0x000fea0003800000 */
.L_x_533:
        /* <DEDUP_REMOVED lines=74> */
[----:B------:R-:W-:Y:S02]  /*0d90*/  MOV R32, R20 ;  /* 0x0000001400207202 */ /* 0x000fe40000000f00 */
[----:B------:R-:W-:Y:S01]  /*0da0*/  MOV R33, R21 ;  /* 0x0000001500217202 */ /* 0x000fe20000000f00 */
[----:B------:R-:W-:Y:S05]  /*0db0*/  BRA `(.L_x_538) ;  /* 0x0000013000007947 */ /* 0x000fea0003800000 */
.L_x_537:
        /* <DEDUP_REMOVED lines=19> */
.L_x_538:
[----:B------:R-:W-:Y:S05]  /*0ef0*/  BSYNC B0 ;  /* 0x0000000000007941 */ /* 0x000fea0003800000 */
.L_x_536:
        /* <DEDUP_REMOVED lines=42> */
.L_x_540:
        /* <DEDUP_REMOVED lines=19> */
.L_x_541:
[----:B------:R-:W-:Y:S05]  /*12d0*/  BSYNC B0 ;  /* 0x0000000000007941 */ /* 0x000fea0003800000 */
.L_x_539:
        /* <DEDUP_REMOVED lines=131> */
.L_x_543:
[----:B------:R-:W-:Y:S05]  /*1b10*/  BSYNC B0 ;  /* 0x0000000000007941 */ /* 0x000fea0003800000 */
.L_x_542:
        /* <DEDUP_REMOVED lines=91> */
.L_x_548:
        /* <DEDUP_REMOVED lines=22> */
.L_x_549:
[----:B------:R-:W-:Y:S05]  /*2230*/  BSYNC B0 ;  /* 0x0000000000007941 */ /* 0x000fea0003800000 */
.L_x_547:
[----:B------:R-:W-:Y:S01]  /*2240*/  LOP3.LUT R19, R17, R0, RZ, 0xfc, !PT ;  /* 0x0000000011137212 */ /* 0x000fe200078efcff */
[----:B------:R-:W-:Y:S03]  /*2250*/  BSSY B0, `(.L_x_550) ;  /* 0x0000028000007945 */ /* 0x000fe60003800000 */
[----:B------:R-:W-:-:S13]  /*2260*/  ISETP.NE.U32.AND P0, PT, R19, RZ, PT ;  /* 0x000000ff1300720c */ /* 0x000fda0003f05070 */
[----:B------:R-:W-:Y:S05]  /*2270*/  @!P0 BRA `(.L_x_551) ;  /* 0x000000f000008947 */ /* 0x000fea0003800000 */
[----:B------:R-:W-:Y:S01]  /*2280*/  IMAD.MOV.U32 R24, RZ, RZ, R30 ;  /* 0x000000ffff187224 */ /* 0x000fe200078e001e */
[----:B------:R-:W-:Y:S02]  /*2290*/  MOV R23, R0 ;  /* 0x0000000000177202 */ /* 0x000fe40000000f00 */
[----:B------:R-:W-:Y:S02]  /*22a0*/  MOV R22, 0x22c0 ;  /* 0x000022c000167802 */ /* 0x000fe40000000f00 */
[----:B------:R-:W-:Y:S05]  /*22b0*/  CALL.REL.NOINC `($__internal_11_$__cuda_sm20_div_s64) ;  /* 0x0000240000007944 */ /* 0x000fea0003c00000 */
        /* <DEDUP_REMOVED lines=11> */
.L_x_551:
        /* <DEDUP_REMOVED lines=22> */
.L_x_552:
[----:B------:R-:W-:Y:S05]  /*24d0*/  BSYNC B0 ;  /* 0x0000000000007941 */ /* 0x000fea0003800000 */
.L_x_550:
        /* <DEDUP_REMOVED lines=11> */
[----:B------:R-:W-:Y:S05]  /*2590*/  CALL.REL.NOINC `($__internal_11_$__cuda_sm20_div_s64) ;  /* 0x0000212000007944 */ /* 0x000fea0003c00000 */
[----:B------:R-:W-:-:S04]  /*25a0*/  IADD3 R17, P0, RZ, -R20, RZ ;  /* 0x80000014ff117210 */ /* 0x000fc80007f1e0ff */
[----:B------:R-:W-:Y:S01]  /*25b0*/  IADD3.X R18, RZ, ~R21, RZ, P0, !PT ;  /* 0x80000015ff127210 */ /* 0x000fe200007fe4ff */
[----:B------:R-:W-:-:S04]  /*25c0*/  IMAD.WIDE.U32 R36, R5, R17, R36 ;  /* 0x0000001105247225 */ /* 0x000fc800078e0024 */
[----:B------:R-:W-:-:S04]  /*25d0*/  IMAD R18, R18, R5, RZ ;  /* 0x0000000512127224 */ /* 0x000fc800078e02ff */
[----:B------:R-:W-:-:S05]  /*25e0*/  IMAD R4, R4, R17, R18 ;  /* 0x0000001104047224 */ /* 0x000fca00078e0212 */
[----:B------:R-:W-:Y:S01]  /*25f0*/  IADD3 R4, R37, R4, RZ ;  /* 0x0000000425047210 */ /* 0x000fe20007ffe0ff */
[----:B------:R-:W-:Y:S05]  /*2600*/  BRA `(.L_x_555) ;  /* 0x0000016000007947 */ /* 0x000fea0003800000 */
.L_x_554:
        /* <DEDUP_REMOVED lines=22> */
.L_x_555:
[----:B------:R-:W-:Y:S05]  /*2770*/  BSYNC B0 ;  /* 0x0000000000007941 */ /* 0x000fea0003800000 */
.L_x_553:
        /* <DEDUP_REMOVED lines=38> */
[----:B------:R-:W-:Y:S05]  /*29e0*/  CALL.REL.NOINC `($__internal_11_$__cuda_sm20_div_s64) ;  /* 0x00001cd000007944 */ /* 0x000fea0003c00000 */
        /* <DEDUP_REMOVED lines=12> */
.L_x_557:
        /* <DEDUP_REMOVED lines=23> */
.L_x_558:
[----:B------:R-:W-:Y:S05]  /*2c20*/  BSYNC B0 ;  /* 0x0000000000007941 */ /* 0x000fea0003800000 */
.L_x_556:
        /* <DEDUP_REMOVED lines=19> */
.L_x_560:
        /* <DEDUP_REMOVED lines=22> */
.L_x_561:
[----:B------:R-:W-:Y:S05]  /*2ec0*/  BSYNC B0 ;  /* 0x0000000000007941 */ /* 0x000fea0003800000 */
.L_x_559:
        /* <DEDUP_REMOVED lines=20> */
.L_x_563:
        /* <DEDUP_REMOVED lines=23> */
.L_x_564:
[----:B------:R-:W-:Y:S05]  /*3180*/  BSYNC B0 ;  /* 0x0000000000007941 */ /* 0x000fea0003800000 */
.L_x_562:
        /* <DEDUP_REMOVED lines=25> */
[----:B------:R-:W-:Y:S05]  /*3320*/  CALL.REL.NOINC `($__internal_11_$__cuda_sm20_div_s64) ;  /* 0x0000139000007944 */ /* 0x000fea0003c00000 */
        /* <DEDUP_REMOVED lines=12> */
.L_x_566:
        /* <DEDUP_REMOVED lines=23> */
.L_x_567:
[----:B------:R-:W-:Y:S05]  /*3560*/  BSYNC B0 ;  /* 0x0000000000007941 */ /* 0x000fea0003800000 */
.L_x_565:
        /* <DEDUP_REMOVED lines=29> */
.L_x_569:
        /* <DEDUP_REMOVED lines=23> */
.L_x_570:
[----:B------:R-:W-:Y:S05]  /*38b0*/  BSYNC B0 ;  /* 0x0000000000007941 */ /* 0x000fea0003800000 */
.L_x_568:
        /* <DEDUP_REMOVED lines=20> */
.L_x_546:
[----:B------:R-:W-:-:S04]  /*3a00*/  LEA R2, P0, R36, c[0x0][0x200], 0x2 ;  /* 0x0000800024027a11 */ /* 0x000fc800078010ff */
[----:B------:R-:W-:-:S05]  /*3a10*/  LEA.HI.X R3, R36, c[0x0][0x204], R37, 0x2, P0 ;  /* 0x0000810024037a11 */ /* 0x000fca00000f1425 */
[----:B------:R0:W-:Y:S04]  /*3a20*/  STG.E [R2.64], R28 ;  /* 0x0000001c02007986 */ /* 0x0001e8000c10190a */
.L_x_545:
[----:B------:R-:W-:Y:S05]  /*3a30*/  BSYNC B1 ;  /* 0x0000000000017941 */ /* 0x000fea0003800000 */
.L_x_544:
        /* <DEDUP_REMOVED lines=48> */
.L_x_573:
        /* <DEDUP_REMOVED lines=37> */
.L_x_572:
        /* <DEDUP_REMOVED lines=25> */
.L_x_574:
[----:B------:R-:W-:-:S13]  /*4120*/  ISETP.LT.OR P4, PT, R13, c[0x0][0x314], P4 ;  /* 0x0000c5000d007a0c */ /* 0x000fda0002781670 */
[----:B------:R-:W-:Y:S05]  /*4130*/  @!P4 BRA `(.L_x_571) ;  /* 0x000000a00000c947 */ /* 0x000fea0003800000 */
[----:B------:R-:W-:Y:S01]  /*4140*/  ISETP.GE.AND P0, PT, R15, R14, PT ;  /* 0x0000000e0f00720c */ /* 0x000fe20003f06270 */
[----:B------:R-:W-:-:S12]  /*4150*/  BSSY B0, `(.L_x_575) ;  /* 0x0000003000007945 */ /* 0x000fd80003800000 */
[----:B------:R-:W-:Y:S05]  /*4160*/  @P0 BRA `(.L_x_576) ;  /* 0x0000001000000947 */ /* 0x000fea0003800000 */
[----:B------:R0:W5:Y:S02]  /*4170*/  LDG.E.128 R8, [R22.64] ;  /* 0x0000000a16087981 */ /* 0x000164000c1e1d00 */
.L_x_576:
[----:B------:R-:W-:Y:S05]  /*4180*/  BSYNC B0 ;  /* 0x0000000000007941 */ /* 0x000fea0003800000 */
.L_x_575:
[----:B------:R-:W1:Y:S02]  /*4190*/  LDS R5, [R6] ;  /* 0x0000000006057984 */ /* 0x000e640000000800 */
[C---:B-1---5:R-:W-:Y:S02]  /*41a0*/  FFMA.FTZ R4, R5.reuse, R8, R4 ;  /* 0x0000000805047223 */ /* 0x062fe40000010004 */
[C---:B------:R-:W-:Y:S02]  /*41b0*/  FFMA.FTZ R3, R5.reuse, R9, R3 ;  /* 0x0000000905037223 */ /* 0x040fe40000010003 */
[C---:B------:R-:W-:Y:S02]  /*41c0*/  FFMA.FTZ R2, R5.reuse, R10, R2 ;  /* 0x0000000a05027223 */ /* 0x040fe40000010002 */
[----:B------:R-:W-:Y:S02]  /*41d0*/  FFMA.FTZ R0, R5, R11, R0 ;  /* 0x0000000b05007223 */ /* 0x000fe40000010000 */
.L_x_571:
        /* <DEDUP_REMOVED lines=78> */
        .weak           $__internal_11_$__cuda_sm20_div_s64
        .type           $__internal_11_$__cuda_sm20_div_s64,@function
        .size           $__internal_11_$__cuda_sm20_div_s64,(.L_x_8273 - $__internal_11_$__cuda_sm20_div_s64)
$__internal_11_$__cuda_sm20_div_s64:
        /* <DEDUP_REMOVED lines=83> */
[----:B------:R-:W-:Y:S06]  /*4bf0*/  RET.REL.NODEC R26 `(_ZN5flash32flash_fwd_splitkv_combine_kernelI23Flash_fwd_kernel_traitsILi128ELi64ELi128ELi4ELb0ELb0EN7cutlass10bfloat16_tE19Flash_kernel_traitsILi128ELi64ELi128ELi4ES3_EELi4ELi3ELb1EEEvNS_16Flash_fwd_paramsE) ;  /* 0xffffb4001a007950 */ /* 0x000fec0003c3ffff */
.L_x_577:
        /* <DEDUP_REMOVED lines=16> */
.L_x_8273:


//--------------------- .text._ZN5flash32flash_fwd_splitkv_combine_kernelI23Flash_fwd_kernel_traitsILi128ELi64ELi128ELi4ELb0ELb0EN7cutlass10bfloat16_tE19Flash_kernel_traitsILi128ELi64ELi128ELi4ES3_EELi4ELi2ELb1EEEvNS_16Flash_fwd_paramsE --------------------------
	.section	.text._ZN5flash32flash_fwd_splitkv_combine_kernelI23Flash_fwd_kernel_traitsILi128ELi64ELi128ELi4ELb0ELb0EN7cutlass10bfloat16_tE19Flash_kernel_traitsILi128ELi64ELi128ELi4ES3_EELi4ELi2ELb1EEEvNS_16Flash_fwd_paramsE,"ax",@progbits
	.sectioninfo	@"SHI_REGISTERS=56"
	.align	128
        .global         _ZN5flash32flash_fwd_splitkv_combine_kernelI23Flash_fwd_kernel_traitsILi128ELi64ELi128ELi4ELb0ELb0EN7cutlass10bfloat16_tE19Flash_kernel_traitsILi128ELi64ELi128ELi4ES3_EELi4ELi2ELb1EEEvNS_16Flash_fwd_paramsE
        .type           _ZN5flash32flash_fwd_splitkv_combine_kernelI23Flash_fwd_kernel_traitsILi128ELi64ELi128ELi4ELb0ELb0EN7cutlass10bfloat16_tE19Flash_kernel_traitsILi128ELi64ELi128ELi4ES3_EELi4ELi2ELb1EEEvNS_16Flash_fwd_paramsE,@function
        .size           _ZN5flash32flash_fwd_splitkv_combine_kernelI23Flash_fwd_kernel_traitsILi128ELi64ELi128ELi4ELb0ELb0EN7cutlass10bfloat16_tE19Flash_kernel_traitsILi128ELi64ELi128ELi4ES3_EELi4ELi2ELb1EEEvNS_16Flash_fwd_paramsE,(.L_x_8274 - _ZN5flash32flash_fwd_splitkv_combine_kernelI23Flash_fwd_kernel_traitsILi128ELi64ELi128ELi4ELb0ELb0EN7cutlass10bfloat16_tE19Flash_kernel_traitsILi128ELi64ELi128ELi4ES3_EELi4ELi2ELb1EEEvNS_16Flash_fwd_paramsE)
        .other          _ZN5flash32flash_fwd_splitkv_combine_kernelI23Flash_fwd_kernel_traitsILi128ELi64ELi128ELi4ELb0ELb0EN7cutlass10bfloat16_tE19Flash_kernel_traitsILi128ELi64ELi128ELi4ES3_EELi4ELi2ELb1EEEvNS_16Flash_fwd_paramsE,@"STO_CUDA_ENTRY STV_DEFAULT"
_ZN5flash32flash_fwd_splitkv_combine_kernelI23Flash_fwd_kernel_traitsILi128ELi64ELi128ELi4ELb0ELb0EN7cutlass10bfloat16_tE19Flash_kernel_traitsILi128ELi64ELi128ELi4ES3_EELi4ELi2ELb1EEEvNS_16Flash_fwd_paramsE:
.text._ZN5flash32flash_fwd_splitkv_combine_kernelI23Flash_fwd_kernel_traitsILi128ELi64ELi128ELi4ELb0ELb0EN7cutlass10bfloat16_tE19Flash_kernel_traitsILi128ELi64ELi128ELi4ES3_EELi4ELi2ELb1EEEvNS_16Flash_fwd_paramsE:
        /* <DEDUP_REMOVED lines=23> */
[----:B------:R-:W-:Y:S05]  /*0170*/  CALL.REL.NOINC `($__internal_12_$__cuda_sm20_div_s64) ;  /* 0x0000445000007944 */ /* 0x000fea0003c00000 */
[----:B------:R-:W-:Y:S01]  /*0180*/  MOV R20, R0 ;  /* 0x0000000000147202 */ /* 0x000fe20000000f00 */
[----:B------:R-:W-:Y:S05]  /*0190*/  BRA `(.L_x_579) ;  /* 0x0000013000007947 */ /* 0x000fea0003800000 */
.L_x_578:
        /* <DEDUP_REMOVED lines=19> */
.L_x_579:
        /* <DEDUP_REMOVED lines=11> */
[----:B------:R-:W-:Y:S05]  /*0380*/  CALL.REL.NOINC `($__internal_12_$__cuda_sm20_div_s64) ;  /* 0x0000424000007944 */ /* 0x000fea0003c00000 */
[----:B------:R-:W-:Y:S02]  /*0390*/  MOV R10, R0 ;  /* 0x00000000000a7202 */ /* 0x000fe40000000f00 */
[----:B------:R-:W-:Y:S01]  /*03a0*/  MOV R11, R21 ;  /* 0x00000015000b7202 */ /* 0x000fe20000000f00 */
[----:B------:R-:W-:Y:S05]  /*03b0*/  BRA `(.L_x_582) ;  /* 0x0000013000007947 */ /* 0x000fea0003800000 */
.L_x_581:
        /* <DEDUP_REMOVED lines=19> */
.L_x_582:
[----:B------:R-:W-:Y:S05]  /*04f0*/  BSYNC B0 ;  /* 0x0000000000007941 */ /* 0x000fea0003800000 */
.L_x_580:
        /* <DEDUP_REMOVED lines=43> */
.L_x_584:
        /* <DEDUP_REMOVED lines=19> */
.L_x_585:
[----:B------:R-:W-:Y:S05]  /*08e0*/  BSYNC B0 ;  /* 0x0000000000007941 */ /* 0x000fea0003800000 */
.L_x_583:
        /* <DEDUP_REMOVED lines=73> */
[----:B------:R-:W-:Y:S02]  /*0d80*/  MOV R38, R0 ;  /* 0x0000000000267202 */ /* 0x000fe40000000f00 */
[----:B------:R-:W-:Y:S01]  /*0d90*/  MOV R39, R21 ;  /* 0x0000001500277202 */ /* 0x000fe20000000f00 */
[----:B------:R-:W-:Y:S05]  /*0da0*/  BRA `(.L_x_588) ;  /* 0x0000013000007947 */ /* 0x000fea0003800000 */
.L_x_587:
        /* <DEDUP_REMOVED lines=19> */
.L_x_588:
[----:B------:R-:W-:Y:S05]  /*0ee0*/  BSYNC B0 ;  /* 0x0000000000007941 */ /* 0x000fea0003800000 */
.L_x_586:
        /* <DEDUP_REMOVED lines=43> */
.L_x_590:
        /* <DEDUP_REMOVED lines=19> */
.L_x_591:
[----:B------:R-:W-:Y:S05]  /*12d0*/  BSYNC B0 ;  /* 0x0000000000007941 */ /* 0x000fea0003800000 */
.L_x_589:
        /* <DEDUP_REMOVED lines=132> */
.L_x_593:
[----:B------:R-:W-:Y:S05]  /*1b20*/  BSYNC B0 ;  /* 0x0000000000007941 */ /* 0x000fea0003800000 */
.L_x_592:
        /* <DEDUP_REMOVED lines=70> */
[----:B------:R-:W-:Y:S05]  /*1f90*/  CALL.REL.NOINC `($__internal_12_$__cuda_sm20_div_s64) ;  /* 0x0000263000007944 */ /* 0x000fea0003c00000 */
        /* <DEDUP_REMOVED lines=9> */
.L_x_598:
        /* <DEDUP_REMOVED lines=22> */
.L_x_599:
[----:B------:R-:W-:Y:S05]  /*2190*/  BSYNC B0 ;  /* 0x0000000000007941 */ /* 0x000fea0003800000 */
.L_x_597:
[----:B------:R-:W-:Y:S01]  /*21a0*/  LOP3.LUT R0, R23, R2, RZ, 0xfc, !PT ;  /* 0x0000000217007212 */ /* 0x000fe200078efcff */
[----:B------:R-:W-:Y:S03]  /*21b0*/  BSSY B0, `(.L_x_600) ;  /* 0x0000027000007945 */ /* 0x000fe60003800000 */
[----:B------:R-:W-:-:S13]  /*21c0*/  ISETP.NE.U32.AND P0, PT, R0, RZ, PT ;  /* 0x000000ff0000720c */ /* 0x000fda0003f05070 */
[----:B------:R-:W-:Y:S05]  /*21d0*/  @!P0 BRA `(.L_x_601) ;  /* 0x000000e000008947 */ /* 0x000fea0003800000 */
[----:B------:R-:W-:Y:S01]  /*21e0*/  IMAD.MOV.U32 R24, RZ, RZ, R37 ;  /* 0x000000ffff187224 */ /* 0x000fe200078e0025 */
[----:B------:R-:W-:Y:S02]  /*21f0*/  MOV R5, R2 ;  /* 0x0000000200057202 */ /* 0x000fe40000000f00 */
[----:B------:R-:W-:Y:S02]  /*2200*/  MOV R22, 0x2220 ;  /* 0x0000222000167802 */ /* 0x000fe40000000f00 */
[----:B------:R-:W-:Y:S05]  /*2210*/  CALL.REL.NOINC `($__internal_12_$__cuda_sm20_div_s64) ;  /* 0x000023b000007944 */ /* 0x000fea0003c00000 */
        /* <DEDUP_REMOVED lines=10> */
.L_x_601:
        /* <DEDUP_REMOVED lines=22> */
.L_x_602:
[----:B------:R-:W-:Y:S05]  /*2420*/  BSYNC B0 ;  /* 0x0000000000007941 */ /* 0x000fea0003800000 */
.L_x_600:
        /* <DEDUP_REMOVED lines=12> */
[----:B------:R-:W-:Y:S05]  /*24f0*/  CALL.REL.NOINC `($__internal_12_$__cuda_sm20_div_s64) ;  /* 0x000020d000007944 */ /* 0x000fea0003c00000 */
        /* <DEDUP_REMOVED lines=12> */
.L_x_604:
        /* <DEDUP_REMOVED lines=22> */
.L_x_605:
[----:B------:R-:W-:Y:S05]  /*2720*/  BSYNC B0 ;  /* 0x0000000000007941 */ /* 0x000fea0003800000 */
.L_x_603:
        /* <DEDUP_REMOVED lines=37> */
[----:B------:R-:W-:Y:S05]  /*2980*/  CALL.REL.NOINC `($__internal_12_$__cuda_sm20_div_s64) ;  /* 0x00001c4000007944 */ /* 0x000fea0003c00000 */
        /* <DEDUP_REMOVED lines=11> */
.L_x_607:
        /* <DEDUP_REMOVED lines=23> */
.L_x_608:
[----:B------:R-:W-:Y:S05]  /*2bb0*/  BSYNC B0 ;  /* 0x0000000000007941 */ /* 0x000fea0003800000 */
.L_x_606:
        /* <DEDUP_REMOVED lines=19> */
.L_x_610:
        /* <DEDUP_REMOVED lines=22> */
.L_x_611:
[----:B------:R-:W-:Y:S05]  /*2e50*/  BSYNC B0 ;  /* 0x0000000000007941 */ /* 0x000fea0003800000 */
.L_x_609:
        /* <DEDUP_REMOVED lines=22> */
.L_x_613:
        /* <DEDUP_REMOVED lines=23> */
.L_x_614:
[----:B------:R-:W-:Y:S05]  /*3130*/  BSYNC B0 ;  /* 0x0000000000007941 */ /* 0x000fea0003800000 */
.L_x_612:
        /* <DEDUP_REMOVED lines=38> */
.L_x_616:
        /* <DEDUP_REMOVED lines=23> */
.L_x_617:
[----:B------:R-:W-:Y:S05]  /*3510*/  BSYNC B0 ;  /* 0x0000000000007941 */ /* 0x000fea0003800000 */
.L_x_615:
        /* <DEDUP_REMOVED lines=27> */
.L_x_619:
        /* <DEDUP_REMOVED lines=23> */
.L_x_620:
[----:B------:R-:W-:Y:S05]  /*3840*/  BSYNC B0 ;  /* 0x0000000000007941 */ /* 0x000fea0003800000 */
.L_x_618:
        /* <DEDUP_REMOVED lines=20> */
.L_x_596:
[----:B------:R-:W-:-:S04]  /*3990*/  LEA R2, P0, R32, c[0x0][0x200], 0x2 ;  /* 0x0000800020027a11 */ /* 0x000fc800078010ff */
[----:B------:R-:W-:-:S05]  /*39a0*/  LEA.HI.X R3, R32, c[0x0][0x204], R33, 0x2, P0 ;  /* 0x0000810020037a11 */ /* 0x000fca00000f1421 */
[----:B------:R0:W-:Y:S04]  /*39b0*/  STG.E [R2.64], R29 ;  /* 0x0000001d02007986 */ /* 0x0001e8000c101908 */
.L_x_595:
[----:B------:R-:W-:Y:S05]  /*39c0*/  BSYNC B1 ;  /* 0x0000000000017941 */ /* 0x000fea0003800000 */
.L_x_594:
[----:B------:R-:W-:Y:S01]  /*39d0*/  ISETP.GE.OR P5, PT, R31, c[0x0][0x314], P5 ;  /* 0x0000c5001f007a0c */ /* 0x000fe20002fa6670 */
[----:B------:R-:W1:Y:S01]  /*39e0*/  S2R R18, SR_TID.X ;  /* 0x0000000000127919 */ /* 0x000e620000002100 */
[----:B------:R-:W-:Y:S01]  /*39f0*/  IMAD.MOV.U32 R13, RZ, RZ, c[0x0][0x314] ;  /* 0x0000c500ff0d7624 */ /* 0x000fe200078e00ff */
[----:B------:R-:W-:Y:S01]  /*3a00*/  HFMA2.MMA R0, -RZ, RZ, 0, 0 ;  /* 0x00000000ff007435 */ /* 0x000fe200000001ff */
[----:B------:R-:W-:-:S03]  /*3a10*/  IMAD.MOV.U32 R4, RZ, RZ, RZ ;  /* 0x000000ffff047224 */ /* 0x000fc600078e00ff */
[----:B------:R-:W-:-:S06]  /*3a20*/  ISETP.GE.AND P0, PT, R13, 0x1, PT ;  /* 0x000000010d00780c */ /* 0x000fcc0003f06270 */
[----:B------:R-:W-:-:S04]  /*3a30*/  @!P5 FADD.FTZ R6, -R29, R30 ;  /* 0x0000001e1d06d221 */ /* 0x000fc80000010100 */
[----:B------:R-:W-:-:S06]  /*3a40*/  @!P5 FMUL.FTZ R6, R6, 1.4426950216293334961 ;  /* 0x3fb8aa3b0606d820 */ /* 0x000fcc0000410000 */
[----:B------:R-:W2:Y:S01]  /*3a50*/  @!P5 MUFU.EX2 R6, R6 ;  /* 0x000000060006d308 */ /* 0x000ea20000000800 */
[----:B01----:R-:W-:-:S04]  /*3a60*/  SHF.R.S32.HI R3, RZ, 0x1f, R18 ;  /* 0x0000001fff037819 */ /* 0x003fc80000011412 */
[----:B------:R-:W-:-:S04]  /*3a70*/  LEA.HI R16, R3, R18, RZ, 0x5 ;  /* 0x0000001203107211 */ /* 0x000fc800078f28ff */
[----:B------:R-:W-:Y:S02]  /*3a80*/  LOP3.LUT R3, R16, 0x3fffffe0, RZ, 0xc0, !PT ;  /* 0x3fffffe010037812 */ /* 0x000fe400078ec0ff */
        /* <DEDUP_REMOVED lines=8> */
[----:B0-----:R-:W-:Y:S01]  /*3b10*/  IMAD R25, R16, 0x80, R18 ;  /* 0x0000008010197824 */ /* 0x001fe200078e0212 */
[----:B------:R-:W-:Y:S01]  /*3b20*/  UIMAD UR5, UR7, UR5, URZ ;  /* 0x00000005070572a4 */ /* 0x000fe2000f8e023f */
[----:B------:R-:W-:Y:S01]  /*3b30*/  ISETP.GT.AND P1, PT, R13, 0x3, PT ;  /* 0x000000030d00780c */ /* 0x000fe20003f24270 */
[C---:B------:R-:W-:Y:S01]  /*3b40*/  IMAD R20, R12.reuse, c[0x0][0x22c], RZ ;  /* 0x00008b000c147a24 */ /* 0x040fe200078e02ff */
[----:B------:R-:W-:Y:S01]  /*3b50*/  PLOP3.LUT P4, PT, PT, PT, PT, 0x80, 0x0 ;  /* 0x000000000000781c */ /* 0x000fe20003f8f070 */
[----:B------:R-:W-:Y:S01]  /*3b60*/  USHF.R.S32.HI UR4, URZ, 0x1f, UR5 ;  /* 0x0000001f3f047899 */ /* 0x000fe20008011405 */
[----:B------:R-:W-:Y:S01]  /*3b70*/  IADD3 R15, R12, -UR7, RZ ;  /* 0x800000070c0f7c10 */ /* 0x000fe2000fffe0ff */
[----:B------:R-:W-:Y:S01]  /*3b80*/  IMAD.SHL.U32 R6, R16, 0x4, RZ ;  /* 0x0000000410067824 */ /* 0x000fe200078e00ff */
        /* <DEDUP_REMOVED lines=14> */
.L_x_623:
        /* <DEDUP_REMOVED lines=37> */
.L_x_622:
        /* <DEDUP_REMOVED lines=25> */
.L_x_624:
[----:B------:R-:W-:-:S13]  /*4050*/  ISETP.LT.OR P4, PT, R14, c[0x0][0x314], P4 ;  /* 0x0000c5000e007a0c */ /* 0x000fda0002781670 */
[----:B------:R-:W-:Y:S05]  /*4060*/  @!P4 BRA `(.L_x_621) ;  /* 0x000000a00000c947 */ /* 0x000fea0003800000 */
[----:B------:R-:W-:Y:S01]  /*4070*/  ISETP.GE.AND P0, PT, R16, R15, PT ;  /* 0x0000000f1000720c */ /* 0x000fe20003f06270 */
[----:B------:R-:W-:-:S12]  /*4080*/  BSSY B0, `(.L_x_625) ;  /* 0x0000003000007945 */ /* 0x000fd80003800000 */
[----:B------:R-:W-:Y:S05]  /*4090*/  @P0 BRA `(.L_x_626) ;  /* 0x0000001000000947 */ /* 0x000fea0003800000 */
[----:B------:R0:W5:Y:S02]  /*40a0*/  LDG.E.128 R8, [R24.64] ;  /* 0x0000000818087981 */ /* 0x000164000c1e1d00 */
.L_x_626:
[----:B------:R-:W-:Y:S05]  /*40b0*/  BSYNC B0 ;  /* 0x0000000000007941 */ /* 0x000fea0003800000 */
.L_x_625:
[----:B------:R-:W1:Y:S02]  /*40c0*/  LDS R5, [R6] ;  /* 0x0000000006057984 */ /* 0x000e640000000800 */
[C---:B-1---5:R-:W-:Y:S02]  /*40d0*/  FFMA.FTZ R4, R5.reuse, R8, R4 ;  /* 0x0000000805047223 */ /* 0x062fe40000010004 */
[C---:B------:R-:W-:Y:S02]  /*40e0*/  FFMA.FTZ R3, R5.reuse, R9, R3 ;  /* 0x0000000905037223 */ /* 0x040fe40000010003 */
[C---:B------:R-:W-:Y:S02]  /*40f0*/  FFMA.FTZ R2, R5.reuse, R10, R2 ;  /* 0x0000000a05027223 */ /* 0x040fe40000010002 */
[----:B------:R-:W-:Y:S02]  /*4100*/  FFMA.FTZ R0, R5, R11, R0 ;  /* 0x0000000b05007223 */ /* 0x000fe40000010000 */
.L_x_621:
[----:B------:R-:W-:Y:S02]  /*4110*/  IADD3 R16, R16, UR7, RZ ;  /* 0x0000000710107c10 */ /* 0x000fe4000fffe0ff */
[----:B------:R-:W-:-:S02]  /*4120*/  F2FP.BF16.PACK_AB R4, R3, R4 ;  /* 0x000000040304723e */ /* 0x000fc400000010ff */
[----:B------:R-:W-:Y:S02]  /*4130*/  ISETP.GE.AND P0, PT, R16, R12, PT ;  /* 0x0000000c1000720c */ /* 0x000fe40003f06270 */
[----:B------:R-:W-:-:S11]  /*4140*/  F2FP.BF16.PACK_AB R5, R0, R2 ;  /* 0x000000020005723e */ /* 0x000fd600000010ff */
[----:B------:R-:W-:Y:S05]  /*4150*/  @P0 EXIT ;  /* 0x000000000000094d */ /* 0x000fea0003800000 */
[-C--:B0-----:R-:W-:Y:S02]  /*4160*/  IABS R6, R7.reuse ;  /* 0x0000000700067213 */ /* 0x081fe40000000000 */
        /* <DEDUP_REMOVED lines=70> */
        .weak           $__internal_12_$__cuda_sm20_div_s64
        .type           $__internal_12_$__cuda_sm20_div_s64,@function
        .size           $__internal_12_$__cuda_sm20_div_s64,(.L_x_8274 - $__internal_12_$__cuda_sm20_div_s64)
$__internal_12_$__cuda_sm20_div_s64:
        /* <DEDUP_REMOVED lines=83> */
[----:B------:R-:W-:Y:S06]  /*4b00*/  RET.REL.NODEC R42 `(_ZN5flash32flash_fwd_splitkv_combine_kernelI23Flash_fwd_kernel_traitsILi128ELi64ELi128ELi4ELb0ELb0EN7cutlass10bfloat16_tE19Flash_kernel_traitsILi128ELi64ELi128ELi4ES3_EELi4ELi2ELb1EEEvNS_16Flash_fwd_paramsE) ;  /* 0xffffb4f02a007950 */ /* 0x000fec0003c3ffff */
.L_x_627:
        /* <DEDUP_REMOVED lines=15> */
.L_x_8274:


//--------------------- .text._ZN5flash32flash_fwd_splitkv_combine_kernelI23Flash_fwd_kernel_traitsILi128ELi64ELi128ELi4ELb0ELb0EN7cutlass10bfloat16_tE19Flash_kernel_traitsILi128ELi64ELi128ELi4ES3_EELi4ELi1ELb1EEEvNS_16Flash_fwd_paramsE --------------------------
	.section	.text._ZN5flash32flash_fwd_splitkv_combine_kernelI23Flash_fwd_kernel_traitsILi128ELi64ELi128ELi4ELb0ELb0EN7cutlass10bfloat16_tE19Flash_kernel_traitsILi128ELi64ELi128ELi4ES3_EELi4ELi1ELb1EEEvNS_16Flash_fwd_paramsE,"ax",@progbits
	.sectioninfo	@"SHI_REGISTERS=54"
	.align	128
        .global         _ZN5flash32flash_fwd_splitkv_combine_kernelI23Flash_fwd_kernel_traitsILi128ELi64ELi128ELi4ELb0ELb0EN7cutlass10bfloat16_tE19Flash_kernel_traitsILi128ELi64ELi128ELi4ES3_EELi4ELi1ELb1EEEvNS_16Flash_fwd_paramsE
        .type           _ZN5flash32flash_fwd_splitkv_combine_kernelI23Flash_fwd_kernel_traitsILi128ELi64ELi128ELi4ELb0ELb0EN7cutlass10bfloat16_tE19Flash_kernel_traitsILi128ELi64ELi128ELi4ES3_EELi4ELi1ELb1EEEvNS_16Flash_fwd_paramsE,@function
        .size           _ZN5flash32flash_fwd_splitkv_combine_kernelI23Flash_fwd_kernel_traitsILi128ELi64ELi128ELi4ELb0ELb0EN7cutlass10bfloat16_tE19Flash_kernel_traitsILi128ELi64ELi128ELi4ES3_EELi4ELi1ELb1EEEvNS_16Flash_fwd_paramsE,(.L_x_8275 - _ZN5flash32flash_fwd_splitkv_combine_kernelI23Flash_fwd_kernel_traitsILi128ELi64ELi128ELi4ELb0ELb0EN7cutlass10bfloat16_tE19Flash_kernel_traitsILi128ELi64ELi128ELi4ES3_EELi4ELi1ELb1EEEvNS_16Flash_fwd_paramsE)
        .other          _ZN5flash32flash_fwd_splitkv_combine_kernelI23Flash_fwd_kernel_traitsILi128ELi64ELi128ELi4ELb0ELb0EN7cutlass10bfloat16_tE19Flash_kernel_traitsILi128ELi64ELi128ELi4ES3_EELi4ELi1ELb1EEEvNS_16Flash_fwd_paramsE,@"STO_CUDA_ENTRY STV_DEFAULT"
_ZN5flash32flash_fwd_splitkv_combine_kernelI23Flash_fwd_kernel_traitsILi128ELi64ELi128ELi4ELb0ELb0EN7cutlass10bfloat16_tE19Flash_kernel_traitsILi128ELi64ELi128ELi4ES3_EELi4ELi1ELb1EEEvNS_16Flash_fwd_paramsE:
.text._ZN5flash32flash_fwd_splitkv_combine_kernelI23Flash_fwd_kernel_traitsILi128ELi64ELi128ELi4ELb0ELb0EN7cutlass10bfloat16_tE19Flash_kernel_traitsILi128ELi64ELi128ELi4ES3_EELi4ELi1ELb1EEEvNS_16Flash_fwd_paramsE:
        /* <DEDUP_REMOVED lines=23> */
[----:B------:R-:W-:Y:S05]  /*0170*/  CALL.REL.NOINC `($__internal_13_$__cuda_sm20_div_s64) ;  /* 0x0000458000007944 */ /* 0x000fea0003c00000 */
[----:B------:R-:W-:Y:S02]  /*0180*/  MOV R8, R0 ;  /* 0x0000000000087202 */ /* 0x000fe40000000f00 */
[----:B------:R-:W-:Y:S01]  /*0190*/  MOV R9, R23 ;  /* 0x0000001700097202 */ /* 0x000fe20000000f00 */
[----:B------:R-:W-:Y:S05]  /*01a0*/  BRA `(.L_x_629) ;  /* 0x0000013000007947 */ /* 0x000fea0003800000 */
.L_x_628:
        /* <DEDUP_REMOVED lines=19> */
.L_x_629:
        /* <DEDUP_REMOVED lines=17> */
.L_x_631:
        /* <DEDUP_REMOVED lines=19> */
.L_x_632:
[----:B------:R-:W-:Y:S05]  /*0520*/  BSYNC B0 ;  /* 0x0000000000007941 */ /* 0x000fea0003800000 */
.L_x_630:
        /* <DEDUP_REMOVED lines=45> */
.L_x_634:
        /* <DEDUP_REMOVED lines=19> */
.L_x_635:
[----:B------:R-:W-:Y:S05]  /*0930*/  BSYNC B0 ;  /* 0x0000000000007941 */ /* 0x000fea0003800000 */
.L_x_633:
        /* <DEDUP_REMOVED lines=78> */
.L_x_637:
        /* <DEDUP_REMOVED lines=19> */
.L_x_638:
[----:B------:R-:W-:Y:S05]  /*0f50*/  BSYNC B0 ;  /* 0x0000000000007941 */ /* 0x000fea0003800000 */
.L_x_636:
        /* <DEDUP_REMOVED lines=43> */
.L_x_640:
        /* <DEDUP_REMOVED lines=19> */
.L_x_641:
[----:B------:R-:W-:Y:S05]  /*1340*/  BSYNC B0 ;  /* 0x0000000000007941 */ /* 0x000fea0003800000 */
.L_x_639:
        /* <DEDUP_REMOVED lines=133> */
.L_x_643:
[----:B------:R-:W-:Y:S05]  /*1ba0*/  BSYNC B0 ;  /* 0x0000000000007941 */ /* 0x000fea0003800000 */
.L_x_642:
        /* <DEDUP_REMOVED lines=73> */
[----:B------:R-:W-:Y:S05]  /*2040*/  CALL.REL.NOINC `($__internal_13_$__cuda_sm20_div_s64) ;  /* 0x000026b000007944 */ /* 0x000fea0003c00000 */
        /* <DEDUP_REMOVED lines=10> */
.L_x_648:
        /* <DEDUP_REMOVED lines=23> */
.L_x_649:
[----:B------:R-:W-:Y:S05]  /*2260*/  BSYNC B0 ;  /* 0x0000000000007941 */ /* 0x000fea0003800000 */
.L_x_647:
        /* <DEDUP_REMOVED lines=22> */
.L_x_651:
        /* <DEDUP_REMOVED lines=22> */
.L_x_652:
[----:B------:R-:W-:Y:S05]  /*2530*/  BSYNC B0 ;  /* 0x0000000000007941 */ /* 0x000fea0003800000 */
.L_x_650:
        /* <DEDUP_REMOVED lines=22> */
.L_x_654:
        /* <DEDUP_REMOVED lines=22> */
.L_x_655:
[----:B------:R-:W-:Y:S05]  /*2800*/  BSYNC B0 ;  /* 0x0000000000007941 */ /* 0x000fea0003800000 */
.L_x_653:
        /* <DEDUP_REMOVED lines=33> */
[----:B------:R-:W-:Y:S05]  /*2a20*/  CALL.REL.NOINC `($__internal_13_$__cuda_sm20_div_s64) ;  /* 0x00001cd000007944 */ /* 0x000fea0003c00000 */
        /* <DEDUP_REMOVED lines=11> */
.L_x_657:
        /* <DEDUP_REMOVED lines=23> */
.L_x_658:
[----:B------:R-:W-:Y:S05]  /*2c50*/  BSYNC B0 ;  /* 0x0000000000007941 */ /* 0x000fea0003800000 */
.L_x_656:
        /* <DEDUP_REMOVED lines=20> */
.L_x_660:
        /* <DEDUP_REMOVED lines=23> */
.L_x_661:
[----:B------:R-:W-:Y:S05]  /*2f10*/  BSYNC B0 ;  /* 0x0000000000007941 */ /* 0x000fea0003800000 */
.L_x_659:
        /* <DEDUP_REMOVED lines=19> */
.L_x_663:
        /* <DEDUP_REMOVED lines=23> */
.L_x_664:
[----:B------:R-:W-:Y:S05]  /*31c0*/  BSYNC B0 ;  /* 0x0000000000007941 */ /* 0x000fea0003800000 */
.L_x_662:
        /* <DEDUP_REMOVED lines=25> */
[----:B------:R-:W-:Y:S05]  /*3360*/  CALL.REL.NOINC `($__internal_13_$__cuda_sm20_div_s64) ;  /* 0x0000139000007944 */ /* 0x000fea0003c00000 */
        /* <DEDUP_REMOVED lines=12> */
.L_x_666:
        /* <DEDUP_REMOVED lines=23> */
.L_x_667:
[----:B------:R-:W-:Y:S05]  /*35a0*/  BSYNC B0 ;  /* 0x0000000000007941 */ /* 0x000fea0003800000 */
.L_x_665:
        /* <DEDUP_REMOVED lines=28> */
.L_x_669:
        /* <DEDUP_REMOVED lines=23> */
.L_x_670:
[----:B------:R-:W-:Y:S05]  /*38e0*/  BSYNC B0 ;  /* 0x0000000000007941 */ /* 0x000fea0003800000 */
.L_x_668:
        /* <DEDUP_REMOVED lines=20> */
.L_x_646:
[----:B------:R-:W-:-:S04]  /*3a30*/  LEA R2, P0, R38, c[0x0][0x200], 0x2 ;  /* 0x0000800026027a11 */ /* 0x000fc800078010ff */
[----:B------:R-:W-:-:S05]  /*3a40*/  LEA.HI.X R3, R38, c[0x0][0x204], R39, 0x2, P0 ;  /* 0x0000810026037a11 */ /* 0x000fca00000f1427 */
[----:B------:R0:W-:Y:S04]  /*3a50*/  STG.E [R2.64], R29 ;  /* 0x0000001d02007986 */ /* 0x0001e8000c101908 */
.L_x_645:
[----:B------:R-:W-:Y:S05]  /*3a60*/  BSYNC B1 ;  /* 0x0000000000017941 */ /* 0x000fea0003800000 */
.L_x_644:
[-C--:B0-----:R-:W-:Y:S01]  /*3a70*/  LEA.HI R2, R26, R26.reuse, RZ, 0x1 ;  /* 0x0000001a1a027211 */ /* 0x081fe200078f08ff */
[----:B------:R-:W-:Y:S01]  /*3a80*/  IMAD.MOV.U32 R13, RZ, RZ, c[0x0][0x314] ;  /* 0x0000c500ff0d7624 */ /* 0x000fe200078e00ff */
[----:B------:R-:W-:Y:S01]  /*3a90*/  LEA.HI R16, R31, R26, RZ, 0x5 ;  /* 0x0000001a1f107211 */ /* 0x000fe200078f28ff */
[----:B------:R-:W-:Y:S01]  /*3aa0*/  IMAD.MOV.U32 R4, RZ, RZ, RZ ;  /* 0x000000ffff047224 */ /* 0x000fe200078e00ff */
[----:B------:R-:W-:Y:S02]  /*3ab0*/  LOP3.LUT R0, R2, 0xfffffffe, RZ, 0xc0, !PT ;  /* 0xfffffffe02007812 */ /* 0x000fe400078ec0ff */
[----:B------:R-:W-:Y:S02]  /*3ac0*/  ISETP.GE.AND P0, PT, R13, 0x1, PT ;  /* 0x000000010d00780c */ /* 0x000fe40003f06270 */
[----:B------:R-:W-:Y:S01]  /*3ad0*/  LOP3.LUT R18, R16, 0x3fffffe0, RZ, 0xc0, !PT ;  /* 0x3fffffe010127812 */ /* 0x000fe200078ec0ff */
[----:B------:R-:W-:Y:S01]  /*3ae0*/  IMAD.IADD R0, R26, 0x1, -R0 ;  /* 0x000000011a007824 */ /* 0x000fe200078e0a00 */
[----:B------:R-:W-:-:S02]  /*3af0*/  SHF.R.S32.HI R16, RZ, 0x5, R16 ;  /* 0x00000005ff107819 */ /* 0x000fc40000011410 */
[----:B------:R-:W-:Y:S02]  /*3b00*/  IADD3 R18, -R18, R26, RZ ;  /* 0x0000001a12127210 */ /* 0x000fe40007ffe1ff */
[----:B------:R-:W-:Y:S02]  /*3b10*/  ISETP.GE.OR P5, PT, R0, c[0x0][0x314], P5 ;  /* 0x0000c50000007a0c */ /* 0x000fe40002fa6670 */
[----:B------:R-:W-:-:S11]  /*3b20*/  SHF.L.U32 R18, R18, 0x2, RZ ;  /* 0x0000000212127819 */ /* 0x000fd600000006ff */
[----:B------:R-:W-:Y:S02]  /*3b30*/  @!P5 FADD.FTZ R3, -R29, R30 ;  /* 0x0000001e1d03d221 */ /* 0x000fe40000010100 */
[----:B------:R-:W-:Y:S02]  /*3b40*/  @!P5 IMAD.SHL.U32 R2, R2, 0x2, RZ ;  /* 0x000000020202d824 */ /* 0x000fe400078e00ff */
[----:B------:R-:W-:-:S03]  /*3b50*/  @!P5 FMUL.FTZ R3, R3, 1.4426950216293334961 ;  /* 0x3fb8aa3b0303d820 */ /* 0x000fc60000410000 */
[----:B------:R-:W-:-:S03]  /*3b60*/  @!P5 LOP3.LUT R2, R2, 0xfffffffc, RZ, 0xc0, !PT ;  /* 0xfffffffc0202d812 */ /* 0x000fc600078ec0ff */
[----:B------:R-:W0:Y:S02]  /*3b70*/  @!P5 MUFU.EX2 R3, R3 ;  /* 0x000000030003d308 */ /* 0x000e240000000800 */
[----:B------:R-:W-:Y:S02]  /*3b80*/  @!P5 IMAD R2, R0, 0x14, R2 ;  /* 0x000000140002d824 */ /* 0x000fe400078e0202 */
[----:B------:R-:W-:-:S03]  /*3b90*/  IMAD.MOV.U32 R0, RZ, RZ, RZ ;  /* 0x000000ffff007224 */ /* 0x000fc600078e00ff */
[----:B0-----:R0:W-:Y:S02]  /*3ba0*/  @!P5 STS [R2], R3 ;  /* 0x000000030200d388 */ /* 0x0011e40000000800 */
[----:B0-----:R-:W-:Y:S02]  /*3bb0*/  CS2R R2, SRZ ;  /* 0x0000000000027805 */ /* 0x001fe4000001ff00 */
        /* <DEDUP_REMOVED lines=25> */
.L_x_673:
[----:B------:R-:W-:Y:S01]  /*3d50*/  @!P3 MOV R24, R17 ;  /* 0x000000110018b202 */ /* 0x000fe20000000f00 */
[----:B------:R-:W0:Y:S01]  /*3d60*/  LDS R5, [R6] ;  /* 0x0000000006057984 */ /* 0x000e220000000800 */
[-C--:B------:R-:W-:Y:S02]  /*3d70*/  @!P3 MOV R25, R22.reuse ;  /* 0x000000160019b202 */ /* 0x080fe40000000f00 */
[----:B------:R-:W-:Y:S03]  /*3d80*/  IADD3 R14, R14, 0x4, RZ ;  /* 0x000000040e0e7810 */ /* 0x000fe60007ffe0ff */
[----:B------:R1:W0:Y:S01]  /*3d90*/  @!P3 LDG.E.128 R8, [R24.64] ;  /* 0x000000081808b981 */ /* 0x000222000c1e1d00 */
[----:B------:R-:W-:Y:S02]  /*3da0*/  PLOP3.LUT P3, PT, P0, PT, PT, 0x80, 0x0 ;  /* 0x000000000000781c */ /* 0x000fe4000076f070 */
[----:B------:R-:W-:Y:S02]  /*3db0*/  ISETP.GE.AND P2, PT, R14, R13, PT ;  /* 0x0000000d0e00720c */ /* 0x000fe40003f46270 */
[C---:B-1----:R-:W-:Y:S04]  /*3dc0*/  IADD3 R24, P1, R20.reuse, R17, RZ ;  /* 0x0000001114187210 */ /* 0x042fe80007f3e0ff */
[C---:B------:R-:W-:Y:S02]  /*3dd0*/  IADD3.X R25, R21.reuse, R22, RZ, P1, !PT ;  /* 0x0000001615197210 */ /* 0x040fe40000ffe4ff */
[C---:B------:R-:W-:Y:S04]  /*3de0*/  IADD3 R22, P1, R20.reuse, R24, RZ ;  /* 0x0000001814167210 */ /* 0x040fe80007f3e0ff */
[----:B------:R-:W-:Y:S01]  /*3df0*/  IADD3.X R23, R21, R25, RZ, P1, !PT ;  /* 0x0000001915177210 */ /* 0x000fe20000ffe4ff */
[C---:B0-----:R-:W-:Y:S02]  /*3e00*/  FFMA.FTZ R4, R5.reuse, R8, R4 ;  /* 0x0000000805047223 */ /* 0x041fe40000010004 */
[C---:B------:R-:W-:Y:S02]  /*3e10*/  FFMA.FTZ R3, R5.reuse, R9, R3 ;  /* 0x0000000905037223 */ /* 0x040fe40000010003 */
[C---:B------:R-:W-:Y:S02]  /*3e20*/  FFMA.FTZ R2, R5.reuse, R10, R2 ;  /* 0x0000000a05027223 */ /* 0x040fe40000010002 */
[----:B------:R-:W-:Y:S02]  /*3e30*/  FFMA.FTZ R0, R5, R11, R0 ;  /* 0x0000000b05007223 */ /* 0x000fe40000010000 */
[----:B------:R-:W0:Y:S04]  /*3e40*/  LDS R5, [R6+0x14] ;  /* 0x0000140006057984 */ /* 0x000e280000000800 */
[----:B------:R-:W0:Y:S02]  /*3e50*/  @!P3 LDG.E.128 R8, [R24.64] ;  /* 0x000000081808b981 */ /* 0x000e24000c1e1d00 */
[C---:B0-----:R-:W-:Y:S02]  /*3e60*/  FFMA.FTZ R4, R5.reuse, R8, R4 ;  /* 0x0000000805047223 */ /* 0x041fe40000010004 */
[C---:B------:R-:W-:Y:S02]  /*3e70*/  FFMA.FTZ R3, R5.reuse, R9, R3 ;  /* 0x0000000905037223 */ /* 0x040fe40000010003 */
[C---:B------:R-:W-:Y:S02]  /*3e80*/  FFMA.FTZ R2, R5.reuse, R10, R2 ;  /* 0x0000000a05027223 */ /* 0x040fe40000010002 */
[----:B------:R-:W-:Y:S02]  /*3e90*/  FFMA.FTZ R0, R5, R11, R0 ;  /* 0x0000000b05007223 */ /* 0x000fe40000010000 */
[----:B------:R-:W0:Y:S04]  /*3ea0*/  LDS R5, [R6+0x28] ;  /* 0x0000280006057984 */ /* 0x000e280000000800 */
[----:B------:R1:W0:Y:S02]  /*3eb0*/  @!P3 LDG.E.128 R8, [R22.64] ;  /* 0x000000081608b981 */ /* 0x000224000c1e1d00 */
[C---:B-1----:R-:W-:Y:S04]  /*3ec0*/  IADD3 R22, P1, R20.reuse, R22, RZ ;  /* 0x0000001614167210 */ /* 0x042fe80007f3e0ff */
[----:B------:R-:W-:Y:S02]  /*3ed0*/  IADD3.X R23, R21, R23, RZ, P1, !PT ;  /* 0x0000001715177210 */ /* 0x000fe40000ffe4ff */
[----:B------:R-:W-:Y:S01]  /*3ee0*/  IADD3 R17, P1, R20, R22, RZ ;  /* 0x0000001614117210 */ /* 0x000fe20007f3e0ff */
[C---:B0-----:R-:W-:Y:S02]  /*3ef0*/  FFMA.FTZ R4, R5.reuse, R8, R4 ;  /* 0x0000000805047223 */ /* 0x041fe40000010004 */
[C---:B------:R-:W-:Y:S02]  /*3f00*/  FFMA.FTZ R3, R5.reuse, R9, R3 ;  /* 0x0000000905037223 */ /* 0x040fe40000010003 */
[C---:B------:R-:W-:Y:S02]  /*3f10*/  FFMA.FTZ R2, R5.reuse, R10, R2 ;  /* 0x0000000a05027223 */ /* 0x040fe40000010002 */
[----:B------:R-:W-:Y:S02]  /*3f20*/  FFMA.FTZ R0, R5, R11, R0 ;  /* 0x0000000b05007223 */ /* 0x000fe40000010000 */
[----:B------:R0:W1:Y:S04]  /*3f30*/  LDS R5, [R6+0x3c] ;  /* 0x00003c0006057984 */ /* 0x0000680000000800 */
[----:B------:R2:W1:Y:S01]  /*3f40*/  @!P3 LDG.E.128 R8, [R22.64] ;  /* 0x000000081608b981 */ /* 0x000462000c1e1d00 */
[----:B0-----:R-:W-:Y:S02]  /*3f50*/  IADD3 R6, R6, 0x50, RZ ;  /* 0x0000005006067810 */ /* 0x001fe40007ffe0ff */
[----:B--2---:R-:W-:Y:S01]  /*3f60*/  IADD3.X R22, R21, R23, RZ, P1, !PT ;  /* 0x0000001715167210 */ /* 0x004fe20000ffe4ff */
[C---:B-1----:R-:W-:Y:S02]  /*3f70*/  FFMA.FTZ R4, R5.reuse, R8, R4 ;  /* 0x0000000805047223 */ /* 0x042fe40000010004 */
[C---:B------:R-:W-:Y:S02]  /*3f80*/  FFMA.FTZ R3, R5.reuse, R9, R3 ;  /* 0x0000000905037223 */ /* 0x040fe40000010003 */
[C---:B------:R-:W-:Y:S02]  /*3f90*/  FFMA.FTZ R2, R5.reuse, R10, R2 ;  /* 0x0000000a05027223 */ /* 0x040fe40000010002 */
[----:B------:R-:W-:Y:S01]  /*3fa0*/  FFMA.FTZ R0, R5, R11, R0 ;  /* 0x0000000b05007223 */ /* 0x000fe20000010000 */
[----:B------:R-:W-:-:S05]  /*3fb0*/  @!P2 BRA `(.L_x_673) ;  /* 0xfffffd900000a947 */ /* 0x000fca000383ffff */
.L_x_672:
[----:B------:R-:W-:-:S04]  /*3fc0*/  IADD3 R5, -R14, c[0x0][0x314], RZ ;  /* 0x0000c5000e057a10 */ /* 0x000fc80007ffe1ff */
[----:B------:R-:W-:-:S13]  /*3fd0*/  ISETP.GT.AND P0, PT, R5, 0x1, PT ;  /* 0x000000010500780c */ /* 0x000fda0003f04270 */
[----:B------:R-:W-:Y:S05]  /*3fe0*/  @!P0 BRA `(.L_x_674) ;  /* 0x0000018000008947 */ /* 0x000fea0003800000 */
[----:B------:R-:W-:Y:S01]  /*3ff0*/  ISETP.GE.AND P0, PT, R16, R15, PT ;  /* 0x0000000f1000720c */ /* 0x000fe20003f06270 */
[----:B------:R-:W0:-:S12]  /*4000*/  LDS R5, [R6] ;  /* 0x0000000006057984 */ /* 0x000e180000000800 */
[----:B------:R-:W-:Y:S02]  /*4010*/  @!P0 IMAD.MOV.U32 R24, RZ, RZ, R17 ;  /* 0x000000ffff188224 */ /* 0x000fe400078e0011 */
[----:B------:R-:W-:-:S05]  /*4020*/  @!P0 IMAD.MOV.U32 R25, RZ, RZ, R22 ;  /* 0x000000ffff198224 */ /* 0x000fca00078e0016 */
[----:B------:R1:W0:Y:S02]  /*4030*/  @!P0 LDG.E.128 R8, [R24.64] ;  /* 0x0000000818088981 */ /* 0x000224000c1e1d00 */
[----:B-1----:R-:W-:-:S04]  /*4040*/  IADD3 R24, P1, R20, R17, RZ ;  /* 0x0000001114187210 */ /* 0x002fc80007f3e0ff */
        /* <DEDUP_REMOVED lines=9> */
[----:B------:R-:W-:Y:S02]  /*40e0*/  IADD3.X R22, R21, R25, RZ, P0, !PT ;  /* 0x0000001915167210 */ /* 0x000fe400007fe4ff */
[----:B------:R-:W-:Y:S02]  /*40f0*/  PLOP3.LUT P4, PT, PT, PT, PT, 0x8, 0x0 ;  /* 0x000000000000781c */ /* 0x000fe40003f8e170 */
[----:B------:R-:W-:Y:S02]  /*4100*/  IADD3 R14, R14, 0x1, RZ ;  /* 0x000000010e0e7810 */ /* 0x000fe40007ffe0ff */
[----:B0-----:R-:W-:-:S04]  /*4110*/  IADD3 R6, R6, 0x14, RZ ;  /* 0x0000001406067810 */ /* 0x001fc80007ffe0ff */
[----:B------:R-:W-:Y:S01]  /*4120*/  IADD3 R6, R6, 0x14, RZ ;  /* 0x0000001406067810 */ /* 0x000fe20007ffe0ff */
[-C--:B--2---:R-:W-:Y:S02]  /*4130*/  FFMA.FTZ R4, R8, R5.reuse, R4 ;  /* 0x0000000508047223 */ /* 0x084fe40000010004 */
[-C--:B------:R-:W-:Y:S02]  /*4140*/  FFMA.FTZ R3, R9, R5.reuse, R3 ;  /* 0x0000000509037223 */ /* 0x080fe40000010003 */
[-C--:B------:R-:W-:Y:S02]  /*4150*/  FFMA.FTZ R2, R10, R5.reuse, R2 ;  /* 0x000000050a027223 */ /* 0x080fe40000010002 */
[----:B------:R-:W-:Y:S02]  /*4160*/  FFMA.FTZ R0, R11, R5, R0 ;  /* 0x000000050b007223 */ /* 0x000fe40000010000 */
.L_x_674:
[----:B------:R-:W-:Y:S01]  /*4170*/  ISETP.LT.OR P4, PT, R14, c[0x0][0x314], P4 ;  /* 0x0000c5000e007a0c */ /* 0x000fe20002781670 */
[----:B------:R-:W-:Y:S01]  /*4180*/  IMAD.MOV.U32 R23, RZ, RZ, R22 ;  /* 0x000000ffff177224 */ /* 0x000fe200078e0016 */
[----:B------:R-:W-:-:S11]  /*4190*/  MOV R22, R17 ;  /* 0x0000001100167202 */ /* 0x000fd60000000f00 */
[----:B------:R-:W-:Y:S05]  /*41a0*/  @!P4 BRA `(.L_x_671) ;  /* 0x000000a00000c947 */ /* 0x000fea0003800000 */
[----:B------:R-:W-:Y:S01]  /*41b0*/  ISETP.GE.AND P0, PT, R16, R15, PT ;  /* 0x0000000f1000720c */ /* 0x000fe20003f06270 */
[----:B------:R-:W-:-:S12]  /*41c0*/  BSSY B0, `(.L_x_675) ;  /* 0x0000003000007945 */ /* 0x000fd80003800000 */
[----:B------:R-:W-:Y:S05]  /*41d0*/  @P0 BRA `(.L_x_676) ;  /* 0x0000001000000947 */ /* 0x000fea0003800000 */
[----:B------:R0:W5:Y:S02]  /*41e0*/  LDG.E.128 R8, [R22.64] ;  /* 0x0000000816087981 */ /* 0x000164000c1e1d00 */
.L_x_676:
[----:B------:R-:W-:Y:S05]  /*41f0*/  BSYNC B0 ;  /* 0x0000000000007941 */ /* 0x000fea0003800000 */
.L_x_675:
[----:B------:R-:W1:Y:S02]  /*4200*/  LDS R6, [R6] ;  /* 0x0000000006067984 */ /* 0x000e640000000800 */
[C---:B-1---5:R-:W-:Y:S02]  /*4210*/  FFMA.FTZ R4, R6.reuse, R8, R4 ;  /* 0x0000000806047223 */ /* 0x062fe40000010004 */
[C---:B------:R-:W-:Y:S02]  /*4220*/  FFMA.FTZ R3, R6.reuse, R9, R3 ;  /* 0x0000000906037223 */ /* 0x040fe40000010003 */
[C---:B------:R-:W-:Y:S02]  /*4230*/  FFMA.FTZ R2, R6.reuse, R10, R2 ;  /* 0x0000000a06027223 */ /* 0x040fe40000010002 */
[----:B------:R-:W-:Y:S02]  /*4240*/  FFMA.FTZ R0, R6, R11, R0 ;  /* 0x0000000b06007223 */ /* 0x000fe40000010000 */
.L_x_671:
[----:B------:R-:W-:Y:S02]  /*4250*/  IADD3 R16, R16, UR6, RZ ;  /* 0x0000000610107c10 */ /* 0x000fe4000fffe0ff */
[----:B------:R-:W-:-:S02]  /*4260*/  F2FP.BF16.PACK_AB R4, R3, R4 ;  /* 0x000000040304723e */ /* 0x000fc400000010ff */
[----:B------:R-:W-:Y:S02]  /*4270*/  ISETP.GE.AND P0, PT, R16, R12, PT ;  /* 0x0000000c1000720c */ /* 0x000fe40003f06270 */
[----:B------:R-:W-:-:S11]  /*4280*/  F2FP.BF16.PACK_AB R5, R0, R2 ;  /* 0x000000020005723e */ /* 0x000fd600000010ff */
[----:B------:R-:W-:Y:S05]  /*4290*/  @P0 EXIT ;  /* 0x000000000000094d */ /* 0x000fea0003800000 */
[-C--:B------:R-:W-:Y:S02]  /*42a0*/  IABS R8, R7.reuse ;  /* 0x0000000700087213 */ /* 0x080fe40000000000 */
[----:B------:R-:W-:Y:S02]  /*42b0*/  IABS R9, R16 ;  /* 0x0000001000097213 */ /* 0x000fe40000000000 */
[----:B------:R-:W1:Y:S01]  /*42c0*/  I2F.RP R10, R8 ;  /* 0x00000008000a7306 */ /* 0x000e620000209400 */
[----:B------:R-:W-:Y:S02]  /*42d0*/  IABS R6, R7 ;  /* 0x0000000700067213 */ /* 0x000fe40000000000 */
[----:B------:R-:W-:-:S03]  /*42e0*/  SHF.R.S32.HI R19, RZ, 0x1f, R18 ;  /* 0x0000001fff137819 */ /* 0x000fc60000011412 */
[----:B------:R-:W-:Y:S02]  /*42f0*/  IMAD.MOV R6, RZ, RZ, -R6 ;  /* 0x000000ffff067224 */ /* 0x000fe400078e0a06 */
[----:B-1----:R-:W1:Y:S02]  /*4300*/  MUFU.RCP R10, R10 ;  /* 0x0000000a000a7308 */ /* 0x002e640000001000 */
[----:B-1----:R-:W-:-:S06]  /*4310*/  IADD3 R10, R10, 0xffffffe, RZ ;  /* 0x0ffffffe0a0a7810 */ /* 0x002fcc0007ffe0ff */
[----:B------:R-:W1:Y:S02]  /*4320*/  F2I.FTZ.U32.TRUNC.NTZ R11, R10 ;  /* 0x0000000a000b7305 */ /* 0x000e64000021f000 */
[----:B-1----:R-:W-:Y:S02]  /*4330*/  IMAD.MOV R0, RZ, RZ, -R11 ;  /* 0x000000ffff007224 */ /* 0x002fe400078e0a0b */
[----:B------:R-:W-:Y:S02]  /*4340*/  IMAD.MOV.U32 R10, RZ, RZ, RZ ;  /* 0x000000ffff0a7224 */ /* 0x000fe400078e00ff */
[----:B------:R-:W-:Y:S01]  /*4350*/  IMAD R2, R0, R8, RZ ;  /* 0x0000000800027224 */ /* 0x000fe200078e02ff */
[----:B------:R-:W-:-:S03]  /*4360*/  IABS R0, c[0x0][0x214] ;  /* 0x0000850000007a13 */ /* 0x000fc60000000000 */
[----:B------:R-:W-:Y:S01]  /*4370*/  IMAD.HI.U32 R2, R11, R2, R10 ;  /* 0x000000020b027227 */ /* 0x000fe200078e000a */
[----:B------:R-:W1:Y:S05]  /*4380*/  I2F.RP R3, R0 ;  /* 0x0000000000037306 */ /* 0x000e6a0000209400 */
[----:B------:R-:W-:-:S04]  /*4390*/  IMAD.HI.U32 R2, R2, R9, RZ ;  /* 0x0000000902027227 */ /* 0x000fc800078e00ff */
[----:B------:R-:W-:-:S05]  /*43a0*/  IMAD R6, R2, R6, R9 ;  /* 0x0000000602067224 */ /* 0x000fca00078e0209 */
[----:B------:R-:W-:Y:S01]  /*43b0*/  ISETP.GT.U32.AND P1, PT, R8, R6, PT ;  /* 0x000000060800720c */ /* 0x000fe20003f24070 */
[----:B-1----:R-:W1:-:S12]  /*43c0*/  MUFU.RCP R3, R3 ;  /* 0x0000000300037308 */ /* 0x002e580000001000 */
[----:B------:R-:W-:Y:S01]  /*43d0*/  @!P1 IMAD.IADD R6, R6, 0x1, -R8 ;  /* 0x0000000106069824 */ /* 0x000fe200078e0a08 */
[----:B------:R-:W-:Y:S02]  /*43e0*/  @!P1 IADD3 R2, R2, 0x1, RZ ;  /* 0x0000000102029810 */ /* 0x000fe40007ffe0ff */
[----:B------:R-:W-:Y:S02]  /*43f0*/  ISETP.NE.AND P1, PT, R7, RZ, PT ;  /* 0x000000ff0700720c */ /* 0x000fe40003f25270 */
[----:B------:R-:W-:Y:S02]  /*4400*/  ISETP.GE.U32.AND P2, PT, R6, R8, PT ;  /* 0x000000080600720c */ /* 0x000fe40003f46070 */
[----:B------:R-:W-:Y:S02]  /*4410*/  LOP3.LUT R6, R16, R7, RZ, 0x3c, !PT ;  /* 0x0000000710067212 */ /* 0x000fe400078e3cff */
[----:B-1----:R-:W-:Y:S02]  /*4420*/  IADD3 R3, R3, 0xffffffe, RZ ;  /* 0x0ffffffe03037810 */ /* 0x002fe40007ffe0ff */
[----:B------:R-:W-:-:S02]  /*4430*/  ISETP.GE.AND P0, PT, R6, RZ, PT ;  /* 0x000000ff0600720c */ /* 0x000fc40003f06270 */
[----:B------:R-:W1:Y:S05]  /*4440*/  F2I.FTZ.U32.TRUNC.NTZ R11, R3 ;  /* 0x00000003000b7305 */ /* 0x000e6a000021f000 */
[----:B------:R-:W-:-:S06]  /*4450*/  @P2 IADD3 R2, R2, 0x1, RZ ;  /* 0x0000000102022810 */ /* 0x000fcc0007ffe0ff */
[----:B------:R-:W-:Y:S02]  /*4460*/  @!P0 IADD3 R2, -R2, RZ, RZ ;  /* 0x000000ff02028210 */ /* 0x000fe40007ffe1ff */
[----:B------:R-:W-:Y:S01]  /*4470*/  @!P1 LOP3.LUT R2, RZ, R7, RZ, 0x33, !PT ;  /* 0x00000007ff029212 */ /* 0x000fe200078e33ff */
[----:B-1----:R-:W-:-:S04]  /*4480*/  IMAD.MOV R3, RZ, RZ, -R11 ;  /* 0x000000ffff037224 */ /* 0x002fc800078e0a0b */
        /* <DEDUP_REMOVED lines=39> */
        .weak           $__internal_13_$__cuda_sm20_div_s64
        .type           $__internal_13_$__cuda_sm20_div_s64,@function
        .size           $__internal_13_$__cuda_sm20_div_s64,(.L_x_8275 - $__internal_13_$__cuda_sm20_div_s64)
$__internal_13_$__cuda_sm20_div_s64:
        /* <DEDUP_REMOVED lines=83> */
[----:B------:R-:W-:Y:S06]  /*4c30*/  RET.REL.NODEC R20 `(_ZN5flash32flash_fwd_splitkv_combine_kernelI23Flash_fwd_kernel_traitsILi128ELi64ELi128ELi4ELb0ELb0EN7cutlass10bfloat16_tE19Flash_kernel_traitsILi128ELi64ELi128ELi4ES3_EELi4ELi1ELb1EEEvNS_16Flash_fwd_paramsE) ;  /* 0xffffb3c014007950 */ /* 0x000fec0003c3ffff */
.L_x_677:
        /* <DEDUP_REMOVED lines=12> */
.L_x_8275:


//--------------------- .text._ZN5flash24flash_fwd_splitkv_kernelI23Flash_fwd_kernel_traitsILi128ELi64ELi128ELi4ELb0ELb0EN7cutlass10bfloat16_tE19Flash_kernel_traitsILi128ELi64ELi128ELi4ES3_EELb1ELb0ELb0ELb0ELb0ELb0ELb0ELb0EEEvNS_16Flash_fwd_paramsE --------------------------
	.section	.text._ZN5flash24flash_fwd_splitkv_kernelI23Flash_fwd_kernel_traitsILi128ELi64ELi128ELi4ELb0ELb0EN7cutlass10bfloat16_tE19Flash_kernel_traitsILi128ELi64ELi128ELi4ES3_EELb1ELb0ELb0ELb0ELb0ELb0ELb0ELb0EEEvNS_16Flash_fwd_paramsE,"ax",@progbits
	.sectioninfo	@"SHI_REGISTERS=254"
	.align	128
        .global         _ZN5flash24flash_fwd_splitkv_kernelI23Flash_fwd_kernel_traitsILi128ELi64ELi128ELi4ELb0ELb0EN7cutlass10bfloat16_tE19Flash_kernel_traitsILi128ELi64ELi128ELi4ES3_EELb1ELb0ELb0ELb0ELb0ELb0ELb0ELb0EEEvNS_16Flash_fwd_paramsE
        .type           _ZN5flash24flash_fwd_splitkv_kernelI23Flash_fwd_kernel_traitsILi128ELi64ELi128ELi4ELb0ELb0EN7cutlass10bfloat16_tE19Flash_kernel_traitsILi128ELi64ELi128ELi4ES3_EELb1ELb0ELb0ELb0ELb0ELb0ELb0ELb0EEEvNS_16Flash_fwd_paramsE,@function
        .size           _ZN5flash24flash_fwd_splitkv_kernelI23Flash_fwd_kernel_traitsILi128ELi64ELi128ELi4ELb0ELb0EN7cutlass10bfloat16_tE19Flash_kernel_traitsILi128ELi64ELi128ELi4ES3_EELb1ELb0ELb0ELb0ELb0ELb0ELb0ELb0EEEvNS_16Flash_fwd_paramsE,(.L_x_8328 - _ZN5flash24flash_fwd_splitkv_kernelI23Flash_fwd_kernel_traitsILi128ELi64ELi128ELi4ELb0ELb0EN7cutlass10bfloat16_tE19Flash_kernel_traitsILi128ELi64ELi128ELi4ES3_EELb1ELb0ELb0ELb0ELb0ELb0ELb0ELb0EEEvNS_16Flash_fwd_paramsE)
        .other          _ZN5flash24flash_fwd_splitkv_kernelI23Flash_fwd_kernel_traitsILi128ELi64ELi128ELi4ELb0ELb0EN7cutlass10bfloat16_tE19Flash_kernel_traitsILi128ELi64ELi128ELi4ES3_EELb1ELb0ELb0ELb0ELb0ELb0ELb0ELb0EEEvNS_16Flash_fwd_paramsE,@"STO_CUDA_ENTRY STV_DEFAULT"
_ZN5flash24flash_fwd_splitkv_kernelI23Flash_fwd_kernel_traitsILi128ELi64ELi128ELi4ELb0ELb0EN7cutlass10bfloat16_tE19Flash_kernel_traitsILi128ELi64ELi128ELi4ES3_EELb1ELb0ELb0ELb0ELb0ELb0ELb0ELb0EEEvNS_16Flash_fwd_paramsE:
.text._ZN5flash24flash_fwd_splitkv_kernelI23Flash_fwd_kernel_traitsILi128ELi64ELi128ELi4ELb0ELb0EN7cutlass10bfloat16_tE19Flash_kernel_traitsILi128ELi64ELi128ELi4ES3_EELb1ELb0ELb0ELb0ELb0ELb0ELb0ELb0EEEvNS_16Flash_fwd_paramsE:
[----:B------:R-:W-:Y:S02]  /*0000*/  MOV R1, c[0x0][0x28] ;  /* 0x00000a0000017a02 */ /* 0x000fe40000000f00 */
[----:B------:R-:W1:Y:S01]  /*0010*/  LDC.U8 R0, c[0x0][0x312] ;  /* 0x0000c480ff007b82 */ /* 0x000e620000000000 */
[----:B------:R-:W2:Y:S01]  /*0020*/  S2R R21, SR_CTAID.Y ;  /* 0x0000000000157919 */ /* 0x000ea20000002600 */
[----:B------:R-:W-:Y:S01]  /*0030*/  ISETP.NE.U32.AND P2, PT, RZ, c[0x0][0x240], PT ;  /* 0x00009000ff007a0c */ /* 0x000fe20003f45070 */
[----:B------:R-:W-:Y:S01]  /*0040*/  IMAD.MOV.U32 R220, RZ, RZ, 0x4 ;  /* 0x00000004ffdc7424 */ /* 0x000fe200078e00ff */
[----:B------:R-:W-:Y:S01]  /*0050*/  ISETP.EQ.U32.AND P1, PT, RZ, c[0x0][0x248], PT ;  /* 0x00009200ff007a0c */ /* 0x000fe20003f22070 */
[----:B------:R-:W-:Y:S01]  /*0060*/  IMAD.MOV.U32 R212, RZ, RZ, -0x1 ;  /* 0xffffffffffd47424 */ /* 0x000fe200078e00ff */
[----:B------:R-:W-:Y:S01]  /*0070*/  ISETP.NE.AND.EX P2, PT, RZ, c[0x0][0x244], PT, P2 ;  /* 0x00009100ff007a0c */ /* 0x000fe20003f45320 */
[----:B------:R-:W-:Y:S01]  /*0080*/  ULDC.64 UR12, c[0x0][0x118] ;  /* 0x00004600000c7ab9 */ /* 0x000fe20000000a00 */
[----:B------:R-:W-:Y:S01]  /*0090*/  IMAD.MOV.U32 R4, RZ, RZ, -0x1 ;  /* 0xffffffffff047424 */ /* 0x000fe200078e00ff */
[----:B------:R-:W-:-:S04]  /*00a0*/  ISETP.NE.U32.AND P0, PT, RZ, c[0x0][0x250], PT ;  /* 0x00009400ff007a0c */ /* 0x000fc80003f05070 */
[----:B------:R-:W-:Y:S02]  /*00b0*/  ISETP.NE.AND.EX P0, PT, RZ, c[0x0][0x254], PT, P0 ;  /* 0x00009500ff007a0c */ /* 0x000fe40003f05300 */
[----:B-1----:R-:W-:Y:S01]  /*00c0*/  ISETP.NE.AND P3, PT, R0, RZ, PT ;  /* 0x000000ff0000720c */ /* 0x002fe20003f65270 */
[----:B--2---:R-:W-:-:S03]  /*00d0*/  IMAD.WIDE R10, R21, R220, c[0x0][0x240] ;  /* 0x00009000150a7625 */ /* 0x004fc600078e02dc */
[----:B------:R-:W-:Y:S01]  /*00e0*/  ISETP.EQ.OR.EX P1, PT, RZ, c[0x0][0x24c], !P3, P1 ;  /* 0x00009300ff007a0c */ /* 0x000fe20005f22710 */
[CC--:B------:R-:W-:Y:S01]  /*00f0*/  IMAD.WIDE R6, R21.reuse, R220.reuse, c[0x0][0x248] ;  /* 0x0000920015067625 */ /* 0x0c0fe200078e02dc */
[----:B------:R-:W2:Y:S04]  /*0100*/  @P2 LDG.E R212, [R10.64] ;  /* 0x0000000c0ad42981 */ /* 0x000ea8000c1e1900 */
[----:B------:R-:W2:Y:S01]  /*0110*/  @P2 LDG.E R217, [R10.64+0x4] ;  /* 0x0000040c0ad92981 */ /* 0x000ea2000c1e1900 */
[----:B------:R-:W-:Y:S02]  /*0120*/  IMAD.MOV.U32 R3, RZ, RZ, RZ ;  /* 0x000000ffff037224 */ /* 0x000fe400078e00ff */
[----:B------:R-:W-:-:S04]  /*0130*/  @P0 IMAD.WIDE R8, R21, R220, c[0x0][0x250] ;  /* 0x0000940015080625 */ /* 0x000fc800078e02dc */
[----:B------:R1:W5:Y:S04]  /*0140*/  @!P1 LDG.E R4, [R6.64] ;  /* 0x0000000c06049981 */ /* 0x000368000c1e1900 */
[----:B------:R1:W5:Y:S01]  /*0150*/  @P0 LDG.E R3, [R8.64] ;  /* 0x0000000c08030981 */ /* 0x000362000c1e1900 */
[----:B------:R-:W-:-:S03]  /*0160*/  ISETP.NE.U32.AND P0, PT, RZ, c[0x0][0x248], PT ;  /* 0x00009200ff007a0c */ /* 0x000fc60003f05070 */
[----:B------:R-:W3:Y:S04]  /*0170*/  S2R R29, SR_CTAID.X ;  /* 0x00000000001d7919 */ /* 0x000ee80000002500 */
[----:B------:R-:W4:Y:S01]  /*0180*/  S2R R16, SR_CTAID.Z ;  /* 0x0000000000107919 */ /* 0x000f220000002700 */
[----:B------:R-:W-:Y:S01]  /*0190*/  ISETP.NE.AND.EX P0, PT, RZ, c[0x0][0x24c], PT, P0 ;  /* 0x00009300ff007a0c */ /* 0x000fe20003f05300 */
[----:B--2---:R-:W-:Y:S02]  /*01a0*/  @P2 IMAD.IADD R217, R217, 0x1, -R212 ;  /* 0x00000001d9d92824 */ /* 0x004fe400078e0ad4 */
[----:B------:R-:W-:-:S10]  /*01b0*/  @!P2 IMAD.MOV.U32 R217, RZ, RZ, c[0x0][0x214] ;  /* 0x00008500ffd9a624 */ /* 0x000fd400078e00ff */
[----:B------:R-:W-:Y:S05]  /*01c0*/  @!P0 BRA `(.L_x_678) ;  /* 0x0000004000008947 */ /* 0x000fea0003800000 */
[----:B-1-34-:R-:W2:Y:S02]  /*01d0*/  @P3 LDG.E R5, [R6.64+0x4] ;  /* 0x0000040c06053981 */ /* 0x01aea4000c1e1900 */
[----:B--2--5:R-:W-:-:S06]  /*01e0*/  @P3 IADD3 R2, R5, -R4, RZ ;  /* 0x8000000405023210 */ /* 0x024fcc0007ffe0ff */
[----:B------:R1:W5:Y:S01]  /*01f0*/  @!P3 LDG.E R2, [R6.64] ;  /* 0x0000000c0602b981 */ /* 0x000362000c1e1900 */
[----:B------:R-:W-:Y:S05]  /*0200*/  BRA `(.L_x_679) ;  /* 0x0000001000007947 */ /* 0x000fea0003800000 */
.L_x_678:
[----:B-1-34-:R-:W-:Y:S02]  /*0210*/  MOV R2, c[0x0][0x218] ;  /* 0x0000860000027a02 */ /* 0x01afe40000000f00 */
.L_x_679:
[----:B------:R-:W-:-:S04]  /*0220*/  ISETP.NE.U32.AND P2, PT, RZ, c[0x0][0x258], PT ;  /* 0x00009600ff007a0c */ /* 0x000fc80003f45070 */
[----:B------:R-:W-:-:S13]  /*0230*/  ISETP.NE.AND.EX P2, PT, RZ, c[0x0][0x25c], PT, P2 ;  /* 0x00009700ff007a0c */ /* 0x000fda0003f45320 */
[----:B-1----:R-:W-:-:S05]  /*0240*/  @P2 IMAD.WIDE R6, R21, R220, c[0x0][0x258] ;  /* 0x0000960015062625 */ /* 0x002fca00078e02dc */
[----:B------:R-:W2:Y:S01]  /*0250*/  @P2 LDG.E R132, [R6.64] ;  /* 0x0000000c06842981 */ /* 0x000ea2000c1e1900 */
[----:B------:R-:W-:Y:S01]  /*0260*/  IMAD.SHL.U32 R14, R29, 0x40, RZ ;  /* 0x000000401d0e7824 */ /* 0x000fe200078e00ff */
[----:B------:R-:W-:-:S04]  /*0270*/  @!P2 ISETP.NE.U32.AND P1, PT, RZ, c[0x0][0x268], PT ;  /* 0x00009a00ff00aa0c */ /* 0x000fc80003f25070 */
[----:B------:R-:W-:Y:S02]  /*0280*/  ISETP.GT.AND P0, PT, R217, R14, PT ;  /* 0x0000000ed900720c */ /* 0x000fe40003f04270 */
[----:B------:R-:W-:-:S04]  /*0290*/  @!P2 ISETP.NE.AND.EX P1, PT, RZ, c[0x0][0x26c], PT, P1 ;  /* 0x00009b00ff00aa0c */ /* 0x000fc80003f25310 */
[----:B------:R-:W-:Y:S01]  /*02a0*/  @!P2 SEL R0, RZ, c[0x0][0x21c], !P1 ;  /* 0x00008700ff00aa07 */ /* 0x000fe20004800000 */
[----:B--2--5:R-:W-:-:S03]  /*02b0*/  @P2 IMAD.IADD R132, R132, 0x1, -R3 ;  /* 0x0000000184842824 */ /* 0x024fc600078e0a03 */
[----:B------:R-:W-:-:S03]  /*02c0*/  @!P2 IADD3 R132, R0, R2, -R3 ;  /* 0x000000020084a210 */ /* 0x000fc60007ffe803 */
[----:B------:R-:W-:Y:S05]  /*02d0*/  @!P0 EXIT ;  /* 0x000000000000894d */ /* 0x000fea0003800000 */
[----:B------:R-:W-:Y:S01]  /*02e0*/  IMAD.MOV.U32 R9, RZ, RZ, c[0x0][0x218] ;  /* 0x00008600ff097624 */ /* 0x000fe200078e00ff */
[----:B------:R-:W-:Y:S01]  /*02f0*/  IADD3 R5, -R217, 0xbf, R14 ;  /* 0x000000bfd9057810 */ /* 0x000fe20007ffe10e */
[----:B------:R-:W1:Y:S01]  /*0300*/  S2R R10, SR_TID.X ;  /* 0x00000000000a7919 */ /* 0x000e620000002100 */
[----:B------:R-:W-:Y:S02]  /*0310*/  IADD3 R7, R132, 0x7f, RZ ;  /* 0x0000007f84077810 */ /* 0x000fe40007ffe0ff */
[----:B------:R-:W-:Y:S02]  /*0320*/  IADD3 R9, R9, 0x7f, RZ ;  /* 0x0000007f09097810 */ /* 0x000fe40007ffe0ff */
[----:B------:R-:W-:Y:S02]  /*0330*/  IADD3 R5, R5, c[0x0][0x2e8], R132 ;  /* 0x0000ba0005057a10 */ /* 0x000fe40007ffe084 */
[----:B------:R-:W-:Y:S02]  /*0340*/  SHF.R.S32.HI R2, RZ, 0x1f, R7 ;  /* 0x0000001fff027819 */ /* 0x000fe40000011407 */
[----:B------:R-:W-:-:S02]  /*0350*/  SHF.R.S32.HI R6, RZ, 0x1f, R9 ;  /* 0x0000001fff067819 */ /* 0x000fc40000011409 */
[----:B------:R-:W-:Y:S02]  /*0360*/  SHF.R.S32.HI R0, RZ, 0x1f, R5 ;  /* 0x0000001fff007819 */ /* 0x000fe40000011405 */
[----:B------:R-:W-:Y:S02]  /*0370*/  LEA.HI R2, R2, R7, RZ, 0x7 ;  /* 0x0000000702027211 */ /* 0x000fe400078f38ff */
[----:B------:R-:W-:Y:S02]  /*0380*/  LEA.HI R6, R6, R9, RZ, 0x7 ;  /* 0x0000000906067211 */ /* 0x000fe400078f38ff */
[----:B------:R-:W-:Y:S02]  /*0390*/  LEA.HI R0, R0, R5, RZ, 0x7 ;  /* 0x0000000500007211 */ /* 0x000fe400078f38ff */
[----:B------:R-:W-:Y:S02]  /*03a0*/  SHF.R.S32.HI R2, RZ, 0x7, R2 ;  /* 0x00000007ff027819 */ /* 0x000fe40000011402 */
[----:B------:R-:W-:-:S02]  /*03b0*/  SHF.R.S32.HI R5, RZ, 0x7, R6 ;  /* 0x00000007ff057819 */ /* 0x000fc40000011406 */
[----:B------:R-:W-:Y:S02]  /*03c0*/  SHF.R.S32.HI R0, RZ, 0x7, R0 ;  /* 0x00000007ff007819 */ /* 0x000fe40000011400 */
[----:B------:R-:W-:-:S04]  /*03d0*/  IMNMX R5, R5, R2, PT ;  /* 0x0000000205057217 */ /* 0x000fc80003800200 */
[----:B------:R-:W-:-:S04]  /*03e0*/  IMNMX R134, R5, R0, PT ;  /* 0x0000000005867217 */ /* 0x000fc80003800200 */
[----:B------:R-:W-:-:S13]  /*03f0*/  ISETP.GT.AND P0, PT, R134, RZ, PT ;  /* 0x000000ff8600720c */ /* 0x000fda0003f04270 */
[----:B------:R-:W-:Y:S05]  /*0400*/  @P0 BRA `(.L_x_680) ;  /* 0x000007b000000947 */ /* 0x000fea0003800000 */
[----:B-1----:R-:W-:Y:S01]  /*0410*/  SHF.R.S32.HI R3, RZ, 0x1f, R10 ;  /* 0x0000001fff037819 */ /* 0x002fe2000001140a */
[----:B------:R-:W-:Y:S01]  /*0420*/  BSSY B0, `(.L_x_681) ;  /* 0x000002e000007945 */ /* 0x000fe20003800000 */
[----:B------:R-:W-:Y:S02]  /*0430*/  ISETP.NE.AND P0, PT, R212, -0x1, PT ;  /* 0xffffffffd400780c */ /* 0x000fe40003f05270 */
[----:B------:R-:W-:Y:S02]  /*0440*/  LEA.HI R0, R3, R10, RZ, 0x3 ;  /* 0x0000000a03007211 */ /* 0x000fe400078f18ff */
[----:B------:R-:W-:Y:S02]  /*0450*/  SHF.R.S32.HI R5, RZ, 0x1f, R14 ;  /* 0x0000001fff057819 */ /* 0x000fe4000001140e */
[----:B------:R-:W-:Y:S02]  /*0460*/  LOP3.LUT R3, R0, 0xfffffff8, RZ, 0xc0, !PT ;  /* 0xfffffff800037812 */ /* 0x000fe400078ec0ff */
[----:B------:R-:W-:Y:S01]  /*0470*/  IADD3 R217, -R14, R217, RZ ;  /* 0x000000d90ed97210 */ /* 0x000fe20007ffe1ff */
[----:B------:R-:W-:Y:S01]  /*0480*/  IMAD R5, R5, c[0x0][0x1e8], RZ ;  /* 0x00007a0005057a24 */ /* 0x000fe200078e02ff */
[----:B------:R-:W-:Y:S01]  /*0490*/  SHF.R.S32.HI R0, RZ, 0x3, R0 ;  /* 0x00000003ff007819 */ /* 0x000fe20000011400 */
[----:B------:R-:W-:Y:S01]  /*04a0*/  IMAD.IADD R10, R10, 0x1, -R3 ;  /* 0x000000010a0a7824 */ /* 0x000fe200078e0a03 */
[----:B------:R-:W-:Y:S01]  /*04b0*/  SHF.R.S32.HI R19, RZ, 0x1f, R16 ;  /* 0x0000001fff137819 */ /* 0x000fe20000011410 */
[----:B------:R-:W-:Y:S01]  /*04c0*/  @P0 IMAD.WIDE.U32 R6, R212, c[0x0][0x1e8], RZ ;  /* 0x00007a00d4060a25 */ /* 0x000fe200078e00ff */
[----:B------:R-:W-:-:S02]  /*04d0*/  @!P0 SHF.R.S32.HI R8, RZ, 0x1f, R21 ;  /* 0x0000001fff088819 */ /* 0x000fc40000011415 */
[----:B------:R-:W-:Y:S01]  /*04e0*/  SHF.L.U32 R2, R10, 0x3, RZ ;  /* 0x000000030a027819 */ /* 0x000fe200000006ff */
[----:B------:R-:W-:-:S03]  /*04f0*/  @!P0 IMAD.WIDE.U32 R12, R21, c[0x0][0x1e0], RZ ;  /* 0x00007800150c8a25 */ /* 0x000fc600078e00ff */
[----:B------:R-:W-:Y:S01]  /*0500*/  SHF.R.S32.HI R3, RZ, 0x1f, R2 ;  /* 0x0000001fff037819 */ /* 0x000fe20000011402 */
[----:B------:R-:W-:Y:S02]  /*0510*/  @!P0 IMAD R8, R8, c[0x0][0x1e0], RZ ;  /* 0x0000780008088a24 */ /* 0x000fe400078e02ff */
[----:B------:R-:W-:Y:S02]  /*0520*/  @P0 IMAD R212, R212, c[0x0][0x1ec], R7 ;  /* 0x00007b00d4d40a24 */ /* 0x000fe400078e0207 */
[----:B------:R-:W-:Y:S01]  /*0530*/  @P0 IMAD.MOV.U32 R4, RZ, RZ, R6 ;  /* 0x000000ffff040224 */ /* 0x000fe200078e0006 */
[----:B------:R-:W-:Y:S01]  /*0540*/  @!P0 MOV R4, R12 ;  /* 0x0000000c00048202 */ /* 0x000fe20000000f00 */
[----:B------:R-:W-:Y:S02]  /*0550*/  @!P0 IMAD R8, R21, c[0x0][0x1e4], R8 ;  /* 0x0000790015088a24 */ /* 0x000fe400078e0208 */
[----:B------:R-:W-:-:S04]  /*0560*/  IMAD.WIDE.U32 R6, R14, c[0x0][0x1e8], R2 ;  /* 0x00007a000e067a25 */ /* 0x000fc800078e0002 */
[----:B------:R-:W-:Y:S01]  /*0570*/  @!P0 IMAD.IADD R212, R13, 0x1, R8 ;  /* 0x000000010dd48824 */ /* 0x000fe200078e0208 */
[----:B------:R-:W-:Y:S01]  /*0580*/  IADD3 R4, P0, R4, R6, RZ ;  /* 0x0000000604047210 */ /* 0x000fe20007f1e0ff */
[----:B------:R-:W-:Y:S02]  /*0590*/  IMAD R5, R14, c[0x0][0x1ec], R5 ;  /* 0x00007b000e057a24 */ /* 0x000fe400078e0205 */
[----:B------:R-:W-:Y:S02]  /*05a0*/  IMAD R19, R19, c[0x0][0x1f0], RZ ;  /* 0x00007c0013137a24 */ /* 0x000fe400078e02ff */
[----:B------:R-:W-:Y:S01]  /*05b0*/  IMAD R21, R21, c[0x0][0x1c0], R16 ;  /* 0x0000700015157a24 */ /* 0x000fe200078e0210 */
[----:B------:R-:W-:Y:S01]  /*05c0*/  IADD3.X R5, R212, R7, R5, P0, !PT ;  /* 0x00000007d4057210 */ /* 0x000fe200007fe405 */
[----:B------:R-:W-:Y:S01]  /*05d0*/  IMAD R19, R16, c[0x0][0x1f4], R19 ;  /* 0x00007d0010137a24 */ /* 0x000fe200078e0213 */
[----:B------:R-:W-:Y:S01]  /*05e0*/  ISETP.GE.AND P0, PT, R0, R217, PT ;  /* 0x000000d90000720c */ /* 0x000fe20003f06270 */
[----:B------:R-:W-:Y:S01]  /*05f0*/  IMAD R14, R21, c[0x0][0x214], R14 ;  /* 0x00008500150e7a24 */ /* 0x000fe200078e020e */
[----:B------:R-:W-:Y:S01]  /*0600*/  IADD3 R7, R2, 0x40, RZ ;  /* 0x0000004002077810 */ /* 0x000fe20007ffe0ff */
[----:B------:R-:W-:Y:S01]  /*0610*/  IMAD.WIDE.U32 R16, R16, c[0x0][0x1f0], R4 ;  /* 0x00007c0010107a25 */ /* 0x000fe200078e0004 */
[----:B------:R-:W-:-:S03]  /*0620*/  SHF.R.S32.HI R5, RZ, 0x1f, R0 ;  /* 0x0000001fff057819 */ /* 0x000fc60000011400 */
[----:B------:R-:W-:-:S06]  /*0630*/  IMAD.IADD R19, R17, 0x1, R19 ;  /* 0x0000000111137824 */ /* 0x000fcc00078e0213 */
[----:B------:R-:W-:Y:S05]  /*0640*/  @P0 BRA `(.L_x_682) ;  /* 0x000000b000000947 */ /* 0x000fea0003800000 */
[----:B------:R-:W-:Y:S01]  /*0650*/  IMAD R9, R5, c[0x0][0x1e8], RZ ;  /* 0x00007a0005097a24 */ /* 0x000fe200078e02ff */
[----:B------:R-:W-:Y:S01]  /*0660*/  ISETP.GE.AND P2, PT, R2, c[0x0][0x220], PT ;  /* 0x0000880002007a0c */ /* 0x000fe20003f46270 */
[----:B------:R-:W-:Y:S01]  /*0670*/  IMAD.MOV.U32 R18, RZ, RZ, R16 ;  /* 0x000000ffff127224 */ /* 0x000fe200078e0010 */
[----:B------:R-:W-:Y:S01]  /*0680*/  ISETP.GE.AND P1, PT, R7, c[0x0][0x220], PT ;  /* 0x0000880007007a0c */ /* 0x000fe20003f26270 */
[C---:B------:R-:W-:Y:S02]  /*0690*/  IMAD R4, R0.reuse, c[0x0][0x1ec], R9 ;  /* 0x00007b0000047a24 */ /* 0x040fe400078e0209 */
[----:B------:R-:W-:-:S05]  /*06a0*/  IMAD.WIDE.U32 R12, R0, c[0x0][0x1e8], R18 ;  /* 0x00007a00000c7a25 */ /* 0x000fca00078e0012 */
[----:B------:R-:W-:Y:S02]  /*06b0*/  IADD3 R4, R13, R4, RZ ;  /* 0x000000040d047210 */ /* 0x000fe40007ffe0ff */
[----:B------:R-:W-:-:S04]  /*06c0*/  LEA R8, P0, R12, c[0x0][0x1d0], 0x1 ;  /* 0x000074000c087a11 */ /* 0x000fc800078008ff */
[----:B------:R-:W-:-:S05]  /*06d0*/  LEA.HI.X R9, R12, c[0x0][0x1d4], R4, 0x1, P0 ;  /* 0x000075000c097a11 */ /* 0x000fca00000f0c04 */
[----:B------:R1:W-:Y:S04]  /*06e0*/  @!P2 STG.E.128 [R8.64], RZ ;  /* 0x000000ff0800a986 */ /* 0x0003e8000c101d0c */
[----:B------:R1:W-:Y:S02]  /*06f0*/  @!P1 STG.E.128 [R8.64+0x80], RZ ;  /* 0x000080ff08009986 */ /* 0x0003e4000c101d0c */
.L_x_682:
[----:B------:R-:W-:Y:S05]  /*0700*/  BSYNC B0 ;  /* 0x0000000000007941 */ /* 0x000fea0003800000 */
.L_x_681:
[----:B------:R-:W-:Y:S01]  /*0710*/  IADD3 R12, R0, 0x10, RZ ;  /* 0x00000010000c7810 */ /* 0x000fe20007ffe0ff */
[----:B------:R-:W-:Y:S03]  /*0720*/  BSSY B0, `(.L_x_683) ;  /* 0x0000011000007945 */ /* 0x000fe60003800000 */
[----:B------:R-:W-:-:S13]  /*0730*/  ISETP.GE.AND P0, PT, R12, R217, PT ;  /* 0x000000d90c00720c */ /* 0x000fda0003f06270 */
[----:B------:R-:W-:Y:S05]  /*0740*/  @P0 BRA `(.L_x_684) ;  /* 0x000000e000000947 */ /* 0x000fea0003800000 */
[----:B-1----:R-:W-:Y:S01]  /*0750*/  IADD3 R9, P0, R0, 0x10, RZ ;  /* 0x0000001000097810 */ /* 0x002fe20007f1e0ff */
[----:B------:R-:W-:Y:S01]  /*0760*/  IMAD.MOV.U32 R20, RZ, RZ, R16 ;  /* 0x000000ffff147224 */ /* 0x000fe200078e0010 */
[----:B------:R-:W-:Y:S02]  /*0770*/  MOV R21, R19 ;  /* 0x0000001300157202 */ /* 0x000fe40000000f00 */
[----:B------:R-:W-:Y:S01]  /*0780*/  ISETP.GE.AND P1, PT, R2, c[0x0][0x220], PT ;  /* 0x0000880002007a0c */ /* 0x000fe20003f26270 */
[----:B------:R-:W-:Y:S01]  /*0790*/  IMAD.X R4, RZ, RZ, R5, P0 ;  /* 0x000000ffff047224 */ /* 0x000fe200000e0605 */
[----:B------:R-:W-:Y:S01]  /*07a0*/  ISETP.GE.AND P0, PT, R7, c[0x0][0x220], PT ;  /* 0x0000880007007a0c */ /* 0x000fe20003f06270 */
[----:B------:R-:W-:-:S04]  /*07b0*/  IMAD.WIDE.U32 R20, R9, c[0x0][0x1e8], R20 ;  /* 0x00007a0009147a25 */ /* 0x000fc800078e0014 */
[----:B------:R-:W-:Y:S01]  /*07c0*/  IMAD R4, R4, c[0x0][0x1e8], RZ ;  /* 0x00007a0004047a24 */ /* 0x000fe200078e02ff */
[----:B------:R-:W-:-:S03]  /*07d0*/  LEA R8, P2, R20, c[0x0][0x1d0], 0x1 ;  /* 0x0000740014087a11 */ /* 0x000fc600078408ff */
[----:B------:R-:W-:-:S04]  /*07e0*/  IMAD R4, R9, c[0x0][0x1ec], R4 ;  /* 0x00007b0009047a24 */ /* 0x000fc800078e0204 */
[----:B------:R-:W-:-:S05]  /*07f0*/  IMAD.IADD R4, R21, 0x1, R4 ;  /* 0x0000000115047824 */ /* 0x000fca00078e0204 */
[----:B------:R-:W-:-:S05]  /*0800*/  LEA.HI.X R9, R20, c[0x0][0x1d4], R4, 0x1, P2 ;  /* 0x0000750014097a11 */ /* 0x000fca00010f0c04 */
[----:B------:R1:W-:Y:S04]  /*0810*/  @!P1 STG.E.128 [R8.64], RZ ;  /* 0x000000ff08009986 */ /* 0x0003e8000c101d0c */
[----:B------:R1:W-:Y:S02]  /*0820*/  @!P0 STG.E.128 [R8.64+0x80], RZ ;  /* 0x000080ff08008986 */ /* 0x0003e4000c101d0c */
.L_x_684:
[----:B------:R-:W-:Y:S05]  /*0830*/  BSYNC B0 ;  /* 0x0000000000007941 */ /* 0x000fea0003800000 */
.L_x_683:
[----:B-1----:R-:W-:Y:S01]  /*0840*/  IADD3 R8, R0, 0x20, RZ ;  /* 0x0000002000087810 */ /* 0x002fe20007ffe0ff */
[----:B------:R-:W-:Y:S03]  /*0850*/  BSSY B0, `(.L_x_685) ;  /* 0x0000011000007945 */ /* 0x000fe60003800000 */
[----:B------:R-:W-:-:S13]  /*0860*/  ISETP.GE.AND P0, PT, R8, R217, PT ;  /* 0x000000d90800720c */ /* 0x000fda0003f06270 */
[----:B------:R-:W-:Y:S05]  /*0870*/  @P0 BRA `(.L_x_686) ;  /* 0x000000e000000947 */ /* 0x000fea0003800000 */
[----:B------:R-:W-:Y:S01]  /*0880*/  IADD3 R9, P0, R0, 0x20, RZ ;  /* 0x0000002000097810 */ /* 0x000fe20007f1e0ff */
        /* <DEDUP_REMOVED lines=13> */
.L_x_686:
[----:B------:R-:W-:Y:S05]  /*0960*/  BSYNC B0 ;  /* 0x0000000000007941 */ /* 0x000fea0003800000 */
.L_x_685:
[----:B------:R-:W-:Y:S01]  /*0970*/  IADD3 R6, R0, 0x30, RZ ;  /* 0x0000003000067810 */ /* 0x000fe20007ffe0ff */
[----:B------:R-:W-:Y:S03]  /*0980*/  BSSY B0, `(.L_x_687) ;  /* 0x0000010000007945 */ /* 0x000fe60003800000 */
[----:B------:R-:W-:-:S13]  /*0990*/  ISETP.GE.AND P0, PT, R6, R217, PT ;  /* 0x000000d90600720c */ /* 0x000fda0003f06270 */
[----:B------:R-:W-:Y:S05]  /*09a0*/  @P0 BRA `(.L_x_688) ;  /* 0x000000d000000947 */ /* 0x000fea0003800000 */
[----:B------:R-:W-:Y:S02]  /*09b0*/  IADD3 R4, P0, R0, 0x30, RZ ;  /* 0x0000003000047810 */ /* 0x000fe40007f1e0ff */
        /* <DEDUP_REMOVED lines=12> */
.L_x_688:
[----:B------:R-:W-:Y:S05]  /*0a80*/  BSYNC B0 ;  /* 0x0000000000007941 */ /* 0x000fea0003800000 */
.L_x_687:
[----:B------:R-:W-:-:S04]  /*0a90*/  ISETP.NE.AND P4, PT, R10, RZ, PT ;  /* 0x000000ff0a00720c */ /* 0x000fc80003f85270 */
[-C--:B------:R-:W-:Y:S02]  /*0aa0*/  ISETP.GE.OR P3, PT, R0, R217.reuse, P4 ;  /* 0x000000d90000720c */ /* 0x080fe40002766670 */
[-C--:B------:R-:W-:Y:S02]  /*0ab0*/  ISETP.GE.OR P2, PT, R12, R217.reuse, P4 ;  /* 0x000000d90c00720c */ /* 0x080fe40002746670 */
[-C--:B------:R-:W-:Y:S02]  /*0ac0*/  ISETP.GE.OR P1, PT, R8, R217.reuse, P4 ;  /* 0x000000d90800720c */ /* 0x080fe40002726670 */
[----:B------:R-:W-:Y:S02]  /*0ad0*/  IADD3 R0, P0, R14, R0, RZ ;  /* 0x000000000e007210 */ /* 0x000fe40007f1e0ff */
[----:B------:R-:W-:Y:S02]  /*0ae0*/  ISETP.GE.OR P4, PT, R6, R217, P4 ;  /* 0x000000d90600720c */ /* 0x000fe40002786670 */
[----:B------:R-:W-:-:S02]  /*0af0*/  LEA.HI.X.SX32 R5, R14, R5, 0x1, P0 ;  /* 0x000000050e057211 */ /* 0x000fc400000f0eff */
[C---:B------:R-:W-:Y:S01]  /*0b00*/  LEA R4, P0, R0.reuse, c[0x0][0x200], 0x2 ;  /* 0x0000800000047a11 */ /* 0x040fe200078010ff */
[----:B--2---:R-:W-:Y:S02]  /*0b10*/  @!P3 IMAD.MOV.U32 R3, RZ, RZ, 0x7f800000 ;  /* 0x7f800000ff03b424 */ /* 0x004fe400078e00ff */
[----:B------:R-:W-:Y:S01]  /*0b20*/  @!P2 IMAD.MOV.U32 R2, RZ, RZ, 0x7f800000 ;  /* 0x7f800000ff02a424 */ /* 0x000fe200078e00ff */
[----:B------:R-:W-:Y:S01]  /*0b30*/  LEA.HI.X R5, R0, c[0x0][0x204], R5, 0x2, P0 ;  /* 0x0000810000057a11 */ /* 0x000fe200000f1405 */
[----:B------:R-:W-:-:S04]  /*0b40*/  @!P1 IMAD.MOV.U32 R0, RZ, RZ, 0x7f800000 ;  /* 0x7f800000ff009424 */ /* 0x000fc800078e00ff */
[----:B------:R2:W-:Y:S04]  /*0b50*/  @!P3 STG.E [R4.64], R3 ;  /* 0x000000030400b986 */ /* 0x0005e8000c10190c */
[----:B------:R2:W-:Y:S04]  /*0b60*/  @!P2 STG.E [R4.64+0x40], R2 ;  /* 0x000040020400a986 */ /* 0x0005e8000c10190c */
[----:B------:R2:W-:Y:S01]  /*0b70*/  @!P1 STG.E [R4.64+0x80], R0 ;  /* 0x0000800004009986 */ /* 0x0005e2000c10190c */
[----:B------:R-:W-:Y:S05]  /*0b80*/  @P4 EXIT ;  /* 0x000000000000494d */ /* 0x000fea0003800000 */
[----:B--2---:R-:W-:-:S05]  /*0b90*/  MOV R3, 0x7f800000 ;  /* 0x7f80000000037802 */ /* 0x004fca0000000f00 */
[----:B------:R-:W-:Y:S01]  /*0ba0*/  STG.E [R4.64+0xc0], R3 ;  /* 0x0000c00304007986 */ /* 0x000fe2000c10190c */
[----:B------:R-:W-:Y:S05]  /*0bb0*/  EXIT ;  /* 0x000000000000794d */ /* 0x000fea0003800000 */
.L_x_680:
[----:B-1----:R-:W-:Y:S01]  /*0bc0*/  ISETP.NE.U32.AND P2, PT, RZ, c[0x0][0x2c0], PT ;  /* 0x0000b000ff007a0c */ /* 0x002fe20003f45070 */
[----:B------:R-:W-:Y:S01]  /*0bd0*/  IMAD.MOV.U32 R0, RZ, RZ, R21 ;  /* 0x000000ffff007224 */ /* 0x000fe200078e0015 */
[----:B------:R-:W-:Y:S02]  /*0be0*/  ISETP.NE.U32.AND P0, PT, RZ, c[0x0][0x2b8], PT ;  /* 0x0000ae00ff007a0c */ /* 0x000fe40003f05070 */
[----:B------:R-:W-:Y:S02]  /*0bf0*/  ISETP.NE.AND.EX P2, PT, RZ, c[0x0][0x2c4], PT, P2 ;  /* 0x0000b100ff007a0c */ /* 0x000fe40003f45320 */
[----:B------:R-:W-:-:S11]  /*0c00*/  ISETP.NE.AND.EX P0, PT, RZ, c[0x0][0x2bc], PT, P0 ;  /* 0x0000af00ff007a0c */ /* 0x000fd60003f05300 */
[----:B------:R-:W-:Y:S01]  /*0c10*/  @P2 SHF.R.S32.HI R2, RZ, 0x1f, R21 ;  /* 0x0000001fff022819 */ /* 0x000fe20000011415 */
[----:B------:R-:W-:-:S04]  /*0c20*/  @P2 IMAD.WIDE.U32 R6, R21, c[0x0][0x2c8], RZ ;  /* 0x0000b20015062a25 */ /* 0x000fc800078e00ff */
[----:B------:R-:W-:Y:S01]  /*0c30*/  @P2 IMAD R2, R2, c[0x0][0x2c8], RZ ;  /* 0x0000b20002022a24 */ /* 0x000fe200078e02ff */
[----:B------:R-:W-:Y:S01]  /*0c40*/  CS2R R224, SRZ ;  /* 0x0000000000e07805 */ /* 0x000fe2000001ff00 */
[----:B------:R-:W-:-:S04]  /*0c50*/  @P0 IMAD.WIDE R8, R21, R220, c[0x0][0x2b8] ;  /* 0x0000ae0015080625 */ /* 0x000fc800078e02dc */
[----:B------:R-:W-:Y:S01]  /*0c60*/  @P2 IMAD R2, R21, c[0x0][0x2cc], R2 ;  /* 0x0000b30015022a24 */ /* 0x000fe200078e0202 */
[----:B------:R-:W-:Y:S01]  /*0c70*/  @P2 LEA R224, P1, R6, c[0x0][0x2c0], 0x2 ;  /* 0x0000b00006e02a11 */ /* 0x000fe200078210ff */
[----:B------:R1:W5:Y:S01]  /*0c80*/  @P0 LDG.E R0, [R8.64] ;  /* 0x0000000c08000981 */ /* 0x000362000c1e1900 */
[----:B------:R-:W-:Y:S01]  /*0c90*/  PLOP3.LUT P0, PT, PT, PT, PT, 0x8, 0x0 ;  /* 0x000000000000781c */ /* 0x000fe20003f0e170 */
[----:B------:R-:W-:Y:S01]  /*0ca0*/  @P2 IMAD.IADD R5, R7, 0x1, R2 ;  /* 0x0000000107052824 */ /* 0x000fe200078e0202 */
[----:B------:R-:W-:-:S04]  /*0cb0*/  IABS R135, c[0x0][0x2d0] ;  /* 0x0000b40000877a13 */ /* 0x000fc80000000000 */
[----:B------:R-:W-:-:S04]  /*0cc0*/  @P2 SHF.L.U64.HI R5, R6, 0x2, R5 ;  /* 0x0000000206052819 */ /* 0x000fc80000010205 */
[----:B------:R-:W-:Y:S02]  /*0cd0*/  @P2 IADD3.X R225, R5, c[0x0][0x2c4], RZ, P1, !PT ;  /* 0x0000b10005e12a10 */ /* 0x000fe40000ffe4ff */
[----:B------:R-:W-:-:S04]  /*0ce0*/  @P2 ISETP.NE.U32.AND P1, PT, R224, RZ, PT ;  /* 0x000000ffe000220c */ /* 0x000fc80003f25070 */
[----:B------:R-:W-:-:S13]  /*0cf0*/  @P2 ISETP.NE.AND.EX P0, PT, R225, RZ, PT, P1 ;  /* 0x000000ffe100220c */ /* 0x000fda0003f05310 */
[----:B------:R-:W-:Y:S05]  /*0d00*/  @!P0 BRA `(.L_x_689) ;  /* 0x0000048000008947 */ /* 0x000fea0003800000 */
[----:B-1----:R-:W1:Y:S01]  /*0d10*/  I2F.RP R6, R135 ;  /* 0x0000008700067306 */ /* 0x002e620000209400 */
[----:B------:R-:W-:-:S04]  /*0d20*/  LEA R9, R134, 0xffffff80, 0x7 ;  /* 0xffffff8086097811 */ /* 0x000fc800078e38ff */
[----:B-----5:R-:W-:-:S03]  /*0d30*/  IABS R0, R9 ;  /* 0x0000000900007213 */ /* 0x020fc60000000000 */
[----:B-1----:R-:W1:Y:S02]  /*0d40*/  MUFU.RCP R4, R6 ;  /* 0x0000000600047308 */ /* 0x002e640000001000 */
[----:B-1----:R-:W-:-:S06]  /*0d50*/  IADD3 R4, R4, 0xffffffe, RZ ;  /* 0x0ffffffe04047810 */ /* 0x002fcc0007ffe0ff */
[----:B------:R-:W1:Y:S02]  /*0d60*/  F2I.FTZ.U32.TRUNC.NTZ R5, R4 ;  /* 0x0000000400057305 */ /* 0x000e64000021f000 */
[----:B-1----:R-:W-:Y:S02]  /*0d70*/  IMAD.MOV R2, RZ, RZ, -R5 ;  /* 0x000000ffff027224 */ /* 0x002fe400078e0a05 */
[----:B------:R-:W-:Y:S02]  /*0d80*/  IMAD.MOV.U32 R4, RZ, RZ, RZ ;  /* 0x000000ffff047224 */ /* 0x000fe400078e00ff */
[----:B------:R-:W-:-:S04]  /*0d90*/  IMAD R2, R2, R135, RZ ;  /* 0x0000008702027224 */ /* 0x000fc800078e02ff */
[----:B------:R-:W-:Y:S01]  /*0da0*/  IMAD.HI.U32 R3, R5, R2, R4 ;  /* 0x0000000205037227 */ /* 0x000fe200078e0004 */
[----:B------:R-:W-:-:S05]  /*0db0*/  MOV R2, R0 ;  /* 0x0000000000027202 */ /* 0x000fca0000000f00 */
[----:B------:R-:W-:-:S04]  /*0dc0*/  IMAD.HI.U32 R3, R3, R2, RZ ;  /* 0x0000000203037227 */ /* 0x000fc800078e00ff */
[----:B------:R-:W-:-:S04]  /*0dd0*/  IMAD.MOV R0, RZ, RZ, -R3 ;  /* 0x000000ffff007224 */ /* 0x000fc800078e0a03 */
[----:B------:R-:W-:-:S05]  /*0de0*/  IMAD R0, R135, R0, R2 ;  /* 0x0000000087007224 */ /* 0x000fca00078e0202 */
[----:B------:R-:W-:-:S13]  /*0df0*/  ISETP.GT.U32.AND P2, PT, R135, R0, PT ;  /* 0x000000008700720c */ /* 0x000fda0003f44070 */
[-C--:B------:R-:W-:Y:S02]  /*0e00*/  @!P2 IADD3 R0, R0, -R135.reuse, RZ ;  /* 0x800000870000a210 */ /* 0x080fe40007ffe0ff */
[----:B------:R-:W-:Y:S02]  /*0e10*/  @!P2 IADD3 R3, R3, 0x1, RZ ;  /* 0x000000010303a810 */ /* 0x000fe40007ffe0ff */
[----:B------:R-:W-:Y:S02]  /*0e20*/  ISETP.GE.U32.AND P3, PT, R0, R135, PT ;  /* 0x000000870000720c */ /* 0x000fe40003f66070 */
[----:B------:R-:W-:Y:S02]  /*0e30*/  LOP3.LUT R0, R9, c[0x0][0x2d0], RZ, 0x3c, !PT ;  /* 0x0000b40009007a12 */ /* 0x000fe400078e3cff */
[----:B------:R-:W-:Y:S02]  /*0e40*/  ISETP.NE.AND P2, PT, RZ, c[0x0][0x2d0], PT ;  /* 0x0000b400ff007a0c */ /* 0x000fe40003f45270 */
[----:B------:R-:W-:-:S07]  /*0e50*/  ISETP.GE.AND P1, PT, R0, RZ, PT ;  /* 0x000000ff0000720c */ /* 0x000fce0003f26270 */
[----:B------:R-:W-:-:S06]  /*0e60*/  @P3 IADD3 R3, R3, 0x1, RZ ;  /* 0x0000000103033810 */ /* 0x000fcc0007ffe0ff */
[----:B------:R-:W-:Y:S01]  /*0e70*/  @!P1 IMAD.MOV R3, RZ, RZ, -R3 ;  /* 0x000000ffff039224 */ /* 0x000fe200078e0a03 */
[----:B------:R-:W-:-:S05]  /*0e80*/  @!P2 LOP3.LUT R3, RZ, c[0x0][0x2d0], RZ, 0x33, !PT ;  /* 0x0000b400ff03aa12 */ /* 0x000fca00078e33ff */
[----:B------:R-:W-:-:S06]  /*0e90*/  IMAD.WIDE R18, R3, 0x4, R224 ;  /* 0x0000000403127825 */ /* 0x000fcc00078e02e0 */
[----:B------:R-:W2:Y:S01]  /*0ea0*/  LDG.E R18, [R18.64] ;  /* 0x0000000c12127981 */ /* 0x000ea2000c1e1900 */
[----:B------:R-:W-:-:S04]  /*0eb0*/  IABS R0, c[0x0][0x1c8] ;  /* 0x0000720000007a13 */ /* 0x000fc80000000000 */
[----:B------:R-:W1:Y:S08]  /*0ec0*/  I2F.RP R5, R0 ;  /* 0x0000000000057306 */ /* 0x000e700000209400 */
[----:B-1----:R-:W1:Y:S02]  /*0ed0*/  MUFU.RCP R6, R5 ;  /* 0x0000000500067308 */ /* 0x002e640000001000 */
[----:B-1----:R-:W-:-:S06]  /*0ee0*/  IADD3 R6, R6, 0xffffffe, RZ ;  /* 0x0ffffffe06067810 */ /* 0x002fcc0007ffe0ff */
[----:B------:R-:W1:Y:S02]  /*0ef0*/  F2I.FTZ.U32.TRUNC.NTZ R7, R6 ;  /* 0x0000000600077305 */ /* 0x000e64000021f000 */
[----:B-1----:R-:W-:Y:S01]  /*0f00*/  IADD3 R2, RZ, -R7, RZ ;  /* 0x80000007ff027210 */ /* 0x002fe20007ffe0ff */
[----:B------:R-:W-:-:S04]  /*0f10*/  IMAD.MOV.U32 R6, RZ, RZ, RZ ;  /* 0x000000ffff067224 */ /* 0x000fc800078e00ff */
[----:B------:R-:W-:Y:S01]  /*0f20*/  IMAD R4, R2, R0, RZ ;  /* 0x0000000002047224 */ /* 0x000fe200078e02ff */
[----:B------:R-:W-:-:S03]  /*0f30*/  IABS R2, R16 ;  /* 0x0000001000027213 */ /* 0x000fc60000000000 */
[----:B------:R-:W-:-:S06]  /*0f40*/  IMAD.HI.U32 R7, R7, R4, R6 ;  /* 0x0000000407077227 */ /* 0x000fcc00078e0006 */
[----:B------:R-:W-:-:S05]  /*0f50*/  IMAD.HI.U32 R11, R7, R2, RZ ;  /* 0x00000002070b7227 */ /* 0x000fca00078e00ff */
[----:B------:R-:W-:-:S05]  /*0f60*/  IADD3 R5, -R11, RZ, RZ ;  /* 0x000000ff0b057210 */ /* 0x000fca0007ffe1ff */
[----:B------:R-:W-:Y:S01]  /*0f70*/  IMAD R5, R0, R5, R2 ;  /* 0x0000000500057224 */ /* 0x000fe200078e0202 */
[----:B------:R-:W-:-:S04]  /*0f80*/  LOP3.LUT R2, R16, c[0x0][0x1c8], RZ, 0x3c, !PT ;  /* 0x0000720010027a12 */ /* 0x000fc800078e3cff */
[----:B------:R-:W-:-:S13]  /*0f90*/  ISETP.GT.U32.AND P1, PT, R0, R5, PT ;  /* 0x000000050000720c */ /* 0x000fda0003f24070 */
[----:B------:R-:W-:Y:S01]  /*0fa0*/  @!P1 IMAD.IADD R5, R5, 0x1, -R0 ;  /* 0x0000000105059824 */ /* 0x000fe200078e0a00 */
[----:B------:R-:W-:Y:S02]  /*0fb0*/  @!P1 IADD3 R11, R11, 0x1, RZ ;  /* 0x000000010b0b9810 */ /* 0x000fe40007ffe0ff */
[----:B------:R-:W-:Y:S02]  /*0fc0*/  ISETP.GE.AND P1, PT, R2, RZ, PT ;  /* 0x000000ff0200720c */ /* 0x000fe40003f26270 */
[----:B------:R-:W-:Y:S02]  /*0fd0*/  ISETP.GE.U32.AND P2, PT, R5, R0, PT ;  /* 0x000000000500720c */ /* 0x000fe40003f46070 */
[----:B------:R-:W-:-:S05]  /*0fe0*/  IADD3 R0, -R3, RZ, RZ ;  /* 0x000000ff03007210 */ /* 0x000fca0007ffe1ff */
[----:B------:R-:W-:-:S05]  /*0ff0*/  IMAD R9, R0, c[0x0][0x2d0], R9 ;  /* 0x0000b40000097a24 */ /* 0x000fca00078e0209 */
[----:B------:R-:W-:Y:S02]  /*1000*/  SHF.R.S32.HI R5, RZ, 0x1f, R9 ;  /* 0x0000001fff057819 */ /* 0x000fe40000011409 */
[----:B------:R-:W-:Y:S02]  /*1010*/  @P2 IADD3 R11, R11, 0x1, RZ ;  /* 0x000000010b0b2810 */ /* 0x000fe40007ffe0ff */
[----:B------:R-:W-:Y:S01]  /*1020*/  ISETP.NE.AND P2, PT, RZ, c[0x0][0x1c8], PT ;  /* 0x00007200ff007a0c */ /* 0x000fe20003f45270 */
[----:B------:R-:W-:Y:S02]  /*1030*/  IMAD R0, R5, c[0x0][0x198], RZ ;  /* 0x0000660005007a24 */ /* 0x000fe400078e02ff */
[----:B------:R-:W-:-:S10]  /*1040*/  @!P1 IMAD.MOV R11, RZ, RZ, -R11 ;  /* 0x000000ffff0b9224 */ /* 0x000fd400078e0a0b */
[----:B------:R-:W-:Y:S02]  /*1050*/  @!P2 LOP3.LUT R11, RZ, c[0x0][0x1c8], RZ, 0x33, !PT ;  /* 0x00007200ff0baa12 */ /* 0x000fe400078e33ff */
[----:B--2---:R-:W-:Y:S01]  /*1060*/  SHF.R.S32.HI R17, RZ, 0x1f, R18 ;  /* 0x0000001fff117819 */ /* 0x004fe20000011412 */
[----:B------:R-:W-:-:S04]  /*1070*/  IMAD.WIDE.U32 R6, R18, c[0x0][0x180], RZ ;  /* 0x0000600012067a25 */ /* 0x000fc800078e00ff */
[C---:B------:R-:W-:Y:S02]  /*1080*/  IMAD R3, R17.reuse, c[0x0][0x180], RZ ;  /* 0x0000600011037a24 */ /* 0x040fe400078e02ff */
[----:B------:R-:W-:Y:S02]  /*1090*/  IMAD R17, R17, c[0x0][0x188], RZ ;  /* 0x0000620011117a24 */ /* 0x000fe400078e02ff */
[C---:B------:R-:W-:Y:S02]  /*10a0*/  IMAD R2, R18.reuse, c[0x0][0x184], R3 ;  /* 0x0000610012027a24 */ /* 0x040fe400078e0203 */
[----:B------:R-:W-:Y:S02]  /*10b0*/  IMAD R3, R9, c[0x0][0x19c], R0 ;  /* 0x0000670009037a24 */ /* 0x000fe400078e0200 */
[C---:B------:R-:W-:Y:S01]  /*10c0*/  IMAD R17, R18.reuse, c[0x0][0x18c], R17 ;  /* 0x0000630012117a24 */ /* 0x040fe200078e0211 */
[----:B------:R-:W-:Y:S01]  /*10d0*/  IADD3 R7, R7, R2, RZ ;  /* 0x0000000207077210 */ /* 0x000fe20007ffe0ff */
[----:B------:R-:W-:Y:S01]  /*10e0*/  IMAD.WIDE.U32 R18, R18, c[0x0][0x188], RZ ;  /* 0x0000620012127a25 */ /* 0x000fe200078e00ff */
[----:B------:R-:W-:-:S03]  /*10f0*/  SHF.R.S32.HI R2, RZ, 0x1f, R11 ;  /* 0x0000001fff027819 */ /* 0x000fc6000001140b */
[----:B------:R-:W-:Y:S01]  /*1100*/  IMAD.WIDE.U32 R6, R9, c[0x0][0x198], R6 ;  /* 0x0000660009067a25 */ /* 0x000fe200078e0006 */
[----:B------:R-:W-:-:S03]  /*1110*/  MOV R20, R18 ;  /* 0x0000001200147202 */ /* 0x000fc60000000f00 */
[----:B------:R-:W-:Y:S02]  /*1120*/  IMAD.IADD R7, R7, 0x1, R3 ;  /* 0x0000000107077824 */ /* 0x000fe400078e0203 */
[----:B------:R-:W-:Y:S02]  /*1130*/  IMAD R0, R2, c[0x0][0x1b0], RZ ;  /* 0x00006c0002007a24 */ /* 0x000fe400078e02ff */
[----:B------:R-:W-:-:S04]  /*1140*/  IMAD.WIDE.U32 R6, R11, c[0x0][0x1b0], R6 ;  /* 0x00006c000b067a25 */ /* 0x000fc800078e0006 */
[----:B------:R-:W-:Y:S02]  /*1150*/  IMAD R13, R11, c[0x0][0x1b4], R0 ;  /* 0x00006d000b0d7a24 */ /* 0x000fe400078e0200 */
[----:B------:R-:W-:-:S03]  /*1160*/  IMAD.IADD R17, R19, 0x1, R17 ;  /* 0x0000000113117824 */ /* 0x000fc600078e0211 */
[----:B------:R-:W-:Y:S01]  /*1170*/  IADD3 R13, R7, R13, RZ ;  /* 0x0000000d070d7210 */ /* 0x000fe20007ffe0ff */
[----:B------:R-:W-:Y:S05]  /*1180*/  BRA `(.L_x_690) ;  /* 0x0000042000007947 */ /* 0x000fea0003800000 */
.L_x_689:
[----:B-1----:R-:W-:-:S13]  /*1190*/  ISETP.NE.AND P4, PT, R4, -0x1, PT ;  /* 0xffffffff0400780c */ /* 0x002fda0003f85270 */
[----:B------:R-:W-:-:S05]  /*11a0*/  @P4 IADD3 R7, R3, R4, RZ ;  /* 0x0000000403074210 */ /* 0x000fca0007ffe0ff */
[----:B------:R-:W-:-:S04]  /*11b0*/  @P4 IMAD.WIDE.U32 R8, R7, c[0x0][0x198], RZ ;  /* 0x0000660007084a25 */ /* 0x000fc800078e00ff */
[----:B------:R-:W-:Y:S01]  /*11c0*/  @P4 IMAD R7, R7, c[0x0][0x19c], R9 ;  /* 0x0000670007074a24 */ /* 0x000fe200078e0209 */
[----:B------:R-:W-:Y:S01]  /*11d0*/  @P4 MOV R6, R8 ;  /* 0x0000000800064202 */ /* 0x000fe20000000f00 */
[----:B------:R-:W-:Y:S05]  /*11e0*/  @P4 BRA `(.L_x_691) ;  /* 0x000000a000004947 */ /* 0x000fea0003800000 */
[----:B------:R-:W-:Y:S01]  /*11f0*/  SHF.R.S32.HI R2, RZ, 0x1f, R3 ;  /* 0x0000001fff027819 */ /* 0x000fe20000011403 */
[----:B------:R-:W-:Y:S01]  /*1200*/  IMAD.WIDE.U32 R6, R3, c[0x0][0x198], RZ ;  /* 0x0000660003067a25 */ /* 0x000fe200078e00ff */
[----:B-----5:R-:W-:-:S03]  /*1210*/  SHF.R.S32.HI R5, RZ, 0x1f, R0 ;  /* 0x0000001fff057819 */ /* 0x020fc60000011400 */
[----:B------:R-:W-:Y:S02]  /*1220*/  IMAD R2, R2, c[0x0][0x198], RZ ;  /* 0x0000660002027a24 */ /* 0x000fe400078e02ff */
[----:B------:R-:W-:Y:S02]  /*1230*/  IMAD R5, R5, c[0x0][0x180], RZ ;  /* 0x0000600005057a24 */ /* 0x000fe400078e02ff */
[----:B------:R-:W-:Y:S02]  /*1240*/  IMAD R2, R3, c[0x0][0x19c], R2 ;  /* 0x0000670003027a24 */ /* 0x000fe400078e0202 */
[----:B------:R-:W-:-:S03]  /*1250*/  IMAD R5, R0, c[0x0][0x184], R5 ;  /* 0x0000610000057a24 */ /* 0x000fc600078e0205 */
[----:B------:R-:W-:-:S05]  /*1260*/  IADD3 R7, R7, R2, RZ ;  /* 0x0000000207077210 */ /* 0x000fca0007ffe0ff */
[----:B------:R-:W-:-:S05]  /*1270*/  IMAD.WIDE.U32 R6, R0, c[0x0][0x180], R6 ;  /* 0x0000600000067a25 */ /* 0x000fca00078e0006 */
[----:B------:R-:W-:Y:S02]  /*1280*/  IADD3 R7, R7, R5, RZ ;  /* 0x0000000507077210 */ /* 0x000fe40007ffe0ff */
.L_x_691:
[----:B------:R-:W-:Y:S02]  /*1290*/  IABS R8, c[0x0][0x1c8] ;  /* 0x0000720000087a13 */ /* 0x000fe40000000000 */
[----:B------:R-:W-:Y:S02]  /*12a0*/  @P4 IADD3 R17, R3, R4, RZ ;  /* 0x0000000403114210 */ /* 0x000fe40007ffe0ff */
[----:B------:R-:W1:Y:S03]  /*12b0*/  I2F.RP R9, R8 ;  /* 0x0000000800097306 */ /* 0x000e660000209400 */
[----:B------:R-:W-:-:S04]  /*12c0*/  @P4 IMAD.WIDE.U32 R18, R17, c[0x0][0x1a0], RZ ;  /* 0x0000680011124a25 */ /* 0x000fc800078e00ff */
[----:B------:R-:W-:Y:S01]  /*12d0*/  @P4 IMAD R17, R17, c[0x0][0x1a4], R19 ;  /* 0x0000690011114a24 */ /* 0x000fe200078e0213 */
[----:B------:R-:W-:Y:S01]  /*12e0*/  @P4 MOV R20, R18 ;  /* 0x0000001200144202 */ /* 0x000fe20000000f00 */
[----:B-1----:R-:W1:Y:S02]  /*12f0*/  MUFU.RCP R12, R9 ;  /* 0x00000009000c7308 */ /* 0x002e640000001000 */
[----:B-1----:R-:W-:Y:S02]  /*1300*/  IADD3 R12, R12, 0xffffffe, RZ ;  /* 0x0ffffffe0c0c7810 */ /* 0x002fe40007ffe0ff */
[----:B------:R-:W-:-:S04]  /*1310*/  LEA R9, R134, 0xffffff80, 0x7 ;  /* 0xffffff8086097811 */ /* 0x000fc800078e38ff */
[----:B------:R-:W1:Y:S01]  /*1320*/  F2I.FTZ.U32.TRUNC.NTZ R13, R12 ;  /* 0x0000000c000d7305 */ /* 0x000e62000021f000 */
[----:B------:R-:W-:-:S04]  /*1330*/  IMAD.WIDE.U32 R6, R9, c[0x0][0x198], R6 ;  /* 0x0000660009067a25 */ /* 0x000fc800078e0006 */
[----:B-1----:R-:W-:Y:S01]  /*1340*/  IMAD.MOV R2, RZ, RZ, -R13 ;  /* 0x000000ffff027224 */ /* 0x002fe200078e0a0d */
[----:B------:R-:W-:-:S03]  /*1350*/  MOV R12, RZ ;  /* 0x000000ff000c7202 */ /* 0x000fc60000000f00 */
[----:B------:R-:W-:Y:S01]  /*1360*/  IMAD R5, R2, R8, RZ ;  /* 0x0000000802057224 */ /* 0x000fe200078e02ff */
[----:B------:R-:W-:-:S03]  /*1370*/  IABS R2, R16 ;  /* 0x0000001000027213 */ /* 0x000fc60000000000 */
[----:B------:R-:W-:-:S06]  /*1380*/  IMAD.HI.U32 R5, R13, R5, R12 ;  /* 0x000000050d057227 */ /* 0x000fcc00078e000c */
[----:B------:R-:W-:-:S04]  /*1390*/  IMAD.HI.U32 R11, R5, R2, RZ ;  /* 0x00000002050b7227 */ /* 0x000fc800078e00ff */
[----:B------:R-:W-:-:S04]  /*13a0*/  IMAD.MOV R5, RZ, RZ, -R11 ;  /* 0x000000ffff057224 */ /* 0x000fc800078e0a0b */
[----:B------:R-:W-:Y:S01]  /*13b0*/  IMAD R5, R8, R5, R2 ;  /* 0x0000000508057224 */ /* 0x000fe200078e0202 */
[----:B------:R-:W-:-:S04]  /*13c0*/  LOP3.LUT R2, R16, c[0x0][0x1c8], RZ, 0x3c, !PT ;  /* 0x0000720010027a12 */ /* 0x000fc800078e3cff */
[----:B------:R-:W-:Y:S02]  /*13d0*/  ISETP.GT.U32.AND P1, PT, R8, R5, PT ;  /* 0x000000050800720c */ /* 0x000fe40003f24070 */
[----:B------:R-:W-:-:S11]  /*13e0*/  ISETP.GE.AND P2, PT, R2, RZ, PT ;  /* 0x000000ff0200720c */ /* 0x000fd60003f46270 */
        /* <DEDUP_REMOVED lines=12> */
[----:B------:R-:W-:-:S04]  /*14b0*/  IMAD.WIDE.U32 R6, R11, c[0x0][0x1b0], R6 ;  /* 0x00006c000b067a25 */ /* 0x000fc800078e0006 */
[----:B------:R-:W-:-:S04]  /*14c0*/  IMAD R4, R2, c[0x0][0x1b0], RZ ;  /* 0x00006c0002047a24 */ /* 0x000fc800078e02ff */
[----:B------:R-:W-:-:S04]  /*14d0*/  IMAD R13, R11, c[0x0][0x1b4], R4 ;  /* 0x00006d000b0d7a24 */ /* 0x000fc800078e0204 */
[----:B------:R-:W-:Y:S01]  /*14e0*/  IMAD.IADD R13, R7, 0x1, R13 ;  /* 0x00000001070d7824 */ /* 0x000fe200078e020d */
[----:B------:R-:W-:Y:S05]  /*14f0*/  @P4 BRA `(.L_x_690) ;  /* 0x000000b000004947 */ /* 0x000fea0003800000 */
[----:B------:R-:W-:Y:S01]  /*1500*/  SHF.R.S32.HI R8, RZ, 0x1f, R3 ;  /* 0x0000001fff087819 */ /* 0x000fe20000011403 */
[----:B------:R-:W-:Y:S01]  /*1510*/  IMAD.WIDE.U32 R18, R3, c[0x0][0x1a0], RZ ;  /* 0x0000680003127a25 */ /* 0x000fe200078e00ff */
[----:B-----5:R-:W-:-:S03]  /*1520*/  SHF.R.S32.HI R4, RZ, 0x1f, R0 ;  /* 0x0000001fff047819 */ /* 0x020fc60000011400 */
[----:B------:R-:W-:-:S04]  /*1530*/  IMAD R8, R8, c[0x0][0x1a0], RZ ;  /* 0x0000680008087a24 */ /* 0x000fc800078e02ff */
[----:B------:R-:W-:Y:S02]  /*1540*/  IMAD R8, R3, c[0x0][0x1a4], R8 ;  /* 0x0000690003087a24 */ /* 0x000fe400078e0208 */
[----:B------:R-:W-:-:S03]  /*1550*/  IMAD R3, R4, c[0x0][0x188], RZ ;  /* 0x0000620004037a24 */ /* 0x000fc600078e02ff */
[----:B------:R-:W-:Y:S01]  /*1560*/  IADD3 R19, R19, R8, RZ ;  /* 0x0000000813137210 */ /* 0x000fe20007ffe0ff */
[----:B------:R-:W-:-:S04]  /*1570*/  IMAD R3, R0, c[0x0][0x18c], R3 ;  /* 0x0000630000037a24 */ /* 0x000fc800078e0203 */
[----:B------:R-:W-:-:S05]  /*1580*/  IMAD.WIDE.U32 R18, R0, c[0x0][0x188], R18 ;  /* 0x0000620000127a25 */ /* 0x000fca00078e0012 */
[----:B------:R-:W-:Y:S02]  /*1590*/  IADD3 R17, R19, R3, RZ ;  /* 0x0000000313117210 */ /* 0x000fe40007ffe0ff */
[----:B------:R-:W-:Y:S02]  /*15a0*/  MOV R20, R18 ;  /* 0x0000001200147202 */ /* 0x000fe40000000f00 */
.L_x_690:
[----:B------:R-:W-:Y:S01]  /*15b0*/  ISETP.NE.AND P1, PT, R212, -0x1, PT ;  /* 0xffffffffd400780c */ /* 0x000fe20003f25270 */
[----:B------:R-:W-:Y:S01]  /*15c0*/  IMAD.IADD R208, R217, 0x1, -R14 ;  /* 0x00000001d9d07824 */ /* 0x000fe200078e0a0e */
[----:B------:R-:W-:Y:S01]  /*15d0*/  SHF.R.S32.HI R3, RZ, 0x1f, R10 ;  /* 0x0000001fff037819 */ /* 0x000fe2000001140a */
[----:B------:R-:W-:Y:S01]  /*15e0*/  IMAD R2, R2, c[0x0][0x1b8], RZ ;  /* 0x00006e0002027a24 */ /* 0x000fe200078e02ff */
[----:B------:R-:W-:Y:S02]  /*15f0*/  BSSY B0, `(.L_x_692) ;  /* 0x000005c000007945 */ /* 0x000fe40003800000 */
[-C--:B------:R-:W-:Y:S01]  /*1600*/  LEA.HI R15, R3, R10.reuse, RZ, 0x3 ;  /* 0x0000000a030f7211 */ /* 0x080fe200078f18ff */
[----:B------:R-:W-:Y:S01]  /*1610*/  IMAD R2, R11, c[0x0][0x1bc], R2 ;  /* 0x00006f000b027a24 */ /* 0x000fe200078e0202 */
[----:B------:R-:W-:-:S02]  /*1620*/  LEA.HI R25, R3, R10, RZ, 0x4 ;  /* 0x0000000a03197211 */ /* 0x000fc400078f20ff */
[----:B------:R-:W-:Y:S02]  /*1630*/  SHF.R.S32.HI R222, RZ, 0x3, R15 ;  /* 0x00000003ffde7819 */ /* 0x000fe4000001140f */
[----:B------:R-:W-:Y:S01]  /*1640*/  LOP3.LUT R15, R15, 0xfffffff8, RZ, 0xc0, !PT ;  /* 0xfffffff80f0f7812 */ /* 0x000fe200078ec0ff */
[----:B------:R-:W-:Y:S01]  /*1650*/  @P1 IMAD.WIDE.U32 R18, R212, c[0x0][0x190], RZ ;  /* 0x00006400d4121a25 */ /* 0x000fe200078e00ff */
[----:B-----5:R-:W-:Y:S02]  /*1660*/  @!P1 SHF.R.S32.HI R0, RZ, 0x1f, R21 ;  /* 0x0000001fff009819 */ /* 0x020fe40000011415 */
[----:B------:R-:W-:Y:S01]  /*1670*/  SHF.R.S32.HI R223, RZ, 0x1f, R222 ;  /* 0x0000001fffdf7819 */ /* 0x000fe200000114de */
[----:B------:R-:W-:Y:S01]  /*1680*/  IMAD.IADD R206, R10, 0x1, -R15 ;  /* 0x000000010ace7824 */ /* 0x000fe200078e0a0f */
[----:B------:R-:W-:Y:S01]  /*1690*/  LOP3.LUT R15, R25, 0xfffffff0, RZ, 0xc0, !PT ;  /* 0xfffffff0190f7812 */ /* 0x000fe200078ec0ff */
[----:B------:R-:W-:Y:S01]  /*16a0*/  @!P1 IMAD R0, R0, c[0x0][0x178], RZ ;  /* 0x00005e0000009a24 */ /* 0x000fe200078e02ff */
[----:B------:R-:W-:Y:S01]  /*16b0*/  IADD3 R9, P2, R222, R9, RZ ;  /* 0x00000009de097210 */ /* 0x000fe20007f5e0ff */
[----:B------:R-:W-:Y:S01]  /*16c0*/  @P1 IMAD R7, R212, c[0x0][0x194], R19 ;  /* 0x00006500d4071a24 */ /* 0x000fe200078e0213 */
[----:B------:R-:W-:Y:S01]  /*16d0*/  SHF.L.U32 R218, R206, 0x3, RZ ;  /* 0x00000003ceda7819 */ /* 0x000fe200000006ff */
[----:B------:R-:W-:-:S02]  /*16e0*/  @P1 IMAD.MOV.U32 R8, RZ, RZ, R18 ;  /* 0x000000ffff081224 */ /* 0x000fc400078e0012 */
[C---:B------:R-:W-:Y:S01]  /*16f0*/  @!P1 IMAD.WIDE.U32 R18, R21.reuse, c[0x0][0x178], RZ ;  /* 0x00005e0015129a25 */ /* 0x040fe200078e00ff */
[----:B------:R-:W-:Y:S02]  /*1700*/  SHF.R.S32.HI R219, RZ, 0x1f, R218 ;  /* 0x0000001fffdb7819 */ /* 0x000fe400000114da */
[C---:B------:R-:W-:Y:S01]  /*1710*/  IADD3 R12, P3, R218.reuse, R6, RZ ;  /* 0x00000006da0c7210 */ /* 0x040fe20007f7e0ff */
[----:B------:R-:W-:Y:S01]  /*1720*/  @!P1 IMAD R0, R21, c[0x0][0x17c], R0 ;  /* 0x00005f0015009a24 */ /* 0x000fe200078e0200 */
[----:B------:R-:W-:Y:S01]  /*1730*/  IADD3 R209, R218, 0x40, RZ ;  /* 0x00000040dad17810 */ /* 0x000fe20007ffe0ff */
[----:B------:R-:W-:Y:S02]  /*1740*/  IMAD.IADD R15, R10, 0x1, -R15 ;  /* 0x000000010a0f7824 */ /* 0x000fe400078e0a0f */
[----:B------:R-:W-:Y:S02]  /*1750*/  @!P1 IMAD.IADD R7, R19, 0x1, R0 ;  /* 0x0000000113079824 */ /* 0x000fe400078e0200 */
[----:B------:R-:W-:Y:S01]  /*1760*/  IMAD.SHL.U32 R21, R222, 0x40, RZ ;  /* 0x00000040de157824 */ /* 0x000fe200078e00ff */
[----:B------:R-:W-:Y:S01]  /*1770*/  SHF.R.S32.HI R0, RZ, 0x1f, R15 ;  /* 0x0000001fff007819 */ /* 0x000fe2000001140f */
[----:B------:R-:W-:Y:S01]  /*1780*/  @!P1 IMAD.MOV.U32 R8, RZ, RZ, R18 ;  /* 0x000000ffff089224 */ /* 0x000fe200078e0012 */
[----:B------:R-:W-:Y:S01]  /*1790*/  IADD3 R20, P1, R218, R20, RZ ;  /* 0x00000014da147210 */ /* 0x000fe20007f3e0ff */
[----:B------:R-:W-:Y:S01]  /*17a0*/  IMAD.X R13, R219, 0x1, R13, P3 ;  /* 0x00000001db0d7824 */ /* 0x000fe200018e060d */
[----:B------:R-:W-:Y:S01]  /*17b0*/  LEA.HI R23, R0, R15, RZ, 0x3 ;  /* 0x0000000f00177211 */ /* 0x000fe200078f18ff */
[----:B------:R-:W-:Y:S01]  /*17c0*/  IMAD.WIDE R28, R29, 0x40, R222 ;  /* 0x000000401d1c7825 */ /* 0x000fe200078e02de */
[----:B------:R-:W-:-:S02]  /*17d0*/  LOP3.LUT R21, R21, 0x1c0, RZ, 0xc0, !PT ;  /* 0x000001c015157812 */ /* 0x000fc400078ec0ff */
[----:B------:R-:W-:Y:S01]  /*17e0*/  LOP3.LUT R4, R23, 0xfffffff8, RZ, 0xc0, !PT ;  /* 0xfffffff817047812 */ /* 0x000fe200078ec0ff */
[----:B------:R-:W-:Y:S01]  /*17f0*/  IMAD.WIDE.U32 R188, R222, c[0x0][0x198], R12 ;  /* 0x00006600debc7a25 */ /* 0x000fe200078e000c */
[----:B------:R-:W-:Y:S02]  /*1800*/  LOP3.LUT R19, R21, 0x38, R218, 0xf8, !PT ;  /* 0x0000003815137812 */ /* 0x000fe400078ef8da */
[----:B------:R-:W-:Y:S01]  /*1810*/  SHF.R.U32.HI R216, RZ, 0x3, R21 ;  /* 0x00000003ffd87819 */ /* 0x000fe20000011615 */
[----:B------:R-:W-:Y:S01]  /*1820*/  IMAD.IADD R4, R15, 0x1, -R4 ;  /* 0x000000010f047824 */ /* 0x000fe200078e0a04 */
[----:B------:R-:W-:Y:S02]  /*1830*/  IADD3.X R21, R219, R17, RZ, P1, !PT ;  /* 0x00000011db157210 */ /* 0x000fe40000ffe4ff */
[----:B------:R-:W-:Y:S02]  /*1840*/  SHF.R.S32.HI R0, RZ, 0x1f, R16 ;  /* 0x0000001fff007819 */ /* 0x000fe40000011410 */
[----:B------:R-:W-:Y:S01]  /*1850*/  IADD3 R6, P1, R218, R8, RZ ;  /* 0x00000008da067210 */ /* 0x000fe20007f3e0ff */
[----:B------:R-:W-:Y:S01]  /*1860*/  IMAD.WIDE.U32 R20, R11, c[0x0][0x1b8], R20 ;  /* 0x00006e000b147a25 */ /* 0x000fe200078e0014 */
[----:B------:R-:W-:-:S02]  /*1870*/  LOP3.LUT R216, R19, R216, RZ, 0x3c, !PT ;  /* 0x000000d813d87212 */ /* 0x000fc400078e3cff */
[----:B------:R-:W-:Y:S01]  /*1880*/  LEA.HI R19, R3, R10, RZ, 0x6 ;  /* 0x0000000a03137211 */ /* 0x000fe200078f30ff */
[----:B------:R-:W-:Y:S01]  /*1890*/  IMAD R27, R0, c[0x0][0x1a8], RZ ;  /* 0x00006a00001b7a24 */ /* 0x000fe200078e02ff */
[----:B------:R-:W-:Y:S01]  /*18a0*/  IADD3.X R0, R223, R5, RZ, P2, !PT ;  /* 0x00000005df007210 */ /* 0x000fe200017fe4ff */
[----:B------:R-:W-:Y:S01]  /*18b0*/  IMAD.X R7, R219, 0x1, R7, P1 ;  /* 0x00000001db077824 */ /* 0x000fe200008e0607 */
[----:B------:R-:W-:Y:S01]  /*18c0*/  R2P PR, R4, 0x6 ;  /* 0x0000000604007804 */ /* 0x000fe20000000000 */
[----:B------:R-:W-:Y:S01]  /*18d0*/  IMAD.SHL.U32 R19, R19, 0x8, RZ ;  /* 0x0000000813137824 */ /* 0x000fe200078e00ff */
[----:B------:R-:W-:Y:S01]  /*18e0*/  ISETP.GE.AND P3, PT, R222, R208, PT ;  /* 0x000000d0de00720c */ /* 0x000fe20003f66270 */
[----:B------:R-:W-:Y:S01]  /*18f0*/  IMAD.IADD R21, R21, 0x1, R2 ;  /* 0x0000000115157824 */ /* 0x000fe200078e0202 */
[----:B------:R-:W-:Y:S01]  /*1900*/  LEA.HI R12, R3, R10, RZ, 0x5 ;  /* 0x0000000a030c7211 */ /* 0x000fe200078f28ff */
[----:B------:R-:W-:Y:S01]  /*1910*/  IMAD R11, R223, c[0x0][0x198], RZ ;  /* 0x00006600df0b7a24 */ /* 0x000fe200078e02ff */
[----:B------:R-:W-:Y:S01]  /*1920*/  LOP3.LUT R216, R216, 0xfffffe00, R19, 0xf8, !PT ;  /* 0xfffffe00d8d87812 */ /* 0x000fe200078ef813 */
[----:B------:R-:W-:Y:S01]  /*1930*/  IMAD R0, R0, c[0x0][0x1a0], RZ ;  /* 0x0000680000007a24 */ /* 0x000fe200078e02ff */
[----:B------:R-:W-:Y:S01]  /*1940*/  MOV R3, 0x20 ;  /* 0x0000002000037802 */ /* 0x000fe20000000f00 */
[----:B------:R-:W-:-:S02]  /*1950*/  IMAD R27, R16, c[0x0][0x1ac], R27 ;  /* 0x00006b00101b7a24 */ /* 0x000fc400078e021b */
[----:B------:R-:W-:-:S04]  /*1960*/  IMAD.WIDE.U32 R16, R16, c[0x0][0x1a8], R6 ;  /* 0x00006a0010107a25 */ /* 0x000fc800078e0006 */
[----:B------:R-:W-:Y:S01]  /*1970*/  IMAD.WIDE.U32 R38, R9, c[0x0][0x1a0], R20 ;  /* 0x0000680009267a25 */ /* 0x000fe200078e0014 */
[----:B------:R-:W-:Y:S02]  /*1980*/  LOP3.LUT R21, R12, 0xffffffe0, RZ, 0xc0, !PT ;  /* 0xffffffe00c157812 */ /* 0x000fe400078ec0ff */
[----:B------:R-:W-:Y:S01]  /*1990*/  SHF.R.S32.HI R12, RZ, 0x5, R12 ;  /* 0x00000005ff0c7819 */ /* 0x000fe2000001140c */
[----:B------:R-:W-:Y:S01]  /*19a0*/  IMAD.MOV.U32 R6, RZ, RZ, 0x10 ;  /* 0x00000010ff067424 */ /* 0x000fe200078e00ff */
[----:B------:R-:W-:Y:S01]  /*19b0*/  IADD3 R27, R17, R27, RZ ;  /* 0x0000001b111b7210 */ /* 0x000fe20007ffe0ff */
[----:B------:R-:W-:Y:S02]  /*19c0*/  IMAD R11, R222, c[0x0][0x19c], R11 ;  /* 0x00006700de0b7a24 */ /* 0x000fe400078e020b */
[----:B------:R-:W-:Y:S01]  /*19d0*/  IMAD R5, R9, c[0x0][0x1a4], R0 ;  /* 0x0000690009057a24 */ /* 0x000fe200078e0200 */
[----:B------:R-:W-:Y:S01]  /*19e0*/  SEL R2, R6, 0xfffffff0, !P1 ;  /* 0xfffffff006027807 */ /* 0x000fe20004800000 */
[----:B------:R-:W-:Y:S01]  /*19f0*/  IMAD.IADD R189, R189, 0x1, R11 ;  /* 0x00000001bdbd7824 */ /* 0x000fe200078e020b */
[----:B------:R-:W-:Y:S01]  /*1a00*/  SEL R0, R3, 0xffffffe0, !P2 ;  /* 0xffffffe003007807 */ /* 0x000fe20005000000 */
[----:B------:R-:W-:-:S02]  /*1a10*/  IMAD.IADD R21, R10, 0x1, -R21 ;  /* 0x000000010a157824 */ /* 0x000fc400078e0a15 */
[----:B------:R-:W-:Y:S02]  /*1a20*/  IMAD.SHL.U32 R216, R216, 0x2, RZ ;  /* 0x00000002d8d87824 */ /* 0x000fe400078e00ff */
[----:B------:R-:W-:Y:S01]  /*1a30*/  IMAD.IADD R36, R39, 0x1, R5 ;  /* 0x0000000127247824 */ /* 0x000fe200078e0205 */
[----:B------:R-:W-:Y:S05]  /*1a40*/  @P3 BRA `(.L_x_693) ;  /* 0x0000016000003947 */ /* 0x000fea0003800000 */
[----:B------:R-:W-:Y:S01]  /*1a50*/  ISETP.GE.AND P3, PT, R218, c[0x0][0x220], PT ;  /* 0x00008800da007a0c */ /* 0x000fe20003f66270 */
[----:B------:R-:W-:Y:S01]  /*1a60*/  IMAD R5, R29, c[0x0][0x190], RZ ;  /* 0x000064001d057a24 */ /* 0x000fe200078e02ff */
[----:B------:R-:W-:Y:S01]  /*1a70*/  ISETP.GE.AND P2, PT, R209, c[0x0][0x220], PT ;  /* 0x00008800d1007a0c */ /* 0x000fe20003f46270 */
[----:B------:R-:W-:Y:S02]  /*1a80*/  IMAD.MOV.U32 R26, RZ, RZ, R16 ;  /* 0x000000ffff1a7224 */ /* 0x000fe400078e0010 */
[C---:B------:R-:W-:Y:S02]  /*1a90*/  IMAD R5, R28.reuse, c[0x0][0x194], R5 ;  /* 0x000065001c057a24 */ /* 0x040fe400078e0205 */
[----:B------:R-:W-:-:S05]  /*1aa0*/  IMAD.WIDE.U32 R8, R28, c[0x0][0x190], R26 ;  /* 0x000064001c087a25 */ /* 0x000fca00078e001a */
[----:B------:R-:W-:Y:S01]  /*1ab0*/  IADD3 R5, R9, R5, RZ ;  /* 0x0000000509057210 */ /* 0x000fe20007ffe0ff */
[----:B------:R1:W-:Y:S01]  /*1ac0*/  @P3 STS.128 [R216], RZ ;  /* 0x000000ffd8003388 */ /* 0x0003e20000000c00 */
[----:B------:R-:W-:-:S04]  /*1ad0*/  @!P3 LEA R18, P1, R8, c[0x0][0x160], 0x1 ;  /* 0x000058000812ba11 */ /* 0x000fc800078208ff */
[----:B------:R-:W-:-:S05]  /*1ae0*/  @!P3 LEA.HI.X R19, R8, c[0x0][0x164], R5, 0x1, P1 ;  /* 0x000059000813ba11 */ /* 0x000fca00008f0c05 */
[----:B------:R-:W-:Y:S01]  /*1af0*/  @!PT LDS RZ, [RZ] ;  /* 0x00000000fffff984 */ /* 0x000fe20000000800 */
[----:B------:R-:W-:Y:S01]  /*1b00*/  @!PT LDS RZ, [RZ] ;  /* 0x00000000fffff984 */ /* 0x000fe20000000800 */
[----:B------:R-:W-:Y:S01]  /*1b10*/  @!PT LDS RZ, [RZ] ;  /* 0x00000000fffff984 */ /* 0x000fe20000000800 */
[----:B------:R1:W-:Y:S04]  /*1b20*/  @!P3 LDGSTS.E.BYPASS.LTC128B.128 [R216], [R18.64] ;  /* 0x0000000012d8bfae */ /* 0x0003e8000b901d4c */
[----:B------:R1:W-:Y:S01]  /*1b30*/  @P2 STS.128 [R216+0x2000], RZ ;  /* 0x002000ffd8002388 */ /* 0x0003e20000000c00 */
[----:B------:R-:W-:Y:S05]  /*1b40*/  @P2 BRA `(.L_x_693) ;  /* 0x0000006000002947 */ /* 0x000fea0003800000 */
[----:B-1----:R-:W-:-:S04]  /*1b50*/  LEA R18, P1, R8, c[0x0][0x160], 0x1 ;  /* 0x0000580008127a11 */ /* 0x002fc800078208ff */
[----:B------:R-:W-:-:S05]  /*1b60*/  LEA.HI.X R19, R8, c[0x0][0x164], R5, 0x1, P1 ;  /* 0x0000590008137a11 */ /* 0x000fca00008f0c05 */
[----:B------:R-:W-:Y:S01]  /*1b70*/  @!PT LDS RZ, [RZ] ;  /* 0x00000000fffff984 */ /* 0x000fe20000000800 */
[----:B------:R-:W-:Y:S01]  /*1b80*/  @!PT LDS RZ, [RZ] ;  /* 0x00000000fffff984 */ /* 0x000fe20000000800 */
[----:B------:R-:W-:Y:S01]  /*1b90*/  @!PT LDS RZ, [RZ] ;  /* 0x00000000fffff984 */ /* 0x000fe20000000800 */
[----:B------:R1:W-:Y:S04]  /*1ba0*/  LDGSTS.E.BYPASS.LTC128B.128 [R216+0x2000], [R18.64+0x80] ;  /* 0x0200008012d87fae */ /* 0x0003e8000b901d4c */
.L_x_693:
[----:B------:R-:W-:Y:S05]  /*1bb0*/  BSYNC B0 ;  /* 0x0000000000007941 */ /* 0x000fea0003800000 */
.L_x_692:
[----:B-1----:R-:W-:Y:S01]  /*1bc0*/  IADD3 R19, R222, 0x10, RZ ;  /* 0x00000010de137810 */ /* 0x002fe20007ffe0ff */
[----:B------:R-:W-:Y:S03]  /*1bd0*/  BSSY B0, `(.L_x_694) ;  /* 0x000001c000007945 */ /* 0x000fe60003800000 */
[----:B------:R-:W-:-:S13]  /*1be0*/  ISETP.GE.AND P1, PT, R19, R208, PT ;  /* 0x000000d01300720c */ /* 0x000fda0003f26270 */
[----:B------:R-:W-:Y:S05]  /*1bf0*/  @P1 BRA `(.L_x_695) ;  /* 0x0000019000001947 */ /* 0x000fea0003800000 */
[----:B------:R-:W-:Y:S01]  /*1c00*/  IADD3 R8, P1, R28, 0x10, RZ ;  /* 0x000000101c087810 */ /* 0x000fe20007f3e0ff */
[----:B------:R-:W-:Y:S01]  /*1c10*/  IMAD.MOV.U32 R30, RZ, RZ, R16 ;  /* 0x000000ffff1e7224 */ /* 0x000fe200078e0010 */
[----:B------:R-:W-:Y:S02]  /*1c20*/  ISETP.GE.AND P2, PT, R218, c[0x0][0x220], PT ;  /* 0x00008800da007a0c */ /* 0x000fe40003f46270 */
[----:B------:R-:W-:Y:S01]  /*1c30*/  MOV R31, R27 ;  /* 0x0000001b001f7202 */ /* 0x000fe20000000f00 */
[----:B------:R-:W-:Y:S01]  /*1c40*/  IMAD.X R5, RZ, RZ, R29, P1 ;  /* 0x000000ffff057224 */ /* 0x000fe200008e061d */
[----:B------:R-:W-:-:S03]  /*1c50*/  ISETP.GE.AND P1, PT, R209, c[0x0][0x220], PT ;  /* 0x00008800d1007a0c */ /* 0x000fc60003f26270 */
[----:B------:R-:W-:Y:S02]  /*1c60*/  IMAD R5, R5, c[0x0][0x190], RZ ;  /* 0x0000640005057a24 */ /* 0x000fe400078e02ff */
[----:B------:R-:W-:-:S04]  /*1c70*/  IMAD.WIDE.U32 R30, R8, c[0x0][0x190], R30 ;  /* 0x00006400081e7a25 */ /* 0x000fc800078e001e */
[----:B------:R-:W-:Y:S01]  /*1c80*/  IMAD R5, R8, c[0x0][0x194], R5 ;  /* 0x0000650008057a24 */ /* 0x000fe200078e0205 */
[----:B------:R-:W-:Y:S01]  /*1c90*/  @!P2 LEA R8, P3, R30, c[0x0][0x160], 0x1 ;  /* 0x000058001e08aa11 */ /* 0x000fe200078608ff */
[----:B------:R1:W-:Y:S02]  /*1ca0*/  @P2 STS.128 [R216+0x800], RZ ;  /* 0x000800ffd8002388 */ /* 0x0003e40000000c00 */
[----:B------:R-:W-:-:S05]  /*1cb0*/  IMAD.IADD R5, R31, 0x1, R5 ;  /* 0x000000011f057824 */ /* 0x000fca00078e0205 */
[----:B------:R-:W-:-:S05]  /*1cc0*/  @!P2 LEA.HI.X R9, R30, c[0x0][0x164], R5, 0x1, P3 ;  /* 0x000059001e09aa11 */ /* 0x000fca00018f0c05 */
[----:B------:R-:W-:Y:S01]  /*1cd0*/  @!PT LDS RZ, [RZ] ;  /* 0x00000000fffff984 */ /* 0x000fe20000000800 */
[----:B------:R-:W-:Y:S01]  /*1ce0*/  @!PT LDS RZ, [RZ] ;  /* 0x00000000fffff984 */ /* 0x000fe20000000800 */
[----:B------:R-:W-:Y:S01]  /*1cf0*/  @!PT LDS RZ, [RZ] ;  /* 0x00000000fffff984 */ /* 0x000fe20000000800 */
[----:B------:R1:W-:Y:S04]  /*1d00*/  @!P2 LDGSTS.E.BYPASS.LTC128B.128 [R216+0x800], [R8.64] ;  /* 0x0080000008d8afae */ /* 0x0003e8000b901d4c */
        /* <DEDUP_REMOVED lines=8> */
.L_x_695:
[----:B------:R-:W-:Y:S05]  /*1d90*/  BSYNC B0 ;  /* 0x0000000000007941 */ /* 0x000fea0003800000 */
.L_x_694:
        /* <DEDUP_REMOVED lines=29> */
.L_x_697:
[----:B------:R-:W-:Y:S05]  /*1f70*/  BSYNC B0 ;  /* 0x0000000000007941 */ /* 0x000fea0003800000 */
.L_x_696:
[----:B------:R-:W-:Y:S01]  /*1f80*/  IADD3 R5, R222, 0x30, RZ ;  /* 0x00000030de057810 */ /* 0x000fe20007ffe0ff */
[----:B------:R-:W-:Y:S03]  /*1f90*/  BSSY B0, `(.L_x_698) ;  /* 0x000001b000007945 */ /* 0x000fe60003800000 */
[----:B------:R-:W-:-:S13]  /*1fa0*/  ISETP.GE.AND P1, PT, R5, R208, PT ;  /* 0x000000d00500720c */ /* 0x000fda0003f26270 */
[----:B------:R-:W-:Y:S05]  /*1fb0*/  @P1 BRA `(.L_x_699) ;  /* 0x0000018000001947 */ /* 0x000fea0003800000 */
[----:B------:R-:W-:Y:S02]  /*1fc0*/  IADD3 R8, P1, R28, 0x30, RZ ;  /* 0x000000301c087810 */ /* 0x000fe40007f3e0ff */
        /* <DEDUP_REMOVED lines=17> */
[----:B--2---:R-:W-:-:S04]  /*20e0*/  LEA R26, P1, R16, c[0x0][0x160], 0x1 ;  /* 0x00005800101a7a11 */ /* 0x004fc800078208ff */
[----:B------:R-:W-:-:S05]  /*20f0*/  LEA.HI.X R27, R16, c[0x0][0x164], R7, 0x1, P1 ;  /* 0x00005900101b7a11 */ /* 0x000fca00008f0c07 */
[----:B------:R-:W-:Y:S01]  /*2100*/  @!PT LDS RZ, [RZ] ;  /* 0x00000000fffff984 */ /* 0x000fe20000000800 */
[----:B------:R-:W-:Y:S01]  /*2110*/  @!PT LDS RZ, [RZ] ;  /* 0x00000000fffff984 */ /* 0x000fe20000000800 */
[----:B------:R-:W-:Y:S01]  /*2120*/  @!PT LDS RZ, [RZ] ;  /* 0x00000000fffff984 */ /* 0x000fe20000000800 */
[----:B------:R2:W-:Y:S04]  /*2130*/  LDGSTS.E.BYPASS.LTC128B.128 [R216+0x3800], [R26.64+0x80] ;  /* 0x038000801ad87fae */ /* 0x0005e8000b901d4c */
.L_x_699:
[----:B------:R-:W-:Y:S05]  /*2140*/  BSYNC B0 ;  /* 0x0000000000007941 */ /* 0x000fea0003800000 */
.L_x_698:
[----:B------:R-:W-:Y:S01]  /*2150*/  IADD3 R215, R134, -0x1, RZ ;  /* 0xffffffff86d77810 */ /* 0x000fe20007ffe0ff */
[----:B------:R-:W-:Y:S04]  /*2160*/  BSSY B0, `(.L_x_700) ;  /* 0x0000016000007945 */ /* 0x000fe80003800000 */
[----:B------:R-:W-:-:S04]  /*2170*/  IMAD.SHL.U32 R7, R215, 0x80, RZ ;  /* 0x00000080d7077824 */ /* 0x000fc800078e00ff */
[----:B------:R-:W-:-:S05]  /*2180*/  IMAD.IADD R8, R132, 0x1, -R7 ;  /* 0x0000000184087824 */ /* 0x000fca00078e0a07 */
[----:B------:R-:W-:-:S13]  /*2190*/  ISETP.GE.AND P1, PT, R222, R8, PT ;  /* 0x00000008de00720c */ /* 0x000fda0003f26270 */
[----:B------:R-:W-:Y:S05]  /*21a0*/  @P1 BRA `(.L_x_701) ;  /* 0x0000011000001947 */ /* 0x000fea0003800000 */
[----:B------:R-:W-:Y:S02]  /*21b0*/  ISETP.GE.AND P2, PT, R218, c[0x0][0x220], PT ;  /* 0x00008800da007a0c */ /* 0x000fe40003f46270 */
[----:B------:R-:W-:-:S11]  /*21c0*/  ISETP.GE.AND P1, PT, R209, c[0x0][0x220], PT ;  /* 0x00008800d1007a0c */ /* 0x000fd60003f26270 */
[C---:B------:R-:W-:Y:S01]  /*21d0*/  @!P2 LEA R16, P3, R188.reuse, c[0x0][0x168], 0x1 ;  /* 0x00005a00bc10aa11 */ /* 0x040fe200078608ff */
[----:B------:R3:W-:Y:S03]  /*21e0*/  @P2 STS.128 [R216+0x4000], RZ ;  /* 0x004000ffd8002388 */ /* 0x0007e60000000c00 */
[----:B------:R-:W-:-:S05]  /*21f0*/  @!P2 LEA.HI.X R17, R188, c[0x0][0x16c], R189, 0x1, P3 ;  /* 0x00005b00bc11aa11 */ /* 0x000fca00018f0cbd */
[----:B------:R-:W-:Y:S01]  /*2200*/  @!PT LDS RZ, [RZ] ;  /* 0x00000000fffff984 */ /* 0x000fe20000000800 */
[----:B------:R-:W-:Y:S01]  /*2210*/  @!PT LDS RZ, [RZ] ;  /* 0x00000000fffff984 */ /* 0x000fe20000000800 */
[----:B------:R-:W-:Y:S01]  /*2220*/  @!PT LDS RZ, [RZ] ;  /* 0x00000000fffff984 */ /* 0x000fe20000000800 */
[----:B------:R3:W-:Y:S04]  /*2230*/  @!P2 LDGSTS.E.BYPASS.LTC128B.128 [R216+0x4000], [R16.64] ;  /* 0x0400000010d8afae */ /* 0x0007e8000b901d4c */
[----:B------:R3:W-:Y:S01]  /*2240*/  @P1 STS.128 [R216+0x8000], RZ ;  /* 0x008000ffd8001388 */ /* 0x0007e20000000c00 */
[----:B------:R-:W-:Y:S05]  /*2250*/  @P1 BRA `(.L_x_701) ;  /* 0x0000006000001947 */ /* 0x000fea0003800000 */
[----:B---3--:R-:W-:-:S04]  /*2260*/  LEA R16, P1, R188, c[0x0][0x168], 0x1 ;  /* 0x00005a00bc107a11 */ /* 0x008fc800078208ff */
[----:B------:R-:W-:-:S05]  /*2270*/  LEA.HI.X R17, R188, c[0x0][0x16c], R189, 0x1, P1 ;  /* 0x00005b00bc117a11 */ /* 0x000fca00008f0cbd */
[----:B------:R-:W-:Y:S01]  /*2280*/  @!PT LDS RZ, [RZ] ;  /* 0x00000000fffff984 */ /* 0x000fe20000000800 */
[----:B------:R-:W-:Y:S01]  /*2290*/  @!PT LDS RZ, [RZ] ;  /* 0x00000000fffff984 */ /* 0x000fe20000000800 */
[----:B------:R-:W-:Y:S01]  /*22a0*/  @!PT LDS RZ, [RZ] ;  /* 0x00000000fffff984 */ /* 0x000fe20000000800 */
[----:B------:R3:W-:Y:S04]  /*22b0*/  LDGSTS.E.BYPASS.LTC128B.128 [R216+0x8000], [R16.64+0x80] ;  /* 0x0800008010d87fae */ /* 0x0007e8000b901d4c */
.L_x_701:
[----:B------:R-:W-:Y:S05]  /*22c0*/  BSYNC B0 ;  /* 0x0000000000007941 */ /* 0x000fea0003800000 */
.L_x_700:
[----:B------:R-:W-:Y:S01]  /*22d0*/  ISETP.GE.AND P1, PT, R19, R8, PT ;  /* 0x000000081300720c */ /* 0x000fe20003f26270 */
[----:B------:R-:W-:Y:S01]  /*22e0*/  IMAD.MOV.U32 R133, RZ, RZ, c[0x0][0x198] ;  /* 0x00006600ff857624 */ /* 0x000fe200078e00ff */
[----:B------:R-:W-:Y:S03]  /*22f0*/  BSSY B0, `(.L_x_702) ;  /* 0x0000017000007945 */ /* 0x000fe60003800000 */
[C---:B------:R-:W-:Y:S01]  /*2300*/  IMAD.SHL.U32 R211, R133.reuse, 0x10, RZ ;  /* 0x0000001085d37824 */ /* 0x040fe200078e00ff */
[----:B------:R-:W-:-:S07]  /*2310*/  SHF.L.U64.HI R210, R133, R220, c[0x0][0x19c] ;  /* 0x0000670085d27619 */ /* 0x000fce00000102dc */
[----:B------:R-:W-:Y:S05]  /*2320*/  @P1 BRA `(.L_x_703) ;  /* 0x0000013000001947 */ /* 0x000fea0003800000 */
[----:B------:R-:W-:Y:S02]  /*2330*/  ISETP.GE.AND P2, PT, R218, c[0x0][0x220], PT ;  /* 0x00008800da007a0c */ /* 0x000fe40003f46270 */
[----:B---3--:R-:W-:Y:S02]  /*2340*/  IADD3 R16, P3, R211, R188, RZ ;  /* 0x000000bcd3107210 */ /* 0x008fe40007f7e0ff */
[----:B------:R-:W-:-:S03]  /*2350*/  ISETP.GE.AND P1, PT, R209, c[0x0][0x220], PT ;  /* 0x00008800d1007a0c */ /* 0x000fc60003f26270 */
[----:B------:R-:W-:-:S06]  /*2360*/  IMAD.X R11, R210, 0x1, R189, P3 ;  /* 0x00000001d20b7824 */ /* 0x000fcc00018e06bd */
[C---:B--2---:R-:W-:Y:S01]  /*2370*/  @!P2 LEA R26, P3, R16.reuse, c[0x0][0x168], 0x1 ;  /* 0x00005a00101aaa11 */ /* 0x044fe200078608ff */
        /* <DEDUP_REMOVED lines=14> */
.L_x_703:
[----:B------:R-:W-:Y:S05]  /*2460*/  BSYNC B0 ;  /* 0x0000000000007941 */ /* 0x000fea0003800000 */
.L_x_702:
[----:B------:R-:W-:Y:S01]  /*2470*/  ISETP.GE.AND P1, PT, R9, R8, PT ;  /* 0x000000080900720c */ /* 0x000fe20003f26270 */
[----:B------:R-:W-:-:S12]  /*2480*/  BSSY B0, `(.L_x_704) ;  /* 0x0000016000007945 */ /* 0x000fd80003800000 */
[----:B------:R-:W-:Y:S05]  /*2490*/  @P1 BRA `(.L_x_705) ;  /* 0x0000014000001947 */ /* 0x000fea0003800000 */
[----:B------:R-:W-:Y:S01]  /*24a0*/  ISETP.GE.AND P2, PT, R218, c[0x0][0x220], PT ;  /* 0x00008800da007a0c */ /* 0x000fe20003f46270 */
[----:B------:R-:W-:Y:S01]  /*24b0*/  IMAD.MOV.U32 R18, RZ, RZ, c[0x0][0x19c] ;  /* 0x00006700ff127624 */ /* 0x000fe200078e00ff */
[----:B---3--:R-:W-:Y:S02]  /*24c0*/  LEA R16, P3, R133, R188, 0x5 ;  /* 0x000000bc85107211 */ /* 0x008fe400078628ff */
[----:B------:R-:W-:Y:S02]  /*24d0*/  ISETP.GE.AND P1, PT, R209, c[0x0][0x220], PT ;  /* 0x00008800d1007a0c */ /* 0x000fe40003f26270 */
[----:B------:R-:W-:-:S07]  /*24e0*/  LEA.HI.X R11, R133, R189, R18, 0x5, P3 ;  /* 0x000000bd850b7211 */ /* 0x000fce00018f2c12 */
        /* <DEDUP_REMOVED lines=15> */
.L_x_705:
[----:B------:R-:W-:Y:S05]  /*25e0*/  BSYNC B0 ;  /* 0x0000000000007941 */ /* 0x000fea0003800000 */
.L_x_704:
[----:B------:R-:W-:Y:S01]  /*25f0*/  ISETP.GE.AND P1, PT, R5, R8, PT ;  /* 0x000000080500720c */ /* 0x000fe20003f26270 */
[----:B------:R-:W-:-:S12]  /*2600*/  BSSY B0, `(.L_x_706) ;  /* 0x0000017000007945 */ /* 0x000fd80003800000 */
[----:B------:R-:W-:Y:S05]  /*2610*/  @P1 BRA `(.L_x_707) ;  /* 0x0000015000001947 */ /* 0x000fea0003800000 */
[----:B------:R-:W-:Y:S01]  /*2620*/  ISETP.GE.AND P2, PT, R218, c[0x0][0x220], PT ;  /* 0x00008800da007a0c */ /* 0x000fe20003f46270 */
[----:B------:R-:W-:Y:S01]  /*2630*/  ULDC UR4, c[0x0][0x19c] ;  /* 0x0000670000047ab9 */ /* 0x000fe20000000800 */
[----:B--2---:R-:W-:Y:S01]  /*2640*/  IMAD.WIDE.U32 R26, R133, 0x30, R188 ;  /* 0x00000030851a7825 */ /* 0x004fe200078e00bc */
[----:B------:R-:W-:Y:S01]  /*2650*/  UIMAD UR4, UR4, 0x30, URZ ;  /* 0x00000030040478a4 */ /* 0x000fe2000f8e023f */
[----:B------:R-:W-:-:S05]  /*2660*/  ISETP.GE.AND P1, PT, R209, c[0x0][0x220], PT ;  /* 0x00008800d1007a0c */ /* 0x000fca0003f26270 */
[----:B------:R-:W-:-:S04]  /*2670*/  IADD3 R11, R27, UR4, RZ ;  /* 0x000000041b0b7c10 */ /* 0x000fc8000fffe0ff */
[C---:B---3--:R-:W-:Y:S01]  /*2680*/  @!P2 LEA R16, P3, R26.reuse, c[0x0][0x168], 0x1 ;  /* 0x00005a001a10aa11 */ /* 0x048fe200078608ff */
        /* <DEDUP_REMOVED lines=14> */
.L_x_707:
[----:B------:R-:W-:Y:S05]  /*2770*/  BSYNC B0 ;  /* 0x0000000000007941 */ /* 0x000fea0003800000 */
.L_x_706:
[----:B--23--:R-:W-:Y:S01]  /*2780*/  IADD3 R17, R222, 0x40, RZ ;  /* 0x00000040de117810 */ /* 0x00cfe20007ffe0ff */
[----:B------:R-:W-:Y:S03]  /*2790*/  BSSY B0, `(.L_x_708) ;  /* 0x0000017000007945 */ /* 0x000fe60003800000 */
[----:B------:R-:W-:-:S13]  /*27a0*/  ISETP.GE.AND P1, PT, R17, R8, PT ;  /* 0x000000081100720c */ /* 0x000fda0003f26270 */
[----:B------:R-:W-:Y:S05]  /*27b0*/  @P1 BRA `(.L_x_709) ;  /* 0x0000014000001947 */ /* 0x000fea0003800000 */
[----:B------:R-:W-:Y:S01]  /*27c0*/  ISETP.GE.AND P2, PT, R218, c[0x0][0x220], PT ;  /* 0x00008800da007a0c */ /* 0x000fe20003f46270 */
[----:B------:R-:W-:Y:S01]  /*27d0*/  IMAD.MOV.U32 R16, RZ, RZ, c[0x0][0x19c] ;  /* 0x00006700ff107624 */ /* 0x000fe200078e00ff */
[----:B------:R-:W-:Y:S02]  /*27e0*/  LEA R11, P3, R133, R188, 0x6 ;  /* 0x000000bc850b7211 */ /* 0x000fe400078630ff */
[----:B------:R-:W-:Y:S02]  /*27f0*/  ISETP.GE.AND P1, PT, R209, c[0x0][0x220], PT ;  /* 0x00008800d1007a0c */ /* 0x000fe40003f26270 */
[----:B------:R-:W-:-:S07]  /*2800*/  LEA.HI.X R16, R133, R189, R16, 0x6, P3 ;  /* 0x000000bd85107211 */ /* 0x000fce00018f3410 */
        /* <DEDUP_REMOVED lines=15> */
.L_x_709:
[----:B------:R-:W-:Y:S05]  /*2900*/  BSYNC B0 ;  /* 0x0000000000007941 */ /* 0x000fea0003800000 */
.L_x_708:
[----:B------:R-:W-:Y:S01]  /*2910*/  IADD3 R15, R222, 0x50, RZ ;  /* 0x00000050de0f7810 */ /* 0x000fe20007ffe0ff */
[----:B------:R-:W-:Y:S03]  /*2920*/  BSSY B0, `(.L_x_710) ;  /* 0x0000018000007945 */ /* 0x000fe60003800000 */
[----:B------:R-:W-:-:S13]  /*2930*/  ISETP.GE.AND P1, PT, R15, R8, PT ;  /* 0x000000080f00720c */ /* 0x000fda0003f26270 */
[----:B------:R-:W-:Y:S05]  /*2940*/  @P1 BRA `(.L_x_711) ;  /* 0x0000015000001947 */ /* 0x000fea0003800000 */
[----:B------:R-:W-:Y:S01]  /*2950*/  ISETP.GE.AND P2, PT, R218, c[0x0][0x220], PT ;  /* 0x00008800da007a0c */ /* 0x000fe20003f46270 */
[----:B------:R-:W-:Y:S01]  /*2960*/  ULDC UR4, c[0x0][0x19c] ;  /* 0x0000670000047ab9 */ /* 0x000fe20000000800 */
[----:B------:R-:W-:Y:S01]  /*2970*/  IMAD.WIDE.U32 R28, R133, 0x50, R188 ;  /* 0x00000050851c7825 */ /* 0x000fe200078e00bc */
[----:B------:R-:W-:Y:S01]  /*2980*/  UIMAD UR4, UR4, 0x50, URZ ;  /* 0x00000050040478a4 */ /* 0x000fe2000f8e023f */
[----:B------:R-:W-:-:S05]  /*2990*/  ISETP.GE.AND P1, PT, R209, c[0x0][0x220], PT ;  /* 0x00008800d1007a0c */ /* 0x000fca0003f26270 */
[----:B------:R-:W-:-:S04]  /*29a0*/  IADD3 R11, R29, UR4, RZ ;  /* 0x000000041d0b7c10 */ /* 0x000fc8000fffe0ff */
        /* <DEDUP_REMOVED lines=15> */
.L_x_711:
[----:B------:R-:W-:Y:S05]  /*2aa0*/  BSYNC B0 ;  /* 0x0000000000007941 */ /* 0x000fea0003800000 */
.L_x_710:
        /* <DEDUP_REMOVED lines=25> */
.L_x_713:
[----:B------:R-:W-:Y:S05]  /*2c40*/  BSYNC B0 ;  /* 0x0000000000007941 */ /* 0x000fea0003800000 */
.L_x_712:
        /* <DEDUP_REMOVED lines=25> */
.L_x_715:
[----:B------:R-:W-:Y:S05]  /*2de0*/  BSYNC B0 ;  /* 0x0000000000007941 */ /* 0x000fea0003800000 */
.L_x_714:
[----:B------:R-:W0:Y:S01]  /*2df0*/  LDGDEPBAR ;  /* 0x00000000000079af */ /* 0x000e220000000000 */
[----:B------:R-:W-:Y:S01]  /*2e00*/  SHF.R.S32.HI R16, RZ, 0x4, R25 ;  /* 0x00000004ff107819 */ /* 0x000fe20000011419 */
[----:B------:R-:W-:Y:S01]  /*2e10*/  IMAD.SHL.U32 R4, R4, 0x40, RZ ;  /* 0x0000004004047824 */ /* 0x000fe200078e00ff */
[C---:B------:R-:W-:Y:S01]  /*2e20*/  ISETP.GE.AND P2, PT, R222.reuse, R8, PT ;  /* 0x00000008de00720c */ /* 0x040fe20003f46270 */
[----:B------:R-:W-:Y:S01]  /*2e30*/  IMAD.SHL.U32 R23, R23, 0x40, RZ ;  /* 0x0000004017177824 */ /* 0x000fe200078e00ff */
[----:B------:R-:W-:Y:S01]  /*2e40*/  LEA.HI R25, R25, R16, RZ, 0x1 ;  /* 0x0000001019197211 */ /* 0x000fe200078f08ff */
[----:B------:R-:W-:Y:S01]  /*2e50*/  IMAD.SHL.U32 R29, R222, 0x8, RZ ;  /* 0x00000008de1d7824 */ /* 0x000fe200078e00ff */
[----:B------:R-:W-:Y:S01]  /*2e60*/  SHF.R.S32.HI R214, RZ, 0x1f, R21 ;  /* 0x0000001fffd67819 */ /* 0x000fe20000011415 */
[----:B------:R-:W-:Y:S01]  /*2e70*/  IMAD.SHL.U32 R190, R10, 0x2, RZ ;  /* 0x000000020abe7824 */ /* 0x000fe200078e00ff */
[----:B------:R-:W-:Y:S01]  /*2e80*/  LOP3.LUT R25, R25, 0xfffffffe, RZ, 0xc0, !PT ;  /* 0xfffffffe19197812 */ /* 0x000fe200078ec0ff */
[----:B------:R-:W-:Y:S01]  /*2e90*/  BSSY B0, `(.L_x_716) ;  /* 0x0000035000007945 */ /* 0x000fe20003800000 */
[----:B------:R-:W-:-:S02]  /*2ea0*/  LEA.HI R214, R214, R21, RZ, 0x2 ;  /* 0x00000015d6d67211 */ /* 0x000fc400078f10ff */
[----:B------:R-:W-:Y:S01]  /*2eb0*/  SHF.R.S32.HI R21, RZ, 0x1f, R12 ;  /* 0x0000001fff157819 */ /* 0x000fe2000001140c */
[----:B------:R-:W-:Y:S01]  /*2ec0*/  IMAD.IADD R25, R16, 0x1, -R25 ;  /* 0x0000000110197824 */ /* 0x000fe200078e0a19 */
[C---:B------:R-:W-:Y:S02]  /*2ed0*/  LOP3.LUT P4, RZ, R206.reuse, 0x4, RZ, 0xc0, !PT ;  /* 0x00000004ceff7812 */ /* 0x040fe4000788c0ff */
[C---:B------:R-:W-:Y:S01]  /*2ee0*/  LOP3.LUT P3, RZ, R206.reuse, 0x2, RZ, 0xc0, !PT ;  /* 0x00000002ceff7812 */ /* 0x040fe2000786c0ff */
[----:B------:R-:W-:Y:S01]  /*2ef0*/  IMAD.SHL.U32 R206, R206, 0x40, RZ ;  /* 0x00000040cece7824 */ /* 0x000fe200078e00ff */
[----:B------:R-:W-:Y:S01]  /*2f00*/  LOP3.LUT R4, R4, 0x1c0, RZ, 0xc0, !PT ;  /* 0x000001c004047812 */ /* 0x000fe200078ec0ff */
[----:B--2---:R-:W-:Y:S01]  /*2f10*/  IMAD.SHL.U32 R27, R25, 0x8, RZ ;  /* 0x00000008191b7824 */ /* 0x004fe200078e00ff */
[----:B------:R-:W-:Y:S02]  /*2f20*/  LEA.HI R21, R21, R12, RZ, 0x2 ;  /* 0x0000000c15157211 */ /* 0x000fe400078f10ff */
[----:B------:R-:W-:Y:S01]  /*2f30*/  LOP3.LUT R206, R206, 0x1c0, RZ, 0xc0, !PT ;  /* 0x000001c0cece7812 */ /* 0x000fe200078ec0ff */
[----:B------:R-:W-:-:S04]  /*2f40*/  DEPBAR.LE SB0, 0x0 ;  /* 0x000080000000791a */ /* 0x000fc80000000000 */
[----:B------:R-:W-:Y:S01]  /*2f50*/  BAR.SYNC.DEFER_BLOCKING 0x0 ;  /* 0x0000000000007b1d */ /* 0x000fe20000010000 */
[----:B------:R-:W-:Y:S02]  /*2f60*/  LOP3.LUT R27, R4, 0x8, R27, 0xf8, !PT ;  /* 0x00000008041b7812 */ /* 0x000fe400078ef81b */
[----:B------:R-:W-:Y:S01]  /*2f70*/  LOP3.LUT R213, R21, 0xfffffffc, RZ, 0xc0, !PT ;  /* 0xfffffffc15d57812 */ /* 0x000fe200078ec0ff */
[C---:B------:R-:W-:Y:S01]  /*2f80*/  IMAD R21, R12.reuse, 0x10, R14 ;  /* 0x000000100c157824 */ /* 0x040fe200078e020e */
[----:B------:R-:W-:Y:S02]  /*2f90*/  SHF.R.U32.HI R4, RZ, 0x3, R4 ;  /* 0x00000003ff047819 */ /* 0x000fe40000011604 */
[----:B------:R-:W-:Y:S01]  /*2fa0*/  LOP3.LUT R23, R23, 0xfffffe00, RZ, 0xc0, !PT ;  /* 0xfffffe0017177812 */ /* 0x000fe200078ec0ff */
[----:B------:R-:W-:Y:S01]  /*2fb0*/  IMAD.IADD R213, R12, 0x1, -R213 ;  /* 0x000000010cd57824 */ /* 0x000fe200078e0ad5 */
[----:B------:R-:W-:Y:S02]  /*2fc0*/  SHF.R.S32.HI R214, RZ, 0x2, R214 ;  /* 0x00000002ffd67819 */ /* 0x000fe400000114d6 */
[----:B------:R-:W-:Y:S01]  /*2fd0*/  LOP3.LUT R29, R206, 0x8, R29, 0xf8, !PT ;  /* 0x00000008ce1d7812 */ /* 0x000fe200078ef81d */
[----:B------:R-:W-:Y:S01]  /*2fe0*/  IMAD R207, R12, 0x400, R23 ;  /* 0x000004000ccf7824 */ /* 0x000fe200078e0217 */
[----:B------:R-:W-:-:S02]  /*2ff0*/  SHF.R.U32.HI R206, RZ, 0x3, R206 ;  /* 0x00000003ffce7819 */ /* 0x000fc400000116ce */
[----:B------:R-:W-:Y:S02]  /*3000*/  LOP3.LUT R4, R27, R4, RZ, 0x3c, !PT ;  /* 0x000000041b047212 */ /* 0x000fe400078e3cff */
[----:B------:R-:W-:Y:S02]  /*3010*/  IADD3 R21, R21, 0x1, R214 ;  /* 0x0000000115157810 */ /* 0x000fe40007ffe0d6 */
[----:B------:R-:W-:Y:S01]  /*3020*/  LOP3.LUT R206, R29, R206, RZ, 0x3c, !PT ;  /* 0x000000ce1dce7212 */ /* 0x000fe200078e3cff */
[----:B------:R-:W-:Y:S01]  /*3030*/  IMAD.IADD R207, R4, 0x1, R207 ;  /* 0x0000000104cf7824 */ /* 0x000fe200078e02cf */
[----:B------:R-:W-:Y:S02]  /*3040*/  LEA R172, P1, R38, c[0x0][0x170], 0x1 ;  /* 0x00005c0026ac7a11 */ /* 0x000fe400078208ff */
[----:B------:R-:W-:Y:S01]  /*3050*/  IADD3 R37, R132, R21, -R217 ;  /* 0x0000001584257210 */ /* 0x000fe20007ffe8d9 */
[----:B------:R2:W-:Y:S01]  /*3060*/  @P2 STS.128 [R216+0xc000], RZ ;  /* 0x00c000ffd8002388 */ /* 0x0005e20000000c00 */
[----:B------:R-:W-:Y:S01]  /*3070*/  IMAD R206, R25, 0x200, R206 ;  /* 0x0000020019ce7824 */ /* 0x000fe200078e02ce */
[----:B------:R-:W-:Y:S01]  /*3080*/  LOP3.LUT R4, R4, R23, RZ, 0xfc, !PT ;  /* 0x0000001704047212 */ /* 0x000fe200078efcff */
[----:B------:R-:W-:Y:S01]  /*3090*/  IMAD.SHL.U32 R207, R207, 0x2, RZ ;  /* 0x00000002cfcf7824 */ /* 0x000fe200078e00ff */
[----:B------:R2:W-:Y:S01]  /*30a0*/  @P2 STS.128 [R216+0x10000], RZ ;  /* 0x010000ffd8002388 */ /* 0x0005e20000000c00 */
[----:B------:R-:W-:-:S02]  /*30b0*/  SEL R3, R3, 0xffffffe0, !P4 ;  /* 0xffffffe003037807 */ /* 0x000fc40006000000 */
[----:B------:R-:W-:Y:S02]  /*30c0*/  LOP3.LUT R190, R190, 0x6, RZ, 0xc0, !PT ;  /* 0x00000006bebe7812 */ /* 0x000fe400078ec0ff */
[----:B------:R-:W-:Y:S02]  /*30d0*/  SEL R6, R6, 0xfffffff0, !P3 ;  /* 0xfffffff006067807 */ /* 0x000fe40005800000 */
[----:B------:R-:W-:Y:S02]  /*30e0*/  LEA.HI.X R173, R38, c[0x0][0x174], R36, 0x1, P1 ;  /* 0x00005d0026ad7a11 */ /* 0x000fe400008f0c24 */
[----:B------:R-:W-:Y:S01]  /*30f0*/  IADD3 R37, R37, c[0x0][0x2e8], RZ ;  /* 0x0000ba0025257a10 */ /* 0x000fe20007ffe0ff */
[----:B------:R-:W-:Y:S05]  /*3100*/  @P2 BRA `(.L_x_717) ;  /* 0x000000d000002947 */ /* 0x000fea0003800000 */
[----:B------:R-:W-:Y:S02]  /*3110*/  ISETP.GE.AND P2, PT, R218, c[0x0][0x220], PT ;  /* 0x00008800da007a0c */ /* 0x000fe40003f46270 */
[----:B------:R-:W-:-:S11]  /*3120*/  ISETP.GE.AND P1, PT, R209, c[0x0][0x220], PT ;  /* 0x00008800d1007a0c */ /* 0x000fd60003f26270 */
[----:B------:R3:W-:Y:S04]  /*3130*/  @P2 STS.128 [R216+0xc000], RZ ;  /* 0x00c000ffd8002388 */ /* 0x0007e80000000c00 */
[----:B------:R-:W-:Y:S01]  /*3140*/  @!PT LDS RZ, [RZ] ;  /* 0x00000000fffff984 */ /* 0x000fe20000000800 */
[----:B------:R-:W-:Y:S01]  /*3150*/  @!PT LDS RZ, [RZ] ;  /* 0x00000000fffff984 */ /* 0x000fe20000000800 */
[----:B------:R-:W-:Y:S01]  /*3160*/  @!PT LDS RZ, [RZ] ;  /* 0x00000000fffff984 */ /* 0x000fe20000000800 */
[----:B------:R3:W-:Y:S04]  /*3170*/  @!P2 LDGSTS.E.BYPASS.LTC128B.128 [R216+0xc000], [R172.64] ;  /* 0x0c000000acd8afae */ /* 0x0007e8000b901d4c */
[----:B------:R3:W-:Y:S01]  /*3180*/  @P1 STS.128 [R216+0x10000], RZ ;  /* 0x010000ffd8001388 */ /* 0x0007e20000000c00 */
[----:B------:R-:W-:Y:S05]  /*3190*/  @P1 BRA `(.L_x_717) ;  /* 0x0000004000001947 */ /* 0x000fea0003800000 */
[----:B------:R-:W-:Y:S01]  /*31a0*/  @!PT LDS RZ, [RZ] ;  /* 0x00000000fffff984 */ /* 0x000fe20000000800 */
[----:B------:R-:W-:Y:S01]  /*31b0*/  @!PT LDS RZ, [RZ] ;  /* 0x00000000fffff984 */ /* 0x000fe20000000800 */
[----:B------:R-:W-:Y:S01]  /*31c0*/  @!PT LDS RZ, [RZ] ;  /* 0x00000000fffff984 */ /* 0x000fe20000000800 */
[----:B------:R4:W-:Y:S02]  /*31d0*/  LDGSTS.E.BYPASS.LTC128B.128 [R216+0x10000], [R172.64+0x80] ;  /* 0x10000080acd87fae */ /* 0x0009e4000b901d4c */
.L_x_717:
[----:B------:R-:W-:Y:S05]  /*31e0*/  BSYNC B0 ;  /* 0x0000000000007941 */ /* 0x000fea0003800000 */
.L_x_716:
[----:B------:R-:W-:Y:S01]  /*31f0*/  ISETP.GE.AND P1, PT, R19, R8, PT ;  /* 0x000000081300720c */ /* 0x000fe20003f26270 */
[----:B------:R-:W-:Y:S01]  /*3200*/  IMAD.MOV.U32 R191, RZ, RZ, c[0x0][0x1a0] ;  /* 0x00006800ffbf7624 */ /* 0x000fe200078e00ff */
[----:B------:R-:W-:Y:S03]  /*3210*/  BSSY B0, `(.L_x_718) ;  /* 0x0000017000007945 */ /* 0x000fe60003800000 */
[C---:B------:R-:W-:Y:S01]  /*3220*/  IMAD.SHL.U32 R221, R191.reuse, 0x10, RZ ;  /* 0x00000010bfdd7824 */ /* 0x040fe200078e00ff */
[----:B------:R-:W-:-:S07]  /*3230*/  SHF.L.U64.HI R220, R191, R220, c[0x0][0x1a4] ;  /* 0x00006900bfdc7619 */ /* 0x000fce00000102dc */
[----:B------:R1:W-:Y:S04]  /*3240*/  @P1 STS.128 [R216+0xc800], RZ ;  /* 0x00c800ffd8001388 */ /* 0x0003e80000000c00 */
[----:B------:R1:W-:Y:S01]  /*3250*/  @P1 STS.128 [R216+0x10800], RZ ;  /* 0x010800ffd8001388 */ /* 0x0003e20000000c00 */
[----:B------:R-:W-:Y:S05]  /*3260*/  @P1 BRA `(.L_x_719) ;  /* 0x0000011000001947 */ /* 0x000fea0003800000 */
[----:B------:R-:W-:Y:S02]  /*3270*/  ISETP.GE.AND P2, PT, R218, c[0x0][0x220], PT ;  /* 0x00008800da007a0c */ /* 0x000fe40003f46270 */
[----:B------:R-:W-:-:S11]  /*3280*/  ISETP.GE.AND P1, PT, R209, c[0x0][0x220], PT ;  /* 0x00008800d1007a0c */ /* 0x000fd60003f26270 */
[C---:B------:R-:W-:Y:S01]  /*3290*/  @!P2 LEA R18, P3, R221.reuse, R172, 0x1 ;  /* 0x000000acdd12a211 */ /* 0x040fe200078608ff */
[----:B------:R1:W-:Y:S03]  /*32a0*/  @P2 STS.128 [R216+0xc800], RZ ;  /* 0x00c800ffd8002388 */ /* 0x0003e60000000c00 */
[----:B------:R-:W-:-:S05]  /*32b0*/  @!P2 LEA.HI.X R19, R221, R173, R220, 0x1, P3 ;  /* 0x000000addd13a211 */ /* 0x000fca00018f0cdc */
[----:B------:R-:W-:Y:S01]  /*32c0*/  @!PT LDS RZ, [RZ] ;  /* 0x00000000fffff984 */ /* 0x000fe20000000800 */
[----:B------:R-:W-:Y:S01]  /*32d0*/  @!PT LDS RZ, [RZ] ;  /* 0x00000000fffff984 */ /* 0x000fe20000000800 */
[----:B------:R-:W-:Y:S01]  /*32e0*/  @!PT LDS RZ, [RZ] ;  /* 0x00000000fffff984 */ /* 0x000fe20000000800 */
[----:B------:R1:W-:Y:S04]  /*32f0*/  @!P2 LDGSTS.E.BYPASS.LTC128B.128 [R216+0xc800], [R18.64] ;  /* 0x0c80000012d8afae */ /* 0x0003e8000b901d4c */
[----:B------:R1:W-:Y:S01]  /*3300*/  @P1 STS.128 [R216+0x10800], RZ ;  /* 0x010800ffd8001388 */ /* 0x0003e20000000c00 */
[----:B------:R-:W-:Y:S05]  /*3310*/  @P1 BRA `(.L_x_719) ;  /* 0x0000006000001947 */ /* 0x000fea0003800000 */
[----:B-1----:R-:W-:-:S04]  /*3320*/  LEA R18, P1, R221, R172, 0x1 ;  /* 0x000000acdd127211 */ /* 0x002fc800078208ff */
[----:B------:R-:W-:-:S05]  /*3330*/  LEA.HI.X R19, R221, R173, R220, 0x1, P1 ;  /* 0x000000addd137211 */ /* 0x000fca00008f0cdc */
[----:B------:R-:W-:Y:S01]  /*3340*/  @!PT LDS RZ, [RZ] ;  /* 0x00000000fffff984 */ /* 0x000fe20000000800 */
[----:B------:R-:W-:Y:S01]  /*3350*/  @!PT LDS RZ, [RZ] ;  /* 0x00000000fffff984 */ /* 0x000fe20000000800 */
[----:B------:R-:W-:Y:S01]  /*3360*/  @!PT LDS RZ, [RZ] ;  /* 0x00000000fffff984 */ /* 0x000fe20000000800 */
[----:B------:R1:W-:Y:S04]  /*3370*/  LDGSTS.E.BYPASS.LTC128B.128 [R216+0x10800], [R18.64+0x80] ;  /* 0x1080008012d87fae */ /* 0x0003e8000b901d4c */
.L_x_719:
[----:B------:R-:W-:Y:S05]  /*3380*/  BSYNC B0 ;  /* 0x0000000000007941 */ /* 0x000fea0003800000 */
.L_x_718:
[----:B------:R-:W-:Y:S01]  /*3390*/  ISETP.GE.AND P1, PT, R9, R8, PT ;  /* 0x000000080900720c */ /* 0x000fe20003f26270 */
[----:B------:R-:W-:-:S12]  /*33a0*/  BSSY B0, `(.L_x_720) ;  /* 0x0000018000007945 */ /* 0x000fd80003800000 */
[----:B------:R1:W-:Y:S04]  /*33b0*/  @P1 STS.128 [R216+0xd000], RZ ;  /* 0x00d000ffd8001388 */ /* 0x0003e80000000c00 */
[----:B------:R1:W-:Y:S01]  /*33c0*/  @P1 STS.128 [R216+0x11000], RZ ;  /* 0x011000ffd8001388 */ /* 0x0003e20000000c00 */
[----:B------:R-:W-:Y:S05]  /*33d0*/  @P1 BRA `(.L_x_721) ;  /* 0x0000014000001947 */ /* 0x000fea0003800000 */
[----:B------:R-:W-:Y:S01]  /*33e0*/  ISETP.GE.AND P2, PT, R218, c[0x0][0x220], PT ;  /* 0x00008800da007a0c */ /* 0x000fe20003f46270 */
[----:B------:R-:W-:Y:S01]  /*33f0*/  IMAD.MOV.U32 R10, RZ, RZ, 0x5 ;  /* 0x00000005ff0a7424 */ /* 0x000fe200078e00ff */
[----:B------:R-:W-:Y:S01]  /*3400*/  ISETP.GE.AND P1, PT, R209, c[0x0][0x220], PT ;  /* 0x00008800d1007a0c */ /* 0x000fe20003f26270 */
[----:B------:R-:W-:-:S03]  /*3410*/  IMAD.SHL.U32 R9, R191, 0x20, RZ ;  /* 0x00000020bf097824 */ /* 0x000fc600078e00ff */
[----:B------:R-:W-:-:S07]  /*3420*/  SHF.L.U64.HI R10, R191, R10, c[0x0][0x1a4] ;  /* 0x00006900bf0a7619 */ /* 0x000fce000001020a */
[C---:B-1----:R-:W-:Y:S01]  /*3430*/  @!P2 LEA R18, P3, R9.reuse, R172, 0x1 ;  /* 0x000000ac0912a211 */ /* 0x042fe200078608ff */
        /* <DEDUP_REMOVED lines=14> */
.L_x_721:
[----:B------:R-:W-:Y:S05]  /*3520*/  BSYNC B0 ;  /* 0x0000000000007941 */ /* 0x000fea0003800000 */
.L_x_720:
[----:B------:R-:W-:Y:S01]  /*3530*/  ISETP.GE.AND P1, PT, R5, R8, PT ;  /* 0x000000080500720c */ /* 0x000fe20003f26270 */
[----:B------:R-:W-:-:S12]  /*3540*/  BSSY B0, `(.L_x_722) ;  /* 0x0000019000007945 */ /* 0x000fd80003800000 */
[----:B------:R1:W-:Y:S04]  /*3550*/  @P1 STS.128 [R216+0xd800], RZ ;  /* 0x00d800ffd8001388 */ /* 0x0003e80000000c00 */
[----:B------:R1:W-:Y:S01]  /*3560*/  @P1 STS.128 [R216+0x11800], RZ ;  /* 0x011800ffd8001388 */ /* 0x0003e20000000c00 */
[----:B------:R-:W-:Y:S05]  /*3570*/  @P1 BRA `(.L_x_723) ;  /* 0x0000015000001947 */ /* 0x000fea0003800000 */
[----:B------:R-:W-:Y:S02]  /*3580*/  ISETP.GE.AND P2, PT, R218, c[0x0][0x220], PT ;  /* 0x00008800da007a0c */ /* 0x000fe40003f46270 */
[----:B------:R-:W-:-:S11]  /*3590*/  ISETP.GE.AND P1, PT, R209, c[0x0][0x220], PT ;  /* 0x00008800d1007a0c */ /* 0x000fd60003f26270 */
[----:B------:R-:W-:Y:S01]  /*35a0*/  @!P2 MOV R5, c[0x0][0x1a4] ;  /* 0x000069000005aa02 */ /* 0x000fe20000000f00 */
[----:B-1----:R-:W-:Y:S01]  /*35b0*/  @!P2 IMAD.WIDE.U32 R18, R191, 0x60, R172 ;  /* 0x00000060bf12a825 */ /* 0x002fe200078e00ac */
[----:B------:R1:W-:Y:S03]  /*35c0*/  @P2 STS.128 [R216+0xd800], RZ ;  /* 0x00d800ffd8002388 */ /* 0x0003e60000000c00 */
[----:B------:R-:W-:-:S05]  /*35d0*/  @!P2 IMAD R5, R5, 0x60, RZ ;  /* 0x000000600505a824 */ /* 0x000fca00078e02ff */
[----:B------:R-:W-:-:S05]  /*35e0*/  @!P2 IADD3 R19, R19, R5, RZ ;  /* 0x000000051313a210 */ /* 0x000fca0007ffe0ff */
[----:B------:R-:W-:Y:S01]  /*35f0*/  @!PT LDS RZ, [RZ] ;  /* 0x00000000fffff984 */ /* 0x000fe20000000800 */
[----:B------:R-:W-:Y:S01]  /*3600*/  @!PT LDS RZ, [RZ] ;  /* 0x00000000fffff984 */ /* 0x000fe20000000800 */
[----:B------:R-:W-:Y:S01]  /*3610*/  @!PT LDS RZ, [RZ] ;  /* 0x00000000fffff984 */ /* 0x000fe20000000800 */
[----:B------:R1:W-:Y:S04]  /*3620*/  @!P2 LDGSTS.E.BYPASS.LTC128B.128 [R216+0xd800], [R18.64] ;  /* 0x0d80000012d8afae */ /* 0x0003e8000b901d4c */
[----:B------:R1:W-:Y:S01]  /*3630*/  @P1 STS.128 [R216+0x11800], RZ ;  /* 0x011800ffd8001388 */ /* 0x0003e20000000c00 */
[----:B------:R-:W-:Y:S05]  /*3640*/  @P1 BRA `(.L_x_723) ;  /* 0x0000008000001947 */ /* 0x000fea0003800000 */
[----:B------:R-:W-:Y:S01]  /*3650*/  ULDC UR4, c[0x0][0x1a4] ;  /* 0x0000690000047ab9 */ /* 0x000fe20000000800 */
[----:B-1----:R-:W-:Y:S01]  /*3660*/  IMAD.WIDE.U32 R18, R191, 0x60, R172 ;  /* 0x00000060bf127825 */ /* 0x002fe200078e00ac */
[----:B------:R-:W-:-:S06]  /*3670*/  UIMAD UR4, UR4, 0x60, URZ ;  /* 0x00000060040478a4 */ /* 0x000fcc000f8e023f */
[----:B------:R-:W-:-:S05]  /*3680*/  IADD3 R19, R19, UR4, RZ ;  /* 0x0000000413137c10 */ /* 0x000fca000fffe0ff */
[----:B------:R-:W-:Y:S01]  /*3690*/  @!PT LDS RZ, [RZ] ;  /* 0x00000000fffff984 */ /* 0x000fe20000000800 */
[----:B------:R-:W-:Y:S01]  /*36a0*/  @!PT LDS RZ, [RZ] ;  /* 0x00000000fffff984 */ /* 0x000fe20000000800 */
[----:B------:R-:W-:Y:S01]  /*36b0*/  @!PT LDS RZ, [RZ] ;  /* 0x00000000fffff984 */ /* 0x000fe20000000800 */
[----:B------:R1:W-:Y:S02]  /*36c0*/  LDGSTS.E.BYPASS.LTC128B.128 [R216+0x11800], [R18.64+0x80] ;  /* 0x1180008012d87fae */ /* 0x0003e4000b901d4c */
.L_x_723:
[----:B------:R-:W-:Y:S05]  /*36d0*/  BSYNC B0 ;  /* 0x0000000000007941 */ /* 0x000fea0003800000 */
.L_x_722:
[----:B------:R-:W-:Y:S01]  /*36e0*/  ISETP.GE.AND P1, PT, R17, R8, PT ;  /* 0x000000081100720c */ /* 0x000fe20003f26270 */
[----:B------:R-:W-:-:S12]  /*36f0*/  BSSY B0, `(.L_x_724) ;  /* 0x0000018000007945 */ /* 0x000fd80003800000 */
[----:B------:R1:W-:Y:S04]  /*3700*/  @P1 STS.128 [R216+0xe000], RZ ;  /* 0x00e000ffd8001388 */ /* 0x0003e80000000c00 */
[----:B------:R1:W-:Y:S01]  /*3710*/  @P1 STS.128 [R216+0x12000], RZ ;  /* 0x012000ffd8001388 */ /* 0x0003e20000000c00 */
[----:B------:R-:W-:Y:S05]  /*3720*/  @P1 BRA `(.L_x_725) ;  /* 0x0000014000001947 */ /* 0x000fea0003800000 */
[----:B------:R-:W-:Y:S01]  /*3730*/  ISETP.GE.AND P2, PT, R218, c[0x0][0x220], PT ;  /* 0x00008800da007a0c */ /* 0x000fe20003f46270 */
[----:B------:R-:W-:Y:S01]  /*3740*/  IMAD.MOV.U32 R10, RZ, RZ, c[0x0][0x1a4] ;  /* 0x00006900ff0a7624 */ /* 0x000fe200078e00ff */
[----:B------:R-:W-:Y:S01]  /*3750*/  ISETP.GE.AND P1, PT, R209, c[0x0][0x220], PT ;  /* 0x00008800d1007a0c */ /* 0x000fe20003f26270 */
[----:B------:R-:W-:-:S03]  /*3760*/  IMAD.SHL.U32 R5, R191, 0x40, RZ ;  /* 0x00000040bf057824 */ /* 0x000fc600078e00ff */
[----:B------:R-:W-:-:S07]  /*3770*/  SHF.L.U64.HI R10, R191, 0x6, R10 ;  /* 0x00000006bf0a7819 */ /* 0x000fce000001020a */
        /* <DEDUP_REMOVED lines=15> */
.L_x_725:
[----:B------:R-:W-:Y:S05]  /*3870*/  BSYNC B0 ;  /* 0x0000000000007941 */ /* 0x000fea0003800000 */
.L_x_724:
        /* <DEDUP_REMOVED lines=8> */
[----:B------:R-:W-:Y:S01]  /*3900*/  @!P2 IMAD.WIDE.U32 R14, R191, 0xa0, R172 ;  /* 0x000000a0bf0ea825 */ /* 0x000fe200078e00ac */
        /* <DEDUP_REMOVED lines=17> */
.L_x_727:
[----:B------:R-:W-:Y:S05]  /*3a20*/  BSYNC B0 ;  /* 0x0000000000007941 */ /* 0x000fea0003800000 */
.L_x_726:
        /* <DEDUP_REMOVED lines=26> */
.L_x_729:
[----:B------:R-:W-:Y:S05]  /*3bd0*/  BSYNC B0 ;  /* 0x0000000000007941 */ /* 0x000fea0003800000 */
.L_x_728:
        /* <DEDUP_REMOVED lines=26> */
.L_x_731:
[----:B------:R-:W-:Y:S05]  /*3d80*/  BSYNC B0 ;  /* 0x0000000000007941 */ /* 0x000fea0003800000 */
.L_x_730:
[----:B------:R-:W-:Y:S01]  /*3d90*/  IMAD.SHL.U32 R206, R206, 0x2, RZ ;  /* 0x00000002cece7824 */ /* 0x000fe200078e00ff */
[----:B------:R-:W-:Y:S01]  /*3da0*/  LDSM.16.M88.4 R72, [R207] ;  /* 0x00000000cf48783b */ /* 0x000fe20000000200 */
[--C-:B------:R-:W-:Y:S01]  /*3db0*/  IMAD R205, R2, 0x2, R207.reuse ;  /* 0x0000000202cd7824 */ /* 0x100fe200078e02cf */
[----:B------:R-:W-:Y:S01]  /*3dc0*/  ISETP.GE.AND P4, PT, R134, 0x2, PT ;  /* 0x000000028600780c */ /* 0x000fe20003f86270 */
[----:B------:R-:W-:Y:S01]  /*3dd0*/  IMAD R203, R0, 0x2, R207 ;  /* 0x0000000200cb7824 */ /* 0x000fe200078e02cf */
[----:B------:R-:W5:Y:S01]  /*3de0*/  LDSM.16.M88.4 R24, [R206+0x4000] ;  /* 0x00400000ce18783b */ /* 0x000f620000000200 */
[----:B------:R-:W-:Y:S01]  /*3df0*/  LEA R128, R6, R206, 0x1 ;  /* 0x000000ce06807211 */ /* 0x000fe200078e08ff */
[----:B------:R-:W-:Y:S01]  /*3e00*/  IMAD R199, R3, 0x2, R206 ;  /* 0x0000000203c77824 */ /* 0x000fe200078e02ce */
[----:B------:R-:W-:Y:S01]  /*3e10*/  IADD3 R5, R206, 0x4000, RZ ;  /* 0x00004000ce057810 */ /* 0x000fe20007ffe0ff */
[----:B-1----:R-:W1:Y:S01]  /*3e20*/  LDSM.16.M88.4 R16, [R206+0x4800] ;  /* 0x00480000ce10783b */ /* 0x002e620000000200 */
[----:B------:R-:W-:Y:S01]  /*3e30*/  IMAD R202, R0, 0x2, R205 ;  /* 0x0000000200ca7824 */ /* 0x000fe200078e02cd */
[----:B------:R-:W-:-:S02]  /*3e40*/  IMNMX R193, R37, R132, PT ;  /* 0x0000008425c17217 */ /* 0x000fc40003800200 */
[----:B------:R-:W2:Y:S01]  /*3e50*/  LDSM.16.M88.4 R8, [R206+0x5000] ;  /* 0x00500000ce08783b */ /* 0x000ea20000000200 */
[----:B------:R-:W-:-:S03]  /*3e60*/  LEA R204, R6, R5, 0x1 ;  /* 0x0000000506cc7211 */ /* 0x000fc600078e08ff */
[----:B------:R-:W3:Y:S01]  /*3e70*/  LDSM.16.M88.4 R104, [R206+0x5800] ;  /* 0x00580000ce68783b */ /* 0x000ee20000000200 */
[----:B------:R-:W-:Y:S02]  /*3e80*/  LEA R201, R3, R204, 0x1 ;  /* 0x000000cc03c97211 */ /* 0x000fe400078e08ff */
[----:B------:R-:W-:Y:S01]  /*3e90*/  IADD3 R3, R37, 0x8, RZ ;  /* 0x0000000825037810 */ /* 0x000fe20007ffe0ff */
[----:B------:R-:W4:Y:S03]  /*3ea0*/  LDSM.16.M88.4 R96, [R206+0x6000] ;  /* 0x00600000ce60783b */ /* 0x000f260000000200 */
[----:B------:R-:W-:Y:S01]  /*3eb0*/  IMNMX R192, R3, R132, PT ;  /* 0x0000008403c07217 */ /* 0x000fe20003800200 */
[----:B------:R-:W2:Y:S04]  /*3ec0*/  LDSM.16.M88.4 R88, [R206+0x6800] ;  /* 0x00680000ce58783b */ /* 0x000ea80000000200 */
[----:B------:R-:W2:Y:S04]  /*3ed0*/  LDSM.16.M88.4 R80, [R206+0x7000] ;  /* 0x00700000ce50783b */ /* 0x000ea80000000200 */
[----:B------:R-:W2:Y:S04]  /*3ee0*/  LDSM.16.M88.4 R40, [R206+0x7800] ;  /* 0x00780000ce28783b */ /* 0x000ea80000000200 */
[----:B------:R-:W-:Y:S04]  /*3ef0*/  LDSM.16.M88.4 R52, [R205] ;  /* 0x00000000cd34783b */ /* 0x000fe80000000200 */
[----:B------:R-:W3:Y:S01]  /*3f00*/  LDSM.16.M88.4 R32, [R128+0x4000] ;  /* 0x004000008020783b */ /* 0x000ee20000000200 */
[C---:B-----5:R-:W-:Y:S03]  /*3f10*/  HMMA.16816.F32.BF16 R28, R72.reuse, R24, RZ ;  /* 0x00000018481c723c */ /* 0x060fe600000418ff */
[----:B------:R-:W5:Y:S04]  /*3f20*/  LDSM.16.M88.4 R44, [R128+0x4800] ;  /* 0x00480000802c783b */ /* 0x000f680000000200 */
[----:B------:R-:W4:Y:S01]  /*3f30*/  LDSM.16.M88.4 R48, [R128+0x5800] ;  /* 0x005800008030783b */ /* 0x000f220000000200 */
[C---:B------:R-:W-:Y:S03]  /*3f40*/  HMMA.16816.F32.BF16 R24, R72.reuse, R26, RZ ;  /* 0x0000001a4818723c */ /* 0x040fe600000418ff */
[----:B------:R-:W-:Y:S04]  /*3f50*/  LDSM.16.M88.4 R56, [R203] ;  /* 0x00000000cb38783b */ /* 0x000fe80000000200 */
[----:B------:R-:W-:Y:S01]  /*3f60*/  LDSM.16.M88.4 R116, [R128+0x5000] ;  /* 0x005000008074783b */ /* 0x000fe20000000200 */
[C---:B-1----:R-:W-:Y:S03]  /*3f70*/  HMMA.16816.F32.BF16 R20, R72.reuse, R16, RZ ;  /* 0x000000104814723c */ /* 0x042fe600000418ff */
[----:B------:R-:W-:Y:S04]  /*3f80*/  LDSM.16.M88.4 R112, [R128+0x6000] ;  /* 0x006000008070783b */ /* 0x000fe80000000200 */
[----:B------:R-:W-:Y:S01]  /*3f90*/  LDSM.16.M88.4 R68, [R128+0x6800] ;  /* 0x006800008044783b */ /* 0x000fe20000000200 */
[C---:B------:R-:W-:Y:S03]  /*3fa0*/  HMMA.16816.F32.BF16 R16, R72.reuse, R18, RZ ;  /* 0x000000124810723c */ /* 0x040fe600000418ff */
[----:B------:R-:W-:Y:S04]  /*3fb0*/  LDSM.16.M88.4 R64, [R128+0x7000] ;  /* 0x007000008040783b */ /* 0x000fe80000000200 */
[----:B------:R-:W-:Y:S01]  /*3fc0*/  LDSM.16.M88.4 R60, [R128+0x7800] ;  /* 0x00780000803c783b */ /* 0x000fe20000000200 */
[C---:B--2---:R-:W-:Y:S03]  /*3fd0*/  HMMA.16816.F32.BF16 R12, R72.reuse, R8, RZ ;  /* 0x00000008480c723c */ /* 0x044fe600000418ff */
[----:B------:R-:W-:Y:S04]  /*3fe0*/  LDSM.16.M88.4 R124, [R206+0xb000] ;  /* 0x00b00000ce7c783b */ /* 0x000fe80000000200 */
[----:B------:R-:W-:Y:S01]  /*3ff0*/  LDSM.16.M88.4 R120, [R206+0xb800] ;  /* 0x00b80000ce78783b */ /* 0x000fe20000000200 */
[C---:B---3--:R-:W-:Y:S03]  /*4000*/  HMMA.16816.F32.BF16 R108, R72.reuse, R104, RZ ;  /* 0x00000068486c723c */ /* 0x048fe600000418ff */
[----:B------:R-:W-:Y:S04]  /*4010*/  LDSM.16.M88.4 R136, [R203+0x2000] ;  /* 0x00200000cb88783b */ /* 0x000fe80000000200 */
[----:B------:R-:W0:Y:S01]  /*4020*/  LDGDEPBAR ;  /* 0x00000000000079af */ /* 0x000e220000000000 */
[C---:B----4-:R-:W-:Y:S08]  /*4030*/  HMMA.16816.F32.BF16 R100, R72.reuse, R96, RZ ;  /* 0x000000604864723c */ /* 0x050ff000000418ff */
[C---:B------:R-:W-:Y:S08]  /*4040*/  HMMA.16816.F32.BF16 R92, R72.reuse, R88, RZ ;  /* 0x00000058485c723c */ /* 0x040ff000000418ff */
[C---:B------:R-:W-:Y:S08]  /*4050*/  HMMA.16816.F32.BF16 R84, R72.reuse, R80, RZ ;  /* 0x000000504854723c */ /* 0x040ff000000418ff */
[C---:B------:R-:W-:Y:S08]  /*4060*/  HMMA.16816.F32.BF16 R8, R72.reuse, R10, RZ ;  /* 0x0000000a4808723c */ /* 0x040ff000000418ff */
[C---:B------:R-:W-:Y:S08]  /*4070*/  HMMA.16816.F32.BF16 R104, R72.reuse, R106, RZ ;  /* 0x0000006a4868723c */ /* 0x040ff000000418ff */
[C---:B------:R-:W-:Y:S08]  /*4080*/  HMMA.16816.F32.BF16 R96, R72.reuse, R98, RZ ;  /* 0x000000624860723c */ /* 0x040ff000000418ff */
[C---:B------:R-:W-:Y:S08]  /*4090*/  HMMA.16816.F32.BF16 R88, R72.reuse, R90, RZ ;  /* 0x0000005a4858723c */ /* 0x040ff000000418ff */
[C---:B------:R-:W-:Y:S08]  /*40a0*/  HMMA.16816.F32.BF16 R80, R72.reuse, R82, RZ ;  /* 0x000000524850723c */ /* 0x040ff000000418ff */
[C---:B------:R-:W-:Y:S08]  /*40b0*/  HMMA.16816.F32.BF16 R76, R72.reuse, R40, RZ ;  /* 0x00000028484c723c */ /* 0x040ff000000418ff */
[----:B------:R-:W-:Y:S01]  /*40c0*/  HMMA.16816.F32.BF16 R72, R72, R42, RZ ;  /* 0x0000002a4848723c */ /* 0x000fe200000418ff */
[----:B------:R-:W1:Y:S07]  /*40d0*/  LDSM.16.M88.4 R40, [R199+0x4000] ;  /* 0x00400000c728783b */ /* 0x000e6e0000000200 */
[C---:B------:R-:W-:Y:S08]  /*40e0*/  HMMA.16816.F32.BF16 R28, R52.reuse, R32, R28 ;  /* 0x00000020341c723c */ /* 0x040ff0000004181c */
[C---:B------:R-:W-:Y:S01]  /*40f0*/  HMMA.16816.F32.BF16 R24, R52.reuse, R34, R24 ;  /* 0x000000223418723c */ /* 0x040fe20000041818 */
[----:B------:R-:W2:Y:S07]  /*4100*/  LDSM.16.M88.4 R32, [R199+0x4800] ;  /* 0x00480000c720783b */ /* 0x000eae0000000200 */
[C---:B-----5:R-:W-:Y:S08]  /*4110*/  HMMA.16816.F32.BF16 R20, R52.reuse, R44, R20 ;  /* 0x0000002c3414723c */ /* 0x060ff00000041814 */
[C---:B------:R-:W-:Y:S01]  /*4120*/  HMMA.16816.F32.BF16 R16, R52.reuse, R46, R16 ;  /* 0x0000002e3410723c */ /* 0x040fe20000041810 */
[----:B------:R-:W3:Y:S07]  /*4130*/  LDSM.16.M88.4 R44, [R199+0x5000] ;  /* 0x00500000c72c783b */ /* 0x000eee0000000200 */
[C---:B------:R-:W-:Y:S08]  /*4140*/  HMMA.16816.F32.BF16 R108, R52.reuse, R48, R108 ;  /* 0x00000030346c723c */ /* 0x040ff0000004186c */
[----:B------:R-:W-:Y:S01]  /*4150*/  HMMA.16816.F32.BF16 R104, R52, R50, R104 ;  /* 0x000000323468723c */ /* 0x000fe20000041868 */
[----:B------:R-:W4:Y:S07]  /*4160*/  LDSM.16.M88.4 R48, [R199+0x5800] ;  /* 0x00580000c730783b */ /* 0x000f2e0000000200 */
[C---:B-1----:R-:W-:Y:S08]  /*4170*/  HMMA.16816.F32.BF16 R28, R56.reuse, R40, R28 ;  /* 0x00000028381c723c */ /* 0x042ff0000004181c */
[C---:B------:R-:W-:Y:S01]  /*4180*/  HMMA.16816.F32.BF16 R24, R56.reuse, R42, R24 ;  /* 0x0000002a3818723c */ /* 0x040fe20000041818 */
[----:B------:R-:W1:Y:S07]  /*4190*/  LDSM.16.M88.4 R40, [R199+0x6000] ;  /* 0x00600000c728783b */ /* 0x000e6e0000000200 */
[C---:B--2---:R-:W-:Y:S08]  /*41a0*/  HMMA.16816.F32.BF16 R20, R56.reuse, R32, R20 ;  /* 0x000000203814723c */ /* 0x044ff00000041814 */
[----:B------:R-:W-:Y:S01]  /*41b0*/  HMMA.16816.F32.BF16 R16, R56, R34, R16 ;  /* 0x000000223810723c */ /* 0x000fe20000041810 */
[----:B------:R-:W2:Y:S07]  /*41c0*/  LDSM.16.M88.4 R32, [R199+0x6800] ;  /* 0x00680000c720783b */ /* 0x000eae0000000200 */
[C---:B------:R-:W-:Y:S08]  /*41d0*/  HMMA.16816.F32.BF16 R12, R52.reuse, R116, R12 ;  /* 0x00000074340c723c */ /* 0x040ff0000004180c */
[C---:B------:R-:W-:Y:S01]  /*41e0*/  HMMA.16816.F32.BF16 R8, R52.reuse, R118, R8 ;  /* 0x000000763408723c */ /* 0x040fe20000041808 */
[----:B------:R-:W-:Y:S07]  /*41f0*/  LDSM.16.M88.4 R116, [R207+0x2000] ;  /* 0x00200000cf74783b */ /* 0x000fee0000000200 */
        /* <DEDUP_REMOVED lines=10> */
[----:B------:R-:W-:Y:S01]  /*42a0*/  HMMA.16816.F32.BF16 R72, R52, R62, R72 ;  /* 0x0000003e3448723c */ /* 0x000fe20000041848 */
[----:B------:R-:W-:Y:S04]  /*42b0*/  LDSM.16.M88.4 R52, [R202] ;  /* 0x00000000ca34783b */ /* 0x000fe80000000200 */
[----:B------:R-:W-:Y:S03]  /*42c0*/  LDSM.16.M88.4 R60, [R199+0x7800] ;  /* 0x00780000c73c783b */ /* 0x000fe60000000200 */
[C---:B---3--:R-:W-:Y:S08]  /*42d0*/  HMMA.16816.F32.BF16 R12, R56.reuse, R44, R12 ;  /* 0x0000002c380c723c */ /* 0x048ff0000004180c */
[C---:B------:R-:W-:Y:S01]  /*42e0*/  HMMA.16816.F32.BF16 R8, R56.reuse, R46, R8 ;  /* 0x0000002e3808723c */ /* 0x040fe20000041808 */
[----:B------:R-:W3:Y:S07]  /*42f0*/  LDSM.16.M88.4 R44, [R199+0x7000] ;  /* 0x00700000c72c783b */ /* 0x000eee0000000200 */
[C---:B----4-:R-:W-:Y:S08]  /*4300*/  HMMA.16816.F32.BF16 R108, R56.reuse, R48, R108 ;  /* 0x00000030386c723c */ /* 0x050ff0000004186c */
[C---:B------:R-:W-:Y:S01]  /*4310*/  HMMA.16816.F32.BF16 R104, R56.reuse, R50, R104 ;  /* 0x000000323868723c */ /* 0x040fe20000041868 */
[----:B------:R-:W4:Y:S07]  /*4320*/  LDSM.16.M88.4 R48, [R201] ;  /* 0x00000000c930783b */ /* 0x000f2e0000000200 */
[C---:B-1----:R-:W-:Y:S08]  /*4330*/  HMMA.16816.F32.BF16 R100, R56.reuse, R40, R100 ;  /* 0x000000283864723c */ /* 0x042ff00000041864 */
[C---:B------:R-:W-:Y:S01]  /*4340*/  HMMA.16816.F32.BF16 R96, R56.reuse, R42, R96 ;  /* 0x0000002a3860723c */ /* 0x040fe20000041860 */
[----:B------:R-:W1:Y:S07]  /*4350*/  LDSM.16.M88.4 R40, [R201+0x800] ;  /* 0x00080000c928783b */ /* 0x000e6e0000000200 */
[C---:B--2---:R-:W-:Y:S08]  /*4360*/  HMMA.16816.F32.BF16 R92, R56.reuse, R32, R92 ;  /* 0x00000020385c723c */ /* 0x044ff0000004185c */
[C---:B------:R-:W-:Y:S01]  /*4370*/  HMMA.16816.F32.BF16 R88, R56.reuse, R34, R88 ;  /* 0x000000223858723c */ /* 0x040fe20000041858 */
[----:B------:R-:W2:Y:S07]  /*4380*/  LDSM.16.M88.4 R32, [R201+0x1000] ;  /* 0x00100000c920783b */ /* 0x000eae0000000200 */
[C---:B---3--:R-:W-:Y:S08]  /*4390*/  HMMA.16816.F32.BF16 R84, R56.reuse, R44, R84 ;  /* 0x0000002c3854723c */ /* 0x048ff00000041854 */
[----:B------:R-:W-:Y:S01]  /*43a0*/  HMMA.16816.F32.BF16 R80, R56, R46, R80 ;  /* 0x0000002e3850723c */ /* 0x000fe20000041850 */
[----:B------:R-:W3:Y:S07]  /*43b0*/  LDSM.16.M88.4 R44, [R201+0x1800] ;  /* 0x00180000c92c783b */ /* 0x000eee0000000200 */
[C---:B----4-:R-:W-:Y:S08]  /*43c0*/  HMMA.16816.F32.BF16 R28, R52.reuse, R48, R28 ;  /* 0x00000030341c723c */ /* 0x050ff0000004181c */
[C---:B------:R-:W-:Y:S01]  /*43d0*/  HMMA.16816.F32.BF16 R24, R52.reuse, R50, R24 ;  /* 0x000000323418723c */ /* 0x040fe20000041818 */
        /* <DEDUP_REMOVED lines=8> */
[----:B------:R-:W-:Y:S01]  /*4460*/  HMMA.16816.F32.BF16 R72, R56, R62, R72 ;  /* 0x0000003e3848723c */ /* 0x000fe20000041848 */
[----:B------:R-:W5:Y:S04]  /*4470*/  LDSM.16.M88.4 R56, [R201+0x3800] ;  /* 0x00380000c938783b */ /* 0x000f680000000200 */
[----:B------:R-:W-:Y:S03]  /*4480*/  LDSM.16.M88.4 R60, [R128+0xa800] ;  /* 0x00a80000803c783b */ /* 0x000fe60000000200 */
[C---:B---3--:R-:W-:Y:S08]  /*4490*/  HMMA.16816.F32.BF16 R108, R52.reuse, R44, R108 ;  /* 0x0000002c346c723c */ /* 0x048ff0000004186c */
[C---:B------:R-:W-:Y:S01]  /*44a0*/  HMMA.16816.F32.BF16 R104, R52.reuse, R46, R104 ;  /* 0x0000002e3468723c */ /* 0x040fe20000041868 */
        /* <DEDUP_REMOVED lines=8> */
[C---:B------:R-:W-:Y:S01]  /*4530*/  HMMA.16816.F32.BF16 R80, R52.reuse, R34, R80 ;  /* 0x000000223450723c */ /* 0x040fe20000041850 */
[----:B------:R-:W2:Y:S07]  /*4540*/  LDSM.16.M88.4 R32, [R206+0x9800] ;  /* 0x00980000ce20783b */ /* 0x000eae0000000200 */
[C---:B-----5:R-:W-:Y:S08]  /*4550*/  HMMA.16816.F32.BF16 R76, R52.reuse, R56, R76 ;  /* 0x00000038344c723c */ /* 0x060ff0000004184c */
        /* <DEDUP_REMOVED lines=8> */
[----:B------:R-:W-:Y:S07]  /*45e0*/  LDSM.16.M88.4 R48, [R205+0x2000] ;  /* 0x00200000cd30783b */ /* 0x000fee0000000200 */
[C---:B-1----:R-:W-:Y:S08]  /*45f0*/  HMMA.16816.F32.BF16 R12, R116.reuse, R40, R12 ;  /* 0x00000028740c723c */ /* 0x042ff0000004180c */
[C---:B------:R-:W-:Y:S01]  /*4600*/  HMMA.16816.F32.BF16 R8, R116.reuse, R42, R8 ;  /* 0x0000002a7408723c */ /* 0x040fe20000041808 */
[----:B------:R-:W1:Y:S07]  /*4610*/  LDSM.16.M88.4 R40, [R128+0x8800] ;  /* 0x008800008028783b */ /* 0x000e6e0000000200 */
[C---:B--2---:R-:W-:Y:S08]  /*4620*/  HMMA.16816.F32.BF16 R108, R116.reuse, R32, R108 ;  /* 0x00000020746c723c */ /* 0x044ff0000004186c */
[C---:B------:R-:W-:Y:S01]  /*4630*/  HMMA.16816.F32.BF16 R104, R116.reuse, R34, R104 ;  /* 0x000000227468723c */ /* 0x040fe20000041868 */
[----:B------:R-:W2:Y:S07]  /*4640*/  LDSM.16.M88.4 R32, [R128+0x9000] ;  /* 0x009000008020783b */ /* 0x000eae0000000200 */
[C---:B-----5:R-:W-:Y:S08]  /*4650*/  HMMA.16816.F32.BF16 R100, R116.reuse, R52, R100 ;  /* 0x000000347464723c */ /* 0x060ff00000041864 */
[C---:B------:R-:W-:Y:S01]  /*4660*/  HMMA.16816.F32.BF16 R96, R116.reuse, R54, R96 ;  /* 0x000000367460723c */ /* 0x040fe20000041860 */
[----:B------:R-:W4:Y:S04]  /*4670*/  LDSM.16.M88.4 R52, [R128+0xb800] ;  /* 0x00b800008034783b */ /* 0x000f280000000200 */
[----:B------:R-:W-:Y:S03]  /*4680*/  LDSM.16.M88.4 R128, [R199+0x9800] ;  /* 0x00980000c780783b */ /* 0x000fe60000000200 */
[C---:B---3--:R-:W-:Y:S08]  /*4690*/  HMMA.16816.F32.BF16 R92, R116.reuse, R44, R92 ;  /* 0x0000002c745c723c */ /* 0x048ff0000004185c */
[----:B------:R-:W-:Y:S01]  /*46a0*/  HMMA.16816.F32.BF16 R88, R116, R46, R88 ;  /* 0x0000002e7458723c */ /* 0x000fe20000041858 */
[----:B------:R-:W3:Y:S07]  /*46b0*/  LDSM.16.M88.4 R44, [R199+0x8000] ;  /* 0x00800000c72c783b */ /* 0x000eee0000000200 */
        /* <DEDUP_REMOVED lines=8> */
[----:B------:R-:W5:Y:S07]  /*4740*/  LDSM.16.M88.4 R124, [R199+0xa000] ;  /* 0x00a00000c77c783b */ /* 0x000f6e0000000200 */
[C---:B------:R-:W-:Y:S08]  /*4750*/  HMMA.16816.F32.BF16 R76, R116.reuse, R120, R76 ;  /* 0x00000078744c723c */ /* 0x040ff0000004184c */
[----:B------:R-:W-:Y:S01]  /*4760*/  HMMA.16816.F32.BF16 R72, R116, R122, R72 ;  /* 0x0000007a7448723c */ /* 0x000fe20000041848 */
[----:B------:R-:W1:Y:S04]  /*4770*/  LDSM.16.M88.4 R120, [R199+0xa800] ;  /* 0x00a80000c778783b */ /* 0x000e680000000200 */
[----:B------:R-:W1:Y:S03]  /*4780*/  LDSM.16.M88.4 R116, [R199+0xb000] ;  /* 0x00b00000c774783b */ /* 0x000e660000000200 */
[C---:B------:R-:W-:Y:S08]  /*4790*/  HMMA.16816.F32.BF16 R28, R48.reuse, R112, R28 ;  /* 0x00000070301c723c */ /* 0x040ff0000004181c */
[C---:B------:R-:W-:Y:S01]  /*47a0*/  HMMA.16816.F32.BF16 R24, R48.reuse, R114, R24 ;  /* 0x000000723018723c */ /* 0x040fe20000041818 */
[----:B------:R-:W1:Y:S07]  /*47b0*/  LDSM.16.M88.4 R112, [R199+0xb800] ;  /* 0x00b80000c770783b */ /* 0x000e6e0000000200 */
[C---:B------:R-:W-:Y:S08]  /*47c0*/  HMMA.16816.F32.BF16 R108, R48.reuse, R68, R108 ;  /* 0x00000044306c723c */ /* 0x040ff0000004186c */
[C---:B------:R-:W-:Y:S01]  /*47d0*/  HMMA.16816.F32.BF16 R104, R48.reuse, R70, R104 ;  /* 0x000000463068723c */ /* 0x040fe20000041868 */
[----:B------:R-:W-:Y:S07]  /*47e0*/  LDSM.16.M88.4 R68, [R202+0x2000] ;  /* 0x00200000ca44783b */ /* 0x000fee0000000200 */
[C---:B------:R-:W-:Y:S08]  /*47f0*/  HMMA.16816.F32.BF16 R100, R48.reuse, R64, R100 ;  /* 0x000000403064723c */ /* 0x040ff00000041864 */
[C---:B------:R-:W-:Y:S01]  /*4800*/  HMMA.16816.F32.BF16 R96, R48.reuse, R66, R96 ;  /* 0x000000423060723c */ /* 0x040fe20000041860 */
[----:B------:R-:W1:Y:S07]  /*4810*/  LDSM.16.M88.4 R64, [R201+0x4000] ;  /* 0x00400000c940783b */ /* 0x000e6e0000000200 */
[C---:B------:R-:W-:Y:S08]  /*4820*/  HMMA.16816.F32.BF16 R92, R48.reuse, R60, R92 ;  /* 0x0000003c305c723c */ /* 0x040ff0000004185c */
[C---:B------:R-:W-:Y:S01]  /*4830*/  HMMA.16816.F32.BF16 R88, R48.reuse, R62, R88 ;  /* 0x0000003e3058723c */ /* 0x040fe20000041858 */
[----:B------:R-:W1:Y:S07]  /*4840*/  LDSM.16.M88.4 R60, [R201+0x4800] ;  /* 0x00480000c93c783b */ /* 0x000e6e0000000200 */
[C---:B------:R-:W-:Y:S08]  /*4850*/  HMMA.16816.F32.BF16 R84, R48.reuse, R56, R84 ;  /* 0x000000383054723c */ /* 0x040ff00000041854 */
[C---:B------:R-:W-:Y:S01]  /*4860*/  HMMA.16816.F32.BF16 R80, R48.reuse, R58, R80 ;  /* 0x0000003a3050723c */ /* 0x040fe20000041850 */
[----:B------:R-:W2:Y:S07]  /*4870*/  LDSM.16.M88.4 R56, [R201+0x5000] ;  /* 0x00500000c938783b */ /* 0x000eae0000000200 */
[C---:B----4-:R-:W-:Y:S08]  /*4880*/  HMMA.16816.F32.BF16 R76, R48.reuse, R52, R76 ;  /* 0x00000034304c723c */ /* 0x050ff0000004184c */
[----:B------:R-:W-:Y:S01]  /*4890*/  HMMA.16816.F32.BF16 R72, R48, R54, R72 ;  /* 0x000000363048723c */ /* 0x000fe20000041848 */
[----:B------:R-:W4:Y:S04]  /*48a0*/  LDSM.16.M88.4 R52, [R201+0x5800] ;  /* 0x00580000c934783b */ /* 0x000f280000000200 */
[----:B------:R-:W4:Y:S03]  /*48b0*/  LDSM.16.M88.4 R48, [R201+0x6000] ;  /* 0x00600000c930783b */ /* 0x000f260000000200 */
[C---:B---3--:R-:W-:Y:S08]  /*48c0*/  HMMA.16816.F32.BF16 R28, R136.reuse, R44, R28 ;  /* 0x0000002c881c723c */ /* 0x048ff0000004181c */
[C---:B------:R-:W-:Y:S01]  /*48d0*/  HMMA.16816.F32.BF16 R24, R136.reuse, R46, R24 ;  /* 0x0000002e8818723c */ /* 0x040fe20000041818 */
[----:B------:R-:W3:Y:S07]  /*48e0*/  LDSM.16.M88.4 R44, [R201+0x6800] ;  /* 0x00680000c92c783b */ /* 0x000eee0000000200 */
[C---:B-1----:R-:W-:Y:S08]  /*48f0*/  HMMA.16816.F32.BF16 R20, R136.reuse, R40, R20 ;  /* 0x000000288814723c */ /* 0x042ff00000041814 */
[C---:B------:R-:W-:Y:S01]  /*4900*/  HMMA.16816.F32.BF16 R16, R136.reuse, R42, R16 ;  /* 0x0000002a8810723c */ /* 0x040fe20000041810 */
[----:B------:R-:W1:Y:S07]  /*4910*/  LDSM.16.M88.4 R40, [R201+0x7000] ;  /* 0x00700000c928783b */ /* 0x000e6e0000000200 */
[C---:B--2---:R-:W-:Y:S08]  /*4920*/  HMMA.16816.F32.BF16 R12, R136.reuse, R32, R12 ;  /* 0x00000020880c723c */ /* 0x044ff0000004180c */
[----:B------:R-:W-:Y:S01]  /*4930*/  HMMA.16816.F32.BF16 R8, R136, R34, R8 ;  /* 0x000000228808723c */ /* 0x000fe20000041808 */
[----:B------:R-:W2:Y:S01]  /*4940*/  LDSM.16.M88.4 R32, [R201+0x7800] ;  /* 0x00780000c920783b */ /* 0x000ea20000000200 */
[----:B------:R-:W-:-:S06]  /*4950*/  DEPBAR.LE SB0, 0x0 ;  /* 0x000080000000791a */ /* 0x000fcc0000000000 */
[C---:B------:R-:W-:Y:S08]  /*4960*/  HMMA.16816.F32.BF16 R108, R136.reuse, R128, R108 ;  /* 0x00000080886c723c */ /* 0x040ff0000004186c */
[C---:B------:R-:W-:Y:S08]  /*4970*/  HMMA.16816.F32.BF16 R104, R136.reuse, R130, R104 ;  /* 0x000000828868723c */ /* 0x040ff00000041868 */
[C---:B-----5:R-:W-:Y:S08]  /*4980*/  HMMA.16816.F32.BF16 R100, R136.reuse, R124, R100 ;  /* 0x0000007c8864723c */ /* 0x060ff00000041864 */
[C---:B------:R-:W-:Y:S08]  /*4990*/  HMMA.16816.F32.BF16 R96, R136.reuse, R126, R96 ;  /* 0x0000007e8860723c */ /* 0x040ff00000041860 */
[C---:B------:R-:W-:Y:S08]  /*49a0*/  HMMA.16816.F32.BF16 R92, R136.reuse, R120, R92 ;  /* 0x00000078885c723c */ /* 0x040ff0000004185c */
[C---:B------:R-:W-:Y:S08]  /*49b0*/  HMMA.16816.F32.BF16 R88, R136.reuse, R122, R88 ;  /* 0x0000007a8858723c */ /* 0x040ff00000041858 */
[C---:B------:R-:W-:Y:S08]  /*49c0*/  HMMA.16816.F32.BF16 R84, R136.reuse, R116, R84 ;  /* 0x000000748854723c */ /* 0x040ff00000041854 */
[C---:B------:R-:W-:Y:S08]  /*49d0*/  HMMA.16816.F32.BF16 R80, R136.reuse, R118, R80 ;  /* 0x000000768850723c */ /* 0x040ff00000041850 */
[C---:B------:R-:W-:Y:S08]  /*49e0*/  HMMA.16816.F32.BF16 R76, R136.reuse, R112, R76 ;  /* 0x00000070884c723c */ /* 0x040ff0000004184c */
[----:B------:R-:W-:Y:S08]  /*49f0*/  HMMA.16816.F32.BF16 R72, R136, R114, R72 ;  /* 0x000000728848723c */ /* 0x000ff00000041848 */
[C---:B------:R-:W-:Y:S08]  /*4a00*/  HMMA.16816.F32.BF16 R28, R68.reuse, R64, R28 ;  /* 0x00000040441c723c */ /* 0x040ff0000004181c */
[C---:B------:R-:W-:Y:S08]  /*4a10*/  HMMA.16816.F32.BF16 R24, R68.reuse, R66, R24 ;  /* 0x000000424418723c */ /* 0x040ff00000041818 */
[C---:B------:R-:W-:Y:S08]  /*4a20*/  HMMA.16816.F32.BF16 R20, R68.reuse, R60, R20 ;  /* 0x0000003c4414723c */ /* 0x040ff00000041814 */
[C---:B------:R-:W-:Y:S08]  /*4a30*/  HMMA.16816.F32.BF16 R16, R68.reuse, R62, R16 ;  /* 0x0000003e4410723c */ /* 0x040ff00000041810 */
[C---:B------:R-:W-:Y:S08]  /*4a40*/  HMMA.16816.F32.BF16 R12, R68.reuse, R56, R12 ;  /* 0x00000038440c723c */ /* 0x040ff0000004180c */
[C---:B------:R-:W-:Y:S08]  /*4a50*/  HMMA.16816.F32.BF16 R8, R68.reuse, R58, R8 ;  /* 0x0000003a4408723c */ /* 0x040ff00000041808 */
[C---:B----4-:R-:W-:Y:S08]  /*4a60*/  HMMA.16816.F32.BF16 R108, R68.reuse, R52, R108 ;  /* 0x00000034446c723c */ /* 0x050ff0000004186c */
[C---:B------:R-:W-:Y:S08]  /*4a70*/  HMMA.16816.F32.BF16 R104, R68.reuse, R54, R104 ;  /* 0x000000364468723c */ /* 0x040ff00000041868 */
[C---:B------:R-:W-:Y:S08]  /*4a80*/  HMMA.16816.F32.BF16 R100, R68.reuse, R48, R100 ;  /* 0x000000304464723c */ /* 0x040ff00000041864 */
[C---:B------:R-:W-:Y:S08]  /*4a90*/  HMMA.16816.F32.BF16 R96, R68.reuse, R50, R96 ;  /* 0x000000324460723c */ /* 0x040ff00000041860 */
[C---:B---3--:R-:W-:Y:S08]  /*4aa0*/  HMMA.16816.F32.BF16 R92, R68.reuse, R44, R92 ;  /* 0x0000002c445c723c */ /* 0x048ff0000004185c */
[C---:B------:R-:W-:Y:S08]  /*4ab0*/  HMMA.16816.F32.BF16 R88, R68.reuse, R46, R88 ;  /* 0x0000002e4458723c */ /* 0x040ff00000041858 */
[C---:B-1----:R-:W-:Y:S08]  /*4ac0*/  HMMA.16816.F32.BF16 R84, R68.reuse, R40, R84 ;  /* 0x000000284454723c */ /* 0x042ff00000041854 */
[C---:B------:R-:W-:Y:S08]  /*4ad0*/  HMMA.16816.F32.BF16 R80, R68.reuse, R42, R80 ;  /* 0x0000002a4450723c */ /* 0x040ff00000041850 */
[C---:B--2---:R-:W-:Y:S08]  /*4ae0*/  HMMA.16816.F32.BF16 R76, R68.reuse, R32, R76 ;  /* 0x00000020444c723c */ /* 0x044ff0000004184c */
[----:B------:R-:W-:Y:S01]  /*4af0*/  HMMA.16816.F32.BF16 R72, R68, R34, R72 ;  /* 0x000000224448723c */ /* 0x000fe20000041848 */
[----:B------:R-:W-:Y:S06]  /*4b00*/  BAR.SYNC.DEFER_BLOCKING 0x0 ;  /* 0x0000000000007b1d */ /* 0x000fec0000010000 */
[----:B------:R-:W-:Y:S01]  /*4b10*/  @!UPT UIADD3 URZ, URZ, URZ, URZ ;  /* 0x0000003f3f3ff290 */ /* 0x000fe2000fffe03f */
[----:B------:R-:W-:Y:S11]  /*4b20*/  @!P4 BRA `(.L_x_732) ;  /* 0x00000e200000c947 */ /* 0x000ff60003800000 */
[----:B------:R-:W-:Y:S05]  /*4b30*/  @!P0 BRA `(.L_x_733) ;  /* 0x0000039000008947 */ /* 0x000fea0003800000 */
[----:B------:R-:W1:Y:S01]  /*4b40*/  I2F.RP R35, R135 ;  /* 0x0000008700237306 */ /* 0x000e620000209400 */
[----:B------:R-:W-:-:S02]  /*4b50*/  IADD3 R34, R7, -0x80, RZ ;  /* 0xffffff8007227810 */ /* 0x000fc40007ffe0ff */
[----:B------:R-:W-:Y:S02]  /*4b60*/  IABS R5, R7 ;  /* 0x0000000700057213 */ /* 0x000fe40000000000 */
[----:B------:R-:W-:Y:S02]  /*4b70*/  IABS R3, R34 ;  /* 0x0000002200037213 */ /* 0x000fe40000000000 */
[----:B------:R-:W-:Y:S01]  /*4b80*/  LOP3.LUT R34, R34, c[0x0][0x2d0], RZ, 0x3c, !PT ;  /* 0x0000b40022227a12 */ /* 0x000fe200078e3cff */
[----:B-1----:R-:W1:Y:S02]  /*4b90*/  MUFU.RCP R32, R35 ;  /* 0x0000002300207308 */ /* 0x002e640000001000 */
[----:B-1----:R-:W-:-:S06]  /*4ba0*/  IADD3 R32, R32, 0xffffffe, RZ ;  /* 0x0ffffffe20207810 */ /* 0x002fcc0007ffe0ff */
[----:B------:R-:W1:Y:S02]  /*4bb0*/  F2I.FTZ.U32.TRUNC.NTZ R33, R32 ;  /* 0x0000002000217305 */ /* 0x000e64000021f000 */
[----:B-1----:R-:W-:Y:S02]  /*4bc0*/  IMAD.MOV R6, RZ, RZ, -R33 ;  /* 0x000000ffff067224 */ /* 0x002fe400078e0a21 */
[----:B------:R-:W-:Y:S02]  /*4bd0*/  IMAD.MOV.U32 R32, RZ, RZ, RZ ;  /* 0x000000ffff207224 */ /* 0x000fe400078e00ff */
[----:B------:R-:W-:-:S04]  /*4be0*/  IMAD R6, R6, R135, RZ ;  /* 0x0000008706067224 */ /* 0x000fc800078e02ff */
[----:B------:R-:W-:-:S06]  /*4bf0*/  IMAD.HI.U32 R6, R33, R6, R32 ;  /* 0x0000000621067227 */ /* 0x000fcc00078e0020 */
[----:B------:R-:W-:-:S04]  /*4c00*/  IMAD.HI.U32 R35, R6, R5, RZ ;  /* 0x0000000506237227 */ /* 0x000fc800078e00ff */
[----:B------:R-:W-:Y:S01]  /*4c10*/  IMAD.HI.U32 R33, R6, R3, RZ ;  /* 0x0000000306217227 */ /* 0x000fe200078e00ff */
[----:B------:R-:W-:-:S03]  /*4c20*/  IADD3 R32, -R35, RZ, RZ ;  /* 0x000000ff23207210 */ /* 0x000fc60007ffe1ff */
[----:B------:R-:W-:Y:S02]  /*4c30*/  IMAD.MOV R6, RZ, RZ, -R33 ;  /* 0x000000ffff067224 */ /* 0x000fe400078e0a21 */
[C---:B------:R-:W-:Y:S02]  /*4c40*/  IMAD R32, R135.reuse, R32, R5 ;  /* 0x0000002087207224 */ /* 0x040fe400078e0205 */
[----:B------:R-:W-:Y:S01]  /*4c50*/  IMAD R6, R135, R6, R3 ;  /* 0x0000000687067224 */ /* 0x000fe200078e0203 */
[----:B------:R-:W-:Y:S02]  /*4c60*/  LOP3.LUT R3, R7, c[0x0][0x2d0], RZ, 0x3c, !PT ;  /* 0x0000b40007037a12 */ /* 0x000fe400078e3cff */
[C---:B------:R-:W-:Y:S02]  /*4c70*/  ISETP.GT.U32.AND P1, PT, R135.reuse, R32, PT ;  /* 0x000000208700720c */ /* 0x040fe40003f24070 */
[----:B------:R-:W-:Y:S02]  /*4c80*/  ISETP.GT.U32.AND P2, PT, R135, R6, PT ;  /* 0x000000068700720c */ /* 0x000fe40003f44070 */
[----:B------:R-:W-:-:S09]  /*4c90*/  ISETP.GE.AND P3, PT, R3, RZ, PT ;  /* 0x000000ff0300720c */ /* 0x000fd20003f66270 */
[----:B------:R-:W-:Y:S01]  /*4ca0*/  @!P1 IMAD.IADD R32, R32, 0x1, -R135 ;  /* 0x0000000120209824 */ /* 0x000fe200078e0a87 */
[----:B------:R-:W-:Y:S02]  /*4cb0*/  @!P1 IADD3 R35, R35, 0x1, RZ ;  /* 0x0000000123239810 */ /* 0x000fe40007ffe0ff */
[-C--:B------:R-:W-:Y:S02]  /*4cc0*/  @!P2 IADD3 R6, R6, -R135.reuse, RZ ;  /* 0x800000870606a210 */ /* 0x080fe40007ffe0ff */
[-C--:B------:R-:W-:Y:S02]  /*4cd0*/  ISETP.GE.U32.AND P6, PT, R32, R135.reuse, PT ;  /* 0x000000872000720c */ /* 0x080fe40003fc6070 */
[----:B------:R-:W-:Y:S02]  /*4ce0*/  ISETP.GE.U32.AND P5, PT, R6, R135, PT ;  /* 0x000000870600720c */ /* 0x000fe40003fa6070 */
[----:B------:R-:W-:Y:S02]  /*4cf0*/  ISETP.GE.AND P1, PT, R34, RZ, PT ;  /* 0x000000ff2200720c */ /* 0x000fe40003f26270 */
[----:B------:R-:W-:-:S02]  /*4d00*/  @!P2 IADD3 R33, R33, 0x1, RZ ;  /* 0x000000012121a810 */ /* 0x000fc40007ffe0ff */
[----:B------:R-:W-:Y:S02]  /*4d10*/  ISETP.NE.AND P2, PT, RZ, c[0x0][0x2d0], PT ;  /* 0x0000b400ff007a0c */ /* 0x000fe40003f45270 */
[----:B------:R-:W-:-:S03]  /*4d20*/  LOP3.LUT R6, RZ, c[0x0][0x2d0], RZ, 0x33, !PT ;  /* 0x0000b400ff067a12 */ /* 0x000fc600078e33ff */
[----:B------:R-:W-:Y:S02]  /*4d30*/  @P6 IADD3 R35, R35, 0x1, RZ ;  /* 0x0000000123236810 */ /* 0x000fe40007ffe0ff */
[----:B------:R-:W-:-:S03]  /*4d40*/  @P5 IADD3 R33, R33, 0x1, RZ ;  /* 0x0000000121215810 */ /* 0x000fc60007ffe0ff */
[----:B------:R-:W-:Y:S02]  /*4d50*/  @!P3 IMAD.MOV R35, RZ, RZ, -R35 ;  /* 0x000000ffff23b224 */ /* 0x000fe400078e0a23 */
[----:B------:R-:W-:-:S03]  /*4d60*/  @!P1 IMAD.MOV R33, RZ, RZ, -R33 ;  /* 0x000000ffff219224 */ /* 0x000fc600078e0a21 */
[C---:B------:R-:W-:Y:S02]  /*4d70*/  SEL R3, R6.reuse, R35, !P2 ;  /* 0x0000002306037207 */ /* 0x040fe40005000000 */
[----:B------:R-:W-:-:S03]  /*4d80*/  SEL R6, R6, R33, !P2 ;  /* 0x0000002106067207 */ /* 0x000fc60005000000 */
[----:B------:R-:W-:-:S04]  /*4d90*/  IMAD.WIDE R42, R3, 0x4, R224 ;  /* 0x00000004032a7825 */ /* 0x000fc800078e02e0 */
[----:B------:R-:W-:Y:S01]  /*4da0*/  IMAD.WIDE R40, R6, 0x4, R224 ;  /* 0x0000000406287825 */ /* 0x000fe200078e02e0 */
[----:B------:R-:W2:Y:S04]  /*4db0*/  LDG.E R5, [R42.64] ;  /* 0x0000000c2a057981 */ /* 0x000ea8000c1e1900 */
[----:B------:R-:W2:Y:S01]  /*4dc0*/  LDG.E R32, [R40.64] ;  /* 0x0000000c28207981 */ /* 0x000ea2000c1e1900 */
[----:B------:R-:W-:Y:S01]  /*4dd0*/  IADD3 R3, R3, -R6, RZ ;  /* 0x8000000603037210 */ /* 0x000fe20007ffe0ff */
[----:B------:R-:W-:-:S04]  /*4de0*/  IMAD.MOV.U32 R6, RZ, RZ, c[0x0][0x2d0] ;  /* 0x0000b400ff067624 */ /* 0x000fc800078e00ff */
[----:B------:R-:W-:-:S04]  /*4df0*/  IMAD R6, R3, R6, -0x80 ;  /* 0xffffff8003067424 */ /* 0x000fc800078e0206 */
[----:B------:R-:W-:Y:S01]  /*4e00*/  IMAD.WIDE.U32 R34, R6, c[0x0][0x198], RZ ;  /* 0x0000660006227a25 */ /* 0x000fe200078e00ff */
[----:B------:R-:W-:-:S05]  /*4e10*/  SHF.R.S32.HI R3, RZ, 0x1f, R6 ;  /* 0x0000001fff037819 */ /* 0x000fca0000011406 */
[----:B------:R-:W-:-:S04]  /*4e20*/  IMAD R3, R3, c[0x0][0x198], RZ ;  /* 0x0000660003037a24 */ /* 0x000fc800078e02ff */
[----:B------:R-:W-:-:S05]  /*4e30*/  IMAD R3, R6, c[0x0][0x19c], R3 ;  /* 0x0000670006037a24 */ /* 0x000fca00078e0203 */
[----:B------:R-:W-:Y:S01]  /*4e40*/  IADD3 R35, R35, R3, RZ ;  /* 0x0000000323237210 */ /* 0x000fe20007ffe0ff */
[----:B--2---:R-:W-:-:S05]  /*4e50*/  IMAD.IADD R32, R32, 0x1, -R5 ;  /* 0x0000000120207824 */ /* 0x004fca00078e0a05 */
[----:B------:R-:W-:-:S05]  /*4e60*/  SHF.R.S32.HI R5, RZ, 0x1f, R32 ;  /* 0x0000001fff057819 */ /* 0x000fca0000011420 */
[----:B------:R-:W-:-:S04]  /*4e70*/  IMAD R5, R5, c[0x0][0x180], RZ ;  /* 0x0000600005057a24 */ /* 0x000fc800078e02ff */
[C---:B------:R-:W-:Y:S02]  /*4e80*/  IMAD R5, R32.reuse, c[0x0][0x184], R5 ;  /* 0x0000610020057a24 */ /* 0x040fe400078e0205 */
[----:B------:R-:W-:-:S04]  /*4e90*/  IMAD.WIDE.U32 R32, R32, c[0x0][0x180], R34 ;  /* 0x0000600020207a25 */ /* 0x000fc800078e0022 */
[----:B------:R-:W-:Y:S01]  /*4ea0*/  IMAD.IADD R34, R33, 0x1, R5 ;  /* 0x0000000121227824 */ /* 0x000fe200078e0205 */
[----:B------:R-:W-:Y:S01]  /*4eb0*/  MOV R33, R32 ;  /* 0x0000002000217202 */ /* 0x000fe20000000f00 */
[----:B------:R-:W-:Y:S05]  /*4ec0*/  BRA `(.L_x_734) ;  /* 0x0000002000007947 */ /* 0x000fea0003800000 */
.L_x_733:
[----:B------:R-:W-:-:S04]  /*4ed0*/  LEA R33, -R133, RZ, 0x7 ;  /* 0x000000ff85217211 */ /* 0x000fc800078e39ff */
[----:B------:R-:W-:Y:S02]  /*4ee0*/  SHF.R.S32.HI R34, RZ, 0x1f, R33 ;  /* 0x0000001fff227819 */ /* 0x000fe40000011421 */
.L_x_734:
[----:B------:R-:W-:Y:S01]  /*4ef0*/  ISETP.GE.AND P3, PT, R218, c[0x0][0x220], PT ;  /* 0x00008800da007a0c */ /* 0x000fe20003f66270 */
[----:B------:R-:W-:Y:S01]  /*4f00*/  BSSY B0, `(.L_x_735) ;  /* 0x00000a1000007945 */ /* 0x000fe20003800000 */
[----:B------:R-:W-:Y:S02]  /*4f10*/  ISETP.GE.AND P2, PT, R209, c[0x0][0x220], PT ;  /* 0x00008800d1007a0c */ /* 0x000fe40003f46270 */
[----:B------:R-:W-:-:S05]  /*4f20*/  IADD3 R35, P5, R211, R33, RZ ;  /* 0x00000021d3237210 */ /* 0x000fca0007fbe0ff */
[----:B------:R-:W-:-:S04]  /*4f30*/  IMAD.X R6, R210, 0x1, R34, P5 ;  /* 0x00000001d2067824 */ /* 0x000fc800028e0622 */
[CC--:B------:R-:W-:Y:S01]  /*4f40*/  @!P3 IADD3 R40, P1, R33.reuse, R188.reuse, RZ ;  /* 0x000000bc2128b210 */ /* 0x0c0fe20007f3e0ff */
[----:B------:R1:W-:Y:S03]  /*4f50*/  @P3 STS.128 [R216+0x4000], RZ ;  /* 0x004000ffd8003388 */ /* 0x0003e60000000c00 */
[----:B------:R-:W-:Y:S01]  /*4f60*/  @!P3 LEA R62, P6, R40, c[0x0][0x168], 0x1 ;  /* 0x00005a00283eba11 */ /* 0x000fe200078c08ff */
[----:B------:R-:W-:Y:S01]  /*4f70*/  @!P3 IMAD.X R3, R34, 0x1, R189, P1 ;  /* 0x000000012203b824 */ /* 0x000fe200008e06bd */
[----:B------:R-:W-:-:S04]  /*4f80*/  @!P2 IADD3 R32, P1, R33, R188, RZ ;  /* 0x000000bc2120a210 */ /* 0x000fc80007f3e0ff */
[----:B------:R-:W-:Y:S01]  /*4f90*/  @!P3 LEA.HI.X R63, R40, c[0x0][0x16c], R3, 0x1, P6 ;  /* 0x00005b00283fba11 */ /* 0x000fe200030f0c03 */
[--C-:B------:R-:W-:Y:S01]  /*4fa0*/  @!P2 IMAD.X R5, R34, 0x1, R189.reuse, P1 ;  /* 0x000000012205a824 */ /* 0x100fe200008e06bd */
[CC--:B------:R-:W-:Y:S02]  /*4fb0*/  @!P3 IADD3 R40, P5, R35.reuse, R188.reuse, RZ ;  /* 0x000000bc2328b210 */ /* 0x0c0fe40007fbe0ff */
[----:B------:R-:W-:Y:S01]  /*4fc0*/  @!P2 LEA R50, P1, R32, c[0x0][0x168], 0x1 ;  /* 0x00005a002032aa11 */ /* 0x000fe200078208ff */
[----:B------:R-:W-:Y:S01]  /*4fd0*/  @!PT LDS RZ, [RZ] ;  /* 0x00000000fffff984 */ /* 0x000fe20000000800 */
[----:B------:R-:W-:Y:S01]  /*4fe0*/  @!PT LDS RZ, [RZ] ;  /* 0x00000000fffff984 */ /* 0x000fe20000000800 */
[----:B------:R-:W-:Y:S01]  /*4ff0*/  @!PT LDS RZ, [RZ] ;  /* 0x00000000fffff984 */ /* 0x000fe20000000800 */
[----:B------:R2:W-:Y:S01]  /*5000*/  @!P3 LDGSTS.E.BYPASS.LTC128B.128 [R216+0x4000], [R62.64] ;  /* 0x040000003ed8bfae */ /* 0x0005e2000b901d4c */
[----:B------:R-:W-:Y:S01]  /*5010*/  @!P3 LEA R60, P6, R40, c[0x0][0x168], 0x1 ;  /* 0x00005a00283cba11 */ /* 0x000fe200078c08ff */
[----:B------:R-:W-:Y:S01]  /*5020*/  @!P3 IMAD.X R3, R6, 0x1, R189, P5 ;  /* 0x000000010603b824 */ /* 0x000fe200028e06bd */
[----:B------:R-:W-:Y:S01]  /*5030*/  @!P2 LEA.HI.X R51, R32, c[0x0][0x16c], R5, 0x1, P1 ;  /* 0x00005b002033aa11 */ /* 0x000fe200008f0c05 */
[----:B------:R1:W-:Y:S01]  /*5040*/  @P2 STS.128 [R216+0x8000], RZ ;  /* 0x008000ffd8002388 */ /* 0x0003e20000000c00 */
[----:B------:R-:W-:-:S02]  /*5050*/  @!P2 IADD3 R32, P1, R35, R188, RZ ;  /* 0x000000bc2320a210 */ /* 0x000fc40007f3e0ff */
[----:B------:R-:W-:Y:S01]  /*5060*/  IADD3 R35, P5, R211, R35, RZ ;  /* 0x00000023d3237210 */ /* 0x000fe20007fbe0ff */
[----:B------:R-:W-:Y:S01]  /*5070*/  @!PT LDS RZ, [RZ] ;  /* 0x00000000fffff984 */ /* 0x000fe20000000800 */
[----:B------:R-:W-:Y:S01]  /*5080*/  @!PT LDS RZ, [RZ] ;  /* 0x00000000fffff984 */ /* 0x000fe20000000800 */
[----:B------:R-:W-:Y:S01]  /*5090*/  @!PT LDS RZ, [RZ] ;  /* 0x00000000fffff984 */ /* 0x000fe20000000800 */
[----:B------:R1:W-:Y:S01]  /*50a0*/  @!P2 LDGSTS.E.BYPASS.LTC128B.128 [R216+0x8000], [R50.64+0x80] ;  /* 0x0800008032d8afae */ /* 0x0003e2000b901d4c */
[----:B------:R-:W-:Y:S01]  /*50b0*/  @!P3 LEA.HI.X R61, R40, c[0x0][0x16c], R3, 0x1, P6 ;  /* 0x00005b00283dba11 */ /* 0x000fe200030f0c03 */
[----:B------:R-:W-:Y:S01]  /*50c0*/  @!P2 IMAD.X R3, R6, 0x1, R189, P1 ;  /* 0x000000010603a824 */ /* 0x000fe200008e06bd */
[----:B------:R-:W-:Y:S01]  /*50d0*/  @!P2 LEA R48, P1, R32, c[0x0][0x168], 0x1 ;  /* 0x00005a002030aa11 */ /* 0x000fe200078208ff */
[----:B------:R-:W-:Y:S01]  /*50e0*/  IMAD.X R6, R210, 0x1, R6, P5 ;  /* 0x00000001d2067824 */ /* 0x000fe200028e0606 */
[CC--:B------:R-:W-:Y:S01]  /*50f0*/  @!P3 IADD3 R40, P5, R35.reuse, R188.reuse, RZ ;  /* 0x000000bc2328b210 */ /* 0x0c0fe20007fbe0ff */
[----:B------:R1:W-:Y:S01]  /*5100*/  @P3 STS.128 [R216+0x4800], RZ ;  /* 0x004800ffd8003388 */ /* 0x0003e20000000c00 */
[----:B------:R-:W-:Y:S02]  /*5110*/  @!P2 LEA.HI.X R49, R32, c[0x0][0x16c], R3, 0x1, P1 ;  /* 0x00005b002031aa11 */ /* 0x000fe400008f0c03 */
[----:B------:R-:W-:Y:S01]  /*5120*/  @!P3 LEA R58, P6, R40, c[0x0][0x168], 0x1 ;  /* 0x00005a00283aba11 */ /* 0x000fe200078c08ff */
[----:B------:R-:W-:Y:S01]  /*5130*/  @!P3 IMAD.X R3, R6, 0x1, R189, P5 ;  /* 0x000000010603b824 */ /* 0x000fe200028e06bd */
[----:B------:R-:W-:Y:S01]  /*5140*/  @!P2 IADD3 R32, P1, R35, R188, RZ ;  /* 0x000000bc2320a210 */ /* 0x000fe20007f3e0ff */
[----:B------:R-:W-:Y:S01]  /*5150*/  @!PT LDS RZ, [RZ] ;  /* 0x00000000fffff984 */ /* 0x000fe20000000800 */
[----:B------:R-:W-:Y:S01]  /*5160*/  @!PT LDS RZ, [RZ] ;  /* 0x00000000fffff984 */ /* 0x000fe20000000800 */
[----:B------:R-:W-:Y:S01]  /*5170*/  @!PT LDS RZ, [RZ] ;  /* 0x00000000fffff984 */ /* 0x000fe20000000800 */
[----:B------:R1:W-:Y:S01]  /*5180*/  @!P3 LDGSTS.E.BYPASS.LTC128B.128 [R216+0x4800], [R60.64] ;  /* 0x048000003cd8bfae */ /* 0x0003e2000b901d4c */
[----:B------:R-:W-:-:S02]  /*5190*/  IADD3 R35, P5, R211, R35, RZ ;  /* 0x00000023d3237210 */ /* 0x000fc40007fbe0ff */
[----:B------:R-:W-:Y:S01]  /*51a0*/  @!P3 LEA.HI.X R59, R40, c[0x0][0x16c], R3, 0x1, P6 ;  /* 0x00005b00283bba11 */ /* 0x000fe200030f0c03 */
[----:B------:R-:W-:Y:S01]  /*51b0*/  @!P2 IMAD.X R3, R6, 0x1, R189, P1 ;  /* 0x000000010603a824 */ /* 0x000fe200008e06bd */
[----:B------:R-:W-:Y:S01]  /*51c0*/  @!P2 LEA R46, P1, R32, c[0x0][0x168], 0x1 ;  /* 0x00005a00202eaa11 */ /* 0x000fe200078208ff */
[----:B------:R-:W-:Y:S01]  /*51d0*/  IMAD.X R6, R210, 0x1, R6, P5 ;  /* 0x00000001d2067824 */ /* 0x000fe200028e0606 */
[-C--:B------:R-:W-:Y:S01]  /*51e0*/  @!P3 IADD3 R40, P5, R35, R188.reuse, RZ ;  /* 0x000000bc2328b210 */ /* 0x080fe20007fbe0ff */
[----:B------:R1:W-:Y:S01]  /*51f0*/  @P2 STS.128 [R216+0x8800], RZ ;  /* 0x008800ffd8002388 */ /* 0x0003e20000000c00 */
[----:B------:R-:W-:Y:S02]  /*5200*/  @!P2 LEA.HI.X R47, R32, c[0x0][0x16c], R3, 0x1, P1 ;  /* 0x00005b00202faa11 */ /* 0x000fe400008f0c03 */
[----:B------:R-:W-:Y:S01]  /*5210*/  @!P3 LEA R56, P6, R40, c[0x0][0x168], 0x1 ;  /* 0x00005a002838ba11 */ /* 0x000fe200078c08ff */
[----:B------:R-:W-:Y:S01]  /*5220*/  @!P3 IMAD.X R5, R6, 0x1, R189, P5 ;  /* 0x000000010605b824 */ /* 0x000fe200028e06bd */
[----:B------:R-:W-:Y:S01]  /*5230*/  IADD3 R3, P5, R211, R35, RZ ;  /* 0x00000023d3037210 */ /* 0x000fe20007fbe0ff */
[----:B------:R-:W-:Y:S01]  /*5240*/  @!PT LDS RZ, [RZ] ;  /* 0x00000000fffff984 */ /* 0x000fe20000000800 */
[----:B------:R-:W-:Y:S01]  /*5250*/  @!PT LDS RZ, [RZ] ;  /* 0x00000000fffff984 */ /* 0x000fe20000000800 */
[----:B------:R-:W-:Y:S01]  /*5260*/  @!PT LDS RZ, [RZ] ;  /* 0x00000000fffff984 */ /* 0x000fe20000000800 */
[----:B------:R1:W-:Y:S01]  /*5270*/  @!P2 LDGSTS.E.BYPASS.LTC128B.128 [R216+0x8800], [R48.64+0x80] ;  /* 0x0880008030d8afae */ /* 0x0003e2000b901d4c */
[----:B------:R-:W-:-:S02]  /*5280*/  @!P2 IADD3 R32, P1, R35, R188, RZ ;  /* 0x000000bc2320a210 */ /* 0x000fc40007f3e0ff */
[----:B------:R-:W-:Y:S01]  /*5290*/  @!P3 LEA.HI.X R57, R40, c[0x0][0x16c], R5, 0x1, P6 ;  /* 0x00005b002839ba11 */ /* 0x000fe200030f0c05 */
[----:B------:R-:W-:Y:S01]  /*52a0*/  IMAD.X R42, R210, 0x1, R6, P5 ;  /* 0x00000001d22a7824 */ /* 0x000fe200028e0606 */
[----:B------:R-:W-:Y:S01]  /*52b0*/  @!P3 IADD3 R35, P5, R3, R188, RZ ;  /* 0x000000bc0323b210 */ /* 0x000fe20007fbe0ff */
[--C-:B------:R-:W-:Y:S01]  /*52c0*/  @!P2 IMAD.X R5, R6, 0x1, R189.reuse, P1 ;  /* 0x000000010605a824 */ /* 0x100fe200008e06bd */
[----:B------:R-:W-:Y:S01]  /*52d0*/  @!P2 LEA R44, P1, R32, c[0x0][0x168], 0x1 ;  /* 0x00005a00202caa11 */ /* 0x000fe200078208ff */
[----:B------:R1:W-:Y:S02]  /*52e0*/  @P3 STS.128 [R216+0x5000], RZ ;  /* 0x005000ffd8003388 */ /* 0x0003e40000000c00 */
[----:B------:R-:W-:Y:S01]  /*52f0*/  @!P3 IMAD.X R6, R42, 0x1, R189, P5 ;  /* 0x000000012a06b824 */ /* 0x000fe200028e06bd */
[----:B------:R-:W-:Y:S01]  /*5300*/  @!P2 LEA.HI.X R45, R32, c[0x0][0x16c], R5, 0x1, P1 ;  /* 0x00005b00202daa11 */ /* 0x000fe200008f0c05 */
[----:B------:R-:W-:Y:S01]  /*5310*/  @!PT LDS RZ, [RZ] ;  /* 0x00000000fffff984 */ /* 0x000fe20000000800 */
[----:B------:R-:W-:Y:S01]  /*5320*/  @!PT LDS RZ, [RZ] ;  /* 0x00000000fffff984 */ /* 0x000fe20000000800 */
[----:B------:R-:W-:Y:S01]  /*5330*/  @!PT LDS RZ, [RZ] ;  /* 0x00000000fffff984 */ /* 0x000fe20000000800 */
[----:B------:R1:W-:Y:S01]  /*5340*/  @!P3 LDGSTS.E.BYPASS.LTC128B.128 [R216+0x5000], [R58.64] ;  /* 0x050000003ad8bfae */ /* 0x0003e2000b901d4c */
[----:B------:R-:W-:-:S02]  /*5350*/  @!P3 LEA R54, P5, R35, c[0x0][0x168], 0x1 ;  /* 0x00005a002336ba11 */ /* 0x000fc400078a08ff */
[----:B------:R-:W-:Y:S01]  /*5360*/  IADD3 R5, P1, R211, R3, RZ ;  /* 0x00000003d3057210 */ /* 0x000fe20007f3e0ff */
[----:B------:R1:W-:Y:S01]  /*5370*/  @P2 STS.128 [R216+0x9000], RZ ;  /* 0x009000ffd8002388 */ /* 0x0003e20000000c00 */
[----:B------:R-:W-:Y:S02]  /*5380*/  @!P3 LEA.HI.X R55, R35, c[0x0][0x16c], R6, 0x1, P5 ;  /* 0x00005b002337ba11 */ /* 0x000fe400028f0c06 */
[-C--:B------:R-:W-:Y:S01]  /*5390*/  @!P2 IADD3 R6, P5, R3, R188.reuse, RZ ;  /* 0x000000bc0306a210 */ /* 0x080fe20007fbe0ff */
[----:B------:R-:W-:Y:S01]  /*53a0*/  IMAD.X R32, R210, 0x1, R42, P1 ;  /* 0x00000001d2207824 */ /* 0x000fe200008e062a */
[----:B------:R-:W-:Y:S01]  /*53b0*/  @!P3 IADD3 R40, P1, R5, R188, RZ ;  /* 0x000000bc0528b210 */ /* 0x000fe20007f3e0ff */
[----:B------:R-:W-:Y:S01]  /*53c0*/  @!PT LDS RZ, [RZ] ;  /* 0x00000000fffff984 */ /* 0x000fe20000000800 */
[----:B------:R-:W-:Y:S01]  /*53d0*/  @!PT LDS RZ, [RZ] ;  /* 0x00000000fffff984 */ /* 0x000fe20000000800 */
[----:B------:R-:W-:Y:S01]  /*53e0*/  @!PT LDS RZ, [RZ] ;  /* 0x00000000fffff984 */ /* 0x000fe20000000800 */
[----:B------:R1:W-:Y:S02]  /*53f0*/  @!P2 LDGSTS.E.BYPASS.LTC128B.128 [R216+0x9000], [R46.64+0x80] ;  /* 0x090000802ed8afae */ /* 0x0003e4000b901d4c */
[--C-:B------:R-:W-:Y:S01]  /*5400*/  @!P2 IMAD.X R3, R42, 0x1, R189.reuse, P5 ;  /* 0x000000012a03a824 */ /* 0x100fe200028e06bd */
[----:B------:R-:W-:Y:S01]  /*5410*/  @!P2 LEA R42, P5, R6, c[0x0][0x168], 0x1 ;  /* 0x00005a00062aaa11 */ /* 0x000fe200078a08ff */
[----:B------:R-:W-:Y:S01]  /*5420*/  @!P3 IMAD.X R35, R32, 0x1, R189, P1 ;  /* 0x000000012023b824 */ /* 0x000fe200008e06bd */
[----:B------:R-:W-:Y:S01]  /*5430*/  @!P3 LEA R52, P1, R40, c[0x0][0x168], 0x1 ;  /* 0x00005a002834ba11 */ /* 0x000fe200078208ff */
[----:B------:R1:W-:Y:S01]  /*5440*/  @P3 STS.128 [R216+0x5800], RZ ;  /* 0x005800ffd8003388 */ /* 0x0003e20000000c00 */
[----:B------:R-:W-:-:S02]  /*5450*/  @!P2 LEA.HI.X R43, R6, c[0x0][0x16c], R3, 0x1, P5 ;  /* 0x00005b00062baa11 */ /* 0x000fc400028f0c03 */
[----:B------:R-:W-:Y:S01]  /*5460*/  @!P3 LEA.HI.X R53, R40, c[0x0][0x16c], R35, 0x1, P1 ;  /* 0x00005b002835ba11 */ /* 0x000fe200008f0c23 */
[----:B------:R-:W-:Y:S01]  /*5470*/  @!PT LDS RZ, [RZ] ;  /* 0x00000000fffff984 */ /* 0x000fe20000000800 */
[----:B------:R-:W-:Y:S01]  /*5480*/  @!PT LDS RZ, [RZ] ;  /* 0x00000000fffff984 */ /* 0x000fe20000000800 */
[----:B------:R-:W-:Y:S01]  /*5490*/  @!PT LDS RZ, [RZ] ;  /* 0x00000000fffff984 */ /* 0x000fe20000000800 */
[----:B------:R1:W-:Y:S01]  /*54a0*/  @!P3 LDGSTS.E.BYPASS.LTC128B.128 [R216+0x5800], [R56.64] ;  /* 0x0580000038d8bfae */ /* 0x0003e2000b901d4c */
[----:B------:R-:W-:Y:S02]  /*54b0*/  IADD3 R3, P5, R211, R5, RZ ;  /* 0x00000005d3037210 */ /* 0x000fe40007fbe0ff */
[-C--:B------:R-:W-:Y:S01]  /*54c0*/  @!P2 IADD3 R5, P1, R5, R188.reuse, RZ ;  /* 0x000000bc0505a210 */ /* 0x080fe20007f3e0ff */
[----:B------:R1:W-:Y:S02]  /*54d0*/  @P2 STS.128 [R216+0x9800], RZ ;  /* 0x009800ffd8002388 */ /* 0x0003e40000000c00 */
[----:B------:R-:W-:Y:S01]  /*54e0*/  IMAD.X R6, R210, 0x1, R32, P5 ;  /* 0x00000001d2067824 */ /* 0x000fe200028e0620 */
[-C--:B------:R-:W-:Y:S01]  /*54f0*/  @!P3 IADD3 R35, P5, R3, R188.reuse, RZ ;  /* 0x000000bc0323b210 */ /* 0x080fe20007fbe0ff */
[--C-:B------:R-:W-:Y:S01]  /*5500*/  @!P2 IMAD.X R32, R32, 0x1, R189.reuse, P1 ;  /* 0x000000012020a824 */ /* 0x100fe200008e06bd */
[----:B------:R-:W-:Y:S01]  /*5510*/  @!P2 LEA R64, P1, R5, c[0x0][0x168], 0x1 ;  /* 0x00005a000540aa11 */ /* 0x000fe200078208ff */
[----:B------:R-:W-:Y:S01]  /*5520*/  @!PT LDS RZ, [RZ] ;  /* 0x00000000fffff984 */ /* 0x000fe20000000800 */
[----:B------:R-:W-:Y:S01]  /*5530*/  @!PT LDS RZ, [RZ] ;  /* 0x00000000fffff984 */ /* 0x000fe20000000800 */
[----:B------:R-:W-:Y:S01]  /*5540*/  @!PT LDS RZ, [RZ] ;  /* 0x00000000fffff984 */ /* 0x000fe20000000800 */
[----:B------:R1:W-:Y:S01]  /*5550*/  @!P2 LDGSTS.E.BYPASS.LTC128B.128 [R216+0x9800], [R44.64+0x80] ;  /* 0x098000802cd8afae */ /* 0x0003e2000b901d4c */
        /* <DEDUP_REMOVED lines=9> */
[----:B------:R1:W-:Y:S01]  /*55f0*/  @!P3 LDGSTS.E.BYPASS.LTC128B.128 [R216+0x6000], [R54.64] ;  /* 0x0600000036d8bfae */ /* 0x0003e2000b901d4c */
[----:B------:R-:W-:Y:S01]  /*5600*/  @!P3 LEA.HI.X R67, R35, c[0x0][0x16c], R40, 0x1, P6 ;  /* 0x00005b002343ba11 */ /* 0x000fe200030f0c28 */
[--C-:B------:R-:W-:Y:S01]  /*5610*/  @!P2 IMAD.X R32, R6, 0x1, R189.reuse, P1 ;  /* 0x000000010620a824 */ /* 0x100fe200008e06bd */
[----:B------:R-:W-:Y:S01]  /*5620*/  @!P2 LEA R40, P1, R5, c[0x0][0x168], 0x1 ;  /* 0x00005a000528aa11 */ /* 0x000fe200078208ff */
[----:B------:R-:W-:Y:S01]  /*5630*/  IMAD.X R6, R210, 0x1, R6, P5 ;  /* 0x00000001d2067824 */ /* 0x000fe200028e0606 */
[----:B------:R-:W-:Y:S01]  /*5640*/  @!P3 IADD3 R35, P5, R3, R188, RZ ;  /* 0x000000bc0323b210 */ /* 0x000fe20007fbe0ff */
[----:B------:R1:W-:Y:S01]  /*5650*/  @P2 STS.128 [R216+0xa000], RZ ;  /* 0x00a000ffd8002388 */ /* 0x0003e20000000c00 */
[----:B------:R-:W-:Y:S02]  /*5660*/  @!P2 LEA.HI.X R41, R5, c[0x0][0x16c], R32, 0x1, P1 ;  /* 0x00005b000529aa11 */ /* 0x000fe400008f0c20 */
[C---:B--2---:R-:W-:Y:S01]  /*5670*/  @!P3 LEA R62, P1, R35.reuse, c[0x0][0x168], 0x1 ;  /* 0x00005a00233eba11 */ /* 0x044fe200078208ff */
[----:B------:R-:W-:Y:S01]  /*5680*/  @!P3 IMAD.X R32, R6, 0x1, R189, P5 ;  /* 0x000000010620b824 */ /* 0x000fe200028e06bd */
[----:B------:R-:W-:Y:S01]  /*5690*/  @!PT LDS RZ, [RZ] ;  /* 0x00000000fffff984 */ /* 0x000fe20000000800 */
[----:B------:R-:W-:Y:S01]  /*56a0*/  @!PT LDS RZ, [RZ] ;  /* 0x00000000fffff984 */ /* 0x000fe20000000800 */
[----:B------:R-:W-:Y:S01]  /*56b0*/  @!PT LDS RZ, [RZ] ;  /* 0x00000000fffff984 */ /* 0x000fe20000000800 */
[----:B------:R1:W-:Y:S04]  /*56c0*/  @!P2 LDGSTS.E.BYPASS.LTC128B.128 [R216+0xa000], [R42.64+0x80] ;  /* 0x0a0000802ad8afae */ /* 0x0003e8000b901d4c */
[----:B------:R1:W-:Y:S01]  /*56d0*/  @P3 STS.128 [R216+0x6800], RZ ;  /* 0x006800ffd8003388 */ /* 0x0003e20000000c00 */
[----:B------:R-:W-:-:S03]  /*56e0*/  @!P3 LEA.HI.X R63, R35, c[0x0][0x16c], R32, 0x1, P1 ;  /* 0x00005b00233fba11 */ /* 0x000fc600008f0c20 */
[----:B------:R-:W-:Y:S01]  /*56f0*/  @!PT LDS RZ, [RZ] ;  /* 0x00000000fffff984 */ /* 0x000fe20000000800 */
[----:B------:R-:W-:Y:S01]  /*5700*/  @!PT LDS RZ, [RZ] ;  /* 0x00000000fffff984 */ /* 0x000fe20000000800 */
[----:B------:R-:W-:Y:S01]  /*5710*/  @!PT LDS RZ, [RZ] ;  /* 0x00000000fffff984 */ /* 0x000fe20000000800 */
[----:B------:R1:W-:Y:S04]  /*5720*/  @!P3 LDGSTS.E.BYPASS.LTC128B.128 [R216+0x6800], [R52.64] ;  /* 0x0680000034d8bfae */ /* 0x0003e8000b901d4c */
[----:B------:R1:W-:Y:S04]  /*5730*/  @P2 STS.128 [R216+0xa800], RZ ;  /* 0x00a800ffd8002388 */ /* 0x0003e80000000c00 */
[----:B------:R-:W-:Y:S01]  /*5740*/  @!PT LDS RZ, [RZ] ;  /* 0x00000000fffff984 */ /* 0x000fe20000000800 */
[----:B------:R-:W-:Y:S01]  /*5750*/  @!PT LDS RZ, [RZ] ;  /* 0x00000000fffff984 */ /* 0x000fe20000000800 */
[----:B------:R-:W-:Y:S01]  /*5760*/  @!PT LDS RZ, [RZ] ;  /* 0x00000000fffff984 */ /* 0x000fe20000000800 */
[----:B------:R1:W-:Y:S04]  /*5770*/  @!P2 LDGSTS.E.BYPASS.LTC128B.128 [R216+0xa800], [R64.64+0x80] ;  /* 0x0a80008040d8afae */ /* 0x0003e8000b901d4c */
[----:B------:R1:W-:Y:S04]  /*5780*/  @P3 STS.128 [R216+0x7000], RZ ;  /* 0x007000ffd8003388 */ /* 0x0003e80000000c00 */
        /* <DEDUP_REMOVED lines=14> */
[----:B------:R1:W-:Y:S01]  /*5870*/  @P2 STS.128 [R216+0xb800], RZ ;  /* 0x00b800ffd8002388 */ /* 0x0003e20000000c00 */
[----:B------:R-:W-:Y:S05]  /*5880*/  @P2 BRA `(.L_x_736) ;  /* 0x0000008000002947 */ /* 0x000fea0003800000 */
[----:B------:R-:W-:-:S05]  /*5890*/  IADD3 R3, P1, R3, R188, RZ ;  /* 0x000000bc03037210 */ /* 0x000fca0007f3e0ff */
[----:B------:R-:W-:Y:S01]  /*58a0*/  IMAD.X R6, R6, 0x1, R189, P1 ;  /* 0x0000000106067824 */ /* 0x000fe200008e06bd */
[----:B-1----:R-:W-:-:S04]  /*58b0*/  LEA R40, P1, R3, c[0x0][0x168], 0x1 ;  /* 0x00005a0003287a11 */ /* 0x002fc800078208ff */
[----:B------:R-:W-:-:S05]  /*58c0*/  LEA.HI.X R41, R3, c[0x0][0x16c], R6, 0x1, P1 ;  /* 0x00005b0003297a11 */ /* 0x000fca00008f0c06 */
[----:B------:R-:W-:Y:S01]  /*58d0*/  @!PT LDS RZ, [RZ] ;  /* 0x00000000fffff984 */ /* 0x000fe20000000800 */
[----:B------:R-:W-:Y:S01]  /*58e0*/  @!PT LDS RZ, [RZ] ;  /* 0x00000000fffff984 */ /* 0x000fe20000000800 */
[----:B------:R-:W-:Y:S01]  /*58f0*/  @!PT LDS RZ, [RZ] ;  /* 0x00000000fffff984 */ /* 0x000fe20000000800 */
[----:B------:R1:W-:Y:S04]  /*5900*/  LDGSTS.E.BYPASS.LTC128B.128 [R216+0xb800], [R40.64+0x80] ;  /* 0x0b80008028d87fae */ /* 0x0003e8000b901d4c */
.L_x_736:
[----:B------:R-:W-:Y:S05]  /*5910*/  BSYNC B0 ;  /* 0x0000000000007941 */ /* 0x000fea0003800000 */
.L_x_735:
[----:B------:R-:W0:Y:S01]  /*5920*/  LDGDEPBAR ;  /* 0x00000000000079af */ /* 0x000e220000000000 */
[----:B------:R-:W-:-:S04]  /*5930*/  IADD3 R188, P1, R33, R188, RZ ;  /* 0x000000bc21bc7210 */ /* 0x000fc80007f3e0ff */
[----:B------:R-:W-:Y:S02]  /*5940*/  IADD3.X R189, R34, R189, RZ, P1, !PT ;  /* 0x000000bd22bd7210 */ /* 0x000fe40000ffe4ff */
.L_x_732:
[----:B------:R-:W-:Y:S02]  /*5950*/  IMAD.IADD R3, R7, 0x1, R190 ;  /* 0x0000000107037824 */ /* 0x000fe400078e02be */
[----:B------:R-:W-:-:S03]  /*5960*/  IMAD.SHL.U32 R200, R4, 0x2, RZ ;  /* 0x0000000204c87824 */ /* 0x000fc600078e00ff */
[C---:B------:R-:W-:Y:S01]  /*5970*/  IADD3 R6, R3.reuse, 0x1, RZ ;  /* 0x0000000103067810 */ /* 0x040fe20007ffe0ff */
[--C-:B------:R-:W-:Y:S01]  /*5980*/  IMAD R198, R2, 0x2, R200.reuse ;  /* 0x0000000202c67824 */ /* 0x100fe200078e02c8 */
[----:B------:R-:W-:Y:S01]  /*5990*/  IADD3 R5, R3, 0x8, RZ ;  /* 0x0000000803057810 */ /* 0x000fe20007ffe0ff */
[----:B------:R-:W-:Y:S01]  /*59a0*/  IMAD R197, R0, 0x2, R200 ;  /* 0x0000000200c57824 */ /* 0x000fe200078e02c8 */
[-C--:B------:R-:W-:Y:S01]  /*59b0*/  ISETP.GE.AND P3, PT, R6, R193.reuse, PT ;  /* 0x000000c10600720c */ /* 0x080fe20003f66270 */
[----:B------:R-:W-:Y:S01]  /*59c0*/  IMAD R196, R0, 0x2, R198 ;  /* 0x0000000200c47824 */ /* 0x000fe200078e02c6 */
[-C--:B------:R-:W-:Y:S01]  /*59d0*/  ISETP.GE.AND P1, PT, R6, R192.reuse, PT ;  /* 0x000000c00600720c */ /* 0x080fe20003f26270 */
[----:B------:R-:W-:Y:S01]  /*59e0*/  LDSM.16.MT88.4 R68, [R200+0xc000] ;  /* 0x00c00000c844783b */ /* 0x000fe20000004200 */
[C---:B------:R-:W-:Y:S02]  /*59f0*/  ISETP.GE.AND P2, PT, R5.reuse, R193, PT ;  /* 0x000000c10500720c */ /* 0x040fe40003f46270 */
[----:B------:R-:W-:Y:S01]  /*5a00*/  ISETP.GE.AND P5, PT, R5, R192, PT ;  /* 0x000000c00500720c */ /* 0x000fe20003fa6270 */
[----:B------:R-:W-:Y:S01]  /*5a10*/  LDSM.16.MT88.4 R124, [R198+0x10000] ;  /* 0x01000000c67c783b */ /* 0x000fe20000004200 */
[----:B------:R-:W-:-:S02]  /*5a20*/  IADD3 R6, R3, 0x9, RZ ;  /* 0x0000000903067810 */ /* 0x000fc40007ffe0ff */
[----:B------:R-:W-:Y:S01]  /*5a30*/  IADD3 R5, R3, 0x10, RZ ;  /* 0x0000001003057810 */ /* 0x000fe20007ffe0ff */
[----:B------:R-:W-:Y:S01]  /*5a40*/  LDSM.16.MT88.4 R112, [R197+0x10000] ;  /* 0x01000000c570783b */ /* 0x000fe20000004200 */
[----:B-1----:R-:W-:Y:S02]  /*5a50*/  FSEL R49, R24, -INF , !P2 ;  /* 0xff80000018317808 */ /* 0x002fe40005000000 */
[----:B------:R-:W-:Y:S02]  /*5a60*/  FSEL R47, R26, -INF , !P5 ;  /* 0xff8000001a2f7808 */ /* 0x000fe40006800000 */
[CC--:B------:R-:W-:Y:S02]  /*5a70*/  ISETP.GE.AND P6, PT, R6.reuse, R193.reuse, PT ;  /* 0x000000c10600720c */ /* 0x0c0fe40003fc6270 */
[----:B------:R-:W-:Y:S02]  /*5a80*/  ISETP.GE.AND P2, PT, R6, R192, PT ;  /* 0x000000c00600720c */ /* 0x000fe40003f46270 */
[----:B------:R-:W-:-:S02]  /*5a90*/  ISETP.GE.AND P5, PT, R5, R193, PT ;  /* 0x000000c10500720c */ /* 0x000fc40003fa6270 */
[----:B------:R-:W-:Y:S02]  /*5aa0*/  IADD3 R6, R3, 0x11, RZ ;  /* 0x0000001103067810 */ /* 0x000fe40007ffe0ff */
[----:B------:R-:W-:Y:S02]  /*5ab0*/  FSEL R51, R25, -INF , !P6 ;  /* 0xff80000019337808 */ /* 0x000fe40007000000 */
[----:B------:R-:W-:Y:S02]  /*5ac0*/  FSEL R27, R27, -INF , !P2 ;  /* 0xff8000001b1b7808 */ /* 0x000fe40005000000 */
[----:B------:R-:W-:Y:S02]  /*5ad0*/  FSEL R7, R20, -INF , !P5 ;  /* 0xff80000014077808 */ /* 0x000fe40006800000 */
[----:B------:R-:W-:Y:S02]  /*5ae0*/  ISETP.GE.AND P6, PT, R5, R192, PT ;  /* 0x000000c00500720c */ /* 0x000fe40003fc6270 */
[----:B------:R-:W-:-:S02]  /*5af0*/  ISETP.GE.AND P2, PT, R6, R193, PT ;  /* 0x000000c10600720c */ /* 0x000fc40003f46270 */
[----:B------:R-:W-:Y:S02]  /*5b00*/  ISETP.GE.AND P5, PT, R6, R192, PT ;  /* 0x000000c00600720c */ /* 0x000fe40003fa6270 */
[C---:B------:R-:W-:Y:S02]  /*5b10*/  IADD3 R5, R3.reuse, 0x18, RZ ;  /* 0x0000001803057810 */ /* 0x040fe40007ffe0ff */
[----:B------:R-:W-:Y:S02]  /*5b20*/  IADD3 R6, R3, 0x19, RZ ;  /* 0x0000001903067810 */ /* 0x000fe40007ffe0ff */
[----:B------:R-:W-:Y:S02]  /*5b30*/  FSEL R25, R22, -INF , !P6 ;  /* 0xff80000016197808 */ /* 0x000fe40007000000 */
[----:B------:R-:W-:Y:S02]  /*5b40*/  FSEL R21, R21, -INF , !P2 ;  /* 0xff80000015157808 */ /* 0x000fe40005000000 */
[----:B------:R-:W-:-:S02]  /*5b50*/  FSEL R23, R23, -INF , !P5 ;  /* 0xff80000017177808 */ /* 0x000fc40006800000 */
[CC--:B------:R-:W-:Y:S02]  /*5b60*/  ISETP.GE.AND P6, PT, R5.reuse, R193.reuse, PT ;  /* 0x000000c10500720c */ /* 0x0c0fe40003fc6270 */
[----:B------:R-:W-:Y:S02]  /*5b70*/  ISETP.GE.AND P2, PT, R5, R192, PT ;  /* 0x000000c00500720c */ /* 0x000fe40003f46270 */
[----:B------:R-:W-:Y:S02]  /*5b80*/  ISETP.GE.AND P5, PT, R6, R193, PT ;  /* 0x000000c10600720c */ /* 0x000fe40003fa6270 */
[----:B------:R-:W-:Y:S02]  /*5b90*/  IADD3 R20, R3, 0x20, RZ ;  /* 0x0000002003147810 */ /* 0x000fe40007ffe0ff */
[----:B------:R-:W-:Y:S02]  /*5ba0*/  FSEL R5, R16, -INF , !P6 ;  /* 0xff80000010057808 */ /* 0x000fe40007000000 */
[----:B------:R-:W-:-:S02]  /*5bb0*/  FSEL R35, R18, -INF , !P2 ;  /* 0xff80000012237808 */ /* 0x000fc40005000000 */
[----:B------:R-:W-:Y:S02]  /*5bc0*/  FSEL R17, R17, -INF , !P5 ;  /* 0xff80000011117808 */ /* 0x000fe40006800000 */
[-C--:B------:R-:W-:Y:S02]  /*5bd0*/  ISETP.GE.AND P6, PT, R6, R192.reuse, PT ;  /* 0x000000c00600720c */ /* 0x080fe40003fc6270 */
[C---:B------:R-:W-:Y:S02]  /*5be0*/  ISETP.GE.AND P2, PT, R20.reuse, R193, PT ;  /* 0x000000c11400720c */ /* 0x040fe40003f46270 */
[----:B------:R-:W-:Y:S02]  /*5bf0*/  ISETP.GE.AND P5, PT, R20, R192, PT ;  /* 0x000000c01400720c */ /* 0x000fe40003fa6270 */
[C---:B------:R-:W-:Y:S02]  /*5c00*/  IADD3 R6, R3.reuse, 0x21, RZ ;  /* 0x0000002103067810 */ /* 0x040fe40007ffe0ff */
[----:B------:R-:W-:-:S02]  /*5c10*/  IADD3 R16, R3, 0x28, RZ ;  /* 0x0000002803107810 */ /* 0x000fc40007ffe0ff */
[----:B------:R-:W-:Y:S02]  /*5c20*/  FSEL R33, R19, -INF , !P6 ;  /* 0xff80000013217808 */ /* 0x000fe40007000000 */
[----:B------:R-:W-:Y:S02]  /*5c30*/  FSEL R45, R12, -INF , !P2 ;  /* 0xff8000000c2d7808 */ /* 0x000fe40005000000 */
[----:B------:R-:W-:Y:S02]  /*5c40*/  FSEL R43, R14, -INF , !P5 ;  /* 0xff8000000e2b7808 */ /* 0x000fe40006800000 */
[CC--:B------:R-:W-:Y:S02]  /*5c50*/  ISETP.GE.AND P6, PT, R6.reuse, R193.reuse, PT ;  /* 0x000000c10600720c */ /* 0x0c0fe40003fc6270 */
[----:B------:R-:W-:Y:S02]  /*5c60*/  ISETP.GE.AND P2, PT, R6, R192, PT ;  /* 0x000000c00600720c */ /* 0x000fe40003f46270 */
[----:B------:R-:W-:-:S02]  /*5c70*/  ISETP.GE.AND P5, PT, R16, R193, PT ;  /* 0x000000c11000720c */ /* 0x000fc40003fa6270 */
[----:B------:R-:W-:Y:S02]  /*5c80*/  IADD3 R6, R3, 0x29, RZ ;  /* 0x0000002903067810 */ /* 0x000fe40007ffe0ff */
[----:B------:R-:W-:Y:S02]  /*5c90*/  FSEL R251, R15, -INF , !P2 ;  /* 0xff8000000ffb7808 */ /* 0x000fe40005000000 */
[----:B------:R-:W-:Y:S02]  /*5ca0*/  FSEL R64, R8, -INF , !P5 ;  /* 0xff80000008407808 */ /* 0x000fe40006800000 */
[C---:B------:R-:W-:Y:S02]  /*5cb0*/  ISETP.GE.AND P2, PT, R6.reuse, R193, PT ;  /* 0x000000c10600720c */ /* 0x040fe40003f46270 */
[----:B------:R-:W-:Y:S02]  /*5cc0*/  ISETP.GE.AND P5, PT, R6, R192, PT ;  /* 0x000000c00600720c */ /* 0x000fe40003fa6270 */
[----:B------:R-:W-:-:S02]  /*5cd0*/  IADD3 R6, R3, 0x31, RZ ;  /* 0x0000003103067810 */ /* 0x000fc40007ffe0ff */
[----:B------:R-:W-:Y:S02]  /*5ce0*/  FSEL R249, R11, -INF , !P5 ;  /* 0xff8000000bf97808 */ /* 0x000fe40006800000 */
[----:B------:R-:W-:Y:S02]  /*5cf0*/  ISETP.GE.AND P5, PT, R6, R193, PT ;  /* 0x000000c10600720c */ /* 0x000fe40003fa6270 */
[C---:B------:R-:W-:Y:S02]  /*5d00*/  IADD3 R12, R3.reuse, 0x30, RZ ;  /* 0x00000030030c7810 */ /* 0x040fe40007ffe0ff */
[----:B------:R-:W-:Y:S02]  /*5d10*/  IADD3 R8, R3, 0x38, RZ ;  /* 0x0000003803087810 */ /* 0x000fe40007ffe0ff */
[----:B------:R-:W-:Y:S02]  /*5d20*/  FSEL R40, R9, -INF , !P2 ;  /* 0xff80000009287808 */ /* 0x000fe40005000000 */
[----:B------:R-:W-:-:S02]  /*5d30*/  FSEL R141, R109, -INF , !P5 ;  /* 0xff8000006d8d7808 */ /* 0x000fc40006800000 */
[-C--:B------:R-:W-:Y:S02]  /*5d40*/  ISETP.GE.AND P2, PT, R12, R192.reuse, PT ;  /* 0x000000c00c00720c */ /* 0x080fe40003f46270 */
[----:B------:R-:W-:Y:S02]  /*5d50*/  ISETP.GE.AND P5, PT, R8, R192, PT ;  /* 0x000000c00800720c */ /* 0x000fe40003fa6270 */
[----:B------:R-:W-:Y:S02]  /*5d60*/  FSEL R149, R110, -INF , !P2 ;  /* 0xff8000006e957808 */ /* 0x000fe40005000000 */
[----:B------:R-:W-:Y:S02]  /*5d70*/  FSEL R241, R106, -INF , !P5 ;  /* 0xff8000006af17808 */ /* 0x000fe40006800000 */
[-C--:B------:R-:W-:Y:S02]  /*5d80*/  ISETP.GE.AND P2, PT, R8, R193.reuse, PT ;  /* 0x000000c10800720c */ /* 0x080fe40003f46270 */
[----:B------:R-:W-:-:S02]  /*5d90*/  ISETP.GE.AND P5, PT, R3, R193, PT ;  /* 0x000000c10300720c */ /* 0x000fc40003fa6270 */
[----:B------:R-:W-:Y:S02]  /*5da0*/  IADD3 R8, R3, 0x41, RZ ;  /* 0x0000004103087810 */ /* 0x000fe40007ffe0ff */
[----:B------:R-:W-:Y:S02]  /*5db0*/  FSEL R28, R28, -INF , !P5 ;  /* 0xff8000001c1c7808 */ /* 0x000fe40006800000 */
[----:B------:R-:W-:Y:S02]  /*5dc0*/  ISETP.GE.AND P5, PT, R8, R193, PT ;  /* 0x000000c10800720c */ /* 0x000fe40003fa6270 */
[----:B------:R-:W-:Y:S02]  /*5dd0*/  FSEL R29, R29, -INF , !P3 ;  /* 0xff8000001d1d7808 */ /* 0x000fe40005800000 */
[----:B------:R-:W-:Y:S02]  /*5de0*/  FSEL R171, R101, -INF , !P5 ;  /* 0xff80000065ab7808 */ /* 0x000fe40006800000 */
[----:B------:R-:W-:-:S02]  /*5df0*/  ISETP.GE.AND P5, PT, R3, R192, PT ;  /* 0x000000c00300720c */ /* 0x000fc40003fa6270 */
[----:B------:R-:W-:Y:S02]  /*5e00*/  FSEL R41, R13, -INF , !P6 ;  /* 0xff8000000d297808 */ /* 0x000fe40007000000 */
[-C--:B------:R-:W-:Y:S02]  /*5e10*/  ISETP.GE.AND P6, PT, R16, R192.reuse, PT ;  /* 0x000000c01000720c */ /* 0x080fe40003fc6270 */
[----:B------:R-:W-:Y:S02]  /*5e20*/  ISETP.GE.AND P3, PT, R8, R192, PT ;  /* 0x000000c00800720c */ /* 0x000fe40003f66270 */
[----:B------:R-:W-:Y:S02]  /*5e30*/  FMNMX.FTZ R8, R28, R29, !PT ;  /* 0x0000001d1c087209 */ /* 0x000fe40007810000 */
[----:B------:R-:W-:Y:S02]  /*5e40*/  FSEL R31, R31, -INF , !P1 ;  /* 0xff8000001f1f7808 */ /* 0x000fe40004800000 */
[----:B------:R-:W-:-:S02]  /*5e50*/  FSEL R30, R30, -INF , !P5 ;  /* 0xff8000001e1e7808 */ /* 0x000fc40006800000 */
[----:B------:R-:W-:Y:S02]  /*5e60*/  FSEL R37, R10, -INF , !P6 ;  /* 0xff8000000a257808 */ /* 0x000fe40007000000 */
[----:B------:R-:W-:Y:S02]  /*5e70*/  ISETP.GE.AND P6, PT, R12, R193, PT ;  /* 0x000000c10c00720c */ /* 0x000fe40003fc6270 */
[----:B------:R-:W-:Y:S02]  /*5e80*/  FMNMX.FTZ R8, R49, R8, !PT ;  /* 0x0000000831087209 */ /* 0x000fe40007810000 */
[----:B------:R-:W-:Y:S02]  /*5e90*/  FMNMX.FTZ R12, R30, R31, !PT ;  /* 0x0000001f1e0c7209 */ /* 0x000fe40007810000 */
[----:B------:R-:W-:Y:S02]  /*5ea0*/  FMNMX.FTZ R8, R51, R8, !PT ;  /* 0x0000000833087209 */ /* 0x000fe40007810000 */
[----:B------:R-:W-:-:S02]  /*5eb0*/  FMNMX.FTZ R12, R47, R12, !PT ;  /* 0x0000000c2f0c7209 */ /* 0x000fc40007810000 */
[----:B------:R-:W-:Y:S02]  /*5ec0*/  FSEL R247, R108, -INF , !P6 ;  /* 0xff8000006cf77808 */ /* 0x000fe40007000000 */
[----:B------:R-:W-:Y:S02]  /*5ed0*/  ISETP.GE.AND P6, PT, R6, R192, PT ;  /* 0x000000c00600720c */ /* 0x000fe40003fc6270 */
[----:B------:R-:W-:Y:S02]  /*5ee0*/  IADD3 R6, R3, 0x39, RZ ;  /* 0x0000003903067810 */ /* 0x000fe40007ffe0ff */
[----:B------:R-:W-:Y:S02]  /*5ef0*/  FMNMX.FTZ R8, R7, R8, !PT ;  /* 0x0000000807087209 */ /* 0x000fe40007810000 */
[----:B------:R-:W-:Y:S02]  /*5f00*/  FMNMX.FTZ R12, R27, R12, !PT ;  /* 0x0000000c1b0c7209 */ /* 0x000fe40007810000 */
[----:B------:R-:W-:-:S02]  /*5f10*/  FSEL R243, R111, -INF , !P6 ;  /* 0xff8000006ff37808 */ /* 0x000fc40007000000 */
[----:B------:R-:W-:Y:S02]  /*5f20*/  FSEL R143, R104, -INF , !P2 ;  /* 0xff800000688f7808 */ /* 0x000fe40005000000 */
[C---:B------:R-:W-:Y:S02]  /*5f30*/  ISETP.GE.AND P6, PT, R6.reuse, R193, PT ;  /* 0x000000c10600720c */ /* 0x040fe40003fc6270 */
[----:B------:R-:W-:Y:S02]  /*5f40*/  ISETP.GE.AND P2, PT, R6, R192, PT ;  /* 0x000000c00600720c */ /* 0x000fe40003f46270 */
[----:B------:R-:W-:Y:S02]  /*5f50*/  FMNMX.FTZ R8, R21, R8, !PT ;  /* 0x0000000815087209 */ /* 0x000fe40007810000 */
[----:B------:R-:W-:Y:S02]  /*5f60*/  IADD3 R6, R3, 0x40, RZ ;  /* 0x0000004003067810 */ /* 0x000fe40007ffe0ff */
[----:B------:R-:W-:-:S02]  /*5f70*/  FMNMX.FTZ R12, R25, R12, !PT ;  /* 0x0000000c190c7209 */ /* 0x000fc40007810000 */
[----:B------:R-:W-:Y:S02]  /*5f80*/  FSEL R245, R105, -INF , !P6 ;  /* 0xff80000069f57808 */ /* 0x000fe40007000000 */
[----:B------:R-:W-:Y:S02]  /*5f90*/  FSEL R157, R107, -INF , !P2 ;  /* 0xff8000006b9d7808 */ /* 0x000fe40005000000 */
[----:B------:R-:W-:Y:S02]  /*5fa0*/  FMNMX.FTZ R8, R5, R8, !PT ;  /* 0x0000000805087209 */ /* 0x000fe40007810000 */
[C---:B------:R-:W-:Y:S02]  /*5fb0*/  ISETP.GE.AND P6, PT, R6.reuse, R193, PT ;  /* 0x000000c10600720c */ /* 0x040fe40003fc6270 */
[----:B------:R-:W-:Y:S02]  /*5fc0*/  ISETP.GE.AND P2, PT, R6, R192, PT ;  /* 0x000000c00600720c */ /* 0x000fe40003f46270 */
[----:B------:R-:W-:-:S02]  /*5fd0*/  FMNMX.FTZ R12, R23, R12, !PT ;  /* 0x0000000c170c7209 */ /* 0x000fc40007810000 */
[----:B------:R-:W-:Y:S02]  /*5fe0*/  IADD3 R6, R3, 0x48, RZ ;  /* 0x0000004803067810 */ /* 0x000fe40007ffe0ff */
[----:B------:R-:W-:Y:S02]  /*5ff0*/  FMNMX.FTZ R8, R17, R8, !PT ;  /* 0x0000000811087209 */ /* 0x000fe40007810000 */
[----:B------:R-:W-:Y:S02]  /*6000*/  FSEL R239, R100, -INF , !P6 ;  /* 0xff80000064ef7808 */ /* 0x000fe40007000000 */
[----:B------:R-:W-:Y:S02]  /*6010*/  FSEL R235, R102, -INF , !P2 ;  /* 0xff80000066eb7808 */ /* 0x000fe40005000000 */
[----:B------:R-:W-:Y:S02]  /*6020*/  FMNMX.FTZ R12, R35, R12, !PT ;  /* 0x0000000c230c7209 */ /* 0x000fe40007810000 */
[----:B------:R-:W-:-:S02]  /*6030*/  ISETP.GE.AND P6, PT, R6, R193, PT ;  /* 0x000000c10600720c */ /* 0x000fc40003fc6270 */
[----:B------:R-:W-:Y:S02]  /*6040*/  ISETP.GE.AND P2, PT, R6, R192, PT ;  /* 0x000000c00600720c */ /* 0x000fe40003f46270 */
[----:B------:R-:W-:Y:S02]  /*6050*/  IADD3 R9, R3, 0x50, RZ ;  /* 0x0000005003097810 */ /* 0x000fe40007ffe0ff */
[----:B------:R-:W-:Y:S02]  /*6060*/  FMNMX.FTZ R8, R45, R8, !PT ;  /* 0x000000082d087209 */ /* 0x000fe40007810000 */
[----:B------:R-:W-:Y:S02]  /*6070*/  FMNMX.FTZ R12, R33, R12, !PT ;  /* 0x0000000c210c7209 */ /* 0x000fe40007810000 */
[----:B------:R-:W-:Y:S02]  /*6080*/  FSEL R175, R96, -INF , !P6 ;  /* 0xff80000060af7808 */ /* 0x000fe40007000000 */
[----:B------:R-:W-:-:S02]  /*6090*/  FSEL R181, R98, -INF , !P2 ;  /* 0xff80000062b57808 */ /* 0x000fc40005000000 */
[C---:B------:R-:W-:Y:S02]  /*60a0*/  ISETP.GE.AND P6, PT, R9.reuse, R193, PT ;  /* 0x000000c10900720c */ /* 0x040fe40003fc6270 */
[----:B------:R-:W-:Y:S02]  /*60b0*/  ISETP.GE.AND P2, PT, R9, R192, PT ;  /* 0x000000c00900720c */ /* 0x000fe40003f46270 */
[----:B------:R-:W-:Y:S02]  /*60c0*/  FMNMX.FTZ R9, R41, R8, !PT ;  /* 0x0000000829097209 */ /* 0x000fe40007810000 */
[----:B------:R-:W-:Y:S02]  /*60d0*/  FMNMX.FTZ R12, R43, R12, !PT ;  /* 0x0000000c2b0c7209 */ /* 0x000fe40007810000 */
[----:B------:R-:W-:Y:S02]  /*60e0*/  FMNMX.FTZ R9, R64, R9, !PT ;  /* 0x0000000940097209 */ /* 0x000fe40007810000 */
[----:B------:R-:W-:-:S02]  /*60f0*/  FMNMX.FTZ R12, R251, R12, !PT ;  /* 0x0000000cfb0c7209 */ /* 0x000fc40007810000 */
[----:B------:R-:W-:Y:S02]  /*6100*/  FMNMX.FTZ R14, R40, R9, !PT ;  /* 0x00000009280e7209 */ /* 0x000fe40007810000 */
[----:B------:R-:W-:Y:S02]  /*6110*/  FMNMX.FTZ R12, R37, R12, !PT ;  /* 0x0000000c250c7209 */ /* 0x000fe40007810000 */
        /* <DEDUP_REMOVED lines=8> */
[----:B------:R-:W-:Y:S02]  /*61a0*/  IADD3 R6, R3, 0x49, RZ ;  /* 0x0000004903067810 */ /* 0x000fe40007ffe0ff */
[----:B------:R-:W-:-:S02]  /*61b0*/  FMNMX.FTZ R14, R239, R14, !PT ;  /* 0x0000000eef0e7209 */ /* 0x000fc40007810000 */
[----:B------:R-:W-:Y:S02]  /*61c0*/  FSEL R177, R103, -INF , !P3 ;  /* 0xff80000067b17808 */ /* 0x000fe40005800000 */
[----:B------:R-:W-:Y:S01]  /*61d0*/  FMNMX.FTZ R12, R157, R12, !PT ;  /* 0x0000000c9d0c7209 */ /* 0x000fe20007810000 */
[----:B------:R-:W-:Y:S01]  /*61e0*/  LDSM.16.MT88.4 R100, [R200+0x10000] ;  /* 0x01000000c864783b */ /* 0x000fe20000004200 */
[C---:B------:R-:W-:Y:S02]  /*61f0*/  ISETP.GE.AND P1, PT, R6.reuse, R193, PT ;  /* 0x000000c10600720c */ /* 0x040fe40003f26270 */
[----:B------:R-:W-:Y:S02]  /*6200*/  ISETP.GE.AND P3, PT, R6, R192, PT ;  /* 0x000000c00600720c */ /* 0x000fe40003f66270 */
[----:B------:R-:W-:Y:S02]  /*6210*/  IADD3 R6, R3, 0x51, RZ ;  /* 0x0000005103067810 */ /* 0x000fe40007ffe0ff */
[----:B------:R-:W-:-:S02]  /*6220*/  FMNMX.FTZ R14, R171, R14, !PT ;  /* 0x0000000eab0e7209 */ /* 0x000fc40007810000 */
[----:B------:R-:W-:Y:S02]  /*6230*/  FMNMX.FTZ R12, R235, R12, !PT ;  /* 0x0000000ceb0c7209 */ /* 0x000fe40007810000 */
[----:B------:R-:W-:Y:S02]  /*6240*/  FSEL R237, R97, -INF , !P1 ;  /* 0xff80000061ed7808 */ /* 0x000fe40004800000 */
[C---:B------:R-:W-:Y:S02]  /*6250*/  ISETP.GE.AND P5, PT, R6.reuse, R193, PT ;  /* 0x000000c10600720c */ /* 0x040fe40003fa6270 */
[----:B------:R-:W-:Y:S02]  /*6260*/  ISETP.GE.AND P1, PT, R6, R192, PT ;  /* 0x000000c00600720c */ /* 0x000fe40003f26270 */
[----:B------:R-:W-:Y:S02]  /*6270*/  IADD3 R6, R3, 0x58, RZ ;  /* 0x0000005803067810 */ /* 0x000fe40007ffe0ff */
[----:B------:R-:W-:-:S02]  /*6280*/  FMNMX.FTZ R14, R175, R14, !PT ;  /* 0x0000000eaf0e7209 */ /* 0x000fc40007810000 */
[----:B------:R-:W-:Y:S02]  /*6290*/  FMNMX.FTZ R12, R177, R12, !PT ;  /* 0x0000000cb10c7209 */ /* 0x000fe40007810000 */
[----:B------:R-:W-:Y:S02]  /*62a0*/  FSEL R233, R99, -INF , !P3 ;  /* 0xff80000063e97808 */ /* 0x000fe40005800000 */
[----:B------:R-:W-:Y:S02]  /*62b0*/  FSEL R231, R92, -INF , !P6 ;  /* 0xff8000005ce77808 */ /* 0x000fe40007000000 */
        /* <DEDUP_REMOVED lines=10> */
[----:B------:R-:W-:Y:S02]  /*6360*/  FMNMX.FTZ R12, R233, R12, !PT ;  /* 0x0000000ce90c7209 */ /* 0x000fe40007810000 */
[----:B------:R-:W-:Y:S02]  /*6370*/  IADD3 R6, R3, 0x60, RZ ;  /* 0x0000006003067810 */ /* 0x000fe40007ffe0ff */
[----:B------:R-:W-:Y:S02]  /*6380*/  FSEL R227, R88, -INF , !P3 ;  /* 0xff80000058e37808 */ /* 0x000fe40005800000 */
[----:B------:R-:W-:Y:S02]  /*6390*/  FMNMX.FTZ R14, R229, R14, !PT ;  /* 0x0000000ee50e7209 */ /* 0x000fe40007810000 */
[----:B------:R-:W-:-:S02]  /*63a0*/  FSEL R185, R95, -INF , !P1 ;  /* 0xff8000005fb97808 */ /* 0x000fc40004800000 */
[----:B------:R-:W-:Y:S01]  /*63b0*/  FMNMX.FTZ R12, R187, R12, !PT ;  /* 0x0000000cbb0c7209 */ /* 0x000fe20007810000 */
[----:B------:R-:W-:Y:S01]  /*63c0*/  LDSM.16.MT88.4 R92, [R196+0xc000] ;  /* 0x00c00000c45c783b */ /* 0x000fe20000004200 */
[C---:B------:R-:W-:Y:S02]  /*63d0*/  ISETP.GE.AND P1, PT, R6.reuse, R193, PT ;  /* 0x000000c10600720c */ /* 0x040fe40003f26270 */
[----:B------:R-:W-:Y:S02]  /*63e0*/  ISETP.GE.AND P3, PT, R6, R192, PT ;  /* 0x000000c00600720c */ /* 0x000fe40003f66270 */
[----:B------:R-:W-:Y:S02]  /*63f0*/  IADD3 R6, R3, 0x61, RZ ;  /* 0x0000006103067810 */ /* 0x000fe40007ffe0ff */
[----:B------:R-:W-:Y:S02]  /*6400*/  FSEL R195, R89, -INF , !P2 ;  /* 0xff80000059c37808 */ /* 0x000fe40005000000 */
[----:B------:R-:W-:-:S02]  /*6410*/  FMNMX.FTZ R14, R227, R14, !PT ;  /* 0x0000000ee30e7209 */ /* 0x000fc40007810000 */
[----:B------:R-:W-:Y:S02]  /*6420*/  FSEL R183, R90, -INF , !P6 ;  /* 0xff8000005ab77808 */ /* 0x000fe40007000000 */
[----:B------:R-:W-:Y:S02]  /*6430*/  FMNMX.FTZ R12, R185, R12, !PT ;  /* 0x0000000cb90c7209 */ /* 0x000fe40007810000 */
[C---:B------:R-:W-:Y:S02]  /*6440*/  ISETP.GE.AND P6, PT, R6.reuse, R193, PT ;  /* 0x000000c10600720c */ /* 0x040fe40003fc6270 */
[----:B------:R-:W-:Y:S02]  /*6450*/  ISETP.GE.AND P2, PT, R6, R192, PT ;  /* 0x000000c00600720c */ /* 0x000fe40003f46270 */
[----:B------:R-:W-:Y:S02]  /*6460*/  IADD3 R6, R3, 0x68, RZ ;  /* 0x0000006803067810 */ /* 0x000fe40007ffe0ff */
[----:B------:R-:W-:-:S02]  /*6470*/  FSEL R169, R84, -INF , !P1 ;  /* 0xff80000054a97808 */ /* 0x000fc40004800000 */
[----:B------:R-:W-:Y:S02]  /*6480*/  FMNMX.FTZ R14, R195, R14, !PT ;  /* 0x0000000ec30e7209 */ /* 0x000fe40007810000 */
[----:B------:R-:W-:Y:S02]  /*6490*/  FSEL R179, R91, -INF , !P5 ;  /* 0xff8000005bb37808 */ /* 0x000fe40006800000 */
[----:B------:R-:W-:Y:S02]  /*64a0*/  FMNMX.FTZ R12, R183, R12, !PT ;  /* 0x0000000cb70c7209 */ /* 0x000fe40007810000 */
[----:B------:R-:W-:Y:S02]  /*64b0*/  ISETP.GE.AND P5, PT, R6, R193, PT ;  /* 0x000000c10600720c */ /* 0x000fe40003fa6270 */
[----:B------:R-:W-:Y:S02]  /*64c0*/  IADD3 R10, R3, 0x69, RZ ;  /* 0x00000069030a7810 */ /* 0x000fe40007ffe0ff */
[----:B------:R-:W-:-:S02]  /*64d0*/  FSEL R167, R85, -INF , !P6 ;  /* 0xff80000055a77808 */ /* 0x000fc40007000000 */
[----:B------:R-:W-:Y:S02]  /*64e0*/  FMNMX.FTZ R14, R169, R14, !PT ;  /* 0x0000000ea90e7209 */ /* 0x000fe40007810000 */
[----:B------:R-:W-:Y:S02]  /*64f0*/  FSEL R161, R86, -INF , !P3 ;  /* 0xff80000056a17808 */ /* 0x000fe40005800000 */
[----:B------:R-:W-:Y:S02]  /*6500*/  FMNMX.FTZ R12, R179, R12, !PT ;  /* 0x0000000cb30c7209 */ /* 0x000fe40007810000 */
[----:B------:R-:W-:Y:S02]  /*6510*/  IADD3 R9, R3, 0x70, RZ ;  /* 0x0000007003097810 */ /* 0x000fe40007ffe0ff */
[----:B------:R-:W-:Y:S02]  /*6520*/  ISETP.GE.AND P3, PT, R10, R193, PT ;  /* 0x000000c10a00720c */ /* 0x000fe40003f66270 */
[----:B------:R-:W-:-:S02]  /*6530*/  FSEL R165, R80, -INF , !P5 ;  /* 0xff80000050a57808 */ /* 0x000fc40006800000 */
[----:B------:R-:W-:Y:S02]  /*6540*/  FMNMX.FTZ R14, R167, R14, !PT ;  /* 0x0000000ea70e7209 */ /* 0x000fe40007810000 */
[----:B------:R-:W-:Y:S02]  /*6550*/  ISETP.GE.AND P1, PT, R6, R192, PT ;  /* 0x000000c00600720c */ /* 0x000fe40003f26270 */
[----:B------:R-:W-:Y:S02]  /*6560*/  FSEL R159, R87, -INF , !P2 ;  /* 0xff800000579f7808 */ /* 0x000fe40005000000 */
[----:B------:R-:W-:Y:S01]  /*6570*/  FMNMX.FTZ R12, R161, R12, !PT ;  /* 0x0000000ca10c7209 */ /* 0x000fe20007810000 */
[----:B------:R-:W-:Y:S01]  /*6580*/  LDSM.16.MT88.4 R84, [R197+0xc000] ;  /* 0x00c00000c554783b */ /* 0x000fe20000004200 */
[----:B------:R-:W-:Y:S02]  /*6590*/  IADD3 R8, R3, 0x71, RZ ;  /* 0x0000007103087810 */ /* 0x000fe40007ffe0ff */
[----:B------:R-:W-:-:S02]  /*65a0*/  ISETP.GE.AND P5, PT, R9, R193, PT ;  /* 0x000000c10900720c */ /* 0x000fc40003fa6270 */
[----:B------:R-:W-:Y:S02]  /*65b0*/  FSEL R163, R81, -INF , !P3 ;  /* 0xff80000051a37808 */ /* 0x000fe40005800000 */
[----:B------:R-:W-:Y:S02]  /*65c0*/  FMNMX.FTZ R14, R165, R14, !PT ;  /* 0x0000000ea50e7209 */ /* 0x000fe40007810000 */
[----:B------:R-:W-:Y:S02]  /*65d0*/  ISETP.GE.AND P2, PT, R10, R192, PT ;  /* 0x000000c00a00720c */ /* 0x000fe40003f46270 */
[----:B------:R-:W-:Y:S02]  /*65e0*/  FSEL R155, R82, -INF , !P1 ;  /* 0xff800000529b7808 */ /* 0x000fe40004800000 */
[----:B------:R-:W-:Y:S02]  /*65f0*/  FMNMX.FTZ R12, R159, R12, !PT ;  /* 0x0000000c9f0c7209 */ /* 0x000fe40007810000 */
[----:B------:R-:W-:-:S02]  /*6600*/  IADD3 R6, R3, 0x78, RZ ;  /* 0x0000007803067810 */ /* 0x000fc40007ffe0ff */
[----:B------:R-:W-:Y:S02]  /*6610*/  ISETP.GE.AND P3, PT, R8, R193, PT ;  /* 0x000000c10800720c */ /* 0x000fe40003f66270 */
[----:B------:R-:W-:Y:S02]  /*6620*/  FSEL R151, R76, -INF , !P5 ;  /* 0xff8000004c977808 */ /* 0x000fe40006800000 */
[----:B------:R-:W-:Y:S02]  /*6630*/  FMNMX.FTZ R14, R163, R14, !PT ;  /* 0x0000000ea30e7209 */ /* 0x000fe40007810000 */
[----:B------:R-:W-:Y:S02]  /*6640*/  ISETP.GE.AND P1, PT, R9, R192, PT ;  /* 0x000000c00900720c */ /* 0x000fe40003f26270 */
[----:B------:R-:W-:Y:S02]  /*6650*/  FSEL R153, R83, -INF , !P2 ;  /* 0xff80000053997808 */ /* 0x000fe40005000000 */
[----:B------:R-:W-:-:S02]  /*6660*/  FMNMX.FTZ R12, R155, R12, !PT ;  /* 0x0000000c9b0c7209 */ /* 0x000fc40007810000 */
[----:B------:R-:W-:Y:S02]  /*6670*/  IADD3 R3, R3, 0x79, RZ ;  /* 0x0000007903037810 */ /* 0x000fe40007ffe0ff */
[----:B------:R-:W-:Y:S02]  /*6680*/  ISETP.GE.AND P5, PT, R6, R193, PT ;  /* 0x000000c10600720c */ /* 0x000fe40003fa6270 */
[----:B------:R-:W-:Y:S02]  /*6690*/  FSEL R147, R77, -INF , !P3 ;  /* 0xff8000004d937808 */ /* 0x000fe40005800000 */
[----:B------:R-:W-:Y:S02]  /*66a0*/  FMNMX.FTZ R14, R151, R14, !PT ;  /* 0x0000000e970e7209 */ /* 0x000fe40007810000 */
[----:B------:R-:W-:Y:S02]  /*66b0*/  ISETP.GE.AND P2, PT, R8, R192, PT ;  /* 0x000000c00800720c */ /* 0x000fe40003f46270 */
[----:B------:R-:W-:-:S02]  /*66c0*/  FSEL R137, R78, -INF , !P1 ;  /* 0xff8000004e897808 */ /* 0x000fc40004800000 */
[----:B------:R-:W-:Y:S02]  /*66d0*/  FMNMX.FTZ R12, R153, R12, !PT ;  /* 0x0000000c990c7209 */ /* 0x000fe40007810000 */
[----:B------:R-:W-:Y:S02]  /*66e0*/  ISETP.GE.AND P3, PT, R3, R193, PT ;  /* 0x000000c10300720c */ /* 0x000fe40003f66270 */
[----:B------:R-:W-:Y:S02]  /*66f0*/  FSEL R145, R72, -INF , !P5 ;  /* 0xff80000048917808 */ /* 0x000fe40006800000 */
[----:B------:R-:W-:Y:S02]  /*6700*/  FMNMX.FTZ R14, R147, R14, !PT ;  /* 0x0000000e930e7209 */ /* 0x000fe40007810000 */
[----:B------:R-:W-:Y:S02]  /*6710*/  ISETP.GE.AND P1, PT, R6, R192, PT ;  /* 0x000000c00600720c */ /* 0x000fe40003f26270 */
[----:B------:R-:W-:-:S02]  /*6720*/  FSEL R67, R79, -INF , !P2 ;  /* 0xff8000004f437808 */ /* 0x000fc40005000000 */
[----:B------:R-:W-:Y:S01]  /*6730*/  FMNMX.FTZ R12, R137, R12, !PT ;  /* 0x0000000c890c7209 */ /* 0x000fe20007810000 */
[----:B------:R-:W-:Y:S01]  /*6740*/  LDSM.16.MT88.4 R76, [R198+0xc000] ;  /* 0x00c00000c64c783b */ /* 0x000fe20000004200 */
[----:B------:R-:W-:Y:S02]  /*6750*/  FSEL R139, R73, -INF , !P3 ;  /* 0xff800000498b7808 */ /* 0x000fe40005800000 */
[----:B------:R-:W-:Y:S02]  /*6760*/  FMNMX.FTZ R14, R145, R14, !PT ;  /* 0x0000000e910e7209 */ /* 0x000fe40007810000 */
[----:B------:R-:W-:Y:S02]  /*6770*/  ISETP.GE.AND P2, PT, R3, R192, PT ;  /* 0x000000c00300720c */ /* 0x000fe40003f46270 */
[----:B------:R-:W-:Y:S02]  /*6780*/  FSEL R65, R74, -INF , !P1 ;  /* 0xff8000004a417808 */ /* 0x000fe40004800000 */
[----:B------:R-:W-:-:S02]  /*6790*/  FMNMX.FTZ R12, R67, R12, !PT ;  /* 0x0000000c430c7209 */ /* 0x000fc40007810000 */
[----:B------:R-:W-:Y:S02]  /*67a0*/  FMNMX.FTZ R10, R139, R14, !PT ;  /* 0x0000000e8b0a7209 */ /* 0x000fe40007810000 */
[----:B------:R-:W-:Y:S02]  /*67b0*/  FSEL R63, R75, -INF , !P2 ;  /* 0xff8000004b3f7808 */ /* 0x000fe40005000000 */
[----:B------:R-:W-:Y:S01]  /*67c0*/  FMNMX.FTZ R8, R65, R12, !PT ;  /* 0x0000000c41087209 */ /* 0x000fe20007810000 */
[----:B------:R-:W1:Y:S03]  /*67d0*/  SHFL.BFLY PT, R9, R10, 0x2, 0x1f ;  /* 0x0c401f000a097f89 */ /* 0x000e6600000e0000 */
[----:B------:R-:W-:Y:S01]  /*67e0*/  FMNMX.FTZ R8, R63, R8, !PT ;  /* 0x000000083f087209 */ /* 0x000fe20007810000 */
[----:B------:R-:W-:Y:S04]  /*67f0*/  LDSM.16.MT88.4 R12, [R196+0xc800] ;  /* 0x00c80000c40c783b */ /* 0x000fe80000004200 */
[----:B------:R-:W2:Y:S01]  /*6800*/  SHFL.BFLY PT, R3, R8, 0x2, 0x1f ;  /* 0x0c401f0008037f89 */ /* 0x000ea200000e0000 */
[----:B-1----:R-:W-:-:S05]  /*6810*/  FMNMX.FTZ R9, R10, R9, !PT ;  /* 0x000000090a097209 */ /* 0x002fca0007810000 */
[----:B------:R-:W1:Y:S01]  /*6820*/  SHFL.BFLY PT, R132, R9, 0x1, 0x1f ;  /* 0x0c201f0009847f89 */ /* 0x000e6200000e0000 */
[----:B--2---:R-:W-:-:S05]  /*6830*/  FMNMX.FTZ R6, R8, R3, !PT ;  /* 0x0000000308067209 */ /* 0x004fca0007810000 */
[----:B------:R-:W2:Y:S01]  /*6840*/  SHFL.BFLY PT, R3, R6, 0x1, 0x1f ;  /* 0x0c201f0006037f89 */ /* 0x000ea200000e0000 */
[----:B-1----:R-:W-:-:S03]  /*6850*/  FMNMX.FTZ R132, R9, R132, !PT ;  /* 0x0000008409847209 */ /* 0x002fc60007810000 */
[----:B------:R-:W-:Y:S01]  /*6860*/  LDSM.16.MT88.4 R8, [R200+0x10800] ;  /* 0x01080000c808783b */ /* 0x000fe20000004200 */
[C---:B------:R-:W-:Y:S01]  /*6870*/  FSETP.NEU.FTZ.AND P1, PT, R132.reuse, -INF , PT ;  /* 0xff8000008400780b */ /* 0x040fe20003f3d000 */
[----:B------:R-:W-:Y:S01]  /*6880*/  FMUL.FTZ R62, R132, c[0x0][0x23c] ;  /* 0x00008f00843e7a20 */ /* 0x000fe20000410000 */
[----:B--2---:R-:W-:-:S04]  /*6890*/  FMNMX.FTZ R3, R6, R3, !PT ;  /* 0x0000000306037209 */ /* 0x004fc80007810000 */
[----:B------:R-:W-:Y:S02]  /*68a0*/  FSEL R62, R62, RZ, P1 ;  /* 0x000000ff3e3e7208 */ /* 0x000fe40000800000 */
[C---:B------:R-:W-:Y:S01]  /*68b0*/  FSETP.NEU.FTZ.AND P1, PT, R3.reuse, -INF , PT ;  /* 0xff8000000300780b */ /* 0x040fe20003f3d000 */
[----:B------:R-:W-:Y:S02]  /*68c0*/  FMUL.FTZ R60, R3, c[0x0][0x23c] ;  /* 0x00008f00033c7a20 */ /* 0x000fe40000410000 */
[--C-:B------:R-:W-:Y:S02]  /*68d0*/  FFMA.FTZ R57, R28, c[0x0][0x23c], -R62.reuse ;  /* 0x00008f001c397a23 */ /* 0x100fe4000001083e */
[--C-:B------:R-:W-:Y:S01]  /*68e0*/  FFMA.FTZ R56, R29, c[0x0][0x23c], -R62.reuse ;  /* 0x00008f001d387a23 */ /* 0x100fe2000001083e */
[----:B------:R-:W-:Y:S01]  /*68f0*/  FSEL R60, R60, RZ, P1 ;  /* 0x000000ff3c3c7208 */ /* 0x000fe20000800000 */
[--C-:B------:R-:W-:Y:S01]  /*6900*/  FFMA.FTZ R54, R49, c[0x0][0x23c], -R62.reuse ;  /* 0x00008f0031367a23 */ /* 0x100fe2000001083e */
[----:B------:R-:W-:Y:S01]  /*6910*/  LEA R230, P1, R188, c[0x0][0x168], 0x1 ;  /* 0x00005a00bce67a11 */ /* 0x000fe200078208ff */
[----:B------:R-:W-:Y:S01]  /*6920*/  FFMA.FTZ R51, R51, c[0x0][0x23c], -R62 ;  /* 0x00008f0033337a23 */ /* 0x000fe2000001083e */
[----:B------:R-:W-:Y:S01]  /*6930*/  MUFU.EX2 R57, R57 ;  /* 0x0000003900397308 */ /* 0x000fe20000000800 */
[----:B------:R-:W-:-:S02]  /*6940*/  FFMA.FTZ R61, R30, c[0x0][0x23c], -R60 ;  /* 0x00008f001e3d7a23 */ /* 0x000fc4000001083c */
[--C-:B------:R-:W-:Y:S02]  /*6950*/  FFMA.FTZ R58, R31, c[0x0][0x23c], -R60.reuse ;  /* 0x00008f001f3a7a23 */ /* 0x100fe4000001083c */
[--C-:B------:R-:W-:Y:S01]  /*6960*/  FFMA.FTZ R59, R47, c[0x0][0x23c], -R60.reuse ;  /* 0x00008f002f3b7a23 */ /* 0x100fe2000001083c */
[----:B------:R-:W-:Y:S01]  /*6970*/  LDSM.16.MT88.4 R28, [R197+0x10800] ;  /* 0x01080000c51c783b */ /* 0x000fe20000004200 */
[----:B------:R-:W-:Y:S01]  /*6980*/  FFMA.FTZ R52, R27, c[0x0][0x23c], -R60 ;  /* 0x00008f001b347a23 */ /* 0x000fe2000001083c */
[----:B------:R-:W1:Y:S01]  /*6990*/  MUFU.EX2 R56, R56 ;  /* 0x0000003800387308 */ /* 0x000e620000000800 */
[--C-:B------:R-:W-:Y:S02]  /*69a0*/  FFMA.FTZ R55, R7, c[0x0][0x23c], -R62.reuse ;  /* 0x00008f0007377a23 */ /* 0x100fe4000001083e */
[--C-:B------:R-:W-:Y:S02]  /*69b0*/  FFMA.FTZ R49, R5, c[0x0][0x23c], -R62.reuse ;  /* 0x00008f0005317a23 */ /* 0x100fe4000001083e */
[----:B------:R-:W2:Y:S01]  /*69c0*/  LDSM.16.MT88.4 R4, [R196+0x10000] ;  /* 0x01000000c404783b */ /* 0x000ea20000004200 */
[----:B------:R-:W-:-:S02]  /*69d0*/  FFMA.FTZ R50, R21, c[0x0][0x23c], -R62 ;  /* 0x00008f0015327a23 */ /* 0x000fc4000001083e */
[----:B------:R-:W-:Y:S01]  /*69e0*/  MUFU.EX2 R54, R54 ;  /* 0x0000003600367308 */ /* 0x000fe20000000800 */
[----:B------:R-:W-:Y:S02]  /*69f0*/  FFMA.FTZ R46, R17, c[0x0][0x23c], -R62 ;  /* 0x00008f00112e7a23 */ /* 0x000fe4000001083e */
[--C-:B------:R-:W-:Y:S01]  /*6a00*/  FFMA.FTZ R53, R25, c[0x0][0x23c], -R60.reuse ;  /* 0x00008f0019357a23 */ /* 0x100fe2000001083c */
[----:B------:R-:W3:Y:S01]  /*6a10*/  LDSM.16.MT88.4 R16, [R197+0xc800] ;  /* 0x00c80000c510783b */ /* 0x000ee20000004200 */
[--C-:B------:R-:W-:Y:S02]  /*6a20*/  FFMA.FTZ R48, R23, c[0x0][0x23c], -R60.reuse ;  /* 0x00008f0017307a23 */ /* 0x100fe4000001083c */
[--C-:B------:R-:W-:Y:S01]  /*6a30*/  FFMA.FTZ R47, R35, c[0x0][0x23c], -R60.reuse ;  /* 0x00008f00232f7a23 */ /* 0x100fe2000001083c */
[----:B------:R-:W4:Y:S01]  /*6a40*/  MUFU.EX2 R51, R51 ;  /* 0x0000003300337308 */ /* 0x000f220000000800 */
[----:B-1----:R-:W-:Y:S01]  /*6a50*/  F2FP.BF16.PACK_AB R116, R56, R57 ;  /* 0x000000393874723e */ /* 0x002fe200000010ff */
[----:B------:R-:W-:Y:S01]  /*6a60*/  FFMA.FTZ R44, R33, c[0x0][0x23c], -R60 ;  /* 0x00008f00212c7a23 */ /* 0x000fe2000001083c */
[----:B------:R-:W1:Y:S01]  /*6a70*/  LDSM.16.MT88.4 R24, [R200+0xc800] ;  /* 0x00c80000c818783b */ /* 0x000e620000004200 */
[----:B------:R-:W-:-:S02]  /*6a80*/  FFMA.FTZ R42, R41, c[0x0][0x23c], -R62 ;  /* 0x00008f00292a7a23 */ /* 0x000fc4000001083e */
[--C-:B------:R-:W-:Y:S01]  /*6a90*/  FFMA.FTZ R2, R40, c[0x0][0x23c], -R62.reuse ;  /* 0x00008f0028027a23 */ /* 0x100fe2000001083e */
[----:B------:R-:W-:Y:S01]  /*6aa0*/  LDSM.16.MT88.4 R20, [R198+0xc800] ;  /* 0x00c80000c614783b */ /* 0x000fe20000004200 */
[----:B------:R-:W-:Y:S01]  /*6ab0*/  MUFU.EX2 R61, R61 ;  /* 0x0000003d003d7308 */ /* 0x000fe20000000800 */
[--C-:B------:R-:W-:Y:S02]  /*6ac0*/  FFMA.FTZ R45, R45, c[0x0][0x23c], -R62.reuse ;  /* 0x00008f002d2d7a23 */ /* 0x100fe4000001083e */
[----:B------:R-:W-:Y:S01]  /*6ad0*/  LDSM.16.MT88.4 R32, [R198+0x10800] ;  /* 0x01080000c620783b */ /* 0x000fe20000004200 */
[----:B------:R-:W-:Y:S02]  /*6ae0*/  FFMA.FTZ R41, R64, c[0x0][0x23c], -R62 ;  /* 0x00008f0040297a23 */ /* 0x000fe4000001083e */
[--C-:B------:R-:W-:Y:S02]  /*6af0*/  FFMA.FTZ R43, R43, c[0x0][0x23c], -R60.reuse ;  /* 0x00008f002b2b7a23 */ /* 0x100fe4000001083c */
[----:B------:R-:W5:Y:S01]  /*6b00*/  MUFU.EX2 R58, R58 ;  /* 0x0000003a003a7308 */ /* 0x000f620000000800 */
[----:B----4-:R-:W-:Y:S01]  /*6b10*/  F2FP.BF16.PACK_AB R118, R51, R54 ;  /* 0x000000363376723e */ /* 0x010fe200000010ff */
[----:B------:R-:W-:-:S02]  /*6b20*/  FFMA.FTZ R40, R251, c[0x0][0x23c], -R60 ;  /* 0x00008f00fb287a23 */ /* 0x000fc4000001083c */
[--C-:B------:R-:W-:Y:S02]  /*6b30*/  FFMA.FTZ R37, R37, c[0x0][0x23c], -R60.reuse ;  /* 0x00008f0025257a23 */ /* 0x100fe4000001083c */
[--C-:B------:R-:W-:Y:S02]  /*6b40*/  FFMA.FTZ R0, R249, c[0x0][0x23c], -R60.reuse ;  /* 0x00008f00f9007a23 */ /* 0x100fe4000001083c */
[----:B------:R-:W-:Y:S01]  /*6b50*/  MUFU.EX2 R59, R59 ;  /* 0x0000003b003b7308 */ /* 0x000fe20000000800 */
[----:B------:R-:W-:Y:S02]  /*6b60*/  FFMA.FTZ R136, R149, c[0x0][0x23c], -R60 ;  /* 0x00008f0095887a23 */ /* 0x000fe4000001083c */
[--C-:B------:R-:W-:Y:S02]  /*6b70*/  FFMA.FTZ R64, R247, c[0x0][0x23c], -R62.reuse ;  /* 0x00008f00f7407a23 */ /* 0x100fe4000001083e */
[--C-:B------:R-:W-:Y:S02]  /*6b80*/  FFMA.FTZ R141, R141, c[0x0][0x23c], -R62.reuse ;  /* 0x00008f008d8d7a23 */ /* 0x100fe4000001083e */
[--C-:B------:R-:W-:Y:S01]  /*6b90*/  FFMA.FTZ R143, R143, c[0x0][0x23c], -R62.reuse ;  /* 0x00008f008f8f7a23 */ /* 0x100fe2000001083e */
[----:B------:R-:W4:Y:S01]  /*6ba0*/  MUFU.EX2 R52, R52 ;  /* 0x0000003400347308 */ /* 0x000f220000000800 */
[----:B-----5:R-:W-:Y:S01]  /*6bb0*/  F2FP.BF16.PACK_AB R117, R58, R61 ;  /* 0x0000003d3a75723e */ /* 0x020fe200000010ff */
[----:B------:R-:W-:-:S02]  /*6bc0*/  FFMA.FTZ R66, R245, c[0x0][0x23c], -R62 ;  /* 0x00008f00f5427a23 */ /* 0x000fc4000001083e */
[--C-:B------:R-:W-:Y:S02]  /*6bd0*/  FFMA.FTZ R149, R243, c[0x0][0x23c], -R60.reuse ;  /* 0x00008f00f3957a23 */ /* 0x100fe4000001083c */
[--C-:B------:R-:W-:Y:S02]  /*6be0*/  FFMA.FTZ R138, R241, c[0x0][0x23c], -R60.reuse ;  /* 0x00008f00f18a7a23 */ /* 0x100fe4000001083c */
[----:B------:R-:W-:Y:S01]  /*6bf0*/  MUFU.EX2 R55, R55 ;  /* 0x0000003700377308 */ /* 0x000fe20000000800 */
[--C-:B------:R-:W-:Y:S02]  /*6c00*/  FFMA.FTZ R157, R157, c[0x0][0x23c], -R60.reuse ;  /* 0x00008f009d9d7a23 */ /* 0x100fe4000001083c */
[----:B------:R-:W-:Y:S02]  /*6c10*/  FFMA.FTZ R146, R181, c[0x0][0x23c], -R60 ;  /* 0x00008f00b5927a23 */ /* 0x000fe4000001083c */
[--C-:B------:R-:W-:Y:S02]  /*6c20*/  FFMA.FTZ R140, R239, c[0x0][0x23c], -R62.reuse ;  /* 0x00008f00ef8c7a23 */ /* 0x100fe4000001083e */
[--C-:B------:R-:W-:Y:S01]  /*6c30*/  FFMA.FTZ R171, R171, c[0x0][0x23c], -R62.reuse ;  /* 0x00008f00abab7a23 */ /* 0x100fe2000001083e */
[----:B----4-:R-:W-:Y:S01]  /*6c40*/  F2FP.BF16.PACK_AB R119, R52, R59 ;  /* 0x0000003b3477723e */ /* 0x010fe200000010ff */
[----:B------:R-:W4:Y:S01]  /*6c50*/  MUFU.EX2 R50, R50 ;  /* 0x0000003200327308 */ /* 0x000f220000000800 */
[----:B------:R-:W-:-:S02]  /*6c60*/  FFMA.FTZ R175, R175, c[0x0][0x23c], -R62 ;  /* 0x00008f00afaf7a23 */ /* 0x000fc4000001083e */
[----:B------:R-:W-:Y:S02]  /*6c70*/  FFMA.FTZ R142, R237, c[0x0][0x23c], -R62 ;  /* 0x00008f00ed8e7a23 */ /* 0x000fe4000001083e */
[--C-:B------:R-:W-:Y:S01]  /*6c80*/  FFMA.FTZ R144, R235, c[0x0][0x23c], -R60.reuse ;  /* 0x00008f00eb907a23 */ /* 0x100fe2000001083c */
[C---:B------:R-:W-:Y:S01]  /*6c90*/  HMMA.16816.F32.BF16 R88, R116.reuse, R92, RZ ;  /* 0x0000005c7458723c */ /* 0x040fe200000418ff */
[--C-:B------:R-:W-:Y:S01]  /*6ca0*/  FFMA.FTZ R177, R177, c[0x0][0x23c], -R60.reuse ;  /* 0x00008f00b1b17a23 */ /* 0x100fe2000001083c */
[----:B------:R-:W-:Y:S01]  /*6cb0*/  MUFU.EX2 R49, R49 ;  /* 0x0000003100317308 */ /* 0x000fe20000000800 */
[----:B------:R-:W-:Y:S02]  /*6cc0*/  FFMA.FTZ R181, R233, c[0x0][0x23c], -R60 ;  /* 0x00008f00e9b57a23 */ /* 0x000fe4000001083c */
[--C-:B------:R-:W-:Y:S01]  /*6cd0*/  FFMA.FTZ R148, R231, c[0x0][0x23c], -R62.reuse ;  /* 0x00008f00e7947a23 */ /* 0x100fe2000001083e */
[----:B------:R-:W-:Y:S01]  /*6ce0*/  LEA.HI.X R231, R188, c[0x0][0x16c], R189, 0x1, P1 ;  /* 0x00005b00bce77a11 */ /* 0x000fe200008f0cbd */
[--C-:B------:R-:W-:Y:S01]  /*6cf0*/  FFMA.FTZ R229, R229, c[0x0][0x23c], -R62.reuse ;  /* 0x00008f00e5e57a23 */ /* 0x100fe2000001083e */
[----:B------:R-:W-:Y:S01]  /*6d00*/  HMMA.16816.F32.BF16 R92, R116, R94, RZ ;  /* 0x0000005e745c723c */ /* 0x000fe200000418ff */
[--C-:B------:R-:W-:Y:S01]  /*6d10*/  FFMA.FTZ R150, R227, c[0x0][0x23c], -R62.reuse ;  /* 0x00008f00e3967a23 */ /* 0x100fe2000001083e */
[----:B------:R-:W-:Y:S01]  /*6d20*/  MUFU.EX2 R46, R46 ;  /* 0x0000002e002e7308 */ /* 0x000fe20000000800 */
[----:B------:R-:W-:-:S02]  /*6d30*/  FFMA.FTZ R195, R195, c[0x0][0x23c], -R62 ;  /* 0x00008f00c3c37a23 */ /* 0x000fc4000001083e */
[--C-:B------:R-:W-:Y:S02]  /*6d40*/  FFMA.FTZ R152, R187, c[0x0][0x23c], -R60.reuse ;  /* 0x00008f00bb987a23 */ /* 0x100fe4000001083c */
[--C-:B------:R-:W-:Y:S01]  /*6d50*/  FFMA.FTZ R185, R185, c[0x0][0x23c], -R60.reuse ;  /* 0x00008f00b9b97a23 */ /* 0x100fe2000001083c */
[C---:B------:R-:W-:Y:S01]  /*6d60*/  HMMA.16816.F32.BF16 R128, R116.reuse, R68, RZ ;  /* 0x000000447480723c */ /* 0x040fe200000418ff */
[--C-:B------:R-:W-:Y:S01]  /*6d70*/  FFMA.FTZ R154, R183, c[0x0][0x23c], -R60.reuse ;  /* 0x00008f00b79a7a23 */ /* 0x100fe2000001083c */
[----:B------:R-:W-:Y:S01]  /*6d80*/  MUFU.EX2 R53, R53 ;  /* 0x0000003500357308 */ /* 0x000fe20000000800 */
[----:B------:R-:W-:Y:S02]  /*6d90*/  FFMA.FTZ R179, R179, c[0x0][0x23c], -R60 ;  /* 0x00008f00b3b37a23 */ /* 0x000fe4000001083c */
[--C-:B------:R-:W-:Y:S02]  /*6da0*/  FFMA.FTZ R156, R169, c[0x0][0x23c], -R62.reuse ;  /* 0x00008f00a99c7a23 */ /* 0x100fe4000001083e */
[--C-:B------:R-:W-:Y:S01]  /*6db0*/  FFMA.FTZ R167, R167, c[0x0][0x23c], -R62.reuse ;  /* 0x00008f00a7a77a23 */ /* 0x100fe2000001083e */
[----:B------:R-:W-:Y:S01]  /*6dc0*/  HMMA.16816.F32.BF16 R72, R116, R76, RZ ;  /* 0x0000004c7448723c */ /* 0x000fe200000418ff */
[--C-:B------:R-:W-:Y:S01]  /*6dd0*/  FFMA.FTZ R158, R165, c[0x0][0x23c], -R62.reuse ;  /* 0x00008f00a59e7a23 */ /* 0x100fe2000001083e */
[----:B------:R-:W5:Y:S01]  /*6de0*/  MUFU.EX2 R48, R48 ;  /* 0x0000003000307308 */ /* 0x000f620000000800 */
[----:B------:R-:W-:-:S02]  /*6df0*/  FFMA.FTZ R163, R163, c[0x0][0x23c], -R62 ;  /* 0x00008f00a3a37a23 */ /* 0x000fc4000001083e */
[--C-:B------:R-:W-:Y:S02]  /*6e00*/  FFMA.FTZ R160, R161, c[0x0][0x23c], -R60.reuse ;  /* 0x00008f00a1a07a23 */ /* 0x100fe4000001083c */
[--C-:B------:R-:W-:Y:S01]  /*6e10*/  FFMA.FTZ R159, R159, c[0x0][0x23c], -R60.reuse ;  /* 0x00008f009f9f7a23 */ /* 0x100fe2000001083c */
[C---:B------:R-:W-:Y:S01]  /*6e20*/  HMMA.16816.F32.BF16 R80, R116.reuse, R84, RZ ;  /* 0x000000547450723c */ /* 0x040fe200000418ff */
[--C-:B------:R-:W-:Y:S01]  /*6e30*/  FFMA.FTZ R155, R155, c[0x0][0x23c], -R60.reuse ;  /* 0x00008f009b9b7a23 */ /* 0x100fe2000001083c */
[----:B------:R-:W-:Y:S01]  /*6e40*/  MUFU.EX2 R47, R47 ;  /* 0x0000002f002f7308 */ /* 0x000fe20000000800 */
[----:B------:R-:W-:Y:S02]  /*6e50*/  FFMA.FTZ R153, R153, c[0x0][0x23c], -R60 ;  /* 0x00008f0099997a23 */ /* 0x000fe4000001083c */
[----:B------:R-:W-:Y:S02]  /*6e60*/  FFMA.FTZ R235, R139, c[0x0][0x23c], -R62 ;  /* 0x00008f008beb7a23 */ /* 0x000fe4000001083e */
[----:B------:R-:W-:Y:S01]  /*6e70*/  FADD.FTZ R57, R57, R56 ;  /* 0x0000003839397221 */ /* 0x000fe20000010000 */
[----:B------:R-:W-:Y:S01]  /*6e80*/  HMMA.16816.F32.BF16 R96, R116, R100, RZ ;  /* 0x000000647460723c */ /* 0x000fe200000418ff */
[----:B------:R-:W-:Y:S01]  /*6e90*/  FADD.FTZ R58, R61, R58 ;  /* 0x0000003a3d3a7221 */ /* 0x000fe20000010000 */
[----:B------:R-:W1:Y:S01]  /*6ea0*/  MUFU.EX2 R44, R44 ;  /* 0x0000002c002c7308 */ /* 0x000e620000000800 */
[----:B------:R-:W-:-:S02]  /*6eb0*/  FADD.FTZ R54, R54, R57 ;  /* 0x0000003936367221 */ /* 0x000fc40000010000 */
[----:B------:R-:W-:Y:S02]  /*6ec0*/  FADD.FTZ R59, R59, R58 ;  /* 0x0000003a3b3b7221 */ /* 0x000fe40000010000 */
[----:B------:R-:W-:Y:S01]  /*6ed0*/  FADD.FTZ R54, R51, R54 ;  /* 0x0000003633367221 */ /* 0x000fe20000010000 */
[C---:B------:R-:W-:Y:S01]  /*6ee0*/  HMMA.16816.F32.BF16 R104, R116.reuse, R124, RZ ;  /* 0x0000007c7468723c */ /* 0x040fe200000418ff */
[----:B------:R-:W-:Y:S01]  /*6ef0*/  FADD.FTZ R52, R52, R59 ;  /* 0x0000003b34347221 */ /* 0x000fe20000010000 */
[----:B------:R-:W-:Y:S06]  /*6f00*/  MUFU.EX2 R45, R45 ;  /* 0x0000002d002d7308 */ /* 0x000fec0000000800 */
[C---:B------:R-:W-:Y:S02]  /*6f10*/  HMMA.16816.F32.BF16 R108, R116.reuse, R112, RZ ;  /* 0x00000070746c723c */ /* 0x040fe400000418ff */
[----:B------:R-:W1:Y:S06]  /*6f20*/  MUFU.EX2 R42, R42 ;  /* 0x0000002a002a7308 */ /* 0x000e6c0000000800 */
[C---:B------:R-:W-:Y:S02]  /*6f30*/  HMMA.16816.F32.BF16 R68, R116.reuse, R70, RZ ;  /* 0x000000467444723c */ /* 0x040fe400000418ff */
        /* <DEDUP_REMOVED lines=11> */
[C---:B--2---:R-:W-:Y:S02]  /*6ff0*/  HMMA.16816.F32.BF16 R120, R116.reuse, R4, RZ ;  /* 0x000000047478723c */ /* 0x044fe400000418ff */
[----:B------:R-:W-:Y:S05]  /*7000*/  MUFU.EX2 R64, R64 ;  /* 0x0000004000407308 */ /* 0x000fea0000000800 */
[----:B----4-:R-:W-:Y:S01]  /*7010*/  F2FP.BF16.PACK_AB R4, R50, R55 ;  /* 0x000000373204723e */ /* 0x010fe200000010ff */
[----:B------:R-:W-:Y:S01]  /*7020*/  HMMA.16816.F32.BF16 R116, R116, R6, RZ ;  /* 0x000000067474723c */ /* 0x000fe200000418ff */
[----:B-----5:R-:W-:Y:S01]  /*7030*/  F2FP.BF16.PACK_AB R5, R48, R53 ;  /* 0x000000353005723e */ /* 0x020fe200000010ff */
[----:B------:R-:W2:Y:S01]  /*7040*/  MUFU.EX2 R141, R141 ;  /* 0x0000008d008d7308 */ /* 0x000ea20000000800 */
[----:B------:R-:W-:-:S02]  /*7050*/  FADD.FTZ R55, R55, R54 ;  /* 0x0000003637377221 */ /* 0x000fc40000010000 */
[----:B------:R-:W-:Y:S02]  /*7060*/  FADD.FTZ R53, R53, R52 ;  /* 0x0000003435357221 */ /* 0x000fe40000010000 */
[----:B------:R-:W-:Y:S01]  /*7070*/  F2FP.BF16.PACK_AB R6, R46, R49 ;  /* 0x000000312e06723e */ /* 0x000fe200000010ff */
[----:B------:R-:W-:Y:S01]  /*7080*/  FADD.FTZ R50, R50, R55 ;  /* 0x0000003732327221 */ /* 0x000fe20000010000 */
[----:B-1----:R-:W-:Y:S01]  /*7090*/  F2FP.BF16.PACK_AB R7, R44, R47 ;  /* 0x0000002f2c07723e */ /* 0x002fe200000010ff */
[----:B------:R-:W-:Y:S01]  /*70a0*/  MUFU.EX2 R143, R143 ;  /* 0x0000008f008f7308 */ /* 0x000fe20000000800 */
[----:B------:R-:W-:Y:S02]  /*70b0*/  FADD.FTZ R48, R48, R53 ;  /* 0x0000003530307221 */ /* 0x000fe40000010000 */
[----:B------:R-:W-:Y:S02]  /*70c0*/  FADD.FTZ R49, R49, R50 ;  /* 0x0000003231317221 */ /* 0x000fe40000010000 */
[----:B------:R-:W-:Y:S01]  /*70d0*/  FADD.FTZ R47, R47, R48 ;  /* 0x000000302f2f7221 */ /* 0x000fe20000010000 */
[----:B------:R-:W-:Y:S01]  /*70e0*/  HMMA.16816.F32.BF16 R88, R4, R12, R88 ;  /* 0x0000000c0458723c */ /* 0x000fe20000041858 */
[----:B------:R-:W-:Y:S01]  /*70f0*/  FADD.FTZ R46, R46, R49 ;  /* 0x000000312e2e7221 */ /* 0x000fe20000010000 */
[----:B------:R-:W1:Y:S01]  /*7100*/  MUFU.EX2 R66, R66 ;  /* 0x0000004200427308 */ /* 0x000e620000000800 */
[----:B------:R-:W-:-:S05]  /*7110*/  FADD.FTZ R44, R44, R47 ;  /* 0x0000002f2c2c7221 */ /* 0x000fca0000010000 */
[C---:B------:R-:W-:Y:S01]  /*7120*/  HMMA.16816.F32.BF16 R92, R4.reuse, R14, R92 ;  /* 0x0000000e045c723c */ /* 0x040fe2000004185c */
[----:B------:R-:W4:Y:S01]  /*7130*/  LDSM.16.MT88.4 R12, [R196+0x10800] ;  /* 0x01080000c40c783b */ /* 0x000f220000004200 */
[----:B------:R-:W-:Y:S06]  /*7140*/  MUFU.EX2 R136, R136 ;  /* 0x0000008800887308 */ /* 0x000fec0000000800 */
[C---:B------:R-:W-:Y:S02]  /*7150*/  HMMA.16816.F32.BF16 R96, R4.reuse, R8, R96 ;  /* 0x000000080460723c */ /* 0x040fe40000041860 */
[----:B------:R-:W5:Y:S06]  /*7160*/  MUFU.EX2 R149, R149 ;  /* 0x0000009500957308 */ /* 0x000f6c0000000800 */
[C---:B------:R-:W-:Y:S01]  /*7170*/  HMMA.16816.F32.BF16 R100, R4.reuse, R10, R100 ;  /* 0x0000000a0464723c */ /* 0x040fe20000041864 */
[----:B------:R-:W1:Y:S01]  /*7180*/  LDSM.16.MT88.4 R8, [R196+0xd000] ;  /* 0x00d00000c408783b */ /* 0x000e620000004200 */
[----:B------:R-:W-:Y:S06]  /*7190*/  MUFU.EX2 R138, R138 ;  /* 0x0000008a008a7308 */ /* 0x000fec0000000800 */
[C---:B---3--:R-:W-:Y:S02]  /*71a0*/  HMMA.16816.F32.BF16 R80, R4.reuse, R16, R80 ;  /* 0x000000100450723c */ /* 0x048fe40000041850 */
[----:B------:R-:W3:Y:S06]  /*71b0*/  MUFU.EX2 R157, R157 ;  /* 0x0000009d009d7308 */ /* 0x000eec0000000800 */
[C---:B------:R-:W-:Y:S01]  /*71c0*/  HMMA.16816.F32.BF16 R84, R4.reuse, R18, R84 ;  /* 0x000000120454723c */ /* 0x040fe20000041854 */
[----:B------:R-:W-:Y:S01]  /*71d0*/  LDSM.16.MT88.4 R16, [R197+0xd000] ;  /* 0x00d00000c510783b */ /* 0x000fe20000004200 */
[----:B------:R-:W1:Y:S06]  /*71e0*/  MUFU.EX2 R140, R140 ;  /* 0x0000008c008c7308 */ /* 0x000e6c0000000800 */
[C---:B------:R-:W-:Y:S02]  /*71f0*/  HMMA.16816.F32.BF16 R128, R4.reuse, R24, R128 ;  /* 0x000000180480723c */ /* 0x040fe40000041880 */
[----:B------:R-:W1:Y:S06]  /*7200*/  MUFU.EX2 R171, R171 ;  /* 0x000000ab00ab7308 */ /* 0x000e6c0000000800 */
[C---:B----4-:R-:W-:Y:S02]  /*7210*/  HMMA.16816.F32.BF16 R120, R4.reuse, R12, R120 ;  /* 0x0000000c0478723c */ /* 0x050fe40000041878 */
[----:B------:R-:W-:Y:S06]  /*7220*/  MUFU.EX2 R175, R175 ;  /* 0x000000af00af7308 */ /* 0x000fec0000000800 */
[C---:B------:R-:W-:Y:S01]  /*7230*/  HMMA.16816.F32.BF16 R116, R4.reuse, R14, R116 ;  /* 0x0000000e0474723c */ /* 0x040fe20000041874 */
[----:B------:R-:W4:Y:S01]  /*7240*/  LDSM.16.MT88.4 R12, [R200+0x11000] ;  /* 0x01100000c80c783b */ /* 0x000f220000004200 */
[----:B------:R-:W1:Y:S06]  /*7250*/  MUFU.EX2 R142, R142 ;  /* 0x0000008e008e7308 */ /* 0x000e6c0000000800 */
[C---:B------:R-:W-:Y:S01]  /*7260*/  HMMA.16816.F32.BF16 R68, R4.reuse, R26, R68 ;  /* 0x0000001a0444723c */ /* 0x040fe20000041844 */
[----:B------:R-:W1:Y:S01]  /*7270*/  LDSM.16.MT88.4 R24, [R200+0xd000] ;  /* 0x00d00000c818783b */ /* 0x000e620000004200 */
[----:B------:R-:W-:Y:S06]  /*7280*/  MUFU.EX2 R144, R144 ;  /* 0x0000009000907308 */ /* 0x000fec0000000800 */
[C---:B------:R-:W-:Y:S02]  /*7290*/  HMMA.16816.F32.BF16 R72, R4.reuse, R20, R72 ;  /* 0x000000140448723c */ /* 0x040fe40000041848 */
[----:B------:R-:W1:Y:S06]  /*72a0*/  MUFU.EX2 R177, R177 ;  /* 0x000000b100b17308 */ /* 0x000e6c0000000800 */
[C---:B------:R-:W-:Y:S01]  /*72b0*/  HMMA.16816.F32.BF16 R76, R4.reuse, R22, R76 ;  /* 0x00000016044c723c */ /* 0x040fe2000004184c */
[----:B------:R-:W1:Y:S01]  /*72c0*/  LDSM.16.MT88.4 R20, [R198+0xd000] ;  /* 0x00d00000c614783b */ /* 0x000e620000004200 */
[----:B------:R-:W-:Y:S06]  /*72d0*/  MUFU.EX2 R146, R146 ;  /* 0x0000009200927308 */ /* 0x000fec0000000800 */
[C---:B------:R-:W-:Y:S02]  /*72e0*/  HMMA.16816.F32.BF16 R104, R4.reuse, R32, R104 ;  /* 0x000000200468723c */ /* 0x040fe40000041868 */
[----:B------:R-:W1:Y:S06]  /*72f0*/  MUFU.EX2 R181, R181 ;  /* 0x000000b500b57308 */ /* 0x000e6c0000000800 */
[C---:B------:R-:W-:Y:S01]  /*7300*/  HMMA.16816.F32.BF16 R124, R4.reuse, R34, R124 ;  /* 0x00000022047c723c */ /* 0x040fe2000004187c */
[----:B------:R-:W2:Y:S01]  /*7310*/  LDSM.16.MT88.4 R32, [R198+0x11000] ;  /* 0x01100000c620783b */ /* 0x000ea20000004200 */
[----:B------:R-:W-:Y:S06]  /*7320*/  MUFU.EX2 R148, R148 ;  /* 0x0000009400947308 */ /* 0x000fec0000000800 */
[C---:B------:R-:W-:Y:S02]  /*7330*/  HMMA.16816.F32.BF16 R108, R4.reuse, R28, R108 ;  /* 0x0000001c046c723c */ /* 0x040fe4000004186c */
[----:B------:R-:W1:Y:S06]  /*7340*/  MUFU.EX2 R229, R229 ;  /* 0x000000e500e57308 */ /* 0x000e6c0000000800 */
[----:B------:R-:W-:Y:S01]  /*7350*/  HMMA.16816.F32.BF16 R112, R4, R30, R112 ;  /* 0x0000001e0470723c */ /* 0x000fe20000041870 */
[----:B------:R-:W2:Y:S01]  /*7360*/  LDSM.16.MT88.4 R28, [R197+0x11000] ;  /* 0x01100000c51c783b */ /* 0x000ea20000004200 */
[----:B------:R-:W-:Y:S05]  /*7370*/  MUFU.EX2 R150, R150 ;  /* 0x0000009600967308 */ /* 0x000fea0000000800 */
[----:B------:R-:W-:Y:S01]  /*7380*/  F2FP.BF16.PACK_AB R4, R42, R45 ;  /* 0x0000002d2a04723e */ /* 0x000fe200000010ff */
[----:B------:R-:W-:Y:S01]  /*7390*/  FADD.FTZ R45, R45, R46 ;  /* 0x0000002e2d2d7221 */ /* 0x000fe20000010000 */
[----:B------:R-:W-:Y:S01]  /*73a0*/  F2FP.BF16.PACK_AB R6, R2, R41 ;  /* 0x000000290206723e */ /* 0x000fe200000010ff */
[----:B------:R-:W2:Y:S01]  /*73b0*/  MUFU.EX2 R195, R195 ;  /* 0x000000c300c37308 */ /* 0x000ea20000000800 */
[----:B------:R-:W-:Y:S01]  /*73c0*/  F2FP.BF16.PACK_AB R5, R40, R43 ;  /* 0x0000002b2805723e */ /* 0x000fe200000010ff */
[----:B------:R-:W-:Y:S01]  /*73d0*/  FADD.FTZ R43, R43, R44 ;  /* 0x0000002c2b2b7221 */ /* 0x000fe20000010000 */
[----:B------:R-:W-:Y:S01]  /*73e0*/  F2FP.BF16.PACK_AB R7, R0, R37 ;  /* 0x000000250007723e */ /* 0x000fe200000010ff */
[----:B------:R-:W-:-:S02]  /*73f0*/  FADD.FTZ R42, R42, R45 ;  /* 0x0000002d2a2a7221 */ /* 0x000fc40000010000 */
[----:B------:R-:W-:Y:S02]  /*7400*/  FADD.FTZ R40, R40, R43 ;  /* 0x0000002b28287221 */ /* 0x000fe40000010000 */
[----:B------:R-:W-:Y:S01]  /*7410*/  MUFU.EX2 R152, R152 ;  /* 0x0000009800987308 */ /* 0x000fe20000000800 */
[----:B------:R-:W-:Y:S01]  /*7420*/  FADD.FTZ R41, R41, R42 ;  /* 0x0000002a29297221 */ /* 0x000fe20000010000 */
[C---:B-1----:R-:W-:Y:S01]  /*7430*/  HMMA.16816.F32.BF16 R88, R4.reuse, R8, R88 ;  /* 0x000000080458723c */ /* 0x042fe20000041858 */
[----:B------:R-:W-:Y:S02]  /*7440*/  FADD.FTZ R37, R37, R40 ;  /* 0x0000002825257221 */ /* 0x000fe40000010000 */
[----:B------:R-:W-:Y:S02]  /*7450*/  FADD.FTZ R41, R2, R41 ;  /* 0x0000002902297221 */ /* 0x000fe40000010000 */
[----:B------:R-:W-:Y:S01]  /*7460*/  FADD.FTZ R37, R0, R37 ;  /* 0x0000002500257221 */ /* 0x000fe20000010000 */
[----:B------:R-:W1:Y:S02]  /*7470*/  MUFU.EX2 R185, R185 ;  /* 0x000000b900b97308 */ /* 0x000e640000000800 */
[C---:B------:R-:W-:Y:S01]  /*7480*/  HMMA.16816.F32.BF16 R92, R4.reuse, R10, R92 ;  /* 0x0000000a045c723c */ /* 0x040fe2000004185c */
[----:B------:R-:W1:Y:S05]  /*7490*/  LDSM.16.MT88.4 R8, [R196+0x11000] ;  /* 0x01100000c408783b */ /* 0x000e6a0000004200 */
[----:B------:R-:W-:Y:S02]  /*74a0*/  MUFU.EX2 R154, R154 ;  /* 0x0000009a009a7308 */ /* 0x000fe40000000800 */
[C---:B----4-:R-:W-:Y:S06]  /*74b0*/  HMMA.16816.F32.BF16 R96, R4.reuse, R12, R96 ;  /* 0x0000000c0460723c */ /* 0x050fec0000041860 */
[----:B------:R-:W4:Y:S02]  /*74c0*/  MUFU.EX2 R179, R179 ;  /* 0x000000b300b37308 */ /* 0x000f240000000800 */
[C---:B------:R-:W-:Y:S01]  /*74d0*/  HMMA.16816.F32.BF16 R100, R4.reuse, R14, R100 ;  /* 0x0000000e0464723c */ /* 0x040fe20000041864 */
[----:B------:R-:W1:Y:S05]  /*74e0*/  LDSM.16.MT88.4 R12, [R197+0xd800] ;  /* 0x00d80000c50c783b */ /* 0x000e6a0000004200 */
[----:B------:R-:W-:Y:S02]  /*74f0*/  MUFU.EX2 R156, R156 ;  /* 0x0000009c009c7308 */ /* 0x000fe40000000800 */
[C---:B------:R-:W-:Y:S06]  /*7500*/  HMMA.16816.F32.BF16 R80, R4.reuse, R16, R80 ;  /* 0x000000100450723c */ /* 0x040fec0000041850 */
[----:B------:R-:W1:Y:S02]  /*7510*/  MUFU.EX2 R167, R167 ;  /* 0x000000a700a77308 */ /* 0x000e640000000800 */
[C---:B------:R-:W-:Y:S01]  /*7520*/  HMMA.16816.F32.BF16 R84, R4.reuse, R18, R84 ;  /* 0x000000120454723c */ /* 0x040fe20000041854 */
[----:B------:R-:W1:Y:S05]  /*7530*/  LDSM.16.MT88.4 R16, [R196+0xd800] ;  /* 0x00d80000c410783b */ /* 0x000e6a0000004200 */
[----:B------:R-:W-:Y:S02]  /*7540*/  MUFU.EX2 R158, R158 ;  /* 0x0000009e009e7308 */ /* 0x000fe40000000800 */
[C---:B------:R-:W-:Y:S06]  /*7550*/  HMMA.16816.F32.BF16 R128, R4.reuse, R24, R128 ;  /* 0x000000180480723c */ /* 0x040fec0000041880 */
[----:B------:R-:W1:Y:S02]  /*7560*/  MUFU.EX2 R163, R163 ;  /* 0x000000a300a37308 */ /* 0x000e640000000800 */
[C---:B------:R-:W-:Y:S01]  /*7570*/  HMMA.16816.F32.BF16 R68, R4.reuse, R26, R68 ;  /* 0x0000001a0444723c */ /* 0x040fe20000041844 */
[----:B------:R-:W-:Y:S05]  /*7580*/  LDSM.16.MT88.4 R24, [R200+0xd800] ;  /* 0x00d80000c818783b */ /* 0x000fea0000004200 */
[----:B------:R-:W-:Y:S02]  /*7590*/  MUFU.EX2 R160, R160 ;  /* 0x000000a000a07308 */ /* 0x000fe40000000800 */
[C---:B------:R-:W-:Y:S06]  /*75a0*/  HMMA.16816.F32.BF16 R72, R4.reuse, R20, R72 ;  /* 0x000000140448723c */ /* 0x040fec0000041848 */
[----:B------:R-:W1:Y:S02]  /*75b0*/  MUFU.EX2 R159, R159 ;  /* 0x0000009f009f7308 */ /* 0x000e640000000800 */
[C---:B------:R-:W-:Y:S01]  /*75c0*/  HMMA.16816.F32.BF16 R76, R4.reuse, R22, R76 ;  /* 0x00000016044c723c */ /* 0x040fe2000004184c */
[----:B------:R-:W-:Y:S05]  /*75d0*/  LDSM.16.MT88.4 R20, [R198+0xd800] ;  /* 0x00d80000c614783b */ /* 0x000fea0000004200 */
[----:B------:R-:W-:Y:S02]  /*75e0*/  MUFU.EX2 R155, R155 ;  /* 0x0000009b009b7308 */ /* 0x000fe40000000800 */
[C---:B--2---:R-:W-:Y:S06]  /*75f0*/  HMMA.16816.F32.BF16 R104, R4.reuse, R32, R104 ;  /* 0x000000200468723c */ /* 0x044fec0000041868 */
[----:B------:R-:W-:Y:S02]  /*7600*/  MUFU.EX2 R235, R235 ;  /* 0x000000eb00eb7308 */ /* 0x000fe40000000800 */
[C---:B------:R-:W-:Y:S01]  /*7610*/  HMMA.16816.F32.BF16 R124, R4.reuse, R34, R124 ;  /* 0x00000022047c723c */ /* 0x040fe2000004187c */
[----:B------:R-:W-:Y:S07]  /*7620*/  LDSM.16.MT88.4 R32, [R197+0x12800] ;  /* 0x01280000c520783b */ /* 0x000fee0000004200 */
[C---:B------:R-:W-:Y:S08]  /*7630*/  HMMA.16816.F32.BF16 R108, R4.reuse, R28, R108 ;  /* 0x0000001c046c723c */ /* 0x040ff0000004186c */
[C---:B------:R-:W-:Y:S01]  /*7640*/  HMMA.16816.F32.BF16 R112, R4.reuse, R30, R112 ;  /* 0x0000001e0470723c */ /* 0x040fe20000041870 */
[----:B------:R-:W-:Y:S07]  /*7650*/  LDSM.16.MT88.4 R28, [R197+0x11800] ;  /* 0x01180000c51c783b */ /* 0x000fee0000004200 */
[C---:B-1----:R-:W-:Y:S08]  /*7660*/  HMMA.16816.F32.BF16 R120, R4.reuse, R8, R120 ;  /* 0x000000080478723c */ /* 0x042ff00000041878 */
[----:B------:R-:W-:Y:S01]  /*7670*/  HMMA.16816.F32.BF16 R116, R4, R10, R116 ;  /* 0x0000000a0474723c */ /* 0x000fe20000041874 */
[----:B------:R-:W1:Y:S06]  /*7680*/  LDSM.16.MT88.4 R8, [R200+0x11800] ;  /* 0x01180000c808783b */ /* 0x000e6c0000004200 */
[----:B------:R-:W-:Y:S01]  /*7690*/  F2FP.BF16.PACK_AB R4, R141, R64 ;  /* 0x000000408d04723e */ /* 0x000fe200000010ff */
[----:B------:R-:W-:Y:S01]  /*76a0*/  FADD.FTZ R64, R64, R41 ;  /* 0x0000002940407221 */ /* 0x000fe20000010000 */
[----:B------:R-:W-:-:S02]  /*76b0*/  F2FP.BF16.PACK_AB R6, R66, R143 ;  /* 0x0000008f4206723e */ /* 0x000fc400000010ff */
[----:B-----5:R-:W-:Y:S01]  /*76c0*/  F2FP.BF16.PACK_AB R5, R149, R136 ;  /* 0x000000889505723e */ /* 0x020fe200000010ff */
[----:B------:R-:W-:Y:S01]  /*76d0*/  FADD.FTZ R136, R136, R37 ;  /* 0x0000002588887221 */ /* 0x000fe20000010000 */
[----:B---3--:R-:W-:Y:S01]  /*76e0*/  F2FP.BF16.PACK_AB R7, R157, R138 ;  /* 0x0000008a9d07723e */ /* 0x008fe200000010ff */
[----:B------:R-:W-:Y:S02]  /*76f0*/  FADD.FTZ R64, R141, R64 ;  /* 0x000000408d407221 */ /* 0x000fe40000010000 */
[----:B------:R-:W-:Y:S02]  /*7700*/  FADD.FTZ R149, R149, R136 ;  /* 0x0000008895957221 */ /* 0x000fe40000010000 */
[----:B------:R-:W-:Y:S02]  /*7710*/  FADD.FTZ R143, R143, R64 ;  /* 0x000000408f8f7221 */ /* 0x000fe40000010000 */
[----:B------:R-:W-:Y:S01]  /*7720*/  HMMA.16816.F32.BF16 R80, R4, R12, R80 ;  /* 0x0000000c0450723c */ /* 0x000fe20000041850 */
[----:B------:R-:W-:-:S02]  /*7730*/  FADD.FTZ R138, R138, R149 ;  /* 0x000000958a8a7221 */ /* 0x000fc40000010000 */
[----:B------:R-:W-:Y:S02]  /*7740*/  FADD.FTZ R143, R66, R143 ;  /* 0x0000008f428f7221 */ /* 0x000fe40000010000 */
[----:B------:R-:W-:Y:S02]  /*7750*/  FADD.FTZ R157, R157, R138 ;  /* 0x0000008a9d9d7221 */ /* 0x000fe40000010000 */
[----:B------:R-:W-:Y:S01]  /*7760*/  FADD.FTZ R0, R140, R143 ;  /* 0x0000008f8c007221 */ /* 0x000fe20000010000 */
[----:B------:R-:W-:Y:S01]  /*7770*/  HMMA.16816.F32.BF16 R84, R4, R14, R84 ;  /* 0x0000000e0454723c */ /* 0x000fe20000041854 */
[----:B------:R-:W2:Y:S02]  /*7780*/  LDSM.16.MT88.4 R12, [R198+0x11800] ;  /* 0x01180000c60c783b */ /* 0x000ea40000004200 */
[----:B------:R-:W-:-:S05]  /*7790*/  FADD.FTZ R0, R171, R0 ;  /* 0x00000000ab007221 */ /* 0x000fca0000010000 */
[C---:B------:R-:W-:Y:S08]  /*77a0*/  HMMA.16816.F32.BF16 R88, R4.reuse, R16, R88 ;  /* 0x000000100458723c */ /* 0x040ff00000041858 */
[C---:B------:R-:W-:Y:S01]  /*77b0*/  HMMA.16816.F32.BF16 R92, R4.reuse, R18, R92 ;  /* 0x00000012045c723c */ /* 0x040fe2000004185c */
[----:B------:R-:W3:Y:S07]  /*77c0*/  LDSM.16.MT88.4 R16, [R196+0x11800] ;  /* 0x01180000c410783b */ /* 0x000eee0000004200 */
[C---:B-1----:R-:W-:Y:S08]  /*77d0*/  HMMA.16816.F32.BF16 R96, R4.reuse, R8, R96 ;  /* 0x000000080460723c */ /* 0x042ff00000041860 */
[C---:B------:R-:W-:Y:S01]  /*77e0*/  HMMA.16816.F32.BF16 R100, R4.reuse, R10, R100 ;  /* 0x0000000a0464723c */ /* 0x040fe20000041864 */
[----:B------:R-:W1:Y:S07]  /*77f0*/  LDSM.16.MT88.4 R8, [R197+0xe000] ;  /* 0x00e00000c508783b */ /* 0x000e6e0000004200 */
[C---:B------:R-:W-:Y:S08]  /*7800*/  HMMA.16816.F32.BF16 R72, R4.reuse, R20, R72 ;  /* 0x000000140448723c */ /* 0x040ff00000041848 */
[C---:B--2---:R-:W-:Y:S08]  /*7810*/  HMMA.16816.F32.BF16 R104, R4.reuse, R12, R104 ;  /* 0x0000000c0468723c */ /* 0x044ff00000041868 */
[C---:B------:R-:W-:Y:S01]  /*7820*/  HMMA.16816.F32.BF16 R124, R4.reuse, R14, R124 ;  /* 0x0000000e047c723c */ /* 0x040fe2000004187c */
[----:B------:R-:W2:Y:S07]  /*7830*/  LDSM.16.MT88.4 R12, [R196+0xe000] ;  /* 0x00e00000c40c783b */ /* 0x000eae0000004200 */
[C---:B------:R-:W-:Y:S01]  /*7840*/  HMMA.16816.F32.BF16 R76, R4.reuse, R22, R76 ;  /* 0x00000016044c723c */ /* 0x040fe2000004184c */
[----:B------:R-:W5:Y:S07]  /*7850*/  LDSM.16.MT88.4 R20, [R198+0xe000] ;  /* 0x00e00000c614783b */ /* 0x000f6e0000004200 */
[C---:B------:R-:W-:Y:S08]  /*7860*/  HMMA.16816.F32.BF16 R128, R4.reuse, R24, R128 ;  /* 0x000000180480723c */ /* 0x040ff00000041880 */
[C---:B------:R-:W-:Y:S01]  /*7870*/  HMMA.16816.F32.BF16 R68, R4.reuse, R26, R68 ;  /* 0x0000001a0444723c */ /* 0x040fe20000041844 */
[----:B------:R-:W-:Y:S07]  /*7880*/  LDSM.16.MT88.4 R24, [R200+0xe000] ;  /* 0x00e00000c818783b */ /* 0x000fee0000004200 */
[C---:B------:R-:W-:Y:S08]  /*7890*/  HMMA.16816.F32.BF16 R108, R4.reuse, R28, R108 ;  /* 0x0000001c046c723c */ /* 0x040ff0000004186c */
[C---:B------:R-:W-:Y:S01]  /*78a0*/  HMMA.16816.F32.BF16 R112, R4.reuse, R30, R112 ;  /* 0x0000001e0470723c */ /* 0x040fe20000041870 */
[----:B------:R-:W-:Y:S07]  /*78b0*/  LDSM.16.MT88.4 R28, [R200+0xf000] ;  /* 0x00f00000c81c783b */ /* 0x000fee0000004200 */
[C---:B---3--:R-:W-:Y:S08]  /*78c0*/  HMMA.16816.F32.BF16 R120, R4.reuse, R16, R120 ;  /* 0x000000100478723c */ /* 0x048ff00000041878 */
[----:B------:R-:W-:Y:S01]  /*78d0*/  HMMA.16816.F32.BF16 R116, R4, R18, R116 ;  /* 0x000000120474723c */ /* 0x000fe20000041874 */
[----:B------:R-:W3:Y:S06]  /*78e0*/  LDSM.16.MT88.4 R16, [R200+0x12000] ;  /* 0x01200000c810783b */ /* 0x000eec0000004200 */
[----:B------:R-:W-:-:S02]  /*78f0*/  F2FP.BF16.PACK_AB R4, R171, R140 ;  /* 0x0000008cab04723e */ /* 0x000fc400000010ff */
[----:B------:R-:W-:Y:S02]  /*7900*/  F2FP.BF16.PACK_AB R6, R142, R175 ;  /* 0x000000af8e06723e */ /* 0x000fe400000010ff */
[----:B------:R-:W-:Y:S01]  /*7910*/  F2FP.BF16.PACK_AB R5, R177, R144 ;  /* 0x00000090b105723e */ /* 0x000fe200000010ff */
[----:B------:R-:W-:Y:S01]  /*7920*/  FADD.FTZ R144, R144, R157 ;  /* 0x0000009d90907221 */ /* 0x000fe20000010000 */
[----:B------:R-:W-:-:S03]  /*7930*/  F2FP.BF16.PACK_AB R7, R181, R146 ;  /* 0x00000092b507723e */ /* 0x000fc600000010ff */
[----:B------:R-:W-:-:S04]  /*7940*/  FADD.FTZ R177, R177, R144 ;  /* 0x00000090b1b17221 */ /* 0x000fc80000010000 */
[----:B-1----:R-:W-:Y:S01]  /*7950*/  HMMA.16816.F32.BF16 R80, R4, R8, R80 ;  /* 0x000000080450723c */ /* 0x002fe20000041850 */
[----:B------:R-:W-:-:S04]  /*7960*/  FADD.FTZ R146, R146, R177 ;  /* 0x000000b192927221 */ /* 0x000fc80000010000 */
[----:B------:R-:W-:-:S03]  /*7970*/  FADD.FTZ R181, R181, R146 ;  /* 0x00000092b5b57221 */ /* 0x000fc60000010000 */
[C---:B------:R-:W-:Y:S01]  /*7980*/  HMMA.16816.F32.BF16 R84, R4.reuse, R10, R84 ;  /* 0x0000000a0454723c */ /* 0x040fe20000041854 */
[----:B------:R-:W1:Y:S07]  /*7990*/  LDSM.16.MT88.4 R8, [R197+0x12000] ;  /* 0x01200000c508783b */ /* 0x000e6e0000004200 */
[C---:B--2---:R-:W-:Y:S08]  /*79a0*/  HMMA.16816.F32.BF16 R88, R4.reuse, R12, R88 ;  /* 0x0000000c0458723c */ /* 0x044ff00000041858 */
[C---:B------:R-:W-:Y:S01]  /*79b0*/  HMMA.16816.F32.BF16 R92, R4.reuse, R14, R92 ;  /* 0x0000000e045c723c */ /* 0x040fe2000004185c */
[----:B------:R-:W2:Y:S07]  /*79c0*/  LDSM.16.MT88.4 R12, [R196+0x12000] ;  /* 0x01200000c40c783b */ /* 0x000eae0000004200 */
[C---:B-----5:R-:W-:Y:S08]  /*79d0*/  HMMA.16816.F32.BF16 R72, R4.reuse, R20, R72 ;  /* 0x000000140448723c */ /* 0x060ff00000041848 */
[C---:B------:R-:W-:Y:S01]  /*79e0*/  HMMA.16816.F32.BF16 R76, R4.reuse, R22, R76 ;  /* 0x00000016044c723c */ /* 0x040fe2000004184c */
[----:B------:R-:W5:Y:S07]  /*79f0*/  LDSM.16.MT88.4 R20, [R198+0x12000] ;  /* 0x01200000c614783b */ /* 0x000f6e0000004200 */
[C---:B---3--:R-:W-:Y:S08]  /*7a00*/  HMMA.16816.F32.BF16 R96, R4.reuse, R16, R96 ;  /* 0x000000100460723c */ /* 0x048ff00000041860 */
[C---:B------:R-:W-:Y:S01]  /*7a10*/  HMMA.16816.F32.BF16 R100, R4.reuse, R18, R100 ;  /* 0x000000120464723c */ /* 0x040fe20000041864 */
[----:B------:R-:W3:Y:S07]  /*7a20*/  LDSM.16.MT88.4 R16, [R198+0xe800] ;  /* 0x00e80000c610783b */ /* 0x000eee0000004200 */
[C---:B-1----:R-:W-:Y:S08]  /*7a30*/  HMMA.16816.F32.BF16 R108, R4.reuse, R8, R108 ;  /* 0x00000008046c723c */ /* 0x042ff0000004186c */
        /* <DEDUP_REMOVED lines=8> */
[C---:B------:R-:W-:Y:S08]  /*7ac0*/  HMMA.16816.F32.BF16 R128, R4.reuse, R24, R128 ;  /* 0x000000180480723c */ /* 0x040ff00000041880 */
[----:B------:R-:W-:Y:S01]  /*7ad0*/  HMMA.16816.F32.BF16 R68, R4, R26, R68 ;  /* 0x0000001a0444723c */ /* 0x000fe20000041844 */
[----:B------:R-:W2:Y:S06]  /*7ae0*/  LDSM.16.MT88.4 R24, [R200+0xe800] ;  /* 0x00e80000c818783b */ /* 0x000eac0000004200 */
[----:B------:R-:W-:-:S02]  /*7af0*/  F2FP.BF16.PACK_AB R4, R229, R148 ;  /* 0x00000094e504723e */ /* 0x000fc400000010ff */
[----:B------:R-:W-:Y:S02]  /*7b00*/  F2FP.BF16.PACK_AB R6, R195, R150 ;  /* 0x00000096c306723e */ /* 0x000fe400000010ff */
[----:B------:R-:W-:Y:S01]  /*7b10*/  F2FP.BF16.PACK_AB R5, R185, R152 ;  /* 0x00000098b905723e */ /* 0x000fe200000010ff */
[----:B------:R-:W-:Y:S01]  /*7b20*/  FADD.FTZ R152, R152, R181 ;  /* 0x000000b598987221 */ /* 0x000fe20000010000 */
[----:B----4-:R-:W-:-:S03]  /*7b30*/  F2FP.BF16.PACK_AB R7, R179, R154 ;  /* 0x0000009ab307723e */ /* 0x010fc600000010ff */
[----:B------:R-:W-:-:S04]  /*7b40*/  FADD.FTZ R185, R185, R152 ;  /* 0x00000098b9b97221 */ /* 0x000fc80000010000 */
[----:B---3--:R-:W-:Y:S01]  /*7b50*/  HMMA.16816.F32.BF16 R72, R4, R16, R72 ;  /* 0x000000100448723c */ /* 0x008fe20000041848 */
[----:B------:R-:W-:-:S04]  /*7b60*/  FADD.FTZ R154, R154, R185 ;  /* 0x000000b99a9a7221 */ /* 0x000fc80000010000 */
[----:B------:R-:W-:-:S03]  /*7b70*/  FADD.FTZ R179, R179, R154 ;  /* 0x0000009ab3b37221 */ /* 0x000fc60000010000 */
        /* <DEDUP_REMOVED lines=10> */
[----:B------:R-:W4:Y:S07]  /*7c20*/  LDSM.16.MT88.4 R20, [R196+0xf000] ;  /* 0x00f00000c414783b */ /* 0x000f2e0000004200 */
[C---:B------:R-:W-:Y:S01]  /*7c30*/  HMMA.16816.F32.BF16 R108, R4.reuse, R32, R108 ;  /* 0x00000020046c723c */ /* 0x040fe2000004186c */
[----:B------:R-:W5:Y:S07]  /*7c40*/  MUFU.EX2 R32, R153 ;  /* 0x0000009900207308 */ /* 0x000f6e0000000800 */
[C---:B------:R-:W-:Y:S08]  /*7c50*/  HMMA.16816.F32.BF16 R128, R4.reuse, R24, R128 ;  /* 0x000000180480723c */ /* 0x040ff00000041880 */
[C---:B------:R-:W-:Y:S01]  /*7c60*/  HMMA.16816.F32.BF16 R68, R4.reuse, R26, R68 ;  /* 0x0000001a0444723c */ /* 0x040fe20000041844 */
[----:B------:R-:W-:Y:S07]  /*7c70*/  LDSM.16.MT88.4 R24, [R198+0xf000] ;  /* 0x00f00000c618783b */ /* 0x000fee0000004200 */
[C---:B---3--:R-:W-:Y:S08]  /*7c80*/  HMMA.16816.F32.BF16 R104, R4.reuse, R16, R104 ;  /* 0x000000100468723c */ /* 0x048ff00000041868 */
[C---:B------:R-:W-:Y:S01]  /*7c90*/  HMMA.16816.F32.BF16 R124, R4.reuse, R18, R124 ;  /* 0x00000012047c723c */ /* 0x040fe2000004187c */
[----:B------:R-:W3:Y:S07]  /*7ca0*/  LDSM.16.MT88.4 R16, [R200+0x13000] ;  /* 0x01300000c810783b */ /* 0x000eee0000004200 */
[C---:B------:R-:W-:Y:S08]  /*7cb0*/  HMMA.16816.F32.BF16 R112, R4.reuse, R34, R112 ;  /* 0x000000220470723c */ /* 0x040ff00000041870 */
[C---:B-1----:R-:W-:Y:S08]  /*7cc0*/  HMMA.16816.F32.BF16 R120, R4.reuse, R8, R120 ;  /* 0x000000080478723c */ /* 0x042ff00000041878 */
[----:B------:R-:W-:Y:S01]  /*7cd0*/  HMMA.16816.F32.BF16 R116, R4, R10, R116 ;  /* 0x0000000a0474723c */ /* 0x000fe20000041874 */
[----:B------:R-:W1:Y:S06]  /*7ce0*/  LDSM.16.MT88.4 R8, [R198+0x13000] ;  /* 0x01300000c608783b */ /* 0x000e6c0000004200 */
[----:B------:R-:W-:-:S02]  /*7cf0*/  F2FP.BF16.PACK_AB R4, R167, R156 ;  /* 0x0000009ca704723e */ /* 0x000fc400000010ff */
[----:B------:R-:W-:Y:S02]  /*7d00*/  F2FP.BF16.PACK_AB R6, R163, R158 ;  /* 0x0000009ea306723e */ /* 0x000fe400000010ff */
[----:B------:R-:W-:Y:S01]  /*7d10*/  F2FP.BF16.PACK_AB R5, R159, R160 ;  /* 0x000000a09f05723e */ /* 0x000fe200000010ff */
[----:B------:R-:W-:Y:S01]  /*7d20*/  FADD.FTZ R160, R160, R179 ;  /* 0x000000b3a0a07221 */ /* 0x000fe20000010000 */
[----:B-----5:R-:W-:-:S03]  /*7d30*/  F2FP.BF16.PACK_AB R7, R32, R155 ;  /* 0x0000009b2007723e */ /* 0x020fc600000010ff */
[----:B------:R-:W-:-:S04]  /*7d40*/  FADD.FTZ R160, R159, R160 ;  /* 0x000000a09fa07221 */ /* 0x000fc80000010000 */
[----:B--2---:R-:W-:Y:S01]  /*7d50*/  HMMA.16816.F32.BF16 R80, R4, R12, R80 ;  /* 0x0000000c0450723c */ /* 0x004fe20000041850 */
[----:B------:R-:W-:-:S04]  /*7d60*/  FADD.FTZ R155, R155, R160 ;  /* 0x000000a09b9b7221 */ /* 0x000fc80000010000 */
[----:B------:R-:W-:-:S03]  /*7d70*/  FADD.FTZ R32, R32, R155 ;  /* 0x0000009b20207221 */ /* 0x000fc60000010000 */
[C---:B------:R-:W-:Y:S01]  /*7d80*/  HMMA.16816.F32.BF16 R84, R4.reuse, R14, R84 ;  /* 0x0000000e0454723c */ /* 0x040fe20000041854 */
[----:B------:R-:W2:Y:S07]  /*7d90*/  LDSM.16.MT88.4 R12, [R197+0x13000] ;  /* 0x01300000c50c783b */ /* 0x000eae0000004200 */
[C---:B----4-:R-:W-:Y:S08]  /*7da0*/  HMMA.16816.F32.BF16 R88, R4.reuse, R20, R88 ;  /* 0x000000140458723c */ /* 0x050ff00000041858 */
[C---:B------:R-:W-:Y:S01]  /*7db0*/  HMMA.16816.F32.BF16 R92, R4.reuse, R22, R92 ;  /* 0x00000016045c723c */ /* 0x040fe2000004185c */
[----:B------:R-:W4:Y:S07]  /*7dc0*/  LDSM.16.MT88.4 R20, [R196+0x13000] ;  /* 0x01300000c414783b */ /* 0x000f2e0000004200 */
[C---:B---3--:R-:W-:Y:S08]  /*7dd0*/  HMMA.16816.F32.BF16 R96, R4.reuse, R16, R96 ;  /* 0x000000100460723c */ /* 0x048ff00000041860 */
[C---:B------:R-:W-:Y:S01]  /*7de0*/  HMMA.16816.F32.BF16 R100, R4.reuse, R18, R100 ;  /* 0x000000120464723c */ /* 0x040fe20000041864 */
[----:B------:R-:W-:Y:S07]  /*7df0*/  LDSM.16.MT88.4 R16, [R198+0xf800] ;  /* 0x00f80000c610783b */ /* 0x000fee0000004200 */
[C---:B-1----:R-:W-:Y:S08]  /*7e00*/  HMMA.16816.F32.BF16 R104, R4.reuse, R8, R104 ;  /* 0x000000080468723c */ /* 0x042ff00000041868 */
[C---:B--2---:R-:W-:Y:S08]  /*7e10*/  HMMA.16816.F32.BF16 R108, R4.reuse, R12, R108 ;  /* 0x0000000c046c723c */ /* 0x044ff0000004186c */
[C---:B------:R-:W-:Y:S01]  /*7e20*/  HMMA.16816.F32.BF16 R112, R4.reuse, R14, R112 ;  /* 0x0000000e0470723c */ /* 0x040fe20000041870 */
[----:B------:R-:W1:Y:S07]  /*7e30*/  LDSM.16.MT88.4 R12, [R197+0xf800] ;  /* 0x00f80000c50c783b */ /* 0x000e6e0000004200 */
[C---:B------:R-:W-:Y:S01]  /*7e40*/  HMMA.16816.F32.BF16 R124, R4.reuse, R10, R124 ;  /* 0x0000000a047c723c */ /* 0x040fe2000004187c */
[----:B------:R-:W2:Y:S07]  /*7e50*/  LDSM.16.MT88.4 R8, [R200+0xf800] ;  /* 0x00f80000c808783b */ /* 0x000eae0000004200 */
[C---:B------:R-:W-:Y:S07]  /*7e60*/  HMMA.16816.F32.BF16 R128, R4.reuse, R28, R128 ;  /* 0x0000001c0480723c */ /* 0x040fee0000041880 */
[--C-:B------:R-:W-:Y:S01]  /*7e70*/  FFMA.FTZ R28, R67, c[0x0][0x23c], -R60.reuse ;  /* 0x00008f00431c7a23 */ /* 0x100fe2000001083c */
[----:B------:R-:W-:Y:S01]  /*7e80*/  HMMA.16816.F32.BF16 R68, R4, R30, R68 ;  /* 0x0000001e0444723c */ /* 0x000fe20000041844 */
[----:B------:R-:W-:-:S04]  /*7e90*/  FFMA.FTZ R29, R65, c[0x0][0x23c], -R60 ;  /* 0x00008f00411d7a23 */ /* 0x000fc8000001083c */
[----:B------:R-:W-:Y:S02]  /*7ea0*/  MUFU.EX2 R28, R28 ;  /* 0x0000001c001c7308 */ /* 0x000fe40000000800 */
[----:B------:R-:W-:Y:S01]  /*7eb0*/  FFMA.FTZ R30, R63, c[0x0][0x23c], -R60 ;  /* 0x00008f003f1e7a23 */ /* 0x000fe2000001083c */
[C---:B------:R-:W-:Y:S05]  /*7ec0*/  HMMA.16816.F32.BF16 R72, R4.reuse, R24, R72 ;  /* 0x000000180448723c */ /* 0x040fea0000041848 */
[----:B------:R-:W-:Y:S02]  /*7ed0*/  MUFU.EX2 R29, R29 ;  /* 0x0000001d001d7308 */ /* 0x000fe40000000800 */
[--C-:B------:R-:W-:Y:S01]  /*7ee0*/  FFMA.FTZ R24, R151, c[0x0][0x23c], -R62.reuse ;  /* 0x00008f0097187a23 */ /* 0x100fe2000001083e */
[----:B------:R-:W-:Y:S01]  /*7ef0*/  HMMA.16816.F32.BF16 R76, R4, R26, R76 ;  /* 0x0000001a044c723c */ /* 0x000fe2000004184c */
[----:B------:R-:W-:-:S04]  /*7f00*/  FFMA.FTZ R25, R147, c[0x0][0x23c], -R62 ;  /* 0x00008f0093197a23 */ /* 0x000fc8000001083e */
[----:B------:R-:W-:Y:S02]  /*7f10*/  MUFU.EX2 R24, R24 ;  /* 0x0000001800187308 */ /* 0x000fe40000000800 */
[----:B------:R-:W-:Y:S01]  /*7f20*/  FFMA.FTZ R26, R145, c[0x0][0x23c], -R62 ;  /* 0x00008f00911a7a23 */ /* 0x000fe2000001083e */
[----:B----4-:R-:W-:Y:S01]  /*7f30*/  HMMA.16816.F32.BF16 R120, R4, R20, R120 ;  /* 0x000000140478723c */ /* 0x010fe20000041878 */
[----:B------:R-:W-:-:S04]  /*7f40*/  FFMA.FTZ R27, R137, c[0x0][0x23c], -R60 ;  /* 0x00008f00891b7a23 */ /* 0x000fc8000001083c */
[----:B------:R-:W3:Y:S03]  /*7f50*/  MUFU.EX2 R25, R25 ;  /* 0x0000001900197308 */ /* 0x000ee60000000800 */
[----:B------:R-:W-:Y:S05]  /*7f60*/  HMMA.16816.F32.BF16 R116, R4, R22, R116 ;  /* 0x000000160474723c */ /* 0x000fea0000041874 */
[----:B------:R-:W4:Y:S08]  /*7f70*/  MUFU.EX2 R26, R26 ;  /* 0x0000001a001a7308 */ /* 0x000f300000000800 */
[----:B------:R-:W5:Y:S01]  /*7f80*/  MUFU.EX2 R27, R27 ;  /* 0x0000001b001b7308 */ /* 0x000f620000000800 */
[----:B---3--:R-:W-:-:S07]  /*7f90*/  F2FP.BF16.PACK_AB R4, R25, R24 ;  /* 0x000000181904723e */ /* 0x008fce00000010ff */
[----:B------:R-:W3:Y:S01]  /*7fa0*/  MUFU.EX2 R30, R30 ;  /* 0x0000001e001e7308 */ /* 0x000ee20000000800 */
[----:B----4-:R-:W-:Y:S02]  /*7fb0*/  F2FP.BF16.PACK_AB R6, R235, R26 ;  /* 0x0000001aeb06723e */ /* 0x010fe400000010ff */
[----:B-----5:R-:W-:Y:S01]  /*7fc0*/  F2FP.BF16.PACK_AB R5, R28, R27 ;  /* 0x0000001b1c05723e */ /* 0x020fe200000010ff */
[----:B------:R-:W-:-:S04]  /*7fd0*/  FADD.FTZ R27, R27, R32 ;  /* 0x000000201b1b7221 */ /* 0x000fc80000010000 */
[----:B------:R-:W-:Y:S01]  /*7fe0*/  FADD.FTZ R28, R28, R27 ;  /* 0x0000001b1c1c7221 */ /* 0x000fe20000010000 */
[----:B---3--:R-:W-:-:S03]  /*7ff0*/  F2FP.BF16.PACK_AB R7, R30, R29 ;  /* 0x0000001d1e07723e */ /* 0x008fc600000010ff */
[----:B------:R-:W-:-:S04]  /*8000*/  FADD.FTZ R29, R29, R28 ;  /* 0x0000001c1d1d7221 */ /* 0x000fc80000010000 */
[----:B------:R-:W-:Y:S01]  /*8010*/  FADD.FTZ R233, R30, R29 ;  /* 0x0000001d1ee97221 */ /* 0x000fe20000010000 */
[C---:B-1----:R-:W-:Y:S08]  /*8020*/  HMMA.16816.F32.BF16 R80, R4.reuse, R12, R80 ;  /* 0x0000000c0450723c */ /* 0x042ff00000041850 */
[C---:B------:R-:W-:Y:S01]  /*8030*/  HMMA.16816.F32.BF16 R84, R4.reuse, R14, R84 ;  /* 0x0000000e0454723c */ /* 0x040fe20000041854 */
[----:B------:R-:W1:Y:S07]  /*8040*/  LDSM.16.MT88.4 R12, [R198+0x13800] ;  /* 0x01380000c60c783b */ /* 0x000e6e0000004200 */
[C---:B--2---:R-:W-:Y:S08]  /*8050*/  HMMA.16816.F32.BF16 R128, R4.reuse, R8, R128 ;  /* 0x000000080480723c */ /* 0x044ff00000041880 */
[C---:B------:R-:W-:Y:S01]  /*8060*/  HMMA.16816.F32.BF16 R68, R4.reuse, R10, R68 ;  /* 0x0000000a0444723c */ /* 0x040fe20000041844 */
[----:B------:R-:W2:Y:S07]  /*8070*/  LDSM.16.MT88.4 R8, [R196+0xf800] ;  /* 0x00f80000c408783b */ /* 0x000eae0000004200 */
[C---:B------:R-:W-:Y:S08]  /*8080*/  HMMA.16816.F32.BF16 R72, R4.reuse, R16, R72 ;  /* 0x000000100448723c */ /* 0x040ff00000041848 */
[C---:B------:R-:W-:Y:S01]  /*8090*/  HMMA.16816.F32.BF16 R76, R4.reuse, R18, R76 ;  /* 0x00000012044c723c */ /* 0x040fe2000004184c */
[----:B------:R-:W3:Y:S07]  /*80a0*/  LDSM.16.MT88.4 R16, [R200+0x13800] ;  /* 0x01380000c810783b */ /* 0x000eee0000004200 */
[C---:B-1----:R-:W-:Y:S07]  /*80b0*/  HMMA.16816.F32.BF16 R104, R4.reuse, R12, R104 ;  /* 0x0000000c0468723c */ /* 0x042fee0000041868 */
[----:B------:R-:W-:Y:S01]  /*80c0*/  FADD.FTZ R13, R175, R0 ;  /* 0x00000000af0d7221 */ /* 0x000fe20000010000 */
[----:B------:R-:W-:Y:S03]  /*80d0*/  HMMA.16816.F32.BF16 R124, R4, R14, R124 ;  /* 0x0000000e047c723c */ /* 0x000fe6000004187c */
[----:B------:R-:W-:-:S04]  /*80e0*/  FADD.FTZ R13, R142, R13 ;  /* 0x0000000d8e0d7221 */ /* 0x000fc80000010000 */
[----:B------:R-:W-:Y:S01]  /*80f0*/  FADD.FTZ R148, R148, R13 ;  /* 0x0000000d94947221 */ /* 0x000fe20000010000 */
[----:B--2---:R-:W-:Y:S03]  /*8100*/  HMMA.16816.F32.BF16 R88, R4, R8, R88 ;  /* 0x000000080458723c */ /* 0x004fe60000041858 */
[----:B------:R-:W-:-:S04]  /*8110*/  FADD.FTZ R229, R229, R148 ;  /* 0x00000094e5e57221 */ /* 0x000fc80000010000 */
[----:B------:R-:W-:Y:S01]  /*8120*/  FADD.FTZ R150, R150, R229 ;  /* 0x000000e596967221 */ /* 0x000fe20000010000 */
[----:B------:R-:W-:Y:S01]  /*8130*/  HMMA.16816.F32.BF16 R92, R4, R10, R92 ;  /* 0x0000000a045c723c */ /* 0x000fe2000004185c */
[----:B------:R-:W1:Y:S02]  /*8140*/  LDSM.16.MT88.4 R8, [R197+0x13800] ;  /* 0x01380000c508783b */ /* 0x000e640000004200 */
[----:B------:R-:W-:-:S04]  /*8150*/  FADD.FTZ R195, R195, R150 ;  /* 0x00000096c3c37221 */ /* 0x000fc80000010000 */
[----:B------:R-:W-:Y:S01]  /*8160*/  FADD.FTZ R156, R156, R195 ;  /* 0x000000c39c9c7221 */ /* 0x000fe20000010000 */
[----:B---3--:R-:W-:Y:S03]  /*8170*/  HMMA.16816.F32.BF16 R96, R4, R16, R96 ;  /* 0x000000100460723c */ /* 0x008fe60000041860 */
[----:B------:R-:W-:-:S04]  /*8180*/  FADD.FTZ R167, R167, R156 ;  /* 0x0000009ca7a77221 */ /* 0x000fc80000010000 */
[----:B------:R-:W-:Y:S01]  /*8190*/  FADD.FTZ R158, R158, R167 ;  /* 0x000000a79e9e7221 */ /* 0x000fe20000010000 */
[----:B------:R-:W-:Y:S01]  /*81a0*/  HMMA.16816.F32.BF16 R100, R4, R18, R100 ;  /* 0x000000120464723c */ /* 0x000fe20000041864 */
[----:B------:R-:W2:Y:S02]  /*81b0*/  LDSM.16.MT88.4 R16, [R196+0x13800] ;  /* 0x01380000c410783b */ /* 0x000ea40000004200 */
[----:B------:R-:W-:-:S04]  /*81c0*/  FADD.FTZ R163, R163, R158 ;  /* 0x0000009ea3a37221 */ /* 0x000fc80000010000 */
[----:B------:R-:W-:-:S04]  /*81d0*/  FADD.FTZ R24, R24, R163 ;  /* 0x000000a318187221 */ /* 0x000fc80000010000 */
[----:B------:R-:W-:-:S04]  /*81e0*/  FADD.FTZ R25, R25, R24 ;  /* 0x0000001819197221 */ /* 0x000fc80000010000 */
[----:B------:R-:W-:-:S04]  /*81f0*/  FADD.FTZ R26, R26, R25 ;  /* 0x000000191a1a7221 */ /* 0x000fc80000010000 */
[----:B------:R-:W-:Y:S01]  /*8200*/  FADD.FTZ R235, R235, R26 ;  /* 0x0000001aebeb7221 */ /* 0x000fe20000010000 */
[C---:B-1----:R-:W-:Y:S08]  /*8210*/  HMMA.16816.F32.BF16 R108, R4.reuse, R8, R108 ;  /* 0x00000008046c723c */ /* 0x042ff0000004186c */
[C---:B------:R-:W-:Y:S08]  /*8220*/  HMMA.16816.F32.BF16 R112, R4.reuse, R10, R112 ;  /* 0x0000000a0470723c */ /* 0x040ff00000041870 */
[C---:B--2---:R-:W-:Y:S08]  /*8230*/  HMMA.16816.F32.BF16 R120, R4.reuse, R16, R120 ;  /* 0x000000100478723c */ /* 0x044ff00000041878 */
[----:B------:R-:W-:Y:S01]  /*8240*/  HMMA.16816.F32.BF16 R116, R4, R18, R116 ;  /* 0x000000120474723c */ /* 0x000fe20000041874 */
[----:B------:R-:W-:Y:S07]  /*8250*/  @!P4 BRA `(.L_x_737) ;  /* 0x000054900000c947 */ /* 0x000fee0003800000 */
[----:B------:R-:W-:-:S04]  /*8260*/  DEPBAR.LE SB0, 0x0 ;  /* 0x000080000000791a */ /* 0x000fc80000000000 */
[----:B------:R-:W-:Y:S01]  /*8270*/  IADD3 R215, R134, -0x2, RZ ;  /* 0xfffffffe86d77810 */ /* 0x000fe20007ffe0ff */
[----:B------:R-:W-:Y:S06]  /*8280*/  BAR.SYNC.DEFER_BLOCKING 0x0 ;  /* 0x0000000000007b1d */ /* 0x000fec0000010000 */
[----:B------:R-:W-:Y:S05]  /*8290*/  @!P0 BRA `(.L_x_738) ;  /* 0x000003a000008947 */ /* 0x000fea0003800000 */
[----:B------:R-:W1:Y:S01]  /*82a0*/  I2F.RP R6, R135 ;  /* 0x0000008700067306 */ /* 0x000e620000209400 */
[----:B------:R-:W-:-:S05]  /*82b0*/  IMAD.SHL.U32 R0, R215, 0x80, RZ ;  /* 0x00000080d7007824 */ /* 0x000fca00078e00ff */
[C---:B------:R-:W-:Y:S02]  /*82c0*/  IADD3 R9, R0.reuse, 0x80, RZ ;  /* 0x0000008000097810 */ /* 0x040fe40007ffe0ff */
[----:B------:R-:W-:Y:S02]  /*82d0*/  IABS R4, R0 ;  /* 0x0000000000047213 */ /* 0x000fe40000000000 */
[----:B------:R-:W-:Y:S02]  /*82e0*/  IABS R5, R9 ;  /* 0x0000000900057213 */ /* 0x000fe40000000000 */
[----:B------:R-:W-:Y:S02]  /*82f0*/  LOP3.LUT R9, R9, c[0x0][0x2d0], RZ, 0x3c, !PT ;  /* 0x0000b40009097a12 */ /* 0x000fe400078e3cff */
[----:B------:R-:W-:Y:S01]  /*8300*/  LOP3.LUT R0, R0, c[0x0][0x2d0], RZ, 0x3c, !PT ;  /* 0x0000b40000007a12 */ /* 0x000fe200078e3cff */
[----:B-1----:R-:W1:Y:S01]  /*8310*/  MUFU.RCP R10, R6 ;  /* 0x00000006000a7308 */ /* 0x002e620000001000 */
[----:B------:R-:W-:-:S02]  /*8320*/  ISETP.GE.AND P3, PT, R9, RZ, PT ;  /* 0x000000ff0900720c */ /* 0x000fc40003f66270 */
[----:B------:R-:W-:Y:S02]  /*8330*/  ISETP.GE.AND P1, PT, R0, RZ, PT ;  /* 0x000000ff0000720c */ /* 0x000fe40003f26270 */
[----:B------:R-:W-:Y:S02]  /*8340*/  LOP3.LUT R0, RZ, c[0x0][0x2d0], RZ, 0x33, !PT ;  /* 0x0000b400ff007a12 */ /* 0x000fe400078e33ff */
[----:B-1----:R-:W-:-:S04]  /*8350*/  IADD3 R10, R10, 0xffffffe, RZ ;  /* 0x0ffffffe0a0a7810 */ /* 0x002fc80007ffe0ff */
        /* <DEDUP_REMOVED lines=10> */
[----:B------:R-:W-:-:S03]  /*8400*/  IMAD R2, R135, R2, R4 ;  /* 0x0000000287027224 */ /* 0x000fc600078e0204 */
[C---:B------:R-:W-:Y:S02]  /*8410*/  ISETP.GT.U32.AND P4, PT, R135.reuse, R6, PT ;  /* 0x000000068700720c */ /* 0x040fe40003f84070 */
[----:B------:R-:W-:-:S11]  /*8420*/  ISETP.GT.U32.AND P2, PT, R135, R2, PT ;  /* 0x000000028700720c */ /* 0x000fd60003f44070 */
[----:B------:R-:W-:Y:S01]  /*8430*/  @!P4 IMAD.IADD R6, R6, 0x1, -R135 ;  /* 0x000000010606c824 */ /* 0x000fe200078e0a87 */
[----:B------:R-:W-:Y:S02]  /*8440*/  @!P4 IADD3 R8, R8, 0x1, RZ ;  /* 0x000000010808c810 */ /* 0x000fe40007ffe0ff */
[-C--:B------:R-:W-:Y:S02]  /*8450*/  @!P2 IADD3 R2, R2, -R135.reuse, RZ ;  /* 0x800000870202a210 */ /* 0x080fe40007ffe0ff */
[-C--:B------:R-:W-:Y:S02]  /*8460*/  ISETP.GE.U32.AND P6, PT, R6, R135.reuse, PT ;  /* 0x000000870600720c */ /* 0x080fe40003fc6070 */
[----:B------:R-:W-:Y:S02]  /*8470*/  ISETP.GE.U32.AND P5, PT, R2, R135, PT ;  /* 0x000000870200720c */ /* 0x000fe40003fa6070 */
[----:B------:R-:W-:Y:S02]  /*8480*/  @!P2 IADD3 R7, R7, 0x1, RZ ;  /* 0x000000010707a810 */ /* 0x000fe40007ffe0ff */
[----:B------:R-:W-:-:S07]  /*8490*/  ISETP.NE.AND P2, PT, RZ, c[0x0][0x2d0], PT ;  /* 0x0000b400ff007a0c */ /* 0x000fce0003f45270 */
        /* <DEDUP_REMOVED lines=12> */
[----:B------:R-:W-:-:S05]  /*8560*/  IMAD R5, R0, R5, -0x80 ;  /* 0xffffff8000057424 */ /* 0x000fca00078e0205 */
[----:B------:R-:W-:-:S05]  /*8570*/  SHF.R.S32.HI R0, RZ, 0x1f, R5 ;  /* 0x0000001fff007819 */ /* 0x000fca0000011405 */
[----:B------:R-:W-:-:S04]  /*8580*/  IMAD R0, R0, c[0x0][0x1a0], RZ ;  /* 0x0000680000007a24 */ /* 0x000fc800078e02ff */
[C---:B------:R-:W-:Y:S02]  /*8590*/  IMAD R0, R5.reuse, c[0x0][0x1a4], R0 ;  /* 0x0000690005007a24 */ /* 0x040fe400078e0200 */
[----:B--2---:R-:W-:Y:S02]  /*85a0*/  IMAD.IADD R4, R4, 0x1, -R7 ;  /* 0x0000000104047824 */ /* 0x004fe400078e0a07 */
[----:B------:R-:W-:-:S03]  /*85b0*/  IMAD.WIDE.U32 R6, R5, c[0x0][0x1a0], RZ ;  /* 0x0000680005067a25 */ /* 0x000fc600078e00ff */
[----:B------:R-:W-:Y:S02]  /*85c0*/  SHF.R.S32.HI R2, RZ, 0x1f, R4 ;  /* 0x0000001fff027819 */ /* 0x000fe40000011404 */
[----:B------:R-:W-:-:S03]  /*85d0*/  IADD3 R7, R7, R0, RZ ;  /* 0x0000000007077210 */ /* 0x000fc60007ffe0ff */
[----:B------:R-:W-:Y:S02]  /*85e0*/  IMAD R5, R2, c[0x0][0x188], RZ ;  /* 0x0000620002057a24 */ /* 0x000fe400078e02ff */
[----:B------:R-:W-:-:S04]  /*85f0*/  IMAD.WIDE.U32 R6, R4, c[0x0][0x188], R6 ;  /* 0x0000620004067a25 */ /* 0x000fc800078e0006 */
[----:B------:R-:W-:Y:S01]  /*8600*/  IMAD R5, R4, c[0x0][0x18c], R5 ;  /* 0x0000630004057a24 */ /* 0x000fe200078e0205 */
[----:B------:R-:W-:-:S03]  /*8610*/  MOV R4, R6 ;  /* 0x0000000600047202 */ /* 0x000fc60000000f00 */
[----:B------:R-:W-:Y:S01]  /*8620*/  IMAD.IADD R5, R7, 0x1, R5 ;  /* 0x0000000107057824 */ /* 0x000fe200078e0205 */
[----:B------:R-:W-:Y:S05]  /*8630*/  BRA `(.L_x_739) ;  /* 0x0000002000007947 */ /* 0x000fea0003800000 */
.L_x_738:
[----:B------:R-:W-:-:S04]  /*8640*/  LEA R4, -R191, RZ, 0x7 ;  /* 0x000000ffbf047211 */ /* 0x000fc800078e39ff */
[----:B------:R-:W-:Y:S02]  /*8650*/  SHF.R.S32.HI R5, RZ, 0x1f, R4 ;  /* 0x0000001fff057819 */ /* 0x000fe40000011404 */
.L_x_739:
[----:B------:R-:W-:Y:S01]  /*8660*/  ISETP.GE.AND P1, PT, R209, c[0x0][0x220], PT ;  /* 0x00008800d1007a0c */ /* 0x000fe20003f26270 */
[----:B------:R-:W-:Y:S01]  /*8670*/  IMAD R190, R215, 0x80, R190 ;  /* 0x00000080d7be7824 */ /* 0x000fe200078e02be */
[----:B------:R-:W-:Y:S02]  /*8680*/  LEA R194, P3, R4, R172, 0x1 ;  /* 0x000000ac04c27211 */ /* 0x000fe400078608ff */
[----:B------:R-:W-:Y:S02]  /*8690*/  ISETP.GE.AND P2, PT, R218, c[0x0][0x220], PT ;  /* 0x00008800da007a0c */ /* 0x000fe40003f46270 */
[----:B------:R-:W-:-:S07]  /*86a0*/  LEA.HI.X R195, R4, R173, R5, 0x1, P3 ;  /* 0x000000ad04c37211 */ /* 0x000fce00018f0c05 */
[----:B------:R-:W-:Y:S02]  /*86b0*/  @!P1 IADD3 R7, P4, R4, R38, RZ ;  /* 0x0000002604079210 */ /* 0x000fe40007f9e0ff */
[----:B------:R-:W-:Y:S02]  /*86c0*/  IADD3 R4, P3, R221, R4, RZ ;  /* 0x00000004dd047210 */ /* 0x000fe40007f7e0ff */
[----:B------:R-:W-:Y:S01]  /*86d0*/  @P2 STS.128 [R216+0xc000], RZ ;  /* 0x00c000ffd8002388 */ /* 0x000fe20000000c00 */
[----:B------:R-:W-:Y:S01]  /*86e0*/  @!P1 IMAD.X R0, R5, 0x1, R36, P4 ;  /* 0x0000000105009824 */ /* 0x000fe200020e0624 */
[C---:B------:R-:W-:Y:S01]  /*86f0*/  @!P1 LEA R26, P4, R7.reuse, c[0x0][0x170], 0x1 ;  /* 0x00005c00071a9a11 */ /* 0x040fe200078808ff */
[----:B------:R-:W-:Y:S01]  /*8700*/  IMAD.X R5, R220, 0x1, R5, P3 ;  /* 0x00000001dc057824 */ /* 0x000fe200018e0605 */
[----:B------:R-:W-:Y:S01]  /*8710*/  @!P1 IADD3 R9, P3, R4, R38, RZ ;  /* 0x0000002604099210 */ /* 0x000fe20007f7e0ff */
[----:B------:R-:W-:Y:S01]  /*8720*/  @!PT LDS RZ, [RZ] ;  /* 0x00000000fffff984 */ /* 0x000fe20000000800 */
[----:B------:R-:W-:Y:S01]  /*8730*/  @!PT LDS RZ, [RZ] ;  /* 0x00000000fffff984 */ /* 0x000fe20000000800 */
[----:B------:R-:W-:Y:S01]  /*8740*/  @!PT LDS RZ, [RZ] ;  /* 0x00000000fffff984 */ /* 0x000fe20000000800 */
[----:B------:R1:W-:Y:S01]  /*8750*/  @!P2 LDGSTS.E.BYPASS.LTC128B.128 [R216+0xc000], [R194.64] ;  /* 0x0c000000c2d8afae */ /* 0x0003e2000b901d4c */
[----:B------:R-:W-:-:S02]  /*8760*/  @!P1 LEA.HI.X R27, R7, c[0x0][0x174], R0, 0x1, P4 ;  /* 0x00005d00071b9a11 */ /* 0x000fc400020f0c00 */
[C---:B------:R-:W-:Y:S01]  /*8770*/  @!P2 LEA R24, P5, R4.reuse, R172, 0x1 ;  /* 0x000000ac0418a211 */ /* 0x040fe200078a08ff */
[----:B------:R-:W-:Y:S01]  /*8780*/  @!P1 IMAD.X R0, R5, 0x1, R36, P3 ;  /* 0x0000000105009824 */ /* 0x000fe200018e0624 */
[----:B------:R-:W-:Y:S01]  /*8790*/  IADD3 R2, P4, R221, R4, RZ ;  /* 0x00000004dd027210 */ /* 0x000fe20007f9e0ff */
[----:B------:R-:W-:Y:S01]  /*87a0*/  @P1 STS.128 [R216+0x10000], RZ ;  /* 0x010000ffd8001388 */ /* 0x000fe20000000c00 */
[C---:B------:R-:W-:Y:S02]  /*87b0*/  @!P1 LEA R22, P3, R9.reuse, c[0x0][0x170], 0x1 ;  /* 0x00005c0009169a11 */ /* 0x040fe400078608ff */
[--C-:B------:R-:W-:Y:S01]  /*87c0*/  @!P2 LEA.HI.X R25, R4, R173, R5.reuse, 0x1, P5 ;  /* 0x000000ad0419a211 */ /* 0x100fe200028f0c05 */
[----:B------:R-:W-:Y:S01]  /*87d0*/  IMAD.X R5, R220, 0x1, R5, P4 ;  /* 0x00000001dc057824 */ /* 0x000fe200020e0605 */
[----:B------:R-:W-:Y:S01]  /*87e0*/  @!P1 IADD3 R7, P4, R2, R38, RZ ;  /* 0x0000002602079210 */ /* 0x000fe20007f9e0ff */
[----:B------:R-:W-:Y:S01]  /*87f0*/  @!PT LDS RZ, [RZ] ;  /* 0x00000000fffff984 */ /* 0x000fe20000000800 */
[----:B------:R-:W-:Y:S01]  /*8800*/  @!PT LDS RZ, [RZ] ;  /* 0x00000000fffff984 */ /* 0x000fe20000000800 */
[----:B------:R-:W-:Y:S01]  /*8810*/  @!PT LDS RZ, [RZ] ;  /* 0x00000000fffff984 */ /* 0x000fe20000000800 */
[----:B------:R2:W-:Y:S01]  /*8820*/  @!P1 LDGSTS.E.BYPASS.LTC128B.128 [R216+0x10000], [R26.64+0x80] ;  /* 0x100000801ad89fae */ /* 0x0005e2000b901d4c */
[----:B------:R-:W-:-:S02]  /*8830*/  @!P1 LEA.HI.X R23, R9, c[0x0][0x174], R0, 0x1, P3 ;  /* 0x00005d0009179a11 */ /* 0x000fc400018f0c00 */
[C---:B------:R-:W-:Y:S01]  /*8840*/  @!P2 LEA R18, P5, R2.reuse, R172, 0x1 ;  /* 0x000000ac0212a211 */ /* 0x040fe200078a08ff */
[----:B------:R-:W-:Y:S01]  /*8850*/  @!P1 IMAD.X R0, R5, 0x1, R36, P4 ;  /* 0x0000000105009824 */ /* 0x000fe200020e0624 */
[----:B------:R-:W-:Y:S01]  /*8860*/  IADD3 R4, P3, R221, R2, RZ ;  /* 0x00000002dd047210 */ /* 0x000fe20007f7e0ff */
[----:B------:R-:W-:Y:S01]  /*8870*/  @P2 STS.128 [R216+0xc800], RZ ;  /* 0x00c800ffd8002388 */ /* 0x000fe20000000c00 */
[--C-:B------:R-:W-:Y:S02]  /*8880*/  @!P2 LEA.HI.X R19, R2, R173, R5.reuse, 0x1, P5 ;  /* 0x000000ad0213a211 */ /* 0x100fe400028f0c05 */
        /* <DEDUP_REMOVED lines=34> */
[----:B------:R-:W-:Y:S01]  /*8ab0*/  @!P1 LEA R28, P4, R2, c[0x0][0x170], 0x1 ;  /* 0x00005c00021c9a11 */ /* 0x000fe200078808ff */
[----:B------:R-:W-:Y:S01]  /*8ac0*/  @!P1 IMAD.X R7, R5, 0x1, R36, P3 ;  /* 0x0000000105079824 */ /* 0x000fe200018e0624 */
[----:B------:R-:W-:Y:S01]  /*8ad0*/  @!P2 LEA R30, P5, R0, R172, 0x1 ;  /* 0x000000ac001ea211 */ /* 0x000fe200078a08ff */
[----:B------:R-:W-:Y:S01]  /*8ae0*/  @P1 STS.128 [R216+0x11000], RZ ;  /* 0x011000ffd8001388 */ /* 0x000fe20000000c00 */
[C---:B------:R-:W-:Y:S02]  /*8af0*/  IADD3 R4, P3, R221.reuse, R0, RZ ;  /* 0x00000000dd047210 */ /* 0x040fe40007f7e0ff */
[----:B------:R-:W-:Y:S01]  /*8b00*/  @!P1 LEA.HI.X R29, R2, c[0x0][0x174], R7, 0x1, P4 ;  /* 0x00005d00021d9a11 */ /* 0x000fe200020f0c07 */
[----:B------:R-:W-:Y:S01]  /*8b10*/  @!PT LDS RZ, [RZ] ;  /* 0x00000000fffff984 */ /* 0x000fe20000000800 */
[----:B------:R-:W-:Y:S01]  /*8b20*/  @!PT LDS RZ, [RZ] ;  /* 0x00000000fffff984 */ /* 0x000fe20000000800 */
[----:B------:R-:W-:Y:S01]  /*8b30*/  @!PT LDS RZ, [RZ] ;  /* 0x00000000fffff984 */ /* 0x000fe20000000800 */
[----:B------:R5:W-:Y:S01]  /*8b40*/  @!P1 LDGSTS.E.BYPASS.LTC128B.128 [R216+0x11000], [R16.64+0x80] ;  /* 0x1100008010d89fae */ /* 0x000be2000b901d4c */
[--C-:B------:R-:W-:Y:S01]  /*8b50*/  @!P2 LEA.HI.X R31, R0, R173, R5.reuse, 0x1, P5 ;  /* 0x000000ad001fa211 */ /* 0x100fe200028f0c05 */
[----:B------:R-:W-:Y:S01]  /*8b60*/  IMAD.X R5, R220, 0x1, R5, P3 ;  /* 0x00000001dc057824 */ /* 0x000fe200018e0605 */
[----:B------:R-:W-:Y:S01]  /*8b70*/  IADD3 R7, P4, R221, R4, RZ ;  /* 0x00000004dd077210 */ /* 0x000fe20007f9e0ff */
[----:B------:R-:W-:Y:S01]  /*8b80*/  @P2 STS.128 [R216+0xd800], RZ ;  /* 0x00d800ffd8002388 */ /* 0x000fe20000000c00 */
[----:B------:R-:W-:-:S02]  /*8b90*/  @!P1 IADD3 R0, P5, R4, R38, RZ ;  /* 0x0000002604009210 */ /* 0x000fc40007fbe0ff */
[----:B------:R-:W-:Y:S01]  /*8ba0*/  @!P2 LEA R32, P6, R4, R172, 0x1 ;  /* 0x000000ac0420a211 */ /* 0x000fe200078c08ff */
[----:B------:R-:W-:Y:S01]  /*8bb0*/  @!PT LDS RZ, [RZ] ;  /* 0x00000000fffff984 */ /* 0x000fe20000000800 */
[----:B------:R-:W-:Y:S01]  /*8bc0*/  @!PT LDS RZ, [RZ] ;  /* 0x00000000fffff984 */ /* 0x000fe20000000800 */
[----:B------:R-:W-:Y:S01]  /*8bd0*/  @!PT LDS RZ, [RZ] ;  /* 0x00000000fffff984 */ /* 0x000fe20000000800 */
[----:B------:R1:W-:Y:S01]  /*8be0*/  @!P2 LDGSTS.E.BYPASS.LTC128B.128 [R216+0xd800], [R14.64] ;  /* 0x0d8000000ed8afae */ /* 0x0003e2000b901d4c */
[----:B------:R-:W-:Y:S01]  /*8bf0*/  @!P1 IADD3 R38, P3, R7, R38, RZ ;  /* 0x0000002607269210 */ /* 0x000fe20007f7e0ff */
[--C-:B------:R-:W-:Y:S01]  /*8c00*/  @!P1 IMAD.X R21, R5, 0x1, R36.reuse, P5 ;  /* 0x0000000105159824 */ /* 0x100fe200028e0624 */
[----:B--2---:R-:W-:Y:S01]  /*8c10*/  @!P1 LEA R26, P5, R0, c[0x0][0x170], 0x1 ;  /* 0x00005c00001a9a11 */ /* 0x004fe200078a08ff */
[----:B------:R-:W-:Y:S01]  /*8c20*/  @P1 STS.128 [R216+0x11800], RZ ;  /* 0x011800ffd8001388 */ /* 0x000fe20000000c00 */
[--C-:B------:R-:W-:Y:S01]  /*8c30*/  IMAD.X R2, R220, 0x1, R5.reuse, P4 ;  /* 0x00000001dc027824 */ /* 0x100fe200020e0605 */
[----:B------:R-:W-:Y:S02]  /*8c40*/  @!P2 LEA.HI.X R33, R4, R173, R5, 0x1, P6 ;  /* 0x000000ad0421a211 */ /* 0x000fe400030f0c05 */
[----:B------:R-:W-:Y:S01]  /*8c50*/  @!PT LDS RZ, [RZ] ;  /* 0x00000000fffff984 */ /* 0x000fe20000000800 */
[----:B------:R-:W-:Y:S01]  /*8c60*/  @!PT LDS RZ, [RZ] ;  /* 0x00000000fffff984 */ /* 0x000fe20000000800 */
[----:B------:R-:W-:Y:S01]  /*8c70*/  @!PT LDS RZ, [RZ] ;  /* 0x00000000fffff984 */ /* 0x000fe20000000800 */
[----:B------:R1:W-:Y:S01]  /*8c80*/  @!P1 LDGSTS.E.BYPASS.LTC128B.128 [R216+0x11800], [R12.64+0x80] ;  /* 0x118000800cd89fae */ /* 0x0003e2000b901d4c */
[----:B------:R-:W-:Y:S01]  /*8c90*/  @!P2 LEA R34, P4, R7, R172, 0x1 ;  /* 0x000000ac0722a211 */ /* 0x000fe200078808ff */
[----:B------:R-:W-:Y:S01]  /*8ca0*/  @!P1 IMAD.X R5, R2, 0x1, R36, P3 ;  /* 0x0000000102059824 */ /* 0x000fe200018e0624 */
[----:B------:R-:W-:Y:S01]  /*8cb0*/  @!P1 LEA.HI.X R27, R0, c[0x0][0x174], R21, 0x1, P5 ;  /* 0x00005d00001b9a11 */ /* 0x000fe200028f0c15 */
[----:B------:R-:W-:Y:S01]  /*8cc0*/  @P2 STS.128 [R216+0xe000], RZ ;  /* 0x00e000ffd8002388 */ /* 0x000fe20000000c00 */
[----:B------:R-:W-:-:S02]  /*8cd0*/  @!P1 LEA R36, P3, R38, c[0x0][0x170], 0x1 ;  /* 0x00005c0026249a11 */ /* 0x000fc400078608ff */
[----:B------:R-:W-:Y:S01]  /*8ce0*/  @!P2 LEA.HI.X R35, R7, R173, R2, 0x1, P4 ;  /* 0x000000ad0723a211 */ /* 0x000fe200020f0c02 */
[----:B------:R-:W-:Y:S01]  /*8cf0*/  @!PT LDS RZ, [RZ] ;  /* 0x00000000fffff984 */ /* 0x000fe20000000800 */
[----:B------:R-:W-:Y:S01]  /*8d00*/  @!PT LDS RZ, [RZ] ;  /* 0x00000000fffff984 */ /* 0x000fe20000000800 */
[----:B------:R-:W-:Y:S01]  /*8d10*/  @!PT LDS RZ, [RZ] ;  /* 0x00000000fffff984 */ /* 0x000fe20000000800 */
[----:B------:R2:W-:Y:S01]  /*8d20*/  @!P2 LDGSTS.E.BYPASS.LTC128B.128 [R216+0xe000], [R10.64] ;  /* 0x0e0000000ad8afae */ /* 0x0005e2000b901d4c */
[----:B------:R-:W-:Y:S02]  /*8d30*/  @!P1 LEA.HI.X R37, R38, c[0x0][0x174], R5, 0x1, P3 ;  /* 0x00005d0026259a11 */ /* 0x000fe400018f0c05 */
[C---:B------:R-:W-:Y:S01]  /*8d40*/  IADD3 R2, R190.reuse, 0x8, RZ ;  /* 0x00000008be027810 */ /* 0x040fe20007ffe0ff */
[----:B------:R-:W-:Y:S01]  /*8d50*/  @P1 STS.128 [R216+0x12000], RZ ;  /* 0x012000ffd8001388 */ /* 0x000fe20000000c00 */
[CC--:B------:R-:W-:Y:S02]  /*8d60*/  ISETP.GE.AND P6, PT, R190.reuse, R193.reuse, PT ;  /* 0x000000c1be00720c */ /* 0x0c0fe40003fc6270 */
[----:B------:R-:W-:Y:S01]  /*8d70*/  IADD3 R0, R190, 0x9, RZ ;  /* 0x00000009be007810 */ /* 0x000fe20007ffe0ff */
[----:B------:R-:W-:Y:S01]  /*8d80*/  @!PT LDS RZ, [RZ] ;  /* 0x00000000fffff984 */ /* 0x000fe20000000800 */
[----:B------:R-:W-:Y:S01]  /*8d90*/  @!PT LDS RZ, [RZ] ;  /* 0x00000000fffff984 */ /* 0x000fe20000000800 */
[----:B------:R-:W-:Y:S01]  /*8da0*/  @!PT LDS RZ, [RZ] ;  /* 0x00000000fffff984 */ /* 0x000fe20000000800 */
[----:B------:R2:W-:Y:S01]  /*8db0*/  @!P1 LDGSTS.E.BYPASS.LTC128B.128 [R216+0x12000], [R8.64+0x80] ;  /* 0x1200008008d89fae */ /* 0x0005e2000b901d4c */
[----:B------:R-:W-:-:S02]  /*8dc0*/  ISETP.GE.AND P5, PT, R2, R193, PT ;  /* 0x000000c10200720c */ /* 0x000fc40003fa6270 */
[----:B------:R-:W-:Y:S01]  /*8dd0*/  ISETP.GE.AND P3, PT, R134, 0x3, PT ;  /* 0x000000038600780c */ /* 0x000fe20003f66270 */
[----:B------:R-:W-:Y:S04]  /*8de0*/  @P2 STS.128 [R216+0xe800], RZ ;  /* 0x00e800ffd8002388 */ /* 0x000fe80000000c00 */
[----:B------:R-:W-:Y:S01]  /*8df0*/  @!PT LDS RZ, [RZ] ;  /* 0x00000000fffff984 */ /* 0x000fe20000000800 */
[----:B------:R-:W-:Y:S01]  /*8e00*/  @!PT LDS RZ, [RZ] ;  /* 0x00000000fffff984 */ /* 0x000fe20000000800 */
[----:B------:R-:W-:Y:S01]  /*8e10*/  @!PT LDS RZ, [RZ] ;  /* 0x00000000fffff984 */ /* 0x000fe20000000800 */
[----:B------:R1:W-:Y:S04]  /*8e20*/  @!P2 LDGSTS.E.BYPASS.LTC128B.128 [R216+0xe800], [R30.64] ;  /* 0x0e8000001ed8afae */ /* 0x0003e8000b901d4c */
[----:B------:R-:W-:Y:S04]  /*8e30*/  @P1 STS.128 [R216+0x12800], RZ ;  /* 0x012800ffd8001388 */ /* 0x000fe80000000c00 */
[----:B------:R-:W-:Y:S01]  /*8e40*/  @!PT LDS RZ, [RZ] ;  /* 0x00000000fffff984 */ /* 0x000fe20000000800 */
[----:B------:R-:W-:Y:S01]  /*8e50*/  @!PT LDS RZ, [RZ] ;  /* 0x00000000fffff984 */ /* 0x000fe20000000800 */
[----:B------:R-:W-:Y:S01]  /*8e60*/  @!PT LDS RZ, [RZ] ;  /* 0x00000000fffff984 */ /* 0x000fe20000000800 */
[----:B------:R1:W-:Y:S04]  /*8e70*/  @!P1 LDGSTS.E.BYPASS.LTC128B.128 [R216+0x12800], [R28.64+0x80] ;  /* 0x128000801cd89fae */ /* 0x0003e8000b901d4c */
        /* <DEDUP_REMOVED lines=20> */
[----:B------:R-:W-:Y:S04]  /*8fc0*/  LDSM.16.M88.4 R56, [R207] ;  /* 0x00000000cf38783b */ /* 0x000fe80000000200 */
[----:B----4-:R-:W3:Y:S04]  /*8fd0*/  LDSM.16.M88.4 R20, [R206+0x4000] ;  /* 0x00400000ce14783b */ /* 0x010ee80000000200 */
[----:B-1----:R-:W5:Y:S04]  /*8fe0*/  LDSM.16.M88.4 R12, [R206+0x4800] ;  /* 0x00480000ce0c783b */ /* 0x002f680000000200 */
[----:B------:R-:W1:Y:S04]  /*8ff0*/  LDSM.16.M88.4 R4, [R206+0x5000] ;  /* 0x00500000ce04783b */ /* 0x000e680000000200 */
[----:B------:R-:W4:Y:S04]  /*9000*/  LDSM.16.M88.4 R156, [R206+0x5800] ;  /* 0x00580000ce9c783b */ /* 0x000f280000000200 */
[----:B------:R-:W1:Y:S04]  /*9010*/  LDSM.16.M88.4 R140, [R206+0x6800] ;  /* 0x00680000ce8c783b */ /* 0x000e680000000200 */
[----:B------:R-:W1:Y:S04]  /*9020*/  LDSM.16.M88.4 R148, [R206+0x6000] ;  /* 0x00600000ce94783b */ /* 0x000e680000000200 */
[----:B------:R-:W1:Y:S04]  /*9030*/  LDSM.16.M88.4 R64, [R206+0x7000] ;  /* 0x00700000ce40783b */ /* 0x000e680000000200 */
[----:B------:R-:W4:Y:S04]  /*9040*/  LDSM.16.M88.4 R28, [R206+0x7800] ;  /* 0x00780000ce1c783b */ /* 0x000f280000000200 */
[----:B------:R-:W-:Y:S04]  /*9050*/  LDSM.16.M88.4 R44, [R205] ;  /* 0x00000000cd2c783b */ /* 0x000fe80000000200 */
[----:B--2---:R-:W2:Y:S04]  /*9060*/  LDSM.16.M88.4 R36, [R204] ;  /* 0x00000000cc24783b */ /* 0x004ea80000000200 */
[----:B------:R-:W2:Y:S01]  /*9070*/  LDSM.16.M88.4 R176, [R204+0x800] ;  /* 0x00080000ccb0783b */ /* 0x000ea20000000200 */
[C---:B---3--:R-:W-:Y:S03]  /*9080*/  HMMA.16816.F32.BF16 R24, R56.reuse, R20, RZ ;  /* 0x000000143818723c */ /* 0x048fe600000418ff */
[----:B------:R-:W3:Y:S04]  /*9090*/  LDSM.16.M88.4 R172, [R204+0x1000] ;  /* 0x00100000ccac783b */ /* 0x000ee80000000200 */
[----:B------:R-:W2:Y:S01]  /*90a0*/  LDSM.16.M88.4 R168, [R204+0x1800] ;  /* 0x00180000cca8783b */ /* 0x000ea20000000200 */
[C---:B------:R-:W-:Y:S03]  /*90b0*/  HMMA.16816.F32.BF16 R20, R56.reuse, R22, RZ ;  /* 0x000000163814723c */ /* 0x040fe600000418ff */
[----:B------:R-:W2:Y:S04]  /*90c0*/  LDSM.16.M88.4 R32, [R204+0x2800] ;  /* 0x00280000cc20783b */ /* 0x000ea80000000200 */
[----:B------:R-:W2:Y:S01]  /*90d0*/  LDSM.16.M88.4 R164, [R204+0x2000] ;  /* 0x00200000cca4783b */ /* 0x000ea20000000200 */
[C---:B-----5:R-:W-:Y:S03]  /*90e0*/  HMMA.16816.F32.BF16 R16, R56.reuse, R12, RZ ;  /* 0x0000000c3810723c */ /* 0x060fe600000418ff */
[----:B------:R-:W5:Y:S04]  /*90f0*/  LDSM.16.M88.4 R52, [R204+0x3000] ;  /* 0x00300000cc34783b */ /* 0x000f680000000200 */
[----:B------:R-:W2:Y:S01]  /*9100*/  LDSM.16.M88.4 R48, [R204+0x3800] ;  /* 0x00380000cc30783b */ /* 0x000ea20000000200 */
[C---:B-1----:R-:W-:Y:S03]  /*9110*/  HMMA.16816.F32.BF16 R8, R56.reuse, R4, RZ ;  /* 0x000000043808723c */ /* 0x042fe600000418ff */
[----:B------:R-:W-:Y:S04]  /*9120*/  LDSM.16.M88.4 R40, [R199+0x4000] ;  /* 0x00400000c728783b */ /* 0x000fe80000000200 */
[----:B------:R-:W-:Y:S01]  /*9130*/  LDSM.16.M88.4 R184, [R199+0x5000] ;  /* 0x00500000c7b8783b */ /* 0x000fe20000000200 */
[C---:B----4-:R-:W-:Y:S03]  /*9140*/  HMMA.16816.F32.BF16 R160, R56.reuse, R156, RZ ;  /* 0x0000009c38a0723c */ /* 0x050fe600000418ff */
[----:B------:R-:W-:Y:S04]  /*9150*/  LDSM.16.M88.4 R180, [R199+0x5800] ;  /* 0x00580000c7b4783b */ /* 0x000fe80000000200 */
[----:B------:R-:W0:Y:S01]  /*9160*/  LDGDEPBAR ;  /* 0x00000000000079af */ /* 0x000e220000000000 */
        /* <DEDUP_REMOVED lines=11> */
[----:B------:R-:W-:Y:S07]  /*9220*/  LDSM.16.M88.4 R28, [R203] ;  /* 0x00000000cb1c783b */ /* 0x000fee0000000200 */
[C---:B--2---:R-:W-:Y:S08]  /*9230*/  HMMA.16816.F32.BF16 R24, R44.reuse, R36, R24 ;  /* 0x000000242c18723c */ /* 0x044ff00000041818 */
[C---:B------:R-:W-:Y:S01]  /*9240*/  HMMA.16816.F32.BF16 R20, R44.reuse, R38, R20 ;  /* 0x000000262c14723c */ /* 0x040fe20000041814 */
[----:B------:R-:W1:Y:S07]  /*9250*/  LDSM.16.M88.4 R36, [R199+0x4800] ;  /* 0x00480000c724783b */ /* 0x000e6e0000000200 */
[C---:B------:R-:W-:Y:S08]  /*9260*/  HMMA.16816.F32.BF16 R16, R44.reuse, R176, R16 ;  /* 0x000000b02c10723c */ /* 0x040ff00000041810 */
[C---:B------:R-:W-:Y:S01]  /*9270*/  HMMA.16816.F32.BF16 R12, R44.reuse, R178, R12 ;  /* 0x000000b22c0c723c */ /* 0x040fe2000004180c */
[----:B------:R-:W2:Y:S07]  /*9280*/  LDSM.16.M88.4 R176, [R199+0x6000] ;  /* 0x00600000c7b0783b */ /* 0x000eae0000000200 */
[C---:B---3--:R-:W-:Y:S08]  /*9290*/  HMMA.16816.F32.BF16 R8, R44.reuse, R172, R8 ;  /* 0x000000ac2c08723c */ /* 0x048ff00000041808 */
[C---:B------:R-:W-:Y:S01]  /*92a0*/  HMMA.16816.F32.BF16 R4, R44.reuse, R174, R4 ;  /* 0x000000ae2c04723c */ /* 0x040fe20000041804 */
[----:B------:R-:W3:Y:S07]  /*92b0*/  LDSM.16.M88.4 R172, [R199+0x6800] ;  /* 0x00680000c7ac783b */ /* 0x000eee0000000200 */
[C---:B------:R-:W-:Y:S08]  /*92c0*/  HMMA.16816.F32.BF16 R160, R44.reuse, R168, R160 ;  /* 0x000000a82ca0723c */ /* 0x040ff000000418a0 */
[C---:B------:R-:W-:Y:S01]  /*92d0*/  HMMA.16816.F32.BF16 R156, R44.reuse, R170, R156 ;  /* 0x000000aa2c9c723c */ /* 0x040fe2000004189c */
[----:B------:R-:W-:Y:S07]  /*92e0*/  LDSM.16.M88.4 R168, [R199+0x7800] ;  /* 0x00780000c7a8783b */ /* 0x000fee0000000200 */
[C---:B------:R-:W-:Y:S08]  /*92f0*/  HMMA.16816.F32.BF16 R144, R44.reuse, R32, R144 ;  /* 0x000000202c90723c */ /* 0x040ff00000041890 */
[C---:B------:R-:W-:Y:S01]  /*9300*/  HMMA.16816.F32.BF16 R140, R44.reuse, R34, R140 ;  /* 0x000000222c8c723c */ /* 0x040fe2000004188c */
[----:B------:R-:W4:Y:S07]  /*9310*/  LDSM.16.M88.4 R32, [R199+0x7000] ;  /* 0x00700000c720783b */ /* 0x000f2e0000000200 */
[C---:B------:R-:W-:Y:S08]  /*9320*/  HMMA.16816.F32.BF16 R152, R44.reuse, R164, R152 ;  /* 0x000000a42c98723c */ /* 0x040ff00000041898 */
[C---:B------:R-:W-:Y:S01]  /*9330*/  HMMA.16816.F32.BF16 R148, R44.reuse, R166, R148 ;  /* 0x000000a62c94723c */ /* 0x040fe20000041894 */
[----:B------:R-:W-:Y:S07]  /*9340*/  LDSM.16.M88.4 R164, [R201] ;  /* 0x00000000c9a4783b */ /* 0x000fee0000000200 */
[C---:B-----5:R-:W-:Y:S08]  /*9350*/  HMMA.16816.F32.BF16 R136, R44.reuse, R52, R136 ;  /* 0x000000342c88723c */ /* 0x060ff00000041888 */
[C---:B------:R-:W-:Y:S01]  /*9360*/  HMMA.16816.F32.BF16 R64, R44.reuse, R54, R64 ;  /* 0x000000362c40723c */ /* 0x040fe20000041840 */
[----:B------:R-:W-:Y:S07]  /*9370*/  LDSM.16.M88.4 R52, [R201+0x800] ;  /* 0x00080000c934783b */ /* 0x000fee0000000200 */
[C---:B------:R-:W-:Y:S08]  /*9380*/  HMMA.16816.F32.BF16 R60, R44.reuse, R48, R60 ;  /* 0x000000302c3c723c */ /* 0x040ff0000004183c */
[----:B------:R-:W-:Y:S01]  /*9390*/  HMMA.16816.F32.BF16 R56, R44, R50, R56 ;  /* 0x000000322c38723c */ /* 0x000fe20000041838 */
[----:B------:R-:W-:Y:S04]  /*93a0*/  LDSM.16.M88.4 R48, [R202] ;  /* 0x00000000ca30783b */ /* 0x000fe80000000200 */
[----:B------:R-:W5:Y:S03]  /*93b0*/  LDSM.16.M88.4 R44, [R201+0x1000] ;  /* 0x00100000c92c783b */ /* 0x000f660000000200 */
[C---:B-1----:R-:W-:Y:S08]  /*93c0*/  HMMA.16816.F32.BF16 R16, R28.reuse, R36, R16 ;  /* 0x000000241c10723c */ /* 0x042ff00000041810 */
[C---:B------:R-:W-:Y:S01]  /*93d0*/  HMMA.16816.F32.BF16 R12, R28.reuse, R38, R12 ;  /* 0x000000261c0c723c */ /* 0x040fe2000004180c */
[----:B------:R-:W1:Y:S07]  /*93e0*/  LDSM.16.M88.4 R36, [R201+0x2000] ;  /* 0x00200000c924783b */ /* 0x000e6e0000000200 */
        /* <DEDUP_REMOVED lines=8> */
[----:B------:R-:W-:Y:S07]  /*9470*/  LDSM.16.M88.4 R180, [R199+0x9800] ;  /* 0x00980000c7b4783b */ /* 0x000fee0000000200 */
[C---:B--2---:R-:W-:Y:S08]  /*9480*/  HMMA.16816.F32.BF16 R152, R28.reuse, R176, R152 ;  /* 0x000000b01c98723c */ /* 0x044ff00000041898 */
[C---:B------:R-:W-:Y:S01]  /*9490*/  HMMA.16816.F32.BF16 R148, R28.reuse, R178, R148 ;  /* 0x000000b21c94723c */ /* 0x040fe20000041894 */
[----:B------:R-:W-:Y:S07]  /*94a0*/  LDSM.16.M88.4 R176, [R199+0xa000] ;  /* 0x00a00000c7b0783b */ /* 0x000fee0000000200 */
[C---:B---3--:R-:W-:Y:S08]  /*94b0*/  HMMA.16816.F32.BF16 R144, R28.reuse, R172, R144 ;  /* 0x000000ac1c90723c */ /* 0x048ff00000041890 */
[C---:B------:R-:W-:Y:S01]  /*94c0*/  HMMA.16816.F32.BF16 R140, R28.reuse, R174, R140 ;  /* 0x000000ae1c8c723c */ /* 0x040fe2000004188c */
[----:B------:R-:W-:Y:S07]  /*94d0*/  LDSM.16.M88.4 R172, [R204+0x4000] ;  /* 0x00400000ccac783b */ /* 0x000fee0000000200 */
[C---:B----4-:R-:W-:Y:S08]  /*94e0*/  HMMA.16816.F32.BF16 R136, R28.reuse, R32, R136 ;  /* 0x000000201c88723c */ /* 0x050ff00000041888 */
[C---:B------:R-:W-:Y:S01]  /*94f0*/  HMMA.16816.F32.BF16 R64, R28.reuse, R34, R64 ;  /* 0x000000221c40723c */ /* 0x040fe20000041840 */
[----:B------:R-:W-:Y:S07]  /*9500*/  LDSM.16.M88.4 R32, [R201+0x2800] ;  /* 0x00280000c920783b */ /* 0x000fee0000000200 */
[C---:B------:R-:W-:Y:S08]  /*9510*/  HMMA.16816.F32.BF16 R60, R28.reuse, R168, R60 ;  /* 0x000000a81c3c723c */ /* 0x040ff0000004183c */
[----:B------:R-:W-:Y:S01]  /*9520*/  HMMA.16816.F32.BF16 R56, R28, R170, R56 ;  /* 0x000000aa1c38723c */ /* 0x000fe20000041838 */
[----:B------:R-:W2:Y:S04]  /*9530*/  LDSM.16.M88.4 R28, [R201+0x3000] ;  /* 0x00300000c91c783b */ /* 0x000ea80000000200 */
[----:B------:R-:W3:Y:S03]  /*9540*/  LDSM.16.M88.4 R168, [R201+0x3800] ;  /* 0x00380000c9a8783b */ /* 0x000ee60000000200 */
[C---:B-----5:R-:W-:Y:S08]  /*9550*/  HMMA.16816.F32.BF16 R8, R48.reuse, R44, R8 ;  /* 0x0000002c3008723c */ /* 0x060ff00000041808 */
[C---:B------:R-:W-:Y:S01]  /*9560*/  HMMA.16816.F32.BF16 R4, R48.reuse, R46, R4 ;  /* 0x0000002e3004723c */ /* 0x040fe20000041804 */
[----:B------:R-:W-:Y:S07]  /*9570*/  LDSM.16.M88.4 R44, [R206+0x8000] ;  /* 0x00800000ce2c783b */ /* 0x000fee0000000200 */
[C---:B-1----:R-:W-:Y:S08]  /*9580*/  HMMA.16816.F32.BF16 R152, R48.reuse, R36, R152 ;  /* 0x000000243098723c */ /* 0x042ff00000041898 */
[C---:B------:R-:W-:Y:S01]  /*9590*/  HMMA.16816.F32.BF16 R148, R48.reuse, R38, R148 ;  /* 0x000000263094723c */ /* 0x040fe20000041894 */
[----:B------:R-:W1:Y:S07]  /*95a0*/  LDSM.16.M88.4 R36, [R207+0x2000] ;  /* 0x00200000cf24783b */ /* 0x000e6e0000000200 */
[C---:B------:R-:W-:Y:S08]  /*95b0*/  HMMA.16816.F32.BF16 R160, R48.reuse, R40, R160 ;  /* 0x0000002830a0723c */ /* 0x040ff000000418a0 */
[C---:B------:R-:W-:Y:S01]  /*95c0*/  HMMA.16816.F32.BF16 R156, R48.reuse, R42, R156 ;  /* 0x0000002a309c723c */ /* 0x040fe2000004189c */
[----:B------:R-:W4:Y:S07]  /*95d0*/  LDSM.16.M88.4 R40, [R206+0x9800] ;  /* 0x00980000ce28783b */ /* 0x000f2e0000000200 */
[C---:B--2---:R-:W-:Y:S08]  /*95e0*/  HMMA.16816.F32.BF16 R136, R48.reuse, R28, R136 ;  /* 0x0000001c3088723c */ /* 0x044ff00000041888 */
[C---:B------:R-:W-:Y:S01]  /*95f0*/  HMMA.16816.F32.BF16 R64, R48.reuse, R30, R64 ;  /* 0x0000001e3040723c */ /* 0x040fe20000041840 */
[----:B------:R-:W2:Y:S07]  /*9600*/  LDSM.16.M88.4 R28, [R206+0xa800] ;  /* 0x00a80000ce1c783b */ /* 0x000eae0000000200 */
[C---:B------:R-:W-:Y:S08]  /*9610*/  HMMA.16816.F32.BF16 R144, R48.reuse, R32, R144 ;  /* 0x000000203090723c */ /* 0x040ff00000041890 */
[C---:B------:R-:W-:Y:S01]  /*9620*/  HMMA.16816.F32.BF16 R140, R48.reuse, R34, R140 ;  /* 0x00000022308c723c */ /* 0x040fe2000004188c */
[----:B------:R-:W5:Y:S07]  /*9630*/  LDSM.16.M88.4 R32, [R206+0xa000] ;  /* 0x00a00000ce20783b */ /* 0x000f6e0000000200 */
[C---:B------:R-:W-:Y:S08]  /*9640*/  HMMA.16816.F32.BF16 R24, R48.reuse, R164, R24 ;  /* 0x000000a43018723c */ /* 0x040ff00000041818 */
[C---:B------:R-:W-:Y:S01]  /*9650*/  HMMA.16816.F32.BF16 R20, R48.reuse, R166, R20 ;  /* 0x000000a63014723c */ /* 0x040fe20000041814 */
[----:B------:R-:W-:Y:S07]  /*9660*/  LDSM.16.M88.4 R164, [R206+0x8800] ;  /* 0x00880000cea4783b */ /* 0x000fee0000000200 */
[C---:B------:R-:W-:Y:S08]  /*9670*/  HMMA.16816.F32.BF16 R16, R48.reuse, R52, R16 ;  /* 0x000000343010723c */ /* 0x040ff00000041810 */
[C---:B------:R-:W-:Y:S01]  /*9680*/  HMMA.16816.F32.BF16 R12, R48.reuse, R54, R12 ;  /* 0x00000036300c723c */ /* 0x040fe2000004180c */
[----:B------:R-:W2:Y:S07]  /*9690*/  LDSM.16.M88.4 R52, [R206+0x9000] ;  /* 0x00900000ce34783b */ /* 0x000eae0000000200 */
[C---:B---3--:R-:W-:Y:S08]  /*96a0*/  HMMA.16816.F32.BF16 R60, R48.reuse, R168, R60 ;  /* 0x000000a8303c723c */ /* 0x048ff0000004183c */
[----:B------:R-:W-:Y:S01]  /*96b0*/  HMMA.16816.F32.BF16 R56, R48, R170, R56 ;  /* 0x000000aa3038723c */ /* 0x000fe20000041838 */
[----:B------:R-:W3:Y:S04]  /*96c0*/  LDSM.16.M88.4 R48, [R206+0xb000] ;  /* 0x00b00000ce30783b */ /* 0x000ee80000000200 */
[----:B------:R-:W-:Y:S03]  /*96d0*/  LDSM.16.M88.4 R168, [R204+0x4800] ;  /* 0x00480000cca8783b */ /* 0x000fe60000000200 */
[C---:B-1----:R-:W-:Y:S08]  /*96e0*/  HMMA.16816.F32.BF16 R24, R36.reuse, R44, R24 ;  /* 0x0000002c2418723c */ /* 0x042ff00000041818 */
[C---:B------:R-:W-:Y:S01]  /*96f0*/  HMMA.16816.F32.BF16 R20, R36.reuse, R46, R20 ;  /* 0x0000002e2414723c */ /* 0x040fe20000041814 */
[----:B------:R-:W1:Y:S07]  /*9700*/  LDSM.16.M88.4 R44, [R206+0xb800] ;  /* 0x00b80000ce2c783b */ /* 0x000e6e0000000200 */
[C---:B----4-:R-:W-:Y:S08]  /*9710*/  HMMA.16816.F32.BF16 R160, R36.reuse, R40, R160 ;  /* 0x0000002824a0723c */ /* 0x050ff000000418a0 */
[C---:B------:R-:W-:Y:S01]  /*9720*/  HMMA.16816.F32.BF16 R156, R36.reuse, R42, R156 ;  /* 0x0000002a249c723c */ /* 0x040fe2000004189c */
[----:B------:R-:W-:Y:S07]  /*9730*/  LDSM.16.M88.4 R40, [R205+0x2000] ;  /* 0x00200000cd28783b */ /* 0x000fee0000000200 */
[C---:B--2---:R-:W-:Y:S08]  /*9740*/  HMMA.16816.F32.BF16 R144, R36.reuse, R28, R144 ;  /* 0x0000001c2490723c */ /* 0x044ff00000041890 */
[C---:B------:R-:W-:Y:S01]  /*9750*/  HMMA.16816.F32.BF16 R140, R36.reuse, R30, R140 ;  /* 0x0000001e248c723c */ /* 0x040fe2000004188c */
[----:B------:R-:W2:Y:S07]  /*9760*/  LDSM.16.M88.4 R28, [R204+0x5800] ;  /* 0x00580000cc1c783b */ /* 0x000eae0000000200 */
[C---:B-----5:R-:W-:Y:S08]  /*9770*/  HMMA.16816.F32.BF16 R152, R36.reuse, R32, R152 ;  /* 0x000000202498723c */ /* 0x060ff00000041898 */
[C---:B------:R-:W-:Y:S01]  /*9780*/  HMMA.16816.F32.BF16 R148, R36.reuse, R34, R148 ;  /* 0x000000222494723c */ /* 0x040fe20000041894 */
[----:B------:R-:W4:Y:S07]  /*9790*/  LDSM.16.M88.4 R32, [R204+0x5000] ;  /* 0x00500000cc20783b */ /* 0x000f2e0000000200 */
[C---:B------:R-:W-:Y:S08]  /*97a0*/  HMMA.16816.F32.BF16 R8, R36.reuse, R52, R8 ;  /* 0x000000342408723c */ /* 0x040ff00000041808 */
[C---:B------:R-:W-:Y:S01]  /*97b0*/  HMMA.16816.F32.BF16 R4, R36.reuse, R54, R4 ;  /* 0x000000362404723c */ /* 0x040fe20000041804 */
[----:B------:R-:W5:Y:S07]  /*97c0*/  LDSM.16.M88.4 R52, [R204+0x6800] ;  /* 0x00680000cc34783b */ /* 0x000f6e0000000200 */
[C---:B---3--:R-:W-:Y:S08]  /*97d0*/  HMMA.16816.F32.BF16 R136, R36.reuse, R48, R136 ;  /* 0x000000302488723c */ /* 0x048ff00000041888 */
[C---:B------:R-:W-:Y:S01]  /*97e0*/  HMMA.16816.F32.BF16 R64, R36.reuse, R50, R64 ;  /* 0x000000322440723c */ /* 0x040fe20000041840 */
[----:B------:R-:W3:Y:S07]  /*97f0*/  LDSM.16.M88.4 R48, [R204+0x7000] ;  /* 0x00700000cc30783b */ /* 0x000eee0000000200 */
[C---:B------:R-:W-:Y:S08]  /*9800*/  HMMA.16816.F32.BF16 R16, R36.reuse, R164, R16 ;  /* 0x000000a42410723c */ /* 0x040ff00000041810 */
[C---:B------:R-:W-:Y:S01]  /*9810*/  HMMA.16816.F32.BF16 R12, R36.reuse, R166, R12 ;  /* 0x000000a6240c723c */ /* 0x040fe2000004180c */
[----:B------:R-:W3:Y:S07]  /*9820*/  LDSM.16.M88.4 R164, [R204+0x6000] ;  /* 0x00600000cca4783b */ /* 0x000eee0000000200 */
[C---:B-1----:R-:W-:Y:S08]  /*9830*/  HMMA.16816.F32.BF16 R60, R36.reuse, R44, R60 ;  /* 0x0000002c243c723c */ /* 0x042ff0000004183c */
[----:B------:R-:W-:Y:S01]  /*9840*/  HMMA.16816.F32.BF16 R56, R36, R46, R56 ;  /* 0x0000002e2438723c */ /* 0x000fe20000041838 */
[----:B------:R-:W1:Y:S04]  /*9850*/  LDSM.16.M88.4 R36, [R199+0x8000] ;  /* 0x00800000c724783b */ /* 0x000e680000000200 */
[----:B------:R-:W1:Y:S03]  /*9860*/  LDSM.16.M88.4 R44, [R204+0x7800] ;  /* 0x00780000cc2c783b */ /* 0x000e660000000200 */
[C---:B--2---:R-:W-:Y:S08]  /*9870*/  HMMA.16816.F32.BF16 R160, R40.reuse, R28, R160 ;  /* 0x0000001c28a0723c */ /* 0x044ff000000418a0 */
[C---:B------:R-:W-:Y:S01]  /*9880*/  HMMA.16816.F32.BF16 R156, R40.reuse, R30, R156 ;  /* 0x0000001e289c723c */ /* 0x040fe2000004189c */
[----:B------:R-:W2:Y:S07]  /*9890*/  LDSM.16.M88.4 R28, [R199+0x9000] ;  /* 0x00900000c71c783b */ /* 0x000eae0000000200 */
[C---:B----4-:R-:W-:Y:S08]  /*98a0*/  HMMA.16816.F32.BF16 R8, R40.reuse, R32, R8 ;  /* 0x000000202808723c */ /* 0x050ff00000041808 */
[C---:B------:R-:W-:Y:S01]  /*98b0*/  HMMA.16816.F32.BF16 R4, R40.reuse, R34, R4 ;  /* 0x000000222804723c */ /* 0x040fe20000041804 */
[----:B------:R-:W4:Y:S07]  /*98c0*/  LDSM.16.M88.4 R32, [R199+0x8800] ;  /* 0x00880000c720783b */ /* 0x000f2e0000000200 */
[C---:B------:R-:W-:Y:S08]  /*98d0*/  HMMA.16816.F32.BF16 R24, R40.reuse, R172, R24 ;  /* 0x000000ac2818723c */ /* 0x040ff00000041818 */
[C---:B------:R-:W-:Y:S01]  /*98e0*/  HMMA.16816.F32.BF16 R20, R40.reuse, R174, R20 ;  /* 0x000000ae2814723c */ /* 0x040fe20000041814 */
[----:B------:R-:W1:Y:S07]  /*98f0*/  LDSM.16.M88.4 R172, [R199+0xa800] ;  /* 0x00a80000c7ac783b */ /* 0x000e6e0000000200 */
[C---:B------:R-:W-:Y:S08]  /*9900*/  HMMA.16816.F32.BF16 R16, R40.reuse, R168, R16 ;  /* 0x000000a82810723c */ /* 0x040ff00000041810 */
[C---:B------:R-:W-:Y:S01]  /*9910*/  HMMA.16816.F32.BF16 R12, R40.reuse, R170, R12 ;  /* 0x000000aa280c723c */ /* 0x040fe2000004180c */
[----:B------:R-:W-:Y:S07]  /*9920*/  LDSM.16.M88.4 R168, [R199+0xb000] ;  /* 0x00b00000c7a8783b */ /* 0x000fee0000000200 */
[C---:B-----5:R-:W-:Y:S08]  /*9930*/  HMMA.16816.F32.BF16 R144, R40.reuse, R52, R144 ;  /* 0x000000342890723c */ /* 0x060ff00000041890 */
[C---:B------:R-:W-:Y:S01]  /*9940*/  HMMA.16816.F32.BF16 R140, R40.reuse, R54, R140 ;  /* 0x00000036288c723c */ /* 0x040fe2000004188c */
[----:B------:R-:W-:Y:S07]  /*9950*/  LDSM.16.M88.4 R52, [R202+0x2000] ;  /* 0x00200000ca34783b */ /* 0x000fee0000000200 */
[C---:B---3--:R-:W-:Y:S08]  /*9960*/  HMMA.16816.F32.BF16 R136, R40.reuse, R48, R136 ;  /* 0x000000302888723c */ /* 0x048ff00000041888 */
[C---:B------:R-:W-:Y:S01]  /*9970*/  HMMA.16816.F32.BF16 R64, R40.reuse, R50, R64 ;  /* 0x000000322840723c */ /* 0x040fe20000041840 */
[----:B------:R-:W3:Y:S07]  /*9980*/  LDSM.16.M88.4 R48, [R201+0x4000] ;  /* 0x00400000c930783b */ /* 0x000eee0000000200 */
[C---:B------:R-:W-:Y:S08]  /*9990*/  HMMA.16816.F32.BF16 R152, R40.reuse, R164, R152 ;  /* 0x000000a42898723c */ /* 0x040ff00000041898 */
[----:B------:R-:W-:Y:S01]  /*99a0*/  HMMA.16816.F32.BF16 R148, R40, R166, R148 ;  /* 0x000000a62894723c */ /* 0x000fe20000041894 */
[----:B------:R-:W-:Y:S07]  /*99b0*/  LDSM.16.M88.4 R164, [R199+0xb800] ;  /* 0x00b80000c7a4783b */ /* 0x000fee0000000200 */
[----:B-1----:R-:W-:Y:S08]  /*99c0*/  HMMA.16816.F32.BF16 R24, R184, R36, R24 ;  /* 0x00000024b818723c */ /* 0x002ff00000041818 */
[C---:B------:R-:W-:Y:S08]  /*99d0*/  HMMA.16816.F32.BF16 R60, R40.reuse, R44, R60 ;  /* 0x0000002c283c723c */ /* 0x040ff0000004183c */
[----:B------:R-:W-:Y:S01]  /*99e0*/  HMMA.16816.F32.BF16 R56, R40, R46, R56 ;  /* 0x0000002e2838723c */ /* 0x000fe20000041838 */
[----:B------:R-:W1:Y:S04]  /*99f0*/  LDSM.16.M88.4 R40, [R201+0x5000] ;  /* 0x00500000c928783b */ /* 0x000e680000000200 */
[----:B------:R-:W5:Y:S03]  /*9a00*/  LDSM.16.M88.4 R44, [R201+0x4800] ;  /* 0x00480000c92c783b */ /* 0x000f660000000200 */
[C---:B------:R-:W-:Y:S01]  /*9a10*/  HMMA.16816.F32.BF16 R20, R184.reuse, R38, R20 ;  /* 0x00000026b814723c */ /* 0x040fe20000041814 */
[----:B------:R-:W-:Y:S07]  /*9a20*/  LDSM.16.M88.4 R36, [R201+0x5800] ;  /* 0x00580000c924783b */ /* 0x000fee0000000200 */
[C---:B--2---:R-:W-:Y:S08]  /*9a30*/  HMMA.16816.F32.BF16 R8, R184.reuse, R28, R8 ;  /* 0x0000001cb808723c */ /* 0x044ff00000041808 */
[C---:B------:R-:W-:Y:S01]  /*9a40*/  HMMA.16816.F32.BF16 R4, R184.reuse, R30, R4 ;  /* 0x0000001eb804723c */ /* 0x040fe20000041804 */
[----:B------:R-:W2:Y:S07]  /*9a50*/  LDSM.16.M88.4 R28, [R201+0x6800] ;  /* 0x00680000c91c783b */ /* 0x000eae0000000200 */
[C---:B----4-:R-:W-:Y:S08]  /*9a60*/  HMMA.16816.F32.BF16 R16, R184.reuse, R32, R16 ;  /* 0x00000020b810723c */ /* 0x050ff00000041810 */
[C---:B------:R-:W-:Y:S01]  /*9a70*/  HMMA.16816.F32.BF16 R12, R184.reuse, R34, R12 ;  /* 0x00000022b80c723c */ /* 0x040fe2000004180c */
[----:B------:R-:W4:Y:S07]  /*9a80*/  LDSM.16.M88.4 R32, [R201+0x6000] ;  /* 0x00600000c920783b */ /* 0x000f2e0000000200 */
[C---:B------:R-:W-:Y:S07]  /*9a90*/  HMMA.16816.F32.BF16 R144, R184.reuse, R172, R144 ;  /* 0x000000acb890723c */ /* 0x040fee0000041890 */
[----:B------:R-:W-:Y:S01]  /*9aa0*/  IMAD.MOV.U32 R172, RZ, RZ, R194 ;  /* 0x000000ffffac7224 */ /* 0x000fe200078e00c2 */
[----:B------:R-:W-:Y:S01]  /*9ab0*/  HMMA.16816.F32.BF16 R152, R184, R176, R152 ;  /* 0x000000b0b898723c */ /* 0x000fe20000041898 */
[----:B------:R-:W-:-:S07]  /*9ac0*/  IMAD.MOV.U32 R173, RZ, RZ, R195 ;  /* 0x000000ffffad7224 */ /* 0x000fce00078e00c3 */
[----:B------:R-:W-:Y:S08]  /*9ad0*/  HMMA.16816.F32.BF16 R148, R184, R178, R148 ;  /* 0x000000b2b894723c */ /* 0x000ff00000041894 */
[C---:B---3--:R-:W-:Y:S08]  /*9ae0*/  HMMA.16816.F32.BF16 R24, R52.reuse, R48, R24 ;  /* 0x000000303418723c */ /* 0x048ff00000041818 */
[----:B------:R-:W-:Y:S08]  /*9af0*/  HMMA.16816.F32.BF16 R20, R52, R50, R20 ;  /* 0x000000323414723c */ /* 0x000ff00000041814 */
[----:B------:R-:W-:Y:S08]  /*9b00*/  HMMA.16816.F32.BF16 R156, R184, R182, R156 ;  /* 0x000000b6b89c723c */ /* 0x000ff0000004189c */
[----:B-1----:R-:W-:Y:S01]  /*9b10*/  HMMA.16816.F32.BF16 R8, R52, R40, R8 ;  /* 0x000000283408723c */ /* 0x002fe20000041808 */
[----:B------:R-:W-:-:S02]  /*9b20*/  FSEL R51, R24, -INF , !P6 ;  /* 0xff80000018337808 */ /* 0x000fc40007000000 */
[----:B------:R-:W-:Y:S02]  /*9b30*/  ISETP.GE.AND P6, PT, R0, R193, PT ;  /* 0x000000c10000720c */ /* 0x000fe40003fc6270 */
[----:B------:R-:W-:-:S03]  /*9b40*/  IADD3 R24, R190, 0x19, RZ ;  /* 0x00000019be187810 */ /* 0x000fc60007ffe0ff */
[C---:B------:R-:W-:Y:S01]  /*9b50*/  HMMA.16816.F32.BF16 R4, R52.reuse, R42, R4 ;  /* 0x0000002a3404723c */ /* 0x040fe20000041804 */
[----:B------:R-:W1:Y:S07]  /*9b60*/  LDSM.16.M88.4 R40, [R201+0x7000] ;  /* 0x00700000c928783b */ /* 0x000e6e0000000200 */
[C---:B-----5:R-:W-:Y:S07]  /*9b70*/  HMMA.16816.F32.BF16 R16, R52.reuse, R44, R16 ;  /* 0x0000002c3410723c */ /* 0x060fee0000041810 */
[----:B------:R-:W-:Y:S01]  /*9b80*/  FSEL R45, R20, -INF , !P5 ;  /* 0xff800000142d7808 */ /* 0x000fe20006800000 */
[----:B--2---:R-:W-:Y:S01]  /*9b90*/  HMMA.16816.F32.BF16 R144, R52, R28, R144 ;  /* 0x0000001c3490723c */ /* 0x004fe20000041890 */
[----:B------:R-:W-:-:S02]  /*9ba0*/  ISETP.GE.AND P5, PT, R190, R192, PT ;  /* 0x000000c0be00720c */ /* 0x000fc40003fa6270 */
[----:B------:R-:W-:Y:S02]  /*9bb0*/  IADD3 R20, R190, 0x10, RZ ;  /* 0x00000010be147810 */ /* 0x000fe40007ffe0ff */
[----:B------:R-:W-:Y:S02]  /*9bc0*/  FSEL R26, R26, -INF , !P5 ;  /* 0xff8000001a1a7808 */ /* 0x000fe40006800000 */
[----:B------:R-:W-:Y:S01]  /*9bd0*/  IADD3 R28, R190, 0x1, RZ ;  /* 0x00000001be1c7810 */ /* 0x000fe20007ffe0ff */
[----:B----4-:R-:W-:Y:S01]  /*9be0*/  HMMA.16816.F32.BF16 R152, R52, R32, R152 ;  /* 0x000000203498723c */ /* 0x010fe20000041898 */
[----:B------:R-:W-:Y:S02]  /*9bf0*/  FSEL R29, R21, -INF , !P6 ;  /* 0xff800000151d7808 */ /* 0x000fe40007000000 */
[----:B------:R-:W-:Y:S02]  /*9c00*/  ISETP.GE.AND P4, PT, R28, R193, PT ;  /* 0x000000c11c00720c */ /* 0x000fe40003f86270 */
[----:B------:R-:W-:-:S02]  /*9c10*/  ISETP.GE.AND P6, PT, R2, R192, PT ;  /* 0x000000c00200720c */ /* 0x000fc40003fc6270 */
[----:B------:R-:W-:Y:S01]  /*9c20*/  ISETP.GE.AND P5, PT, R0, R192, PT ;  /* 0x000000c00000720c */ /* 0x000fe20003fa6270 */
[----:B------:R-:W-:Y:S01]  /*9c30*/  HMMA.16816.F32.BF16 R148, R52, R34, R148 ;  /* 0x000000223494723c */ /* 0x000fe20000041894 */
[----:B------:R-:W2:Y:S01]  /*9c40*/  LDSM.16.M88.4 R32, [R201+0x7800] ;  /* 0x00780000c920783b */ /* 0x000ea20000000200 */
[----:B------:R-:W-:Y:S01]  /*9c50*/  FSEL R0, R22, -INF , !P6 ;  /* 0xff80000016007808 */ /* 0x000fe20007000000 */
[----:B------:R-:W-:-:S04]  /*9c60*/  DEPBAR.LE SB0, 0x0 ;  /* 0x000080000000791a */ /* 0x000fc80000000000 */
[----:B------:R-:W-:Y:S01]  /*9c70*/  ISETP.GE.AND P6, PT, R20, R192, PT ;  /* 0x000000c01400720c */ /* 0x000fe20003fc6270 */
[----:B------:R-:W-:Y:S01]  /*9c80*/  HMMA.16816.F32.BF16 R12, R52, R46, R12 ;  /* 0x0000002e340c723c */ /* 0x000fe2000004180c */
[----:B------:R-:W-:-:S06]  /*9c90*/  IADD3 R22, R190, 0x18, RZ ;  /* 0x00000018be167810 */ /* 0x000fcc0007ffe0ff */
[----:B------:R-:W-:Y:S01]  /*9ca0*/  FSEL R47, R25, -INF , !P4 ;  /* 0xff800000192f7808 */ /* 0x000fe20006000000 */
[C---:B------:R-:W-:Y:S01]  /*9cb0*/  HMMA.16816.F32.BF16 R160, R184.reuse, R180, R160 ;  /* 0x000000b4b8a0723c */ /* 0x040fe200000418a0 */
[----:B------:R-:W-:Y:S02]  /*9cc0*/  ISETP.GE.AND P4, PT, R28, R192, PT ;  /* 0x000000c01c00720c */ /* 0x000fe40003f86270 */
[----:B------:R-:W-:Y:S02]  /*9cd0*/  IADD3 R28, R190, 0x48, RZ ;  /* 0x00000048be1c7810 */ /* 0x000fe40007ffe0ff */
[----:B------:R-:W-:Y:S02]  /*9ce0*/  FSEL R2, R27, -INF , !P4 ;  /* 0xff8000001b027808 */ /* 0x000fe40006000000 */
[----:B------:R-:W-:Y:S01]  /*9cf0*/  ISETP.GE.AND P4, PT, R20, R193, PT ;  /* 0x000000c11400720c */ /* 0x000fe20003f86270 */
[----:B------:R-:W-:Y:S01]  /*9d00*/  HMMA.16816.F32.BF16 R136, R184, R168, R136 ;  /* 0x000000a8b888723c */ /* 0x000fe20000041888 */
[----:B------:R-:W-:-:S02]  /*9d10*/  IADD3 R20, R190, 0x11, RZ ;  /* 0x00000011be147810 */ /* 0x000fc40007ffe0ff */
[----:B------:R-:W-:Y:S02]  /*9d20*/  FSEL R27, R16, -INF , !P4 ;  /* 0xff800000101b7808 */ /* 0x000fe40006000000 */
[-C--:B------:R-:W-:Y:S02]  /*9d30*/  ISETP.GE.AND P4, PT, R22, R193.reuse, PT ;  /* 0x000000c11600720c */ /* 0x080fe40003f86270 */
[----:B------:R-:W-:Y:S01]  /*9d40*/  IADD3 R16, R190, 0x58, RZ ;  /* 0x00000058be107810 */ /* 0x000fe20007ffe0ff */
[----:B------:R-:W-:Y:S07]  /*9d50*/  HMMA.16816.F32.BF16 R156, R52, R38, R156 ;  /* 0x00000026349c723c */ /* 0x000fee000004189c */
[----:B------:R-:W-:Y:S01]  /*9d60*/  FSEL R38, R23, -INF , !P5 ;  /* 0xff80000017267808 */ /* 0x000fe20006800000 */
[----:B------:R-:W-:Y:S01]  /*9d70*/  HMMA.16816.F32.BF16 R140, R184, R174, R140 ;  /* 0x000000aeb88c723c */ /* 0x000fe2000004188c */
[----:B------:R-:W-:-:S02]  /*9d80*/  ISETP.GE.AND P5, PT, R20, R193, PT ;  /* 0x000000c11400720c */ /* 0x000fc40003fa6270 */
[----:B------:R-:W-:Y:S02]  /*9d90*/  FSEL R23, R12, -INF , !P4 ;  /* 0xff8000000c177808 */ /* 0x000fe40006000000 */
[----:B------:R-:W-:Y:S02]  /*9da0*/  FSEL R25, R17, -INF , !P5 ;  /* 0xff80000011197808 */ /* 0x000fe40006800000 */
[----:B------:R-:W-:Y:S01]  /*9db0*/  ISETP.GE.AND P5, PT, R24, R193, PT ;  /* 0x000000c11800720c */ /* 0x000fe20003fa6270 */
[----:B------:R-:W-:Y:S01]  /*9dc0*/  HMMA.16816.F32.BF16 R60, R184, R164, R60 ;  /* 0x000000a4b83c723c */ /* 0x000fe2000004183c */
[-C--:B------:R-:W-:Y:S02]  /*9dd0*/  ISETP.GE.AND P4, PT, R20, R192.reuse, PT ;  /* 0x000000c01400720c */ /* 0x080fe40003f86270 */
[----:B------:R-:W-:Y:S02]  /*9de0*/  FSEL R21, R13, -INF , !P5 ;  /* 0xff8000000d157808 */ /* 0x000fe40006800000 */
[----:B------:R-:W-:-:S02]  /*9df0*/  ISETP.GE.AND P5, PT, R22, R192, PT ;  /* 0x000000c01600720c */ /* 0x000fc40003fa6270 */
[----:B------:R-:W-:Y:S01]  /*9e00*/  IADD3 R12, R190, 0x20, RZ ;  /* 0x00000020be0c7810 */ /* 0x000fe20007ffe0ff */
[C---:B------:R-:W-:Y:S01]  /*9e10*/  HMMA.16816.F32.BF16 R56, R184.reuse, R166, R56 ;  /* 0x000000a6b838723c */ /* 0x040fe20000041838 */
[----:B------:R-:W-:Y:S02]  /*9e20*/  FSEL R22, R18, -INF , !P6 ;  /* 0xff80000012167808 */ /* 0x000fe40007000000 */
[----:B------:R-:W-:Y:S02]  /*9e30*/  ISETP.GE.AND P6, PT, R24, R192, PT ;  /* 0x000000c01800720c */ /* 0x000fe40003fc6270 */
[----:B------:R-:W-:Y:S02]  /*9e40*/  FSEL R24, R19, -INF , !P4 ;  /* 0xff80000013187808 */ /* 0x000fe40006000000 */
[----:B------:R-:W-:Y:S01]  /*9e50*/  ISETP.GE.AND P4, PT, R12, R193, PT ;  /* 0x000000c10c00720c */ /* 0x000fe20003f86270 */
[----:B------:R-:W-:Y:S01]  /*9e60*/  HMMA.16816.F32.BF16 R64, R184, R170, R64 ;  /* 0x000000aab840723c */ /* 0x000fe20000041840 */
[----:B------:R-:W-:-:S02]  /*9e70*/  IADD3 R13, R190, 0x21, RZ ;  /* 0x00000021be0d7810 */ /* 0x000fc40007ffe0ff */
[----:B------:R-:W-:Y:S02]  /*9e80*/  FSEL R20, R14, -INF , !P5 ;  /* 0xff8000000e147808 */ /* 0x000fe40006800000 */
[----:B------:R-:W-:Y:S02]  /*9e90*/  ISETP.GE.AND P5, PT, R12, R192, PT ;  /* 0x000000c00c00720c */ /* 0x000fe40003fa6270 */
[----:B------:R-:W-:Y:S01]  /*9ea0*/  IADD3 R19, R190, 0x49, RZ ;  /* 0x00000049be137810 */ /* 0x000fe20007ffe0ff */
[----:B------:R-:W-:Y:S01]  /*9eb0*/  HMMA.16816.F32.BF16 R160, R52, R36, R160 ;  /* 0x0000002434a0723c */ /* 0x000fe200000418a0 */
[----:B------:R-:W-:Y:S02]  /*9ec0*/  FSEL R180, R10, -INF , !P5 ;  /* 0xff8000000ab47808 */ /* 0x000fe40006800000 */
[C---:B------:R-:W-:Y:S02]  /*9ed0*/  IADD3 R18, R190.reuse, 0x50, RZ ;  /* 0x00000050be127810 */ /* 0x040fe40007ffe0ff */
[----:B------:R-:W-:-:S02]  /*9ee0*/  IADD3 R17, R190, 0x51, RZ ;  /* 0x00000051be117810 */ /* 0x000fc40007ffe0ff */
[----:B------:R-:W-:Y:S01]  /*9ef0*/  FSEL R37, R8, -INF , !P4 ;  /* 0xff80000008257808 */ /* 0x000fe20006000000 */
[C---:B-1----:R-:W-:Y:S01]  /*9f00*/  HMMA.16816.F32.BF16 R136, R52.reuse, R40, R136 ;  /* 0x000000283488723c */ /* 0x042fe20000041888 */
[----:B------:R-:W-:Y:S02]  /*9f10*/  ISETP.GE.AND P4, PT, R13, R192, PT ;  /* 0x000000c00d00720c */ /* 0x000fe40003f86270 */
[----:B------:R-:W-:Y:S02]  /*9f20*/  FSEL R36, R15, -INF , !P6 ;  /* 0xff8000000f247808 */ /* 0x000fe40007000000 */
[----:B------:R-:W-:Y:S02]  /*9f30*/  FSEL R178, R11, -INF , !P4 ;  /* 0xff8000000bb27808 */ /* 0x000fe40006000000 */
[C---:B------:R-:W-:Y:S01]  /*9f40*/  IADD3 R41, R190.reuse, 0x28, RZ ;  /* 0x00000028be297810 */ /* 0x040fe20007ffe0ff */
[----:B------:R-:W-:Y:S01]  /*9f50*/  HMMA.16816.F32.BF16 R140, R52, R30, R140 ;  /* 0x0000001e348c723c */ /* 0x000fe2000004188c */
[----:B------:R-:W-:-:S02]  /*9f60*/  IADD3 R40, R190, 0x29, RZ ;  /* 0x00000029be287810 */ /* 0x000fc40007ffe0ff */
[-C--:B------:R-:W-:Y:S02]  /*9f70*/  ISETP.GE.AND P6, PT, R13, R193.reuse, PT ;  /* 0x000000c10d00720c */ /* 0x080fe40003fc6270 */
[-C--:B------:R-:W-:Y:S02]  /*9f80*/  ISETP.GE.AND P5, PT, R41, R193.reuse, PT ;  /* 0x000000c12900720c */ /* 0x080fe40003fa6270 */
[----:B------:R-:W-:Y:S01]  /*9f90*/  ISETP.GE.AND P4, PT, R40, R193, PT ;  /* 0x000000c12800720c */ /* 0x000fe20003f86270 */
[----:B--2---:R-:W-:Y:S01]  /*9fa0*/  HMMA.16816.F32.BF16 R60, R52, R32, R60 ;  /* 0x00000020343c723c */ /* 0x004fe2000004183c */
[----:B------:R-:W-:Y:S02]  /*9fb0*/  FSEL R39, R9, -INF , !P6 ;  /* 0xff80000009277808 */ /* 0x000fe40007000000 */
[----:B------:R-:W-:Y:S02]  /*9fc0*/  FSEL R227, R4, -INF , !P5 ;  /* 0xff80000004e37808 */ /* 0x000fe40006800000 */
[----:B------:R-:W-:-:S02]  /*9fd0*/  FSEL R187, R5, -INF , !P4 ;  /* 0xff80000005bb7808 */ /* 0x000fc40006000000 */
[C---:B------:R-:W-:Y:S01]  /*9fe0*/  IADD3 R33, R190.reuse, 0x38, RZ ;  /* 0x00000038be217810 */ /* 0x040fe20007ffe0ff */
[C---:B------:R-:W-:Y:S01]  /*9ff0*/  HMMA.16816.F32.BF16 R56, R52.reuse, R34, R56 ;  /* 0x000000223438723c */ /* 0x040fe20000041838 */
[C---:B------:R-:W-:Y:S02]  /*a000*/  IADD3 R32, R190.reuse, 0x39, RZ ;  /* 0x00000039be207810 */ /* 0x040fe40007ffe0ff */
[----:B------:R-:W-:Y:S02]  /*a010*/  ISETP.GE.AND P4, PT, R33, R193, PT ;  /* 0x000000c12100720c */ /* 0x000fe40003f86270 */
[C---:B------:R-:W-:Y:S02]  /*a020*/  IADD3 R31, R190.reuse, 0x40, RZ ;  /* 0x00000040be1f7810 */ /* 0x040fe40007ffe0ff */
[C---:B------:R-:W-:Y:S01]  /*a030*/  IADD3 R35, R190.reuse, 0x30, RZ ;  /* 0x00000030be237810 */ /* 0x040fe20007ffe0ff */
[----:B------:R-:W-:Y:S01]  /*a040*/  HMMA.16816.F32.BF16 R64, R52, R42, R64 ;  /* 0x0000002a3440723c */ /* 0x000fe20000041840 */
[----:B------:R-:W-:-:S02]  /*a050*/  IADD3 R34, R190, 0x31, RZ ;  /* 0x00000031be227810 */ /* 0x000fc40007ffe0ff */
[-C--:B------:R-:W-:Y:S02]  /*a060*/  ISETP.GE.AND P6, PT, R35, R193.reuse, PT ;  /* 0x000000c12300720c */ /* 0x080fe40003fc6270 */
[----:B------:R-:W-:Y:S02]  /*a070*/  ISETP.GE.AND P5, PT, R34, R193, PT ;  /* 0x000000c12200720c */ /* 0x000fe40003fa6270 */
[----:B------:R-:W-:Y:S02]  /*a080*/  IADD3 R30, R190, 0x41, RZ ;  /* 0x00000041be1e7810 */ /* 0x000fe40007ffe0ff */
[----:B------:R-:W-:Y:S02]  /*a090*/  FSEL R185, R160, -INF , !P6 ;  /* 0xff800000a0b97808 */ /* 0x000fe40007000000 */
[----:B------:R-:W-:Y:S02]  /*a0a0*/  FSEL R183, R161, -INF , !P5 ;  /* 0xff800000a1b77808 */ /* 0x000fe40006800000 */
[----:B------:R-:W-:-:S02]  /*a0b0*/  FSEL R181, R156, -INF , !P4 ;  /* 0xff8000009cb57808 */ /* 0x000fc40006000000 */
[-C--:B------:R-:W-:Y:S02]  /*a0c0*/  ISETP.GE.AND P6, PT, R32, R193.reuse, PT ;  /* 0x000000c12000720c */ /* 0x080fe40003fc6270 */
[-C--:B------:R-:W-:Y:S02]  /*a0d0*/  ISETP.GE.AND P5, PT, R31, R193.reuse, PT ;  /* 0x000000c11f00720c */ /* 0x080fe40003fa6270 */
[----:B------:R-:W-:Y:S02]  /*a0e0*/  ISETP.GE.AND P4, PT, R30, R193, PT ;  /* 0x000000c11e00720c */ /* 0x000fe40003f86270 */
[----:B------:R-:W-:Y:S02]  /*a0f0*/  FSEL R179, R157, -INF , !P6 ;  /* 0xff8000009db37808 */ /* 0x000fe40007000000 */
[----:B------:R-:W-:Y:S02]  /*a100*/  FSEL R177, R152, -INF , !P5 ;  /* 0xff80000098b17808 */ /* 0x000fe40006800000 */
[----:B------:R-:W-:-:S02]  /*a110*/  FSEL R171, R153, -INF , !P4 ;  /* 0xff80000099ab7808 */ /* 0x000fc40006000000 */
[-C--:B------:R-:W-:Y:S02]  /*a120*/  ISETP.GE.AND P6, PT, R28, R193.reuse, PT ;  /* 0x000000c11c00720c */ /* 0x080fe40003fc6270 */
[-C--:B------:R-:W-:Y:S02]  /*a130*/  ISETP.GE.AND P5, PT, R19, R193.reuse, PT ;  /* 0x000000c11300720c */ /* 0x080fe40003fa6270 */
[----:B------:R-:W-:Y:S02]  /*a140*/  ISETP.GE.AND P4, PT, R18, R193, PT ;  /* 0x000000c11200720c */ /* 0x000fe40003f86270 */
[----:B------:R-:W-:Y:S02]  /*a150*/  IADD3 R15, R190, 0x59, RZ ;  /* 0x00000059be0f7810 */ /* 0x000fe40007ffe0ff */
[----:B------:R-:W-:Y:S02]  /*a160*/  FSEL R175, R148, -INF , !P6 ;  /* 0xff80000094af7808 */ /* 0x000fe40007000000 */
[----:B------:R-:W-:-:S02]  /*a170*/  FSEL R169, R149, -INF , !P5 ;  /* 0xff80000095a97808 */ /* 0x000fc40006800000 */
[----:B------:R-:W-:Y:S02]  /*a180*/  FSEL R167, R144, -INF , !P4 ;  /* 0xff80000090a77808 */ /* 0x000fe40006000000 */
[-C--:B------:R-:W-:Y:S02]  /*a190*/  ISETP.GE.AND P6, PT, R17, R193.reuse, PT ;  /* 0x000000c11100720c */ /* 0x080fe40003fc6270 */
[-C--:B------:R-:W-:Y:S02]  /*a1a0*/  ISETP.GE.AND P5, PT, R16, R193.reuse, PT ;  /* 0x000000c11000720c */ /* 0x080fe40003fa6270 */
[----:B------:R-:W-:Y:S02]  /*a1b0*/  ISETP.GE.AND P4, PT, R15, R193, PT ;  /* 0x000000c10f00720c */ /* 0x000fe40003f86270 */
[C---:B------:R-:W-:Y:S02]  /*a1c0*/  IADD3 R14, R190.reuse, 0x60, RZ ;  /* 0x00000060be0e7810 */ /* 0x040fe40007ffe0ff */
[----:B------:R-:W-:-:S02]  /*a1d0*/  IADD3 R13, R190, 0x61, RZ ;  /* 0x00000061be0d7810 */ /* 0x000fc40007ffe0ff */
[----:B------:R-:W-:Y:S02]  /*a1e0*/  IADD3 R12, R190, 0x68, RZ ;  /* 0x00000068be0c7810 */ /* 0x000fe40007ffe0ff */
[----:B------:R-:W-:Y:S02]  /*a1f0*/  FSEL R165, R145, -INF , !P6 ;  /* 0xff80000091a57808 */ /* 0x000fe40007000000 */
[----:B------:R-:W-:Y:S02]  /*a200*/  FSEL R161, R140, -INF , !P5 ;  /* 0xff8000008ca17808 */ /* 0x000fe40006800000 */
[----:B------:R-:W-:Y:S01]  /*a210*/  FSEL R157, R141, -INF , !P4 ;  /* 0xff8000008d9d7808 */ /* 0x000fe20006000000 */
[----:B------:R-:W-:Y:S01]  /*a220*/  BAR.SYNC.DEFER_BLOCKING 0x0 ;  /* 0x0000000000007b1d */ /* 0x000fe20000010000 */
[-C--:B------:R-:W-:Y:S02]  /*a230*/  ISETP.GE.AND P6, PT, R14, R193.reuse, PT ;  /* 0x000000c10e00720c */ /* 0x080fe40003fc6270 */
[----:B------:R-:W-:-:S02]  /*a240*/  ISETP.GE.AND P5, PT, R13, R193, PT ;  /* 0x000000c10d00720c */ /* 0x000fc40003fa6270 */
[----:B------:R-:W-:Y:S02]  /*a250*/  ISETP.GE.AND P4, PT, R12, R193, PT ;  /* 0x000000c10c00720c */ /* 0x000fe40003f86270 */
[C---:B------:R-:W-:Y:S02]  /*a260*/  IADD3 R11, R190.reuse, 0x69, RZ ;  /* 0x00000069be0b7810 */ /* 0x040fe40007ffe0ff */
[C---:B------:R-:W-:Y:S02]  /*a270*/  IADD3 R10, R190.reuse, 0x70, RZ ;  /* 0x00000070be0a7810 */ /* 0x040fe40007ffe0ff */
[----:B------:R-:W-:Y:S02]  /*a280*/  IADD3 R9, R190, 0x71, RZ ;  /* 0x00000071be097810 */ /* 0x000fe40007ffe0ff */
[----:B------:R-:W-:Y:S02]  /*a290*/  FSEL R153, R136, -INF , !P6 ;  /* 0xff80000088997808 */ /* 0x000fe40007000000 */
[----:B------:R-:W-:-:S02]  /*a2a0*/  FSEL R149, R137, -INF , !P5 ;  /* 0xff80000089957808 */ /* 0x000fc40006800000 */
[----:B------:R-:W-:Y:S02]  /*a2b0*/  FSEL R145, R64, -INF , !P4 ;  /* 0xff80000040917808 */ /* 0x000fe40006000000 */
[----:B------:R-:W-:Y:S02]  /*a2c0*/  IADD3 R8, R190, 0x78, RZ ;  /* 0x00000078be087810 */ /* 0x000fe40007ffe0ff */
[-C--:B------:R-:W-:Y:S02]  /*a2d0*/  ISETP.GE.AND P6, PT, R11, R193.reuse, PT ;  /* 0x000000c10b00720c */ /* 0x080fe40003fc6270 */
[-C--:B------:R-:W-:Y:S02]  /*a2e0*/  ISETP.GE.AND P5, PT, R10, R193.reuse, PT ;  /* 0x000000c10a00720c */ /* 0x080fe40003fa6270 */
[----:B------:R-:W-:Y:S02]  /*a2f0*/  ISETP.GE.AND P4, PT, R9, R193, PT ;  /* 0x000000c10900720c */ /* 0x000fe40003f86270 */
[----:B------:R-:W-:-:S02]  /*a300*/  IADD3 R190, R190, 0x79, RZ ;  /* 0x00000079bebe7810 */ /* 0x000fc40007ffe0ff */
[----:B------:R-:W-:Y:S02]  /*a310*/  FSEL R141, R65, -INF , !P6 ;  /* 0xff800000418d7808 */ /* 0x000fe40007000000 */
[----:B------:R-:W-:Y:S02]  /*a320*/  FSEL R53, R60, -INF , !P5 ;  /* 0xff8000003c357808 */ /* 0x000fe40006800000 */
[----:B------:R-:W-:Y:S02]  /*a330*/  FSEL R52, R61, -INF , !P4 ;  /* 0xff8000003d347808 */ /* 0x000fe40006000000 */
[-C--:B------:R-:W-:Y:S02]  /*a340*/  ISETP.GE.AND P6, PT, R8, R193.reuse, PT ;  /* 0x000000c10800720c */ /* 0x080fe40003fc6270 */
[----:B------:R-:W-:Y:S02]  /*a350*/  ISETP.GE.AND P5, PT, R190, R193, PT ;  /* 0x000000c1be00720c */ /* 0x000fe40003fa6270 */
[----:B------:R-:W-:-:S02]  /*a360*/  ISETP.GE.AND P4, PT, R41, R192, PT ;  /* 0x000000c02900720c */ /* 0x000fc40003f86270 */
[----:B------:R-:W-:Y:S02]  /*a370*/  FSEL R43, R56, -INF , !P6 ;  /* 0xff800000382b7808 */ /* 0x000fe40007000000 */
[----:B------:R-:W-:Y:S02]  /*a380*/  FSEL R41, R57, -INF , !P5 ;  /* 0xff80000039297808 */ /* 0x000fe40006800000 */
[----:B------:R-:W-:Y:S02]  /*a390*/  FSEL R148, R6, -INF , !P4 ;  /* 0xff80000006947808 */ /* 0x000fe40006000000 */
[-C--:B------:R-:W-:Y:S02]  /*a3a0*/  ISETP.GE.AND P6, PT, R40, R192.reuse, PT ;  /* 0x000000c02800720c */ /* 0x080fe40003fc6270 */
[-C--:B------:R-:W-:Y:S02]  /*a3b0*/  ISETP.GE.AND P5, PT, R35, R192.reuse, PT ;  /* 0x000000c02300720c */ /* 0x080fe40003fa6270 */
        /* <DEDUP_REMOVED lines=39> */
[----:B------:R-:W-:Y:S01]  /*a630*/  FSEL R42, R59, -INF , !P4 ;  /* 0xff8000003b2a7808 */ /* 0x000fe20006000000 */
[----:B------:R-:W-:Y:S05]  /*a640*/  @!P3 BRA `(.L_x_740) ;  /* 0x00000d200000b947 */ /* 0x000fea0003800000 */
[----:B------:R-:W-:Y:S05]  /*a650*/  @!P0 BRA `(.L_x_741) ;  /* 0x000003b000008947 */ /* 0x000fea0003800000 */
[----:B------:R-:W1:Y:S01]  /*a660*/  I2F.RP R6, R135 ;  /* 0x0000008700067306 */ /* 0x000e620000209400 */
[----:B------:R-:W-:-:S05]  /*a670*/  IMAD.SHL.U32 R5, R215, 0x80, RZ ;  /* 0x00000080d7057824 */ /* 0x000fca00078e00ff */
[----:B------:R-:W-:Y:S02]  /*a680*/  IABS R7, R5 ;  /* 0x0000000500077213 */ /* 0x000fe40000000000 */
[C---:B------:R-:W-:Y:S02]  /*a690*/  IADD3 R9, R5.reuse, -0x80, RZ ;  /* 0xffffff8005097810 */ /* 0x040fe40007ffe0ff */
[----:B------:R-:W-:Y:S01]  /*a6a0*/  LOP3.LUT R5, R5, c[0x0][0x2d0], RZ, 0x3c, !PT ;  /* 0x0000b40005057a12 */ /* 0x000fe200078e3cff */
[----:B-1----:R-:W1:Y:S02]  /*a6b0*/  MUFU.RCP R10, R6 ;  /* 0x00000006000a7308 */ /* 0x002e640000001000 */
[----:B-1----:R-:W-:Y:S02]  /*a6c0*/  IADD3 R10, R10, 0xffffffe, RZ ;  /* 0x0ffffffe0a0a7810 */ /* 0x002fe40007ffe0ff */
[----:B------:R-:W-:-:S04]  /*a6d0*/  IABS R6, R9 ;  /* 0x0000000900067213 */ /* 0x000fc80000000000 */
[----:B------:R-:W1:Y:S01]  /*a6e0*/  F2I.FTZ.U32.TRUNC.NTZ R11, R10 ;  /* 0x0000000a000b7305 */ /* 0x000e62000021f000 */
[----:B------:R-:W-:Y:S01]  /*a6f0*/  LOP3.LUT R9, R9, c[0x0][0x2d0], RZ, 0x3c, !PT ;  /* 0x0000b40009097a12 */ /* 0x000fe200078e3cff */
[----:B-1----:R-:W-:Y:S01]  /*a700*/  IMAD.MOV R4, RZ, RZ, -R11 ;  /* 0x000000ffff047224 */ /* 0x002fe200078e0a0b */
[----:B------:R-:W-:-:S03]  /*a710*/  MOV R10, RZ ;  /* 0x000000ff000a7202 */ /* 0x000fc60000000f00 */
[----:B------:R-:W-:-:S04]  /*a720*/  IMAD R4, R4, R135, RZ ;  /* 0x0000008704047224 */ /* 0x000fc800078e02ff */
[----:B------:R-:W-:-:S06]  /*a730*/  IMAD.HI.U32 R4, R11, R4, R10 ;  /* 0x000000040b047227 */ /* 0x000fcc00078e000a */
[----:B------:R-:W-:-:S04]  /*a740*/  IMAD.HI.U32 R10, R4, R7, RZ ;  /* 0x00000007040a7227 */ /* 0x000fc800078e00ff */
[----:B------:R-:W-:Y:S02]  /*a750*/  IMAD.MOV R8, RZ, RZ, -R10 ;  /* 0x000000ffff087224 */ /* 0x000fe400078e0a0a */
[----:B------:R-:W-:-:S04]  /*a760*/  IMAD.HI.U32 R4, R4, R6, RZ ;  /* 0x0000000604047227 */ /* 0x000fc800078e00ff */
[----:B------:R-:W-:Y:S02]  /*a770*/  IMAD R8, R135, R8, R7 ;  /* 0x0000000887087224 */ /* 0x000fe400078e0207 */
[----:B------:R-:W-:-:S03]  /*a780*/  IMAD.MOV R7, RZ, RZ, -R4 ;  /* 0x000000ffff077224 */ /* 0x000fc600078e0a04 */
[C---:B------:R-:W-:Y:S01]  /*a790*/  ISETP.GT.U32.AND P5, PT, R135.reuse, R8, PT ;  /* 0x000000088700720c */ /* 0x040fe20003fa4070 */
[----:B------:R-:W-:-:S05]  /*a7a0*/  IMAD R6, R135, R7, R6 ;  /* 0x0000000787067224 */ /* 0x000fca00078e0206 */
[----:B------:R-:W-:-:S07]  /*a7b0*/  ISETP.GT.U32.AND P4, PT, R135, R6, PT ;  /* 0x000000068700720c */ /* 0x000fce0003f84070 */
[-C--:B------:R-:W-:Y:S02]  /*a7c0*/  @!P5 IADD3 R8, R8, -R135.reuse, RZ ;  /* 0x800000870808d210 */ /* 0x080fe40007ffe0ff */
[----:B------:R-:W-:Y:S02]  /*a7d0*/  @!P5 IADD3 R10, R10, 0x1, RZ ;  /* 0x000000010a0ad810 */ /* 0x000fe40007ffe0ff */
[-C--:B------:R-:W-:Y:S02]  /*a7e0*/  ISETP.GE.U32.AND P3, PT, R8, R135.reuse, PT ;  /* 0x000000870800720c */ /* 0x080fe40003f66070 */
[----:B------:R-:W-:Y:S01]  /*a7f0*/  @!P4 IMAD.IADD R6, R6, 0x1, -R135 ;  /* 0x000000010606c824 */ /* 0x000fe200078e0a87 */
[----:B------:R-:W-:Y:S02]  /*a800*/  ISETP.GE.AND P5, PT, R5, RZ, PT ;  /* 0x000000ff0500720c */ /* 0x000fe40003fa6270 */
[----:B------:R-:W-:Y:S02]  /*a810*/  @!P4 IADD3 R4, R4, 0x1, RZ ;  /* 0x000000010404c810 */ /* 0x000fe40007ffe0ff */
[----:B------:R-:W-:-:S02]  /*a820*/  ISETP.GE.U32.AND P6, PT, R6, R135, PT ;  /* 0x000000870600720c */ /* 0x000fc40003fc6070 */
[----:B------:R-:W-:-:S04]  /*a830*/  ISETP.NE.AND P4, PT, RZ, c[0x0][0x2d0], PT ;  /* 0x0000b400ff007a0c */ /* 0x000fc80003f85270 */
[----:B------:R-:W-:Y:S02]  /*a840*/  @P3 IADD3 R10, R10, 0x1, RZ ;  /* 0x000000010a0a3810 */ /* 0x000fe40007ffe0ff */
[----:B------:R-:W-:Y:S02]  /*a850*/  ISETP.GE.AND P3, PT, R9, RZ, PT ;  /* 0x000000ff0900720c */ /* 0x000fe40003f66270 */
[----:B------:R-:W-:-:S03]  /*a860*/  @!P5 IADD3 R10, -R10, RZ, RZ ;  /* 0x000000ff0a0ad210 */ /* 0x000fc60007ffe1ff */
[----:B------:R-:W-:-:S05]  /*a870*/  @P6 IADD3 R4, R4, 0x1, RZ ;  /* 0x0000000104046810 */ /* 0x000fca0007ffe0ff */
[----:B------:R-:W-:Y:S01]  /*a880*/  IMAD.MOV.U32 R5, RZ, RZ, R4 ;  /* 0x000000ffff057224 */ /* 0x000fe200078e0004 */
[----:B------:R-:W-:-:S03]  /*a890*/  LOP3.LUT R4, RZ, c[0x0][0x2d0], RZ, 0x33, !PT ;  /* 0x0000b400ff047a12 */ /* 0x000fc600078e33ff */
[----:B------:R-:W-:Y:S01]  /*a8a0*/  @!P3 IMAD.MOV R5, RZ, RZ, -R5 ;  /* 0x000000ffff05b224 */ /* 0x000fe200078e0a05 */
[----:B------:R-:W-:-:S04]  /*a8b0*/  SEL R7, R4, R10, !P4 ;  /* 0x0000000a04077207 */ /* 0x000fc80006000000 */
[----:B------:R-:W-:Y:S01]  /*a8c0*/  SEL R4, R4, R5, !P4 ;  /* 0x0000000504047207 */ /* 0x000fe20006000000 */
[----:B------:R-:W-:-:S04]  /*a8d0*/  IMAD.WIDE R12, R7, 0x4, R224 ;  /* 0x00000004070c7825 */ /* 0x000fc800078e02e0 */
[----:B------:R-:W-:Y:S01]  /*a8e0*/  IMAD.WIDE R10, R4, 0x4, R224 ;  /* 0x00000004040a7825 */ /* 0x000fe200078e02e0 */
[----:B------:R-:W2:Y:S04]  /*a8f0*/  LDG.E R5, [R12.64] ;  /* 0x0000000c0c057981 */ /* 0x000ea8000c1e1900 */
[----:B------:R-:W2:Y:S01]  /*a900*/  LDG.E R6, [R10.64] ;  /* 0x0000000c0a067981 */ /* 0x000ea2000c1e1900 */
[----:B------:R-:W-:Y:S01]  /*a910*/  IMAD.IADD R4, R7, 0x1, -R4 ;  /* 0x0000000107047824 */ /* 0x000fe200078e0a04 */
[----:B------:R-:W-:-:S05]  /*a920*/  MOV R7, c[0x0][0x2d0] ;  /* 0x0000b40000077a02 */ /* 0x000fca0000000f00 */
        /* <DEDUP_REMOVED lines=14> */
.L_x_741:
[----:B------:R-:W-:-:S04]  /*aa10*/  LEA R9, -R133, RZ, 0x7 ;  /* 0x000000ff85097211 */ /* 0x000fc800078e39ff */
[----:B------:R-:W-:Y:S02]  /*aa20*/  SHF.R.S32.HI R8, RZ, 0x1f, R9 ;  /* 0x0000001fff087819 */ /* 0x000fe40000011409 */
.L_x_742:
[CC--:B------:R-:W-:Y:S01]  /*aa30*/  @!P1 IADD3 R5, P3, R188.reuse, R9.reuse, RZ ;  /* 0x00000009bc059210 */ /* 0x0c0fe20007f7e0ff */
[----:B------:R1:W-:Y:S01]  /*aa40*/  @P2 STS.128 [R216+0x4000], RZ ;  /* 0x004000ffd8002388 */ /* 0x0003e20000000c00 */
[-C--:B------:R-:W-:Y:S01]  /*aa50*/  @!P1 IADD3 R11, P5, P4, R188, R9.reuse, R211 ;  /* 0x00000009bc0b9210 */ /* 0x080fe20007cbe0d3 */
[----:B------:R-:W-:Y:S01]  /*aa60*/  BSSY B0, `(.L_x_743) ;  /* 0x000008d000007945 */ /* 0x000fe20003800000 */
[----:B------:R-:W-:Y:S01]  /*aa70*/  @!P2 IADD3 R7, P6, R211, R9, RZ ;  /* 0x00000009d307a210 */ /* 0x000fe20007fde0ff */
[----:B------:R-:W-:Y:S01]  /*aa80*/  @!P1 IMAD.X R4, R189, 0x1, R8, P3 ;  /* 0x00000001bd049824 */ /* 0x000fe200018e0608 */
[----:B------:R-:W-:Y:S02]  /*aa90*/  @!P1 LEA R54, P3, R5, c[0x0][0x168], 0x1 ;  /* 0x00005a0005369a11 */ /* 0x000fe400078608ff */
[----:B------:R-:W-:Y:S02]  /*aaa0*/  @!P1 IADD3.X R6, R189, R8, R210, P5, P4 ;  /* 0x00000008bd069210 */ /* 0x000fe40002fe84d2 */
[----:B------:R-:W-:Y:S01]  /*aab0*/  @!P1 LEA.HI.X R55, R5, c[0x0][0x16c], R4, 0x1, P3 ;  /* 0x00005b0005379a11 */ /* 0x000fe200018f0c04 */
[----:B------:R-:W-:Y:S01]  /*aac0*/  @!P2 IMAD.X R4, R210, 0x1, R8, P6 ;  /* 0x00000001d204a824 */ /* 0x000fe200030e0608 */
[----:B------:R-:W-:-:S02]  /*aad0*/  @!P2 LEA R12, P3, R9, R230, 0x1 ;  /* 0x000000e6090ca211 */ /* 0x000fc400078608ff */
[----:B------:R-:W-:Y:S02]  /*aae0*/  @!P1 LEA R32, P5, R11, c[0x0][0x168], 0x1 ;  /* 0x00005a000b209a11 */ /* 0x000fe400078a08ff */
[----:B------:R-:W-:Y:S02]  /*aaf0*/  @!P2 LEA.HI.X R13, R9, R231, R8, 0x1, P3 ;  /* 0x000000e7090da211 */ /* 0x000fe400018f0c08 */
[----:B------:R-:W-:Y:S02]  /*ab00*/  IADD3 R5, P4, P3, R211, R9, R211 ;  /* 0x00000009d3057210 */ /* 0x000fe40007b9e0d3 */
[----:B------:R-:W-:Y:S01]  /*ab10*/  @!P1 LEA.HI.X R33, R11, c[0x0][0x16c], R6, 0x1, P5 ;  /* 0x00005b000b219a11 */ /* 0x000fe200028f0c06 */
[----:B------:R-:W-:Y:S01]  /*ab20*/  @!PT LDS RZ, [RZ] ;  /* 0x00000000fffff984 */ /* 0x000fe20000000800 */
[----:B------:R-:W-:Y:S01]  /*ab30*/  @!PT LDS RZ, [RZ] ;  /* 0x00000000fffff984 */ /* 0x000fe20000000800 */
[----:B------:R-:W-:Y:S01]  /*ab40*/  @!PT LDS RZ, [RZ] ;  /* 0x00000000fffff984 */ /* 0x000fe20000000800 */
[----:B------:R2:W-:Y:S01]  /*ab50*/  @!P2 LDGSTS.E.BYPASS.LTC128B.128 [R216+0x4000], [R12.64] ;  /* 0x040000000cd8afae */ /* 0x0005e2000b901d4c */
[----:B------:R-:W-:Y:S02]  /*ab60*/  @!P2 LEA R34, P6, R7, R230, 0x1 ;  /* 0x000000e60722a211 */ /* 0x000fe400078c08ff */
[----:B------:R-:W-:Y:S01]  /*ab70*/  IADD3.X R6, R210, R8, R210, P4, P3 ;  /* 0x00000008d2067210 */ /* 0x000fe200027e64d2 */
[----:B------:R1:W-:Y:S01]  /*ab80*/  @P1 STS.128 [R216+0x8000], RZ ;  /* 0x008000ffd8001388 */ /* 0x0003e20000000c00 */
[----:B------:R-:W-:-:S02]  /*ab90*/  @!P1 IADD3 R11, P3, R188, R5, RZ ;  /* 0x00000005bc0b9210 */ /* 0x000fc40007f7e0ff */
[----:B------:R-:W-:Y:S01]  /*aba0*/  @!P2 LEA.HI.X R35, R7, R231, R4, 0x1, P6 ;  /* 0x000000e70723a211 */ /* 0x000fe200030f0c04 */
[----:B------:R-:W-:Y:S01]  /*abb0*/  @!PT LDS RZ, [RZ] ;  /* 0x00000000fffff984 */ /* 0x000fe20000000800 */
[----:B------:R-:W-:Y:S01]  /*abc0*/  @!PT LDS RZ, [RZ] ;  /* 0x00000000fffff984 */ /* 0x000fe20000000800 */
[----:B------:R-:W-:Y:S01]  /*abd0*/  @!PT LDS RZ, [RZ] ;  /* 0x00000000fffff984 */ /* 0x000fe20000000800 */
[----:B------:R1:W-:Y:S01]  /*abe0*/  @!P1 LDGSTS.E.BYPASS.LTC128B.128 [R216+0x8000], [R54.64+0x80] ;  /* 0x0800008036d89fae */ /* 0x0003e2000b901d4c */
[----:B------:R-:W-:Y:S01]  /*abf0*/  @!P2 LEA R30, P5, R5, R230, 0x1 ;  /* 0x000000e6051ea211 */ /* 0x000fe200078a08ff */
[--C-:B------:R-:W-:Y:S01]  /*ac00*/  @!P1 IMAD.X R4, R189, 0x1, R6.reuse, P3 ;  /* 0x00000001bd049824 */ /* 0x100fe200018e0606 */
[----:B------:R-:W-:Y:S01]  /*ac10*/  IADD3 R7, P4, R211, R5, RZ ;  /* 0x00000005d3077210 */ /* 0x000fe20007f9e0ff */
[----:B------:R1:W-:Y:S01]  /*ac20*/  @P2 STS.128 [R216+0x4800], RZ ;  /* 0x004800ffd8002388 */ /* 0x0003e20000000c00 */
[----:B------:R-:W-:Y:S02]  /*ac30*/  @!P1 LEA R18, P3, R11, c[0x0][0x168], 0x1 ;  /* 0x00005a000b129a11 */ /* 0x000fe400078608ff */
[--C-:B------:R-:W-:Y:S01]  /*ac40*/  @!P2 LEA.HI.X R31, R5, R231, R6.reuse, 0x1, P5 ;  /* 0x000000e7051fa211 */ /* 0x100fe200028f0c06 */
[----:B------:R-:W-:Y:S01]  /*ac50*/  IMAD.X R6, R210, 0x1, R6, P4 ;  /* 0x00000001d2067824 */ /* 0x000fe200020e0606 */
[----:B------:R-:W-:Y:S01]  /*ac60*/  IADD3 R5, P4, R211, R7, RZ ;  /* 0x00000007d3057210 */ /* 0x000fe20007f9e0ff */
[----:B------:R-:W-:Y:S01]  /*ac70*/  @!PT LDS RZ, [RZ] ;  /* 0x00000000fffff984 */ /* 0x000fe20000000800 */
[----:B------:R-:W-:Y:S01]  /*ac80*/  @!PT LDS RZ, [RZ] ;  /* 0x00000000fffff984 */ /* 0x000fe20000000800 */
[----:B------:R-:W-:Y:S01]  /*ac90*/  @!PT LDS RZ, [RZ] ;  /* 0x00000000fffff984 */ /* 0x000fe20000000800 */
[----:B------:R1:W-:Y:S01]  /*aca0*/  @!P2 LDGSTS.E.BYPASS.LTC128B.128 [R216+0x4800], [R34.64] ;  /* 0x0480000022d8afae */ /* 0x0003e2000b901d4c */
[----:B------:R-:W-:-:S02]  /*acb0*/  @!P1 LEA.HI.X R19, R11, c[0x0][0x16c], R4, 0x1, P3 ;  /* 0x00005b000b139a11 */ /* 0x000fc400018f0c04 */
[----:B------:R-:W-:Y:S01]  /*acc0*/  @!P1 IADD3 R11, P3, R188, R7, RZ ;  /* 0x00000007bc0b9210 */ /* 0x000fe20007f7e0ff */
[--C-:B------:R-:W-:Y:S01]  /*acd0*/  IMAD.X R4, R210, 0x1, R6.reuse, P4 ;  /* 0x00000001d2047824 */ /* 0x100fe200020e0606 */
[----:B------:R-:W-:Y:S01]  /*ace0*/  @!P2 LEA R16, P5, R7, R230, 0x1 ;  /* 0x000000e60710a211 */ /* 0x000fe200078a08ff */
[----:B------:R1:W-:Y:S02]  /*acf0*/  @P1 STS.128 [R216+0x8800], RZ ;  /* 0x008800ffd8001388 */ /* 0x0003e40000000c00 */
[--C-:B------:R-:W-:Y:S01]  /*ad00*/  @!P1 IMAD.X R10, R189, 0x1, R6.reuse, P3 ;  /* 0x00000001bd0a9824 */ /* 0x100fe200018e0606 */
[----:B--2---:R-:W-:Y:S01]  /*ad10*/  @!P1 IADD3 R12, P4, R188, R5, RZ ;  /* 0x00000005bc0c9210 */ /* 0x004fe20007f9e0ff */
[----:B------:R-:W-:Y:S01]  /*ad20*/  @!PT LDS RZ, [RZ] ;  /* 0x00000000fffff984 */ /* 0x000fe20000000800 */
[----:B------:R-:W-:Y:S01]  /*ad30*/  @!PT LDS RZ, [RZ] ;  /* 0x00000000fffff984 */ /* 0x000fe20000000800 */
[----:B------:R-:W-:Y:S01]  /*ad40*/  @!PT LDS RZ, [RZ] ;  /* 0x00000000fffff984 */ /* 0x000fe20000000800 */
[----:B------:R1:W-:Y:S01]  /*ad50*/  @!P1 LDGSTS.E.BYPASS.LTC128B.128 [R216+0x8800], [R32.64+0x80] ;  /* 0x0880008020d89fae */ /* 0x0003e2000b901d4c */
[----:B------:R-:W-:Y:S02]  /*ad60*/  @!P1 LEA R14, P3, R11, c[0x0][0x168], 0x1 ;  /* 0x00005a000b0e9a11 */ /* 0x000fe400078608ff */
[----:B------:R-:W-:Y:S01]  /*ad70*/  @!P2 LEA.HI.X R17, R7, R231, R6, 0x1, P5 ;  /* 0x000000e70711a211 */ /* 0x000fe200028f0c06 */
[----:B------:R-:W-:Y:S01]  /*ad80*/  @!P1 IMAD.X R7, R189, 0x1, R4, P4 ;  /* 0x00000001bd079824 */ /* 0x000fe200020e0604 */
[----:B------:R-:W-:Y:S01]  /*ad90*/  @!P1 LEA.HI.X R15, R11, c[0x0][0x16c], R10, 0x1, P3 ;  /* 0x00005b000b0f9a11 */ /* 0x000fe200018f0c0a */
[----:B------:R1:W-:Y:S01]  /*ada0*/  @P2 STS.128 [R216+0x5000], RZ ;  /* 0x005000ffd8002388 */ /* 0x0003e20000000c00 */
[----:B------:R-:W-:-:S02]  /*adb0*/  @!P1 LEA R58, P4, R12, c[0x0][0x168], 0x1 ;  /* 0x00005a000c3a9a11 */ /* 0x000fc400078808ff */
[----:B------:R-:W-:Y:S01]  /*adc0*/  IADD3 R6, P3, R211, R5, RZ ;  /* 0x00000005d3067210 */ /* 0x000fe20007f7e0ff */
[----:B------:R-:W-:Y:S01]  /*add0*/  @!PT LDS RZ, [RZ] ;  /* 0x00000000fffff984 */ /* 0x000fe20000000800 */
[----:B------:R-:W-:Y:S01]  /*ade0*/  @!PT LDS RZ, [RZ] ;  /* 0x00000000fffff984 */ /* 0x000fe20000000800 */
[----:B------:R-:W-:Y:S01]  /*adf0*/  @!PT LDS RZ, [RZ] ;  /* 0x00000000fffff984 */ /* 0x000fe20000000800 */
[----:B------:R1:W-:Y:S01]  /*ae00*/  @!P2 LDGSTS.E.BYPASS.LTC128B.128 [R216+0x5000], [R30.64] ;  /* 0x050000001ed8afae */ /* 0x0003e2000b901d4c */
[C---:B------:R-:W-:Y:S02]  /*ae10*/  @!P2 LEA R60, P5, R5.reuse, R230, 0x1 ;  /* 0x000000e6053ca211 */ /* 0x040fe400078a08ff */
[----:B------:R-:W-:Y:S01]  /*ae20*/  @!P1 LEA.HI.X R59, R12, c[0x0][0x16c], R7, 0x1, P4 ;  /* 0x00005b000c3b9a11 */ /* 0x000fe200020f0c07 */
[--C-:B------:R-:W-:Y:S01]  /*ae30*/  IMAD.X R7, R210, 0x1, R4.reuse, P3 ;  /* 0x00000001d2077824 */ /* 0x100fe200018e0604 */
[----:B------:R-:W-:Y:S01]  /*ae40*/  @!P2 LEA.HI.X R61, R5, R231, R4, 0x1, P5 ;  /* 0x000000e7053da211 */ /* 0x000fe200028f0c04 */
[----:B------:R1:W-:Y:S01]  /*ae50*/  @P1 STS.128 [R216+0x9000], RZ ;  /* 0x009000ffd8001388 */ /* 0x0003e20000000c00 */
[-C--:B------:R-:W-:Y:S02]  /*ae60*/  IADD3 R5, P3, R211, R6.reuse, RZ ;  /* 0x00000006d3057210 */ /* 0x080fe40007f7e0ff */
[----:B------:R-:W-:Y:S01]  /*ae70*/  @!P1 IADD3 R11, P4, R188, R6, RZ ;  /* 0x00000006bc0b9210 */ /* 0x000fe20007f9e0ff */
[----:B------:R-:W-:Y:S01]  /*ae80*/  @!PT LDS RZ, [RZ] ;  /* 0x00000000fffff984 */ /* 0x000fe20000000800 */
[----:B------:R-:W-:Y:S01]  /*ae90*/  @!PT LDS RZ, [RZ] ;  /* 0x00000000fffff984 */ /* 0x000fe20000000800 */
[----:B------:R-:W-:Y:S01]  /*aea0*/  @!PT LDS RZ, [RZ] ;  /* 0x00000000fffff984 */ /* 0x000fe20000000800 */
[----:B------:R1:W-:Y:S01]  /*aeb0*/  @!P1 LDGSTS.E.BYPASS.LTC128B.128 [R216+0x9000], [R18.64+0x80] ;  /* 0x0900008012d89fae */ /* 0x0003e2000b901d4c */
[----:B------:R-:W-:Y:S01]  /*aec0*/  @!P2 LEA R64, P5, R6, R230, 0x1 ;  /* 0x000000e60640a211 */ /* 0x000fe200078a08ff */
[--C-:B------:R-:W-:Y:S01]  /*aed0*/  IMAD.X R4, R210, 0x1, R7.reuse, P3 ;  /* 0x00000001d2047824 */ /* 0x100fe200018e0607 */
[----:B------:R-:W-:Y:S01]  /*aee0*/  @!P1 IADD3 R12, P3, R188, R5, RZ ;  /* 0x00000005bc0c9210 */ /* 0x000fe20007f7e0ff */
[--C-:B------:R-:W-:Y:S01]  /*aef0*/  @!P1 IMAD.X R10, R189, 0x1, R7.reuse, P4 ;  /* 0x00000001bd0a9824 */ /* 0x100fe200020e0607 */
[----:B------:R-:W-:Y:S01]  /*af00*/  @!P2 LEA.HI.X R65, R6, R231, R7, 0x1, P5 ;  /* 0x000000e70641a211 */ /* 0x000fe200028f0c07 */
[----:B------:R1:W-:Y:S01]  /*af10*/  @P2 STS.128 [R216+0x5800], RZ ;  /* 0x005800ffd8002388 */ /* 0x0003e20000000c00 */
[----:B------:R-:W-:Y:S01]  /*af20*/  @!P1 LEA R62, P4, R11, c[0x0][0x168], 0x1 ;  /* 0x00005a000b3e9a11 */ /* 0x000fe200078808ff */
[----:B------:R-:W-:Y:S01]  /*af30*/  @!P1 IMAD.X R7, R189, 0x1, R4, P3 ;  /* 0x00000001bd079824 */ /* 0x000fe200018e0604 */
[----:B------:R-:W-:Y:S01]  /*af40*/  @!P1 LEA R6, P3, R12, c[0x0][0x168], 0x1 ;  /* 0x00005a000c069a11 */ /* 0x000fe200078608ff */
[----:B------:R-:W-:Y:S01]  /*af50*/  @!PT LDS RZ, [RZ] ;  /* 0x00000000fffff984 */ /* 0x000fe20000000800 */
[----:B------:R-:W-:Y:S01]  /*af60*/  @!PT LDS RZ, [RZ] ;  /* 0x00000000fffff984 */ /* 0x000fe20000000800 */
[----:B------:R-:W-:Y:S01]  /*af70*/  @!PT LDS RZ, [RZ] ;  /* 0x00000000fffff984 */ /* 0x000fe20000000800 */
[----:B------:R2:W-:Y:S01]  /*af80*/  @!P2 LDGSTS.E.BYPASS.LTC128B.128 [R216+0x5800], [R16.64] ;  /* 0x0580000010d8afae */ /* 0x0005e2000b901d4c */
[----:B------:R-:W-:-:S02]  /*af90*/  @!P1 LEA.HI.X R63, R11, c[0x0][0x16c], R10, 0x1, P4 ;  /* 0x00005b000b3f9a11 */ /* 0x000fc400020f0c0a */
[----:B------:R-:W-:Y:S01]  /*afa0*/  @!P1 LEA.HI.X R7, R12, c[0x0][0x16c], R7, 0x1, P3 ;  /* 0x00005b000c079a11 */ /* 0x000fe200018f0c07 */
[----:B------:R1:W-:Y:S01]  /*afb0*/  @P1 STS.128 [R216+0x9800], RZ ;  /* 0x009800ffd8001388 */ /* 0x0003e20000000c00 */
[----:B------:R-:W-:Y:S02]  /*afc0*/  @!P2 LEA R12, P4, R5, R230, 0x1 ;  /* 0x000000e6050ca211 */ /* 0x000fe400078808ff */
[----:B------:R-:W-:Y:S01]  /*afd0*/  IADD3 R11, P3, R211, R5, RZ ;  /* 0x00000005d30b7210 */ /* 0x000fe20007f7e0ff */
[----:B------:R-:W-:Y:S01]  /*afe0*/  @!PT LDS RZ, [RZ] ;  /* 0x00000000fffff984 */ /* 0x000fe20000000800 */
[----:B------:R-:W-:Y:S01]  /*aff0*/  @!PT LDS RZ, [RZ] ;  /* 0x00000000fffff984 */ /* 0x000fe20000000800 */
[----:B------:R-:W-:Y:S01]  /*b000*/  @!PT LDS RZ, [RZ] ;  /* 0x00000000fffff984 */ /* 0x000fe20000000800 */
[----:B------:R1:W-:Y:S01]  /*b010*/  @!P1 LDGSTS.E.BYPASS.LTC128B.128 [R216+0x9800], [R14.64+0x80] ;  /* 0x098000800ed89fae */ /* 0x0003e2000b901d4c */
[----:B------:R-:W-:-:S03]  /*b020*/  @!P2 LEA.HI.X R13, R5, R231, R4, 0x1, P4 ;  /* 0x000000e7050da211 */ /* 0x000fc600020f0c04 */
[----:B------:R1:W-:Y:S01]  /*b030*/  @P2 STS.128 [R216+0x6000], RZ ;  /* 0x006000ffd8002388 */ /* 0x0003e20000000c00 */
[----:B------:R-:W-:-:S03]  /*b040*/  IMAD.X R4, R210, 0x1, R4, P3 ;  /* 0x00000001d2047824 */ /* 0x000fc600018e0604 */
        /* <DEDUP_REMOVED lines=8> */
[----:B------:R1:W-:Y:S01]  /*b0d0*/  @!P1 LDGSTS.E.BYPASS.LTC128B.128 [R216+0xa000], [R58.64+0x80] ;  /* 0x0a0000803ad89fae */ /* 0x0003e2000b901d4c */
[----:B--2---:R-:W-:-:S03]  /*b0e0*/  @!P2 LEA R16, P3, R11, R230, 0x1 ;  /* 0x000000e60b10a211 */ /* 0x004fc600078608ff */
[----:B------:R1:W-:Y:S01]  /*b0f0*/  @P2 STS.128 [R216+0x6800], RZ ;  /* 0x006800ffd8002388 */ /* 0x0003e20000000c00 */
[----:B------:R-:W-:-:S03]  /*b100*/  @!P2 LEA.HI.X R17, R11, R231, R4, 0x1, P3 ;  /* 0x000000e70b11a211 */ /* 0x000fc600018f0c04 */
        /* <DEDUP_REMOVED lines=34> */
.L_x_744:
[----:B------:R-:W-:Y:S05]  /*b330*/  BSYNC B0 ;  /* 0x0000000000007941 */ /* 0x000fea0003800000 */
.L_x_743:
[----:B------:R-:W0:Y:S01]  /*b340*/  LDGDEPBAR ;  /* 0x00000000000079af */ /* 0x000e220000000000 */
[----:B------:R-:W-:-:S04]  /*b350*/  LEA R230, P1, R9, R230, 0x1 ;  /* 0x000000e609e67211 */ /* 0x000fc800078208ff */
[----:B------:R-:W-:Y:S02]  /*b360*/  LEA.HI.X R231, R9, R231, R8, 0x1, P1 ;  /* 0x000000e709e77211 */ /* 0x000fe400008f0c08 */
.L_x_740:
[----:B------:R-:W-:Y:S01]  /*b370*/  FMNMX.FTZ R4, R132, R51, !PT ;  /* 0x0000003384047209 */ /* 0x000fe20007810000 */
[----:B-1----:R-:W-:Y:S01]  /*b380*/  LDSM.16.MT88.4 R12, [R200+0xc000] ;  /* 0x00c00000c80c783b */ /* 0x002fe20000004200 */
[----:B------:R-:W-:Y:S02]  /*b390*/  FMNMX.FTZ R7, R3, R26, !PT ;  /* 0x0000001a03077209 */ /* 0x000fe40007810000 */
[----:B------:R-:W-:Y:S01]  /*b3a0*/  FMNMX.FTZ R4, R47, R4, !PT ;  /* 0x000000042f047209 */ /* 0x000fe20007810000 */
[----:B------:R-:W-:Y:S01]  /*b3b0*/  LDSM.16.MT88.4 R8, [R198+0xc000] ;  /* 0x00c00000c608783b */ /* 0x000fe20000004200 */
[----:B------:R-:W-:Y:S02]  /*b3c0*/  FMNMX.FTZ R7, R2, R7, !PT ;  /* 0x0000000702077209 */ /* 0x000fe40007810000 */
[----:B------:R-:W-:Y:S01]  /*b3d0*/  FMNMX.FTZ R4, R45, R4, !PT ;  /* 0x000000042d047209 */ /* 0x000fe20007810000 */
[----:B------:R-:W-:Y:S01]  /*b3e0*/  LDSM.16.MT88.4 R16, [R197+0xc000] ;  /* 0x00c00000c510783b */ /* 0x000fe20000004200 */
        /* <DEDUP_REMOVED lines=58> */
[----:B------:R-:W-:-:S03]  /*b790*/  FMNMX.FTZ R7, R42, R7, !PT ;  /* 0x000000072a077209 */ /* 0x000fc60007810000 */
[----:B------:R-:W1:Y:S04]  /*b7a0*/  SHFL.BFLY PT, R5, R6, 0x2, 0x1f ;  /* 0x0c401f0006057f89 */ /* 0x000e6800000e0000 */
[----:B------:R-:W2:Y:S01]  /*b7b0*/  SHFL.BFLY PT, R4, R7, 0x2, 0x1f ;  /* 0x0c401f0007047f89 */ /* 0x000ea200000e0000 */
[----:B-1----:R-:W-:Y:S02]  /*b7c0*/  FMNMX.FTZ R5, R6, R5, !PT ;  /* 0x0000000506057209 */ /* 0x002fe40007810000 */
[----:B--2---:R-:W-:-:S03]  /*b7d0*/  FMNMX.FTZ R4, R7, R4, !PT ;  /* 0x0000000407047209 */ /* 0x004fc60007810000 */
[----:B------:R-:W1:Y:S04]  /*b7e0*/  SHFL.BFLY PT, R34, R5, 0x1, 0x1f ;  /* 0x0c201f0005227f89 */ /* 0x000e6800000e0000 */
[----:B------:R-:W2:Y:S01]  /*b7f0*/  SHFL.BFLY PT, R33, R4, 0x1, 0x1f ;  /* 0x0c201f0004217f89 */ /* 0x000ea200000e0000 */
[----:B-1----:R-:W-:-:S04]  /*b800*/  FMNMX.FTZ R34, R5, R34, !PT ;  /* 0x0000002205227209 */ /* 0x002fc80007810000 */
[C---:B------:R-:W-:Y:S01]  /*b810*/  FSETP.NEU.FTZ.AND P2, PT, R34.reuse, -INF , PT ;  /* 0xff8000002200780b */ /* 0x040fe20003f5d000 */
[----:B------:R-:W-:Y:S01]  /*b820*/  FMUL.FTZ R60, R34, c[0x0][0x23c] ;  /* 0x00008f00223c7a20 */ /* 0x000fe20000410000 */
[----:B--2---:R-:W-:Y:S02]  /*b830*/  FMNMX.FTZ R33, R4, R33, !PT ;  /* 0x0000002104217209 */ /* 0x004fe40007810000 */
[----:B------:R-:W-:Y:S02]  /*b840*/  FSEL R5, R34, RZ, P2 ;  /* 0x000000ff22057208 */ /* 0x000fe40001000000 */
[----:B------:R-:W-:Y:S02]  /*b850*/  FSEL R60, R60, RZ, P2 ;  /* 0x000000ff3c3c7208 */ /* 0x000fe40001000000 */
[----:B------:R-:W-:Y:S01]  /*b860*/  FSETP.NEU.FTZ.AND P1, PT, R33, -INF , PT ;  /* 0xff8000002100780b */ /* 0x000fe20003f3d000 */
[----:B------:R-:W-:Y:S02]  /*b870*/  FADD.FTZ R4, R132, -R5 ;  /* 0x8000000584047221 */ /* 0x000fe40000010000 */
[----:B------:R-:W-:Y:S01]  /*b880*/  FFMA.FTZ R32, R51, c[0x0][0x23c], -R60 ;  /* 0x00008f0033207a23 */ /* 0x000fe2000001083c */
[C---:B------:R-:W-:Y:S01]  /*b890*/  FSEL R6, R33.reuse, RZ, P1 ;  /* 0x000000ff21067208 */ /* 0x040fe20000800000 */
[----:B------:R-:W-:-:S02]  /*b8a0*/  FMUL.FTZ R51, R33, c[0x0][0x23c] ;  /* 0x00008f0021337a20 */ /* 0x000fc40000410000 */
[----:B------:R-:W-:Y:S02]  /*b8b0*/  FFMA.FTZ R31, R47, c[0x0][0x23c], -R60 ;  /* 0x00008f002f1f7a23 */ /* 0x000fe4000001083c */
[----:B------:R-:W-:Y:S01]  /*b8c0*/  FADD.FTZ R6, R3, -R6 ;  /* 0x8000000603067221 */ /* 0x000fe20000010000 */
[----:B------:R-:W-:Y:S01]  /*b8d0*/  FSEL R51, R51, RZ, P1 ;  /* 0x000000ff33337208 */ /* 0x000fe20000800000 */
[--C-:B------:R-:W-:Y:S01]  /*b8e0*/  FFMA.FTZ R30, R45, c[0x0][0x23c], -R60.reuse ;  /* 0x00008f002d1e7a23 */ /* 0x100fe2000001083c */
[----:B------:R-:W-:Y:S01]  /*b8f0*/  MUFU.EX2 R32, R32 ;  /* 0x0000002000207308 */ /* 0x000fe20000000800 */
[----:B------:R-:W-:Y:S01]  /*b900*/  FFMA.FTZ R29, R29, c[0x0][0x23c], -R60 ;  /* 0x00008f001d1d7a23 */ /* 0x000fe2000001083c */
[----:B------:R-:W-:Y:S01]  /*b910*/  LDSM.16.MT88.4 R44, [R198+0x10800] ;  /* 0x01080000c62c783b */ /* 0x000fe20000004200 */
[--C-:B------:R-:W-:Y:S02]  /*b920*/  FFMA.FTZ R28, R26, c[0x0][0x23c], -R51.reuse ;  /* 0x00008f001a1c7a23 */ /* 0x100fe40000010833 */
[----:B------:R-:W-:-:S02]  /*b930*/  FFMA.FTZ R2, R2, c[0x0][0x23c], -R51 ;  /* 0x00008f0002027a23 */ /* 0x000fc40000010833 */
[--C-:B------:R-:W-:Y:S01]  /*b940*/  FFMA.FTZ R0, R0, c[0x0][0x23c], -R51.reuse ;  /* 0x00008f0000007a23 */ /* 0x100fe20000010833 */
[----:B------:R-:W1:Y:S01]  /*b950*/  MUFU.EX2 R31, R31 ;  /* 0x0000001f001f7308 */ /* 0x000e620000000800 */
[----:B------:R-:W-:Y:S02]  /*b960*/  FFMA.FTZ R35, R38, c[0x0][0x23c], -R51 ;  /* 0x00008f0026237a23 */ /* 0x000fe40000010833 */
[----:B------:R-:W-:Y:S02]  /*b970*/  FMUL.FTZ R40, R4, c[0x0][0x23c] ;  /* 0x00008f0004287a20 */ /* 0x000fe40000410000 */
[----:B------:R-:W-:Y:S02]  /*b980*/  FMUL.FTZ R3, R6, c[0x0][0x23c] ;  /* 0x00008f0006037a20 */ /* 0x000fe40000410000 */
[--C-:B------:R-:W-:Y:S01]  /*b990*/  FFMA.FTZ R55, R23, c[0x0][0x23c], -R60.reuse ;  /* 0x00008f0017377a23 */ /* 0x100fe2000001083c */
[----:B------:R-:W-:Y:S01]  /*b9a0*/  MUFU.EX2 R30, R30 ;  /* 0x0000001e001e7308 */ /* 0x000fe20000000800 */
[----:B------:R-:W-:-:S02]  /*b9b0*/  FFMA.FTZ R62, R21, c[0x0][0x23c], -R60 ;  /* 0x00008f00153e7a23 */ /* 0x000fc4000001083c */
[--C-:B------:R-:W-:Y:S02]  /*b9c0*/  FFMA.FTZ R64, R22, c[0x0][0x23c], -R51.reuse ;  /* 0x00008f0016407a23 */ /* 0x100fe40000010833 */
[--C-:B------:R-:W-:Y:S02]  /*b9d0*/  FFMA.FTZ R63, R20, c[0x0][0x23c], -R51.reuse ;  /* 0x00008f00143f7a23 */ /* 0x100fe40000010833 */
[----:B------:R-:W-:Y:S01]  /*b9e0*/  LDSM.16.MT88.4 R20, [R198+0xc800] ;  /* 0x00c80000c614783b */ /* 0x000fe20000004200 */
[----:B------:R-:W2:Y:S01]  /*b9f0*/  MUFU.EX2 R29, R29 ;  /* 0x0000001d001d7308 */ /* 0x000ea20000000800 */
[----:B-1----:R-:W-:Y:S01]  /*ba00*/  F2FP.BF16.PACK_AB R4, R31, R32 ;  /* 0x000000201f04723e */ /* 0x002fe200000010ff */
[--C-:B------:R-:W-:Y:S02]  /*ba10*/  FFMA.FTZ R54, R27, c[0x0][0x23c], -R60.reuse ;  /* 0x00008f001b367a23 */ /* 0x100fe4000001083c */
[----:B------:R-:W-:Y:S02]  /*ba20*/  FFMA.FTZ R61, R25, c[0x0][0x23c], -R60 ;  /* 0x00008f00193d7a23 */ /* 0x000fe4000001083c */
[----:B------:R-:W-:-:S02]  /*ba30*/  FFMA.FTZ R65, R24, c[0x0][0x23c], -R51 ;  /* 0x00008f0018417a23 */ /* 0x000fc40000010833 */
[----:B------:R-:W-:Y:S01]  /*ba40*/  MUFU.EX2 R28, R28 ;  /* 0x0000001c001c7308 */ /* 0x000fe20000000800 */
[--C-:B------:R-:W-:Y:S01]  /*ba50*/  FFMA.FTZ R66, R36, c[0x0][0x23c], -R51.reuse ;  /* 0x00008f0024427a23 */ /* 0x100fe20000010833 */
[----:B------:R-:W-:Y:S01]  /*ba60*/  LDSM.16.MT88.4 R24, [R200+0xc800] ;  /* 0x00c80000c818783b */ /* 0x000fe20000004200 */
[--C-:B------:R-:W-:Y:S02]  /*ba70*/  FFMA.FTZ R67, R37, c[0x0][0x23c], -R60.reuse ;  /* 0x00008f0025437a23 */ /* 0x100fe4000001083c */
[----:B------:R-:W-:Y:S02]  /*ba80*/  FFMA.FTZ R132, R39, c[0x0][0x23c], -R60 ;  /* 0x00008f0027847a23 */ /* 0x000fe4000001083c */
[----:B------:R-:W-:Y:S01]  /*ba90*/  LDSM.16.MT88.4 R36, [R197+0x10800] ;  /* 0x01080000c524783b */ /* 0x000fe20000004200 */
[----:B------:R-:W1:Y:S01]  /*baa0*/  MUFU.EX2 R2, R2 ;  /* 0x0000000200027308 */ /* 0x000e620000000800 */
[----:B--2---:R-:W-:Y:S01]  /*bab0*/  F2FP.BF16.PACK_AB R6, R29, R30 ;  /* 0x0000001e1d06723e */ /* 0x004fe200000010ff */
[----:B------:R-:W-:-:S02]  /*bac0*/  FFMA.FTZ R142, R56, c[0x0][0x23c], -R51 ;  /* 0x00008f00388e7a23 */ /* 0x000fc40000010833 */
[--C-:B------:R-:W-:Y:S01]  /*bad0*/  FFMA.FTZ R135, R227, c[0x0][0x23c], -R60.reuse ;  /* 0x00008f00e3877a23 */ /* 0x100fe2000001083c */
[----:B------:R-:W-:Y:S01]  /*bae0*/  LDSM.16.MT88.4 R56, [R197+0x11000] ;  /* 0x01100000c538783b */ /* 0x000fe20000004200 */
[--C-:B------:R-:W-:Y:S02]  /*baf0*/  FFMA.FTZ R134, R187, c[0x0][0x23c], -R60.reuse ;  /* 0x00008f00bb867a23 */ /* 0x100fe4000001083c */
[----:B------:R-:W-:Y:S01]  /*bb00*/  MUFU.EX2 R0, R0 ;  /* 0x0000000000007308 */ /* 0x000fe20000000800 */
[--C-:B------:R-:W-:Y:S02]  /*bb10*/  FFMA.FTZ R137, R180, c[0x0][0x23c], -R51.reuse ;  /* 0x00008f00b4897a23 */ /* 0x100fe40000010833 */
[--C-:B------:R-:W-:Y:S02]  /*bb20*/  FFMA.FTZ R140, R178, c[0x0][0x23c], -R51.reuse ;  /* 0x00008f00b28c7a23 */ /* 0x100fe40000010833 */
[----:B------:R-:W-:Y:S02]  /*bb30*/  FFMA.FTZ R139, R148, c[0x0][0x23c], -R51 ;  /* 0x00008f00948b7a23 */ /* 0x000fe40000010833 */
[--C-:B------:R-:W-:Y:S01]  /*bb40*/  FFMA.FTZ R143, R185, c[0x0][0x23c], -R60.reuse ;  /* 0x00008f00b98f7a23 */ /* 0x100fe2000001083c */
[----:B------:R-:W2:Y:S01]  /*bb50*/  MUFU.EX2 R35, R35 ;  /* 0x0000002300237308 */ /* 0x000ea20000000800 */
[----:B-1----:R-:W-:Y:S01]  /*bb60*/  F2FP.BF16.PACK_AB R5, R2, R28 ;  /* 0x0000001c0205723e */ /* 0x002fe200000010ff */
[----:B------:R-:W-:-:S02]  /*bb70*/  FFMA.FTZ R148, R183, c[0x0][0x23c], -R60 ;  /* 0x00008f00b7947a23 */ /* 0x000fc4000001083c */
[--C-:B------:R-:W-:Y:S02]  /*bb80*/  FFMA.FTZ R150, R181, c[0x0][0x23c], -R60.reuse ;  /* 0x00008f00b5967a23 */ /* 0x100fe4000001083c */
[--C-:B------:R-:W-:Y:S02]  /*bb90*/  FFMA.FTZ R147, R179, c[0x0][0x23c], -R60.reuse ;  /* 0x00008f00b3937a23 */ /* 0x100fe4000001083c */
[----:B------:R-:W1:Y:S01]  /*bba0*/  MUFU.EX2 R40, R40 ;  /* 0x0000002800287308 */ /* 0x000e620000000800 */
[--C-:B------:R-:W-:Y:S02]  /*bbb0*/  FFMA.FTZ R151, R176, c[0x0][0x23c], -R51.reuse ;  /* 0x00008f00b0977a23 */ /* 0x100fe40000010833 */
[--C-:B------:R-:W-:Y:S02]  /*bbc0*/  FFMA.FTZ R160, R160, c[0x0][0x23c], -R51.reuse ;  /* 0x00008f00a0a07a23 */ /* 0x100fe40000010833 */
[--C-:B------:R-:W-:Y:S02]  /*bbd0*/  FFMA.FTZ R155, R174, c[0x0][0x23c], -R51.reuse ;  /* 0x00008f00ae9b7a23 */ /* 0x100fe40000010833 */
[----:B------:R-:W-:Y:S01]  /*bbe0*/  FFMA.FTZ R162, R162, c[0x0][0x23c], -R51 ;  /* 0x00008f00a2a27a23 */ /* 0x000fe20000010833 */
[----:B------:R-:W3:Y:S01]  /*bbf0*/  MUFU.EX2 R3, R3 ;  /* 0x0000000300037308 */ /* 0x000ee20000000800 */
[----:B--2---:R-:W-:Y:S01]  /*bc00*/  F2FP.BF16.PACK_AB R7, R35, R0 ;  /* 0x000000002307723e */ /* 0x004fe200000010ff */
[----:B------:R-:W-:-:S02]  /*bc10*/  FFMA.FTZ R176, R169, c[0x0][0x23c], -R60 ;  /* 0x00008f00a9b07a23 */ /* 0x000fc4000001083c */
[--C-:B------:R-:W-:Y:S02]  /*bc20*/  FFMA.FTZ R159, R177, c[0x0][0x23c], -R60.reuse ;  /* 0x00008f00b19f7a23 */ /* 0x100fe4000001083c */
[----:B------:R-:W-:Y:S02]  /*bc30*/  FFMA.FTZ R174, R171, c[0x0][0x23c], -R60 ;  /* 0x00008f00abae7a23 */ /* 0x000fe4000001083c */
[-C--:B-1----:R-:W-:Y:S01]  /*bc40*/  FMUL.FTZ R128, R128, R40.reuse ;  /* 0x0000002880807220 */ /* 0x082fe20000410000 */
[----:B------:R-:W-:Y:S01]  /*bc50*/  MUFU.EX2 R54, R54 ;  /* 0x0000003600367308 */ /* 0x000fe20000000800 */
[-C--:B------:R-:W-:Y:S02]  /*bc60*/  FMUL.FTZ R129, R129, R40.reuse ;  /* 0x0000002881817220 */ /* 0x080fe40000410000 */
[-C--:B------:R-:W-:Y:S02]  /*bc70*/  FMUL.FTZ R68, R68, R40.reuse ;  /* 0x0000002844447220 */ /* 0x080fe40000410000 */
[----:B------:R-:W-:-:S02]  /*bc80*/  FMUL.FTZ R69, R69, R40 ;  /* 0x0000002845457220 */ /* 0x000fc40000410000 */
[-C--:B---3--:R-:W-:Y:S01]  /*bc90*/  FMUL.FTZ R130, R130, R3.reuse ;  /* 0x0000000382827220 */ /* 0x088fe20000410000 */
[----:B------:R-:W1:Y:S01]  /*bca0*/  MUFU.EX2 R61, R61 ;  /* 0x0000003d003d7308 */ /* 0x000e620000000800 */
[-C--:B------:R-:W-:Y:S02]  /*bcb0*/  FMUL.FTZ R131, R131, R3.reuse ;  /* 0x0000000383837220 */ /* 0x080fe40000410000 */
[-C--:B------:R-:W-:Y:S02]  /*bcc0*/  FMUL.FTZ R70, R70, R3.reuse ;  /* 0x0000000346467220 */ /* 0x080fe40000410000 */
[-C--:B------:R-:W-:Y:S02]  /*bcd0*/  FMUL.FTZ R71, R71, R3.reuse ;  /* 0x0000000347477220 */ /* 0x080fe40000410000 */
[-C--:B------:R-:W-:Y:S01]  /*bce0*/  FMUL.FTZ R72, R72, R40.reuse ;  /* 0x0000002848487220 */ /* 0x080fe20000410000 */
[----:B------:R-:W-:Y:S01]  /*bcf0*/  HMMA.16816.F32.BF16 R128, R4, R12, R128 ;  /* 0x0000000c0480723c */ /* 0x000fe20000041880 */
[----:B------:R-:W-:Y:S01]  /*bd00*/  FMUL.FTZ R73, R73, R40 ;  /* 0x0000002849497220 */ /* 0x000fe20000410000 */
[----:B------:R-:W-:Y:S01]  /*bd10*/  MUFU.EX2 R55, R55 ;  /* 0x0000003700377308 */ /* 0x000fe20000000800 */
[----:B------:R-:W-:-:S02]  /*bd20*/  FMUL.FTZ R74, R74, R3 ;  /* 0x000000034a4a7220 */ /* 0x000fc40000410000 */
[-C--:B------:R-:W-:Y:S02]  /*bd30*/  FMUL.FTZ R75, R75, R3.reuse ;  /* 0x000000034b4b7220 */ /* 0x080fe40000410000 */
[-C--:B------:R-:W-:Y:S01]  /*bd40*/  FMUL.FTZ R76, R76, R40.reuse ;  /* 0x000000284c4c7220 */ /* 0x080fe20000410000 */
[C---:B------:R-:W-:Y:S01]  /*bd50*/  HMMA.16816.F32.BF16 R68, R4.reuse, R14, R68 ;  /* 0x0000000e0444723c */ /* 0x040fe20000041844 */
[-C--:B------:R-:W-:Y:S01]  /*bd60*/  FMUL.FTZ R77, R77, R40.reuse ;  /* 0x000000284d4d7220 */ /* 0x080fe20000410000 */
[----:B------:R-:W2:Y:S01]  /*bd70*/  LDSM.16.MT88.4 R12, [R196+0xc000] ;  /* 0x00c00000c40c783b */ /* 0x000ea20000004200 */
[-C--:B------:R-:W-:Y:S01]  /*bd80*/  FMUL.FTZ R78, R78, R3.reuse ;  /* 0x000000034e4e7220 */ /* 0x080fe20000410000 */
[----:B------:R-:W-:Y:S01]  /*bd90*/  MUFU.EX2 R62, R62 ;  /* 0x0000003e003e7308 */ /* 0x000fe20000000800 */
[----:B------:R-:W-:Y:S02]  /*bda0*/  FMUL.FTZ R79, R79, R3 ;  /* 0x000000034f4f7220 */ /* 0x000fe40000410000 */
[-C--:B------:R-:W-:Y:S01]  /*bdb0*/  FMUL.FTZ R80, R80, R40.reuse ;  /* 0x0000002850507220 */ /* 0x080fe20000410000 */
[----:B------:R-:W-:Y:S01]  /*bdc0*/  HMMA.16816.F32.BF16 R72, R4, R8, R72 ;  /* 0x000000080448723c */ /* 0x000fe20000041848 */
[----:B------:R-:W-:-:S02]  /*bdd0*/  FMUL.FTZ R81, R81, R40 ;  /* 0x0000002851517220 */ /* 0x000fc40000410000 */
[-C--:B------:R-:W-:Y:S01]  /*bde0*/  FMUL.FTZ R82, R82, R3.reuse ;  /* 0x0000000352527220 */ /* 0x080fe20000410000 */
[----:B------:R-:W-:Y:S01]  /*bdf0*/  MUFU.EX2 R64, R64 ;  /* 0x0000004000407308 */ /* 0x000fe20000000800 */
[-C--:B------:R-:W-:Y:S02]  /*be00*/  FMUL.FTZ R83, R83, R3.reuse ;  /* 0x0000000353537220 */ /* 0x080fe40000410000 */
[-C--:B------:R-:W-:Y:S01]  /*be10*/  FMUL.FTZ R84, R84, R40.reuse ;  /* 0x0000002854547220 */ /* 0x080fe20000410000 */
[----:B------:R-:W-:Y:S01]  /*be20*/  HMMA.16816.F32.BF16 R76, R4, R10, R76 ;  /* 0x0000000a044c723c */ /* 0x000fe2000004184c */
[----:B------:R-:W3:Y:S01]  /*be30*/  LDSM.16.MT88.4 R8, [R200+0x10000] ;  /* 0x01000000c808783b */ /* 0x000ee20000004200 */
[----:B------:R-:W-:Y:S02]  /*be40*/  FMUL.FTZ R85, R85, R40 ;  /* 0x0000002855557220 */ /* 0x000fe40000410000 */
[-C--:B------:R-:W-:Y:S01]  /*be50*/  FMUL.FTZ R86, R86, R3.reuse ;  /* 0x0000000356567220 */ /* 0x080fe20000410000 */
[----:B------:R-:W4:Y:S01]  /*be60*/  MUFU.EX2 R65, R65 ;  /* 0x0000004100417308 */ /* 0x000f220000000800 */
[----:B------:R-:W-:-:S02]  /*be70*/  FMUL.FTZ R87, R87, R3 ;  /* 0x0000000357577220 */ /* 0x000fc40000410000 */
[-C--:B------:R-:W-:Y:S01]  /*be80*/  FMUL.FTZ R88, R88, R40.reuse ;  /* 0x0000002858587220 */ /* 0x080fe20000410000 */
[C---:B------:R-:W-:Y:S01]  /*be90*/  HMMA.16816.F32.BF16 R80, R4.reuse, R16, R80 ;  /* 0x000000100450723c */ /* 0x040fe20000041850 */
[-C--:B------:R-:W-:Y:S02]  /*bea0*/  FMUL.FTZ R89, R89, R40.reuse ;  /* 0x0000002859597220 */ /* 0x080fe40000410000 */
[-C--:B------:R-:W-:Y:S01]  /*beb0*/  FMUL.FTZ R90, R90, R3.reuse ;  /* 0x000000035a5a7220 */ /* 0x080fe20000410000 */
[----:B------:R-:W-:Y:S01]  /*bec0*/  MUFU.EX2 R63, R63 ;  /* 0x0000003f003f7308 */ /* 0x000fe20000000800 */
[-C--:B------:R-:W-:Y:S02]  /*bed0*/  FMUL.FTZ R91, R91, R3.reuse ;  /* 0x000000035b5b7220 */ /* 0x080fe40000410000 */
[-C--:B------:R-:W-:Y:S01]  /*bee0*/  FMUL.FTZ R92, R92, R40.reuse ;  /* 0x000000285c5c7220 */ /* 0x080fe20000410000 */
[----:B------:R-:W-:Y:S01]  /*bef0*/  HMMA.16816.F32.BF16 R84, R4, R18, R84 ;  /* 0x000000120454723c */ /* 0x000fe20000041854 */
[----:B------:R-:W-:Y:S01]  /*bf00*/  FMUL.FTZ R93, R93, R40 ;  /* 0x000000285d5d7220 */ /* 0x000fe20000410000 */
[----:B------:R-:W5:Y:S01]  /*bf10*/  LDSM.16.MT88.4 R16, [R198+0x10000] ;  /* 0x01000000c610783b */ /* 0x000f620000004200 */
[-C--:B------:R-:W-:Y:S01]  /*bf20*/  FMUL.FTZ R94, R94, R3.reuse ;  /* 0x000000035e5e7220 */ /* 0x080fe20000410000 */
[----:B------:R-:W1:Y:S01]  /*bf30*/  MUFU.EX2 R66, R66 ;  /* 0x0000004200427308 */ /* 0x000e620000000800 */
[----:B------:R-:W-:-:S02]  /*bf40*/  FMUL.FTZ R95, R95, R3 ;  /* 0x000000035f5f7220 */ /* 0x000fc40000410000 */
[-C--:B------:R-:W-:Y:S01]  /*bf50*/  FMUL.FTZ R96, R96, R40.reuse ;  /* 0x0000002860607220 */ /* 0x080fe20000410000 */
[C---:B--2---:R-:W-:Y:S01]  /*bf60*/  HMMA.16816.F32.BF16 R88, R4.reuse, R12, R88 ;  /* 0x0000000c0458723c */ /* 0x044fe20000041858 */
[-C--:B------:R-:W-:Y:S02]  /*bf70*/  FMUL.FTZ R97, R97, R40.reuse ;  /* 0x0000002861617220 */ /* 0x080fe40000410000 */
[-C--:B------:R-:W-:Y:S01]  /*bf80*/  FMUL.FTZ R98, R98, R3.reuse ;  /* 0x0000000362627220 */ /* 0x080fe20000410000 */
[----:B------:R-:W-:Y:S01]  /*bf90*/  MUFU.EX2 R67, R67 ;  /* 0x0000004300437308 */ /* 0x000fe20000000800 */
[-C--:B------:R-:W-:Y:S02]  /*bfa0*/  FMUL.FTZ R99, R99, R3.reuse ;  /* 0x0000000363637220 */ /* 0x080fe40000410000 */
[-C--:B------:R-:W-:Y:S01]  /*bfb0*/  FMUL.FTZ R100, R100, R40.reuse ;  /* 0x0000002864647220 */ /* 0x080fe20000410000 */
[----:B------:R-:W-:Y:S01]  /*bfc0*/  HMMA.16816.F32.BF16 R92, R4, R14, R92 ;  /* 0x0000000e045c723c */ /* 0x000fe2000004185c */
[----:B------:R-:W-:Y:S01]  /*bfd0*/  FMUL.FTZ R101, R101, R40 ;  /* 0x0000002865657220 */ /* 0x000fe20000410000 */
[----:B------:R-:W2:Y:S01]  /*bfe0*/  LDSM.16.MT88.4 R12, [R197+0x10000] ;  /* 0x01000000c50c783b */ /* 0x000ea20000004200 */
[-C--:B------:R-:W-:Y:S01]  /*bff0*/  FMUL.FTZ R102, R102, R3.reuse ;  /* 0x0000000366667220 */ /* 0x080fe20000410000 */
[----:B------:R-:W1:Y:S01]  /*c000*/  MUFU.EX2 R132, R132 ;  /* 0x0000008400847308 */ /* 0x000e620000000800 */
[----:B------:R-:W-:-:S02]  /*c010*/  FMUL.FTZ R103, R103, R3 ;  /* 0x0000000367677220 */ /* 0x000fc40000410000 */
[-C--:B------:R-:W-:Y:S01]  /*c020*/  FMUL.FTZ R104, R104, R40.reuse ;  /* 0x0000002868687220 */ /* 0x080fe20000410000 */
[C---:B---3--:R-:W-:Y:S01]  /*c030*/  HMMA.16816.F32.BF16 R96, R4.reuse, R8, R96 ;  /* 0x000000080460723c */ /* 0x048fe20000041860 */
[-C--:B------:R-:W-:Y:S02]  /*c040*/  FMUL.FTZ R105, R105, R40.reuse ;  /* 0x0000002869697220 */ /* 0x080fe40000410000 */
[-C--:B------:R-:W-:Y:S01]  /*c050*/  FMUL.FTZ R106, R106, R3.reuse ;  /* 0x000000036a6a7220 */ /* 0x080fe20000410000 */
[----:B------:R-:W-:Y:S01]  /*c060*/  MUFU.EX2 R135, R135 ;  /* 0x0000008700877308 */ /* 0x000fe20000000800 */
[----:B------:R-:W-:Y:S02]  /*c070*/  FMUL.FTZ R107, R107, R3 ;  /* 0x000000036b6b7220 */ /* 0x000fe40000410000 */
[-C--:B------:R-:W-:Y:S01]  /*c080*/  FMUL.FTZ R124, R124, R40.reuse ;  /* 0x000000287c7c7220 */ /* 0x080fe20000410000 */
[----:B------:R-:W-:Y:S01]  /*c090*/  HMMA.16816.F32.BF16 R100, R4, R10, R100 ;  /* 0x0000000a0464723c */ /* 0x000fe20000041864 */
[----:B------:R-:W3:Y:S01]  /*c0a0*/  LDSM.16.MT88.4 R8, [R196+0x10000] ;  /* 0x01000000c408783b */ /* 0x000ee20000004200 */
[----:B------:R-:W-:-:S02]  /*c0b0*/  FMUL.FTZ R125, R125, R40 ;  /* 0x000000287d7d7220 */ /* 0x000fc40000410000 */
[-C--:B------:R-:W-:Y:S01]  /*c0c0*/  FMUL.FTZ R126, R126, R3.reuse ;  /* 0x000000037e7e7220 */ /* 0x080fe20000410000 */
[----:B------:R-:W-:Y:S01]  /*c0d0*/  MUFU.EX2 R134, R134 ;  /* 0x0000008600867308 */ /* 0x000fe20000000800 */
[-C--:B------:R-:W-:Y:S02]  /*c0e0*/  FMUL.FTZ R127, R127, R3.reuse ;  /* 0x000000037f7f7220 */ /* 0x080fe40000410000 */
[-C--:B------:R-:W-:Y:S01]  /*c0f0*/  FMUL.FTZ R108, R108, R40.reuse ;  /* 0x000000286c6c7220 */ /* 0x080fe20000410000 */
[----:B-----5:R-:W-:Y:S01]  /*c100*/  HMMA.16816.F32.BF16 R104, R4, R16, R104 ;  /* 0x000000100468723c */ /* 0x020fe20000041868 */
[----:B------:R-:W-:Y:S02]  /*c110*/  FMUL.FTZ R109, R109, R40 ;  /* 0x000000286d6d7220 */ /* 0x000fe40000410000 */
[-C--:B------:R-:W-:Y:S01]  /*c120*/  FMUL.FTZ R110, R110, R3.reuse ;  /* 0x000000036e6e7220 */ /* 0x080fe20000410000 */
[----:B------:R-:W-:Y:S01]  /*c130*/  MUFU.EX2 R137, R137 ;  /* 0x0000008900897308 */ /* 0x000fe20000000800 */
[----:B------:R-:W-:-:S02]  /*c140*/  FMUL.FTZ R111, R111, R3 ;  /* 0x000000036f6f7220 */ /* 0x000fc40000410000 */
[-C--:B------:R-:W-:Y:S01]  /*c150*/  FMUL.FTZ R112, R112, R40.reuse ;  /* 0x0000002870707220 */ /* 0x080fe20000410000 */
[C---:B------:R-:W-:Y:S01]  /*c160*/  HMMA.16816.F32.BF16 R124, R4.reuse, R18, R124 ;  /* 0x00000012047c723c */ /* 0x040fe2000004187c */
[-C--:B------:R-:W-:Y:S01]  /*c170*/  FMUL.FTZ R113, R113, R40.reuse ;  /* 0x0000002871717220 */ /* 0x080fe20000410000 */
[----:B------:R-:W5:Y:S01]  /*c180*/  LDSM.16.MT88.4 R16, [R197+0xc800] ;  /* 0x00c80000c510783b */ /* 0x000f620000004200 */
[-C--:B------:R-:W-:Y:S01]  /*c190*/  FMUL.FTZ R114, R114, R3.reuse ;  /* 0x0000000372727220 */ /* 0x080fe20000410000 */
[----:B------:R-:W1:Y:S01]  /*c1a0*/  MUFU.EX2 R140, R140 ;  /* 0x0000008c008c7308 */ /* 0x000e620000000800 */
[----:B------:R-:W-:Y:S02]  /*c1b0*/  FMUL.FTZ R115, R115, R3 ;  /* 0x0000000373737220 */ /* 0x000fe40000410000 */
[-C--:B------:R-:W-:Y:S01]  /*c1c0*/  FMUL.FTZ R120, R120, R40.reuse ;  /* 0x0000002878787220 */ /* 0x080fe20000410000 */
[----:B--2---:R-:W-:Y:S01]  /*c1d0*/  HMMA.16816.F32.BF16 R108, R4, R12, R108 ;  /* 0x0000000c046c723c */ /* 0x004fe2000004186c */
[----:B------:R-:W-:-:S02]  /*c1e0*/  FMUL.FTZ R121, R121, R40 ;  /* 0x0000002879797220 */ /* 0x000fc40000410000 */
[-C--:B------:R-:W-:Y:S01]  /*c1f0*/  FMUL.FTZ R122, R122, R3.reuse ;  /* 0x000000037a7a7220 */ /* 0x080fe20000410000 */
[----:B------:R-:W-:Y:S01]  /*c200*/  MUFU.EX2 R139, R139 ;  /* 0x0000008b008b7308 */ /* 0x000fe20000000800 */
[-C--:B------:R-:W-:Y:S02]  /*c210*/  FMUL.FTZ R123, R123, R3.reuse ;  /* 0x000000037b7b7220 */ /* 0x080fe40000410000 */
[-C--:B------:R-:W-:Y:S01]  /*c220*/  FMUL.FTZ R116, R116, R40.reuse ;  /* 0x0000002874747220 */ /* 0x080fe20000410000 */
[----:B------:R-:W-:Y:S01]  /*c230*/  HMMA.16816.F32.BF16 R112, R4, R14, R112 ;  /* 0x0000000e0470723c */ /* 0x000fe20000041870 */
[----:B------:R-:W2:Y:S01]  /*c240*/  LDSM.16.MT88.4 R12, [R196+0xc800] ;  /* 0x00c80000c40c783b */ /* 0x000ea20000004200 */
[----:B------:R-:W-:Y:S02]  /*c250*/  FMUL.FTZ R117, R117, R40 ;  /* 0x0000002875757220 */ /* 0x000fe40000410000 */
[-C--:B------:R-:W-:Y:S01]  /*c260*/  FMUL.FTZ R118, R118, R3.reuse ;  /* 0x0000000376767220 */ /* 0x080fe20000410000 */
[----:B------:R-:W1:Y:S01]  /*c270*/  MUFU.EX2 R142, R142 ;  /* 0x0000008e008e7308 */ /* 0x000e620000000800 */
[----:B------:R-:W-:-:S02]  /*c280*/  FMUL.FTZ R119, R119, R3 ;  /* 0x0000000377777220 */ /* 0x000fc40000410000 */
[C---:B---3--:R-:W-:Y:S01]  /*c290*/  HMMA.16816.F32.BF16 R120, R4.reuse, R8, R120 ;  /* 0x000000080478723c */ /* 0x048fe20000041878 */
[--C-:B------:R-:W-:Y:S02]  /*c2a0*/  FFMA.FTZ R163, R175, c[0x0][0x23c], -R60.reuse ;  /* 0x00008f00afa37a23 */ /* 0x100fe4000001083c */
[--C-:B------:R-:W-:Y:S02]  /*c2b0*/  FFMA.FTZ R169, R170, c[0x0][0x23c], -R51.reuse ;  /* 0x00008f00aaa97a23 */ /* 0x100fe40000010833 */
[----:B------:R-:W3:Y:S01]  /*c2c0*/  MUFU.EX2 R143, R143 ;  /* 0x0000008f008f7308 */ /* 0x000ee20000000800 */
[----:B------:R-:W-:Y:S02]  /*c2d0*/  FFMA.FTZ R168, R168, c[0x0][0x23c], -R51 ;  /* 0x00008f00a8a87a23 */ /* 0x000fe40000010833 */
[----:B------:R-:W-:Y:S01]  /*c2e0*/  HMMA.16816.F32.BF16 R116, R4, R10, R116 ;  /* 0x0000000a0474723c */ /* 0x000fe20000041874 */
[----:B------:R-:W2:Y:S01]  /*c2f0*/  LDSM.16.MT88.4 R8, [R200+0x10800] ;  /* 0x01080000c808783b */ /* 0x000ea20000004200 */
[----:B------:R-:W-:-:S02]  /*c300*/  FFMA.FTZ R161, R161, c[0x0][0x23c], -R60 ;  /* 0x00008f00a1a17a23 */ /* 0x000fc4000001083c */
[--C-:B------:R-:W-:Y:S01]  /*c310*/  FFMA.FTZ R156, R156, c[0x0][0x23c], -R51.reuse ;  /* 0x00008f009c9c7a23 */ /* 0x100fe20000010833 */
[----:B------:R-:W2:Y:S01]  /*c320*/  MUFU.EX2 R148, R148 ;  /* 0x0000009400947308 */ /* 0x000ea20000000800 */
[--C-:B------:R-:W-:Y:S01]  /*c330*/  FFMA.FTZ R154, R154, c[0x0][0x23c], -R51.reuse ;  /* 0x00008f009a9a7a23 */ /* 0x100fe20000010833 */
[----:B-1----:R-:W-:Y:S01]  /*c340*/  F2FP.BF16.PACK_AB R4, R61, R54 ;  /* 0x000000363d04723e */ /* 0x002fe200000010ff */
[--C-:B------:R-:W-:Y:S01]  /*c350*/  FFMA.FTZ R149, R149, c[0x0][0x23c], -R60.reuse ;  /* 0x00008f0095957a23 */ /* 0x100fe2000001083c */
[----:B----4-:R-:W-:Y:S01]  /*c360*/  F2FP.BF16.PACK_AB R5, R65, R64 ;  /* 0x000000404105723e */ /* 0x010fe200000010ff */
[----:B------:R-:W-:Y:S01]  /*c370*/  FFMA.FTZ R145, R145, c[0x0][0x23c], -R60 ;  /* 0x00008f0091917a23 */ /* 0x000fe2000001083c */
[----:B------:R-:W-:Y:S01]  /*c380*/  F2FP.BF16.PACK_AB R6, R62, R55 ;  /* 0x000000373e06723e */ /* 0x000fe200000010ff */
[--C-:B------:R-:W-:Y:S01]  /*c390*/  FFMA.FTZ R144, R144, c[0x0][0x23c], -R51.reuse ;  /* 0x00008f0090907a23 */ /* 0x100fe20000010833 */
[----:B------:R-:W-:Y:S01]  /*c3a0*/  F2FP.BF16.PACK_AB R7, R66, R63 ;  /* 0x0000003f4207723e */ /* 0x000fe200000010ff */
[----:B------:R-:W1:Y:S01]  /*c3b0*/  MUFU.EX2 R150, R150 ;  /* 0x0000009600967308 */ /* 0x000e620000000800 */
[----:B------:R-:W-:-:S02]  /*c3c0*/  FFMA.FTZ R138, R138, c[0x0][0x23c], -R51 ;  /* 0x00008f008a8a7a23 */ /* 0x000fc40000010833 */
[----:B------:R-:W-:Y:S02]  /*c3d0*/  FFMA.FTZ R136, R136, c[0x0][0x23c], -R51 ;  /* 0x00008f0088887a23 */ /* 0x000fe40000010833 */
[----:B------:R-:W-:Y:S01]  /*c3e0*/  FFMA.FTZ R32, R235, R40, R32 ;  /* 0x00000028eb207223 */ /* 0x000fe20000010020 */
[C---:B------:R-:W-:Y:S01]  /*c3f0*/  HMMA.16816.F32.BF16 R72, R4.reuse, R20, R72 ;  /* 0x000000140448723c */ /* 0x040fe20000041848 */
[----:B------:R-:W-:Y:S01]  /*c400*/  FFMA.FTZ R3, R233, R3, R28 ;  /* 0x00000003e9037223 */ /* 0x000fe2000001001c */
[----:B------:R-:W4:Y:S01]  /*c410*/  MUFU.EX2 R147, R147 ;  /* 0x0000009300937308 */ /* 0x000f220000000800 */
[----:B------:R-:W-:Y:S02]  /*c420*/  FADD.FTZ R31, R31, R32 ;  /* 0x000000201f1f7221 */ /* 0x000fe40000010000 */
[----:B------:R-:W-:Y:S02]  /*c430*/  FADD.FTZ R3, R2, R3 ;  /* 0x0000000302037221 */ /* 0x000fe40000010000 */
[----:B------:R-:W-:Y:S01]  /*c440*/  FADD.FTZ R30, R30, R31 ;  /* 0x0000001f1e1e7221 */ /* 0x000fe20000010000 */
[----:B------:R-:W-:Y:S01]  /*c450*/  HMMA.16816.F32.BF16 R76, R4, R22, R76 ;  /* 0x00000016044c723c */ /* 0x000fe2000004184c */
[----:B------:R-:W1:Y:S01]  /*c460*/  LDSM.16.MT88.4 R20, [R196+0x10800] ;  /* 0x01080000c414783b */ /* 0x000e620000004200 */
[----:B------:R-:W-:Y:S01]  /*c470*/  MUFU.EX2 R151, R151 ;  /* 0x0000009700977308 */ /* 0x000fe20000000800 */
[----:B------:R-:W-:-:S02]  /*c480*/  FADD.FTZ R0, R0, R3 ;  /* 0x0000000300007221 */ /* 0x000fc40000010000 */
[----:B------:R-:W-:Y:S02]  /*c490*/  FADD.FTZ R29, R29, R30 ;  /* 0x0000001e1d1d7221 */ /* 0x000fe40000010000 */
[----:B------:R-:W-:Y:S01]  /*c4a0*/  FADD.FTZ R35, R35, R0 ;  /* 0x0000000023237221 */ /* 0x000fe20000010000 */
[C---:B-----5:R-:W-:Y:S01]  /*c4b0*/  HMMA.16816.F32.BF16 R80, R4.reuse, R16, R80 ;  /* 0x000000100450723c */ /* 0x060fe20000041850 */
[----:B------:R-:W-:Y:S01]  /*c4c0*/  FADD.FTZ R0, R54, R29 ;  /* 0x0000001d36007221 */ /* 0x000fe20000010000 */
[----:B------:R-:W5:Y:S01]  /*c4d0*/  MUFU.EX2 R160, R160 ;  /* 0x000000a000a07308 */ /* 0x000f620000000800 */
        /* <DEDUP_REMOVED lines=9> */
[C---:B--2---:R-:W-:Y:S01]  /*c570*/  HMMA.16816.F32.BF16 R88, R4.reuse, R12, R88 ;  /* 0x0000000c0458723c */ /* 0x044fe20000041858 */
[----:B------:R-:W-:Y:S01]  /*c580*/  FADD.FTZ R66, R66, R63 ;  /* 0x0000003f42427221 */ /* 0x000fe20000010000 */
[----:B------:R-:W2:Y:S06]  /*c590*/  MUFU.EX2 R162, R162 ;  /* 0x000000a200a27308 */ /* 0x000eac0000000800 */
[C---:B------:R-:W-:Y:S01]  /*c5a0*/  HMMA.16816.F32.BF16 R92, R4.reuse, R14, R92 ;  /* 0x0000000e045c723c */ /* 0x040fe2000004185c */
[----:B------:R-:W1:Y:S01]  /*c5b0*/  LDSM.16.MT88.4 R12, [R197+0xd000] ;  /* 0x00d00000c50c783b */ /* 0x000e620000004200 */
[----:B------:R-:W-:Y:S06]  /*c5c0*/  MUFU.EX2 R159, R159 ;  /* 0x0000009f009f7308 */ /* 0x000fec0000000800 */
[C---:B------:R-:W-:Y:S02]  /*c5d0*/  HMMA.16816.F32.BF16 R96, R4.reuse, R8, R96 ;  /* 0x000000080460723c */ /* 0x040fe40000041860 */
[----:B------:R-:W-:Y:S06]  /*c5e0*/  MUFU.EX2 R174, R174 ;  /* 0x000000ae00ae7308 */ /* 0x000fec0000000800 */
[C---:B------:R-:W-:Y:S01]  /*c5f0*/  HMMA.16816.F32.BF16 R100, R4.reuse, R10, R100 ;  /* 0x0000000a0464723c */ /* 0x040fe20000041864 */
[----:B------:R-:W1:Y:S01]  /*c600*/  LDSM.16.MT88.4 R8, [R196+0xd000] ;  /* 0x00d00000c408783b */ /* 0x000e620000004200 */
[----:B------:R-:W-:Y:S06]  /*c610*/  MUFU.EX2 R163, R163 ;  /* 0x000000a300a37308 */ /* 0x000fec0000000800 */
[C---:B------:R-:W-:Y:S02]  /*c620*/  HMMA.16816.F32.BF16 R104, R4.reuse, R44, R104 ;  /* 0x0000002c0468723c */ /* 0x040fe40000041868 */
[----:B------:R-:W-:Y:S06]  /*c630*/  MUFU.EX2 R176, R176 ;  /* 0x000000b000b07308 */ /* 0x000fec0000000800 */
[C---:B------:R-:W-:Y:S01]  /*c640*/  HMMA.16816.F32.BF16 R124, R4.reuse, R46, R124 ;  /* 0x0000002e047c723c */ /* 0x040fe2000004187c */
[----:B------:R-:W2:Y:S01]  /*c650*/  LDSM.16.MT88.4 R44, [R198+0x11000] ;  /* 0x01100000c62c783b */ /* 0x000ea20000004200 */
[----:B------:R-:W1:Y:S06]  /*c660*/  MUFU.EX2 R169, R169 ;  /* 0x000000a900a97308 */ /* 0x000e6c0000000800 */
[C---:B------:R-:W-:Y:S02]  /*c670*/  HMMA.16816.F32.BF16 R108, R4.reuse, R36, R108 ;  /* 0x00000024046c723c */ /* 0x040fe4000004186c */
[----:B------:R-:W1:Y:S06]  /*c680*/  MUFU.EX2 R168, R168 ;  /* 0x000000a800a87308 */ /* 0x000e6c0000000800 */
[C---:B------:R-:W-:Y:S01]  /*c690*/  HMMA.16816.F32.BF16 R112, R4.reuse, R38, R112 ;  /* 0x000000260470723c */ /* 0x040fe20000041870 */
[----:B------:R-:W-:Y:S01]  /*c6a0*/  LDSM.16.MT88.4 R36, [R196+0x11000] ;  /* 0x01100000c424783b */ /* 0x000fe20000004200 */
[----:B------:R-:W-:Y:S06]  /*c6b0*/  MUFU.EX2 R161, R161 ;  /* 0x000000a100a17308 */ /* 0x000fec0000000800 */
[C---:B------:R-:W-:Y:S02]  /*c6c0*/  HMMA.16816.F32.BF16 R128, R4.reuse, R24, R128 ;  /* 0x000000180480723c */ /* 0x040fe40000041880 */
[----:B------:R-:W-:Y:S06]  /*c6d0*/  MUFU.EX2 R156, R156 ;  /* 0x0000009c009c7308 */ /* 0x000fec0000000800 */
[C---:B------:R-:W-:Y:S01]  /*c6e0*/  HMMA.16816.F32.BF16 R68, R4.reuse, R26, R68 ;  /* 0x0000001a0444723c */ /* 0x040fe20000041844 */
[----:B------:R-:W2:Y:S01]  /*c6f0*/  LDSM.16.MT88.4 R24, [R200+0xd000] ;  /* 0x00d00000c818783b */ /* 0x000ea20000004200 */
[----:B------:R-:W-:Y:S06]  /*c700*/  MUFU.EX2 R154, R154 ;  /* 0x0000009a009a7308 */ /* 0x000fec0000000800 */
[C---:B-1----:R-:W-:Y:S02]  /*c710*/  HMMA.16816.F32.BF16 R120, R4.reuse, R20, R120 ;  /* 0x000000140478723c */ /* 0x042fe40000041878 */
[----:B------:R-:W-:Y:S06]  /*c720*/  MUFU.EX2 R149, R149 ;  /* 0x0000009500957308 */ /* 0x000fec0000000800 */
[----:B------:R-:W-:Y:S01]  /*c730*/  HMMA.16816.F32.BF16 R116, R4, R22, R116 ;  /* 0x000000160474723c */ /* 0x000fe20000041874 */
[----:B------:R-:W1:Y:S01]  /*c740*/  LDSM.16.MT88.4 R20, [R200+0x11000] ;  /* 0x01100000c814783b */ /* 0x000e620000004200 */
[----:B------:R-:W-:Y:S05]  /*c750*/  MUFU.EX2 R145, R145 ;  /* 0x0000009100917308 */ /* 0x000fea0000000800 */
[----:B------:R-:W-:Y:S01]  /*c760*/  F2FP.BF16.PACK_AB R4, R132, R67 ;  /* 0x000000438404723e */ /* 0x000fe200000010ff */
[----:B------:R-:W-:Y:S01]  /*c770*/  FADD.FTZ R67, R67, R62 ;  /* 0x0000003e43437221 */ /* 0x000fe20000010000 */
[----:B------:R-:W-:Y:S01]  /*c780*/  F2FP.BF16.PACK_AB R5, R140, R137 ;  /* 0x000000898c05723e */ /* 0x000fe200000010ff */
[----:B------:R-:W-:Y:S01]  /*c790*/  MUFU.EX2 R144, R144 ;  /* 0x0000009000907308 */ /* 0x000fe20000000800 */
[----:B------:R-:W-:Y:S01]  /*c7a0*/  F2FP.BF16.PACK_AB R6, R134, R135 ;  /* 0x000000878606723e */ /* 0x000fe200000010ff */
[----:B------:R-:W-:Y:S01]  /*c7b0*/  FADD.FTZ R137, R137, R66 ;  /* 0x0000004289897221 */ /* 0x000fe20000010000 */
[----:B------:R-:W-:Y:S01]  /*c7c0*/  F2FP.BF16.PACK_AB R7, R142, R139 ;  /* 0x0000008b8e07723e */ /* 0x000fe200000010ff */
[----:B------:R-:W-:-:S02]  /*c7d0*/  FADD.FTZ R132, R132, R67 ;  /* 0x0000004384847221 */ /* 0x000fc40000010000 */
[----:B------:R-:W-:Y:S02]  /*c7e0*/  FADD.FTZ R140, R140, R137 ;  /* 0x000000898c8c7221 */ /* 0x000fe40000010000 */
[----:B------:R-:W-:Y:S01]  /*c7f0*/  MUFU.EX2 R138, R138 ;  /* 0x0000008a008a7308 */ /* 0x000fe20000000800 */
[----:B------:R-:W-:Y:S01]  /*c800*/  FADD.FTZ R135, R135, R132 ;  /* 0x0000008487877221 */ /* 0x000fe20000010000 */
[C---:B------:R-:W-:Y:S01]  /*c810*/  HMMA.16816.F32.BF16 R72, R4.reuse, R16, R72 ;  /* 0x000000100448723c */ /* 0x040fe20000041848 */
[----:B------:R-:W-:Y:S01]  /*c820*/  FADD.FTZ R139, R139, R140 ;  /* 0x0000008c8b8b7221 */ /* 0x000fe20000010000 */
[----:B------:R-:W-:Y:S01]  /*c830*/  MOV R132, R34 ;  /* 0x0000002200847202 */ /* 0x000fe20000000f00 */
[----:B------:R-:W-:Y:S02]  /*c840*/  FADD.FTZ R134, R134, R135 ;  /* 0x0000008786867221 */ /* 0x000fe40000010000 */
[----:B------:R-:W-:Y:S02]  /*c850*/  FADD.FTZ R142, R142, R139 ;  /* 0x0000008b8e8e7221 */ /* 0x000fe40000010000 */
[----:B---3--:R-:W-:Y:S01]  /*c860*/  FADD.FTZ R3, R143, R134 ;  /* 0x000000868f037221 */ /* 0x008fe20000010000 */
[----:B------:R-:W-:Y:S01]  /*c870*/  HMMA.16816.F32.BF16 R76, R4, R18, R76 ;  /* 0x00000012044c723c */ /* 0x000fe2000004184c */
[----:B------:R-:W3:Y:S02]  /*c880*/  LDSM.16.MT88.4 R16, [R198+0xd800] ;  /* 0x00d80000c610783b */ /* 0x000ee40000004200 */
[----:B------:R-:W-:-:S04]  /*c890*/  FADD.FTZ R3, R148, R3 ;  /* 0x0000000394037221 */ /* 0x000fc80000010000 */
[----:B------:R-:W-:Y:S01]  /*c8a0*/  FADD.FTZ R0, R150, R3 ;  /* 0x0000000396007221 */ /* 0x000fe20000010000 */
[----:B------:R-:W-:Y:S03]  /*c8b0*/  HMMA.16816.F32.BF16 R80, R4, R12, R80 ;  /* 0x0000000c0450723c */ /* 0x000fe60000041850 */
[----:B----4-:R-:W-:-:S05]  /*c8c0*/  FADD.FTZ R0, R147, R0 ;  /* 0x0000000093007221 */ /* 0x010fca0000010000 */
[C---:B------:R-:W-:Y:S01]  /*c8d0*/  HMMA.16816.F32.BF16 R84, R4.reuse, R14, R84 ;  /* 0x0000000e0454723c */ /* 0x040fe20000041854 */
[----:B------:R-:W4:Y:S07]  /*c8e0*/  LDSM.16.MT88.4 R12, [R197+0xd800] ;  /* 0x00d80000c50c783b */ /* 0x000f2e0000004200 */
[C---:B------:R-:W-:Y:S08]  /*c8f0*/  HMMA.16816.F32.BF16 R88, R4.reuse, R8, R88 ;  /* 0x000000080458723c */ /* 0x040ff00000041858 */
[C---:B------:R-:W-:Y:S01]  /*c900*/  HMMA.16816.F32.BF16 R92, R4.reuse, R10, R92 ;  /* 0x0000000a045c723c */ /* 0x040fe2000004185c */
[----:B------:R-:W1:Y:S07]  /*c910*/  LDSM.16.MT88.4 R8, [R196+0xd800] ;  /* 0x00d80000c408783b */ /* 0x000e6e0000004200 */
[C---:B------:R-:W-:Y:S08]  /*c920*/  HMMA.16816.F32.BF16 R108, R4.reuse, R56, R108 ;  /* 0x00000038046c723c */ /* 0x040ff0000004186c */
[C---:B------:R-:W-:Y:S01]  /*c930*/  HMMA.16816.F32.BF16 R112, R4.reuse, R58, R112 ;  /* 0x0000003a0470723c */ /* 0x040fe20000041870 */
[----:B------:R-:W3:Y:S07]  /*c940*/  LDSM.16.MT88.4 R56, [R198+0x11800] ;  /* 0x01180000c638783b */ /* 0x000eee0000004200 */
[C---:B--2---:R-:W-:Y:S08]  /*c950*/  HMMA.16816.F32.BF16 R104, R4.reuse, R44, R104 ;  /* 0x0000002c0468723c */ /* 0x044ff00000041868 */
[C---:B------:R-:W-:Y:S08]  /*c960*/  HMMA.16816.F32.BF16 R128, R4.reuse, R24, R128 ;  /* 0x000000180480723c */ /* 0x040ff00000041880 */
[C---:B------:R-:W-:Y:S01]  /*c970*/  HMMA.16816.F32.BF16 R68, R4.reuse, R26, R68 ;  /* 0x0000001a0444723c */ /* 0x040fe20000041844 */
[----:B------:R-:W2:Y:S07]  /*c980*/  LDSM.16.MT88.4 R24, [R200+0xd800] ;  /* 0x00d80000c818783b */ /* 0x000eae0000004200 */
[C---:B-1----:R-:W-:Y:S08]  /*c990*/  HMMA.16816.F32.BF16 R96, R4.reuse, R20, R96 ;  /* 0x000000140460723c */ /* 0x042ff00000041860 */
[C---:B------:R-:W-:Y:S01]  /*c9a0*/  HMMA.16816.F32.BF16 R100, R4.reuse, R22, R100 ;  /* 0x000000160464723c */ /* 0x040fe20000041864 */
[----:B------:R-:W1:Y:S07]  /*c9b0*/  LDSM.16.MT88.4 R20, [R200+0x11800] ;  /* 0x01180000c814783b */ /* 0x000e6e0000004200 */
[C---:B------:R-:W-:Y:S01]  /*c9c0*/  HMMA.16816.F32.BF16 R124, R4.reuse, R46, R124 ;  /* 0x0000002e047c723c */ /* 0x040fe2000004187c */
[----:B------:R-:W1:Y:S07]  /*c9d0*/  LDSM.16.MT88.4 R44, [R197+0x11800] ;  /* 0x01180000c52c783b */ /* 0x000e6e0000004200 */
[C---:B------:R-:W-:Y:S08]  /*c9e0*/  HMMA.16816.F32.BF16 R120, R4.reuse, R36, R120 ;  /* 0x000000240478723c */ /* 0x040ff00000041878 */
[----:B------:R-:W-:Y:S01]  /*c9f0*/  HMMA.16816.F32.BF16 R116, R4, R38, R116 ;  /* 0x000000260474723c */ /* 0x000fe20000041874 */
[----:B------:R-:W1:Y:S06]  /*ca00*/  LDSM.16.MT88.4 R36, [R196+0x11800] ;  /* 0x01180000c424783b */ /* 0x000e6c0000004200 */
[----:B------:R-:W-:-:S02]  /*ca10*/  F2FP.BF16.PACK_AB R4, R148, R143 ;  /* 0x0000008f9404723e */ /* 0x000fc400000010ff */
[----:B-----5:R-:W-:Y:S01]  /*ca20*/  F2FP.BF16.PACK_AB R5, R160, R151 ;  /* 0x00000097a005723e */ /* 0x020fe200000010ff */
[----:B------:R-:W-:Y:S01]  /*ca30*/  FADD.FTZ R151, R151, R142 ;  /* 0x0000008e97977221 */ /* 0x000fe20000010000 */
[----:B------:R-:W-:Y:S02]  /*ca40*/  F2FP.BF16.PACK_AB R6, R147, R150 ;  /* 0x000000969306723e */ /* 0x000fe400000010ff */
[----:B------:R-:W-:Y:S01]  /*ca50*/  F2FP.BF16.PACK_AB R7, R162, R155 ;  /* 0x0000009ba207723e */ /* 0x000fe200000010ff */
[----:B------:R-:W-:-:S04]  /*ca60*/  FADD.FTZ R160, R160, R151 ;  /* 0x00000097a0a07221 */ /* 0x000fc80000010000 */
[----:B------:R-:W-:Y:S02]  /*ca70*/  FADD.FTZ R155, R155, R160 ;  /* 0x000000a09b9b7221 */ /* 0x000fe40000010000 */
[----:B---3--:R-:W-:Y:S02]  /*ca80*/  HMMA.16816.F32.BF16 R72, R4, R16, R72 ;  /* 0x000000100448723c */ /* 0x008fe40000041848 */
[----:B------:R-:W-:-:S04]  /*ca90*/  FADD.FTZ R162, R162, R155 ;  /* 0x0000009ba2a27221 */ /* 0x000fc80000010000 */
[----:B------:R-:W-:Y:S02]  /*caa0*/  FADD.FTZ R3, R169, R162 ;  /* 0x000000a2a9037221 */ /* 0x000fe40000010000 */
[----:B------:R-:W-:Y:S01]  /*cab0*/  HMMA.16816.F32.BF16 R76, R4, R18, R76 ;  /* 0x00000012044c723c */ /* 0x000fe2000004184c */
[----:B------:R-:W3:Y:S01]  /*cac0*/  LDSM.16.MT88.4 R16, [R198+0xe000] ;  /* 0x00e00000c610783b */ /* 0x000ee20000004200 */
[----:B------:R-:W-:-:S06]  /*cad0*/  FADD.FTZ R3, R168, R3 ;  /* 0x00000003a8037221 */ /* 0x000fcc0000010000 */
[C---:B----4-:R-:W-:Y:S08]  /*cae0*/  HMMA.16816.F32.BF16 R80, R4.reuse, R12, R80 ;  /* 0x0000000c0450723c */ /* 0x050ff00000041850 */
[C---:B------:R-:W-:Y:S01]  /*caf0*/  HMMA.16816.F32.BF16 R84, R4.reuse, R14, R84 ;  /* 0x0000000e0454723c */ /* 0x040fe20000041854 */
[----:B------:R-:W4:Y:S07]  /*cb00*/  LDSM.16.MT88.4 R12, [R197+0xe000] ;  /* 0x00e00000c50c783b */ /* 0x000f2e0000004200 */
[C---:B------:R-:W-:Y:S08]  /*cb10*/  HMMA.16816.F32.BF16 R88, R4.reuse, R8, R88 ;  /* 0x000000080458723c */ /* 0x040ff00000041858 */
[C---:B------:R-:W-:Y:S01]  /*cb20*/  HMMA.16816.F32.BF16 R92, R4.reuse, R10, R92 ;  /* 0x0000000a045c723c */ /* 0x040fe2000004185c */
[----:B------:R-:W5:Y:S07]  /*cb30*/  LDSM.16.MT88.4 R8, [R196+0xe000] ;  /* 0x00e00000c408783b */ /* 0x000f6e0000004200 */
[C---:B------:R-:W-:Y:S07]  /*cb40*/  HMMA.16816.F32.BF16 R104, R4.reuse, R56, R104 ;  /* 0x000000380468723c */ /* 0x040fee0000041868 */
[--C-:B------:R-:W-:Y:S01]  /*cb50*/  FFMA.FTZ R56, R164, c[0x0][0x23c], -R51.reuse ;  /* 0x00008f00a4387a23 */ /* 0x100fe20000010833 */
[----:B--2---:R-:W-:Y:S01]  /*cb60*/  HMMA.16816.F32.BF16 R128, R4, R24, R128 ;  /* 0x000000180480723c */ /* 0x004fe20000041880 */
[----:B------:R-:W-:-:S02]  /*cb70*/  FFMA.FTZ R57, R166, c[0x0][0x23c], -R51 ;  /* 0x00008f00a6397a23 */ /* 0x000fc40000010833 */
[--C-:B------:R-:W-:Y:S02]  /*cb80*/  FFMA.FTZ R164, R157, c[0x0][0x23c], -R60.reuse ;  /* 0x00008f009da47a23 */ /* 0x100fe4000001083c */
[----:B------:R-:W2:Y:S01]  /*cb90*/  MUFU.EX2 R56, R56 ;  /* 0x0000003800387308 */ /* 0x000ea20000000800 */
[--C-:B------:R-:W-:Y:S02]  /*cba0*/  FFMA.FTZ R157, R158, c[0x0][0x23c], -R51.reuse ;  /* 0x00008f009e9d7a23 */ /* 0x100fe40000010833 */
[C---:B------:R-:W-:Y:S01]  /*cbb0*/  HMMA.16816.F32.BF16 R68, R4.reuse, R26, R68 ;  /* 0x0000001a0444723c */ /* 0x040fe20000041844 */
[----:B------:R-:W2:Y:S01]  /*cbc0*/  LDSM.16.MT88.4 R24, [R200+0xe000] ;  /* 0x00e00000c818783b */ /* 0x000ea20000004200 */
[--C-:B------:R-:W-:Y:S02]  /*cbd0*/  FFMA.FTZ R158, R141, c[0x0][0x23c], -R60.reuse ;  /* 0x00008f008d9e7a23 */ /* 0x100fe4000001083c */
[----:B------:R-:W-:Y:S01]  /*cbe0*/  FFMA.FTZ R141, R146, c[0x0][0x23c], -R51 ;  /* 0x00008f00928d7a23 */ /* 0x000fe20000010833 */
[----:B------:R-:W2:Y:S03]  /*cbf0*/  MUFU.EX2 R57, R57 ;  /* 0x0000003900397308 */ /* 0x000ea60000000800 */
[C---:B-1----:R-:W-:Y:S05]  /*cc00*/  HMMA.16816.F32.BF16 R96, R4.reuse, R20, R96 ;  /* 0x000000140460723c */ /* 0x042fea0000041860 */
[----:B------:R-:W-:Y:S03]  /*cc10*/  MUFU.EX2 R164, R164 ;  /* 0x000000a400a47308 */ /* 0x000fe60000000800 */
[C---:B------:R-:W-:Y:S01]  /*cc20*/  HMMA.16816.F32.BF16 R100, R4.reuse, R22, R100 ;  /* 0x000000160464723c */ /* 0x040fe20000041864 */
[----:B------:R-:W1:Y:S04]  /*cc30*/  LDSM.16.MT88.4 R20, [R200+0x12000] ;  /* 0x01200000c814783b */ /* 0x000e680000004200 */
[----:B------:R-:W-:Y:S03]  /*cc40*/  MUFU.EX2 R157, R157 ;  /* 0x0000009d009d7308 */ /* 0x000fe60000000800 */
[C---:B------:R-:W-:Y:S05]  /*cc50*/  HMMA.16816.F32.BF16 R124, R4.reuse, R58, R124 ;  /* 0x0000003a047c723c */ /* 0x040fea000004187c */
[----:B------:R-:W-:Y:S02]  /*cc60*/  MUFU.EX2 R158, R158 ;  /* 0x0000009e009e7308 */ /* 0x000fe40000000800 */
[--C-:B------:R-:W-:Y:S01]  /*cc70*/  FFMA.FTZ R59, R165, c[0x0][0x23c], -R60.reuse ;  /* 0x00008f00a53b7a23 */ /* 0x100fe2000001083c */
[----:B------:R-:W-:Y:S01]  /*cc80*/  HMMA.16816.F32.BF16 R108, R4, R44, R108 ;  /* 0x0000002c046c723c */ /* 0x000fe2000004186c */
[----:B------:R-:W-:-:S02]  /*cc90*/  FFMA.FTZ R58, R167, c[0x0][0x23c], -R60 ;  /* 0x00008f00a73a7a23 */ /* 0x000fc4000001083c */
[----:B------:R-:W-:Y:S02]  /*cca0*/  FFMA.FTZ R165, R152, c[0x0][0x23c], -R51 ;  /* 0x00008f0098a57a23 */ /* 0x000fe40000010833 */
[----:B------:R-:W-:Y:S01]  /*ccb0*/  MUFU.EX2 R59, R59 ;  /* 0x0000003b003b7308 */ /* 0x000fe20000000800 */
[----:B------:R-:W-:Y:S02]  /*ccc0*/  FFMA.FTZ R152, R153, c[0x0][0x23c], -R60 ;  /* 0x00008f0099987a23 */ /* 0x000fe4000001083c */
[C---:B------:R-:W-:Y:S01]  /*ccd0*/  HMMA.16816.F32.BF16 R112, R4.reuse, R46, R112 ;  /* 0x0000002e0470723c */ /* 0x040fe20000041870 */
[----:B------:R-:W-:Y:S04]  /*cce0*/  LDSM.16.MT88.4 R44, [R197+0x12800] ;  /* 0x01280000c52c783b */ /* 0x000fe80000004200 */
[----:B------:R-:W1:Y:S03]  /*ccf0*/  MUFU.EX2 R58, R58 ;  /* 0x0000003a003a7308 */ /* 0x000e660000000800 */
[C---:B------:R-:W-:Y:S05]  /*cd00*/  HMMA.16816.F32.BF16 R120, R4.reuse, R36, R120 ;  /* 0x000000240478723c */ /* 0x040fea0000041878 */
[----:B------:R-:W1:Y:S03]  /*cd10*/  MUFU.EX2 R165, R165 ;  /* 0x000000a500a57308 */ /* 0x000e660000000800 */
[----:B------:R-:W-:Y:S01]  /*cd20*/  HMMA.16816.F32.BF16 R116, R4, R38, R116 ;  /* 0x000000260474723c */ /* 0x000fe20000041874 */
[----:B------:R-:W1:Y:S04]  /*cd30*/  LDSM.16.MT88.4 R36, [R198+0x12000] ;  /* 0x01200000c624783b */ /* 0x000e680000004200 */
[----:B------:R-:W1:Y:S02]  /*cd40*/  MUFU.EX2 R152, R152 ;  /* 0x0000009800987308 */ /* 0x000e640000000800 */
[----:B------:R-:W-:Y:S01]  /*cd50*/  F2FP.BF16.PACK_AB R4, R174, R159 ;  /* 0x0000009fae04723e */ /* 0x000fe200000010ff */
[----:B------:R-:W-:Y:S01]  /*cd60*/  FADD.FTZ R159, R159, R0 ;  /* 0x000000009f9f7221 */ /* 0x000fe20000010000 */
[----:B------:R-:W-:Y:S01]  /*cd70*/  F2FP.BF16.PACK_AB R5, R168, R169 ;  /* 0x000000a9a805723e */ /* 0x000fe200000010ff */
[----:B--2---:R-:W-:Y:S01]  /*cd80*/  FADD.FTZ R0, R56, R3 ;  /* 0x0000000338007221 */ /* 0x004fe20000010000 */
[----:B------:R-:W-:Y:S01]  /*cd90*/  F2FP.BF16.PACK_AB R6, R176, R163 ;  /* 0x000000a3b006723e */ /* 0x000fe200000010ff */
[----:B------:R-:W-:Y:S01]  /*cda0*/  FADD.FTZ R174, R174, R159 ;  /* 0x0000009faeae7221 */ /* 0x000fe20000010000 */
[C---:B------:R-:W-:Y:S01]  /*cdb0*/  F2FP.BF16.PACK_AB R7, R57.reuse, R56 ;  /* 0x000000383907723e */ /* 0x040fe200000010ff */
[----:B------:R-:W2:Y:S01]  /*cdc0*/  MUFU.EX2 R141, R141 ;  /* 0x0000008d008d7308 */ /* 0x000ea20000000800 */
[----:B------:R-:W-:-:S02]  /*cdd0*/  FADD.FTZ R0, R57, R0 ;  /* 0x0000000039007221 */ /* 0x000fc40000010000 */
[----:B------:R-:W-:-:S03]  /*cde0*/  FADD.FTZ R163, R163, R174 ;  /* 0x000000aea3a37221 */ /* 0x000fc60000010000 */
[----:B---3--:R-:W-:Y:S01]  /*cdf0*/  HMMA.16816.F32.BF16 R72, R4, R16, R72 ;  /* 0x000000100448723c */ /* 0x008fe20000041848 */
[----:B------:R-:W-:-:S07]  /*ce00*/  FADD.FTZ R3, R176, R163 ;  /* 0x000000a3b0037221 */ /* 0x000fce0000010000 */
[C---:B------:R-:W-:Y:S01]  /*ce10*/  HMMA.16816.F32.BF16 R76, R4.reuse, R18, R76 ;  /* 0x00000012044c723c */ /* 0x040fe2000004184c */
[----:B------:R-:W3:Y:S07]  /*ce20*/  LDSM.16.MT88.4 R16, [R197+0x12000] ;  /* 0x01200000c510783b */ /* 0x000eee0000004200 */
[C---:B----4-:R-:W-:Y:S08]  /*ce30*/  HMMA.16816.F32.BF16 R80, R4.reuse, R12, R80 ;  /* 0x0000000c0450723c */ /* 0x050ff00000041850 */
[C---:B------:R-:W-:Y:S01]  /*ce40*/  HMMA.16816.F32.BF16 R84, R4.reuse, R14, R84 ;  /* 0x0000000e0454723c */ /* 0x040fe20000041854 */
[----:B------:R-:W4:Y:S07]  /*ce50*/  LDSM.16.MT88.4 R12, [R196+0x12000] ;  /* 0x01200000c40c783b */ /* 0x000f2e0000004200 */
[C---:B-----5:R-:W-:Y:S08]  /*ce60*/  HMMA.16816.F32.BF16 R88, R4.reuse, R8, R88 ;  /* 0x000000080458723c */ /* 0x060ff00000041858 */
[C---:B------:R-:W-:Y:S01]  /*ce70*/  HMMA.16816.F32.BF16 R92, R4.reuse, R10, R92 ;  /* 0x0000000a045c723c */ /* 0x040fe2000004185c */
[----:B------:R-:W5:Y:S07]  /*ce80*/  LDSM.16.MT88.4 R8, [R198+0xe800] ;  /* 0x00e80000c608783b */ /* 0x000f6e0000004200 */
[C---:B------:R-:W-:Y:S08]  /*ce90*/  HMMA.16816.F32.BF16 R128, R4.reuse, R24, R128 ;  /* 0x000000180480723c */ /* 0x040ff00000041880 */
[C---:B------:R-:W-:Y:S01]  /*cea0*/  HMMA.16816.F32.BF16 R68, R4.reuse, R26, R68 ;  /* 0x0000001a0444723c */ /* 0x040fe20000041844 */
[----:B------:R-:W-:Y:S07]  /*ceb0*/  LDSM.16.MT88.4 R24, [R200+0xe800] ;  /* 0x00e80000c818783b */ /* 0x000fee0000004200 */
[C---:B-1----:R-:W-:Y:S08]  /*cec0*/  HMMA.16816.F32.BF16 R96, R4.reuse, R20, R96 ;  /* 0x000000140460723c */ /* 0x042ff00000041860 */
[C---:B------:R-:W-:Y:S01]  /*ced0*/  HMMA.16816.F32.BF16 R100, R4.reuse, R22, R100 ;  /* 0x000000160464723c */ /* 0x040fe20000041864 */
[----:B------:R-:W-:Y:S07]  /*cee0*/  LDSM.16.MT88.4 R20, [R197+0xe800] ;  /* 0x00e80000c514783b */ /* 0x000fee0000004200 */
[C---:B------:R-:W-:Y:S08]  /*cef0*/  HMMA.16816.F32.BF16 R104, R4.reuse, R36, R104 ;  /* 0x000000240468723c */ /* 0x040ff00000041868 */
[C---:B------:R-:W-:Y:S01]  /*cf00*/  HMMA.16816.F32.BF16 R124, R4.reuse, R38, R124 ;  /* 0x00000026047c723c */ /* 0x040fe2000004187c */
[----:B------:R-:W-:Y:S07]  /*cf10*/  LDSM.16.MT88.4 R36, [R200+0xf000] ;  /* 0x00f00000c824783b */ /* 0x000fee0000004200 */
[C---:B---3--:R-:W-:Y:S08]  /*cf20*/  HMMA.16816.F32.BF16 R108, R4.reuse, R16, R108 ;  /* 0x00000010046c723c */ /* 0x048ff0000004186c */
[C---:B------:R-:W-:Y:S01]  /*cf30*/  HMMA.16816.F32.BF16 R112, R4.reuse, R18, R112 ;  /* 0x000000120470723c */ /* 0x040fe20000041870 */
[----:B------:R-:W1:Y:S07]  /*cf40*/  LDSM.16.MT88.4 R16, [R196+0xe800] ;  /* 0x00e80000c410783b */ /* 0x000e6e0000004200 */
[C---:B----4-:R-:W-:Y:S08]  /*cf50*/  HMMA.16816.F32.BF16 R120, R4.reuse, R12, R120 ;  /* 0x0000000c0478723c */ /* 0x050ff00000041878 */
[----:B------:R-:W-:Y:S01]  /*cf60*/  HMMA.16816.F32.BF16 R116, R4, R14, R116 ;  /* 0x0000000e0474723c */ /* 0x000fe20000041874 */
[----:B------:R-:W3:Y:S06]  /*cf70*/  LDSM.16.MT88.4 R12, [R200+0x12800] ;  /* 0x01280000c80c783b */ /* 0x000eec0000004200 */
[----:B------:R-:W-:Y:S01]  /*cf80*/  F2FP.BF16.PACK_AB R4, R59, R58 ;  /* 0x0000003a3b04723e */ /* 0x000fe200000010ff */
[----:B------:R-:W-:Y:S01]  /*cf90*/  FADD.FTZ R58, R58, R3 ;  /* 0x000000033a3a7221 */ /* 0x000fe20000010000 */
[----:B------:R-:W-:Y:S01]  /*cfa0*/  F2FP.BF16.PACK_AB R5, R156, R157 ;  /* 0x0000009d9c05723e */ /* 0x000fe200000010ff */
[----:B------:R-:W-:Y:S01]  /*cfb0*/  FADD.FTZ R3, R157, R0 ;  /* 0x000000009d037221 */ /* 0x000fe20000010000 */
[----:B------:R-:W-:Y:S01]  /*cfc0*/  F2FP.BF16.PACK_AB R6, R164, R161 ;  /* 0x000000a1a406723e */ /* 0x000fe200000010ff */
[----:B------:R-:W-:Y:S01]  /*cfd0*/  FADD.FTZ R0, R59, R58 ;  /* 0x0000003a3b007221 */ /* 0x000fe20000010000 */
[----:B------:R-:W-:Y:S01]  /*cfe0*/  F2FP.BF16.PACK_AB R7, R165, R154 ;  /* 0x0000009aa507723e */ /* 0x000fe200000010ff */
[----:B------:R-:W-:-:S02]  /*cff0*/  FADD.FTZ R3, R156, R3 ;  /* 0x000000039c037221 */ /* 0x000fc40000010000 */
[----:B------:R-:W-:Y:S02]  /*d000*/  FADD.FTZ R161, R161, R0 ;  /* 0x00000000a1a17221 */ /* 0x000fe40000010000 */
[----:B------:R-:W-:Y:S02]  /*d010*/  FADD.FTZ R0, R154, R3 ;  /* 0x000000039a007221 */ /* 0x000fe40000010000 */
[----:B-----5:R-:W-:Y:S01]  /*d020*/  HMMA.16816.F32.BF16 R72, R4, R8, R72 ;  /* 0x000000080448723c */ /* 0x020fe20000041848 */
[----:B------:R-:W-:Y:S02]  /*d030*/  FADD.FTZ R3, R164, R161 ;  /* 0x000000a1a4037221 */ /* 0x000fe40000010000 */
[----:B------:R-:W-:-:S05]  /*d040*/  FADD.FTZ R0, R165, R0 ;  /* 0x00000000a5007221 */ /* 0x000fca0000010000 */
[C---:B------:R-:W-:Y:S01]  /*d050*/  HMMA.16816.F32.BF16 R76, R4.reuse, R10, R76 ;  /* 0x0000000a044c723c */ /* 0x040fe2000004184c */
[----:B------:R-:W4:Y:S07]  /*d060*/  LDSM.16.MT88.4 R8, [R198+0x12800] ;  /* 0x01280000c608783b */ /* 0x000f2e0000004200 */
[C---:B-1----:R-:W-:Y:S08]  /*d070*/  HMMA.16816.F32.BF16 R88, R4.reuse, R16, R88 ;  /* 0x000000100458723c */ /* 0x042ff00000041858 */
[C---:B------:R-:W-:Y:S01]  /*d080*/  HMMA.16816.F32.BF16 R92, R4.reuse, R18, R92 ;  /* 0x00000012045c723c */ /* 0x040fe2000004185c */
[----:B------:R-:W1:Y:S07]  /*d090*/  LDSM.16.MT88.4 R16, [R196+0x12800] ;  /* 0x01280000c410783b */ /* 0x000e6e0000004200 */
[C---:B------:R-:W-:Y:S08]  /*d0a0*/  HMMA.16816.F32.BF16 R80, R4.reuse, R20, R80 ;  /* 0x000000140450723c */ /* 0x040ff00000041850 */
[C---:B------:R-:W-:Y:S01]  /*d0b0*/  HMMA.16816.F32.BF16 R84, R4.reuse, R22, R84 ;  /* 0x000000160454723c */ /* 0x040fe20000041854 */
[----:B------:R-:W5:Y:S07]  /*d0c0*/  LDSM.16.MT88.4 R20, [R197+0xf000] ;  /* 0x00f00000c514783b */ /* 0x000f6e0000004200 */
[C---:B---3--:R-:W-:Y:S08]  /*d0d0*/  HMMA.16816.F32.BF16 R96, R4.reuse, R12, R96 ;  /* 0x0000000c0460723c */ /* 0x048ff00000041860 */
[C---:B----4-:R-:W-:Y:S08]  /*d0e0*/  HMMA.16816.F32.BF16 R104, R4.reuse, R8, R104 ;  /* 0x000000080468723c */ /* 0x050ff00000041868 */
[C---:B------:R-:W-:Y:S01]  /*d0f0*/  HMMA.16816.F32.BF16 R124, R4.reuse, R10, R124 ;  /* 0x0000000a047c723c */ /* 0x040fe2000004187c */
[----:B------:R-:W3:Y:S07]  /*d100*/  LDSM.16.MT88.4 R8, [R200+0x13000] ;  /* 0x01300000c808783b */ /* 0x000eee0000004200 */
[C---:B------:R-:W-:Y:S01]  /*d110*/  HMMA.16816.F32.BF16 R100, R4.reuse, R14, R100 ;  /* 0x0000000e0464723c */ /* 0x040fe20000041864 */
[----:B------:R-:W4:Y:S07]  /*d120*/  LDSM.16.MT88.4 R12, [R196+0xf000] ;  /* 0x00f00000c40c783b */ /* 0x000f2e0000004200 */
[C---:B------:R-:W-:Y:S01]  /*d130*/  HMMA.16816.F32.BF16 R108, R4.reuse, R44, R108 ;  /* 0x0000002c046c723c */ /* 0x040fe2000004186c */
[----:B------:R-:W1:Y:S07]  /*d140*/  MUFU.EX2 R45, R136 ;  /* 0x00000088002d7308 */ /* 0x000e6e0000000800 */
[C---:B------:R-:W-:Y:S08]  /*d150*/  HMMA.16816.F32.BF16 R128, R4.reuse, R24, R128 ;  /* 0x000000180480723c */ /* 0x040ff00000041880 */
[C---:B------:R-:W-:Y:S01]  /*d160*/  HMMA.16816.F32.BF16 R68, R4.reuse, R26, R68 ;  /* 0x0000001a0444723c */ /* 0x040fe20000041844 */
[----:B------:R-:W3:Y:S07]  /*d170*/  LDSM.16.MT88.4 R24, [R198+0xf000] ;  /* 0x00f00000c618783b */ /* 0x000eee0000004200 */
[C---:B------:R-:W-:Y:S08]  /*d180*/  HMMA.16816.F32.BF16 R112, R4.reuse, R46, R112 ;  /* 0x0000002e0470723c */ /* 0x040ff00000041870 */
[C---:B-1----:R-:W-:Y:S08]  /*d190*/  HMMA.16816.F32.BF16 R120, R4.reuse, R16, R120 ;  /* 0x000000100478723c */ /* 0x042ff00000041878 */
[----:B------:R-:W-:Y:S01]  /*d1a0*/  HMMA.16816.F32.BF16 R116, R4, R18, R116 ;  /* 0x000000120474723c */ /* 0x000fe20000041874 */
[----:B------:R-:W1:Y:S06]  /*d1b0*/  LDSM.16.MT88.4 R16, [R198+0x13000] ;  /* 0x01300000c610783b */ /* 0x000e6c0000004200 */
[----:B------:R-:W-:Y:S01]  /*d1c0*/  F2FP.BF16.PACK_AB R4, R149, R152 ;  /* 0x000000989504723e */ /* 0x000fe200000010ff */
[----:B------:R-:W-:Y:S01]  /*d1d0*/  FADD.FTZ R152, R152, R3 ;  /* 0x0000000398987221 */ /* 0x000fe20000010000 */
[----:B--2---:R-:W-:Y:S01]  /*d1e0*/  F2FP.BF16.PACK_AB R5, R144, R141 ;  /* 0x0000008d9005723e */ /* 0x004fe200000010ff */
        /* <DEDUP_REMOVED lines=11> */
[----:B------:R-:W2:Y:S07]  /*d2a0*/  LDSM.16.MT88.4 R20, [R197+0x13000] ;  /* 0x01300000c514783b */ /* 0x000eae0000004200 */
[C---:B---3--:R-:W-:Y:S08]  /*d2b0*/  HMMA.16816.F32.BF16 R96, R4.reuse, R8, R96 ;  /* 0x000000080460723c */ /* 0x048ff00000041860 */
[C---:B------:R-:W-:Y:S01]  /*d2c0*/  HMMA.16816.F32.BF16 R100, R4.reuse, R10, R100 ;  /* 0x0000000a0464723c */ /* 0x040fe20000041864 */
[----:B------:R-:W3:Y:S07]  /*d2d0*/  LDSM.16.MT88.4 R8, [R196+0x13000] ;  /* 0x01300000c408783b */ /* 0x000eee0000004200 */
[C---:B----4-:R-:W-:Y:S08]  /*d2e0*/  HMMA.16816.F32.BF16 R88, R4.reuse, R12, R88 ;  /* 0x0000000c0458723c */ /* 0x050ff00000041858 */
[C---:B------:R-:W-:Y:S01]  /*d2f0*/  HMMA.16816.F32.BF16 R92, R4.reuse, R14, R92 ;  /* 0x0000000e045c723c */ /* 0x040fe2000004185c */
[----:B------:R-:W4:Y:S07]  /*d300*/  LDSM.16.MT88.4 R12, [R198+0xf800] ;  /* 0x00f80000c60c783b */ /* 0x000f2e0000004200 */
[C---:B------:R-:W-:Y:S07]  /*d310*/  HMMA.16816.F32.BF16 R128, R4.reuse, R36, R128 ;  /* 0x000000240480723c */ /* 0x040fee0000041880 */
[--C-:B------:R-:W-:Y:S01]  /*d320*/  FFMA.FTZ R36, R50, c[0x0][0x23c], -R51.reuse ;  /* 0x00008f0032247a23 */ /* 0x100fe20000010833 */
[----:B------:R-:W-:Y:S01]  /*d330*/  HMMA.16816.F32.BF16 R68, R4, R38, R68 ;  /* 0x000000260444723c */ /* 0x000fe20000041844 */
[----:B------:R-:W-:-:S04]  /*d340*/  FFMA.FTZ R37, R49, c[0x0][0x23c], -R51 ;  /* 0x00008f0031257a23 */ /* 0x000fc80000010833 */
[----:B------:R-:W-:Y:S02]  /*d350*/  MUFU.EX2 R36, R36 ;  /* 0x0000002400247308 */ /* 0x000fe40000000800 */
        /* <DEDUP_REMOVED lines=9> */
[----:B-1----:R-:W-:Y:S01]  /*d3f0*/  HMMA.16816.F32.BF16 R104, R4, R16, R104 ;  /* 0x000000100468723c */ /* 0x002fe20000041868 */
[----:B------:R-:W-:-:S04]  /*d400*/  FFMA.FTZ R27, R41, c[0x0][0x23c], -R60 ;  /* 0x00008f00291b7a23 */ /* 0x000fc8000001083c */
[----:B------:R-:W1:Y:S03]  /*d410*/  MUFU.EX2 R25, R25 ;  /* 0x0000001900197308 */ /* 0x000e660000000800 */
[C---:B------:R-:W-:Y:S01]  /*d420*/  HMMA.16816.F32.BF16 R124, R4.reuse, R18, R124 ;  /* 0x00000012047c723c */ /* 0x040fe2000004187c */
[----:B------:R-:W5:Y:S04]  /*d430*/  LDSM.16.MT88.4 R16, [R200+0xf800] ;  /* 0x00f80000c810783b */ /* 0x000f680000004200 */
[----:B------:R-:W-:Y:S03]  /*d440*/  MUFU.EX2 R26, R26 ;  /* 0x0000001a001a7308 */ /* 0x000fe60000000800 */
[C---:B--2---:R-:W-:Y:S05]  /*d450*/  HMMA.16816.F32.BF16 R108, R4.reuse, R20, R108 ;  /* 0x00000014046c723c */ /* 0x044fea000004186c */
[----:B------:R-:W2:Y:S03]  /*d460*/  MUFU.EX2 R27, R27 ;  /* 0x0000001b001b7308 */ /* 0x000ea60000000800 */
[C---:B------:R-:W-:Y:S01]  /*d470*/  HMMA.16816.F32.BF16 R112, R4.reuse, R22, R112 ;  /* 0x000000160470723c */ /* 0x040fe20000041870 */
[----:B------:R-:W-:Y:S04]  /*d480*/  LDSM.16.MT88.4 R20, [R197+0xf800] ;  /* 0x00f80000c514783b */ /* 0x000fe80000004200 */
[----:B------:R-:W-:Y:S03]  /*d490*/  MUFU.EX2 R38, R38 ;  /* 0x0000002600267308 */ /* 0x000fe60000000800 */
[C---:B---3--:R-:W-:Y:S05]  /*d4a0*/  HMMA.16816.F32.BF16 R120, R4.reuse, R8, R120 ;  /* 0x000000080478723c */ /* 0x048fea0000041878 */
[----:B------:R-:W3:Y:S03]  /*d4b0*/  MUFU.EX2 R39, R39 ;  /* 0x0000002700277308 */ /* 0x000ee60000000800 */
[----:B------:R-:W-:Y:S01]  /*d4c0*/  HMMA.16816.F32.BF16 R116, R4, R10, R116 ;  /* 0x0000000a0474723c */ /* 0x000fe20000041874 */
[----:B------:R-:W5:Y:S06]  /*d4d0*/  LDSM.16.MT88.4 R8, [R196+0xf800] ;  /* 0x00f80000c408783b */ /* 0x000f6c0000004200 */
[----:B-1----:R-:W-:Y:S01]  /*d4e0*/  F2FP.BF16.PACK_AB R4, R25, R24 ;  /* 0x000000181904723e */ /* 0x002fe200000010ff */
[----:B------:R-:W-:Y:S01]  /*d4f0*/  FADD.FTZ R24, R24, R3 ;  /* 0x0000000318187221 */ /* 0x000fe20000010000 */
[----:B------:R-:W-:Y:S01]  /*d500*/  F2FP.BF16.PACK_AB R5, R37, R36 ;  /* 0x000000242505723e */ /* 0x000fe200000010ff */
[----:B------:R-:W-:Y:S01]  /*d510*/  FADD.FTZ R36, R36, R45 ;  /* 0x0000002d24247221 */ /* 0x000fe20000010000 */
[----:B--2---:R-:W-:Y:S01]  /*d520*/  F2FP.BF16.PACK_AB R6, R27, R26 ;  /* 0x0000001a1b06723e */ /* 0x004fe200000010ff */
[----:B------:R-:W-:Y:S01]  /*d530*/  FADD.FTZ R25, R25, R24 ;  /* 0x0000001819197221 */ /* 0x000fe20000010000 */
[----:B---3--:R-:W-:Y:S01]  /*d540*/  F2FP.BF16.PACK_AB R7, R39, R38 ;  /* 0x000000262707723e */ /* 0x008fe200000010ff */
[----:B------:R-:W-:Y:S01]  /*d550*/  FADD.FTZ R37, R37, R36 ;  /* 0x0000002425257221 */ /* 0x000fe20000010000 */
[----:B------:R-:W-:Y:S01]  /*d560*/  MOV R3, R33 ;  /* 0x0000002100037202 */ /* 0x000fe20000000f00 */
[----:B------:R-:W-:-:S02]  /*d570*/  FADD.FTZ R26, R26, R25 ;  /* 0x000000191a1a7221 */ /* 0x000fc40000010000 */
[----:B------:R-:W-:Y:S02]  /*d580*/  FADD.FTZ R38, R38, R37 ;  /* 0x0000002526267221 */ /* 0x000fe40000010000 */
[----:B----4-:R-:W-:Y:S01]  /*d590*/  HMMA.16816.F32.BF16 R72, R4, R12, R72 ;  /* 0x0000000c0448723c */ /* 0x010fe20000041848 */
[----:B------:R-:W-:Y:S02]  /*d5a0*/  FADD.FTZ R235, R27, R26 ;  /* 0x0000001a1beb7221 */ /* 0x000fe40000010000 */
[----:B------:R-:W-:-:S05]  /*d5b0*/  FADD.FTZ R233, R39, R38 ;  /* 0x0000002627e97221 */ /* 0x000fca0000010000 */
[C---:B------:R-:W-:Y:S01]  /*d5c0*/  HMMA.16816.F32.BF16 R76, R4.reuse, R14, R76 ;  /* 0x0000000e044c723c */ /* 0x040fe2000004184c */
[----:B------:R-:W1:Y:S07]  /*d5d0*/  LDSM.16.MT88.4 R12, [R200+0x13800] ;  /* 0x01380000c80c783b */ /* 0x000e6e0000004200 */
[C---:B-----5:R-:W-:Y:S08]  /*d5e0*/  HMMA.16816.F32.BF16 R128, R4.reuse, R16, R128 ;  /* 0x000000100480723c */ /* 0x060ff00000041880 */
[C---:B------:R-:W-:Y:S01]  /*d5f0*/  HMMA.16816.F32.BF16 R68, R4.reuse, R18, R68 ;  /* 0x000000120444723c */ /* 0x040fe20000041844 */
[----:B------:R-:W2:Y:S07]  /*d600*/  LDSM.16.MT88.4 R16, [R198+0x13800] ;  /* 0x01380000c610783b */ /* 0x000eae0000004200 */
[C---:B------:R-:W-:Y:S08]  /*d610*/  HMMA.16816.F32.BF16 R88, R4.reuse, R8, R88 ;  /* 0x000000080458723c */ /* 0x040ff00000041858 */
[C---:B------:R-:W-:Y:S01]  /*d620*/  HMMA.16816.F32.BF16 R92, R4.reuse, R10, R92 ;  /* 0x0000000a045c723c */ /* 0x040fe2000004185c */
[----:B------:R-:W3:Y:S07]  /*d630*/  LDSM.16.MT88.4 R8, [R197+0x13800] ;  /* 0x01380000c508783b */ /* 0x000eee0000004200 */
[C---:B------:R-:W-:Y:S08]  /*d640*/  HMMA.16816.F32.BF16 R80, R4.reuse, R20, R80 ;  /* 0x000000140450723c */ /* 0x040ff00000041850 */
[C---:B-1----:R-:W-:Y:S08]  /*d650*/  HMMA.16816.F32.BF16 R96, R4.reuse, R12, R96 ;  /* 0x0000000c0460723c */ /* 0x042ff00000041860 */
[C---:B------:R-:W-:Y:S01]  /*d660*/  HMMA.16816.F32.BF16 R100, R4.reuse, R14, R100 ;  /* 0x0000000e0464723c */ /* 0x040fe20000041864 */
[----:B------:R-:W1:Y:S07]  /*d670*/  LDSM.16.MT88.4 R12, [R196+0x13800] ;  /* 0x01380000c40c783b */ /* 0x000e6e0000004200 */
[C---:B------:R-:W-:Y:S08]  /*d680*/  HMMA.16816.F32.BF16 R84, R4.reuse, R22, R84 ;  /* 0x000000160454723c */ /* 0x040ff00000041854 */
[C---:B--2---:R-:W-:Y:S08]  /*d690*/  HMMA.16816.F32.BF16 R104, R4.reuse, R16, R104 ;  /* 0x000000100468723c */ /* 0x044ff00000041868 */
[C---:B------:R-:W-:Y:S08]  /*d6a0*/  HMMA.16816.F32.BF16 R124, R4.reuse, R18, R124 ;  /* 0x00000012047c723c */ /* 0x040ff0000004187c */
[C---:B---3--:R-:W-:Y:S08]  /*d6b0*/  HMMA.16816.F32.BF16 R108, R4.reuse, R8, R108 ;  /* 0x00000008046c723c */ /* 0x048ff0000004186c */
[C---:B------:R-:W-:Y:S08]  /*d6c0*/  HMMA.16816.F32.BF16 R112, R4.reuse, R10, R112 ;  /* 0x0000000a0470723c */ /* 0x040ff00000041870 */
[C---:B-1----:R-:W-:Y:S08]  /*d6d0*/  HMMA.16816.F32.BF16 R120, R4.reuse, R12, R120 ;  /* 0x0000000c0478723c */ /* 0x042ff00000041878 */
[----:B------:R-:W-:Y:S08]  /*d6e0*/  HMMA.16816.F32.BF16 R116, R4, R14, R116 ;  /* 0x0000000e0474723c */ /* 0x000ff00000041874 */
.L_x_737:
[----:B------:R-:W-:-:S13]  /*d6f0*/  ISETP.GE.AND P1, PT, R215, 0x1, PT ;  /* 0x00000001d700780c */ /* 0x000fda0003f26270 */
[----:B------:R-:W-:Y:S05]  /*d700*/  @!P1 BRA `(.L_x_745) ;  /* 0x000049a000009947 */ /* 0x000fea0003800000 */
[----:B------:R-:W-:Y:S01]  /*d710*/  IMAD.U32 R229, R191, -0x80, RZ ;  /* 0xffffff80bfe57824 */ /* 0x000fe200078e00ff */
[----:B------:R-:W-:Y:S01]  /*d720*/  MOV R0, R3 ;  /* 0x0000000300007202 */ /* 0x000fe20000000f00 */
[----:B------:R-:W-:Y:S01]  /*d730*/  IMAD.U32 R227, R133, -0x80, RZ ;  /* 0xffffff8085e37824 */ /* 0x000fe200078e00ff */
[----:B------:R-:W-:Y:S01]  /*d740*/  ULDC.64 UR6, c[0x0][0x198] ;  /* 0x0000660000067ab9 */ /* 0x000fe20000000a00 */
[----:B------:R-:W-:Y:S01]  /*d750*/  IMAD.MOV.U32 R133, RZ, RZ, R132 ;  /* 0x000000ffff857224 */ /* 0x000fe200078e0084 */
[----:B------:R-:W-:Y:S01]  /*d760*/  SHF.R.S32.HI R228, RZ, 0x1f, R229 ;  /* 0x0000001fffe47819 */ /* 0x000fe200000114e5 */
[----:B------:R-:W-:Y:S01]  /*d770*/  ULDC.64 UR8, c[0x0][0x1a0] ;  /* 0x0000680000087ab9 */ /* 0x000fe20000000a00 */
[----:B------:R-:W-:Y:S01]  /*d780*/  SHF.R.S32.HI R226, RZ, 0x1f, R227 ;  /* 0x0000001fffe27819 */ /* 0x000fe200000114e3 */
[----:B------:R-:W-:Y:S02]  /*d790*/  ULDC.64 UR4, c[0x0][0x1a0] ;  /* 0x0000680000047ab9 */ /* 0x000fe40000000a00 */
.L_x_749:
[----:B------:R-:W-:Y:S04]  /*d7a0*/  DEPBAR.LE SB0, 0x0 ;  /* 0x000080000000791a */ /* 0x000fe80000000000 */
[----:B------:R-:W-:Y:S01]  /*d7b0*/  BAR.SYNC.DEFER_BLOCKING 0x0 ;  /* 0x0000000000007b1d */ /* 0x000fe20000010000 */
[----:B------:R-:W-:Y:S02]  /*d7c0*/  MOV R58, R229 ;  /* 0x000000e5003a7202 */ /* 0x000fe40000000f00 */
[----:B------:R-:W-:Y:S03]  /*d7d0*/  MOV R56, R228 ;  /* 0x000000e400387202 */ /* 0x000fe60000000f00 */
[----:B------:R-:W-:Y:S02]  /*d7e0*/  UMOV UR11, UR4 ;  /* 0x00000004000b7c82 */ /* 0x000fe40008000000 */
[----:B------:R-:W-:Y:S01]  /*d7f0*/  UMOV UR10, UR5 ;  /* 0x00000005000a7c82 */ /* 0x000fe20008000000 */
[----:B------:R-:W-:-:S05]  /*d800*/  @!P0 BRA `(.L_x_746) ;  /* 0x000003d000008947 */ /* 0x000fca0003800000 */
[----:B------:R-:W-:Y:S01]  /*d810*/  IMAD.SHL.U32 R10, R215, 0x80, RZ ;  /* 0x00000080d70a7824 */ /* 0x000fe200078e00ff */
[----:B------:R-:W-:Y:S01]  /*d820*/  IABS R2, c[0x0][0x2d0] ;  /* 0x0000b40000027a13 */ /* 0x000fe20000000000 */
[----:B------:R-:W-:Y:S01]  /*d830*/  IMAD.MOV.U32 R58, RZ, RZ, c[0x0][0x2d0] ;  /* 0x0000b400ff3a7624 */ /* 0x000fe200078e00ff */
[----:B------:R-:W-:Y:S02]  /*d840*/  UMOV UR11, UR8 ;  /* 0x00000008000b7c82 */ /* 0x000fe40008000000 */
[----:B------:R-:W1:Y:S01]  /*d850*/  I2F.RP R7, R2 ;  /* 0x0000000200077306 */ /* 0x000e620000209400 */
[----:B------:R-:W-:Y:S01]  /*d860*/  IABS R6, R10 ;  /* 0x0000000a00067213 */ /* 0x000fe20000000000 */
[----:B------:R-:W-:Y:S08]  /*d870*/  UMOV UR10, UR9 ;  /* 0x00000009000a7c82 */ /* 0x000ff00008000000 */
[----:B-1----:R-:W1:Y:S02]  /*d880*/  MUFU.RCP R3, R7 ;  /* 0x0000000700037308 */ /* 0x002e640000001000 */
[----:B-1----:R-:W-:Y:S02]  /*d890*/  IADD3 R8, R3, 0xffffffe, RZ ;  /* 0x0ffffffe03087810 */ /* 0x002fe40007ffe0ff */
[C---:B------:R-:W-:Y:S06]  /*d8a0*/  IADD3 R3, R10.reuse, -0x80, RZ ;  /* 0xffffff800a037810 */ /* 0x040fec0007ffe0ff */
[----:B------:R-:W1:Y:S01]  /*d8b0*/  F2I.FTZ.U32.TRUNC.NTZ R9, R8 ;  /* 0x0000000800097305 */ /* 0x000e62000021f000 */
[----:B------:R-:W-:Y:S02]  /*d8c0*/  LOP3.LUT R10, R10, c[0x0][0x2d0], RZ, 0x3c, !PT ;  /* 0x0000b4000a0a7a12 */ /* 0x000fe400078e3cff */
[----:B------:R-:W-:Y:S02]  /*d8d0*/  IABS R4, R3 ;  /* 0x0000000300047213 */ /* 0x000fe40000000000 */
[----:B------:R-:W-:Y:S02]  /*d8e0*/  ISETP.GE.AND P3, PT, R10, RZ, PT ;  /* 0x000000ff0a00720c */ /* 0x000fe40003f66270 */
[----:B------:R-:W-:Y:S04]  /*d8f0*/  LOP3.LUT R3, R3, c[0x0][0x2d0], RZ, 0x3c, !PT ;  /* 0x0000b40003037a12 */ /* 0x000fe800078e3cff */
[----:B------:R-:W-:Y:S02]  /*d900*/  ISETP.GE.AND P1, PT, R3, RZ, PT ;  /* 0x000000ff0300720c */ /* 0x000fe40003f26270 */
[----:B------:R-:W-:Y:S01]  /*d910*/  LOP3.LUT R3, RZ, c[0x0][0x2d0], RZ, 0x33, !PT ;  /* 0x0000b400ff037a12 */ /* 0x000fe200078e33ff */
[--C-:B-1----:R-:W-:Y:S02]  /*d920*/  IMAD.MOV R5, RZ, RZ, -R9.reuse ;  /* 0x000000ffff057224 */ /* 0x102fe400078e0a09 */
[----:B------:R-:W-:Y:S02]  /*d930*/  IMAD.MOV.U32 R8, RZ, RZ, RZ ;  /* 0x000000ffff087224 */ /* 0x000fe400078e00ff */
[----:B------:R-:W-:Y:S04]  /*d940*/  IMAD R5, R5, R2, RZ ;  /* 0x0000000205057224 */ /* 0x000fe800078e02ff */
[----:B------:R-:W-:Y:S06]  /*d950*/  IMAD.HI.U32 R9, R9, R5, R8 ;  /* 0x0000000509097227 */ /* 0x000fec00078e0008 */
[C---:B------:R-:W-:Y:S04]  /*d960*/  IMAD.HI.U32 R8, R9.reuse, R4, RZ ;  /* 0x0000000409087227 */ /* 0x040fe800078e00ff */
[----:B------:R-:W-:Y:S04]  /*d970*/  IMAD.HI.U32 R9, R9, R6, RZ ;  /* 0x0000000609097227 */ /* 0x000fe800078e00ff */
[----:B------:R-:W-:Y:S02]  /*d980*/  IMAD.MOV R5, RZ, RZ, -R8 ;  /* 0x000000ffff057224 */ /* 0x000fe400078e0a08 */
[----:B------:R-:W-:Y:S02]  /*d990*/  IMAD.MOV R7, RZ, RZ, -R9 ;  /* 0x000000ffff077224 */ /* 0x000fe400078e0a09 */
[C---:B------:R-:W-:Y:S02]  /*d9a0*/  IMAD R4, R2.reuse, R5, R4 ;  /* 0x0000000502047224 */ /* 0x040fe400078e0204 */
[C---:B------:R-:W-:Y:S03]  /*d9b0*/  IMAD R6, R2.reuse, R7, R6 ;  /* 0x0000000702067224 */ /* 0x040fe600078e0206 */
[C---:B------:R-:W-:Y:S02]  /*d9c0*/  ISETP.GT.U32.AND P2, PT, R2.reuse, R4, PT ;  /* 0x000000040200720c */ /* 0x040fe40003f44070 */
[----:B------:R-:W-:Y:S11]  /*d9d0*/  ISETP.GT.U32.AND P4, PT, R2, R6, PT ;  /* 0x000000060200720c */ /* 0x000ff60003f84070 */
[--C-:B------:R-:W-:Y:S01]  /*d9e0*/  @!P2 IMAD.IADD R4, R4, 0x1, -R2.reuse ;  /* 0x000000010404a824 */ /* 0x100fe200078e0a02 */
[----:B------:R-:W-:Y:S01]  /*d9f0*/  @!P2 IADD3 R8, R8, 0x1, RZ ;  /* 0x000000010808a810 */ /* 0x000fe20007ffe0ff */
[----:B------:R-:W-:Y:S01]  /*da00*/  @!P4 IMAD.IADD R6, R6, 0x1, -R2 ;  /* 0x000000010606c824 */ /* 0x000fe200078e0a02 */
[----:B------:R-:W-:Y:S02]  /*da10*/  @!P4 IADD3 R9, R9, 0x1, RZ ;  /* 0x000000010909c810 */ /* 0x000fe40007ffe0ff */
[-C--:B------:R-:W-:Y:S02]  /*da20*/  ISETP.GE.U32.AND P5, PT, R4, R2.reuse, PT ;  /* 0x000000020400720c */ /* 0x080fe40003fa6070 */
[----:B------:R-:W-:Y:S02]  /*da30*/  ISETP.GE.U32.AND P6, PT, R6, R2, PT ;  /* 0x000000020600720c */ /* 0x000fe40003fc6070 */
[----:B------:R-:W-:Y:S09]  /*da40*/  ISETP.NE.AND P2, PT, RZ, c[0x0][0x2d0], PT ;  /* 0x0000b400ff007a0c */ /* 0x000ff20003f45270 */
[----:B------:R-:W-:Y:S02]  /*da50*/  @P5 IADD3 R8, R8, 0x1, RZ ;  /* 0x0000000108085810 */ /* 0x000fe40007ffe0ff */
[----:B------:R-:W-:Y:S03]  /*da60*/  @P6 IADD3 R9, R9, 0x1, RZ ;  /* 0x0000000109096810 */ /* 0x000fe60007ffe0ff */
[----:B------:R-:W-:Y:S02]  /*da70*/  @!P1 IMAD.MOV R8, RZ, RZ, -R8 ;  /* 0x000000ffff089224 */ /* 0x000fe400078e0a08 */
[----:B------:R-:W-:Y:S03]  /*da80*/  @!P3 IMAD.MOV R9, RZ, RZ, -R9 ;  /* 0x000000ffff09b224 */ /* 0x000fe600078e0a09 */
[C---:B------:R-:W-:Y:S02]  /*da90*/  SEL R7, R3.reuse, R8, !P2 ;  /* 0x0000000803077207 */ /* 0x040fe40005000000 */
[----:B------:R-:W-:Y:S02]  /*daa0*/  SEL R3, R3, R9, !P2 ;  /* 0x0000000903037207 */ /* 0x000fe40005000000 */
[-C--:B------:R-:W-:Y:S02]  /*dab0*/  LEA R12, P2, R7, R224.reuse, 0x2 ;  /* 0x000000e0070c7211 */ /* 0x080fe400078410ff */
[----:B------:R-:W-:Y:S02]  /*dac0*/  LEA R10, P1, R3, R224, 0x2 ;  /* 0x000000e0030a7211 */ /* 0x000fe400078210ff */
[-C--:B------:R-:W-:Y:S02]  /*dad0*/  LEA.HI.X.SX32 R13, R7, R225.reuse, 0x2, P2 ;  /* 0x000000e1070d7211 */ /* 0x080fe400010f16ff */
[C---:B------:R-:W-:Y:S01]  /*dae0*/  LEA.HI.X.SX32 R11, R3.reuse, R225, 0x2, P1 ;  /* 0x000000e1030b7211 */ /* 0x040fe200008f16ff */
[----:B------:R-:W-:Y:S02]  /*daf0*/  IMAD.IADD R3, R3, 0x1, -R7 ;  /* 0x0000000103037824 */ /* 0x000fe400078e0a07 */
[----:B------:R-:W2:Y:S02]  /*db00*/  LDG.E R4, [R12.64] ;  /* 0x0000000c0c047981 */ /* 0x000ea4000c1e1900 */
[----:B------:R-:W-:Y:S02]  /*db10*/  IMAD R58, R3, R58, -0x80 ;  /* 0xffffff80033a7424 */ /* 0x000fe400078e023a */
[----:B------:R-:W2:Y:S02]  /*db20*/  LDG.E R5, [R10.64] ;  /* 0x0000000c0a057981 */ /* 0x000ea4000c1e1900 */
[C---:B------:R-:W-:Y:S01]  /*db30*/  IMAD R2, R58.reuse, UR9, RZ ;  /* 0x000000093a027c24 */ /* 0x040fe2000f8e02ff */
[----:B------:R-:W-:Y:S01]  /*db40*/  SHF.R.S32.HI R3, RZ, 0x1f, R58 ;  /* 0x0000001fff037819 */ /* 0x000fe2000001143a */
[----:B------:R-:W-:Y:S04]  /*db50*/  IMAD.WIDE.U32 R58, R58, UR8, RZ ;  /* 0x000000083a3a7c25 */ /* 0x000fe8000f8e00ff */
[----:B------:R-:W-:Y:S04]  /*db60*/  IMAD R2, R3, UR8, R2 ;  /* 0x0000000803027c24 */ /* 0x000fe8000f8e0202 */
[----:B------:R-:W-:Y:S02]  /*db70*/  IMAD.IADD R59, R59, 0x1, R2 ;  /* 0x000000013b3b7824 */ /* 0x000fe400078e0202 */
[----:B--2---:R-:W-:Y:S04]  /*db80*/  IMAD.IADD R5, R4, 0x1, -R5 ;  /* 0x0000000104057824 */ /* 0x004fe800078e0a05 */
[----:B------:R-:W-:Y:S01]  /*db90*/  IMAD.WIDE.U32 R58, R5, c[0x0][0x188], R58 ;  /* 0x00006200053a7a25 */ /* 0x000fe200078e003a */
[----:B------:R-:W-:Y:S05]  /*dba0*/  SHF.R.S32.HI R3, RZ, 0x1f, R5 ;  /* 0x0000001fff037819 */ /* 0x000fea0000011405 */
[----:B------:R-:W-:Y:S04]  /*dbb0*/  IMAD R2, R3, c[0x0][0x188], RZ ;  /* 0x0000620003027a24 */ /* 0x000fe800078e02ff */
[----:B------:R-:W-:Y:S04]  /*dbc0*/  IMAD R2, R5, c[0x0][0x18c], R2 ;  /* 0x0000630005027a24 */ /* 0x000fe800078e0202 */
[----:B------:R-:W-:Y:S02]  /*dbd0*/  IMAD.IADD R56, R59, 0x1, R2 ;  /* 0x000000013b387824 */ /* 0x000fe400078e0202 */
.L_x_746:
[----:B------:R-:W-:Y:S02]  /*dbe0*/  ISETP.GE.AND P4, PT, R218, c[0x0][0x220], PT ;  /* 0x00008800da007a0c */ /* 0x000fe40003f86270 */
[----:B------:R-:W-:Y:S02]  /*dbf0*/  ISETP.GE.AND P3, PT, R209, c[0x0][0x220], PT ;  /* 0x00008800d1007a0c */ /* 0x000fe40003f66270 */
[C---:B------:R-:W-:Y:S02]  /*dc00*/  LEA R2, P2, R58.reuse, R172, 0x1 ;  /* 0x000000ac3a027211 */ /* 0x040fe400078408ff */
[C---:B------:R-:W-:Y:S02]  /*dc10*/  IADD3 R57, P1, R221.reuse, R58, RZ ;  /* 0x0000003add397210 */ /* 0x040fe40007f3e0ff */
[--C-:B------:R-:W-:Y:S02]  /*dc20*/  LEA.HI.X R3, R58, R173, R56.reuse, 0x1, P2 ;  /* 0x000000ad3a037211 */ /* 0x100fe400010f0c38 */
[----:B------:R-:W-:Y:S01]  /*dc30*/  IADD3 R59, P2, R221, R57, RZ ;  /* 0x00000039dd3b7210 */ /* 0x000fe20007f5e0ff */
[C---:B------:R-:W-:Y:S02]  /*dc40*/  IMAD.X R58, R220.reuse, 0x1, R56, P1 ;  /* 0x00000001dc3a7824 */ /* 0x040fe400008e0638 */
[----:B------:R-:W-:Y:S01]  /*dc50*/  @P4 STS.128 [R216+0xc000], RZ ;  /* 0x00c000ffd8004388 */ /* 0x000fe20000000c00 */
[CC--:B------:R-:W-:Y:S02]  /*dc60*/  @!P4 LEA R174, P5, R57.reuse, R172.reuse, 0x1 ;  /* 0x000000ac39aec211 */ /* 0x0c0fe400078a08ff */
[CC--:B------:R-:W-:Y:S01]  /*dc70*/  @!P3 LEA R64, P1, R57.reuse, R172.reuse, 0x1 ;  /* 0x000000ac3940b211 */ /* 0x0c0fe200078208ff */
[----:B------:R-:W-:Y:S01]  /*dc80*/  @!PT LDS RZ, [RZ] ;  /* 0x00000000fffff984 */ /* 0x000fe20000000800 */
[----:B------:R-:W-:Y:S01]  /*dc90*/  @!PT LDS RZ, [RZ] ;  /* 0x00000000fffff984 */ /* 0x000fe20000000800 */
[----:B------:R-:W-:Y:S01]  /*dca0*/  @!PT LDS RZ, [RZ] ;  /* 0x00000000fffff984 */ /* 0x000fe20000000800 */
[----:B------:R1:W-:Y:S01]  /*dcb0*/  @!P4 LDGSTS.E.BYPASS.LTC128B.128 [R216+0xc000], [R2.64] ;  /* 0x0c00000002d8cfae */ /* 0x0003e2000b901d4c */
[CCC-:B------:R-:W-:Y:S02]  /*dcc0*/  @!P4 LEA.HI.X R175, R57.reuse, R173.reuse, R58.reuse, 0x1, P5 ;  /* 0x000000ad39afc211 */ /* 0x1c0fe400028f0c3a */
[-CC-:B------:R-:W-:Y:S01]  /*dcd0*/  @!P3 LEA.HI.X R65, R57, R173.reuse, R58.reuse, 0x1, P1 ;  /* 0x000000ad3941b211 */ /* 0x180fe200008f0c3a */
[----:B------:R-:W-:Y:S01]  /*dce0*/  @P3 STS.128 [R216+0x10000], RZ ;  /* 0x010000ffd8003388 */ /* 0x000fe20000000c00 */
[C---:B------:R-:W-:Y:S01]  /*dcf0*/  IMAD.X R58, R220.reuse, 0x1, R58, P2 ;  /* 0x00000001dc3a7824 */ /* 0x040fe200010e063a */
[CC--:B------:R-:W-:Y:S02]  /*dd00*/  @!P4 LEA R134, P5, R59.reuse, R172.reuse, 0x1 ;  /* 0x000000ac3b86c211 */ /* 0x0c0fe400078a08ff */
[----:B------:R-:W-:Y:S01]  /*dd10*/  @!PT LDS RZ, [RZ] ;  /* 0x00000000fffff984 */ /* 0x000fe20000000800 */
[----:B------:R-:W-:Y:S01]  /*dd20*/  @!PT LDS RZ, [RZ] ;  /* 0x00000000fffff984 */ /* 0x000fe20000000800 */
[----:B------:R-:W-:Y:S01]  /*dd30*/  @!PT LDS RZ, [RZ] ;  /* 0x00000000fffff984 */ /* 0x000fe20000000800 */
[----:B------:R1:W-:Y:S01]  /*dd40*/  @!P3 LDGSTS.E.BYPASS.LTC128B.128 [R216+0x10000], [R2.64+0x80] ;  /* 0x1000008002d8bfae */ /* 0x0003e2000b901d4c */
[CC--:B------:R-:W-:Y:S02]  /*dd50*/  @!P3 LEA R62, P1, R59.reuse, R172.reuse, 0x1 ;  /* 0x000000ac3b3eb211 */ /* 0x0c0fe400078208ff */
[--C-:B------:R-:W-:Y:S01]  /*dd60*/  @!P4 LEA.HI.X R135, R59, R173, R58.reuse, 0x1, P5 ;  /* 0x000000ad3b87c211 */ /* 0x100fe200028f0c3a */
[----:B------:R-:W-:Y:S01]  /*dd70*/  @P4 STS.128 [R216+0xc800], RZ ;  /* 0x00c800ffd8004388 */ /* 0x000fe20000000c00 */
[----:B------:R-:W-:Y:S02]  /*dd80*/  IADD3 R57, P2, R221, R59, RZ ;  /* 0x0000003bdd397210 */ /* 0x000fe40007f5e0ff */
[--C-:B------:R-:W-:Y:S01]  /*dd90*/  @!P3 LEA.HI.X R63, R59, R173, R58.reuse, 0x1, P1 ;  /* 0x000000ad3b3fb211 */ /* 0x100fe200008f0c3a */
[----:B------:R-:W-:Y:S01]  /*dda0*/  @!PT LDS RZ, [RZ] ;  /* 0x00000000fffff984 */ /* 0x000fe20000000800 */
[----:B------:R-:W-:Y:S01]  /*ddb0*/  @!PT LDS RZ, [RZ] ;  /* 0x00000000fffff984 */ /* 0x000fe20000000800 */
[----:B------:R-:W-:Y:S01]  /*ddc0*/  @!PT LDS RZ, [RZ] ;  /* 0x00000000fffff984 */ /* 0x000fe20000000800 */
[----:B------:R2:W-:Y:S01]  /*ddd0*/  @!P4 LDGSTS.E.BYPASS.LTC128B.128 [R216+0xc800], [R174.64] ;  /* 0x0c800000aed8cfae */ /* 0x0005e2000b901d4c */
[CC--:B------:R-:W-:Y:S01]  /*dde0*/  @!P4 LEA R66, P5, R57.reuse, R172.reuse, 0x1 ;  /* 0x000000ac3942c211 */ /* 0x0c0fe200078a08ff */
[C---:B------:R-:W-:Y:S01]  /*ddf0*/  IMAD.X R58, R220.reuse, 0x1, R58, P2 ;  /* 0x00000001dc3a7824 */ /* 0x040fe200010e063a */
[-C--:B------:R-:W-:Y:S01]  /*de00*/  @!P3 LEA R60, P1, R57, R172.reuse, 0x1 ;  /* 0x000000ac393cb211 */ /* 0x080fe200078208ff */
[----:B------:R-:W-:Y:S01]  /*de10*/  @P3 STS.128 [R216+0x10800], RZ ;  /* 0x010800ffd8003388 */ /* 0x000fe20000000c00 */
[----:B------:R-:W-:Y:S02]  /*de20*/  IADD3 R59, P2, R221, R57, RZ ;  /* 0x00000039dd3b7210 */ /* 0x000fe40007f5e0ff */
[CCC-:B------:R-:W-:Y:S01]  /*de30*/  @!P4 LEA.HI.X R67, R57.reuse, R173.reuse, R58.reuse, 0x1, P5 ;  /* 0x000000ad3943c211 */ /* 0x1c0fe200028f0c3a */
[----:B------:R-:W-:Y:S01]  /*de40*/  @!PT LDS RZ, [RZ] ;  /* 0x00000000fffff984 */ /* 0x000fe20000000800 */
[----:B------:R-:W-:Y:S01]  /*de50*/  @!PT LDS RZ, [RZ] ;  /* 0x00000000fffff984 */ /* 0x000fe20000000800 */
[----:B------:R-:W-:Y:S01]  /*de60*/  @!PT LDS RZ, [RZ] ;  /* 0x00000000fffff984 */ /* 0x000fe20000000800 */
[----:B------:R3:W-:Y:S01]  /*de70*/  @!P3 LDGSTS.E.BYPASS.LTC128B.128 [R216+0x10800], [R64.64+0x80] ;  /* 0x1080008040d8bfae */ /* 0x0007e2000b901d4c */
[-CC-:B------:R-:W-:Y:S01]  /*de80*/  @!P3 LEA.HI.X R61, R57, R173.reuse, R58.reuse, 0x1, P1 ;  /* 0x000000ad393db211 */ /* 0x180fe200008f0c3a */
[C---:B------:R-:W-:Y:S01]  /*de90*/  IMAD.X R58, R220.reuse, 0x1, R58, P2 ;  /* 0x00000001dc3a7824 */ /* 0x040fe200010e063a */
[CC--:B------:R-:W-:Y:S01]  /*dea0*/  @!P4 LEA R178, P5, R59.reuse, R172.reuse, 0x1 ;  /* 0x000000ac3bb2c211 */ /* 0x0c0fe200078a08ff */
[----:B------:R-:W-:Y:S01]  /*deb0*/  @P4 STS.128 [R216+0xd000], RZ ;  /* 0x00d000ffd8004388 */ /* 0x000fe20000000c00 */
[CC--:B------:R-:W-:Y:S02]  /*dec0*/  @!P3 LEA R176, P1, R59.reuse, R172.reuse, 0x1 ;  /* 0x000000ac3bb0b211 */ /* 0x0c0fe400078208ff */
[--C-:B------:R-:W-:Y:S01]  /*ded0*/  @!P4 LEA.HI.X R179, R59, R173, R58.reuse, 0x1, P5 ;  /* 0x000000ad3bb3c211 */ /* 0x100fe200028f0c3a */
[----:B------:R-:W-:Y:S01]  /*dee0*/  @!PT LDS RZ, [RZ] ;  /* 0x00000000fffff984 */ /* 0x000fe20000000800 */
[----:B------:R-:W-:Y:S01]  /*def0*/  @!PT LDS RZ, [RZ] ;  /* 0x00000000fffff984 */ /* 0x000fe20000000800 */
[----:B------:R-:W-:Y:S01]  /*df00*/  @!PT LDS RZ, [RZ] ;  /* 0x00000000fffff984 */ /* 0x000fe20000000800 */
[----:B------:R1:W-:Y:S01]  /*df10*/  @!P4 LDGSTS.E.BYPASS.LTC128B.128 [R216+0xd000], [R134.64] ;  /* 0x0d00000086d8cfae */ /* 0x0003e2000b901d4c */
[----:B------:R-:W-:Y:S02]  /*df20*/  IADD3 R57, P2, R221, R59, RZ ;  /* 0x0000003bdd397210 */ /* 0x000fe40007f5e0ff */
[--C-:B------:R-:W-:Y:S01]  /*df30*/  @!P3 LEA.HI.X R177, R59, R173, R58.reuse, 0x1, P1 ;  /* 0x000000ad3bb1b211 */ /* 0x100fe200008f0c3a */
[----:B------:R-:W-:Y:S01]  /*df40*/  @P3 STS.128 [R216+0x11000], RZ ;  /* 0x011000ffd8003388 */ /* 0x000fe20000000c00 */
[CC--:B------:R-:W-:Y:S01]  /*df50*/  @!P4 LEA R182, P5, R57.reuse, R172.reuse, 0x1 ;  /* 0x000000ac39b6c211 */ /* 0x0c0fe200078a08ff */
[C---:B------:R-:W-:Y:S01]  /*df60*/  IMAD.X R58, R220.reuse, 0x1, R58, P2 ;  /* 0x00000001dc3a7824 */ /* 0x040fe200010e063a */
[-C--:B------:R-:W-:Y:S01]  /*df70*/  @!P3 LEA R180, P1, R57, R172.reuse, 0x1 ;  /* 0x000000ac39b4b211 */ /* 0x080fe200078208ff */
[----:B------:R-:W-:Y:S01]  /*df80*/  @!PT LDS RZ, [RZ] ;  /* 0x00000000fffff984 */ /* 0x000fe20000000800 */
[----:B------:R-:W-:Y:S01]  /*df90*/  @!PT LDS RZ, [RZ] ;  /* 0x00000000fffff984 */ /* 0x000fe20000000800 */
[----:B------:R-:W-:Y:S01]  /*dfa0*/  @!PT LDS RZ, [RZ] ;  /* 0x00000000fffff984 */ /* 0x000fe20000000800 */
[----:B------:R4:W-:Y:S01]  /*dfb0*/  @!P3 LDGSTS.E.BYPASS.LTC128B.128 [R216+0x11000], [R62.64+0x80] ;  /* 0x110000803ed8bfae */ /* 0x0009e2000b901d4c */
[----:B------:R-:W-:Y:S02]  /*dfc0*/  IADD3 R59, P2, R221, R57, RZ ;  /* 0x00000039dd3b7210 */ /* 0x000fe40007f5e0ff */
[CCC-:B------:R-:W-:Y:S01]  /*dfd0*/  @!P4 LEA.HI.X R183, R57.reuse, R173.reuse, R58.reuse, 0x1, P5 ;  /* 0x000000ad39b7c211 */ /* 0x1c0fe200028f0c3a */
[----:B------:R-:W-:Y:S01]  /*dfe0*/  @P4 STS.128 [R216+0xd800], RZ ;  /* 0x00d800ffd8004388 */ /* 0x000fe20000000c00 */
[-CC-:B------:R-:W-:Y:S01]  /*dff0*/  @!P3 LEA.HI.X R181, R57, R173.reuse, R58.reuse, 0x1, P1 ;  /* 0x000000ad39b5b211 */ /* 0x180fe200008f0c3a */
[C---:B------:R-:W-:Y:S01]  /*e000*/  IMAD.X R58, R220.reuse, 0x1, R58, P2 ;  /* 0x00000001dc3a7824 */ /* 0x040fe200010e063a */
[CC--:B------:R-:W-:Y:S01]  /*e010*/  @!P4 LEA R188, P6, R59.reuse, R172.reuse, 0x1 ;  /* 0x000000ac3bbcc211 */ /* 0x0c0fe200078c08ff */
[----:B------:R-:W-:Y:S01]  /*e020*/  @!PT LDS RZ, [RZ] ;  /* 0x00000000fffff984 */ /* 0x000fe20000000800 */
[----:B------:R-:W-:Y:S01]  /*e030*/  @!PT LDS RZ, [RZ] ;  /* 0x00000000fffff984 */ /* 0x000fe20000000800 */
[----:B------:R-:W-:Y:S01]  /*e040*/  @!PT LDS RZ, [RZ] ;  /* 0x00000000fffff984 */ /* 0x000fe20000000800 */
[----:B------:R3:W-:Y:S01]  /*e050*/  @!P4 LDGSTS.E.BYPASS.LTC128B.128 [R216+0xd800], [R66.64] ;  /* 0x0d80000042d8cfae */ /* 0x0007e2000b901d4c */
[CC--:B------:R-:W-:Y:S02]  /*e060*/  @!P3 LEA R184, P2, R59.reuse, R172.reuse, 0x1 ;  /* 0x000000ac3bb8b211 */ /* 0x0c0fe400078408ff */
[--C-:B------:R-:W-:Y:S01]  /*e070*/  @!P4 LEA.HI.X R189, R59, R173, R58.reuse, 0x1, P6 ;  /* 0x000000ad3bbdc211 */ /* 0x100fe200030f0c3a */
[----:B------:R-:W-:Y:S01]  /*e080*/  @P3 STS.128 [R216+0x11800], RZ ;  /* 0x011800ffd8003388 */ /* 0x000fe20000000c00 */
[----:B------:R-:W-:Y:S02]  /*e090*/  IADD3 R57, P1, R221, R59, RZ ;  /* 0x0000003bdd397210 */ /* 0x000fe40007f3e0ff */
[-CC-:B------:R-:W-:Y:S01]  /*e0a0*/  @!P3 LEA.HI.X R185, R59, R173.reuse, R58.reuse, 0x1, P2 ;  /* 0x000000ad3bb9b211 */ /* 0x180fe200010f0c3a */
[----:B------:R-:W-:Y:S01]  /*e0b0*/  @!PT LDS RZ, [RZ] ;  /* 0x00000000fffff984 */ /* 0x000fe20000000800 */
[----:B------:R-:W-:Y:S01]  /*e0c0*/  @!PT LDS RZ, [RZ] ;  /* 0x00000000fffff984 */ /* 0x000fe20000000800 */
[----:B------:R-:W-:Y:S01]  /*e0d0*/  @!PT LDS RZ, [RZ] ;  /* 0x00000000fffff984 */ /* 0x000fe20000000800 */
[----:B------:R4:W-:Y:S01]  /*e0e0*/  @!P3 LDGSTS.E.BYPASS.LTC128B.128 [R216+0x11800], [R60.64+0x80] ;  /* 0x118000803cd8bfae */ /* 0x0009e2000b901d4c */
[CC--:B------:R-:W-:Y:S01]  /*e0f0*/  @!P4 LEA R186, P5, R57.reuse, R172.reuse, 0x1 ;  /* 0x000000ac39bac211 */ /* 0x0c0fe200078a08ff */
[----:B------:R-:W-:Y:S01]  /*e100*/  IMAD.X R56, R220, 0x1, R58, P1 ;  /* 0x00000001dc387824 */ /* 0x000fe200008e063a */
[C---:B------:R-:W-:Y:S01]  /*e110*/  @!P3 LEA R172, P1, R57.reuse, R172, 0x1 ;  /* 0x000000ac39acb211 */ /* 0x040fe200078208ff */
[----:B------:R-:W-:Y:S03]  /*e120*/  @P4 STS.128 [R216+0xe000], RZ ;  /* 0x00e000ffd8004388 */ /* 0x000fe60000000c00 */
[CCC-:B------:R-:W-:Y:S01]  /*e130*/  @!P4 LEA.HI.X R187, R57.reuse, R173.reuse, R56.reuse, 0x1, P5 ;  /* 0x000000ad39bbc211 */ /* 0x1c0fe200028f0c38 */
[----:B------:R-:W-:Y:S01]  /*e140*/  @!PT LDS RZ, [RZ] ;  /* 0x00000000fffff984 */ /* 0x000fe20000000800 */
[----:B------:R-:W-:Y:S01]  /*e150*/  @!PT LDS RZ, [RZ] ;  /* 0x00000000fffff984 */ /* 0x000fe20000000800 */
[----:B------:R-:W-:Y:S01]  /*e160*/  @!PT LDS RZ, [RZ] ;  /* 0x00000000fffff984 */ /* 0x000fe20000000800 */
[----:B------:R5:W-:Y:S01]  /*e170*/  @!P4 LDGSTS.E.BYPASS.LTC128B.128 [R216+0xe000], [R178.64] ;  /* 0x0e000000b2d8cfae */ /* 0x000be2000b901d4c */
[----:B------:R-:W-:Y:S02]  /*e180*/  @!P3 LEA.HI.X R173, R57, R173, R56, 0x1, P1 ;  /* 0x000000ad39adb211 */ /* 0x000fe400008f0c38 */
[----:B------:R-:W-:Y:S01]  /*e190*/  ISETP.GE.AND P1, PT, R215, 0x2, PT ;  /* 0x00000002d700780c */ /* 0x000fe20003f26270 */
        /* <DEDUP_REMOVED lines=36> */
[----:B------:R-:W1:Y:S04]  /*e3e0*/  LDSM.16.M88.4 R140, [R206+0x4000] ;  /* 0x00400000ce8c783b */ /* 0x000e680000000200 */
[----:B------:R-:W3:Y:S04]  /*e3f0*/  LDSM.16.M88.4 R144, [R206+0x4800] ;  /* 0x00480000ce90783b */ /* 0x000ee80000000200 */
[----:B------:R-:W3:Y:S04]  /*e400*/  LDSM.16.M88.4 R148, [R206+0x5000] ;  /* 0x00500000ce94783b */ /* 0x000ee80000000200 */
[----:B------:R-:W0:Y:S04]  /*e410*/  LDGDEPBAR ;  /* 0x00000000000079af */ /* 0x000e280000000000 */
[----:B------:R-:W3:Y:S04]  /*e420*/  LDSM.16.M88.4 R152, [R206+0x5800] ;  /* 0x00580000ce98783b */ /* 0x000ee80000000200 */
[----:B------:R-:W4:Y:S04]  /*e430*/  LDSM.16.M88.4 R156, [R206+0x6000] ;  /* 0x00600000ce9c783b */ /* 0x000f280000000200 */
[----:B------:R-:W4:Y:S04]  /*e440*/  LDSM.16.M88.4 R160, [R206+0x6800] ;  /* 0x00680000cea0783b */ /* 0x000f280000000200 */
[----:B------:R-:W-:Y:S04]  /*e450*/  LDSM.16.M88.4 R164, [R204] ;  /* 0x00000000cca4783b */ /* 0x000fe80000000200 */
[----:B------:R-:W-:Y:S04]  /*e460*/  LDSM.16.M88.4 R168, [R204+0x800] ;  /* 0x00080000cca8783b */ /* 0x000fe80000000200 */
[----:B--2---:R-:W-:Y:S01]  /*e470*/  LDSM.16.M88.4 R172, [R206+0x8800] ;  /* 0x00880000ceac783b */ /* 0x004fe20000000200 */
[C---:B-1----:R-:W-:Y:S03]  /*e480*/  HMMA.16816.F32.BF16 R4, R136.reuse, R140, RZ ;  /* 0x0000008c8804723c */ /* 0x042fe600000418ff */
[----:B-----5:R-:W-:Y:S04]  /*e490*/  LDSM.16.M88.4 R176, [R206+0xa000] ;  /* 0x00a00000ceb0783b */ /* 0x020fe80000000200 */
[----:B------:R-:W-:Y:S01]  /*e4a0*/  LDSM.16.M88.4 R180, [R204+0x5800] ;  /* 0x00580000ccb4783b */ /* 0x000fe20000000200 */
[C---:B------:R-:W-:Y:S03]  /*e4b0*/  HMMA.16816.F32.BF16 R8, R136.reuse, R142, RZ ;  /* 0x0000008e8808723c */ /* 0x040fe600000418ff */
[----:B------:R-:W1:Y:S04]  /*e4c0*/  LDSM.16.M88.4 R140, [R206+0x7000] ;  /* 0x00700000ce8c783b */ /* 0x000e680000000200 */
[----:B------:R-:W-:Y:S01]  /*e4d0*/  LDSM.16.M88.4 R184, [R203+0x2000] ;  /* 0x00200000cbb8783b */ /* 0x000fe20000000200 */
[C---:B---3--:R-:W-:Y:S03]  /*e4e0*/  HMMA.16816.F32.BF16 R12, R136.reuse, R144, RZ ;  /* 0x00000090880c723c */ /* 0x048fe600000418ff */
[----:B------:R-:W-:Y:S04]  /*e4f0*/  LDSM.16.M88.4 R188, [R199+0x8000] ;  /* 0x00800000c7bc783b */ /* 0x000fe80000000200 */
[----:B------:R-:W-:Y:S01]  /*e500*/  LDSM.16.M88.4 R192, [R201+0x7000] ;  /* 0x00700000c9c0783b */ /* 0x000fe20000000200 */
[C---:B------:R-:W-:Y:S03]  /*e510*/  HMMA.16816.F32.BF16 R16, R136.reuse, R146, RZ ;  /* 0x000000928810723c */ /* 0x040fe600000418ff */
[----:B------:R-:W2:Y:S05]  /*e520*/  LDSM.16.M88.4 R144, [R206+0x7800] ;  /* 0x00780000ce90783b */ /* 0x000eaa0000000200 */
[C---:B------:R-:W-:Y:S08]  /*e530*/  HMMA.16816.F32.BF16 R20, R136.reuse, R148, RZ ;  /* 0x000000948814723c */ /* 0x040ff000000418ff */
[C---:B------:R-:W-:Y:S01]  /*e540*/  HMMA.16816.F32.BF16 R24, R136.reuse, R150, RZ ;  /* 0x000000968818723c */ /* 0x040fe200000418ff */
[----:B------:R-:W3:Y:S07]  /*e550*/  LDSM.16.M88.4 R148, [R205] ;  /* 0x00000000cd94783b */ /* 0x000eee0000000200 */
[C---:B------:R-:W-:Y:S08]  /*e560*/  HMMA.16816.F32.BF16 R28, R136.reuse, R152, RZ ;  /* 0x00000098881c723c */ /* 0x040ff000000418ff */
[C---:B------:R-:W-:Y:S01]  /*e570*/  HMMA.16816.F32.BF16 R32, R136.reuse, R154, RZ ;  /* 0x0000009a8820723c */ /* 0x040fe200000418ff */
[----:B------:R-:W5:Y:S07]  /*e580*/  LDSM.16.M88.4 R152, [R204+0x1000] ;  /* 0x00100000cc98783b */ /* 0x000f6e0000000200 */
[C---:B----4-:R-:W-:Y:S08]  /*e590*/  HMMA.16816.F32.BF16 R36, R136.reuse, R156, RZ ;  /* 0x0000009c8824723c */ /* 0x050ff000000418ff */
[C---:B------:R-:W-:Y:S01]  /*e5a0*/  HMMA.16816.F32.BF16 R40, R136.reuse, R158, RZ ;  /* 0x0000009e8828723c */ /* 0x040fe200000418ff */
[----:B------:R-:W4:Y:S07]  /*e5b0*/  LDSM.16.M88.4 R156, [R204+0x1800] ;  /* 0x00180000cc9c783b */ /* 0x000f2e0000000200 */
[C---:B------:R-:W-:Y:S08]  /*e5c0*/  HMMA.16816.F32.BF16 R44, R136.reuse, R160, RZ ;  /* 0x000000a0882c723c */ /* 0x040ff000000418ff */
[C---:B------:R-:W-:Y:S01]  /*e5d0*/  HMMA.16816.F32.BF16 R48, R136.reuse, R162, RZ ;  /* 0x000000a28830723c */ /* 0x040fe200000418ff */
[----:B------:R-:W-:Y:S07]  /*e5e0*/  LDSM.16.M88.4 R160, [R199+0x4000] ;  /* 0x00400000c7a0783b */ /* 0x000fee0000000200 */
[C---:B-1----:R-:W-:Y:S08]  /*e5f0*/  HMMA.16816.F32.BF16 R52, R136.reuse, R140, RZ ;  /* 0x0000008c8834723c */ /* 0x042ff000000418ff */
[C---:B------:R-:W-:Y:S01]  /*e600*/  HMMA.16816.F32.BF16 R56, R136.reuse, R142, RZ ;  /* 0x0000008e8838723c */ /* 0x040fe200000418ff */
[----:B------:R-:W-:Y:S07]  /*e610*/  LDSM.16.M88.4 R140, [R204+0x2800] ;  /* 0x00280000cc8c783b */ /* 0x000fee0000000200 */
[C---:B--2---:R-:W-:Y:S08]  /*e620*/  HMMA.16816.F32.BF16 R60, R136.reuse, R144, RZ ;  /* 0x00000090883c723c */ /* 0x044ff000000418ff */
[----:B------:R-:W-:Y:S01]  /*e630*/  HMMA.16816.F32.BF16 R64, R136, R146, RZ ;  /* 0x000000928840723c */ /* 0x000fe200000418ff */
[----:B------:R-:W1:Y:S04]  /*e640*/  LDSM.16.M88.4 R136, [R204+0x2000] ;  /* 0x00200000cc88783b */ /* 0x000e680000000200 */
[----:B------:R-:W2:Y:S03]  /*e650*/  LDSM.16.M88.4 R144, [R204+0x3000] ;  /* 0x00300000cc90783b */ /* 0x000ea60000000200 */
[C---:B---3--:R-:W-:Y:S08]  /*e660*/  HMMA.16816.F32.BF16 R4, R148.reuse, R164, R4 ;  /* 0x000000a49404723c */ /* 0x048ff00000041804 */
[C---:B------:R-:W-:Y:S01]  /*e670*/  HMMA.16816.F32.BF16 R8, R148.reuse, R166, R8 ;  /* 0x000000a69408723c */ /* 0x040fe20000041808 */
[----:B------:R-:W-:Y:S07]  /*e680*/  LDSM.16.M88.4 R164, [R201+0x1000] ;  /* 0x00100000c9a4783b */ /* 0x000fee0000000200 */
[C---:B------:R-:W-:Y:S08]  /*e690*/  HMMA.16816.F32.BF16 R12, R148.reuse, R168, R12 ;  /* 0x000000a8940c723c */ /* 0x040ff0000004180c */
[C---:B------:R-:W-:Y:S01]  /*e6a0*/  HMMA.16816.F32.BF16 R16, R148.reuse, R170, R16 ;  /* 0x000000aa9410723c */ /* 0x040fe20000041810 */
[----:B------:R-:W-:Y:S07]  /*e6b0*/  LDSM.16.M88.4 R168, [R206+0x8000] ;  /* 0x00800000cea8783b */ /* 0x000fee0000000200 */
[C---:B-----5:R-:W-:Y:S08]  /*e6c0*/  HMMA.16816.F32.BF16 R20, R148.reuse, R152, R20 ;  /* 0x000000989414723c */ /* 0x060ff00000041814 */
        /* <DEDUP_REMOVED lines=8> */
[C---:B------:R-:W-:Y:S08]  /*e750*/  HMMA.16816.F32.BF16 R44, R148.reuse, R140, R44 ;  /* 0x0000008c942c723c */ /* 0x040ff0000004182c */
[C---:B------:R-:W-:Y:S01]  /*e760*/  HMMA.16816.F32.BF16 R48, R148.reuse, R142, R48 ;  /* 0x0000008e9430723c */ /* 0x040fe20000041830 */
[----:B------:R-:W5:Y:S07]  /*e770*/  LDSM.16.M88.4 R140, [R199+0x5000] ;  /* 0x00500000c78c783b */ /* 0x000f6e0000000200 */
[C---:B--2---:R-:W-:Y:S08]  /*e780*/  HMMA.16816.F32.BF16 R52, R148.reuse, R144, R52 ;  /* 0x000000909434723c */ /* 0x044ff00000041834 */
[C---:B------:R-:W-:Y:S01]  /*e790*/  HMMA.16816.F32.BF16 R56, R148.reuse, R146, R56 ;  /* 0x000000929438723c */ /* 0x040fe20000041838 */
[----:B------:R-:W2:Y:S07]  /*e7a0*/  LDSM.16.M88.4 R144, [R199+0x5800] ;  /* 0x00580000c790783b */ /* 0x000eae0000000200 */
[C---:B---3--:R-:W-:Y:S08]  /*e7b0*/  HMMA.16816.F32.BF16 R60, R148.reuse, R152, R60 ;  /* 0x00000098943c723c */ /* 0x048ff0000004183c */
[----:B------:R-:W-:Y:S01]  /*e7c0*/  HMMA.16816.F32.BF16 R64, R148, R154, R64 ;  /* 0x0000009a9440723c */ /* 0x000fe20000041840 */
[----:B------:R-:W3:Y:S04]  /*e7d0*/  LDSM.16.M88.4 R148, [R199+0x6000] ;  /* 0x00600000c794783b */ /* 0x000ee80000000200 */
[----:B------:R-:W-:Y:S03]  /*e7e0*/  LDSM.16.M88.4 R152, [R202] ;  /* 0x00000000ca98783b */ /* 0x000fe60000000200 */
[C---:B----4-:R-:W-:Y:S08]  /*e7f0*/  HMMA.16816.F32.BF16 R4, R156.reuse, R160, R4 ;  /* 0x000000a09c04723c */ /* 0x050ff00000041804 */
[C---:B------:R-:W-:Y:S01]  /*e800*/  HMMA.16816.F32.BF16 R8, R156.reuse, R162, R8 ;  /* 0x000000a29c08723c */ /* 0x040fe20000041808 */
[----:B------:R-:W-:Y:S07]  /*e810*/  LDSM.16.M88.4 R160, [R201] ;  /* 0x00000000c9a0783b */ /* 0x000fee0000000200 */
[C---:B-1----:R-:W-:Y:S08]  /*e820*/  HMMA.16816.F32.BF16 R12, R156.reuse, R136, R12 ;  /* 0x000000889c0c723c */ /* 0x042ff0000004180c */
[C---:B------:R-:W-:Y:S01]  /*e830*/  HMMA.16816.F32.BF16 R16, R156.reuse, R138, R16 ;  /* 0x0000008a9c10723c */ /* 0x040fe20000041810 */
[----:B------:R-:W1:Y:S07]  /*e840*/  LDSM.16.M88.4 R136, [R199+0x6800] ;  /* 0x00680000c788783b */ /* 0x000e6e0000000200 */
[C---:B-----5:R-:W-:Y:S08]  /*e850*/  HMMA.16816.F32.BF16 R20, R156.reuse, R140, R20 ;  /* 0x0000008c9c14723c */ /* 0x060ff00000041814 */
[C---:B------:R-:W-:Y:S01]  /*e860*/  HMMA.16816.F32.BF16 R24, R156.reuse, R142, R24 ;  /* 0x0000008e9c18723c */ /* 0x040fe20000041818 */
[----:B------:R-:W4:Y:S07]  /*e870*/  LDSM.16.M88.4 R140, [R199+0x7000] ;  /* 0x00700000c78c783b */ /* 0x000f2e0000000200 */
[C---:B--2---:R-:W-:Y:S08]  /*e880*/  HMMA.16816.F32.BF16 R28, R156.reuse, R144, R28 ;  /* 0x000000909c1c723c */ /* 0x044ff0000004181c */
[C---:B------:R-:W-:Y:S01]  /*e890*/  HMMA.16816.F32.BF16 R32, R156.reuse, R146, R32 ;  /* 0x000000929c20723c */ /* 0x040fe20000041820 */
[----:B------:R-:W2:Y:S07]  /*e8a0*/  LDSM.16.M88.4 R144, [R199+0x7800] ;  /* 0x00780000c790783b */ /* 0x000eae0000000200 */
[C---:B---3--:R-:W-:Y:S08]  /*e8b0*/  HMMA.16816.F32.BF16 R36, R156.reuse, R148, R36 ;  /* 0x000000949c24723c */ /* 0x048ff00000041824 */
[C---:B------:R-:W-:Y:S01]  /*e8c0*/  HMMA.16816.F32.BF16 R40, R156.reuse, R150, R40 ;  /* 0x000000969c28723c */ /* 0x040fe20000041828 */
[----:B------:R-:W3:Y:S07]  /*e8d0*/  LDSM.16.M88.4 R148, [R201+0x800] ;  /* 0x00080000c994783b */ /* 0x000eee0000000200 */
[C---:B-1----:R-:W-:Y:S08]  /*e8e0*/  HMMA.16816.F32.BF16 R44, R156.reuse, R136, R44 ;  /* 0x000000889c2c723c */ /* 0x042ff0000004182c */
[C---:B------:R-:W-:Y:S01]  /*e8f0*/  HMMA.16816.F32.BF16 R48, R156.reuse, R138, R48 ;  /* 0x0000008a9c30723c */ /* 0x040fe20000041830 */
[----:B------:R-:W1:Y:S07]  /*e900*/  LDSM.16.M88.4 R136, [R201+0x1800] ;  /* 0x00180000c988783b */ /* 0x000e6e0000000200 */
[C---:B----4-:R-:W-:Y:S08]  /*e910*/  HMMA.16816.F32.BF16 R52, R156.reuse, R140, R52 ;  /* 0x0000008c9c34723c */ /* 0x050ff00000041834 */
[C---:B------:R-:W-:Y:S01]  /*e920*/  HMMA.16816.F32.BF16 R56, R156.reuse, R142, R56 ;  /* 0x0000008e9c38723c */ /* 0x040fe20000041838 */
[----:B------:R-:W4:Y:S07]  /*e930*/  LDSM.16.M88.4 R140, [R201+0x2000] ;  /* 0x00200000c98c783b */ /* 0x000f2e0000000200 */
[C---:B--2---:R-:W-:Y:S08]  /*e940*/  HMMA.16816.F32.BF16 R60, R156.reuse, R144, R60 ;  /* 0x000000909c3c723c */ /* 0x044ff0000004183c */
[----:B------:R-:W-:Y:S01]  /*e950*/  HMMA.16816.F32.BF16 R64, R156, R146, R64 ;  /* 0x000000929c40723c */ /* 0x000fe20000041840 */
[----:B------:R-:W2:Y:S04]  /*e960*/  LDSM.16.M88.4 R144, [R201+0x2800] ;  /* 0x00280000c990783b */ /* 0x000ea80000000200 */
[----:B------:R-:W-:Y:S03]  /*e970*/  LDSM.16.M88.4 R156, [R201+0x3800] ;  /* 0x00380000c99c783b */ /* 0x000fe60000000200 */
[C---:B------:R-:W-:Y:S08]  /*e980*/  HMMA.16816.F32.BF16 R4, R152.reuse, R160, R4 ;  /* 0x000000a09804723c */ /* 0x040ff00000041804 */
[C---:B------:R-:W-:Y:S01]  /*e990*/  HMMA.16816.F32.BF16 R8, R152.reuse, R162, R8 ;  /* 0x000000a29808723c */ /* 0x040fe20000041808 */
[----:B------:R-:W-:Y:S07]  /*e9a0*/  LDSM.16.M88.4 R160, [R207+0x2000] ;  /* 0x00200000cfa0783b */ /* 0x000fee0000000200 */
[C---:B---3--:R-:W-:Y:S08]  /*e9b0*/  HMMA.16816.F32.BF16 R12, R152.reuse, R148, R12 ;  /* 0x00000094980c723c */ /* 0x048ff0000004180c */
[C---:B------:R-:W-:Y:S01]  /*e9c0*/  HMMA.16816.F32.BF16 R16, R152.reuse, R150, R16 ;  /* 0x000000969810723c */ /* 0x040fe20000041810 */
[----:B------:R-:W3:Y:S07]  /*e9d0*/  LDSM.16.M88.4 R148, [R201+0x3000] ;  /* 0x00300000c994783b */ /* 0x000eee0000000200 */
[C---:B------:R-:W-:Y:S08]  /*e9e0*/  HMMA.16816.F32.BF16 R20, R152.reuse, R164, R20 ;  /* 0x000000a49814723c */ /* 0x040ff00000041814 */
[C---:B------:R-:W-:Y:S01]  /*e9f0*/  HMMA.16816.F32.BF16 R24, R152.reuse, R166, R24 ;  /* 0x000000a69818723c */ /* 0x040fe20000041818 */
[----:B------:R-:W5:Y:S07]  /*ea00*/  LDSM.16.M88.4 R164, [R206+0x9000] ;  /* 0x00900000cea4783b */ /* 0x000f6e0000000200 */
[C---:B-1----:R-:W-:Y:S08]  /*ea10*/  HMMA.16816.F32.BF16 R28, R152.reuse, R136, R28 ;  /* 0x00000088981c723c */ /* 0x042ff0000004181c */
[C---:B------:R-:W-:Y:S01]  /*ea20*/  HMMA.16816.F32.BF16 R32, R152.reuse, R138, R32 ;  /* 0x0000008a9820723c */ /* 0x040fe20000041820 */
[----:B------:R-:W1:Y:S07]  /*ea30*/  LDSM.16.M88.4 R136, [R206+0x9800] ;  /* 0x00980000ce88783b */ /* 0x000e6e0000000200 */
[C---:B----4-:R-:W-:Y:S08]  /*ea40*/  HMMA.16816.F32.BF16 R36, R152.reuse, R140, R36 ;  /* 0x0000008c9824723c */ /* 0x050ff00000041824 */
        /* <DEDUP_REMOVED lines=8> */
[C---:B------:R-:W-:Y:S08]  /*ead0*/  HMMA.16816.F32.BF16 R60, R152.reuse, R156, R60 ;  /* 0x0000009c983c723c */ /* 0x040ff0000004183c */
[----:B------:R-:W-:Y:S01]  /*eae0*/  HMMA.16816.F32.BF16 R64, R152, R158, R64 ;  /* 0x0000009e9840723c */ /* 0x000fe20000041840 */
[----:B------:R-:W-:Y:S04]  /*eaf0*/  LDSM.16.M88.4 R152, [R205+0x2000] ;  /* 0x00200000cd98783b */ /* 0x000fe80000000200 */
[----:B------:R-:W1:Y:S03]  /*eb00*/  LDSM.16.M88.4 R156, [R204+0x4000] ;  /* 0x00400000cc9c783b */ /* 0x000e660000000200 */
[C---:B------:R-:W-:Y:S08]  /*eb10*/  HMMA.16816.F32.BF16 R4, R160.reuse, R168, R4 ;  /* 0x000000a8a004723c */ /* 0x040ff00000041804 */
[C---:B------:R-:W-:Y:S01]  /*eb20*/  HMMA.16816.F32.BF16 R8, R160.reuse, R170, R8 ;  /* 0x000000aaa008723c */ /* 0x040fe20000041808 */
[----:B------:R-:W2:Y:S07]  /*eb30*/  LDSM.16.M88.4 R168, [R204+0x4800] ;  /* 0x00480000cca8783b */ /* 0x000eae0000000200 */
[C---:B------:R-:W-:Y:S08]  /*eb40*/  HMMA.16816.F32.BF16 R12, R160.reuse, R172, R12 ;  /* 0x000000aca00c723c */ /* 0x040ff0000004180c */
[C---:B------:R-:W-:Y:S01]  /*eb50*/  HMMA.16816.F32.BF16 R16, R160.reuse, R174, R16 ;  /* 0x000000aea010723c */ /* 0x040fe20000041810 */
[----:B------:R-:W2:Y:S07]  /*eb60*/  LDSM.16.M88.4 R172, [R204+0x5000] ;  /* 0x00500000ccac783b */ /* 0x000eae0000000200 */
        /* <DEDUP_REMOVED lines=8> */
[----:B------:R-:W5:Y:S07]  /*ebf0*/  LDSM.16.M88.4 R176, [R204+0x7000] ;  /* 0x00700000ccb0783b */ /* 0x000f6e0000000200 */
[C---:B----4-:R-:W-:Y:S08]  /*ec00*/  HMMA.16816.F32.BF16 R44, R160.reuse, R140, R44 ;  /* 0x0000008ca02c723c */ /* 0x050ff0000004182c */
[C---:B------:R-:W-:Y:S01]  /*ec10*/  HMMA.16816.F32.BF16 R48, R160.reuse, R142, R48 ;  /* 0x0000008ea030723c */ /* 0x040fe20000041830 */
[----:B------:R-:W4:Y:S07]  /*ec20*/  LDSM.16.M88.4 R140, [R204+0x7800] ;  /* 0x00780000cc8c783b */ /* 0x000f2e0000000200 */
[C---:B--2---:R-:W-:Y:S08]  /*ec30*/  HMMA.16816.F32.BF16 R52, R160.reuse, R144, R52 ;  /* 0x00000090a034723c */ /* 0x044ff00000041834 */
[C---:B------:R-:W-:Y:S01]  /*ec40*/  HMMA.16816.F32.BF16 R56, R160.reuse, R146, R56 ;  /* 0x00000092a038723c */ /* 0x040fe20000041838 */
[----:B------:R-:W2:Y:S07]  /*ec50*/  LDSM.16.M88.4 R144, [R199+0x8800] ;  /* 0x00880000c790783b */ /* 0x000eae0000000200 */
[C---:B---3--:R-:W-:Y:S08]  /*ec60*/  HMMA.16816.F32.BF16 R60, R160.reuse, R148, R60 ;  /* 0x00000094a03c723c */ /* 0x048ff0000004183c */
[----:B------:R-:W-:Y:S01]  /*ec70*/  HMMA.16816.F32.BF16 R64, R160, R150, R64 ;  /* 0x00000096a040723c */ /* 0x000fe20000041840 */
[----:B------:R-:W3:Y:S04]  /*ec80*/  LDSM.16.M88.4 R148, [R199+0x9000] ;  /* 0x00900000c794783b */ /* 0x000ee80000000200 */
[----:B------:R-:W-:Y:S03]  /*ec90*/  LDSM.16.M88.4 R160, [R199+0xb800] ;  /* 0x00b80000c7a0783b */ /* 0x000fe60000000200 */
        /* <DEDUP_REMOVED lines=12> */
[C---:B-1----:R-:W-:Y:S08]  /*ed60*/  HMMA.16816.F32.BF16 R36, R152.reuse, R136, R36 ;  /* 0x000000889824723c */ /* 0x042ff00000041824 */
        /* <DEDUP_REMOVED lines=8> */
[C---:B----4-:R-:W-:Y:S08]  /*edf0*/  HMMA.16816.F32.BF16 R60, R152.reuse, R140, R60 ;  /* 0x0000008c983c723c */ /* 0x050ff0000004183c */
[----:B------:R-:W-:Y:S01]  /*ee00*/  HMMA.16816.F32.BF16 R64, R152, R142, R64 ;  /* 0x0000008e9840723c */ /* 0x000fe20000041840 */
[----:B------:R-:W4:Y:S04]  /*ee10*/  LDSM.16.M88.4 R140, [R199+0xa000] ;  /* 0x00a00000c78c783b */ /* 0x000f280000000200 */
[----:B------:R-:W5:Y:S03]  /*ee20*/  LDSM.16.M88.4 R152, [R199+0xa800] ;  /* 0x00a80000c798783b */ /* 0x000f660000000200 */
[C---:B------:R-:W-:Y:S08]  /*ee30*/  HMMA.16816.F32.BF16 R4, R184.reuse, R188, R4 ;  /* 0x000000bcb804723c */ /* 0x040ff00000041804 */
[C---:B------:R-:W-:Y:S01]  /*ee40*/  HMMA.16816.F32.BF16 R8, R184.reuse, R190, R8 ;  /* 0x000000beb808723c */ /* 0x040fe20000041808 */
[----:B------:R-:W-:Y:S07]  /*ee50*/  LDSM.16.M88.4 R188, [R201+0x6800] ;  /* 0x00680000c9bc783b */ /* 0x000fee0000000200 */
[C---:B--2---:R-:W-:Y:S08]  /*ee60*/  HMMA.16816.F32.BF16 R12, R184.reuse, R144, R12 ;  /* 0x00000090b80c723c */ /* 0x044ff0000004180c */
[C---:B------:R-:W-:Y:S01]  /*ee70*/  HMMA.16816.F32.BF16 R16, R184.reuse, R146, R16 ;  /* 0x00000092b810723c */ /* 0x040fe20000041810 */
[----:B------:R-:W2:Y:S07]  /*ee80*/  LDSM.16.M88.4 R144, [R201+0x4800] ;  /* 0x00480000c990783b */ /* 0x000eae0000000200 */
[C---:B---3--:R-:W-:Y:S08]  /*ee90*/  HMMA.16816.F32.BF16 R20, R184.reuse, R148, R20 ;  /* 0x00000094b814723c */ /* 0x048ff00000041814 */
[C---:B------:R-:W-:Y:S01]  /*eea0*/  HMMA.16816.F32.BF16 R24, R184.reuse, R150, R24 ;  /* 0x00000096b818723c */ /* 0x040fe20000041818 */
[----:B------:R-:W3:Y:S01]  /*eeb0*/  LDSM.16.M88.4 R148, [R201+0x7800] ;  /* 0x00780000c994783b */ /* 0x000ee20000000200 */
[----:B------:R-:W-:Y:S04]  /*eec0*/  DEPBAR.LE SB0, 0x0 ;  /* 0x000080000000791a */ /* 0x000fe80000000000 */
[----:B------:R-:W-:Y:S02]  /*eed0*/  BAR.SYNC.DEFER_BLOCKING 0x0 ;  /* 0x0000000000007b1d */ /* 0x000fe40000010000 */
[C---:B-1----:R-:W-:Y:S08]  /*eee0*/  HMMA.16816.F32.BF16 R28, R184.reuse, R136, R28 ;  /* 0x00000088b81c723c */ /* 0x042ff0000004181c */
[C---:B------:R-:W-:Y:S08]  /*eef0*/  HMMA.16816.F32.BF16 R32, R184.reuse, R138, R32 ;  /* 0x0000008ab820723c */ /* 0x040ff00000041820 */
[C---:B----4-:R-:W-:Y:S08]  /*ef00*/  HMMA.16816.F32.BF16 R36, R184.reuse, R140, R36 ;  /* 0x0000008cb824723c */ /* 0x050ff00000041824 */
[C---:B------:R-:W-:Y:S08]  /*ef10*/  HMMA.16816.F32.BF16 R40, R184.reuse, R142, R40 ;  /* 0x0000008eb828723c */ /* 0x040ff00000041828 */
[C---:B-----5:R-:W-:Y:S08]  /*ef20*/  HMMA.16816.F32.BF16 R44, R184.reuse, R152, R44 ;  /* 0x00000098b82c723c */ /* 0x060ff0000004182c */
[C---:B------:R-:W-:Y:S08]  /*ef30*/  HMMA.16816.F32.BF16 R48, R184.reuse, R154, R48 ;  /* 0x0000009ab830723c */ /* 0x040ff00000041830 */
[C---:B------:R-:W-:Y:S08]  /*ef40*/  HMMA.16816.F32.BF16 R52, R184.reuse, R156, R52 ;  /* 0x0000009cb834723c */ /* 0x040ff00000041834 */
[C---:B------:R-:W-:Y:S08]  /*ef50*/  HMMA.16816.F32.BF16 R56, R184.reuse, R158, R56 ;  /* 0x0000009eb838723c */ /* 0x040ff00000041838 */
[C---:B------:R-:W-:Y:S08]  /*ef60*/  HMMA.16816.F32.BF16 R60, R184.reuse, R160, R60 ;  /* 0x000000a0b83c723c */ /* 0x040ff0000004183c */
[----:B------:R-:W-:Y:S08]  /*ef70*/  HMMA.16816.F32.BF16 R64, R184, R162, R64 ;  /* 0x000000a2b840723c */ /* 0x000ff00000041840 */
[C---:B------:R-:W-:Y:S08]  /*ef80*/  HMMA.16816.F32.BF16 R4, R164.reuse, R168, R4 ;  /* 0x000000a8a404723c */ /* 0x040ff00000041804 */
[C---:B------:R-:W-:Y:S08]  /*ef90*/  HMMA.16816.F32.BF16 R8, R164.reuse, R170, R8 ;  /* 0x000000aaa408723c */ /* 0x040ff00000041808 */
[C---:B--2---:R-:W-:Y:S08]  /*efa0*/  HMMA.16816.F32.BF16 R12, R164.reuse, R144, R12 ;  /* 0x00000090a40c723c */ /* 0x044ff0000004180c */
[C---:B------:R-:W-:Y:S08]  /*efb0*/  HMMA.16816.F32.BF16 R16, R164.reuse, R146, R16 ;  /* 0x00000092a410723c */ /* 0x040ff00000041810 */
[C---:B------:R-:W-:Y:S07]  /*efc0*/  HMMA.16816.F32.BF16 R20, R164.reuse, R172, R20 ;  /* 0x000000aca414723c */ /* 0x040fee0000041814 */
[----:B------:R-:W-:Y:S01]  /*efd0*/  IMAD.MOV.U32 R172, RZ, RZ, R2 ;  /* 0x000000ffffac7224 */ /* 0x000fe200078e0002 */
[C---:B------:R-:W-:Y:S04]  /*efe0*/  HMMA.16816.F32.BF16 R24, R164.reuse, R174, R24 ;  /* 0x000000aea418723c */ /* 0x040fe80000041818 */
[----:B------:R-:W-:Y:S04]  /*eff0*/  IMAD.MOV.U32 R173, RZ, RZ, R3 ;  /* 0x000000ffffad7224 */ /* 0x000fe800078e0003 */
[C---:B------:R-:W-:Y:S08]  /*f000*/  HMMA.16816.F32.BF16 R28, R164.reuse, R176, R28 ;  /* 0x000000b0a41c723c */ /* 0x040ff0000004181c */
[C---:B------:R-:W-:Y:S08]  /*f010*/  HMMA.16816.F32.BF16 R32, R164.reuse, R178, R32 ;  /* 0x000000b2a420723c */ /* 0x040ff00000041820 */
[C---:B------:R-:W-:Y:S08]  /*f020*/  HMMA.16816.F32.BF16 R36, R164.reuse, R180, R36 ;  /* 0x000000b4a424723c */ /* 0x040ff00000041824 */
[C---:B------:R-:W-:Y:S08]  /*f030*/  HMMA.16816.F32.BF16 R40, R164.reuse, R182, R40 ;  /* 0x000000b6a428723c */ /* 0x040ff00000041828 */
[C---:B------:R-:W-:Y:S08]  /*f040*/  HMMA.16816.F32.BF16 R44, R164.reuse, R188, R44 ;  /* 0x000000bca42c723c */ /* 0x040ff0000004182c */
[C---:B------:R-:W-:Y:S08]  /*f050*/  HMMA.16816.F32.BF16 R48, R164.reuse, R190, R48 ;  /* 0x000000bea430723c */ /* 0x040ff00000041830 */
[C---:B------:R-:W-:Y:S08]  /*f060*/  HMMA.16816.F32.BF16 R52, R164.reuse, R192, R52 ;  /* 0x000000c0a434723c */ /* 0x040ff00000041834 */
[C---:B------:R-:W-:Y:S08]  /*f070*/  HMMA.16816.F32.BF16 R56, R164.reuse, R194, R56 ;  /* 0x000000c2a438723c */ /* 0x040ff00000041838 */
[C---:B---3--:R-:W-:Y:S08]  /*f080*/  HMMA.16816.F32.BF16 R60, R164.reuse, R148, R60 ;  /* 0x00000094a43c723c */ /* 0x048ff0000004183c */
[----:B------:R-:W-:Y:S01]  /*f090*/  HMMA.16816.F32.BF16 R64, R164, R150, R64 ;  /* 0x00000096a440723c */ /* 0x000fe20000041840 */
[----:B------:R-:W-:Y:S02]  /*f0a0*/  @!UPT UIADD3 URZ, URZ, URZ, URZ ;  /* 0x0000003f3f3ff290 */ /* 0x000fe4000fffe03f */
[----:B------:R-:W-:-:S11]  /*f0b0*/  @!P1 BRA `(.L_x_747) ;  /* 0x00000c4000009947 */ /* 0x000fd60003800000 */
[----:B------:R-:W-:Y:S01]  /*f0c0*/  ULDC.64 UR8, c[0x0][0x198] ;  /* 0x0000660000087ab9 */ /* 0x000fe20000000a00 */
[----:B------:R-:W-:Y:S02]  /*f0d0*/  MOV R132, R227 ;  /* 0x000000e300847202 */ /* 0x000fe40000000f00 */
[----:B------:R-:W-:Y:S01]  /*f0e0*/  MOV R2, R226 ;  /* 0x000000e200027202 */ /* 0x000fe20000000f00 */
[----:B------:R-:W-:-:S06]  /*f0f0*/  @!P0 BRA `(.L_x_748) ;  /* 0x000003f000008947 */ /* 0x000fcc0003800000 */
[----:B------:R-:W-:Y:S01]  /*f100*/  IMAD.SHL.U32 R139, R215, 0x80, RZ ;  /* 0x00000080d78b7824 */ /* 0x000fe200078e00ff */
[----:B------:R-:W-:Y:S01]  /*f110*/  IABS R2, c[0x0][0x2d0] ;  /* 0x0000b40000027a13 */ /* 0x000fe20000000000 */
[----:B------:R-:W-:Y:S02]  /*f120*/  UMOV UR8, UR6 ;  /* 0x0000000600087c82 */ /* 0x000fe40008000000 */
[----:B------:R-:W-:Y:S01]  /*f130*/  UMOV UR9, UR7 ;  /* 0x0000000700097c82 */ /* 0x000fe20008000000 */
[----:B------:R-:W1:Y:S01]  /*f140*/  I2F.RP R135, R2 ;  /* 0x0000000200877306 */ /* 0x000e620000209400 */
[C---:B------:R-:W-:Y:S02]  /*f150*/  IADD3 R137, R139.reuse, -0x100, RZ ;  /* 0xffffff008b897810 */ /* 0x040fe40007ffe0ff */
[----:B------:R-:W-:Y:S02]  /*f160*/  IADD3 R139, R139, -0x80, RZ ;  /* 0xffffff808b8b7810 */ /* 0x000fe40007ffe0ff */
[----:B------:R-:W-:Y:S02]  /*f170*/  IABS R132, R137 ;  /* 0x0000008900847213 */ /* 0x000fe40000000000 */
[----:B------:R-:W-:Y:S02]  /*f180*/  IABS R134, R139 ;  /* 0x0000008b00867213 */ /* 0x000fe40000000000 */
[----:B------:R-:W-:Y:S02]  /*f190*/  LOP3.LUT R137, R137, c[0x0][0x2d0], RZ, 0x3c, !PT ;  /* 0x0000b40089897a12 */ /* 0x000fe400078e3cff */
[----:B------:R-:W-:Y:S01]  /*f1a0*/  LOP3.LUT R139, R139, c[0x0][0x2d0], RZ, 0x3c, !PT ;  /* 0x0000b4008b8b7a12 */ /* 0x000fe200078e3cff */
[----:B-1----:R-:W1:Y:S02]  /*f1b0*/  MUFU.RCP R3, R135 ;  /* 0x0000008700037308 */ /* 0x002e640000001000 */
[----:B-1----:R-:W-:Y:S08]  /*f1c0*/  IADD3 R140, R3, 0xffffffe, RZ ;  /* 0x0ffffffe038c7810 */ /* 0x002ff00007ffe0ff */
[----:B------:R-:W1:Y:S02]  /*f1d0*/  F2I.FTZ.U32.TRUNC.NTZ R141, R140 ;  /* 0x0000008c008d7305 */ /* 0x000e64000021f000 */
        /* <DEDUP_REMOVED lines=8> */
[C---:B------:R-:W-:Y:S01]  /*f260*/  IMAD R132, R2.reuse, R3, R132 ;  /* 0x0000000302847224 */ /* 0x040fe200078e0284 */
[----:B------:R-:W-:Y:S01]  /*f270*/  LOP3.LUT R3, RZ, c[0x0][0x2d0], RZ, 0x33, !PT ;  /* 0x0000b400ff037a12 */ /* 0x000fe200078e33ff */
[C---:B------:R-:W-:Y:S03]  /*f280*/  IMAD R134, R2.reuse, R135, R134 ;  /* 0x0000008702867224 */ /* 0x040fe600078e0286 */
[C---:B------:R-:W-:Y:S02]  /*f290*/  ISETP.GT.U32.AND P1, PT, R2.reuse, R132, PT ;  /* 0x000000840200720c */ /* 0x040fe40003f24070 */
[----:B------:R-:W-:Y:S11]  /*f2a0*/  ISETP.GT.U32.AND P2, PT, R2, R134, PT ;  /* 0x000000860200720c */ /* 0x000ff60003f44070 */
[--C-:B------:R-:W-:Y:S01]  /*f2b0*/  @!P1 IMAD.IADD R132, R132, 0x1, -R2.reuse ;  /* 0x0000000184849824 */ /* 0x100fe200078e0a02 */
[----:B------:R-:W-:Y:S01]  /*f2c0*/  @!P1 IADD3 R136, R136, 0x1, RZ ;  /* 0x0000000188889810 */ /* 0x000fe20007ffe0ff */
[----:B------:R-:W-:Y:S01]  /*f2d0*/  @!P2 IMAD.IADD R134, R134, 0x1, -R2 ;  /* 0x000000018686a824 */ /* 0x000fe200078e0a02 */
[----:B------:R-:W-:Y:S02]  /*f2e0*/  ISETP.GE.AND P1, PT, R137, RZ, PT ;  /* 0x000000ff8900720c */ /* 0x000fe40003f26270 */
[-C--:B------:R-:W-:Y:S01]  /*f2f0*/  ISETP.GE.U32.AND P5, PT, R132, R2.reuse, PT ;  /* 0x000000028400720c */ /* 0x080fe20003fa6070 */
[----:B------:R-:W-:Y:S01]  /*f300*/  IMAD.MOV.U32 R132, RZ, RZ, c[0x0][0x2d0] ;  /* 0x0000b400ff847624 */ /* 0x000fe200078e00ff */
[----:B------:R-:W-:Y:S02]  /*f310*/  ISETP.GE.U32.AND P6, PT, R134, R2, PT ;  /* 0x000000028600720c */ /* 0x000fe40003fc6070 */
[----:B------:R-:W-:Y:S02]  /*f320*/  @!P2 IADD3 R138, R138, 0x1, RZ ;  /* 0x000000018a8aa810 */ /* 0x000fe40007ffe0ff */
[----:B------:R-:W-:Y:S07]  /*f330*/  ISETP.GE.AND P2, PT, R139, RZ, PT ;  /* 0x000000ff8b00720c */ /* 0x000fee0003f46270 */
[----:B------:R-:W-:Y:S02]  /*f340*/  @P5 IADD3 R136, R136, 0x1, RZ ;  /* 0x0000000188885810 */ /* 0x000fe40007ffe0ff */
[----:B------:R-:W-:Y:S02]  /*f350*/  @P6 IADD3 R138, R138, 0x1, RZ ;  /* 0x000000018a8a6810 */ /* 0x000fe40007ffe0ff */
[----:B------:R-:W-:Y:S01]  /*f360*/  ISETP.NE.AND P5, PT, RZ, c[0x0][0x2d0], PT ;  /* 0x0000b400ff007a0c */ /* 0x000fe20003fa5270 */
        /* <DEDUP_REMOVED lines=18> */
[C---:B------:R-:W-:Y:S01]  /*f490*/  IMAD.WIDE.U32 R136, R134.reuse, c[0x0][0x180], R136 ;  /* 0x0000600086887a25 */ /* 0x040fe200078e0088 */
[----:B------:R-:W-:Y:S03]  /*f4a0*/  SHF.R.S32.HI R3, RZ, 0x1f, R134 ;  /* 0x0000001fff037819 */ /* 0x000fe60000011486 */
[----:B------:R-:W-:Y:S02]  /*f4b0*/  IMAD.MOV.U32 R132, RZ, RZ, R136 ;  /* 0x000000ffff847224 */ /* 0x000fe400078e0088 */
[----:B------:R-:W-:Y:S04]  /*f4c0*/  IMAD R3, R3, c[0x0][0x180], RZ ;  /* 0x0000600003037a24 */ /* 0x000fe800078e02ff */
[----:B------:R-:W-:Y:S04]  /*f4d0*/  IMAD R3, R134, c[0x0][0x184], R3 ;  /* 0x0000610086037a24 */ /* 0x000fe800078e0203 */
[----:B------:R-:W-:Y:S02]  /*f4e0*/  IMAD.IADD R2, R137, 0x1, R3 ;  /* 0x0000000189027824 */ /* 0x000fe400078e0203 */
.L_x_748:
[----:B------:R1:W-:Y:S01]  /*f4f0*/  @P4 STS.128 [R216+0x4000], RZ ;  /* 0x004000ffd8004388 */ /* 0x0003e20000000c00 */
[C---:B------:R-:W-:Y:S01]  /*f500*/  LEA R146, P2, R132.reuse, R230, 0x1 ;  /* 0x000000e684927211 */ /* 0x040fe200078408ff */
[----:B------:R-:W-:Y:S01]  /*f510*/  UMOV UR6, UR8 ;  /* 0x0000000800067c82 */ /* 0x000fe20008000000 */
[----:B------:R-:W-:Y:S01]  /*f520*/  IADD3 R3, P1, R211, R132, RZ ;  /* 0x00000084d3037210 */ /* 0x000fe20007f3e0ff */
[----:B------:R-:W-:Y:S01]  /*f530*/  UMOV UR7, UR9 ;  /* 0x0000000900077c82 */ /* 0x000fe20008000000 */
[--C-:B------:R-:W-:Y:S02]  /*f540*/  LEA.HI.X R147, R132, R231, R2.reuse, 0x1, P2 ;  /* 0x000000e784937211 */ /* 0x100fe400010f0c02 */
[CC--:B------:R-:W-:Y:S01]  /*f550*/  @!P4 LEA R148, P5, R3.reuse, R230.reuse, 0x1 ;  /* 0x000000e60394c211 */ /* 0x0c0fe200078a08ff */
[C---:B------:R-:W-:Y:S01]  /*f560*/  IMAD.X R132, R210.reuse, 0x1, R2, P1 ;  /* 0x00000001d2847824 */ /* 0x040fe200008e0602 */
[-C--:B------:R-:W-:Y:S01]  /*f570*/  @!P3 LEA R140, P1, R3, R230.reuse, 0x1 ;  /* 0x000000e6038cb211 */ /* 0x080fe200078208ff */
[----:B------:R-:W-:Y:S01]  /*f580*/  @!PT LDS RZ, [RZ] ;  /* 0x00000000fffff984 */ /* 0x000fe20000000800 */
[----:B------:R-:W-:Y:S01]  /*f590*/  @!PT LDS RZ, [RZ] ;  /* 0x00000000fffff984 */ /* 0x000fe20000000800 */
[----:B------:R-:W-:Y:S01]  /*f5a0*/  @!PT LDS RZ, [RZ] ;  /* 0x00000000fffff984 */ /* 0x000fe20000000800 */
[----:B------:R1:W-:Y:S01]  /*f5b0*/  @!P4 LDGSTS.E.BYPASS.LTC128B.128 [R216+0x4000], [R146.64] ;  /* 0x0400000092d8cfae */ /* 0x0003e2000b901d4c */
[----:B------:R-:W-:Y:S02]  /*f5c0*/  IADD3 R135, P2, R211, R3, RZ ;  /* 0x00000003d3877210 */ /* 0x000fe40007f5e0ff */
[CCC-:B------:R-:W-:Y:S01]  /*f5d0*/  @!P4 LEA.HI.X R149, R3.reuse, R231.reuse, R132.reuse, 0x1, P5 ;  /* 0x000000e70395c211 */ /* 0x1c0fe200028f0c84 */
[----:B------:R1:W-:Y:S01]  /*f5e0*/  @P3 STS.128 [R216+0x8000], RZ ;  /* 0x008000ffd8003388 */ /* 0x0003e20000000c00 */
[-CC-:B------:R-:W-:Y:S01]  /*f5f0*/  @!P3 LEA.HI.X R141, R3, R231.reuse, R132.reuse, 0x1, P1 ;  /* 0x000000e7038db211 */ /* 0x180fe200008f0c84 */
[C---:B------:R-:W-:Y:S01]  /*f600*/  IMAD.X R132, R210.reuse, 0x1, R132, P2 ;  /* 0x00000001d2847824 */ /* 0x040fe200010e0684 */
[CC--:B------:R-:W-:Y:S01]  /*f610*/  @!P4 LEA R144, P5, R135.reuse, R230.reuse, 0x1 ;  /* 0x000000e68790c211 */ /* 0x0c0fe200078a08ff */
[----:B------:R-:W-:Y:S01]  /*f620*/  @!PT LDS RZ, [RZ] ;  /* 0x00000000fffff984 */ /* 0x000fe20000000800 */
[----:B------:R-:W-:Y:S01]  /*f630*/  @!PT LDS RZ, [RZ] ;  /* 0x00000000fffff984 */ /* 0x000fe20000000800 */
[----:B------:R-:W-:Y:S01]  /*f640*/  @!PT LDS RZ, [RZ] ;  /* 0x00000000fffff984 */ /* 0x000fe20000000800 */
[----:B------:R1:W-:Y:S01]  /*f650*/  @!P3 LDGSTS.E.BYPASS.LTC128B.128 [R216+0x8000], [R146.64+0x80] ;  /* 0x0800008092d8bfae */ /* 0x0003e2000b901d4c */
[CC--:B------:R-:W-:Y:S02]  /*f660*/  @!P3 LEA R138, P1, R135.reuse, R230.reuse, 0x1 ;  /* 0x000000e6878ab211 */ /* 0x0c0fe400078208ff */
[CCC-:B------:R-:W-:Y:S01]  /*f670*/  @!P4 LEA.HI.X R145, R135.reuse, R231.reuse, R132.reuse, 0x1, P5 ;  /* 0x000000e78791c211 */ /* 0x1c0fe200028f0c84 */
[----:B------:R1:W-:Y:S01]  /*f680*/  @P4 STS.128 [R216+0x4800], RZ ;  /* 0x004800ffd8004388 */ /* 0x0003e20000000c00 */
[--C-:B------:R-:W-:Y:S02]  /*f690*/  @!P3 LEA.HI.X R139, R135, R231, R132.reuse, 0x1, P1 ;  /* 0x000000e7878bb211 */ /* 0x100fe400008f0c84 */
[----:B------:R-:W-:Y:S01]  /*f6a0*/  IADD3 R3, P2, R211, R135, RZ ;  /* 0x00000087d3037210 */ /* 0x000fe20007f5e0ff */
[----:B------:R-:W-:Y:S01]  /*f6b0*/  @!PT LDS RZ, [RZ] ;  /* 0x00000000fffff984 */ /* 0x000fe20000000800 */
[----:B------:R-:W-:Y:S01]  /*f6c0*/  @!PT LDS RZ, [RZ] ;  /* 0x00000000fffff984 */ /* 0x000fe20000000800 */
[----:B------:R-:W-:Y:S01]  /*f6d0*/  @!PT LDS RZ, [RZ] ;  /* 0x00000000fffff984 */ /* 0x000fe20000000800 */
[----:B------:R1:W-:Y:S03]  /*f6e0*/  @!P4 LDGSTS.E.BYPASS.LTC128B.128 [R216+0x4800], [R148.64] ;  /* 0x0480000094d8cfae */ /* 0x0003e6000b901d4c */
[CC--:B------:R-:W-:Y:S01]  /*f6f0*/  @!P4 LEA R142, P5, R3.reuse, R230.reuse, 0x1 ;  /* 0x000000e6038ec211 */ /* 0x0c0fe200078a08ff */
[----:B------:R1:W-:Y:S01]  /*f700*/  @P3 STS.128 [R216+0x8800], RZ ;  /* 0x008800ffd8003388 */ /* 0x0003e20000000c00 */
[-C--:B------:R-:W-:Y:S01]  /*f710*/  @!P3 LEA R136, P1, R3, R230.reuse, 0x1 ;  /* 0x000000e60388b211 */ /* 0x080fe200078208ff */
[C---:B------:R-:W-:Y:S01]  /*f720*/  IMAD.X R132, R210.reuse, 0x1, R132, P2 ;  /* 0x00000001d2847824 */ /* 0x040fe200010e0684 */
[----:B------:R-:W-:Y:S01]  /*f730*/  IADD3 R135, P2, R211, R3, RZ ;  /* 0x00000003d3877210 */ /* 0x000fe20007f5e0ff */
[----:B------:R-:W-:Y:S01]  /*f740*/  @!PT LDS RZ, [RZ] ;  /* 0x00000000fffff984 */ /* 0x000fe20000000800 */
[----:B------:R-:W-:Y:S01]  /*f750*/  @!PT LDS RZ, [RZ] ;  /* 0x00000000fffff984 */ /* 0x000fe20000000800 */
[----:B------:R-:W-:Y:S01]  /*f760*/  @!PT LDS RZ, [RZ] ;  /* 0x00000000fffff984 */ /* 0x000fe20000000800 */
[----:B------:R1:W-:Y:S03]  /*f770*/  @!P3 LDGSTS.E.BYPASS.LTC128B.128 [R216+0x8800], [R140.64+0x80] ;  /* 0x088000808cd8bfae */ /* 0x0003e6000b901d4c */
        /* <DEDUP_REMOVED lines=17> */
[----:B------:R1:W-:Y:S03]  /*f890*/  @!P3 LDGSTS.E.BYPASS.LTC128B.128 [R216+0x9000], [R138.64+0x80] ;  /* 0x090000808ad8bfae */ /* 0x0003e6000b901d4c */
        /* <DEDUP_REMOVED lines=8> */
[----:B------:R1:W-:Y:S03]  /*f920*/  @!P4 LDGSTS.E.BYPASS.LTC128B.128 [R216+0x5800], [R142.64] ;  /* 0x058000008ed8cfae */ /* 0x0003e6000b901d4c */
        /* <DEDUP_REMOVED lines=10> */
[--C-:B------:R-:W-:Y:S01]  /*f9d0*/  @!P4 LEA.HI.X R161, R135, R231, R132.reuse, 0x1, P6 ;  /* 0x000000e787a1c211 */ /* 0x100fe200030f0c84 */
[----:B------:R1:W-:Y:S01]  /*f9e0*/  @P4 STS.128 [R216+0x6000], RZ ;  /* 0x006000ffd8004388 */ /* 0x0003e20000000c00 */
[----:B------:R-:W-:Y:S02]  /*f9f0*/  IADD3 R3, P1, R211, R135, RZ ;  /* 0x00000087d3037210 */ /* 0x000fe40007f3e0ff */
[-CC-:B------:R-:W-:Y:S01]  /*fa00*/  @!P3 LEA.HI.X R135, R135, R231.reuse, R132.reuse, 0x1, P2 ;  /* 0x000000e78787b211 */ /* 0x180fe200010f0c84 */
[----:B------:R-:W-:Y:S01]  /*fa10*/  @!PT LDS RZ, [RZ] ;  /* 0x00000000fffff984 */ /* 0x000fe20000000800 */
[----:B------:R-:W-:Y:S01]  /*fa20*/  @!PT LDS RZ, [RZ] ;  /* 0x00000000fffff984 */ /* 0x000fe20000000800 */
[----:B------:R-:W-:Y:S01]  /*fa30*/  @!PT LDS RZ, [RZ] ;  /* 0x00000000fffff984 */ /* 0x000fe20000000800 */
[----:B------:R1:W-:Y:S01]  /*fa40*/  @!P4 LDGSTS.E.BYPASS.LTC128B.128 [R216+0x6000], [R152.64] ;  /* 0x0600000098d8cfae */ /* 0x0003e2000b901d4c */
[CC--:B------:R-:W-:Y:S01]  /*fa50*/  @!P4 LEA R158, P5, R3.reuse, R230.reuse, 0x1 ;  /* 0x000000e6039ec211 */ /* 0x0c0fe200078a08ff */
[----:B------:R-:W-:Y:S01]  /*fa60*/  IMAD.X R2, R210, 0x1, R132, P1 ;  /* 0x00000001d2027824 */ /* 0x000fe200008e0684 */
[C---:B------:R-:W-:Y:S01]  /*fa70*/  @!P3 LEA R162, P1, R3.reuse, R230, 0x1 ;  /* 0x000000e603a2b211 */ /* 0x040fe200078208ff */
[----:B------:R1:W-:Y:S01]  /*fa80*/  @P3 STS.128 [R216+0xa000], RZ ;  /* 0x00a000ffd8003388 */ /* 0x0003e20000000c00 */
[----:B------:R-:W-:Y:S02]  /*fa90*/  IMAD.MOV.U32 R230, RZ, RZ, R146 ;  /* 0x000000ffffe67224 */ /* 0x000fe400078e0092 */
[CCC-:B------:R-:W-:Y:S01]  /*faa0*/  @!P4 LEA.HI.X R159, R3.reuse, R231.reuse, R2.reuse, 0x1, P5 ;  /* 0x000000e7039fc211 */ /* 0x1c0fe200028f0c02 */
[----:B------:R-:W-:Y:S01]  /*fab0*/  @!PT LDS RZ, [RZ] ;  /* 0x00000000fffff984 */ /* 0x000fe20000000800 */
[----:B------:R-:W-:Y:S01]  /*fac0*/  @!PT LDS RZ, [RZ] ;  /* 0x00000000fffff984 */ /* 0x000fe20000000800 */
[----:B------:R-:W-:Y:S01]  /*fad0*/  @!PT LDS RZ, [RZ] ;  /* 0x00000000fffff984 */ /* 0x000fe20000000800 */
[----:B------:R1:W-:Y:S01]  /*fae0*/  @!P3 LDGSTS.E.BYPASS.LTC128B.128 [R216+0xa000], [R150.64+0x80] ;  /* 0x0a00008096d8bfae */ /* 0x0003e2000b901d4c */
[----:B------:R-:W-:Y:S01]  /*faf0*/  @!P3 LEA.HI.X R163, R3, R231, R2, 0x1, P1 ;  /* 0x000000e703a3b211 */ /* 0x000fe200008f0c02 */
[----:B------:R-:W-:Y:S02]  /*fb00*/  IMAD.MOV.U32 R231, RZ, RZ, R147 ;  /* 0x000000ffffe77224 */ /* 0x000fe400078e0093 */
        /* <DEDUP_REMOVED lines=30> */
[----:B------:R-:W0:Y:S02]  /*fcf0*/  LDGDEPBAR ;  /* 0x00000000000079af */ /* 0x000e240000000000 */
.L_x_747:
[----:B------:R-:W-:Y:S01]  /*fd00*/  FMNMX.FTZ R2, R4, R133, !PT ;  /* 0x0000008504027209 */ /* 0x000fe20007810000 */
[----:B-1----:R-:W-:Y:S01]  /*fd10*/  LDSM.16.MT88.4 R140, [R198+0xc000] ;  /* 0x00c00000c68c783b */ /* 0x002fe20000004200 */
[----:B------:R-:W-:Y:S01]  /*fd20*/  FMNMX.FTZ R132, R6, R0, !PT ;  /* 0x0000000006847209 */ /* 0x000fe20007810000 */
[----:B------:R-:W-:Y:S01]  /*fd30*/  UMOV UR8, UR11 ;  /* 0x0000000b00087c82 */ /* 0x000fe20008000000 */
[----:B------:R-:W-:Y:S01]  /*fd40*/  FMNMX.FTZ R3, R5, R2, !PT ;  /* 0x0000000205037209 */ /* 0x000fe20007810000 */
[----:B------:R-:W-:Y:S01]  /*fd50*/  UMOV UR9, UR10 ;  /* 0x0000000a00097c82 */ /* 0x000fe20008000000 */
[----:B------:R-:W-:Y:S02]  /*fd60*/  FMNMX.FTZ R135, R7, R132, !PT ;  /* 0x0000008407877209 */ /* 0x000fe40007810000 */
[----:B------:R-:W-:Y:S01]  /*fd70*/  FMNMX.FTZ R2, R8, R3, !PT ;  /* 0x0000000308027209 */ /* 0x000fe20007810000 */
[----:B------:R-:W-:Y:S01]  /*fd80*/  LDSM.16.MT88.4 R144, [R197+0xc000] ;  /* 0x00c00000c590783b */ /* 0x000fe20000004200 */
[----:B------:R-:W-:Y:S02]  /*fd90*/  FMNMX.FTZ R132, R10, R135, !PT ;  /* 0x000000870a847209 */ /* 0x000fe40007810000 */
        /* <DEDUP_REMOVED lines=52> */
[----:B------:R-:W-:Y:S04]  /*100e0*/  FMNMX.FTZ R3, R61, R2, !PT ;  /* 0x000000023d037209 */ /* 0x000fe80007810000 */
[----:B------:R-:W-:Y:S02]  /*100f0*/  FMNMX.FTZ R2, R64, R3, !PT ;  /* 0x0000000340027209 */ /* 0x000fe40007810000 */
[----:B------:R-:W-:Y:S02]  /*10100*/  FMNMX.FTZ R3, R63, R132, !PT ;  /* 0x000000843f037209 */ /* 0x000fe40007810000 */
[----:B------:R-:W-:Y:S02]  /*10110*/  FMNMX.FTZ R136, R65, R2, !PT ;  /* 0x0000000241887209 */ /* 0x000fe40007810000 */
[----:B------:R-:W-:Y:S03]  /*10120*/  FMNMX.FTZ R2, R66, R3, !PT ;  /* 0x0000000342027209 */ /* 0x000fe60007810000 */
[----:B------:R-:W-:Y:S01]  /*10130*/  SHFL.BFLY PT, R3, R136, 0x2, 0x1f ;  /* 0x0c401f0088037f89 */ /* 0x000fe200000e0000 */
[----:B------:R-:W-:Y:S07]  /*10140*/  FMNMX.FTZ R137, R67, R2, !PT ;  /* 0x0000000243897209 */ /* 0x000fee0007810000 */
[----:B------:R-:W1:Y:S02]  /*10150*/  SHFL.BFLY PT, R2, R137, 0x2, 0x1f ;  /* 0x0c401f0089027f89 */ /* 0x000e6400000e0000 */
[----:B-1----:R-:W-:Y:S02]  /*10160*/  FMNMX.FTZ R134, R137, R2, !PT ;  /* 0x0000000289867209 */ /* 0x002fe40007810000 */
[----:B------:R-:W-:Y:S04]  /*10170*/  FMNMX.FTZ R139, R136, R3, !PT ;  /* 0x00000003888b7209 */ /* 0x000fe80007810000 */
[----:B------:R-:W1:Y:S08]  /*10180*/  SHFL.BFLY PT, R3, R134, 0x1, 0x1f ;  /* 0x0c201f0086037f89 */ /* 0x000e7000000e0000 */
[----:B------:R-:W2:Y:S01]  /*10190*/  SHFL.BFLY PT, R132, R139, 0x1, 0x1f ;  /* 0x0c201f008b847f89 */ /* 0x000ea200000e0000 */
[----:B-1----:R-:W-:Y:S05]  /*101a0*/  FMNMX.FTZ R3, R134, R3, !PT ;  /* 0x0000000386037209 */ /* 0x002fea0007810000 */
[----:B------:R-:W-:Y:S01]  /*101b0*/  FMUL.FTZ R151, R3, c[0x0][0x23c] ;  /* 0x00008f0003977a20 */ /* 0x000fe20000410000 */
[----:B--2---:R-:W-:Y:S02]  /*101c0*/  FMNMX.FTZ R132, R139, R132, !PT ;  /* 0x000000848b847209 */ /* 0x004fe40007810000 */
[----:B------:R-:W1:Y:S02]  /*101d0*/  LDSM.16.MT88.4 R136, [R200+0xc000] ;  /* 0x00c00000c888783b */ /* 0x000e640000004200 */
[C---:B------:R-:W-:Y:S01]  /*101e0*/  FSETP.NEU.FTZ.AND P1, PT, R132.reuse, -INF , PT ;  /* 0xff8000008400780b */ /* 0x040fe20003f3d000 */
[C---:B------:R-:W-:Y:S02]  /*101f0*/  FADD.FTZ R2, -R132.reuse, R133 ;  /* 0x0000008584027221 */ /* 0x040fe40000010100 */
[----:B------:R-:W-:Y:S02]  /*10200*/  FMUL.FTZ R152, R132, c[0x0][0x23c] ;  /* 0x00008f0084987a20 */ /* 0x000fe40000410000 */
[----:B------:R-:W-:Y:S02]  /*10210*/  FMUL.FTZ R135, R2, c[0x0][0x23c] ;  /* 0x00008f0002877a20 */ /* 0x000fe40000410000 */
[C---:B------:R-:W-:Y:S01]  /*10220*/  FADD.FTZ R133, -R3.reuse, R0 ;  /* 0x0000000003857221 */ /* 0x040fe20000010100 */
[----:B------:R-:W-:Y:S01]  /*10230*/  FSEL R152, R152, RZ, P1 ;  /* 0x000000ff98987208 */ /* 0x000fe20000800000 */
[----:B------:R2:W3:Y:S01]  /*10240*/  MUFU.EX2 R2, R135 ;  /* 0x0000008700027308 */ /* 0x0004e20000000800 */
[----:B------:R-:W-:Y:S01]  /*10250*/  FSETP.NEU.FTZ.AND P1, PT, R3, -INF , PT ;  /* 0xff8000000300780b */ /* 0x000fe20003f3d000 */
[----:B------:R-:W-:Y:S01]  /*10260*/  FMUL.FTZ R0, R133, c[0x0][0x23c] ;  /* 0x00008f0085007a20 */ /* 0x000fe20000410000 */
[----:B------:R-:W-:Y:S01]  /*10270*/  MOV R133, R132 ;  /* 0x0000008400857202 */ /* 0x000fe20000000f00 */
[--C-:B------:R-:W-:Y:S01]  /*10280*/  FFMA.FTZ R134, R4, c[0x0][0x23c], -R152.reuse ;  /* 0x00008f0004867a23 */ /* 0x100fe20000010898 */
[----:B------:R-:W-:Y:S01]  /*10290*/  FSEL R151, R151, RZ, P1 ;  /* 0x000000ff97977208 */ /* 0x000fe20000800000 */
[--C-:B------:R-:W-:Y:S01]  /*102a0*/  FFMA.FTZ R5, R5, c[0x0][0x23c], -R152.reuse ;  /* 0x00008f0005057a23 */ /* 0x100fe20000010898 */
[----:B------:R-:W-:Y:S01]  /*102b0*/  ISETP.GT.AND P1, PT, R215, 0x1, PT ;  /* 0x00000001d700780c */ /* 0x000fe20003f24270 */
[--C-:B------:R-:W-:Y:S01]  /*102c0*/  FFMA.FTZ R148, R9, c[0x0][0x23c], -R152.reuse ;  /* 0x00008f0009947a23 */ /* 0x100fe20000010898 */
[----:B------:R-:W-:Y:S01]  /*102d0*/  IADD3 R215, R215, -0x1, RZ ;  /* 0xffffffffd7d77810 */ /* 0x000fe20007ffe0ff */
[--C-:B------:R-:W-:Y:S01]  /*102e0*/  FFMA.FTZ R149, R6, c[0x0][0x23c], -R151.reuse ;  /* 0x00008f0006957a23 */ /* 0x100fe20000010897 */
[----:B------:R-:W4:Y:S01]  /*102f0*/  MUFU.EX2 R0, R0 ;  /* 0x0000000000007308 */ /* 0x000f220000000800 */
[--C-:B------:R-:W-:Y:S02]  /*10300*/  FFMA.FTZ R6, R7, c[0x0][0x23c], -R151.reuse ;  /* 0x00008f0007067a23 */ /* 0x100fe40000010897 */
[--C-:B------:R-:W-:Y:S02]  /*10310*/  FFMA.FTZ R7, R8, c[0x0][0x23c], -R152.reuse ;  /* 0x00008f0008077a23 */ /* 0x100fe40000010898 */
[--C-:B------:R-:W-:Y:S02]  /*10320*/  FFMA.FTZ R150, R11, c[0x0][0x23c], -R151.reuse ;  /* 0x00008f000b967a23 */ /* 0x100fe40000010897 */
[--C-:B------:R-:W-:Y:S02]  /*10330*/  FFMA.FTZ R162, R20, c[0x0][0x23c], -R152.reuse ;  /* 0x00008f0014a27a23 */ /* 0x100fe40000010898 */
[--C-:B------:R-:W-:Y:S01]  /*10340*/  FFMA.FTZ R161, R21, c[0x0][0x23c], -R152.reuse ;  /* 0x00008f0015a17a23 */ /* 0x100fe20000010898 */
[----:B------:R-:W-:Y:S01]  /*10350*/  MUFU.EX2 R134, R134 ;  /* 0x0000008600867308 */ /* 0x000fe20000000800 */
[--C-:B------:R-:W-:Y:S02]  /*10360*/  FFMA.FTZ R164, R22, c[0x0][0x23c], -R151.reuse ;  /* 0x00008f0016a47a23 */ /* 0x100fe40000010897 */
[--C-:B--2---:R-:W-:Y:S02]  /*10370*/  FFMA.FTZ R135, R10, c[0x0][0x23c], -R151.reuse ;  /* 0x00008f000a877a23 */ /* 0x104fe40000010897 */
[C---:B---3--:R-:W-:Y:S02]  /*10380*/  FMUL.FTZ R8, R2.reuse, R128 ;  /* 0x0000008002087220 */ /* 0x048fe40000410000 */
[C---:B------:R-:W-:Y:S02]  /*10390*/  FMUL.FTZ R9, R2.reuse, R129 ;  /* 0x0000008102097220 */ /* 0x040fe40000410000 */
[C---:B------:R-:W-:Y:S01]  /*103a0*/  FMUL.FTZ R68, R2.reuse, R68 ;  /* 0x0000004402447220 */ /* 0x040fe20000410000 */
[----:B------:R-:W2:Y:S01]  /*103b0*/  MUFU.EX2 R5, R5 ;  /* 0x0000000500057308 */ /* 0x000ea20000000800 */
[C---:B------:R-:W-:Y:S02]  /*103c0*/  FMUL.FTZ R69, R2.reuse, R69 ;  /* 0x0000004502457220 */ /* 0x040fe40000410000 */
[----:B------:R-:W-:Y:S02]  /*103d0*/  FMUL.FTZ R72, R2, R72 ;  /* 0x0000004802487220 */ /* 0x000fe40000410000 */
[C---:B----4-:R-:W-:Y:S02]  /*103e0*/  FMUL.FTZ R10, R0.reuse, R130 ;  /* 0x00000082000a7220 */ /* 0x050fe40000410000 */
[C---:B------:R-:W-:Y:S02]  /*103f0*/  FMUL.FTZ R11, R0.reuse, R131 ;  /* 0x00000083000b7220 */ /* 0x040fe40000410000 */
[C---:B------:R-:W-:Y:S01]  /*10400*/  FMUL.FTZ R70, R0.reuse, R70 ;  /* 0x0000004600467220 */ /* 0x040fe20000410000 */
[----:B------:R-:W-:Y:S01]  /*10410*/  MUFU.EX2 R149, R149 ;  /* 0x0000009500957308 */ /* 0x000fe20000000800 */
[----:B------:R-:W-:Y:S02]  /*10420*/  FMUL.FTZ R71, R0, R71 ;  /* 0x0000004700477220 */ /* 0x000fe40000410000 */
[----:B------:R-:W-:Y:S02]  /*10430*/  FMUL.FTZ R73, R2, R73 ;  /* 0x0000004902497220 */ /* 0x000fe40000410000 */
[C---:B------:R-:W-:Y:S02]  /*10440*/  FMUL.FTZ R74, R0.reuse, R74 ;  /* 0x0000004a004a7220 */ /* 0x040fe40000410000 */
[----:B------:R-:W-:Y:S02]  /*10450*/  FMUL.FTZ R75, R0, R75 ;  /* 0x0000004b004b7220 */ /* 0x000fe40000410000 */
[C---:B------:R-:W-:Y:S01]  /*10460*/  FMUL.FTZ R76, R2.reuse, R76 ;  /* 0x0000004c024c7220 */ /* 0x040fe20000410000 */
[----:B------:R-:W3:Y:S01]  /*10470*/  MUFU.EX2 R6, R6 ;  /* 0x0000000600067308 */ /* 0x000ee20000000800 */
[----:B------:R-:W-:Y:S02]  /*10480*/  FMUL.FTZ R77, R2, R77 ;  /* 0x0000004d024d7220 */ /* 0x000fe40000410000 */
[C---:B------:R-:W-:Y:S01]  /*10490*/  FMUL.FTZ R78, R0.reuse, R78 ;  /* 0x0000004e004e7220 */ /* 0x040fe20000410000 */
[----:B--2---:R-:W-:Y:S01]  /*104a0*/  F2FP.BF16.PACK_AB R128, R5, R134 ;  /* 0x000000860580723e */ /* 0x004fe200000010ff */
[----:B------:R-:W-:Y:S02]  /*104b0*/  FMUL.FTZ R79, R0, R79 ;  /* 0x0000004f004f7220 */ /* 0x000fe40000410000 */
[C---:B------:R-:W-:Y:S02]  /*104c0*/  FMUL.FTZ R80, R2.reuse, R80 ;  /* 0x0000005002507220 */ /* 0x040fe40000410000 */
[----:B------:R-:W-:Y:S01]  /*104d0*/  FMUL.FTZ R81, R2, R81 ;  /* 0x0000005102517220 */ /* 0x000fe20000410000 */
[----:B------:R-:W-:Y:S01]  /*104e0*/  MUFU.EX2 R7, R7 ;  /* 0x0000000700077308 */ /* 0x000fe20000000800 */
[C---:B------:R-:W-:Y:S02]  /*104f0*/  FMUL.FTZ R82, R0.reuse, R82 ;  /* 0x0000005200527220 */ /* 0x040fe40000410000 */
[----:B------:R-:W-:Y:S02]  /*10500*/  FMUL.FTZ R83, R0, R83 ;  /* 0x0000005300537220 */ /* 0x000fe40000410000 */
[C---:B------:R-:W-:Y:S02]  /*10510*/  FMUL.FTZ R84, R2.reuse, R84 ;  /* 0x0000005402547220 */ /* 0x040fe40000410000 */
[----:B------:R-:W-:Y:S02]  /*10520*/  FMUL.FTZ R85, R2, R85 ;  /* 0x0000005502557220 */ /* 0x000fe40000410000 */
[C---:B------:R-:W-:Y:S01]  /*10530*/  FMUL.FTZ R86, R0.reuse, R86 ;  /* 0x0000005600567220 */ /* 0x040fe20000410000 */
[----:B------:R-:W2:Y:S01]  /*10540*/  MUFU.EX2 R148, R148 ;  /* 0x0000009400947308 */ /* 0x000ea20000000800 */
[----:B------:R-:W-:Y:S02]  /*10550*/  FMUL.FTZ R87, R0, R87 ;  /* 0x0000005700577220 */ /* 0x000fe40000410000 */
[----:B------:R-:W-:Y:S01]  /*10560*/  FMUL.FTZ R88, R2, R88 ;  /* 0x0000005802587220 */ /* 0x000fe20000410000 */
[----:B---3--:R-:W-:Y:S01]  /*10570*/  F2FP.BF16.PACK_AB R129, R6, R149 ;  /* 0x000000950681723e */ /* 0x008fe200000010ff */
[----:B------:R-:W-:Y:S02]  /*10580*/  FMUL.FTZ R89, R2, R89 ;  /* 0x0000005902597220 */ /* 0x000fe40000410000 */
[C---:B------:R-:W-:Y:S02]  /*10590*/  FMUL.FTZ R90, R0.reuse, R90 ;  /* 0x0000005a005a7220 */ /* 0x040fe40000410000 */
[----:B------:R-:W-:Y:S01]  /*105a0*/  FMUL.FTZ R91, R0, R91 ;  /* 0x0000005b005b7220 */ /* 0x000fe20000410000 */
[----:B------:R-:W-:Y:S01]  /*105b0*/  MUFU.EX2 R135, R135 ;  /* 0x0000008700877308 */ /* 0x000fe20000000800 */
[--C-:B------:R-:W-:Y:S02]  /*105c0*/  FFMA.FTZ R163, R23, c[0x0][0x23c], -R151.reuse ;  /* 0x00008f0017a37a23 */ /* 0x100fe40000010897 */
[----:B------:R-:W-:Y:S01]  /*105d0*/  LDSM.16.MT88.4 R20, [R198+0x10800] ;  /* 0x01080000c614783b */ /* 0x000fe20000004200 */
[--C-:B------:R-:W-:Y:S02]  /*105e0*/  FFMA.FTZ R165, R32, c[0x0][0x23c], -R152.reuse ;  /* 0x00008f0020a57a23 */ /* 0x100fe40000010898 */
[--C-:B------:R-:W-:Y:S02]  /*105f0*/  FFMA.FTZ R166, R33, c[0x0][0x23c], -R152.reuse ;  /* 0x00008f0021a67a23 */ /* 0x100fe40000010898 */
[--C-:B------:R-:W-:Y:S02]  /*10600*/  FFMA.FTZ R167, R34, c[0x0][0x23c], -R151.reuse ;  /* 0x00008f0022a77a23 */ /* 0x100fe40000010897 */
[----:B------:R-:W3:Y:S01]  /*10610*/  MUFU.EX2 R150, R150 ;  /* 0x0000009600967308 */ /* 0x000ee20000000800 */
[--C-:B------:R-:W-:Y:S02]  /*10620*/  FFMA.FTZ R168, R35, c[0x0][0x23c], -R151.reuse ;  /* 0x00008f0023a87a23 */ /* 0x100fe40000010897 */
[----:B------:R-:W-:Y:S01]  /*10630*/  LDSM.16.MT88.4 R32, [R198+0xd800] ;  /* 0x00d80000c620783b */ /* 0x000fe20000004200 */
[----:B--2---:R-:W-:Y:S01]  /*10640*/  F2FP.BF16.PACK_AB R130, R148, R7 ;  /* 0x000000079482723e */ /* 0x004fe200000010ff */
[--C-:B------:R-:W-:Y:S02]  /*10650*/  FFMA.FTZ R169, R40, c[0x0][0x23c], -R152.reuse ;  /* 0x00008f0028a97a23 */ /* 0x100fe40000010898 */
[--C-:B------:R-:W-:Y:S02]  /*10660*/  FFMA.FTZ R170, R41, c[0x0][0x23c], -R152.reuse ;  /* 0x00008f0029aa7a23 */ /* 0x100fe40000010898 */
[--C-:B------:R-:W-:Y:S01]  /*10670*/  FFMA.FTZ R171, R42, c[0x0][0x23c], -R151.reuse ;  /* 0x00008f002aab7a23 */ /* 0x100fe20000010897 */
[----:B------:R-:W-:Y:S01]  /*10680*/  MUFU.EX2 R162, R162 ;  /* 0x000000a200a27308 */ /* 0x000fe20000000800 */
[--C-:B------:R-:W-:Y:S02]  /*10690*/  FFMA.FTZ R174, R43, c[0x0][0x23c], -R151.reuse ;  /* 0x00008f002bae7a23 */ /* 0x100fe40000010897 */
[----:B------:R-:W-:Y:S01]  /*106a0*/  LDSM.16.MT88.4 R40, [R196+0x12000] ;  /* 0x01200000c428783b */ /* 0x000fe20000004200 */
[--C-:B------:R-:W-:Y:S02]  /*106b0*/  FFMA.FTZ R175, R48, c[0x0][0x23c], -R152.reuse ;  /* 0x00008f0030af7a23 */ /* 0x100fe40000010898 */
[--C-:B------:R-:W-:Y:S02]  /*106c0*/  FFMA.FTZ R176, R49, c[0x0][0x23c], -R152.reuse ;  /* 0x00008f0031b07a23 */ /* 0x100fe40000010898 */
[--C-:B------:R-:W-:Y:S02]  /*106d0*/  FFMA.FTZ R177, R50, c[0x0][0x23c], -R151.reuse ;  /* 0x00008f0032b17a23 */ /* 0x100fe40000010897 */
[--C-:B------:R-:W-:Y:S01]  /*106e0*/  FFMA.FTZ R178, R51, c[0x0][0x23c], -R151.reuse ;  /* 0x00008f0033b27a23 */ /* 0x100fe20000010897 */
[----:B------:R-:W-:Y:S01]  /*106f0*/  MUFU.EX2 R161, R161 ;  /* 0x000000a100a17308 */ /* 0x000fe20000000800 */
[----:B------:R-:W-:Y:S01]  /*10700*/  LDSM.16.MT88.4 R48, [R196+0x13000] ;  /* 0x01300000c430783b */ /* 0x000fe20000004200 */
[----:B------:R-:W-:Y:S01]  /*10710*/  FMUL.FTZ R92, R2, R92 ;  /* 0x0000005c025c7220 */ /* 0x000fe20000410000 */
[----:B---3--:R-:W-:Y:S01]  /*10720*/  F2FP.BF16.PACK_AB R131, R150, R135 ;  /* 0x000000879683723e */ /* 0x008fe200000010ff */
[----:B------:R-:W-:Y:S02]  /*10730*/  FMUL.FTZ R93, R2, R93 ;  /* 0x0000005d025d7220 */ /* 0x000fe40000410000 */
[C---:B------:R-:W-:Y:S02]  /*10740*/  FMUL.FTZ R94, R0.reuse, R94 ;  /* 0x0000005e005e7220 */ /* 0x040fe40000410000 */
[----:B------:R-:W-:Y:S02]  /*10750*/  FMUL.FTZ R95, R0, R95 ;  /* 0x0000005f005f7220 */ /* 0x000fe40000410000 */
[C---:B-1----:R-:W-:Y:S01]  /*10760*/  HMMA.16816.F32.BF16 R8, R128.reuse, R136, R8 ;  /* 0x000000888008723c */ /* 0x042fe20000041808 */
[----:B------:R-:W-:Y:S04]  /*10770*/  MUFU.EX2 R164, R164 ;  /* 0x000000a400a47308 */ /* 0x000fe80000000800 */
[C---:B------:R-:W-:Y:S02]  /*10780*/  FMUL.FTZ R96, R2.reuse, R96 ;  /* 0x0000006002607220 */ /* 0x040fe40000410000 */
[----:B------:R-:W-:Y:S01]  /*10790*/  FMUL.FTZ R97, R2, R97 ;  /* 0x0000006102617220 */ /* 0x000fe20000410000 */
[C---:B------:R-:W-:Y:S01]  /*107a0*/  HMMA.16816.F32.BF16 R68, R128.reuse, R138, R68 ;  /* 0x0000008a8044723c */ /* 0x040fe20000041844 */
[----:B------:R-:W1:Y:S02]  /*107b0*/  LDSM.16.MT88.4 R136, [R196+0xc000] ;  /* 0x00c00000c488783b */ /* 0x000e640000004200 */
[----:B------:R-:W-:Y:S01]  /*107c0*/  MUFU.EX2 R163, R163 ;  /* 0x000000a300a37308 */ /* 0x000fe20000000800 */
[C---:B------:R-:W-:Y:S02]  /*107d0*/  FMUL.FTZ R98, R0.reuse, R98 ;  /* 0x0000006200627220 */ /* 0x040fe40000410000 */
[----:B------:R-:W-:Y:S02]  /*107e0*/  FMUL.FTZ R99, R0, R99 ;  /* 0x0000006300637220 */ /* 0x000fe40000410000 */
[C---:B------:R-:W-:Y:S04]  /*107f0*/  HMMA.16816.F32.BF16 R72, R128.reuse, R140, R72 ;  /* 0x0000008c8048723c */ /* 0x040fe80000041848 */
[C---:B------:R-:W-:Y:S01]  /*10800*/  FMUL.FTZ R100, R2.reuse, R100 ;  /* 0x0000006402647220 */ /* 0x040fe20000410000 */
[----:B------:R-:W-:Y:S01]  /*10810*/  MUFU.EX2 R165, R165 ;  /* 0x000000a500a57308 */ /* 0x000fe20000000800 */
[----:B------:R-:W-:Y:S02]  /*10820*/  FMUL.FTZ R101, R2, R101 ;  /* 0x0000006502657220 */ /* 0x000fe40000410000 */
[C---:B------:R-:W-:Y:S01]  /*10830*/  HMMA.16816.F32.BF16 R76, R128.reuse, R142, R76 ;  /* 0x0000008e804c723c */ /* 0x040fe2000004184c */
[----:B------:R-:W2:Y:S03]  /*10840*/  LDSM.16.MT88.4 R140, [R200+0x10000] ;  /* 0x01000000c88c783b */ /* 0x000ea60000004200 */
[C---:B------:R-:W-:Y:S02]  /*10850*/  FMUL.FTZ R102, R0.reuse, R102 ;  /* 0x0000006600667220 */ /* 0x040fe40000410000 */
[----:B------:R-:W-:Y:S01]  /*10860*/  FMUL.FTZ R103, R0, R103 ;  /* 0x0000006700677220 */ /* 0x000fe20000410000 */
[----:B------:R-:W-:Y:S01]  /*10870*/  MUFU.EX2 R166, R166 ;  /* 0x000000a600a67308 */ /* 0x000fe20000000800 */
[C---:B------:R-:W-:Y:S04]  /*10880*/  HMMA.16816.F32.BF16 R80, R128.reuse, R144, R80 ;  /* 0x000000908050723c */ /* 0x040fe80000041850 */
[--C-:B------:R-:W-:Y:S02]  /*10890*/  FFMA.FTZ R153, R12, c[0x0][0x23c], -R152.reuse ;  /* 0x00008f000c997a23 */ /* 0x100fe40000010898 */
[C---:B------:R-:W-:Y:S02]  /*108a0*/  FMUL.FTZ R12, R2.reuse, R124 ;  /* 0x0000007c020c7220 */ /* 0x040fe40000410000 */
[C---:B------:R-:W-:Y:S01]  /*108b0*/  HMMA.16816.F32.BF16 R84, R128.reuse, R146, R84 ;  /* 0x000000928054723c */ /* 0x040fe20000041854 */
[----:B------:R-:W3:Y:S01]  /*108c0*/  LDSM.16.MT88.4 R144, [R198+0x10000] ;  /* 0x01000000c690783b */ /* 0x000ee20000004200 */
[----:B------:R-:W-:Y:S02]  /*108d0*/  MUFU.EX2 R153, R153 ;  /* 0x0000009900997308 */ /* 0x000fe40000000800 */
[--C-:B------:R-:W-:Y:S02]  /*108e0*/  FFMA.FTZ R154, R13, c[0x0][0x23c], -R152.reuse ;  /* 0x00008f000d9a7a23 */ /* 0x100fe40000010898 */
[----:B------:R-:W-:Y:S02]  /*108f0*/  FMUL.FTZ R13, R2, R125 ;  /* 0x0000007d020d7220 */ /* 0x000fe40000410000 */
[--C-:B------:R-:W-:Y:S01]  /*10900*/  FFMA.FTZ R155, R14, c[0x0][0x23c], -R151.reuse ;  /* 0x00008f000e9b7a23 */ /* 0x100fe20000010897 */
[C---:B-1----:R-:W-:Y:S03]  /*10910*/  HMMA.16816.F32.BF16 R88, R128.reuse, R136, R88 ;  /* 0x000000888058723c */ /* 0x042fe60000041858 */
[C---:B------:R-:W-:Y:S01]  /*10920*/  FMUL.FTZ R14, R0.reuse, R126 ;  /* 0x0000007e000e7220 */ /* 0x040fe20000410000 */
[----:B------:R-:W1:Y:S01]  /*10930*/  MUFU.EX2 R154, R154 ;  /* 0x0000009a009a7308 */ /* 0x000e620000000800 */
[--C-:B------:R-:W-:Y:S02]  /*10940*/  FFMA.FTZ R156, R15, c[0x0][0x23c], -R151.reuse ;  /* 0x00008f000f9c7a23 */ /* 0x100fe40000010897 */
[----:B------:R-:W-:Y:S01]  /*10950*/  FMUL.FTZ R15, R0, R127 ;  /* 0x0000007f000f7220 */ /* 0x000fe20000410000 */
[C---:B------:R-:W-:Y:S01]  /*10960*/  HMMA.16816.F32.BF16 R92, R128.reuse, R138, R92 ;  /* 0x0000008a805c723c */ /* 0x040fe2000004185c */
[----:B------:R-:W4:Y:S03]  /*10970*/  LDSM.16.MT88.4 R136, [R197+0x10000] ;  /* 0x01000000c588783b */ /* 0x000f260000004200 */
[C---:B------:R-:W-:Y:S02]  /*10980*/  FMUL.FTZ R104, R2.reuse, R104 ;  /* 0x0000006802687220 */ /* 0x040fe40000410000 */
[----:B------:R-:W-:Y:S01]  /*10990*/  FMUL.FTZ R105, R2, R105 ;  /* 0x0000006902697220 */ /* 0x000fe20000410000 */
[----:B------:R-:W-:Y:S01]  /*109a0*/  MUFU.EX2 R155, R155 ;  /* 0x0000009b009b7308 */ /* 0x000fe20000000800 */
[C---:B--2---:R-:W-:Y:S01]  /*109b0*/  HMMA.16816.F32.BF16 R96, R128.reuse, R140, R96 ;  /* 0x0000008c8060723c */ /* 0x044fe20000041860 */
[----:B------:R-:W2:Y:S03]  /*109c0*/  LDSM.16.MT88.4 R124, [R196+0x10000] ;  /* 0x01000000c47c783b */ /* 0x000ea60000004200 */
[C---:B------:R-:W-:Y:S02]  /*109d0*/  FMUL.FTZ R106, R0.reuse, R106 ;  /* 0x0000006a006a7220 */ /* 0x040fe40000410000 */
[----:B------:R-:W-:Y:S02]  /*109e0*/  FMUL.FTZ R107, R0, R107 ;  /* 0x0000006b006b7220 */ /* 0x000fe40000410000 */
[C---:B------:R-:W-:Y:S01]  /*109f0*/  HMMA.16816.F32.BF16 R100, R128.reuse, R142, R100 ;  /* 0x0000008e8064723c */ /* 0x040fe20000041864 */
[----:B------:R-:W5:Y:S01]  /*10a00*/  LDSM.16.MT88.4 R140, [R200+0xc800] ;  /* 0x00c80000c88c783b */ /* 0x000f620000004200 */
[----:B------:R-:W1:Y:S02]  /*10a10*/  MUFU.EX2 R156, R156 ;  /* 0x0000009c009c7308 */ /* 0x000e640000000800 */
[C---:B------:R-:W-:Y:S02]  /*10a20*/  FMUL.FTZ R108, R2.reuse, R108 ;  /* 0x0000006c026c7220 */ /* 0x040fe40000410000 */
[----:B------:R-:W-:Y:S02]  /*10a30*/  FMUL.FTZ R109, R2, R109 ;  /* 0x0000006d026d7220 */ /* 0x000fe40000410000 */
[C---:B---3--:R-:W-:Y:S04]  /*10a40*/  HMMA.16816.F32.BF16 R104, R128.reuse, R144, R104 ;  /* 0x000000908068723c */ /* 0x048fe80000041868 */
[C---:B------:R-:W-:Y:S01]  /*10a50*/  FMUL.FTZ R110, R0.reuse, R110 ;  /* 0x0000006e006e7220 */ /* 0x040fe20000410000 */
[----:B------:R-:W-:Y:S01]  /*10a60*/  MUFU.EX2 R167, R167 ;  /* 0x000000a700a77308 */ /* 0x000fe20000000800 */
[----:B------:R-:W-:Y:S02]  /*10a70*/  FMUL.FTZ R111, R0, R111 ;  /* 0x0000006f006f7220 */ /* 0x000fe40000410000 */
[C---:B------:R-:W-:Y:S01]  /*10a80*/  HMMA.16816.F32.BF16 R12, R128.reuse, R146, R12 ;  /* 0x00000092800c723c */ /* 0x040fe2000004180c */
[----:B------:R-:W-:Y:S03]  /*10a90*/  LDSM.16.MT88.4 R144, [R197+0xc800] ;  /* 0x00c80000c590783b */ /* 0x000fe60000004200 */
[--C-:B------:R-:W-:Y:S02]  /*10aa0*/  FFMA.FTZ R157, R16, c[0x0][0x23c], -R152.reuse ;  /* 0x00008f00109d7a23 */ /* 0x100fe40000010898 */
[--C-:B------:R-:W-:Y:S01]  /*10ab0*/  FFMA.FTZ R158, R17, c[0x0][0x23c], -R152.reuse ;  /* 0x00008f00119e7a23 */ /* 0x100fe20000010898 */
[----:B------:R-:W-:Y:S01]  /*10ac0*/  MUFU.EX2 R168, R168 ;  /* 0x000000a800a87308 */ /* 0x000fe20000000800 */
[--C-:B------:R-:W-:Y:S01]  /*10ad0*/  FFMA.FTZ R159, R18, c[0x0][0x23c], -R151.reuse ;  /* 0x00008f00129f7a23 */ /* 0x100fe20000010897 */
[C---:B----4-:R-:W-:Y:S03]  /*10ae0*/  HMMA.16816.F32.BF16 R108, R128.reuse, R136, R108 ;  /* 0x00000088806c723c */ /* 0x050fe6000004186c */
[--C-:B------:R-:W-:Y:S02]  /*10af0*/  FFMA.FTZ R160, R19, c[0x0][0x23c], -R151.reuse ;  /* 0x00008f0013a07a23 */ /* 0x100fe40000010897 */
[C---:B------:R-:W-:Y:S02]  /*10b00*/  FMUL.FTZ R112, R2.reuse, R112 ;  /* 0x0000007002707220 */ /* 0x040fe40000410000 */
[----:B------:R-:W-:Y:S01]  /*10b10*/  FMUL.FTZ R113, R2, R113 ;  /* 0x0000007102717220 */ /* 0x000fe20000410000 */
[----:B------:R-:W-:Y:S01]  /*10b20*/  MUFU.EX2 R157, R157 ;  /* 0x0000009d009d7308 */ /* 0x000fe20000000800 */
[C---:B------:R-:W-:Y:S03]  /*10b30*/  FMUL.FTZ R114, R0.reuse, R114 ;  /* 0x0000007200727220 */ /* 0x040fe60000410000 */
[----:B------:R-:W-:Y:S02]  /*10b40*/  FMUL.FTZ R115, R0, R115 ;  /* 0x0000007300737220 */ /* 0x000fe40000410000 */
[----:B------:R-:W-:Y:S01]  /*10b50*/  FMUL.FTZ R16, R2, R120 ;  /* 0x0000007802107220 */ /* 0x000fe20000410000 */
[----:B-1----:R-:W-:Y:S01]  /*10b60*/  F2FP.BF16.PACK_AB R120, R154, R153 ;  /* 0x000000999a78723e */ /* 0x002fe200000010ff */
[----:B------:R-:W-:Y:S01]  /*10b70*/  FMUL.FTZ R17, R2, R121 ;  /* 0x0000007902117220 */ /* 0x000fe20000410000 */
[----:B------:R-:W-:Y:S01]  /*10b80*/  F2FP.BF16.PACK_AB R121, R156, R155 ;  /* 0x0000009b9c79723e */ /* 0x000fe200000010ff */
[----:B------:R-:W1:Y:S01]  /*10b90*/  MUFU.EX2 R158, R158 ;  /* 0x0000009e009e7308 */ /* 0x000e620000000800 */
[C---:B------:R-:W-:Y:S01]  /*10ba0*/  HMMA.16816.F32.BF16 R112, R128.reuse, R138, R112 ;  /* 0x0000008a8070723c */ /* 0x040fe20000041870 */
[----:B------:R-:W3:Y:S02]  /*10bb0*/  LDSM.16.MT88.4 R136, [R198+0xc800] ;  /* 0x00c80000c688783b */ /* 0x000ee40000004200 */
[C---:B------:R-:W-:Y:S02]  /*10bc0*/  FMUL.FTZ R18, R0.reuse, R122 ;  /* 0x0000007a00127220 */ /* 0x040fe40000410000 */
[----:B------:R-:W-:Y:S02]  /*10bd0*/  FMUL.FTZ R19, R0, R123 ;  /* 0x0000007b00137220 */ /* 0x000fe40000410000 */
[C---:B------:R-:W-:Y:S02]  /*10be0*/  FMUL.FTZ R116, R2.reuse, R116 ;  /* 0x0000007402747220 */ /* 0x040fe40000410000 */
[----:B------:R-:W-:Y:S03]  /*10bf0*/  MUFU.EX2 R159, R159 ;  /* 0x0000009f009f7308 */ /* 0x000fe60000000800 */
[C---:B--2---:R-:W-:Y:S03]  /*10c00*/  HMMA.16816.F32.BF16 R16, R128.reuse, R124, R16 ;  /* 0x0000007c8010723c */ /* 0x044fe60000041810 */
[----:B------:R-:W-:Y:S02]  /*10c10*/  FMUL.FTZ R117, R2, R117 ;  /* 0x0000007502757220 */ /* 0x000fe40000410000 */
[C---:B------:R-:W-:Y:S02]  /*10c20*/  FMUL.FTZ R118, R0.reuse, R118 ;  /* 0x0000007600767220 */ /* 0x040fe40000410000 */
[----:B------:R-:W2:Y:S01]  /*10c30*/  MUFU.EX2 R160, R160 ;  /* 0x000000a000a07308 */ /* 0x000ea20000000800 */
[----:B------:R-:W-:Y:S01]  /*10c40*/  FMUL.FTZ R119, R0, R119 ;  /* 0x0000007700777220 */ /* 0x000fe20000410000 */
[----:B-1----:R-:W-:Y:S03]  /*10c50*/  F2FP.BF16.PACK_AB R122, R158, R157 ;  /* 0x0000009d9e7a723e */ /* 0x002fe600000010ff */
[--C-:B------:R-:W-:Y:S03]  /*10c60*/  FFMA.FTZ R52, R52, c[0x0][0x23c], -R152.reuse ;  /* 0x00008f0034347a23 */ /* 0x100fe60000010898 */
[----:B------:R-:W-:Y:S01]  /*10c70*/  HMMA.16816.F32.BF16 R116, R128, R126, R116 ;  /* 0x0000007e8074723c */ /* 0x000fe20000041874 */
[----:B------:R-:W1:Y:S01]  /*10c80*/  LDSM.16.MT88.4 R124, [R196+0xc800] ;  /* 0x00c80000c47c783b */ /* 0x000e620000004200 */
[----:B------:R-:W-:Y:S01]  /*10c90*/  MUFU.EX2 R169, R169 ;  /* 0x000000a900a97308 */ /* 0x000fe20000000800 */
[--C-:B------:R-:W-:Y:S02]  /*10ca0*/  FFMA.FTZ R53, R53, c[0x0][0x23c], -R152.reuse ;  /* 0x00008f0035357a23 */ /* 0x100fe40000010898 */
[--C-:B------:R-:W-:Y:S02]  /*10cb0*/  FFMA.FTZ R54, R54, c[0x0][0x23c], -R151.reuse ;  /* 0x00008f0036367a23 */ /* 0x100fe40000010897 */
[--C-:B------:R-:W-:Y:S02]  /*10cc0*/  FFMA.FTZ R55, R55, c[0x0][0x23c], -R151.reuse ;  /* 0x00008f0037377a23 */ /* 0x100fe40000010897 */
[----:B------:R-:W4:Y:S03]  /*10cd0*/  LDSM.16.MT88.4 R128, [R200+0x10800] ;  /* 0x01080000c880783b */ /* 0x000f260000004200 */
[----:B------:R-:W-:Y:S01]  /*10ce0*/  MUFU.EX2 R170, R170 ;  /* 0x000000aa00aa7308 */ /* 0x000fe20000000800 */
[--C-:B------:R-:W-:Y:S02]  /*10cf0*/  FFMA.FTZ R56, R56, c[0x0][0x23c], -R152.reuse ;  /* 0x00008f0038387a23 */ /* 0x100fe40000010898 */
[--C-:B------:R-:W-:Y:S01]  /*10d00*/  FFMA.FTZ R57, R57, c[0x0][0x23c], -R152.reuse ;  /* 0x00008f0039397a23 */ /* 0x100fe20000010898 */
[----:B--2---:R-:W-:Y:S01]  /*10d10*/  F2FP.BF16.PACK_AB R123, R160, R159 ;  /* 0x0000009fa07b723e */ /* 0x004fe200000010ff */
[--C-:B------:R-:W-:Y:S02]  /*10d20*/  FFMA.FTZ R58, R58, c[0x0][0x23c], -R151.reuse ;  /* 0x00008f003a3a7a23 */ /* 0x100fe40000010897 */
[--C-:B------:R-:W-:Y:S02]  /*10d30*/  FFMA.FTZ R59, R59, c[0x0][0x23c], -R151.reuse ;  /* 0x00008f003b3b7a23 */ /* 0x100fe40000010897 */
[--C-:B------:R-:W-:Y:S01]  /*10d40*/  FFMA.FTZ R60, R60, c[0x0][0x23c], -R152.reuse ;  /* 0x00008f003c3c7a23 */ /* 0x100fe20000010898 */
[----:B------:R-:W-:Y:S01]  /*10d50*/  MUFU.EX2 R171, R171 ;  /* 0x000000ab00ab7308 */ /* 0x000fe20000000800 */
[C---:B-----5:R-:W-:Y:S05]  /*10d60*/  HMMA.16816.F32.BF16 R8, R120.reuse, R140, R8 ;  /* 0x0000008c7808723c */ /* 0x060fea0000041808 */
[--C-:B------:R-:W-:Y:S02]  /*10d70*/  FFMA.FTZ R61, R61, c[0x0][0x23c], -R152.reuse ;  /* 0x00008f003d3d7a23 */ /* 0x100fe40000010898 */
[--C-:B------:R-:W-:Y:S01]  /*10d80*/  FFMA.FTZ R62, R62, c[0x0][0x23c], -R151.reuse ;  /* 0x00008f003e3e7a23 */ /* 0x100fe20000010897 */
[C---:B------:R-:W-:Y:S01]  /*10d90*/  HMMA.16816.F32.BF16 R68, R120.reuse, R142, R68 ;  /* 0x0000008e7844723c */ /* 0x040fe20000041844 */
[----:B------:R-:W-:Y:S01]  /*10da0*/  LDSM.16.MT88.4 R140, [R196+0x10800] ;  /* 0x01080000c48c783b */ /* 0x000fe20000004200 */
[----:B------:R-:W-:Y:S02]  /*10db0*/  MUFU.EX2 R174, R174 ;  /* 0x000000ae00ae7308 */ /* 0x000fe40000000800 */
[--C-:B------:R-:W-:Y:S02]  /*10dc0*/  FFMA.FTZ R63, R63, c[0x0][0x23c], -R151.reuse ;  /* 0x00008f003f3f7a23 */ /* 0x100fe40000010897 */
[----:B------:R-:W-:Y:S02]  /*10dd0*/  FFMA.FTZ R64, R64, c[0x0][0x23c], -R152 ;  /* 0x00008f0040407a23 */ /* 0x000fe40000010898 */
[C---:B---3--:R-:W-:Y:S04]  /*10de0*/  HMMA.16816.F32.BF16 R72, R120.reuse, R136, R72 ;  /* 0x000000887848723c */ /* 0x048fe80000041848 */
[----:B------:R-:W-:Y:S01]  /*10df0*/  MUFU.EX2 R175, R175 ;  /* 0x000000af00af7308 */ /* 0x000fe20000000800 */
[----:B------:R-:W-:Y:S02]  /*10e00*/  FFMA.FTZ R66, R66, c[0x0][0x23c], -R151 ;  /* 0x00008f0042427a23 */ /* 0x000fe40000010897 */
[----:B------:R-:W-:Y:S01]  /*10e10*/  FFMA.FTZ R134, R2, R235, R134 ;  /* 0x000000eb02867223 */ /* 0x000fe20000010086 */
[C---:B------:R-:W-:Y:S01]  /*10e20*/  HMMA.16816.F32.BF16 R76, R120.reuse, R138, R76 ;  /* 0x0000008a784c723c */ /* 0x040fe2000004184c */
[----:B------:R-:W2:Y:S03]  /*10e30*/  LDSM.16.MT88.4 R136, [R197+0x10800] ;  /* 0x01080000c588783b */ /* 0x000ea60000004200 */
[----:B------:R-:W-:Y:S01]  /*10e40*/  FFMA.FTZ R149, R0, R233, R149 ;  /* 0x000000e900957223 */ /* 0x000fe20000010095 */
[----:B------:R-:W-:Y:S01]  /*10e50*/  MOV R0, R3 ;  /* 0x0000000300007202 */ /* 0x000fe20000000f00 */
[----:B------:R-:W-:Y:S01]  /*10e60*/  MUFU.EX2 R176, R176 ;  /* 0x000000b000b07308 */ /* 0x000fe20000000800 */
[----:B------:R-:W-:Y:S01]  /*10e70*/  FADD.FTZ R134, R5, R134 ;  /* 0x0000008605867221 */ /* 0x000fe20000010000 */
[C---:B------:R-:W-:Y:S04]  /*10e80*/  HMMA.16816.F32.BF16 R80, R120.reuse, R144, R80 ;  /* 0x000000907850723c */ /* 0x040fe80000041850 */
[----:B------:R-:W-:Y:S02]  /*10e90*/  FADD.FTZ R6, R6, R149 ;  /* 0x0000009506067221 */ /* 0x000fe40000010000 */
[----:B------:R-:W-:Y:S02]  /*10ea0*/  FADD.FTZ R7, R7, R134 ;  /* 0x0000008607077221 */ /* 0x000fe40000010000 */
[C---:B------:R-:W-:Y:S01]  /*10eb0*/  HMMA.16816.F32.BF16 R84, R120.reuse, R146, R84 ;  /* 0x000000927854723c */ /* 0x040fe20000041854 */
[----:B------:R-:W-:Y:S03]  /*10ec0*/  MUFU.EX2 R177, R177 ;  /* 0x000000b100b17308 */ /* 0x000fe60000000800 */
[--C-:B------:R-:W-:Y:S02]  /*10ed0*/  FFMA.FTZ R144, R24, c[0x0][0x23c], -R152.reuse ;  /* 0x00008f0018907a23 */ /* 0x100fe40000010898 */
[----:B------:R-:W-:Y:S02]  /*10ee0*/  FFMA.FTZ R145, R25, c[0x0][0x23c], -R152 ;  /* 0x00008f0019917a23 */ /* 0x000fe40000010898 */
[C---:B-1----:R-:W-:Y:S03]  /*10ef0*/  HMMA.16816.F32.BF16 R88, R120.reuse, R124, R88 ;  /* 0x0000007c7858723c */ /* 0x042fe60000041858 */
[----:B------:R-:W-:Y:S01]  /*10f00*/  MUFU.EX2 R144, R144 ;  /* 0x0000009000907308 */ /* 0x000fe20000000800 */
[--C-:B------:R-:W-:Y:S02]  /*10f10*/  FFMA.FTZ R146, R26, c[0x0][0x23c], -R151.reuse ;  /* 0x00008f001a927a23 */ /* 0x100fe40000010897 */
[----:B------:R-:W-:Y:S02]  /*10f20*/  FFMA.FTZ R147, R27, c[0x0][0x23c], -R151 ;  /* 0x00008f001b937a23 */ /* 0x000fe40000010897 */
[C---:B------:R-:W-:Y:S01]  /*10f30*/  HMMA.16816.F32.BF16 R92, R120.reuse, R126, R92 ;  /* 0x0000007e785c723c */ /* 0x040fe2000004185c */
[----:B------:R-:W1:Y:S03]  /*10f40*/  LDSM.16.MT88.4 R124, [R200+0xd000] ;  /* 0x00d00000c87c783b */ /* 0x000e660000004200 */
[----:B------:R-:W-:Y:S01]  /*10f50*/  FADD.FTZ R135, R135, R6 ;  /* 0x0000000687877221 */ /* 0x000fe20000010000 */
[----:B------:R-:W3:Y:S01]  /*10f60*/  MUFU.EX2 R145, R145 ;  /* 0x0000009100917308 */ /* 0x000ee20000000800 */
[----:B------:R-:W-:Y:S02]  /*10f70*/  FADD.FTZ R148, R148, R7 ;  /* 0x0000000794947221 */ /* 0x000fe40000010000 */
[C---:B----4-:R-:W-:Y:S01]  /*10f80*/  HMMA.16816.F32.BF16 R96, R120.reuse, R128, R96 ;  /* 0x000000807860723c */ /* 0x050fe20000041860 */
[----:B------:R-:W4:Y:S03]  /*10f90*/  LDSM.16.MT88.4 R24, [R198+0xd000] ;  /* 0x00d00000c618783b */ /* 0x000f260000004200 */
[----:B------:R-:W-:Y:S02]  /*10fa0*/  FADD.FTZ R150, R150, R135 ;  /* 0x0000008796967221 */ /* 0x000fe40000010000 */
[----:B------:R-:W-:Y:S01]  /*10fb0*/  FADD.FTZ R153, R153, R148 ;  /* 0x0000009499997221 */ /* 0x000fe20000010000 */
[----:B------:R-:W-:Y:S01]  /*10fc0*/  MUFU.EX2 R146, R146 ;  /* 0x0000009200927308 */ /* 0x000fe20000000800 */
[C---:B------:R-:W-:Y:S01]  /*10fd0*/  HMMA.16816.F32.BF16 R100, R120.reuse, R130, R100 ;  /* 0x000000827864723c */ /* 0x040fe20000041864 */
[----:B------:R-:W-:Y:S03]  /*10fe0*/  LDSM.16.MT88.4 R128, [R196+0xd000] ;  /* 0x00d00000c480783b */ /* 0x000fe60000004200 */
[----:B------:R-:W-:Y:S02]  /*10ff0*/  FADD.FTZ R155, R155, R150 ;  /* 0x000000969b9b7221 */ /* 0x000fe40000010000 */
[----:B------:R-:W-:Y:S02]  /*11000*/  FADD.FTZ R154, R154, R153 ;  /* 0x000000999a9a7221 */ /* 0x000fe40000010000 */
[C---:B------:R-:W-:Y:S01]  /*11010*/  HMMA.16816.F32.BF16 R104, R120.reuse, R20, R104 ;  /* 0x000000147868723c */ /* 0x040fe20000041868 */
[----:B------:R-:W5:Y:S03]  /*11020*/  MUFU.EX2 R147, R147 ;  /* 0x0000009300937308 */ /* 0x000f660000000800 */
[----:B------:R-:W-:Y:S02]  /*11030*/  FADD.FTZ R156, R156, R155 ;  /* 0x0000009b9c9c7221 */ /* 0x000fe40000010000 */
[----:B------:R-:W-:Y:S01]  /*11040*/  FADD.FTZ R157, R157, R154 ;  /* 0x0000009a9d9d7221 */ /* 0x000fe20000010000 */
[----:B------:R-:W-:Y:S01]  /*11050*/  F2FP.BF16.PACK_AB R20, R161, R162 ;  /* 0x000000a2a114723e */ /* 0x000fe200000010ff */
[C---:B------:R-:W-:Y:S03]  /*11060*/  HMMA.16816.F32.BF16 R12, R120.reuse, R22, R12 ;  /* 0x00000016780c723c */ /* 0x040fe6000004180c */
[----:B------:R-:W-:Y:S01]  /*11070*/  MUFU.EX2 R178, R178 ;  /* 0x000000b200b27308 */ /* 0x000fe20000000800 */
[----:B------:R-:W-:Y:S01]  /*11080*/  F2FP.BF16.PACK_AB R21, R163, R164 ;  /* 0x000000a4a315723e */ /* 0x000fe200000010ff */
[----:B------:R-:W-:Y:S02]  /*11090*/  FADD.FTZ R159, R159, R156 ;  /* 0x0000009c9f9f7221 */ /* 0x000fe40000010000 */
[----:B---3--:R-:W-:Y:S01]  /*110a0*/  F2FP.BF16.PACK_AB R22, R145, R144 ;  /* 0x000000909116723e */ /* 0x008fe200000010ff */
[C---:B--2---:R-:W-:Y:S04]  /*110b0*/  HMMA.16816.F32.BF16 R108, R120.reuse, R136, R108 ;  /* 0x00000088786c723c */ /* 0x044fe8000004186c */
[----:B------:R-:W-:Y:S01]  /*110c0*/  FADD.FTZ R157, R158, R157 ;  /* 0x0000009d9e9d7221 */ /* 0x000fe20000010000 */
[----:B------:R-:W-:Y:S01]  /*110d0*/  MUFU.EX2 R52, R52 ;  /* 0x0000003400347308 */ /* 0x000fe20000000800 */
[----:B------:R-:W-:Y:S02]  /*110e0*/  FADD.FTZ R159, R160, R159 ;  /* 0x0000009fa09f7221 */ /* 0x000fe40000010000 */
[C---:B------:R-:W-:Y:S01]  /*110f0*/  HMMA.16816.F32.BF16 R112, R120.reuse, R138, R112 ;  /* 0x0000008a7870723c */ /* 0x040fe20000041870 */
[----:B------:R-:W-:Y:S03]  /*11100*/  LDSM.16.MT88.4 R136, [R196+0x11000] ;  /* 0x01100000c488783b */ /* 0x000fe60000004200 */
[----:B-----5:R-:W-:Y:S01]  /*11110*/  F2FP.BF16.PACK_AB R23, R147, R146 ;  /* 0x000000929317723e */ /* 0x020fe200000010ff */
[----:B------:R-:W-:Y:S02]  /*11120*/  FADD.FTZ R162, R162, R157 ;  /* 0x0000009da2a27221 */ /* 0x000fe40000010000 */
[----:B------:R-:W-:Y:S01]  /*11130*/  MUFU.EX2 R53, R53 ;  /* 0x0000003500357308 */ /* 0x000fe20000000800 */
[C---:B------:R-:W-:Y:S04]  /*11140*/  HMMA.16816.F32.BF16 R16, R120.reuse, R140, R16 ;  /* 0x0000008c7810723c */ /* 0x040fe80000041810 */
[----:B------:R-:W-:Y:S02]  /*11150*/  FADD.FTZ R164, R164, R159 ;  /* 0x0000009fa4a47221 */ /* 0x000fe40000010000 */
[----:B------:R-:W-:Y:S02]  /*11160*/  FADD.FTZ R161, R161, R162 ;  /* 0x000000a2a1a17221 */ /* 0x000fe40000010000 */
[----:B------:R-:W-:Y:S01]  /*11170*/  HMMA.16816.F32.BF16 R116, R120, R142, R116 ;  /* 0x0000008e7874723c */ /* 0x000fe20000041874 */
[----:B------:R-:W2:Y:S01]  /*11180*/  LDSM.16.MT88.4 R120, [R197+0xd000] ;  /* 0x00d00000c578783b */ /* 0x000ea20000004200 */
[----:B------:R-:W-:Y:S02]  /*11190*/  MUFU.EX2 R54, R54 ;  /* 0x0000003600367308 */ /* 0x000fe40000000800 */
[--C-:B------:R-:W-:Y:S02]  /*111a0*/  FFMA.FTZ R141, R28, c[0x0][0x23c], -R152.reuse ;  /* 0x00008f001c8d7a23 */ /* 0x100fe40000010898 */
[----:B------:R-:W-:Y:S02]  /*111b0*/  FFMA.FTZ R140, R29, c[0x0][0x23c], -R152 ;  /* 0x00008f001d8c7a23 */ /* 0x000fe40000010898 */
[C---:B-1----:R-:W-:Y:S04]  /*111c0*/  HMMA.16816.F32.BF16 R8, R20.reuse, R124, R8 ;  /* 0x0000007c1408723c */ /* 0x042fe80000041808 */
[----:B------:R-:W-:Y:S01]  /*111d0*/  MUFU.EX2 R141, R141 ;  /* 0x0000008d008d7308 */ /* 0x000fe20000000800 */
[--C-:B------:R-:W-:Y:S02]  /*111e0*/  FFMA.FTZ R143, R30, c[0x0][0x23c], -R151.reuse ;  /* 0x00008f001e8f7a23 */ /* 0x100fe40000010897 */
[----:B------:R-:W-:Y:S01]  /*111f0*/  FFMA.FTZ R142, R31, c[0x0][0x23c], -R151 ;  /* 0x00008f001f8e7a23 */ /* 0x000fe20000010897 */
[C---:B------:R-:W-:Y:S01]  /*11200*/  HMMA.16816.F32.BF16 R68, R20.reuse, R126, R68 ;  /* 0x0000007e1444723c */ /* 0x040fe20000041844 */
[----:B------:R-:W1:Y:S03]  /*11210*/  LDSM.16.MT88.4 R124, [R200+0x11000] ;  /* 0x01100000c87c783b */ /* 0x000e660000004200 */
[----:B------:R-:W-:Y:S02]  /*11220*/  FADD.FTZ R163, R163, R164 ;  /* 0x000000a4a3a37221 */ /* 0x000fe40000010000 */
[----:B------:R-:W3:Y:S01]  /*11230*/  MUFU.EX2 R140, R140 ;  /* 0x0000008c008c7308 */ /* 0x000ee20000000800 */
[----:B------:R-:W-:Y:S01]  /*11240*/  FADD.FTZ R144, R144, R161 ;  /* 0x000000a190907221 */ /* 0x000fe20000010000 */
[C---:B----4-:R-:W-:Y:S01]  /*11250*/  HMMA.16816.F32.BF16 R72, R20.reuse, R24, R72 ;  /* 0x000000181448723c */ /* 0x050fe20000041848 */
[----:B------:R-:W-:Y:S03]  /*11260*/  LDSM.16.MT88.4 R28, [R197+0x11000] ;  /* 0x01100000c51c783b */ /* 0x000fe60000004200 */
[----:B------:R-:W-:Y:S02]  /*11270*/  FADD.FTZ R146, R146, R163 ;  /* 0x000000a392927221 */ /* 0x000fe40000010000 */
[----:B------:R-:W-:Y:S02]  /*11280*/  FADD.FTZ R144, R145, R144 ;  /* 0x0000009091907221 */ /* 0x000fe40000010000 */
[C---:B------:R-:W-:Y:S01]  /*11290*/  HMMA.16816.F32.BF16 R76, R20.reuse, R26, R76 ;  /* 0x0000001a144c723c */ /* 0x040fe2000004184c */
[----:B------:R-:W4:Y:S01]  /*112a0*/  LDSM.16.MT88.4 R24, [R198+0x11000] ;  /* 0x01100000c618783b */ /* 0x000f220000004200 */
[----:B------:R-:W-:Y:S02]  /*112b0*/  MUFU.EX2 R143, R143 ;  /* 0x0000008f008f7308 */ /* 0x000fe40000000800 */
[----:B------:R-:W-:Y:S04]  /*112c0*/  FADD.FTZ R146, R147, R146 ;  /* 0x0000009293927221 */ /* 0x000fe80000010000 */
[C---:B--2---:R-:W-:Y:S04]  /*112d0*/  HMMA.16816.F32.BF16 R80, R20.reuse, R120, R80 ;  /* 0x000000781450723c */ /* 0x044fe80000041850 */
[----:B------:R-:W2:Y:S04]  /*112e0*/  MUFU.EX2 R142, R142 ;  /* 0x0000008e008e7308 */ /* 0x000ea80000000800 */
[C---:B------:R-:W-:Y:S01]  /*112f0*/  HMMA.16816.F32.BF16 R84, R20.reuse, R122, R84 ;  /* 0x0000007a1454723c */ /* 0x040fe20000041854 */
[----:B------:R-:W5:Y:S05]  /*11300*/  LDSM.16.MT88.4 R120, [R200+0xd800] ;  /* 0x00d80000c878783b */ /* 0x000f6a0000004200 */
[----:B------:R-:W-:Y:S02]  /*11310*/  MUFU.EX2 R55, R55 ;  /* 0x0000003700377308 */ /* 0x000fe40000000800 */
[C---:B------:R-:W-:Y:S08]  /*11320*/  HMMA.16816.F32.BF16 R88, R20.reuse, R128, R88 ;  /* 0x000000801458723c */ /* 0x040ff00000041858 */
[----:B------:R-:W-:Y:S01]  /*11330*/  MUFU.EX2 R56, R56 ;  /* 0x0000003800387308 */ /* 0x000fe20000000800 */
[C---:B------:R-:W-:Y:S08]  /*11340*/  HMMA.16816.F32.BF16 R92, R20.reuse, R130, R92 ;  /* 0x00000082145c723c */ /* 0x040ff0000004185c */
[C---:B-1----:R-:W-:Y:S01]  /*11350*/  HMMA.16816.F32.BF16 R96, R20.reuse, R124, R96 ;  /* 0x0000007c1460723c */ /* 0x042fe20000041860 */
[----:B------:R-:W-:Y:S07]  /*11360*/  MUFU.EX2 R57, R57 ;  /* 0x0000003900397308 */ /* 0x000fee0000000800 */
[C---:B------:R-:W-:Y:S01]  /*11370*/  HMMA.16816.F32.BF16 R100, R20.reuse, R126, R100 ;  /* 0x0000007e1464723c */ /* 0x040fe20000041864 */
[----:B------:R-:W-:Y:S02]  /*11380*/  LDSM.16.MT88.4 R124, [R196+0x11800] ;  /* 0x01180000c47c783b */ /* 0x000fe40000004200 */
[----:B------:R-:W-:Y:S05]  /*11390*/  MUFU.EX2 R58, R58 ;  /* 0x0000003a003a7308 */ /* 0x000fea0000000800 */
[C---:B----4-:R-:W-:Y:S05]  /*113a0*/  HMMA.16816.F32.BF16 R104, R20.reuse, R24, R104 ;  /* 0x000000181468723c */ /* 0x050fea0000041868 */
[----:B------:R-:W-:Y:S03]  /*113b0*/  MUFU.EX2 R59, R59 ;  /* 0x0000003b003b7308 */ /* 0x000fe60000000800 */
[C---:B------:R-:W-:Y:S01]  /*113c0*/  HMMA.16816.F32.BF16 R12, R20.reuse, R26, R12 ;  /* 0x0000001a140c723c */ /* 0x040fe2000004180c */
[----:B------:R-:W1:Y:S06]  /*113d0*/  LDSM.16.MT88.4 R24, [R197+0xd800] ;  /* 0x00d80000c518783b */ /* 0x000e6c0000004200 */
[----:B------:R-:W-:Y:S01]  /*113e0*/  MUFU.EX2 R60, R60 ;  /* 0x0000003c003c7308 */ /* 0x000fe20000000800 */
[C---:B------:R-:W-:Y:S08]  /*113f0*/  HMMA.16816.F32.BF16 R108, R20.reuse, R28, R108 ;  /* 0x0000001c146c723c */ /* 0x040ff0000004186c */
[C---:B------:R-:W-:Y:S01]  /*11400*/  HMMA.16816.F32.BF16 R112, R20.reuse, R30, R112 ;  /* 0x0000001e1470723c */ /* 0x040fe20000041870 */
[----:B------:R-:W4:Y:S01]  /*11410*/  LDSM.16.MT88.4 R28, [R196+0xd800] ;  /* 0x00d80000c41c783b */ /* 0x000f220000004200 */
[----:B------:R-:W-:Y:S06]  /*11420*/  MUFU.EX2 R61, R61 ;  /* 0x0000003d003d7308 */ /* 0x000fec0000000800 */
[C---:B------:R-:W-:Y:S04]  /*11430*/  HMMA.16816.F32.BF16 R16, R20.reuse, R136, R16 ;  /* 0x000000881410723c */ /* 0x040fe80000041810 */
[----:B------:R-:W-:Y:S03]  /*11440*/  MUFU.EX2 R62, R62 ;  /* 0x0000003e003e7308 */ /* 0x000fe60000000800 */
[--C-:B------:R-:W-:Y:S01]  /*11450*/  FFMA.FTZ R137, R36, c[0x0][0x23c], -R152.reuse ;  /* 0x00008f0024897a23 */ /* 0x100fe20000010898 */
[----:B------:R-:W-:Y:S04]  /*11460*/  HMMA.16816.F32.BF16 R116, R20, R138, R116 ;  /* 0x0000008a1474723c */ /* 0x000fe80000041874 */
[----:B------:R-:W-:Y:S02]  /*11470*/  FFMA.FTZ R136, R37, c[0x0][0x23c], -R152 ;  /* 0x00008f0025887a23 */ /* 0x000fe40000010898 */
[----:B------:R-:W-:Y:S01]  /*11480*/  MUFU.EX2 R137, R137 ;  /* 0x0000008900897308 */ /* 0x000fe20000000800 */
[----:B---3--:R-:W-:Y:S01]  /*11490*/  F2FP.BF16.PACK_AB R20, R140, R141 ;  /* 0x0000008d8c14723e */ /* 0x008fe200000010ff */
[--C-:B------:R-:W-:Y:S01]  /*114a0*/  FFMA.FTZ R139, R38, c[0x0][0x23c], -R151.reuse ;  /* 0x00008f00268b7a23 */ /* 0x100fe20000010897 */
[----:B--2---:R-:W-:Y:S03]  /*114b0*/  F2FP.BF16.PACK_AB R21, R142, R143 ;  /* 0x0000008f8e15723e */ /* 0x004fe600000010ff */
[----:B------:R-:W-:Y:S01]  /*114c0*/  F2FP.BF16.PACK_AB R22, R166, R165 ;  /* 0x000000a5a616723e */ /* 0x000fe200000010ff */
[----:B------:R-:W-:Y:S01]  /*114d0*/  FFMA.FTZ R138, R39, c[0x0][0x23c], -R151 ;  /* 0x00008f00278a7a23 */ /* 0x000fe20000010897 */
[----:B------:R-:W-:Y:S01]  /*114e0*/  F2FP.BF16.PACK_AB R23, R168, R167 ;  /* 0x000000a7a817723e */ /* 0x000fe200000010ff */
[----:B------:R-:W-:Y:S01]  /*114f0*/  LDSM.16.MT88.4 R36, [R198+0x11800] ;  /* 0x01180000c624783b */ /* 0x000fe20000004200 */
[----:B------:R-:W2:Y:S01]  /*11500*/  MUFU.EX2 R136, R136 ;  /* 0x0000008800887308 */ /* 0x000ea20000000800 */
[----:B------:R-:W-:Y:S02]  /*11510*/  FADD.FTZ R141, R141, R144 ;  /* 0x000000908d8d7221 */ /* 0x000fe40000010000 */
[----:B------:R-:W-:Y:S02]  /*11520*/  FADD.FTZ R143, R143, R146 ;  /* 0x000000928f8f7221 */ /* 0x000fe40000010000 */
[C---:B-----5:R-:W-:Y:S03]  /*11530*/  HMMA.16816.F32.BF16 R8, R20.reuse, R120, R8 ;  /* 0x000000781408723c */ /* 0x060fe60000041808 */
[----:B------:R-:W-:Y:S02]  /*11540*/  FADD.FTZ R140, R140, R141 ;  /* 0x0000008d8c8c7221 */ /* 0x000fe40000010000 */
[----:B------:R-:W-:Y:S01]  /*11550*/  MUFU.EX2 R139, R139 ;  /* 0x0000008b008b7308 */ /* 0x000fe20000000800 */
[----:B------:R-:W-:Y:S02]  /*11560*/  FADD.FTZ R142, R142, R143 ;  /* 0x0000008f8e8e7221 */ /* 0x000fe40000010000 */
[C---:B------:R-:W-:Y:S01]  /*11570*/  HMMA.16816.F32.BF16 R68, R20.reuse, R122, R68 ;  /* 0x0000007a1444723c */ /* 0x040fe20000041844 */
[----:B------:R-:W-:Y:S03]  /*11580*/  LDSM.16.MT88.4 R120, [R197+0x11800] ;  /* 0x01180000c578783b */ /* 0x000fe60000004200 */
[----:B------:R-:W-:Y:S02]  /*11590*/  FADD.FTZ R165, R165, R140 ;  /* 0x0000008ca5a57221 */ /* 0x000fe40000010000 */
[----:B------:R-:W-:Y:S01]  /*115a0*/  FADD.FTZ R167, R167, R142 ;  /* 0x0000008ea7a77221 */ /* 0x000fe20000010000 */
[----:B------:R-:W3:Y:S01]  /*115b0*/  MUFU.EX2 R138, R138 ;  /* 0x0000008a008a7308 */ /* 0x000ee20000000800 */
[C---:B------:R-:W-:Y:S04]  /*115c0*/  HMMA.16816.F32.BF16 R72, R20.reuse, R32, R72 ;  /* 0x000000201448723c */ /* 0x040fe80000041848 */
[----:B------:R-:W-:Y:S02]  /*115d0*/  FADD.FTZ R166, R166, R165 ;  /* 0x000000a5a6a67221 */ /* 0x000fe40000010000 */
[----:B------:R-:W-:Y:S02]  /*115e0*/  FADD.FTZ R168, R168, R167 ;  /* 0x000000a7a8a87221 */ /* 0x000fe40000010000 */
[C---:B------:R-:W-:Y:S01]  /*115f0*/  HMMA.16816.F32.BF16 R76, R20.reuse, R34, R76 ;  /* 0x00000022144c723c */ /* 0x040fe2000004184c */
[----:B------:R-:W5:Y:S01]  /*11600*/  LDSM.16.MT88.4 R32, [R200+0x11800] ;  /* 0x01180000c820783b */ /* 0x000f620000004200 */
[----:B------:R-:W-:Y:S06]  /*11610*/  MUFU.EX2 R63, R63 ;  /* 0x0000003f003f7308 */ /* 0x000fec0000000800 */
[C---:B-1----:R-:W-:Y:S04]  /*11620*/  HMMA.16816.F32.BF16 R80, R20.reuse, R24, R80 ;  /* 0x000000181450723c */ /* 0x042fe80000041850 */
[----:B------:R-:W-:Y:S04]  /*11630*/  MUFU.EX2 R64, R64 ;  /* 0x0000004000407308 */ /* 0x000fe80000000800 */
[C---:B------:R-:W-:Y:S01]  /*11640*/  HMMA.16816.F32.BF16 R84, R20.reuse, R26, R84 ;  /* 0x0000001a1454723c */ /* 0x040fe20000041854 */
[----:B------:R-:W1:Y:S05]  /*11650*/  LDSM.16.MT88.4 R24, [R200+0xe000] ;  /* 0x00e00000c818783b */ /* 0x000e6a0000004200 */
[----:B------:R-:W-:Y:S02]  /*11660*/  MUFU.EX2 R66, R66 ;  /* 0x0000004200427308 */ /* 0x000fe40000000800 */
        /* <DEDUP_REMOVED lines=8> */
[----:B------:R-:W1:Y:S07]  /*116f0*/  LDSM.16.MT88.4 R36, [R196+0xe000] ;  /* 0x00e00000c424783b */ /* 0x000e6e0000004200 */
[C---:B------:R-:W-:Y:S07]  /*11700*/  HMMA.16816.F32.BF16 R108, R20.reuse, R120, R108 ;  /* 0x00000078146c723c */ /* 0x040fee000004186c */
[--C-:B------:R-:W-:Y:S01]  /*11710*/  FFMA.FTZ R120, R44, c[0x0][0x23c], -R152.reuse ;  /* 0x00008f002c787a23 */ /* 0x100fe20000010898 */
[C---:B------:R-:W-:Y:S04]  /*11720*/  HMMA.16816.F32.BF16 R112, R20.reuse, R122, R112 ;  /* 0x0000007a1470723c */ /* 0x040fe80000041870 */
[--C-:B------:R-:W-:Y:S01]  /*11730*/  FFMA.FTZ R121, R45, c[0x0][0x23c], -R152.reuse ;  /* 0x00008f002d797a23 */ /* 0x100fe20000010898 */
[----:B------:R-:W-:Y:S01]  /*11740*/  MUFU.EX2 R120, R120 ;  /* 0x0000007800787308 */ /* 0x000fe20000000800 */
[----:B------:R-:W-:Y:S02]  /*11750*/  FFMA.FTZ R152, R65, c[0x0][0x23c], -R152 ;  /* 0x00008f0041987a23 */ /* 0x000fe40000010898 */
[C---:B------:R-:W-:Y:S04]  /*11760*/  HMMA.16816.F32.BF16 R16, R20.reuse, R124, R16 ;  /* 0x0000007c1410723c */ /* 0x040fe80000041810 */
[--C-:B------:R-:W-:Y:S02]  /*11770*/  FFMA.FTZ R122, R46, c[0x0][0x23c], -R151.reuse ;  /* 0x00008f002e7a7a23 */ /* 0x100fe40000010897 */
[--C-:B------:R-:W-:Y:S01]  /*11780*/  FFMA.FTZ R123, R47, c[0x0][0x23c], -R151.reuse ;  /* 0x00008f002f7b7a23 */ /* 0x100fe20000010897 */
[----:B------:R-:W4:Y:S01]  /*11790*/  MUFU.EX2 R121, R121 ;  /* 0x0000007900797308 */ /* 0x000f220000000800 */
[----:B------:R-:W-:Y:S01]  /*117a0*/  HMMA.16816.F32.BF16 R116, R20, R126, R116 ;  /* 0x0000007e1474723c */ /* 0x000fe20000041874 */
[----:B------:R-:W-:Y:S03]  /*117b0*/  LDSM.16.MT88.4 R44, [R198+0xe800] ;  /* 0x00e80000c62c783b */ /* 0x000fe60000004200 */
[----:B------:R-:W-:Y:S03]  /*117c0*/  FFMA.FTZ R151, R67, c[0x0][0x23c], -R151 ;  /* 0x00008f0043977a23 */ /* 0x000fe60000010897 */
[----:B--2---:R-:W-:Y:S01]  /*117d0*/  F2FP.BF16.PACK_AB R20, R136, R137 ;  /* 0x000000898814723e */ /* 0x004fe200000010ff */
[----:B------:R-:W-:Y:S01]  /*117e0*/  FADD.FTZ R137, R137, R166 ;  /* 0x000000a689897221 */ /* 0x000fe20000010000 */
[----:B---3--:R-:W-:Y:S01]  /*117f0*/  F2FP.BF16.PACK_AB R21, R138, R139 ;  /* 0x0000008b8a15723e */ /* 0x008fe200000010ff */
[----:B------:R-:W-:Y:S01]  /*11800*/  LDSM.16.MT88.4 R124, [R198+0x13800] ;  /* 0x01380000c67c783b */ /* 0x000fe20000004200 */
[----:B------:R-:W-:Y:S01]  /*11810*/  MUFU.EX2 R122, R122 ;  /* 0x0000007a007a7308 */ /* 0x000fe20000000800 */
[----:B------:R-:W-:Y:S01]  /*11820*/  F2FP.BF16.PACK_AB R22, R170, R169 ;  /* 0x000000a9aa16723e */ /* 0x000fe200000010ff */
[----:B------:R-:W-:Y:S01]  /*11830*/  FADD.FTZ R139, R139, R168 ;  /* 0x000000a88b8b7221 */ /* 0x000fe20000010000 */
[----:B------:R-:W-:Y:S01]  /*11840*/  F2FP.BF16.PACK_AB R23, R174, R171 ;  /* 0x000000abae17723e */ /* 0x000fe200000010ff */
[----:B------:R-:W-:Y:S02]  /*11850*/  FADD.FTZ R136, R136, R137 ;  /* 0x0000008988887221 */ /* 0x000fe40000010000 */
[----:B------:R-:W-:Y:S02]  /*11860*/  FADD.FTZ R138, R138, R139 ;  /* 0x0000008b8a8a7221 */ /* 0x000fe40000010000 */
[----:B------:R-:W-:Y:S02]  /*11870*/  FADD.FTZ R169, R169, R136 ;  /* 0x00000088a9a97221 */ /* 0x000fe40000010000 */
[C---:B-1----:R-:W-:Y:S01]  /*11880*/  HMMA.16816.F32.BF16 R8, R20.reuse, R24, R8 ;  /* 0x000000181408723c */ /* 0x042fe20000041808 */
[----:B------:R-:W1:Y:S02]  /*11890*/  MUFU.EX2 R123, R123 ;  /* 0x0000007b007b7308 */ /* 0x000e640000000800 */
[----:B------:R-:W-:Y:S02]  /*118a0*/  FADD.FTZ R171, R171, R138 ;  /* 0x0000008aabab7221 */ /* 0x000fe40000010000 */
[----:B------:R-:W-:Y:S02]  /*118b0*/  FADD.FTZ R169, R170, R169 ;  /* 0x000000a9aaa97221 */ /* 0x000fe40000010000 */
[----:B------:R-:W-:Y:S01]  /*118c0*/  FADD.FTZ R171, R174, R171 ;  /* 0x000000abaeab7221 */ /* 0x000fe20000010000 */
[C---:B------:R-:W-:Y:S01]  /*118d0*/  HMMA.16816.F32.BF16 R68, R20.reuse, R26, R68 ;  /* 0x0000001a1444723c */ /* 0x040fe20000041844 */
[----:B------:R-:W2:Y:S02]  /*118e0*/  LDSM.16.MT88.4 R24, [R200+0x12000] ;  /* 0x01200000c818783b */ /* 0x000ea40000004200 */
[----:B------:R-:W3:Y:S05]  /*118f0*/  MUFU.EX2 R65, R152 ;  /* 0x0000009800417308 */ /* 0x000eea0000000800 */
[C---:B----4-:R-:W-:Y:S05]  /*11900*/  HMMA.16816.F32.BF16 R72, R20.reuse, R28, R72 ;  /* 0x0000001c1448723c */ /* 0x050fea0000041848 */
[----:B------:R-:W4:Y:S03]  /*11910*/  MUFU.EX2 R151, R151 ;  /* 0x0000009700977308 */ /* 0x000f260000000800 */
[C---:B------:R-:W-:Y:S01]  /*11920*/  HMMA.16816.F32.BF16 R76, R20.reuse, R30, R76 ;  /* 0x0000001e144c723c */ /* 0x040fe2000004184c */
[----:B------:R-:W1:Y:S07]  /*11930*/  LDSM.16.MT88.4 R28, [R198+0x12000] ;  /* 0x01200000c61c783b */ /* 0x000e6e0000004200 */
[C---:B-----5:R-:W-:Y:S08]  /*11940*/  HMMA.16816.F32.BF16 R80, R20.reuse, R32, R80 ;  /* 0x000000201450723c */ /* 0x060ff00000041850 */
[C---:B------:R-:W-:Y:S01]  /*11950*/  HMMA.16816.F32.BF16 R84, R20.reuse, R34, R84 ;  /* 0x000000221454723c */ /* 0x040fe20000041854 */
[----:B------:R-:W5:Y:S07]  /*11960*/  LDSM.16.MT88.4 R32, [R197+0x12000] ;  /* 0x01200000c520783b */ /* 0x000f6e0000004200 */
[C---:B------:R-:W-:Y:S08]  /*11970*/  HMMA.16816.F32.BF16 R88, R20.reuse, R36, R88 ;  /* 0x000000241458723c */ /* 0x040ff00000041858 */
[C---:B------:R-:W-:Y:S01]  /*11980*/  HMMA.16816.F32.BF16 R92, R20.reuse, R38, R92 ;  /* 0x00000026145c723c */ /* 0x040fe2000004185c */
[----:B------:R-:W3:Y:S07]  /*11990*/  LDSM.16.MT88.4 R36, [R200+0xe800] ;  /* 0x00e80000c824783b */ /* 0x000eee0000004200 */
[C---:B--2---:R-:W-:Y:S08]  /*119a0*/  HMMA.16816.F32.BF16 R96, R20.reuse, R24, R96 ;  /* 0x000000181460723c */ /* 0x044ff00000041860 */
[C---:B------:R-:W-:Y:S01]  /*119b0*/  HMMA.16816.F32.BF16 R100, R20.reuse, R26, R100 ;  /* 0x0000001a1464723c */ /* 0x040fe20000041864 */
[----:B------:R-:W2:Y:S07]  /*119c0*/  LDSM.16.MT88.4 R24, [R197+0xe800] ;  /* 0x00e80000c518783b */ /* 0x000eae0000004200 */
[C---:B-1----:R-:W-:Y:S08]  /*119d0*/  HMMA.16816.F32.BF16 R104, R20.reuse, R28, R104 ;  /* 0x0000001c1468723c */ /* 0x042ff00000041868 */
[C---:B------:R-:W-:Y:S01]  /*119e0*/  HMMA.16816.F32.BF16 R12, R20.reuse, R30, R12 ;  /* 0x0000001e140c723c */ /* 0x040fe2000004180c */
[----:B------:R-:W1:Y:S07]  /*119f0*/  LDSM.16.MT88.4 R28, [R196+0xe800] ;  /* 0x00e80000c41c783b */ /* 0x000e6e0000004200 */
[C---:B-----5:R-:W-:Y:S08]  /*11a00*/  HMMA.16816.F32.BF16 R108, R20.reuse, R32, R108 ;  /* 0x00000020146c723c */ /* 0x060ff0000004186c */
[C---:B------:R-:W-:Y:S01]  /*11a10*/  HMMA.16816.F32.BF16 R112, R20.reuse, R34, R112 ;  /* 0x000000221470723c */ /* 0x040fe20000041870 */
[----:B------:R-:W5:Y:S07]  /*11a20*/  LDSM.16.MT88.4 R32, [R200+0x12800] ;  /* 0x01280000c820783b */ /* 0x000f6e0000004200 */
[C---:B------:R-:W-:Y:S08]  /*11a30*/  HMMA.16816.F32.BF16 R16, R20.reuse, R40, R16 ;  /* 0x000000281410723c */ /* 0x040ff00000041810 */
[----:B------:R-:W-:Y:S01]  /*11a40*/  HMMA.16816.F32.BF16 R116, R20, R42, R116 ;  /* 0x0000002a1474723c */ /* 0x000fe20000041874 */
[----:B------:R-:W-:Y:S06]  /*11a50*/  LDSM.16.MT88.4 R40, [R198+0x13000] ;  /* 0x01300000c628783b */ /* 0x000fec0000004200 */
[----:B------:R-:W-:Y:S01]  /*11a60*/  F2FP.BF16.PACK_AB R20, R121, R120 ;  /* 0x000000787914723e */ /* 0x000fe200000010ff */
[----:B------:R-:W-:Y:S01]  /*11a70*/  FADD.FTZ R120, R120, R169 ;  /* 0x000000a978787221 */ /* 0x000fe20000010000 */
[----:B------:R-:W-:Y:S03]  /*11a80*/  F2FP.BF16.PACK_AB R21, R123, R122 ;  /* 0x0000007a7b15723e */ /* 0x000fe600000010ff */
[----:B------:R-:W-:Y:S01]  /*11a90*/  F2FP.BF16.PACK_AB R22, R176, R175 ;  /* 0x000000afb016723e */ /* 0x000fe200000010ff */
[----:B------:R-:W-:Y:S01]  /*11aa0*/  FADD.FTZ R122, R122, R171 ;  /* 0x000000ab7a7a7221 */ /* 0x000fe20000010000 */
[----:B------:R-:W-:Y:S01]  /*11ab0*/  F2FP.BF16.PACK_AB R23, R178, R177 ;  /* 0x000000b1b217723e */ /* 0x000fe200000010ff */
[----:B------:R-:W-:Y:S02]  /*11ac0*/  FADD.FTZ R120, R121, R120 ;  /* 0x0000007879787221 */ /* 0x000fe40000010000 */
[----:B------:R-:W-:Y:S02]  /*11ad0*/  FADD.FTZ R122, R123, R122 ;  /* 0x0000007a7b7a7221 */ /* 0x000fe40000010000 */
[----:B------:R-:W-:Y:S02]  /*11ae0*/  FADD.FTZ R175, R175, R120 ;  /* 0x00000078afaf7221 */ /* 0x000fe40000010000 */
[C---:B---3--:R-:W-:Y:S03]  /*11af0*/  HMMA.16816.F32.BF16 R8, R20.reuse, R36, R8 ;  /* 0x000000241408723c */ /* 0x048fe60000041808 */
[----:B------:R-:W-:Y:S02]  /*11b00*/  FADD.FTZ R177, R177, R122 ;  /* 0x0000007ab1b17221 */ /* 0x000fe40000010000 */
[----:B------:R-:W-:Y:S02]  /*11b10*/  FADD.FTZ R175, R176, R175 ;  /* 0x000000afb0af7221 */ /* 0x000fe40000010000 */
[----:B------:R-:W-:Y:S01]  /*11b20*/  FADD.FTZ R177, R178, R177 ;  /* 0x000000b1b2b17221 */ /* 0x000fe20000010000 */
[C---:B------:R-:W-:Y:S01]  /*11b30*/  HMMA.16816.F32.BF16 R68, R20.reuse, R38, R68 ;  /* 0x000000261444723c */ /* 0x040fe20000041844 */
[----:B------:R-:W3:Y:S07]  /*11b40*/  LDSM.16.MT88.4 R36, [R198+0x12800] ;  /* 0x01280000c624783b */ /* 0x000eee0000004200 */
[C---:B------:R-:W-:Y:S08]  /*11b50*/  HMMA.16816.F32.BF16 R72, R20.reuse, R44, R72 ;  /* 0x0000002c1448723c */ /* 0x040ff00000041848 */
[C---:B------:R-:W-:Y:S01]  /*11b60*/  HMMA.16816.F32.BF16 R76, R20.reuse, R46, R76 ;  /* 0x0000002e144c723c */ /* 0x040fe2000004184c */
[----:B------:R-:W-:Y:S07]  /*11b70*/  LDSM.16.MT88.4 R44, [R197+0x13000] ;  /* 0x01300000c52c783b */ /* 0x000fee0000004200 */
        /* <DEDUP_REMOVED lines=9> */
[C---:B---3--:R-:W-:Y:S08]  /*11c10*/  HMMA.16816.F32.BF16 R104, R20.reuse, R36, R104 ;  /* 0x000000241468723c */ /* 0x048ff00000041868 */
[C---:B------:R-:W-:Y:S01]  /*11c20*/  HMMA.16816.F32.BF16 R12, R20.reuse, R38, R12 ;  /* 0x00000026140c723c */ /* 0x040fe2000004180c */
[----:B------:R-:W-:Y:S07]  /*11c30*/  LDSM.16.MT88.4 R36, [R196+0xf000] ;  /* 0x00f00000c424783b */ /* 0x000fee0000004200 */
[C---:B--2---:R-:W-:Y:S08]  /*11c40*/  HMMA.16816.F32.BF16 R108, R20.reuse, R24, R108 ;  /* 0x00000018146c723c */ /* 0x044ff0000004186c */
[C---:B------:R-:W-:Y:S01]  /*11c50*/  HMMA.16816.F32.BF16 R112, R20.reuse, R26, R112 ;  /* 0x0000001a1470723c */ /* 0x040fe20000041870 */
[----:B------:R-:W2:Y:S07]  /*11c60*/  LDSM.16.MT88.4 R24, [R198+0xf000] ;  /* 0x00f00000c618783b */ /* 0x000eae0000004200 */
[C---:B-1----:R-:W-:Y:S08]  /*11c70*/  HMMA.16816.F32.BF16 R16, R20.reuse, R28, R16 ;  /* 0x0000001c1410723c */ /* 0x042ff00000041810 */
[----:B------:R-:W-:Y:S01]  /*11c80*/  HMMA.16816.F32.BF16 R116, R20, R30, R116 ;  /* 0x0000001e1474723c */ /* 0x000fe20000041874 */
[----:B------:R-:W1:Y:S06]  /*11c90*/  LDSM.16.MT88.4 R28, [R197+0xf000] ;  /* 0x00f00000c51c783b */ /* 0x000e6c0000004200 */
        /* <DEDUP_REMOVED lines=9> */
[C---:B-----5:R-:W-:Y:S03]  /*11d30*/  HMMA.16816.F32.BF16 R8, R20.reuse, R32, R8 ;  /* 0x000000201408723c */ /* 0x060fe60000041808 */
[----:B------:R-:W-:Y:S02]  /*11d40*/  FADD.FTZ R58, R58, R55 ;  /* 0x000000373a3a7221 */ /* 0x000fe40000010000 */
[----:B------:R-:W-:Y:S02]  /*11d50*/  FADD.FTZ R57, R57, R56 ;  /* 0x0000003839397221 */ /* 0x000fe40000010000 */
[----:B------:R-:W-:Y:S01]  /*11d60*/  FADD.FTZ R59, R59, R58 ;  /* 0x0000003a3b3b7221 */ /* 0x000fe20000010000 */
        /* <DEDUP_REMOVED lines=8> */
[C---:B------:R-:W-:Y:S08]  /*11df0*/  HMMA.16816.F32.BF16 R88, R20.reuse, R36, R88 ;  /* 0x000000241458723c */ /* 0x040ff00000041858 */
[C---:B------:R-:W-:Y:S08]  /*11e00*/  HMMA.16816.F32.BF16 R92, R20.reuse, R38, R92 ;  /* 0x00000026145c723c */ /* 0x040ff0000004185c */
[C---:B---3--:R-:W-:Y:S08]  /*11e10*/  HMMA.16816.F32.BF16 R96, R20.reuse, R32, R96 ;  /* 0x000000201460723c */ /* 0x048ff00000041860 */
[C---:B------:R-:W-:Y:S01]  /*11e20*/  HMMA.16816.F32.BF16 R100, R20.reuse, R34, R100 ;  /* 0x000000221464723c */ /* 0x040fe20000041864 */
[----:B------:R-:W3:Y:S07]  /*11e30*/  LDSM.16.MT88.4 R32, [R197+0xf800] ;  /* 0x00f80000c520783b */ /* 0x000eee0000004200 */
[C---:B------:R-:W-:Y:S08]  /*11e40*/  HMMA.16816.F32.BF16 R104, R20.reuse, R40, R104 ;  /* 0x000000281468723c */ /* 0x040ff00000041868 */
[C---:B------:R-:W-:Y:S08]  /*11e50*/  HMMA.16816.F32.BF16 R12, R20.reuse, R42, R12 ;  /* 0x0000002a140c723c */ /* 0x040ff0000004180c */
[C---:B------:R-:W-:Y:S08]  /*11e60*/  HMMA.16816.F32.BF16 R108, R20.reuse, R44, R108 ;  /* 0x0000002c146c723c */ /* 0x040ff0000004186c */
[C---:B------:R-:W-:Y:S08]  /*11e70*/  HMMA.16816.F32.BF16 R112, R20.reuse, R46, R112 ;  /* 0x0000002e1470723c */ /* 0x040ff00000041870 */
[C---:B------:R-:W-:Y:S08]  /*11e80*/  HMMA.16816.F32.BF16 R16, R20.reuse, R48, R16 ;  /* 0x000000301410723c */ /* 0x040ff00000041810 */
[----:B------:R-:W-:Y:S07]  /*11e90*/  HMMA.16816.F32.BF16 R116, R20, R50, R116 ;  /* 0x000000321474723c */ /* 0x000fee0000041874 */
[----:B------:R-:W-:Y:S01]  /*11ea0*/  F2FP.BF16.PACK_AB R20, R61, R60 ;  /* 0x0000003c3d14723e */ /* 0x000fe200000010ff */
[----:B------:R-:W-:Y:S01]  /*11eb0*/  FADD.FTZ R60, R60, R57 ;  /* 0x000000393c3c7221 */ /* 0x000fe20000010000 */
[----:B------:R-:W-:Y:S03]  /*11ec0*/  F2FP.BF16.PACK_AB R21, R63, R62 ;  /* 0x0000003e3f15723e */ /* 0x000fe600000010ff */
[----:B------:R-:W-:Y:S01]  /*11ed0*/  F2FP.BF16.PACK_AB R22, R65, R64 ;  /* 0x000000404116723e */ /* 0x000fe200000010ff */
[----:B------:R-:W-:Y:S01]  /*11ee0*/  FADD.FTZ R62, R62, R59 ;  /* 0x0000003b3e3e7221 */ /* 0x000fe20000010000 */
[----:B----4-:R-:W-:Y:S01]  /*11ef0*/  F2FP.BF16.PACK_AB R23, R151, R66 ;  /* 0x000000429717723e */ /* 0x010fe200000010ff */
[----:B------:R-:W-:Y:S02]  /*11f00*/  FADD.FTZ R61, R61, R60 ;  /* 0x0000003c3d3d7221 */ /* 0x000fe40000010000 */
[----:B------:R-:W-:Y:S02]  /*11f10*/  FADD.FTZ R63, R63, R62 ;  /* 0x0000003e3f3f7221 */ /* 0x000fe40000010000 */
[----:B------:R-:W-:Y:S02]  /*11f20*/  FADD.FTZ R64, R64, R61 ;  /* 0x0000003d40407221 */ /* 0x000fe40000010000 */
[C---:B--2---:R-:W-:Y:S01]  /*11f30*/  HMMA.16816.F32.BF16 R128, R20.reuse, R24, R8 ;  /* 0x000000181480723c */ /* 0x044fe20000041808 */
[----:B------:R-:W2:Y:S02]  /*11f40*/  LDSM.16.MT88.4 R8, [R196+0xf800] ;  /* 0x00f80000c408783b */ /* 0x000ea40000004200 */
[----:B------:R-:W-:Y:S02]  /*11f50*/  FADD.FTZ R66, R66, R63 ;  /* 0x0000003f42427221 */ /* 0x000fe40000010000 */
[----:B------:R-:W-:Y:S02]  /*11f60*/  FADD.FTZ R235, R65, R64 ;  /* 0x0000004041eb7221 */ /* 0x000fe40000010000 */
[----:B------:R-:W-:Y:S01]  /*11f70*/  FADD.FTZ R233, R151, R66 ;  /* 0x0000004297e97221 */ /* 0x000fe20000010000 */
[C---:B------:R-:W-:Y:S01]  /*11f80*/  HMMA.16816.F32.BF16 R68, R20.reuse, R26, R68 ;  /* 0x0000001a1444723c */ /* 0x040fe20000041844 */
[----:B------:R-:W4:Y:S07]  /*11f90*/  LDSM.16.MT88.4 R24, [R200+0x13800] ;  /* 0x01380000c818783b */ /* 0x000f2e0000004200 */
[C---:B-1----:R-:W-:Y:S08]  /*11fa0*/  HMMA.16816.F32.BF16 R72, R20.reuse, R28, R72 ;  /* 0x0000001c1448723c */ /* 0x042ff00000041848 */
[C---:B------:R-:W-:Y:S08]  /*11fb0*/  HMMA.16816.F32.BF16 R76, R20.reuse, R30, R76 ;  /* 0x0000001e144c723c */ /* 0x040ff0000004184c */
[C---:B---3--:R-:W-:Y:S08]  /*11fc0*/  HMMA.16816.F32.BF16 R80, R20.reuse, R32, R80 ;  /* 0x000000201450723c */ /* 0x048ff00000041850 */
[C---:B------:R-:W-:Y:S08]  /*11fd0*/  HMMA.16816.F32.BF16 R84, R20.reuse, R34, R84 ;  /* 0x000000221454723c */ /* 0x040ff00000041854 */
[C---:B--2---:R-:W-:Y:S08]  /*11fe0*/  HMMA.16816.F32.BF16 R88, R20.reuse, R8, R88 ;  /* 0x000000081458723c */ /* 0x044ff00000041858 */
[C---:B------:R-:W-:Y:S01]  /*11ff0*/  HMMA.16816.F32.BF16 R92, R20.reuse, R10, R92 ;  /* 0x0000000a145c723c */ /* 0x040fe2000004185c */
[----:B------:R-:W1:Y:S07]  /*12000*/  LDSM.16.MT88.4 R8, [R197+0x13800] ;  /* 0x01380000c508783b */ /* 0x000e6e0000004200 */
[C---:B----4-:R-:W-:Y:S08]  /*12010*/  HMMA.16816.F32.BF16 R96, R20.reuse, R24, R96 ;  /* 0x000000181460723c */ /* 0x050ff00000041860 */
[C---:B------:R-:W-:Y:S01]  /*12020*/  HMMA.16816.F32.BF16 R100, R20.reuse, R26, R100 ;  /* 0x0000001a1464723c */ /* 0x040fe20000041864 */
[----:B------:R-:W2:Y:S07]  /*12030*/  LDSM.16.MT88.4 R24, [R196+0x13800] ;  /* 0x01380000c418783b */ /* 0x000eae0000004200 */
[C---:B------:R-:W-:Y:S08]  /*12040*/  HMMA.16816.F32.BF16 R104, R20.reuse, R124, R104 ;  /* 0x0000007c1468723c */ /* 0x040ff00000041868 */
[C---:B------:R-:W-:Y:S08]  /*12050*/  HMMA.16816.F32.BF16 R124, R20.reuse, R126, R12 ;  /* 0x0000007e147c723c */ /* 0x040ff0000004180c */
[C---:B-1----:R-:W-:Y:S08]  /*12060*/  HMMA.16816.F32.BF16 R108, R20.reuse, R8, R108 ;  /* 0x00000008146c723c */ /* 0x042ff0000004186c */
[C---:B------:R-:W-:Y:S08]  /*12070*/  HMMA.16816.F32.BF16 R112, R20.reuse, R10, R112 ;  /* 0x0000000a1470723c */ /* 0x040ff00000041870 */
[C---:B--2---:R-:W-:Y:S08]  /*12080*/  HMMA.16816.F32.BF16 R120, R20.reuse, R24, R16 ;  /* 0x000000181478723c */ /* 0x044ff00000041810 */
[----:B------:R-:W-:Y:S01]  /*12090*/  HMMA.16816.F32.BF16 R116, R20, R26, R116 ;  /* 0x0000001a1474723c */ /* 0x000fe20000041874 */
[----:B------:R-:W-:-:S07]  /*120a0*/  @P1 BRA `(.L_x_749) ;  /* 0xffffb6f000001947 */ /* 0x000fce000383ffff */
.L_x_745:
[----:B------:R-:W1:Y:S01]  /*120b0*/  SHFL.BFLY PT, R0, R235, 0x2, 0x1f ;  /* 0x0c401f00eb007f89 */ /* 0x000e6200000e0000 */
[----:B------:R-:W-:Y:S01]  /*120c0*/  MOV R10, 0x3f800000 ;  /* 0x3f800000000a7802 */ /* 0x000fe20000000f00 */
[----:B------:R-:W-:Y:S01]  /*120d0*/  BSSY B0, `(.L_x_750) ;  /* 0x00000e2000007945 */ /* 0x000fe20003800000 */
[----:B------:R-:W-:Y:S01]  /*120e0*/  MOV R11, 0x3f800000 ;  /* 0x3f800000000b7802 */ /* 0x000fe20000000f00 */
[----:B------:R-:W2:Y:S01]  /*120f0*/  SHFL.BFLY PT, R2, R233, 0x2, 0x1f ;  /* 0x0c401f00e9027f89 */ /* 0x000ea200000e0000 */
[----:B------:R-:W-:-:S03]  /*12100*/  LEA R213, R213, R214, 0x4 ;  /* 0x000000d6d5d57211 */ /* 0x000fc600078e20ff */
[----:B------:R-:W3:Y:S04]  /*12110*/  S2R R5, SR_TID.X ;  /* 0x0000000000057919 */ /* 0x000ee80000002100 */
[----:B------:R-:W4:Y:S01]  /*12120*/  S2R R40, SR_CTAID.Y ;  /* 0x0000000000287919 */ /* 0x000f220000002600 */
[----:B-1----:R-:W-:Y:S02]  /*12130*/  FADD.FTZ R0, R0, R235 ;  /* 0x000000eb00007221 */ /* 0x002fe40000010000 */
[----:B--2---:R-:W-:-:S03]  /*12140*/  FADD.FTZ R9, R2, R233 ;  /* 0x000000e902097221 */ /* 0x004fc60000010000 */
[----:B------:R-:W1:Y:S01]  /*12150*/  SHFL.BFLY PT, R7, R0, 0x1, 0x1f ;  /* 0x0c201f0000077f89 */ /* 0x000e6200000e0000 */
[----:B---3--:R-:W-:-:S03]  /*12160*/  SHF.R.S32.HI R4, RZ, 0x1f, R5 ;  /* 0x0000001fff047819 */ /* 0x008fc60000011405 */
[----:B------:R-:W2:Y:S01]  /*12170*/  SHFL.BFLY PT, R6, R9, 0x1, 0x1f ;  /* 0x0c201f0009067f89 */ /* 0x000ea200000e0000 */
[CC--:B------:R-:W-:Y:S02]  /*12180*/  LEA.HI R8, R4.reuse, R5.reuse, RZ, 0x2 ;  /* 0x0000000504087211 */ /* 0x0c0fe400078f10ff */
[----:B------:R-:W-:Y:S02]  /*12190*/  LEA.HI R2, R4, R5, RZ, 0x5 ;  /* 0x0000000504027211 */ /* 0x000fe400078f28ff */
[----:B------:R-:W-:Y:S02]  /*121a0*/  LOP3.LUT R12, R8, 0x3ffffffc, RZ, 0xc0, !PT ;  /* 0x3ffffffc080c7812 */ /* 0x000fe400078ec0ff */
[----:B------:R-:W-:-:S04]  /*121b0*/  LOP3.LUT R44, R2, 0xffffffe0, RZ, 0xc0, !PT ;  /* 0xffffffe0022c7812 */ /* 0x000fc800078ec0ff */
[----:B------:R-:W-:Y:S02]  /*121c0*/  IADD3 R41, -R44, R5, RZ ;  /* 0x000000052c297210 */ /* 0x000fe40007ffe1ff */
[----:B------:R-:W-:Y:S01]  /*121d0*/  MOV R44, 0x7f800000 ;  /* 0x7f800000002c7802 */ /* 0x000fe20000000f00 */
[----:B-1----:R-:W-:Y:S01]  /*121e0*/  FADD.FTZ R7, R0, R7 ;  /* 0x0000000700077221 */ /* 0x002fe20000010000 */
[----:B------:R-:W-:Y:S01]  /*121f0*/  SHF.R.S32.HI R0, RZ, 0x5, R2 ;  /* 0x00000005ff007819 */ /* 0x000fe20000011402 */
[----:B--2---:R-:W-:-:S03]  /*12200*/  FADD.FTZ R6, R9, R6 ;  /* 0x0000000609067221 */ /* 0x004fc60000010000 */
[----:B------:R-:W-:Y:S02]  /*12210*/  FSETP.NE.FTZ.AND P3, PT, R7, RZ, PT ;  /* 0x000000ff0700720b */ /* 0x000fe40003f75000 */
[----:B------:R-:W-:Y:S02]  /*12220*/  IADD3 R9, -R12, R5, RZ ;  /* 0x000000050c097210 */ /* 0x000fe40007ffe1ff */
[----:B------:R-:W-:Y:S02]  /*12230*/  FSETP.NE.FTZ.AND P0, PT, R6, RZ, PT ;  /* 0x000000ff0600720b */ /* 0x000fe40003f15000 */
[----:B------:R-:W-:Y:S02]  /*12240*/  LEA R0, R0, R9, 0x9 ;  /* 0x0000000900007211 */ /* 0x000fe400078e48ff */
[--C-:B------:R-:W-:Y:S02]  /*12250*/  SHF.R.S32.HI R9, RZ, 0x2, R8.reuse ;  /* 0x00000002ff097819 */ /* 0x100fe40000011408 */
[----:B------:R-:W-:-:S03]  /*12260*/  SHF.R.S32.HI R8, RZ, 0x1f, R8 ;  /* 0x0000001fff087819 */ /* 0x000fc60000011408 */
[----:B------:R-:W1:Y:S01]  /*12270*/  @P3 MUFU.RCP R10, R7 ;  /* 0x00000007000a3308 */ /* 0x000e620000001000 */
[----:B------:R-:W-:-:S04]  /*12280*/  LEA.HI R8, R8, R9, RZ, 0x3 ;  /* 0x0000000908087211 */ /* 0x000fc800078f18ff */
[----:B------:R-:W-:-:S03]  /*12290*/  LOP3.LUT R8, R8, 0xfffffff8, RZ, 0xc0, !PT ;  /* 0xfffffff808087812 */ /* 0x000fc600078ec0ff */
[----:B------:R-:W2:Y:S01]  /*122a0*/  @P0 MUFU.RCP R11, R6 ;  /* 0x00000006000b0308 */ /* 0x000ea20000001000 */
[----:B------:R-:W-:-:S04]  /*122b0*/  IADD3 R8, R9, -R8, RZ ;  /* 0x8000000809087210 */ /* 0x000fc80007ffe0ff */
[----:B------:R-:W-:Y:S01]  /*122c0*/  SHF.L.U32 R9, R8, 0x6, RZ ;  /* 0x0000000608097819 */ /* 0x000fe200000006ff */
[----:B-1----:R-:W-:-:S03]  /*122d0*/  FMUL.FTZ R128, R10, R128 ;  /* 0x000000800a807220 */ /* 0x002fc60000410000 */
[----:B------:R-:W-:Y:S01]  /*122e0*/  LOP3.LUT R9, R9, 0x1c0, RZ, 0xc0, !PT ;  /* 0x000001c009097812 */ /* 0x000fe200078ec0ff */
[C---:B------:R-:W-:Y:S01]  /*122f0*/  FMUL.FTZ R129, R10.reuse, R129 ;  /* 0x000000810a817220 */ /* 0x040fe20000410000 */
[----:B------:R-:W1:Y:S01]  /*12300*/  @P3 MUFU.LG2 R7, R7 ;  /* 0x0000000700073308 */ /* 0x000e620000000c00 */
[C---:B------:R-:W-:Y:S01]  /*12310*/  FMUL.FTZ R68, R10.reuse, R68 ;  /* 0x000000440a447220 */ /* 0x040fe20000410000 */
[----:B------:R-:W-:Y:S01]  /*12320*/  LEA.HI R9, R9, R9, RZ, 0x1d ;  /* 0x0000000909097211 */ /* 0x000fe200078fe8ff */
[C---:B------:R-:W-:Y:S01]  /*12330*/  FMUL.FTZ R69, R10.reuse, R69 ;  /* 0x000000450a457220 */ /* 0x040fe20000410000 */
[----:B------:R-:W-:Y:S01]  /*12340*/  F2FP.BF16.PACK_AB R128, R129, R128 ;  /* 0x000000808180723e */ /* 0x000fe200000010ff */
[----:B------:R-:W-:Y:S01]  /*12350*/  FMUL.FTZ R72, R10, R72 ;  /* 0x000000480a487220 */ /* 0x000fe20000410000 */
[----:B------:R-:W-:Y:S01]  /*12360*/  LEA R0, R0, R9, 0x1 ;  /* 0x0000000900007211 */ /* 0x000fe200078e08ff */
[C---:B------:R-:W-:Y:S01]  /*12370*/  FMUL.FTZ R73, R10.reuse, R73 ;  /* 0x000000490a497220 */ /* 0x040fe20000410000 */
[----:B------:R-:W-:Y:S01]  /*12380*/  F2FP.BF16.PACK_AB R68, R69, R68 ;  /* 0x000000444544723e */ /* 0x000fe200000010ff */
[----:B------:R-:W-:Y:S01]  /*12390*/  FMUL.FTZ R76, R10, R76 ;  /* 0x0000004c0a4c7220 */ /* 0x000fe20000410000 */
[----:B------:R-:W-:Y:S01]  /*123a0*/  SHF.L.U32 R9, R0, 0x1, RZ ;  /* 0x0000000100097819 */ /* 0x000fe200000006ff */
[C---:B------:R-:W-:Y:S01]  /*123b0*/  FMUL.FTZ R77, R10.reuse, R77 ;  /* 0x0000004d0a4d7220 */ /* 0x040fe20000410000 */
[----:B------:R-:W-:Y:S01]  /*123c0*/  MOV R0, 0x20 ;  /* 0x0000002000007802 */ /* 0x000fe20000000f00 */
[C---:B------:R-:W-:Y:S01]  /*123d0*/  FMUL.FTZ R80, R10.reuse, R80 ;  /* 0x000000500a507220 */ /* 0x040fe20000410000 */
[----:B------:R-:W-:Y:S01]  /*123e0*/  F2FP.BF16.PACK_AB R72, R73, R72 ;  /* 0x000000484948723e */ /* 0x000fe200000010ff */
[C---:B------:R-:W-:Y:S01]  /*123f0*/  FMUL.FTZ R81, R10.reuse, R81 ;  /* 0x000000510a517220 */ /* 0x040fe20000410000 */
[----:B------:R-:W-:Y:S01]  /*12400*/  F2FP.BF16.PACK_AB R76, R77, R76 ;  /* 0x0000004c4d4c723e */ /* 0x000fe200000010ff */
[C---:B------:R-:W-:Y:S01]  /*12410*/  FMUL.FTZ R84, R10.reuse, R84 ;  /* 0x000000540a547220 */ /* 0x040fe20000410000 */
[----:B------:R3:W-:Y:S01]  /*12420*/  STS [R9], R128 ;  /* 0x0000008009007388 */ /* 0x0007e20000000800 */
[C---:B------:R-:W-:Y:S01]  /*12430*/  FMUL.FTZ R85, R10.reuse, R85 ;  /* 0x000000550a557220 */ /* 0x040fe20000410000 */
[----:B------:R-:W-:Y:S01]  /*12440*/  F2FP.BF16.PACK_AB R80, R81, R80 ;  /* 0x000000505150723e */ /* 0x000fe200000010ff */
[C---:B------:R-:W-:Y:S01]  /*12450*/  FMUL.FTZ R88, R10.reuse, R88 ;  /* 0x000000580a587220 */ /* 0x040fe20000410000 */
[----:B------:R-:W5:Y:S01]  /*12460*/  @P0 MUFU.LG2 R6, R6 ;  /* 0x0000000600060308 */ /* 0x000f620000000c00 */
[C---:B------:R-:W-:Y:S01]  /*12470*/  FMUL.FTZ R89, R10.reuse, R89 ;  /* 0x000000590a597220 */ /* 0x040fe20000410000 */
[----:B------:R-:W-:Y:S01]  /*12480*/  F2FP.BF16.PACK_AB R84, R85, R84 ;  /* 0x000000545554723e */ /* 0x000fe200000010ff */
[----:B------:R-:W-:-:S02]  /*12490*/  FMUL.FTZ R92, R10, R92 ;  /* 0x0000005c0a5c7220 */ /* 0x000fc40000410000 */
[C---:B------:R-:W-:Y:S01]  /*124a0*/  FMUL.FTZ R93, R10.reuse, R93 ;  /* 0x0000005d0a5d7220 */ /* 0x040fe20000410000 */
[----:B------:R-:W-:Y:S01]  /*124b0*/  F2FP.BF16.PACK_AB R88, R89, R88 ;  /* 0x000000585958723e */ /* 0x000fe200000010ff */
[C---:B------:R-:W-:Y:S02]  /*124c0*/  FMUL.FTZ R96, R10.reuse, R96 ;  /* 0x000000600a607220 */ /* 0x040fe40000410000 */
[C---:B------:R-:W-:Y:S01]  /*124d0*/  FMUL.FTZ R97, R10.reuse, R97 ;  /* 0x000000610a617220 */ /* 0x040fe20000410000 */
[----:B------:R-:W-:Y:S01]  /*124e0*/  F2FP.BF16.PACK_AB R92, R93, R92 ;  /* 0x0000005c5d5c723e */ /* 0x000fe200000010ff */
[C---:B------:R-:W-:Y:S02]  /*124f0*/  FMUL.FTZ R100, R10.reuse, R100 ;  /* 0x000000640a647220 */ /* 0x040fe40000410000 */
        /* <DEDUP_REMOVED lines=18> */
[----:B------:R-:W-:Y:S01]  /*12620*/  FMUL.FTZ R117, R10, R117 ;  /* 0x000000750a757220 */ /* 0x000fe20000410000 */
[----:B------:R-:W-:Y:S01]  /*12630*/  LOP3.LUT R10, R8, 0x1, RZ, 0xc0, !PT ;  /* 0x00000001080a7812 */ /* 0x000fe200078ec0ff */
[----:B--2---:R-:W-:Y:S01]  /*12640*/  FMUL.FTZ R131, R11, R131 ;  /* 0x000000830b837220 */ /* 0x004fe20000410000 */
[----:B------:R-:W-:Y:S01]  /*12650*/  F2FP.BF16.PACK_AB R120, R121, R120 ;  /* 0x000000787978723e */ /* 0x000fe200000010ff */
[C---:B------:R-:W-:Y:S01]  /*12660*/  FMUL.FTZ R130, R11.reuse, R130 ;  /* 0x000000820b827220 */ /* 0x040fe20000410000 */
[----:B------:R-:W-:Y:S01]  /*12670*/  ISETP.NE.U32.AND P4, PT, R10, 0x1, PT ;  /* 0x000000010a00780c */ /* 0x000fe20003f85070 */
[----:B------:R-:W-:Y:S01]  /*12680*/  FMUL.FTZ R71, R11, R71 ;  /* 0x000000470b477220 */ /* 0x000fe20000410000 */
[----:B------:R-:W-:Y:S01]  /*12690*/  F2FP.BF16.PACK_AB R116, R117, R116 ;  /* 0x000000747574723e */ /* 0x000fe200000010ff */
[C---:B------:R-:W-:Y:S01]  /*126a0*/  FMUL.FTZ R70, R11.reuse, R70 ;  /* 0x000000460b467220 */ /* 0x040fe20000410000 */
[----:B------:R-:W-:Y:S01]  /*126b0*/  R2P PR, R8, 0x6 ;  /* 0x0000000608007804 */ /* 0x000fe20000000000 */
[C---:B------:R-:W-:Y:S01]  /*126c0*/  FMUL.FTZ R75, R11.reuse, R75 ;  /* 0x0000004b0b4b7220 */ /* 0x040fe20000410000 */
[----:B------:R-:W-:Y:S01]  /*126d0*/  MOV R8, 0x40 ;  /* 0x0000004000087802 */ /* 0x000fe20000000f00 */
[----:B------:R-:W-:Y:S01]  /*126e0*/  FMUL.FTZ R74, R11, R74 ;  /* 0x0000004a0b4a7220 */ /* 0x000fe20000410000 */
[----:B------:R-:W-:Y:S01]  /*126f0*/  F2FP.BF16.PACK_AB R130, R131, R130 ;  /* 0x000000828382723e */ /* 0x000fe200000010ff */
[C---:B------:R-:W-:Y:S01]  /*12700*/  FMUL.FTZ R79, R11.reuse, R79 ;  /* 0x0000004f0b4f7220 */ /* 0x040fe20000410000 */
[----:B------:R-:W-:Y:S01]  /*12710*/  SEL R0, R0, 0xffffffe0, !P1 ;  /* 0xffffffe000007807 */ /* 0x000fe20004800000 */
[C---:B------:R-:W-:Y:S01]  /*12720*/  FMUL.FTZ R78, R11.reuse, R78 ;  /* 0x0000004e0b4e7220 */ /* 0x040fe20000410000 */
[----:B------:R-:W-:Y:S01]  /*12730*/  SEL R8, R8, 0xffffffc0, !P2 ;  /* 0xffffffc008087807 */ /* 0x000fe20005000000 */
[----:B------:R-:W-:Y:S01]  /*12740*/  FMUL.FTZ R83, R11, R83 ;  /* 0x000000530b537220 */ /* 0x000fe20000410000 */
[----:B------:R-:W-:Y:S01]  /*12750*/  F2FP.BF16.PACK_AB R70, R71, R70 ;  /* 0x000000464746723e */ /* 0x000fe200000010ff */
[----:B------:R-:W-:Y:S01]  /*12760*/  FMUL.FTZ R82, R11, R82 ;  /* 0x000000520b527220 */ /* 0x000fe20000410000 */
[----:B------:R-:W-:Y:S01]  /*12770*/  F2FP.BF16.PACK_AB R74, R75, R74 ;  /* 0x0000004a4b4a723e */ /* 0x000fe200000010ff */
[----:B------:R-:W-:Y:S01]  /*12780*/  FMUL.FTZ R87, R11, R87 ;  /* 0x000000570b577220 */ /* 0x000fe20000410000 */
[----:B------:R-:W-:Y:S01]  /*12790*/  IADD3 R13, R9, R0, RZ ;  /* 0x00000000090d7210 */ /* 0x000fe20007ffe0ff */
        /* <DEDUP_REMOVED lines=8> */
[C---:B------:R-:W-:Y:S01]  /*12820*/  FMUL.FTZ R94, R11.reuse, R94 ;  /* 0x0000005e0b5e7220 */ /* 0x040fe20000410000 */
[----:B------:R3:W-:Y:S01]  /*12830*/  STS [R9+0x400], R130 ;  /* 0x0004008209007388 */ /* 0x0007e20000000800 */
        /* <DEDUP_REMOVED lines=8> */
[C---:B------:R-:W-:Y:S01]  /*128c0*/  FMUL.FTZ R107, R11.reuse, R107 ;  /* 0x0000006b0b6b7220 */ /* 0x040fe20000410000 */
[----:B------:R-:W-:Y:S01]  /*128d0*/  ISETP.NE.AND P2, PT, R212, -0x1, PT ;  /* 0xffffffffd400780c */ /* 0x000fe20003f45270 */
[----:B------:R-:W-:Y:S01]  /*128e0*/  FMUL.FTZ R106, R11, R106 ;  /* 0x0000006a0b6a7220 */ /* 0x000fe20000410000 */
[----:B------:R-:W-:Y:S01]  /*128f0*/  F2FP.BF16.PACK_AB R102, R103, R102 ;  /* 0x000000666766723e */ /* 0x000fe200000010ff */
[----:B------:R-:W-:-:S02]  /*12900*/  FMUL.FTZ R127, R11, R127 ;  /* 0x0000007f0b7f7220 */ /* 0x000fc40000410000 */
[----:B------:R-:W-:Y:S01]  /*12910*/  FMUL.FTZ R126, R11, R126 ;  /* 0x0000007e0b7e7220 */ /* 0x000fe20000410000 */
[----:B------:R-:W-:Y:S01]  /*12920*/  F2FP.BF16.PACK_AB R106, R107, R106 ;  /* 0x0000006a6b6a723e */ /* 0x000fe200000010ff */
[C---:B------:R-:W-:Y:S02]  /*12930*/  FMUL.FTZ R111, R11.reuse, R111 ;  /* 0x0000006f0b6f7220 */ /* 0x040fe40000410000 */
[----:B------:R-:W-:Y:S01]  /*12940*/  FMUL.FTZ R110, R11, R110 ;  /* 0x0000006e0b6e7220 */ /* 0x000fe20000410000 */
[----:B------:R-:W-:Y:S01]  /*12950*/  F2FP.BF16.PACK_AB R126, R127, R126 ;  /* 0x0000007e7f7e723e */ /* 0x000fe200000010ff */
[C---:B------:R-:W-:Y:S02]  /*12960*/  FMUL.FTZ R115, R11.reuse, R115 ;  /* 0x000000730b737220 */ /* 0x040fe40000410000 */
[----:B------:R-:W-:Y:S01]  /*12970*/  FMUL.FTZ R114, R11, R114 ;  /* 0x000000720b727220 */ /* 0x000fe20000410000 */
[----:B------:R-:W-:Y:S01]  /*12980*/  F2FP.BF16.PACK_AB R110, R111, R110 ;  /* 0x0000006e6f6e723e */ /* 0x000fe200000010ff */
[----:B------:R-:W-:-:S02]  /*12990*/  FMUL.FTZ R123, R11, R123 ;  /* 0x0000007b0b7b7220 */ /* 0x000fc40000410000 */
[----:B------:R-:W-:Y:S01]  /*129a0*/  FMUL.FTZ R122, R11, R122 ;  /* 0x0000007a0b7a7220 */ /* 0x000fe20000410000 */
[----:B------:R-:W-:Y:S01]  /*129b0*/  F2FP.BF16.PACK_AB R114, R115, R114 ;  /* 0x000000727372723e */ /* 0x000fe200000010ff */
[C---:B------:R-:W-:Y:S02]  /*129c0*/  FMUL.FTZ R119, R11.reuse, R119 ;  /* 0x000000770b777220 */ /* 0x040fe40000410000 */
[----:B------:R-:W-:Y:S01]  /*129d0*/  FMUL.FTZ R118, R11, R118 ;  /* 0x000000760b767220 */ /* 0x000fe20000410000 */
[C---:B------:R-:W-:Y:S01]  /*129e0*/  IADD3 R11, R9.reuse, -0x10, RZ ;  /* 0xfffffff0090b7810 */ /* 0x040fe20007ffe0ff */
[C---:B------:R-:W-:Y:S01]  /*129f0*/  @P2 IMAD.WIDE.U32 R42, R212.reuse, c[0x0][0x1e8], RZ ;  /* 0x00007a00d42a2a25 */ /* 0x040fe200078e00ff */
[----:B------:R-:W-:Y:S02]  /*12a00*/  @P4 IADD3 R11, R9, 0x10, RZ ;  /* 0x00000010090b4810 */ /* 0x000fe40007ffe0ff */
[----:B------:R-:W-:Y:S01]  /*12a10*/  F2FP.BF16.PACK_AB R122, R123, R122 ;  /* 0x0000007a7b7a723e */ /* 0x000fe200000010ff */
[----:B------:R-:W-:Y:S01]  /*12a20*/  @P2 IMAD R2, R212, c[0x0][0x1ec], R43 ;  /* 0x00007b00d4022a24 */ /* 0x000fe200078e022b */
[-C--:B------:R-:W-:Y:S01]  /*12a30*/  IADD3 R15, R0, R11.reuse, RZ ;  /* 0x0000000b000f7210 */ /* 0x080fe20007ffe0ff */
[----:B------:R3:W-:Y:S01]  /*12a40*/  STS [R11], R68 ;  /* 0x000000440b007388 */ /* 0x0007e20000000800 */
[----:B------:R-:W-:Y:S01]  /*12a50*/  IADD3 R21, R8, R11, RZ ;  /* 0x0000000b08157210 */ /* 0x000fe20007ffe0ff */
[----:B------:R-:W2:Y:S01]  /*12a60*/  LDC.U8 R0, c[0x0][0x328] ;  /* 0x0000ca00ff007b82 */ /* 0x000ea20000000000 */
[----:B------:R-:W-:Y:S01]  /*12a70*/  IADD3 R37, R15, R8, RZ ;  /* 0x000000080f257210 */ /* 0x000fe20007ffe0ff */
[----:B------:R3:W-:Y:S01]  /*12a80*/  STS [R11+0x400], R70 ;  /* 0x000400460b007388 */ /* 0x0007e20000000800 */
[----:B------:R-:W-:Y:S01]  /*12a90*/  F2FP.BF16.PACK_AB R118, R119, R118 ;  /* 0x000000767776723e */ /* 0x000fe200000010ff */
[----:B----4-:R-:W-:Y:S01]  /*12aa0*/  @!P2 IMAD.WIDE.U32 R46, R40, c[0x0][0x1e0], RZ ;  /* 0x00007800282eaa25 */ /* 0x010fe200078e00ff */
[----:B------:R-:W-:Y:S01]  /*12ab0*/  @!P2 SHF.R.S32.HI R43, RZ, 0x1f, R40 ;  /* 0x0000001fff2ba819 */ /* 0x000fe20000011428 */
[----:B------:R3:W-:Y:S02]  /*12ac0*/  STS [R13], R72 ;  /* 0x000000480d007388 */ /* 0x0007e40000000800 */
[----:B-1----:R-:W-:Y:S01]  /*12ad0*/  @P3 FMUL.FTZ R7, R7, 0.69314718246459960938 ;  /* 0x3f31721807073820 */ /* 0x002fe20000410000 */
[----:B------:R-:W-:Y:S01]  /*12ae0*/  @!P2 MOV R42, R46 ;  /* 0x0000002e002aa202 */ /* 0x000fe20000000f00 */
[----:B------:R3:W-:Y:S01]  /*12af0*/  STS [R13+0x400], R74 ;  /* 0x0004004a0d007388 */ /* 0x0007e20000000800 */
[----:B-----5:R-:W-:-:S03]  /*12b00*/  @P0 FMUL.FTZ R6, R6, 0.69314718246459960938 ;  /* 0x3f31721806060820 */ /* 0x020fc60000410000 */
[----:B------:R3:W-:Y:S01]  /*12b10*/  STS [R15], R76 ;  /* 0x0000004c0f007388 */ /* 0x0007e20000000800 */
[----:B------:R-:W-:-:S03]  /*12b20*/  @P0 FFMA.FTZ R44, R3, c[0x0][0x238], R6 ;  /* 0x00008e00032c0a23 */ /* 0x000fc60000010006 */
[----:B------:R3:W-:Y:S04]  /*12b30*/  STS [R15+0x400], R78 ;  /* 0x0004004e0f007388 */ /* 0x0007e80000000800 */
[----:B------:R3:W-:Y:S01]  /*12b40*/  STS [R17], R80 ;  /* 0x0000005011007388 */ /* 0x0007e20000000800 */
[----:B--2---:R-:W-:-:S03]  /*12b50*/  ISETP.NE.AND P4, PT, R0, RZ, PT ;  /* 0x000000ff0000720c */ /* 0x004fc60003f85270 */
[----:B------:R3:W-:Y:S01]  /*12b60*/  STS [R17+0x400], R82 ;  /* 0x0004005211007388 */ /* 0x0007e20000000800 */
[----:B------:R-:W-:-:S03]  /*12b70*/  ISETP.NE.OR P1, PT, R212, -0x1, !P4 ;  /* 0xffffffffd400780c */ /* 0x000fc60006725670 */
[----:B------:R3:W-:Y:S04]  /*12b80*/  STS [R21], R84 ;  /* 0x0000005415007388 */ /* 0x0007e80000000800 */
[----:B------:R3:W-:Y:S04]  /*12b90*/  STS [R21+0x400], R86 ;  /* 0x0004005615007388 */ /* 0x0007e80000000800 */
[----:B------:R3:W-:Y:S02]  /*12ba0*/  STS [R19], R88 ;  /* 0x0000005813007388 */ /* 0x0007e40000000800 */
[----:B------:R-:W-:-:S02]  /*12bb0*/  @!P1 IMAD R212, R40, c[0x0][0x214], RZ ;  /* 0x0000850028d49a24 */ /* 0x000fc400078e02ff */
[----:B------:R3:W-:Y:S01]  /*12bc0*/  STS [R19+0x400], R90 ;  /* 0x0004005a13007388 */ /* 0x0007e20000000800 */
[----:B------:R-:W-:Y:S01]  /*12bd0*/  LOP3.LUT P1, RZ, R41, 0x3, RZ, 0xc0, !PT ;  /* 0x0000000329ff7812 */ /* 0x000fe2000782c0ff */
[----:B------:R-:W-:Y:S01]  /*12be0*/  @!P2 IMAD R41, R43, c[0x0][0x1e0], RZ ;  /* 0x000078002b29aa24 */ /* 0x000fe200078e02ff */
[----:B------:R-:W-:Y:S01]  /*12bf0*/  MOV R43, 0x7f800000 ;  /* 0x7f800000002b7802 */ /* 0x000fe20000000f00 */
[----:B------:R3:W-:Y:S01]  /*12c00*/  STS [R37], R92 ;  /* 0x0000005c25007388 */ /* 0x0007e20000000800 */
[----:B------:R-:W-:Y:S02]  /*12c10*/  @P3 FFMA.FTZ R43, R132, c[0x0][0x238], R7 ;  /* 0x00008e00842b3a23 */ /* 0x000fe40000010007 */
[----:B------:R-:W-:Y:S01]  /*12c20*/  @!P2 IMAD R41, R40, c[0x0][0x1e4], R41 ;  /* 0x000079002829aa24 */ /* 0x000fe200078e0229 */
[----:B------:R3:W-:Y:S04]  /*12c30*/  STS [R37+0x400], R94 ;  /* 0x0004005e25007388 */ /* 0x0007e80000000800 */
[----:B------:R3:W-:Y:S01]  /*12c40*/  STS [R9+0x2000], R96 ;  /* 0x0020006009007388 */ /* 0x0007e20000000800 */
[----:B------:R-:W-:-:S03]  /*12c50*/  @!P2 IADD3 R2, R47, R41, RZ ;  /* 0x000000292f02a210 */ /* 0x000fc60007ffe0ff */
[----:B------:R3:W-:Y:S04]  /*12c60*/  STS [R9+0x2400], R98 ;  /* 0x0024006209007388 */ /* 0x0007e80000000800 */
        /* <DEDUP_REMOVED lines=14> */
[----:B------:R-:W-:Y:S06]  /*12d50*/  BAR.SYNC.DEFER_BLOCKING 0x0 ;  /* 0x0000000000007b1d */ /* 0x000fec0000010000 */
[----:B------:R-:W1:Y:S04]  /*12d60*/  S2R R0, SR_CTAID.Z ;  /* 0x0000000000007919 */ /* 0x000e680000002700 */
[----:B------:R3:W2:Y:S04]  /*12d70*/  LDS.128 R32, [R216] ;  /* 0x00000000d8207984 */ /* 0x0006a80000000c00 */
[----:B------:R3:W4:Y:S01]  /*12d80*/  LDS.128 R28, [R216+0x800] ;  /* 0x00080000d81c7984 */ /* 0x0007220000000c00 */
[----:B-1----:R-:W-:-:S03]  /*12d90*/  @!P4 IMAD R40, R40, c[0x0][0x1c0], R0 ;  /* 0x000070002828ca24 */ /* 0x002fc600078e0200 */
[----:B------:R3:W1:Y:S01]  /*12da0*/  LDS.128 R24, [R216+0x1000] ;  /* 0x00100000d8187984 */ /* 0x0006620000000c00 */
[----:B------:R-:W-:Y:S02]  /*12db0*/  @P4 IMAD R212, R0, c[0x0][0x234], R212 ;  /* 0x00008d0000d44a24 */ /* 0x000fe400078e02d4 */
[----:B------:R-:W-:Y:S01]  /*12dc0*/  @!P4 IMAD R212, R40, c[0x0][0x214], RZ ;  /* 0x0000850028d4ca24 */ /* 0x000fe200078e02ff */
[----:B------:R3:W1:Y:S04]  /*12dd0*/  LDS.128 R20, [R216+0x1800] ;  /* 0x00180000d8147984 */ /* 0x0006680000000c00 */
[----:B------:R3:W1:Y:S04]  /*12de0*/  LDS.128 R16, [R216+0x2000] ;  /* 0x00200000d8107984 */ /* 0x0006680000000c00 */
[----:B------:R3:W1:Y:S04]  /*12df0*/  LDS.128 R12, [R216+0x2800] ;  /* 0x00280000d80c7984 */ /* 0x0006680000000c00 */
[----:B------:R3:W1:Y:S04]  /*12e00*/  LDS.128 R8, [R216+0x3000] ;  /* 0x00300000d8087984 */ /* 0x0006680000000c00 */
[----:B------:R3:W1:Y:S01]  /*12e10*/  LDS.128 R36, [R216+0x3800] ;  /* 0x00380000d8247984 */ /* 0x0006620000000c00 */
[----:B------:R-:W-:Y:S05]  /*12e20*/  @P1 BRA `(.L_x_751) ;  /* 0x000000c000001947 */ /* 0x000fea0003800000 */
[----:B------:R-:W5:Y:S01]  /*12e30*/  S2R R3, SR_CTAID.X ;  /* 0x0000000000037919 */ /* 0x000f620000002500 */
[----:B------:R-:W-:-:S02]  /*12e40*/  IADD3 R7, R213, 0x8, RZ ;  /* 0x00000008d5077810 */ /* 0x000fc40007ffe0ff */
[-C--:B------:R-:W-:Y:S02]  /*12e50*/  ISETP.GE.AND P2, PT, R213, R208.reuse, PT ;  /* 0x000000d0d500720c */ /* 0x080fe40003f46270 */
[----:B------:R-:W-:Y:S01]  /*12e60*/  ISETP.GE.AND P1, PT, R7, R208, PT ;  /* 0x000000d00700720c */ /* 0x000fe20003f26270 */
[----:B-----5:R-:W-:-:S05]  /*12e70*/  IMAD R212, R3, 0x40, R212 ;  /* 0x0000004003d47824 */ /* 0x020fca00078e02d4 */
[----:B------:R-:W-:Y:S02]  /*12e80*/  SHF.R.S32.HI R6, RZ, 0x1f, R212 ;  /* 0x0000001fff067819 */ /* 0x000fe400000114d4 */
[----:B------:R-:W-:-:S04]  /*12e90*/  IADD3 R3, P0, R213, R212, RZ ;  /* 0x000000d4d5037210 */ /* 0x000fc80007f1e0ff */
[----:B------:R-:W-:Y:S02]  /*12ea0*/  LEA.HI.X.SX32 R6, R213, R6, 0x1, P0 ;  /* 0x00000006d5067211 */ /* 0x000fe400000f0eff */
[----:B------:R-:W-:-:S04]  /*12eb0*/  LEA R40, P0, R3, c[0x0][0x200], 0x2 ;  /* 0x0000800003287a11 */ /* 0x000fc800078010ff */
[----:B------:R-:W-:-:S05]  /*12ec0*/  LEA.HI.X R41, R3, c[0x0][0x204], R6, 0x2, P0 ;  /* 0x0000810003297a11 */ /* 0x000fca00000f1406 */
[----:B------:R3:W-:Y:S04]  /*12ed0*/  @!P2 STG.E [R40.64], R43 ;  /* 0x0000002b2800a986 */ /* 0x0007e8000c10190c */
[----:B------:R3:W-:Y:S02]  /*12ee0*/  @!P1 STG.E [R40.64+0x20], R44 ;  /* 0x0000202c28009986 */ /* 0x0007e4000c10190c */
.L_x_751:
[----:B------:R-:W-:Y:S05]  /*12ef0*/  BSYNC B0 ;  /* 0x0000000000007941 */ /* 0x000fea0003800000 */
.L_x_750:
[----:B------:R-:W5:Y:S01]  /*12f00*/  S2R R7, SR_CTAID.X ;  /* 0x0000000000077919 */ /* 0x000f620000002500 */
[----:B------:R-:W-:Y:S01]  /*12f10*/  LEA.HI R4, R4, R5, RZ, 0x3 ;  /* 0x0000000504047211 */ /* 0x000fe200078f18ff */
[----:B------:R-:W-:Y:S01]  /*12f20*/  BSSY B0, `(.L_x_752) ;  /* 0x000001c000007945 */ /* 0x000fe20003800000 */
[----:B------:R-:W-:Y:S02]  /*12f30*/  SHF.R.S32.HI R6, RZ, 0x1f, R0 ;  /* 0x0000001fff067819 */ /* 0x000fe40000011400 */
[----:B------:R-:W-:Y:S01]  /*12f40*/  SHF.R.S32.HI R4, RZ, 0x3, R4 ;  /* 0x00000003ff047819 */ /* 0x000fe20000011404 */
[----:B-----5:R-:W-:-:S04]  /*12f50*/  IMAD.SHL.U32 R7, R7, 0x40, RZ ;  /* 0x0000004007077824 */ /* 0x020fc800078e00ff */
[----:B---3--:R-:W-:Y:S01]  /*12f60*/  IMAD.WIDE.U32 R44, R7, c[0x0][0x1e8], R218 ;  /* 0x00007a00072c7a25 */ /* 0x008fe200078e00da */
[----:B------:R-:W-:-:S04]  /*12f70*/  SHF.R.S32.HI R40, RZ, 0x1f, R7 ;  /* 0x0000001fff287819 */ /* 0x000fc80000011407 */
[----:B------:R-:W-:Y:S01]  /*12f80*/  IADD3 R42, P0, R42, R44, RZ ;  /* 0x0000002c2a2a7210 */ /* 0x000fe20007f1e0ff */
[----:B------:R-:W-:-:S04]  /*12f90*/  IMAD R40, R40, c[0x0][0x1e8], RZ ;  /* 0x00007a0028287a24 */ /* 0x000fc800078e02ff */
[C---:B------:R-:W-:Y:S01]  /*12fa0*/  IMAD R3, R7.reuse, c[0x0][0x1ec], R40 ;  /* 0x00007b0007037a24 */ /* 0x040fe200078e0228 */
[----:B------:R-:W-:-:S04]  /*12fb0*/  IADD3 R7, -R7, R217, RZ ;  /* 0x000000d907077210 */ /* 0x000fc80007ffe1ff */
[----:B------:R-:W-:Y:S01]  /*12fc0*/  IADD3.X R43, R2, R45, R3, P0, !PT ;  /* 0x0000002d022b7210 */ /* 0x000fe200007fe403 */
[----:B------:R-:W-:Y:S01]  /*12fd0*/  IMAD R3, R6, c[0x0][0x1f0], RZ ;  /* 0x00007c0006037a24 */ /* 0x000fe200078e02ff */
[----:B------:R-:W-:-:S03]  /*12fe0*/  ISETP.GE.AND P0, PT, R4, R7, PT ;  /* 0x000000070400720c */ /* 0x000fc60003f06270 */
[C---:B------:R-:W-:Y:S02]  /*12ff0*/  IMAD R3, R0.reuse, c[0x0][0x1f4], R3 ;  /* 0x00007d0000037a24 */ /* 0x040fe400078e0203 */
[----:B------:R-:W-:-:S04]  /*13000*/  IMAD.WIDE.U32 R42, R0, c[0x0][0x1f0], R42 ;  /* 0x00007c00002a7a25 */ /* 0x000fc800078e002a */
[----:B------:R-:W-:-:S04]  /*13010*/  IMAD.IADD R7, R3, 0x1, R43 ;  /* 0x0000000103077824 */ /* 0x000fc800078e022b */
        /* <DEDUP_REMOVED lines=10> */
[----:B--2---:R2:W-:Y:S04]  /*130c0*/  @!P1 STG.E.128 [R2.64], R32 ;  /* 0x0000002002009986 */ /* 0x0045e8000c101d0c */
[----:B-1----:R2:W-:Y:S02]  /*130d0*/  @!P0 STG.E.128 [R2.64+0x80], R16 ;  /* 0x0000801002008986 */ /* 0x0025e4000c101d0c */
.L_x_753:
[----:B------:R-:W-:Y:S05]  /*130e0*/  BSYNC B0 ;  /* 0x0000000000007941 */ /* 0x000fea0003800000 */
.L_x_752:
[----:B--2---:R-:W-:Y:S01]  /*130f0*/  IADD3 R3, R4, 0x10, RZ ;  /* 0x0000001004037810 */ /* 0x004fe20007ffe0ff */
[----:B------:R-:W-:Y:S03]  /*13100*/  BSSY B0, `(.L_x_754) ;  /* 0x0000011000007945 */ /* 0x000fe60003800000 */
[----:B------:R-:W-:-:S13]  /*13110*/  ISETP.GE.AND P0, PT, R3, R208, PT ;  /* 0x000000d00300720c */ /* 0x000fda0003f06270 */
[----:B------:R-:W-:Y:S05]  /*13120*/  @P0 BRA `(.L_x_755) ;  /* 0x000000e000000947 */ /* 0x000fea0003800000 */
[----:B------:R-:W-:Y:S01]  /*13130*/  IADD3 R3, P0, R4, 0x10, RZ ;  /* 0x0000001004037810 */ /* 0x000fe20007f1e0ff */
[----:B-1----:R-:W-:Y:S01]  /*13140*/  IMAD.MOV.U32 R16, RZ, RZ, R42 ;  /* 0x000000ffff107224 */ /* 0x002fe200078e002a */
        /* <DEDUP_REMOVED lines=10> */
[----:B----4-:R1:W-:Y:S04]  /*131f0*/  @!P1 STG.E.128 [R2.64], R28 ;  /* 0x0000001c02009986 */ /* 0x0103e8000c101d0c */
[----:B------:R1:W-:Y:S02]  /*13200*/  @!P0 STG.E.128 [R2.64+0x80], R12 ;  /* 0x0000800c02008986 */ /* 0x0003e4000c101d0c */
.L_x_755:
[----:B------:R-:W-:Y:S05]  /*13210*/  BSYNC B0 ;  /* 0x0000000000007941 */ /* 0x000fea0003800000 */
.L_x_754:
        /* <DEDUP_REMOVED lines=16> */
[----:B------:R1:W-:Y:S04]  /*13320*/  @!P1 STG.E.128 [R2.64], R24 ;  /* 0x0000001802009986 */ /* 0x0003e8000c101d0c */
[----:B------:R1:W-:Y:S02]  /*13330*/  @!P0 STG.E.128 [R2.64+0x80], R8 ;  /* 0x0000800802008986 */ /* 0x0003e4000c101d0c */
.L_x_757:
[----:B------:R-:W-:Y:S05]  /*13340*/  BSYNC B0 ;  /* 0x0000000000007941 */ /* 0x000fea0003800000 */
.L_x_756:
[----:B-1----:R-:W-:-:S04]  /*13350*/  IADD3 R3, R4, 0x30, RZ ;  /* 0x0000003004037810 */ /* 0x002fc80007ffe0ff */
[----:B------:R-:W-:-:S13]  /*13360*/  ISETP.GE.AND P0, PT, R3, R208, PT ;  /* 0x000000d00300720c */ /* 0x000fda0003f06270 */
[----:B------:R-:W-:Y:S05]  /*13370*/  @P0 EXIT ;  /* 0x000000000000094d */ /* 0x000fea0003800000 */
[----:B------:R-:W-:Y:S02]  /*13380*/  IADD3 R4, P0, R4, 0x30, RZ ;  /* 0x0000003004047810 */ /* 0x000fe40007f1e0ff */
[----:B------:R-:W-:-:S03]  /*13390*/  MOV R6, R42 ;  /* 0x0000002a00067202 */ /* 0x000fc60000000f00 */
        /* <DEDUP_REMOVED lines=8> */
[----:B------:R1:W-:Y:S01]  /*13420*/  @!P0 STG.E.128 [R2.64], R20 ;  /* 0x0000001402008986 */ /* 0x0003e2000c101d0c */
[----:B------:R-:W-:-:S13]  /*13430*/  ISETP.GE.AND P0, PT, R209, c[0x0][0x220], PT ;  /* 0x00008800d1007a0c */ /* 0x000fda0003f06270 */
[----:B------:R-:W-:Y:S05]  /*13440*/  @P0 EXIT ;  /* 0x000000000000094d */ /* 0x000fea0003800000 */
[----:B------:R-:W-:Y:S01]  /*13450*/  STG.E.128 [R2.64+0x80], R36 ;  /* 0x0000802402007986 */ /* 0x000fe2000c101d0c */
[----:B------:R-:W-:Y:S05]  /*13460*/  EXIT ;  /* 0x000000000000794d */ /* 0x000fea0003800000 */
.L_x_758:
        /* <DEDUP_REMOVED lines=9> */
.L_x_8328:


//--------------------- .text._ZN5flash24flash_fwd_splitkv_kernelI23Flash_fwd_kernel_traitsILi128ELi64ELi128ELi4ELb0ELb0EN7cutlass10bfloat16_tE19Flash_kernel_traitsILi128ELi64ELi128ELi4ES3_EELb1ELb0ELb0ELb0ELb0ELb1ELb0ELb0EEEvNS_16Flash_fwd_paramsE --------------------------
	.section	.text._ZN5flash24flash_fwd_splitkv_kernelI23Flash_fwd_kernel_traitsILi128ELi64ELi128ELi4ELb0ELb0EN7cutlass10bfloat16_tE19Flash_kernel_traitsILi128ELi64ELi128ELi4ES3_EELb1ELb0ELb0ELb0ELb0ELb1ELb0ELb0EEEvNS_16Flash_fwd_paramsE,"ax",@progbits
	.sectioninfo	@"SHI_REGISTERS=255"
	.align	128
        .global         _ZN5flash24flash_fwd_splitkv_kernelI23Flash_fwd_kernel_traitsILi128ELi64ELi128ELi4ELb0ELb0EN7cutlass10bfloat16_tE19Flash_kernel_traitsILi128ELi64ELi128ELi4ES3_EELb1ELb0ELb0ELb0ELb0ELb1ELb0ELb0EEEvNS_16Flash_fwd_paramsE
        .type           _ZN5flash24flash_fwd_splitkv_kernelI23Flash_fwd_kernel_traitsILi128ELi64ELi128ELi4ELb0ELb0EN7cutlass10bfloat16_tE19Flash_kernel_traitsILi128ELi64ELi128ELi4ES3_EELb1ELb0ELb0ELb0ELb0ELb1ELb0ELb0EEEvNS_16Flash_fwd_paramsE,@function
        .size           _ZN5flash24flash_fwd_splitkv_kernelI23Flash_fwd_kernel_traitsILi128ELi64ELi128ELi4ELb0ELb0EN7cutlass10bfloat16_tE19Flash_kernel_traitsILi128ELi64ELi128ELi4ES3_EELb1ELb0ELb0ELb0ELb0ELb1ELb0ELb0EEEvNS_16Flash_fwd_paramsE,(.L_x_8329 - _ZN5flash24flash_fwd_splitkv_kernelI23Flash_fwd_kernel_traitsILi128ELi64ELi128ELi4ELb0ELb0EN7cutlass10bfloat16_tE19Flash_kernel_traitsILi128ELi64ELi128ELi4ES3_EELb1ELb0ELb0ELb0ELb0ELb1ELb0ELb0EEEvNS_16Flash_fwd_paramsE)
        .other          _ZN5flash24flash_fwd_splitkv_kernelI23Flash_fwd_kernel_traitsILi128ELi64ELi128ELi4ELb0ELb0EN7cutlass10bfloat16_tE19Flash_kernel_traitsILi128ELi64ELi128ELi4ES3_EELb1ELb0ELb0ELb0ELb0ELb1ELb0ELb0EEEvNS_16Flash_fwd_paramsE,@"STO_CUDA_ENTRY STV_DEFAULT"
_ZN5flash24flash_fwd_splitkv_kernelI23Flash_fwd_kernel_traitsILi128ELi64ELi128ELi4ELb0ELb0EN7cutlass10bfloat16_tE19Flash_kernel_traitsILi128ELi64ELi128ELi4ES3_EELb1ELb0ELb0ELb0ELb0ELb1ELb0ELb0EEEvNS_16Flash_fwd_paramsE:
.text._ZN5flash24flash_fwd_splitkv_kernelI23Flash_fwd_kernel_traitsILi128ELi64ELi128ELi4ELb0ELb0EN7cutlass10bfloat16_tE19Flash_kernel_traitsILi128ELi64ELi128ELi4ES3_EELb1ELb0ELb0ELb0ELb0ELb1ELb0ELb0EEEvNS_16Flash_fwd_paramsE:
        /* <DEDUP_REMOVED lines=33> */
.L_x_759:
[----:B-1-34-:R-:W-:Y:S02]  /*0210*/  MOV R2, c[0x0][0x218] ;  /* 0x0000860000027a02 */ /* 0x01afe40000000f00 */
.L_x_760:
        /* <DEDUP_REMOVED lines=78> */
.L_x_763:
[----:B------:R-:W-:Y:S05]  /*0700*/  BSYNC B0 ;  /* 0x0000000000007941 */ /* 0x000fea0003800000 */
.L_x_762:
        /* <DEDUP_REMOVED lines=18> */
.L_x_765:
[----:B------:R-:W-:Y:S05]  /*0830*/  BSYNC B0 ;  /* 0x0000000000007941 */ /* 0x000fea0003800000 */
.L_x_764:
        /* <DEDUP_REMOVED lines=18> */
.L_x_767:
[----:B------:R-:W-:Y:S05]  /*0960*/  BSYNC B0 ;  /* 0x0000000000007941 */ /* 0x000fea0003800000 */
.L_x_766:
        /* <DEDUP_REMOVED lines=17> */
.L_x_769:
[----:B------:R-:W-:Y:S05]  /*0a80*/  BSYNC B0 ;  /* 0x0000000000007941 */ /* 0x000fea0003800000 */
.L_x_768:
        /* <DEDUP_REMOVED lines=19> */
.L_x_761:
        /* <DEDUP_REMOVED lines=93> */
.L_x_770:
        /* <DEDUP_REMOVED lines=16> */
.L_x_772:
        /* <DEDUP_REMOVED lines=50> */
.L_x_771:
        /* <DEDUP_REMOVED lines=96> */
.L_x_774:
[----:B------:R-:W-:Y:S05]  /*1bb0*/  BSYNC B0 ;  /* 0x0000000000007941 */ /* 0x000fea0003800000 */
.L_x_773:
        /* <DEDUP_REMOVED lines=29> */
.L_x_776:
[----:B------:R-:W-:Y:S05]  /*1d90*/  BSYNC B0 ;  /* 0x0000000000007941 */ /* 0x000fea0003800000 */
.L_x_775:
        /* <DEDUP_REMOVED lines=29> */
.L_x_778:
[----:B------:R-:W-:Y:S05]  /*1f70*/  BSYNC B0 ;  /* 0x0000000000007941 */ /* 0x000fea0003800000 */
.L_x_777:
        /* <DEDUP_REMOVED lines=28> */
.L_x_780:
[----:B------:R-:W-:Y:S05]  /*2140*/  BSYNC B0 ;  /* 0x0000000000007941 */ /* 0x000fea0003800000 */
.L_x_779:
        /* <DEDUP_REMOVED lines=23> */
.L_x_782:
[----:B------:R-:W-:Y:S05]  /*22c0*/  BSYNC B0 ;  /* 0x0000000000007941 */ /* 0x000fea0003800000 */
.L_x_781:
        /* <DEDUP_REMOVED lines=25> */
.L_x_784:
[----:B------:R-:W-:Y:S05]  /*2460*/  BSYNC B0 ;  /* 0x0000000000007941 */ /* 0x000fea0003800000 */
.L_x_783:
        /* <DEDUP_REMOVED lines=23> */
.L_x_786:
[----:B------:R-:W-:Y:S05]  /*25e0*/  BSYNC B0 ;  /* 0x0000000000007941 */ /* 0x000fea0003800000 */
.L_x_785:
        /* <DEDUP_REMOVED lines=24> */
.L_x_788:
[----:B------:R-:W-:Y:S05]  /*2770*/  BSYNC B0 ;  /* 0x0000000000007941 */ /* 0x000fea0003800000 */
.L_x_787:
        /* <DEDUP_REMOVED lines=24> */
.L_x_790:
[----:B------:R-:W-:Y:S05]  /*2900*/  BSYNC B0 ;  /* 0x0000000000007941 */ /* 0x000fea0003800000 */
.L_x_789:
        /* <DEDUP_REMOVED lines=25> */
.L_x_792:
[----:B------:R-:W-:Y:S05]  /*2aa0*/  BSYNC B0 ;  /* 0x0000000000007941 */ /* 0x000fea0003800000 */
.L_x_791:
        /* <DEDUP_REMOVED lines=25> */
.L_x_794:
[----:B------:R-:W-:Y:S05]  /*2c40*/  BSYNC B0 ;  /* 0x0000000000007941 */ /* 0x000fea0003800000 */
.L_x_793:
        /* <DEDUP_REMOVED lines=25> */
.L_x_796:
[----:B------:R-:W-:Y:S05]  /*2de0*/  BSYNC B0 ;  /* 0x0000000000007941 */ /* 0x000fea0003800000 */
.L_x_795:
        /* <DEDUP_REMOVED lines=63> */
.L_x_798:
[----:B------:R-:W-:Y:S05]  /*31e0*/  BSYNC B0 ;  /* 0x0000000000007941 */ /* 0x000fea0003800000 */
.L_x_797:
        /* <DEDUP_REMOVED lines=25> */
.L_x_800:
[----:B------:R-:W-:Y:S05]  /*3380*/  BSYNC B0 ;  /* 0x0000000000007941 */ /* 0x000fea0003800000 */
.L_x_799:
        /* <DEDUP_REMOVED lines=25> */
.L_x_802:
[----:B------:R-:W-:Y:S05]  /*3520*/  BSYNC B0 ;  /* 0x0000000000007941 */ /* 0x000fea0003800000 */
.L_x_801:
        /* <DEDUP_REMOVED lines=26> */
.L_x_804:
[----:B------:R-:W-:Y:S05]  /*36d0*/  BSYNC B0 ;  /* 0x0000000000007941 */ /* 0x000fea0003800000 */
.L_x_803:
        /* <DEDUP_REMOVED lines=25> */
.L_x_806:
[----:B------:R-:W-:Y:S05]  /*3870*/  BSYNC B0 ;  /* 0x0000000000007941 */ /* 0x000fea0003800000 */
.L_x_805:
        /* <DEDUP_REMOVED lines=26> */
.L_x_808:
[----:B------:R-:W-:Y:S05]  /*3a20*/  BSYNC B0 ;  /* 0x0000000000007941 */ /* 0x000fea0003800000 */
.L_x_807:
        /* <DEDUP_REMOVED lines=26> */
.L_x_810:
[----:B------:R-:W-:Y:S05]  /*3bd0*/  BSYNC B0 ;  /* 0x0000000000007941 */ /* 0x000fea0003800000 */
.L_x_809:
        /* <DEDUP_REMOVED lines=26> */
.L_x_812:
[----:B------:R-:W-:Y:S05]  /*3d80*/  BSYNC B0 ;  /* 0x0000000000007941 */ /* 0x000fea0003800000 */
.L_x_811:
[----:B------:R-:W-:Y:S01]  /*3d90*/  SHF.L.U32 R210, R210, 0x1, RZ ;  /* 0x00000001d2d27819 */ /* 0x000fe200000006ff */
[----:B------:R-:W-:Y:S01]  /*3da0*/  LDSM.16.M88.4 R40, [R211] ;  /* 0x00000000d328783b */ /* 0x000fe20000000200 */
[-C--:B------:R-:W-:Y:S02]  /*3db0*/  LEA R209, R2, R211.reuse, 0x1 ;  /* 0x000000d302d17211 */ /* 0x080fe400078e08ff */
[-C--:B------:R-:W-:Y:S01]  /*3dc0*/  LEA R129, R6, R210.reuse, 0x1 ;  /* 0x000000d206817211 */ /* 0x080fe200078e08ff */
[----:B------:R-:W5:Y:S01]  /*3dd0*/  LDSM.16.M88.4 R28, [R210+0x4000] ;  /* 0x00400000d21c783b */ /* 0x000f620000000200 */
[----:B------:R-:W-:Y:S02]  /*3de0*/  LEA R207, R0, R211, 0x1 ;  /* 0x000000d300cf7211 */ /* 0x000fe400078e08ff */
[----:B------:R-:W-:Y:S01]  /*3df0*/  LEA R203, R3, R210, 0x1 ;  /* 0x000000d203cb7211 */ /* 0x000fe200078e08ff */
[----:B------:R-:W1:Y:S01]  /*3e00*/  LDSM.16.M88.4 R20, [R210+0x4800] ;  /* 0x00480000d214783b */ /* 0x000e620000000200 */
[----:B------:R-:W-:-:S02]  /*3e10*/  IADD3 R5, R210, 0x4000, RZ ;  /* 0x00004000d2057810 */ /* 0x000fc40007ffe0ff */
[----:B------:R-:W-:Y:S01]  /*3e20*/  LEA R206, R0, R209, 0x1 ;  /* 0x000000d100ce7211 */ /* 0x000fe200078e08ff */
[----:B-1----:R-:W1:Y:S01]  /*3e30*/  LDSM.16.M88.4 R12, [R210+0x5000] ;  /* 0x00500000d20c783b */ /* 0x002e620000000200 */
[----:B------:R-:W-:Y:S02]  /*3e40*/  LEA R208, R6, R5, 0x1 ;  /* 0x0000000506d07211 */ /* 0x000fe400078e08ff */
[----:B------:R-:W-:Y:S01]  /*3e50*/  ISETP.GE.AND P4, PT, R134, 0x2, PT ;  /* 0x000000028600780c */ /* 0x000fe20003f86270 */
[----:B------:R-:W2:Y:S01]  /*3e60*/  LDSM.16.M88.4 R56, [R210+0x5800] ;  /* 0x00580000d238783b */ /* 0x000ea20000000200 */
[----:B------:R-:W-:Y:S02]  /*3e70*/  LEA R205, R3, R208, 0x1 ;  /* 0x000000d003cd7211 */ /* 0x000fe400078e08ff */
[----:B------:R-:W-:Y:S01]  /*3e80*/  IMNMX R238, R37, R128, PT ;  /* 0x0000008025ee7217 */ /* 0x000fe20003800200 */
[----:B------:R-:W3:Y:S04]  /*3e90*/  LDSM.16.M88.4 R80, [R210+0x6000] ;  /* 0x00600000d250783b */ /* 0x000ee80000000200 */
[----:B------:R-:W4:Y:S04]  /*3ea0*/  LDSM.16.M88.4 R72, [R210+0x6800] ;  /* 0x00680000d248783b */ /* 0x000f280000000200 */
[----:B------:R-:W1:Y:S04]  /*3eb0*/  LDSM.16.M88.4 R48, [R210+0x7000] ;  /* 0x00700000d230783b */ /* 0x000e680000000200 */
[----:B------:R-:W1:Y:S04]  /*3ec0*/  LDSM.16.M88.4 R64, [R210+0x7800] ;  /* 0x00780000d240783b */ /* 0x000e680000000200 */
[----:B------:R-:W-:Y:S04]  /*3ed0*/  LDSM.16.M88.4 R100, [R209] ;  /* 0x00000000d164783b */ /* 0x000fe80000000200 */
[----:B------:R-:W2:Y:S04]  /*3ee0*/  LDSM.16.M88.4 R52, [R129+0x4000] ;  /* 0x004000008134783b */ /* 0x000ea80000000200 */
[----:B------:R-:W2:Y:S01]  /*3ef0*/  LDSM.16.M88.4 R60, [R129+0x4800] ;  /* 0x00480000813c783b */ /* 0x000ea20000000200 */
[C---:B-----5:R-:W-:Y:S03]  /*3f00*/  HMMA.16816.F32.BF16 R32, R40.reuse, R28, RZ ;  /* 0x0000001c2820723c */ /* 0x060fe600000418ff */
[----:B------:R-:W5:Y:S04]  /*3f10*/  LDSM.16.M88.4 R120, [R129+0x5000] ;  /* 0x005000008178783b */ /* 0x000f680000000200 */
[----:B------:R-:W2:Y:S01]  /*3f20*/  LDSM.16.M88.4 R116, [R129+0x5800] ;  /* 0x005800008174783b */ /* 0x000ea20000000200 */
[C---:B------:R-:W-:Y:S03]  /*3f30*/  HMMA.16816.F32.BF16 R24, R40.reuse, R20, RZ ;  /* 0x000000142818723c */ /* 0x040fe600000418ff */
[----:B------:R-:W-:Y:S04]  /*3f40*/  LDSM.16.M88.4 R112, [R129+0x6000] ;  /* 0x006000008170783b */ /* 0x000fe80000000200 */
[----:B------:R-:W-:Y:S01]  /*3f50*/  LDSM.16.M88.4 R92, [R203+0x4800] ;  /* 0x00480000cb5c783b */ /* 0x000fe20000000200 */
[C---:B------:R-:W-:Y:S03]  /*3f60*/  HMMA.16816.F32.BF16 R28, R40.reuse, R30, RZ ;  /* 0x0000001e281c723c */ /* 0x040fe600000418ff */
[----:B------:R-:W-:Y:S04]  /*3f70*/  LDSM.16.M88.4 R96, [R203+0x4000] ;  /* 0x00400000cb60783b */ /* 0x000fe80000000200 */
[----:B------:R-:W-:Y:S01]  /*3f80*/  LDSM.16.M88.4 R108, [R129+0x7000] ;  /* 0x00700000816c783b */ /* 0x000fe20000000200 */
[C---:B------:R-:W-:Y:S03]  /*3f90*/  HMMA.16816.F32.BF16 R20, R40.reuse, R22, RZ ;  /* 0x000000162814723c */ /* 0x040fe600000418ff */
[----:B------:R-:W-:Y:S04]  /*3fa0*/  LDSM.16.M88.4 R104, [R129+0x7800] ;  /* 0x007800008168783b */ /* 0x000fe80000000200 */
[----:B------:R-:W-:Y:S01]  /*3fb0*/  LDSM.16.M88.4 R88, [R203+0x5800] ;  /* 0x00580000cb58783b */ /* 0x000fe20000000200 */
[C---:B-1----:R-:W-:Y:S03]  /*3fc0*/  HMMA.16816.F32.BF16 R16, R40.reuse, R12, RZ ;  /* 0x0000000c2810723c */ /* 0x042fe600000418ff */
[----:B------:R-:W-:Y:S04]  /*3fd0*/  LDSM.16.M88.4 R124, [R203+0x7000] ;  /* 0x00700000cb7c783b */ /* 0x000fe80000000200 */
[----:B------:R-:W0:Y:S01]  /*3fe0*/  LDGDEPBAR ;  /* 0x00000000000079af */ /* 0x000e220000000000 */
[C---:B------:R-:W-:Y:S08]  /*3ff0*/  HMMA.16816.F32.BF16 R12, R40.reuse, R14, RZ ;  /* 0x0000000e280c723c */ /* 0x040ff000000418ff */
[C---:B--2---:R-:W-:Y:S08]  /*4000*/  HMMA.16816.F32.BF16 R8, R40.reuse, R56, RZ ;  /* 0x000000382808723c */ /* 0x044ff000000418ff */
[C---:B---3--:R-:W-:Y:S08]  /*4010*/  HMMA.16816.F32.BF16 R84, R40.reuse, R80, RZ ;  /* 0x000000502854723c */ /* 0x048ff000000418ff */
[C---:B----4-:R-:W-:Y:S08]  /*4020*/  HMMA.16816.F32.BF16 R76, R40.reuse, R72, RZ ;  /* 0x00000048284c723c */ /* 0x050ff000000418ff */
[C---:B------:R-:W-:Y:S08]  /*4030*/  HMMA.16816.F32.BF16 R68, R40.reuse, R48, RZ ;  /* 0x000000302844723c */ /* 0x040ff000000418ff */
[C---:B------:R-:W-:Y:S08]  /*4040*/  HMMA.16816.F32.BF16 R56, R40.reuse, R58, RZ ;  /* 0x0000003a2838723c */ /* 0x040ff000000418ff */
[C---:B------:R-:W-:Y:S08]  /*4050*/  HMMA.16816.F32.BF16 R80, R40.reuse, R82, RZ ;  /* 0x000000522850723c */ /* 0x040ff000000418ff */
[C---:B------:R-:W-:Y:S08]  /*4060*/  HMMA.16816.F32.BF16 R72, R40.reuse, R74, RZ ;  /* 0x0000004a2848723c */ /* 0x040ff000000418ff */
[C---:B------:R-:W-:Y:S08]  /*4070*/  HMMA.16816.F32.BF16 R48, R40.reuse, R50, RZ ;  /* 0x000000322830723c */ /* 0x040ff000000418ff */
[----:B------:R-:W-:Y:S08]  /*4080*/  HMMA.16816.F32.BF16 R44, R40, R64, RZ ;  /* 0x00000040282c723c */ /* 0x000ff000000418ff */
[C---:B------:R-:W-:Y:S08]  /*4090*/  HMMA.16816.F32.BF16 R32, R100.reuse, R52, R32 ;  /* 0x000000346420723c */ /* 0x040ff00000041820 */
[C---:B------:R-:W-:Y:S01]  /*40a0*/  HMMA.16816.F32.BF16 R28, R100.reuse, R54, R28 ;  /* 0x00000036641c723c */ /* 0x040fe2000004181c */
[----:B------:R-:W-:Y:S07]  /*40b0*/  LDSM.16.M88.4 R52, [R207] ;  /* 0x00000000cf34783b */ /* 0x000fee0000000200 */
[C---:B------:R-:W-:Y:S08]  /*40c0*/  HMMA.16816.F32.BF16 R24, R100.reuse, R60, R24 ;  /* 0x0000003c6418723c */ /* 0x040ff00000041818 */
[----:B------:R-:W-:Y:S01]  /*40d0*/  HMMA.16816.F32.BF16 R20, R100, R62, R20 ;  /* 0x0000003e6414723c */ /* 0x000fe20000041814 */
[----:B------:R-:W1:Y:S07]  /*40e0*/  LDSM.16.M88.4 R60, [R203+0x5000] ;  /* 0x00500000cb3c783b */ /* 0x000e6e0000000200 */
[----:B------:R-:W-:Y:S01]  /*40f0*/  HMMA.16816.F32.BF16 R40, R40, R66, RZ ;  /* 0x000000422828723c */ /* 0x000fe200000418ff */
[----:B------:R-:W2:Y:S07]  /*4100*/  LDSM.16.M88.4 R64, [R129+0x6800] ;  /* 0x006800008140783b */ /* 0x000eae0000000200 */
[C---:B-----5:R-:W-:Y:S08]  /*4110*/  HMMA.16816.F32.BF16 R16, R100.reuse, R120, R16 ;  /* 0x000000786410723c */ /* 0x060ff00000041810 */
[C---:B------:R-:W-:Y:S01]  /*4120*/  HMMA.16816.F32.BF16 R12, R100.reuse, R122, R12 ;  /* 0x0000007a640c723c */ /* 0x040fe2000004180c */
[----:B------:R-:W-:Y:S07]  /*4130*/  LDSM.16.M88.4 R120, [R203+0x7800] ;  /* 0x00780000cb78783b */ /* 0x000fee0000000200 */
[C---:B------:R-:W-:Y:S08]  /*4140*/  HMMA.16816.F32.BF16 R8, R100.reuse, R116, R8 ;  /* 0x000000746408723c */ /* 0x040ff00000041808 */
[----:B------:R-:W-:Y:S01]  /*4150*/  HMMA.16816.F32.BF16 R56, R100, R118, R56 ;  /* 0x000000766438723c */ /* 0x000fe20000041838 */
[----:B------:R-:W-:Y:S07]  /*4160*/  LDSM.16.M88.4 R116, [R206] ;  /* 0x00000000ce74783b */ /* 0x000fee0000000200 */
[C---:B-1----:R-:W-:Y:S08]  /*4170*/  HMMA.16816.F32.BF16 R16, R52.reuse, R60, R16 ;  /* 0x0000003c3410723c */ /* 0x042ff00000041810 */
[----:B------:R-:W-:Y:S01]  /*4180*/  HMMA.16816.F32.BF16 R12, R52, R62, R12 ;  /* 0x0000003e340c723c */ /* 0x000fe2000004180c */
[----:B------:R-:W1:Y:S07]  /*4190*/  LDSM.16.M88.4 R60, [R203+0x6800] ;  /* 0x00680000cb3c783b */ /* 0x000e6e0000000200 */
[C---:B--2---:R-:W-:Y:S08]  /*41a0*/  HMMA.16816.F32.BF16 R76, R100.reuse, R64, R76 ;  /* 0x00000040644c723c */ /* 0x044ff0000004184c */
[C---:B------:R-:W-:Y:S01]  /*41b0*/  HMMA.16816.F32.BF16 R72, R100.reuse, R66, R72 ;  /* 0x000000426448723c */ /* 0x040fe20000041848 */
[----:B------:R-:W2:Y:S07]  /*41c0*/  LDSM.16.M88.4 R64, [R203+0x6000] ;  /* 0x00600000cb40783b */ /* 0x000eae0000000200 */
[C---:B------:R-:W-:Y:S08]  /*41d0*/  HMMA.16816.F32.BF16 R84, R100.reuse, R112, R84 ;  /* 0x000000706454723c */ /* 0x040ff00000041854 */
[----:B------:R-:W-:Y:S01]  /*41e0*/  HMMA.16816.F32.BF16 R80, R100, R114, R80 ;  /* 0x000000726450723c */ /* 0x000fe20000041850 */
[----:B------:R-:W3:Y:S07]  /*41f0*/  LDSM.16.M88.4 R112, [R205] ;  /* 0x00000000cd70783b */ /* 0x000eee0000000200 */
[C---:B------:R-:W-:Y:S08]  /*4200*/  HMMA.16816.F32.BF16 R24, R52.reuse, R92, R24 ;  /* 0x0000005c3418723c */ /* 0x040ff00000041818 */
[C---:B------:R-:W-:Y:S01]  /*4210*/  HMMA.16816.F32.BF16 R20, R52.reuse, R94, R20 ;  /* 0x0000005e3414723c */ /* 0x040fe20000041814 */
[----:B------:R-:W4:Y:S07]  /*4220*/  LDSM.16.M88.4 R92, [R205+0x2800] ;  /* 0x00280000cd5c783b */ /* 0x000f2e0000000200 */
[C---:B------:R-:W-:Y:S08]  /*4230*/  HMMA.16816.F32.BF16 R32, R52.reuse, R96, R32 ;  /* 0x000000603420723c */ /* 0x040ff00000041820 */
[C---:B------:R-:W-:Y:S01]  /*4240*/  HMMA.16816.F32.BF16 R28, R52.reuse, R98, R28 ;  /* 0x00000062341c723c */ /* 0x040fe2000004181c */
[----:B------:R-:W5:Y:S07]  /*4250*/  LDSM.16.M88.4 R96, [R205+0x2000] ;  /* 0x00200000cd60783b */ /* 0x000f6e0000000200 */
[----:B-1----:R-:W-:Y:S08]  /*4260*/  HMMA.16816.F32.BF16 R76, R52, R60, R76 ;  /* 0x0000003c344c723c */ /* 0x002ff0000004184c */
[C---:B------:R-:W-:Y:S08]  /*4270*/  HMMA.16816.F32.BF16 R68, R100.reuse, R108, R68 ;  /* 0x0000006c6444723c */ /* 0x040ff00000041844 */
[C---:B------:R-:W-:Y:S01]  /*4280*/  HMMA.16816.F32.BF16 R48, R100.reuse, R110, R48 ;  /* 0x0000006e6430723c */ /* 0x040fe20000041830 */
[----:B------:R-:W-:Y:S07]  /*4290*/  LDSM.16.M88.4 R108, [R205+0x800] ;  /* 0x00080000cd6c783b */ /* 0x000fee0000000200 */
[C---:B------:R-:W-:Y:S08]  /*42a0*/  HMMA.16816.F32.BF16 R44, R100.reuse, R104, R44 ;  /* 0x00000068642c723c */ /* 0x040ff0000004182c */
[----:B------:R-:W-:Y:S01]  /*42b0*/  HMMA.16816.F32.BF16 R40, R100, R106, R40 ;  /* 0x0000006a6428723c */ /* 0x000fe20000041828 */
[----:B------:R-:W1:Y:S04]  /*42c0*/  LDSM.16.M88.4 R104, [R205+0x1000] ;  /* 0x00100000cd68783b */ /* 0x000e680000000200 */
[----:B------:R-:W-:Y:S03]  /*42d0*/  LDSM.16.M88.4 R100, [R205+0x1800] ;  /* 0x00180000cd64783b */ /* 0x000fe60000000200 */
[C---:B--2---:R-:W-:Y:S08]  /*42e0*/  HMMA.16816.F32.BF16 R84, R52.reuse, R64, R84 ;  /* 0x000000403454723c */ /* 0x044ff00000041854 */
[C---:B------:R-:W-:Y:S01]  /*42f0*/  HMMA.16816.F32.BF16 R80, R52.reuse, R66, R80 ;  /* 0x000000423450723c */ /* 0x040fe20000041850 */
[----:B------:R-:W-:Y:S07]  /*4300*/  LDSM.16.M88.4 R64, [R211+0x2000] ;  /* 0x00200000d340783b */ /* 0x000fee0000000200 */
[C---:B------:R-:W-:Y:S01]  /*4310*/  HMMA.16816.F32.BF16 R72, R52.reuse, R62, R72 ;  /* 0x0000003e3448723c */ /* 0x040fe20000041848 */
[----:B------:R-:W2:Y:S07]  /*4320*/  LDSM.16.M88.4 R60, [R210+0x8000] ;  /* 0x00800000d23c783b */ /* 0x000eae0000000200 */
[C---:B------:R-:W-:Y:S08]  /*4330*/  HMMA.16816.F32.BF16 R8, R52.reuse, R88, R8 ;  /* 0x000000583408723c */ /* 0x040ff00000041808 */
[----:B------:R-:W-:Y:S01]  /*4340*/  HMMA.16816.F32.BF16 R56, R52, R90, R56 ;  /* 0x0000005a3438723c */ /* 0x000fe20000041838 */
[----:B------:R-:W1:Y:S07]  /*4350*/  LDSM.16.M88.4 R88, [R205+0x3000] ;  /* 0x00300000cd58783b */ /* 0x000e6e0000000200 */
[C---:B---3--:R-:W-:Y:S08]  /*4360*/  HMMA.16816.F32.BF16 R32, R116.reuse, R112, R32 ;  /* 0x000000707420723c */ /* 0x048ff00000041820 */
[C---:B------:R-:W-:Y:S01]  /*4370*/  HMMA.16816.F32.BF16 R28, R116.reuse, R114, R28 ;  /* 0x00000072741c723c */ /* 0x040fe2000004181c */
[----:B------:R-:W-:Y:S07]  /*4380*/  LDSM.16.M88.4 R112, [R206+0x2000] ;  /* 0x00200000ce70783b */ /* 0x000fee0000000200 */
[----:B----4-:R-:W-:Y:S08]  /*4390*/  HMMA.16816.F32.BF16 R76, R116, R92, R76 ;  /* 0x0000005c744c723c */ /* 0x010ff0000004184c */
[C---:B------:R-:W-:Y:S08]  /*43a0*/  HMMA.16816.F32.BF16 R68, R52.reuse, R124, R68 ;  /* 0x0000007c3444723c */ /* 0x040ff00000041844 */
[C---:B------:R-:W-:Y:S08]  /*43b0*/  HMMA.16816.F32.BF16 R48, R52.reuse, R126, R48 ;  /* 0x0000007e3430723c */ /* 0x040ff00000041830 */
[C---:B------:R-:W-:Y:S08]  /*43c0*/  HMMA.16816.F32.BF16 R44, R52.reuse, R120, R44 ;  /* 0x00000078342c723c */ /* 0x040ff0000004182c */
[----:B------:R-:W-:Y:S01]  /*43d0*/  HMMA.16816.F32.BF16 R40, R52, R122, R40 ;  /* 0x0000007a3428723c */ /* 0x000fe20000041828 */
[----:B------:R-:W-:Y:S07]  /*43e0*/  LDSM.16.M88.4 R52, [R129+0x8000] ;  /* 0x008000008134783b */ /* 0x000fee0000000200 */
[C---:B------:R-:W-:Y:S01]  /*43f0*/  HMMA.16816.F32.BF16 R92, R116.reuse, R94, R72 ;  /* 0x0000005e745c723c */ /* 0x040fe20000041848 */
[----:B------:R-:W3:Y:S07]  /*4400*/  LDSM.16.M88.4 R72, [R209+0x2000] ;  /* 0x00200000d148783b */ /* 0x000eee0000000200 */
[C---:B-----5:R-:W-:Y:S08]  /*4410*/  HMMA.16816.F32.BF16 R84, R116.reuse, R96, R84 ;  /* 0x000000607454723c */ /* 0x060ff00000041854 */
[C---:B------:R-:W-:Y:S01]  /*4420*/  HMMA.16816.F32.BF16 R80, R116.reuse, R98, R80 ;  /* 0x000000627450723c */ /* 0x040fe20000041850 */
[----:B------:R-:W4:Y:S07]  /*4430*/  LDSM.16.M88.4 R96, [R205+0x3800] ;  /* 0x00380000cd60783b */ /* 0x000f2e0000000200 */
[C---:B-1----:R-:W-:Y:S08]  /*4440*/  HMMA.16816.F32.BF16 R16, R116.reuse, R104, R16 ;  /* 0x000000687410723c */ /* 0x042ff00000041810 */
[----:B------:R-:W-:Y:S01]  /*4450*/  HMMA.16816.F32.BF16 R12, R116, R106, R12 ;  /* 0x0000006a740c723c */ /* 0x000fe2000004180c */
[----:B------:R-:W1:Y:S07]  /*4460*/  LDSM.16.M88.4 R104, [R210+0x8800] ;  /* 0x00880000d268783b */ /* 0x000e6e0000000200 */
[C---:B--2---:R-:W-:Y:S08]  /*4470*/  HMMA.16816.F32.BF16 R32, R64.reuse, R60, R32 ;  /* 0x0000003c4020723c */ /* 0x044ff00000041820 */
[----:B------:R-:W-:Y:S01]  /*4480*/  HMMA.16816.F32.BF16 R28, R64, R62, R28 ;  /* 0x0000003e401c723c */ /* 0x000fe2000004181c */
[----:B------:R-:W-:Y:S07]  /*4490*/  LDSM.16.M88.4 R60, [R210+0x9000] ;  /* 0x00900000d23c783b */ /* 0x000fee0000000200 */
[C---:B------:R-:W-:Y:S08]  /*44a0*/  HMMA.16816.F32.BF16 R8, R116.reuse, R100, R8 ;  /* 0x000000647408723c */ /* 0x040ff00000041808 */
[C---:B------:R-:W-:Y:S08]  /*44b0*/  HMMA.16816.F32.BF16 R56, R116.reuse, R102, R56 ;  /* 0x000000667438723c */ /* 0x040ff00000041838 */
[C---:B------:R-:W-:Y:S08]  /*44c0*/  HMMA.16816.F32.BF16 R68, R116.reuse, R88, R68 ;  /* 0x000000587444723c */ /* 0x040ff00000041844 */
[C---:B------:R-:W-:Y:S01]  /*44d0*/  HMMA.16816.F32.BF16 R100, R116.reuse, R90, R48 ;  /* 0x0000005a7464723c */ /* 0x040fe20000041830 */
[----:B------:R-:W-:Y:S04]  /*44e0*/  LDSM.16.M88.4 R88, [R207+0x2000] ;  /* 0x00200000cf58783b */ /* 0x000fe80000000200 */
[----:B------:R-:W2:Y:S03]  /*44f0*/  LDSM.16.M88.4 R48, [R203+0x8000] ;  /* 0x00800000cb30783b */ /* 0x000ea60000000200 */
[C---:B------:R-:W-:Y:S08]  /*4500*/  HMMA.16816.F32.BF16 R24, R116.reuse, R108, R24 ;  /* 0x0000006c7418723c */ /* 0x040ff00000041818 */
[----:B------:R-:W-:Y:S01]  /*4510*/  HMMA.16816.F32.BF16 R20, R116, R110, R20 ;  /* 0x0000006e7414723c */ /* 0x000fe20000041814 */
[----:B------:R-:W-:Y:S07]  /*4520*/  LDSM.16.M88.4 R108, [R210+0x9800] ;  /* 0x00980000d26c783b */ /* 0x000fee0000000200 */
[C---:B---3--:R-:W-:Y:S08]  /*4530*/  HMMA.16816.F32.BF16 R32, R72.reuse, R52, R32 ;  /* 0x000000344820723c */ /* 0x048ff00000041820 */
[----:B------:R-:W-:Y:S01]  /*4540*/  HMMA.16816.F32.BF16 R28, R72, R54, R28 ;  /* 0x00000036481c723c */ /* 0x000fe2000004181c */
[----:B------:R-:W3:Y:S07]  /*4550*/  LDSM.16.M88.4 R52, [R129+0x8800] ;  /* 0x008800008134783b */ /* 0x000eee0000000200 */
[----:B----4-:R-:W-:Y:S01]  /*4560*/  HMMA.16816.F32.BF16 R120, R116, R96, R44 ;  /* 0x000000607478723c */ /* 0x010fe2000004182c */
[----:B------:R-:W4:Y:S07]  /*4570*/  LDSM.16.M88.4 R44, [R205+0x4000] ;  /* 0x00400000cd2c783b */ /* 0x000f2e0000000200 */
[----:B-1----:R-:W-:Y:S08]  /*4580*/  HMMA.16816.F32.BF16 R24, R64, R104, R24 ;  /* 0x000000684018723c */ /* 0x002ff00000041818 */
[----:B--2---:R-:W-:Y:S08]  /*4590*/  HMMA.16816.F32.BF16 R32, R88, R48, R32 ;  /* 0x000000305820723c */ /* 0x004ff00000041820 */
[C---:B------:R-:W-:Y:S08]  /*45a0*/  HMMA.16816.F32.BF16 R20, R64.reuse, R106, R20 ;  /* 0x0000006a4014723c */ /* 0x040ff00000041814 */
[C---:B------:R-:W-:Y:S08]  /*45b0*/  HMMA.16816.F32.BF16 R16, R64.reuse, R60, R16 ;  /* 0x0000003c4010723c */ /* 0x040ff00000041810 */
[----:B------:R-:W-:Y:S01]  /*45c0*/  HMMA.16816.F32.BF16 R12, R64, R62, R12 ;  /* 0x0000003e400c723c */ /* 0x000fe2000004180c */
[----:B------:R-:W-:Y:S07]  /*45d0*/  LDSM.16.M88.4 R60, [R129+0x9000] ;  /* 0x00900000813c783b */ /* 0x000fee0000000200 */
[----:B------:R-:W-:Y:S01]  /*45e0*/  HMMA.16816.F32.BF16 R28, R88, R50, R28 ;  /* 0x00000032581c723c */ /* 0x000fe2000004181c */
[----:B------:R-:W1:Y:S07]  /*45f0*/  LDSM.16.M88.4 R48, [R203+0x8800] ;  /* 0x00880000cb30783b */ /* 0x000e6e0000000200 */
[----:B---3--:R-:W-:Y:S08]  /*4600*/  HMMA.16816.F32.BF16 R24, R72, R52, R24 ;  /* 0x000000344818723c */ /* 0x008ff00000041818 */
[----:B----4-:R-:W-:Y:S08]  /*4610*/  HMMA.16816.F32.BF16 R32, R112, R44, R32 ;  /* 0x0000002c7020723c */ /* 0x010ff00000041820 */
[----:B------:R-:W-:Y:S01]  /*4620*/  HMMA.16816.F32.BF16 R52, R72, R54, R20 ;  /* 0x000000364834723c */ /* 0x000fe20000041814 */
[----:B------:R-:W2:Y:S07]  /*4630*/  LDSM.16.M88.4 R20, [R205+0x4800] ;  /* 0x00480000cd14783b */ /* 0x000eae0000000200 */
[----:B------:R-:W-:Y:S01]  /*4640*/  HMMA.16816.F32.BF16 R28, R112, R46, R28 ;  /* 0x0000002e701c723c */ /* 0x000fe2000004181c */
[----:B------:R-:W3:Y:S07]  /*4650*/  LDSM.16.M88.4 R44, [R203+0x9000] ;  /* 0x00900000cb2c783b */ /* 0x000eee0000000200 */
[----:B------:R-:W-:Y:S01]  /*4660*/  HMMA.16816.F32.BF16 R40, R116, R98, R40 ;  /* 0x000000627428723c */ /* 0x000fe20000041828 */
[----:B------:R-:W4:Y:S01]  /*4670*/  LDSM.16.M88.4 R96, [R210+0xa000] ;  /* 0x00a00000d260783b */ /* 0x000f220000000200 */
[----:B------:R-:W-:-:S02]  /*4680*/  FMUL.FTZ R3, R32, c[0x0][0x2ec] ;  /* 0x0000bb0020037a20 */ /* 0x000fc40000410000 */
[----:B------:R-:W-:Y:S02]  /*4690*/  FMUL.FTZ R6, R33, c[0x0][0x2ec] ;  /* 0x0000bb0021067a20 */ /* 0x000fe40000410000 */
[----:B------:R-:W-:Y:S02]  /*46a0*/  FMUL.FTZ R5, R34, c[0x0][0x2ec] ;  /* 0x0000bb0022057a20 */ /* 0x000fe40000410000 */
[----:B-1----:R-:W-:Y:S01]  /*46b0*/  HMMA.16816.F32.BF16 R24, R88, R48, R24 ;  /* 0x000000305818723c */ /* 0x002fe20000041818 */
[----:B------:R-:W1:Y:S06]  /*46c0*/  MUFU.TANH R3, R3 ;  /* 0x0000000300037308 */ /* 0x000e6c0000002400 */
[----:B------:R-:W-:Y:S01]  /*46d0*/  FMUL.FTZ R48, R35, c[0x0][0x2ec] ;  /* 0x0000bb0023307a20 */ /* 0x000fe20000410000 */
[C---:B------:R-:W-:Y:S01]  /*46e0*/  HMMA.16816.F32.BF16 R16, R72.reuse, R60, R16 ;  /* 0x0000003c4810723c */ /* 0x040fe20000041810 */
[----:B------:R-:W-:Y:S01]  /*46f0*/  LDSM.16.M88.4 R32, [R129+0x9800] ;  /* 0x009800008120783b */ /* 0x000fe20000000200 */
[----:B------:R-:W-:Y:S01]  /*4700*/  FMUL.FTZ R28, R28, c[0x0][0x2ec] ;  /* 0x0000bb001c1c7a20 */ /* 0x000fe20000410000 */
[----:B------:R-:W1:Y:S05]  /*4710*/  MUFU.TANH R6, R6 ;  /* 0x0000000600067308 */ /* 0x000e6a0000002400 */
[----:B------:R-:W-:Y:S01]  /*4720*/  HMMA.16816.F32.BF16 R60, R72, R62, R12 ;  /* 0x0000003e483c723c */ /* 0x000fe2000004180c */
[----:B------:R-:W5:Y:S02]  /*4730*/  LDSM.16.M88.4 R12, [R205+0x5000] ;  /* 0x00500000cd0c783b */ /* 0x000f640000000200 */
[----:B------:R1:W1:Y:S05]  /*4740*/  MUFU.TANH R49, R28 ;  /* 0x0000001c00317308 */ /* 0x00026a0000002400 */
[----:B--2---:R-:W-:Y:S03]  /*4750*/  HMMA.16816.F32.BF16 R24, R112, R20, R24 ;  /* 0x000000147018723c */ /* 0x004fe60000041818 */
[----:B------:R-:W2:Y:S05]  /*4760*/  MUFU.TANH R5, R5 ;  /* 0x0000000500057308 */ /* 0x000eaa0000002400 */
[C---:B---3--:R-:W-:Y:S03]  /*4770*/  HMMA.16816.F32.BF16 R16, R88.reuse, R44, R16 ;  /* 0x0000002c5810723c */ /* 0x048fe60000041810 */
[----:B------:R-:W3:Y:S05]  /*4780*/  MUFU.TANH R48, R48 ;  /* 0x0000003000307308 */ /* 0x000eea0000002400 */
[----:B------:R-:W-:Y:S07]  /*4790*/  HMMA.16816.F32.BF16 R52, R88, R50, R52 ;  /* 0x000000325834723c */ /* 0x000fee0000041834 */
[----:B------:R-:W-:Y:S01]  /*47a0*/  FMUL.FTZ R50, R29, c[0x0][0x2ec] ;  /* 0x0000bb001d327a20 */ /* 0x000fe20000410000 */
[----:B----4-:R-:W-:Y:S01]  /*47b0*/  HMMA.16816.F32.BF16 R84, R64, R96, R84 ;  /* 0x000000604054723c */ /* 0x010fe20000041854 */
[----:B------:R-:W-:-:S02]  /*47c0*/  FMUL.FTZ R51, R30, c[0x0][0x2ec] ;  /* 0x0000bb001e337a20 */ /* 0x000fc40000410000 */
[----:B------:R-:W-:Y:S02]  /*47d0*/  FMUL.FTZ R24, R24, c[0x0][0x2ec] ;  /* 0x0000bb0018187a20 */ /* 0x000fe40000410000 */
[----:B------:R-:W-:Y:S01]  /*47e0*/  FMUL.FTZ R25, R25, c[0x0][0x2ec] ;  /* 0x0000bb0019197a20 */ /* 0x000fe20000410000 */
[----:B------:R-:W4:Y:S01]  /*47f0*/  MUFU.TANH R50, R50 ;  /* 0x0000003200327308 */ /* 0x000f220000002400 */
[----:B------:R-:W-:Y:S01]  /*4800*/  FMUL.FTZ R96, R31, c[0x0][0x2ec] ;  /* 0x0000bb001f607a20 */ /* 0x000fe20000410000 */
[----:B------:R-:W-:Y:S01]  /*4810*/  HMMA.16816.F32.BF16 R8, R64, R108, R8 ;  /* 0x0000006c4008723c */ /* 0x000fe20000041808 */
[----:B-1----:R-:W1:Y:S01]  /*4820*/  LDSM.16.M88.4 R28, [R210+0xa800] ;  /* 0x00a80000d21c783b */ /* 0x002e620000000200 */
[----:B------:R-:W-:-:S04]  /*4830*/  FMUL.FTZ R104, R27, c[0x0][0x2ec] ;  /* 0x0000bb001b687a20 */ /* 0x000fc80000410000 */
[----:B------:R-:W1:Y:S02]  /*4840*/  MUFU.TANH R97, R24 ;  /* 0x0000001800617308 */ /* 0x000e640000002400 */
[C---:B-----5:R-:W-:Y:S06]  /*4850*/  HMMA.16816.F32.BF16 R16, R112.reuse, R12, R16 ;  /* 0x0000000c7010723c */ /* 0x060fec0000041810 */
[----:B------:R-:W1:Y:S02]  /*4860*/  MUFU.TANH R51, R51 ;  /* 0x0000003300337308 */ /* 0x000e640000002400 */
[----:B------:R-:W-:Y:S01]  /*4870*/  HMMA.16816.F32.BF16 R52, R112, R22, R52 ;  /* 0x000000167034723c */ /* 0x000fe20000041834 */
[----:B------:R-:W5:Y:S05]  /*4880*/  LDSM.16.M88.4 R20, [R203+0x9800] ;  /* 0x00980000cb14783b */ /* 0x000f6a0000000200 */
[----:B------:R-:W1:Y:S02]  /*4890*/  MUFU.TANH R96, R96 ;  /* 0x0000006000607308 */ /* 0x000e640000002400 */
[----:B------:R-:W-:Y:S06]  /*48a0*/  HMMA.16816.F32.BF16 R80, R64, R98, R80 ;  /* 0x000000624050723c */ /* 0x000fec0000041850 */
[----:B------:R1:W1:Y:S01]  /*48b0*/  MUFU.TANH R98, R25 ;  /* 0x0000001900627308 */ /* 0x0002620000002400 */
[----:B------:R-:W-:Y:S01]  /*48c0*/  FMUL.FTZ R99, R26, c[0x0][0x2ec] ;  /* 0x0000bb001a637a20 */ /* 0x000fe20000410000 */
[----:B------:R-:W-:Y:S01]  /*48d0*/  HMMA.16816.F32.BF16 R60, R88, R46, R60 ;  /* 0x0000002e583c723c */ /* 0x000fe2000004183c */
[----:B------:R-:W-:Y:S01]  /*48e0*/  FMUL.FTZ R16, R16, c[0x0][0x2ec] ;  /* 0x0000bb0010107a20 */ /* 0x000fe20000410000 */
[----:B------:R-:W-:Y:S04]  /*48f0*/  LDSM.16.M88.4 R44, [R205+0x5800] ;  /* 0x00580000cd2c783b */ /* 0x000fe80000000200 */
[----:B------:R-:W2:Y:S02]  /*4900*/  MUFU.TANH R99, R99 ;  /* 0x0000006300637308 */ /* 0x000ea40000002400 */
[----:B------:R-:W-:Y:S01]  /*4910*/  HMMA.16816.F32.BF16 R8, R72, R32, R8 ;  /* 0x000000204808723c */ /* 0x000fe20000041808 */
[----:B------:R-:W-:-:S02]  /*4920*/  FMUL.FTZ R52, R52, c[0x0][0x2ec] ;  /* 0x0000bb0034347a20 */ /* 0x000fc40000410000 */
[----:B------:R-:W-:Y:S01]  /*4930*/  FMUL.FTZ R53, R53, c[0x0][0x2ec] ;  /* 0x0000bb0035357a20 */ /* 0x000fe20000410000 */
[----:B-1----:R-:W1:Y:S02]  /*4940*/  LDSM.16.M88.4 R24, [R129+0xa000] ;  /* 0x00a000008118783b */ /* 0x002e640000000200 */
[----:B------:R-:W1:Y:S02]  /*4950*/  MUFU.TANH R104, R104 ;  /* 0x0000006800687308 */ /* 0x000e640000002400 */
[C---:B------:R-:W-:Y:S07]  /*4960*/  HMMA.16816.F32.BF16 R76, R64.reuse, R28, R76 ;  /* 0x0000001c404c723c */ /* 0x040fee000004184c */
[----:B------:R-:W-:Y:S01]  /*4970*/  FMUL.FTZ R28, R54, c[0x0][0x2ec] ;  /* 0x0000bb00361c7a20 */ /* 0x000fe20000410000 */
[----:B------:R-:W-:Y:S01]  /*4980*/  HMMA.16816.F32.BF16 R92, R64, R30, R92 ;  /* 0x0000001e405c723c */ /* 0x000fe2000004185c */
[----:B------:R-:W-:Y:S01]  /*4990*/  FMUL.FTZ R29, R55, c[0x0][0x2ec] ;  /* 0x0000bb00371d7a20 */ /* 0x000fe20000410000 */
[----:B------:R2:W1:Y:S01]  /*49a0*/  MUFU.TANH R54, R16 ;  /* 0x0000001000367308 */ /* 0x0004620000002400 */
[----:B------:R-:W-:-:S04]  /*49b0*/  FMUL.FTZ R55, R17, c[0x0][0x2ec] ;  /* 0x0000bb0011377a20 */ /* 0x000fc80000410000 */
[----:B------:R-:W-:Y:S01]  /*49c0*/  FMUL.FTZ R30, R18, c[0x0][0x2ec] ;  /* 0x0000bb00121e7a20 */ /* 0x000fe20000410000 */
[----:B------:R-:W-:Y:S01]  /*49d0*/  HMMA.16816.F32.BF16 R60, R112, R14, R60 ;  /* 0x0000000e703c723c */ /* 0x000fe2000004183c */
[----:B------:R-:W-:Y:S01]  /*49e0*/  FMUL.FTZ R31, R19, c[0x0][0x2ec] ;  /* 0x0000bb00131f7a20 */ /* 0x000fe20000410000 */
[----:B------:R-:W3:Y:S01]  /*49f0*/  LDSM.16.M88.4 R12, [R203+0xa000] ;  /* 0x00a00000cb0c783b */ /* 0x000ee20000000200 */
[----:B------:R-:W1:Y:S05]  /*4a00*/  MUFU.TANH R52, R52 ;  /* 0x0000003400347308 */ /* 0x000e6a0000002400 */
[----:B------:R-:W-:Y:S01]  /*4a10*/  HMMA.16816.F32.BF16 R56, R64, R110, R56 ;  /* 0x0000006e4038723c */ /* 0x000fe20000041838 */
[----:B--2---:R-:W2:Y:S02]  /*4a20*/  LDSM.16.M88.4 R16, [R129+0xa800] ;  /* 0x00a800008110783b */ /* 0x004ea40000000200 */
[----:B------:R-:W2:Y:S05]  /*4a30*/  MUFU.TANH R53, R53 ;  /* 0x0000003500357308 */ /* 0x000eaa0000002400 */
[----:B-----5:R-:W-:Y:S03]  /*4a40*/  HMMA.16816.F32.BF16 R8, R88, R20, R8 ;  /* 0x000000145808723c */ /* 0x020fe60000041808 */
[----:B------:R-:W2:Y:S05]  /*4a50*/  MUFU.TANH R28, R28 ;  /* 0x0000001c001c7308 */ /* 0x000eaa0000002400 */
[----:B-1----:R-:W-:Y:S01]  /*4a60*/  HMMA.16816.F32.BF16 R84, R72, R24, R84 ;  /* 0x000000184854723c */ /* 0x002fe20000041854 */
[----:B------:R-:W-:-:S02]  /*4a70*/  FMUL.FTZ R63, R63, c[0x0][0x2ec] ;  /* 0x0000bb003f3f7a20 */ /* 0x000fc40000410000 */
[----:B------:R-:W1:Y:S05]  /*4a80*/  MUFU.TANH R29, R29 ;  /* 0x0000001d001d7308 */ /* 0x000e6a0000002400 */
[C---:B------:R-:W-:Y:S01]  /*4a90*/  HMMA.16816.F32.BF16 R80, R72.reuse, R26, R80 ;  /* 0x0000001a4850723c */ /* 0x040fe20000041850 */
[----:B------:R-:W5:Y:S02]  /*4aa0*/  LDSM.16.M88.4 R24, [R203+0xa800] ;  /* 0x00a80000cb18783b */ /* 0x000f640000000200 */
[----:B------:R-:W1:Y:S05]  /*4ab0*/  MUFU.TANH R247, R63 ;  /* 0x0000003f00f77308 */ /* 0x000e6a0000002400 */
[----:B------:R-:W-:Y:S01]  /*4ac0*/  HMMA.16816.F32.BF16 R56, R72, R34, R56 ;  /* 0x000000224838723c */ /* 0x000fe20000041838 */
[----:B------:R-:W1:Y:S02]  /*4ad0*/  LDSM.16.M88.4 R32, [R210+0xb000] ;  /* 0x00b00000d220783b */ /* 0x000e640000000200 */
[----:B------:R-:W1:Y:S05]  /*4ae0*/  MUFU.TANH R55, R55 ;  /* 0x0000003700377308 */ /* 0x000e6a0000002400 */
[----:B------:R-:W-:Y:S03]  /*4af0*/  HMMA.16816.F32.BF16 R8, R112, R44, R8 ;  /* 0x0000002c7008723c */ /* 0x000fe60000041808 */
[----:B------:R-:W1:Y:S04]  /*4b00*/  MUFU.TANH R30, R30 ;  /* 0x0000001e001e7308 */ /* 0x000e680000002400 */
[----:B------:R-:W-:Y:S01]  /*4b10*/  FMUL.FTZ R44, R60, c[0x0][0x2ec] ;  /* 0x0000bb003c2c7a20 */ /* 0x000fe20000410000 */
[----:B---3--:R-:W-:Y:S01]  /*4b20*/  HMMA.16816.F32.BF16 R84, R88, R12, R84 ;  /* 0x0000000c5854723c */ /* 0x008fe20000041854 */
[----:B------:R-:W-:-:S02]  /*4b30*/  FMUL.FTZ R45, R61, c[0x0][0x2ec] ;  /* 0x0000bb003d2d7a20 */ /* 0x000fc40000410000 */
[----:B------:R-:W3:Y:S05]  /*4b40*/  MUFU.TANH R31, R31 ;  /* 0x0000001f001f7308 */ /* 0x000eea0000002400 */
[----:B--2---:R-:W-:Y:S03]  /*4b50*/  HMMA.16816.F32.BF16 R76, R72, R16, R76 ;  /* 0x00000010484c723c */ /* 0x004fe6000004184c */
[----:B------:R-:W2:Y:S05]  /*4b60*/  MUFU.TANH R44, R44 ;  /* 0x0000002c002c7308 */ /* 0x000eaa0000002400 */
[----:B------:R-:W-:Y:S01]  /*4b70*/  HMMA.16816.F32.BF16 R80, R88, R14, R80 ;  /* 0x0000000e5850723c */ /* 0x000fe20000041850 */
[----:B------:R-:W2:Y:S01]  /*4b80*/  LDSM.16.M88.4 R12, [R210+0xb800] ;  /* 0x00b80000d20c783b */ /* 0x000ea20000000200 */
[----:B------:R-:W-:Y:S01]  /*4b90*/  FMUL.FTZ R8, R8, c[0x0][0x2ec] ;  /* 0x0000bb0008087a20 */ /* 0x000fe20000410000 */
[----:B------:R-:W1:Y:S01]  /*4ba0*/  MUFU.TANH R45, R45 ;  /* 0x0000002d002d7308 */ /* 0x000e620000002400 */
[----:B------:R-:W-:-:S02]  /*4bb0*/  FMUL.FTZ R141, R9, c[0x0][0x2ec] ;  /* 0x0000bb00098d7a20 */ /* 0x000fc40000410000 */
[----:B------:R-:W-:Y:S02]  /*4bc0*/  FMUL.FTZ R241, R10, c[0x0][0x2ec] ;  /* 0x0000bb000af17a20 */ /* 0x000fe40000410000 */
[----:B------:R-:W-:Y:S01]  /*4bd0*/  HMMA.16816.F32.BF16 R92, R72, R18, R92 ;  /* 0x00000012485c723c */ /* 0x000fe2000004185c */
[----:B------:R-:W3:Y:S01]  /*4be0*/  LDSM.16.M88.4 R16, [R205+0x6800] ;  /* 0x00680000cd10783b */ /* 0x000ee20000000200 */
[----:B------:R-:W-:Y:S01]  /*4bf0*/  FMUL.FTZ R149, R11, c[0x0][0x2ec] ;  /* 0x0000bb000b957a20 */ /* 0x000fe20000410000 */
[----:B------:R1:W1:Y:S05]  /*4c00*/  MUFU.TANH R245, R8 ;  /* 0x0000000800f57308 */ /* 0x00026a0000002400 */
[C---:B------:R-:W-:Y:S01]  /*4c10*/  HMMA.16816.F32.BF16 R56, R88.reuse, R22, R56 ;  /* 0x000000165838723c */ /* 0x040fe20000041838 */
[----:B------:R-:W3:Y:S02]  /*4c20*/  LDSM.16.M88.4 R20, [R205+0x6000] ;  /* 0x00600000cd14783b */ /* 0x000ee40000000200 */
[----:B------:R-:W2:Y:S05]  /*4c30*/  MUFU.TANH R141, R141 ;  /* 0x0000008d008d7308 */ /* 0x000eaa0000002400 */
[C---:B-----5:R-:W-:Y:S01]  /*4c40*/  HMMA.16816.F32.BF16 R76, R88.reuse, R24, R76 ;  /* 0x00000018584c723c */ /* 0x060fe2000004184c */
[----:B-1----:R-:W-:Y:S02]  /*4c50*/  LDSM.16.M88.4 R8, [R129+0xb000] ;  /* 0x00b000008108783b */ /* 0x002fe40000000200 */
[----:B------:R-:W1:Y:S05]  /*4c60*/  MUFU.TANH R241, R241 ;  /* 0x000000f100f17308 */ /* 0x000e6a0000002400 */
[----:B------:R-:W-:Y:S01]  /*4c70*/  HMMA.16816.F32.BF16 R92, R88, R26, R92 ;  /* 0x0000001a585c723c */ /* 0x000fe2000004185c */
[----:B------:R-:W5:Y:S02]  /*4c80*/  LDSM.16.M88.4 R24, [R129+0xb800] ;  /* 0x00b800008118783b */ /* 0x000f640000000200 */
[----:B------:R-:W1:Y:S05]  /*4c90*/  MUFU.TANH R149, R149 ;  /* 0x0000009500957308 */ /* 0x000e6a0000002400 */
[C---:B------:R-:W-:Y:S07]  /*4ca0*/  HMMA.16816.F32.BF16 R68, R64.reuse, R32, R68 ;  /* 0x000000204044723c */ /* 0x040fee0000041844 */
[----:B------:R-:W-:Y:S01]  /*4cb0*/  FMUL.FTZ R32, R62, c[0x0][0x2ec] ;  /* 0x0000bb003e207a20 */ /* 0x000fe20000410000 */
[C---:B--2---:R-:W-:Y:S05]  /*4cc0*/  HMMA.16816.F32.BF16 R120, R64.reuse, R12, R120 ;  /* 0x0000000c4078723c */ /* 0x044fea0000041878 */
[----:B------:R-:W2:Y:S03]  /*4cd0*/  MUFU.TANH R32, R32 ;  /* 0x0000002000207308 */ /* 0x000ea60000002400 */
[C---:B------:R-:W-:Y:S08]  /*4ce0*/  HMMA.16816.F32.BF16 R100, R64.reuse, R34, R100 ;  /* 0x000000224064723c */ /* 0x040ff00000041864 */
[----:B------:R-:W-:Y:S01]  /*4cf0*/  HMMA.16816.F32.BF16 R40, R64, R14, R40 ;  /* 0x0000000e4028723c */ /* 0x000fe20000041828 */
[----:B------:R-:W-:Y:S07]  /*4d00*/  LDSM.16.M88.4 R12, [R205+0x7800] ;  /* 0x00780000cd0c783b */ /* 0x000fee0000000200 */
[C---:B---3--:R-:W-:Y:S08]  /*4d10*/  HMMA.16816.F32.BF16 R76, R112.reuse, R16, R76 ;  /* 0x00000010704c723c */ /* 0x048ff0000004184c */
[C---:B------:R-:W-:Y:S01]  /*4d20*/  HMMA.16816.F32.BF16 R92, R112.reuse, R18, R92 ;  /* 0x00000012705c723c */ /* 0x040fe2000004185c */
[----:B------:R-:W3:Y:S07]  /*4d30*/  LDSM.16.M88.4 R16, [R203+0xb800] ;  /* 0x00b80000cb10783b */ /* 0x000eee0000000200 */
[C---:B------:R-:W-:Y:S08]  /*4d40*/  HMMA.16816.F32.BF16 R84, R112.reuse, R20, R84 ;  /* 0x000000147054723c */ /* 0x040ff00000041854 */
[----:B------:R-:W-:Y:S01]  /*4d50*/  HMMA.16816.F32.BF16 R80, R112, R22, R80 ;  /* 0x000000167050723c */ /* 0x000fe20000041850 */
[----:B------:R-:W1:Y:S01]  /*4d60*/  LDSM.16.M88.4 R20, [R203+0xb000] ;  /* 0x00b00000cb14783b */ /* 0x000e620000000200 */
[----:B------:R-:W-:-:S02]  /*4d70*/  FMUL.FTZ R76, R76, c[0x0][0x2ec] ;  /* 0x0000bb004c4c7a20 */ /* 0x000fc40000410000 */
[----:B------:R-:W-:Y:S02]  /*4d80*/  FMUL.FTZ R77, R77, c[0x0][0x2ec] ;  /* 0x0000bb004d4d7a20 */ /* 0x000fe40000410000 */
[----:B------:R-:W-:Y:S01]  /*4d90*/  FMUL.FTZ R78, R78, c[0x0][0x2ec] ;  /* 0x0000bb004e4e7a20 */ /* 0x000fe20000410000 */
[----:B------:R1:W1:Y:S01]  /*4da0*/  MUFU.TANH R195, R76 ;  /* 0x0000004c00c37308 */ /* 0x0002620000002400 */
[C---:B-----5:R-:W-:Y:S01]  /*4db0*/  HMMA.16816.F32.BF16 R120, R72.reuse, R24, R120 ;  /* 0x000000184878723c */ /* 0x060fe20000041878 */
[----:B------:R-:W-:Y:S02]  /*4dc0*/  FMUL.FTZ R79, R79, c[0x0][0x2ec] ;  /* 0x0000bb004f4f7a20 */ /* 0x000fe40000410000 */
[----:B------:R-:W-:Y:S02]  /*4dd0*/  FMUL.FTZ R92, R92, c[0x0][0x2ec] ;  /* 0x0000bb005c5c7a20 */ /* 0x000fe40000410000 */
[----:B------:R-:W-:Y:S02]  /*4de0*/  FMUL.FTZ R93, R93, c[0x0][0x2ec] ;  /* 0x0000bb005d5d7a20 */ /* 0x000fe40000410000 */
[----:B------:R-:W-:Y:S01]  /*4df0*/  FMUL.FTZ R94, R94, c[0x0][0x2ec] ;  /* 0x0000bb005e5e7a20 */ /* 0x000fe20000410000 */
[----:B------:R-:W-:Y:S01]  /*4e00*/  HMMA.16816.F32.BF16 R68, R72, R8, R68 ;  /* 0x000000084844723c */ /* 0x000fe20000041844 */
[----:B------:R-:W-:Y:S01]  /*4e10*/  FMUL.FTZ R84, R84, c[0x0][0x2ec] ;  /* 0x0000bb0054547a20 */ /* 0x000fe20000410000 */
[----:B------:R1:W1:Y:S01]  /*4e20*/  MUFU.TANH R193, R77 ;  /* 0x0000004d00c17308 */ /* 0x0002620000002400 */
[----:B------:R-:W-:-:S02]  /*4e30*/  FMUL.FTZ R85, R85, c[0x0][0x2ec] ;  /* 0x0000bb0055557a20 */ /* 0x000fc40000410000 */
[----:B------:R-:W-:Y:S02]  /*4e40*/  FMUL.FTZ R86, R86, c[0x0][0x2ec] ;  /* 0x0000bb0056567a20 */ /* 0x000fe40000410000 */
[----:B------:R-:W-:Y:S01]  /*4e50*/  FMUL.FTZ R87, R87, c[0x0][0x2ec] ;  /* 0x0000bb0057577a20 */ /* 0x000fe20000410000 */
[----:B------:R-:W-:Y:S01]  /*4e60*/  HMMA.16816.F32.BF16 R100, R72, R10, R100 ;  /* 0x0000000a4864723c */ /* 0x000fe20000041864 */
[----:B------:R-:W5:Y:S01]  /*4e70*/  LDSM.16.M88.4 R8, [R205+0x7000] ;  /* 0x00700000cd08783b */ /* 0x000f620000000200 */
[----:B------:R-:W-:Y:S01]  /*4e80*/  FMUL.FTZ R80, R80, c[0x0][0x2ec] ;  /* 0x0000bb0050507a20 */ /* 0x000fe20000410000 */
[----:B------:R1:W1:Y:S01]  /*4e90*/  MUFU.TANH R237, R84 ;  /* 0x0000005400ed7308 */ /* 0x0002620000002400 */
[----:B------:R-:W-:Y:S01]  /*4ea0*/  FMUL.FTZ R81, R81, c[0x0][0x2ec] ;  /* 0x0000bb0051517a20 */ /* 0x000fe20000410000 */
[----:B------:R-:W-:-:S04]  /*4eb0*/  DEPBAR.LE SB0, 0x0 ;  /* 0x000080000000791a */ /* 0x000fc80000000000 */
[----:B------:R-:W-:Y:S01]  /*4ec0*/  HMMA.16816.F32.BF16 R40, R72, R26, R40 ;  /* 0x0000001a4828723c */ /* 0x000fe20000041828 */
[----:B------:R-:W-:Y:S01]  /*4ed0*/  FMUL.FTZ R82, R82, c[0x0][0x2ec] ;  /* 0x0000bb0052527a20 */ /* 0x000fe20000410000 */
[----:B------:R2:W2:Y:S01]  /*4ee0*/  MUFU.TANH R171, R85 ;  /* 0x0000005500ab7308 */ /* 0x0004a20000002400 */
[----:B------:R-:W-:Y:S02]  /*4ef0*/  FMUL.FTZ R83, R83, c[0x0][0x2ec] ;  /* 0x0000bb0053537a20 */ /* 0x000fe40000410000 */
[----:B------:R-:W-:-:S03]  /*4f00*/  FMUL.FTZ R95, R95, c[0x0][0x2ec] ;  /* 0x0000bb005f5f7a20 */ /* 0x000fc60000410000 */
[C---:B---3--:R-:W-:Y:S02]  /*4f10*/  HMMA.16816.F32.BF16 R120, R88.reuse, R16, R120 ;  /* 0x000000105878723c */ /* 0x048fe40000041878 */
[----:B------:R3:W2:Y:S06]  /*4f20*/  MUFU.TANH R199, R86 ;  /* 0x0000005600c77308 */ /* 0x0006ac0000002400 */
[C---:B-1----:R-:W-:Y:S02]  /*4f30*/  HMMA.16816.F32.BF16 R68, R88.reuse, R20, R68 ;  /* 0x000000145844723c */ /* 0x042fe40000041844 */
[----:B------:R3:W1:Y:S06]  /*4f40*/  MUFU.TANH R175, R87 ;  /* 0x0000005700af7308 */ /* 0x00066c0000002400 */
[C---:B------:R-:W-:Y:S02]  /*4f50*/  HMMA.16816.F32.BF16 R100, R88.reuse, R22, R100 ;  /* 0x000000165864723c */ /* 0x040fe40000041864 */
[----:B------:R3:W1:Y:S06]  /*4f60*/  MUFU.TANH R173, R80 ;  /* 0x0000005000ad7308 */ /* 0x00066c0000002400 */
[----:B------:R-:W-:Y:S02]  /*4f70*/  HMMA.16816.F32.BF16 R40, R88, R18, R40 ;  /* 0x000000125828723c */ /* 0x000fe40000041828 */
[----:B------:R3:W1:Y:S06]  /*4f80*/  MUFU.TANH R235, R81 ;  /* 0x0000005100eb7308 */ /* 0x00066c0000002400 */
[C---:B------:R-:W-:Y:S02]  /*4f90*/  HMMA.16816.F32.BF16 R120, R112.reuse, R12, R120 ;  /* 0x0000000c7078723c */ /* 0x040fe40000041878 */
[----:B------:R3:W1:Y:S06]  /*4fa0*/  MUFU.TANH R197, R82 ;  /* 0x0000005200c57308 */ /* 0x00066c0000002400 */
[C---:B------:R-:W-:Y:S02]  /*4fb0*/  HMMA.16816.F32.BF16 R56, R112.reuse, R46, R56 ;  /* 0x0000002e7038723c */ /* 0x040fe40000041838 */
[----:B------:R3:W1:Y:S06]  /*4fc0*/  MUFU.TANH R181, R83 ;  /* 0x0000005300b57308 */ /* 0x00066c0000002400 */
[C---:B-----5:R-:W-:Y:S02]  /*4fd0*/  HMMA.16816.F32.BF16 R68, R112.reuse, R8, R68 ;  /* 0x000000087044723c */ /* 0x060fe40000041844 */
[----:B------:R3:W1:Y:S05]  /*4fe0*/  MUFU.TANH R187, R78 ;  /* 0x0000004e00bb7308 */ /* 0x00066a0000002400 */
[----:B------:R-:W-:Y:S01]  /*4ff0*/  IADD3 R9, R37, 0x8, RZ ;  /* 0x0000000825097810 */ /* 0x000fe20007ffe0ff */
[----:B------:R-:W-:Y:S01]  /*5000*/  HMMA.16816.F32.BF16 R100, R112, R10, R100 ;  /* 0x0000000a7064723c */ /* 0x000fe20000041864 */
[----:B------:R-:W-:Y:S01]  /*5010*/  FMUL.FTZ R67, R123, c[0x0][0x2ec] ;  /* 0x0000bb007b437a20 */ /* 0x000fe20000410000 */
[----:B------:R3:W1:Y:S01]  /*5020*/  MUFU.TANH R185, R79 ;  /* 0x0000004f00b97308 */ /* 0x0006620000002400 */
[----:B------:R-:W-:Y:S01]  /*5030*/  FMUL.FTZ R120, R120, c[0x0][0x2ec] ;  /* 0x0000bb0078787a20 */ /* 0x000fe20000410000 */
[----:B------:R-:W-:Y:S01]  /*5040*/  IMNMX R236, R9, R128, PT ;  /* 0x0000008009ec7217 */ /* 0x000fe20003800200 */
[----:B------:R-:W-:-:S02]  /*5050*/  FMUL.FTZ R121, R121, c[0x0][0x2ec] ;  /* 0x0000bb0079797a20 */ /* 0x000fc40000410000 */
[----:B------:R-:W-:Y:S01]  /*5060*/  FMUL.FTZ R122, R122, c[0x0][0x2ec] ;  /* 0x0000bb007a7a7a20 */ /* 0x000fe20000410000 */
[----:B------:R-:W-:Y:S01]  /*5070*/  HMMA.16816.F32.BF16 R40, R112, R14, R40 ;  /* 0x0000000e7028723c */ /* 0x000fe20000041828 */
[----:B------:R-:W-:Y:S01]  /*5080*/  FMUL.FTZ R56, R56, c[0x0][0x2ec] ;  /* 0x0000bb0038387a20 */ /* 0x000fe20000410000 */
[----:B------:R3:W1:Y:S01]  /*5090*/  MUFU.TANH R191, R92 ;  /* 0x0000005c00bf7308 */ /* 0x0006620000002400 */
[----:B------:R-:W-:Y:S02]  /*50a0*/  FMUL.FTZ R57, R57, c[0x0][0x2ec] ;  /* 0x0000bb0039397a20 */ /* 0x000fe40000410000 */
[----:B------:R-:W-:Y:S02]  /*50b0*/  FMUL.FTZ R58, R58, c[0x0][0x2ec] ;  /* 0x0000bb003a3a7a20 */ /* 0x000fe40000410000 */
[----:B------:R-:W-:Y:S02]  /*50c0*/  FMUL.FTZ R59, R59, c[0x0][0x2ec] ;  /* 0x0000bb003b3b7a20 */ /* 0x000fe40000410000 */
[----:B------:R-:W-:Y:S01]  /*50d0*/  FMUL.FTZ R68, R68, c[0x0][0x2ec] ;  /* 0x0000bb0044447a20 */ /* 0x000fe20000410000 */
[----:B------:R3:W1:Y:S01]  /*50e0*/  MUFU.TANH R143, R56 ;  /* 0x00000038008f7308 */ /* 0x0006620000002400 */
[----:B------:R-:W-:-:S02]  /*50f0*/  FMUL.FTZ R69, R69, c[0x0][0x2ec] ;  /* 0x0000bb0045457a20 */ /* 0x000fc40000410000 */
[----:B------:R-:W-:Y:S02]  /*5100*/  FMUL.FTZ R70, R70, c[0x0][0x2ec] ;  /* 0x0000bb0046467a20 */ /* 0x000fe40000410000 */
[----:B------:R-:W-:Y:S02]  /*5110*/  FMUL.FTZ R71, R71, c[0x0][0x2ec] ;  /* 0x0000bb0047477a20 */ /* 0x000fe40000410000 */
[----:B------:R-:W-:Y:S01]  /*5120*/  FMUL.FTZ R100, R100, c[0x0][0x2ec] ;  /* 0x0000bb0064647a20 */ /* 0x000fe20000410000 */
[----:B------:R3:W1:Y:S01]  /*5130*/  MUFU.TANH R243, R57 ;  /* 0x0000003900f37308 */ /* 0x0006620000002400 */
[----:B------:R-:W-:Y:S02]  /*5140*/  FMUL.FTZ R101, R101, c[0x0][0x2ec] ;  /* 0x0000bb0065657a20 */ /* 0x000fe40000410000 */
[----:B------:R-:W-:Y:S02]  /*5150*/  FMUL.FTZ R102, R102, c[0x0][0x2ec] ;  /* 0x0000bb0066667a20 */ /* 0x000fe40000410000 */
[----:B------:R-:W-:-:S02]  /*5160*/  FMUL.FTZ R103, R103, c[0x0][0x2ec] ;  /* 0x0000bb0067677a20 */ /* 0x000fc40000410000 */
[----:B------:R-:W-:Y:S01]  /*5170*/  FMUL.FTZ R40, R40, c[0x0][0x2ec] ;  /* 0x0000bb0028287a20 */ /* 0x000fe20000410000 */
[----:B------:R3:W1:Y:S01]  /*5180*/  MUFU.TANH R239, R58 ;  /* 0x0000003a00ef7308 */ /* 0x0006620000002400 */
[----:B------:R-:W-:Y:S02]  /*5190*/  FMUL.FTZ R41, R41, c[0x0][0x2ec] ;  /* 0x0000bb0029297a20 */ /* 0x000fe40000410000 */
[----:B------:R-:W-:Y:S02]  /*51a0*/  FMUL.FTZ R42, R42, c[0x0][0x2ec] ;  /* 0x0000bb002a2a7a20 */ /* 0x000fe40000410000 */
[----:B------:R-:W-:-:S03]  /*51b0*/  FMUL.FTZ R43, R43, c[0x0][0x2ec] ;  /* 0x0000bb002b2b7a20 */ /* 0x000fc60000410000 */
[----:B------:R3:W1:Y:S08]  /*51c0*/  MUFU.TANH R157, R59 ;  /* 0x0000003b009d7308 */ /* 0x0006700000002400 */
        /* <DEDUP_REMOVED lines=14> */
[----:B------:R-:W1:Y:S08]  /*52b0*/  MUFU.TANH R67, R67 ;  /* 0x0000004300437308 */ /* 0x000e700000002400 */
[----:B------:R3:W1:Y:S08]  /*52c0*/  MUFU.TANH R145, R40 ;  /* 0x0000002800917308 */ /* 0x0006700000002400 */
[----:B------:R3:W1:Y:S08]  /*52d0*/  MUFU.TANH R139, R41 ;  /* 0x00000029008b7308 */ /* 0x0006700000002400 */
[----:B------:R3:W1:Y:S08]  /*52e0*/  MUFU.TANH R65, R42 ;  /* 0x0000002a00417308 */ /* 0x0006700000002400 */
[----:B------:R3:W1:Y:S01]  /*52f0*/  MUFU.TANH R63, R43 ;  /* 0x0000002b003f7308 */ /* 0x0006620000002400 */
[----:B------:R-:W-:Y:S06]  /*5300*/  BAR.SYNC.DEFER_BLOCKING 0x0 ;  /* 0x0000000000007b1d */ /* 0x000fec0000010000 */
[----:B------:R-:W-:Y:S05]  /*5310*/  @!P4 BRA `(.L_x_813) ;  /* 0x00000e200000c947 */ /* 0x000fea0003800000 */
[----:B--2-4-:R-:W-:Y:S05]  /*5320*/  @!P0 BRA `(.L_x_814) ;  /* 0x0000039000008947 */ /* 0x014fea0003800000 */
[----:B------:R-:W2:Y:S01]  /*5330*/  I2F.RP R8, R135 ;  /* 0x0000008700087306 */ /* 0x000ea20000209400 */
[----:B------:R-:W-:-:S02]  /*5340*/  IADD3 R13, R7, -0x80, RZ ;  /* 0xffffff80070d7810 */ /* 0x000fc40007ffe0ff */
[----:B------:R-:W-:Y:S02]  /*5350*/  IABS R11, R7 ;  /* 0x00000007000b7213 */ /* 0x000fe40000000000 */
[----:B------:R-:W-:Y:S02]  /*5360*/  IABS R9, R13 ;  /* 0x0000000d00097213 */ /* 0x000fe40000000000 */
[----:B------:R-:W-:Y:S01]  /*5370*/  LOP3.LUT R13, R13, c[0x0][0x2d0], RZ, 0x3c, !PT ;  /* 0x0000b4000d0d7a12 */ /* 0x000fe200078e3cff */
[----:B--2---:R-:W2:Y:S02]  /*5380*/  MUFU.RCP R14, R8 ;  /* 0x00000008000e7308 */ /* 0x004ea40000001000 */
[----:B--2---:R-:W-:-:S06]  /*5390*/  IADD3 R14, R14, 0xffffffe, RZ ;  /* 0x0ffffffe0e0e7810 */ /* 0x004fcc0007ffe0ff */
[----:B------:R-:W2:Y:S02]  /*53a0*/  F2I.FTZ.U32.TRUNC.NTZ R15, R14 ;  /* 0x0000000e000f7305 */ /* 0x000ea4000021f000 */
[----:B--2---:R-:W-:Y:S02]  /*53b0*/  IMAD.MOV R12, RZ, RZ, -R15 ;  /* 0x000000ffff0c7224 */ /* 0x004fe400078e0a0f */
        /* <DEDUP_REMOVED lines=16> */
[----:B------:R-:W-:Y:S02]  /*54c0*/  LOP3.LUT R8, R7, c[0x0][0x2d0], RZ, 0x3c, !PT ;  /* 0x0000b40007087a12 */ /* 0x000fe400078e3cff */
[----:B------:R-:W-:-:S02]  /*54d0*/  ISETP.GE.AND P1, PT, R13, RZ, PT ;  /* 0x000000ff0d00720c */ /* 0x000fc40003f26270 */
[----:B------:R-:W-:Y:S02]  /*54e0*/  ISETP.GE.AND P3, PT, R8, RZ, PT ;  /* 0x000000ff0800720c */ /* 0x000fe40003f66270 */
[----:B------:R-:W-:Y:S02]  /*54f0*/  @!P2 IADD3 R12, R12, 0x1, RZ ;  /* 0x000000010c0ca810 */ /* 0x000fe40007ffe0ff */
[----:B------:R-:W-:Y:S02]  /*5500*/  ISETP.NE.AND P2, PT, RZ, c[0x0][0x2d0], PT ;  /* 0x0000b400ff007a0c */ /* 0x000fe40003f45270 */
[----:B------:R-:W-:Y:S02]  /*5510*/  @P6 IADD3 R14, R14, 0x1, RZ ;  /* 0x000000010e0e6810 */ /* 0x000fe40007ffe0ff */
[----:B------:R-:W-:Y:S02]  /*5520*/  @P5 IADD3 R12, R12, 0x1, RZ ;  /* 0x000000010c0c5810 */ /* 0x000fe40007ffe0ff */
[----:B------:R-:W-:-:S03]  /*5530*/  LOP3.LUT R8, RZ, c[0x0][0x2d0], RZ, 0x33, !PT ;  /* 0x0000b400ff087a12 */ /* 0x000fc600078e33ff */
        /* <DEDUP_REMOVED lines=24> */
.L_x_814:
[----:B------:R-:W-:-:S04]  /*56c0*/  LEA R13, -R133, RZ, 0x7 ;  /* 0x000000ff850d7211 */ /* 0x000fc800078e39ff */
[----:B------:R-:W-:Y:S02]  /*56d0*/  SHF.R.S32.HI R12, RZ, 0x1f, R13 ;  /* 0x0000001fff0c7819 */ /* 0x000fe4000001140d */
.L_x_815:
[----:B------:R-:W-:Y:S01]  /*56e0*/  ISETP.GE.AND P3, PT, R222, c[0x0][0x220], PT ;  /* 0x00008800de007a0c */ /* 0x000fe20003f66270 */
[----:B------:R-:W-:Y:S01]  /*56f0*/  BSSY B0, `(.L_x_816) ;  /* 0x00000a1000007945 */ /* 0x000fe20003800000 */
[----:B------:R-:W-:Y:S02]  /*5700*/  ISETP.GE.AND P2, PT, R213, c[0x0][0x220], PT ;  /* 0x00008800d5007a0c */ /* 0x000fe40003f46270 */
[----:B------:R-:W-:-:S05]  /*5710*/  IADD3 R15, P5, R215, R13, RZ ;  /* 0x0000000dd70f7210 */ /* 0x000fca0007fbe0ff */
[----:B------:R-:W-:-:S04]  /*5720*/  IMAD.X R10, R214, 0x1, R12, P5 ;  /* 0x00000001d60a7824 */ /* 0x000fc800028e060c */
[-C--:B------:R-:W-:Y:S01]  /*5730*/  @!P3 IADD3 R9, P1, R13, R230.reuse, RZ ;  /* 0x000000e60d09b210 */ /* 0x080fe20007f3e0ff */
[----:B------:R2:W-:Y:S01]  /*5740*/  @P3 STS.128 [R220+0x4000], RZ ;  /* 0x004000ffdc003388 */ /* 0x0005e20000000c00 */
[-C--:B------:R-:W-:Y:S02]  /*5750*/  @!P3 IADD3 R11, P5, R15, R230.reuse, RZ ;  /* 0x000000e60f0bb210 */ /* 0x080fe40007fbe0ff */
[----:B---3--:R-:W-:Y:S01]  /*5760*/  @!P3 LEA R56, P6, R9, c[0x0][0x168], 0x1 ;  /* 0x00005a000938ba11 */ /* 0x008fe200078c08ff */
[----:B------:R-:W-:Y:S01]  /*5770*/  @!P3 IMAD.X R8, R12, 0x1, R231, P1 ;  /* 0x000000010c08b824 */ /* 0x000fe200008e06e7 */
[----:B------:R-:W-:-:S04]  /*5780*/  @!P2 IADD3 R14, P1, R13, R230, RZ ;  /* 0x000000e60d0ea210 */ /* 0x000fc80007f3e0ff */
[----:B------:R-:W-:Y:S01]  /*5790*/  @!P3 LEA.HI.X R57, R9, c[0x0][0x16c], R8, 0x1, P6 ;  /* 0x00005b000939ba11 */ /* 0x000fe200030f0c08 */
[--C-:B------:R-:W-:Y:S01]  /*57a0*/  @!P2 IMAD.X R9, R12, 0x1, R231.reuse, P1 ;  /* 0x000000010c09a824 */ /* 0x100fe200008e06e7 */
[----:B------:R-:W-:Y:S01]  /*57b0*/  @!P2 LEA R24, P1, R14, c[0x0][0x168], 0x1 ;  /* 0x00005a000e18aa11 */ /* 0x000fe200078208ff */
[----:B------:R-:W-:Y:S01]  /*57c0*/  @!P3 IMAD.X R8, R10, 0x1, R231, P5 ;  /* 0x000000010a08b824 */ /* 0x000fe200028e06e7 */
[----:B------:R-:W-:Y:S01]  /*57d0*/  @!P3 LEA R46, P6, R11, c[0x0][0x168], 0x1 ;  /* 0x00005a000b2eba11 */ /* 0x000fe200078c08ff */
[----:B------:R-:W-:Y:S01]  /*57e0*/  @!PT LDS RZ, [RZ] ;  /* 0x00000000fffff984 */ /* 0x000fe20000000800 */
[----:B------:R-:W-:Y:S01]  /*57f0*/  @!PT LDS RZ, [RZ] ;  /* 0x00000000fffff984 */ /* 0x000fe20000000800 */
[----:B------:R-:W-:Y:S01]  /*5800*/  @!PT LDS RZ, [RZ] ;  /* 0x00000000fffff984 */ /* 0x000fe20000000800 */
[----:B------:R2:W-:Y:S01]  /*5810*/  @!P3 LDGSTS.E.BYPASS.LTC128B.128 [R220+0x4000], [R56.64] ;  /* 0x0400000038dcbfae */ /* 0x0005e2000b901d4c */
[----:B------:R-:W-:Y:S02]  /*5820*/  @!P2 LEA.HI.X R25, R14, c[0x0][0x16c], R9, 0x1, P1 ;  /* 0x00005b000e19aa11 */ /* 0x000fe400008f0c09 */
[----:B------:R-:W-:Y:S01]  /*5830*/  @!P2 IADD3 R9, P1, R15, R230, RZ ;  /* 0x000000e60f09a210 */ /* 0x000fe20007f3e0ff */
[----:B------:R2:W-:Y:S01]  /*5840*/  @P2 STS.128 [R220+0x8000], RZ ;  /* 0x008000ffdc002388 */ /* 0x0005e20000000c00 */
[----:B------:R-:W-:-:S02]  /*5850*/  IADD3 R15, P5, R215, R15, RZ ;  /* 0x0000000fd70f7210 */ /* 0x000fc40007fbe0ff */
[----:B------:R-:W-:Y:S01]  /*5860*/  @!P3 LEA.HI.X R47, R11, c[0x0][0x16c], R8, 0x1, P6 ;  /* 0x00005b000b2fba11 */ /* 0x000fe200030f0c08 */
[--C-:B------:R-:W-:Y:S01]  /*5870*/  @!P2 IMAD.X R8, R10, 0x1, R231.reuse, P1 ;  /* 0x000000010a08a824 */ /* 0x100fe200008e06e7 */
[----:B------:R-:W-:Y:S01]  /*5880*/  @!P2 LEA R22, P1, R9, c[0x0][0x168], 0x1 ;  /* 0x00005a000916aa11 */ /* 0x000fe200078208ff */
[----:B------:R-:W-:Y:S01]  /*5890*/  IMAD.X R10, R214, 0x1, R10, P5 ;  /* 0x00000001d60a7824 */ /* 0x000fe200028e060a */
[-C--:B------:R-:W-:Y:S01]  /*58a0*/  @!P3 IADD3 R11, P5, R15, R230.reuse, RZ ;  /* 0x000000e60f0bb210 */ /* 0x080fe20007fbe0ff */
[----:B------:R-:W-:Y:S01]  /*58b0*/  @!PT LDS RZ, [RZ] ;  /* 0x00000000fffff984 */ /* 0x000fe20000000800 */
[----:B------:R-:W-:Y:S01]  /*58c0*/  @!PT LDS RZ, [RZ] ;  /* 0x00000000fffff984 */ /* 0x000fe20000000800 */
[----:B------:R-:W-:Y:S01]  /*58d0*/  @!PT LDS RZ, [RZ] ;  /* 0x00000000fffff984 */ /* 0x000fe20000000800 */
[----:B------:R2:W-:Y:S01]  /*58e0*/  @!P2 LDGSTS.E.BYPASS.LTC128B.128 [R220+0x8000], [R24.64+0x80] ;  /* 0x0800008018dcafae */ /* 0x0005e2000b901d4c */
[----:B------:R-:W-:Y:S02]  /*58f0*/  @!P2 LEA.HI.X R23, R9, c[0x0][0x16c], R8, 0x1, P1 ;  /* 0x00005b000917aa11 */ /* 0x000fe400008f0c08 */
[----:B------:R-:W-:Y:S01]  /*5900*/  @!P3 LEA R42, P6, R11, c[0x0][0x168], 0x1 ;  /* 0x00005a000b2aba11 */ /* 0x000fe200078c08ff */
[----:B------:R-:W-:Y:S01]  /*5910*/  @!P3 IMAD.X R8, R10, 0x1, R231, P5 ;  /* 0x000000010a08b824 */ /* 0x000fe200028e06e7 */
        /* <DEDUP_REMOVED lines=11> */
[----:B------:R2:W-:Y:S01]  /*59d0*/  @!P3 LDGSTS.E.BYPASS.LTC128B.128 [R220+0x4800], [R46.64] ;  /* 0x048000002edcbfae */ /* 0x0005e2000b901d4c */
[----:B------:R-:W-:Y:S02]  /*59e0*/  @!P2 LEA.HI.X R21, R9, c[0x0][0x16c], R8, 0x1, P1 ;  /* 0x00005b000915aa11 */ /* 0x000fe400008f0c08 */
[----:B------:R-:W-:Y:S01]  /*59f0*/  @!P3 LEA R40, P6, R11, c[0x0][0x168], 0x1 ;  /* 0x00005a000b28ba11 */ /* 0x000fe200078c08ff */
[----:B------:R-:W-:Y:S01]  /*5a00*/  @!P3 IMAD.X R8, R10, 0x1, R231, P5 ;  /* 0x000000010a08b824 */ /* 0x000fe200028e06e7 */
[----:B------:R-:W-:Y:S01]  /*5a10*/  IADD3 R9, P5, R215, R15, RZ ;  /* 0x0000000fd7097210 */ /* 0x000fe20007fbe0ff */
[----:B------:R2:W-:Y:S01]  /*5a20*/  @P2 STS.128 [R220+0x8800], RZ ;  /* 0x008800ffdc002388 */ /* 0x0005e20000000c00 */
[----:B------:R-:W-:-:S02]  /*5a30*/  @!P2 IADD3 R14, P1, R15, R230, RZ ;  /* 0x000000e60f0ea210 */ /* 0x000fc40007f3e0ff */
[----:B------:R-:W-:Y:S01]  /*5a40*/  @!P3 LEA.HI.X R41, R11, c[0x0][0x16c], R8, 0x1, P6 ;  /* 0x00005b000b29ba11 */ /* 0x000fe200030f0c08 */
[----:B------:R-:W-:Y:S01]  /*5a50*/  IMAD.X R8, R214, 0x1, R10, P5 ;  /* 0x00000001d6087824 */ /* 0x000fe200028e060a */
[----:B------:R-:W-:Y:S01]  /*5a60*/  @!P3 IADD3 R15, P5, R9, R230, RZ ;  /* 0x000000e6090fb210 */ /* 0x000fe20007fbe0ff */
[--C-:B------:R-:W-:Y:S01]  /*5a70*/  @!P2 IMAD.X R11, R10, 0x1, R231.reuse, P1 ;  /* 0x000000010a0ba824 */ /* 0x100fe200008e06e7 */
[----:B------:R-:W-:Y:S01]  /*5a80*/  @!P2 LEA R18, P1, R14, c[0x0][0x168], 0x1 ;  /* 0x00005a000e12aa11 */ /* 0x000fe200078208ff */
[----:B------:R-:W-:Y:S01]  /*5a90*/  @!PT LDS RZ, [RZ] ;  /* 0x00000000fffff984 */ /* 0x000fe20000000800 */
[----:B------:R-:W-:Y:S01]  /*5aa0*/  @!PT LDS RZ, [RZ] ;  /* 0x00000000fffff984 */ /* 0x000fe20000000800 */
[----:B------:R-:W-:Y:S01]  /*5ab0*/  @!PT LDS RZ, [RZ] ;  /* 0x00000000fffff984 */ /* 0x000fe20000000800 */
[----:B------:R2:W-:Y:S02]  /*5ac0*/  @!P2 LDGSTS.E.BYPASS.LTC128B.128 [R220+0x8800], [R22.64+0x80] ;  /* 0x0880008016dcafae */ /* 0x0005e4000b901d4c */
        /* <DEDUP_REMOVED lines=9> */
[----:B------:R-:W-:Y:S02]  /*5b60*/  @!P3 LEA.HI.X R35, R15, c[0x0][0x16c], R10, 0x1, P5 ;  /* 0x00005b000f23ba11 */ /* 0x000fe400028f0c0a */
[-C--:B------:R-:W-:Y:S01]  /*5b70*/  @!P2 IADD3 R9, P5, R9, R230.reuse, RZ ;  /* 0x000000e60909a210 */ /* 0x080fe20007fbe0ff */
[----:B------:R-:W-:Y:S01]  /*5b80*/  IMAD.X R10, R214, 0x1, R8, P1 ;  /* 0x00000001d60a7824 */ /* 0x000fe200008e0608 */
[----:B------:R-:W-:Y:S01]  /*5b90*/  @!P3 IADD3 R15, P1, R11, R230, RZ ;  /* 0x000000e60b0fb210 */ /* 0x000fe20007f3e0ff */
[----:B------:R2:W-:Y:S02]  /*5ba0*/  @P2 STS.128 [R220+0x9000], RZ ;  /* 0x009000ffdc002388 */ /* 0x0005e40000000c00 */
[--C-:B------:R-:W-:Y:S01]  /*5bb0*/  @!P2 IMAD.X R8, R8, 0x1, R231.reuse, P5 ;  /* 0x000000010808a824 */ /* 0x100fe200028e06e7 */
[----:B------:R-:W-:Y:S01]  /*5bc0*/  @!P2 LEA R16, P5, R9, c[0x0][0x168], 0x1 ;  /* 0x00005a000910aa11 */ /* 0x000fe200078a08ff */
[----:B------:R-:W-:Y:S01]  /*5bd0*/  @!P3 IMAD.X R14, R10, 0x1, R231, P1 ;  /* 0x000000010a0eb824 */ /* 0x000fe200008e06e7 */
[----:B------:R-:W-:Y:S01]  /*5be0*/  @!P3 LEA R26, P1, R15, c[0x0][0x168], 0x1 ;  /* 0x00005a000f1aba11 */ /* 0x000fe200078208ff */
[----:B------:R-:W-:Y:S01]  /*5bf0*/  @!PT LDS RZ, [RZ] ;  /* 0x00000000fffff984 */ /* 0x000fe20000000800 */
[----:B------:R-:W-:Y:S01]  /*5c00*/  @!PT LDS RZ, [RZ] ;  /* 0x00000000fffff984 */ /* 0x000fe20000000800 */
[----:B------:R-:W-:Y:S01]  /*5c10*/  @!PT LDS RZ, [RZ] ;  /* 0x00000000fffff984 */ /* 0x000fe20000000800 */
[----:B------:R2:W-:Y:S01]  /*5c20*/  @!P2 LDGSTS.E.BYPASS.LTC128B.128 [R220+0x9000], [R20.64+0x80] ;  /* 0x0900008014dcafae */ /* 0x0005e2000b901d4c */
[----:B------:R-:W-:-:S02]  /*5c30*/  @!P2 LEA.HI.X R17, R9, c[0x0][0x16c], R8, 0x1, P5 ;  /* 0x00005b000911aa11 */ /* 0x000fc400028f0c08 */
[----:B------:R-:W-:Y:S01]  /*5c40*/  @!P3 LEA.HI.X R27, R15, c[0x0][0x16c], R14, 0x1, P1 ;  /* 0x00005b000f1bba11 */ /* 0x000fe200008f0c0e */
[----:B------:R2:W-:Y:S01]  /*5c50*/  @P3 STS.128 [R220+0x5800], RZ ;  /* 0x005800ffdc003388 */ /* 0x0005e20000000c00 */
[----:B------:R-:W-:Y:S02]  /*5c60*/  IADD3 R9, P5, R215, R11, RZ ;  /* 0x0000000bd7097210 */ /* 0x000fe40007fbe0ff */
[-C--:B------:R-:W-:Y:S01]  /*5c70*/  @!P2 IADD3 R11, P1, R11, R230.reuse, RZ ;  /* 0x000000e60b0ba210 */ /* 0x080fe20007f3e0ff */
[----:B------:R-:W-:Y:S01]  /*5c80*/  @!PT LDS RZ, [RZ] ;  /* 0x00000000fffff984 */ /* 0x000fe20000000800 */
[----:B------:R-:W-:Y:S01]  /*5c90*/  @!PT LDS RZ, [RZ] ;  /* 0x00000000fffff984 */ /* 0x000fe20000000800 */
[----:B------:R-:W-:Y:S01]  /*5ca0*/  @!PT LDS RZ, [RZ] ;  /* 0x00000000fffff984 */ /* 0x000fe20000000800 */
[----:B------:R2:W-:Y:S02]  /*5cb0*/  @!P3 LDGSTS.E.BYPASS.LTC128B.128 [R220+0x5800], [R40.64] ;  /* 0x0580000028dcbfae */ /* 0x0005e4000b901d4c */
[----:B------:R-:W-:Y:S01]  /*5cc0*/  IMAD.X R8, R214, 0x1, R10, P5 ;  /* 0x00000001d6087824 */ /* 0x000fe200028e060a */
[-C--:B------:R-:W-:Y:S01]  /*5cd0*/  @!P3 IADD3 R14, P5, R9, R230.reuse, RZ ;  /* 0x000000e6090eb210 */ /* 0x080fe20007fbe0ff */
[--C-:B------:R-:W-:Y:S01]  /*5ce0*/  @!P2 IMAD.X R10, R10, 0x1, R231.reuse, P1 ;  /* 0x000000010a0aa824 */ /* 0x100fe200008e06e7 */
[C---:B------:R-:W-:Y:S01]  /*5cf0*/  @!P2 LEA R58, P1, R11.reuse, c[0x0][0x168], 0x1 ;  /* 0x00005a000b3aaa11 */ /* 0x040fe200078208ff */
[----:B------:R2:W-:Y:S01]  /*5d00*/  @P2 STS.128 [R220+0x9800], RZ ;  /* 0x009800ffdc002388 */ /* 0x0005e20000000c00 */
[----:B------:R-:W-:Y:S01]  /*5d10*/  @!P3 LEA R60, P6, R14, c[0x0][0x168], 0x1 ;  /* 0x00005a000e3cba11 */ /* 0x000fe200078c08ff */
[----:B------:R-:W-:Y:S01]  /*5d20*/  @!P3 IMAD.X R15, R8, 0x1, R231, P5 ;  /* 0x00000001080fb824 */ /* 0x000fe200028e06e7 */
[----:B------:R-:W-:Y:S01]  /*5d30*/  @!P2 LEA.HI.X R59, R11, c[0x0][0x16c], R10, 0x1, P1 ;  /* 0x00005b000b3baa11 */ /* 0x000fe200008f0c0a */
[----:B------:R-:W-:Y:S01]  /*5d40*/  @!PT LDS RZ, [RZ] ;  /* 0x00000000fffff984 */ /* 0x000fe20000000800 */
[----:B------:R-:W-:Y:S01]  /*5d50*/  @!PT LDS RZ, [RZ] ;  /* 0x00000000fffff984 */ /* 0x000fe20000000800 */
[----:B------:R-:W-:Y:S01]  /*5d60*/  @!PT LDS RZ, [RZ] ;  /* 0x00000000fffff984 */ /* 0x000fe20000000800 */
[----:B------:R2:W-:Y:S01]  /*5d70*/  @!P2 LDGSTS.E.BYPASS.LTC128B.128 [R220+0x9800], [R18.64+0x80] ;  /* 0x0980008012dcafae */ /* 0x0005e2000b901d4c */
[----:B------:R-:W-:-:S02]  /*5d80*/  @!P2 IADD3 R10, P1, R9, R230, RZ ;  /* 0x000000e6090aa210 */ /* 0x000fc40007f3e0ff */
[----:B------:R-:W-:Y:S01]  /*5d90*/  IADD3 R9, P5, R215, R9, RZ ;  /* 0x00000009d7097210 */ /* 0x000fe20007fbe0ff */
[----:B------:R2:W-:Y:S01]  /*5da0*/  @P3 STS.128 [R220+0x6000], RZ ;  /* 0x006000ffdc003388 */ /* 0x0005e20000000c00 */
[----:B------:R-:W-:Y:S01]  /*5db0*/  @!P3 LEA.HI.X R61, R14, c[0x0][0x16c], R15, 0x1, P6 ;  /* 0x00005b000e3dba11 */ /* 0x000fe200030f0c0f */
[----:B------:R-:W-:Y:S01]  /*5dc0*/  @!P2 IMAD.X R11, R8, 0x1, R231, P1 ;  /* 0x00000001080ba824 */ /* 0x000fe200008e06e7 */
[----:B------:R-:W-:Y:S01]  /*5dd0*/  @!P2 LEA R68, P1, R10, c[0x0][0x168], 0x1 ;  /* 0x00005a000a44aa11 */ /* 0x000fe200078208ff */
[----:B------:R-:W-:Y:S01]  /*5de0*/  IMAD.X R8, R214, 0x1, R8, P5 ;  /* 0x00000001d6087824 */ /* 0x000fe200028e0608 */
[----:B------:R-:W-:Y:S01]  /*5df0*/  @!P3 IADD3 R14, P5, R9, R230, RZ ;  /* 0x000000e6090eb210 */ /* 0x000fe20007fbe0ff */
[----:B------:R-:W-:Y:S01]  /*5e00*/  @!PT LDS RZ, [RZ] ;  /* 0x00000000fffff984 */ /* 0x000fe20000000800 */
[----:B------:R-:W-:Y:S01]  /*5e10*/  @!PT LDS RZ, [RZ] ;  /* 0x00000000fffff984 */ /* 0x000fe20000000800 */
[----:B------:R-:W-:Y:S01]  /*5e20*/  @!PT LDS RZ, [RZ] ;  /* 0x00000000fffff984 */ /* 0x000fe20000000800 */
[----:B------:R2:W-:Y:S01]  /*5e30*/  @!P3 LDGSTS.E.BYPASS.LTC128B.128 [R220+0x6000], [R34.64] ;  /* 0x0600000022dcbfae */ /* 0x0005e2000b901d4c */
[----:B------:R-:W-:Y:S02]  /*5e40*/  @!P2 LEA.HI.X R69, R10, c[0x0][0x16c], R11, 0x1, P1 ;  /* 0x00005b000a45aa11 */ /* 0x000fe400008f0c0b */
[----:B------:R-:W-:Y:S01]  /*5e50*/  @!P3 LEA R10, P1, R14, c[0x0][0x168], 0x1 ;  /* 0x00005a000e0aba11 */ /* 0x000fe200078208ff */
[----:B------:R2:W-:Y:S01]  /*5e60*/  @P2 STS.128 [R220+0xa000], RZ ;  /* 0x00a000ffdc002388 */ /* 0x0005e20000000c00 */
[----:B------:R-:W-:-:S03]  /*5e70*/  @!P3 IMAD.X R11, R8, 0x1, R231, P5 ;  /* 0x00000001080bb824 */ /* 0x000fc600028e06e7 */
[----:B------:R-:W-:Y:S01]  /*5e80*/  @!PT LDS RZ, [RZ] ;  /* 0x00000000fffff984 */ /* 0x000fe20000000800 */
[----:B------:R-:W-:Y:S01]  /*5e90*/  @!PT LDS RZ, [RZ] ;  /* 0x00000000fffff984 */ /* 0x000fe20000000800 */
[----:B------:R-:W-:Y:S01]  /*5ea0*/  @!PT LDS RZ, [RZ] ;  /* 0x00000000fffff984 */ /* 0x000fe20000000800 */
[----:B------:R2:W-:Y:S02]  /*5eb0*/  @!P2 LDGSTS.E.BYPASS.LTC128B.128 [R220+0xa000], [R16.64+0x80] ;  /* 0x0a00008010dcafae */ /* 0x0005e4000b901d4c */
[----:B------:R-:W-:Y:S02]  /*5ec0*/  @!P3 LEA.HI.X R11, R14, c[0x0][0x16c], R11, 0x1, P1 ;  /* 0x00005b000e0bba11 */ /* 0x000fe400008f0c0b */
        /* <DEDUP_REMOVED lines=29> */
[----:B--2---:R-:W-:-:S04]  /*60a0*/  LEA R10, P1, R9, c[0x0][0x168], 0x1 ;  /* 0x00005a00090a7a11 */ /* 0x004fc800078208ff */
[----:B------:R-:W-:-:S05]  /*60b0*/  LEA.HI.X R11, R9, c[0x0][0x16c], R8, 0x1, P1 ;  /* 0x00005b00090b7a11 */ /* 0x000fca00008f0c08 */
[----:B------:R-:W-:Y:S01]  /*60c0*/  @!PT LDS RZ, [RZ] ;  /* 0x00000000fffff984 */ /* 0x000fe20000000800 */
[----:B------:R-:W-:Y:S01]  /*60d0*/  @!PT LDS RZ, [RZ] ;  /* 0x00000000fffff984 */ /* 0x000fe20000000800 */
[----:B------:R-:W-:Y:S01]  /*60e0*/  @!PT LDS RZ, [RZ] ;  /* 0x00000000fffff984 */ /* 0x000fe20000000800 */
[----:B------:R2:W-:Y:S04]  /*60f0*/  LDGSTS.E.BYPASS.LTC128B.128 [R220+0xb800], [R10.64+0x80] ;  /* 0x0b8000800adc7fae */ /* 0x0005e8000b901d4c */
.L_x_817:
[----:B------:R-:W-:Y:S05]  /*6100*/  BSYNC B0 ;  /* 0x0000000000007941 */ /* 0x000fea0003800000 */
.L_x_816:
[----:B------:R-:W0:Y:S01]  /*6110*/  LDGDEPBAR ;  /* 0x00000000000079af */ /* 0x000e220000000000 */
[----:B------:R-:W-:-:S04]  /*6120*/  IADD3 R230, P1, R13, R230, RZ ;  /* 0x000000e60de67210 */ /* 0x000fc80007f3e0ff */
[----:B------:R-:W-:Y:S02]  /*6130*/  IADD3.X R231, R12, R231, RZ, P1, !PT ;  /* 0x000000e70ce77210 */ /* 0x000fe40000ffe4ff */
.L_x_813:
[----:B--2-4-:R-:W-:Y:S02]  /*6140*/  IMAD.IADD R27, R7, 0x1, R232 ;  /* 0x00000001071b7824 */ /* 0x014fe400078e02e8 */
[----:B------:R-:W-:-:S03]  /*6150*/  IMAD.SHL.U32 R204, R4, 0x2, RZ ;  /* 0x0000000204cc7824 */ /* 0x000fc600078e00ff */
[C---:B------:R-:W-:Y:S01]  /*6160*/  IADD3 R9, R27.reuse, 0x1, RZ ;  /* 0x000000011b097810 */ /* 0x040fe20007ffe0ff */
[--C-:B------:R-:W-:Y:S01]  /*6170*/  IMAD R202, R2, 0x2, R204.reuse ;  /* 0x0000000202ca7824 */ /* 0x100fe200078e02cc */
[----:B------:R-:W-:Y:S01]  /*6180*/  IADD3 R7, R27, 0x8, RZ ;  /* 0x000000081b077810 */ /* 0x000fe20007ffe0ff */
[C---:B------:R-:W-:Y:S01]  /*6190*/  IMAD R201, R0.reuse, 0x2, R204 ;  /* 0x0000000200c97824 */ /* 0x040fe200078e02cc */
[C---:B------:R-:W-:Y:S01]  /*61a0*/  ISETP.GE.AND P2, PT, R9.reuse, R238, PT ;  /* 0x000000ee0900720c */ /* 0x040fe20003f46270 */
[----:B------:R-:W-:Y:S01]  /*61b0*/  IMAD R200, R0, 0x2, R202 ;  /* 0x0000000200c87824 */ /* 0x000fe200078e02ca */
[----:B------:R-:W-:Y:S01]  /*61c0*/  ISETP.GE.AND P1, PT, R9, R236, PT ;  /* 0x000000ec0900720c */ /* 0x000fe20003f26270 */
[----:B------:R-:W-:Y:S01]  /*61d0*/  LDSM.16.MT88.4 R124, [R204+0xc000] ;  /* 0x00c00000cc7c783b */ /* 0x000fe20000004200 */
[----:B------:R-:W-:Y:S02]  /*61e0*/  IADD3 R9, R27, 0x9, RZ ;  /* 0x000000091b097810 */ /* 0x000fe40007ffe0ff */
[C---:B------:R-:W-:Y:S01]  /*61f0*/  ISETP.GE.AND P6, PT, R7.reuse, R238, PT ;  /* 0x000000ee0700720c */ /* 0x040fe20003fc6270 */
[----:B---3--:R-:W-:Y:S01]  /*6200*/  LDSM.16.MT88.4 R100, [R200+0xc000] ;  /* 0x00c00000c864783b */ /* 0x008fe20000004200 */
[----:B------:R-:W-:-:S02]  /*6210*/  ISETP.GE.AND P3, PT, R7, R236, PT ;  /* 0x000000ec0700720c */ /* 0x000fc40003f66270 */
[----:B------:R-:W-:Y:S01]  /*6220*/  IADD3 R7, R27, 0x10, RZ ;  /* 0x000000101b077810 */ /* 0x000fe20007ffe0ff */
[----:B------:R-:W-:Y:S01]  /*6230*/  LDSM.16.MT88.4 R116, [R202+0xc000] ;  /* 0x00c00000ca74783b */ /* 0x000fe20000004200 */
[----:B------:R-:W-:Y:S02]  /*6240*/  FSEL R23, R6, -INF , !P2 ;  /* 0xff80000006177808 */ /* 0x000fe40005000000 */
[C---:B------:R-:W-:Y:S01]  /*6250*/  ISETP.GE.AND P5, PT, R9.reuse, R238, PT ;  /* 0x000000ee0900720c */ /* 0x040fe20003fa6270 */
[----:B------:R-:W-:Y:S01]  /*6260*/  LDSM.16.MT88.4 R108, [R201+0xc000] ;  /* 0x00c00000c96c783b */ /* 0x000fe20000004200 */
[----:B------:R-:W-:Y:S02]  /*6270*/  ISETP.GE.AND P2, PT, R9, R236, PT ;  /* 0x000000ec0900720c */ /* 0x000fe40003f46270 */
[----:B------:R-:W-:Y:S01]  /*6280*/  IADD3 R9, R27, 0x11, RZ ;  /* 0x000000111b097810 */ /* 0x000fe20007ffe0ff */
[----:B------:R-:W-:Y:S01]  /*6290*/  LDSM.16.MT88.4 R92, [R204+0x10000] ;  /* 0x01000000cc5c783b */ /* 0x000fe20000004200 */
[----:B------:R-:W-:-:S02]  /*62a0*/  FSEL R21, R48, -INF , !P1 ;  /* 0xff80000030157808 */ /* 0x000fc40004800000 */
[----:B------:R-:W-:Y:S01]  /*62b0*/  FSEL R49, R49, -INF , !P6 ;  /* 0xff80000031317808 */ /* 0x000fe20007000000 */
[----:B------:R-:W-:Y:S01]  /*62c0*/  LDSM.16.MT88.4 R84, [R202+0x10000] ;  /* 0x01000000ca54783b */ /* 0x000fe20000004200 */
[C---:B------:R-:W-:Y:S02]  /*62d0*/  ISETP.GE.AND P1, PT, R7.reuse, R238, PT ;  /* 0x000000ee0700720c */ /* 0x040fe40003f26270 */
[----:B------:R-:W-:Y:S01]  /*62e0*/  ISETP.GE.AND P6, PT, R7, R236, PT ;  /* 0x000000ec0700720c */ /* 0x000fe20003fc6270 */
[----:B------:R-:W-:Y:S01]  /*62f0*/  LDSM.16.MT88.4 R76, [R201+0x10000] ;  /* 0x01000000c94c783b */ /* 0x000fe20000004200 */
[----:B------:R-:W-:Y:S02]  /*6300*/  IADD3 R7, R27, 0x18, RZ ;  /* 0x000000181b077810 */ /* 0x000fe40007ffe0ff */
[----:B------:R-:W-:Y:S02]  /*6310*/  FSEL R19, R51, -INF , !P3 ;  /* 0xff80000033137808 */ /* 0x000fe40005800000 */
[----:B------:R-:W-:-:S02]  /*6320*/  FSEL R25, R50, -INF , !P5 ;  /* 0xff80000032197808 */ /* 0x000fc40006800000 */
[C---:B------:R-:W-:Y:S02]  /*6330*/  ISETP.GE.AND P3, PT, R9.reuse, R238, PT ;  /* 0x000000ee0900720c */ /* 0x040fe40003f66270 */
[----:B------:R-:W-:Y:S02]  /*6340*/  ISETP.GE.AND P5, PT, R9, R236, PT ;  /* 0x000000ec0900720c */ /* 0x000fe40003fa6270 */
[----:B------:R-:W-:Y:S02]  /*6350*/  IADD3 R9, R27, 0x19, RZ ;  /* 0x000000191b097810 */ /* 0x000fe40007ffe0ff */
[----:B------:R-:W-:Y:S02]  /*6360*/  FSEL R17, R96, -INF , !P2 ;  /* 0xff80000060117808 */ /* 0x000fe40005000000 */
[----:B------:R-:W-:Y:S02]  /*6370*/  FSEL R97, R97, -INF , !P1 ;  /* 0xff80000061617808 */ /* 0x000fe40004800000 */
[----:B------:R-:W-:-:S02]  /*6380*/  ISETP.GE.AND P2, PT, R7, R238, PT ;  /* 0x000000ee0700720c */ /* 0x000fc40003f46270 */
[----:B------:R-:W-:Y:S02]  /*6390*/  ISETP.GE.AND P1, PT, R7, R236, PT ;  /* 0x000000ec0700720c */ /* 0x000fe40003f26270 */
[----:B------:R-:W-:Y:S02]  /*63a0*/  IADD3 R11, R27, 0x20, RZ ;  /* 0x000000201b0b7810 */ /* 0x000fe40007ffe0ff */
[----:B------:R-:W-:Y:S02]  /*63b0*/  FSEL R99, R99, -INF , !P6 ;  /* 0xff80000063637808 */ /* 0x000fe40007000000 */
[----:B------:R-:W-:Y:S02]  /*63c0*/  FSEL R7, R98, -INF , !P3 ;  /* 0xff80000062077808 */ /* 0x000fe40005800000 */
[C---:B------:R-:W-:Y:S02]  /*63d0*/  ISETP.GE.AND P6, PT, R9.reuse, R238, PT ;  /* 0x000000ee0900720c */ /* 0x040fe40003fc6270 */
[----:B------:R-:W-:-:S02]  /*63e0*/  ISETP.GE.AND P3, PT, R9, R236, PT ;  /* 0x000000ec0900720c */ /* 0x000fc40003f66270 */
[----:B------:R-:W-:Y:S02]  /*63f0*/  IADD3 R9, R27, 0x21, RZ ;  /* 0x000000211b097810 */ /* 0x000fe40007ffe0ff */
[----:B------:R-:W-:Y:S02]  /*6400*/  FSEL R13, R104, -INF , !P5 ;  /* 0xff800000680d7808 */ /* 0x000fe40006800000 */
[C---:B------:R-:W-:Y:S02]  /*6410*/  ISETP.GE.AND P5, PT, R11.reuse, R238, PT ;  /* 0x000000ee0b00720c */ /* 0x040fe40003fa6270 */
[----:B------:R-:W-:Y:S02]  /*6420*/  FSEL R15, R52, -INF , !P2 ;  /* 0xff800000340f7808 */ /* 0x000fe40005000000 */
[----:B------:R-:W-:Y:S02]  /*6430*/  ISETP.GE.AND P2, PT, R11, R236, PT ;  /* 0x000000ec0b00720c */ /* 0x000fe40003f46270 */
[----:B------:R-:W-:-:S02]  /*6440*/  IADD3 R33, R27, 0x28, RZ ;  /* 0x000000281b217810 */ /* 0x000fc40007ffe0ff */
[----:B------:R-:W-:Y:S02]  /*6450*/  FSEL R11, R28, -INF , !P1 ;  /* 0xff8000001c0b7808 */ /* 0x000fe40004800000 */
[----:B------:R-:W-:Y:S02]  /*6460*/  FSEL R53, R53, -INF , !P6 ;  /* 0xff80000035357808 */ /* 0x000fe40007000000 */
[C---:B------:R-:W-:Y:S02]  /*6470*/  ISETP.GE.AND P1, PT, R9.reuse, R238, PT ;  /* 0x000000ee0900720c */ /* 0x040fe40003f26270 */
[----:B------:R-:W-:Y:S02]  /*6480*/  ISETP.GE.AND P6, PT, R9, R236, PT ;  /* 0x000000ec0900720c */ /* 0x000fe40003fc6270 */
        /* <DEDUP_REMOVED lines=8> */
[-C--:B------:R-:W-:Y:S02]  /*6510*/  ISETP.GE.AND P3, PT, R33, R236.reuse, PT ;  /* 0x000000ec2100720c */ /* 0x080fe40003f66270 */
[----:B------:R-:W-:Y:S02]  /*6520*/  IADD3 R33, R27, 0x38, RZ ;  /* 0x000000381b217810 */ /* 0x000fe40007ffe0ff */
[----:B------:R-:W-:Y:S02]  /*6530*/  FSEL R245, R245, -INF , !P6 ;  /* 0xff800000f5f57808 */ /* 0x000fe40007000000 */
[----:B------:R-:W-:Y:S02]  /*6540*/  ISETP.GE.AND P6, PT, R33, R236, PT ;  /* 0x000000ec2100720c */ /* 0x000fe40003fc6270 */
[----:B------:R-:W-:Y:S02]  /*6550*/  IADD3 R35, R27, 0x29, RZ ;  /* 0x000000291b237810 */ /* 0x000fe40007ffe0ff */
[----:B-1----:R-:W-:-:S02]  /*6560*/  FSEL R239, R239, -INF , !P6 ;  /* 0xff800000efef7808 */ /* 0x002fc40007000000 */
[----:B------:R-:W-:Y:S02]  /*6570*/  FSEL R43, R30, -INF , !P2 ;  /* 0xff8000001e2b7808 */ /* 0x000fe40005000000 */
[----:B------:R-:W-:Y:S02]  /*6580*/  FSEL R29, R55, -INF , !P1 ;  /* 0xff800000371d7808 */ /* 0x000fe40004800000 */
[-C--:B------:R-:W-:Y:S02]  /*6590*/  ISETP.GE.AND P6, PT, R27, R238.reuse, PT ;  /* 0x000000ee1b00720c */ /* 0x080fe40003fc6270 */
[C---:B------:R-:W-:Y:S02]  /*65a0*/  ISETP.GE.AND P2, PT, R35.reuse, R238, PT ;  /* 0x000000ee2300720c */ /* 0x040fe40003f46270 */
[----:B------:R-:W-:Y:S02]  /*65b0*/  ISETP.GE.AND P1, PT, R35, R236, PT ;  /* 0x000000ec2300720c */ /* 0x000fe40003f26270 */
[----:B------:R-:W-:-:S02]  /*65c0*/  IADD3 R35, R27, 0x31, RZ ;  /* 0x000000311b237810 */ /* 0x000fc40007ffe0ff */
[----:B------:R-:W-:Y:S02]  /*65d0*/  FSEL R3, R3, -INF , !P6 ;  /* 0xff80000003037808 */ /* 0x000fe40007000000 */
[----:B------:R-:W-:Y:S02]  /*65e0*/  FSEL R37, R32, -INF , !P5 ;  /* 0xff80000020257808 */ /* 0x000fe40006800000 */
[----:B------:R-:W-:Y:S02]  /*65f0*/  FSEL R251, R45, -INF , !P2 ;  /* 0xff8000002dfb7808 */ /* 0x000fe40005000000 */
[C---:B------:R-:W-:Y:S02]  /*6600*/  ISETP.GE.AND P5, PT, R35.reuse, R238, PT ;  /* 0x000000ee2300720c */ /* 0x040fe40003fa6270 */
[----:B------:R-:W-:Y:S02]  /*6610*/  ISETP.GE.AND P2, PT, R35, R236, PT ;  /* 0x000000ec2300720c */ /* 0x000fe40003f46270 */
[----:B------:R-:W-:-:S02]  /*6620*/  IADD3 R35, R27, 0x39, RZ ;  /* 0x000000391b237810 */ /* 0x000fc40007ffe0ff */
[----:B------:R-:W-:Y:S02]  /*6630*/  FMNMX.FTZ R6, R3, R23, !PT ;  /* 0x0000001703067209 */ /* 0x000fe40007810000 */
[----:B------:R-:W-:Y:S02]  /*6640*/  FSEL R241, R241, -INF , !P3 ;  /* 0xff800000f1f17808 */ /* 0x000fe40005800000 */
[----:B------:R-:W-:Y:S02]  /*6650*/  FSEL R141, R141, -INF , !P5 ;  /* 0xff8000008d8d7808 */ /* 0x000fe40006800000 */
[C---:B------:R-:W-:Y:S02]  /*6660*/  ISETP.GE.AND P3, PT, R35.reuse, R238, PT ;  /* 0x000000ee2300720c */ /* 0x040fe40003f66270 */
[----:B------:R-:W-:Y:S02]  /*6670*/  ISETP.GE.AND P5, PT, R35, R236, PT ;  /* 0x000000ec2300720c */ /* 0x000fe40003fa6270 */
[----:B------:R-:W-:-:S02]  /*6680*/  IADD3 R35, R27, 0x41, RZ ;  /* 0x000000411b237810 */ /* 0x000fc40007ffe0ff */
[----:B------:R-:W-:Y:S02]  /*6690*/  FMNMX.FTZ R6, R49, R6, !PT ;  /* 0x0000000631067209 */ /* 0x000fe40007810000 */
[----:B------:R-:W-:Y:S02]  /*66a0*/  FSEL R157, R157, -INF , !P5 ;  /* 0xff8000009d9d7808 */ /* 0x000fe40006800000 */
[----:B------:R-:W-:Y:S02]  /*66b0*/  ISETP.GE.AND P5, PT, R35, R236, PT ;  /* 0x000000ec2300720c */ /* 0x000fe40003fa6270 */
[----:B------:R-:W-:Y:S02]  /*66c0*/  FMNMX.FTZ R6, R25, R6, !PT ;  /* 0x0000000619067209 */ /* 0x000fe40007810000 */
[----:B------:R-:W-:Y:S02]  /*66d0*/  FSEL R175, R175, -INF , !P5 ;  /* 0xff800000afaf7808 */ /* 0x000fe40006800000 */
[----:B------:R-:W-:-:S02]  /*66e0*/  FMNMX.FTZ R6, R97, R6, !PT ;  /* 0x0000000661067209 */ /* 0x000fc40007810000 */
[----:B------:R-:W-:Y:S02]  /*66f0*/  ISETP.GE.AND P5, PT, R27, R236, PT ;  /* 0x000000ec1b00720c */ /* 0x000fe40003fa6270 */
[----:B------:R-:W-:Y:S02]  /*6700*/  FMNMX.FTZ R6, R7, R6, !PT ;  /* 0x0000000607067209 */ /* 0x000fe40007810000 */
[----:B------:R-:W-:Y:S02]  /*6710*/  FSEL R5, R5, -INF , !P5 ;  /* 0xff80000005057808 */ /* 0x000fe40006800000 */
        /* <DEDUP_REMOVED lines=12> */
[----:B------:R-:W-:Y:S02]  /*67e0*/  FSEL R247, R247, -INF , !P1 ;  /* 0xff800000f7f77808 */ /* 0x000fe40004800000 */
[----:B------:R-:W-:Y:S02]  /*67f0*/  FMNMX.FTZ R6, R9, R6, !PT ;  /* 0x0000000609067209 */ /* 0x000fe40007810000 */
[----:B------:R-:W-:-:S02]  /*6800*/  ISETP.GE.AND P1, PT, R33, R238, PT ;  /* 0x000000ee2100720c */ /* 0x000fc40003f26270 */
[----:B------:R-:W-:Y:S02]  /*6810*/  FMNMX.FTZ R8, R245, R8, !PT ;  /* 0x00000008f5087209 */ /* 0x000fe40007810000 */
[----:B------:R-:W-:Y:S02]  /*6820*/  FMNMX.FTZ R6, R43, R6, !PT ;  /* 0x000000062b067209 */ /* 0x000fe40007810000 */
[----:B------:R-:W-:Y:S02]  /*6830*/  IADD3 R33, R27, 0x40, RZ ;  /* 0x000000401b217810 */ /* 0x000fe40007ffe0ff */
[----:B------:R-:W-:Y:S02]  /*6840*/  FSEL R143, R143, -INF , !P1 ;  /* 0xff8000008f8f7808 */ /* 0x000fe40004800000 */
[----:B------:R-:W-:Y:S02]  /*6850*/  FMNMX.FTZ R8, R141, R8, !PT ;  /* 0x000000088d087209 */ /* 0x000fe40007810000 */
[----:B------:R-:W-:-:S02]  /*6860*/  FMNMX.FTZ R6, R249, R6, !PT ;  /* 0x00000006f9067209 */ /* 0x000fc40007810000 */
[----:B------:R-:W-:Y:S02]  /*6870*/  FSEL R149, R149, -INF , !P2 ;  /* 0xff80000095957808 */ /* 0x000fe40005000000 */
[----:B------:R-:W-:Y:S02]  /*6880*/  ISETP.GE.AND P2, PT, R33, R238, PT ;  /* 0x000000ee2100720c */ /* 0x000fe40003f46270 */
[----:B------:R-:W-:Y:S02]  /*6890*/  FSEL R243, R243, -INF , !P3 ;  /* 0xff800000f3f37808 */ /* 0x000fe40005800000 */
[----:B------:R-:W-:Y:S02]  /*68a0*/  FMNMX.FTZ R8, R143, R8, !PT ;  /* 0x000000088f087209 */ /* 0x000fe40007810000 */
[----:B------:R-:W-:Y:S02]  /*68b0*/  FMNMX.FTZ R6, R37, R6, !PT ;  /* 0x0000000625067209 */ /* 0x000fe40007810000 */
[----:B------:R-:W-:-:S02]  /*68c0*/  ISETP.GE.AND P1, PT, R33, R236, PT ;  /* 0x000000ec2100720c */ /* 0x000fc40003f26270 */
[----:B------:R-:W-:Y:S02]  /*68d0*/  IADD3 R33, R27, 0x48, RZ ;  /* 0x000000481b217810 */ /* 0x000fe40007ffe0ff */
[----:B------:R-:W-:Y:S02]  /*68e0*/  ISETP.GE.AND P3, PT, R35, R238, PT ;  /* 0x000000ee2300720c */ /* 0x000fe40003f66270 */
[----:B------:R-:W-:Y:S02]  /*68f0*/  FSEL R237, R237, -INF , !P2 ;  /* 0xff800000eded7808 */ /* 0x000fe40005000000 */
[----:B------:R-:W-:Y:S02]  /*6900*/  FMNMX.FTZ R8, R243, R8, !PT ;  /* 0x00000008f3087209 */ /* 0x000fe40007810000 */
[----:B------:R-:W-:Y:S02]  /*6910*/  FMNMX.FTZ R6, R247, R6, !PT ;  /* 0x00000006f7067209 */ /* 0x000fe40007810000 */
[----:B------:R-:W-:-:S02]  /*6920*/  IADD3 R35, R27, 0x49, RZ ;  /* 0x000000491b237810 */ /* 0x000fc40007ffe0ff */
[----:B------:R-:W-:Y:S02]  /*6930*/  ISETP.GE.AND P6, PT, R33, R238, PT ;  /* 0x000000ee2100720c */ /* 0x000fe40003fc6270 */
[----:B------:R-:W-:Y:S02]  /*6940*/  FSEL R171, R171, -INF , !P3 ;  /* 0xff800000abab7808 */ /* 0x000fe40005800000 */
[----:B------:R-:W-:Y:S02]  /*6950*/  FMNMX.FTZ R8, R237, R8, !PT ;  /* 0x00000008ed087209 */ /* 0x000fe40007810000 */
[----:B------:R-:W-:Y:S02]  /*6960*/  FMNMX.FTZ R6, R241, R6, !PT ;  /* 0x00000006f1067209 */ /* 0x000fe40007810000 */
[----:B------:R-:W-:Y:S02]  /*6970*/  FSEL R199, R199, -INF , !P1 ;  /* 0xff800000c7c77808 */ /* 0x000fe40004800000 */
[----:B------:R-:W-:-:S02]  /*6980*/  ISETP.GE.AND P2, PT, R33, R236, PT ;  /* 0x000000ec2100720c */ /* 0x000fc40003f46270 */
[C---:B------:R-:W-:Y:S02]  /*6990*/  ISETP.GE.AND P1, PT, R35.reuse, R238, PT ;  /* 0x000000ee2300720c */ /* 0x040fe40003f26270 */
[----:B------:R-:W-:Y:S02]  /*69a0*/  ISETP.GE.AND P3, PT, R35, R236, PT ;  /* 0x000000ec2300720c */ /* 0x000fe40003f66270 */
[C---:B------:R-:W-:Y:S02]  /*69b0*/  IADD3 R35, R27.reuse, 0x50, RZ ;  /* 0x000000501b237810 */ /* 0x040fe40007ffe0ff */
[----:B------:R-:W-:Y:S02]  /*69c0*/  IADD3 R33, R27, 0x51, RZ ;  /* 0x000000511b217810 */ /* 0x000fe40007ffe0ff */
[----:B------:R-:W-:Y:S02]  /*69d0*/  FSEL R173, R173, -INF , !P6 ;  /* 0xff800000adad7808 */ /* 0x000fe40007000000 */
[----:B------:R-:W-:-:S02]  /*69e0*/  FMNMX.FTZ R8, R171, R8, !PT ;  /* 0x00000008ab087209 */ /* 0x000fc40007810000 */
[----:B------:R-:W-:Y:S02]  /*69f0*/  FMNMX.FTZ R6, R149, R6, !PT ;  /* 0x0000000695067209 */ /* 0x000fe40007810000 */
[----:B------:R-:W-:Y:S02]  /*6a00*/  FSEL R235, R235, -INF , !P1 ;  /* 0xff800000ebeb7808 */ /* 0x000fe40004800000 */
[-C--:B------:R-:W-:Y:S02]  /*6a10*/  ISETP.GE.AND P6, PT, R35, R238.reuse, PT ;  /* 0x000000ee2300720c */ /* 0x080fe40003fc6270 */
[C---:B------:R-:W-:Y:S02]  /*6a20*/  ISETP.GE.AND P5, PT, R33.reuse, R238, PT ;  /* 0x000000ee2100720c */ /* 0x040fe40003fa6270 */
[----:B------:R-:W-:Y:S02]  /*6a30*/  ISETP.GE.AND P1, PT, R33, R236, PT ;  /* 0x000000ec2100720c */ /* 0x000fe40003f26270 */
[----:B------:R-:W-:-:S02]  /*6a40*/  IADD3 R33, R27, 0x58, RZ ;  /* 0x000000581b217810 */ /* 0x000fc40007ffe0ff */
[----:B------:R-:W-:Y:S02]  /*6a50*/  FMNMX.FTZ R8, R173, R8, !PT ;  /* 0x00000008ad087209 */ /* 0x000fe40007810000 */
[----:B------:R-:W-:Y:S02]  /*6a60*/  FMNMX.FTZ R6, R239, R6, !PT ;  /* 0x00000006ef067209 */ /* 0x000fe40007810000 */
[----:B------:R-:W-:Y:S02]  /*6a70*/  FSEL R197, R197, -INF , !P2 ;  /* 0xff800000c5c57808 */ /* 0x000fe40005000000 */
[----:B------:R-:W-:Y:S02]  /*6a80*/  FSEL R181, R181, -INF , !P3 ;  /* 0xff800000b5b57808 */ /* 0x000fe40005800000 */
[----:B------:R-:W-:Y:S02]  /*6a90*/  FSEL R195, R195, -INF , !P6 ;  /* 0xff800000c3c37808 */ /* 0x000fe40007000000 */
[----:B------:R-:W-:-:S02]  /*6aa0*/  ISETP.GE.AND P2, PT, R35, R236, PT ;  /* 0x000000ec2300720c */ /* 0x000fc40003f46270 */
[C---:B------:R-:W-:Y:S02]  /*6ab0*/  ISETP.GE.AND P3, PT, R33.reuse, R238, PT ;  /* 0x000000ee2100720c */ /* 0x040fe40003f66270 */
[----:B------:R-:W-:Y:S02]  /*6ac0*/  ISETP.GE.AND P6, PT, R33, R236, PT ;  /* 0x000000ec2100720c */ /* 0x000fe40003fc6270 */
[----:B------:R-:W-:Y:S02]  /*6ad0*/  FMNMX.FTZ R8, R235, R8, !PT ;  /* 0x00000008eb087209 */ /* 0x000fe40007810000 */
[----:B------:R-:W-:Y:S02]  /*6ae0*/  FMNMX.FTZ R6, R157, R6, !PT ;  /* 0x000000069d067209 */ /* 0x000fe40007810000 */
[----:B------:R-:W-:Y:S02]  /*6af0*/  IADD3 R33, R27, 0x59, RZ ;  /* 0x000000591b217810 */ /* 0x000fe40007ffe0ff */
[----:B------:R-:W-:-:S02]  /*6b00*/  FSEL R187, R187, -INF , !P2 ;  /* 0xff800000bbbb7808 */ /* 0x000fc40005000000 */
[----:B------:R-:W-:Y:S02]  /*6b10*/  FSEL R193, R193, -INF , !P5 ;  /* 0xff800000c1c17808 */ /* 0x000fe40006800000 */
[----:B------:R-:W-:Y:S02]  /*6b20*/  FMNMX.FTZ R8, R195, R8, !PT ;  /* 0x00000008c3087209 */ /* 0x000fe40007810000 */
[----:B------:R-:W-:Y:S02]  /*6b30*/  FMNMX.FTZ R6, R199, R6, !PT ;  /* 0x00000006c7067209 */ /* 0x000fe40007810000 */
[C---:B------:R-:W-:Y:S02]  /*6b40*/  ISETP.GE.AND P2, PT, R33.reuse, R238, PT ;  /* 0x000000ee2100720c */ /* 0x040fe40003f46270 */
[----:B------:R-:W-:Y:S02]  /*6b50*/  ISETP.GE.AND P5, PT, R33, R236, PT ;  /* 0x000000ec2100720c */ /* 0x000fe40003fa6270 */
[----:B------:R-:W-:-:S02]  /*6b60*/  IADD3 R33, R27, 0x60, RZ ;  /* 0x000000601b217810 */ /* 0x000fc40007ffe0ff */
[----:B------:R-:W-:Y:S02]  /*6b70*/  FSEL R191, R191, -INF , !P3 ;  /* 0xff800000bfbf7808 */ /* 0x000fe40005800000 */
[----:B------:R-:W-:Y:S02]  /*6b80*/  FMNMX.FTZ R8, R193, R8, !PT ;  /* 0x00000008c1087209 */ /* 0x000fe40007810000 */
[----:B------:R-:W-:Y:S02]  /*6b90*/  FMNMX.FTZ R6, R175, R6, !PT ;  /* 0x00000006af067209 */ /* 0x000fe40007810000 */
[----:B------:R-:W-:Y:S02]  /*6ba0*/  FSEL R185, R185, -INF , !P1 ;  /* 0xff800000b9b97808 */ /* 0x000fe40004800000 */
[C---:B------:R-:W-:Y:S02]  /*6bb0*/  ISETP.GE.AND P1, PT, R33.reuse, R238, PT ;  /* 0x000000ee2100720c */ /* 0x040fe40003f26270 */
[----:B------:R-:W-:-:S02]  /*6bc0*/  ISETP.GE.AND P3, PT, R33, R236, PT ;  /* 0x000000ec2100720c */ /* 0x000fc40003f66270 */
[----:B------:R-:W-:Y:S02]  /*6bd0*/  IADD3 R33, R27, 0x61, RZ ;  /* 0x000000611b217810 */ /* 0x000fe40007ffe0ff */
[----:B------:R-:W-:Y:S02]  /*6be0*/  FSEL R189, R189, -INF , !P2 ;  /* 0xff800000bdbd7808 */ /* 0x000fe40005000000 */
[----:B------:R-:W-:Y:S02]  /*6bf0*/  FMNMX.FTZ R8, R191, R8, !PT ;  /* 0x00000008bf087209 */ /* 0x000fe40007810000 */
[----:B------:R-:W-:Y:S02]  /*6c00*/  FMNMX.FTZ R6, R197, R6, !PT ;  /* 0x00000006c5067209 */ /* 0x000fe40007810000 */
[----:B------:R-:W-:Y:S02]  /*6c10*/  FSEL R183, R183, -INF , !P6 ;  /* 0xff800000b7b77808 */ /* 0x000fe40007000000 */
[----:B------:R-:W-:-:S02]  /*6c20*/  ISETP.GE.AND P6, PT, R33, R238, PT ;  /* 0x000000ee2100720c */ /* 0x000fc40003fc6270 */
[----:B------:R-:W-:Y:S02]  /*6c30*/  ISETP.GE.AND P2, PT, R33, R236, PT ;  /* 0x000000ec2100720c */ /* 0x000fe40003f46270 */
[----:B------:R-:W-:Y:S02]  /*6c40*/  IADD3 R33, R27, 0x68, RZ ;  /* 0x000000681b217810 */ /* 0x000fe40007ffe0ff */
[----:B------:R-:W-:Y:S02]  /*6c50*/  FSEL R169, R169, -INF , !P1 ;  /* 0xff800000a9a97808 */ /* 0x000fe40004800000 */
[----:B------:R-:W-:Y:S02]  /*6c60*/  FMNMX.FTZ R8, R189, R8, !PT ;  /* 0x00000008bd087209 */ /* 0x000fe40007810000 */
[----:B------:R-:W-:Y:S02]  /*6c70*/  FMNMX.FTZ R6, R181, R6, !PT ;  /* 0x00000006b5067209 */ /* 0x000fe40007810000 */
[----:B------:R-:W-:-:S02]  /*6c80*/  FSEL R179, R179, -INF , !P5 ;  /* 0xff800000b3b37808 */ /* 0x000fc40006800000 */
[----:B------:R-:W-:Y:S02]  /*6c90*/  ISETP.GE.AND P5, PT, R33, R238, PT ;  /* 0x000000ee2100720c */ /* 0x000fe40003fa6270 */
[----:B------:R-:W-:Y:S02]  /*6ca0*/  IADD3 R47, R27, 0x69, RZ ;  /* 0x000000691b2f7810 */ /* 0x000fe40007ffe0ff */
[----:B------:R-:W-:Y:S02]  /*6cb0*/  FSEL R167, R167, -INF , !P6 ;  /* 0xff800000a7a77808 */ /* 0x000fe40007000000 */
[----:B------:R-:W-:Y:S02]  /*6cc0*/  FMNMX.FTZ R8, R169, R8, !PT ;  /* 0x00000008a9087209 */ /* 0x000fe40007810000 */
[----:B------:R-:W-:Y:S02]  /*6cd0*/  FMNMX.FTZ R6, R187, R6, !PT ;  /* 0x00000006bb067209 */ /* 0x000fe40007810000 */
[----:B------:R-:W-:-:S02]  /*6ce0*/  FSEL R161, R161, -INF , !P3 ;  /* 0xff800000a1a17808 */ /* 0x000fc40005800000 */
        /* <DEDUP_REMOVED lines=10> */
[----:B------:R-:W-:Y:S02]  /*6d90*/  ISETP.GE.AND P1, PT, R33, R236, PT ;  /* 0x000000ec2100720c */ /* 0x000fe40003f26270 */
[----:B------:R-:W-:-:S02]  /*6da0*/  IADD3 R33, R27, 0x78, RZ ;  /* 0x000000781b217810 */ /* 0x000fc40007ffe0ff */
[----:B------:R-:W-:Y:S02]  /*6db0*/  ISETP.GE.AND P3, PT, R35, R238, PT ;  /* 0x000000ee2300720c */ /* 0x000fe40003f66270 */
[----:B------:R-:W-:Y:S02]  /*6dc0*/  FSEL R151, R151, -INF , !P5 ;  /* 0xff80000097977808 */ /* 0x000fe40006800000 */
[----:B------:R-:W-:Y:S02]  /*6dd0*/  FMNMX.FTZ R8, R163, R8, !PT ;  /* 0x00000008a3087209 */ /* 0x000fe40007810000 */
[----:B------:R-:W-:Y:S02]  /*6de0*/  FMNMX.FTZ R6, R179, R6, !PT ;  /* 0x00000006b3067209 */ /* 0x000fe40007810000 */
[----:B------:R-:W-:Y:S02]  /*6df0*/  IADD3 R27, R27, 0x79, RZ ;  /* 0x000000791b1b7810 */ /* 0x000fe40007ffe0ff */
[----:B------:R-:W-:-:S02]  /*6e00*/  ISETP.GE.AND P5, PT, R33, R238, PT ;  /* 0x000000ee2100720c */ /* 0x000fc40003fa6270 */
[----:B------:R-:W-:Y:S02]  /*6e10*/  FSEL R147, R147, -INF , !P3 ;  /* 0xff80000093937808 */ /* 0x000fe40005800000 */
[----:B------:R-:W-:Y:S02]  /*6e20*/  FMNMX.FTZ R8, R151, R8, !PT ;  /* 0x0000000897087209 */ /* 0x000fe40007810000 */
        /* <DEDUP_REMOVED lines=8> */
[----:B------:R-:W-:Y:S02]  /*6eb0*/  FSEL R139, R139, -INF , !P3 ;  /* 0xff8000008b8b7808 */ /* 0x000fe40005800000 */
[----:B------:R-:W-:-:S02]  /*6ec0*/  FMNMX.FTZ R8, R145, R8, !PT ;  /* 0x0000000891087209 */ /* 0x000fc40007810000 */
[----:B------:R-:W-:Y:S02]  /*6ed0*/  ISETP.GE.AND P1, PT, R45, R236, PT ;  /* 0x000000ec2d00720c */ /* 0x000fe40003f26270 */
[----:B------:R-:W-:Y:S02]  /*6ee0*/  FSEL R153, R153, -INF , !P2 ;  /* 0xff80000099997808 */ /* 0x000fe40005000000 */
[----:B------:R-:W-:Y:S02]  /*6ef0*/  FMNMX.FTZ R10, R155, R10, !PT ;  /* 0x0000000a9b0a7209 */ /* 0x000fe40007810000 */
[----:B------:R-:W-:Y:S02]  /*6f00*/  FMNMX.FTZ R6, R139, R8, !PT ;  /* 0x000000088b067209 */ /* 0x000fe40007810000 */
[----:B------:R-:W-:Y:S02]  /*6f10*/  ISETP.GE.AND P2, PT, R35, R236, PT ;  /* 0x000000ec2300720c */ /* 0x000fe40003f46270 */
[----:B------:R-:W-:Y:S01]  /*6f20*/  FSEL R137, R137, -INF , !P1 ;  /* 0xff80000089897808 */ /* 0x000fe20004800000 */
[----:B------:R-:W1:Y:S01]  /*6f30*/  SHFL.BFLY PT, R45, R6, 0x2, 0x1f ;  /* 0x0c401f00062d7f89 */ /* 0x000e6200000e0000 */
[----:B------:R-:W-:-:S02]  /*6f40*/  FMNMX.FTZ R10, R153, R10, !PT ;  /* 0x0000000a990a7209 */ /* 0x000fc40007810000 */
[----:B------:R-:W-:Y:S02]  /*6f50*/  ISETP.GE.AND P1, PT, R33, R236, PT ;  /* 0x000000ec2100720c */ /* 0x000fe40003f26270 */
[----:B------:R-:W-:Y:S01]  /*6f60*/  FSEL R67, R67, -INF , !P2 ;  /* 0xff80000043437808 */ /* 0x000fe20005000000 */
[----:B------:R-:W-:Y:S01]  /*6f70*/  LDSM.16.MT88.4 R32, [R202+0x10800] ;  /* 0x01080000ca20783b */ /* 0x000fe20000004200 */
[----:B------:R-:W-:Y:S02]  /*6f80*/  FMNMX.FTZ R10, R137, R10, !PT ;  /* 0x0000000a890a7209 */ /* 0x000fe40007810000 */
[----:B------:R-:W-:Y:S02]  /*6f90*/  ISETP.GE.AND P2, PT, R27, R236, PT ;  /* 0x000000ec1b00720c */ /* 0x000fe40003f46270 */
[----:B------:R-:W-:Y:S02]  /*6fa0*/  FSEL R65, R65, -INF , !P1 ;  /* 0xff80000041417808 */ /* 0x000fe40004800000 */
[----:B------:R-:W-:-:S02]  /*6fb0*/  FMNMX.FTZ R10, R67, R10, !PT ;  /* 0x0000000a430a7209 */ /* 0x000fc40007810000 */
[----:B------:R-:W-:Y:S02]  /*6fc0*/  FSEL R63, R63, -INF , !P2 ;  /* 0xff8000003f3f7808 */ /* 0x000fe40005000000 */
[----:B------:R-:W-:-:S04]  /*6fd0*/  FMNMX.FTZ R8, R65, R10, !PT ;  /* 0x0000000a41087209 */ /* 0x000fc80007810000 */
[----:B------:R-:W-:Y:S02]  /*6fe0*/  FMNMX.FTZ R8, R63, R8, !PT ;  /* 0x000000083f087209 */ /* 0x000fe40007810000 */
[----:B-1----:R-:W-:-:S03]  /*6ff0*/  FMNMX.FTZ R45, R6, R45, !PT ;  /* 0x0000002d062d7209 */ /* 0x002fc60007810000 */
[----:B------:R-:W1:Y:S04]  /*7000*/  SHFL.BFLY PT, R27, R8, 0x2, 0x1f ;  /* 0x0c401f00081b7f89 */ /* 0x000e6800000e0000 */
[----:B------:R-:W2:Y:S01]  /*7010*/  SHFL.BFLY PT, R132, R45, 0x1, 0x1f ;  /* 0x0c201f002d847f89 */ /* 0x000ea200000e0000 */
[----:B-1----:R-:W-:Y:S02]  /*7020*/  FMNMX.FTZ R27, R8, R27, !PT ;  /* 0x0000001b081b7209 */ /* 0x002fe40007810000 */
[----:B--2---:R-:W-:-:S03]  /*7030*/  FMNMX.FTZ R132, R45, R132, !PT ;  /* 0x000000842d847209 */ /* 0x004fc60007810000 */
[----:B------:R-:W1:Y:S01]  /*7040*/  SHFL.BFLY PT, R6, R27, 0x1, 0x1f ;  /* 0x0c201f001b067f89 */ /* 0x000e6200000e0000 */
[C---:B------:R-:W-:Y:S01]  /*7050*/  FSETP.NEU.FTZ.AND P1, PT, R132.reuse, -INF , PT ;  /* 0xff8000008400780b */ /* 0x040fe20003f3d000 */
[----:B------:R-:W-:-:S05]  /*7060*/  FMUL.FTZ R62, R132, c[0x0][0x23c] ;  /* 0x00008f00843e7a20 */ /* 0x000fca0000410000 */
[----:B------:R-:W-:-:S05]  /*7070*/  FSEL R62, R62, RZ, P1 ;  /* 0x000000ff3e3e7208 */ /* 0x000fca0000800000 */
[--C-:B------:R-:W-:Y:S02]  /*7080*/  FFMA.FTZ R57, R3, c[0x0][0x23c], -R62.reuse ;  /* 0x00008f0003397a23 */ /* 0x100fe4000001083e */
[--C-:B------:R-:W-:Y:S02]  /*7090*/  FFMA.FTZ R56, R23, c[0x0][0x23c], -R62.reuse ;  /* 0x00008f0017387a23 */ /* 0x100fe4000001083e */
[--C-:B------:R-:W-:Y:S02]  /*70a0*/  FFMA.FTZ R54, R49, c[0x0][0x23c], -R62.reuse ;  /* 0x00008f0031367a23 */ /* 0x100fe4000001083e */
[--C-:B------:R-:W-:Y:S01]  /*70b0*/  FFMA.FTZ R51, R25, c[0x0][0x23c], -R62.reuse ;  /* 0x00008f0019337a23 */ /* 0x100fe2000001083e */
[----:B------:R-:W-:Y:S01]  /*70c0*/  MUFU.EX2 R57, R57 ;  /* 0x0000003900397308 */ /* 0x000fe20000000800 */
[--C-:B------:R-:W-:Y:S01]  /*70d0*/  FFMA.FTZ R50, R7, c[0x0][0x23c], -R62.reuse ;  /* 0x00008f0007327a23 */ /* 0x100fe2000001083e */
[----:B-1----:R-:W-:Y:S01]  /*70e0*/  FMNMX.FTZ R3, R27, R6, !PT ;  /* 0x000000061b037209 */ /* 0x002fe20007810000 */
[--C-:B------:R-:W-:Y:S01]  /*70f0*/  FFMA.FTZ R49, R15, c[0x0][0x23c], -R62.reuse ;  /* 0x00008f000f317a23 */ /* 0x100fe2000001083e */
[----:B------:R-:W-:Y:S01]  /*7100*/  LDSM.16.MT88.4 R24, [R204+0xc800] ;  /* 0x00c80000cc18783b */ /* 0x000fe20000004200 */
[--C-:B------:R-:W-:Y:S01]  /*7110*/  FFMA.FTZ R46, R53, c[0x0][0x23c], -R62.reuse ;  /* 0x00008f00352e7a23 */ /* 0x100fe2000001083e */
[C---:B------:R-:W-:Y:S01]  /*7120*/  FSETP.NEU.FTZ.AND P1, PT, R3.reuse, -INF , PT ;  /* 0xff8000000300780b */ /* 0x040fe20003f3d000 */
[----:B------:R-:W-:Y:S01]  /*7130*/  FMUL.FTZ R60, R3, c[0x0][0x23c] ;  /* 0x00008f00033c7a20 */ /* 0x000fe20000410000 */
[----:B------:R-:W1:Y:S01]  /*7140*/  MUFU.EX2 R56, R56 ;  /* 0x0000003800387308 */ /* 0x000e620000000800 */
[----:B------:R-:W-:-:S02]  /*7150*/  FFMA.FTZ R55, R97, c[0x0][0x23c], -R62 ;  /* 0x00008f0061377a23 */ /* 0x000fc4000001083e */
[--C-:B------:R-:W-:Y:S01]  /*7160*/  FFMA.FTZ R45, R41, c[0x0][0x23c], -R62.reuse ;  /* 0x00008f00292d7a23 */ /* 0x100fe2000001083e */
[----:B------:R-:W-:Y:S01]  /*7170*/  FSEL R60, R60, RZ, P1 ;  /* 0x000000ff3c3c7208 */ /* 0x000fe20000800000 */
[--C-:B------:R-:W-:Y:S01]  /*7180*/  FFMA.FTZ R42, R29, c[0x0][0x23c], -R62.reuse ;  /* 0x00008f001d2a7a23 */ /* 0x100fe2000001083e */
[----:B------:R-:W-:Y:S01]  /*7190*/  LEA R234, P1, R230, c[0x0][0x168], 0x1 ;  /* 0x00005a00e6ea7a11 */ /* 0x000fe200078208ff */
[----:B------:R-:W-:Y:S01]  /*71a0*/  FFMA.FTZ R41, R31, c[0x0][0x23c], -R62 ;  /* 0x00008f001f297a23 */ /* 0x000fe2000001083e */
[----:B------:R-:W-:Y:S01]  /*71b0*/  MUFU.EX2 R54, R54 ;  /* 0x0000003600367308 */ /* 0x000fe20000000800 */
[--C-:B------:R-:W-:Y:S01]  /*71c0*/  FFMA.FTZ R61, R5, c[0x0][0x23c], -R60.reuse ;  /* 0x00008f00053d7a23 */ /* 0x100fe2000001083c */
[----:B------:R-:W-:Y:S01]  /*71d0*/  LDSM.16.MT88.4 R28, [R201+0x10800] ;  /* 0x01080000c91c783b */ /* 0x000fe20000004200 */
[--C-:B------:R-:W-:Y:S02]  /*71e0*/  FFMA.FTZ R58, R21, c[0x0][0x23c], -R60.reuse ;  /* 0x00008f00153a7a23 */ /* 0x100fe4000001083c */
[--C-:B------:R-:W-:Y:S01]  /*71f0*/  FFMA.FTZ R59, R19, c[0x0][0x23c], -R60.reuse ;  /* 0x00008f00133b7a23 */ /* 0x100fe2000001083c */
[----:B------:R-:W2:Y:S01]  /*7200*/  LDSM.16.MT88.4 R4, [R200+0x10000] ;  /* 0x01000000c804783b */ /* 0x000ea20000004200 */
[--C-:B------:R-:W-:Y:S01]  /*7210*/  FFMA.FTZ R52, R17, c[0x0][0x23c], -R60.reuse ;  /* 0x00008f0011347a23 */ /* 0x100fe2000001083c */
[----:B------:R-:W3:Y:S01]  /*7220*/  MUFU.EX2 R51, R51 ;  /* 0x0000003300337308 */ /* 0x000ee20000000800 */
[--C-:B------:R-:W-:Y:S01]  /*7230*/  FFMA.FTZ R48, R13, c[0x0][0x23c], -R60.reuse ;  /* 0x00008f000d307a23 */ /* 0x100fe2000001083c */
[----:B-1----:R-:W-:Y:S01]  /*7240*/  F2FP.BF16.PACK_AB R68, R56, R57 ;  /* 0x000000393844723e */ /* 0x002fe200000010ff */
[----:B------:R-:W1:Y:S01]  /*7250*/  LDSM.16.MT88.4 R12, [R200+0xc800] ;  /* 0x00c80000c80c783b */ /* 0x000e620000004200 */
[----:B------:R-:W-:-:S02]  /*7260*/  FFMA.FTZ R53, R99, c[0x0][0x23c], -R60 ;  /* 0x00008f0063357a23 */ /* 0x000fc4000001083c */
[--C-:B------:R-:W-:Y:S01]  /*7270*/  FFMA.FTZ R47, R11, c[0x0][0x23c], -R60.reuse ;  /* 0x00008f000b2f7a23 */ /* 0x100fe2000001083c */
[----:B------:R-:W-:Y:S01]  /*7280*/  LDSM.16.MT88.4 R16, [R201+0xc800] ;  /* 0x00c80000c910783b */ /* 0x000fe20000004200 */
[----:B------:R-:W-:Y:S01]  /*7290*/  MUFU.EX2 R61, R61 ;  /* 0x0000003d003d7308 */ /* 0x000fe20000000800 */
[----:B------:R-:W-:Y:S02]  /*72a0*/  FFMA.FTZ R44, R9, c[0x0][0x23c], -R60 ;  /* 0x00008f00092c7a23 */ /* 0x000fe4000001083c */
[----:B------:R-:W4:Y:S01]  /*72b0*/  LDSM.16.MT88.4 R8, [R204+0x10800] ;  /* 0x01080000cc08783b */ /* 0x000f220000004200 */
[----:B------:R-:W-:Y:S02]  /*72c0*/  FFMA.FTZ R2, R251, c[0x0][0x23c], -R62 ;  /* 0x00008f00fb027a23 */ /* 0x000fe4000001083e */
[--C-:B------:R-:W-:Y:S01]  /*72d0*/  FFMA.FTZ R43, R43, c[0x0][0x23c], -R60.reuse ;  /* 0x00008f002b2b7a23 */ /* 0x100fe2000001083c */
[----:B------:R-:W-:Y:S01]  /*72e0*/  LDSM.16.MT88.4 R20, [R202+0xc800] ;  /* 0x00c80000ca14783b */ /* 0x000fe20000004200 */
[----:B------:R-:W5:Y:S01]  /*72f0*/  MUFU.EX2 R58, R58 ;  /* 0x0000003a003a7308 */ /* 0x000f620000000800 */
[----:B---3--:R-:W-:Y:S01]  /*7300*/  F2FP.BF16.PACK_AB R70, R51, R54 ;  /* 0x000000363346723e */ /* 0x008fe200000010ff */
[----:B------:R-:W-:-:S02]  /*7310*/  FFMA.FTZ R40, R249, c[0x0][0x23c], -R60 ;  /* 0x00008f00f9287a23 */ /* 0x000fc4000001083c */
[--C-:B------:R-:W-:Y:S02]  /*7320*/  FFMA.FTZ R37, R37, c[0x0][0x23c], -R60.reuse ;  /* 0x00008f0025257a23 */ /* 0x100fe4000001083c */
[----:B------:R-:W-:Y:S02]  /*7330*/  FFMA.FTZ R0, R247, c[0x0][0x23c], -R60 ;  /* 0x00008f00f7007a23 */ /* 0x000fe4000001083c */
[----:B------:R-:W-:Y:S01]  /*7340*/  MUFU.EX2 R59, R59 ;  /* 0x0000003b003b7308 */ /* 0x000fe20000000800 */
[--C-:B------:R-:W-:Y:S02]  /*7350*/  FFMA.FTZ R64, R245, c[0x0][0x23c], -R62.reuse ;  /* 0x00008f00f5407a23 */ /* 0x100fe4000001083e */
[--C-:B------:R-:W-:Y:S02]  /*7360*/  FFMA.FTZ R141, R141, c[0x0][0x23c], -R62.reuse ;  /* 0x00008f008d8d7a23 */ /* 0x100fe4000001083e */
[--C-:B------:R-:W-:Y:S02]  /*7370*/  FFMA.FTZ R143, R143, c[0x0][0x23c], -R62.reuse ;  /* 0x00008f008f8f7a23 */ /* 0x100fe4000001083e */
[----:B------:R-:W-:Y:S01]  /*7380*/  FFMA.FTZ R66, R243, c[0x0][0x23c], -R62 ;  /* 0x00008f00f3427a23 */ /* 0x000fe2000001083e */
[----:B------:R-:W3:Y:S01]  /*7390*/  MUFU.EX2 R52, R52 ;  /* 0x0000003400347308 */ /* 0x000ee20000000800 */
[----:B-----5:R-:W-:Y:S01]  /*73a0*/  F2FP.BF16.PACK_AB R69, R58, R61 ;  /* 0x0000003d3a45723e */ /* 0x020fe200000010ff */
        /* <DEDUP_REMOVED lines=8> */
[----:B---3--:R-:W-:Y:S01]  /*7430*/  F2FP.BF16.PACK_AB R71, R52, R59 ;  /* 0x0000003b3447723e */ /* 0x008fe200000010ff */
[----:B------:R-:W3:Y:S01]  /*7440*/  MUFU.EX2 R50, R50 ;  /* 0x0000003200327308 */ /* 0x000ee20000000800 */
[----:B------:R-:W-:Y:S01]  /*7450*/  FFMA.FTZ R142, R235, c[0x0][0x23c], -R62 ;  /* 0x00008f00eb8e7a23 */ /* 0x000fe2000001083e */
[----:B------:R-:W-:Y:S01]  /*7460*/  LEA.HI.X R235, R230, c[0x0][0x16c], R231, 0x1, P1 ;  /* 0x00005b00e6eb7a11 */ /* 0x000fe200008f0ce7 */
[----:B------:R-:W-:-:S02]  /*7470*/  FFMA.FTZ R144, R199, c[0x0][0x23c], -R60 ;  /* 0x00008f00c7907a23 */ /* 0x000fc4000001083c */
        /* <DEDUP_REMOVED lines=56> */
[----:B---3--:R-:W-:Y:S01]  /*7800*/  F2FP.BF16.PACK_AB R4, R50, R55 ;  /* 0x000000373204723e */ /* 0x008fe200000010ff */
        /* <DEDUP_REMOVED lines=17> */
[----:B------:R-:W3:Y:S01]  /*7920*/  LDSM.16.MT88.4 R12, [R200+0x10800] ;  /* 0x01080000c80c783b */ /* 0x000ee20000004200 */
[----:B------:R-:W-:Y:S06]  /*7930*/  MUFU.EX2 R136, R136 ;  /* 0x0000008800887308 */ /* 0x000fec0000000800 */
[C---:B----4-:R-:W-:Y:S02]  /*7940*/  HMMA.16816.F32.BF16 R96, R4.reuse, R8, R96 ;  /* 0x000000080460723c */ /* 0x050fe40000041860 */
[----:B------:R-:W4:Y:S06]  /*7950*/  MUFU.EX2 R149, R149 ;  /* 0x0000009500957308 */ /* 0x000f2c0000000800 */
[C---:B------:R-:W-:Y:S01]  /*7960*/  HMMA.16816.F32.BF16 R92, R4.reuse, R10, R92 ;  /* 0x0000000a045c723c */ /* 0x040fe2000004185c */
[----:B------:R-:W5:Y:S01]  /*7970*/  LDSM.16.MT88.4 R8, [R200+0xd000] ;  /* 0x00d00000c808783b */ /* 0x000f620000004200 */
[----:B------:R-:W-:Y:S06]  /*7980*/  MUFU.EX2 R138, R138 ;  /* 0x0000008a008a7308 */ /* 0x000fec0000000800 */
[C---:B------:R-:W-:Y:S02]  /*7990*/  HMMA.16816.F32.BF16 R112, R4.reuse, R16, R112 ;  /* 0x000000100470723c */ /* 0x040fe40000041870 */
[----:B------:R-:W1:Y:S06]  /*79a0*/  MUFU.EX2 R157, R157 ;  /* 0x0000009d009d7308 */ /* 0x000e6c0000000800 */
[C---:B------:R-:W-:Y:S01]  /*79b0*/  HMMA.16816.F32.BF16 R108, R4.reuse, R18, R108 ;  /* 0x00000012046c723c */ /* 0x040fe2000004186c */
[----:B------:R-:W-:Y:S01]  /*79c0*/  LDSM.16.MT88.4 R16, [R201+0xd000] ;  /* 0x00d00000c910783b */ /* 0x000fe20000004200 */
[----:B------:R-:W1:Y:S06]  /*79d0*/  MUFU.EX2 R140, R140 ;  /* 0x0000008c008c7308 */ /* 0x000e6c0000000800 */
[C---:B------:R-:W-:Y:S02]  /*79e0*/  HMMA.16816.F32.BF16 R128, R4.reuse, R24, R128 ;  /* 0x000000180480723c */ /* 0x040fe40000041880 */
[----:B------:R-:W1:Y:S06]  /*79f0*/  MUFU.EX2 R171, R171 ;  /* 0x000000ab00ab7308 */ /* 0x000e6c0000000800 */
[C---:B---3--:R-:W-:Y:S02]  /*7a00*/  HMMA.16816.F32.BF16 R72, R4.reuse, R12, R72 ;  /* 0x0000000c0448723c */ /* 0x048fe40000041848 */
[----:B------:R-:W-:Y:S06]  /*7a10*/  MUFU.EX2 R173, R173 ;  /* 0x000000ad00ad7308 */ /* 0x000fec0000000800 */
[C---:B------:R-:W-:Y:S01]  /*7a20*/  HMMA.16816.F32.BF16 R68, R4.reuse, R14, R68 ;  /* 0x0000000e0444723c */ /* 0x040fe20000041844 */
[----:B------:R-:W3:Y:S01]  /*7a30*/  LDSM.16.MT88.4 R12, [R204+0x11000] ;  /* 0x01100000cc0c783b */ /* 0x000ee20000004200 */
        /* <DEDUP_REMOVED lines=16> */
[----:B------:R-:W-:Y:S01]  /*7b40*/  HMMA.16816.F32.BF16 R76, R4, R30, R76 ;  /* 0x0000001e044c723c */ /* 0x000fe2000004184c */
[----:B------:R-:W1:Y:S01]  /*7b50*/  LDSM.16.MT88.4 R28, [R201+0x11000] ;  /* 0x01100000c91c783b */ /* 0x000e620000004200 */
[----:B------:R-:W-:Y:S05]  /*7b60*/  MUFU.EX2 R150, R150 ;  /* 0x0000009600967308 */ /* 0x000fea0000000800 */
[----:B------:R-:W-:Y:S01]  /*7b70*/  F2FP.BF16.PACK_AB R4, R42, R45 ;  /* 0x0000002d2a04723e */ /* 0x000fe200000010ff */
[----:B------:R-:W-:Y:S01]  /*7b80*/  FADD.FTZ R45, R45, R46 ;  /* 0x0000002e2d2d7221 */ /* 0x000fe20000010000 */
[----:B------:R-:W-:Y:S01]  /*7b90*/  F2FP.BF16.PACK_AB R6, R2, R41 ;  /* 0x000000290206723e */ /* 0x000fe200000010ff */
[----:B------:R-:W1:Y:S01]  /*7ba0*/  MUFU.EX2 R189, R189 ;  /* 0x000000bd00bd7308 */ /* 0x000e620000000800 */
[----:B------:R-:W-:Y:S01]  /*7bb0*/  F2FP.BF16.PACK_AB R5, R40, R43 ;  /* 0x0000002b2805723e */ /* 0x000fe200000010ff */
[----:B------:R-:W-:Y:S01]  /*7bc0*/  FADD.FTZ R43, R43, R44 ;  /* 0x0000002c2b2b7221 */ /* 0x000fe20000010000 */
[----:B------:R-:W-:Y:S01]  /*7bd0*/  F2FP.BF16.PACK_AB R7, R0, R37 ;  /* 0x000000250007723e */ /* 0x000fe200000010ff */
[----:B------:R-:W-:-:S02]  /*7be0*/  FADD.FTZ R42, R42, R45 ;  /* 0x0000002d2a2a7221 */ /* 0x000fc40000010000 */
[----:B------:R-:W-:Y:S02]  /*7bf0*/  FADD.FTZ R40, R40, R43 ;  /* 0x0000002b28287221 */ /* 0x000fe40000010000 */
[----:B------:R-:W-:Y:S01]  /*7c00*/  MUFU.EX2 R152, R152 ;  /* 0x0000009800987308 */ /* 0x000fe20000000800 */
[----:B------:R-:W-:Y:S01]  /*7c10*/  FADD.FTZ R41, R41, R42 ;  /* 0x0000002a29297221 */ /* 0x000fe20000010000 */
[C---:B-----5:R-:W-:Y:S01]  /*7c20*/  HMMA.16816.F32.BF16 R104, R4.reuse, R8, R104 ;  /* 0x000000080468723c */ /* 0x060fe20000041868 */
[----:B------:R-:W-:Y:S02]  /*7c30*/  FADD.FTZ R37, R37, R40 ;  /* 0x0000002825257221 */ /* 0x000fe40000010000 */
[----:B------:R-:W-:Y:S02]  /*7c40*/  FADD.FTZ R41, R2, R41 ;  /* 0x0000002902297221 */ /* 0x000fe40000010000 */
[----:B------:R-:W-:Y:S01]  /*7c50*/  FADD.FTZ R37, R0, R37 ;  /* 0x0000002500257221 */ /* 0x000fe20000010000 */
[----:B------:R-:W5:Y:S02]  /*7c60*/  MUFU.EX2 R185, R185 ;  /* 0x000000b900b97308 */ /* 0x000f640000000800 */
[C---:B------:R-:W-:Y:S01]  /*7c70*/  HMMA.16816.F32.BF16 R100, R4.reuse, R10, R100 ;  /* 0x0000000a0464723c */ /* 0x040fe20000041864 */
[----:B------:R-:W2:Y:S05]  /*7c80*/  LDSM.16.MT88.4 R8, [R200+0x11000] ;  /* 0x01100000c808783b */ /* 0x000eaa0000004200 */
[----:B------:R-:W-:Y:S02]  /*7c90*/  MUFU.EX2 R154, R154 ;  /* 0x0000009a009a7308 */ /* 0x000fe40000000800 */
[C---:B---3--:R-:W-:Y:S06]  /*7ca0*/  HMMA.16816.F32.BF16 R96, R4.reuse, R12, R96 ;  /* 0x0000000c0460723c */ /* 0x048fec0000041860 */
[----:B------:R-:W3:Y:S02]  /*7cb0*/  MUFU.EX2 R179, R179 ;  /* 0x000000b300b37308 */ /* 0x000ee40000000800 */
[C---:B------:R-:W-:Y:S01]  /*7cc0*/  HMMA.16816.F32.BF16 R92, R4.reuse, R14, R92 ;  /* 0x0000000e045c723c */ /* 0x040fe2000004185c */
[----:B------:R-:W2:Y:S05]  /*7cd0*/  LDSM.16.MT88.4 R12, [R201+0xd800] ;  /* 0x00d80000c90c783b */ /* 0x000eaa0000004200 */
[----:B------:R-:W-:Y:S02]  /*7ce0*/  MUFU.EX2 R156, R156 ;  /* 0x0000009c009c7308 */ /* 0x000fe40000000800 */
[C---:B------:R-:W-:Y:S06]  /*7cf0*/  HMMA.16816.F32.BF16 R112, R4.reuse, R16, R112 ;  /* 0x000000100470723c */ /* 0x040fec0000041870 */
[----:B------:R-:W2:Y:S02]  /*7d00*/  MUFU.EX2 R167, R167 ;  /* 0x000000a700a77308 */ /* 0x000ea40000000800 */
[C---:B------:R-:W-:Y:S01]  /*7d10*/  HMMA.16816.F32.BF16 R108, R4.reuse, R18, R108 ;  /* 0x00000012046c723c */ /* 0x040fe2000004186c */
[----:B------:R-:W2:Y:S05]  /*7d20*/  LDSM.16.MT88.4 R16, [R200+0xd800] ;  /* 0x00d80000c810783b */ /* 0x000eaa0000004200 */
[----:B------:R-:W-:Y:S02]  /*7d30*/  MUFU.EX2 R158, R158 ;  /* 0x0000009e009e7308 */ /* 0x000fe40000000800 */
[C---:B-1----:R-:W-:Y:S06]  /*7d40*/  HMMA.16816.F32.BF16 R128, R4.reuse, R24, R128 ;  /* 0x000000180480723c */ /* 0x042fec0000041880 */
        /* <DEDUP_REMOVED lines=9> */
[C---:B------:R-:W-:Y:S06]  /*7de0*/  HMMA.16816.F32.BF16 R88, R4.reuse, R32, R88 ;  /* 0x000000200458723c */ /* 0x040fec0000041858 */
[----:B------:R-:W-:Y:S02]  /*7df0*/  MUFU.EX2 R239, R239 ;  /* 0x000000ef00ef7308 */ /* 0x000fe40000000800 */
[C---:B------:R-:W-:Y:S01]  /*7e00*/  HMMA.16816.F32.BF16 R84, R4.reuse, R34, R84 ;  /* 0x000000220454723c */ /* 0x040fe20000041854 */
[----:B------:R-:W-:Y:S07]  /*7e10*/  LDSM.16.MT88.4 R32, [R201+0x12800] ;  /* 0x01280000c920783b */ /* 0x000fee0000004200 */
[C---:B------:R-:W-:Y:S08]  /*7e20*/  HMMA.16816.F32.BF16 R80, R4.reuse, R28, R80 ;  /* 0x0000001c0450723c */ /* 0x040ff00000041850 */
[C---:B------:R-:W-:Y:S01]  /*7e30*/  HMMA.16816.F32.BF16 R76, R4.reuse, R30, R76 ;  /* 0x0000001e044c723c */ /* 0x040fe2000004184c */
[----:B------:R-:W-:Y:S07]  /*7e40*/  LDSM.16.MT88.4 R28, [R201+0x11800] ;  /* 0x01180000c91c783b */ /* 0x000fee0000004200 */
[C---:B--2---:R-:W-:Y:S08]  /*7e50*/  HMMA.16816.F32.BF16 R72, R4.reuse, R8, R72 ;  /* 0x000000080448723c */ /* 0x044ff00000041848 */
[----:B------:R-:W-:Y:S01]  /*7e60*/  HMMA.16816.F32.BF16 R68, R4, R10, R68 ;  /* 0x0000000a0444723c */ /* 0x000fe20000041844 */
[----:B------:R-:W2:Y:S06]  /*7e70*/  LDSM.16.MT88.4 R8, [R204+0x11800] ;  /* 0x01180000cc08783b */ /* 0x000eac0000004200 */
[----:B------:R-:W-:Y:S01]  /*7e80*/  F2FP.BF16.PACK_AB R4, R141, R64 ;  /* 0x000000408d04723e */ /* 0x000fe200000010ff */
[----:B------:R-:W-:Y:S01]  /*7e90*/  FADD.FTZ R64, R64, R41 ;  /* 0x0000002940407221 */ /* 0x000fe20000010000 */
[----:B------:R-:W-:-:S02]  /*7ea0*/  F2FP.BF16.PACK_AB R6, R66, R143 ;  /* 0x0000008f4206723e */ /* 0x000fc400000010ff */
[----:B----4-:R-:W-:Y:S01]  /*7eb0*/  F2FP.BF16.PACK_AB R5, R149, R136 ;  /* 0x000000889505723e */ /* 0x010fe200000010ff */
[----:B------:R-:W-:Y:S01]  /*7ec0*/  FADD.FTZ R136, R136, R37 ;  /* 0x0000002588887221 */ /* 0x000fe20000010000 */
[----:B------:R-:W-:Y:S01]  /*7ed0*/  F2FP.BF16.PACK_AB R7, R157, R138 ;  /* 0x0000008a9d07723e */ /* 0x000fe200000010ff */
        /* <DEDUP_REMOVED lines=9> */
[----:B------:R-:W4:Y:S02]  /*7f70*/  LDSM.16.MT88.4 R12, [R202+0x11800] ;  /* 0x01180000ca0c783b */ /* 0x000f240000004200 */
[----:B------:R-:W-:-:S05]  /*7f80*/  FADD.FTZ R0, R171, R0 ;  /* 0x00000000ab007221 */ /* 0x000fca0000010000 */
[C---:B------:R-:W-:Y:S08]  /*7f90*/  HMMA.16816.F32.BF16 R104, R4.reuse, R16, R104 ;  /* 0x000000100468723c */ /* 0x040ff00000041868 */
[C---:B------:R-:W-:Y:S01]  /*7fa0*/  HMMA.16816.F32.BF16 R100, R4.reuse, R18, R100 ;  /* 0x000000120464723c */ /* 0x040fe20000041864 */
[----:B------:R-:W1:Y:S07]  /*7fb0*/  LDSM.16.MT88.4 R16, [R200+0x11800] ;  /* 0x01180000c810783b */ /* 0x000e6e0000004200 */
[C---:B--2---:R-:W-:Y:S08]  /*7fc0*/  HMMA.16816.F32.BF16 R96, R4.reuse, R8, R96 ;  /* 0x000000080460723c */ /* 0x044ff00000041860 */
[C---:B------:R-:W-:Y:S01]  /*7fd0*/  HMMA.16816.F32.BF16 R92, R4.reuse, R10, R92 ;  /* 0x0000000a045c723c */ /* 0x040fe2000004185c */
[----:B------:R-:W2:Y:S07]  /*7fe0*/  LDSM.16.MT88.4 R8, [R201+0xe000] ;  /* 0x00e00000c908783b */ /* 0x000eae0000004200 */
[C---:B------:R-:W-:Y:S08]  /*7ff0*/  HMMA.16816.F32.BF16 R120, R4.reuse, R20, R120 ;  /* 0x000000140478723c */ /* 0x040ff00000041878 */
[C---:B----4-:R-:W-:Y:S08]  /*8000*/  HMMA.16816.F32.BF16 R88, R4.reuse, R12, R88 ;  /* 0x0000000c0458723c */ /* 0x050ff00000041858 */
[C---:B------:R-:W-:Y:S01]  /*8010*/  HMMA.16816.F32.BF16 R84, R4.reuse, R14, R84 ;  /* 0x0000000e0454723c */ /* 0x040fe20000041854 */
[----:B------:R-:W4:Y:S07]  /*8020*/  LDSM.16.MT88.4 R12, [R200+0xe000] ;  /* 0x00e00000c80c783b */ /* 0x000f2e0000004200 */
[C---:B------:R-:W-:Y:S01]  /*8030*/  HMMA.16816.F32.BF16 R116, R4.reuse, R22, R116 ;  /* 0x000000160474723c */ /* 0x040fe20000041874 */
[----:B------:R-:W2:Y:S07]  /*8040*/  LDSM.16.MT88.4 R20, [R202+0xe000] ;  /* 0x00e00000ca14783b */ /* 0x000eae0000004200 */
[C---:B------:R-:W-:Y:S08]  /*8050*/  HMMA.16816.F32.BF16 R128, R4.reuse, R24, R128 ;  /* 0x000000180480723c */ /* 0x040ff00000041880 */
        /* <DEDUP_REMOVED lines=8> */
[----:B------:R-:W-:-:S02]  /*80e0*/  F2FP.BF16.PACK_AB R4, R171, R140 ;  /* 0x0000008cab04723e */ /* 0x000fc400000010ff */
[----:B------:R-:W-:Y:S02]  /*80f0*/  F2FP.BF16.PACK_AB R6, R142, R173 ;  /* 0x000000ad8e06723e */ /* 0x000fe400000010ff */
[----:B------:R-:W-:Y:S01]  /*8100*/  F2FP.BF16.PACK_AB R5, R175, R144 ;  /* 0x00000090af05723e */ /* 0x000fe200000010ff */
[----:B------:R-:W-:Y:S01]  /*8110*/  FADD.FTZ R144, R144, R157 ;  /* 0x0000009d90907221 */ /* 0x000fe20000010000 */
[----:B------:R-:W-:-:S03]  /*8120*/  F2FP.BF16.PACK_AB R7, R181, R146 ;  /* 0x00000092b507723e */ /* 0x000fc600000010ff */
        /* <DEDUP_REMOVED lines=9> */
[C---:B------:R-:W-:Y:S08]  /*81c0*/  HMMA.16816.F32.BF16 R120, R4.reuse, R20, R120 ;  /* 0x000000140478723c */ /* 0x040ff00000041878 */
        /* <DEDUP_REMOVED lines=8> */
[C---:B----4-:R-:W-:Y:S08]  /*8250*/  HMMA.16816.F32.BF16 R72, R4.reuse, R12, R72 ;  /* 0x0000000c0448723c */ /* 0x050ff00000041848 */
[C---:B------:R-:W-:Y:S01]  /*8260*/  HMMA.16816.F32.BF16 R68, R4.reuse, R14, R68 ;  /* 0x0000000e0444723c */ /* 0x040fe20000041844 */
[----:B------:R-:W4:Y:S07]  /*8270*/  LDSM.16.MT88.4 R12, [R204+0x12800] ;  /* 0x01280000cc0c783b */ /* 0x000f2e0000004200 */
[C---:B---3--:R-:W-:Y:S08]  /*8280*/  HMMA.16816.F32.BF16 R88, R4.reuse, R20, R88 ;  /* 0x000000140458723c */ /* 0x048ff00000041858 */
[C---:B------:R-:W-:Y:S01]  /*8290*/  HMMA.16816.F32.BF16 R84, R4.reuse, R22, R84 ;  /* 0x000000160454723c */ /* 0x040fe20000041854 */
[----:B------:R-:W3:Y:S07]  /*82a0*/  LDSM.16.MT88.4 R20, [R201+0xe800] ;  /* 0x00e80000c914783b */ /* 0x000eee0000004200 */
[C---:B------:R-:W-:Y:S08]  /*82b0*/  HMMA.16816.F32.BF16 R128, R4.reuse, R24, R128 ;  /* 0x000000180480723c */ /* 0x040ff00000041880 */
[----:B------:R-:W-:Y:S01]  /*82c0*/  HMMA.16816.F32.BF16 R124, R4, R26, R124 ;  /* 0x0000001a047c723c */ /* 0x000fe2000004187c */
[----:B------:R-:W3:Y:S06]  /*82d0*/  LDSM.16.MT88.4 R24, [R204+0xe800] ;  /* 0x00e80000cc18783b */ /* 0x000eec0000004200 */
[----:B------:R-:W-:-:S02]  /*82e0*/  F2FP.BF16.PACK_AB R4, R193, R148 ;  /* 0x00000094c104723e */ /* 0x000fc400000010ff */
[----:B------:R-:W-:Y:S02]  /*82f0*/  F2FP.BF16.PACK_AB R6, R189, R150 ;  /* 0x00000096bd06723e */ /* 0x000fe400000010ff */
[----:B-----5:R-:W-:Y:S01]  /*8300*/  F2FP.BF16.PACK_AB R5, R185, R152 ;  /* 0x00000098b905723e */ /* 0x020fe200000010ff */
        /* <DEDUP_REMOVED lines=17> */
[C---:B------:R-:W-:Y:S01]  /*8420*/  HMMA.16816.F32.BF16 R80, R4.reuse, R32, R80 ;  /* 0x000000200450723c */ /* 0x040fe20000041850 */
[----:B------:R-:W5:Y:S07]  /*8430*/  MUFU.EX2 R32, R153 ;  /* 0x0000009900207308 */ /* 0x000f6e0000000800 */
[C---:B------:R-:W-:Y:S08]  /*8440*/  HMMA.16816.F32.BF16 R128, R4.reuse, R24, R128 ;  /* 0x000000180480723c */ /* 0x040ff00000041880 */
[C---:B------:R-:W-:Y:S01]  /*8450*/  HMMA.16816.F32.BF16 R124, R4.reuse, R26, R124 ;  /* 0x0000001a047c723c */ /* 0x040fe2000004187c */
[----:B------:R-:W-:Y:S07]  /*8460*/  LDSM.16.MT88.4 R24, [R202+0xf000] ;  /* 0x00f00000ca18783b */ /* 0x000fee0000004200 */
[C---:B-1----:R-:W-:Y:S08]  /*8470*/  HMMA.16816.F32.BF16 R88, R4.reuse, R16, R88 ;  /* 0x000000100458723c */ /* 0x042ff00000041858 */
[C---:B------:R-:W-:Y:S01]  /*8480*/  HMMA.16816.F32.BF16 R84, R4.reuse, R18, R84 ;  /* 0x000000120454723c */ /* 0x040fe20000041854 */
[----:B------:R-:W1:Y:S07]  /*8490*/  LDSM.16.MT88.4 R16, [R204+0x13000] ;  /* 0x01300000cc10783b */ /* 0x000e6e0000004200 */
[C---:B------:R-:W-:Y:S08]  /*84a0*/  HMMA.16816.F32.BF16 R76, R4.reuse, R34, R76 ;  /* 0x00000022044c723c */ /* 0x040ff0000004184c */
[C---:B--2---:R-:W-:Y:S08]  /*84b0*/  HMMA.16816.F32.BF16 R72, R4.reuse, R8, R72 ;  /* 0x000000080448723c */ /* 0x044ff00000041848 */
[----:B------:R-:W-:Y:S01]  /*84c0*/  HMMA.16816.F32.BF16 R68, R4, R10, R68 ;  /* 0x0000000a0444723c */ /* 0x000fe20000041844 */
[----:B------:R-:W2:Y:S06]  /*84d0*/  LDSM.16.MT88.4 R8, [R202+0x13000] ;  /* 0x01300000ca08783b */ /* 0x000eac0000004200 */
[----:B------:R-:W-:-:S02]  /*84e0*/  F2FP.BF16.PACK_AB R4, R167, R156 ;  /* 0x0000009ca704723e */ /* 0x000fc400000010ff */
[----:B------:R-:W-:Y:S02]  /*84f0*/  F2FP.BF16.PACK_AB R6, R163, R158 ;  /* 0x0000009ea306723e */ /* 0x000fe400000010ff */
[----:B------:R-:W-:Y:S01]  /*8500*/  F2FP.BF16.PACK_AB R5, R159, R160 ;  /* 0x000000a09f05723e */ /* 0x000fe200000010ff */
[----:B------:R-:W-:Y:S01]  /*8510*/  FADD.FTZ R160, R160, R179 ;  /* 0x000000b3a0a07221 */ /* 0x000fe20000010000 */
[----:B-----5:R-:W-:-:S03]  /*8520*/  F2FP.BF16.PACK_AB R7, R32, R155 ;  /* 0x0000009b2007723e */ /* 0x020fc600000010ff */
[----:B------:R-:W-:-:S04]  /*8530*/  FADD.FTZ R160, R159, R160 ;  /* 0x000000a09fa07221 */ /* 0x000fc80000010000 */
[----:B----4-:R-:W-:Y:S01]  /*8540*/  HMMA.16816.F32.BF16 R112, R4, R12, R112 ;  /* 0x0000000c0470723c */ /* 0x010fe20000041870 */
[----:B------:R-:W-:-:S04]  /*8550*/  FADD.FTZ R155, R155, R160 ;  /* 0x000000a09b9b7221 */ /* 0x000fc80000010000 */
[----:B------:R-:W-:-:S03]  /*8560*/  FADD.FTZ R32, R32, R155 ;  /* 0x0000009b20207221 */ /* 0x000fc60000010000 */
[C---:B------:R-:W-:Y:S01]  /*8570*/  HMMA.16816.F32.BF16 R108, R4.reuse, R14, R108 ;  /* 0x0000000e046c723c */ /* 0x040fe2000004186c */
[----:B------:R-:W4:Y:S07]  /*8580*/  LDSM.16.MT88.4 R12, [R201+0x13000] ;  /* 0x01300000c90c783b */ /* 0x000f2e0000004200 */
[C---:B---3--:R-:W-:Y:S08]  /*8590*/  HMMA.16816.F32.BF16 R104, R4.reuse, R20, R104 ;  /* 0x000000140468723c */ /* 0x048ff00000041868 */
[C---:B------:R-:W-:Y:S01]  /*85a0*/  HMMA.16816.F32.BF16 R100, R4.reuse, R22, R100 ;  /* 0x000000160464723c */ /* 0x040fe20000041864 */
[----:B------:R-:W3:Y:S07]  /*85b0*/  LDSM.16.MT88.4 R20, [R200+0x13000] ;  /* 0x01300000c814783b */ /* 0x000eee0000004200 */
[C---:B-1----:R-:W-:Y:S08]  /*85c0*/  HMMA.16816.F32.BF16 R96, R4.reuse, R16, R96 ;  /* 0x000000100460723c */ /* 0x042ff00000041860 */
[C---:B------:R-:W-:Y:S01]  /*85d0*/  HMMA.16816.F32.BF16 R92, R4.reuse, R18, R92 ;  /* 0x00000012045c723c */ /* 0x040fe2000004185c */
[----:B------:R-:W-:Y:S07]  /*85e0*/  LDSM.16.MT88.4 R16, [R202+0xf800] ;  /* 0x00f80000ca10783b */ /* 0x000fee0000004200 */
[C---:B--2---:R-:W-:Y:S08]  /*85f0*/  HMMA.16816.F32.BF16 R88, R4.reuse, R8, R88 ;  /* 0x000000080458723c */ /* 0x044ff00000041858 */
[C---:B----4-:R-:W-:Y:S08]  /*8600*/  HMMA.16816.F32.BF16 R80, R4.reuse, R12, R80 ;  /* 0x0000000c0450723c */ /* 0x050ff00000041850 */
        /* <DEDUP_REMOVED lines=17> */
[----:B---3--:R-:W-:Y:S01]  /*8720*/  HMMA.16816.F32.BF16 R72, R4, R20, R72 ;  /* 0x000000140448723c */ /* 0x008fe20000041848 */
        /* <DEDUP_REMOVED lines=112> */
.L_x_819:
[----:B------:R-:W-:-:S04]  /*8e30*/  LEA R4, -R233, RZ, 0x7 ;  /* 0x000000ffe9047211 */ /* 0x000fc800078e39ff */
[----:B------:R-:W-:Y:S02]  /*8e40*/  SHF.R.S32.HI R5, RZ, 0x1f, R4 ;  /* 0x0000001fff057819 */ /* 0x000fe40000011404 */
.L_x_820:
[----:B------:R-:W-:Y:S02]  /*8e50*/  ISETP.GE.AND P1, PT, R213, c[0x0][0x220], PT ;  /* 0x00008800d5007a0c */ /* 0x000fe40003f26270 */
        /* <DEDUP_REMOVED lines=89> */
[----:B------:R-:W-:Y:S01]  /*93f0*/  @!P1 LEA R20, P5, R0, c[0x0][0x170], 0x1 ;  /* 0x00005c0000149a11 */ /* 0x000fe200078a08ff */
        /* <DEDUP_REMOVED lines=55> */
[----:B------:R-:W3:Y:S04]  /*9770*/  LDSM.16.M88.4 R140, [R210+0x5000] ;  /* 0x00500000d28c783b */ /* 0x000ee80000000200 */
[----:B------:R-:W5:Y:S04]  /*9780*/  LDSM.16.M88.4 R56, [R210+0x6000] ;  /* 0x00600000d238783b */ /* 0x000f680000000200 */
[----:B-1----:R-:W-:Y:S04]  /*9790*/  LDSM.16.M88.4 R8, [R209] ;  /* 0x00000000d108783b */ /* 0x002fe80000000200 */
[----:B------:R-:W1:Y:S04]  /*97a0*/  LDSM.16.M88.4 R28, [R208+0x1000] ;  /* 0x00100000d01c783b */ /* 0x000e680000000200 */
[----:B------:R-:W1:Y:S04]  /*97b0*/  LDSM.16.M88.4 R48, [R210+0x6800] ;  /* 0x00680000d230783b */ /* 0x000e680000000200 */
[----:B--2---:R-:W2:Y:S04]  /*97c0*/  LDSM.16.M88.4 R24, [R210+0x4000] ;  /* 0x00400000d218783b */ /* 0x004ea80000000200 */
[----:B------:R-:W1:Y:S04]  /*97d0*/  LDSM.16.M88.4 R148, [R210+0x4800] ;  /* 0x00480000d294783b */ /* 0x000e680000000200 */
[----:B------:R-:W1:Y:S04]  /*97e0*/  LDSM.16.M88.4 R64, [R210+0x5800] ;  /* 0x00580000d240783b */ /* 0x000e680000000200 */
[----:B------:R-:W1:Y:S04]  /*97f0*/  LDSM.16.M88.4 R40, [R210+0x7000] ;  /* 0x00700000d228783b */ /* 0x000e680000000200 */
[----:B------:R-:W2:Y:S01]  /*9800*/  LDSM.16.M88.4 R164, [R210+0x7800] ;  /* 0x00780000d2a4783b */ /* 0x000ea20000000200 */
[C---:B---3--:R-:W-:Y:S03]  /*9810*/  HMMA.16816.F32.BF16 R144, R184.reuse, R140, RZ ;  /* 0x0000008cb890723c */ /* 0x048fe600000418ff */
[----:B----4-:R-:W3:Y:S04]  /*9820*/  LDSM.16.M88.4 R16, [R208+0x2000] ;  /* 0x00200000d010783b */ /* 0x010ee80000000200 */
[----:B------:R-:W4:Y:S01]  /*9830*/  LDSM.16.M88.4 R4, [R208+0x2800] ;  /* 0x00280000d004783b */ /* 0x000f220000000200 */
[C---:B------:R-:W-:Y:S03]  /*9840*/  HMMA.16816.F32.BF16 R140, R184.reuse, R142, RZ ;  /* 0x0000008eb88c723c */ /* 0x040fe600000418ff */
[----:B------:R-:W2:Y:S04]  /*9850*/  LDSM.16.M88.4 R160, [R208] ;  /* 0x00000000d0a0783b */ /* 0x000ea80000000200 */
[----:B------:R-:W2:Y:S01]  /*9860*/  LDSM.16.M88.4 R156, [R208+0x800] ;  /* 0x00080000d09c783b */ /* 0x000ea20000000200 */
[C---:B-----5:R-:W-:Y:S03]  /*9870*/  HMMA.16816.F32.BF16 R60, R184.reuse, R56, RZ ;  /* 0x00000038b83c723c */ /* 0x060fe600000418ff */
[----:B------:R-:W5:Y:S04]  /*9880*/  LDSM.16.M88.4 R20, [R208+0x1800] ;  /* 0x00180000d014783b */ /* 0x000f680000000200 */
[----:B------:R-:W2:Y:S01]  /*9890*/  LDSM.16.M88.4 R32, [R208+0x3000] ;  /* 0x00300000d020783b */ /* 0x000ea20000000200 */
[----:B------:R-:W-:Y:S03]  /*98a0*/  HMMA.16816.F32.BF16 R56, R184, R58, RZ ;  /* 0x0000003ab838723c */ /* 0x000fe600000418ff */
[----:B------:R-:W-:Y:S04]  /*98b0*/  LDSM.16.M88.4 R172, [R203+0x4000] ;  /* 0x00400000cbac783b */ /* 0x000fe80000000200 */
[----:B------:R-:W-:Y:S01]  /*98c0*/  LDSM.16.M88.4 R168, [R203+0x4800] ;  /* 0x00480000cba8783b */ /* 0x000fe20000000200 */
[C---:B-1----:R-:W-:Y:S03]  /*98d0*/  HMMA.16816.F32.BF16 R144, R8.reuse, R28, R144 ;  /* 0x0000001c0890723c */ /* 0x042fe60000041890 */
[----:B------:R-:W-:Y:S04]  /*98e0*/  LDSM.16.M88.4 R188, [R206] ;  /* 0x00000000cebc783b */ /* 0x000fe80000000200 */
[----:B------:R-:W-:Y:S01]  /*98f0*/  LDSM.16.M88.4 R180, [R211+0x2000] ;  /* 0x00200000d3b4783b */ /* 0x000fe20000000200 */
[----:B------:R-:W-:Y:S03]  /*9900*/  HMMA.16816.F32.BF16 R140, R8, R30, R140 ;  /* 0x0000001e088c723c */ /* 0x000fe6000004188c */
[----:B------:R-:W1:Y:S04]  /*9910*/  LDSM.16.M88.4 R28, [R208+0x3800] ;  /* 0x00380000d01c783b */ /* 0x000e680000000200 */
[----:B------:R-:W-:Y:S01]  /*9920*/  LDSM.16.M88.4 R196, [R208+0x4000] ;  /* 0x00400000d0c4783b */ /* 0x000fe20000000200 */
[C---:B------:R-:W-:Y:S03]  /*9930*/  HMMA.16816.F32.BF16 R52, R184.reuse, R48, RZ ;  /* 0x00000030b834723c */ /* 0x040fe600000418ff */
[----:B------:R-:W-:Y:S04]  /*9940*/  LDSM.16.M88.4 R176, [R210+0x8800] ;  /* 0x00880000d2b0783b */ /* 0x000fe80000000200 */
[----:B------:R-:W-:Y:S01]  /*9950*/  LDSM.16.M88.4 R192, [R205+0x3800] ;  /* 0x00380000cdc0783b */ /* 0x000fe20000000200 */
[C---:B------:R-:W-:Y:S03]  /*9960*/  HMMA.16816.F32.BF16 R48, R184.reuse, R50, RZ ;  /* 0x00000032b830723c */ /* 0x040fe600000418ff */
[----:B------:R-:W0:Y:S05]  /*9970*/  LDGDEPBAR ;  /* 0x00000000000079af */ /* 0x000e2a0000000000 */
[C---:B--2---:R-:W-:Y:S08]  /*9980*/  HMMA.16816.F32.BF16 R12, R184.reuse, R24, RZ ;  /* 0x00000018b80c723c */ /* 0x044ff000000418ff */
        /* <DEDUP_REMOVED lines=9> */
[----:B------:R-:W-:Y:S07]  /*9a20*/  LDSM.16.M88.4 R164, [R203+0x5000] ;  /* 0x00500000cba4783b */ /* 0x000fee0000000200 */
[C---:B---3--:R-:W-:Y:S08]  /*9a30*/  HMMA.16816.F32.BF16 R60, R8.reuse, R16, R60 ;  /* 0x00000010083c723c */ /* 0x048ff0000004183c */
[C---:B------:R-:W-:Y:S01]  /*9a40*/  HMMA.16816.F32.BF16 R56, R8.reuse, R18, R56 ;  /* 0x000000120838723c */ /* 0x040fe20000041838 */
[----:B------:R-:W2:Y:S07]  /*9a50*/  LDSM.16.M88.4 R16, [R207] ;  /* 0x00000000cf10783b */ /* 0x000eae0000000200 */
[C---:B----4-:R-:W-:Y:S08]  /*9a60*/  HMMA.16816.F32.BF16 R52, R8.reuse, R4, R52 ;  /* 0x000000040834723c */ /* 0x050ff00000041834 */
[C---:B------:R-:W-:Y:S01]  /*9a70*/  HMMA.16816.F32.BF16 R48, R8.reuse, R6, R48 ;  /* 0x000000060830723c */ /* 0x040fe20000041830 */
[----:B------:R-:W3:Y:S07]  /*9a80*/  LDSM.16.M88.4 R4, [R203+0x6800] ;  /* 0x00680000cb04783b */ /* 0x000eee0000000200 */
[C---:B------:R-:W-:Y:S08]  /*9a90*/  HMMA.16816.F32.BF16 R12, R8.reuse, R160, R12 ;  /* 0x000000a0080c723c */ /* 0x040ff0000004180c */
[C---:B------:R-:W-:Y:S01]  /*9aa0*/  HMMA.16816.F32.BF16 R24, R8.reuse, R162, R24 ;  /* 0x000000a20818723c */ /* 0x040fe20000041818 */
[----:B------:R-:W-:Y:S07]  /*9ab0*/  LDSM.16.M88.4 R160, [R203+0x5800] ;  /* 0x00580000cba0783b */ /* 0x000fee0000000200 */
[C---:B------:R-:W-:Y:S08]  /*9ac0*/  HMMA.16816.F32.BF16 R152, R8.reuse, R156, R152 ;  /* 0x0000009c0898723c */ /* 0x040ff00000041898 */
[C---:B------:R-:W-:Y:S01]  /*9ad0*/  HMMA.16816.F32.BF16 R148, R8.reuse, R158, R148 ;  /* 0x0000009e0894723c */ /* 0x040fe20000041894 */
[----:B------:R-:W-:Y:S07]  /*9ae0*/  LDSM.16.M88.4 R156, [R203+0x7000] ;  /* 0x00700000cb9c783b */ /* 0x000fee0000000200 */
[C---:B-----5:R-:W-:Y:S08]  /*9af0*/  HMMA.16816.F32.BF16 R136, R8.reuse, R20, R136 ;  /* 0x000000140888723c */ /* 0x060ff00000041888 */
[C---:B------:R-:W-:Y:S01]  /*9b00*/  HMMA.16816.F32.BF16 R64, R8.reuse, R22, R64 ;  /* 0x000000160840723c */ /* 0x040fe20000041840 */
[----:B------:R-:W-:Y:S07]  /*9b10*/  LDSM.16.M88.4 R20, [R203+0x6000] ;  /* 0x00600000cb14783b */ /* 0x000fee0000000200 */
[C---:B------:R-:W-:Y:S08]  /*9b20*/  HMMA.16816.F32.BF16 R44, R8.reuse, R32, R44 ;  /* 0x00000020082c723c */ /* 0x040ff0000004182c */
[C---:B------:R-:W-:Y:S01]  /*9b30*/  HMMA.16816.F32.BF16 R40, R8.reuse, R34, R40 ;  /* 0x000000220828723c */ /* 0x040fe20000041828 */
[----:B------:R-:W-:Y:S07]  /*9b40*/  LDSM.16.M88.4 R32, [R203+0x7800] ;  /* 0x00780000cb20783b */ /* 0x000fee0000000200 */
[C---:B-1----:R-:W-:Y:S08]  /*9b50*/  HMMA.16816.F32.BF16 R36, R8.reuse, R28, R36 ;  /* 0x0000001c0824723c */ /* 0x042ff00000041824 */
[----:B------:R-:W-:Y:S01]  /*9b60*/  HMMA.16816.F32.BF16 R184, R8, R30, R184 ;  /* 0x0000001e08b8723c */ /* 0x000fe200000418b8 */
[----:B------:R-:W1:Y:S04]  /*9b70*/  LDSM.16.M88.4 R8, [R205] ;  /* 0x00000000cd08783b */ /* 0x000e680000000200 */
[----:B------:R-:W4:Y:S03]  /*9b80*/  LDSM.16.M88.4 R28, [R205+0x800] ;  /* 0x00080000cd1c783b */ /* 0x000f260000000200 */
[C---:B--2---:R-:W-:Y:S08]  /*9b90*/  HMMA.16816.F32.BF16 R12, R16.reuse, R172, R12 ;  /* 0x000000ac100c723c */ /* 0x044ff0000004180c */
[C---:B------:R-:W-:Y:S01]  /*9ba0*/  HMMA.16816.F32.BF16 R24, R16.reuse, R174, R24 ;  /* 0x000000ae1018723c */ /* 0x040fe20000041818 */
[----:B------:R-:W-:Y:S07]  /*9bb0*/  LDSM.16.M88.4 R172, [R210+0x9000] ;  /* 0x00900000d2ac783b */ /* 0x000fee0000000200 */
[C---:B------:R-:W-:Y:S08]  /*9bc0*/  HMMA.16816.F32.BF16 R152, R16.reuse, R168, R152 ;  /* 0x000000a81098723c */ /* 0x040ff00000041898 */
[C---:B------:R-:W-:Y:S01]  /*9bd0*/  HMMA.16816.F32.BF16 R148, R16.reuse, R170, R148 ;  /* 0x000000aa1094723c */ /* 0x040fe20000041894 */
[----:B------:R-:W-:Y:S07]  /*9be0*/  LDSM.16.M88.4 R168, [R210+0x9800] ;  /* 0x00980000d2a8783b */ /* 0x000fee0000000200 */
[C---:B---3--:R-:W-:Y:S08]  /*9bf0*/  HMMA.16816.F32.BF16 R52, R16.reuse, R4, R52 ;  /* 0x000000041034723c */ /* 0x048ff00000041834 */
[----:B------:R-:W-:Y:S01]  /*9c00*/  HMMA.16816.F32.BF16 R48, R16, R6, R48 ;  /* 0x000000061030723c */ /* 0x000fe20000041830 */
[----:B------:R-:W2:Y:S07]  /*9c10*/  LDSM.16.M88.4 R4, [R205+0x1000] ;  /* 0x00100000cd04783b */ /* 0x000eae0000000200 */
[C---:B-1----:R-:W-:Y:S08]  /*9c20*/  HMMA.16816.F32.BF16 R12, R188.reuse, R8, R12 ;  /* 0x00000008bc0c723c */ /* 0x042ff0000004180c */
[----:B------:R-:W-:Y:S01]  /*9c30*/  HMMA.16816.F32.BF16 R24, R188, R10, R24 ;  /* 0x0000000abc18723c */ /* 0x000fe20000041818 */
[----:B------:R-:W1:Y:S07]  /*9c40*/  LDSM.16.M88.4 R8, [R210+0x8000] ;  /* 0x00800000d208783b */ /* 0x000e6e0000000200 */
        /* <DEDUP_REMOVED lines=8> */
[----:B------:R-:W3:Y:S07]  /*9cd0*/  LDSM.16.M88.4 R20, [R205+0x1800] ;  /* 0x00180000cd14783b */ /* 0x000eee0000000200 */
[C---:B------:R-:W-:Y:S08]  /*9ce0*/  HMMA.16816.F32.BF16 R44, R16.reuse, R156, R44 ;  /* 0x0000009c102c723c */ /* 0x040ff0000004182c */
[C---:B------:R-:W-:Y:S01]  /*9cf0*/  HMMA.16816.F32.BF16 R40, R16.reuse, R158, R40 ;  /* 0x0000009e1028723c */ /* 0x040fe20000041828 */
[----:B------:R-:W-:Y:S07]  /*9d00*/  LDSM.16.M88.4 R156, [R210+0xb000] ;  /* 0x00b00000d29c783b */ /* 0x000fee0000000200 */
[C---:B------:R-:W-:Y:S08]  /*9d10*/  HMMA.16816.F32.BF16 R36, R16.reuse, R32, R36 ;  /* 0x000000201024723c */ /* 0x040ff00000041824 */
[----:B------:R-:W-:Y:S01]  /*9d20*/  HMMA.16816.F32.BF16 R184, R16, R34, R184 ;  /* 0x0000002210b8723c */ /* 0x000fe200000418b8 */
[----:B------:R-:W5:Y:S04]  /*9d30*/  LDSM.16.M88.4 R16, [R205+0x2000] ;  /* 0x00200000cd10783b */ /* 0x000f680000000200 */
[----:B------:R-:W-:Y:S03]  /*9d40*/  LDSM.16.M88.4 R32, [R209+0x2000] ;  /* 0x00200000d120783b */ /* 0x000fe60000000200 */
[C---:B----4-:R-:W-:Y:S08]  /*9d50*/  HMMA.16816.F32.BF16 R152, R188.reuse, R28, R152 ;  /* 0x0000001cbc98723c */ /* 0x050ff00000041898 */
[C---:B------:R-:W-:Y:S01]  /*9d60*/  HMMA.16816.F32.BF16 R148, R188.reuse, R30, R148 ;  /* 0x0000001ebc94723c */ /* 0x040fe20000041894 */
[----:B------:R-:W4:Y:S07]  /*9d70*/  LDSM.16.M88.4 R28, [R205+0x2800] ;  /* 0x00280000cd1c783b */ /* 0x000f2e0000000200 */
[C---:B--2---:R-:W-:Y:S08]  /*9d80*/  HMMA.16816.F32.BF16 R144, R188.reuse, R4, R144 ;  /* 0x00000004bc90723c */ /* 0x044ff00000041890 */
[----:B------:R-:W-:Y:S01]  /*9d90*/  HMMA.16816.F32.BF16 R140, R188, R6, R140 ;  /* 0x00000006bc8c723c */ /* 0x000fe2000004188c */
[----:B------:R-:W2:Y:S07]  /*9da0*/  LDSM.16.M88.4 R4, [R205+0x3000] ;  /* 0x00300000cd04783b */ /* 0x000eae0000000200 */
[C---:B-1----:R-:W-:Y:S08]  /*9db0*/  HMMA.16816.F32.BF16 R12, R180.reuse, R8, R12 ;  /* 0x00000008b40c723c */ /* 0x042ff0000004180c */
[----:B------:R-:W-:Y:S01]  /*9dc0*/  HMMA.16816.F32.BF16 R24, R180, R10, R24 ;  /* 0x0000000ab418723c */ /* 0x000fe20000041818 */
[----:B------:R-:W-:Y:S07]  /*9dd0*/  LDSM.16.M88.4 R8, [R206+0x2000] ;  /* 0x00200000ce08783b */ /* 0x000fee0000000200 */
[C---:B---3--:R-:W-:Y:S08]  /*9de0*/  HMMA.16816.F32.BF16 R136, R188.reuse, R20, R136 ;  /* 0x00000014bc88723c */ /* 0x048ff00000041888 */
[C---:B------:R-:W-:Y:S01]  /*9df0*/  HMMA.16816.F32.BF16 R64, R188.reuse, R22, R64 ;  /* 0x00000016bc40723c */ /* 0x040fe20000041840 */
[----:B------:R-:W-:Y:S07]  /*9e00*/  LDSM.16.M88.4 R20, [R207+0x2000] ;  /* 0x00200000cf14783b */ /* 0x000fee0000000200 */
[C---:B-----5:R-:W-:Y:S08]  /*9e10*/  HMMA.16816.F32.BF16 R60, R188.reuse, R16, R60 ;  /* 0x00000010bc3c723c */ /* 0x060ff0000004183c */
[C---:B------:R-:W-:Y:S01]  /*9e20*/  HMMA.16816.F32.BF16 R56, R188.reuse, R18, R56 ;  /* 0x00000012bc38723c */ /* 0x040fe20000041838 */
[----:B------:R-:W1:Y:S07]  /*9e30*/  LDSM.16.M88.4 R16, [R203+0x8000] ;  /* 0x00800000cb10783b */ /* 0x000e6e0000000200 */
[C---:B----4-:R-:W-:Y:S08]  /*9e40*/  HMMA.16816.F32.BF16 R52, R188.reuse, R28, R52 ;  /* 0x0000001cbc34723c */ /* 0x050ff00000041834 */
[----:B------:R-:W-:Y:S01]  /*9e50*/  HMMA.16816.F32.BF16 R48, R188, R30, R48 ;  /* 0x0000001ebc30723c */ /* 0x000fe20000041830 */
[----:B------:R-:W3:Y:S07]  /*9e60*/  LDSM.16.M88.4 R28, [R208+0x4800] ;  /* 0x00480000d01c783b */ /* 0x000eee0000000200 */
[C---:B------:R-:W-:Y:S08]  /*9e70*/  HMMA.16816.F32.BF16 R12, R32.reuse, R196, R12 ;  /* 0x000000c4200c723c */ /* 0x040ff0000004180c */
[----:B------:R-:W-:Y:S08]  /*9e80*/  HMMA.16816.F32.BF16 R24, R32, R198, R24 ;  /* 0x000000c62018723c */ /* 0x000ff00000041818 */
[C---:B------:R-:W-:Y:S08]  /*9e90*/  HMMA.16816.F32.BF16 R152, R180.reuse, R176, R152 ;  /* 0x000000b0b498723c */ /* 0x040ff00000041898 */
[----:B------:R-:W-:Y:S01]  /*9ea0*/  HMMA.16816.F32.BF16 R176, R180, R178, R148 ;  /* 0x000000b2b4b0723c */ /* 0x000fe20000041894 */
[----:B------:R-:W-:Y:S07]  /*9eb0*/  LDSM.16.M88.4 R148, [R203+0x8800] ;  /* 0x00880000cb94783b */ /* 0x000fee0000000200 */
[C---:B--2---:R-:W-:Y:S08]  /*9ec0*/  HMMA.16816.F32.BF16 R44, R188.reuse, R4, R44 ;  /* 0x00000004bc2c723c */ /* 0x044ff0000004182c */
[----:B------:R-:W-:Y:S01]  /*9ed0*/  HMMA.16816.F32.BF16 R40, R188, R6, R40 ;  /* 0x00000006bc28723c */ /* 0x000fe20000041828 */
[----:B------:R-:W2:Y:S07]  /*9ee0*/  LDSM.16.M88.4 R4, [R205+0x4000] ;  /* 0x00400000cd04783b */ /* 0x000eae0000000200 */
[C---:B-1----:R-:W-:Y:S08]  /*9ef0*/  HMMA.16816.F32.BF16 R12, R20.reuse, R16, R12 ;  /* 0x00000010140c723c */ /* 0x042ff0000004180c */
[----:B------:R-:W-:Y:S01]  /*9f00*/  HMMA.16816.F32.BF16 R24, R20, R18, R24 ;  /* 0x000000121418723c */ /* 0x000fe20000041818 */
[----:B------:R-:W1:Y:S07]  /*9f10*/  LDSM.16.M88.4 R16, [R208+0x5000] ;  /* 0x00500000d010783b */ /* 0x000e6e0000000200 */
[C---:B---3--:R-:W-:Y:S08]  /*9f20*/  HMMA.16816.F32.BF16 R152, R32.reuse, R28, R152 ;  /* 0x0000001c2098723c */ /* 0x048ff00000041898 */
[----:B------:R-:W-:Y:S01]  /*9f30*/  HMMA.16816.F32.BF16 R176, R32, R30, R176 ;  /* 0x0000001e20b0723c */ /* 0x000fe200000418b0 */
[----:B------:R-:W-:Y:S07]  /*9f40*/  LDSM.16.M88.4 R28, [R208+0x5800] ;  /* 0x00580000d01c783b */ /* 0x000fee0000000200 */
[C---:B------:R-:W-:Y:S08]  /*9f50*/  HMMA.16816.F32.BF16 R44, R180.reuse, R156, R44 ;  /* 0x0000009cb42c723c */ /* 0x040ff0000004182c */
[C---:B------:R-:W-:Y:S01]  /*9f60*/  HMMA.16816.F32.BF16 R156, R180.reuse, R158, R40 ;  /* 0x0000009eb49c723c */ /* 0x040fe20000041828 */
[----:B------:R-:W3:Y:S07]  /*9f70*/  LDSM.16.M88.4 R40, [R205+0x4800] ;  /* 0x00480000cd28783b */ /* 0x000eee0000000200 */
[C---:B------:R-:W-:Y:S08]  /*9f80*/  HMMA.16816.F32.BF16 R144, R180.reuse, R172, R144 ;  /* 0x000000acb490723c */ /* 0x040ff00000041890 */
[----:B------:R-:W-:Y:S08]  /*9f90*/  HMMA.16816.F32.BF16 R140, R180, R174, R140 ;  /* 0x000000aeb48c723c */ /* 0x000ff0000004188c */
[C---:B--2---:R-:W-:Y:S08]  /*9fa0*/  HMMA.16816.F32.BF16 R12, R8.reuse, R4, R12 ;  /* 0x00000004080c723c */ /* 0x044ff0000004180c */
[----:B------:R-:W-:Y:S01]  /*9fb0*/  HMMA.16816.F32.BF16 R24, R8, R6, R24 ;  /* 0x000000060818723c */ /* 0x000fe20000041818 */
[----:B------:R-:W2:Y:S07]  /*9fc0*/  LDSM.16.M88.4 R4, [R203+0x9000] ;  /* 0x00900000cb04783b */ /* 0x000eae0000000200 */
[C---:B------:R-:W-:Y:S08]  /*9fd0*/  HMMA.16816.F32.BF16 R152, R20.reuse, R148, R152 ;  /* 0x000000941498723c */ /* 0x040ff00000041898 */
[----:B------:R-:W-:Y:S01]  /*9fe0*/  HMMA.16816.F32.BF16 R176, R20, R150, R176 ;  /* 0x0000009614b0723c */ /* 0x000fe200000418b0 */
[----:B------:R-:W-:-:S02]  /*9ff0*/  FMUL.FTZ R13, R13, c[0x0][0x2ec] ;  /* 0x0000bb000d0d7a20 */ /* 0x000fc40000410000 */
[----:B------:R-:W-:Y:S02]  /*a000*/  FMUL.FTZ R0, R12, c[0x0][0x2ec] ;  /* 0x0000bb000c007a20 */ /* 0x000fe40000410000 */
[----:B------:R4:W-:Y:S01]  /*a010*/  MUFU.TANH R148, R13 ;  /* 0x0000000d00947308 */ /* 0x0009e20000002400 */
[----:B------:R-:W-:Y:S02]  /*a020*/  FMUL.FTZ R2, R14, c[0x0][0x2ec] ;  /* 0x0000bb000e027a20 */ /* 0x000fe40000410000 */
[C---:B-1----:R-:W-:Y:S01]  /*a030*/  HMMA.16816.F32.BF16 R144, R32.reuse, R16, R144 ;  /* 0x000000102090723c */ /* 0x042fe20000041890 */
[----:B------:R-:W-:Y:S02]  /*a040*/  FMUL.FTZ R24, R24, c[0x0][0x2ec] ;  /* 0x0000bb0018187a20 */ /* 0x000fe40000410000 */
[----:B------:R-:W-:Y:S02]  /*a050*/  FMUL.FTZ R25, R25, c[0x0][0x2ec] ;  /* 0x0000bb0019197a20 */ /* 0x000fe40000410000 */
[----:B------:R-:W-:Y:S03]  /*a060*/  MUFU.TANH R149, R24 ;  /* 0x0000001800957308 */ /* 0x000fe60000002400 */
[----:B------:R-:W-:Y:S01]  /*a070*/  HMMA.16816.F32.BF16 R140, R32, R18, R140 ;  /* 0x00000012208c723c */ /* 0x000fe2000004188c */
[----:B------:R-:W-:Y:S04]  /*a080*/  LDSM.16.M88.4 R16, [R208+0x6000] ;  /* 0x00600000d010783b */ /* 0x000fe80000000200 */
[----:B------:R-:W1:Y:S03]  /*a090*/  MUFU.TANH R0, R0 ;  /* 0x0000000000007308 */ /* 0x000e660000002400 */
[C---:B------:R-:W-:Y:S05]  /*a0a0*/  HMMA.16816.F32.BF16 R136, R180.reuse, R168, R136 ;  /* 0x000000a8b488723c */ /* 0x040fea0000041888 */
[----:B------:R-:W-:Y:S03]  /*a0b0*/  MUFU.TANH R2, R2 ;  /* 0x0000000200027308 */ /* 0x000fe60000002400 */
[----:B------:R-:W-:Y:S08]  /*a0c0*/  HMMA.16816.F32.BF16 R64, R180, R170, R64 ;  /* 0x000000aab440723c */ /* 0x000ff00000041840 */
[C---:B---3--:R-:W-:Y:S01]  /*a0d0*/  HMMA.16816.F32.BF16 R152, R8.reuse, R40, R152 ;  /* 0x000000280898723c */ /* 0x048fe20000041898 */
[----:B------:R3:W-:Y:S06]  /*a0e0*/  MUFU.TANH R40, R25 ;  /* 0x0000001900287308 */ /* 0x0007ec0000002400 */
[----:B------:R-:W-:Y:S01]  /*a0f0*/  FMUL.FTZ R41, R15, c[0x0][0x2ec] ;  /* 0x0000bb000f297a20 */ /* 0x000fe20000410000 */
[----:B------:R-:W-:Y:S01]  /*a100*/  HMMA.16816.F32.BF16 R176, R8, R42, R176 ;  /* 0x0000002a08b0723c */ /* 0x000fe200000418b0 */
[----:B----4-:R-:W4:Y:S04]  /*a110*/  LDSM.16.M88.4 R12, [R205+0x5000] ;  /* 0x00500000cd0c783b */ /* 0x010f280000000200 */
[----:B------:R-:W5:Y:S02]  /*a120*/  MUFU.TANH R41, R41 ;  /* 0x0000002900297308 */ /* 0x000f640000002400 */
[----:B------:R-:W-:Y:S01]  /*a130*/  FMUL.FTZ R42, R26, c[0x0][0x2ec] ;  /* 0x0000bb001a2a7a20 */ /* 0x000fe20000410000 */
[----:B--2---:R-:W-:Y:S01]  /*a140*/  HMMA.16816.F32.BF16 R144, R20, R4, R144 ;  /* 0x000000041490723c */ /* 0x004fe20000041890 */
[----:B------:R-:W-:-:S02]  /*a150*/  FMUL.FTZ R43, R27, c[0x0][0x2ec] ;  /* 0x0000bb001b2b7a20 */ /* 0x000fc40000410000 */
[----:B---3--:R-:W2:Y:S02]  /*a160*/  LDSM.16.M88.4 R24, [R203+0x9800] ;  /* 0x00980000cb18783b */ /* 0x008ea40000000200 */
[----:B------:R-:W3:Y:S03]  /*a170*/  MUFU.TANH R42, R42 ;  /* 0x0000002a002a7308 */ /* 0x000ee60000002400 */
[----:B------:R-:W-:Y:S01]  /*a180*/  HMMA.16816.F32.BF16 R140, R20, R6, R140 ;  /* 0x00000006148c723c */ /* 0x000fe2000004188c */
[----:B------:R-:W-:Y:S01]  /*a190*/  LDSM.16.M88.4 R4, [R208+0x6800] ;  /* 0x00680000d004783b */ /* 0x000fe20000000200 */
[----:B------:R-:W-:Y:S02]  /*a1a0*/  FMUL.FTZ R150, R152, c[0x0][0x2ec] ;  /* 0x0000bb0098967a20 */ /* 0x000fe40000410000 */
[----:B------:R-:W-:Y:S01]  /*a1b0*/  FMUL.FTZ R151, R153, c[0x0][0x2ec] ;  /* 0x0000bb0099977a20 */ /* 0x000fe20000410000 */
[----:B------:R-:W1:Y:S01]  /*a1c0*/  MUFU.TANH R43, R43 ;  /* 0x0000002b002b7308 */ /* 0x000e620000002400 */
[----:B------:R-:W-:-:S02]  /*a1d0*/  FMUL.FTZ R154, R154, c[0x0][0x2ec] ;  /* 0x0000bb009a9a7a20 */ /* 0x000fc40000410000 */
[C---:B------:R-:W-:Y:S01]  /*a1e0*/  HMMA.16816.F32.BF16 R136, R32.reuse, R28, R136 ;  /* 0x0000001c2088723c */ /* 0x040fe20000041888 */
[----:B------:R-:W-:Y:S02]  /*a1f0*/  FMUL.FTZ R152, R176, c[0x0][0x2ec] ;  /* 0x0000bb00b0987a20 */ /* 0x000fe40000410000 */
[----:B------:R-:W-:Y:S02]  /*a200*/  FMUL.FTZ R153, R177, c[0x0][0x2ec] ;  /* 0x0000bb00b1997a20 */ /* 0x000fe40000410000 */
[----:B------:R-:W1:Y:S01]  /*a210*/  MUFU.TANH R150, R150 ;  /* 0x0000009600967308 */ /* 0x000e620000002400 */
[----:B------:R-:W-:Y:S02]  /*a220*/  IMAD.MOV.U32 R176, RZ, RZ, R240 ;  /* 0x000000ffffb07224 */ /* 0x000fe400078e00f0 */
[----:B------:R-:W-:Y:S01]  /*a230*/  HMMA.16816.F32.BF16 R64, R32, R30, R64 ;  /* 0x0000001e2040723c */ /* 0x000fe20000041840 */
[----:B------:R-:W1:Y:S01]  /*a240*/  LDSM.16.M88.4 R28, [R205+0x5800] ;  /* 0x00580000cd1c783b */ /* 0x000e620000000200 */
[----:B------:R-:W-:-:S03]  /*a250*/  IMAD.MOV.U32 R177, RZ, RZ, R241 ;  /* 0x000000ffffb17224 */ /* 0x000fc600078e00f1 */
[----:B------:R-:W1:Y:S03]  /*a260*/  MUFU.TANH R151, R151 ;  /* 0x0000009700977308 */ /* 0x000e660000002400 */
[C---:B------:R-:W-:Y:S05]  /*a270*/  HMMA.16816.F32.BF16 R60, R180.reuse, R164, R60 ;  /* 0x000000a4b43c723c */ /* 0x040fea000004183c */
[----:B------:R-:W1:Y:S03]  /*a280*/  MUFU.TANH R152, R152 ;  /* 0x0000009800987308 */ /* 0x000e660000002400 */
[----:B------:R-:W-:Y:S05]  /*a290*/  HMMA.16816.F32.BF16 R56, R180, R166, R56 ;  /* 0x000000a6b438723c */ /* 0x000fea0000041838 */
[----:B------:R-:W1:Y:S03]  /*a2a0*/  MUFU.TANH R153, R153 ;  /* 0x0000009900997308 */ /* 0x000e660000002400 */
[C---:B------:R-:W-:Y:S05]  /*a2b0*/  HMMA.16816.F32.BF16 R36, R188.reuse, R192, R36 ;  /* 0x000000c0bc24723c */ /* 0x040fea0000041824 */
[----:B------:R-:W1:Y:S03]  /*a2c0*/  MUFU.TANH R154, R154 ;  /* 0x0000009a009a7308 */ /* 0x000e660000002400 */
[----:B------:R-:W-:Y:S01]  /*a2d0*/  HMMA.16816.F32.BF16 R184, R188, R194, R184 ;  /* 0x000000c2bcb8723c */ /* 0x000fe200000418b8 */
[----:B------:R-:W1:Y:S07]  /*a2e0*/  LDSM.16.M88.4 R188, [R210+0xb800] ;  /* 0x00b80000d2bc783b */ /* 0x000e6e0000000200 */
[C---:B----4-:R-:W-:Y:S08]  /*a2f0*/  HMMA.16816.F32.BF16 R144, R8.reuse, R12, R144 ;  /* 0x0000000c0890723c */ /* 0x050ff00000041890 */
[----:B------:R-:W-:Y:S01]  /*a300*/  HMMA.16816.F32.BF16 R140, R8, R14, R140 ;  /* 0x0000000e088c723c */ /* 0x000fe2000004188c */
[----:B------:R-:W4:Y:S07]  /*a310*/  LDSM.16.M88.4 R12, [R208+0x7000] ;  /* 0x00700000d00c783b */ /* 0x000f2e0000000200 */
[C---:B--2---:R-:W-:Y:S08]  /*a320*/  HMMA.16816.F32.BF16 R136, R20.reuse, R24, R136 ;  /* 0x000000181488723c */ /* 0x044ff00000041888 */
[----:B------:R-:W-:Y:S01]  /*a330*/  HMMA.16816.F32.BF16 R64, R20, R26, R64 ;  /* 0x0000001a1440723c */ /* 0x000fe20000041840 */
[----:B------:R-:W-:Y:S01]  /*a340*/  LDSM.16.M88.4 R24, [R208+0x7800] ;  /* 0x00780000d018783b */ /* 0x000fe20000000200 */
[----:B------:R-:W-:-:S02]  /*a350*/  FMUL.FTZ R144, R144, c[0x0][0x2ec] ;  /* 0x0000bb0090907a20 */ /* 0x000fc40000410000 */
[----:B------:R-:W-:Y:S02]  /*a360*/  FMUL.FTZ R147, R147, c[0x0][0x2ec] ;  /* 0x0000bb0093937a20 */ /* 0x000fe40000410000 */
[----:B------:R-:W-:Y:S02]  /*a370*/  FMUL.FTZ R145, R145, c[0x0][0x2ec] ;  /* 0x0000bb0091917a20 */ /* 0x000fe40000410000 */
[----:B------:R-:W-:Y:S01]  /*a380*/  HMMA.16816.F32.BF16 R60, R32, R16, R60 ;  /* 0x00000010203c723c */ /* 0x000fe2000004183c */
[----:B------:R-:W-:Y:S01]  /*a390*/  MUFU.TANH R144, R144 ;  /* 0x0000009000907308 */ /* 0x000fe20000002400 */
[----:B------:R-:W-:Y:S02]  /*a3a0*/  FMUL.FTZ R141, R141, c[0x0][0x2ec] ;  /* 0x0000bb008d8d7a20 */ /* 0x000fe40000410000 */
[----:B------:R-:W-:Y:S02]  /*a3b0*/  FMUL.FTZ R140, R140, c[0x0][0x2ec] ;  /* 0x0000bb008c8c7a20 */ /* 0x000fe40000410000 */
[----:B------:R-:W-:-:S02]  /*a3c0*/  FMUL.FTZ R146, R146, c[0x0][0x2ec] ;  /* 0x0000bb0092927a20 */ /* 0x000fc40000410000 */
[----:B------:R-:W-:Y:S01]  /*a3d0*/  HMMA.16816.F32.BF16 R56, R32, R18, R56 ;  /* 0x000000122038723c */ /* 0x000fe20000041838 */
[----:B------:R-:W2:Y:S01]  /*a3e0*/  LDSM.16.M88.4 R16, [R203+0xa000] ;  /* 0x00a00000cb10783b */ /* 0x000ea20000000200 */
[----:B------:R-:W-:Y:S06]  /*a3f0*/  MUFU.TANH R145, R145 ;  /* 0x0000009100917308 */ /* 0x000fec0000002400 */
[C---:B------:R-:W-:Y:S02]  /*a400*/  HMMA.16816.F32.BF16 R52, R180.reuse, R160, R52 ;  /* 0x000000a0b434723c */ /* 0x040fe40000041834 */
[----:B------:R-:W-:Y:S05]  /*a410*/  MUFU.TANH R164, R141 ;  /* 0x0000008d00a47308 */ /* 0x000fea0000002400 */
[----:B------:R-:W-:Y:S01]  /*a420*/  FMUL.FTZ R160, R155, c[0x0][0x2ec] ;  /* 0x0000bb009ba07a20 */ /* 0x000fe20000410000 */
[----:B------:R-:W-:Y:S01]  /*a430*/  HMMA.16816.F32.BF16 R48, R180, R162, R48 ;  /* 0x000000a2b430723c */ /* 0x000fe20000041830 */
[----:B------:R-:W-:Y:S01]  /*a440*/  FMUL.FTZ R155, R178, c[0x0][0x2ec] ;  /* 0x0000bb00b29b7a20 */ /* 0x000fe20000410000 */
[----:B------:R3:W-:Y:S01]  /*a450*/  MUFU.TANH R162, R147 ;  /* 0x0000009300a27308 */ /* 0x0007e20000002400 */
[----:B------:R-:W-:-:S04]  /*a460*/  FMUL.FTZ R161, R179, c[0x0][0x2ec] ;  /* 0x0000bb00b3a17a20 */ /* 0x000fc80000410000 */
[----:B------:R-:W-:Y:S01]  /*a470*/  FMUL.FTZ R163, R142, c[0x0][0x2ec] ;  /* 0x0000bb008ea37a20 */ /* 0x000fe20000410000 */
[C---:B-1----:R-:W-:Y:S02]  /*a480*/  HMMA.16816.F32.BF16 R136, R8.reuse, R28, R136 ;  /* 0x0000001c0888723c */ /* 0x042fe40000041888 */
[----:B------:R-:W1:Y:S06]  /*a490*/  MUFU.TANH R160, R160 ;  /* 0x000000a000a07308 */ /* 0x000e6c0000002400 */
[----:B------:R-:W-:Y:S01]  /*a4a0*/  HMMA.16816.F32.BF16 R64, R8, R30, R64 ;  /* 0x0000001e0840723c */ /* 0x000fe20000041840 */
[----:B------:R-:W1:Y:S01]  /*a4b0*/  LDSM.16.M88.4 R28, [R203+0xa800] ;  /* 0x00a80000cb1c783b */ /* 0x000e620000000200 */
[----:B------:R-:W1:Y:S01]  /*a4c0*/  MUFU.TANH R155, R155 ;  /* 0x0000009b009b7308 */ /* 0x000e620000002400 */
[----:B---3--:R-:W-:-:S05]  /*a4d0*/  FMUL.FTZ R147, R143, c[0x0][0x2ec] ;  /* 0x0000bb008f937a20 */ /* 0x008fca0000410000 */
[C---:B------:R-:W-:Y:S02]  /*a4e0*/  HMMA.16816.F32.BF16 R36, R180.reuse, R188, R36 ;  /* 0x000000bcb424723c */ /* 0x040fe40000041824 */
[----:B------:R-:W3:Y:S06]  /*a4f0*/  MUFU.TANH R161, R161 ;  /* 0x000000a100a17308 */ /* 0x000eec0000002400 */
[----:B------:R-:W-:Y:S01]  /*a500*/  HMMA.16816.F32.BF16 R184, R180, R190, R184 ;  /* 0x000000beb4b8723c */ /* 0x000fe200000418b8 */
[----:B------:R-:W-:Y:S01]  /*a510*/  FMUL.FTZ R143, R137, c[0x0][0x2ec] ;  /* 0x0000bb00898f7a20 */ /* 0x000fe20000410000 */
[----:B------:R-:W1:Y:S01]  /*a520*/  MUFU.TANH R140, R140 ;  /* 0x0000008c008c7308 */ /* 0x000e620000002400 */
[----:B------:R-:W-:-:S02]  /*a530*/  FMUL.FTZ R138, R138, c[0x0][0x2ec] ;  /* 0x0000bb008a8a7a20 */ /* 0x000fc40000410000 */
[----:B------:R-:W-:Y:S02]  /*a540*/  FMUL.FTZ R136, R136, c[0x0][0x2ec] ;  /* 0x0000bb0088887a20 */ /* 0x000fe40000410000 */
[----:B------:R-:W-:Y:S01]  /*a550*/  FMUL.FTZ R137, R139, c[0x0][0x2ec] ;  /* 0x0000bb008b897a20 */ /* 0x000fe20000410000 */
[----:B------:R-:W-:Y:S01]  /*a560*/  HMMA.16816.F32.BF16 R52, R32, R4, R52 ;  /* 0x000000042034723c */ /* 0x000fe20000041834 */
[----:B------:R-:W-:Y:S01]  /*a570*/  FMUL.FTZ R65, R65, c[0x0][0x2ec] ;  /* 0x0000bb0041417a20 */ /* 0x000fe20000410000 */
[----:B------:R-:W1:Y:S01]  /*a580*/  MUFU.TANH R143, R143 ;  /* 0x0000008f008f7308 */ /* 0x000e620000002400 */
[----:B------:R-:W-:Y:S02]  /*a590*/  FMUL.FTZ R64, R64, c[0x0][0x2ec] ;  /* 0x0000bb0040407a20 */ /* 0x000fe40000410000 */
[----:B------:R-:W-:-:S03]  /*a5a0*/  FMUL.FTZ R66, R66, c[0x0][0x2ec] ;  /* 0x0000bb0042427a20 */ /* 0x000fc60000410000 */
[C---:B------:R-:W-:Y:S01]  /*a5b0*/  HMMA.16816.F32.BF16 R48, R32.reuse, R6, R48 ;  /* 0x000000062030723c */ /* 0x040fe20000041830 */
[----:B------:R-:W1:Y:S01]  /*a5c0*/  LDSM.16.M88.4 R4, [R205+0x6000] ;  /* 0x00600000cd04783b */ /* 0x000e620000000200 */
[----:B------:R-:W-:Y:S06]  /*a5d0*/  MUFU.TANH R175, R138 ;  /* 0x0000008a00af7308 */ /* 0x000fec0000002400 */
[C---:B----4-:R-:W-:Y:S02]  /*a5e0*/  HMMA.16816.F32.BF16 R44, R32.reuse, R12, R44 ;  /* 0x0000000c202c723c */ /* 0x050fe4000004182c */
[----:B------:R-:W4:Y:S06]  /*a5f0*/  MUFU.TANH R142, R136 ;  /* 0x00000088008e7308 */ /* 0x000f2c0000002400 */
[----:B------:R-:W-:Y:S01]  /*a600*/  HMMA.16816.F32.BF16 R156, R32, R14, R156 ;  /* 0x0000000e209c723c */ /* 0x000fe2000004189c */
[----:B------:R-:W3:Y:S01]  /*a610*/  LDSM.16.M88.4 R12, [R203+0xb000] ;  /* 0x00b00000cb0c783b */ /* 0x000ee20000000200 */
[----:B------:R-:W1:Y:S06]  /*a620*/  MUFU.TANH R65, R65 ;  /* 0x0000004100417308 */ /* 0x000e6c0000002400 */
[C---:B--2---:R-:W-:Y:S02]  /*a630*/  HMMA.16816.F32.BF16 R60, R20.reuse, R16, R60 ;  /* 0x00000010143c723c */ /* 0x044fe4000004183c */
[----:B------:R-:W2:Y:S06]  /*a640*/  MUFU.TANH R64, R64 ;  /* 0x0000004000407308 */ /* 0x000eac0000002400 */
[----:B------:R-:W-:Y:S01]  /*a650*/  HMMA.16816.F32.BF16 R56, R20, R18, R56 ;  /* 0x000000121438723c */ /* 0x000fe20000041838 */
[----:B------:R-:W2:Y:S01]  /*a660*/  LDSM.16.M88.4 R16, [R205+0x6800] ;  /* 0x00680000cd10783b */ /* 0x000ea20000000200 */
[----:B------:R-:W-:Y:S06]  /*a670*/  MUFU.TANH R146, R146 ;  /* 0x0000009200927308 */ /* 0x000fec0000002400 */
[C---:B------:R-:W-:Y:S02]  /*a680*/  HMMA.16816.F32.BF16 R36, R32.reuse, R24, R36 ;  /* 0x000000182024723c */ /* 0x040fe40000041824 */
[----:B------:R-:W-:Y:S06]  /*a690*/  MUFU.TANH R163, R163 ;  /* 0x000000a300a37308 */ /* 0x000fec0000002400 */
[----:B------:R-:W-:Y:S01]  /*a6a0*/  HMMA.16816.F32.BF16 R184, R32, R26, R184 ;  /* 0x0000001a20b8723c */ /* 0x000fe200000418b8 */
[----:B------:R-:W2:Y:S01]  /*a6b0*/  LDSM.16.M88.4 R24, [R203+0xb800] ;  /* 0x00b80000cb18783b */ /* 0x000ea20000000200 */
[----:B------:R-:W-:Y:S06]  /*a6c0*/  MUFU.TANH R137, R137 ;  /* 0x0000008900897308 */ /* 0x000fec0000002400 */
[----:B-1----:R-:W-:Y:S02]  /*a6d0*/  HMMA.16816.F32.BF16 R52, R20, R28, R52 ;  /* 0x0000001c1434723c */ /* 0x002fe40000041834 */
[----:B------:R-:W-:Y:S05]  /*a6e0*/  MUFU.TANH R147, R147 ;  /* 0x0000009300937308 */ /* 0x000fea0000002400 */
[----:B------:R-:W-:Y:S01]  /*a6f0*/  IMAD R29, R219, 0x80, R232 ;  /* 0x00000080db1d7824 */ /* 0x000fe200078e02e8 */
[----:B------:R-:W-:Y:S01]  /*a700*/  HMMA.16816.F32.BF16 R60, R8, R4, R60 ;  /* 0x00000004083c723c */ /* 0x000fe2000004183c */
[----:B------:R-:W-:Y:S01]  /*a710*/  FMUL.FTZ R28, R67, c[0x0][0x2ec] ;  /* 0x0000bb00431c7a20 */ /* 0x000fe20000410000 */
[----:B------:R-:W-:Y:S02]  /*a720*/  MUFU.TANH R173, R66 ;  /* 0x0000004200ad7308 */ /* 0x000fe40000002400 */
[----:B------:R-:W-:-:S02]  /*a730*/  ISETP.GE.AND P6, PT, R29, R238, PT ;  /* 0x000000ee1d00720c */ /* 0x000fc40003fc6270 */
[C---:B------:R-:W-:Y:S02]  /*a740*/  IADD3 R139, R29.reuse, 0x39, RZ ;  /* 0x000000391d8b7810 */ /* 0x040fe40007ffe0ff */
[----:B------:R-:W-:Y:S01]  /*a750*/  HMMA.16816.F32.BF16 R56, R8, R6, R56 ;  /* 0x000000060838723c */ /* 0x000fe20000041838 */
[----:B------:R-:W1:Y:S01]  /*a760*/  LDSM.16.M88.4 R4, [R205+0x7000] ;  /* 0x00700000cd04783b */ /* 0x000e620000000200 */
[----:B------:R-:W-:Y:S06]  /*a770*/  MUFU.TANH R28, R28 ;  /* 0x0000001c001c7308 */ /* 0x000fec0000002400 */
[C---:B---3--:R-:W-:Y:S07]  /*a780*/  HMMA.16816.F32.BF16 R44, R20.reuse, R12, R44 ;  /* 0x0000000c142c723c */ /* 0x048fee000004182c */
[----:B------:R-:W-:Y:S01]  /*a790*/  IADD3 R13, R29, 0x1, RZ ;  /* 0x000000011d0d7810 */ /* 0x000fe20007ffe0ff */
[----:B------:R-:W-:Y:S01]  /*a7a0*/  HMMA.16816.F32.BF16 R48, R20, R30, R48 ;  /* 0x0000001e1430723c */ /* 0x000fe20000041830 */
[----:B------:R-:W-:-:S02]  /*a7b0*/  FMUL.FTZ R61, R61, c[0x0][0x2ec] ;  /* 0x0000bb003d3d7a20 */ /* 0x000fc40000410000 */
[C---:B------:R-:W-:Y:S01]  /*a7c0*/  ISETP.GE.AND P4, PT, R13.reuse, R238, PT ;  /* 0x000000ee0d00720c */ /* 0x040fe20003f86270 */
[----:B------:R-:W-:Y:S01]  /*a7d0*/  FMUL.FTZ R60, R60, c[0x0][0x2ec] ;  /* 0x0000bb003c3c7a20 */ /* 0x000fe20000410000 */
[----:B------:R-:W-:Y:S01]  /*a7e0*/  ISETP.GE.AND P5, PT, R13, R236, PT ;  /* 0x000000ec0d00720c */ /* 0x000fe20003fa6270 */
[----:B------:R3:W1:Y:S01]  /*a7f0*/  MUFU.TANH R170, R61 ;  /* 0x0000003d00aa7308 */ /* 0x0006620000002400 */
[----:B------:R-:W-:Y:S01]  /*a800*/  IADD3 R13, R29, 0x8, RZ ;  /* 0x000000081d0d7810 */ /* 0x000fe20007ffe0ff */
[----:B--2---:R-:W-:Y:S01]  /*a810*/  HMMA.16816.F32.BF16 R52, R8, R16, R52 ;  /* 0x000000100834723c */ /* 0x004fe20000041834 */
[----:B------:R-:W-:Y:S01]  /*a820*/  FMUL.FTZ R30, R57, c[0x0][0x2ec] ;  /* 0x0000bb00391e7a20 */ /* 0x000fe20000410000 */
[----:B------:R-:W-:Y:S01]  /*a830*/  IADD3 R57, R29, 0x49, RZ ;  /* 0x000000491d397810 */ /* 0x000fe20007ffe0ff */
[----:B------:R-:W-:Y:S02]  /*a840*/  FMUL.FTZ R56, R56, c[0x0][0x2ec] ;  /* 0x0000bb0038387a20 */ /* 0x000fe40000410000 */
[----:B------:R-:W-:Y:S01]  /*a850*/  FMUL.FTZ R63, R63, c[0x0][0x2ec] ;  /* 0x0000bb003f3f7a20 */ /* 0x000fe20000410000 */
[----:B------:R-:W2:Y:S01]  /*a860*/  MUFU.TANH R166, R60 ;  /* 0x0000003c00a67308 */ /* 0x000ea20000002400 */
[----:B------:R-:W-:Y:S01]  /*a870*/  FSEL R17, R0, -INF , !P6 ;  /* 0xff80000000117808 */ /* 0x000fe20007000000 */
[C---:B------:R-:W-:Y:S01]  /*a880*/  HMMA.16816.F32.BF16 R156, R20.reuse, R14, R156 ;  /* 0x0000000e149c723c */ /* 0x040fe2000004189c */
[----:B------:R-:W-:Y:S01]  /*a890*/  ISETP.GE.AND P6, PT, R13, R238, PT ;  /* 0x000000ee0d00720c */ /* 0x000fe20003fc6270 */
[----:B------:R-:W-:Y:S01]  /*a8a0*/  FMUL.FTZ R59, R59, c[0x0][0x2ec] ;  /* 0x0000bb003b3b7a20 */ /* 0x000fe20000410000 */
[----:B------:R-:W-:Y:S01]  /*a8b0*/  FSEL R16, R148, -INF , !P4 ;  /* 0xff80000094107808 */ /* 0x000fe20006000000 */
[----:B------:R-:W-:Y:S01]  /*a8c0*/  FMUL.FTZ R58, R58, c[0x0][0x2ec] ;  /* 0x0000bb003a3a7a20 */ /* 0x000fe20000410000 */
[----:B------:R-:W-:Y:S01]  /*a8d0*/  FSEL R0, R149, -INF , !P6 ;  /* 0xff80000095007808 */ /* 0x000fe20007000000 */
[----:B------:R-:W1:Y:S01]  /*a8e0*/  MUFU.TANH R30, R30 ;  /* 0x0000001e001e7308 */ /* 0x000e620000002400 */
[----:B------:R-:W-:Y:S01]  /*a8f0*/  ISETP.GE.AND P6, PT, R13, R236, PT ;  /* 0x000000ec0d00720c */ /* 0x000fe20003fc6270 */
[----:B------:R-:W-:Y:S01]  /*a900*/  HMMA.16816.F32.BF16 R36, R20, R24, R36 ;  /* 0x000000181424723c */ /* 0x000fe20000041824 */
[----:B------:R-:W2:Y:S01]  /*a910*/  LDSM.16.M88.4 R12, [R205+0x7800] ;  /* 0x00780000cd0c783b */ /* 0x000ea20000000200 */
[C---:B------:R-:W-:Y:S01]  /*a920*/  IADD3 R149, R29.reuse, 0x30, RZ ;  /* 0x000000301d957810 */ /* 0x040fe20007ffe0ff */
[----:B------:R-:W-:Y:S01]  /*a930*/  FMUL.FTZ R62, R62, c[0x0][0x2ec] ;  /* 0x0000bb003e3e7a20 */ /* 0x000fe20000410000 */
[----:B---3--:R-:W-:Y:S01]  /*a940*/  IADD3 R61, R29, 0x41, RZ ;  /* 0x000000411d3d7810 */ /* 0x008fe20007ffe0ff */
[----:B------:R-:W-:-:S04]  /*a950*/  DEPBAR.LE SB0, 0x0 ;  /* 0x000080000000791a */ /* 0x000fc80000000000 */
[----:B------:R-:W-:Y:S01]  /*a960*/  HMMA.16816.F32.BF16 R184, R20, R26, R184 ;  /* 0x0000001a14b8723c */ /* 0x000fe200000418b8 */
[----:B------:R-:W-:Y:S01]  /*a970*/  FMUL.FTZ R33, R53, c[0x0][0x2ec] ;  /* 0x0000bb0035217a20 */ /* 0x000fe20000410000 */
[----:B------:R-:W-:Y:S01]  /*a980*/  IADD3 R53, R29, 0x31, RZ ;  /* 0x000000311d357810 */ /* 0x000fe20007ffe0ff */
[----:B------:R-:W-:Y:S01]  /*a990*/  FMUL.FTZ R32, R52, c[0x0][0x2ec] ;  /* 0x0000bb0034207a20 */ /* 0x000fe20000410000 */
[----:B------:R3:W2:Y:S01]  /*a9a0*/  MUFU.TANH R168, R56 ;  /* 0x0000003800a87308 */ /* 0x0006a20000002400 */
[----:B------:R-:W-:Y:S02]  /*a9b0*/  FMUL.FTZ R31, R55, c[0x0][0x2ec] ;  /* 0x0000bb00371f7a20 */ /* 0x000fe40000410000 */
[C---:B------:R-:W-:Y:S01]  /*a9c0*/  IADD3 R21, R29.reuse, 0x9, RZ ;  /* 0x000000091d157810 */ /* 0x040fe20007ffe0ff */
[----:B------:R-:W-:Y:S01]  /*a9d0*/  HMMA.16816.F32.BF16 R48, R8, R18, R48 ;  /* 0x000000120830723c */ /* 0x000fe20000041830 */
[----:B------:R-:W-:Y:S02]  /*a9e0*/  IADD3 R23, R29, 0x10, RZ ;  /* 0x000000101d177810 */ /* 0x000fe40007ffe0ff */
[----:B------:R-:W-:Y:S01]  /*a9f0*/  ISETP.GE.AND P4, PT, R21, R238, PT ;  /* 0x000000ee1500720c */ /* 0x000fe20003f86270 */
[----:B------:R-:W-:Y:S01]  /*aa00*/  MUFU.TANH R169, R63 ;  /* 0x0000003f00a97308 */ /* 0x000fe20000002400 */
[----:B-----5:R-:W-:-:S02]  /*aa10*/  FSEL R27, R41, -INF , !P5 ;  /* 0xff800000291b7808 */ /* 0x020fc40006800000 */
[----:B------:R-:W-:Y:S01]  /*aa20*/  FSEL R40, R40, -INF , !P4 ;  /* 0xff80000028287808 */ /* 0x000fe20006000000 */
[----:B-1----:R-:W-:Y:S01]  /*aa30*/  HMMA.16816.F32.BF16 R44, R8, R4, R44 ;  /* 0x00000004082c723c */ /* 0x002fe2000004182c */
[-C--:B------:R-:W-:Y:S01]  /*aa40*/  ISETP.GE.AND P4, PT, R29, R236.reuse, PT ;  /* 0x000000ec1d00720c */ /* 0x080fe20003f86270 */
[----:B------:R-:W-:Y:S01]  /*aa50*/  FMUL.FTZ R18, R54, c[0x0][0x2ec] ;  /* 0x0000bb0036127a20 */ /* 0x000fe20000410000 */
[----:B------:R-:W-:Y:S01]  /*aa60*/  FSEL R19, R42, -INF , !P6 ;  /* 0xff8000002a137808 */ /* 0x000fe20007000000 */
[----:B------:R-:W1:Y:S01]  /*aa70*/  MUFU.TANH R33, R33 ;  /* 0x0000002100217308 */ /* 0x000e620000002400 */
[----:B------:R-:W-:Y:S02]  /*aa80*/  FSEL R2, R2, -INF , !P4 ;  /* 0xff80000002027808 */ /* 0x000fe40006000000 */
[----:B------:R-:W-:Y:S02]  /*aa90*/  ISETP.GE.AND P4, PT, R21, R236, PT ;  /* 0x000000ec1500720c */ /* 0x000fe40003f86270 */
[----:B------:R-:W-:-:S02]  /*aaa0*/  ISETP.GE.AND P5, PT, R23, R238, PT ;  /* 0x000000ee1700720c */ /* 0x000fc40003fa6270 */
[----:B------:R-:W-:Y:S01]  /*aab0*/  ISETP.GE.AND P6, PT, R23, R236, PT ;  /* 0x000000ec1700720c */ /* 0x000fe20003fc6270 */
[----:B------:R-:W5:Y:S01]  /*aac0*/  MUFU.TANH R32, R32 ;  /* 0x0000002000207308 */ /* 0x000f620000002400 */
[----:B------:R-:W-:Y:S02]  /*aad0*/  IADD3 R23, R29, 0x11, RZ ;  /* 0x000000111d177810 */ /* 0x000fe40007ffe0ff */
[----:B------:R-:W-:Y:S01]  /*aae0*/  FSEL R35, R43, -INF , !P4 ;  /* 0xff8000002b237808 */ /* 0x000fe20006000000 */
[C---:B--2---:R-:W-:Y:S01]  /*aaf0*/  HMMA.16816.F32.BF16 R36, R8.reuse, R12, R36 ;  /* 0x0000000c0824723c */ /* 0x044fe20000041824 */
[-C--:B------:R-:W-:Y:S01]  /*ab00*/  ISETP.GE.AND P4, PT, R23, R238.reuse, PT ;  /* 0x000000ee1700720c */ /* 0x080fe20003f86270 */
[----:B------:R-:W-:Y:S01]  /*ab10*/  FMUL.FTZ R49, R49, c[0x0][0x2ec] ;  /* 0x0000bb0031317a20 */ /* 0x000fe20000410000 */
[C---:B------:R-:W-:Y:S01]  /*ab20*/  IADD3 R5, R29.reuse, 0x18, RZ ;  /* 0x000000181d057810 */ /* 0x040fe20007ffe0ff */
[----:B------:R-:W-:Y:S01]  /*ab30*/  FMUL.FTZ R48, R48, c[0x0][0x2ec] ;  /* 0x0000bb0030307a20 */ /* 0x000fe20000410000 */
[----:B------:R-:W-:Y:S01]  /*ab40*/  IADD3 R21, R29, 0x19, RZ ;  /* 0x000000191d157810 */ /* 0x000fe20007ffe0ff */
[----:B------:R-:W-:Y:S01]  /*ab50*/  MUFU.TANH R165, R59 ;  /* 0x0000003b00a57308 */ /* 0x000fe20000002400 */
[----:B------:R-:W-:Y:S01]  /*ab60*/  FSEL R26, R150, -INF , !P5 ;  /* 0xff800000961a7808 */ /* 0x000fe20006800000 */
[----:B------:R-:W-:Y:S01]  /*ab70*/  HMMA.16816.F32.BF16 R184, R8, R14, R184 ;  /* 0x0000000e08b8723c */ /* 0x000fe200000418b8 */
[----:B------:R-:W-:Y:S01]  /*ab80*/  FSEL R24, R151, -INF , !P4 ;  /* 0xff80000097187808 */ /* 0x000fe20006000000 */
[----:B------:R-:W-:Y:S01]  /*ab90*/  FMUL.FTZ R51, R51, c[0x0][0x2ec] ;  /* 0x0000bb0033337a20 */ /* 0x000fe20000410000 */
[-C--:B------:R-:W-:Y:S01]  /*aba0*/  ISETP.GE.AND P5, PT, R5, R238.reuse, PT ;  /* 0x000000ee0500720c */ /* 0x080fe20003fa6270 */
[----:B------:R-:W-:Y:S01]  /*abb0*/  FMUL.FTZ R44, R44, c[0x0][0x2ec] ;  /* 0x0000bb002c2c7a20 */ /* 0x000fe20000410000 */
[----:B------:R-:W-:Y:S01]  /*abc0*/  ISETP.GE.AND P4, PT, R21, R238, PT ;  /* 0x000000ee1500720c */ /* 0x000fe20003f86270 */
[----:B------:R-:W-:Y:S01]  /*abd0*/  MUFU.TANH R167, R58 ;  /* 0x0000003a00a77308 */ /* 0x000fe20000002400 */
[----:B------:R-:W-:Y:S01]  /*abe0*/  FSEL R22, R152, -INF , !P5 ;  /* 0xff80000098167808 */ /* 0x000fe20006800000 */
[----:B------:R-:W-:Y:S01]  /*abf0*/  FMUL.FTZ R50, R50, c[0x0][0x2ec] ;  /* 0x0000bb0032327a20 */ /* 0x000fe20000410000 */
[----:B------:R-:W-:Y:S01]  /*ac00*/  FSEL R20, R153, -INF , !P4 ;  /* 0xff80000099147808 */ /* 0x000fe20006000000 */
[----:B------:R-:W-:Y:S01]  /*ac10*/  FMUL.FTZ R46, R46, c[0x0][0x2ec] ;  /* 0x0000bb002e2e7a20 */ /* 0x000fe20000410000 */
[----:B------:R-:W-:-:S02]  /*ac20*/  ISETP.GE.AND P5, PT, R23, R236, PT ;  /* 0x000000ec1700720c */ /* 0x000fc40003fa6270 */
[-C--:B------:R-:W-:Y:S01]  /*ac30*/  ISETP.GE.AND P4, PT, R5, R236.reuse, PT ;  /* 0x000000ec0500720c */ /* 0x080fe20003f86270 */
[----:B------:R-:W-:Y:S01]  /*ac40*/  MUFU.TANH R153, R51 ;  /* 0x0000003300997308 */ /* 0x000fe20000002400 */
[----:B------:R-:W-:Y:S01]  /*ac50*/  IADD3 R41, R29, 0x20, RZ ;  /* 0x000000201d297810 */ /* 0x000fe20007ffe0ff */
[----:B------:R-:W-:Y:S01]  /*ac60*/  HMMA.16816.F32.BF16 R4, R8, R6, R156 ;  /* 0x000000060804723c */ /* 0x000fe2000004189c */
[----:B------:R-:W-:Y:S01]  /*ac70*/  FSEL R25, R154, -INF , !P6 ;  /* 0xff8000009a197808 */ /* 0x000fe20007000000 */
[----:B------:R-:W-:Y:S01]  /*ac80*/  FMUL.FTZ R37, R37, c[0x0][0x2ec] ;  /* 0x0000bb0025257a20 */ /* 0x000fe20000410000 */
[----:B------:R-:W-:Y:S01]  /*ac90*/  ISETP.GE.AND P6, PT, R21, R236, PT ;  /* 0x000000ec1500720c */ /* 0x000fe20003fc6270 */
[----:B------:R-:W-:Y:S01]  /*aca0*/  FMUL.FTZ R36, R36, c[0x0][0x2ec] ;  /* 0x0000bb0024247a20 */ /* 0x000fe20000410000 */
[----:B------:R-:W-:Y:S01]  /*acb0*/  FSEL R23, R160, -INF , !P5 ;  /* 0xff800000a0177808 */ /* 0x000fe20006800000 */
[----:B------:R-:W2:Y:S01]  /*acc0*/  MUFU.TANH R156, R49 ;  /* 0x00000031009c7308 */ /* 0x000ea20000002400 */
[----:B------:R-:W-:Y:S01]  /*acd0*/  FSEL R21, R155, -INF , !P4 ;  /* 0xff8000009b157808 */ /* 0x000fe20006000000 */
[----:B------:R-:W-:Y:S01]  /*ace0*/  FMUL.FTZ R8, R47, c[0x0][0x2ec] ;  /* 0x0000bb002f087a20 */ /* 0x000fe20000410000 */
[C---:B------:R-:W-:Y:S01]  /*acf0*/  ISETP.GE.AND P5, PT, R41.reuse, R238, PT ;  /* 0x000000ee2900720c */ /* 0x040fe20003fa6270 */
[----:B---3--:R-:W-:Y:S01]  /*ad00*/  FMUL.FTZ R56, R184, c[0x0][0x2ec] ;  /* 0x0000bb00b8387a20 */ /* 0x008fe20000410000 */
[-C--:B------:R-:W-:Y:S01]  /*ad10*/  ISETP.GE.AND P4, PT, R41, R236.reuse, PT ;  /* 0x000000ec2900720c */ /* 0x080fe20003f86270 */
[----:B------:R-:W-:Y:S01]  /*ad20*/  FMUL.FTZ R39, R39, c[0x0][0x2ec] ;  /* 0x0000bb0027277a20 */ /* 0x000fe20000410000 */
[----:B------:R-:W-:Y:S01]  /*ad30*/  IADD3 R41, R29, 0x21, RZ ;  /* 0x000000211d297810 */ /* 0x000fe20007ffe0ff */
[----:B------:R3:W1:Y:S01]  /*ad40*/  MUFU.TANH R158, R48 ;  /* 0x00000030009e7308 */ /* 0x0006620000002400 */
[----:B------:R-:W-:Y:S01]  /*ad50*/  FSEL R138, R144, -INF , !P5 ;  /* 0xff800000908a7808 */ /* 0x000fe20006800000 */
[----:B------:R-:W-:Y:S01]  /*ad60*/  FMUL.FTZ R144, R45, c[0x0][0x2ec] ;  /* 0x0000bb002d907a20 */ /* 0x000fe20000410000 */
[----:B------:R-:W-:Y:S01]  /*ad70*/  ISETP.GE.AND P5, PT, R41, R236, PT ;  /* 0x000000ec2900720c */ /* 0x000fe20003fa6270 */
[----:B------:R-:W-:Y:S01]  /*ad80*/  FMUL.FTZ R186, R186, c[0x0][0x2ec] ;  /* 0x0000bb00baba7a20 */ /* 0x000fe20000410000 */
[----:B------:R-:W-:-:S02]  /*ad90*/  IADD3 R151, R29, 0x29, RZ ;  /* 0x000000291d977810 */ /* 0x000fc40007ffe0ff */
[----:B------:R-:W-:Y:S01]  /*ada0*/  FSEL R67, R161, -INF , !P6 ;  /* 0xff800000a1437808 */ /* 0x000fe20007000000 */
[----:B------:R-:W1:Y:S01]  /*adb0*/  MUFU.TANH R144, R144 ;  /* 0x0000009000907308 */ /* 0x000e620000002400 */
[-C--:B------:R-:W-:Y:S01]  /*adc0*/  ISETP.GE.AND P6, PT, R41, R238.reuse, PT ;  /* 0x000000ee2900720c */ /* 0x080fe20003fc6270 */
[----:B------:R-:W-:Y:S01]  /*add0*/  FMUL.FTZ R5, R5, c[0x0][0x2ec] ;  /* 0x0000bb0005057a20 */ /* 0x000fe20000410000 */
[----:B------:R-:W-:Y:S01]  /*ade0*/  IADD3 R13, R29, 0x28, RZ ;  /* 0x000000281d0d7810 */ /* 0x000fe20007ffe0ff */
[----:B------:R-:W-:Y:S01]  /*adf0*/  FMUL.FTZ R4, R4, c[0x0][0x2ec] ;  /* 0x0000bb0004047a20 */ /* 0x000fe20000410000 */
[----:B------:R-:W-:Y:S01]  /*ae00*/  FSEL R141, R162, -INF , !P5 ;  /* 0xff800000a28d7808 */ /* 0x000fe20006800000 */
[----:B------:R-:W-:Y:S01]  /*ae10*/  FMUL.FTZ R7, R7, c[0x0][0x2ec] ;  /* 0x0000bb0007077a20 */ /* 0x000fe20000410000 */
[-C--:B------:R-:W-:Y:S01]  /*ae20*/  ISETP.GE.AND P5, PT, R151, R238.reuse, PT ;  /* 0x000000ee9700720c */ /* 0x080fe20003fa6270 */
[----:B---3--:R-:W-:Y:S01]  /*ae30*/  FMUL.FTZ R48, R185, c[0x0][0x2ec] ;  /* 0x0000bb00b9307a20 */ /* 0x008fe20000410000 */
[----:B------:R-:W-:Y:S01]  /*ae40*/  FSEL R134, R145, -INF , !P6 ;  /* 0xff80000091867808 */ /* 0x000fe20007000000 */
[----:B------:R-:W-:Y:S01]  /*ae50*/  MUFU.TANH R4, R4 ;  /* 0x0000000400047308 */ /* 0x000fe20000002400 */
[----:B------:R-:W-:-:S02]  /*ae60*/  ISETP.GE.AND P6, PT, R13, R238, PT ;  /* 0x000000ee0d00720c */ /* 0x000fc40003fc6270 */
[----:B------:R-:W-:Y:S02]  /*ae70*/  FSEL R136, R164, -INF , !P5 ;  /* 0xff800000a4887808 */ /* 0x000fe40006800000 */
[-C--:B------:R-:W-:Y:S02]  /*ae80*/  ISETP.GE.AND P5, PT, R53, R238.reuse, PT ;  /* 0x000000ee3500720c */ /* 0x080fe40003fa6270 */
[----:B------:R-:W-:Y:S01]  /*ae90*/  FSEL R152, R140, -INF , !P6 ;  /* 0xff8000008c987808 */ /* 0x000fe20007000000 */
[----:B------:R-:W-:Y:S01]  /*aea0*/  MUFU.TANH R58, R37 ;  /* 0x00000025003a7308 */ /* 0x000fe20000002400 */
[----:B------:R-:W-:Y:S02]  /*aeb0*/  ISETP.GE.AND P6, PT, R149, R238, PT ;  /* 0x000000ee9500720c */ /* 0x000fe40003fc6270 */
[----:B------:R-:W-:Y:S02]  /*aec0*/  IADD3 R145, R29, 0x38, RZ ;  /* 0x000000381d917810 */ /* 0x000fe40007ffe0ff */
[----:B------:R-:W-:-:S02]  /*aed0*/  FSEL R54, R143, -INF , !P5 ;  /* 0xff8000008f367808 */ /* 0x000fc40006800000 */
[-C--:B------:R-:W-:Y:S01]  /*aee0*/  ISETP.GE.AND P5, PT, R139, R238.reuse, PT ;  /* 0x000000ee8b00720c */ /* 0x080fe20003fa6270 */
[----:B------:R-:W-:Y:S01]  /*aef0*/  MUFU.TANH R140, R5 ;  /* 0x00000005008c7308 */ /* 0x000fe20000002400 */
[----:B----4-:R-:W-:Y:S02]  /*af00*/  FSEL R148, R142, -INF , !P6 ;  /* 0xff8000008e947808 */ /* 0x010fe40007000000 */
[-C--:B------:R-:W-:Y:S02]  /*af10*/  ISETP.GE.AND P6, PT, R145, R238.reuse, PT ;  /* 0x000000ee9100720c */ /* 0x080fe40003fc6270 */
[----:B------:R-:W-:Y:S02]  /*af20*/  IADD3 R63, R29, 0x40, RZ ;  /* 0x000000401d3f7810 */ /* 0x000fe40007ffe0ff */
[----:B------:R-:W-:Y:S01]  /*af30*/  FSEL R150, R65, -INF , !P5 ;  /* 0xff80000041967808 */ /* 0x000fe20006800000 */
[----:B------:R-:W-:Y:S01]  /*af40*/  MUFU.TANH R171, R62 ;  /* 0x0000003e00ab7308 */ /* 0x000fe20000002400 */
[----:B------:R-:W-:-:S02]  /*af50*/  ISETP.GE.AND P5, PT, R61, R238, PT ;  /* 0x000000ee3d00720c */ /* 0x000fc40003fa6270 */
[----:B------:R-:W-:Y:S02]  /*af60*/  FSEL R52, R64, -INF , !P6 ;  /* 0xff80000040347808 */ /* 0x000fe40007000000 */
[-C--:B------:R-:W-:Y:S02]  /*af70*/  ISETP.GE.AND P6, PT, R63, R238.reuse, PT ;  /* 0x000000ee3f00720c */ /* 0x080fe40003fc6270 */
[----:B------:R-:W-:Y:S01]  /*af80*/  IADD3 R59, R29, 0x48, RZ ;  /* 0x000000481d3b7810 */ /* 0x000fe20007ffe0ff */
[----:B------:R-:W-:Y:S01]  /*af90*/  MUFU.TANH R62, R36 ;  /* 0x00000024003e7308 */ /* 0x000fe20000002400 */
[----:B------:R-:W-:Y:S02]  /*afa0*/  FSEL R170, R170, -INF , !P5 ;  /* 0xff800000aaaa7808 */ /* 0x000fe40006800000 */
[----:B------:R-:W-:Y:S02]  /*afb0*/  ISETP.GE.AND P5, PT, R57, R238, PT ;  /* 0x000000ee3900720c */ /* 0x000fe40003fa6270 */
[----:B------:R-:W-:-:S02]  /*afc0*/  IADD3 R49, R29, 0x51, RZ ;  /* 0x000000511d317810 */ /* 0x000fc40007ffe0ff */
[----:B------:R-:W-:Y:S01]  /*afd0*/  FSEL R166, R166, -INF , !P6 ;  /* 0xff800000a6a67808 */ /* 0x000fe20007000000 */
[----:B------:R-:W-:Y:S01]  /*afe0*/  MUFU.TANH R48, R48 ;  /* 0x0000003000307308 */ /* 0x000fe20000002400 */
[-C--:B------:R-:W-:Y:S02]  /*aff0*/  ISETP.GE.AND P6, PT, R59, R238.reuse, PT ;  /* 0x000000ee3b00720c */ /* 0x080fe40003fc6270 */
[----:B------:R-:W-:Y:S02]  /*b000*/  IADD3 R51, R29, 0x50, RZ ;  /* 0x000000501d337810 */ /* 0x000fe40007ffe0ff */
[----:B------:R-:W-:Y:S02]  /*b010*/  FSEL R164, R30, -INF , !P5 ;  /* 0xff8000001ea47808 */ /* 0x000fe40006800000 */
[----:B------:R-:W-:Y:S01]  /*b020*/  FSEL R55, R146, -INF , !P4 ;  /* 0xff80000092377808 */ /* 0x000fe20006000000 */
[----:B------:R-:W-:Y:S01]  /*b030*/  MUFU.TANH R56, R56 ;  /* 0x0000003800387308 */ /* 0x000fe20000002400 */
[----:B------:R-:W-:-:S02]  /*b040*/  ISETP.GE.AND P5, PT, R49, R238, PT ;  /* 0x000000ee3100720c */ /* 0x000fc40003fa6270 */
[----:B------:R-:W-:Y:S02]  /*b050*/  IADD3 R45, R29, 0x59, RZ ;  /* 0x000000591d2d7810 */ /* 0x000fe40007ffe0ff */
[----:B------:R-:W-:Y:S02]  /*b060*/  FSEL R168, R168, -INF , !P6 ;  /* 0xff800000a8a87808 */ /* 0x000fe40007000000 */
[-C--:B------:R-:W-:Y:S01]  /*b070*/  ISETP.GE.AND P6, PT, R51, R238.reuse, PT ;  /* 0x000000ee3300720c */ /* 0x080fe20003fc6270 */
[----:B------:R-:W3:Y:S01]  /*b080*/  MUFU.TANH R146, R44 ;  /* 0x0000002c00927308 */ /* 0x000ee20000002400 */
[----:B------:R-:W-:Y:S02]  /*b090*/  IADD3 R47, R29, 0x58, RZ ;  /* 0x000000581d2f7810 */ /* 0x000fe40007ffe0ff */
[----:B-1----:R-:W-:Y:S02]  /*b0a0*/  FSEL R160, R33, -INF , !P5 ;  /* 0xff80000021a07808 */ /* 0x002fe40006800000 */
[----:B------:R-:W-:-:S02]  /*b0b0*/  ISETP.GE.AND P5, PT, R45, R238, PT ;  /* 0x000000ee2d00720c */ /* 0x000fc40003fa6270 */
[----:B------:R-:W-:Y:S01]  /*b0c0*/  IADD3 R41, R29, 0x61, RZ ;  /* 0x000000611d297810 */ /* 0x000fe20007ffe0ff */
[----:B------:R-:W1:Y:S01]  /*b0d0*/  MUFU.TANH R155, R50 ;  /* 0x00000032009b7308 */ /* 0x000e620000002400 */
[----:B-----5:R-:W-:Y:S02]  /*b0e0*/  FSEL R162, R32, -INF , !P6 ;  /* 0xff80000020a27808 */ /* 0x020fe40007000000 */
[----:B------:R-:W-:Y:S02]  /*b0f0*/  ISETP.GE.AND P6, PT, R47, R238, PT ;  /* 0x000000ee2f00720c */ /* 0x000fe40003fc6270 */
[----:B------:R-:W-:Y:S02]  /*b100*/  IADD3 R43, R29, 0x60, RZ ;  /* 0x000000601d2b7810 */ /* 0x000fe40007ffe0ff */
[----:B--2---:R-:W-:Y:S01]  /*b110*/  FSEL R156, R156, -INF , !P5 ;  /* 0xff8000009c9c7808 */ /* 0x004fe20006800000 */
[----:B------:R-:W2:Y:S01]  /*b120*/  MUFU.TANH R31, R31 ;  /* 0x0000001f001f7308 */ /* 0x000ea20000002400 */
[----:B------:R-:W-:-:S02]  /*b130*/  ISETP.GE.AND P4, PT, R13, R236, PT ;  /* 0x000000ec0d00720c */ /* 0x000fc40003f86270 */
[-C--:B------:R-:W-:Y:S02]  /*b140*/  ISETP.GE.AND P5, PT, R41, R238.reuse, PT ;  /* 0x000000ee2900720c */ /* 0x080fe40003fa6270 */
[----:B------:R-:W-:Y:S02]  /*b150*/  IADD3 R13, R29, 0x69, RZ ;  /* 0x000000691d0d7810 */ /* 0x000fe40007ffe0ff */
[----:B------:R-:W-:Y:S01]  /*b160*/  FSEL R158, R158, -INF , !P6 ;  /* 0xff8000009e9e7808 */ /* 0x000fe20007000000 */
[----:B------:R-:W4:Y:S01]  /*b170*/  MUFU.TANH R18, R18 ;  /* 0x0000001200127308 */ /* 0x000f220000002400 */
[----:B------:R-:W-:Y:S02]  /*b180*/  ISETP.GE.AND P6, PT, R43, R238, PT ;  /* 0x000000ee2b00720c */ /* 0x000fe40003fc6270 */
[----:B------:R-:W-:Y:S02]  /*b190*/  IADD3 R15, R29, 0x68, RZ ;  /* 0x000000681d0f7810 */ /* 0x000fe40007ffe0ff */
[----:B------:R-:W-:-:S02]  /*b1a0*/  FSEL R144, R144, -INF , !P5 ;  /* 0xff80000090907808 */ /* 0x000fc40006800000 */
[-C--:B------:R-:W-:Y:S01]  /*b1b0*/  ISETP.GE.AND P5, PT, R13, R238.reuse, PT ;  /* 0x000000ee0d00720c */ /* 0x080fe20003fa6270 */
[----:B------:R-:W5:Y:S01]  /*b1c0*/  MUFU.TANH R46, R46 ;  /* 0x0000002e002e7308 */ /* 0x000f620000002400 */
[----:B------:R-:W-:Y:S02]  /*b1d0*/  IADD3 R9, R29, 0x71, RZ ;  /* 0x000000711d097810 */ /* 0x000fe40007ffe0ff */
[----:B---3--:R-:W-:Y:S01]  /*b1e0*/  FSEL R146, R146, -INF , !P6 ;  /* 0xff80000092927808 */ /* 0x008fe20007000000 */
[----:B------:R-:W-:Y:S01]  /*b1f0*/  BAR.SYNC.DEFER_BLOCKING 0x0 ;  /* 0x0000000000007b1d */ /* 0x000fe20000010000 */
[----:B------:R-:W-:Y:S02]  /*b200*/  ISETP.GE.AND P6, PT, R15, R238, PT ;  /* 0x000000ee0f00720c */ /* 0x000fe40003fc6270 */
[C---:B------:R-:W-:Y:S02]  /*b210*/  IADD3 R11, R29.reuse, 0x70, RZ ;  /* 0x000000701d0b7810 */ /* 0x040fe40007ffe0ff */
[----:B------:R-:W-:Y:S01]  /*b220*/  FSEL R140, R140, -INF , !P5 ;  /* 0xff8000008c8c7808 */ /* 0x000fe20006800000 */
[----:B------:R-:W3:Y:S01]  /*b230*/  MUFU.TANH R8, R8 ;  /* 0x0000000800087308 */ /* 0x000ee20000002400 */
[----:B------:R-:W-:-:S02]  /*b240*/  IADD3 R5, R29, 0x78, RZ ;  /* 0x000000781d057810 */ /* 0x000fc40007ffe0ff */
[-C--:B------:R-:W-:Y:S02]  /*b250*/  ISETP.GE.AND P5, PT, R9, R238.reuse, PT ;  /* 0x000000ee0900720c */ /* 0x080fe40003fa6270 */
[----:B------:R-:W-:Y:S02]  /*b260*/  IADD3 R29, R29, 0x79, RZ ;  /* 0x000000791d1d7810 */ /* 0x000fe40007ffe0ff */
[----:B------:R-:W-:Y:S01]  /*b270*/  FSEL R142, R4, -INF , !P6 ;  /* 0xff800000048e7808 */ /* 0x000fe20007000000 */
[----:B------:R-:W-:Y:S01]  /*b280*/  FMUL.FTZ R4, R6, c[0x0][0x2ec] ;  /* 0x0000bb0006047a20 */ /* 0x000fe20000410000 */
[----:B------:R-:W-:Y:S01]  /*b290*/  ISETP.GE.AND P6, PT, R11, R238, PT ;  /* 0x000000ee0b00720c */ /* 0x000fe20003fc6270 */
[----:B------:R-:W-:Y:S01]  /*b2a0*/  FMUL.FTZ R6, R38, c[0x0][0x2ec] ;  /* 0x0000bb0026067a20 */ /* 0x000fe20000410000 */
[----:B------:R-:W-:Y:S02]  /*b2b0*/  FSEL R143, R163, -INF , !P4 ;  /* 0xff800000a38f7808 */ /* 0x000fe40006000000 */
[----:B------:R-:W-:Y:S01]  /*b2c0*/  FSEL R58, R58, -INF , !P5 ;  /* 0xff8000003a3a7808 */ /* 0x000fe20006800000 */
[----:B------:R-:W1:Y:S01]  /*b2d0*/  MUFU.TANH R4, R4 ;  /* 0x0000000400047308 */ /* 0x000e620000002400 */
[----:B------:R-:W-:-:S02]  /*b2e0*/  ISETP.GE.AND P4, PT, R53, R236, PT ;  /* 0x000000ec3500720c */ /* 0x000fc40003f86270 */
[-C--:B------:R-:W-:Y:S02]  /*b2f0*/  ISETP.GE.AND P5, PT, R29, R238.reuse, PT ;  /* 0x000000ee1d00720c */ /* 0x080fe40003fa6270 */
[----:B------:R-:W-:Y:S02]  /*b300*/  FSEL R62, R62, -INF , !P6 ;  /* 0xff8000003e3e7808 */ /* 0x000fe40007000000 */
[----:B------:R-:W-:Y:S01]  /*b310*/  ISETP.GE.AND P6, PT, R5, R238, PT ;  /* 0x000000ee0500720c */ /* 0x000fe20003fc6270 */
[----:B------:R-:W-:Y:S01]  /*b320*/  MUFU.TANH R6, R6 ;  /* 0x0000000600067308 */ /* 0x000fe20000002400 */
[----:B------:R-:W-:Y:S02]  /*b330*/  FSEL R159, R137, -INF , !P4 ;  /* 0xff800000899f7808 */ /* 0x000fe40006000000 */
[----:B------:R-:W-:Y:S02]  /*b340*/  FSEL R48, R48, -INF , !P5 ;  /* 0xff80000030307808 */ /* 0x000fe40006800000 */
[----:B------:R-:W-:-:S02]  /*b350*/  ISETP.GE.AND P4, PT, R63, R236, PT ;  /* 0x000000ec3f00720c */ /* 0x000fc40003f86270 */
[-C--:B------:R-:W-:Y:S01]  /*b360*/  ISETP.GE.AND P5, PT, R149, R236.reuse, PT ;  /* 0x000000ec9500720c */ /* 0x080fe20003fa6270 */
[----:B------:R-:W1:Y:S01]  /*b370*/  MUFU.TANH R137, R7 ;  /* 0x0000000700897308 */ /* 0x000e620000002400 */
[----:B------:R-:W-:Y:S02]  /*b380*/  FSEL R56, R56, -INF , !P6 ;  /* 0xff80000038387808 */ /* 0x000fe40007000000 */
[-C--:B------:R-:W-:Y:S02]  /*b390*/  ISETP.GE.AND P6, PT, R151, R236.reuse, PT ;  /* 0x000000ec9700720c */ /* 0x080fe40003fc6270 */
[----:B------:R-:W-:Y:S02]  /*b3a0*/  FSEL R171, R171, -INF , !P4 ;  /* 0xff800000abab7808 */ /* 0x000fe40006000000 */
[----:B------:R-:W-:Y:S02]  /*b3b0*/  FSEL R175, R175, -INF , !P5 ;  /* 0xff800000afaf7808 */ /* 0x000fe40006800000 */
[----:B------:R-:W-:-:S02]  /*b3c0*/  ISETP.GE.AND P4, PT, R57, R236, PT ;  /* 0x000000ec3900720c */ /* 0x000fc40003f86270 */
[-C--:B------:R-:W-:Y:S02]  /*b3d0*/  ISETP.GE.AND P5, PT, R139, R236.reuse, PT ;  /* 0x000000ec8b00720c */ /* 0x080fe40003fa6270 */
        /* <DEDUP_REMOVED lines=8> */
[----:B-1----:R-:W-:Y:S02]  /*b460*/  FSEL R155, R155, -INF , !P4 ;  /* 0xff8000009b9b7808 */ /* 0x002fe40006000000 */
[----:B------:R-:W-:Y:S02]  /*b470*/  FSEL R167, R167, -INF , !P5 ;  /* 0xff800000a7a77808 */ /* 0x000fe40006800000 */
[-C--:B------:R-:W-:Y:S01]  /*b480*/  ISETP.GE.AND P4, PT, R41, R236.reuse, PT ;  /* 0x000000ec2900720c */ /* 0x080fe20003f86270 */
[----:B------:R-:W-:Y:S01]  /*b490*/  FMUL.FTZ R41, R187, c[0x0][0x2ec] ;  /* 0x0000bb00bb297a20 */ /* 0x000fe20000410000 */
[----:B------:R-:W-:-:S02]  /*b4a0*/  ISETP.GE.AND P5, PT, R49, R236, PT ;  /* 0x000000ec3100720c */ /* 0x000fc40003fa6270 */
[----:B------:R-:W-:Y:S01]  /*b4b0*/  FSEL R169, R169, -INF , !P6 ;  /* 0xff800000a9a97808 */ /* 0x000fe20007000000 */
[----:B------:R-:W1:Y:S01]  /*b4c0*/  MUFU.TANH R49, R39 ;  /* 0x0000002700317308 */ /* 0x000e620000002400 */
[-C--:B------:R-:W-:Y:S02]  /*b4d0*/  ISETP.GE.AND P6, PT, R51, R236.reuse, PT ;  /* 0x000000ec3300720c */ /* 0x080fe40003fc6270 */
[----:B--2---:R-:W-:Y:S02]  /*b4e0*/  FSEL R157, R31, -INF , !P5 ;  /* 0xff8000001f9d7808 */ /* 0x004fe40006800000 */
[-C--:B------:R-:W-:Y:S02]  /*b4f0*/  ISETP.GE.AND P5, PT, R43, R236.reuse, PT ;  /* 0x000000ec2b00720c */ /* 0x080fe40003fa6270 */
[----:B----4-:R-:W-:Y:S01]  /*b500*/  FSEL R161, R18, -INF , !P6 ;  /* 0xff80000012a17808 */ /* 0x010fe20007000000 */
[----:B------:R-:W2:Y:S01]  /*b510*/  MUFU.TANH R43, R186 ;  /* 0x000000ba002b7308 */ /* 0x000ea20000002400 */
[----:B------:R-:W-:-:S02]  /*b520*/  ISETP.GE.AND P6, PT, R45, R236, PT ;  /* 0x000000ec2d00720c */ /* 0x000fc40003fc6270 */
[----:B-----5:R-:W-:Y:S02]  /*b530*/  FSEL R147, R46, -INF , !P5 ;  /* 0xff8000002e937808 */ /* 0x020fe40006800000 */
[----:B------:R-:W-:Y:S02]  /*b540*/  FSEL R153, R153, -INF , !P6 ;  /* 0xff80000099997808 */ /* 0x000fe40007000000 */
[----:B---3--:R-:W-:Y:S01]  /*b550*/  FSEL R145, R8, -INF , !P4 ;  /* 0xff80000008917808 */ /* 0x008fe20006000000 */
[----:B------:R-:W3:Y:S01]  /*b560*/  MUFU.TANH R41, R41 ;  /* 0x0000002900297308 */ /* 0x000ee20000002400 */
        /* <DEDUP_REMOVED lines=9> */
[----:B-1----:R-:W-:Y:S02]  /*b600*/  FSEL R49, R49, -INF , !P6 ;  /* 0xff80000031317808 */ /* 0x002fe40007000000 */
[----:B--2---:R-:W-:Y:S02]  /*b610*/  FSEL R43, R43, -INF , !P5 ;  /* 0xff8000002b2b7808 */ /* 0x004fe40006800000 */
[----:B---3--:R-:W-:Y:S01]  /*b620*/  FSEL R41, R41, -INF , !P4 ;  /* 0xff80000029297808 */ /* 0x008fe20006000000 */
        /* <DEDUP_REMOVED lines=61> */
.L_x_822:
[----:B------:R-:W-:-:S04]  /*ba00*/  LEA R9, -R133, RZ, 0x7 ;  /* 0x000000ff85097211 */ /* 0x000fc800078e39ff */
[----:B------:R-:W-:Y:S02]  /*ba10*/  SHF.R.S32.HI R8, RZ, 0x1f, R9 ;  /* 0x0000001fff087819 */ /* 0x000fe40000011409 */
.L_x_823:
        /* <DEDUP_REMOVED lines=144> */
.L_x_825:
[----:B------:R-:W-:Y:S05]  /*c320*/  BSYNC B0 ;  /* 0x0000000000007941 */ /* 0x000fea0003800000 */
.L_x_824:
[----:B------:R-:W0:Y:S01]  /*c330*/  LDGDEPBAR ;  /* 0x00000000000079af */ /* 0x000e220000000000 */
[----:B------:R-:W-:-:S04]  /*c340*/  LEA R234, P1, R9, R234, 0x1 ;  /* 0x000000ea09ea7211 */ /* 0x000fc800078208ff */
[----:B------:R-:W-:Y:S02]  /*c350*/  LEA.HI.X R235, R9, R235, R8, 0x1, P1 ;  /* 0x000000eb09eb7211 */ /* 0x000fe400008f0c08 */
.L_x_821:
        /* <DEDUP_REMOVED lines=9> */
[----:B------:R-:W-:Y:S01]  /*c3f0*/  FMNMX.FTZ R5, R40, R5, !PT ;  /* 0x0000000528057209 */ /* 0x000fe20007810000 */
[----:B------:R-:W-:Y:S01]  /*c400*/  LDSM.16.MT88.4 R36, [R201+0x10800] ;  /* 0x01080000c924783b */ /* 0x000fe20000004200 */
        /* <DEDUP_REMOVED lines=63> */
[----:B-1----:R-:W-:Y:S02]  /*c800*/  FMNMX.FTZ R34, R5, R34, !PT ;  /* 0x0000002205227209 */ /* 0x002fe40007810000 */
[----:B--2---:R-:W-:-:S03]  /*c810*/  FMNMX.FTZ R33, R4, R33, !PT ;  /* 0x0000002104217209 */ /* 0x004fc60007810000 */
[C---:B------:R-:W-:Y:S01]  /*c820*/  FMUL.FTZ R61, R34.reuse, c[0x0][0x23c] ;  /* 0x00008f00223d7a20 */ /* 0x040fe20000410000 */
[C---:B------:R-:W-:Y:S02]  /*c830*/  FSETP.NEU.FTZ.AND P2, PT, R34.reuse, -INF , PT ;  /* 0xff8000002200780b */ /* 0x040fe40003f5d000 */
[C---:B------:R-:W-:Y:S01]  /*c840*/  FSETP.NEU.FTZ.AND P1, PT, R33.reuse, -INF , PT ;  /* 0xff8000002100780b */ /* 0x040fe20003f3d000 */
[C---:B------:R-:W-:Y:S01]  /*c850*/  FMUL.FTZ R42, R33.reuse, c[0x0][0x23c] ;  /* 0x00008f00212a7a20 */ /* 0x040fe20000410000 */
[----:B------:R-:W-:Y:S02]  /*c860*/  FSEL R5, R34, RZ, P2 ;  /* 0x000000ff22057208 */ /* 0x000fe40001000000 */
[----:B------:R-:W-:Y:S02]  /*c870*/  FSEL R6, R33, RZ, P1 ;  /* 0x000000ff21067208 */ /* 0x000fe40000800000 */
[----:B------:R-:W-:Y:S01]  /*c880*/  FSEL R61, R61, RZ, P2 ;  /* 0x000000ff3d3d7208 */ /* 0x000fe20001000000 */
[----:B------:R-:W-:Y:S01]  /*c890*/  FADD.FTZ R4, R132, -R5 ;  /* 0x8000000584047221 */ /* 0x000fe20000010000 */
[----:B------:R-:W-:Y:S01]  /*c8a0*/  FSEL R42, R42, RZ, P1 ;  /* 0x000000ff2a2a7208 */ /* 0x000fe20000800000 */
[----:B------:R-:W-:-:S02]  /*c8b0*/  FADD.FTZ R6, R3, -R6 ;  /* 0x8000000603067221 */ /* 0x000fc40000010000 */
[--C-:B------:R-:W-:Y:S02]  /*c8c0*/  FFMA.FTZ R30, R0, c[0x0][0x23c], -R61.reuse ;  /* 0x00008f00001e7a23 */ /* 0x100fe4000001083d */
[--C-:B------:R-:W-:Y:S02]  /*c8d0*/  FFMA.FTZ R29, R40, c[0x0][0x23c], -R61.reuse ;  /* 0x00008f00281d7a23 */ /* 0x100fe4000001083d */
[--C-:B------:R-:W-:Y:S02]  /*c8e0*/  FFMA.FTZ R28, R2, c[0x0][0x23c], -R42.reuse ;  /* 0x00008f00021c7a23 */ /* 0x100fe4000001082a */
[--C-:B------:R-:W-:Y:S01]  /*c8f0*/  FFMA.FTZ R32, R17, c[0x0][0x23c], -R61.reuse ;  /* 0x00008f0011207a23 */ /* 0x100fe2000001083d */
[----:B------:R-:W-:Y:S01]  /*c900*/  MUFU.EX2 R30, R30 ;  /* 0x0000001e001e7308 */ /* 0x000fe20000000800 */
[----:B------:R-:W-:Y:S02]  /*c910*/  FFMA.FTZ R31, R16, c[0x0][0x23c], -R61 ;  /* 0x00008f00101f7a23 */ /* 0x000fe4000001083d */
[----:B------:R-:W-:-:S02]  /*c920*/  FFMA.FTZ R2, R27, c[0x0][0x23c], -R42 ;  /* 0x00008f001b027a23 */ /* 0x000fc4000001082a */
[--C-:B------:R-:W-:Y:S02]  /*c930*/  FFMA.FTZ R0, R19, c[0x0][0x23c], -R42.reuse ;  /* 0x00008f0013007a23 */ /* 0x100fe4000001082a */
[--C-:B------:R-:W-:Y:S01]  /*c940*/  FFMA.FTZ R35, R35, c[0x0][0x23c], -R42.reuse ;  /* 0x00008f0023237a23 */ /* 0x100fe2000001082a */
[----:B------:R-:W-:Y:S01]  /*c950*/  MUFU.EX2 R32, R32 ;  /* 0x0000002000207308 */ /* 0x000fe20000000800 */
[----:B------:R-:W-:Y:S01]  /*c960*/  FMUL.FTZ R40, R4, c[0x0][0x23c] ;  /* 0x00008f0004287a20 */ /* 0x000fe20000410000 */
[----:B------:R-:W1:Y:S01]  /*c970*/  LDSM.16.MT88.4 R16, [R201+0xc000] ;  /* 0x00c00000c910783b */ /* 0x000e620000004200 */
[----:B------:R-:W-:Y:S02]  /*c980*/  FMUL.FTZ R3, R6, c[0x0][0x23c] ;  /* 0x00008f0006037a20 */ /* 0x000fe40000410000 */
[--C-:B------:R-:W-:Y:S02]  /*c990*/  FFMA.FTZ R57, R22, c[0x0][0x23c], -R61.reuse ;  /* 0x00008f0016397a23 */ /* 0x100fe4000001083d */
[----:B------:R-:W-:Y:S01]  /*c9a0*/  FFMA.FTZ R60, R20, c[0x0][0x23c], -R61 ;  /* 0x00008f00143c7a23 */ /* 0x000fe2000001083d */
[----:B------:R-:W2:Y:S01]  /*c9b0*/  MUFU.EX2 R31, R31 ;  /* 0x0000001f001f7308 */ /* 0x000ea20000000800 */
[----:B------:R-:W-:-:S02]  /*c9c0*/  FFMA.FTZ R65, R23, c[0x0][0x23c], -R42 ;  /* 0x00008f0017417a23 */ /* 0x000fc4000001082a */
[--C-:B------:R-:W-:Y:S02]  /*c9d0*/  FFMA.FTZ R63, R21, c[0x0][0x23c], -R42.reuse ;  /* 0x00008f00153f7a23 */ /* 0x100fe4000001082a */
[----:B------:R-:W-:Y:S01]  /*c9e0*/  LDSM.16.MT88.4 R20, [R202+0xc800] ;  /* 0x00c80000ca14783b */ /* 0x000fe20000004200 */
[--C-:B------:R-:W-:Y:S02]  /*c9f0*/  FFMA.FTZ R50, R26, c[0x0][0x23c], -R61.reuse ;  /* 0x00008f001a327a23 */ /* 0x100fe4000001083d */
[----:B------:R-:W3:Y:S01]  /*ca00*/  MUFU.EX2 R29, R29 ;  /* 0x0000001d001d7308 */ /* 0x000ee20000000800 */
[--C-:B------:R-:W-:Y:S02]  /*ca10*/  FFMA.FTZ R59, R24, c[0x0][0x23c], -R61.reuse ;  /* 0x00008f00183b7a23 */ /* 0x100fe4000001083d */
[--C-:B------:R-:W-:Y:S02]  /*ca20*/  FFMA.FTZ R64, R25, c[0x0][0x23c], -R42.reuse ;  /* 0x00008f0019407a23 */ /* 0x100fe4000001082a */
[----:B------:R-:W-:Y:S01]  /*ca30*/  FFMA.FTZ R66, R67, c[0x0][0x23c], -R42 ;  /* 0x00008f0043427a23 */ /* 0x000fe2000001082a */
[----:B------:R-:W-:Y:S01]  /*ca40*/  LDSM.16.MT88.4 R24, [R204+0xc800] ;  /* 0x00c80000cc18783b */ /* 0x000fe20000004200 */
[--C-:B------:R-:W-:Y:S01]  /*ca50*/  FFMA.FTZ R67, R138, c[0x0][0x23c], -R61.reuse ;  /* 0x00008f008a437a23 */ /* 0x100fe2000001083d */
[----:B------:R-:W-:Y:S01]  /*ca60*/  MUFU.EX2 R28, R28 ;  /* 0x0000001c001c7308 */ /* 0x000fe20000000800 */
[----:B--2---:R-:W-:Y:S01]  /*ca70*/  F2FP.BF16.PACK_AB R4, R31, R32 ;  /* 0x000000201f04723e */ /* 0x004fe200000010ff */
[----:B------:R-:W-:-:S02]  /*ca80*/  FFMA.FTZ R132, R134, c[0x0][0x23c], -R61 ;  /* 0x00008f0086847a23 */ /* 0x000fc4000001083d */
[--C-:B------:R-:W-:Y:S02]  /*ca90*/  FFMA.FTZ R134, R136, c[0x0][0x23c], -R61.reuse ;  /* 0x00008f0088867a23 */ /* 0x100fe4000001083d */
[--C-:B------:R-:W-:Y:S02]  /*caa0*/  FFMA.FTZ R138, R143, c[0x0][0x23c], -R42.reuse ;  /* 0x00008f008f8a7a23 */ /* 0x100fe4000001082a */
[----:B------:R-:W2:Y:S01]  /*cab0*/  MUFU.EX2 R2, R2 ;  /* 0x0000000200027308 */ /* 0x000ea20000000800 */
[----:B---3--:R-:W-:Y:S01]  /*cac0*/  F2FP.BF16.PACK_AB R6, R29, R30 ;  /* 0x0000001e1d06723e */ /* 0x008fe200000010ff */
[--C-:B------:R-:W-:Y:S02]  /*cad0*/  FFMA.FTZ R136, R55, c[0x0][0x23c], -R42.reuse ;  /* 0x00008f0037887a23 */ /* 0x100fe4000001082a */
[----:B------:R-:W-:Y:S02]  /*cae0*/  FFMA.FTZ R143, R53, c[0x0][0x23c], -R42 ;  /* 0x00008f00358f7a23 */ /* 0x000fe4000001082a */
[----:B------:R-:W-:-:S02]  /*caf0*/  FFMA.FTZ R149, R54, c[0x0][0x23c], -R61 ;  /* 0x00008f0036957a23 */ /* 0x000fc4000001083d */
[----:B------:R-:W-:Y:S01]  /*cb00*/  MUFU.EX2 R0, R0 ;  /* 0x0000000000007308 */ /* 0x000fe20000000800 */
[--C-:B------:R-:W-:Y:S02]  /*cb10*/  FFMA.FTZ R151, R52, c[0x0][0x23c], -R61.reuse ;  /* 0x00008f0034977a23 */ /* 0x100fe4000001083d */
[--C-:B------:R-:W-:Y:S01]  /*cb20*/  FFMA.FTZ R135, R152, c[0x0][0x23c], -R61.reuse ;  /* 0x00008f0098877a23 */ /* 0x100fe2000001083d */
[----:B------:R-:W-:Y:S01]  /*cb30*/  LDSM.16.MT88.4 R52, [R201+0x11000] ;  /* 0x01100000c934783b */ /* 0x000fe20000004200 */
[----:B------:R-:W-:Y:S02]  /*cb40*/  FFMA.FTZ R141, R141, c[0x0][0x23c], -R42 ;  /* 0x00008f008d8d7a23 */ /* 0x000fe4000001082a */
[--C-:B------:R-:W-:Y:S01]  /*cb50*/  FFMA.FTZ R148, R148, c[0x0][0x23c], -R61.reuse ;  /* 0x00008f0094947a23 */ /* 0x100fe2000001083d */
[----:B------:R-:W3:Y:S01]  /*cb60*/  MUFU.EX2 R35, R35 ;  /* 0x0000002300237308 */ /* 0x000ee20000000800 */
[----:B--2---:R-:W-:Y:S01]  /*cb70*/  F2FP.BF16.PACK_AB R5, R2, R28 ;  /* 0x0000001c0205723e */ /* 0x004fe200000010ff */
[----:B------:R-:W-:-:S02]  /*cb80*/  FFMA.FTZ R150, R150, c[0x0][0x23c], -R61 ;  /* 0x00008f0096967a23 */ /* 0x000fc4000001083d */
[--C-:B------:R-:W-:Y:S02]  /*cb90*/  FFMA.FTZ R152, R175, c[0x0][0x23c], -R42.reuse ;  /* 0x00008f00af987a23 */ /* 0x100fe4000001082a */
[--C-:B------:R-:W-:Y:S02]  /*cba0*/  FFMA.FTZ R159, R159, c[0x0][0x23c], -R42.reuse ;  /* 0x00008f009f9f7a23 */ /* 0x100fe4000001082a */
[----:B------:R-:W2:Y:S01]  /*cbb0*/  MUFU.EX2 R40, R40 ;  /* 0x0000002800287308 */ /* 0x000ea20000000800 */
[--C-:B------:R-:W-:Y:S02]  /*cbc0*/  FFMA.FTZ R154, R173, c[0x0][0x23c], -R42.reuse ;  /* 0x00008f00ad9a7a23 */ /* 0x100fe4000001082a */
[----:B------:R-:W-:Y:S02]  /*cbd0*/  FFMA.FTZ R163, R163, c[0x0][0x23c], -R42 ;  /* 0x00008f00a3a37a23 */ /* 0x000fe4000001082a */
[--C-:B------:R-:W-:Y:S02]  /*cbe0*/  FFMA.FTZ R175, R164, c[0x0][0x23c], -R61.reuse ;  /* 0x00008f00a4af7a23 */ /* 0x100fe4000001083d */
[--C-:B------:R-:W-:Y:S01]  /*cbf0*/  FFMA.FTZ R166, R166, c[0x0][0x23c], -R61.reuse ;  /* 0x00008f00a6a67a23 */ /* 0x100fe2000001083d */
[----:B------:R-:W4:Y:S01]  /*cc00*/  MUFU.EX2 R3, R3 ;  /* 0x0000000300037308 */ /* 0x000f220000000800 */
[----:B---3--:R-:W-:Y:S01]  /*cc10*/  F2FP.BF16.PACK_AB R7, R35, R0 ;  /* 0x000000002307723e */ /* 0x008fe200000010ff */
[----:B------:R-:W-:-:S02]  /*cc20*/  FFMA.FTZ R173, R170, c[0x0][0x23c], -R61 ;  /* 0x00008f00aaad7a23 */ /* 0x000fc4000001083d */
[----:B------:R-:W-:Y:S02]  /*cc30*/  FFMA.FTZ R168, R168, c[0x0][0x23c], -R61 ;  /* 0x00008f00a8a87a23 */ /* 0x000fe4000001083d */
[----:B------:R-:W-:Y:S02]  /*cc40*/  FFMA.FTZ R164, R171, c[0x0][0x23c], -R42 ;  /* 0x00008f00aba47a23 */ /* 0x000fe4000001082a */
[-C--:B--2---:R-:W-:Y:S01]  /*cc50*/  FMUL.FTZ R128, R128, R40.reuse ;  /* 0x0000002880807220 */ /* 0x084fe20000410000 */
[----:B------:R-:W-:Y:S01]  /*cc60*/  MUFU.EX2 R50, R50 ;  /* 0x0000003200327308 */ /* 0x000fe20000000800 */
[-C--:B------:R-:W-:Y:S02]  /*cc70*/  FMUL.FTZ R129, R129, R40.reuse ;  /* 0x0000002881817220 */ /* 0x080fe40000410000 */
[-C--:B------:R-:W-:Y:S02]  /*cc80*/  FMUL.FTZ R124, R124, R40.reuse ;  /* 0x000000287c7c7220 */ /* 0x080fe40000410000 */
[----:B------:R-:W-:-:S02]  /*cc90*/  FMUL.FTZ R125, R125, R40 ;  /* 0x000000287d7d7220 */ /* 0x000fc40000410000 */
[-C--:B----4-:R-:W-:Y:S01]  /*cca0*/  FMUL.FTZ R130, R130, R3.reuse ;  /* 0x0000000382827220 */ /* 0x090fe20000410000 */
[----:B------:R-:W2:Y:S01]  /*ccb0*/  MUFU.EX2 R59, R59 ;  /* 0x0000003b003b7308 */ /* 0x000ea20000000800 */
        /* <DEDUP_REMOVED lines=12> */
[----:B------:R-:W3:Y:S01]  /*cd80*/  LDSM.16.MT88.4 R12, [R200+0xc000] ;  /* 0x00c00000c80c783b */ /* 0x000ee20000004200 */
        /* <DEDUP_REMOVED lines=11> */
[----:B------:R-:W4:Y:S01]  /*ce40*/  LDSM.16.MT88.4 R8, [R204+0x10000] ;  /* 0x01000000cc08783b */ /* 0x000f220000004200 */
[----:B------:R-:W-:Y:S02]  /*ce50*/  FMUL.FTZ R109, R109, R40 ;  /* 0x000000286d6d7220 */ /* 0x000fe40000410000 */
[-C--:B------:R-:W-:Y:S01]  /*ce60*/  FMUL.FTZ R110, R110, R3.reuse ;  /* 0x000000036e6e7220 */ /* 0x080fe20000410000 */
[----:B------:R-:W5:Y:S01]  /*ce70*/  MUFU.EX2 R65, R65 ;  /* 0x0000004100417308 */ /* 0x000f620000000800 */
[----:B------:R-:W-:-:S02]  /*ce80*/  FMUL.FTZ R111, R111, R3 ;  /* 0x000000036f6f7220 */ /* 0x000fc40000410000 */
[-C--:B------:R-:W-:Y:S01]  /*ce90*/  FMUL.FTZ R104, R104, R40.reuse ;  /* 0x0000002868687220 */ /* 0x080fe20000410000 */
[C---:B-1----:R-:W-:Y:S01]  /*cea0*/  HMMA.16816.F32.BF16 R112, R4.reuse, R16, R112 ;  /* 0x000000100470723c */ /* 0x042fe20000041870 */
[-C--:B------:R-:W-:Y:S02]  /*ceb0*/  FMUL.FTZ R105, R105, R40.reuse ;  /* 0x0000002869697220 */ /* 0x080fe40000410000 */
[-C--:B------:R-:W-:Y:S01]  /*cec0*/  FMUL.FTZ R106, R106, R3.reuse ;  /* 0x000000036a6a7220 */ /* 0x080fe20000410000 */
[----:B------:R-:W-:Y:S01]  /*ced0*/  MUFU.EX2 R63, R63 ;  /* 0x0000003f003f7308 */ /* 0x000fe20000000800 */
[-C--:B------:R-:W-:Y:S02]  /*cee0*/  FMUL.FTZ R107, R107, R3.reuse ;  /* 0x000000036b6b7220 */ /* 0x080fe40000410000 */
[-C--:B------:R-:W-:Y:S01]  /*cef0*/  FMUL.FTZ R100, R100, R40.reuse ;  /* 0x0000002864647220 */ /* 0x080fe20000410000 */
[----:B------:R-:W-:Y:S01]  /*cf00*/  HMMA.16816.F32.BF16 R108, R4, R18, R108 ;  /* 0x00000012046c723c */ /* 0x000fe2000004186c */
[----:B------:R-:W-:Y:S01]  /*cf10*/  FMUL.FTZ R101, R101, R40 ;  /* 0x0000002865657220 */ /* 0x000fe20000410000 */
[----:B------:R-:W1:Y:S01]  /*cf20*/  LDSM.16.MT88.4 R16, [R202+0x10000] ;  /* 0x01000000ca10783b */ /* 0x000e620000004200 */
        /* <DEDUP_REMOVED lines=8> */
[-C--:B------:R-:W-:Y:S02]  /*cfb0*/  FMUL.FTZ R99, R99, R3.reuse ;  /* 0x0000000363637220 */ /* 0x080fe40000410000 */
[-C--:B------:R-:W-:Y:S01]  /*cfc0*/  FMUL.FTZ R92, R92, R40.reuse ;  /* 0x000000285c5c7220 */ /* 0x080fe20000410000 */
[----:B------:R-:W-:Y:S01]  /*cfd0*/  HMMA.16816.F32.BF16 R100, R4, R14, R100 ;  /* 0x0000000e0464723c */ /* 0x000fe20000041864 */
[----:B------:R-:W-:Y:S01]  /*cfe0*/  FMUL.FTZ R93, R93, R40 ;  /* 0x000000285d5d7220 */ /* 0x000fe20000410000 */
[----:B------:R-:W3:Y:S01]  /*cff0*/  LDSM.16.MT88.4 R12, [R201+0x10000] ;  /* 0x01000000c90c783b */ /* 0x000ee20000004200 */
[-C--:B------:R-:W-:Y:S01]  /*d000*/  FMUL.FTZ R94, R94, R3.reuse ;  /* 0x000000035e5e7220 */ /* 0x080fe20000410000 */
[----:B------:R-:W1:Y:S01]  /*d010*/  MUFU.EX2 R132, R132 ;  /* 0x0000008400847308 */ /* 0x000e620000000800 */
[----:B------:R-:W-:-:S02]  /*d020*/  FMUL.FTZ R95, R95, R3 ;  /* 0x000000035f5f7220 */ /* 0x000fc40000410000 */
[-C--:B------:R-:W-:Y:S01]  /*d030*/  FMUL.FTZ R88, R88, R40.reuse ;  /* 0x0000002858587220 */ /* 0x080fe20000410000 */
[C---:B----4-:R-:W-:Y:S01]  /*d040*/  HMMA.16816.F32.BF16 R96, R4.reuse, R8, R96 ;  /* 0x000000080460723c */ /* 0x050fe20000041860 */
[-C--:B------:R-:W-:Y:S02]  /*d050*/  FMUL.FTZ R89, R89, R40.reuse ;  /* 0x0000002859597220 */ /* 0x080fe40000410000 */
[-C--:B------:R-:W-:Y:S01]  /*d060*/  FMUL.FTZ R90, R90, R3.reuse ;  /* 0x000000035a5a7220 */ /* 0x080fe20000410000 */
[----:B------:R-:W-:Y:S01]  /*d070*/  MUFU.EX2 R135, R135 ;  /* 0x0000008700877308 */ /* 0x000fe20000000800 */
[----:B------:R-:W-:Y:S02]  /*d080*/  FMUL.FTZ R91, R91, R3 ;  /* 0x000000035b5b7220 */ /* 0x000fe40000410000 */
[-C--:B------:R-:W-:Y:S01]  /*d090*/  FMUL.FTZ R84, R84, R40.reuse ;  /* 0x0000002854547220 */ /* 0x080fe20000410000 */
[----:B------:R-:W-:Y:S01]  /*d0a0*/  HMMA.16816.F32.BF16 R92, R4, R10, R92 ;  /* 0x0000000a045c723c */ /* 0x000fe2000004185c */
[----:B------:R-:W4:Y:S01]  /*d0b0*/  LDSM.16.MT88.4 R8, [R200+0x10000] ;  /* 0x01000000c808783b */ /* 0x000f220000004200 */
[----:B------:R-:W-:-:S02]  /*d0c0*/  FMUL.FTZ R85, R85, R40 ;  /* 0x0000002855557220 */ /* 0x000fc40000410000 */
[-C--:B------:R-:W-:Y:S01]  /*d0d0*/  FMUL.FTZ R86, R86, R3.reuse ;  /* 0x0000000356567220 */ /* 0x080fe20000410000 */
[----:B------:R-:W-:Y:S01]  /*d0e0*/  MUFU.EX2 R134, R134 ;  /* 0x0000008600867308 */ /* 0x000fe20000000800 */
[-C--:B------:R-:W-:Y:S02]  /*d0f0*/  FMUL.FTZ R87, R87, R3.reuse ;  /* 0x0000000357577220 */ /* 0x080fe40000410000 */
[-C--:B------:R-:W-:Y:S01]  /*d100*/  FMUL.FTZ R80, R80, R40.reuse ;  /* 0x0000002850507220 */ /* 0x080fe20000410000 */
[----:B-1----:R-:W-:Y:S01]  /*d110*/  HMMA.16816.F32.BF16 R88, R4, R16, R88 ;  /* 0x000000100458723c */ /* 0x002fe20000041858 */
[----:B------:R-:W-:Y:S02]  /*d120*/  FMUL.FTZ R81, R81, R40 ;  /* 0x0000002851517220 */ /* 0x000fe40000410000 */
[-C--:B------:R-:W-:Y:S01]  /*d130*/  FMUL.FTZ R82, R82, R3.reuse ;  /* 0x0000000352527220 */ /* 0x080fe20000410000 */
[----:B------:R-:W-:Y:S01]  /*d140*/  MUFU.EX2 R136, R136 ;  /* 0x0000008800887308 */ /* 0x000fe20000000800 */
[----:B------:R-:W-:-:S02]  /*d150*/  FMUL.FTZ R83, R83, R3 ;  /* 0x0000000353537220 */ /* 0x000fc40000410000 */
[-C--:B------:R-:W-:Y:S01]  /*d160*/  FMUL.FTZ R76, R76, R40.reuse ;  /* 0x000000284c4c7220 */ /* 0x080fe20000410000 */
[C---:B------:R-:W-:Y:S01]  /*d170*/  HMMA.16816.F32.BF16 R84, R4.reuse, R18, R84 ;  /* 0x000000120454723c */ /* 0x040fe20000041854 */
[-C--:B------:R-:W-:Y:S01]  /*d180*/  FMUL.FTZ R77, R77, R40.reuse ;  /* 0x000000284d4d7220 */ /* 0x080fe20000410000 */
[----:B------:R-:W1:Y:S01]  /*d190*/  LDSM.16.MT88.4 R16, [R201+0xc800] ;  /* 0x00c80000c910783b */ /* 0x000e620000004200 */
[-C--:B------:R-:W-:Y:S01]  /*d1a0*/  FMUL.FTZ R78, R78, R3.reuse ;  /* 0x000000034e4e7220 */ /* 0x080fe20000410000 */
[----:B------:R-:W1:Y:S01]  /*d1b0*/  MUFU.EX2 R141, R141 ;  /* 0x0000008d008d7308 */ /* 0x000e620000000800 */
[----:B------:R-:W-:Y:S02]  /*d1c0*/  FMUL.FTZ R79, R79, R3 ;  /* 0x000000034f4f7220 */ /* 0x000fe40000410000 */
[-C--:B------:R-:W-:Y:S01]  /*d1d0*/  FMUL.FTZ R72, R72, R40.reuse ;  /* 0x0000002848487220 */ /* 0x080fe20000410000 */
[----:B---3--:R-:W-:Y:S01]  /*d1e0*/  HMMA.16816.F32.BF16 R80, R4, R12, R80 ;  /* 0x0000000c0450723c */ /* 0x008fe20000041850 */
        /* <DEDUP_REMOVED lines=9> */
[----:B------:R-:W1:Y:S01]  /*d280*/  MUFU.EX2 R143, R143 ;  /* 0x0000008f008f7308 */ /* 0x000e620000000800 */
[----:B------:R-:W-:-:S02]  /*d290*/  FMUL.FTZ R71, R71, R3 ;  /* 0x0000000347477220 */ /* 0x000fc40000410000 */
[C---:B----4-:R-:W-:Y:S01]  /*d2a0*/  HMMA.16816.F32.BF16 R72, R4.reuse, R8, R72 ;  /* 0x000000080448723c */ /* 0x050fe20000041848 */
[--C-:B------:R-:W-:Y:S02]  /*d2b0*/  FFMA.FTZ R169, R169, c[0x0][0x23c], -R42.reuse ;  /* 0x00008f00a9a97a23 */ /* 0x100fe4000001082a */
[----:B------:R-:W-:Y:S02]  /*d2c0*/  FFMA.FTZ R158, R158, c[0x0][0x23c], -R61 ;  /* 0x00008f009e9e7a23 */ /* 0x000fe4000001083d */
[----:B------:R-:W4:Y:S01]  /*d2d0*/  MUFU.EX2 R148, R148 ;  /* 0x0000009400947308 */ /* 0x000f220000000800 */
[--C-:B------:R-:W-:Y:S02]  /*d2e0*/  FFMA.FTZ R157, R157, c[0x0][0x23c], -R42.reuse ;  /* 0x00008f009d9d7a23 */ /* 0x100fe4000001082a */
[----:B------:R-:W-:Y:S01]  /*d2f0*/  HMMA.16816.F32.BF16 R68, R4, R10, R68 ;  /* 0x0000000a0444723c */ /* 0x000fe20000041844 */
[----:B------:R-:W3:Y:S01]  /*d300*/  LDSM.16.MT88.4 R8, [R204+0x10800] ;  /* 0x01080000cc08783b */ /* 0x000ee20000004200 */
[----:B------:R-:W-:-:S02]  /*d310*/  FFMA.FTZ R155, R155, c[0x0][0x23c], -R42 ;  /* 0x00008f009b9b7a23 */ /* 0x000fc4000001082a */
[--C-:B------:R-:W-:Y:S01]  /*d320*/  FFMA.FTZ R146, R146, c[0x0][0x23c], -R61.reuse ;  /* 0x00008f0092927a23 */ /* 0x100fe2000001083d */
[----:B------:R-:W1:Y:S01]  /*d330*/  MUFU.EX2 R149, R149 ;  /* 0x0000009500957308 */ /* 0x000e620000000800 */
[----:B------:R-:W-:Y:S01]  /*d340*/  FFMA.FTZ R142, R142, c[0x0][0x23c], -R61 ;  /* 0x00008f008e8e7a23 */ /* 0x000fe2000001083d */
[----:B--2---:R-:W-:Y:S01]  /*d350*/  F2FP.BF16.PACK_AB R4, R59, R50 ;  /* 0x000000323b04723e */ /* 0x004fe200000010ff */
[--C-:B------:R-:W-:Y:S01]  /*d360*/  FFMA.FTZ R145, R145, c[0x0][0x23c], -R42.reuse ;  /* 0x00008f0091917a23 */ /* 0x100fe2000001082a */
[----:B-----5:R-:W-:Y:S01]  /*d370*/  F2FP.BF16.PACK_AB R5, R65, R64 ;  /* 0x000000404105723e */ /* 0x020fe200000010ff */
[--C-:B------:R-:W-:Y:S01]  /*d380*/  FFMA.FTZ R139, R139, c[0x0][0x23c], -R42.reuse ;  /* 0x00008f008b8b7a23 */ /* 0x100fe2000001082a */
[----:B------:R-:W-:Y:S01]  /*d390*/  F2FP.BF16.PACK_AB R6, R60, R57 ;  /* 0x000000393c06723e */ /* 0x000fe200000010ff */
[----:B------:R-:W-:Y:S01]  /*d3a0*/  FFMA.FTZ R137, R137, c[0x0][0x23c], -R42 ;  /* 0x00008f0089897a23 */ /* 0x000fe2000001082a */
[----:B------:R-:W-:Y:S01]  /*d3b0*/  F2FP.BF16.PACK_AB R7, R66, R63 ;  /* 0x0000003f4207723e */ /* 0x000fe200000010ff */
[----:B------:R-:W2:Y:S01]  /*d3c0*/  MUFU.EX2 R151, R151 ;  /* 0x0000009700977308 */ /* 0x000ea20000000800 */
[----:B------:R-:W-:-:S02]  /*d3d0*/  FFMA.FTZ R32, R239, R40, R32 ;  /* 0x00000028ef207223 */ /* 0x000fc40000010020 */
[----:B------:R-:W-:Y:S02]  /*d3e0*/  FFMA.FTZ R3, R237, R3, R28 ;  /* 0x00000003ed037223 */ /* 0x000fe4000001001c */
[----:B------:R-:W-:Y:S01]  /*d3f0*/  FADD.FTZ R31, R31, R32 ;  /* 0x000000201f1f7221 */ /* 0x000fe20000010000 */
[C---:B------:R-:W-:Y:S01]  /*d400*/  HMMA.16816.F32.BF16 R120, R4.reuse, R20, R120 ;  /* 0x000000140478723c */ /* 0x040fe20000041878 */
[----:B------:R-:W-:Y:S01]  /*d410*/  FADD.FTZ R3, R2, R3 ;  /* 0x0000000302037221 */ /* 0x000fe20000010000 */
[----:B------:R-:W5:Y:S01]  /*d420*/  MUFU.EX2 R150, R150 ;  /* 0x0000009600967308 */ /* 0x000f620000000800 */
[----:B------:R-:W-:Y:S02]  /*d430*/  FADD.FTZ R30, R30, R31 ;  /* 0x0000001f1e1e7221 */ /* 0x000fe40000010000 */
[----:B------:R-:W-:Y:S02]  /*d440*/  FADD.FTZ R0, R0, R3 ;  /* 0x0000000300007221 */ /* 0x000fe40000010000 */
[----:B------:R-:W-:Y:S01]  /*d450*/  FADD.FTZ R29, R29, R30 ;  /* 0x0000001e1d1d7221 */ /* 0x000fe20000010000 */
[----:B------:R-:W-:Y:S01]  /*d460*/  HMMA.16816.F32.BF16 R116, R4, R22, R116 ;  /* 0x000000160474723c */ /* 0x000fe20000041874 */
[----:B------:R-:W2:Y:S01]  /*d470*/  LDSM.16.MT88.4 R20, [R200+0x10800] ;  /* 0x01080000c814783b */ /* 0x000ea20000004200 */
[----:B------:R-:W-:Y:S01]  /*d480*/  MUFU.EX2 R152, R152 ;  /* 0x0000009800987308 */ /* 0x000fe20000000800 */
[----:B------:R-:W-:-:S02]  /*d490*/  FADD.FTZ R35, R35, R0 ;  /* 0x0000000023237221 */ /* 0x000fc40000010000 */
[----:B------:R-:W-:Y:S02]  /*d4a0*/  FADD.FTZ R0, R50, R29 ;  /* 0x0000001d32007221 */ /* 0x000fe40000010000 */
[----:B------:R-:W-:Y:S01]  /*d4b0*/  FADD.FTZ R2, R64, R35 ;  /* 0x0000002340027221 */ /* 0x000fe20000010000 */
[C---:B-1----:R-:W-:Y:S01]  /*d4c0*/  HMMA.16816.F32.BF16 R112, R4.reuse, R16, R112 ;  /* 0x000000100470723c */ /* 0x042fe20000041870 */
[----:B------:R-:W-:Y:S01]  /*d4d0*/  FADD.FTZ R0, R59, R0 ;  /* 0x000000003b007221 */ /* 0x000fe20000010000 */
[----:B------:R-:W1:Y:S01]  /*d4e0*/  MUFU.EX2 R159, R159 ;  /* 0x0000009f009f7308 */ /* 0x000e620000000800 */
[----:B------:R-:W-:Y:S02]  /*d4f0*/  FADD.FTZ R2, R65, R2 ;  /* 0x0000000241027221 */ /* 0x000fe40000010000 */
[----:B------:R-:W-:Y:S02]  /*d500*/  FADD.FTZ R57, R57, R0 ;  /* 0x0000000039397221 */ /* 0x000fe40000010000 */
[----:B------:R-:W-:Y:S01]  /*d510*/  FADD.FTZ R3, R63, R2 ;  /* 0x000000023f037221 */ /* 0x000fe20000010000 */
[----:B------:R-:W-:Y:S01]  /*d520*/  HMMA.16816.F32.BF16 R108, R4, R18, R108 ;  /* 0x00000012046c723c */ /* 0x000fe2000004186c */
[----:B------:R-:W1:Y:S01]  /*d530*/  LDSM.16.MT88.4 R16, [R202+0xd000] ;  /* 0x00d00000ca10783b */ /* 0x000e620000004200 */
[----:B------:R-:W-:Y:S01]  /*d540*/  MUFU.EX2 R154, R154 ;  /* 0x0000009a009a7308 */ /* 0x000fe20000000800 */
[----:B------:R-:W-:-:S02]  /*d550*/  FADD.FTZ R60, R60, R57 ;  /* 0x000000393c3c7221 */ /* 0x000fc40000010000 */
[----:B------:R-:W-:-:S03]  /*d560*/  FADD.FTZ R3, R66, R3 ;  /* 0x0000000342037221 */ /* 0x000fc60000010000 */
[C---:B---3--:R-:W-:Y:S02]  /*d570*/  HMMA.16816.F32.BF16 R104, R4.reuse, R12, R104 ;  /* 0x0000000c0468723c */ /* 0x048fe40000041868 */
[----:B------:R-:W3:Y:S06]  /*d580*/  MUFU.EX2 R163, R163 ;  /* 0x000000a300a37308 */ /* 0x000eec0000000800 */
        /* <DEDUP_REMOVED lines=21> */
[----:B------:R-:W3:Y:S01]  /*d6e0*/  LDSM.16.MT88.4 R24, [R204+0xd000] ;  /* 0x00d00000cc18783b */ /* 0x000ee20000004200 */
[----:B------:R-:W-:Y:S06]  /*d6f0*/  MUFU.EX2 R155, R155 ;  /* 0x0000009b009b7308 */ /* 0x000fec0000000800 */
[C---:B--2---:R-:W-:Y:S02]  /*d700*/  HMMA.16816.F32.BF16 R72, R4.reuse, R20, R72 ;  /* 0x000000140448723c */ /* 0x044fe40000041848 */
[----:B------:R-:W-:Y:S06]  /*d710*/  MUFU.EX2 R146, R146 ;  /* 0x0000009200927308 */ /* 0x000fec0000000800 */
[----:B------:R-:W-:Y:S01]  /*d720*/  HMMA.16816.F32.BF16 R68, R4, R22, R68 ;  /* 0x000000160444723c */ /* 0x000fe20000041844 */
[----:B------:R-:W2:Y:S01]  /*d730*/  LDSM.16.MT88.4 R20, [R204+0x11000] ;  /* 0x01100000cc14783b */ /* 0x000ea20000004200 */
        /* <DEDUP_REMOVED lines=13> */
[----:B------:R-:W-:Y:S01]  /*d810*/  FADD.FTZ R138, R138, R141 ;  /* 0x0000008d8a8a7221 */ /* 0x000fe20000010000 */
[----:B------:R-:W-:Y:S01]  /*d820*/  MOV R132, R34 ;  /* 0x0000002200847202 */ /* 0x000fe20000000f00 */
[----:B------:R-:W-:Y:S02]  /*d830*/  FADD.FTZ R3, R134, R3 ;  /* 0x0000000386037221 */ /* 0x000fe40000010000 */
[----:B------:R-:W-:Y:S02]  /*d840*/  FADD.FTZ R143, R143, R138 ;  /* 0x0000008a8f8f7221 */ /* 0x000fe40000010000 */
[----:B----4-:R-:W-:Y:S01]  /*d850*/  FADD.FTZ R0, R148, R3 ;  /* 0x0000000394007221 */ /* 0x010fe20000010000 */
[----:B------:R-:W-:Y:S01]  /*d860*/  HMMA.16816.F32.BF16 R116, R4, R18, R116 ;  /* 0x000000120474723c */ /* 0x000fe20000041874 */
[----:B------:R-:W1:Y:S02]  /*d870*/  LDSM.16.MT88.4 R16, [R202+0xd800] ;  /* 0x00d80000ca10783b */ /* 0x000e640000004200 */
[----:B------:R-:W-:-:S04]  /*d880*/  FADD.FTZ R0, R149, R0 ;  /* 0x0000000095007221 */ /* 0x000fc80000010000 */
[----:B------:R-:W-:Y:S01]  /*d890*/  FADD.FTZ R3, R151, R0 ;  /* 0x0000000097037221 */ /* 0x000fe20000010000 */
[----:B------:R-:W-:Y:S03]  /*d8a0*/  HMMA.16816.F32.BF16 R112, R4, R12, R112 ;  /* 0x0000000c0470723c */ /* 0x000fe60000041870 */
[----:B-----5:R-:W-:-:S05]  /*d8b0*/  FADD.FTZ R3, R150, R3 ;  /* 0x0000000396037221 */ /* 0x020fca0000010000 */
[C---:B------:R-:W-:Y:S01]  /*d8c0*/  HMMA.16816.F32.BF16 R108, R4.reuse, R14, R108 ;  /* 0x0000000e046c723c */ /* 0x040fe2000004186c */
[----:B------:R-:W4:Y:S07]  /*d8d0*/  LDSM.16.MT88.4 R12, [R201+0xd800] ;  /* 0x00d80000c90c783b */ /* 0x000f2e0000004200 */
[C---:B------:R-:W-:Y:S08]  /*d8e0*/  HMMA.16816.F32.BF16 R104, R4.reuse, R8, R104 ;  /* 0x000000080468723c */ /* 0x040ff00000041868 */
[C---:B------:R-:W-:Y:S01]  /*d8f0*/  HMMA.16816.F32.BF16 R100, R4.reuse, R10, R100 ;  /* 0x0000000a0464723c */ /* 0x040fe20000041864 */
[----:B------:R-:W5:Y:S07]  /*d900*/  LDSM.16.MT88.4 R8, [R200+0xd800] ;  /* 0x00d80000c808783b */ /* 0x000f6e0000004200 */
[C---:B------:R-:W-:Y:S08]  /*d910*/  HMMA.16816.F32.BF16 R80, R4.reuse, R52, R80 ;  /* 0x000000340450723c */ /* 0x040ff00000041850 */
[C---:B------:R-:W-:Y:S01]  /*d920*/  HMMA.16816.F32.BF16 R76, R4.reuse, R54, R76 ;  /* 0x00000036044c723c */ /* 0x040fe2000004184c */
[----:B------:R-:W1:Y:S07]  /*d930*/  LDSM.16.MT88.4 R52, [R202+0x11800] ;  /* 0x01180000ca34783b */ /* 0x000e6e0000004200 */
[C---:B------:R-:W-:Y:S08]  /*d940*/  HMMA.16816.F32.BF16 R88, R4.reuse, R44, R88 ;  /* 0x0000002c0458723c */ /* 0x040ff00000041858 */
[C---:B---3--:R-:W-:Y:S08]  /*d950*/  HMMA.16816.F32.BF16 R128, R4.reuse, R24, R128 ;  /* 0x000000180480723c */ /* 0x048ff00000041880 */
[C---:B------:R-:W-:Y:S01]  /*d960*/  HMMA.16816.F32.BF16 R124, R4.reuse, R26, R124 ;  /* 0x0000001a047c723c */ /* 0x040fe2000004187c */
[----:B------:R-:W3:Y:S07]  /*d970*/  LDSM.16.MT88.4 R24, [R204+0xd800] ;  /* 0x00d80000cc18783b */ /* 0x000eee0000004200 */
[C---:B--2---:R-:W-:Y:S08]  /*d980*/  HMMA.16816.F32.BF16 R96, R4.reuse, R20, R96 ;  /* 0x000000140460723c */ /* 0x044ff00000041860 */
[C---:B------:R-:W-:Y:S01]  /*d990*/  HMMA.16816.F32.BF16 R92, R4.reuse, R22, R92 ;  /* 0x00000016045c723c */ /* 0x040fe2000004185c */
[----:B------:R-:W2:Y:S07]  /*d9a0*/  LDSM.16.MT88.4 R20, [R204+0x11800] ;  /* 0x01180000cc14783b */ /* 0x000eae0000004200 */
[C---:B------:R-:W-:Y:S01]  /*d9b0*/  HMMA.16816.F32.BF16 R84, R4.reuse, R46, R84 ;  /* 0x0000002e0454723c */ /* 0x040fe20000041854 */
[----:B------:R-:W2:Y:S07]  /*d9c0*/  LDSM.16.MT88.4 R44, [R201+0x11800] ;  /* 0x01180000c92c783b */ /* 0x000eae0000004200 */
[C---:B------:R-:W-:Y:S08]  /*d9d0*/  HMMA.16816.F32.BF16 R72, R4.reuse, R36, R72 ;  /* 0x000000240448723c */ /* 0x040ff00000041848 */
[----:B------:R-:W-:Y:S01]  /*d9e0*/  HMMA.16816.F32.BF16 R68, R4, R38, R68 ;  /* 0x000000260444723c */ /* 0x000fe20000041844 */
[----:B------:R-:W2:Y:S06]  /*d9f0*/  LDSM.16.MT88.4 R36, [R200+0x11800] ;  /* 0x01180000c824783b */ /* 0x000eac0000004200 */
[----:B------:R-:W-:-:S02]  /*da00*/  F2FP.BF16.PACK_AB R4, R149, R148 ;  /* 0x000000949504723e */ /* 0x000fc400000010ff */
[----:B------:R-:W-:Y:S01]  /*da10*/  F2FP.BF16.PACK_AB R5, R159, R152 ;  /* 0x000000989f05723e */ /* 0x000fe200000010ff */
[----:B------:R-:W-:Y:S01]  /*da20*/  FADD.FTZ R152, R152, R143 ;  /* 0x0000008f98987221 */ /* 0x000fe20000010000 */
[----:B------:R-:W-:Y:S02]  /*da30*/  F2FP.BF16.PACK_AB R6, R150, R151 ;  /* 0x000000979606723e */ /* 0x000fe400000010ff */
[----:B------:R-:W-:Y:S01]  /*da40*/  F2FP.BF16.PACK_AB R7, R163, R154 ;  /* 0x0000009aa307723e */ /* 0x000fe200000010ff */
[----:B------:R-:W-:-:S04]  /*da50*/  FADD.FTZ R159, R159, R152 ;  /* 0x000000989f9f7221 */ /* 0x000fc80000010000 */
[----:B------:R-:W-:Y:S02]  /*da60*/  FADD.FTZ R154, R154, R159 ;  /* 0x0000009f9a9a7221 */ /* 0x000fe40000010000 */
[----:B-1----:R-:W-:Y:S02]  /*da70*/  HMMA.16816.F32.BF16 R120, R4, R16, R120 ;  /* 0x000000100478723c */ /* 0x002fe40000041878 */
[----:B------:R-:W-:-:S06]  /*da80*/  FADD.FTZ R163, R163, R154 ;  /* 0x0000009aa3a37221 */ /* 0x000fcc0000010000 */
[C---:B------:R-:W-:Y:S01]  /*da90*/  HMMA.16816.F32.BF16 R116, R4.reuse, R18, R116 ;  /* 0x000000120474723c */ /* 0x040fe20000041874 */
[----:B------:R-:W1:Y:S07]  /*daa0*/  LDSM.16.MT88.4 R16, [R202+0xe000] ;  /* 0x00e00000ca10783b */ /* 0x000e6e0000004200 */
[C---:B----4-:R-:W-:Y:S08]  /*dab0*/  HMMA.16816.F32.BF16 R112, R4.reuse, R12, R112 ;  /* 0x0000000c0470723c */ /* 0x050ff00000041870 */
[C---:B------:R-:W-:Y:S01]  /*dac0*/  HMMA.16816.F32.BF16 R108, R4.reuse, R14, R108 ;  /* 0x0000000e046c723c */ /* 0x040fe2000004186c */
[----:B------:R-:W4:Y:S07]  /*dad0*/  LDSM.16.MT88.4 R12, [R201+0xe000] ;  /* 0x00e00000c90c783b */ /* 0x000f2e0000004200 */
[C---:B-----5:R-:W-:Y:S08]  /*dae0*/  HMMA.16816.F32.BF16 R104, R4.reuse, R8, R104 ;  /* 0x000000080468723c */ /* 0x060ff00000041868 */
[C---:B------:R-:W-:Y:S01]  /*daf0*/  HMMA.16816.F32.BF16 R100, R4.reuse, R10, R100 ;  /* 0x0000000a0464723c */ /* 0x040fe20000041864 */
[----:B------:R-:W5:Y:S07]  /*db00*/  LDSM.16.MT88.4 R8, [R200+0xe000] ;  /* 0x00e00000c808783b */ /* 0x000f6e0000004200 */
[C---:B------:R-:W-:Y:S07]  /*db10*/  HMMA.16816.F32.BF16 R88, R4.reuse, R52, R88 ;  /* 0x000000340458723c */ /* 0x040fee0000041858 */
[--C-:B------:R-:W-:Y:S01]  /*db20*/  FFMA.FTZ R52, R167, c[0x0][0x23c], -R42.reuse ;  /* 0x00008f00a7347a23 */ /* 0x100fe2000001082a */
[----:B---3--:R-:W-:Y:S01]  /*db30*/  HMMA.16816.F32.BF16 R128, R4, R24, R128 ;  /* 0x000000180480723c */ /* 0x008fe20000041880 */
[----:B------:R-:W-:-:S02]  /*db40*/  FFMA.FTZ R53, R165, c[0x0][0x23c], -R42 ;  /* 0x00008f00a5357a23 */ /* 0x000fc4000001082a */
[--C-:B------:R-:W-:Y:S02]  /*db50*/  FFMA.FTZ R165, R156, c[0x0][0x23c], -R61.reuse ;  /* 0x00008f009ca57a23 */ /* 0x100fe4000001083d */
[----:B------:R-:W-:Y:S01]  /*db60*/  MUFU.EX2 R52, R52 ;  /* 0x0000003400347308 */ /* 0x000fe20000000800 */
[--C-:B------:R-:W-:Y:S02]  /*db70*/  FFMA.FTZ R156, R161, c[0x0][0x23c], -R42.reuse ;  /* 0x00008f00a19c7a23 */ /* 0x100fe4000001082a */
[C---:B------:R-:W-:Y:S01]  /*db80*/  HMMA.16816.F32.BF16 R124, R4.reuse, R26, R124 ;  /* 0x0000001a047c723c */ /* 0x040fe2000004187c */
[----:B------:R-:W3:Y:S01]  /*db90*/  LDSM.16.MT88.4 R24, [R204+0xe000] ;  /* 0x00e00000cc18783b */ /* 0x000ee20000004200 */
[--C-:B------:R-:W-:Y:S02]  /*dba0*/  FFMA.FTZ R161, R140, c[0x0][0x23c], -R61.reuse ;  /* 0x00008f008ca17a23 */ /* 0x100fe4000001083d */
[----:B------:R-:W-:Y:S01]  /*dbb0*/  FFMA.FTZ R140, R147, c[0x0][0x23c], -R42 ;  /* 0x00008f00938c7a23 */ /* 0x000fe2000001082a */
[----:B------:R-:W1:Y:S03]  /*dbc0*/  MUFU.EX2 R53, R53 ;  /* 0x0000003500357308 */ /* 0x000e660000000800 */
[C---:B--2---:R-:W-:Y:S05]  /*dbd0*/  HMMA.16816.F32.BF16 R96, R4.reuse, R20, R96 ;  /* 0x000000140460723c */ /* 0x044fea0000041860 */
[----:B------:R-:W-:Y:S03]  /*dbe0*/  MUFU.EX2 R165, R165 ;  /* 0x000000a500a57308 */ /* 0x000fe60000000800 */
[C---:B------:R-:W-:Y:S01]  /*dbf0*/  HMMA.16816.F32.BF16 R92, R4.reuse, R22, R92 ;  /* 0x00000016045c723c */ /* 0x040fe2000004185c */
[----:B------:R-:W2:Y:S04]  /*dc00*/  LDSM.16.MT88.4 R20, [R204+0x12000] ;  /* 0x01200000cc14783b */ /* 0x000ea80000004200 */
[----:B------:R-:W1:Y:S03]  /*dc10*/  MUFU.EX2 R156, R156 ;  /* 0x0000009c009c7308 */ /* 0x000e660000000800 */
        /* <DEDUP_REMOVED lines=10> */
[----:B------:R-:W-:Y:S03]  /*dcc0*/  MUFU.EX2 R54, R54 ;  /* 0x0000003600367308 */ /* 0x000fe60000000800 */
[C---:B------:R-:W-:Y:S05]  /*dcd0*/  HMMA.16816.F32.BF16 R72, R4.reuse, R36, R72 ;  /* 0x000000240448723c */ /* 0x040fea0000041848 */
[----:B------:R-:W1:Y:S03]  /*dce0*/  MUFU.EX2 R160, R160 ;  /* 0x000000a000a07308 */ /* 0x000e660000000800 */
[----:B------:R-:W-:Y:S01]  /*dcf0*/  HMMA.16816.F32.BF16 R68, R4, R38, R68 ;  /* 0x000000260444723c */ /* 0x000fe20000041844 */
[----:B------:R-:W2:Y:S04]  /*dd00*/  LDSM.16.MT88.4 R36, [R202+0x12000] ;  /* 0x01200000ca24783b */ /* 0x000ea80000004200 */
[----:B------:R-:W-:Y:S02]  /*dd10*/  MUFU.EX2 R153, R153 ;  /* 0x0000009900997308 */ /* 0x000fe40000000800 */
[----:B------:R-:W-:Y:S01]  /*dd20*/  F2FP.BF16.PACK_AB R4, R173, R166 ;  /* 0x000000a6ad04723e */ /* 0x000fe200000010ff */
[----:B------:R-:W-:Y:S01]  /*dd30*/  FADD.FTZ R166, R166, R3 ;  /* 0x00000003a6a67221 */ /* 0x000fe20000010000 */
[----:B------:R-:W-:Y:S01]  /*dd40*/  F2FP.BF16.PACK_AB R5, R169, R164 ;  /* 0x000000a4a905723e */ /* 0x000fe200000010ff */
[----:B------:R-:W-:Y:S01]  /*dd50*/  FADD.FTZ R164, R164, R163 ;  /* 0x000000a3a4a47221 */ /* 0x000fe20000010000 */
[----:B------:R-:W-:Y:S01]  /*dd60*/  F2FP.BF16.PACK_AB R6, R175, R168 ;  /* 0x000000a8af06723e */ /* 0x000fe200000010ff */
[----:B------:R-:W-:Y:S01]  /*dd70*/  FADD.FTZ R173, R173, R166 ;  /* 0x000000a6adad7221 */ /* 0x000fe20000010000 */
[----:B-1----:R-:W-:Y:S01]  /*dd80*/  F2FP.BF16.PACK_AB R7, R53, R52 ;  /* 0x000000343507723e */ /* 0x002fe200000010ff */
[----:B------:R-:W1:Y:S01]  /*dd90*/  MUFU.EX2 R140, R140 ;  /* 0x0000008c008c7308 */ /* 0x000e620000000800 */
[----:B------:R-:W-:-:S02]  /*dda0*/  FADD.FTZ R169, R169, R164 ;  /* 0x000000a4a9a97221 */ /* 0x000fc40000010000 */
[----:B------:R-:W-:Y:S02]  /*ddb0*/  FADD.FTZ R168, R168, R173 ;  /* 0x000000ada8a87221 */ /* 0x000fe40000010000 */
[----:B------:R-:W-:Y:S01]  /*ddc0*/  FADD.FTZ R52, R52, R169 ;  /* 0x000000a934347221 */ /* 0x000fe20000010000 */
[----:B------:R-:W-:Y:S01]  /*ddd0*/  HMMA.16816.F32.BF16 R120, R4, R16, R120 ;  /* 0x000000100478723c */ /* 0x000fe20000041878 */
[----:B------:R-:W-:Y:S02]  /*dde0*/  FADD.FTZ R175, R175, R168 ;  /* 0x000000a8afaf7221 */ /* 0x000fe40000010000 */
[----:B------:R-:W-:-:S04]  /*ddf0*/  FADD.FTZ R53, R53, R52 ;  /* 0x0000003435357221 */ /* 0x000fc80000010000 */
[----:B------:R-:W-:Y:S01]  /*de00*/  FADD.FTZ R0, R156, R53 ;  /* 0x000000359c007221 */ /* 0x000fe20000010000 */
[----:B------:R-:W-:Y:S01]  /*de10*/  HMMA.16816.F32.BF16 R116, R4, R18, R116 ;  /* 0x000000120474723c */ /* 0x000fe20000041874 */
[----:B------:R-:W2:Y:S02]  /*de20*/  LDSM.16.MT88.4 R16, [R201+0x12000] ;  /* 0x01200000c910783b */ /* 0x000ea40000004200 */
[----:B------:R-:W-:-:S04]  /*de30*/  FADD.FTZ R0, R157, R0 ;  /* 0x000000009d007221 */ /* 0x000fc80000010000 */
[----:B------:R-:W-:Y:S01]  /*de40*/  FADD.FTZ R3, R155, R0 ;  /* 0x000000009b037221 */ /* 0x000fe20000010000 */
[----:B----4-:R-:W-:Y:S03]  /*de50*/  HMMA.16816.F32.BF16 R112, R4, R12, R112 ;  /* 0x0000000c0470723c */ /* 0x010fe60000041870 */
[----:B------:R-:W-:-:S04]  /*de60*/  FADD.FTZ R3, R160, R3 ;  /* 0x00000003a0037221 */ /* 0x000fc80000010000 */
[----:B-1----:R-:W-:Y:S01]  /*de70*/  FADD.FTZ R0, R140, R3 ;  /* 0x000000038c007221 */ /* 0x002fe20000010000 */
[----:B------:R-:W-:Y:S01]  /*de80*/  HMMA.16816.F32.BF16 R108, R4, R14, R108 ;  /* 0x0000000e046c723c */ /* 0x000fe2000004186c */
[----:B------:R-:W1:Y:S02]  /*de90*/  LDSM.16.MT88.4 R12, [R200+0x12000] ;  /* 0x01200000c80c783b */ /* 0x000e640000004200 */
[----:B------:R-:W-:-:S04]  /*dea0*/  FADD.FTZ R0, R145, R0 ;  /* 0x0000000091007221 */ /* 0x000fc80000010000 */
[----:B------:R-:W-:Y:S01]  /*deb0*/  FADD.FTZ R3, R139, R0 ;  /* 0x000000008b037221 */ /* 0x000fe20000010000 */
[C---:B-----5:R-:W-:Y:S08]  /*dec0*/  HMMA.16816.F32.BF16 R104, R4.reuse, R8, R104 ;  /* 0x000000080468723c */ /* 0x060ff00000041868 */
[C---:B------:R-:W-:Y:S01]  /*ded0*/  HMMA.16816.F32.BF16 R100, R4.reuse, R10, R100 ;  /* 0x0000000a0464723c */ /* 0x040fe20000041864 */
[----:B------:R-:W4:Y:S07]  /*dee0*/  LDSM.16.MT88.4 R8, [R202+0xe800] ;  /* 0x00e80000ca08783b */ /* 0x000f2e0000004200 */
[C---:B---3--:R-:W-:Y:S08]  /*def0*/  HMMA.16816.F32.BF16 R128, R4.reuse, R24, R128 ;  /* 0x000000180480723c */ /* 0x048ff00000041880 */
[C---:B------:R-:W-:Y:S01]  /*df00*/  HMMA.16816.F32.BF16 R124, R4.reuse, R26, R124 ;  /* 0x0000001a047c723c */ /* 0x040fe2000004187c */
[----:B------:R-:W-:Y:S07]  /*df10*/  LDSM.16.MT88.4 R24, [R204+0xe800] ;  /* 0x00e80000cc18783b */ /* 0x000fee0000004200 */
[C---:B--2---:R-:W-:Y:S08]  /*df20*/  HMMA.16816.F32.BF16 R96, R4.reuse, R20, R96 ;  /* 0x000000140460723c */ /* 0x044ff00000041860 */
[C---:B------:R-:W-:Y:S01]  /*df30*/  HMMA.16816.F32.BF16 R92, R4.reuse, R22, R92 ;  /* 0x00000016045c723c */ /* 0x040fe2000004185c */
[----:B------:R-:W-:Y:S07]  /*df40*/  LDSM.16.MT88.4 R20, [R201+0xe800] ;  /* 0x00e80000c914783b */ /* 0x000fee0000004200 */
[C---:B------:R-:W-:Y:S08]  /*df50*/  HMMA.16816.F32.BF16 R88, R4.reuse, R36, R88 ;  /* 0x000000240458723c */ /* 0x040ff00000041858 */
[C---:B------:R-:W-:Y:S01]  /*df60*/  HMMA.16816.F32.BF16 R84, R4.reuse, R38, R84 ;  /* 0x000000260454723c */ /* 0x040fe20000041854 */
[----:B------:R-:W-:Y:S07]  /*df70*/  LDSM.16.MT88.4 R36, [R204+0xf000] ;  /* 0x00f00000cc24783b */ /* 0x000fee0000004200 */
[C---:B------:R-:W-:Y:S08]  /*df80*/  HMMA.16816.F32.BF16 R80, R4.reuse, R16, R80 ;  /* 0x000000100450723c */ /* 0x040ff00000041850 */
[C---:B------:R-:W-:Y:S01]  /*df90*/  HMMA.16816.F32.BF16 R76, R4.reuse, R18, R76 ;  /* 0x00000012044c723c */ /* 0x040fe2000004184c */
[----:B------:R-:W2:Y:S07]  /*dfa0*/  LDSM.16.MT88.4 R16, [R200+0xe800] ;  /* 0x00e80000c810783b */ /* 0x000eae0000004200 */
[C---:B-1----:R-:W-:Y:S08]  /*dfb0*/  HMMA.16816.F32.BF16 R72, R4.reuse, R12, R72 ;  /* 0x0000000c0448723c */ /* 0x042ff00000041848 */
[----:B------:R-:W-:Y:S01]  /*dfc0*/  HMMA.16816.F32.BF16 R68, R4, R14, R68 ;  /* 0x0000000e0444723c */ /* 0x000fe20000041844 */
[----:B------:R-:W1:Y:S06]  /*dfd0*/  LDSM.16.MT88.4 R12, [R204+0x12800] ;  /* 0x01280000cc0c783b */ /* 0x000e6c0000004200 */
[----:B------:R-:W-:Y:S01]  /*dfe0*/  F2FP.BF16.PACK_AB R4, R55, R54 ;  /* 0x000000363704723e */ /* 0x000fe200000010ff */
[----:B------:R-:W-:Y:S01]  /*dff0*/  FADD.FTZ R54, R54, R175 ;  /* 0x000000af36367221 */ /* 0x000fe20000010000 */
[----:B------:R-:W-:-:S02]  /*e000*/  F2FP.BF16.PACK_AB R5, R157, R156 ;  /* 0x0000009c9d05723e */ /* 0x000fc400000010ff */
[----:B------:R-:W-:Y:S01]  /*e010*/  F2FP.BF16.PACK_AB R6, R165, R158 ;  /* 0x0000009ea506723e */ /* 0x000fe200000010ff */
[----:B------:R-:W-:Y:S01]  /*e020*/  FADD.FTZ R55, R55, R54 ;  /* 0x0000003637377221 */ /* 0x000fe20000010000 */
[----:B------:R-:W-:-:S03]  /*e030*/  F2FP.BF16.PACK_AB R7, R160, R155 ;  /* 0x0000009ba007723e */ /* 0x000fc600000010ff */
[----:B------:R-:W-:-:S04]  /*e040*/  FADD.FTZ R158, R158, R55 ;  /* 0x000000379e9e7221 */ /* 0x000fc80000010000 */
[----:B----4-:R-:W-:Y:S01]  /*e050*/  HMMA.16816.F32.BF16 R120, R4, R8, R120 ;  /* 0x000000080478723c */ /* 0x010fe20000041878 */
[----:B------:R-:W-:-:S07]  /*e060*/  FADD.FTZ R165, R165, R158 ;  /* 0x0000009ea5a57221 */ /* 0x000fce0000010000 */
[C---:B------:R-:W-:Y:S01]  /*e070*/  HMMA.16816.F32.BF16 R116, R4.reuse, R10, R116 ;  /* 0x0000000a0474723c */ /* 0x040fe20000041874 */
[----:B------:R-:W3:Y:S07]  /*e080*/  LDSM.16.MT88.4 R8, [R202+0x12800] ;  /* 0x01280000ca08783b */ /* 0x000eee0000004200 */
[C---:B--2---:R-:W-:Y:S08]  /*e090*/  HMMA.16816.F32.BF16 R104, R4.reuse, R16, R104 ;  /* 0x000000100468723c */ /* 0x044ff00000041868 */
[C---:B------:R-:W-:Y:S01]  /*e0a0*/  HMMA.16816.F32.BF16 R100, R4.reuse, R18, R100 ;  /* 0x000000120464723c */ /* 0x040fe20000041864 */
[----:B------:R-:W2:Y:S07]  /*e0b0*/  LDSM.16.MT88.4 R16, [R200+0x12800] ;  /* 0x01280000c810783b */ /* 0x000eae0000004200 */
[C---:B------:R-:W-:Y:S08]  /*e0c0*/  HMMA.16816.F32.BF16 R112, R4.reuse, R20, R112 ;  /* 0x000000140470723c */ /* 0x040ff00000041870 */
[C---:B------:R-:W-:Y:S01]  /*e0d0*/  HMMA.16816.F32.BF16 R108, R4.reuse, R22, R108 ;  /* 0x00000016046c723c */ /* 0x040fe2000004186c */
[----:B------:R-:W4:Y:S07]  /*e0e0*/  LDSM.16.MT88.4 R20, [R201+0xf000] ;  /* 0x00f00000c914783b */ /* 0x000f2e0000004200 */
[C---:B-1----:R-:W-:Y:S08]  /*e0f0*/  HMMA.16816.F32.BF16 R96, R4.reuse, R12, R96 ;  /* 0x0000000c0460723c */ /* 0x042ff00000041860 */
[C---:B---3--:R-:W-:Y:S08]  /*e100*/  HMMA.16816.F32.BF16 R88, R4.reuse, R8, R88 ;  /* 0x000000080458723c */ /* 0x048ff00000041858 */
[C---:B------:R-:W-:Y:S01]  /*e110*/  HMMA.16816.F32.BF16 R84, R4.reuse, R10, R84 ;  /* 0x0000000a0454723c */ /* 0x040fe20000041854 */
[----:B------:R-:W1:Y:S07]  /*e120*/  LDSM.16.MT88.4 R8, [R204+0x13000] ;  /* 0x01300000cc08783b */ /* 0x000e6e0000004200 */
[C---:B------:R-:W-:Y:S01]  /*e130*/  HMMA.16816.F32.BF16 R92, R4.reuse, R14, R92 ;  /* 0x0000000e045c723c */ /* 0x040fe2000004185c */
[----:B------:R-:W3:Y:S07]  /*e140*/  LDSM.16.MT88.4 R12, [R200+0xf000] ;  /* 0x00f00000c80c783b */ /* 0x000eee0000004200 */
[C---:B------:R-:W-:Y:S01]  /*e150*/  HMMA.16816.F32.BF16 R80, R4.reuse, R44, R80 ;  /* 0x0000002c0450723c */ /* 0x040fe20000041850 */
[----:B------:R-:W5:Y:S07]  /*e160*/  MUFU.EX2 R44, R137 ;  /* 0x00000089002c7308 */ /* 0x000f6e0000000800 */
[C---:B------:R-:W-:Y:S08]  /*e170*/  HMMA.16816.F32.BF16 R128, R4.reuse, R24, R128 ;  /* 0x000000180480723c */ /* 0x040ff00000041880 */
[----:B------:R-:W-:Y:S01]  /*e180*/  HMMA.16816.F32.BF16 R124, R4, R26, R124 ;  /* 0x0000001a047c723c */ /* 0x000fe2000004187c */
[----:B------:R-:W1:Y:S01]  /*e190*/  LDSM.16.MT88.4 R24, [R202+0xf000] ;  /* 0x00f00000ca18783b */ /* 0x000e620000004200 */
[----:B-----5:R-:W-:-:S06]  /*e1a0*/  FADD.FTZ R3, R44, R3 ;  /* 0x000000032c037221 */ /* 0x020fcc0000010000 */
[C---:B------:R-:W-:Y:S08]  /*e1b0*/  HMMA.16816.F32.BF16 R76, R4.reuse, R46, R76 ;  /* 0x0000002e044c723c */ /* 0x040ff0000004184c */
[C---:B--2---:R-:W-:Y:S08]  /*e1c0*/  HMMA.16816.F32.BF16 R72, R4.reuse, R16, R72 ;  /* 0x000000100448723c */ /* 0x044ff00000041848 */
[----:B------:R-:W-:Y:S01]  /*e1d0*/  HMMA.16816.F32.BF16 R68, R4, R18, R68 ;  /* 0x000000120444723c */ /* 0x000fe20000041844 */
[----:B------:R-:W2:Y:S06]  /*e1e0*/  LDSM.16.MT88.4 R16, [R202+0x13000] ;  /* 0x01300000ca10783b */ /* 0x000eac0000004200 */
        /* <DEDUP_REMOVED lines=10> */
[----:B------:R-:W4:Y:S07]  /*e290*/  LDSM.16.MT88.4 R20, [R201+0x13000] ;  /* 0x01300000c914783b */ /* 0x000f2e0000004200 */
[C---:B-1----:R-:W-:Y:S08]  /*e2a0*/  HMMA.16816.F32.BF16 R96, R4.reuse, R8, R96 ;  /* 0x000000080460723c */ /* 0x042ff00000041860 */
[C---:B------:R-:W-:Y:S01]  /*e2b0*/  HMMA.16816.F32.BF16 R92, R4.reuse, R10, R92 ;  /* 0x0000000a045c723c */ /* 0x040fe2000004185c */
[----:B------:R-:W1:Y:S07]  /*e2c0*/  LDSM.16.MT88.4 R8, [R200+0x13000] ;  /* 0x01300000c808783b */ /* 0x000e6e0000004200 */
[C---:B---3--:R-:W-:Y:S08]  /*e2d0*/  HMMA.16816.F32.BF16 R104, R4.reuse, R12, R104 ;  /* 0x0000000c0468723c */ /* 0x048ff00000041868 */
[C---:B------:R-:W-:Y:S01]  /*e2e0*/  HMMA.16816.F32.BF16 R100, R4.reuse, R14, R100 ;  /* 0x0000000e0464723c */ /* 0x040fe20000041864 */
[----:B------:R-:W3:Y:S07]  /*e2f0*/  LDSM.16.MT88.4 R12, [R202+0xf800] ;  /* 0x00f80000ca0c783b */ /* 0x000eee0000004200 */
        /* <DEDUP_REMOVED lines=14> */
[----:B--2---:R-:W-:Y:S01]  /*e3e0*/  HMMA.16816.F32.BF16 R88, R4, R16, R88 ;  /* 0x000000100458723c */ /* 0x004fe20000041858 */
[----:B------:R-:W-:-:S04]  /*e3f0*/  FFMA.FTZ R27, R48, c[0x0][0x23c], -R61 ;  /* 0x00008f00301b7a23 */ /* 0x000fc8000001083d */
[----:B------:R-:W2:Y:S03]  /*e400*/  MUFU.EX2 R25, R25 ;  /* 0x0000001900197308 */ /* 0x000ea60000000800 */
[C---:B------:R-:W-:Y:S01]  /*e410*/  HMMA.16816.F32.BF16 R84, R4.reuse, R18, R84 ;  /* 0x000000120454723c */ /* 0x040fe20000041854 */
[----:B------:R-:W5:Y:S04]  /*e420*/  LDSM.16.MT88.4 R16, [R204+0xf800] ;  /* 0x00f80000cc10783b */ /* 0x000f680000004200 */
[----:B------:R-:W-:Y:S03]  /*e430*/  MUFU.EX2 R26, R26 ;  /* 0x0000001a001a7308 */ /* 0x000fe60000000800 */
[C---:B----4-:R-:W-:Y:S05]  /*e440*/  HMMA.16816.F32.BF16 R80, R4.reuse, R20, R80 ;  /* 0x000000140450723c */ /* 0x050fea0000041850 */
[----:B------:R-:W4:Y:S03]  /*e450*/  MUFU.EX2 R27, R27 ;  /* 0x0000001b001b7308 */ /* 0x000f260000000800 */
[C---:B------:R-:W-:Y:S01]  /*e460*/  HMMA.16816.F32.BF16 R76, R4.reuse, R22, R76 ;  /* 0x00000016044c723c */ /* 0x040fe2000004184c */
[----:B------:R-:W-:Y:S04]  /*e470*/  LDSM.16.MT88.4 R20, [R201+0xf800] ;  /* 0x00f80000c914783b */ /* 0x000fe80000004200 */
[----:B------:R-:W-:Y:S03]  /*e480*/  MUFU.EX2 R38, R38 ;  /* 0x0000002600267308 */ /* 0x000fe60000000800 */
[C---:B-1----:R-:W-:Y:S05]  /*e490*/  HMMA.16816.F32.BF16 R72, R4.reuse, R8, R72 ;  /* 0x000000080448723c */ /* 0x042fea0000041848 */
[----:B------:R-:W1:Y:S03]  /*e4a0*/  MUFU.EX2 R39, R39 ;  /* 0x0000002700277308 */ /* 0x000e660000000800 */
[----:B------:R-:W-:Y:S01]  /*e4b0*/  HMMA.16816.F32.BF16 R68, R4, R10, R68 ;  /* 0x0000000a0444723c */ /* 0x000fe20000041844 */
[----:B------:R-:W5:Y:S06]  /*e4c0*/  LDSM.16.MT88.4 R8, [R200+0xf800] ;  /* 0x00f80000c808783b */ /* 0x000f6c0000004200 */
[----:B--2---:R-:W-:Y:S01]  /*e4d0*/  F2FP.BF16.PACK_AB R4, R25, R24 ;  /* 0x000000181904723e */ /* 0x004fe200000010ff */
[----:B------:R-:W-:Y:S01]  /*e4e0*/  FADD.FTZ R24, R24, R161 ;  /* 0x000000a118187221 */ /* 0x000fe20000010000 */
[----:B------:R-:W-:Y:S01]  /*e4f0*/  F2FP.BF16.PACK_AB R5, R37, R36 ;  /* 0x000000242505723e */ /* 0x000fe200000010ff */
[----:B------:R-:W-:Y:S01]  /*e500*/  FADD.FTZ R36, R36, R3 ;  /* 0x0000000324247221 */ /* 0x000fe20000010000 */
[----:B----4-:R-:W-:Y:S01]  /*e510*/  F2FP.BF16.PACK_AB R6, R27, R26 ;  /* 0x0000001a1b06723e */ /* 0x010fe200000010ff */
[----:B------:R-:W-:Y:S01]  /*e520*/  FADD.FTZ R25, R25, R24 ;  /* 0x0000001819197221 */ /* 0x000fe20000010000 */
[----:B-1----:R-:W-:Y:S01]  /*e530*/  F2FP.BF16.PACK_AB R7, R39, R38 ;  /* 0x000000262707723e */ /* 0x002fe200000010ff */
[----:B------:R-:W-:Y:S01]  /*e540*/  FADD.FTZ R37, R37, R36 ;  /* 0x0000002425257221 */ /* 0x000fe20000010000 */
[----:B------:R-:W-:Y:S01]  /*e550*/  MOV R3, R33 ;  /* 0x0000002100037202 */ /* 0x000fe20000000f00 */
[----:B------:R-:W-:-:S02]  /*e560*/  FADD.FTZ R26, R26, R25 ;  /* 0x000000191a1a7221 */ /* 0x000fc40000010000 */
[----:B------:R-:W-:Y:S02]  /*e570*/  FADD.FTZ R38, R38, R37 ;  /* 0x0000002526267221 */ /* 0x000fe40000010000 */
[----:B---3--:R-:W-:Y:S01]  /*e580*/  HMMA.16816.F32.BF16 R120, R4, R12, R120 ;  /* 0x0000000c0478723c */ /* 0x008fe20000041878 */
        /* <DEDUP_REMOVED lines=21> */
.L_x_818:
        /* <DEDUP_REMOVED lines=11> */
.L_x_830:
        /* <DEDUP_REMOVED lines=68> */
.L_x_827:
[----:B------:R-:W-:Y:S02]  /*ebd0*/  ISETP.GE.AND P4, PT, R222, c[0x0][0x220], PT ;  /* 0x00008800de007a0c */ /* 0x000fe40003f86270 */
[C---:B------:R-:W-:Y:S02]  /*ebe0*/  LEA R2, P2, R34.reuse, R176, 0x1 ;  /* 0x000000b022027211 */ /* 0x040fe400078408ff */
[----:B------:R-:W-:Y:S02]  /*ebf0*/  ISETP.GE.AND P3, PT, R213, c[0x0][0x220], PT ;  /* 0x00008800d5007a0c */ /* 0x000fe40003f66270 */
[----:B------:R-:W-:Y:S02]  /*ec00*/  LEA.HI.X R3, R34, R177, R32, 0x1, P2 ;  /* 0x000000b122037211 */ /* 0x000fe400010f0c20 */
[----:B------:R-:W-:Y:S04]  /*ec10*/  IADD3 R33, P1, R225, R34, RZ ;  /* 0x00000022e1217210 */ /* 0x000fe80007f3e0ff */
[C---:B------:R-:W-:Y:S01]  /*ec20*/  IADD3.X R34, R224.reuse, R32, RZ, P1, !PT ;  /* 0x00000020e0227210 */ /* 0x040fe20000ffe4ff */
[----:B------:R-:W-:Y:S01]  /*ec30*/  @P4 STS.128 [R220+0xc000], RZ ;  /* 0x00c000ffdc004388 */ /* 0x000fe20000000c00 */
[-C--:B------:R-:W-:Y:S02]  /*ec40*/  @!P4 LEA R46, P5, R33, R176.reuse, 0x1 ;  /* 0x000000b0212ec211 */ /* 0x080fe400078a08ff */
[----:B------:R-:W-:Y:S02]  /*ec50*/  IADD3 R35, P2, R225, R33, RZ ;  /* 0x00000021e1237210 */ /* 0x000fe40007f5e0ff */
[CCC-:B------:R-:W-:Y:S02]  /*ec60*/  @!P4 LEA.HI.X R47, R33.reuse, R177.reuse, R34.reuse, 0x1, P5 ;  /* 0x000000b1212fc211 */ /* 0x1c0fe400028f0c22 */
[----:B------:R-:W-:Y:S01]  /*ec70*/  @!PT LDS RZ, [RZ] ;  /* 0x00000000fffff984 */ /* 0x000fe20000000800 */
[----:B------:R-:W-:Y:S01]  /*ec80*/  @!PT LDS RZ, [RZ] ;  /* 0x00000000fffff984 */ /* 0x000fe20000000800 */
[----:B------:R-:W-:Y:S01]  /*ec90*/  @!PT LDS RZ, [RZ] ;  /* 0x00000000fffff984 */ /* 0x000fe20000000800 */
[----:B------:R1:W-:Y:S01]  /*eca0*/  @!P4 LDGSTS.E.BYPASS.LTC128B.128 [R220+0xc000], [R2.64] ;  /* 0x0c00000002dccfae */ /* 0x0003e2000b901d4c */
[-C--:B------:R-:W-:Y:S02]  /*ecb0*/  @!P3 LEA R40, P1, R33, R176.reuse, 0x1 ;  /* 0x000000b02128b211 */ /* 0x080fe400078208ff */
[----:B------:R-:W-:Y:S02]  /*ecc0*/  @!P4 LEA R44, P5, R35, R176, 0x1 ;  /* 0x000000b0232cc211 */ /* 0x000fe400078a08ff */
[-C--:B------:R-:W-:Y:S02]  /*ecd0*/  @!P3 LEA.HI.X R41, R33, R177.reuse, R34, 0x1, P1 ;  /* 0x000000b12129b211 */ /* 0x080fe400008f0c22 */
[----:B------:R-:W-:Y:S01]  /*ece0*/  @P3 STS.128 [R220+0x10000], RZ ;  /* 0x010000ffdc003388 */ /* 0x000fe20000000c00 */
[C---:B------:R-:W-:Y:S02]  /*ecf0*/  IADD3.X R34, R224.reuse, R34, RZ, P2, !PT ;  /* 0x00000022e0227210 */ /* 0x040fe400017fe4ff */
[CC--:B------:R-:W-:Y:S02]  /*ed00*/  @!P3 LEA R38, P1, R35.reuse, R176.reuse, 0x1 ;  /* 0x000000b02326b211 */ /* 0x0c0fe400078208ff */
[CCC-:B------:R-:W-:Y:S02]  /*ed10*/  @!P4 LEA.HI.X R45, R35.reuse, R177.reuse, R34.reuse, 0x1, P5 ;  /* 0x000000b1232dc211 */ /* 0x1c0fe400028f0c22 */
[----:B------:R-:W-:Y:S01]  /*ed20*/  @!PT LDS RZ, [RZ] ;  /* 0x00000000fffff984 */ /* 0x000fe20000000800 */
[----:B------:R-:W-:Y:S01]  /*ed30*/  @!PT LDS RZ, [RZ] ;  /* 0x00000000fffff984 */ /* 0x000fe20000000800 */
[----:B------:R-:W-:Y:S01]  /*ed40*/  @!PT LDS RZ, [RZ] ;  /* 0x00000000fffff984 */ /* 0x000fe20000000800 */
[----:B------:R1:W-:Y:S01]  /*ed50*/  @!P3 LDGSTS.E.BYPASS.LTC128B.128 [R220+0x10000], [R2.64+0x80] ;  /* 0x1000008002dcbfae */ /* 0x0003e2000b901d4c */
[----:B------:R-:W-:Y:S02]  /*ed60*/  @!P3 LEA.HI.X R39, R35, R177, R34, 0x1, P1 ;  /* 0x000000b12327b211 */ /* 0x000fe400008f0c22 */
[----:B------:R-:W-:Y:S04]  /*ed70*/  IADD3 R33, P2, R225, R35, RZ ;  /* 0x00000023e1217210 */ /* 0x000fe80007f5e0ff */
[----:B------:R-:W-:Y:S01]  /*ed80*/  @P4 STS.128 [R220+0xc800], RZ ;  /* 0x00c800ffdc004388 */ /* 0x000fe20000000c00 */
[C---:B------:R-:W-:Y:S02]  /*ed90*/  @!P4 LEA R42, P5, R33.reuse, R176, 0x1 ;  /* 0x000000b0212ac211 */ /* 0x040fe400078a08ff */
[C---:B------:R-:W-:Y:S02]  /*eda0*/  IADD3.X R34, R224.reuse, R34, RZ, P2, !PT ;  /* 0x00000022e0227210 */ /* 0x040fe400017fe4ff */
[CC--:B------:R-:W-:Y:S02]  /*edb0*/  @!P3 LEA R36, P1, R33.reuse, R176.reuse, 0x1 ;  /* 0x000000b02124b211 */ /* 0x0c0fe400078208ff */
[----:B------:R-:W-:Y:S01]  /*edc0*/  @!PT LDS RZ, [RZ] ;  /* 0x00000000fffff984 */ /* 0x000fe20000000800 */
[----:B------:R-:W-:Y:S01]  /*edd0*/  @!PT LDS RZ, [RZ] ;  /* 0x00000000fffff984 */ /* 0x000fe20000000800 */
[----:B------:R-:W-:Y:S01]  /*ede0*/  @!PT LDS RZ, [RZ] ;  /* 0x00000000fffff984 */ /* 0x000fe20000000800 */
[----:B------:R2:W-:Y:S01]  /*edf0*/  @!P4 LDGSTS.E.BYPASS.LTC128B.128 [R220+0xc800], [R46.64] ;  /* 0x0c8000002edccfae */ /* 0x0005e2000b901d4c */
[CCC-:B------:R-:W-:Y:S02]  /*ee00*/  @!P4 LEA.HI.X R43, R33.reuse, R177.reuse, R34.reuse, 0x1, P5 ;  /* 0x000000b1212bc211 */ /* 0x1c0fe400028f0c22 */
[----:B------:R-:W-:Y:S02]  /*ee10*/  @!P3 LEA.HI.X R37, R33, R177, R34, 0x1, P1 ;  /* 0x000000b12125b211 */ /* 0x000fe400008f0c22 */
[----:B------:R-:W-:Y:S02]  /*ee20*/  IADD3 R35, P2, R225, R33, RZ ;  /* 0x00000021e1237210 */ /* 0x000fe40007f5e0ff */
[----:B------:R-:W-:Y:S02]  /*ee30*/  @P3 STS.128 [R220+0x10800], RZ ;  /* 0x010800ffdc003388 */ /* 0x000fe40000000c00 */
[C---:B------:R-:W-:Y:S02]  /*ee40*/  @!P4 LEA R50, P5, R35.reuse, R176, 0x1 ;  /* 0x000000b02332c211 */ /* 0x040fe400078a08ff */
[C---:B------:R-:W-:Y:S02]  /*ee50*/  IADD3.X R34, R224.reuse, R34, RZ, P2, !PT ;  /* 0x00000022e0227210 */ /* 0x040fe400017fe4ff */
[CC--:B------:R-:W-:Y:S01]  /*ee60*/  @!P3 LEA R48, P1, R35.reuse, R176.reuse, 0x1 ;  /* 0x000000b02330b211 */ /* 0x0c0fe200078208ff */
[----:B------:R-:W-:Y:S01]  /*ee70*/  @!PT LDS RZ, [RZ] ;  /* 0x00000000fffff984 */ /* 0x000fe20000000800 */
[----:B------:R-:W-:Y:S01]  /*ee80*/  @!PT LDS RZ, [RZ] ;  /* 0x00000000fffff984 */ /* 0x000fe20000000800 */
[----:B------:R-:W-:Y:S01]  /*ee90*/  @!PT LDS RZ, [RZ] ;  /* 0x00000000fffff984 */ /* 0x000fe20000000800 */
[----:B------:R3:W-:Y:S01]  /*eea0*/  @!P3 LDGSTS.E.BYPASS.LTC128B.128 [R220+0x10800], [R40.64+0x80] ;  /* 0x1080008028dcbfae */ /* 0x0007e2000b901d4c */
        /* <DEDUP_REMOVED lines=27> */
[----:B------:R-:W-:Y:S02]  /*f060*/  IADD3.X R32, R224, R34, RZ, P1, !PT ;  /* 0x00000022e0207210 */ /* 0x000fe40000ffe4ff */
[C---:B------:R-:W-:Y:S01]  /*f070*/  @!P3 LEA R62, P1, R33.reuse, R176, 0x1 ;  /* 0x000000b0213eb211 */ /* 0x040fe200078208ff */
[----:B------:R-:W-:Y:S01]  /*f080*/  @!PT LDS RZ, [RZ] ;  /* 0x00000000fffff984 */ /* 0x000fe20000000800 */
[----:B------:R-:W-:Y:S01]  /*f090*/  @!PT LDS RZ, [RZ] ;  /* 0x00000000fffff984 */ /* 0x000fe20000000800 */
[----:B------:R-:W-:Y:S01]  /*f0a0*/  @!PT LDS RZ, [RZ] ;  /* 0x00000000fffff984 */ /* 0x000fe20000000800 */
[----:B------:R3:W-:Y:S01]  /*f0b0*/  @!P4 LDGSTS.E.BYPASS.LTC128B.128 [R220+0xd800], [R42.64] ;  /* 0x0d8000002adccfae */ /* 0x0007e2000b901d4c */
[CCC-:B------:R-:W-:Y:S02]  /*f0c0*/  @!P4 LEA.HI.X R59, R33.reuse, R177.reuse, R32.reuse, 0x1, P5 ;  /* 0x000000b1213bc211 */ /* 0x1c0fe400028f0c20 */
[----:B------:R-:W-:Y:S02]  /*f0d0*/  @!P3 LEA.HI.X R63, R33, R177, R32, 0x1, P1 ;  /* 0x000000b1213fb211 */ /* 0x000fe400008f0c20 */
[----:B------:R-:W-:Y:S02]  /*f0e0*/  ISETP.GE.AND P1, PT, R219, 0x2, PT ;  /* 0x00000002db00780c */ /* 0x000fe40003f26270 */
[----:B------:R-:W-:Y:S07]  /*f0f0*/  @P3 STS.128 [R220+0x11800], RZ ;  /* 0x011800ffdc003388 */ /* 0x000fee0000000c00 */
[----:B------:R-:W-:Y:S01]  /*f100*/  @!PT LDS RZ, [RZ] ;  /* 0x00000000fffff984 */ /* 0x000fe20000000800 */
[----:B------:R-:W-:Y:S01]  /*f110*/  @!PT LDS RZ, [RZ] ;  /* 0x00000000fffff984 */ /* 0x000fe20000000800 */
[----:B------:R-:W-:Y:S01]  /*f120*/  @!PT LDS RZ, [RZ] ;  /* 0x00000000fffff984 */ /* 0x000fe20000000800 */
[----:B------:R4:W-:Y:S07]  /*f130*/  @!P3 LDGSTS.E.BYPASS.LTC128B.128 [R220+0x11800], [R36.64+0x80] ;  /* 0x1180008024dcbfae */ /* 0x0009ee000b901d4c */
[----:B------:R-:W-:Y:S07]  /*f140*/  @P4 STS.128 [R220+0xe000], RZ ;  /* 0x00e000ffdc004388 */ /* 0x000fee0000000c00 */
[----:B------:R-:W-:Y:S01]  /*f150*/  @!PT LDS RZ, [RZ] ;  /* 0x00000000fffff984 */ /* 0x000fe20000000800 */
[----:B------:R-:W-:Y:S01]  /*f160*/  @!PT LDS RZ, [RZ] ;  /* 0x00000000fffff984 */ /* 0x000fe20000000800 */
[----:B------:R-:W-:Y:S01]  /*f170*/  @!PT LDS RZ, [RZ] ;  /* 0x00000000fffff984 */ /* 0x000fe20000000800 */
[----:B------:R5:W-:Y:S07]  /*f180*/  @!P4 LDGSTS.E.BYPASS.LTC128B.128 [R220+0xe000], [R50.64] ;  /* 0x0e00000032dccfae */ /* 0x000bee000b901d4c */
        /* <DEDUP_REMOVED lines=35> */
[----:B------:R-:W-:Y:S07]  /*f3c0*/  LDSM.16.M88.4 R136, [R211] ;  /* 0x00000000d388783b */ /* 0x000fee0000000200 */
[----:B------:R-:W1:Y:S07]  /*f3d0*/  LDSM.16.M88.4 R140, [R210+0x4000] ;  /* 0x00400000d28c783b */ /* 0x000e6e0000000200 */
[----:B------:R-:W2:Y:S07]  /*f3e0*/  LDSM.16.M88.4 R144, [R210+0x4800] ;  /* 0x00480000d290783b */ /* 0x000eae0000000200 */
[----:B------:R-:W2:Y:S07]  /*f3f0*/  LDSM.16.M88.4 R148, [R210+0x5000] ;  /* 0x00500000d294783b */ /* 0x000eae0000000200 */
[----:B------:R-:W0:Y:S07]  /*f400*/  LDGDEPBAR ;  /* 0x00000000000079af */ /* 0x000e2e0000000000 */
[----:B------:R-:W3:Y:S07]  /*f410*/  LDSM.16.M88.4 R152, [R210+0x5800] ;  /* 0x00580000d298783b */ /* 0x000eee0000000200 */
[----:B------:R-:W4:Y:S01]  /*f420*/  LDSM.16.M88.4 R156, [R210+0x6000] ;  /* 0x00600000d29c783b */ /* 0x000f220000000200 */
[C---:B-1----:R-:W-:Y:S06]  /*f430*/  HMMA.16816.F32.BF16 R4, R136.reuse, R140, RZ ;  /* 0x0000008c8804723c */ /* 0x042fec00000418ff */
[----:B------:R-:W1:Y:S02]  /*f440*/  LDSM.16.M88.4 R160, [R210+0x6800] ;  /* 0x00680000d2a0783b */ /* 0x000e640000000200 */
[C---:B------:R-:W-:Y:S05]  /*f450*/  HMMA.16816.F32.BF16 R8, R136.reuse, R142, RZ ;  /* 0x0000008e8808723c */ /* 0x040fea00000418ff */
[----:B------:R-:W1:Y:S03]  /*f460*/  LDSM.16.M88.4 R164, [R210+0x7000] ;  /* 0x00700000d2a4783b */ /* 0x000e660000000200 */
[C---:B--2---:R-:W-:Y:S04]  /*f470*/  HMMA.16816.F32.BF16 R12, R136.reuse, R144, RZ ;  /* 0x00000090880c723c */ /* 0x044fe800000418ff */
[----:B------:R-:W2:Y:S04]  /*f480*/  LDSM.16.M88.4 R140, [R210+0x7800] ;  /* 0x00780000d28c783b */ /* 0x000ea80000000200 */
[C---:B------:R-:W-:Y:S03]  /*f490*/  HMMA.16816.F32.BF16 R16, R136.reuse, R146, RZ ;  /* 0x000000928810723c */ /* 0x040fe600000418ff */
[----:B------:R-:W-:Y:S05]  /*f4a0*/  LDSM.16.M88.4 R144, [R209] ;  /* 0x00000000d190783b */ /* 0x000fea0000000200 */
[C---:B------:R-:W-:Y:S02]  /*f4b0*/  HMMA.16816.F32.BF16 R20, R136.reuse, R148, RZ ;  /* 0x000000948814723c */ /* 0x040fe400000418ff */
[----:B------:R-:W-:Y:S06]  /*f4c0*/  LDSM.16.M88.4 R168, [R208+0x800] ;  /* 0x00080000d0a8783b */ /* 0x000fec0000000200 */
[C---:B------:R-:W-:Y:S01]  /*f4d0*/  HMMA.16816.F32.BF16 R24, R136.reuse, R150, RZ ;  /* 0x000000968818723c */ /* 0x040fe200000418ff */
[----:B------:R-:W2:Y:S07]  /*f4e0*/  LDSM.16.M88.4 R148, [R208] ;  /* 0x00000000d094783b */ /* 0x000eae0000000200 */
[C---:B---3--:R-:W-:Y:S01]  /*f4f0*/  HMMA.16816.F32.BF16 R28, R136.reuse, R152, RZ ;  /* 0x00000098881c723c */ /* 0x048fe200000418ff */
[----:B------:R-:W3:Y:S07]  /*f500*/  LDSM.16.M88.4 R172, [R208+0x1000] ;  /* 0x00100000d0ac783b */ /* 0x000eee0000000200 */
[C---:B------:R-:W-:Y:S01]  /*f510*/  HMMA.16816.F32.BF16 R32, R136.reuse, R154, RZ ;  /* 0x0000009a8820723c */ /* 0x040fe200000418ff */
[----:B------:R-:W2:Y:S07]  /*f520*/  LDSM.16.M88.4 R152, [R208+0x1800] ;  /* 0x00180000d098783b */ /* 0x000eae0000000200 */
[C---:B----4-:R-:W-:Y:S01]  /*f530*/  HMMA.16816.F32.BF16 R36, R136.reuse, R156, RZ ;  /* 0x0000009c8824723c */ /* 0x050fe200000418ff */
[----:B------:R-:W-:Y:S07]  /*f540*/  LDSM.16.M88.4 R176, [R208+0x3000] ;  /* 0x00300000d0b0783b */ /* 0x000fee0000000200 */
[C---:B------:R-:W-:Y:S01]  /*f550*/  HMMA.16816.F32.BF16 R40, R136.reuse, R158, RZ ;  /* 0x0000009e8828723c */ /* 0x040fe200000418ff */
[----:B------:R-:W4:Y:S07]  /*f560*/  LDSM.16.M88.4 R156, [R208+0x2000] ;  /* 0x00200000d09c783b */ /* 0x000f2e0000000200 */
[C---:B-1----:R-:W-:Y:S01]  /*f570*/  HMMA.16816.F32.BF16 R44, R136.reuse, R160, RZ ;  /* 0x000000a0882c723c */ /* 0x042fe200000418ff */
[----:B------:R-:W-:Y:S07]  /*f580*/  LDSM.16.M88.4 R180, [R208+0x3800] ;  /* 0x00380000d0b4783b */ /* 0x000fee0000000200 */
[C---:B-----5:R-:W-:Y:S01]  /*f590*/  HMMA.16816.F32.BF16 R48, R136.reuse, R162, RZ ;  /* 0x000000a28830723c */ /* 0x060fe200000418ff */
[----:B------:R-:W1:Y:S07]  /*f5a0*/  LDSM.16.M88.4 R160, [R208+0x2800] ;  /* 0x00280000d0a0783b */ /* 0x000e6e0000000200 */
[C---:B------:R-:W-:Y:S01]  /*f5b0*/  HMMA.16816.F32.BF16 R52, R136.reuse, R164, RZ ;  /* 0x000000a48834723c */ /* 0x040fe200000418ff */
[----:B------:R-:W-:Y:S07]  /*f5c0*/  LDSM.16.M88.4 R184, [R207] ;  /* 0x00000000cfb8783b */ /* 0x000fee0000000200 */
[C---:B------:R-:W-:Y:S01]  /*f5d0*/  HMMA.16816.F32.BF16 R56, R136.reuse, R166, RZ ;  /* 0x000000a68838723c */ /* 0x040fe200000418ff */
[----:B------:R-:W5:Y:S07]  /*f5e0*/  LDSM.16.M88.4 R164, [R203+0x4000] ;  /* 0x00400000cba4783b */ /* 0x000f6e0000000200 */
[C---:B--2---:R-:W-:Y:S01]  /*f5f0*/  HMMA.16816.F32.BF16 R60, R136.reuse, R140, RZ ;  /* 0x0000008c883c723c */ /* 0x044fe200000418ff */
[----:B------:R-:W-:Y:S07]  /*f600*/  LDSM.16.M88.4 R188, [R208+0x4000] ;  /* 0x00400000d0bc783b */ /* 0x000fee0000000200 */
[----:B------:R-:W-:Y:S01]  /*f610*/  HMMA.16816.F32.BF16 R64, R136, R142, RZ ;  /* 0x0000008e8840723c */ /* 0x000fe200000418ff */
[----:B------:R-:W2:Y:S07]  /*f620*/  LDSM.16.M88.4 R136, [R203+0x4800] ;  /* 0x00480000cb88783b */ /* 0x000eae0000000200 */
[C---:B------:R-:W-:Y:S01]  /*f630*/  HMMA.16816.F32.BF16 R4, R144.reuse, R148, R4 ;  /* 0x000000949004723c */ /* 0x040fe20000041804 */
[----:B------:R-:W1:Y:S07]  /*f640*/  LDSM.16.M88.4 R140, [R203+0x5000] ;  /* 0x00500000cb8c783b */ /* 0x000e6e0000000200 */
[C---:B------:R-:W-:Y:S01]  /*f650*/  HMMA.16816.F32.BF16 R8, R144.reuse, R150, R8 ;  /* 0x000000969008723c */ /* 0x040fe20000041808 */
[----:B------:R-:W1:Y:S07]  /*f660*/  LDSM.16.M88.4 R148, [R203+0x5800] ;  /* 0x00580000cb94783b */ /* 0x000e6e0000000200 */
[C---:B------:R-:W-:Y:S01]  /*f670*/  HMMA.16816.F32.BF16 R12, R144.reuse, R168, R12 ;  /* 0x000000a8900c723c */ /* 0x040fe2000004180c */
[----:B------:R-:W-:Y:S07]  /*f680*/  LDSM.16.M88.4 R192, [R206+0x2000] ;  /* 0x00200000cec0783b */ /* 0x000fee0000000200 */
[C---:B------:R-:W-:Y:S01]  /*f690*/  HMMA.16816.F32.BF16 R16, R144.reuse, R170, R16 ;  /* 0x000000aa9010723c */ /* 0x040fe20000041810 */
[----:B------:R-:W-:Y:S07]  /*f6a0*/  LDSM.16.M88.4 R168, [R203+0x6800] ;  /* 0x00680000cba8783b */ /* 0x000fee0000000200 */
[C---:B---3--:R-:W-:Y:S01]  /*f6b0*/  HMMA.16816.F32.BF16 R20, R144.reuse, R172, R20 ;  /* 0x000000ac9014723c */ /* 0x048fe20000041814 */
[----:B------:R-:W-:Y:S07]  /*f6c0*/  LDSM.16.M88.4 R196, [R205+0x4000] ;  /* 0x00400000cdc4783b */ /* 0x000fee0000000200 */
[C---:B------:R-:W-:Y:S01]  /*f6d0*/  HMMA.16816.F32.BF16 R24, R144.reuse, R174, R24 ;  /* 0x000000ae9018723c */ /* 0x040fe20000041818 */
[----:B------:R-:W-:Y:S07]  /*f6e0*/  LDSM.16.M88.4 R172, [R205] ;  /* 0x00000000cdac783b */ /* 0x000fee0000000200 */
[C---:B------:R-:W-:Y:S08]  /*f6f0*/  HMMA.16816.F32.BF16 R28, R144.reuse, R152, R28 ;  /* 0x00000098901c723c */ /* 0x040ff0000004181c */
[C---:B------:R-:W-:Y:S01]  /*f700*/  HMMA.16816.F32.BF16 R32, R144.reuse, R154, R32 ;  /* 0x0000009a9020723c */ /* 0x040fe20000041820 */
[----:B------:R-:W3:Y:S07]  /*f710*/  LDSM.16.M88.4 R152, [R203+0x6000] ;  /* 0x00600000cb98783b */ /* 0x000eee0000000200 */
[C---:B----4-:R-:W-:Y:S08]  /*f720*/  HMMA.16816.F32.BF16 R36, R144.reuse, R156, R36 ;  /* 0x0000009c9024723c */ /* 0x050ff00000041824 */
[C---:B------:R-:W-:Y:S01]  /*f730*/  HMMA.16816.F32.BF16 R40, R144.reuse, R158, R40 ;  /* 0x0000009e9028723c */ /* 0x040fe20000041828 */
[----:B------:R-:W-:Y:S07]  /*f740*/  LDSM.16.M88.4 R156, [R203+0x7800] ;  /* 0x00780000cb9c783b */ /* 0x000fee0000000200 */
[C---:B-1----:R-:W-:Y:S08]  /*f750*/  HMMA.16816.F32.BF16 R44, R144.reuse, R160, R44 ;  /* 0x000000a0902c723c */ /* 0x042ff0000004182c */
[C---:B------:R-:W-:Y:S01]  /*f760*/  HMMA.16816.F32.BF16 R48, R144.reuse, R162, R48 ;  /* 0x000000a29030723c */ /* 0x040fe20000041830 */
[----:B------:R-:W-:Y:S07]  /*f770*/  LDSM.16.M88.4 R160, [R206] ;  /* 0x00000000cea0783b */ /* 0x000fee0000000200 */
[C---:B------:R-:W-:Y:S08]  /*f780*/  HMMA.16816.F32.BF16 R52, R144.reuse, R176, R52 ;  /* 0x000000b09034723c */ /* 0x040ff00000041834 */
[C---:B------:R-:W-:Y:S01]  /*f790*/  HMMA.16816.F32.BF16 R56, R144.reuse, R178, R56 ;  /* 0x000000b29038723c */ /* 0x040fe20000041838 */
[----:B------:R-:W-:Y:S07]  /*f7a0*/  LDSM.16.M88.4 R176, [R205+0x800] ;  /* 0x00080000cdb0783b */ /* 0x000fee0000000200 */
[C---:B------:R-:W-:Y:S08]  /*f7b0*/  HMMA.16816.F32.BF16 R60, R144.reuse, R180, R60 ;  /* 0x000000b4903c723c */ /* 0x040ff0000004183c */
[----:B------:R-:W-:Y:S01]  /*f7c0*/  HMMA.16816.F32.BF16 R64, R144, R182, R64 ;  /* 0x000000b69040723c */ /* 0x000fe20000041840 */
[----:B------:R-:W1:Y:S07]  /*f7d0*/  LDSM.16.M88.4 R144, [R203+0x7000] ;  /* 0x00700000cb90783b */ /* 0x000e6e0000000200 */
[C---:B-----5:R-:W-:Y:S01]  /*f7e0*/  HMMA.16816.F32.BF16 R4, R184.reuse, R164, R4 ;  /* 0x000000a4b804723c */ /* 0x060fe20000041804 */
[----:B------:R-:W-:Y:S07]  /*f7f0*/  LDSM.16.M88.4 R180, [R210+0xb800] ;  /* 0x00b80000d2b4783b */ /* 0x000fee0000000200 */
        /* <DEDUP_REMOVED lines=17> */
[C---:B-1----:R-:W-:Y:S08]  /*f910*/  HMMA.16816.F32.BF16 R52, R184.reuse, R144, R52 ;  /* 0x00000090b834723c */ /* 0x042ff00000041834 */
[C---:B------:R-:W-:Y:S01]  /*f920*/  HMMA.16816.F32.BF16 R56, R184.reuse, R146, R56 ;  /* 0x00000092b838723c */ /* 0x040fe20000041838 */
[----:B------:R-:W1:Y:S07]  /*f930*/  LDSM.16.M88.4 R144, [R205+0x3800] ;  /* 0x00380000cd90783b */ /* 0x000e6e0000000200 */
[C---:B------:R-:W-:Y:S08]  /*f940*/  HMMA.16816.F32.BF16 R60, R184.reuse, R156, R60 ;  /* 0x0000009cb83c723c */ /* 0x040ff0000004183c */
[----:B------:R-:W-:Y:S01]  /*f950*/  HMMA.16816.F32.BF16 R64, R184, R158, R64 ;  /* 0x0000009eb840723c */ /* 0x000fe20000041840 */
[----:B------:R-:W1:Y:S07]  /*f960*/  LDSM.16.M88.4 R156, [R211+0x2000] ;  /* 0x00200000d39c783b */ /* 0x000e6e0000000200 */
[C---:B------:R-:W-:Y:S01]  /*f970*/  HMMA.16816.F32.BF16 R4, R160.reuse, R172, R4 ;  /* 0x000000aca004723c */ /* 0x040fe20000041804 */
[----:B------:R-:W-:Y:S07]  /*f980*/  LDSM.16.M88.4 R184, [R209+0x2000] ;  /* 0x00200000d1b8783b */ /* 0x000fee0000000200 */
[C---:B------:R-:W-:Y:S01]  /*f990*/  HMMA.16816.F32.BF16 R8, R160.reuse, R174, R8 ;  /* 0x000000aea008723c */ /* 0x040fe20000041808 */
[----:B------:R-:W1:Y:S07]  /*f9a0*/  LDSM.16.M88.4 R172, [R210+0x8800] ;  /* 0x00880000d2ac783b */ /* 0x000e6e0000000200 */
[C---:B------:R-:W-:Y:S08]  /*f9b0*/  HMMA.16816.F32.BF16 R12, R160.reuse, R176, R12 ;  /* 0x000000b0a00c723c */ /* 0x040ff0000004180c */
        /* <DEDUP_REMOVED lines=8> */
[C---:B-----5:R-:W-:Y:S08]  /*fa40*/  HMMA.16816.F32.BF16 R36, R160.reuse, R140, R36 ;  /* 0x0000008ca024723c */ /* 0x060ff00000041824 */
        /* <DEDUP_REMOVED lines=8> */
[C---:B-1----:R-:W-:Y:S08]  /*fad0*/  HMMA.16816.F32.BF16 R60, R160.reuse, R144, R60 ;  /* 0x00000090a03c723c */ /* 0x042ff0000004183c */
[----:B------:R-:W-:Y:S01]  /*fae0*/  HMMA.16816.F32.BF16 R64, R160, R146, R64 ;  /* 0x00000092a040723c */ /* 0x000fe20000041840 */
[----:B------:R-:W1:Y:S07]  /*faf0*/  LDSM.16.M88.4 R144, [R208+0x5000] ;  /* 0x00500000d090783b */ /* 0x000e6e0000000200 */
[----:B------:R-:W1:Y:S01]  /*fb00*/  LDSM.16.M88.4 R160, [R208+0x5800] ;  /* 0x00580000d0a0783b */ /* 0x000e620000000200 */
        /* <DEDUP_REMOVED lines=21> */
[C---:B------:R-:W-:Y:S08]  /*fc60*/  HMMA.16816.F32.BF16 R60, R156.reuse, R180, R60 ;  /* 0x000000b49c3c723c */ /* 0x040ff0000004183c */
[----:B------:R-:W-:Y:S01]  /*fc70*/  HMMA.16816.F32.BF16 R64, R156, R182, R64 ;  /* 0x000000b69c40723c */ /* 0x000fe20000041840 */
[----:B------:R-:W-:Y:S07]  /*fc80*/  LDSM.16.M88.4 R156, [R207+0x2000] ;  /* 0x00200000cf9c783b */ /* 0x000fee0000000200 */
[----:B------:R-:W-:Y:S01]  /*fc90*/  LDSM.16.M88.4 R180, [R203+0xa800] ;  /* 0x00a80000cbb4783b */ /* 0x000fe20000000200 */
[C---:B------:R-:W-:Y:S08]  /*fca0*/  HMMA.16816.F32.BF16 R4, R184.reuse, R188, R4 ;  /* 0x000000bcb804723c */ /* 0x040ff00000041804 */
[C---:B------:R-:W-:Y:S01]  /*fcb0*/  HMMA.16816.F32.BF16 R8, R184.reuse, R190, R8 ;  /* 0x000000beb808723c */ /* 0x040fe20000041808 */
[----:B------:R-:W-:Y:S07]  /*fcc0*/  LDSM.16.M88.4 R188, [R203+0xb000] ;  /* 0x00b00000cbbc783b */ /* 0x000fee0000000200 */
[C---:B---3--:R-:W-:Y:S08]  /*fcd0*/  HMMA.16816.F32.BF16 R12, R184.reuse, R152, R12 ;  /* 0x00000098b80c723c */ /* 0x048ff0000004180c */
[C---:B------:R-:W-:Y:S01]  /*fce0*/  HMMA.16816.F32.BF16 R16, R184.reuse, R154, R16 ;  /* 0x0000009ab810723c */ /* 0x040fe20000041810 */
[----:B------:R-:W3:Y:S07]  /*fcf0*/  LDSM.16.M88.4 R152, [R208+0x7800] ;  /* 0x00780000d098783b */ /* 0x000eee0000000200 */
[C---:B-1----:R-:W-:Y:S08]  /*fd00*/  HMMA.16816.F32.BF16 R20, R184.reuse, R144, R20 ;  /* 0x00000090b814723c */ /* 0x042ff00000041814 */
[C---:B------:R-:W-:Y:S01]  /*fd10*/  HMMA.16816.F32.BF16 R24, R184.reuse, R146, R24 ;  /* 0x00000092b818723c */ /* 0x040fe20000041818 */
[----:B------:R-:W1:Y:S07]  /*fd20*/  LDSM.16.M88.4 R144, [R203+0x8800] ;  /* 0x00880000cb90783b */ /* 0x000e6e0000000200 */
[C---:B------:R-:W-:Y:S08]  /*fd30*/  HMMA.16816.F32.BF16 R28, R184.reuse, R160, R28 ;  /* 0x000000a0b81c723c */ /* 0x040ff0000004181c */
[C---:B------:R-:W-:Y:S01]  /*fd40*/  HMMA.16816.F32.BF16 R32, R184.reuse, R162, R32 ;  /* 0x000000a2b820723c */ /* 0x040fe20000041820 */
[----:B------:R-:W1:Y:S07]  /*fd50*/  LDSM.16.M88.4 R160, [R203+0xb800] ;  /* 0x00b80000cba0783b */ /* 0x000e6e0000000200 */
[C---:B--2---:R-:W-:Y:S08]  /*fd60*/  HMMA.16816.F32.BF16 R36, R184.reuse, R136, R36 ;  /* 0x00000088b824723c */ /* 0x044ff00000041824 */
[C---:B------:R-:W-:Y:S01]  /*fd70*/  HMMA.16816.F32.BF16 R40, R184.reuse, R138, R40 ;  /* 0x0000008ab828723c */ /* 0x040fe20000041828 */
[----:B------:R-:W2:Y:S07]  /*fd80*/  LDSM.16.M88.4 R136, [R205+0x4800] ;  /* 0x00480000cd88783b */ /* 0x000eae0000000200 */
[C---:B----4-:R-:W-:Y:S08]  /*fd90*/  HMMA.16816.F32.BF16 R44, R184.reuse, R140, R44 ;  /* 0x0000008cb82c723c */ /* 0x050ff0000004182c */
[C---:B------:R-:W-:Y:S01]  /*fda0*/  HMMA.16816.F32.BF16 R48, R184.reuse, R142, R48 ;  /* 0x0000008eb830723c */ /* 0x040fe20000041830 */
[----:B------:R-:W4:Y:S07]  /*fdb0*/  LDSM.16.M88.4 R140, [R205+0x5000] ;  /* 0x00500000cd8c783b */ /* 0x000f2e0000000200 */
[C---:B-----5:R-:W-:Y:S08]  /*fdc0*/  HMMA.16816.F32.BF16 R52, R184.reuse, R148, R52 ;  /* 0x00000094b834723c */ /* 0x060ff00000041834 */
[C---:B------:R-:W-:Y:S08]  /*fdd0*/  HMMA.16816.F32.BF16 R56, R184.reuse, R150, R56 ;  /* 0x00000096b838723c */ /* 0x040ff00000041838 */
[C---:B---3--:R-:W-:Y:S08]  /*fde0*/  HMMA.16816.F32.BF16 R60, R184.reuse, R152, R60 ;  /* 0x00000098b83c723c */ /* 0x048ff0000004183c */
[----:B------:R-:W-:Y:S08]  /*fdf0*/  HMMA.16816.F32.BF16 R64, R184, R154, R64 ;  /* 0x0000009ab840723c */ /* 0x000ff00000041840 */
[C---:B------:R-:W-:Y:S08]  /*fe00*/  HMMA.16816.F32.BF16 R4, R156.reuse, R164, R4 ;  /* 0x000000a49c04723c */ /* 0x040ff00000041804 */
[C---:B------:R-:W-:Y:S08]  /*fe10*/  HMMA.16816.F32.BF16 R8, R156.reuse, R166, R8 ;  /* 0x000000a69c08723c */ /* 0x040ff00000041808 */
[C---:B-1----:R-:W-:Y:S08]  /*fe20*/  HMMA.16816.F32.BF16 R12, R156.reuse, R144, R12 ;  /* 0x000000909c0c723c */ /* 0x042ff0000004180c */
        /* <DEDUP_REMOVED lines=16> */
[C---:B------:R-:W-:Y:S01]  /*ff30*/  HMMA.16816.F32.BF16 R16, R192.reuse, R138, R16 ;  /* 0x0000008ac010723c */ /* 0x040fe20000041810 */
[----:B------:R-:W1:Y:S03]  /*ff40*/  LDSM.16.M88.4 R136, [R205+0x5800] ;  /* 0x00580000cd88783b */ /* 0x000e660000000200 */
[----:B------:R-:W-:Y:S02]  /*ff50*/  FMUL.FTZ R133, R5, c[0x0][0x2ec] ;  /* 0x0000bb0005857a20 */ /* 0x000fe40000410000 */
[----:B------:R-:W-:Y:S02]  /*ff60*/  FMUL.FTZ R177, R4, c[0x0][0x2ec] ;  /* 0x0000bb0004b17a20 */ /* 0x000fe40000410000 */
[----:B------:R2:W3:Y:S01]  /*ff70*/  MUFU.TANH R160, R133 ;  /* 0x0000008500a07308 */ /* 0x0004e20000002400 */
[C---:B----4-:R-:W-:Y:S03]  /*ff80*/  HMMA.16816.F32.BF16 R20, R192.reuse, R140, R20 ;  /* 0x0000008cc014723c */ /* 0x050fe60000041814 */
[----:B------:R-:W-:Y:S02]  /*ff90*/  FMUL.FTZ R176, R7, c[0x0][0x2ec] ;  /* 0x0000bb0007b07a20 */ /* 0x000fe40000410000 */
[----:B------:R-:W-:Y:S02]  /*ffa0*/  FMUL.FTZ R134, R8, c[0x0][0x2ec] ;  /* 0x0000bb0008867a20 */ /* 0x000fe40000410000 */
[----:B------:R-:W-:Y:S01]  /*ffb0*/  FMUL.FTZ R180, R9, c[0x0][0x2ec] ;  /* 0x0000bb0009b47a20 */ /* 0x000fe20000410000 */
[C---:B------:R-:W-:Y:S01]  /*ffc0*/  HMMA.16816.F32.BF16 R24, R192.reuse, R142, R24 ;  /* 0x0000008ec018723c */ /* 0x040fe20000041818 */
[----:B------:R4:W3:Y:S01]  /*ffd0*/  MUFU.TANH R164, R177 ;  /* 0x000000b100a47308 */ /* 0x0008e20000002400 */
[----:B------:R-:W5:Y:S02]  /*ffe0*/  LDSM.16.M88.4 R140, [R205+0x6000] ;  /* 0x00600000cd8c783b */ /* 0x000f640000000200 */
[----:B------:R-:W-:Y:S02]  /*fff0*/  FMUL.FTZ R132, R6, c[0x0][0x2ec] ;  /* 0x0000bb0006847a20 */ /* 0x000fe40000410000 */
[----:B------:R-:W-:Y:S02]  /*10000*/  FMUL.FTZ R178, R13, c[0x0][0x2ec] ;  /* 0x0000bb000db27a20 */ /* 0x000fe40000410000 */
[----:B------:R-:W-:Y:S03]  /*10010*/  FMUL.FTZ R179, R12, c[0x0][0x2ec] ;  /* 0x0000bb000cb37a20 */ /* 0x000fe60000410000 */
[----:B------:R3:W3:Y:S01]  /*10020*/  MUFU.TANH R151, R176 ;  /* 0x000000b000977308 */ /* 0x0006e20000002400 */
[----:B--2---:R-:W-:Y:S09]  /*10030*/  FMUL.FTZ R133, R10, c[0x0][0x2ec] ;  /* 0x0000bb000a857a20 */ /* 0x004ff20000410000 */
[----:B------:R2:W2:Y:S01]  /*10040*/  MUFU.TANH R10, R133 ;  /* 0x00000085000a7308 */ /* 0x0004a20000002400 */
[C---:B-1----:R-:W-:Y:S03]  /*10050*/  HMMA.16816.F32.BF16 R28, R192.reuse, R136, R28 ;  /* 0x00000088c01c723c */ /* 0x042fe6000004181c */
[----:B----4-:R-:W-:Y:S06]  /*10060*/  FMUL.FTZ R177, R14, c[0x0][0x2ec] ;  /* 0x0000bb000eb17a20 */ /* 0x010fec0000410000 */
[----:B------:R1:W4:Y:S01]  /*10070*/  MUFU.TANH R149, R134 ;  /* 0x0000008600957308 */ /* 0x0003220000002400 */
[C---:B------:R-:W-:Y:S01]  /*10080*/  HMMA.16816.F32.BF16 R32, R192.reuse, R138, R32 ;  /* 0x0000008ac020723c */ /* 0x040fe20000041820 */
[----:B------:R-:W4:Y:S02]  /*10090*/  LDSM.16.M88.4 R136, [R205+0x6800] ;  /* 0x00680000cd88783b */ /* 0x000f240000000200 */
[----:B---3--:R-:W-:Y:S06]  /*100a0*/  FMUL.FTZ R176, R15, c[0x0][0x2ec] ;  /* 0x0000bb000fb07a20 */ /* 0x008fec0000410000 */
[----:B------:R3:W3:Y:S01]  /*100b0*/  MUFU.TANH R8, R180 ;  /* 0x000000b400087308 */ /* 0x0006e20000002400 */
[C---:B-----5:R-:W-:Y:S03]  /*100c0*/  HMMA.16816.F32.BF16 R36, R192.reuse, R140, R36 ;  /* 0x0000008cc024723c */ /* 0x060fe60000041824 */
[----:B--2---:R-:W-:Y:S05]  /*100d0*/  FMUL.FTZ R133, R18, c[0x0][0x2ec] ;  /* 0x0000bb0012857a20 */ /* 0x004fea0000410000 */
[C---:B------:R-:W-:Y:S01]  /*100e0*/  HMMA.16816.F32.BF16 R40, R192.reuse, R142, R40 ;  /* 0x0000008ec028723c */ /* 0x040fe20000041828 */
[----:B------:R2:W2:Y:S03]  /*100f0*/  MUFU.TANH R171, R133 ;  /* 0x0000008500ab7308 */ /* 0x0004a60000002400 */
[----:B-1----:R-:W-:Y:S02]  /*10100*/  FMUL.FTZ R134, R16, c[0x0][0x2ec] ;  /* 0x0000bb0010867a20 */ /* 0x002fe40000410000 */
[----:B------:R-:W-:Y:S02]  /*10110*/  FMUL.FTZ R33, R33, c[0x0][0x2ec] ;  /* 0x0000bb0021217a20 */ /* 0x000fe40000410000 */
[----:B------:R-:W-:Y:S03]  /*10120*/  FMUL.FTZ R34, R34, c[0x0][0x2ec] ;  /* 0x0000bb0022227a20 */ /* 0x000fe60000410000 */
[----:B------:R-:W1:Y:S01]  /*10130*/  MUFU.TANH R252, R33 ;  /* 0x0000002100fc7308 */ /* 0x000e620000002400 */
[----:B------:R-:W-:Y:S02]  /*10140*/  FMUL.FTZ R35, R35, c[0x0][0x2ec] ;  /* 0x0000bb0023237a20 */ /* 0x000fe40000410000 */
[----:B---3--:R-:W-:Y:S02]  /*10150*/  FMUL.FTZ R180, R17, c[0x0][0x2ec] ;  /* 0x0000bb0011b47a20 */ /* 0x008fe40000410000 */
[----:B------:R-:W-:Y:S02]  /*10160*/  FMUL.FTZ R37, R37, c[0x0][0x2ec] ;  /* 0x0000bb0025257a20 */ /* 0x000fe40000410000 */
[----:B------:R-:W-:Y:S03]  /*10170*/  FMUL.FTZ R38, R38, c[0x0][0x2ec] ;  /* 0x0000bb0026267a20 */ /* 0x000fe60000410000 */
[----:B------:R-:W3:Y:S01]  /*10180*/  MUFU.TANH R250, R34 ;  /* 0x0000002200fa7308 */ /* 0x000ee20000002400 */
[----:B------:R-:W-:Y:S01]  /*10190*/  FMUL.FTZ R39, R39, c[0x0][0x2ec] ;  /* 0x0000bb0027277a20 */ /* 0x000fe20000410000 */
[C---:B----4-:R-:W-:Y:S03]  /*101a0*/  HMMA.16816.F32.BF16 R44, R192.reuse, R136, R44 ;  /* 0x00000088c02c723c */ /* 0x050fe6000004182c */
[----:B------:R-:W-:Y:S02]  /*101b0*/  FMUL.FTZ R248, R36, c[0x0][0x2ec] ;  /* 0x0000bb0024f87a20 */ /* 0x000fe40000410000 */
[----:B--2---:R-:W-:Y:S02]  /*101c0*/  FMUL.FTZ R133, R26, c[0x0][0x2ec] ;  /* 0x0000bb001a857a20 */ /* 0x004fe40000410000 */
[----:B------:R-:W-:Y:S01]  /*101d0*/  FMUL.FTZ R244, R40, c[0x0][0x2ec] ;  /* 0x0000bb0028f47a20 */ /* 0x000fe20000410000 */
[----:B------:R-:W2:Y:S01]  /*101e0*/  MUFU.TANH R251, R35 ;  /* 0x0000002300fb7308 */ /* 0x000ea20000002400 */
[C---:B------:R-:W-:Y:S03]  /*101f0*/  HMMA.16816.F32.BF16 R48, R192.reuse, R138, R48 ;  /* 0x0000008ac030723c */ /* 0x040fe60000041830 */
[----:B------:R-:W-:Y:S02]  /*10200*/  FMUL.FTZ R41, R41, c[0x0][0x2ec] ;  /* 0x0000bb0029297a20 */ /* 0x000fe40000410000 */
[----:B------:R-:W-:Y:S02]  /*10210*/  FMUL.FTZ R42, R42, c[0x0][0x2ec] ;  /* 0x0000bb002a2a7a20 */ /* 0x000fe40000410000 */
[----:B------:R-:W-:Y:S02]  /*10220*/  FMUL.FTZ R43, R43, c[0x0][0x2ec] ;  /* 0x0000bb002b2b7a20 */ /* 0x000fe40000410000 */
[----:B------:R4:W1:Y:S06]  /*10230*/  MUFU.TANH R157, R133 ;  /* 0x00000085009d7308 */ /* 0x00086c0000002400 */
[----:B------:R-:W-:Y:S02]  /*10240*/  FMUL.FTZ R240, R44, c[0x0][0x2ec] ;  /* 0x0000bb002cf07a20 */ /* 0x000fe40000410000 */
[----:B------:R-:W-:Y:S02]  /*10250*/  FMUL.FTZ R45, R45, c[0x0][0x2ec] ;  /* 0x0000bb002d2d7a20 */ /* 0x000fe40000410000 */
[----:B------:R-:W1:Y:S01]  /*10260*/  MUFU.TANH R246, R37 ;  /* 0x0000002500f67308 */ /* 0x000e620000002400 */
[----:B------:R-:W-:Y:S02]  /*10270*/  FMUL.FTZ R46, R46, c[0x0][0x2ec] ;  /* 0x0000bb002e2e7a20 */ /* 0x000fe40000410000 */
[----:B------:R-:W-:Y:S02]  /*10280*/  FMUL.FTZ R47, R47, c[0x0][0x2ec] ;  /* 0x0000bb002f2f7a20 */ /* 0x000fe40000410000 */
[----:B------:R-:W-:Y:S02]  /*10290*/  FMUL.FTZ R236, R48, c[0x0][0x2ec] ;  /* 0x0000bb0030ec7a20 */ /* 0x000fe40000410000 */
[----:B------:R-:W-:Y:S02]  /*102a0*/  FMUL.FTZ R49, R49, c[0x0][0x2ec] ;  /* 0x0000bb0031317a20 */ /* 0x000fe40000410000 */
[----:B------:R-:W-:Y:S01]  /*102b0*/  FMUL.FTZ R50, R50, c[0x0][0x2ec] ;  /* 0x0000bb0032327a20 */ /* 0x000fe20000410000 */
[----:B------:R-:W1:Y:S01]  /*102c0*/  MUFU.TANH R249, R38 ;  /* 0x0000002600f97308 */ /* 0x000e620000002400 */
[----:B------:R-:W-:Y:S02]  /*102d0*/  FMUL.FTZ R51, R51, c[0x0][0x2ec] ;  /* 0x0000bb0033337a20 */ /* 0x000fe40000410000 */
[----:B----4-:R-:W-:Y:S02]  /*102e0*/  FMUL.FTZ R133, R32, c[0x0][0x2ec] ;  /* 0x0000bb0020857a20 */ /* 0x010fe40000410000 */
[----:B------:R-:W4:Y:S05]  /*102f0*/  LDSM.16.M88.4 R32, [R205+0x7000] ;  /* 0x00700000cd20783b */ /* 0x000f2a0000000200 */
[----:B------:R5:W1:Y:S10]  /*10300*/  MUFU.TANH R247, R39 ;  /* 0x0000002700f77308 */ /* 0x000a740000002400 */
[----:B------:R1:W1:Y:S10]  /*10310*/  MUFU.TANH R156, R132 ;  /* 0x00000084009c7308 */ /* 0x0002740000002400 */
[----:B------:R2:W2:Y:S01]  /*10320*/  MUFU.TANH R147, R177 ;  /* 0x000000b100937308 */ /* 0x0004a20000002400 */
[----:B-----5:R-:W5:Y:S01]  /*10330*/  LDSM.16.M88.4 R36, [R205+0x7800] ;  /* 0x00780000cd24783b */ /* 0x020f620000000200 */
[----:B------:R-:W-:Y:S08]  /*10340*/  DEPBAR.LE SB0, 0x0 ;  /* 0x000080000000791a */ /* 0x000ff00000000000 */
[----:B------:R3:W3:Y:S01]  /*10350*/  MUFU.TANH R153, R176 ;  /* 0x000000b000997308 */ /* 0x0006e20000002400 */
[----:B------:R-:W-:Y:S01]  /*10360*/  BAR.SYNC.DEFER_BLOCKING 0x0 ;  /* 0x0000000000007b1d */ /* 0x000fe20000010000 */
[----:B-1----:R-:W-:Y:S01]  /*10370*/  FMUL.FTZ R132, R11, c[0x0][0x2ec] ;  /* 0x0000bb000b847a20 */ /* 0x002fe20000410000 */
[C---:B----4-:R-:W-:Y:S07]  /*10380*/  HMMA.16816.F32.BF16 R52, R192.reuse, R32, R52 ;  /* 0x00000020c034723c */ /* 0x050fee0000041834 */
[----:B------:R1:W4:Y:S01]  /*10390*/  MUFU.TANH R146, R178 ;  /* 0x000000b200927308 */ /* 0x0003220000002400 */
[C---:B------:R-:W-:Y:S04]  /*103a0*/  HMMA.16816.F32.BF16 R56, R192.reuse, R34, R56 ;  /* 0x00000022c038723c */ /* 0x040fe80000041838 */
[----:B--2---:R-:W-:Y:S05]  /*103b0*/  FMUL.FTZ R177, R22, c[0x0][0x2ec] ;  /* 0x0000bb0016b17a20 */ /* 0x004fea0000410000 */
[----:B------:R2:W2:Y:S03]  /*103c0*/  MUFU.TANH R175, R134 ;  /* 0x0000008600af7308 */ /* 0x0004a60000002400 */
[----:B---3--:R-:W-:Y:S07]  /*103d0*/  FMUL.FTZ R176, R23, c[0x0][0x2ec] ;  /* 0x0000bb0017b07a20 */ /* 0x008fee0000410000 */
[----:B------:R3:W3:Y:S01]  /*103e0*/  MUFU.TANH R173, R180 ;  /* 0x000000b400ad7308 */ /* 0x0006e20000002400 */
[----:B------:R-:W-:Y:S02]  /*103f0*/  FMUL.FTZ R190, R52, c[0x0][0x2ec] ;  /* 0x0000bb0034be7a20 */ /* 0x000fe40000410000 */
[----:B------:R-:W-:Y:S01]  /*10400*/  FMUL.FTZ R53, R53, c[0x0][0x2ec] ;  /* 0x0000bb0035357a20 */ /* 0x000fe20000410000 */
[C---:B-----5:R-:W-:Y:S03]  /*10410*/  HMMA.16816.F32.BF16 R60, R192.reuse, R36, R60 ;  /* 0x00000024c03c723c */ /* 0x060fe6000004183c */
[----:B-1----:R-:W-:Y:S02]  /*10420*/  FMUL.FTZ R178, R21, c[0x0][0x2ec] ;  /* 0x0000bb0015b27a20 */ /* 0x002fe40000410000 */
[----:B------:R-:W-:Y:S01]  /*10430*/  FMUL.FTZ R188, R56, c[0x0][0x2ec] ;  /* 0x0000bb0038bc7a20 */ /* 0x000fe20000410000 */
[----:B------:R1:W1:Y:S01]  /*10440*/  MUFU.TANH R9, R132 ;  /* 0x0000008400097308 */ /* 0x0002620000002400 */
[----:B------:R-:W-:Y:S01]  /*10450*/  FMUL.FTZ R54, R54, c[0x0][0x2ec] ;  /* 0x0000bb0036367a20 */ /* 0x000fe20000410000 */
[----:B------:R-:W-:Y:S04]  /*10460*/  HMMA.16816.F32.BF16 R64, R192, R38, R64 ;  /* 0x00000026c040723c */ /* 0x000fe80000041840 */
[----:B--2---:R-:W-:Y:S02]  /*10470*/  FMUL.FTZ R134, R24, c[0x0][0x2ec] ;  /* 0x0000bb0018867a20 */ /* 0x004fe40000410000 */
[----:B------:R-:W-:Y:S02]  /*10480*/  FMUL.FTZ R55, R55, c[0x0][0x2ec] ;  /* 0x0000bb0037377a20 */ /* 0x000fe40000410000 */
[----:B------:R2:W2:Y:S01]  /*10490*/  MUFU.TANH R165, R177 ;  /* 0x000000b100a57308 */ /* 0x0004a20000002400 */
[----:B------:R-:W-:Y:S03]  /*104a0*/  FMUL.FTZ R57, R57, c[0x0][0x2ec] ;  /* 0x0000bb0039397a20 */ /* 0x000fe60000410000 */
[----:B---3--:R-:W-:Y:S02]  /*104b0*/  FMUL.FTZ R180, R25, c[0x0][0x2ec] ;  /* 0x0000bb0019b47a20 */ /* 0x008fe40000410000 */
[----:B------:R-:W-:Y:S02]  /*104c0*/  FMUL.FTZ R58, R58, c[0x0][0x2ec] ;  /* 0x0000bb003a3a7a20 */ /* 0x000fe40000410000 */
[----:B------:R-:W-:Y:S02]  /*104d0*/  FMUL.FTZ R182, R60, c[0x0][0x2ec] ;  /* 0x0000bb003cb67a20 */ /* 0x000fe40000410000 */
[----:B------:R3:W3:Y:S01]  /*104e0*/  MUFU.TANH R163, R176 ;  /* 0x000000b000a37308 */ /* 0x0006e20000002400 */
[----:B------:R-:W-:Y:S02]  /*104f0*/  FMUL.FTZ R59, R59, c[0x0][0x2ec] ;  /* 0x0000bb003b3b7a20 */ /* 0x000fe40000410000 */
[----:B------:R-:W-:Y:S02]  /*10500*/  FMUL.FTZ R61, R61, c[0x0][0x2ec] ;  /* 0x0000bb003d3d7a20 */ /* 0x000fe40000410000 */
[----:B-1----:R-:W-:Y:S02]  /*10510*/  FMUL.FTZ R132, R19, c[0x0][0x2ec] ;  /* 0x0000bb0013847a20 */ /* 0x002fe40000410000 */
[----:B------:R-:W-:Y:S02]  /*10520*/  FMUL.FTZ R62, R62, c[0x0][0x2ec] ;  /* 0x0000bb003e3e7a20 */ /* 0x000fe40000410000 */
[----:B------:R-:W-:Y:S01]  /*10530*/  FMUL.FTZ R63, R63, c[0x0][0x2ec] ;  /* 0x0000bb003f3f7a20 */ /* 0x000fe20000410000 */
[----:B------:R1:W1:Y:S01]  /*10540*/  MUFU.TANH R150, R179 ;  /* 0x000000b300967308 */ /* 0x0002620000002400 */
[----:B------:R-:W-:Y:S02]  /*10550*/  FMUL.FTZ R65, R65, c[0x0][0x2ec] ;  /* 0x0000bb0041417a20 */ /* 0x000fe40000410000 */
[----:B------:R-:W-:Y:S02]  /*10560*/  FMUL.FTZ R66, R66, c[0x0][0x2ec] ;  /* 0x0000bb0042427a20 */ /* 0x000fe40000410000 */
[----:B--2---:R-:W-:Y:S02]  /*10570*/  FMUL.FTZ R177, R29, c[0x0][0x2ec] ;  /* 0x0000bb001db17a20 */ /* 0x004fe40000410000 */
[----:B------:R-:W-:Y:S03]  /*10580*/  FMUL.FTZ R67, R67, c[0x0][0x2ec] ;  /* 0x0000bb0043437a20 */ /* 0x000fe60000410000 */
[----:B------:R2:W2:Y:S01]  /*10590*/  MUFU.TANH R174, R178 ;  /* 0x000000b200ae7308 */ /* 0x0004a20000002400 */
[----:B---3--:R-:W-:Y:S09]  /*105a0*/  FMUL.FTZ R176, R30, c[0x0][0x2ec] ;  /* 0x0000bb001eb07a20 */ /* 0x008ff20000410000 */
[----:B------:R3:W3:Y:S01]  /*105b0*/  MUFU.TANH R170, R134 ;  /* 0x0000008600aa7308 */ /* 0x0006e20000002400 */
[----:B-1----:R-:W-:Y:S09]  /*105c0*/  FMUL.FTZ R179, R20, c[0x0][0x2ec] ;  /* 0x0000bb0014b37a20 */ /* 0x002ff20000410000 */
[----:B------:R1:W1:Y:S01]  /*105d0*/  MUFU.TANH R154, R180 ;  /* 0x000000b4009a7308 */ /* 0x0002620000002400 */
[----:B--2---:R-:W-:Y:S09]  /*105e0*/  FMUL.FTZ R178, R28, c[0x0][0x2ec] ;  /* 0x0000bb001cb27a20 */ /* 0x004ff20000410000 */
[----:B------:R2:W2:Y:S01]  /*105f0*/  MUFU.TANH R169, R132 ;  /* 0x0000008400a97308 */ /* 0x0004a20000002400 */
[----:B---3--:R-:W-:Y:S09]  /*10600*/  FMUL.FTZ R134, R31, c[0x0][0x2ec] ;  /* 0x0000bb001f867a20 */ /* 0x008ff20000410000 */
[----:B------:R3:W3:Y:S01]  /*10610*/  MUFU.TANH R158, R177 ;  /* 0x000000b1009e7308 */ /* 0x0006e20000002400 */
[----:B-1----:R-:W-:Y:S09]  /*10620*/  FMUL.FTZ R180, R64, c[0x0][0x2ec] ;  /* 0x0000bb0040b47a20 */ /* 0x002ff20000410000 */
[----:B------:R1:W1:Y:S01]  /*10630*/  MUFU.TANH R159, R176 ;  /* 0x000000b0009f7308 */ /* 0x0002620000002400 */
[----:B--2---:R-:W-:Y:S09]  /*10640*/  FMUL.FTZ R132, R27, c[0x0][0x2ec] ;  /* 0x0000bb001b847a20 */ /* 0x004ff20000410000 */
[----:B------:R2:W2:Y:S01]  /*10650*/  MUFU.TANH R167, R179 ;  /* 0x000000b300a77308 */ /* 0x0004a20000002400 */
[----:B---3--:R-:W-:Y:S09]  /*10660*/  MOV R177, R3 ;  /* 0x0000000300b17202 */ /* 0x008ff20000000f00 */
[----:B------:R3:W2:Y:S01]  /*10670*/  MUFU.TANH R155, R132 ;  /* 0x00000084009b7308 */ /* 0x0006a20000002400 */
[----:B-1----:R-:W-:Y:S09]  /*10680*/  MOV R176, R2 ;  /* 0x0000000200b07202 */ /* 0x002ff20000000f00 */
[----:B------:R3:W1:Y:S10]  /*10690*/  MUFU.TANH R166, R178 ;  /* 0x000000b200a67308 */ /* 0x0006740000002400 */
[----:B------:R3:W1:Y:S10]  /*106a0*/  MUFU.TANH R161, R134 ;  /* 0x0000008600a17308 */ /* 0x0006740000002400 */
[----:B------:R3:W1:Y:S10]  /*106b0*/  MUFU.TANH R162, R133 ;  /* 0x0000008500a27308 */ /* 0x0006740000002400 */
[----:B------:R-:W1:Y:S10]  /*106c0*/  MUFU.TANH R248, R248 ;  /* 0x000000f800f87308 */ /* 0x000e740000002400 */
[----:B------:R-:W1:Y:S10]  /*106d0*/  MUFU.TANH R244, R244 ;  /* 0x000000f400f47308 */ /* 0x000e740000002400 */
[----:B------:R3:W1:Y:S10]  /*106e0*/  MUFU.TANH R242, R41 ;  /* 0x0000002900f27308 */ /* 0x0006740000002400 */
[----:B------:R3:W1:Y:S10]  /*106f0*/  MUFU.TANH R245, R42 ;  /* 0x0000002a00f57308 */ /* 0x0006740000002400 */
[----:B------:R3:W1:Y:S10]  /*10700*/  MUFU.TANH R243, R43 ;  /* 0x0000002b00f37308 */ /* 0x0006740000002400 */
        /* <DEDUP_REMOVED lines=23> */
[----:B------:R3:W1:Y:S01]  /*10880*/  MUFU.TANH R133, R67 ;  /* 0x0000004300857308 */ /* 0x0006620000002400 */
[----:B------:R-:W-:-:S05]  /*10890*/  @!P1 BRA `(.L_x_828) ;  /* 0x00000c3000009947 */ /* 0x000fca0003800000 */
[----:B--2-4-:R-:W-:Y:S01]  /*108a0*/  ULDC.64 UR8, c[0x0][0x198] ;  /* 0x0000660000087ab9 */ /* 0x014fe20000000a00 */
[----:B------:R-:W-:Y:S02]  /*108b0*/  MOV R4, R231 ;  /* 0x000000e700047202 */ /* 0x000fe40000000f00 */
[----:B------:R-:W-:Y:S01]  /*108c0*/  MOV R2, R230 ;  /* 0x000000e600027202 */ /* 0x000fe20000000f00 */
[----:B------:R-:W-:-:S05]  /*108d0*/  @!P0 BRA `(.L_x_829) ;  /* 0x000003e000008947 */ /* 0x000fca0003800000 */
[----:B------:R-:W-:Y:S01]  /*108e0*/  IMAD.SHL.U32 R13, R219, 0x80, RZ ;  /* 0x00000080db0d7824 */ /* 0x000fe200078e00ff */
[----:B------:R-:W-:Y:S01]  /*108f0*/  IABS R2, c[0x0][0x2d0] ;  /* 0x0000b40000027a13 */ /* 0x000fe20000000000 */
[----:B------:R-:W-:Y:S02]  /*10900*/  UMOV UR8, UR6 ;  /* 0x0000000600087c82 */ /* 0x000fe40008000000 */
[----:B------:R-:W-:Y:S01]  /*10910*/  UMOV UR9, UR7 ;  /* 0x0000000700097c82 */ /* 0x000fe20008000000 */
[----:B------:R-:W2:Y:S01]  /*10920*/  I2F.RP R5, R2 ;  /* 0x0000000200057306 */ /* 0x000ea20000209400 */
[C---:B------:R-:W-:Y:S02]  /*10930*/  IADD3 R11, R13.reuse, -0x100, RZ ;  /* 0xffffff000d0b7810 */ /* 0x040fe40007ffe0ff */
[----:B------:R-:W-:Y:S02]  /*10940*/  IADD3 R13, R13, -0x80, RZ ;  /* 0xffffff800d0d7810 */ /* 0x000fe40007ffe0ff */
[----:B------:R-:W-:Y:S02]  /*10950*/  IABS R4, R11 ;  /* 0x0000000b00047213 */ /* 0x000fe40000000000 */
[----:B------:R-:W-:Y:S02]  /*10960*/  IABS R6, R13 ;  /* 0x0000000d00067213 */ /* 0x000fe40000000000 */
[----:B------:R-:W-:Y:S02]  /*10970*/  LOP3.LUT R11, R11, c[0x0][0x2d0], RZ, 0x3c, !PT ;  /* 0x0000b4000b0b7a12 */ /* 0x000fe400078e3cff */
[----:B------:R-:W-:Y:S01]  /*10980*/  LOP3.LUT R13, R13, c[0x0][0x2d0], RZ, 0x3c, !PT ;  /* 0x0000b4000d0d7a12 */ /* 0x000fe200078e3cff */
[----:B--2---:R-:W2:Y:S02]  /*10990*/  MUFU.RCP R3, R5 ;  /* 0x0000000500037308 */ /* 0x004ea40000001000 */
[----:B--2---:R-:W-:Y:S08]  /*109a0*/  IADD3 R14, R3, 0xffffffe, RZ ;  /* 0x0ffffffe030e7810 */ /* 0x004ff00007ffe0ff */
[----:B------:R-:W2:Y:S02]  /*109b0*/  F2I.FTZ.U32.TRUNC.NTZ R15, R14 ;  /* 0x0000000e000f7305 */ /* 0x000ea4000021f000 */
[--C-:B--2---:R-:W-:Y:S02]  /*109c0*/  IMAD.MOV R3, RZ, RZ, -R15.reuse ;  /* 0x000000ffff037224 */ /* 0x104fe400078e0a0f */
        /* <DEDUP_REMOVED lines=37> */
[----:B------:R-:W-:Y:S05]  /*10c20*/  SHF.R.S32.HI R3, RZ, 0x1f, R4 ;  /* 0x0000001fff037819 */ /* 0x000fea0000011404 */
[----:B------:R-:W-:Y:S02]  /*10c30*/  IMAD R2, R3, UR6, R2 ;  /* 0x0000000603027c24 */ /* 0x000fe4000f8e0202 */
[----:B--2---:R-:W-:Y:S02]  /*10c40*/  IMAD.IADD R7, R5, 0x1, -R6 ;  /* 0x0000000105077824 */ /* 0x004fe400078e0a06 */
[----:B------:R-:W-:Y:S03]  /*10c50*/  IMAD.WIDE.U32 R4, R4, UR6, RZ ;  /* 0x0000000604047c25 */ /* 0x000fe6000f8e00ff */
[----:B------:R-:W-:Y:S01]  /*10c60*/  SHF.R.S32.HI R3, RZ, 0x1f, R7 ;  /* 0x0000001fff037819 */ /* 0x000fe20000011407 */
[----:B------:R-:W-:Y:S04]  /*10c70*/  IMAD.IADD R5, R5, 0x1, R2 ;  /* 0x0000000105057824 */ /* 0x000fe800078e0202 */
[----:B------:R-:W-:Y:S02]  /*10c80*/  IMAD R2, R3, c[0x0][0x180], RZ ;  /* 0x0000600003027a24 */ /* 0x000fe400078e02ff */
[C---:B------:R-:W-:Y:S04]  /*10c90*/  IMAD.WIDE.U32 R4, R7.reuse, c[0x0][0x180], R4 ;  /* 0x0000600007047a25 */ /* 0x040fe800078e0004 */
[----:B------:R-:W-:Y:S04]  /*10ca0*/  IMAD R2, R7, c[0x0][0x184], R2 ;  /* 0x0000610007027a24 */ /* 0x000fe800078e0202 */
[----:B------:R-:W-:Y:S02]  /*10cb0*/  IMAD.IADD R2, R5, 0x1, R2 ;  /* 0x0000000105027824 */ /* 0x000fe400078e0202 */
.L_x_829:
        /* <DEDUP_REMOVED lines=88> */
[----:B------:R-:W-:Y:S01]  /*11240*/  IMAD.X R2, R214, 0x1, R4, P1 ;  /* 0x00000001d6027824 */ /* 0x000fe200008e0604 */
[C---:B------:R-:W-:Y:S01]  /*11250*/  @!P3 LEA R38, P1, R3.reuse, R234, 0x1 ;  /* 0x000000ea0326b211 */ /* 0x040fe200078208ff */
[----:B------:R-:W-:Y:S01]  /*11260*/  IMAD.MOV.U32 R234, RZ, RZ, R20 ;  /* 0x000000ffffea7224 */ /* 0x000fe200078e0014 */
[----:B------:R-:W-:Y:S01]  /*11270*/  @!PT LDS RZ, [RZ] ;  /* 0x00000000fffff984 */ /* 0x000fe20000000800 */
[----:B------:R-:W-:Y:S01]  /*11280*/  @!PT LDS RZ, [RZ] ;  /* 0x00000000fffff984 */ /* 0x000fe20000000800 */
[----:B------:R-:W-:Y:S01]  /*11290*/  @!PT LDS RZ, [RZ] ;  /* 0x00000000fffff984 */ /* 0x000fe20000000800 */
[----:B------:R2:W-:Y:S02]  /*112a0*/  @!P3 LDGSTS.E.BYPASS.LTC128B.128 [R220+0xa000], [R24.64+0x80] ;  /* 0x0a00008018dcbfae */ /* 0x0005e4000b901d4c */
[CCC-:B------:R-:W-:Y:S02]  /*112b0*/  @!P4 LEA.HI.X R35, R3.reuse, R235.reuse, R2.reuse, 0x1, P5 ;  /* 0x000000eb0323c211 */ /* 0x1c0fe400028f0c02 */
[----:B------:R2:W-:Y:S01]  /*112c0*/  @P4 STS.128 [R220+0x6800], RZ ;  /* 0x006800ffdc004388 */ /* 0x0005e20000000c00 */
[----:B------:R-:W-:Y:S01]  /*112d0*/  @!P3 LEA.HI.X R39, R3, R235, R2, 0x1, P1 ;  /* 0x000000eb0327b211 */ /* 0x000fe200008f0c02 */
[----:B------:R-:W-:Y:S02]  /*112e0*/  IMAD.MOV.U32 R235, RZ, RZ, R21 ;  /* 0x000000ffffeb7224 */ /* 0x000fe400078e0015 */
        /* <DEDUP_REMOVED lines=30> */
.L_x_828:
[----:B--2-4-:R-:W-:Y:S01]  /*114d0*/  FMNMX.FTZ R3, R164, R135, !PT ;  /* 0x00000087a4037209 */ /* 0x014fe20007810000 */
[----:B------:R-:W-:Y:S01]  /*114e0*/  LDSM.16.MT88.4 R20, [R202+0xc000] ;  /* 0x00c00000ca14783b */ /* 0x000fe20000004200 */
        /* <DEDUP_REMOVED lines=10> */
[----:B------:R-:W-:Y:S01]  /*11590*/  FMNMX.FTZ R3, R150, R3, !PT ;  /* 0x0000000396037209 */ /* 0x000fe20007810000 */
[----:B------:R-:W-:Y:S01]  /*115a0*/  LDSM.16.MT88.4 R36, [R200+0xc000] ;  /* 0x00c00000c824783b */ /* 0x000fe20000004200 */
[----:B------:R-:W-:Y:S02]  /*115b0*/  FMNMX.FTZ R2, R147, R2, !PT ;  /* 0x0000000293027209 */ /* 0x000fe40007810000 */
[----:B------:R-:W-:Y:S02]  /*115c0*/  FMNMX.FTZ R4, R146, R3, !PT ;  /* 0x0000000392047209 */ /* 0x000fe40007810000 */
[----:B------:R-:W-:Y:S02]  /*115d0*/  FMNMX.FTZ R2, R153, R2, !PT ;  /* 0x0000000299027209 */ /* 0x000fe40007810000 */
[----:B------:R-:W-:Y:S01]  /*115e0*/  FMNMX.FTZ R4, R175, R4, !PT ;  /* 0x00000004af047209 */ /* 0x000fe20007810000 */
[----:B---3--:R-:W-:Y:S01]  /*115f0*/  LDSM.16.MT88.4 R44, [R204+0x10000] ;  /* 0x01000000cc2c783b */ /* 0x008fe20000004200 */
        /* <DEDUP_REMOVED lines=13> */
[----:B-1----:R-:W-:Y:S02]  /*116d0*/  FMNMX.FTZ R13, R166, R13, !PT ;  /* 0x0000000da60d7209 */ /* 0x002fe40007810000 */
        /* <DEDUP_REMOVED lines=38> */
[----:B------:R-:W-:Y:S01]  /*11940*/  FMNMX.FTZ R7, R133, R2, !PT ;  /* 0x0000000285077209 */ /* 0x000fe20007810000 */
[----:B------:R-:W-:Y:S08]  /*11950*/  LDSM.16.MT88.4 R12, [R204+0xc000] ;  /* 0x00c00000cc0c783b */ /* 0x000ff00000004200 */
[----:B------:R-:W-:Y:S08]  /*11960*/  SHFL.BFLY PT, R6, R5, 0x2, 0x1f ;  /* 0x0c401f0005067f89 */ /* 0x000ff000000e0000 */
[----:B------:R-:W1:Y:S02]  /*11970*/  SHFL.BFLY PT, R2, R7, 0x2, 0x1f ;  /* 0x0c401f0007027f89 */ /* 0x000e6400000e0000 */
[----:B-1----:R-:W-:Y:S02]  /*11980*/  FMNMX.FTZ R4, R7, R2, !PT ;  /* 0x0000000207047209 */ /* 0x002fe40007810000 */
[----:B------:R-:W-:Y:S04]  /*11990*/  FMNMX.FTZ R11, R5, R6, !PT ;  /* 0x00000006050b7209 */ /* 0x000fe80007810000 */
[----:B------:R-:W1:Y:S08]  /*119a0*/  SHFL.BFLY PT, R3, R4, 0x1, 0x1f ;  /* 0x0c201f0004037f89 */ /* 0x000e7000000e0000 */
[----:B------:R-:W2:Y:S01]  /*119b0*/  SHFL.BFLY PT, R132, R11, 0x1, 0x1f ;  /* 0x0c201f000b847f89 */ /* 0x000ea200000e0000 */
[----:B-1----:R-:W-:Y:S05]  /*119c0*/  FMNMX.FTZ R3, R4, R3, !PT ;  /* 0x0000000304037209 */ /* 0x002fea0007810000 */
[C---:B------:R-:W-:Y:S02]  /*119d0*/  FMUL.FTZ R144, R3.reuse, c[0x0][0x23c] ;  /* 0x00008f0003907a20 */ /* 0x040fe40000410000 */
[----:B------:R-:W-:Y:S01]  /*119e0*/  FADD.FTZ R5, -R3, R0 ;  /* 0x0000000003057221 */ /* 0x000fe20000010100 */
[----:B--2---:R-:W-:Y:S03]  /*119f0*/  FMNMX.FTZ R132, R11, R132, !PT ;  /* 0x000000840b847209 */ /* 0x004fe60007810000 */
[----:B------:R-:W-:Y:S01]  /*11a00*/  FMUL.FTZ R0, R5, c[0x0][0x23c] ;  /* 0x00008f0005007a20 */ /* 0x000fe20000410000 */
[C---:B------:R-:W-:Y:S01]  /*11a10*/  FSETP.NEU.FTZ.AND P1, PT, R132.reuse, -INF , PT ;  /* 0xff8000008400780b */ /* 0x040fe20003f3d000 */
[C---:B------:R-:W-:Y:S02]  /*11a20*/  FMUL.FTZ R145, R132.reuse, c[0x0][0x23c] ;  /* 0x00008f0084917a20 */ /* 0x040fe40000410000 */
[----:B------:R-:W-:Y:S01]  /*11a30*/  FADD.FTZ R2, -R132, R135 ;  /* 0x0000008784027221 */ /* 0x000fe20000010100 */
[----:B------:R-:W-:Y:S01]  /*11a40*/  MOV R135, R132 ;  /* 0x0000008400877202 */ /* 0x000fe20000000f00 */
[----:B------:R-:W1:Y:S01]  /*11a50*/  MUFU.EX2 R0, R0 ;  /* 0x0000000000007308 */ /* 0x000e620000000800 */
[----:B------:R-:W-:Y:S01]  /*11a60*/  FSEL R145, R145, RZ, P1 ;  /* 0x000000ff91917208 */ /* 0x000fe20000800000 */
[----:B------:R-:W-:Y:S01]  /*11a70*/  FMUL.FTZ R6, R2, c[0x0][0x23c] ;  /* 0x00008f0002067a20 */ /* 0x000fe20000410000 */
[----:B------:R-:W-:Y:S03]  /*11a80*/  FSETP.NEU.FTZ.AND P1, PT, R3, -INF , PT ;  /* 0xff8000000300780b */ /* 0x000fe60003f3d000 */
[--C-:B------:R-:W-:Y:S01]  /*11a90*/  FFMA.FTZ R139, R8, c[0x0][0x23c], -R145.reuse ;  /* 0x00008f00088b7a23 */ /* 0x100fe20000010891 */
[----:B------:R-:W-:Y:S01]  /*11aa0*/  FSEL R144, R144, RZ, P1 ;  /* 0x000000ff90907208 */ /* 0x000fe20000800000 */
[--C-:B------:R-:W-:Y:S01]  /*11ab0*/  FFMA.FTZ R142, R164, c[0x0][0x23c], -R145.reuse ;  /* 0x00008f00a48e7a23 */ /* 0x100fe20000010891 */
[C---:B------:R-:W-:Y:S01]  /*11ac0*/  ISETP.GT.AND P1, PT, R219.reuse, 0x1, PT ;  /* 0x00000001db00780c */ /* 0x040fe20003f24270 */
[--C-:B------:R-:W-:Y:S01]  /*11ad0*/  FFMA.FTZ R141, R160, c[0x0][0x23c], -R145.reuse ;  /* 0x00008f00a08d7a23 */ /* 0x100fe20000010891 */
[----:B------:R-:W2:Y:S01]  /*11ae0*/  MUFU.EX2 R2, R6 ;  /* 0x0000000600027308 */ /* 0x000ea20000000800 */
[--C-:B------:R-:W-:Y:S01]  /*11af0*/  FFMA.FTZ R137, R10, c[0x0][0x23c], -R144.reuse ;  /* 0x00008f000a897a23 */ /* 0x100fe20000010890 */
[----:B------:R-:W-:Y:S01]  /*11b00*/  IADD3 R219, R219, -0x1, RZ ;  /* 0xffffffffdbdb7810 */ /* 0x000fe20007ffe0ff */
[--C-:B------:R-:W-:Y:S02]  /*11b10*/  FFMA.FTZ R136, R9, c[0x0][0x23c], -R144.reuse ;  /* 0x00008f0009887a23 */ /* 0x100fe40000010890 */
[--C-:B------:R-:W-:Y:S02]  /*11b20*/  FFMA.FTZ R143, R156, c[0x0][0x23c], -R144.reuse ;  /* 0x00008f009c8f7a23 */ /* 0x100fe40000010890 */
[--C-:B------:R-:W-:Y:S02]  /*11b30*/  FFMA.FTZ R138, R151, c[0x0][0x23c], -R144.reuse ;  /* 0x00008f00978a7a23 */ /* 0x100fe40000010890 */
[--C-:B------:R-:W-:Y:S01]  /*11b40*/  FFMA.FTZ R140, R149, c[0x0][0x23c], -R145.reuse ;  /* 0x00008f00958c7a23 */ /* 0x100fe20000010891 */
[----:B------:R-:W-:Y:S01]  /*11b50*/  MUFU.EX2 R142, R142 ;  /* 0x0000008e008e7308 */ /* 0x000fe20000000800 */
[--C-:B------:R-:W-:Y:S02]  /*11b60*/  FFMA.FTZ R148, R167, c[0x0][0x23c], -R145.reuse ;  /* 0x00008f00a7947a23 */ /* 0x100fe40000010891 */
[C---:B-1----:R-:W-:Y:S02]  /*11b70*/  FMUL.FTZ R7, R0.reuse, R131 ;  /* 0x0000008300077220 */ /* 0x042fe40000410000 */
[C---:B------:R-:W-:Y:S02]  /*11b80*/  FMUL.FTZ R10, R0.reuse, R126 ;  /* 0x0000007e000a7220 */ /* 0x040fe40000410000 */
[C---:B------:R-:W-:Y:S02]  /*11b90*/  FMUL.FTZ R11, R0.reuse, R127 ;  /* 0x0000007f000b7220 */ /* 0x040fe40000410000 */
[C---:B------:R-:W-:Y:S01]  /*11ba0*/  FMUL.FTZ R18, R0.reuse, R118 ;  /* 0x0000007600127220 */ /* 0x040fe20000410000 */
[----:B------:R-:W1:Y:S01]  /*11bb0*/  MUFU.EX2 R141, R141 ;  /* 0x0000008d008d7308 */ /* 0x000e620000000800 */
[C---:B------:R-:W-:Y:S02]  /*11bc0*/  FMUL.FTZ R19, R0.reuse, R119 ;  /* 0x0000007700137220 */ /* 0x040fe40000410000 */
[----:B------:R-:W-:Y:S02]  /*11bd0*/  FMUL.FTZ R26, R0, R110 ;  /* 0x0000006e001a7220 */ /* 0x000fe40000410000 */
[C---:B--2---:R-:W-:Y:S02]  /*11be0*/  FMUL.FTZ R4, R2.reuse, R128 ;  /* 0x0000008002047220 */ /* 0x044fe40000410000 */
[----:B------:R-:W-:Y:S02]  /*11bf0*/  FMUL.FTZ R5, R2, R129 ;  /* 0x0000008102057220 */ /* 0x000fe40000410000 */
[----:B------:R-:W-:Y:S01]  /*11c00*/  FMUL.FTZ R6, R0, R130 ;  /* 0x0000008200067220 */ /* 0x000fe20000410000 */
[----:B------:R-:W-:Y:S01]  /*11c10*/  MUFU.EX2 R143, R143 ;  /* 0x0000008f008f7308 */ /* 0x000fe20000000800 */
[C---:B------:R-:W-:Y:S02]  /*11c20*/  FMUL.FTZ R8, R2.reuse, R124 ;  /* 0x0000007c02087220 */ /* 0x040fe40000410000 */
[C---:B------:R-:W-:Y:S02]  /*11c30*/  FMUL.FTZ R9, R2.reuse, R125 ;  /* 0x0000007d02097220 */ /* 0x040fe40000410000 */
[C---:B------:R-:W-:Y:S01]  /*11c40*/  FMUL.FTZ R16, R2.reuse, R116 ;  /* 0x0000007402107220 */ /* 0x040fe20000410000 */
[----:B------:R-:W-:Y:S01]  /*11c50*/  LDSM.16.MT88.4 R124, [R204+0xf800] ;  /* 0x00f80000cc7c783b */ /* 0x000fe20000004200 */
[C---:B------:R-:W-:Y:S02]  /*11c60*/  FMUL.FTZ R17, R2.reuse, R117 ;  /* 0x0000007502117220 */ /* 0x040fe40000410000 */
[C---:B------:R-:W-:Y:S01]  /*11c70*/  FMUL.FTZ R24, R2.reuse, R108 ;  /* 0x0000006c02187220 */ /* 0x040fe20000410000 */
[----:B------:R-:W2:Y:S01]  /*11c80*/  MUFU.EX2 R138, R138 ;  /* 0x0000008a008a7308 */ /* 0x000ea20000000800 */
[----:B------:R-:W-:Y:S02]  /*11c90*/  FMUL.FTZ R25, R2, R109 ;  /* 0x0000006d02197220 */ /* 0x000fe40000410000 */
[----:B------:R-:W-:Y:S01]  /*11ca0*/  FMUL.FTZ R27, R0, R111 ;  /* 0x0000006f001b7220 */ /* 0x000fe20000410000 */
[----:B-1----:R-:W-:Y:S01]  /*11cb0*/  F2FP.BF16.PACK_AB R128, R141, R142 ;  /* 0x0000008e8d80723e */ /* 0x002fe200000010ff */
[C---:B------:R-:W-:Y:S01]  /*11cc0*/  FMUL.FTZ R32, R2.reuse, R100 ;  /* 0x0000006402207220 */ /* 0x040fe20000410000 */
[----:B------:R-:W-:Y:S01]  /*11cd0*/  LDSM.16.MT88.4 R116, [R202+0xf800] ;  /* 0x00f80000ca74783b */ /* 0x000fe20000004200 */
[----:B------:R-:W-:Y:S02]  /*11ce0*/  FMUL.FTZ R33, R2, R101 ;  /* 0x0000006502217220 */ /* 0x000fe40000410000 */
[C---:B------:R-:W-:Y:S01]  /*11cf0*/  FMUL.FTZ R34, R0.reuse, R102 ;  /* 0x0000006600227220 */ /* 0x040fe20000410000 */
[----:B------:R-:W-:Y:S01]  /*11d00*/  MUFU.EX2 R140, R140 ;  /* 0x0000008c008c7308 */ /* 0x000fe20000000800 */
[----:B------:R-:W-:Y:S02]  /*11d10*/  FMUL.FTZ R35, R0, R103 ;  /* 0x0000006700237220 */ /* 0x000fe40000410000 */
[C---:B------:R-:W-:Y:S01]  /*11d20*/  FMUL.FTZ R40, R2.reuse, R92 ;  /* 0x0000005c02287220 */ /* 0x040fe20000410000 */
[----:B------:R-:W-:Y:S01]  /*11d30*/  LDSM.16.MT88.4 R108, [R201+0xf800] ;  /* 0x00f80000c96c783b */ /* 0x000fe20000004200 */
[----:B------:R-:W-:Y:S02]  /*11d40*/  FMUL.FTZ R41, R2, R93 ;  /* 0x0000005d02297220 */ /* 0x000fe40000410000 */
[C---:B------:R-:W-:Y:S02]  /*11d50*/  FMUL.FTZ R42, R0.reuse, R94 ;  /* 0x0000005e002a7220 */ /* 0x040fe40000410000 */
[----:B------:R-:W-:Y:S01]  /*11d60*/  FMUL.FTZ R43, R0, R95 ;  /* 0x0000005f002b7220 */ /* 0x000fe20000410000 */
[----:B------:R-:W1:Y:S01]  /*11d70*/  MUFU.EX2 R139, R139 ;  /* 0x0000008b008b7308 */ /* 0x000e620000000800 */
[C---:B------:R-:W-:Y:S01]  /*11d80*/  FMUL.FTZ R48, R2.reuse, R84 ;  /* 0x0000005402307220 */ /* 0x040fe20000410000 */
[----:B------:R-:W-:Y:S01]  /*11d90*/  LDSM.16.MT88.4 R92, [R200+0x11000] ;  /* 0x01100000c85c783b */ /* 0x000fe20000004200 */
[----:B------:R-:W-:Y:S01]  /*11da0*/  FMUL.FTZ R49, R2, R85 ;  /* 0x0000005502317220 */ /* 0x000fe20000410000 */
[----:B--2---:R-:W-:Y:S01]  /*11db0*/  F2FP.BF16.PACK_AB R129, R138, R143 ;  /* 0x0000008f8a81723e */ /* 0x004fe200000010ff */
[C---:B------:R-:W-:Y:S02]  /*11dc0*/  FMUL.FTZ R50, R0.reuse, R86 ;  /* 0x0000005600327220 */ /* 0x040fe40000410000 */
[----:B------:R-:W-:Y:S02]  /*11dd0*/  FMUL.FTZ R51, R0, R87 ;  /* 0x0000005700337220 */ /* 0x000fe40000410000 */
[C---:B------:R-:W-:Y:S01]  /*11de0*/  FMUL.FTZ R56, R2.reuse, R76 ;  /* 0x0000004c02387220 */ /* 0x040fe20000410000 */
[----:B------:R-:W-:Y:S01]  /*11df0*/  MUFU.EX2 R137, R137 ;  /* 0x0000008900897308 */ /* 0x000fe20000000800 */
[----:B------:R-:W2:Y:S01]  /*11e00*/  LDSM.16.MT88.4 R84, [R200+0x10000] ;  /* 0x01000000c854783b */ /* 0x000ea20000004200 */
[----:B------:R-:W-:Y:S02]  /*11e10*/  FMUL.FTZ R57, R2, R77 ;  /* 0x0000004d02397220 */ /* 0x000fe40000410000 */
[C---:B------:R-:W-:Y:S02]  /*11e20*/  FMUL.FTZ R58, R0.reuse, R78 ;  /* 0x0000004e003a7220 */ /* 0x040fe40000410000 */
[----:B------:R-:W-:Y:S02]  /*11e30*/  FMUL.FTZ R59, R0, R79 ;  /* 0x0000004f003b7220 */ /* 0x000fe40000410000 */
[C---:B------:R-:W-:Y:S01]  /*11e40*/  FMUL.FTZ R64, R2.reuse, R68 ;  /* 0x0000004402407220 */ /* 0x040fe20000410000 */
[----:B------:R-:W3:Y:S01]  /*11e50*/  LDSM.16.MT88.4 R76, [R204+0xc800] ;  /* 0x00c80000cc4c783b */ /* 0x000ee20000004200 */
[----:B------:R-:W4:Y:S01]  /*11e60*/  MUFU.EX2 R136, R136 ;  /* 0x0000008800887308 */ /* 0x000f220000000800 */
[----:B------:R-:W-:Y:S02]  /*11e70*/  FMUL.FTZ R65, R2, R69 ;  /* 0x0000004502417220 */ /* 0x000fe40000410000 */
[C---:B------:R-:W-:Y:S01]  /*11e80*/  FMUL.FTZ R66, R0.reuse, R70 ;  /* 0x0000004600427220 */ /* 0x040fe20000410000 */
[----:B-1----:R-:W-:Y:S01]  /*11e90*/  F2FP.BF16.PACK_AB R130, R139, R140 ;  /* 0x0000008c8b82723e */ /* 0x002fe200000010ff */
[----:B------:R-:W-:Y:S02]  /*11ea0*/  FMUL.FTZ R67, R0, R71 ;  /* 0x0000004700437220 */ /* 0x000fe40000410000 */
[----:B------:R-:W-:Y:S01]  /*11eb0*/  LDSM.16.MT88.4 R100, [R200+0xf800] ;  /* 0x00f80000c864783b */ /* 0x000fe20000004200 */
[--C-:B------:R-:W-:Y:S02]  /*11ec0*/  FFMA.FTZ R149, R174, c[0x0][0x23c], -R145.reuse ;  /* 0x00008f00ae957a23 */ /* 0x100fe40000010891 */
[----:B------:R-:W-:Y:S01]  /*11ed0*/  MUFU.EX2 R148, R148 ;  /* 0x0000009400947308 */ /* 0x000fe20000000800 */
[--C-:B------:R-:W-:Y:S02]  /*11ee0*/  FFMA.FTZ R151, R163, c[0x0][0x23c], -R144.reuse ;  /* 0x00008f00a3977a23 */ /* 0x100fe40000010890 */
[--C-:B------:R-:W-:Y:S02]  /*11ef0*/  FFMA.FTZ R152, R170, c[0x0][0x23c], -R145.reuse ;  /* 0x00008f00aa987a23 */ /* 0x100fe40000010891 */
[--C-:B------:R-:W-:Y:S02]  /*11f00*/  FFMA.FTZ R155, R155, c[0x0][0x23c], -R144.reuse ;  /* 0x00008f009b9b7a23 */ /* 0x100fe40000010890 */
[--C-:B------:R-:W-:Y:S02]  /*11f10*/  FFMA.FTZ R156, R158, c[0x0][0x23c], -R145.reuse ;  /* 0x00008f009e9c7a23 */ /* 0x100fe40000010891 */
[--C-:B------:R-:W-:Y:S01]  /*11f20*/  FFMA.FTZ R159, R159, c[0x0][0x23c], -R144.reuse ;  /* 0x00008f009f9f7a23 */ /* 0x100fe20000010890 */
[----:B------:R-:W-:Y:S01]  /*11f30*/  MUFU.EX2 R149, R149 ;  /* 0x0000009500957308 */ /* 0x000fe20000000800 */
[--C-:B------:R-:W-:Y:S02]  /*11f40*/  FFMA.FTZ R158, R161, c[0x0][0x23c], -R144.reuse ;  /* 0x00008f00a19e7a23 */ /* 0x100fe40000010890 */
[--C-:B------:R-:W-:Y:S01]  /*11f50*/  FFMA.FTZ R160, R162, c[0x0][0x23c], -R145.reuse ;  /* 0x00008f00a2a07a23 */ /* 0x100fe20000010891 */
[----:B----4-:R-:W-:Y:S01]  /*11f60*/  F2FP.BF16.PACK_AB R131, R136, R137 ;  /* 0x000000898883723e */ /* 0x010fe200000010ff */
[--C-:B------:R-:W-:Y:S02]  /*11f70*/  FFMA.FTZ R161, R252, c[0x0][0x23c], -R145.reuse ;  /* 0x00008f00fca17a23 */ /* 0x100fe40000010891 */
[--C-:B------:R-:W-:Y:S02]  /*11f80*/  FFMA.FTZ R162, R250, c[0x0][0x23c], -R144.reuse ;  /* 0x00008f00faa27a23 */ /* 0x100fe40000010890 */
[--C-:B------:R-:W-:Y:S01]  /*11f90*/  FFMA.FTZ R163, R251, c[0x0][0x23c], -R144.reuse ;  /* 0x00008f00fba37a23 */ /* 0x100fe20000010890 */
[----:B------:R-:W-:Y:S01]  /*11fa0*/  MUFU.EX2 R151, R151 ;  /* 0x0000009700977308 */ /* 0x000fe20000000800 */
[C---:B------:R-:W-:Y:S05]  /*11fb0*/  HMMA.16816.F32.BF16 R4, R128.reuse, R12, R4 ;  /* 0x0000000c8004723c */ /* 0x040fea0000041804 */
[--C-:B------:R-:W-:Y:S02]  /*11fc0*/  FFMA.FTZ R164, R246, c[0x0][0x23c], -R145.reuse ;  /* 0x00008f00f6a47a23 */ /* 0x100fe40000010891 */
[C---:B------:R-:W-:Y:S01]  /*11fd0*/  FMUL.FTZ R12, R2.reuse, R120 ;  /* 0x00000078020c7220 */ /* 0x040fe20000410000 */
[C---:B------:R-:W-:Y:S01]  /*11fe0*/  HMMA.16816.F32.BF16 R8, R128.reuse, R14, R8 ;  /* 0x0000000e8008723c */ /* 0x040fe20000041808 */
[----:B------:R-:W-:Y:S03]  /*11ff0*/  MUFU.EX2 R152, R152 ;  /* 0x0000009800987308 */ /* 0x000fe60000000800 */
[----:B------:R-:W-:Y:S02]  /*12000*/  FMUL.FTZ R13, R2, R121 ;  /* 0x00000079020d7220 */ /* 0x000fe40000410000 */
[--C-:B------:R-:W-:Y:S02]  /*12010*/  FFMA.FTZ R167, R249, c[0x0][0x23c], -R144.reuse ;  /* 0x00008f00f9a77a23 */ /* 0x100fe40000010890 */
[C---:B------:R-:W-:Y:S03]  /*12020*/  FMUL.FTZ R14, R0.reuse, R122 ;  /* 0x0000007a000e7220 */ /* 0x040fe60000410000 */
[----:B------:R-:W-:Y:S01]  /*12030*/  MUFU.EX2 R155, R155 ;  /* 0x0000009b009b7308 */ /* 0x000fe20000000800 */
[----:B------:R-:W-:Y:S02]  /*12040*/  FMUL.FTZ R15, R0, R123 ;  /* 0x0000007b000f7220 */ /* 0x000fe40000410000 */
[--C-:B------:R-:W-:Y:S02]  /*12050*/  FFMA.FTZ R168, R244, c[0x0][0x23c], -R145.reuse ;  /* 0x00008f00f4a87a23 */ /* 0x100fe40000010891 */
[--C-:B------:R-:W-:Y:S02]  /*12060*/  FFMA.FTZ R170, R245, c[0x0][0x23c], -R144.reuse ;  /* 0x00008f00f5aa7a23 */ /* 0x100fe40000010890 */
[--C-:B------:R-:W-:Y:S01]  /*12070*/  FFMA.FTZ R172, R240, c[0x0][0x23c], -R145.reuse ;  /* 0x00008f00f0ac7a23 */ /* 0x100fe20000010891 */
[C---:B------:R-:W-:Y:S02]  /*12080*/  HMMA.16816.F32.BF16 R12, R128.reuse, R20, R12 ;  /* 0x00000014800c723c */ /* 0x040fe4000004180c */
[----:B------:R-:W-:Y:S01]  /*12090*/  MUFU.EX2 R156, R156 ;  /* 0x0000009c009c7308 */ /* 0x000fe20000000800 */
[--C-:B------:R-:W-:Y:S02]  /*120a0*/  FFMA.FTZ R174, R241, c[0x0][0x23c], -R144.reuse ;  /* 0x00008f00f1ae7a23 */ /* 0x100fe40000010890 */
[--C-:B------:R-:W-:Y:S02]  /*120b0*/  FFMA.FTZ R192, R236, c[0x0][0x23c], -R145.reuse ;  /* 0x00008f00ecc07a23 */ /* 0x100fe40000010891 */
[C---:B------:R-:W-:Y:S01]  /*120c0*/  FMUL.FTZ R20, R2.reuse, R112 ;  /* 0x0000007002147220 */ /* 0x040fe20000410000 */
[C---:B------:R-:W-:Y:S04]  /*120d0*/  HMMA.16816.F32.BF16 R16, R128.reuse, R22, R16 ;  /* 0x000000168010723c */ /* 0x040fe80000041810 */
[----:B------:R-:W-:Y:S01]  /*120e0*/  FMUL.FTZ R21, R2, R113 ;  /* 0x0000007102157220 */ /* 0x000fe20000410000 */
[----:B------:R-:W-:Y:S01]  /*120f0*/  MUFU.EX2 R159, R159 ;  /* 0x0000009f009f7308 */ /* 0x000fe20000000800 */
[--C-:B------:R-:W-:Y:S02]  /*12100*/  FFMA.FTZ R113, R175, c[0x0][0x23c], -R145.reuse ;  /* 0x00008f00af717a23 */ /* 0x100fe40000010891 */
[C---:B------:R-:W-:Y:S04]  /*12110*/  FMUL.FTZ R22, R0.reuse, R114 ;  /* 0x0000007200167220 */ /* 0x040fe80000410000 */
[----:B------:R-:W-:Y:S02]  /*12120*/  FMUL.FTZ R23, R0, R115 ;  /* 0x0000007300177220 */ /* 0x000fe40000410000 */
[--C-:B------:R-:W-:Y:S01]  /*12130*/  FFMA.FTZ R112, R171, c[0x0][0x23c], -R144.reuse ;  /* 0x00008f00ab707a23 */ /* 0x100fe20000010890 */
[----:B------:R-:W-:Y:S01]  /*12140*/  MUFU.EX2 R113, R113 ;  /* 0x0000007100717308 */ /* 0x000fe20000000800 */
[--C-:B------:R-:W-:Y:S02]  /*12150*/  FFMA.FTZ R171, R243, c[0x0][0x23c], -R144.reuse ;  /* 0x00008f00f3ab7a23 */ /* 0x100fe40000010890 */
[--C-:B------:R-:W-:Y:S01]  /*12160*/  FFMA.FTZ R175, R199, c[0x0][0x23c], -R144.reuse ;  /* 0x00008f00c7af7a23 */ /* 0x100fe20000010890 */
[C---:B------:R-:W-:Y:S03]  /*12170*/  HMMA.16816.F32.BF16 R20, R128.reuse, R28, R20 ;  /* 0x0000001c8014723c */ /* 0x040fe60000041814 */
[--C-:B------:R-:W-:Y:S02]  /*12180*/  FFMA.FTZ R193, R198, c[0x0][0x23c], -R145.reuse ;  /* 0x00008f00c6c17a23 */ /* 0x100fe40000010891 */
[--C-:B------:R-:W-:Y:S01]  /*12190*/  FFMA.FTZ R194, R197, c[0x0][0x23c], -R144.reuse ;  /* 0x00008f00c5c27a23 */ /* 0x100fe20000010890 */
[----:B------:R-:W-:Y:S01]  /*121a0*/  MUFU.EX2 R112, R112 ;  /* 0x0000007000707308 */ /* 0x000fe20000000800 */
[C---:B------:R-:W-:Y:S01]  /*121b0*/  FMUL.FTZ R28, R2.reuse, R104 ;  /* 0x00000068021c7220 */ /* 0x040fe20000410000 */
[C---:B------:R-:W-:Y:S04]  /*121c0*/  HMMA.16816.F32.BF16 R24, R128.reuse, R30, R24 ;  /* 0x0000001e8018723c */ /* 0x040fe80000041818 */
[----:B------:R-:W-:Y:S02]  /*121d0*/  FMUL.FTZ R29, R2, R105 ;  /* 0x00000069021d7220 */ /* 0x000fe40000410000 */
[--C-:B------:R-:W-:Y:S02]  /*121e0*/  FFMA.FTZ R104, R150, c[0x0][0x23c], -R145.reuse ;  /* 0x00008f0096687a23 */ /* 0x100fe40000010891 */
[C---:B------:R-:W-:Y:S01]  /*121f0*/  FMUL.FTZ R30, R0.reuse, R106 ;  /* 0x0000006a001e7220 */ /* 0x040fe20000410000 */
[----:B------:R-:W-:Y:S03]  /*12200*/  MUFU.EX2 R158, R158 ;  /* 0x0000009e009e7308 */ /* 0x000fe60000000800 */
[----:B------:R-:W-:Y:S02]  /*12210*/  FMUL.FTZ R31, R0, R107 ;  /* 0x0000006b001f7220 */ /* 0x000fe40000410000 */
[--C-:B------:R-:W-:Y:S02]  /*12220*/  FFMA.FTZ R105, R146, c[0x0][0x23c], -R145.reuse ;  /* 0x00008f0092697a23 */ /* 0x100fe40000010891 */
[--C-:B------:R-:W-:Y:S02]  /*12230*/  FFMA.FTZ R146, R173, c[0x0][0x23c], -R145.reuse ;  /* 0x00008f00ad927a23 */ /* 0x100fe40000010891 */
[--C-:B------:R-:W-:Y:S01]  /*12240*/  FFMA.FTZ R107, R147, c[0x0][0x23c], -R144.reuse ;  /* 0x00008f00936b7a23 */ /* 0x100fe20000010890 */
[C---:B------:R-:W-:Y:S01]  /*12250*/  HMMA.16816.F32.BF16 R28, R128.reuse, R36, R28 ;  /* 0x00000024801c723c */ /* 0x040fe2000004181c */
[----:B------:R-:W-:Y:S02]  /*12260*/  MUFU.EX2 R104, R104 ;  /* 0x0000006800687308 */ /* 0x000fe40000000800 */
[--C-:B------:R-:W-:Y:S02]  /*12270*/  FFMA.FTZ R106, R153, c[0x0][0x23c], -R144.reuse ;  /* 0x00008f00996a7a23 */ /* 0x100fe40000010890 */
[--C-:B------:R-:W-:Y:S02]  /*12280*/  FFMA.FTZ R147, R169, c[0x0][0x23c], -R144.reuse ;  /* 0x00008f00a9937a23 */ /* 0x100fe40000010890 */
[C---:B------:R-:W-:Y:S01]  /*12290*/  FMUL.FTZ R36, R2.reuse, R96 ;  /* 0x0000006002247220 */ /* 0x040fe20000410000 */
[C---:B------:R-:W-:Y:S03]  /*122a0*/  HMMA.16816.F32.BF16 R32, R128.reuse, R38, R32 ;  /* 0x000000268020723c */ /* 0x040fe60000041820 */
[----:B------:R-:W1:Y:S01]  /*122b0*/  MUFU.EX2 R146, R146 ;  /* 0x0000009200927308 */ /* 0x000e620000000800 */
[----:B------:R-:W-:Y:S02]  /*122c0*/  FMUL.FTZ R37, R2, R97 ;  /* 0x0000006102257220 */ /* 0x000fe40000410000 */
[--C-:B------:R-:W-:Y:S02]  /*122d0*/  FFMA.FTZ R150, R165, c[0x0][0x23c], -R144.reuse ;  /* 0x00008f00a5967a23 */ /* 0x100fe40000010890 */
[C---:B------:R-:W-:Y:S04]  /*122e0*/  FMUL.FTZ R38, R0.reuse, R98 ;  /* 0x0000006200267220 */ /* 0x040fe80000410000 */
[----:B------:R-:W-:Y:S01]  /*122f0*/  FMUL.FTZ R39, R0, R99 ;  /* 0x0000006300277220 */ /* 0x000fe20000410000 */
[----:B------:R-:W4:Y:S01]  /*12300*/  MUFU.EX2 R105, R105 ;  /* 0x0000006900697308 */ /* 0x000f220000000800 */
[----:B------:R-:W-:Y:S01]  /*12310*/  LDSM.16.MT88.4 R96, [R200+0x13000] ;  /* 0x01300000c860783b */ /* 0x000fe20000004200 */
[--C-:B------:R-:W-:Y:S02]  /*12320*/  FFMA.FTZ R153, R154, c[0x0][0x23c], -R145.reuse ;  /* 0x00008f009a997a23 */ /* 0x100fe40000010891 */
[--C-:B------:R-:W-:Y:S02]  /*12330*/  FFMA.FTZ R154, R157, c[0x0][0x23c], -R144.reuse ;  /* 0x00008f009d9a7a23 */ /* 0x100fe40000010890 */
[C---:B------:R-:W-:Y:S03]  /*12340*/  HMMA.16816.F32.BF16 R36, R128.reuse, R44, R36 ;  /* 0x0000002c8024723c */ /* 0x040fe60000041824 */
[--C-:B------:R-:W-:Y:S01]  /*12350*/  FFMA.FTZ R157, R166, c[0x0][0x23c], -R145.reuse ;  /* 0x00008f00a69d7a23 */ /* 0x100fe20000010891 */
[----:B------:R-:W-:Y:S01]  /*12360*/  MUFU.EX2 R107, R107 ;  /* 0x0000006b006b7308 */ /* 0x000fe20000000800 */
[--C-:B------:R-:W-:Y:S02]  /*12370*/  FFMA.FTZ R165, R248, c[0x0][0x23c], -R145.reuse ;  /* 0x00008f00f8a57a23 */ /* 0x100fe40000010891 */
[C---:B------:R-:W-:Y:S01]  /*12380*/  FMUL.FTZ R44, R2.reuse, R88 ;  /* 0x00000058022c7220 */ /* 0x040fe20000410000 */
[C---:B------:R-:W-:Y:S04]  /*12390*/  HMMA.16816.F32.BF16 R40, R128.reuse, R46, R40 ;  /* 0x0000002e8028723c */ /* 0x040fe80000041828 */
[----:B------:R-:W-:Y:S01]  /*123a0*/  FMUL.FTZ R45, R2, R89 ;  /* 0x00000059022d7220 */ /* 0x000fe20000410000 */
[----:B-1----:R-:W-:Y:S01]  /*123b0*/  F2FP.BF16.PACK_AB R70, R146, R113 ;  /* 0x000000719246723e */ /* 0x002fe200000010ff */
[----:B------:R-:W1:Y:S01]  /*123c0*/  MUFU.EX2 R106, R106 ;  /* 0x0000006a006a7308 */ /* 0x000e620000000800 */
[C---:B------:R-:W-:Y:S02]  /*123d0*/  FMUL.FTZ R46, R0.reuse, R90 ;  /* 0x0000005a002e7220 */ /* 0x040fe40000410000 */
[----:B------:R-:W-:Y:S02]  /*123e0*/  FMUL.FTZ R47, R0, R91 ;  /* 0x0000005b002f7220 */ /* 0x000fe40000410000 */
[----:B------:R-:W-:Y:S01]  /*123f0*/  LDSM.16.MT88.4 R88, [R200+0x10800] ;  /* 0x01080000c858783b */ /* 0x000fe20000004200 */
[----:B----4-:R-:W-:Y:S01]  /*12400*/  F2FP.BF16.PACK_AB R68, R105, R104 ;  /* 0x000000686944723e */ /* 0x010fe200000010ff */
[--C-:B------:R-:W-:Y:S02]  /*12410*/  FFMA.FTZ R166, R247, c[0x0][0x23c], -R144.reuse ;  /* 0x00008f00f7a67a23 */ /* 0x100fe40000010890 */
[--C-:B------:R-:W-:Y:S01]  /*12420*/  FFMA.FTZ R169, R242, c[0x0][0x23c], -R145.reuse ;  /* 0x00008f00f2a97a23 */ /* 0x100fe20000010891 */
[C---:B------:R-:W-:Y:S01]  /*12430*/  HMMA.16816.F32.BF16 R44, R128.reuse, R52, R44 ;  /* 0x00000034802c723c */ /* 0x040fe2000004182c */
[----:B------:R-:W4:Y:S02]  /*12440*/  MUFU.EX2 R147, R147 ;  /* 0x0000009300937308 */ /* 0x000f240000000800 */
[--C-:B------:R-:W-:Y:S02]  /*12450*/  FFMA.FTZ R173, R238, c[0x0][0x23c], -R145.reuse ;  /* 0x00008f00eead7a23 */ /* 0x100fe40000010891 */
[--C-:B------:R-:W-:Y:S02]  /*12460*/  FFMA.FTZ R191, R191, c[0x0][0x23c], -R144.reuse ;  /* 0x00008f00bfbf7a23 */ /* 0x100fe40000010890 */
[C---:B------:R-:W-:Y:S01]  /*12470*/  FMUL.FTZ R52, R2.reuse, R80 ;  /* 0x0000005002347220 */ /* 0x040fe20000410000 */
[C---:B------:R-:W-:Y:S03]  /*12480*/  HMMA.16816.F32.BF16 R48, R128.reuse, R54, R48 ;  /* 0x000000368030723c */ /* 0x040fe60000041830 */
[----:B------:R-:W5:Y:S01]  /*12490*/  MUFU.EX2 R150, R150 ;  /* 0x0000009600967308 */ /* 0x000f620000000800 */
[----:B------:R-:W-:Y:S01]  /*124a0*/  FMUL.FTZ R53, R2, R81 ;  /* 0x0000005102357220 */ /* 0x000fe20000410000 */
[----:B-1----:R-:W-:Y:S02]  /*124b0*/  F2FP.BF16.PACK_AB R69, R106, R107 ;  /* 0x0000006b6a45723e */ /* 0x002fe400000010ff */
[C---:B------:R-:W-:Y:S02]  /*124c0*/  FMUL.FTZ R54, R0.reuse, R82 ;  /* 0x0000005200367220 */ /* 0x040fe40000410000 */
[----:B------:R-:W-:Y:S02]  /*124d0*/  FMUL.FTZ R55, R0, R83 ;  /* 0x0000005300377220 */ /* 0x000fe40000410000 */
[----:B------:R-:W-:Y:S01]  /*124e0*/  LDSM.16.MT88.4 R80, [R201+0xc800] ;  /* 0x00c80000c950783b */ /* 0x000fe20000004200 */
[--C-:B------:R-:W-:Y:S01]  /*124f0*/  FFMA.FTZ R190, R190, c[0x0][0x23c], -R145.reuse ;  /* 0x00008f00bebe7a23 */ /* 0x100fe20000010891 */
[----:B------:R-:W1:Y:S01]  /*12500*/  MUFU.EX2 R153, R153 ;  /* 0x0000009900997308 */ /* 0x000e620000000800 */
[--C-:B------:R-:W-:Y:S02]  /*12510*/  FFMA.FTZ R195, R196, c[0x0][0x23c], -R145.reuse ;  /* 0x00008f00c4c37a23 */ /* 0x100fe40000010891 */
[C---:B------:R-:W-:Y:S03]  /*12520*/  HMMA.16816.F32.BF16 R52, R128.reuse, R60, R52 ;  /* 0x0000003c8034723c */ /* 0x040fe60000041834 */
[----:B----4-:R-:W-:Y:S01]  /*12530*/  F2FP.BF16.PACK_AB R71, R147, R112 ;  /* 0x000000709347723e */ /* 0x010fe200000010ff */
[--C-:B------:R-:W-:Y:S02]  /*12540*/  FFMA.FTZ R189, R189, c[0x0][0x23c], -R144.reuse ;  /* 0x00008f00bdbd7a23 */ /* 0x100fe40000010890 */
[--C-:B------:R-:W-:Y:S01]  /*12550*/  FFMA.FTZ R196, R187, c[0x0][0x23c], -R144.reuse ;  /* 0x00008f00bbc47a23 */ /* 0x100fe20000010890 */
[----:B------:R-:W4:Y:S01]  /*12560*/  MUFU.EX2 R154, R154 ;  /* 0x0000009a009a7308 */ /* 0x000f220000000800 */
[C---:B------:R-:W-:Y:S04]  /*12570*/  HMMA.16816.F32.BF16 R56, R128.reuse, R62, R56 ;  /* 0x0000003e8038723c */ /* 0x040fe80000041838 */
[C---:B------:R-:W-:Y:S02]  /*12580*/  FMUL.FTZ R60, R2.reuse, R72 ;  /* 0x00000048023c7220 */ /* 0x040fe40000410000 */
[----:B------:R-:W-:Y:S02]  /*12590*/  FMUL.FTZ R61, R2, R73 ;  /* 0x00000049023d7220 */ /* 0x000fe40000410000 */
[C---:B------:R-:W-:Y:S01]  /*125a0*/  FMUL.FTZ R62, R0.reuse, R74 ;  /* 0x0000004a003e7220 */ /* 0x040fe20000410000 */
[----:B------:R-:W1:Y:S03]  /*125b0*/  MUFU.EX2 R157, R157 ;  /* 0x0000009d009d7308 */ /* 0x000e660000000800 */
[----:B------:R-:W-:Y:S02]  /*125c0*/  FMUL.FTZ R63, R0, R75 ;  /* 0x0000004b003f7220 */ /* 0x000fe40000410000 */
[----:B------:R-:W1:Y:S01]  /*125d0*/  LDSM.16.MT88.4 R72, [R202+0xc800] ;  /* 0x00c80000ca48783b */ /* 0x000e620000004200 */
[--C-:B------:R-:W-:Y:S02]  /*125e0*/  FFMA.FTZ R187, R188, c[0x0][0x23c], -R145.reuse ;  /* 0x00008f00bcbb7a23 */ /* 0x100fe40000010891 */
[--C-:B------:R-:W-:Y:S02]  /*125f0*/  FFMA.FTZ R186, R186, c[0x0][0x23c], -R145.reuse ;  /* 0x00008f00baba7a23 */ /* 0x100fe40000010891 */
[C---:B--2---:R-:W-:Y:S01]  /*12600*/  HMMA.16816.F32.BF16 R60, R128.reuse, R84, R60 ;  /* 0x00000054803c723c */ /* 0x044fe2000004183c */
[----:B------:R-:W-:Y:S02]  /*12610*/  MUFU.EX2 R160, R160 ;  /* 0x000000a000a07308 */ /* 0x000fe40000000800 */
[--C-:B------:R-:W-:Y:S02]  /*12620*/  FFMA.FTZ R185, R185, c[0x0][0x23c], -R144.reuse ;  /* 0x00008f00b9b97a23 */ /* 0x100fe40000010890 */
[--C-:B------:R-:W-:Y:S02]  /*12630*/  FFMA.FTZ R188, R183, c[0x0][0x23c], -R144.reuse ;  /* 0x00008f00b7bc7a23 */ /* 0x100fe40000010890 */
[--C-:B------:R-:W-:Y:S01]  /*12640*/  FFMA.FTZ R182, R182, c[0x0][0x23c], -R145.reuse ;  /* 0x00008f00b6b67a23 */ /* 0x100fe20000010891 */
[----:B------:R-:W-:Y:S01]  /*12650*/  HMMA.16816.F32.BF16 R64, R128, R86, R64 ;  /* 0x000000568040723c */ /* 0x000fe20000041840 */
[----:B------:R-:W2:Y:S02]  /*12660*/  LDSM.16.MT88.4 R84, [R200+0xc800] ;  /* 0x00c80000c854783b */ /* 0x000ea40000004200 */
[----:B------:R-:W1:Y:S01]  /*12670*/  MUFU.EX2 R161, R161 ;  /* 0x000000a100a17308 */ /* 0x000e620000000800 */
[--C-:B------:R-:W-:Y:S02]  /*12680*/  FFMA.FTZ R183, R184, c[0x0][0x23c], -R145.reuse ;  /* 0x00008f00b8b77a23 */ /* 0x100fe40000010891 */
[--C-:B------:R-:W-:Y:S02]  /*12690*/  FFMA.FTZ R181, R181, c[0x0][0x23c], -R144.reuse ;  /* 0x00008f00b5b57a23 */ /* 0x100fe40000010890 */
[C---:B---3--:R-:W-:Y:S05]  /*126a0*/  HMMA.16816.F32.BF16 R4, R68.reuse, R76, R4 ;  /* 0x0000004c4404723c */ /* 0x048fea0000041804 */
[----:B------:R-:W-:Y:S01]  /*126b0*/  MUFU.EX2 R162, R162 ;  /* 0x000000a200a27308 */ /* 0x000fe20000000800 */
[--C-:B------:R-:W-:Y:S02]  /*126c0*/  FFMA.FTZ R184, R179, c[0x0][0x23c], -R144.reuse ;  /* 0x00008f00b3b87a23 */ /* 0x100fe40000010890 */
[C---:B------:R-:W-:Y:S01]  /*126d0*/  HMMA.16816.F32.BF16 R8, R68.reuse, R78, R8 ;  /* 0x0000004e4408723c */ /* 0x040fe20000041808 */
[----:B------:R-:W3:Y:S03]  /*126e0*/  LDSM.16.MT88.4 R76, [R204+0x10800] ;  /* 0x01080000cc4c783b */ /* 0x000ee60000004200 */
[--C-:B------:R-:W-:Y:S02]  /*126f0*/  FFMA.FTZ R179, R180, c[0x0][0x23c], -R145.reuse ;  /* 0x00008f00b4b37a23 */ /* 0x100fe40000010891 */
[--C-:B------:R-:W-:Y:S01]  /*12700*/  FFMA.FTZ R134, R134, c[0x0][0x23c], -R144.reuse ;  /* 0x00008f0086867a23 */ /* 0x100fe20000010890 */
[----:B------:R-:W2:Y:S01]  /*12710*/  MUFU.EX2 R163, R163 ;  /* 0x000000a300a37308 */ /* 0x000ea20000000800 */
[----:B------:R-:W-:Y:S01]  /*12720*/  FFMA.FTZ R145, R178, c[0x0][0x23c], -R145 ;  /* 0x00008f00b2917a23 */ /* 0x000fe20000010891 */
[C---:B-1----:R-:W-:Y:S03]  /*12730*/  HMMA.16816.F32.BF16 R12, R68.reuse, R72, R12 ;  /* 0x00000048440c723c */ /* 0x042fe6000004180c */
[----:B------:R-:W-:Y:S02]  /*12740*/  FFMA.FTZ R144, R133, c[0x0][0x23c], -R144 ;  /* 0x00008f0085907a23 */ /* 0x000fe40000010890 */
[----:B------:R-:W-:Y:S03]  /*12750*/  FFMA.FTZ R142, R2, R239, R142 ;  /* 0x000000ef028e7223 */ /* 0x000fe6000001008e */
[----:B------:R-:W-:Y:S01]  /*12760*/  MUFU.EX2 R165, R165 ;  /* 0x000000a500a57308 */ /* 0x000fe20000000800 */
[----:B------:R-:W-:Y:S01]  /*12770*/  FFMA.FTZ R143, R0, R237, R143 ;  /* 0x000000ed008f7223 */ /* 0x000fe2000001008f */
[C---:B------:R-:W-:Y:S01]  /*12780*/  HMMA.16816.F32.BF16 R16, R68.reuse, R74, R16 ;  /* 0x0000004a4410723c */ /* 0x040fe20000041810 */
[----:B------:R-:W1:Y:S02]  /*12790*/  LDSM.16.MT88.4 R72, [R202+0x10800] ;  /* 0x01080000ca48783b */ /* 0x000e640000004200 */
[----:B------:R-:W-:Y:S02]  /*127a0*/  FADD.FTZ R141, R141, R142 ;  /* 0x0000008e8d8d7221 */ /* 0x000fe40000010000 */
[----:B------:R-:W-:Y:S03]  /*127b0*/  FADD.FTZ R138, R138, R143 ;  /* 0x0000008f8a8a7221 */ /* 0x000fe60000010000 */
[C---:B------:R-:W-:Y:S01]  /*127c0*/  HMMA.16816.F32.BF16 R20, R68.reuse, R80, R20 ;  /* 0x000000504414723c */ /* 0x040fe20000041814 */
[----:B------:R-:W1:Y:S03]  /*127d0*/  MUFU.EX2 R164, R164 ;  /* 0x000000a400a47308 */ /* 0x000e660000000800 */
[----:B------:R-:W-:Y:S02]  /*127e0*/  FADD.FTZ R140, R140, R141 ;  /* 0x0000008d8c8c7221 */ /* 0x000fe40000010000 */
[----:B------:R-:W-:Y:S02]  /*127f0*/  FADD.FTZ R137, R137, R138 ;  /* 0x0000008a89897221 */ /* 0x000fe40000010000 */
[C---:B------:R-:W-:Y:S01]  /*12800*/  HMMA.16816.F32.BF16 R24, R68.reuse, R82, R24 ;  /* 0x000000524418723c */ /* 0x040fe20000041818 */
[----:B------:R-:W4:Y:S02]  /*12810*/  LDSM.16.MT88.4 R80, [R201+0x10800] ;  /* 0x01080000c950783b */ /* 0x000f240000004200 */
[----:B------:R-:W-:Y:S01]  /*12820*/  MUFU.EX2 R167, R167 ;  /* 0x000000a700a77308 */ /* 0x000fe20000000800 */
[----:B------:R-:W-:Y:S02]  /*12830*/  FADD.FTZ R139, R139, R140 ;  /* 0x0000008c8b8b7221 */ /* 0x000fe40000010000 */
[----:B------:R-:W-:Y:S02]  /*12840*/  FADD.FTZ R136, R136, R137 ;  /* 0x0000008988887221 */ /* 0x000fe40000010000 */
[C---:B--2---:R-:W-:Y:S04]  /*12850*/  HMMA.16816.F32.BF16 R28, R68.reuse, R84, R28 ;  /* 0x00000054441c723c */ /* 0x044fe8000004181c */
[----:B------:R-:W-:Y:S01]  /*12860*/  FADD.FTZ R104, R104, R139 ;  /* 0x0000008b68687221 */ /* 0x000fe20000010000 */
[----:B------:R-:W2:Y:S01]  /*12870*/  MUFU.EX2 R166, R166 ;  /* 0x000000a600a67308 */ /* 0x000ea20000000800 */
[----:B------:R-:W-:Y:S02]  /*12880*/  FADD.FTZ R107, R107, R136 ;  /* 0x000000886b6b7221 */ /* 0x000fe40000010000 */
[C---:B------:R-:W-:Y:S01]  /*12890*/  HMMA.16816.F32.BF16 R32, R68.reuse, R86, R32 ;  /* 0x000000564420723c */ /* 0x040fe20000041820 */
[----:B------:R-:W2:Y:S03]  /*128a0*/  LDSM.16.MT88.4 R84, [R204+0xd000] ;  /* 0x00d00000cc54783b */ /* 0x000ea60000004200 */
[----:B------:R-:W-:Y:S02]  /*128b0*/  FADD.FTZ R104, R105, R104 ;  /* 0x0000006869687221 */ /* 0x000fe40000010000 */
[----:B------:R-:W-:Y:S01]  /*128c0*/  FADD.FTZ R107, R106, R107 ;  /* 0x0000006b6a6b7221 */ /* 0x000fe20000010000 */
[----:B------:R-:W-:Y:S01]  /*128d0*/  MUFU.EX2 R168, R168 ;  /* 0x000000a800a87308 */ /* 0x000fe20000000800 */
[C---:B---3--:R-:W-:Y:S04]  /*128e0*/  HMMA.16816.F32.BF16 R36, R68.reuse, R76, R36 ;  /* 0x0000004c4424723c */ /* 0x048fe80000041824 */
[----:B------:R-:W-:Y:S04]  /*128f0*/  FADD.FTZ R0, R112, R107 ;  /* 0x0000006b70007221 */ /* 0x000fe80000010000 */
[C---:B------:R-:W-:Y:S01]  /*12900*/  HMMA.16816.F32.BF16 R40, R68.reuse, R78, R40 ;  /* 0x0000004e4428723c */ /* 0x040fe20000041828 */
[----:B------:R-:W3:Y:S01]  /*12910*/  LDSM.16.MT88.4 R76, [R202+0xd000] ;  /* 0x00d00000ca4c783b */ /* 0x000ee20000004200 */
[----:B------:R-:W2:Y:S02]  /*12920*/  MUFU.EX2 R169, R169 ;  /* 0x000000a900a97308 */ /* 0x000ea40000000800 */
[----:B------:R-:W-:Y:S01]  /*12930*/  FADD.FTZ R147, R147, R0 ;  /* 0x0000000093937221 */ /* 0x000fe20000010000 */
[----:B------:R-:W-:Y:S03]  /*12940*/  MOV R0, R3 ;  /* 0x0000000300007202 */ /* 0x000fe60000000f00 */
[C---:B-1----:R-:W-:Y:S04]  /*12950*/  HMMA.16816.F32.BF16 R44, R68.reuse, R72, R44 ;  /* 0x00000048442c723c */ /* 0x042fe8000004182c */
[----:B------:R-:W-:Y:S04]  /*12960*/  MUFU.EX2 R170, R170 ;  /* 0x000000aa00aa7308 */ /* 0x000fe80000000800 */
[C---:B------:R-:W-:Y:S01]  /*12970*/  HMMA.16816.F32.BF16 R48, R68.reuse, R74, R48 ;  /* 0x0000004a4430723c */ /* 0x040fe20000041830 */
[----:B------:R-:W1:Y:S05]  /*12980*/  LDSM.16.MT88.4 R72, [R201+0xd000] ;  /* 0x00d00000c948783b */ /* 0x000e6a0000004200 */
[----:B------:R-:W1:Y:S02]  /*12990*/  MUFU.EX2 R171, R171 ;  /* 0x000000ab00ab7308 */ /* 0x000e640000000800 */
[C---:B----4-:R-:W-:Y:S08]  /*129a0*/  HMMA.16816.F32.BF16 R52, R68.reuse, R80, R52 ;  /* 0x000000504434723c */ /* 0x050ff00000041834 */
[C---:B------:R-:W-:Y:S01]  /*129b0*/  HMMA.16816.F32.BF16 R56, R68.reuse, R82, R56 ;  /* 0x000000524438723c */ /* 0x040fe20000041838 */
[----:B------:R-:W4:Y:S01]  /*129c0*/  LDSM.16.MT88.4 R80, [R200+0xd000] ;  /* 0x00d00000c850783b */ /* 0x000f220000004200 */
[----:B------:R-:W-:Y:S06]  /*129d0*/  MUFU.EX2 R172, R172 ;  /* 0x000000ac00ac7308 */ /* 0x000fec0000000800 */
[C---:B------:R-:W-:Y:S04]  /*129e0*/  HMMA.16816.F32.BF16 R60, R68.reuse, R88, R60 ;  /* 0x00000058443c723c */ /* 0x040fe8000004183c */
[----:B------:R-:W1:Y:S04]  /*129f0*/  MUFU.EX2 R173, R173 ;  /* 0x000000ad00ad7308 */ /* 0x000e680000000800 */
[----:B------:R-:W-:Y:S01]  /*12a00*/  HMMA.16816.F32.BF16 R64, R68, R90, R64 ;  /* 0x0000005a4440723c */ /* 0x000fe20000041840 */
[----:B------:R-:W-:Y:S05]  /*12a10*/  LDSM.16.MT88.4 R88, [R201+0x11000] ;  /* 0x01100000c958783b */ /* 0x000fea0000004200 */
[----:B------:R-:W-:Y:S01]  /*12a20*/  MUFU.EX2 R174, R174 ;  /* 0x000000ae00ae7308 */ /* 0x000fe20000000800 */
[----:B------:R-:W-:Y:S02]  /*12a30*/  F2FP.BF16.PACK_AB R68, R149, R148 ;  /* 0x000000949544723e */ /* 0x000fe400000010ff */
[----:B-----5:R-:W-:Y:S03]  /*12a40*/  F2FP.BF16.PACK_AB R69, R151, R150 ;  /* 0x000000969745723e */ /* 0x020fe600000010ff */
[----:B------:R-:W-:Y:S01]  /*12a50*/  F2FP.BF16.PACK_AB R70, R153, R152 ;  /* 0x000000989946723e */ /* 0x000fe200000010ff */
[----:B------:R-:W-:Y:S01]  /*12a60*/  FADD.FTZ R150, R150, R147 ;  /* 0x0000009396967221 */ /* 0x000fe20000010000 */
[----:B------:R-:W-:Y:S02]  /*12a70*/  F2FP.BF16.PACK_AB R71, R155, R154 ;  /* 0x0000009a9b47723e */ /* 0x000fe400000010ff */
[----:B------:R-:W5:Y:S01]  /*12a80*/  MUFU.EX2 R175, R175 ;  /* 0x000000af00af7308 */ /* 0x000f620000000800 */
[----:B------:R-:W-:Y:S04]  /*12a90*/  FADD.FTZ R151, R151, R150 ;  /* 0x0000009697977221 */ /* 0x000fe80000010000 */
[C---:B--2---:R-:W-:Y:S03]  /*12aa0*/  HMMA.16816.F32.BF16 R4, R68.reuse, R84, R4 ;  /* 0x000000544404723c */ /* 0x044fe60000041804 */
[----:B------:R-:W-:Y:S02]  /*12ab0*/  FADD.FTZ R154, R154, R151 ;  /* 0x000000979a9a7221 */ /* 0x000fe40000010000 */
[----:B------:R-:W-:Y:S02]  /*12ac0*/  MUFU.EX2 R192, R192 ;  /* 0x000000c000c07308 */ /* 0x000fe40000000800 */
[----:B------:R-:W-:Y:S01]  /*12ad0*/  FADD.FTZ R154, R155, R154 ;  /* 0x0000009a9b9a7221 */ /* 0x000fe20000010000 */
[C---:B------:R-:W-:Y:S01]  /*12ae0*/  HMMA.16816.F32.BF16 R8, R68.reuse, R86, R8 ;  /* 0x000000564408723c */ /* 0x040fe20000041808 */
[----:B------:R-:W2:Y:S06]  /*12af0*/  LDSM.16.MT88.4 R84, [R204+0x11000] ;  /* 0x01100000cc54783b */ /* 0x000eac0000004200 */
[----:B------:R-:W2:Y:S01]  /*12b00*/  MUFU.EX2 R193, R193 ;  /* 0x000000c100c17308 */ /* 0x000ea20000000800 */
[C---:B---3--:R-:W-:Y:S08]  /*12b10*/  HMMA.16816.F32.BF16 R12, R68.reuse, R76, R12 ;  /* 0x0000004c440c723c */ /* 0x048ff0000004180c */
[C---:B------:R-:W-:Y:S01]  /*12b20*/  HMMA.16816.F32.BF16 R16, R68.reuse, R78, R16 ;  /* 0x0000004e4410723c */ /* 0x040fe20000041810 */
[----:B------:R-:W3:Y:S01]  /*12b30*/  LDSM.16.MT88.4 R76, [R202+0x11000] ;  /* 0x01100000ca4c783b */ /* 0x000ee20000004200 */
[----:B------:R-:W-:Y:S06]  /*12b40*/  MUFU.EX2 R194, R194 ;  /* 0x000000c200c27308 */ /* 0x000fec0000000800 */
[C---:B-1----:R-:W-:Y:S04]  /*12b50*/  HMMA.16816.F32.BF16 R20, R68.reuse, R72, R20 ;  /* 0x000000484414723c */ /* 0x042fe80000041814 */
[----:B------:R-:W1:Y:S04]  /*12b60*/  MUFU.EX2 R191, R191 ;  /* 0x000000bf00bf7308 */ /* 0x000e680000000800 */
[C---:B------:R-:W-:Y:S01]  /*12b70*/  HMMA.16816.F32.BF16 R24, R68.reuse, R74, R24 ;  /* 0x0000004a4418723c */ /* 0x040fe20000041818 */
[----:B------:R-:W1:Y:S05]  /*12b80*/  LDSM.16.MT88.4 R72, [R204+0xd800] ;  /* 0x00d80000cc48783b */ /* 0x000e6a0000004200 */
[----:B------:R-:W-:Y:S02]  /*12b90*/  MUFU.EX2 R190, R190 ;  /* 0x000000be00be7308 */ /* 0x000fe40000000800 */
[C---:B----4-:R-:W-:Y:S08]  /*12ba0*/  HMMA.16816.F32.BF16 R28, R68.reuse, R80, R28 ;  /* 0x00000050441c723c */ /* 0x050ff0000004181c */
[C---:B------:R-:W-:Y:S01]  /*12bb0*/  HMMA.16816.F32.BF16 R32, R68.reuse, R82, R32 ;  /* 0x000000524420723c */ /* 0x040fe20000041820 */
[----:B------:R-:W4:Y:S01]  /*12bc0*/  LDSM.16.MT88.4 R80, [R202+0xd800] ;  /* 0x00d80000ca50783b */ /* 0x000f220000004200 */
[----:B------:R-:W1:Y:S06]  /*12bd0*/  MUFU.EX2 R195, R195 ;  /* 0x000000c300c37308 */ /* 0x000e6c0000000800 */
[C---:B--2---:R-:W-:Y:S04]  /*12be0*/  HMMA.16816.F32.BF16 R36, R68.reuse, R84, R36 ;  /* 0x000000544424723c */ /* 0x044fe80000041824 */
[----:B------:R-:W-:Y:S04]  /*12bf0*/  MUFU.EX2 R189, R189 ;  /* 0x000000bd00bd7308 */ /* 0x000fe80000000800 */
[C---:B------:R-:W-:Y:S01]  /*12c00*/  HMMA.16816.F32.BF16 R40, R68.reuse, R86, R40 ;  /* 0x000000564428723c */ /* 0x040fe20000041828 */
[----:B------:R-:W-:Y:S05]  /*12c10*/  LDSM.16.MT88.4 R84, [R200+0xd800] ;  /* 0x00d80000c854783b */ /* 0x000fea0000004200 */
[----:B------:R-:W2:Y:S02]  /*12c20*/  MUFU.EX2 R196, R196 ;  /* 0x000000c400c47308 */ /* 0x000ea40000000800 */
[C---:B---3--:R-:W-:Y:S08]  /*12c30*/  HMMA.16816.F32.BF16 R44, R68.reuse, R76, R44 ;  /* 0x0000004c442c723c */ /* 0x048ff0000004182c */
[C---:B------:R-:W-:Y:S01]  /*12c40*/  HMMA.16816.F32.BF16 R48, R68.reuse, R78, R48 ;  /* 0x0000004e4430723c */ /* 0x040fe20000041830 */
[----:B------:R-:W3:Y:S01]  /*12c50*/  LDSM.16.MT88.4 R76, [R201+0xd800] ;  /* 0x00d80000c94c783b */ /* 0x000ee20000004200 */
[----:B------:R-:W-:Y:S06]  /*12c60*/  MUFU.EX2 R187, R187 ;  /* 0x000000bb00bb7308 */ /* 0x000fec0000000800 */
[C---:B------:R-:W-:Y:S04]  /*12c70*/  HMMA.16816.F32.BF16 R52, R68.reuse, R88, R52 ;  /* 0x000000584434723c */ /* 0x040fe80000041834 */
[----:B------:R-:W1:Y:S04]  /*12c80*/  MUFU.EX2 R186, R186 ;  /* 0x000000ba00ba7308 */ /* 0x000e680000000800 */
[C---:B------:R-:W-:Y:S01]  /*12c90*/  HMMA.16816.F32.BF16 R56, R68.reuse, R90, R56 ;  /* 0x0000005a4438723c */ /* 0x040fe20000041838 */
[----:B------:R-:W-:Y:S05]  /*12ca0*/  LDSM.16.MT88.4 R88, [R201+0x11800] ;  /* 0x01180000c958783b */ /* 0x000fea0000004200 */
[----:B------:R-:W-:Y:S02]  /*12cb0*/  MUFU.EX2 R185, R185 ;  /* 0x000000b900b97308 */ /* 0x000fe40000000800 */
[C---:B------:R-:W-:Y:S08]  /*12cc0*/  HMMA.16816.F32.BF16 R60, R68.reuse, R92, R60 ;  /* 0x0000005c443c723c */ /* 0x040ff0000004183c */
[----:B------:R-:W-:Y:S01]  /*12cd0*/  HMMA.16816.F32.BF16 R64, R68, R94, R64 ;  /* 0x0000005e4440723c */ /* 0x000fe20000041840 */
[----:B------:R-:W-:Y:S01]  /*12ce0*/  LDSM.16.MT88.4 R92, [R200+0x12000] ;  /* 0x01200000c85c783b */ /* 0x000fe20000004200 */
[----:B------:R-:W2:Y:S05]  /*12cf0*/  MUFU.EX2 R188, R188 ;  /* 0x000000bc00bc7308 */ /* 0x000eaa0000000800 */
[----:B------:R-:W-:Y:S02]  /*12d00*/  F2FP.BF16.PACK_AB R68, R156, R157 ;  /* 0x0000009d9c44723e */ /* 0x000fe400000010ff */
[C---:B------:R-:W-:Y:S03]  /*12d10*/  F2FP.BF16.PACK_AB R69, R158.reuse, R159 ;  /* 0x0000009f9e45723e */ /* 0x040fe600000010ff */
[----:B------:R-:W-:Y:S01]  /*12d20*/  F2FP.BF16.PACK_AB R70, R161, R160 ;  /* 0x000000a0a146723e */ /* 0x000fe200000010ff */
[----:B------:R-:W-:Y:S01]  /*12d30*/  MUFU.EX2 R182, R182 ;  /* 0x000000b600b67308 */ /* 0x000fe20000000800 */
[----:B------:R-:W-:Y:S01]  /*12d40*/  F2FP.BF16.PACK_AB R71, R163, R162 ;  /* 0x000000a2a347723e */ /* 0x000fe200000010ff */
[----:B------:R-:W-:Y:S04]  /*12d50*/  FADD.FTZ R159, R159, R154 ;  /* 0x0000009a9f9f7221 */ /* 0x000fe80000010000 */
[----:B------:R-:W-:Y:S02]  /*12d60*/  FADD.FTZ R159, R158, R159 ;  /* 0x0000009f9e9f7221 */ /* 0x000fe40000010000 */
[C---:B-1----:R-:W-:Y:S02]  /*12d70*/  HMMA.16816.F32.BF16 R4, R68.reuse, R72, R4 ;  /* 0x000000484404723c */ /* 0x042fe40000041804 */
[----:B------:R-:W1:Y:S01]  /*12d80*/  MUFU.EX2 R183, R183 ;  /* 0x000000b700b77308 */ /* 0x000e620000000800 */
[----:B------:R-:W-:Y:S04]  /*12d90*/  FADD.FTZ R162, R162, R159 ;  /* 0x0000009fa2a27221 */ /* 0x000fe80000010000 */
[----:B------:R-:W-:Y:S01]  /*12da0*/  FADD.FTZ R162, R163, R162 ;  /* 0x000000a2a3a27221 */ /* 0x000fe20000010000 */
[C---:B------:R-:W-:Y:S01]  /*12db0*/  HMMA.16816.F32.BF16 R8, R68.reuse, R74, R8 ;  /* 0x0000004a4408723c */ /* 0x040fe20000041808 */
[----:B------:R-:W1:Y:S03]  /*12dc0*/  LDSM.16.MT88.4 R72, [R204+0x11800] ;  /* 0x01180000cc48783b */ /* 0x000e660000004200 */
[----:B------:R-:W-:Y:S04]  /*12dd0*/  MUFU.EX2 R181, R181 ;  /* 0x000000b500b57308 */ /* 0x000fe80000000800 */
[C---:B----4-:R-:W-:Y:S06]  /*12de0*/  HMMA.16816.F32.BF16 R12, R68.reuse, R80, R12 ;  /* 0x00000050440c723c */ /* 0x050fec000004180c */
[----:B------:R-:W4:Y:S02]  /*12df0*/  MUFU.EX2 R184, R184 ;  /* 0x000000b800b87308 */ /* 0x000f240000000800 */
[C---:B------:R-:W-:Y:S01]  /*12e00*/  HMMA.16816.F32.BF16 R16, R68.reuse, R82, R16 ;  /* 0x000000524410723c */ /* 0x040fe20000041810 */
[----:B------:R-:W2:Y:S07]  /*12e10*/  LDSM.16.MT88.4 R80, [R202+0x11800] ;  /* 0x01180000ca50783b */ /* 0x000eae0000004200 */
[C---:B---3--:R-:W-:Y:S01]  /*12e20*/  HMMA.16816.F32.BF16 R20, R68.reuse, R76, R20 ;  /* 0x0000004c4414723c */ /* 0x048fe20000041814 */
[----:B------:R-:W-:Y:S07]  /*12e30*/  MUFU.EX2 R179, R179 ;  /* 0x000000b300b37308 */ /* 0x000fee0000000800 */
[C---:B------:R-:W-:Y:S01]  /*12e40*/  HMMA.16816.F32.BF16 R24, R68.reuse, R78, R24 ;  /* 0x0000004e4418723c */ /* 0x040fe20000041818 */
[----:B------:R-:W3:Y:S02]  /*12e50*/  LDSM.16.MT88.4 R76, [R200+0x11800] ;  /* 0x01180000c84c783b */ /* 0x000ee40000004200 */
[----:B------:R-:W2:Y:S05]  /*12e60*/  MUFU.EX2 R178, R145 ;  /* 0x0000009100b27308 */ /* 0x000eaa0000000800 */
[C---:B------:R-:W-:Y:S05]  /*12e70*/  HMMA.16816.F32.BF16 R28, R68.reuse, R84, R28 ;  /* 0x00000054441c723c */ /* 0x040fea000004181c */
[----:B------:R-:W-:Y:S03]  /*12e80*/  MUFU.EX2 R134, R134 ;  /* 0x0000008600867308 */ /* 0x000fe60000000800 */
[C---:B------:R-:W-:Y:S01]  /*12e90*/  HMMA.16816.F32.BF16 R32, R68.reuse, R86, R32 ;  /* 0x000000564420723c */ /* 0x040fe20000041820 */
[----:B------:R-:W3:Y:S06]  /*12ea0*/  LDSM.16.MT88.4 R84, [R204+0xe000] ;  /* 0x00e00000cc54783b */ /* 0x000eec0000004200 */
[----:B------:R-:W3:Y:S01]  /*12eb0*/  MUFU.EX2 R133, R144 ;  /* 0x0000009000857308 */ /* 0x000ee20000000800 */
[C---:B-1----:R-:W-:Y:S08]  /*12ec0*/  HMMA.16816.F32.BF16 R36, R68.reuse, R72, R36 ;  /* 0x000000484424723c */ /* 0x042ff00000041824 */
[C---:B------:R-:W-:Y:S01]  /*12ed0*/  HMMA.16816.F32.BF16 R40, R68.reuse, R74, R40 ;  /* 0x0000004a4428723c */ /* 0x040fe20000041828 */
[----:B------:R-:W1:Y:S07]  /*12ee0*/  LDSM.16.MT88.4 R72, [R202+0xe000] ;  /* 0x00e00000ca48783b */ /* 0x000e6e0000004200 */
[C---:B--2---:R-:W-:Y:S08]  /*12ef0*/  HMMA.16816.F32.BF16 R44, R68.reuse, R80, R44 ;  /* 0x00000050442c723c */ /* 0x044ff0000004182c */
[C---:B------:R-:W-:Y:S01]  /*12f00*/  HMMA.16816.F32.BF16 R48, R68.reuse, R82, R48 ;  /* 0x000000524430723c */ /* 0x040fe20000041830 */
[----:B------:R-:W-:Y:S07]  /*12f10*/  LDSM.16.MT88.4 R80, [R200+0xe000] ;  /* 0x00e00000c850783b */ /* 0x000fee0000004200 */
[C---:B------:R-:W-:Y:S08]  /*12f20*/  HMMA.16816.F32.BF16 R52, R68.reuse, R88, R52 ;  /* 0x000000584434723c */ /* 0x040ff00000041834 */
[C---:B------:R-:W-:Y:S01]  /*12f30*/  HMMA.16816.F32.BF16 R56, R68.reuse, R90, R56 ;  /* 0x0000005a4438723c */ /* 0x040fe20000041838 */
[----:B------:R-:W-:Y:S07]  /*12f40*/  LDSM.16.MT88.4 R88, [R201+0x12000] ;  /* 0x01200000c958783b */ /* 0x000fee0000004200 */
[C---:B---3--:R-:W-:Y:S08]  /*12f50*/  HMMA.16816.F32.BF16 R60, R68.reuse, R76, R60 ;  /* 0x0000004c443c723c */ /* 0x048ff0000004183c */
[----:B------:R-:W-:Y:S01]  /*12f60*/  HMMA.16816.F32.BF16 R64, R68, R78, R64 ;  /* 0x0000004e4440723c */ /* 0x000fe20000041840 */
[----:B------:R-:W2:Y:S06]  /*12f70*/  LDSM.16.MT88.4 R76, [R201+0xe000] ;  /* 0x00e00000c94c783b */ /* 0x000eac0000004200 */
[----:B------:R-:W-:Y:S02]  /*12f80*/  F2FP.BF16.PACK_AB R68, R164, R165 ;  /* 0x000000a5a444723e */ /* 0x000fe400000010ff */
[C---:B------:R-:W-:Y:S03]  /*12f90*/  F2FP.BF16.PACK_AB R69, R166.reuse, R167 ;  /* 0x000000a7a645723e */ /* 0x040fe600000010ff */
[----:B------:R-:W-:Y:S01]  /*12fa0*/  F2FP.BF16.PACK_AB R70, R169, R168 ;  /* 0x000000a8a946723e */ /* 0x000fe200000010ff */
[----:B------:R-:W-:Y:S01]  /*12fb0*/  FADD.FTZ R167, R167, R162 ;  /* 0x000000a2a7a77221 */ /* 0x000fe20000010000 */
[C---:B------:R-:W-:Y:S03]  /*12fc0*/  F2FP.BF16.PACK_AB R71, R171.reuse, R170 ;  /* 0x000000aaab47723e */ /* 0x040fe600000010ff */
[----:B------:R-:W-:Y:S04]  /*12fd0*/  FADD.FTZ R167, R166, R167 ;  /* 0x000000a7a6a77221 */ /* 0x000fe80000010000 */
[C---:B------:R-:W-:Y:S03]  /*12fe0*/  HMMA.16816.F32.BF16 R4, R68.reuse, R84, R4 ;  /* 0x000000544404723c */ /* 0x040fe60000041804 */
[----:B------:R-:W-:Y:S04]  /*12ff0*/  FADD.FTZ R170, R170, R167 ;  /* 0x000000a7aaaa7221 */ /* 0x000fe80000010000 */
[----:B------:R-:W-:Y:S01]  /*13000*/  FADD.FTZ R171, R171, R170 ;  /* 0x000000aaabab7221 */ /* 0x000fe20000010000 */
        /* <DEDUP_REMOVED lines=10> */
[----:B------:R-:W2:Y:S07]  /*130b0*/  LDSM.16.MT88.4 R80, [R202+0xe800] ;  /* 0x00e80000ca50783b */ /* 0x000eae0000004200 */
[C---:B---3--:R-:W-:Y:S08]  /*130c0*/  HMMA.16816.F32.BF16 R36, R68.reuse, R84, R36 ;  /* 0x000000544424723c */ /* 0x048ff00000041824 */
[C---:B------:R-:W-:Y:S01]  /*130d0*/  HMMA.16816.F32.BF16 R40, R68.reuse, R86, R40 ;  /* 0x000000564428723c */ /* 0x040fe20000041828 */
[----:B------:R-:W3:Y:S07]  /*130e0*/  LDSM.16.MT88.4 R84, [R201+0xe800] ;  /* 0x00e80000c954783b */ /* 0x000eee0000004200 */
[C---:B-1----:R-:W-:Y:S08]  /*130f0*/  HMMA.16816.F32.BF16 R44, R68.reuse, R72, R44 ;  /* 0x00000048442c723c */ /* 0x042ff0000004182c */
[C---:B------:R-:W-:Y:S01]  /*13100*/  HMMA.16816.F32.BF16 R48, R68.reuse, R74, R48 ;  /* 0x0000004a4430723c */ /* 0x040fe20000041830 */
[----:B------:R-:W1:Y:S07]  /*13110*/  LDSM.16.MT88.4 R72, [R200+0xe800] ;  /* 0x00e80000c848783b */ /* 0x000e6e0000004200 */
[C---:B------:R-:W-:Y:S08]  /*13120*/  HMMA.16816.F32.BF16 R52, R68.reuse, R88, R52 ;  /* 0x000000584434723c */ /* 0x040ff00000041834 */
[C---:B------:R-:W-:Y:S01]  /*13130*/  HMMA.16816.F32.BF16 R56, R68.reuse, R90, R56 ;  /* 0x0000005a4438723c */ /* 0x040fe20000041838 */
[----:B------:R-:W1:Y:S07]  /*13140*/  LDSM.16.MT88.4 R88, [R204+0x12800] ;  /* 0x01280000cc58783b */ /* 0x000e6e0000004200 */
[C---:B------:R-:W-:Y:S08]  /*13150*/  HMMA.16816.F32.BF16 R60, R68.reuse, R92, R60 ;  /* 0x0000005c443c723c */ /* 0x040ff0000004183c */
[----:B------:R-:W-:Y:S01]  /*13160*/  HMMA.16816.F32.BF16 R64, R68, R94, R64 ;  /* 0x0000005e4440723c */ /* 0x000fe20000041840 */
[----:B------:R-:W-:Y:S06]  /*13170*/  LDSM.16.MT88.4 R92, [R201+0x13000] ;  /* 0x01300000c95c783b */ /* 0x000fec0000004200 */
[----:B------:R-:W-:Y:S02]  /*13180*/  F2FP.BF16.PACK_AB R68, R173, R172 ;  /* 0x000000acad44723e */ /* 0x000fe400000010ff */
[----:B-----5:R-:W-:Y:S03]  /*13190*/  F2FP.BF16.PACK_AB R69, R175, R174 ;  /* 0x000000aeaf45723e */ /* 0x020fe600000010ff */
[----:B------:R-:W-:Y:S01]  /*131a0*/  F2FP.BF16.PACK_AB R70, R193, R192 ;  /* 0x000000c0c146723e */ /* 0x000fe200000010ff */
[----:B------:R-:W-:Y:S01]  /*131b0*/  FADD.FTZ R174, R174, R171 ;  /* 0x000000abaeae7221 */ /* 0x000fe20000010000 */
[----:B------:R-:W-:Y:S03]  /*131c0*/  F2FP.BF16.PACK_AB R71, R191, R194 ;  /* 0x000000c2bf47723e */ /* 0x000fe600000010ff */
[----:B------:R-:W-:Y:S04]  /*131d0*/  FADD.FTZ R175, R175, R174 ;  /* 0x000000aeafaf7221 */ /* 0x000fe80000010000 */
[C---:B--2---:R-:W-:Y:S03]  /*131e0*/  HMMA.16816.F32.BF16 R4, R68.reuse, R76, R4 ;  /* 0x0000004c4404723c */ /* 0x044fe60000041804 */
[----:B------:R-:W-:Y:S04]  /*131f0*/  FADD.FTZ R194, R194, R175 ;  /* 0x000000afc2c27221 */ /* 0x000fe80000010000 */
[----:B------:R-:W-:Y:S01]  /*13200*/  FADD.FTZ R194, R191, R194 ;  /* 0x000000c2bfc27221 */ /* 0x000fe20000010000 */
[C---:B------:R-:W-:Y:S01]  /*13210*/  HMMA.16816.F32.BF16 R8, R68.reuse, R78, R8 ;  /* 0x0000004e4408723c */ /* 0x040fe20000041808 */
[----:B------:R-:W2:Y:S07]  /*13220*/  LDSM.16.MT88.4 R76, [R202+0x12800] ;  /* 0x01280000ca4c783b */ /* 0x000eae0000004200 */
[C---:B------:R-:W-:Y:S08]  /*13230*/  HMMA.16816.F32.BF16 R12, R68.reuse, R80, R12 ;  /* 0x00000050440c723c */ /* 0x040ff0000004180c */
[C---:B------:R-:W-:Y:S01]  /*13240*/  HMMA.16816.F32.BF16 R16, R68.reuse, R82, R16 ;  /* 0x000000524410723c */ /* 0x040fe20000041810 */
[----:B------:R-:W5:Y:S07]  /*13250*/  LDSM.16.MT88.4 R80, [R201+0x12800] ;  /* 0x01280000c950783b */ /* 0x000f6e0000004200 */
[C---:B---3--:R-:W-:Y:S08]  /*13260*/  HMMA.16816.F32.BF16 R20, R68.reuse, R84, R20 ;  /* 0x000000544414723c */ /* 0x048ff00000041814 */
[C---:B------:R-:W-:Y:S01]  /*13270*/  HMMA.16816.F32.BF16 R24, R68.reuse, R86, R24 ;  /* 0x000000564418723c */ /* 0x040fe20000041818 */
[----:B------:R-:W-:Y:S07]  /*13280*/  LDSM.16.MT88.4 R84, [R200+0xf000] ;  /* 0x00f00000c854783b */ /* 0x000fee0000004200 */
[C---:B-1----:R-:W-:Y:S08]  /*13290*/  HMMA.16816.F32.BF16 R28, R68.reuse, R72, R28 ;  /* 0x00000048441c723c */ /* 0x042ff0000004181c */
[C---:B------:R-:W-:Y:S01]  /*132a0*/  HMMA.16816.F32.BF16 R32, R68.reuse, R74, R32 ;  /* 0x0000004a4420723c */ /* 0x040fe20000041820 */
[----:B------:R-:W1:Y:S07]  /*132b0*/  LDSM.16.MT88.4 R72, [R200+0x12800] ;  /* 0x01280000c848783b */ /* 0x000e6e0000004200 */
[C---:B------:R-:W-:Y:S08]  /*132c0*/  HMMA.16816.F32.BF16 R36, R68.reuse, R88, R36 ;  /* 0x000000584424723c */ /* 0x040ff00000041824 */
[C---:B------:R-:W-:Y:S01]  /*132d0*/  HMMA.16816.F32.BF16 R40, R68.reuse, R90, R40 ;  /* 0x0000005a4428723c */ /* 0x040fe20000041828 */
[----:B------:R-:W-:Y:S07]  /*132e0*/  LDSM.16.MT88.4 R88, [R202+0x13000] ;  /* 0x01300000ca58783b */ /* 0x000fee0000004200 */
[C---:B--2---:R-:W-:Y:S08]  /*132f0*/  HMMA.16816.F32.BF16 R44, R68.reuse, R76, R44 ;  /* 0x0000004c442c723c */ /* 0x044ff0000004182c */
[C---:B------:R-:W-:Y:S01]  /*13300*/  HMMA.16816.F32.BF16 R48, R68.reuse, R78, R48 ;  /* 0x0000004e4430723c */ /* 0x040fe20000041830 */
[----:B------:R-:W2:Y:S07]  /*13310*/  LDSM.16.MT88.4 R76, [R204+0xf000] ;  /* 0x00f00000cc4c783b */ /* 0x000eae0000004200 */
[C---:B-----5:R-:W-:Y:S08]  /*13320*/  HMMA.16816.F32.BF16 R52, R68.reuse, R80, R52 ;  /* 0x000000504434723c */ /* 0x060ff00000041834 */
[C---:B------:R-:W-:Y:S01]  /*13330*/  HMMA.16816.F32.BF16 R56, R68.reuse, R82, R56 ;  /* 0x000000524438723c */ /* 0x040fe20000041838 */
[----:B------:R-:W3:Y:S07]  /*13340*/  LDSM.16.MT88.4 R80, [R202+0xf000] ;  /* 0x00f00000ca50783b */ /* 0x000eee0000004200 */
[C---:B-1----:R-:W-:Y:S08]  /*13350*/  HMMA.16816.F32.BF16 R60, R68.reuse, R72, R60 ;  /* 0x00000048443c723c */ /* 0x042ff0000004183c */
[----:B------:R-:W-:Y:S01]  /*13360*/  HMMA.16816.F32.BF16 R64, R68, R74, R64 ;  /* 0x0000004a4440723c */ /* 0x000fe20000041840 */
[----:B------:R-:W1:Y:S06]  /*13370*/  LDSM.16.MT88.4 R72, [R201+0xf000] ;  /* 0x00f00000c948783b */ /* 0x000e6c0000004200 */
[----:B------:R-:W-:Y:S02]  /*13380*/  F2FP.BF16.PACK_AB R68, R195, R190 ;  /* 0x000000bec344723e */ /* 0x000fe400000010ff */
[----:B------:R-:W-:Y:S03]  /*13390*/  F2FP.BF16.PACK_AB R69, R196, R189 ;  /* 0x000000bdc445723e */ /* 0x000fe600000010ff */
        /* <DEDUP_REMOVED lines=9> */
[C---:B---3--:R-:W-:Y:S08]  /*13430*/  HMMA.16816.F32.BF16 R12, R68.reuse, R80, R12 ;  /* 0x00000050440c723c */ /* 0x048ff0000004180c */
[C---:B------:R-:W-:Y:S08]  /*13440*/  HMMA.16816.F32.BF16 R16, R68.reuse, R82, R16 ;  /* 0x000000524410723c */ /* 0x040ff00000041810 */
[C---:B-1----:R-:W-:Y:S08]  /*13450*/  HMMA.16816.F32.BF16 R20, R68.reuse, R72, R20 ;  /* 0x000000484414723c */ /* 0x042ff00000041814 */
[C---:B------:R-:W-:Y:S08]  /*13460*/  HMMA.16816.F32.BF16 R24, R68.reuse, R74, R24 ;  /* 0x0000004a4418723c */ /* 0x040ff00000041818 */
[C---:B------:R-:W-:Y:S08]  /*13470*/  HMMA.16816.F32.BF16 R28, R68.reuse, R84, R28 ;  /* 0x00000054441c723c */ /* 0x040ff0000004181c */
[C---:B------:R-:W-:Y:S01]  /*13480*/  HMMA.16816.F32.BF16 R32, R68.reuse, R86, R32 ;  /* 0x000000564420723c */ /* 0x040fe20000041820 */
[----:B------:R-:W-:Y:S07]  /*13490*/  LDSM.16.MT88.4 R84, [R202+0x13800] ;  /* 0x01380000ca54783b */ /* 0x000fee0000004200 */
[C---:B--2---:R-:W-:Y:S08]  /*134a0*/  HMMA.16816.F32.BF16 R36, R68.reuse, R76, R36 ;  /* 0x0000004c4424723c */ /* 0x044ff00000041824 */
[C---:B------:R-:W-:Y:S01]  /*134b0*/  HMMA.16816.F32.BF16 R40, R68.reuse, R78, R40 ;  /* 0x0000004e4428723c */ /* 0x040fe20000041828 */
[----:B------:R-:W-:Y:S07]  /*134c0*/  LDSM.16.MT88.4 R76, [R201+0x13800] ;  /* 0x01380000c94c783b */ /* 0x000fee0000004200 */
[C---:B------:R-:W-:Y:S08]  /*134d0*/  HMMA.16816.F32.BF16 R44, R68.reuse, R88, R44 ;  /* 0x00000058442c723c */ /* 0x040ff0000004182c */
[C---:B------:R-:W-:Y:S08]  /*134e0*/  HMMA.16816.F32.BF16 R48, R68.reuse, R90, R48 ;  /* 0x0000005a4430723c */ /* 0x040ff00000041830 */
[C---:B------:R-:W-:Y:S08]  /*134f0*/  HMMA.16816.F32.BF16 R52, R68.reuse, R92, R52 ;  /* 0x0000005c4434723c */ /* 0x040ff00000041834 */
[C---:B------:R-:W-:Y:S01]  /*13500*/  HMMA.16816.F32.BF16 R56, R68.reuse, R94, R56 ;  /* 0x0000005e4438723c */ /* 0x040fe20000041838 */
[----:B------:R-:W1:Y:S07]  /*13510*/  LDSM.16.MT88.4 R92, [R204+0x13800] ;  /* 0x01380000cc5c783b */ /* 0x000e6e0000004200 */
[C---:B------:R-:W-:Y:S08]  /*13520*/  HMMA.16816.F32.BF16 R60, R68.reuse, R96, R60 ;  /* 0x00000060443c723c */ /* 0x040ff0000004183c */
[----:B------:R-:W-:Y:S07]  /*13530*/  HMMA.16816.F32.BF16 R64, R68, R98, R64 ;  /* 0x000000624440723c */ /* 0x000fee0000041840 */
[----:B------:R-:W-:Y:S02]  /*13540*/  F2FP.BF16.PACK_AB R68, R183, R182 ;  /* 0x000000b6b744723e */ /* 0x000fe400000010ff */
[----:B----4-:R-:W-:Y:S03]  /*13550*/  F2FP.BF16.PACK_AB R69, R184, R181 ;  /* 0x000000b5b845723e */ /* 0x010fe600000010ff */
[----:B------:R-:W-:Y:S01]  /*13560*/  F2FP.BF16.PACK_AB R70, R178, R179 ;  /* 0x000000b3b246723e */ /* 0x000fe200000010ff */
[----:B------:R-:W-:Y:S01]  /*13570*/  FADD.FTZ R181, R181, R188 ;  /* 0x000000bcb5b57221 */ /* 0x000fe20000010000 */
[----:B------:R-:W-:Y:S03]  /*13580*/  F2FP.BF16.PACK_AB R71, R133, R134 ;  /* 0x000000868547723e */ /* 0x000fe600000010ff */
[----:B------:R-:W-:Y:S04]  /*13590*/  FADD.FTZ R181, R184, R181 ;  /* 0x000000b5b8b57221 */ /* 0x000fe80000010000 */
[C---:B------:R-:W-:Y:S03]  /*135a0*/  HMMA.16816.F32.BF16 R128, R68.reuse, R124, R4 ;  /* 0x0000007c4480723c */ /* 0x040fe60000041804 */
[----:B------:R-:W-:Y:S04]  /*135b0*/  FADD.FTZ R134, R134, R181 ;  /* 0x000000b586867221 */ /* 0x000fe80000010000 */
[----:B------:R-:W-:Y:S01]  /*135c0*/  FADD.FTZ R5, R113, R104 ;  /* 0x0000006871057221 */ /* 0x000fe20000010000 */
[C---:B------:R-:W-:Y:S04]  /*135d0*/  HMMA.16816.F32.BF16 R124, R68.reuse, R126, R8 ;  /* 0x0000007e447c723c */ /* 0x040fe80000041808 */
[----:B------:R-:W-:Y:S02]  /*135e0*/  FADD.FTZ R5, R146, R5 ;  /* 0x0000000592057221 */ /* 0x000fe40000010000 */
[----:B------:R-:W-:Y:S02]  /*135f0*/  FADD.FTZ R237, R133, R134 ;  /* 0x0000008685ed7221 */ /* 0x000fe40000010000 */
[C---:B------:R-:W-:Y:S04]  /*13600*/  HMMA.16816.F32.BF16 R120, R68.reuse, R116, R12 ;  /* 0x000000744478723c */ /* 0x040fe8000004180c */
[----:B------:R-:W-:Y:S02]  /*13610*/  FADD.FTZ R148, R148, R5 ;  /* 0x0000000594947221 */ /* 0x000fe40000010000 */
[----:B------:R-:W2:Y:S02]  /*13620*/  LDSM.16.MT88.4 R4, [R200+0x13800] ;  /* 0x01380000c804783b */ /* 0x000ea40000004200 */
[C---:B------:R-:W-:Y:S04]  /*13630*/  HMMA.16816.F32.BF16 R116, R68.reuse, R118, R16 ;  /* 0x000000764474723c */ /* 0x040fe80000041810 */
[----:B------:R-:W-:Y:S04]  /*13640*/  FADD.FTZ R149, R149, R148 ;  /* 0x0000009495957221 */ /* 0x000fe80000010000 */
        /* <DEDUP_REMOVED lines=8> */
[C---:B-1----:R-:W-:Y:S04]  /*136d0*/  HMMA.16816.F32.BF16 R96, R68.reuse, R92, R36 ;  /* 0x0000005c4460723c */ /* 0x042fe80000041824 */
        /* <DEDUP_REMOVED lines=9> */
[----:B------:R-:W-:Y:S01]  /*13770*/  FADD.FTZ R169, R169, R168 ;  /* 0x000000a8a9a97221 */ /* 0x000fe20000010000 */
[C---:B------:R-:W-:Y:S03]  /*13780*/  HMMA.16816.F32.BF16 R76, R68.reuse, R78, R56 ;  /* 0x0000004e444c723c */ /* 0x040fe60000041838 */
[----:B------:R-:W-:Y:S04]  /*13790*/  FADD.FTZ R172, R172, R169 ;  /* 0x000000a9acac7221 */ /* 0x000fe80000010000 */
[----:B------:R-:W-:Y:S01]  /*137a0*/  FADD.FTZ R173, R173, R172 ;  /* 0x000000acadad7221 */ /* 0x000fe20000010000 */
[C---:B--2---:R-:W-:Y:S04]  /*137b0*/  HMMA.16816.F32.BF16 R72, R68.reuse, R4, R60 ;  /* 0x000000044448723c */ /* 0x044fe8000004183c */
[----:B------:R-:W-:Y:S04]  /*137c0*/  FADD.FTZ R192, R192, R173 ;  /* 0x000000adc0c07221 */ /* 0x000fe80000010000 */
[----:B------:R-:W-:Y:S01]  /*137d0*/  FADD.FTZ R193, R193, R192 ;  /* 0x000000c0c1c17221 */ /* 0x000fe20000010000 */
[----:B------:R-:W-:Y:S03]  /*137e0*/  HMMA.16816.F32.BF16 R68, R68, R6, R64 ;  /* 0x000000064444723c */ /* 0x000fe60000041840 */
[----:B------:R-:W-:Y:S04]  /*137f0*/  FADD.FTZ R190, R190, R193 ;  /* 0x000000c1bebe7221 */ /* 0x000fe80000010000 */
[----:B------:R-:W-:Y:S05]  /*13800*/  FADD.FTZ R190, R195, R190 ;  /* 0x000000bec3be7221 */ /* 0x000fea0000010000 */
[----:B------:R-:W-:Y:S04]  /*13810*/  FADD.FTZ R187, R187, R190 ;  /* 0x000000bebbbb7221 */ /* 0x000fe80000010000 */
[----:B------:R-:W-:Y:S04]  /*13820*/  FADD.FTZ R187, R186, R187 ;  /* 0x000000bbbabb7221 */ /* 0x000fe80000010000 */
[----:B------:R-:W-:Y:S04]  /*13830*/  FADD.FTZ R182, R182, R187 ;  /* 0x000000bbb6b67221 */ /* 0x000fe80000010000 */
[----:B------:R-:W-:Y:S04]  /*13840*/  FADD.FTZ R182, R183, R182 ;  /* 0x000000b6b7b67221 */ /* 0x000fe80000010000 */
[----:B------:R-:W-:Y:S04]  /*13850*/  FADD.FTZ R179, R179, R182 ;  /* 0x000000b6b3b37221 */ /* 0x000fe80000010000 */
[----:B------:R-:W-:Y:S01]  /*13860*/  FADD.FTZ R239, R178, R179 ;  /* 0x000000b3b2ef7221 */ /* 0x000fe20000010000 */
[----:B------:R-:W-:-:S05]  /*13870*/  @P1 BRA `(.L_x_830) ;  /* 0xffffaf1000001947 */ /* 0x000fca000383ffff */
.L_x_826:
        /* <DEDUP_REMOVED lines=228> */
.L_x_832:
[----:B------:R-:W-:Y:S05]  /*146c0*/  BSYNC B0 ;  /* 0x0000000000007941 */ /* 0x000fea0003800000 */
.L_x_831:
        /* <DEDUP_REMOVED lines=30> */
.L_x_834:
[----:B------:R-:W-:Y:S05]  /*148b0*/  BSYNC B0 ;  /* 0x0000000000007941 */ /* 0x000fea0003800000 */
.L_x_833:
        /* <DEDUP_REMOVED lines=18> */
.L_x_836:
[----:B------:R-:W-:Y:S05]  /*149e0*/  BSYNC B0 ;  /* 0x0000000000007941 */ /* 0x000fea0003800000 */
.L_x_835:
        /* <DEDUP_REMOVED lines=18> */
.L_x_838:
[----:B------:R-:W-:Y:S05]  /*14b10*/  BSYNC B0 ;  /* 0x0000000000007941 */ /* 0x000fea0003800000 */
.L_x_837:
        /* <DEDUP_REMOVED lines=18> */
.L_x_839:
        /* <DEDUP_REMOVED lines=12> */
.L_x_8329:


//--------------------- .text._ZN5flash24flash_fwd_splitkv_kernelI23Flash_fwd_kernel_traitsILi128ELi64ELi128ELi4ELb0ELb0EN7cutlass10bfloat16_tE19Flash_kernel_traitsILi128ELi64ELi128ELi4ES3_EELb1ELb0ELb0ELb0ELb0ELb0ELb0ELb1EEEvNS_16Flash_fwd_paramsE --------------------------
	.section	.text._ZN5flash24flash_fwd_splitkv_kernelI23Flash_fwd_kernel_traitsILi128ELi64ELi128ELi4ELb0ELb0EN7cutlass10bfloat16_tE19Flash_kernel_traitsILi128ELi64ELi128ELi4ES3_EELb1ELb0ELb0ELb0ELb0ELb0ELb0ELb1EEEvNS_16Flash_fwd_paramsE,"ax",@progbits
	.sectioninfo	@"SHI_REGISTERS=254"
	.align	128
        .global         _ZN5flash24flash_fwd_splitkv_kernelI23Flash_fwd_kernel_traitsILi128ELi64ELi128ELi4ELb0ELb0EN7cutlass10bfloat16_tE19Flash_kernel_traitsILi128ELi64ELi128ELi4ES3_EELb1ELb0ELb0ELb0ELb0ELb0ELb0ELb1EEEvNS_16Flash_fwd_paramsE
        .type           _ZN5flash24flash_fwd_splitkv_kernelI23Flash_fwd_kernel_traitsILi128ELi64ELi128ELi4ELb0ELb0EN7cutlass10bfloat16_tE19Flash_kernel_traitsILi128ELi64ELi128ELi4ES3_EELb1ELb0ELb0ELb0ELb0ELb0ELb0ELb1EEEvNS_16Flash_fwd_paramsE,@function
        .size           _ZN5flash24flash_fwd_splitkv_kernelI23Flash_fwd_kernel_traitsILi128ELi64ELi128ELi4ELb0ELb0EN7cutlass10bfloat16_tE19Flash_kernel_traitsILi128ELi64ELi128ELi4ES3_EELb1ELb0ELb0ELb0ELb0ELb0ELb0ELb1EEEvNS_16Flash_fwd_paramsE,(.L_x_8277 - _ZN5flash24flash_fwd_splitkv_kernelI23Flash_fwd_kernel_traitsILi128ELi64ELi128ELi4ELb0ELb0EN7cutlass10bfloat16_tE19Flash_kernel_traitsILi128ELi64ELi128ELi4ES3_EELb1ELb0ELb0ELb0ELb0ELb0ELb0ELb1EEEvNS_16Flash_fwd_paramsE)
        .other          _ZN5flash24flash_fwd_splitkv_kernelI23Flash_fwd_kernel_traitsILi128ELi64ELi128ELi4ELb0ELb0EN7cutlass10bfloat16_tE19Flash_kernel_traitsILi128ELi64ELi128ELi4ES3_EELb1ELb0ELb0ELb0ELb0ELb0ELb0ELb1EEEvNS_16Flash_fwd_paramsE,@"STO_CUDA_ENTRY STV_DEFAULT"
_ZN5flash24flash_fwd_splitkv_kernelI23Flash_fwd_kernel_traitsILi128ELi64ELi128ELi4ELb0ELb0EN7cutlass10bfloat16_tE19Flash_kernel_traitsILi128ELi64ELi128ELi4ES3_EELb1ELb0ELb0ELb0ELb0ELb0ELb0ELb1EEEvNS_16Flash_fwd_paramsE:
.text._ZN5flash24flash_fwd_splitkv_kernelI23Flash_fwd_kernel_traitsILi128ELi64ELi128ELi4ELb0ELb0EN7cutlass10bfloat16_tE19Flash_kernel_traitsILi128ELi64ELi128ELi4ES3_EELb1ELb0ELb0ELb0ELb0ELb0ELb0ELb1EEEvNS_16Flash_fwd_paramsE:
[----:B------:R-:W-:Y:S02]  /*0000*/  MOV R1, c[0x0][0x28] ;  /* 0x00000a0000017a02 */ /* 0x000fe40000000f00 */
[----:B------:R-:W1:Y:S01]  /*0010*/  S2R R232, SR_CTAID.X ;  /* 0x0000000000e87919 */ /* 0x000e620000002500 */
[----:B------:R-:W-:Y:S01]  /*0020*/  ULDC.64 UR4, c[0x0][0x40] ;  /* 0x0000100000047ab9 */ /* 0x000fe20000000a00 */
[----:B------:R-:W-:Y:S01]  /*0030*/  BSSY B4, `(.L_x_840) ;  /* 0x0000007000047945 */ /* 0x000fe20003800000 */
[----:B------:R-:W-:Y:S01]  /*0040*/  UIADD3 UR4, UP0, UR4, 0x160, URZ ;  /* 0x0000016004047890 */ /* 0x000fe2000ff1e03f */
[----:B------:R-:W2:Y:S01]  /*0050*/  S2R R231, SR_CTAID.Y ;  /* 0x0000000000e77919 */ /* 0x000ea20000002600 */
[----:B------:R-:W-:Y:S02]  /*0060*/  MOV R230, 0xa0 ;  /* 0x000000a000e67802 */ /* 0x000fe40000000f00 */
[----:B------:R-:W-:Y:S01]  /*0070*/  UIADD3.X UR5, URZ, UR5, URZ, UP0, !UPT ;  /* 0x000000053f057290 */ /* 0x000fe200087fe43f */
[----:B------:R-:W3:Y:S06]  /*0080*/  S2R R229, SR_CTAID.Z ;  /* 0x0000000000e57919 */ /* 0x000eec0000002700 */
[----:B-123--:R-:W-:Y:S05]  /*0090*/  CALL.REL.NOINC `($_ZN5flash24flash_fwd_splitkv_kernelI23Flash_fwd_kernel_traitsILi128ELi64ELi128ELi4ELb0ELb0EN7cutlass10bfloat16_tE19Flash_kernel_traitsILi128ELi64ELi128ELi4ES3_EELb1ELb0ELb0ELb0ELb0ELb0ELb0ELb1EEEvNS_16Flash_fwd_paramsE$_ZN5flash30compute_attn_1rowblock_splitkvI23Flash_fwd_kernel_traitsILi128ELi64ELi128ELi4ELb0ELb0EN7cutlass10bfloat16_tE19Flash_kernel_traitsILi128ELi64ELi128ELi4ES3_EELb1ELb0ELb0ELb0ELb0ELb0ELb0ELb1ENS_16Flash_fwd_paramsEEEvRKT8_iiiii) ;  /* 0x0000002000007944 */ /* 0x00efea0003c00000 */
[----:B------:R-:W-:Y:S05]  /*00a0*/  BSYNC B4 ;  /* 0x0000000000047941 */ /* 0x000fea0003800000 */
.L_x_840:
[----:B------:R-:W-:Y:S05]  /*00b0*/  EXIT ;  /* 0x000000000000794d */ /* 0x000fea0003800000 */
        .type           $_ZN5flash24flash_fwd_splitkv_kernelI23Flash_fwd_kernel_traitsILi128ELi64ELi128ELi4ELb0ELb0EN7cutlass10bfloat16_tE19Flash_kernel_traitsILi128ELi64ELi128ELi4ES3_EELb1ELb0ELb0ELb0ELb0ELb0ELb0ELb1EEEvNS_16Flash_fwd_paramsE$_ZN5flash30compute_attn_1rowblock_splitkvI23Flash_fwd_kernel_traitsILi128ELi64ELi128ELi4ELb0ELb0EN7cutlass10bfloat16_tE19Flash_kernel_traitsILi128ELi64ELi128ELi4ES3_EELb1ELb0ELb0ELb0ELb0ELb0ELb0ELb1ENS_16Flash_fwd_paramsEEEvRKT8_iiiii,@function
        .size           $_ZN5flash24flash_fwd_splitkv_kernelI23Flash_fwd_kernel_traitsILi128ELi64ELi128ELi4ELb0ELb0EN7cutlass10bfloat16_tE19Flash_kernel_traitsILi128ELi64ELi128ELi4ES3_EELb1ELb0ELb0ELb0ELb0ELb0ELb0ELb1EEEvNS_16Flash_fwd_paramsE$_ZN5flash30compute_attn_1rowblock_splitkvI23Flash_fwd_kernel_traitsILi128ELi64ELi128ELi4ELb0ELb0EN7cutlass10bfloat16_tE19Flash_kernel_traitsILi128ELi64ELi128ELi4ES3_EELb1ELb0ELb0ELb0ELb0ELb0ELb0ELb1ENS_16Flash_fwd_paramsEEEvRKT8_iiiii,($__internal_14_$__cuda_sm70_shflsync_bfly_p - $_ZN5flash24flash_fwd_splitkv_kernelI23Flash_fwd_kernel_traitsILi128ELi64ELi128ELi4ELb0ELb0EN7cutlass10bfloat16_tE19Flash_kernel_traitsILi128ELi64ELi128ELi4ES3_EELb1ELb0ELb0ELb0ELb0ELb0ELb0ELb1EEEvNS_16Flash_fwd_paramsE$_ZN5flash30compute_attn_1rowblock_splitkvI23Flash_fwd_kernel_traitsILi128ELi64ELi128ELi4ELb0ELb0EN7cutlass10bfloat16_tE19Flash_kernel_traitsILi128ELi64ELi128ELi4ES3_EELb1ELb0ELb0ELb0ELb0ELb0ELb0ELb1ENS_16Flash_fwd_paramsEEEvRKT8_iiiii)
$_ZN5flash24flash_fwd_splitkv_kernelI23Flash_fwd_kernel_traitsILi128ELi64ELi128ELi4ELb0ELb0EN7cutlass10bfloat16_tE19Flash_kernel_traitsILi128ELi64ELi128ELi4ES3_EELb1ELb0ELb0ELb0ELb0ELb0ELb0ELb1EEEvNS_16Flash_fwd_paramsE$_ZN5flash30compute_attn_1rowblock_splitkvI23Flash_fwd_kernel_traitsILi128ELi64ELi128ELi4ELb0ELb0EN7cutlass10bfloat16_tE19Flash_kernel_traitsILi128ELi64ELi128ELi4ES3_EELb1ELb0ELb0ELb0ELb0ELb0ELb0ELb1ENS_16Flash_fwd_paramsEEEvRKT8_iiiii:
[----:B------:R-:W-:Y:S01]  /*00c0*/  IMAD.U32 R10, RZ, RZ, UR4 ;  /* 0x00000004ff0a7e24 */ /* 0x000fe2000f8e00ff */
[----:B------:R-:W-:Y:S01]  /*00d0*/  ULDC.64 UR6, c[0x0][0x118] ;  /* 0x0000460000067ab9 */ /* 0x000fe20000000a00 */
[----:B------:R-:W-:-:S05]  /*00e0*/  IMAD.U32 R11, RZ, RZ, UR5 ;  /* 0x00000005ff0b7e24 */ /* 0x000fca000f8e00ff */
[----:B------:R-:W2:Y:S04]  /*00f0*/  LD.E.64 R4, [R10.64+0xe0] ;  /* 0x0000e0060a047980 */ /* 0x000ea8000c101b00 */
[----:B------:R-:W3:Y:S01]  /*0100*/  LD.E.64 R2, [R10.64+0xe8] ;  /* 0x0000e8060a027980 */ /* 0x000ee2000c101b00 */
[----:B------:R-:W-:Y:S02]  /*0110*/  MOV R234, 0xffffffff ;  /* 0xffffffff00ea7802 */ /* 0x000fe40000000f00 */
[----:B--2---:R-:W-:-:S04]  /*0120*/  ISETP.NE.U32.AND P1, PT, R4, RZ, PT ;  /* 0x000000ff0400720c */ /* 0x004fc80003f25070 */
[----:B------:R-:W-:Y:S01]  /*0130*/  ISETP.NE.AND.EX P1, PT, R5, RZ, PT, P1 ;  /* 0x000000ff0500720c */ /* 0x000fe20003f25310 */
[----:B------:R-:W-:-:S12]  /*0140*/  IMAD.WIDE R4, R231, 0x4, R4 ;  /* 0x00000004e7047825 */ /* 0x000fd800078e0204 */
[----:B------:R1:W5:Y:S01]  /*0150*/  @P1 LD.E R234, [R4.64] ;  /* 0x0000000604ea1980 */ /* 0x000362000c101900 */
[----:B---3--:R-:W-:Y:S01]  /*0160*/  ISETP.NE.U32.AND P0, PT, R2, RZ, PT ;  /* 0x000000ff0200720c */ /* 0x008fe20003f05070 */
[----:B------:R-:W-:Y:S01]  /*0170*/  BSSY B0, `(.L_x_841) ;  /* 0x0000009000007945 */ /* 0x000fe20003800000 */
[----:B------:R-:W-:Y:S02]  /*0180*/  IMAD.MOV.U32 R15, RZ, RZ, -0x1 ;  /* 0xffffffffff0f7424 */ /* 0x000fe400078e00ff */
[----:B------:R-:W-:Y:S01]  /*0190*/  ISETP.NE.AND.EX P0, PT, R3, RZ, PT, P0 ;  /* 0x000000ff0300720c */ /* 0x000fe20003f05300 */
[----:B------:R-:W-:-:S12]  /*01a0*/  IMAD.WIDE R2, R231, 0x4, R2 ;  /* 0x00000004e7027825 */ /* 0x000fd800078e0202 */
[----:B------:R-:W-:Y:S05]  /*01b0*/  @!P0 BRA `(.L_x_842) ;  /* 0x0000004000008947 */ /* 0x000fea0003800000 */
[----:B------:R-:W2:Y:S02]  /*01c0*/  LD.E.U8 R0, [R10.64+0x1b2] ;  /* 0x0001b2060a007980 */ /* 0x000ea4000c101100 */
[----:B--2---:R-:W-:-:S13]  /*01d0*/  ISETP.NE.AND P2, PT, R0, RZ, PT ;  /* 0x000000ff0000720c */ /* 0x004fda0003f45270 */
[----:B------:R-:W-:Y:S05]  /*01e0*/  @!P2 BRA `(.L_x_842) ;  /* 0x000000100000a947 */ /* 0x000fea0003800000 */
[----:B------:R2:W5:Y:S02]  /*01f0*/  LD.E R15, [R2.64] ;  /* 0x00000006020f7980 */ /* 0x000564000c101900 */
.L_x_842:
[----:B------:R-:W-:Y:S05]  /*0200*/  BSYNC B0 ;  /* 0x0000000000007941 */ /* 0x000fea0003800000 */
.L_x_841:
[----:B------:R-:W3:Y:S04]  /*0210*/  LD.E.64 R16, [R10.64+0xf0] ;  /* 0x0000f0060a107980 */ /* 0x000ee8000c101b00 */
[----:B------:R-:W4:Y:S01]  /*0220*/  @P1 LD.E R233, [R4.64+0x4] ;  /* 0x0000040604e91980 */ /* 0x000f22000c101900 */
[----:B------:R-:W-:Y:S01]  /*0230*/  IMAD.MOV.U32 R14, RZ, RZ, RZ ;  /* 0x000000ffff0e7224 */ /* 0x000fe200078e00ff */
[----:B---3--:R-:W-:-:S04]  /*0240*/  ISETP.NE.U32.AND P4, PT, R16, RZ, PT ;  /* 0x000000ff1000720c */ /* 0x008fc80003f85070 */
[----:B------:R-:W-:Y:S01]  /*0250*/  ISETP.NE.AND.EX P4, PT, R17, RZ, PT, P4 ;  /* 0x000000ff1100720c */ /* 0x000fe20003f85340 */
[----:B------:R-:W-:Y:S01]  /*0260*/  IMAD.WIDE R16, R231, 0x4, R16 ;  /* 0x00000004e7107825 */ /* 0x000fe200078e0210 */
[----:B----45:R-:W-:-:S06]  /*0270*/  @P1 IADD3 R233, -R234, R233, RZ ;  /* 0x000000e9eae91210 */ /* 0x030fcc0007ffe1ff */
[----:B------:R3:W5:Y:S05]  /*0280*/  @!P1 LD.E R233, [R10.64+0xb4] ;  /* 0x0000b4060ae99980 */ /* 0x00076a000c101900 */
[----:B------:R3:W5:Y:S01]  /*0290*/  @P4 LD.E R14, [R16.64] ;  /* 0x00000006100e4980 */ /* 0x000762000c101900 */
[----:B------:R-:W-:Y:S01]  /*02a0*/  BSSY B0, `(.L_x_843) ;  /* 0x0000009000007945 */ /* 0x000fe20003800000 */
[----:B------:R-:W-:Y:S05]  /*02b0*/  @!P0 BRA `(.L_x_844) ;  /* 0x0000006000008947 */ /* 0x000fea0003800000 */
[----:B------:R-:W4:Y:S02]  /*02c0*/  LD.E.U8 R0, [R10.64+0x1b2] ;  /* 0x0001b2060a007980 */ /* 0x000f24000c101100 */
[----:B----4-:R-:W-:-:S13]  /*02d0*/  ISETP.NE.AND P0, PT, R0, RZ, PT ;  /* 0x000000ff0000720c */ /* 0x010fda0003f05270 */
[----:B------:R-:W4:Y:S02]  /*02e0*/  @P0 LD.E R0, [R2.64+0x4] ;  /* 0x0000040602000980 */ /* 0x000f24000c101900 */
[----:B----4-:R-:W-:-:S06]  /*02f0*/  @P0 IADD3 R79, R0, -R15, RZ ;  /* 0x8000000f004f0210 */ /* 0x010fcc0007ffe0ff */
[----:B------:R4:W5:Y:S01]  /*0300*/  @!P0 LD.E R79, [R2.64] ;  /* 0x00000006024f8980 */ /* 0x000962000c101900 */
[----:B------:R-:W-:Y:S05]  /*0310*/  BRA `(.L_x_845) ;  /* 0x0000001000007947 */ /* 0x000fea0003800000 */
.L_x_844:
[----:B------:R4:W5:Y:S02]  /*0320*/  LD.E R79, [R10.64+0xb8] ;  /* 0x0000b8060a4f7980 */ /* 0x000964000c101900 */
.L_x_845:
[----:B------:R-:W-:Y:S05]  /*0330*/  BSYNC B0 ;  /* 0x0000000000007941 */ /* 0x000fea0003800000 */
.L_x_843:
[----:B--2-4-:R-:W2:Y:S01]  /*0340*/  LD.E.64 R2, [R10.64+0xf8] ;  /* 0x0000f8060a027980 */ /* 0x014ea2000c101b00 */
[----:B------:R-:W-:Y:S01]  /*0350*/  BSSY B1, `(.L_x_846) ;  /* 0x0000012000017945 */ /* 0x000fe20003800000 */
[----:B-----5:R-:W-:Y:S01]  /*0360*/  IMAD.IADD R79, R79, 0x1, -R14 ;  /* 0x000000014f4f7824 */ /* 0x020fe200078e0a0e */
[----:B--2---:R-:W-:-:S04]  /*0370*/  ISETP.NE.U32.AND P0, PT, R2, RZ, PT ;  /* 0x000000ff0200720c */ /* 0x004fc80003f05070 */
[----:B------:R-:W-:-:S13]  /*0380*/  ISETP.NE.AND.EX P0, PT, R3, RZ, PT, P0 ;  /* 0x000000ff0300720c */ /* 0x000fda0003f05300 */
[----:B------:R-:W-:Y:S05]  /*0390*/  @!P0 BRA `(.L_x_847) ;  /* 0x0000004000008947 */ /* 0x000fea0003800000 */
[----:B------:R-:W-:-:S06]  /*03a0*/  IMAD.WIDE R2, R231, 0x4, R2 ;  /* 0x00000004e7027825 */ /* 0x000fcc00078e0202 */
[----:B------:R-:W2:Y:S02]  /*03b0*/  LD.E R3, [R2.64] ;  /* 0x0000000602037980 */ /* 0x000ea4000c101900 */
[----:B--2---:R-:W-:Y:S01]  /*03c0*/  IADD3 R72, R3, -R14, RZ ;  /* 0x8000000e03487210 */ /* 0x004fe20007ffe0ff */
[----:B------:R-:W-:Y:S05]  /*03d0*/  BRA `(.L_x_848) ;  /* 0x0000009000007947 */ /* 0x000fea0003800000 */
.L_x_847:
[----:B------:R-:W2:Y:S01]  /*03e0*/  LD.E.64 R2, [R10.64+0x108] ;  /* 0x000108060a027980 */ /* 0x000ea2000c101b00 */
[----:B------:R-:W-:Y:S01]  /*03f0*/  BSSY B0, `(.L_x_849) ;  /* 0x0000006000007945 */ /* 0x000fe20003800000 */
[----:B------:R-:W-:Y:S01]  /*0400*/  IMAD.MOV.U32 R72, RZ, RZ, RZ ;  /* 0x000000ffff487224 */ /* 0x000fe200078e00ff */
[----:B--2---:R-:W-:-:S04]  /*0410*/  ISETP.NE.U32.AND P0, PT, R2, RZ, PT ;  /* 0x000000ff0200720c */ /* 0x004fc80003f05070 */
[----:B------:R-:W-:-:S13]  /*0420*/  ISETP.NE.AND.EX P0, PT, R3, RZ, PT, P0 ;  /* 0x000000ff0300720c */ /* 0x000fda0003f05300 */
[----:B------:R-:W-:Y:S05]  /*0430*/  @!P0 BRA `(.L_x_850) ;  /* 0x0000001000008947 */ /* 0x000fea0003800000 */
[----:B------:R2:W5:Y:S02]  /*0440*/  LD.E R72, [R10.64+0xbc] ;  /* 0x0000bc060a487980 */ /* 0x000564000c101900 */
.L_x_850:
[----:B------:R-:W-:Y:S05]  /*0450*/  BSYNC B0 ;  /* 0x0000000000007941 */ /* 0x000fea0003800000 */
.L_x_849:
[----:B-----5:R-:W-:Y:S02]  /*0460*/  IADD3 R72, R79, R72, RZ ;  /* 0x000000484f487210 */ /* 0x020fe40007ffe0ff */
.L_x_848:
[----:B------:R-:W-:Y:S05]  /*0470*/  BSYNC B1 ;  /* 0x0000000000017941 */ /* 0x000fea0003800000 */
.L_x_846:
[----:B------:R-:W-:Y:S01]  /*0480*/  IMAD.SHL.U32 R70, R232, 0x40, RZ ;  /* 0x00000040e8467824 */ /* 0x000fe200078e00ff */
[----:B------:R-:W-:Y:S01]  /*0490*/  MOV R2, R230 ;  /* 0x000000e600027202 */ /* 0x000fe20000000f00 */
[----:B------:R-:W-:-:S03]  /*04a0*/  IMAD.MOV.U32 R3, RZ, RZ, 0x0 ;  /* 0x00000000ff037424 */ /* 0x000fc600078e00ff */
[----:B------:R-:W-:-:S13]  /*04b0*/  ISETP.GT.AND P0, PT, R233, R70, PT ;  /* 0x00000046e900720c */ /* 0x000fda0003f04270 */
[----:B------:R-:W-:Y:S05]  /*04c0*/  @!P0 RET.REL.NODEC R2 `(_ZN5flash24flash_fwd_splitkv_kernelI23Flash_fwd_kernel_traitsILi128ELi64ELi128ELi4ELb0ELb0EN7cutlass10bfloat16_tE19Flash_kernel_traitsILi128ELi64ELi128ELi4ES3_EELb1ELb0ELb0ELb0ELb0ELb0ELb0ELb1EEEvNS_16Flash_fwd_paramsE) ;  /* 0xfffffb3002008950 */ /* 0x000fea0003c3ffff */
[----:B------:R-:W4:Y:S04]  /*04d0*/  LD.E R7, [R10.64+0xb8] ;  /* 0x0000b8060a077980 */ /* 0x000f28000c101900 */
[----:B------:R-:W5:Y:S01]  /*04e0*/  LD.E R3, [R10.64+0x188] ;  /* 0x000188060a037980 */ /* 0x000f62000c101900 */
[----:B------:R-:W-:Y:S02]  /*04f0*/  IADD3 R0, -R233, 0xbf, R70 ;  /* 0x000000bfe9007810 */ /* 0x000fe40007ffe146 */
[----:B-1----:R-:W-:Y:S01]  /*0500*/  IADD3 R5, R72, 0x7f, RZ ;  /* 0x0000007f48057810 */ /* 0x002fe20007ffe0ff */
[----:B------:R-:W1:Y:S03]  /*0510*/  S2R R71, SR_TID.X ;  /* 0x0000000000477919 */ /* 0x000e660000002100 */
[----:B------:R-:W-:-:S04]  /*0520*/  SHF.R.S32.HI R2, RZ, 0x1f, R5 ;  /* 0x0000001fff027819 */ /* 0x000fc80000011405 */
[----:B------:R-:W-:-:S04]  /*0530*/  LEA.HI R2, R2, R5, RZ, 0x7 ;  /* 0x0000000502027211 */ /* 0x000fc800078f38ff */
[----:B------:R-:W-:Y:S02]  /*0540*/  SHF.R.S32.HI R2, RZ, 0x7, R2 ;  /* 0x00000007ff027819 */ /* 0x000fe40000011402 */
[----:B----4-:R-:W-:Y:S02]  /*0550*/  IADD3 R7, R7, 0x7f, RZ ;  /* 0x0000007f07077810 */ /* 0x010fe40007ffe0ff */
[----:B-----5:R-:W-:Y:S02]  /*0560*/  IADD3 R3, R3, R0, R72 ;  /* 0x0000000003037210 */ /* 0x020fe40007ffe048 */
[----:B------:R-:W-:Y:S02]  /*0570*/  SHF.R.S32.HI R4, RZ, 0x1f, R7 ;  /* 0x0000001fff047819 */ /* 0x000fe40000011407 */
[----:B------:R-:W-:Y:S02]  /*0580*/  SHF.R.S32.HI R0, RZ, 0x1f, R3 ;  /* 0x0000001fff007819 */ /* 0x000fe40000011403 */
[----:B------:R-:W-:-:S02]  /*0590*/  LEA.HI R4, R4, R7, RZ, 0x7 ;  /* 0x0000000704047211 */ /* 0x000fc400078f38ff */
[----:B------:R-:W-:Y:S02]  /*05a0*/  LEA.HI R0, R0, R3, RZ, 0x7 ;  /* 0x0000000300007211 */ /* 0x000fe400078f38ff */
[----:B------:R-:W-:Y:S02]  /*05b0*/  SHF.R.S32.HI R3, RZ, 0x7, R4 ;  /* 0x00000007ff037819 */ /* 0x000fe40000011404 */
[----:B------:R-:W-:Y:S02]  /*05c0*/  SHF.R.S32.HI R0, RZ, 0x7, R0 ;  /* 0x00000007ff007819 */ /* 0x000fe40000011400 */
[----:B------:R-:W-:-:S04]  /*05d0*/  IMNMX R3, R3, R2, PT ;  /* 0x0000000203037217 */ /* 0x000fc80003800200 */
[----:B------:R-:W-:-:S04]  /*05e0*/  IMNMX R54, R3, R0, PT ;  /* 0x0000000003367217 */ /* 0x000fc80003800200 */
[----:B------:R-:W-:-:S13]  /*05f0*/  ISETP.GT.AND P0, PT, R54, RZ, PT ;  /* 0x000000ff3600720c */ /* 0x000fda0003f04270 */
[----:B------:R-:W-:Y:S05]  /*0600*/  @P0 BRA `(.L_x_851) ;  /* 0x0000086000000947 */ /* 0x000fea0003800000 */
[----:B-1----:R-:W-:Y:S01]  /*0610*/  ISETP.NE.AND P0, PT, R234, -0x1, PT ;  /* 0xffffffffea00780c */ /* 0x002fe20003f05270 */
[----:B---3--:R1:W3:Y:S04]  /*0620*/  LD.E.64 R16, [R10.64+0x88] ;  /* 0x000088060a107980 */ /* 0x0082e8000c101b00 */
[----:B------:R1:W4:Y:S04]  /*0630*/  LD.E.64 R4, [R10.64+0x90] ;  /* 0x000090060a047980 */ /* 0x000328000c101b00 */
[----:B--2---:R1:W2:Y:S04]  /*0640*/  LD.E R2, [R10.64+0x60] ;  /* 0x000060060a027980 */ /* 0x0042a8000c101900 */
[----:B------:R1:W2:Y:S04]  /*0650*/  @!P0 LD.E.64 R14, [R10.64+0x80] ;  /* 0x000080060a0e8980 */ /* 0x0002a8000c101b00 */
[----:B------:R1:W4:Y:S01]  /*0660*/  LD.E R3, [R10.64+0xb4] ;  /* 0x0000b4060a037980 */ /* 0x000322000c101900 */
[----:B------:R-:W-:-:S03]  /*0670*/  SHF.R.S32.HI R6, RZ, 0x1f, R71 ;  /* 0x0000001fff067819 */ /* 0x000fc60000011447 */
[----:B------:R1:W5:Y:S01]  /*0680*/  LD.E R0, [R10.64+0xc0] ;  /* 0x0000c0060a007980 */ /* 0x000362000c101900 */
[----:B------:R-:W-:-:S03]  /*0690*/  LEA.HI R6, R6, R71, RZ, 0x3 ;  /* 0x0000004706067211 */ /* 0x000fc600078f18ff */
[----:B------:R1:W5:Y:S01]  /*06a0*/  LD.E.64 R12, [R10.64+0x70] ;  /* 0x000070060a0c7980 */ /* 0x000362000c101b00 */
[----:B------:R-:W-:-:S03]  /*06b0*/  LOP3.LUT R8, R6, 0xfffffff8, RZ, 0xc0, !PT ;  /* 0xfffffff806087812 */ /* 0x000fc600078ec0ff */
[----:B------:R1:W5:Y:S02]  /*06c0*/  LD.E.64 R18, [R10.64+0xa0] ;  /* 0x0000a0060a127980 */ /* 0x000364000c101b00 */
[----:B------:R-:W-:Y:S01]  /*06d0*/  IMAD.IADD R71, R71, 0x1, -R8 ;  /* 0x0000000147477824 */ /* 0x000fe200078e0a08 */
[----:B------:R-:W-:-:S03]  /*06e0*/  @!P0 SHF.R.S32.HI R8, RZ, 0x1f, R231 ;  /* 0x0000001fff088819 */ /* 0x000fc600000114e7 */
[----:B------:R-:W-:-:S05]  /*06f0*/  IMAD.SHL.U32 R20, R71, 0x8, RZ ;  /* 0x0000000847147824 */ /* 0x000fca00078e00ff */
[----:B------:R-:W-:Y:S02]  /*0700*/  SHF.R.S32.HI R21, RZ, 0x1f, R20 ;  /* 0x0000001fff157819 */ /* 0x000fe40000011414 */
[----:B------:R-:W-:Y:S02]  /*0710*/  IADD3 R233, -R70, R233, RZ ;  /* 0x000000e946e97210 */ /* 0x000fe40007ffe1ff */
[----:B------:R-:W-:Y:S02]  /*0720*/  SHF.R.S32.HI R6, RZ, 0x3, R6 ;  /* 0x00000003ff067819 */ /* 0x000fe40000011406 */
[----:B-1----:R-:W-:Y:S01]  /*0730*/  SHF.R.S32.HI R11, RZ, 0x1f, R70 ;  /* 0x0000001fff0b7819 */ /* 0x002fe20000011446 */
[----:B------:R-:W-:Y:S01]  /*0740*/  BSSY B0, `(.L_x_852) ;  /* 0x0000025000007945 */ /* 0x000fe20003800000 */
[-C--:B---3--:R-:W-:Y:S02]  /*0750*/  @P0 IMAD R7, R17, R234.reuse, RZ ;  /* 0x000000ea11070224 */ /* 0x088fe400078e02ff */
[----:B------:R-:W-:-:S04]  /*0760*/  @P0 IMAD.WIDE.U32 R234, R16, R234, RZ ;  /* 0x000000ea10ea0225 */ /* 0x000fc800078e00ff */
[----:B--2---:R-:W-:-:S04]  /*0770*/  @!P0 IMAD R9, R15, R231, RZ ;  /* 0x000000e70f098224 */ /* 0x004fc800078e02ff */
[C---:B------:R-:W-:Y:S02]  /*0780*/  @!P0 IMAD R8, R14.reuse, R8, R9 ;  /* 0x000000080e088224 */ /* 0x040fe400078e0209 */
[----:B------:R-:W-:Y:S01]  /*0790*/  @!P0 IMAD.WIDE.U32 R14, R14, R231, RZ ;  /* 0x000000e70e0e8225 */ /* 0x000fe200078e00ff */
[----:B------:R-:W-:-:S03]  /*07a0*/  @P0 IADD3 R7, R235, R7, RZ ;  /* 0x00000007eb070210 */ /* 0x000fc60007ffe0ff */
[----:B------:R-:W-:Y:S01]  /*07b0*/  @P0 IMAD.MOV.U32 R10, RZ, RZ, R234 ;  /* 0x000000ffff0a0224 */ /* 0x000fe200078e00ea */
[----:B------:R-:W-:Y:S01]  /*07c0*/  @!P0 MOV R10, R14 ;  /* 0x0000000e000a8202 */ /* 0x000fe20000000f00 */
[----:B------:R-:W-:Y:S02]  /*07d0*/  IMAD R9, R17, R70, RZ ;  /* 0x0000004611097224 */ /* 0x000fe400078e02ff */
[----:B------:R-:W-:-:S04]  /*07e0*/  IMAD.WIDE.U32 R22, R70, R16, R20 ;  /* 0x0000001046167225 */ /* 0x000fc800078e0014 */
[----:B------:R-:W-:Y:S02]  /*07f0*/  IMAD R14, R16, R11, R9 ;  /* 0x0000000b100e7224 */ /* 0x000fe400078e0209 */
[----:B------:R-:W-:Y:S01]  /*0800*/  @!P0 IMAD.IADD R7, R15, 0x1, R8 ;  /* 0x000000010f078824 */ /* 0x000fe200078e0208 */
[----:B------:R-:W-:-:S04]  /*0810*/  IADD3 R10, P0, R10, R22, RZ ;  /* 0x000000160a0a7210 */ /* 0x000fc80007f1e0ff */
[----:B------:R-:W-:Y:S02]  /*0820*/  IADD3.X R11, R7, R23, R14, P0, !PT ;  /* 0x00000017070b7210 */ /* 0x000fe400007fe40e */
[----:B------:R-:W-:Y:S01]  /*0830*/  ISETP.GE.AND P0, PT, R6, R233, PT ;  /* 0x000000e90600720c */ /* 0x000fe20003f06270 */
[----:B----4-:R-:W-:Y:S01]  /*0840*/  IMAD R5, R5, R229, RZ ;  /* 0x000000e505057224 */ /* 0x010fe200078e02ff */
[--C-:B------:R-:W-:Y:S01]  /*0850*/  SHF.R.S32.HI R7, RZ, 0x1f, R229.reuse ;  /* 0x0000001fff077819 */ /* 0x100fe200000114e5 */
[----:B------:R-:W-:Y:S02]  /*0860*/  IMAD R2, R231, R2, R229 ;  /* 0x00000002e7027224 */ /* 0x000fe400078e02e5 */
[----:B------:R-:W-:-:S04]  /*0870*/  IMAD.WIDE.U32 R14, R229, R4, R10 ;  /* 0x00000004e50e7225 */ /* 0x000fc800078e000a */
[----:B------:R-:W-:Y:S01]  /*0880*/  IMAD R5, R4, R7, R5 ;  /* 0x0000000704057224 */ /* 0x000fe200078e0205 */
[----:B------:R-:W-:Y:S01]  /*0890*/  IADD3 R7, R20, 0x40, RZ ;  /* 0x0000004014077810 */ /* 0x000fe20007ffe0ff */
[----:B------:R-:W-:Y:S01]  /*08a0*/  IMAD R2, R3, R2, R70 ;  /* 0x0000000203027224 */ /* 0x000fe200078e0246 */
[----:B------:R-:W-:Y:S02]  /*08b0*/  SHF.R.S32.HI R3, RZ, 0x1f, R6 ;  /* 0x0000001fff037819 */ /* 0x000fe40000011406 */
[----:B------:R-:W-:Y:S01]  /*08c0*/  IADD3 R23, R15, R5, RZ ;  /* 0x000000050f177210 */ /* 0x000fe20007ffe0ff */
[----:B------:R-:W-:Y:S05]  /*08d0*/  @P0 BRA `(.L_x_853) ;  /* 0x000000b000000947 */ /* 0x000fea0003800000 */
[----:B------:R-:W-:Y:S01]  /*08e0*/  IMAD R4, R17, R6, RZ ;  /* 0x0000000611047224 */ /* 0x000fe200078e02ff */
[-C--:B-----5:R-:W-:Y:S01]  /*08f0*/  ISETP.GE.AND P2, PT, R20, R0.reuse, PT ;  /* 0x000000001400720c */ /* 0x0a0fe20003f46270 */
[----:B------:R-:W-:Y:S01]  /*0900*/  IMAD.MOV.U32 R22, RZ, RZ, R14 ;  /* 0x000000ffff167224 */ /* 0x000fe200078e000e */
[----:B------:R-:W-:Y:S01]  /*0910*/  ISETP.GE.AND P1, PT, R7, R0, PT ;  /* 0x000000000700720c */ /* 0x000fe20003f26270 */
[----:B------:R-:W-:-:S02]  /*0920*/  IMAD R4, R16, R3, R4 ;  /* 0x0000000310047224 */ /* 0x000fc400078e0204 */
[----:B------:R-:W-:-:S05]  /*0930*/  IMAD.WIDE.U32 R8, R16, R6, R22 ;  /* 0x0000000610087225 */ /* 0x000fca00078e0016 */
[----:B------:R-:W-:Y:S02]  /*0940*/  IADD3 R5, R9, R4, RZ ;  /* 0x0000000409057210 */ /* 0x000fe40007ffe0ff */
[----:B------:R-:W-:-:S04]  /*0950*/  LEA R4, P0, R8, R12, 0x1 ;  /* 0x0000000c08047211 */ /* 0x000fc800078008ff */
[----:B------:R-:W-:-:S05]  /*0960*/  LEA.HI.X R5, R8, R13, R5, 0x1, P0 ;  /* 0x0000000d08057211 */ /* 0x000fca00000f0c05 */
[----:B------:R1:W-:Y:S04]  /*0970*/  @!P2 ST.E.128 [R4.64], RZ ;  /* 0x000000ff0400a985 */ /* 0x0003e8000c101d06 */
[----:B------:R1:W-:Y:S02]  /*0980*/  @!P1 ST.E.128 [R4.64+0x80], RZ ;  /* 0x000080ff04009985 */ /* 0x0003e4000c101d06 */
.L_x_853:
[----:B------:R-:W-:Y:S05]  /*0990*/  BSYNC B0 ;  /* 0x0000000000007941 */ /* 0x000fea0003800000 */
.L_x_852:
[----:B------:R-:W-:Y:S01]  /*09a0*/  IADD3 R10, R6, 0x10, RZ ;  /* 0x00000010060a7810 */ /* 0x000fe20007ffe0ff */
[----:B------:R-:W-:Y:S03]  /*09b0*/  BSSY B0, `(.L_x_854) ;  /* 0x0000011000007945 */ /* 0x000fe60003800000 */
[----:B------:R-:W-:-:S13]  /*09c0*/  ISETP.GE.AND P0, PT, R10, R233, PT ;  /* 0x000000e90a00720c */ /* 0x000fda0003f06270 */
[----:B------:R-:W-:Y:S05]  /*09d0*/  @P0 BRA `(.L_x_855) ;  /* 0x000000e000000947 */ /* 0x000fea0003800000 */
[----:B------:R-:W-:Y:S01]  /*09e0*/  IADD3 R9, P0, R6, 0x10, RZ ;  /* 0x0000001006097810 */ /* 0x000fe20007f1e0ff */
[----:B------:R-:W-:Y:S01]  /*09f0*/  IMAD.MOV.U32 R24, RZ, RZ, R14 ;  /* 0x000000ffff187224 */ /* 0x000fe200078e000e */
[----:B------:R-:W-:Y:S02]  /*0a00*/  MOV R25, R23 ;  /* 0x0000001700197202 */ /* 0x000fe40000000f00 */
[-C--:B-----5:R-:W-:Y:S01]  /*0a10*/  ISETP.GE.AND P1, PT, R20, R0.reuse, PT ;  /* 0x000000001400720c */ /* 0x0a0fe20003f26270 */
[----:B-1----:R-:W-:Y:S01]  /*0a20*/  IMAD.X R5, RZ, RZ, R3, P0 ;  /* 0x000000ffff057224 */ /* 0x002fe200000e0603 */
[----:B------:R-:W-:Y:S01]  /*0a30*/  ISETP.GE.AND P0, PT, R7, R0, PT ;  /* 0x000000000700720c */ /* 0x000fe20003f06270 */
[----:B------:R-:W-:-:S04]  /*0a40*/  IMAD.WIDE.U32 R24, R16, R9, R24 ;  /* 0x0000000910187225 */ /* 0x000fc800078e0018 */
[----:B------:R-:W-:Y:S01]  /*0a50*/  IMAD R5, R5, R16, RZ ;  /* 0x0000001005057224 */ /* 0x000fe200078e02ff */
[----:B------:R-:W-:-:S03]  /*0a60*/  LEA R4, P2, R24, R12, 0x1 ;  /* 0x0000000c18047211 */ /* 0x000fc600078408ff */
[----:B------:R-:W-:-:S04]  /*0a70*/  IMAD R5, R17, R9, R5 ;  /* 0x0000000911057224 */ /* 0x000fc800078e0205 */
[----:B------:R-:W-:-:S05]  /*0a80*/  IMAD.IADD R5, R25, 0x1, R5 ;  /* 0x0000000119057824 */ /* 0x000fca00078e0205 */
[----:B------:R-:W-:-:S05]  /*0a90*/  LEA.HI.X R5, R24, R13, R5, 0x1, P2 ;  /* 0x0000000d18057211 */ /* 0x000fca00010f0c05 */
[----:B------:R1:W-:Y:S04]  /*0aa0*/  @!P1 ST.E.128 [R4.64], RZ ;  /* 0x000000ff04009985 */ /* 0x0003e8000c101d06 */
[----:B------:R1:W-:Y:S02]  /*0ab0*/  @!P0 ST.E.128 [R4.64+0x80], RZ ;  /* 0x000080ff04008985 */ /* 0x0003e4000c101d06 */
.L_x_855:
[----:B------:R-:W-:Y:S05]  /*0ac0*/  BSYNC B0 ;  /* 0x0000000000007941 */ /* 0x000fea0003800000 */
.L_x_854:
        /* <DEDUP_REMOVED lines=18> */
.L_x_857:
[----:B------:R-:W-:Y:S05]  /*0bf0*/  BSYNC B0 ;  /* 0x0000000000007941 */ /* 0x000fea0003800000 */
.L_x_856:
[----:B-1----:R-:W-:Y:S01]  /*0c00*/  IADD3 R4, R6, 0x30, RZ ;  /* 0x0000003006047810 */ /* 0x002fe20007ffe0ff */
[----:B------:R-:W-:Y:S03]  /*0c10*/  BSSY B0, `(.L_x_858) ;  /* 0x0000010000007945 */ /* 0x000fe60003800000 */
[----:B------:R-:W-:-:S13]  /*0c20*/  ISETP.GE.AND P0, PT, R4, R233, PT ;  /* 0x000000e90400720c */ /* 0x000fda0003f06270 */
[----:B------:R-:W-:Y:S05]  /*0c30*/  @P0 BRA `(.L_x_859) ;  /* 0x000000d000000947 */ /* 0x000fea0003800000 */
[----:B------:R-:W-:Y:S02]  /*0c40*/  IADD3 R9, P0, R6, 0x30, RZ ;  /* 0x0000003006097810 */ /* 0x000fe40007f1e0ff */
[----:B------:R-:W-:Y:S02]  /*0c50*/  MOV R15, R23 ;  /* 0x00000017000f7202 */ /* 0x000fe40000000f00 */
[-C--:B-----5:R-:W-:Y:S01]  /*0c60*/  ISETP.GE.AND P1, PT, R20, R0.reuse, PT ;  /* 0x000000001400720c */ /* 0x0a0fe20003f26270 */
[----:B------:R-:W-:Y:S01]  /*0c70*/  IMAD.X R5, RZ, RZ, R3, P0 ;  /* 0x000000ffff057224 */ /* 0x000fe200000e0603 */
        /* <DEDUP_REMOVED lines=9> */
.L_x_859:
[----:B------:R-:W-:Y:S05]  /*0d10*/  BSYNC B0 ;  /* 0x0000000000007941 */ /* 0x000fea0003800000 */
.L_x_858:
[----:B------:R-:W-:Y:S01]  /*0d20*/  ISETP.NE.AND P4, PT, R71, RZ, PT ;  /* 0x000000ff4700720c */ /* 0x000fe20003f85270 */
[----:B------:R-:W-:Y:S01]  /*0d30*/  IMAD.MOV.U32 R231, RZ, RZ, 0x0 ;  /* 0x00000000ffe77424 */ /* 0x000fe200078e00ff */
[----:B------:R-:W-:Y:S02]  /*0d40*/  IADD3 R5, P0, R2, R6, RZ ;  /* 0x0000000602057210 */ /* 0x000fe40007f1e0ff */
[-C--:B------:R-:W-:Y:S02]  /*0d50*/  ISETP.GE.OR P3, PT, R6, R233.reuse, P4 ;  /* 0x000000e90600720c */ /* 0x080fe40002766670 */
[----:B------:R-:W-:-:S02]  /*0d60*/  ISETP.GE.OR P2, PT, R10, R233, P4 ;  /* 0x000000e90a00720c */ /* 0x000fc40002746670 */
[-C--:B------:R-:W-:Y:S02]  /*0d70*/  ISETP.GE.OR P1, PT, R8, R233.reuse, P4 ;  /* 0x000000e90800720c */ /* 0x080fe40002726670 */
[----:B------:R-:W-:Y:S02]  /*0d80*/  ISETP.GE.OR P4, PT, R4, R233, P4 ;  /* 0x000000e90400720c */ /* 0x000fe40002786670 */
[----:B------:R-:W-:Y:S02]  /*0d90*/  LEA.HI.X.SX32 R2, R2, R3, 0x1, P0 ;  /* 0x0000000302027211 */ /* 0x000fe400000f0eff */
[----:B-----5:R-:W-:-:S03]  /*0da0*/  LEA R6, P0, R5, R18, 0x2 ;  /* 0x0000001205067211 */ /* 0x020fc600078010ff */
[----:B------:R-:W-:Y:S01]  /*0db0*/  @!P3 IMAD.MOV.U32 R9, RZ, RZ, 0x7f800000 ;  /* 0x7f800000ff09b424 */ /* 0x000fe200078e00ff */
[----:B------:R-:W-:Y:S01]  /*0dc0*/  LEA.HI.X R7, R5, R19, R2, 0x2, P0 ;  /* 0x0000001305077211 */ /* 0x000fe200000f1402 */
[----:B------:R-:W-:Y:S02]  /*0dd0*/  @!P2 IMAD.MOV.U32 R5, RZ, RZ, 0x7f800000 ;  /* 0x7f800000ff05a424 */ /* 0x000fe400078e00ff */
[----:B------:R-:W-:Y:S02]  /*0de0*/  @!P1 IMAD.MOV.U32 R3, RZ, RZ, 0x7f800000 ;  /* 0x7f800000ff039424 */ /* 0x000fe400078e00ff */
[----:B------:R2:W-:Y:S04]  /*0df0*/  @!P3 ST.E [R6.64], R9 ;  /* 0x000000090600b985 */ /* 0x0005e8000c101906 */
[----:B------:R2:W-:Y:S04]  /*0e00*/  @!P2 ST.E [R6.64+0x40], R5 ;  /* 0x000040050600a985 */ /* 0x0005e8000c101906 */
[----:B------:R2:W-:Y:S01]  /*0e10*/  @!P1 ST.E [R6.64+0x80], R3 ;  /* 0x0000800306009985 */ /* 0x0005e2000c101906 */
[----:B------:R-:W-:Y:S05]  /*0e20*/  @P4 RET.REL.NODEC R230 `(_ZN5flash24flash_fwd_splitkv_kernelI23Flash_fwd_kernel_traitsILi128ELi64ELi128ELi4ELb0ELb0EN7cutlass10bfloat16_tE19Flash_kernel_traitsILi128ELi64ELi128ELi4ES3_EELb1ELb0ELb0ELb0ELb0ELb0ELb0ELb1EEEvNS_16Flash_fwd_paramsE) ;  /* 0xfffff1d0e6004950 */ /* 0x000fea0003c3ffff */
[----:B--2---:R-:W-:Y:S02]  /*0e30*/  MOV R3, 0x7f800000 ;  /* 0x7f80000000037802 */ /* 0x004fe40000000f00 */
[----:B------:R-:W-:-:S03]  /*0e40*/  MOV R231, 0x0 ;  /* 0x0000000000e77802 */ /* 0x000fc60000000f00 */
[----:B------:R2:W-:Y:S01]  /*0e50*/  ST.E [R6.64+0xc0], R3 ;  /* 0x0000c00306007985 */ /* 0x0005e2000c101906 */
[----:B------:R-:W-:Y:S05]  /*0e60*/  RET.REL.NODEC R230 `(_ZN5flash24flash_fwd_splitkv_kernelI23Flash_fwd_kernel_traitsILi128ELi64ELi128ELi4ELb0ELb0EN7cutlass10bfloat16_tE19Flash_kernel_traitsILi128ELi64ELi128ELi4ES3_EELb1ELb0ELb0ELb0ELb0ELb0ELb0ELb1EEEvNS_16Flash_fwd_paramsE) ;  /* 0xfffff190e6007950 */ /* 0x000fea0003c3ffff */
.L_x_851:
[----:B-1----:R-:W4:Y:S04]  /*0e70*/  LD.E.64 R6, [R10.64+0x160] ;  /* 0x000160060a067980 */ /* 0x002f28000c101b00 */
[----:B--2---:R-:W2:Y:S01]  /*0e80*/  LD.E.64 R12, [R10.64+0x158] ;  /* 0x000158060a0c7980 */ /* 0x004ea2000c101b00 */
[----:B----4-:R-:W-:-:S04]  /*0e90*/  ISETP.NE.U32.AND P1, PT, R6, RZ, PT ;  /* 0x000000ff0600720c */ /* 0x010fc80003f25070 */
[----:B------:R-:W-:-:S13]  /*0ea0*/  ISETP.NE.AND.EX P1, PT, R7, RZ, PT, P1 ;  /* 0x000000ff0700720c */ /* 0x000fda0003f25310 */
[----:B------:R-:W4:Y:S01]  /*0eb0*/  @P1 LD.E.64 R4, [R10.64+0x168] ;  /* 0x000168060a041980 */ /* 0x000f22000c101b00 */
[----:B--2---:R-:W-:Y:S01]  /*0ec0*/  ISETP.NE.U32.AND P0, PT, R12, RZ, PT ;  /* 0x000000ff0c00720c */ /* 0x004fe20003f05070 */
[----:B------:R-:W-:-:S03]  /*0ed0*/  IMAD.MOV.U32 R8, RZ, RZ, R231 ;  /* 0x000000ffff087224 */ /* 0x000fc600078e00e7 */
[----:B------:R-:W-:Y:S02]  /*0ee0*/  ISETP.NE.AND.EX P0, PT, R13, RZ, PT, P0 ;  /* 0x000000ff0d00720c */ /* 0x000fe40003f05300 */
[----:B------:R-:W-:Y:S01]  /*0ef0*/  @P1 SHF.R.S32.HI R0, RZ, 0x1f, R231 ;  /* 0x0000001fff001819 */ /* 0x000fe200000114e7 */
[----:B------:R-:W-:-:S10]  /*0f00*/  CS2R R236, SRZ ;  /* 0x0000000000ec7805 */ /* 0x000fd4000001ff00 */
[----:B------:R-:W-:-:S05]  /*0f10*/  @P0 IMAD.WIDE R12, R231, 0x4, R12 ;  /* 0x00000004e70c0825 */ /* 0x000fca00078e020c */
[----:B------:R1:W5:Y:S01]  /*0f20*/  @P0 LD.E R8, [R12.64] ;  /* 0x000000060c080980 */ /* 0x000362000c101900 */
[----:B------:R-:W-:Y:S01]  /*0f30*/  BSSY B0, `(.L_x_860) ;  /* 0x00000ac000007945 */ /* 0x000fe20003800000 */
[-C--:B----4-:R-:W-:Y:S02]  /*0f40*/  @P1 IMAD R5, R5, R231.reuse, RZ ;  /* 0x000000e705051224 */ /* 0x090fe400078e02ff */
[----:B------:R-:W-:-:S04]  /*0f50*/  @P1 IMAD.WIDE.U32 R2, R4, R231, RZ ;  /* 0x000000e704021225 */ /* 0x000fc800078e00ff */
[----:B------:R-:W-:Y:S01]  /*0f60*/  @P1 IMAD R0, R4, R0, R5 ;  /* 0x0000000004001224 */ /* 0x000fe200078e0205 */
[----:B------:R-:W-:-:S03]  /*0f70*/  @P1 LEA R236, P0, R2, R6, 0x2 ;  /* 0x0000000602ec1211 */ /* 0x000fc600078010ff */
[----:B------:R-:W-:-:S05]  /*0f80*/  @P1 IMAD.IADD R0, R3, 0x1, R0 ;  /* 0x0000000103001824 */ /* 0x000fca00078e0200 */
[----:B------:R-:W-:Y:S02]  /*0f90*/  @P1 LEA.HI.X R237, R2, R7, R0, 0x2, P0 ;  /* 0x0000000702ed1211 */ /* 0x000fe400000f1400 */
[----:B------:R-:W-:-:S04]  /*0fa0*/  ISETP.NE.U32.AND P0, PT, R236, RZ, PT ;  /* 0x000000ffec00720c */ /* 0x000fc80003f05070 */
[----:B------:R-:W-:-:S13]  /*0fb0*/  ISETP.NE.AND.EX P0, PT, R237, RZ, PT, P0 ;  /* 0x000000ffed00720c */ /* 0x000fda0003f05300 */
[----:B------:R-:W-:Y:S05]  /*0fc0*/  @!P0 BRA `(.L_x_861) ;  /* 0x0000053000008947 */ /* 0x000fea0003800000 */
[----:B-1----:R-:W2:Y:S04]  /*0fd0*/  LD.E R2, [R10.64+0x170] ;  /* 0x000170060a027980 */ /* 0x002ea8000c101900 */
[----:B------:R-:W4:Y:S01]  /*0fe0*/  LD.E R6, [R10.64+0x68] ;  /* 0x000068060a067980 */ /* 0x000f22000c101900 */
[----:B------:R-:W-:-:S03]  /*0ff0*/  LEA R5, R54, 0xffffff80, 0x7 ;  /* 0xffffff8036057811 */ /* 0x000fc600078e38ff */
[----:B---3--:R-:W3:Y:S04]  /*1000*/  LD.E.64 R20, [R10.64+0x20] ;  /* 0x000020060a147980 */ /* 0x008ee8000c101b00 */
[----:B------:R-:W3:Y:S04]  /*1010*/  LD.E.64 R64, [R10.64+0x38] ;  /* 0x000038060a407980 */ /* 0x000ee8000c101b00 */
[----:B------:R-:W3:Y:S04]  /*1020*/  LD.E.64 R14, [R10.64+0x50] ;  /* 0x000050060a0e7980 */ /* 0x000ee8000c101b00 */
[----:B------:R1:W5:Y:S04]  /*1030*/  LD.E.64 R24, [R10.64+0x58] ;  /* 0x000058060a187980 */ /* 0x000368000c101b00 */
[----:B------:R1:W5:Y:S01]  /*1040*/  LD.E.64 R66, [R10.64+0x40] ;  /* 0x000040060a427980 */ /* 0x000362000c101b00 */
[----:B--2---:R-:W-:-:S04]  /*1050*/  IABS R4, R2 ;  /* 0x0000000200047213 */ /* 0x004fc80000000000 */
[----:B------:R-:W2:Y:S08]  /*1060*/  I2F.RP R7, R4 ;  /* 0x0000000400077306 */ /* 0x000eb00000209400 */
[----:B--2---:R-:W2:Y:S02]  /*1070*/  MUFU.RCP R12, R7 ;  /* 0x00000007000c7308 */ /* 0x004ea40000001000 */
[----:B--2---:R-:W-:-:S06]  /*1080*/  IADD3 R12, R12, 0xffffffe, RZ ;  /* 0x0ffffffe0c0c7810 */ /* 0x004fcc0007ffe0ff */
[----:B------:R-:W2:Y:S01]  /*1090*/  F2I.FTZ.U32.TRUNC.NTZ R13, R12 ;  /* 0x0000000c000d7305 */ /* 0x000ea2000021f000 */
[----:B------:R-:W-:Y:S01]  /*10a0*/  IABS R0, R2 ;  /* 0x0000000200007213 */ /* 0x000fe20000000000 */
[----:B--2---:R-:W-:Y:S02]  /*10b0*/  IMAD.MOV R3, RZ, RZ, -R13 ;  /* 0x000000ffff037224 */ /* 0x004fe400078e0a0d */
[----:B------:R-:W-:Y:S02]  /*10c0*/  IMAD.MOV.U32 R12, RZ, RZ, RZ ;  /* 0x000000ffff0c7224 */ /* 0x000fe400078e00ff */
[----:B-----5:R-:W-:Y:S01]  /*10d0*/  IMAD R8, R3, R4, RZ ;  /* 0x0000000403087224 */ /* 0x020fe200078e02ff */
[----:B------:R-:W-:-:S03]  /*10e0*/  IABS R3, R5 ;  /* 0x0000000500037213 */ /* 0x000fc60000000000 */
[----:B------:R-:W-:Y:S01]  /*10f0*/  IMAD.HI.U32 R8, R13, R8, R12 ;  /* 0x000000080d087227 */ /* 0x000fe200078e000c */
[----:B------:R-:W-:Y:S01]  /*1100*/  IADD3 R0, RZ, -R0, RZ ;  /* 0x80000000ff007210 */ /* 0x000fe20007ffe0ff */
[----:B------:R-:W2:Y:S04]  /*1110*/  LD.E.64 R12, [R10.64+0x28] ;  /* 0x000028060a0c7980 */ /* 0x000ea8000c101b00 */
[----:B------:R-:W-:-:S04]  /*1120*/  IMAD.HI.U32 R9, R8, R3, RZ ;  /* 0x0000000308097227 */ /* 0x000fc800078e00ff */
[----:B------:R-:W-:-:S05]  /*1130*/  IMAD R3, R9, R0, R3 ;  /* 0x0000000009037224 */ /* 0x000fca00078e0203 */
[----:B------:R-:W-:Y:S02]  /*1140*/  ISETP.GT.U32.AND P1, PT, R4, R3, PT ;  /* 0x000000030400720c */ /* 0x000fe40003f24070 */
[----:B------:R-:W-:-:S11]  /*1150*/  LOP3.LUT R0, R5, R2, RZ, 0x3c, !PT ;  /* 0x0000000205007212 */ /* 0x000fd600078e3cff */
[----:B------:R-:W-:-:S05]  /*1160*/  @!P1 IMAD.IADD R3, R3, 0x1, -R4 ;  /* 0x0000000103039824 */ /* 0x000fca00078e0a04 */
[----:B------:R-:W-:Y:S02]  /*1170*/  ISETP.GE.U32.AND P2, PT, R3, R4, PT ;  /* 0x000000040300720c */ /* 0x000fe40003f46070 */
[----:B------:R-:W-:Y:S02]  /*1180*/  ISETP.GE.AND P0, PT, R0, RZ, PT ;  /* 0x000000ff0000720c */ /* 0x000fe40003f06270 */
[----:B------:R-:W-:Y:S02]  /*1190*/  @!P1 IADD3 R9, R9, 0x1, RZ ;  /* 0x0000000109099810 */ /* 0x000fe40007ffe0ff */
[----:B------:R-:W-:-:S07]  /*11a0*/  ISETP.NE.AND P1, PT, R2, RZ, PT ;  /* 0x000000ff0200720c */ /* 0x000fce0003f25270 */
[----:B------:R-:W-:-:S05]  /*11b0*/  @P2 IADD3 R9, R9, 0x1, RZ ;  /* 0x0000000109092810 */ /* 0x000fca0007ffe0ff */
[----:B------:R-:W-:Y:S01]  /*11c0*/  @!P0 IMAD.MOV R9, RZ, RZ, -R9 ;  /* 0x000000ffff098224 */ /* 0x000fe200078e0a09 */
[----:B------:R-:W-:-:S05]  /*11d0*/  @!P1 LOP3.LUT R9, RZ, R2, RZ, 0x33, !PT ;  /* 0x00000002ff099212 */ /* 0x000fca00078e33ff */
[----:B------:R-:W-:-:S05]  /*11e0*/  IMAD.WIDE R22, R9, 0x4, R236 ;  /* 0x0000000409167825 */ /* 0x000fca00078e02ec */
[----:B------:R1:W2:Y:S01]  /*11f0*/  LD.E R3, [R22.64] ;  /* 0x0000000616037980 */ /* 0x0002a2000c101900 */
[----:B----4-:R-:W-:-:S04]  /*1200*/  IABS R8, R6 ;  /* 0x0000000600087213 */ /* 0x010fc80000000000 */
[----:B------:R-:W4:Y:S08]  /*1210*/  I2F.RP R18, R8 ;  /* 0x0000000800127306 */ /* 0x000f300000209400 */
[----:B----4-:R-:W4:Y:S02]  /*1220*/  MUFU.RCP R4, R18 ;  /* 0x0000001200047308 */ /* 0x010f240000001000 */
[----:B----4-:R-:W-:-:S06]  /*1230*/  IADD3 R4, R4, 0xffffffe, RZ ;  /* 0x0ffffffe04047810 */ /* 0x010fcc0007ffe0ff */
[----:B-1----:R-:W1:Y:S01]  /*1240*/  F2I.FTZ.U32.TRUNC.NTZ R23, R4 ;  /* 0x0000000400177305 */ /* 0x002e62000021f000 */
[----:B------:R-:W-:Y:S01]  /*1250*/  IMAD.MOV.U32 R22, RZ, RZ, RZ ;  /* 0x000000ffff167224 */ /* 0x000fe200078e00ff */
[----:B------:R-:W-:Y:S02]  /*1260*/  IABS R7, R6 ;  /* 0x0000000600077213 */ /* 0x000fe40000000000 */
[----:B-1----:R-:W-:-:S05]  /*1270*/  IADD3 R0, RZ, -R23, RZ ;  /* 0x80000017ff007210 */ /* 0x002fca0007ffe0ff */
[----:B------:R-:W-:Y:S01]  /*1280*/  IMAD R19, R0, R8, RZ ;  /* 0x0000000800137224 */ /* 0x000fe200078e02ff */
[----:B------:R-:W-:-:S03]  /*1290*/  IABS R0, R229 ;  /* 0x000000e500007213 */ /* 0x000fc60000000000 */
[----:B------:R-:W-:-:S04]  /*12a0*/  IMAD.HI.U32 R19, R23, R19, R22 ;  /* 0x0000001317137227 */ /* 0x000fc800078e0016 */
[----:B------:R-:W-:Y:S02]  /*12b0*/  IMAD.MOV R7, RZ, RZ, -R7 ;  /* 0x000000ffff077224 */ /* 0x000fe400078e0a07 */
[----:B------:R-:W-:-:S04]  /*12c0*/  IMAD.HI.U32 R4, R19, R0, RZ ;  /* 0x0000000013047227 */ /* 0x000fc800078e00ff */
[----:B------:R-:W-:-:S05]  /*12d0*/  IMAD R7, R4, R7, R0 ;  /* 0x0000000704077224 */ /* 0x000fca00078e0200 */
[----:B------:R-:W-:Y:S01]  /*12e0*/  ISETP.GT.U32.AND P1, PT, R8, R7, PT ;  /* 0x000000070800720c */ /* 0x000fe20003f24070 */
[----:B------:R-:W-:-:S12]  /*12f0*/  IMAD.MOV R9, RZ, RZ, -R9 ;  /* 0x000000ffff097224 */ /* 0x000fd800078e0a09 */
[----:B------:R-:W-:-:S04]  /*1300*/  @!P1 IADD3 R7, R7, -R8, RZ ;  /* 0x8000000807079210 */ /* 0x000fc80007ffe0ff */
[----:B------:R-:W-:Y:S02]  /*1310*/  ISETP.GE.U32.AND P2, PT, R7, R8, PT ;  /* 0x000000080700720c */ /* 0x000fe40003f46070 */
[----:B------:R-:W-:Y:S02]  /*1320*/  LOP3.LUT R8, R229, R6, RZ, 0x3c, !PT ;  /* 0x00000006e5087212 */ /* 0x000fe400078e3cff */
[----:B------:R-:W-:Y:S02]  /*1330*/  @!P1 IADD3 R4, R4, 0x1, RZ ;  /* 0x0000000104049810 */ /* 0x000fe40007ffe0ff */
[----:B------:R-:W-:Y:S01]  /*1340*/  ISETP.GE.AND P0, PT, R8, RZ, PT ;  /* 0x000000ff0800720c */ /* 0x000fe20003f06270 */
[----:B------:R-:W-:Y:S01]  /*1350*/  IMAD R2, R2, R9, R5 ;  /* 0x0000000902027224 */ /* 0x000fe200078e0205 */
[----:B------:R-:W-:-:S03]  /*1360*/  ISETP.NE.AND P1, PT, R6, RZ, PT ;  /* 0x000000ff0600720c */ /* 0x000fc60003f25270 */
[----:B---3--:R-:W-:Y:S01]  /*1370*/  IMAD R8, R65, R2, RZ ;  /* 0x0000000241087224 */ /* 0x008fe200078e02ff */
[----:B------:R-:W-:Y:S02]  /*1380*/  SHF.R.S32.HI R9, RZ, 0x1f, R2 ;  /* 0x0000001fff097819 */ /* 0x000fe40000011402 */
[----:B------:R-:W-:-:S03]  /*1390*/  @P2 IADD3 R4, R4, 0x1, RZ ;  /* 0x0000000104042810 */ /* 0x000fc60007ffe0ff */
[----:B------:R-:W-:Y:S02]  /*13a0*/  IMAD R8, R64, R9, R8 ;  /* 0x0000000940087224 */ /* 0x000fe400078e0208 */
[----:B------:R-:W-:Y:S02]  /*13b0*/  @!P0 IMAD.MOV R4, RZ, RZ, -R4 ;  /* 0x000000ffff048224 */ /* 0x000fe400078e0a04 */
[----:B------:R-:W-:-:S05]  /*13c0*/  @!P1 LOP3.LUT R4, RZ, R6, RZ, 0x33, !PT ;  /* 0x00000006ff049212 */ /* 0x000fca00078e33ff */
[----:B------:R-:W-:Y:S01]  /*13d0*/  IMAD R6, R15, R4, RZ ;  /* 0x000000040f067224 */ /* 0x000fe200078e02ff */
[----:B--2---:R-:W-:Y:S01]  /*13e0*/  SHF.R.S32.HI R0, RZ, 0x1f, R3 ;  /* 0x0000001fff007819 */ /* 0x004fe20000011403 */
[-C--:B------:R-:W-:Y:S02]  /*13f0*/  IMAD R7, R21, R3.reuse, RZ ;  /* 0x0000000315077224 */ /* 0x080fe400078e02ff */
[----:B------:R-:W-:-:S04]  /*1400*/  IMAD.WIDE.U32 R18, R20, R3, RZ ;  /* 0x0000000314127225 */ /* 0x000fc800078e00ff */
[----:B------:R-:W-:-:S05]  /*1410*/  IMAD R7, R20, R0, R7 ;  /* 0x0000000014077224 */ /* 0x000fca00078e0207 */
[----:B------:R-:W-:-:S05]  /*1420*/  IADD3 R19, R19, R7, RZ ;  /* 0x0000000713137210 */ /* 0x000fca0007ffe0ff */
[----:B------:R-:W-:-:S04]  /*1430*/  IMAD.WIDE.U32 R18, R2, R64, R18 ;  /* 0x0000004002127225 */ /* 0x000fc800078e0012 */
[-C--:B------:R-:W-:Y:S01]  /*1440*/  IMAD R7, R13, R3.reuse, RZ ;  /* 0x000000030d077224 */ /* 0x080fe200078e02ff */
[----:B------:R-:W-:Y:S02]  /*1450*/  IADD3 R19, R19, R8, RZ ;  /* 0x0000000813137210 */ /* 0x000fe40007ffe0ff */
[----:B------:R-:W-:Y:S01]  /*1460*/  SHF.R.S32.HI R13, RZ, 0x1f, R4 ;  /* 0x0000001fff0d7819 */ /* 0x000fe20000011404 */
[----:B------:R-:W-:-:S04]  /*1470*/  IMAD.WIDE.U32 R20, R12, R3, RZ ;  /* 0x000000030c147225 */ /* 0x000fc800078e00ff */
[----:B------:R-:W-:Y:S02]  /*1480*/  IMAD R7, R12, R0, R7 ;  /* 0x000000000c077224 */ /* 0x000fe400078e0207 */
[----:B------:R-:W-:-:S04]  /*1490*/  IMAD.WIDE.U32 R18, R4, R14, R18 ;  /* 0x0000000e04127225 */ /* 0x000fc800078e0012 */
[----:B------:R-:W-:Y:S01]  /*14a0*/  IMAD R6, R14, R13, R6 ;  /* 0x0000000d0e067224 */ /* 0x000fe200078e0206 */
[----:B------:R-:W-:Y:S01]  /*14b0*/  IADD3 R15, R21, R7, RZ ;  /* 0x00000007150f7210 */ /* 0x000fe20007ffe0ff */
[----:B------:R-:W-:Y:S01]  /*14c0*/  IMAD.MOV.U32 R8, RZ, RZ, R20 ;  /* 0x000000ffff087224 */ /* 0x000fe200078e0014 */
[----:B------:R-:W-:Y:S01]  /*14d0*/  MOV R0, R18 ;  /* 0x0000001200007202 */ /* 0x000fe20000000f00 */
[----:B------:R-:W-:Y:S01]  /*14e0*/  IMAD.IADD R3, R19, 0x1, R6 ;  /* 0x0000000113037824 */ /* 0x000fe200078e0206 */
[----:B------:R-:W-:Y:S05]  /*14f0*/  BRA `(.L_x_862) ;  /* 0x000004f000007947 */ /* 0x000fea0003800000 */
.L_x_861:
[----:B-1----:R-:W2:Y:S01]  /*1500*/  LD.E R4, [R10.64+0x68] ;  /* 0x000068060a047980 */ /* 0x002ea2000c101900 */
[----:B------:R-:W-:-:S03]  /*1510*/  ISETP.NE.AND P3, PT, R15, -0x1, PT ;  /* 0xffffffff0f00780c */ /* 0x000fc60003f65270 */
[----:B------:R-:W4:Y:S04]  /*1520*/  LD.E.64 R64, [R10.64+0x38] ;  /* 0x000038060a407980 */ /* 0x000f28000c101b00 */
[----:B---3--:R-:W3:Y:S04]  /*1530*/  LD.E.64 R66, [R10.64+0x40] ;  /* 0x000040060a427980 */ /* 0x008ee8000c101b00 */
[----:B------:R-:W3:Y:S04]  /*1540*/  LD.E.64 R18, [R10.64+0x50] ;  /* 0x000050060a127980 */ /* 0x000ee8000c101b00 */
[----:B------:R-:W3:Y:S04]  /*1550*/  @!P3 LD.E.64 R22, [R10.64+0x20] ;  /* 0x000020060a16b980 */ /* 0x000ee8000c101b00 */
[----:B------:R-:W3:Y:S04]  /*1560*/  @!P3 LD.E.64 R20, [R10.64+0x28] ;  /* 0x000028060a14b980 */ /* 0x000ee8000c101b00 */
[----:B------:R1:W5:Y:S01]  /*1570*/  LD.E.64 R24, [R10.64+0x58] ;  /* 0x000058060a187980 */ /* 0x000362000c101b00 */
[----:B------:R-:W-:Y:S01]  /*1580*/  IMAD.MOV.U32 R12, RZ, RZ, RZ ;  /* 0x000000ffff0c7224 */ /* 0x000fe200078e00ff */
[----:B--2---:R-:W-:-:S04]  /*1590*/  IABS R3, R4 ;  /* 0x0000000400037213 */ /* 0x004fc80000000000 */
[----:B------:R-:W2:Y:S08]  /*15a0*/  I2F.RP R6, R3 ;  /* 0x0000000300067306 */ /* 0x000eb00000209400 */
[----:B--2---:R-:W2:Y:S02]  /*15b0*/  MUFU.RCP R2, R6 ;  /* 0x0000000600027308 */ /* 0x004ea40000001000 */
[----:B--2---:R-:W-:-:S06]  /*15c0*/  IADD3 R2, R2, 0xffffffe, RZ ;  /* 0x0ffffffe02027810 */ /* 0x004fcc0007ffe0ff */
[----:B------:R-:W2:Y:S01]  /*15d0*/  F2I.FTZ.U32.TRUNC.NTZ R13, R2 ;  /* 0x00000002000d7305 */ /* 0x000ea2000021f000 */
[----:B------:R-:W-:Y:S02]  /*15e0*/  IABS R7, R4 ;  /* 0x0000000400077213 */ /* 0x000fe40000000000 */
[----:B--2---:R-:W-:-:S05]  /*15f0*/  IADD3 R0, RZ, -R13, RZ ;  /* 0x8000000dff007210 */ /* 0x004fca0007ffe0ff */
[----:B------:R-:W-:Y:S01]  /*1600*/  IMAD R5, R0, R3, RZ ;  /* 0x0000000300057224 */ /* 0x000fe200078e02ff */
[----:B------:R-:W-:-:S03]  /*1610*/  IABS R0, R229 ;  /* 0x000000e500007213 */ /* 0x000fc60000000000 */
[----:B------:R-:W-:Y:S01]  /*1620*/  IMAD.HI.U32 R5, R13, R5, R12 ;  /* 0x000000050d057227 */ /* 0x000fe200078e000c */
[----:B------:R-:W-:-:S05]  /*1630*/  IADD3 R7, RZ, -R7, RZ ;  /* 0x80000007ff077210 */ /* 0x000fca0007ffe0ff */
[----:B------:R-:W-:-:S04]  /*1640*/  IMAD.HI.U32 R2, R5, R0, RZ ;  /* 0x0000000005027227 */ /* 0x000fc800078e00ff */
[----:B------:R-:W-:-:S05]  /*1650*/  IMAD R0, R2, R7, R0 ;  /* 0x0000000702007224 */ /* 0x000fca00078e0200 */
[----:B------:R-:W-:Y:S01]  /*1660*/  ISETP.GT.U32.AND P0, PT, R3, R0, PT ;  /* 0x000000000300720c */ /* 0x000fe20003f04070 */
[-C--:B----4-:R-:W-:Y:S01]  /*1670*/  @!P3 IMAD R5, R65, R14.reuse, RZ ;  /* 0x0000000e4105b224 */ /* 0x090fe200078e02ff */
[----:B------:R-:W-:Y:S01]  /*1680*/  @!P3 SHF.R.S32.HI R6, RZ, 0x1f, R14 ;  /* 0x0000001fff06b819 */ /* 0x000fe2000001140e */
[----:B------:R-:W-:-:S04]  /*1690*/  @!P3 IMAD.WIDE.U32 R26, R64, R14, RZ ;  /* 0x0000000e401ab225 */ /* 0x000fc800078e00ff */
[----:B------:R-:W-:Y:S01]  /*16a0*/  @!P3 IMAD R5, R6, R64, R5 ;  /* 0x000000400605b224 */ /* 0x000fe200078e0205 */
[----:B-----5:R-:W-:Y:S01]  /*16b0*/  @!P3 SHF.R.S32.HI R6, RZ, 0x1f, R8 ;  /* 0x0000001fff06b819 */ /* 0x020fe20000011408 */
[----:B------:R-:W-:-:S04]  /*16c0*/  @P3 IMAD.IADD R7, R14, 0x1, R15 ;  /* 0x000000010e073824 */ /* 0x000fc800078e020f */
[----:B------:R-:W-:Y:S02]  /*16d0*/  @!P0 IADD3 R0, R0, -R3, RZ ;  /* 0x8000000300008210 */ /* 0x000fe40007ffe0ff */
[----:B------:R-:W-:Y:S01]  /*16e0*/  @!P3 IADD3 R27, R27, R5, RZ ;  /* 0x000000051b1bb210 */ /* 0x000fe20007ffe0ff */
[----:B---3--:R-:W-:Y:S01]  /*16f0*/  @!P3 IMAD R5, R23, R8, RZ ;  /* 0x000000081705b224 */ /* 0x008fe200078e02ff */
[----:B------:R-:W-:Y:S01]  /*1700*/  ISETP.GE.U32.AND P2, PT, R0, R3, PT ;  /* 0x000000030000720c */ /* 0x000fe20003f46070 */
[-C--:B------:R-:W-:Y:S02]  /*1710*/  @P3 IMAD R13, R65, R7.reuse, RZ ;  /* 0x00000007410d3224 */ /* 0x080fe400078e02ff */
[----:B------:R-:W-:Y:S01]  /*1720*/  @P3 IMAD.WIDE.U32 R28, R64, R7, RZ ;  /* 0x00000007401c3225 */ /* 0x000fe200078e00ff */
[----:B------:R-:W-:-:S03]  /*1730*/  LOP3.LUT R0, R229, R4, RZ, 0x3c, !PT ;  /* 0x00000004e5007212 */ /* 0x000fc600078e3cff */
[C---:B------:R-:W-:Y:S02]  /*1740*/  @!P3 IMAD R5, R22.reuse, R6, R5 ;  /* 0x000000061605b224 */ /* 0x040fe400078e0205 */
[----:B------:R-:W-:Y:S01]  /*1750*/  @!P3 IMAD.WIDE.U32 R22, R22, R8, R26 ;  /* 0x000000081616b225 */ /* 0x000fe200078e001a */
[----:B------:R-:W-:-:S03]  /*1760*/  @P3 MOV R12, R28 ;  /* 0x0000001c000c3202 */ /* 0x000fc60000000f00 */
[----:B------:R-:W-:Y:S01]  /*1770*/  @P3 IMAD.IADD R13, R29, 0x1, R13 ;  /* 0x000000011d0d3824 */ /* 0x000fe200078e020d */
[----:B------:R-:W-:Y:S01]  /*1780*/  @!P3 MOV R12, R22 ;  /* 0x00000016000cb202 */ /* 0x000fe20000000f00 */
[----:B------:R-:W-:Y:S01]  /*1790*/  @!P3 IMAD.IADD R13, R23, 0x1, R5 ;  /* 0x00000001170db824 */ /* 0x000fe200078e0205 */
[----:B------:R-:W-:Y:S02]  /*17a0*/  LEA R5, R54, 0xffffff80, 0x7 ;  /* 0xffffff8036057811 */ /* 0x000fe400078e38ff */
[----:B------:R-:W-:Y:S02]  /*17b0*/  ISETP.GE.AND P1, PT, R0, RZ, PT ;  /* 0x000000ff0000720c */ /* 0x000fe40003f26270 */
[----:B------:R-:W-:Y:S01]  /*17c0*/  @!P0 IADD3 R2, R2, 0x1, RZ ;  /* 0x0000000102028810 */ /* 0x000fe20007ffe0ff */
[----:B------:R-:W-:Y:S01]  /*17d0*/  @!P3 IMAD R6, R67, R14, RZ ;  /* 0x0000000e4306b224 */ /* 0x000fe200078e02ff */
[----:B------:R-:W-:Y:S02]  /*17e0*/  @!P3 SHF.R.S32.HI R3, RZ, 0x1f, R14 ;  /* 0x0000001fff03b819 */ /* 0x000fe4000001140e */
[----:B------:R-:W-:Y:S01]  /*17f0*/  ISETP.NE.AND P0, PT, R4, RZ, PT ;  /* 0x000000ff0400720c */ /* 0x000fe20003f05270 */
[----:B------:R-:W-:Y:S01]  /*1800*/  IMAD.WIDE.U32 R22, R64, R5, R12 ;  /* 0x0000000540167225 */ /* 0x000fe200078e000c */
[----:B------:R-:W-:-:S03]  /*1810*/  @P2 IADD3 R2, R2, 0x1, RZ ;  /* 0x0000000102022810 */ /* 0x000fc60007ffe0ff */
[----:B------:R-:W-:Y:S02]  /*1820*/  @!P3 IMAD R3, R3, R66, R6 ;  /* 0x000000420303b224 */ /* 0x000fe400078e0206 */
[----:B------:R-:W-:Y:S01]  /*1830*/  @!P3 IMAD.WIDE.U32 R12, R66, R14, RZ ;  /* 0x0000000e420cb225 */ /* 0x000fe200078e00ff */
[----:B------:R-:W-:Y:S02]  /*1840*/  SHF.R.S32.HI R9, RZ, 0x1f, R5 ;  /* 0x0000001fff097819 */ /* 0x000fe40000011405 */
[----:B------:R-:W-:Y:S01]  /*1850*/  MOV R6, R2 ;  /* 0x0000000200067202 */ /* 0x000fe20000000f00 */
[----:B------:R-:W-:Y:S02]  /*1860*/  IMAD R7, R65, R5, RZ ;  /* 0x0000000541077224 */ /* 0x000fe400078e02ff */
[----:B------:R-:W-:Y:S01]  /*1870*/  @!P3 IMAD.IADD R13, R13, 0x1, R3 ;  /* 0x000000010d0db824 */ /* 0x000fe200078e0203 */
[----:B------:R-:W-:Y:S01]  /*1880*/  @!P3 SHF.R.S32.HI R3, RZ, 0x1f, R8 ;  /* 0x0000001fff03b819 */ /* 0x000fe20000011408 */
[----:B------:R-:W-:-:S02]  /*1890*/  @!P3 IMAD R0, R21, R8, RZ ;  /* 0x000000081500b224 */ /* 0x000fc400078e02ff */
[----:B------:R-:W-:Y:S02]  /*18a0*/  IMAD R7, R9, R64, R7 ;  /* 0x0000004009077224 */ /* 0x000fe400078e0207 */
[----:B------:R-:W-:Y:S01]  /*18b0*/  @!P1 IMAD.MOV R6, RZ, RZ, -R6 ;  /* 0x000000ffff069224 */ /* 0x000fe200078e0a06 */
[----:B------:R-:W-:Y:S01]  /*18c0*/  @!P0 LOP3.LUT R6, RZ, R4, RZ, 0x33, !PT ;  /* 0x00000004ff068212 */ /* 0x000fe200078e33ff */
[----:B------:R-:W-:Y:S01]  /*18d0*/  @!P3 IMAD R0, R20, R3, R0 ;  /* 0x000000031400b224 */ /* 0x000fe200078e0200 */
[----:B------:R-:W-:Y:S01]  /*18e0*/  @P3 IADD3 R14, R14, R15, RZ ;  /* 0x0000000f0e0e3210 */ /* 0x000fe20007ffe0ff */
[----:B------:R-:W-:Y:S01]  /*18f0*/  @!P3 IMAD.WIDE.U32 R20, R20, R8, R12 ;  /* 0x000000081414b225 */ /* 0x000fe200078e000c */
[----:B------:R-:W-:Y:S02]  /*1900*/  IADD3 R23, R23, R7, RZ ;  /* 0x0000000717177210 */ /* 0x000fe40007ffe0ff */
[----:B------:R-:W-:Y:S01]  /*1910*/  SHF.R.S32.HI R13, RZ, 0x1f, R6 ;  /* 0x0000001fff0d7819 */ /* 0x000fe20000011406 */
[----:B------:R-:W-:-:S02]  /*1920*/  IMAD R2, R19, R6, RZ ;  /* 0x0000000613027224 */ /* 0x000fc400078e02ff */
[-C--:B------:R-:W-:Y:S02]  /*1930*/  @P3 IMAD R15, R67, R14.reuse, RZ ;  /* 0x0000000e430f3224 */ /* 0x080fe400078e02ff */
[----:B------:R-:W-:-:S04]  /*1940*/  @P3 IMAD.WIDE.U32 R26, R66, R14, RZ ;  /* 0x0000000e421a3225 */ /* 0x000fc800078e00ff */
[----:B------:R-:W-:Y:S01]  /*1950*/  IMAD.WIDE.U32 R22, R18, R6, R22 ;  /* 0x0000000612167225 */ /* 0x000fe200078e0016 */
[----:B------:R-:W-:-:S03]  /*1960*/  @P3 IADD3 R15, R27, R15, RZ ;  /* 0x0000000f1b0f3210 */ /* 0x000fc60007ffe0ff */
[----:B------:R-:W-:Y:S01]  /*1970*/  IMAD R2, R18, R13, R2 ;  /* 0x0000000d12027224 */ /* 0x000fe200078e0202 */
[----:B------:R-:W-:Y:S01]  /*1980*/  @P3 MOV R8, R26 ;  /* 0x0000001a00083202 */ /* 0x000fe20000000f00 */
[----:B------:R-:W-:Y:S01]  /*1990*/  @!P3 IMAD.IADD R15, R21, 0x1, R0 ;  /* 0x00000001150fb824 */ /* 0x000fe200078e0200 */
[----:B------:R-:W-:Y:S01]  /*19a0*/  @!P3 MOV R8, R20 ;  /* 0x000000140008b202 */ /* 0x000fe20000000f00 */
[----:B------:R-:W-:Y:S01]  /*19b0*/  IMAD.IADD R3, R23, 0x1, R2 ;  /* 0x0000000117037824 */ /* 0x000fe200078e0202 */
[----:B------:R-:W-:Y:S02]  /*19c0*/  MOV R0, R22 ;  /* 0x0000001600007202 */ /* 0x000fe40000000f00 */
[----:B------:R-:W-:Y:S02]  /*19d0*/  MOV R2, R5 ;  /* 0x0000000500027202 */ /* 0x000fe40000000f00 */
[----:B------:R-:W-:Y:S02]  /*19e0*/  MOV R4, R6 ;  /* 0x0000000600047202 */ /* 0x000fe40000000f00 */
.L_x_862:
[----:B-1----:R-:W-:Y:S05]  /*19f0*/  BSYNC B0 ;  /* 0x0000000000007941 */ /* 0x002fea0003800000 */
.L_x_860:
[----:B------:R-:W-:Y:S01]  /*1a00*/  ISETP.NE.AND P0, PT, R234, -0x1, PT ;  /* 0xffffffffea00780c */ /* 0x000fe20003f05270 */
[----:B------:R-:W2:Y:S04]  /*1a10*/  LD.E.64 R194, [R10.64+0x30] ;  /* 0x000030060ac27980 */ /* 0x000ea8000c101b00 */
[----:B------:R-:W3:Y:S04]  /*1a20*/  LD.E.64 R22, [R10.64+0x48] ;  /* 0x000048060a167980 */ /* 0x000ee8000c101b00 */
[----:B------:R-:W4:Y:S04]  /*1a30*/  LD.E R81, [R10.64+0xc0] ;  /* 0x0000c0060a517980 */ /* 0x000f28000c101900 */
[----:B------:R-:W3:Y:S04]  /*1a40*/  @!P0 LD.E.64 R20, [R10.64+0x18] ;  /* 0x000018060a148980 */ /* 0x000ee8000c101b00 */
[----:B------:R-:W4:Y:S04]  /*1a50*/  LD.E.64 R6, [R10.64+0x10] ;  /* 0x000010060a067980 */ /* 0x000f28000c101b00 */
[----:B------:R-:W4:Y:S04]  /*1a60*/  LD.E.64 R188, [R10.64+0x8] ;  /* 0x000008060abc7980 */ /* 0x000f28000c101b00 */
[----:B------:R1:W5:Y:S04]  /*1a70*/  @P4 LD.E R12, [R16.64] ;  /* 0x00000006100c4980 */ /* 0x000368000c101900 */
[----:B------:R1:W5:Y:S01]  /*1a80*/  LD.E.64 R196, [R10.64] ;  /* 0x000000060ac47980 */ /* 0x000362000c101b00 */
[----:B------:R-:W-:-:S04]  /*1a90*/  SHF.R.S32.HI R68, RZ, 0x1f, R71 ;  /* 0x0000001fff447819 */ /* 0x000fc80000011447 */
[----:B------:R-:W-:-:S04]  /*1aa0*/  LEA.HI R186, R68, R71, RZ, 0x3 ;  /* 0x0000004744ba7211 */ /* 0x000fc800078f18ff */
[----:B------:R-:W-:-:S05]  /*1ab0*/  LOP3.LUT R14, R186, 0xfffffff8, RZ, 0xc0, !PT ;  /* 0xfffffff8ba0e7812 */ /* 0x000fca00078ec0ff */
[----:B------:R-:W-:-:S04]  /*1ac0*/  IMAD.IADD R69, R71, 0x1, -R14 ;  /* 0x0000000147457824 */ /* 0x000fc800078e0a0e */
[----:B------:R-:W-:Y:S01]  /*1ad0*/  IMAD.SHL.U32 R18, R69, 0x8, RZ ;  /* 0x0000000845127824 */ /* 0x000fe200078e00ff */
[----:B------:R-:W-:-:S04]  /*1ae0*/  SHF.R.S32.HI R186, RZ, 0x3, R186 ;  /* 0x00000003ffba7819 */ /* 0x000fc800000114ba */
[----:B------:R-:W-:Y:S02]  /*1af0*/  IADD3 R14, P1, R18, R8, RZ ;  /* 0x00000008120e7210 */ /* 0x000fe40007f3e0ff */
[----:B------:R-:W-:Y:S01]  /*1b00*/  SHF.R.S32.HI R19, RZ, 0x1f, R18 ;  /* 0x0000001fff137819 */ /* 0x000fe20000011412 */
[-C--:B------:R-:W-:Y:S02]  /*1b10*/  IMAD R9, R9, R66.reuse, RZ ;  /* 0x0000004209097224 */ /* 0x080fe400078e02ff */
[----:B------:R-:W-:Y:S02]  /*1b20*/  IMAD.SHL.U32 R8, R186, 0x40, RZ ;  /* 0x00000040ba087824 */ /* 0x000fe400078e00ff */
[----:B------:R-:W-:Y:S02]  /*1b30*/  IMAD.X R15, R19, 0x1, R15, P1 ;  /* 0x00000001130f7824 */ /* 0x000fe400008e060f */
[C---:B------:R-:W-:Y:S02]  /*1b40*/  IMAD R9, R2.reuse, R67, R9 ;  /* 0x0000004302097224 */ /* 0x040fe400078e0209 */
[----:B------:R-:W-:Y:S01]  /*1b50*/  IMAD.WIDE.U32 R26, R2, R66, R14 ;  /* 0x00000042021a7225 */ /* 0x000fe200078e000e */
[----:B-1----:R-:W-:-:S03]  /*1b60*/  LOP3.LUT R17, R8, 0x1c0, RZ, 0xc0, !PT ;  /* 0x000001c008117812 */ /* 0x002fc600078ec0ff */
[----:B------:R-:W-:Y:S02]  /*1b70*/  IMAD R2, R25, R4, RZ ;  /* 0x0000000419027224 */ /* 0x000fe400078e02ff */
[----:B------:R-:W-:Y:S02]  /*1b80*/  IMAD.IADD R9, R27, 0x1, R9 ;  /* 0x000000011b097824 */ /* 0x000fe400078e0209 */
[----:B------:R-:W-:Y:S01]  /*1b90*/  IMAD.MOV.U32 R8, RZ, RZ, R26 ;  /* 0x000000ffff087224 */ /* 0x000fe200078e001a */
[----:B------:R-:W-:Y:S01]  /*1ba0*/  SHF.R.S32.HI R78, RZ, 0x1f, R231 ;  /* 0x0000001fff4e7819 */ /* 0x000fe200000114e7 */
[-C--:B------:R-:W-:Y:S01]  /*1bb0*/  IMAD R2, R13, R24.reuse, R2 ;  /* 0x000000180d027224 */ /* 0x080fe200078e0202 */
[----:B------:R-:W-:Y:S01]  /*1bc0*/  LOP3.LUT R15, R17, 0x38, R18, 0xf8, !PT ;  /* 0x00000038110f7812 */ /* 0x000fe200078ef812 */
[----:B------:R-:W-:Y:S01]  /*1bd0*/  IMAD.WIDE.U32 R24, R4, R24, R8 ;  /* 0x0000001804187225 */ /* 0x000fe200078e0008 */
[----:B------:R-:W-:-:S04]  /*1be0*/  SHF.R.U32.HI R182, RZ, 0x3, R17 ;  /* 0x00000003ffb67819 */ /* 0x000fc80000011611 */
[----:B------:R-:W-:Y:S01]  /*1bf0*/  LOP3.LUT R182, R15, R182, RZ, 0x3c, !PT ;  /* 0x000000b60fb67212 */ /* 0x000fe200078e3cff */
[----:B------:R-:W-:Y:S01]  /*1c00*/  IMAD.IADD R25, R25, 0x1, R2 ;  /* 0x0000000119197824 */ /* 0x000fe200078e0202 */
[----:B------:R-:W-:Y:S02]  /*1c10*/  SHF.R.S32.HI R2, RZ, 0x1f, R229 ;  /* 0x0000001fff027819 */ /* 0x000fe400000114e5 */
[----:B------:R-:W-:-:S04]  /*1c20*/  LEA.HI R75, R68, R71, RZ, 0x4 ;  /* 0x00000047444b7211 */ /* 0x000fc800078f20ff */
[----:B------:R-:W-:Y:S01]  /*1c30*/  LOP3.LUT R8, R75, 0xfffffff0, RZ, 0xc0, !PT ;  /* 0xfffffff04b087812 */ /* 0x000fe200078ec0ff */
[----:B------:R-:W-:Y:S01]  /*1c40*/  IMAD R149, R67, R186, RZ ;  /* 0x000000ba43957224 */ /* 0x000fe200078e02ff */
[----:B------:R-:W-:-:S03]  /*1c50*/  SHF.R.S32.HI R187, RZ, 0x1f, R186 ;  /* 0x0000001fffbb7819 */ /* 0x000fc600000114ba */
[----:B------:R-:W-:Y:S02]  /*1c60*/  IMAD.IADD R8, R71, 0x1, -R8 ;  /* 0x0000000147087824 */ /* 0x000fe400078e0a08 */
[-C--:B------:R-:W-:Y:S02]  /*1c70*/  IMAD R149, R187, R66.reuse, R149 ;  /* 0x00000042bb957224 */ /* 0x080fe400078e0295 */
[----:B------:R-:W-:-:S04]  /*1c80*/  IMAD.WIDE.U32 R24, R186, R66, R24 ;  /* 0x00000042ba187225 */ /* 0x000fc800078e0018 */
[----:B------:R-:W-:Y:S02]  /*1c90*/  IMAD.IADD R149, R25, 0x1, R149 ;  /* 0x0000000119957824 */ /* 0x000fe400078e0295 */
[----:B------:R-:W-:Y:S01]  /*1ca0*/  IMAD R183, R65, R186, RZ ;  /* 0x000000ba41b77224 */ /* 0x000fe200078e02ff */
[CC--:B------:R-:W-:Y:S02]  /*1cb0*/  LEA.HI R17, R68.reuse, R71.reuse, RZ, 0x6 ;  /* 0x0000004744117211 */ /* 0x0c0fe400078f30ff */
[----:B------:R-:W-:Y:S01]  /*1cc0*/  LEA.HI R68, R68, R71, RZ, 0x5 ;  /* 0x0000004744447211 */ /* 0x000fe200078f28ff */
[----:B------:R-:W-:Y:S01]  /*1cd0*/  IMAD R183, R187, R64, R183 ;  /* 0x00000040bbb77224 */ /* 0x000fe200078e02b7 */
[----:B------:R-:W-:Y:S01]  /*1ce0*/  SHF.L.U32 R17, R17, 0x3, RZ ;  /* 0x0000000311117819 */ /* 0x000fe200000006ff */
[----:B------:R-:W-:Y:S01]  /*1cf0*/  IMAD.MOV.U32 R55, RZ, RZ, 0x10 ;  /* 0x00000010ff377424 */ /* 0x000fe200078e00ff */
[----:B------:R-:W-:Y:S02]  /*1d00*/  MOV R53, 0x20 ;  /* 0x0000002000357802 */ /* 0x000fe40000000f00 */
[----:B------:R-:W-:Y:S01]  /*1d10*/  LOP3.LUT R76, R68, 0xffffffe0, RZ, 0xc0, !PT ;  /* 0xffffffe0444c7812 */ /* 0x000fe200078ec0ff */
[----:B------:R-:W-:Y:S01]  /*1d20*/  IMAD.SHL.U32 R225, R64, 0x10, RZ ;  /* 0x0000001040e17824 */ /* 0x000fe200078e00ff */
[----:B------:R-:W-:Y:S01]  /*1d30*/  LOP3.LUT R182, R182, 0xfffffe00, R17, 0xf8, !PT ;  /* 0xfffffe00b6b67812 */ /* 0x000fe200078ef811 */
[----:B------:R-:W-:Y:S01]  /*1d40*/  IMAD.SHL.U32 R223, R66, 0x10, RZ ;  /* 0x0000001042df7824 */ /* 0x000fe200078e00ff */
[----:B------:R-:W-:Y:S01]  /*1d50*/  SHF.L.U64.HI R226, R64, 0x4, R65 ;  /* 0x0000000440e27819 */ /* 0x000fe20000010241 */
[----:B------:R-:W-:Y:S01]  /*1d60*/  IMAD.SHL.U32 R80, R69, 0x4, RZ ;  /* 0x0000000445507824 */ /* 0x000fe200078e00ff */
[----:B------:R-:W-:-:S02]  /*1d70*/  SHF.L.U64.HI R224, R66, 0x4, R67 ;  /* 0x0000000442e07819 */ /* 0x000fc40000010243 */
[----:B------:R-:W-:Y:S02]  /*1d80*/  SHF.R.S32.HI R68, RZ, 0x5, R68 ;  /* 0x00000005ff447819 */ /* 0x000fe40000011444 */
[----:B------:R-:W-:Y:S01]  /*1d90*/  IADD3 R76, -R76, R71, RZ ;  /* 0x000000474c4c7210 */ /* 0x000fe20007ffe1ff */
[----:B--2---:R-:W-:-:S04]  /*1da0*/  @P0 IMAD.WIDE.U32 R28, R194, R234, RZ ;  /* 0x000000eac21c0225 */ /* 0x004fc800078e00ff */
[----:B------:R-:W-:Y:S02]  /*1db0*/  @P0 IMAD R15, R195, R234, RZ ;  /* 0x000000eac30f0224 */ /* 0x000fe400078e02ff */
[-C--:B---3--:R-:W-:Y:S02]  /*1dc0*/  @!P0 IMAD R9, R21, R231.reuse, RZ ;  /* 0x000000e715098224 */ /* 0x088fe400078e02ff */
[----:B------:R-:W-:-:S04]  /*1dd0*/  @!P0 IMAD.WIDE.U32 R26, R20, R231, RZ ;  /* 0x000000e7141a8225 */ /* 0x000fc800078e00ff */
[----:B------:R-:W-:Y:S02]  /*1de0*/  @!P0 IMAD R14, R20, R78, R9 ;  /* 0x0000004e140e8224 */ /* 0x000fe400078e0209 */
[----:B------:R-:W-:Y:S02]  /*1df0*/  @P0 IMAD.MOV.U32 R9, RZ, RZ, R28 ;  /* 0x000000ffff090224 */ /* 0x000fe400078e001c */
[----:B------:R-:W-:Y:S02]  /*1e00*/  @!P0 IMAD.MOV.U32 R9, RZ, RZ, R26 ;  /* 0x000000ffff098224 */ /* 0x000fe400078e001a */
[----:B------:R-:W-:Y:S02]  /*1e10*/  @P0 IMAD.IADD R15, R29, 0x1, R15 ;  /* 0x000000011d0f0824 */ /* 0x000fe400078e020f */
[----:B------:R-:W-:Y:S01]  /*1e20*/  @!P0 IMAD.IADD R15, R27, 0x1, R14 ;  /* 0x000000011b0f8824 */ /* 0x000fe200078e020e */
[----:B------:R-:W-:Y:S01]  /*1e30*/  IADD3 R14, P1, R18, R9, RZ ;  /* 0x00000009120e7210 */ /* 0x000fe20007f3e0ff */
[----:B------:R-:W-:-:S04]  /*1e40*/  IMAD R9, R23, R229, RZ ;  /* 0x000000e517097224 */ /* 0x000fc800078e02ff */
[----:B------:R-:W-:Y:S01]  /*1e50*/  IMAD R2, R22, R2, R9 ;  /* 0x0000000216027224 */ /* 0x000fe200078e0209 */
[----:B------:R-:W-:Y:S01]  /*1e60*/  IADD3 R9, R18, 0x40, RZ ;  /* 0x0000004012097810 */ /* 0x000fe20007ffe0ff */
[----:B------:R-:W-:-:S03]  /*1e70*/  IMAD.X R15, R19, 0x1, R15, P1 ;  /* 0x00000001130f7824 */ /* 0x000fc600008e060f */
[-C--:B----4-:R-:W-:Y:S01]  /*1e80*/  ISETP.GE.AND P0, PT, R9, R81.reuse, PT ;  /* 0x000000510900720c */ /* 0x090fe20003f06270 */
[----:B------:R-:W-:Y:S01]  /*1e90*/  IMAD.WIDE.U32 R190, R229, R22, R14 ;  /* 0x00000016e5be7225 */ /* 0x000fe200078e000e */
[----:B------:R-:W-:Y:S02]  /*1ea0*/  ISETP.GE.AND P1, PT, R18, R81, PT ;  /* 0x000000511200720c */ /* 0x000fe40003f26270 */
[----:B------:R-:W-:Y:S01]  /*1eb0*/  SEL R77, RZ, 0xffffffff, P0 ;  /* 0xffffffffff4d7807 */ /* 0x000fe20000000000 */
[----:B------:R-:W-:Y:S01]  /*1ec0*/  IMAD.IADD R191, R191, 0x1, R2 ;  /* 0x00000001bfbf7824 */ /* 0x000fe200078e0202 */
[----:B------:R-:W-:-:S03]  /*1ed0*/  SEL R2, RZ, 0x1, P1 ;  /* 0x00000001ff027807 */ /* 0x000fc60000800000 */
[----:B------:R-:W-:Y:S01]  /*1ee0*/  IMAD.SHL.U32 R77, R77, 0x2, RZ ;  /* 0x000000024d4d7824 */ /* 0x000fe200078e00ff */
[----:B------:R-:W-:-:S04]  /*1ef0*/  SHF.R.S32.HI R21, RZ, 0x1f, R8 ;  /* 0x0000001fff157819 */ /* 0x000fc80000011408 */
[----:B------:R-:W-:Y:S02]  /*1f00*/  LOP3.LUT R77, R77, 0x2, R2, 0xe2, !PT ;  /* 0x000000024d4d7812 */ /* 0x000fe400078ee202 */
[----:B------:R-:W-:Y:S02]  /*1f10*/  SHF.R.S32.HI R2, RZ, 0x1f, R79 ;  /* 0x0000001fff027819 */ /* 0x000fe4000001144f */
[----:B------:R-:W-:Y:S02]  /*1f20*/  LEA.HI R74, R21, R8, RZ, 0x3 ;  /* 0x00000008154a7211 */ /* 0x000fe400078f18ff */
[----:B------:R-:W-:Y:S02]  /*1f30*/  LEA.HI R103, R2, R79, RZ, 0x7 ;  /* 0x0000004f02677211 */ /* 0x000fe400078f38ff */
[----:B------:R-:W-:Y:S02]  /*1f40*/  LEA R148, P0, R24, R6, 0x1 ;  /* 0x0000000618947211 */ /* 0x000fe400078008ff */
[----:B------:R-:W-:-:S02]  /*1f50*/  LOP3.LUT R73, R74, 0xfffffff8, RZ, 0xc0, !PT ;  /* 0xfffffff84a497812 */ /* 0x000fc400078ec0ff */
[----:B------:R-:W-:Y:S02]  /*1f60*/  SHF.R.S32.HI R103, RZ, 0x7, R103 ;  /* 0x00000007ff677819 */ /* 0x000fe40000011467 */
[----:B------:R-:W-:Y:S02]  /*1f70*/  LEA.HI.X R149, R24, R7, R149, 0x1, P0 ;  /* 0x0000000718957211 */ /* 0x000fe400000f0c95 */
[----:B------:R-:W-:Y:S02]  /*1f80*/  IADD3 R73, R8, -R73, RZ ;  /* 0x8000004908497210 */ /* 0x000fe40007ffe0ff */
[----:B------:R-:W-:Y:S02]  /*1f90*/  IADD3 R184, P0, R18, R0, RZ ;  /* 0x0000000012b87210 */ /* 0x000fe40007f1e0ff */
[----:B------:R-:W-:Y:S02]  /*1fa0*/  IMNMX R103, RZ, R103, !PT ;  /* 0x00000067ff677217 */ /* 0x000fe40007800200 */
[----:B------:R-:W-:-:S02]  /*1fb0*/  R2P PR, R73, 0x6 ;  /* 0x0000000649007804 */ /* 0x000fc40000000000 */
[----:B------:R-:W-:Y:S01]  /*1fc0*/  ISETP.GT.AND P3, PT, R54, R103, PT ;  /* 0x000000673600720c */ /* 0x000fe20003f64270 */
[----:B------:R-:W-:Y:S02]  /*1fd0*/  IMAD.X R185, R19, 0x1, R3, P0 ;  /* 0x0000000113b97824 */ /* 0x000fe400000e0603 */
[----:B------:R-:W-:-:S04]  /*1fe0*/  IMAD.WIDE R14, R232, 0x40, R186 ;  /* 0x00000040e80e7825 */ /* 0x000fc800078e02ba */
[----:B------:R-:W-:-:S04]  /*1ff0*/  IMAD.WIDE.U32 R184, R186, R64, R184 ;  /* 0x00000040bab87225 */ /* 0x000fc800078e00b8 */
[----:B------:R-:W-:Y:S01]  /*2000*/  IMAD R193, R15, R194, RZ ;  /* 0x000000c20fc17224 */ /* 0x000fe200078e02ff */
[----:B------:R-:W-:Y:S01]  /*2010*/  LEA R228, P0, R184, R188, 0x1 ;  /* 0x000000bcb8e47211 */ /* 0x000fe200078008ff */
[----:B------:R-:W-:Y:S02]  /*2020*/  IMAD.IADD R183, R185, 0x1, R183 ;  /* 0x00000001b9b77824 */ /* 0x000fe400078e02b7 */
[C---:B------:R-:W-:Y:S02]  /*2030*/  IMAD R193, R14.reuse, R195, R193 ;  /* 0x000000c30ec17224 */ /* 0x040fe400078e02c1 */
[----:B------:R-:W-:Y:S01]  /*2040*/  IMAD.WIDE.U32 R190, R14, R194, R190 ;  /* 0x000000c20ebe7225 */ /* 0x000fe200078e00be */
[----:B------:R-:W-:Y:S02]  /*2050*/  SEL R55, R55, 0xfffffff0, !P1 ;  /* 0xfffffff037377807 */ /* 0x000fe40004800000 */
[----:B------:R-:W-:Y:S01]  /*2060*/  SEL R53, R53, 0xffffffe0, !P2 ;  /* 0xffffffe035357807 */ /* 0x000fe20005000000 */
[----:B------:R-:W-:Y:S01]  /*2070*/  @!P4 IMAD.MOV.U32 R12, RZ, RZ, RZ ;  /* 0x000000ffff0cc224 */ /* 0x000fe200078e00ff */
[----:B------:R-:W-:Y:S01]  /*2080*/  LEA.HI.X R227, R184, R189, R183, 0x1, P0 ;  /* 0x000000bdb8e37211 */ /* 0x000fe200000f0cb7 */
[----:B------:R-:W-:Y:S01]  /*2090*/  IMAD.IADD R193, R191, 0x1, R193 ;  /* 0x00000001bfc17824 */ /* 0x000fe200078e02c1 */
[----:B------:R-:W-:Y:S05]  /*20a0*/  @!P3 BRA `(.L_x_863) ;  /* 0x0000c3300000b947 */ /* 0x000fea0003800000 */
[----:B------:R-:W2:Y:S04]  /*20b0*/  LD.E.64 R28, [R10.64+0x120] ;  /* 0x000120060a1c7980 */ /* 0x000ea8000c101b00 */
[----:B------:R-:W3:Y:S04]  /*20c0*/  LD.E.64 R30, [R10.64+0x118] ;  /* 0x000118060a1e7980 */ /* 0x000ee8000c101b00 */
[----:B------:R-:W4:Y:S04]  /*20d0*/  LD.E.64 R212, [R10.64+0x130] ;  /* 0x000130060ad47980 */ /* 0x000f28000c101b00 */
[----:B------:R-:W3:Y:S04]  /*20e0*/  LD.E.64 R242, [R10.64+0x128] ;  /* 0x000128060af27980 */ /* 0x000ee8000c101b00 */
[----:B------:R-:W3:Y:S04]  /*20f0*/  LD.E.64 R24, [R10.64+0x140] ;  /* 0x000140060a187980 */ /* 0x000ee8000c101b00 */
[----:B------:R-:W3:Y:S04]  /*2100*/  LD.E.64 R16, [R10.64+0x138] ;  /* 0x000138060a107980 */ /* 0x000ee8000c101b00 */
[----:B------:R-:W3:Y:S04]  /*2110*/  LD.E R8, [R10.64+0xd0] ;  /* 0x0000d0060a087980 */ /* 0x000ee8000c101900 */
[----:B------:R-:W3:Y:S04]  /*2120*/  LD.E.64 R22, [R10.64+0x110] ;  /* 0x000110060a167980 */ /* 0x000ee8000c101b00 */
[----:B------:R-:W3:Y:S04]  /*2130*/  LD.E.64 R20, [R10.64+0x108] ;  /* 0x000108060a147980 */ /* 0x000ee8000c101b00 */
[----:B------:R-:W3:Y:S04]  /*2140*/  LD.E.64 R14, [R10.64+0x150] ;  /* 0x000150060a0e7980 */ /* 0x000ee8000c101b00 */
[----:B------:R-:W3:Y:S01]  /*2150*/  LD.E.64 R6, [R10.64+0x148] ;  /* 0x000148060a067980 */ /* 0x000ee2000c101b00 */
[C---:B------:R-:W-:Y:S01]  /*2160*/  IMAD.SHL.U32 R96, R64.reuse, 0x40, RZ ;  /* 0x0000004040607824 */ /* 0x040fe200078e00ff */
[----:B------:R-:W-:Y:S01]  /*2170*/  SHF.L.U64.HI R97, R64, 0x6, R65 ;  /* 0x0000000640617819 */ /* 0x000fe20000010241 */
[----:B------:R-:W-:Y:S01]  /*2180*/  IMAD.WIDE.U32 R200, R66, 0xc0, RZ ;  /* 0x000000c042c87825 */ /* 0x000fe200078e00ff */
[----:B------:R-:W-:-:S02]  /*2190*/  LOP3.LUT R179, R77, 0xffff, RZ, 0xc0, !PT ;  /* 0x0000ffff4db37812 */ /* 0x000fc400078ec0ff */
[C-C-:B------:R-:W-:Y:S01]  /*21a0*/  SHF.L.U64.HI R92, R66.reuse, 0x5, R67.reuse ;  /* 0x00000005425c7819 */ /* 0x140fe20000010243 */
[C---:B------:R-:W-:Y:S01]  /*21b0*/  IMAD.WIDE.U32 R204, R66.reuse, 0x60, RZ ;  /* 0x0000006042cc7825 */ /* 0x040fe200078e00ff */
[C---:B------:R-:W-:Y:S02]  /*21c0*/  SHF.L.U32 R91, R66.reuse, 0x5, RZ ;  /* 0x00000005425b7819 */ /* 0x040fe400000006ff */
[C---:B------:R-:W-:Y:S01]  /*21d0*/  SHF.L.U64.HI R89, R66.reuse, 0x6, R67 ;  /* 0x0000000642597819 */ /* 0x040fe20000010243 */
[----:B------:R-:W-:Y:S01]  /*21e0*/  IMAD.SHL.U32 R88, R66, 0x40, RZ ;  /* 0x0000004042587824 */ /* 0x000fe200078e00ff */
[----:B------:R-:W-:Y:S01]  /*21f0*/  LOP3.LUT R180, R179, 0x1, RZ, 0xc0, !PT ;  /* 0x00000001b3b47812 */ /* 0x000fe200078ec0ff */
[----:B------:R-:W-:Y:S01]  /*2200*/  IMAD R87, R67, 0xa0, RZ ;  /* 0x000000a043577824 */ /* 0x000fe200078e02ff */
[----:B------:R-:W-:Y:S01]  /*2210*/  SHF.L.U64.HI R92, R91, 0x1, R92 ;  /* 0x000000015b5c7819 */ /* 0x000fe2000001025c */
[----:B------:R-:W-:Y:S01]  /*2220*/  IMAD R85, R67, 0xe0, RZ ;  /* 0x000000e043557824 */ /* 0x000fe200078e02ff */
[----:B------:R-:W-:Y:S01]  /*2230*/  SHF.L.U64.HI R89, R88, 0x1, R89 ;  /* 0x0000000158597819 */ /* 0x000fe20000010259 */
[----:B------:R-:W-:Y:S01]  /*2240*/  IMAD.WIDE.U32 R202, R66, 0xa0, RZ ;  /* 0x000000a042ca7825 */ /* 0x000fe200078e00ff */
[----:B------:R-:W-:-:S02]  /*2250*/  IADD3 R84, R186, 0x10, RZ ;  /* 0x00000010ba547810 */ /* 0x000fc40007ffe0ff */
[----:B------:R-:W-:Y:S01]  /*2260*/  IADD3 R83, R186, 0x20, RZ ;  /* 0x00000020ba537810 */ /* 0x000fe20007ffe0ff */
[----:B------:R-:W-:Y:S01]  /*2270*/  IMAD.WIDE.U32 R198, R66, 0xe0, RZ ;  /* 0x000000e042c67825 */ /* 0x000fe200078e00ff */
[C---:B------:R-:W-:Y:S02]  /*2280*/  IADD3 R82, R186.reuse, 0x30, RZ ;  /* 0x00000030ba527810 */ /* 0x040fe40007ffe0ff */
[----:B------:R-:W-:Y:S01]  /*2290*/  IADD3 R178, R186, 0x40, RZ ;  /* 0x00000040bab27810 */ /* 0x000fe20007ffe0ff */
[----:B------:R-:W-:Y:S01]  /*22a0*/  IMAD.SHL.U32 R100, R64, 0x20, RZ ;  /* 0x0000002040647824 */ /* 0x000fe200078e00ff */
[C---:B------:R-:W-:Y:S01]  /*22b0*/  IADD3 R177, R186.reuse, 0x50, RZ ;  /* 0x00000050bab17810 */ /* 0x040fe20007ffe0ff */
[----:B------:R-:W-:Y:S01]  /*22c0*/  IMAD.MOV.U32 R142, RZ, RZ, R228 ;  /* 0x000000ffff8e7224 */ /* 0x000fe200078e00e4 */
[C---:B------:R-:W-:Y:S01]  /*22d0*/  IADD3 R176, R186.reuse, 0x60, RZ ;  /* 0x00000060bab07810 */ /* 0x040fe20007ffe0ff */
[----:B------:R-:W-:Y:S01]  /*22e0*/  IMAD.MOV.U32 R143, RZ, RZ, R227 ;  /* 0x000000ffff8f7224 */ /* 0x000fe200078e00e3 */
[----:B------:R-:W-:Y:S01]  /*22f0*/  IADD3 R174, R186, 0x70, RZ ;  /* 0x00000070baae7810 */ /* 0x000fe20007ffe0ff */
[----:B------:R-:W-:Y:S01]  /*2300*/  IMAD.MOV.U32 R145, RZ, RZ, R149 ;  /* 0x000000ffff917224 */ /* 0x000fe200078e0095 */
[----:B------:R-:W-:Y:S01]  /*2310*/  SHF.L.U64.HI R101, R64, 0x5, R65 ;  /* 0x0000000540657819 */ /* 0x000fe20000010241 */
[----:B------:R-:W-:Y:S01]  /*2320*/  IMAD.SHL.U32 R91, R91, 0x2, RZ ;  /* 0x000000025b5b7824 */ /* 0x000fe200078e00ff */
[----:B------:R-:W-:Y:S01]  /*2330*/  MOV R144, R148 ;  /* 0x0000009400907202 */ /* 0x000fe20000000f00 */
[----:B------:R-:W-:Y:S01]  /*2340*/  IMAD.IADD R87, R203, 0x1, R87 ;  /* 0x00000001cb577824 */ /* 0x000fe200078e0257 */
[----:B------:R-:W-:Y:S01]  /*2350*/  LOP3.LUT R179, R179, 0x2, RZ, 0xc0, !PT ;  /* 0x00000002b3b37812 */ /* 0x000fe200078ec0ff */
[----:B------:R-:W-:Y:S01]  /*2360*/  IMAD.IADD R85, R199, 0x1, R85 ;  /* 0x00000001c7557824 */ /* 0x000fe200078e0255 */
[----:B------:R-:W-:Y:S01]  /*2370*/  SHF.L.U32 R88, R88, 0x1, RZ ;  /* 0x0000000158587819 */ /* 0x000fe200000006ff */
[----:B--2---:R-:W-:-:S04]  /*2380*/  IMAD R3, R29, R231, RZ ;  /* 0x000000e71d037224 */ /* 0x004fc800078e02ff */
[----:B------:R-:W-:Y:S02]  /*2390*/  IMAD R0, R28, R78, R3 ;  /* 0x0000004e1c007224 */ /* 0x000fe400078e0203 */
[----:B------:R-:W-:Y:S01]  /*23a0*/  IMAD.WIDE.U32 R28, R231, R28, R18 ;  /* 0x0000001ce71c7225 */ /* 0x000fe200078e0012 */
[----:B----4-:R-:W-:-:S03]  /*23b0*/  SHF.L.U32 R124, R212, 0x4, RZ ;  /* 0x00000004d47c7819 */ /* 0x010fc600000006ff */
[----:B---3--:R-:W-:Y:S01]  /*23c0*/  IMAD R3, R31, R231, RZ ;  /* 0x000000e71f037224 */ /* 0x008fe200078e02ff */
[----:B------:R-:W-:Y:S01]  /*23d0*/  SHF.L.U64.HI R125, R212, 0x5, R213 ;  /* 0x00000005d47d7819 */ /* 0x000fe200000102d5 */
[----:B------:R-:W-:Y:S01]  /*23e0*/  IMAD.IADD R29, R29, 0x1, R0 ;  /* 0x000000011d1d7824 */ /* 0x000fe200078e0200 */
[----:B------:R-:W-:Y:S01]  /*23f0*/  SHF.L.U32 R105, R242, 0x4, RZ ;  /* 0x00000004f2697819 */ /* 0x000fe200000006ff */
[----:B------:R-:W-:Y:S01]  /*2400*/  IMAD R0, R30, R78, R3 ;  /* 0x0000004e1e007224 */ /* 0x000fe200078e0203 */
[----:B------:R-:W-:Y:S01]  /*2410*/  SHF.R.S32.HI R3, RZ, 0x1f, R5 ;  /* 0x0000001fff037819 */ /* 0x000fe20000011405 */
[----:B------:R-:W-:Y:S01]  /*2420*/  IMAD.WIDE.U32 R26, R231, R30, R18 ;  /* 0x0000001ee71a7225 */ /* 0x000fe200078e0012 */
[C-C-:B------:R-:W-:Y:S02]  /*2430*/  SHF.L.U64.HI R102, R242.reuse, 0x4, R243.reuse ;  /* 0x00000004f2667819 */ /* 0x140fe400000102f3 */
[----:B------:R-:W-:Y:S01]  /*2440*/  SHF.L.U64.HI R110, R242, 0x5, R243 ;  /* 0x00000005f26e7819 */ /* 0x000fe200000102f3 */
[-C--:B------:R-:W-:Y:S01]  /*2450*/  IMAD R2, R213, R5.reuse, RZ ;  /* 0x00000005d5027224 */ /* 0x080fe200078e02ff */
[----:B------:R-:W-:Y:S01]  /*2460*/  SHF.L.U64.HI R128, R212, 0x6, R213 ;  /* 0x00000006d4807819 */ /* 0x000fe200000102d5 */
[----:B------:R-:W-:Y:S01]  /*2470*/  IMAD.IADD R27, R27, 0x1, R0 ;  /* 0x000000011b1b7824 */ /* 0x000fe200078e0200 */
[----:B------:R-:W-:Y:S01]  /*2480*/  SHF.L.U64.HI R108, R242, 0x6, R243 ;  /* 0x00000006f26c7819 */ /* 0x000fe200000102f3 */
[----:B------:R-:W-:Y:S01]  /*2490*/  IMAD R0, R243, R5, RZ ;  /* 0x00000005f3007224 */ /* 0x000fe200078e02ff */
[----:B------:R-:W-:Y:S01]  /*24a0*/  LEA.HI R165, R8, R8, RZ, 0x1 ;  /* 0x0000000808a57211 */ /* 0x000fe200078f08ff */
[----:B------:R-:W-:-:S02]  /*24b0*/  IMAD R2, R212, R3, R2 ;  /* 0x00000003d4027224 */ /* 0x000fc400078e0202 */
[----:B------:R-:W-:Y:S01]  /*24c0*/  IMAD.WIDE.U32 R28, R212, R5, R28 ;  /* 0x00000005d41c7225 */ /* 0x000fe200078e001c */
[----:B------:R-:W-:-:S03]  /*24d0*/  SHF.R.S32.HI R165, RZ, 0x1, R165 ;  /* 0x00000001ffa57819 */ /* 0x000fc600000114a5 */
[C---:B------:R-:W-:Y:S01]  /*24e0*/  IMAD R0, R242.reuse, R3, R0 ;  /* 0x00000003f2007224 */ /* 0x040fe200078e0200 */
[----:B------:R-:W-:Y:S01]  /*24f0*/  IADD3 R29, R29, R2, RZ ;  /* 0x000000021d1d7210 */ /* 0x000fe20007ffe0ff */
[----:B------:R-:W-:Y:S01]  /*2500*/  IMAD.WIDE.U32 R26, R242, R5, R26 ;  /* 0x00000005f21a7225 */ /* 0x000fe200078e001a */
[----:B------:R-:W-:Y:S02]  /*2510*/  IADD3 R3, P0, -R79, R186, RZ ;  /* 0x000000ba4f037210 */ /* 0x000fe40007f1e1ff */
[----:B------:R-:W-:Y:S01]  /*2520*/  SHF.L.U32 R175, R165, 0x5, RZ ;  /* 0x00000005a5af7819 */ /* 0x000fe200000006ff */
[-C--:B------:R-:W-:Y:S02]  /*2530*/  IMAD R2, R25, R4.reuse, RZ ;  /* 0x0000000419027224 */ /* 0x080fe400078e02ff */
[----:B------:R-:W-:Y:S01]  /*2540*/  IMAD.IADD R27, R27, 0x1, R0 ;  /* 0x000000011b1b7824 */ /* 0x000fe200078e0200 */
[----:B------:R-:W-:Y:S01]  /*2550*/  SHF.R.S32.HI R160, RZ, 0x1f, R175 ;  /* 0x0000001fffa07819 */ /* 0x000fe200000114af */
[----:B------:R-:W-:Y:S01]  /*2560*/  IMAD R0, R17, R4, RZ ;  /* 0x0000000411007224 */ /* 0x000fe200078e02ff */
[----:B------:R-:W-:Y:S01]  /*2570*/  SHF.R.S32.HI R17, RZ, 0x1f, R79 ;  /* 0x0000001fff117819 */ /* 0x000fe2000001144f */
[----:B------:R-:W-:-:S02]  /*2580*/  IMAD R2, R24, R13, R2 ;  /* 0x0000000d18027224 */ /* 0x000fc400078e0202 */
[----:B------:R-:W-:-:S04]  /*2590*/  IMAD.WIDE.U32 R24, R24, R4, R28 ;  /* 0x0000000418187225 */ /* 0x000fc800078e001c */
[----:B------:R-:W-:Y:S01]  /*25a0*/  IMAD R0, R16, R13, R0 ;  /* 0x0000000d10007224 */ /* 0x000fe200078e0200 */
[----:B------:R-:W-:Y:S01]  /*25b0*/  IADD3 R13, R25, R2, RZ ;  /* 0x00000002190d7210 */ /* 0x000fe20007ffe0ff */
[----:B------:R-:W-:Y:S02]  /*25c0*/  IMAD.X R17, R187, 0x1, ~R17, P0 ;  /* 0x00000001bb117824 */ /* 0x000fe400000e0e11 */
[----:B-----5:R-:W-:Y:S01]  /*25d0*/  IMAD.IADD R2, R12, 0x1, R5 ;  /* 0x000000010c027824 */ /* 0x020fe200078e0205 */
[----:B------:R-:W-:Y:S01]  /*25e0*/  MOV R12, R24 ;  /* 0x00000018000c7202 */ /* 0x000fe20000000f00 */
[----:B------:R-:W-:Y:S02]  /*25f0*/  IMAD R133, R17, R212, RZ ;  /* 0x000000d411857224 */ /* 0x000fe400078e02ff */
[----:B------:R-:W-:-:S04]  /*2600*/  IMAD.WIDE.U32 R26, R16, R4, R26 ;  /* 0x00000004101a7225 */ /* 0x000fc800078e001a */
[-C--:B------:R-:W-:Y:S02]  /*2610*/  IMAD R133, R213, R3.reuse, R133 ;  /* 0x00000003d5857224 */ /* 0x080fe400078e0285 */
[----:B------:R-:W-:-:S04]  /*2620*/  IMAD.WIDE.U32 R12, R212, R3, R12 ;  /* 0x00000003d40c7225 */ /* 0x000fc800078e000c */
[----:B------:R-:W-:Y:S01]  /*2630*/  IMAD.IADD R25, R27, 0x1, R0 ;  /* 0x000000011b197824 */ /* 0x000fe200078e0200 */
[----:B------:R-:W-:Y:S01]  /*2640*/  IADD3 R133, R13, R133, RZ ;  /* 0x000000850d857210 */ /* 0x000fe20007ffe0ff */
[----:B------:R-:W-:Y:S01]  /*2650*/  IMAD.MOV.U32 R24, RZ, RZ, R26 ;  /* 0x000000ffff187224 */ /* 0x000fe200078e001a */
[C---:B------:R-:W-:Y:S01]  /*2660*/  LEA R134, P1, R12.reuse, R22, 0x1 ;  /* 0x000000160c867211 */ /* 0x040fe200078208ff */
[----:B------:R-:W-:Y:S02]  /*2670*/  IMAD R137, R17, R242, RZ ;  /* 0x000000f211897224 */ /* 0x000fe400078e02ff */
[----:B------:R-:W-:Y:S01]  /*2680*/  IMAD R2, R165, R2, RZ ;  /* 0x00000002a5027224 */ /* 0x000fe200078e02ff */
[----:B------:R-:W-:Y:S01]  /*2690*/  LEA.HI.X R133, R12, R23, R133, 0x1, P1 ;  /* 0x000000170c857211 */ /* 0x000fe200008f0c85 */
[----:B------:R-:W-:Y:S02]  /*26a0*/  IMAD R5, R186, R165, R80 ;  /* 0x000000a5ba057224 */ /* 0x000fe400078e0250 */
[-C--:B------:R-:W-:Y:S01]  /*26b0*/  IMAD R137, R243, R3.reuse, R137 ;  /* 0x00000003f3897224 */ /* 0x080fe200078e0289 */
[----:B------:R-:W-:Y:S01]  /*26c0*/  SHF.R.S32.HI R0, RZ, 0x1f, R2 ;  /* 0x0000001fff007819 */ /* 0x000fe20000011402 */
[----:B------:R-:W-:Y:S01]  /*26d0*/  IMAD.WIDE.U32 R16, R242, R3, R24 ;  /* 0x00000003f2107225 */ /* 0x000fe200078e0018 */
[----:B------:R-:W-:-:S03]  /*26e0*/  IADD3 R13, P3, R2, R5, RZ ;  /* 0x00000005020d7210 */ /* 0x000fc60007f7e0ff */
[----:B------:R-:W-:Y:S01]  /*26f0*/  IMAD.IADD R3, R80, 0x1, R5 ;  /* 0x0000000150037824 */ /* 0x000fe200078e0205 */
[----:B------:R-:W-:Y:S01]  /*2700*/  LEA R136, P0, R16, R20, 0x1 ;  /* 0x0000001410887211 */ /* 0x000fe200078008ff */
[----:B------:R-:W-:Y:S02]  /*2710*/  IMAD.SHL.U32 R12, R13, 0x2, RZ ;  /* 0x000000020d0c7824 */ /* 0x000fe400078e00ff */
[----:B------:R-:W-:Y:S01]  /*2720*/  IMAD.IADD R137, R17, 0x1, R137 ;  /* 0x0000000111897824 */ /* 0x000fe200078e0289 */
[----:B------:R-:W-:Y:S01]  /*2730*/  IADD3 R141, P2, R2, R3, RZ ;  /* 0x00000003028d7210 */ /* 0x000fe20007f5e0ff */
[----:B------:R-:W-:Y:S01]  /*2740*/  IMAD.SHL.U32 R181, R165, 0x10, RZ ;  /* 0x00000010a5b57824 */ /* 0x000fe200078e00ff */
[----:B------:R-:W-:Y:S01]  /*2750*/  LEA.HI.X.SX32 R2, R5, R0, 0x1, P3 ;  /* 0x0000000005027211 */ /* 0x000fe200018f0eff */
[----:B------:R-:W-:Y:S01]  /*2760*/  IMAD.SHL.U32 R113, R242, 0x20, RZ ;  /* 0x00000020f2717824 */ /* 0x000fe200078e00ff */
[-C--:B------:R-:W-:Y:S01]  /*2770*/  IADD3 R56, P1, R14, R12.reuse, RZ ;  /* 0x0000000c0e387210 */ /* 0x080fe20007f3e0ff */
[----:B------:R-:W-:Y:S01]  /*2780*/  IMAD R5, R67, 0xc0, RZ ;  /* 0x000000c043057824 */ /* 0x000fe200078e02ff */
[----:B------:R-:W-:Y:S01]  /*2790*/  SHF.L.U64.HI R13, R13, 0x1, R2 ;  /* 0x000000010d0d7819 */ /* 0x000fe20000010202 */
[----:B------:R-:W-:Y:S01]  /*27a0*/  IMAD.SHL.U32 R126, R212, 0x20, RZ ;  /* 0x00000020d47e7824 */ /* 0x000fe200078e00ff */
[----:B------:R-:W-:Y:S01]  /*27b0*/  LEA.HI.X R137, R16, R21, R137, 0x1, P0 ;  /* 0x0000001510897211 */ /* 0x000fe200000f0c89 */
[----:B------:R-:W-:Y:S01]  /*27c0*/  IMAD.SHL.U32 R129, R212, 0x40, RZ ;  /* 0x00000040d4817824 */ /* 0x000fe200078e00ff */
[----:B------:R-:W-:Y:S01]  /*27d0*/  IADD3 R12, P0, R6, R12, RZ ;  /* 0x0000000c060c7210 */ /* 0x000fe20007f1e0ff */
[----:B------:R-:W-:Y:S01]  /*27e0*/  IMAD.X R57, R15, 0x1, R13, P1 ;  /* 0x000000010f397824 */ /* 0x000fe200008e060d */
[----:B------:R-:W-:Y:S01]  /*27f0*/  IADD3 R172, R181, 0x40, RZ ;  /* 0x00000040b5ac7810 */ /* 0x000fe20007ffe0ff */
[----:B------:R-:W-:Y:S01]  /*2800*/  IMAD R173, R165, 0x30, RZ ;  /* 0x00000030a5ad7824 */ /* 0x000fe200078e02ff */
[----:B------:R-:W-:Y:S01]  /*2810*/  IADD3.X R13, R7, R13, RZ, P0, !PT ;  /* 0x0000000d070d7210 */ /* 0x000fe200007fe4ff */
[----:B------:R-:W-:Y:S01]  /*2820*/  IMAD.SHL.U32 R171, R165, 0x40, RZ ;  /* 0x00000040a5ab7824 */ /* 0x000fe200078e00ff */
[----:B------:R-:W-:Y:S01]  /*2830*/  IADD3 R98, P0, R225, 0x40, RZ ;  /* 0x00000040e1627810 */ /* 0x000fe20007f1e0ff */
[----:B------:R-:W-:Y:S01]  /*2840*/  IMAD R169, R165, 0x50, RZ ;  /* 0x00000050a5a97824 */ /* 0x000fe200078e02ff */
[----:B------:R-:W-:Y:S01]  /*2850*/  IADD3 R170, R181, R172, RZ ;  /* 0x000000acb5aa7210 */ /* 0x000fe20007ffe0ff */
[----:B------:R-:W-:Y:S01]  /*2860*/  IMAD R167, R165, 0x60, RZ ;  /* 0x00000060a5a77824 */ /* 0x000fe200078e02ff */
[-C--:B------:R-:W-:Y:S01]  /*2870*/  IADD3 R240, P1, R98, R225.reuse, RZ ;  /* 0x000000e162f07210 */ /* 0x080fe20007f3e0ff */
[----:B------:R-:W-:Y:S01]  /*2880*/  IMAD.X R99, RZ, RZ, R226, P0 ;  /* 0x000000ffff637224 */ /* 0x000fe200000e06e2 */
[----:B------:R-:W-:Y:S01]  /*2890*/  IADD3 R220, P0, R96, 0x40, RZ ;  /* 0x0000004060dc7810 */ /* 0x000fe20007f1e0ff */
[----:B------:R-:W-:Y:S01]  /*28a0*/  IMAD.IADD R168, R181, 0x1, R170 ;  /* 0x00000001b5a87824 */ /* 0x000fe200078e02aa */
[----:B------:R-:W-:Y:S01]  /*28b0*/  LEA.HI.X.SX32 R0, R3, R0, 0x1, P2 ;  /* 0x0000000003007211 */ /* 0x000fe200010f0eff */
[----:B------:R-:W-:Y:S01]  /*28c0*/  IMAD R3, R65, 0x30, RZ ;  /* 0x0000003041037824 */ /* 0x000fe200078e02ff */
[----:B------:R-:W-:Y:S01]  /*28d0*/  SHF.L.U32 R140, R141, 0x1, RZ ;  /* 0x000000018d8c7819 */ /* 0x000fe200000006ff */
[----:B------:R-:W-:Y:S01]  /*28e0*/  IMAD.X R221, RZ, RZ, R97, P0 ;  /* 0x000000ffffdd7224 */ /* 0x000fe200000e0661 */
[----:B------:R-:W-:Y:S01]  /*28f0*/  IADD3 R104, P0, R105, 0x40, RZ ;  /* 0x0000004069687810 */ /* 0x000fe20007f1e0ff */
[----:B------:R-:W-:Y:S01]  /*2900*/  IMAD.IADD R166, R181, 0x1, R168 ;  /* 0x00000001b5a67824 */ /* 0x000fe200078e02a8 */
[----:B------:R-:W-:Y:S01]  /*2910*/  IADD3.X R241, R99, R226, RZ, P1, !PT ;  /* 0x000000e263f17210 */ /* 0x000fe20000ffe4ff */
[----:B------:R-:W-:Y:S01]  /*2920*/  IMAD R127, R213, 0x60, RZ ;  /* 0x00000060d57f7824 */ /* 0x000fe200078e02ff */
[----:B------:R-:W-:Y:S01]  /*2930*/  IADD3 R238, P1, R240, R225, RZ ;  /* 0x000000e1f0ee7210 */ /* 0x000fe20007f3e0ff */
[----:B------:R-:W-:Y:S01]  /*2940*/  IMAD.X R107, RZ, RZ, R102, P0 ;  /* 0x000000ffff6b7224 */ /* 0x000fe200000e0666 */
[----:B------:R-:W-:Y:S01]  /*2950*/  SHF.L.U64.HI R141, R141, 0x1, R0 ;  /* 0x000000018d8d7819 */ /* 0x000fe20000010200 */
[----:B------:R-:W-:Y:S01]  /*2960*/  IMAD.IADD R164, R181, 0x1, R166 ;  /* 0x00000001b5a47824 */ /* 0x000fe200078e02a6 */
[-C--:B------:R-:W-:Y:S01]  /*2970*/  IADD3 R138, P3, R14, R140.reuse, RZ ;  /* 0x0000008c0e8a7210 */ /* 0x080fe20007f7e0ff */
[----:B------:R-:W-:Y:S01]  /*2980*/  IMAD R131, R213, 0xc0, RZ ;  /* 0x000000c0d5837824 */ /* 0x000fe200078e02ff */
[----:B------:R-:W-:Y:S01]  /*2990*/  IADD3 R140, P2, R6, R140, RZ ;  /* 0x0000008c068c7210 */ /* 0x000fe20007f5e0ff */
[----:B------:R-:W-:Y:S01]  /*29a0*/  IMAD.WIDE.U32 R218, R212, 0x60, RZ ;  /* 0x00000060d4da7825 */ /* 0x000fe200078e00ff */
[----:B------:R-:W-:-:S02]  /*29b0*/  IADD3.X R239, R241, R226, RZ, P1, !PT ;  /* 0x000000e2f1ef7210 */ /* 0x000fc40000ffe4ff */
[----:B------:R-:W-:Y:S01]  /*29c0*/  IADD3 R112, P0, R113, R104, RZ ;  /* 0x0000006871707210 */ /* 0x000fe20007f1e0ff */
[--C-:B------:R-:W-:Y:S01]  /*29d0*/  IMAD.X R139, R15, 0x1, R141.reuse, P3 ;  /* 0x000000010f8b7824 */ /* 0x100fe200018e068d */
[----:B------:R-:W-:Y:S01]  /*29e0*/  IADD3 R109, P1, R104, R105, RZ ;  /* 0x00000069686d7210 */ /* 0x000fe20007f3e0ff */
[----:B------:R-:W-:Y:S01]  /*29f0*/  IMAD.X R141, R7, 0x1, R141, P2 ;  /* 0x00000001078d7824 */ /* 0x000fe200010e068d */
[----:B------:R-:W-:Y:S01]  /*2a00*/  IADD3 R163, R181, R164, RZ ;  /* 0x000000a4b5a37210 */ /* 0x000fe20007ffe0ff */
[----:B------:R-:W-:Y:S01]  /*2a10*/  IMAD.X R115, R110, 0x1, R107, P0 ;  /* 0x000000016e737824 */ /* 0x000fe200000e066b */
[----:B------:R-:W-:Y:S01]  /*2a20*/  IADD3.X R106, R107, R102, RZ, P1, !PT ;  /* 0x000000666b6a7210 */ /* 0x000fe20000ffe4ff */
[----:B------:R-:W-:Y:S01]  /*2a30*/  IMAD R7, R67, 0x60, RZ ;  /* 0x0000006043077824 */ /* 0x000fe200078e02ff */
[----:B------:R-:W-:Y:S01]  /*2a40*/  IADD3 R114, P1, R113, R109, RZ ;  /* 0x0000006d71727210 */ /* 0x000fe20007f3e0ff */
[----:B------:R-:W-:Y:S01]  /*2a50*/  IMAD.WIDE.U32 R216, R212, 0xa0, RZ ;  /* 0x000000a0d4d87825 */ /* 0x000fe200078e00ff */
[----:B------:R-:W-:-:S02]  /*2a60*/  IADD3 R116, P0, R112, R113, RZ ;  /* 0x0000007170747210 */ /* 0x000fc40007f1e0ff */
[----:B------:R-:W-:Y:S01]  /*2a70*/  IADD3 R86, R201, R5, RZ ;  /* 0x00000005c9567210 */ /* 0x000fe20007ffe0ff */
[----:B------:R-:W-:Y:S01]  /*2a80*/  IMAD.IADD R90, R205, 0x1, R7 ;  /* 0x00000001cd5a7824 */ /* 0x000fe200078e0207 */
[----:B------:R-:W-:Y:S01]  /*2a90*/  IADD3.X R117, R110, R106, RZ, P1, !PT ;  /* 0x0000006a6e757210 */ /* 0x000fe20000ffe4ff */
[----:B------:R-:W-:Y:S01]  /*2aa0*/  IMAD R7, R213, 0xa0, RZ ;  /* 0x000000a0d5077824 */ /* 0x000fe200078e02ff */
[----:B------:R-:W-:Y:S01]  /*2ab0*/  IADD3.X R119, R115, R110, RZ, P0, !PT ;  /* 0x0000006e73777210 */ /* 0x000fe200007fe4ff */
[----:B------:R-:W-:Y:S01]  /*2ac0*/  IMAD R5, R213, 0xe0, RZ ;  /* 0x000000e0d5057824 */ /* 0x000fe200078e02ff */
[C---:B------:R-:W-:Y:S01]  /*2ad0*/  SHF.L.U64.HI R15, R212.reuse, 0x4, R213 ;  /* 0x00000004d40f7819 */ /* 0x040fe200000102d5 */
[----:B------:R-:W-:Y:S01]  /*2ae0*/  IMAD.WIDE.U32 R214, R212, 0xc0, RZ ;  /* 0x000000c0d4d67825 */ /* 0x000fe200078e00ff */
[-C--:B------:R-:W-:Y:S02]  /*2af0*/  IADD3 R121, P1, R114, R113.reuse, RZ ;  /* 0x0000007172797210 */ /* 0x080fe40007f3e0ff */
[----:B------:R-:W-:Y:S01]  /*2b00*/  IADD3 R123, P0, R116, R113, RZ ;  /* 0x00000071747b7210 */ /* 0x000fe20007f1e0ff */
[----:B------:R-:W-:Y:S01]  /*2b10*/  IMAD R165, R165, 0x70, RZ ;  /* 0x00000070a5a57824 */ /* 0x000fe200078e02ff */
[----:B------:R-:W-:Y:S01]  /*2b20*/  IADD3 R162, R181, R163, RZ ;  /* 0x000000a3b5a27210 */ /* 0x000fe20007ffe0ff */
[----:B------:R-:W-:Y:S01]  /*2b30*/  IMAD.WIDE.U32 R210, R64, 0x30, R240 ;  /* 0x0000003040d27825 */ /* 0x000fe200078e00f0 */
[----:B------:R-:W-:-:S02]  /*2b40*/  SHF.L.U64.HI R122, R124, 0x1, R15 ;  /* 0x000000017c7a7819 */ /* 0x000fc4000001020f */
[----:B------:R-:W-:Y:S01]  /*2b50*/  SHF.L.U64.HI R125, R126, 0x1, R125 ;  /* 0x000000017e7d7819 */ /* 0x000fe2000001027d */
[----:B------:R-:W-:Y:S01]  /*2b60*/  IMAD.WIDE.U32 R208, R64, 0x30, R238 ;  /* 0x0000003040d07825 */ /* 0x000fe200078e00ee */
[----:B------:R-:W-:Y:S02]  /*2b70*/  SHF.L.U64.HI R128, R129, 0x1, R128 ;  /* 0x0000000181807819 */ /* 0x000fe40000010280 */
[----:B------:R-:W-:Y:S01]  /*2b80*/  MOV R14, R54 ;  /* 0x00000036000e7202 */ /* 0x000fe20000000f00 */
[----:B------:R-:W-:Y:S01]  /*2b90*/  IMAD.WIDE.U32 R212, R212, 0xe0, RZ ;  /* 0x000000e0d4d47825 */ /* 0x000fe200078e00ff */
[----:B------:R-:W-:Y:S02]  /*2ba0*/  SHF.L.U32 R126, R126, 0x1, RZ ;  /* 0x000000017e7e7819 */ /* 0x000fe400000006ff */
[----:B------:R-:W-:Y:S01]  /*2bb0*/  IADD3 R130, R217, R7, RZ ;  /* 0x00000007d9827210 */ /* 0x000fe20007ffe0ff */
[----:B------:R-:W-:Y:S01]  /*2bc0*/  IMAD.WIDE.U32 R206, R64, 0x30, R220 ;  /* 0x0000003040ce7825 */ /* 0x000fe200078e00dc */
[----:B------:R-:W-:-:S02]  /*2bd0*/  SHF.R.S32.HI R161, RZ, 0x1f, R181 ;  /* 0x0000001fffa17819 */ /* 0x000fc400000114b5 */
[----:B------:R-:W-:Y:S01]  /*2be0*/  SHF.R.S32.HI R158, RZ, 0x1f, R173 ;  /* 0x0000001fff9e7819 */ /* 0x000fe200000114ad */
[----:B------:R-:W-:Y:S01]  /*2bf0*/  IMAD.SHL.U32 R111, R242, 0x40, RZ ;  /* 0x00000040f26f7824 */ /* 0x000fe200078e00ff */
[----:B------:R-:W-:Y:S01]  /*2c00*/  SHF.R.S32.HI R156, RZ, 0x1f, R171 ;  /* 0x0000001fff9c7819 */ /* 0x000fe200000114ab */
[----:B------:R-:W-:Y:S01]  /*2c10*/  IMAD.SHL.U32 R124, R124, 0x2, RZ ;  /* 0x000000027c7c7824 */ /* 0x000fe200078e00ff */
[----:B------:R-:W-:Y:S01]  /*2c20*/  SHF.R.S32.HI R154, RZ, 0x1f, R169 ;  /* 0x0000001fff9a7819 */ /* 0x000fe200000114a9 */
[----:B------:R-:W-:Y:S01]  /*2c30*/  IMAD.SHL.U32 R129, R129, 0x2, RZ ;  /* 0x0000000281817824 */ /* 0x000fe200078e00ff */
[----:B------:R-:W-:Y:S01]  /*2c40*/  SHF.R.S32.HI R152, RZ, 0x1f, R167 ;  /* 0x0000001fff987819 */ /* 0x000fe200000114a7 */
[----:B------:R-:W-:Y:S01]  /*2c50*/  IMAD.IADD R127, R219, 0x1, R127 ;  /* 0x00000001db7f7824 */ /* 0x000fe200078e027f */
[----:B------:R-:W-:Y:S01]  /*2c60*/  SHF.R.S32.HI R150, RZ, 0x1f, R165 ;  /* 0x0000001fff967819 */ /* 0x000fe200000114a5 */
[----:B------:R-:W-:Y:S01]  /*2c70*/  IMAD.IADD R131, R215, 0x1, R131 ;  /* 0x00000001d7837824 */ /* 0x000fe200078e0283 */
[----:B------:R-:W-:Y:S01]  /*2c80*/  IADD3 R95, R211, R3, RZ ;  /* 0x00000003d35f7210 */ /* 0x000fe20007ffe0ff */
[----:B------:R-:W-:Y:S01]  /*2c90*/  IMAD.IADD R132, R213, 0x1, R5 ;  /* 0x00000001d5847824 */ /* 0x000fe200078e0205 */
[----:B------:R-:W-:Y:S01]  /*2ca0*/  SHF.R.S32.HI R159, RZ, 0x1f, R172 ;  /* 0x0000001fff9f7819 */ /* 0x000fe200000114ac */
[C---:B------:R-:W-:Y:S01]  /*2cb0*/  IMAD.IADD R93, R3.reuse, 0x1, R207 ;  /* 0x00000001035d7824 */ /* 0x040fe200078e02cf */
[----:B------:R-:W-:Y:S01]  /*2cc0*/  IADD3 R94, R3, R209, RZ ;  /* 0x000000d1035e7210 */ /* 0x000fe20007ffe0ff */
[----:B------:R-:W-:Y:S01]  /*2cd0*/  IMAD.X R118, R117, 0x1, R110, P1 ;  /* 0x0000000175767824 */ /* 0x000fe200008e066e */
[----:B------:R-:W-:Y:S01]  /*2ce0*/  SHF.R.S32.HI R157, RZ, 0x1f, R170 ;  /* 0x0000001fff9d7819 */ /* 0x000fe200000114aa */
[----:B------:R-:W-:Y:S01]  /*2cf0*/  IMAD.X R120, R119, 0x1, R110, P0 ;  /* 0x0000000177787824 */ /* 0x000fe200000e066e */
[----:B------:R-:W-:-:S02]  /*2d00*/  SHF.R.S32.HI R155, RZ, 0x1f, R168 ;  /* 0x0000001fff9b7819 */ /* 0x000fc400000114a8 */
[----:B------:R-:W-:Y:S02]  /*2d10*/  SHF.R.S32.HI R153, RZ, 0x1f, R166 ;  /* 0x0000001fff997819 */ /* 0x000fe400000114a6 */
[----:B------:R-:W-:Y:S02]  /*2d20*/  SHF.R.S32.HI R151, RZ, 0x1f, R164 ;  /* 0x0000001fff977819 */ /* 0x000fe400000114a4 */
[----:B------:R-:W-:Y:S02]  /*2d30*/  SHF.R.S32.HI R147, RZ, 0x1f, R163 ;  /* 0x0000001fff937819 */ /* 0x000fe400000114a3 */
[----:B------:R-:W-:Y:S02]  /*2d40*/  SHF.R.S32.HI R146, RZ, 0x1f, R162 ;  /* 0x0000001fff927819 */ /* 0x000fe400000114a2 */
.L_x_997:
[----:B------:R-:W-:Y:S01]  /*2d50*/  IMAD.SHL.U32 R16, R14, 0x80, RZ ;  /* 0x000000800e107824 */ /* 0x000fe200078e00ff */
[----:B------:R-:W-:Y:S04]  /*2d60*/  BSSY B0, `(.L_x_864) ;  /* 0x0000010000007945 */ /* 0x000fe80003800000 */
[----:B------:R-:W-:Y:S05]  /*2d70*/  IADD3 R15, R16, -0x80, RZ ;  /* 0xffffff80100f7810 */ /* 0x000fea0007ffe0ff */
[--C-:B------:R-:W-:Y:S02]  /*2d80*/  IMAD.IADD R245, R72, 0x1, -R15.reuse ;  /* 0x0000000148f57824 */ /* 0x100fe400078e0a0f */
[----:B------:R-:W-:Y:S03]  /*2d90*/  IMAD.IADD R235, R79, 0x1, -R15 ;  /* 0x000000014feb7824 */ /* 0x000fe600078e0a0f */
[C---:B------:R-:W-:Y:S04]  /*2da0*/  ISETP.GE.AND P2, PT, R186.reuse, R245, PT ;  /* 0x000000f5ba00720c */ /* 0x040fe80003f46270 */
[----:B------:R-:W-:Y:S11]  /*2db0*/  ISETP.GE.AND P2, PT, R186, R235, !P2 ;  /* 0x000000ebba00720c */ /* 0x000ff60005746270 */
[----:B------:R-:W-:Y:S02]  /*2dc0*/  @!UPT UIADD3 URZ, URZ, URZ, URZ ;  /* 0x0000003f3f3ff290 */ /* 0x000fe4000fffe03f */
[----:B----45:R-:W-:-:S05]  /*2dd0*/  @!P2 BRA `(.L_x_865) ;  /* 0x000000800000a947 */ /* 0x030fca0003800000 */
[----:B------:R-:W-:Y:S02]  /*2de0*/  ISETP.NE.AND P1, PT, R180, RZ, PT ;  /* 0x000000ffb400720c */ /* 0x000fe40003f25270 */
[----:B------:R-:W-:Y:S11]  /*2df0*/  ISETP.NE.AND P0, PT, R179, RZ, PT ;  /* 0x000000ffb300720c */ /* 0x000ff60003f05270 */
[--C-:B------:R-:W-:Y:S05]  /*2e00*/  @P1 IMAD.MOV.U32 R135, RZ, RZ, R133.reuse ;  /* 0x000000ffff871224 */ /* 0x100fea00078e0085 */
[----:B------:R1:W2:Y:S02]  /*2e10*/  @P1 LD.E.128 R20, [R134.64] ;  /* 0x0000000686141980 */ /* 0x0002a4000c101d00 */
[----:B-1----:R-:W-:Y:S02]  /*2e20*/  @P0 IMAD.MOV.U32 R135, RZ, RZ, R133 ;  /* 0x000000ffff870224 */ /* 0x002fe400078e0085 */
[----:B--2---:R1:W-:Y:S04]  /*2e30*/  @P1 ST.E.128 [R144.64], R20 ;  /* 0x0000001490001985 */ /* 0x0043e8000c101d06 */
[----:B------:R-:W2:Y:S04]  /*2e40*/  @P0 LD.E.128 R4, [R134.64+0x80] ;  /* 0x0000800686040980 */ /* 0x000ea8000c101d00 */
[----:B--2---:R1:W-:Y:S02]  /*2e50*/  @P0 ST.E.128 [R144.64+0x80], R4 ;  /* 0x0000800490000985 */ /* 0x0043e4000c101d06 */
.L_x_865:
[----:B------:R-:W-:Y:S05]  /*2e60*/  BSYNC B0 ;  /* 0x0000000000007941 */ /* 0x000fea0003800000 */
.L_x_864:
[C---:B------:R-:W-:Y:S01]  /*2e70*/  ISETP.GE.AND P0, PT, R84.reuse, R245, PT ;  /* 0x000000f55400720c */ /* 0x040fe20003f06270 */
[----:B------:R-:W-:Y:S03]  /*2e80*/  BSSY B0, `(.L_x_866) ;  /* 0x000000e000007945 */ /* 0x000fe60003800000 */
[----:B------:R-:W-:Y:S11]  /*2e90*/  ISETP.GE.AND P0, PT, R84, R235, !P0 ;  /* 0x000000eb5400720c */ /* 0x000ff60004706270 */
[----:B------:R-:W-:Y:S02]  /*2ea0*/  @!UPT UIADD3 URZ, URZ, URZ, URZ ;  /* 0x0000003f3f3ff290 */ /* 0x000fe4000fffe03f */
[----:B------:R-:W-:-:S05]  /*2eb0*/  @!P0 BRA `(.L_x_867) ;  /* 0x000000a000008947 */ /* 0x000fca0003800000 */
[----:B------:R-:W-:Y:S02]  /*2ec0*/  ISETP.NE.AND P1, PT, R180, RZ, PT ;  /* 0x000000ffb400720c */ /* 0x000fe40003f25270 */
[----:B------:R-:W-:Y:S02]  /*2ed0*/  IADD3 R24, P0, R134, R124, RZ ;  /* 0x0000007c86187210 */ /* 0x000fe40007f1e0ff */
[----:B------:R-:W-:Y:S03]  /*2ee0*/  LEA R2, P3, R223, R144, 0x1 ;  /* 0x00000090df027211 */ /* 0x000fe600078608ff */
[----:B------:R-:W-:Y:S01]  /*2ef0*/  IMAD.X R25, R133, 0x1, R122, P0 ;  /* 0x0000000185197824 */ /* 0x000fe200000e067a */
[----:B------:R-:W-:Y:S02]  /*2f00*/  ISETP.NE.AND P0, PT, R179, RZ, PT ;  /* 0x000000ffb300720c */ /* 0x000fe40003f05270 */
[----:B------:R-:W-:Y:S03]  /*2f10*/  LEA.HI.X R3, R223, R145, R224, 0x1, P3 ;  /* 0x00000091df037211 */ /* 0x000fe600018f0ce0 */
[----:B-1----:R-:W2:Y:S04]  /*2f20*/  @P1 LD.E.128 R20, [R24.64] ;  /* 0x0000000618141980 */ /* 0x002ea8000c101d00 */
[----:B--2---:R1:W-:Y:S04]  /*2f30*/  @P1 ST.E.128 [R2.64], R20 ;  /* 0x0000001402001985 */ /* 0x0043e8000c101d06 */
[----:B------:R-:W2:Y:S04]  /*2f40*/  @P0 LD.E.128 R4, [R24.64+0x80] ;  /* 0x0000800618040980 */ /* 0x000ea8000c101d00 */
[----:B--2---:R1:W-:Y:S02]  /*2f50*/  @P0 ST.E.128 [R2.64+0x80], R4 ;  /* 0x0000800402000985 */ /* 0x0043e4000c101d06 */
.L_x_867:
[----:B------:R-:W-:Y:S05]  /*2f60*/  BSYNC B0 ;  /* 0x0000000000007941 */ /* 0x000fea0003800000 */
.L_x_866:
[C---:B------:R-:W-:Y:S01]  /*2f70*/  ISETP.GE.AND P0, PT, R83.reuse, R245, PT ;  /* 0x000000f55300720c */ /* 0x040fe20003f06270 */
[----:B------:R-:W-:Y:S03]  /*2f80*/  BSSY B0, `(.L_x_868) ;  /* 0x000000e000007945 */ /* 0x000fe60003800000 */
[----:B------:R-:W-:Y:S11]  /*2f90*/  ISETP.GE.AND P0, PT, R83, R235, !P0 ;  /* 0x000000eb5300720c */ /* 0x000ff60004706270 */
[----:B------:R-:W-:Y:S02]  /*2fa0*/  @!UPT UIADD3 URZ, URZ, URZ, URZ ;  /* 0x0000003f3f3ff290 */ /* 0x000fe4000fffe03f */
[----:B------:R-:W-:-:S05]  /*2fb0*/  @!P0 BRA `(.L_x_869) ;  /* 0x000000a000008947 */ /* 0x000fca0003800000 */
[----:B------:R-:W-:Y:S02]  /*2fc0*/  ISETP.NE.AND P1, PT, R180, RZ, PT ;  /* 0x000000ffb400720c */ /* 0x000fe40003f25270 */
[----:B------:R-:W-:Y:S02]  /*2fd0*/  IADD3 R24, P0, R134, R126, RZ ;  /* 0x0000007e86187210 */ /* 0x000fe40007f1e0ff */
[----:B-1----:R-:W-:Y:S03]  /*2fe0*/  IADD3 R2, P3, R144, R91, RZ ;  /* 0x0000005b90027210 */ /* 0x002fe60007f7e0ff */
[----:B------:R-:W-:Y:S01]  /*2ff0*/  IMAD.X R25, R133, 0x1, R125, P0 ;  /* 0x0000000185197824 */ /* 0x000fe200000e067d */
[----:B------:R-:W-:Y:S01]  /*3000*/  ISETP.NE.AND P0, PT, R179, RZ, PT ;  /* 0x000000ffb300720c */ /* 0x000fe20003f05270 */
[----:B------:R-:W-:Y:S04]  /*3010*/  IMAD.X R3, R145, 0x1, R92, P3 ;  /* 0x0000000191037824 */ /* 0x000fe800018e065c */
[----:B------:R-:W2:Y:S04]  /*3020*/  @P1 LD.E.128 R20, [R24.64] ;  /* 0x0000000618141980 */ /* 0x000ea8000c101d00 */
[----:B--2---:R1:W-:Y:S04]  /*3030*/  @P1 ST.E.128 [R2.64], R20 ;  /* 0x0000001402001985 */ /* 0x0043e8000c101d06 */
[----:B------:R-:W2:Y:S04]  /*3040*/  @P0 LD.E.128 R4, [R24.64+0x80] ;  /* 0x0000800618040980 */ /* 0x000ea8000c101d00 */
[----:B--2---:R1:W-:Y:S02]  /*3050*/  @P0 ST.E.128 [R2.64+0x80], R4 ;  /* 0x0000800402000985 */ /* 0x0043e4000c101d06 */
.L_x_869:
[----:B------:R-:W-:Y:S05]  /*3060*/  BSYNC B0 ;  /* 0x0000000000007941 */ /* 0x000fea0003800000 */
.L_x_868:
        /* <DEDUP_REMOVED lines=15> */
.L_x_871:
[----:B------:R-:W-:Y:S05]  /*3160*/  BSYNC B0 ;  /* 0x0000000000007941 */ /* 0x000fea0003800000 */
.L_x_870:
        /* <DEDUP_REMOVED lines=15> */
.L_x_873:
[----:B------:R-:W-:Y:S05]  /*3260*/  BSYNC B0 ;  /* 0x0000000000007941 */ /* 0x000fea0003800000 */
.L_x_872:
        /* <DEDUP_REMOVED lines=15> */
.L_x_875:
[----:B------:R-:W-:Y:S05]  /*3360*/  BSYNC B0 ;  /* 0x0000000000007941 */ /* 0x000fea0003800000 */
.L_x_874:
        /* <DEDUP_REMOVED lines=15> */
.L_x_877:
[----:B------:R-:W-:Y:S05]  /*3460*/  BSYNC B0 ;  /* 0x0000000000007941 */ /* 0x000fea0003800000 */
.L_x_876:
        /* <DEDUP_REMOVED lines=15> */
.L_x_879:
[----:B------:R-:W-:Y:S05]  /*3560*/  BSYNC B0 ;  /* 0x0000000000007941 */ /* 0x000fea0003800000 */
.L_x_878:
[----:B------:R-:W2:Y:S01]  /*3570*/  LD.E R17, [R10.64+0xd0] ;  /* 0x0000d0060a117980 */ /* 0x000ea2000c101900 */
[----:B------:R-:W-:Y:S01]  /*3580*/  IMAD.MOV.U32 R135, RZ, RZ, R133 ;  /* 0x000000ffff877224 */ /* 0x000fe200078e0085 */
[----:B------:R-:W-:Y:S02]  /*3590*/  BSSY B3, `(.L_x_880) ;  /* 0x0000a7e000037945 */ /* 0x000fe40003800000 */
[----:B-1----:R-:W3:Y:S01]  /*35a0*/  LD.E R3, [R10.64+0x130] ;  /* 0x000130060a037980 */ /* 0x002ee2000c101900 */
[----:B--2---:R-:W-:Y:S01]  /*35b0*/  ISETP.NE.AND P1, PT, R17, RZ, PT ;  /* 0x000000ff1100720c */ /* 0x004fe20003f25270 */
[----:B---3--:R-:W-:Y:S05]  /*35c0*/  IMAD.U32 R3, R3, -0x80, RZ ;  /* 0xffffff8003037824 */ /* 0x008fea00078e00ff */
[C---:B------:R-:W-:Y:S04]  /*35d0*/  LEA R134, P0, R3.reuse, R134, 0x1 ;  /* 0x0000008603867211 */ /* 0x040fe800078008ff */
[----:B------:R-:W-:Y:S03]  /*35e0*/  LEA.HI.X.SX32 R133, R3, R135, 0x1, P0 ;  /* 0x0000008703857211 */ /* 0x000fe600000f0eff */
[----:B------:R-:W-:-:S05]  /*35f0*/  @!P1 BRA `(.L_x_881) ;  /* 0x00009dc000009947 */ /* 0x000fca0003800000 */
[----:B------:R-:W2:Y:S04]  /*3600*/  LD.E.U8 R0, [R10.64+0x1b3] ;  /* 0x0001b3060a007980 */ /* 0x000ea8000c101100 */
[----:B------:R1:W5:Y:S01]  /*3610*/  LD.E R135, [R10.64+0xc0] ;  /* 0x0000c0060a877980 */ /* 0x000362000c101900 */
[----:B--2---:R-:W-:Y:S11]  /*3620*/  ISETP.NE.AND P0, PT, R0, RZ, PT ;  /* 0x000000ff0000720c */ /* 0x004ff60003f05270 */
[----:B------:R-:W-:Y:S02]  /*3630*/  @!UPT UIADD3 URZ, URZ, URZ, URZ ;  /* 0x0000003f3f3ff290 */ /* 0x000fe4000fffe03f */
[----:B------:R-:W-:-:S05]  /*3640*/  @!P0 BRA `(.L_x_882) ;  /* 0x00003a9000008947 */ /* 0x000fca0003800000 */
[----:B-1----:R-:W-:Y:S01]  /*3650*/  BSSY B1, `(.L_x_883) ;  /* 0x0000066000017945 */ /* 0x002fe20003800000 */
[----:B------:R-:W-:-:S05]  /*3660*/  @!P2 BRA `(.L_x_884) ;  /* 0x000006400000a947 */ /* 0x000fca0003800000 */
[----:B-----5:R-:W-:Y:S01]  /*3670*/  ISETP.GE.AND P0, PT, R18, R135, PT ;  /* 0x000000871200720c */ /* 0x020fe20003f06270 */
[----:B------:R-:W-:Y:S01]  /*3680*/  @!UPT UIADD3 URZ, URZ, URZ, URZ ;  /* 0x0000003f3f3ff290 */ /* 0x000fe2000fffe03f */
[----:B------:R-:W-:Y:S11]  /*3690*/  BSSY B0, `(.L_x_885) ;  /* 0x0000030000007945 */ /* 0x000ff60003800000 */
[----:B------:R-:W-:-:S05]  /*36a0*/  @P0 BRA `(.L_x_886) ;  /* 0x000002e000000947 */ /* 0x000fca0003800000 */
[----:B------:R-:W-:Y:S01]  /*36b0*/  ISETP.GE.AND P0, PT, R18, R17, PT ;  /* 0x000000111200720c */ /* 0x000fe20003f06270 */
[----:B------:R-:W2:Y:S11]  /*36c0*/  LD.E.128 R20, [R136.64] ;  /* 0x0000000688147980 */ /* 0x000eb6000c101d00 */
[----:B------:R-:W-:Y:S01]  /*36d0*/  @!UPT UIADD3 URZ, URZ, URZ, URZ ;  /* 0x0000003f3f3ff290 */ /* 0x000fe2000fffe03f */
[----:B------:R-:W3:Y:S06]  /*36e0*/  @!P0 LD.E.64 R6, [R12.64] ;  /* 0x000000060c068980 */ /* 0x000eec000c101b00 */
[----:B------:R-:W4:Y:S01]  /*36f0*/  @!P0 LD.E.64 R30, [R56.64] ;  /* 0x00000006381e8980 */ /* 0x000f22000c101b00 */
[C---:B--2---:R-:W-:Y:S02]  /*3700*/  @!P0 LOP3.LUT R25, R20.reuse, 0xffff0000, RZ, 0xc0, !PT ;  /* 0xffff000014198812 */ /* 0x044fe400078ec0ff */
[----:B------:R-:W-:Y:S02]  /*3710*/  @!P0 SHF.L.U32 R29, R20, 0x10, RZ ;  /* 0x00000010141d8819 */ /* 0x000fe400000006ff */
[----:B------:R-:W-:Y:S02]  /*3720*/  @!P0 LOP3.LUT R27, R21, 0xffff0000, RZ, 0xc0, !PT ;  /* 0xffff0000151b8812 */ /* 0x000fe400078ec0ff */
[----:B------:R-:W-:Y:S02]  /*3730*/  @!P0 LOP3.LUT R24, R22, 0xffff0000, RZ, 0xc0, !PT ;  /* 0xffff000016188812 */ /* 0x000fe400078ec0ff */
[----:B------:R-:W-:Y:S02]  /*3740*/  @!P0 SHF.L.U32 R32, R23, 0x10, RZ ;  /* 0x0000001017208819 */ /* 0x000fe400000006ff */
[C---:B---3--:R-:W-:Y:S02]  /*3750*/  @!P0 SHF.L.U32 R8, R6.reuse, 0x10, RZ ;  /* 0x0000001006088819 */ /* 0x048fe400000006ff */
[----:B------:R-:W-:Y:S02]  /*3760*/  @!P0 LOP3.LUT R6, R6, 0xffff0000, RZ, 0xc0, !PT ;  /* 0xffff000006068812 */ /* 0x000fe400078ec0ff */
[----:B------:R-:W-:Y:S01]  /*3770*/  @!P0 SHF.L.U32 R5, R7, 0x10, RZ ;  /* 0x0000001007058819 */ /* 0x000fe200000006ff */
[----:B------:R-:W-:Y:S01]  /*3780*/  @!P0 FMUL.FTZ R0, R25, R8 ;  /* 0x0000000819008220 */ /* 0x000fe20000410000 */
[C---:B----4-:R-:W-:Y:S01]  /*3790*/  @!P0 LOP3.LUT R28, R30.reuse, 0xffff0000, RZ, 0xc0, !PT ;  /* 0xffff00001e1c8812 */ /* 0x050fe200078ec0ff */
[----:B------:R-:W-:Y:S01]  /*37a0*/  @!P0 IMAD.U32 R26, R30, 0x10000, RZ ;  /* 0x000100001e1a8824 */ /* 0x000fe200078e00ff */
[----:B------:R-:W-:Y:S01]  /*37b0*/  @!P0 LOP3.LUT R7, R7, 0xffff0000, RZ, 0xc0, !PT ;  /* 0xffff000007078812 */ /* 0x000fe200078ec0ff */
[C---:B------:R-:W-:Y:S01]  /*37c0*/  @!P0 IMAD.U32 R30, R31.reuse, 0x10000, RZ ;  /* 0x000100001f1e8824 */ /* 0x040fe200078e00ff */
[----:B------:R-:W-:Y:S01]  /*37d0*/  @!P0 LOP3.LUT R31, R31, 0xffff0000, RZ, 0xc0, !PT ;  /* 0xffff00001f1f8812 */ /* 0x000fe200078ec0ff */
[----:B------:R-:W-:Y:S02]  /*37e0*/  @!P0 FMUL.FTZ R33, R25, R26 ;  /* 0x0000001a19218220 */ /* 0x000fe40000410000 */
[----:B------:R-:W-:Y:S02]  /*37f0*/  @!P0 FFMA.FTZ R0, R26, R29, R0 ;  /* 0x0000001d1a008223 */ /* 0x000fe40000010000 */
[----:B------:R-:W-:Y:S01]  /*3800*/  @!P0 FFMA.FTZ R33, R29, R8, -R33 ;  /* 0x000000081d218223 */ /* 0x000fe20000010821 */
[----:B------:R-:W-:Y:S01]  /*3810*/  @!P0 SHF.L.U32 R29, R21, 0x10, RZ ;  /* 0x00000010151d8819 */ /* 0x000fe200000006ff */
[----:B------:R-:W-:Y:S01]  /*3820*/  @!P0 FMUL.FTZ R2, R27, R6 ;  /* 0x000000061b028220 */ /* 0x000fe20000410000 */
[----:B------:R-:W-:Y:S01]  /*3830*/  @!P0 LOP3.LUT R8, R23, 0xffff0000, RZ, 0xc0, !PT ;  /* 0xffff000017088812 */ /* 0x000fe200078ec0ff */
[----:B------:R-:W-:Y:S01]  /*3840*/  @!P0 IMAD.U32 R26, R22, 0x10000, RZ ;  /* 0x00010000161a8824 */ /* 0x000fe200078e00ff */
[----:B------:R-:W-:Y:S01]  /*3850*/  @!P0 F2FP.BF16.PACK_AB R33, R0, R33 ;  /* 0x000000210021823e */ /* 0x000fe200000010ff */
[C---:B------:R-:W-:Y:S02]  /*3860*/  @!P0 FMUL.FTZ R3, R24.reuse, R5 ;  /* 0x0000000518038220 */ /* 0x040fe40000410000 */
[----:B------:R-:W-:Y:S01]  /*3870*/  @!P0 FMUL.FTZ R35, R27, R28 ;  /* 0x0000001c1b238220 */ /* 0x000fe20000410000 */
[----:B------:R-:W-:Y:S01]  /*3880*/  @!P0 MOV R20, R33 ;  /* 0x0000002100148202 */ /* 0x000fe20000000f00 */
[----:B------:R-:W-:Y:S02]  /*3890*/  @!P0 FMUL.FTZ R34, R24, R30 ;  /* 0x0000001e18228220 */ /* 0x000fe40000410000 */
[C---:B------:R-:W-:Y:S02]  /*38a0*/  @!P0 FMUL.FTZ R36, R8.reuse, R31 ;  /* 0x0000001f08248220 */ /* 0x040fe40000410000 */
[----:B------:R-:W-:Y:S02]  /*38b0*/  @!P0 FMUL.FTZ R4, R8, R7 ;  /* 0x0000000708048220 */ /* 0x000fe40000410000 */
[----:B------:R-:W-:Y:S02]  /*38c0*/  @!P0 FFMA.FTZ R2, R28, R29, R2 ;  /* 0x0000001d1c028223 */ /* 0x000fe40000010002 */
[----:B------:R-:W-:Y:S02]  /*38d0*/  @!P0 FFMA.FTZ R3, R30, R26, R3 ;  /* 0x0000001a1e038223 */ /* 0x000fe40000010003 */
[----:B------:R-:W-:Y:S02]  /*38e0*/  @!P0 FFMA.FTZ R35, R29, R6, -R35 ;  /* 0x000000061d238223 */ /* 0x000fe40000010823 */
[----:B------:R-:W-:Y:S02]  /*38f0*/  @!P0 FFMA.FTZ R34, R26, R5, -R34 ;  /* 0x000000051a228223 */ /* 0x000fe40000010822 */
[----:B------:R-:W-:Y:S01]  /*3900*/  @!P0 FFMA.FTZ R36, R32, R7, -R36 ;  /* 0x0000000720248223 */ /* 0x000fe20000010824 */
[----:B------:R-:W-:Y:S01]  /*3910*/  @!P0 F2FP.BF16.PACK_AB R38, R2, R35 ;  /* 0x000000230226823e */ /* 0x000fe200000010ff */
[----:B------:R-:W-:Y:S01]  /*3920*/  @!P0 FFMA.FTZ R4, R31, R32, R4 ;  /* 0x000000201f048223 */ /* 0x000fe20000010004 */
[----:B------:R-:W-:Y:S03]  /*3930*/  @!P0 F2FP.BF16.PACK_AB R34, R3, R34 ;  /* 0x000000220322823e */ /* 0x000fe600000010ff */
[----:B------:R-:W-:Y:S01]  /*3940*/  @!P0 IMAD.MOV.U32 R21, RZ, RZ, R38 ;  /* 0x000000ffff158224 */ /* 0x000fe200078e0026 */
[----:B------:R-:W-:Y:S02]  /*3950*/  @!P0 F2FP.BF16.PACK_AB R35, R4, R36 ;  /* 0x000000240423823e */ /* 0x000fe400000010ff */
[----:B------:R-:W-:Y:S02]  /*3960*/  @!P0 MOV R22, R34 ;  /* 0x0000002200168202 */ /* 0x000fe40000000f00 */
[----:B------:R-:W-:Y:S05]  /*3970*/  @!P0 MOV R23, R35 ;  /* 0x0000002300178202 */ /* 0x000fea0000000f00 */
[----:B------:R1:W-:Y:S02]  /*3980*/  ST.E.128 [R142.64], R20 ;  /* 0x000000148e007985 */ /* 0x0003e4000c101d06 */
.L_x_886:
[----:B------:R-:W-:Y:S05]  /*3990*/  BSYNC B0 ;  /* 0x0000000000007941 */ /* 0x000fea0003800000 */
.L_x_885:
[----:B------:R-:W-:Y:S11]  /*39a0*/  ISETP.GE.AND P0, PT, R9, R135, PT ;  /* 0x000000870900720c */ /* 0x000ff60003f06270 */
[----:B------:R-:W-:Y:S02]  /*39b0*/  @!UPT UIADD3 URZ, URZ, URZ, URZ ;  /* 0x0000003f3f3ff290 */ /* 0x000fe4000fffe03f */
[----:B------:R-:W-:-:S05]  /*39c0*/  @P0 BRA `(.L_x_884) ;  /* 0x000002e000000947 */ /* 0x000fca0003800000 */
[----:B------:R-:W-:Y:S01]  /*39d0*/  ISETP.GE.AND P0, PT, R9, R17, PT ;  /* 0x000000110900720c */ /* 0x000fe20003f06270 */
[----:B-1----:R-:W2:Y:S11]  /*39e0*/  LD.E.128 R20, [R136.64+0x80] ;  /* 0x0000800688147980 */ /* 0x002eb6000c101d00 */
[----:B------:R-:W-:Y:S01]  /*39f0*/  @!UPT UIADD3 URZ, URZ, URZ, URZ ;  /* 0x0000003f3f3ff290 */ /* 0x000fe2000fffe03f */
[----:B------:R-:W3:Y:S06]  /*3a00*/  @!P0 LD.E.64 R6, [R12.64+0x40] ;  /* 0x000040060c068980 */ /* 0x000eec000c101b00 */
[----:B------:R-:W4:Y:S01]  /*3a10*/  @!P0 LD.E.64 R30, [R56.64+0x40] ;  /* 0x00004006381e8980 */ /* 0x000f22000c101b00 */
        /* <DEDUP_REMOVED lines=40> */
[----:B------:R1:W-:Y:S02]  /*3ca0*/  ST.E.128 [R142.64+0x80], R20 ;  /* 0x000080148e007985 */ /* 0x0003e4000c101d06 */
.L_x_884:
[----:B------:R-:W-:Y:S05]  /*3cb0*/  BSYNC B1 ;  /* 0x0000000000017941 */ /* 0x000fea0003800000 */
.L_x_883:
[C---:B------:R-:W-:Y:S01]  /*3cc0*/  ISETP.GE.AND P0, PT, R84.reuse, R245, PT ;  /* 0x000000f55400720c */ /* 0x040fe20003f06270 */
[----:B------:R-:W-:Y:S03]  /*3cd0*/  BSSY B1, `(.L_x_887) ;  /* 0x0000073000017945 */ /* 0x000fe60003800000 */
[----:B------:R-:W-:Y:S11]  /*3ce0*/  ISETP.GE.AND P0, PT, R84, R235, !P0 ;  /* 0x000000eb5400720c */ /* 0x000ff60004706270 */
[----:B------:R-:W-:Y:S02]  /*3cf0*/  @!UPT UIADD3 URZ, URZ, URZ, URZ ;  /* 0x0000003f3f3ff290 */ /* 0x000fe4000fffe03f */
[----:B------:R-:W-:-:S05]  /*3d00*/  @!P0 BRA `(.L_x_888) ;  /* 0x000006f000008947 */ /* 0x000fca0003800000 */
[----:B-----5:R-:W-:Y:S01]  /*3d10*/  ISETP.GE.AND P0, PT, R18, R135, PT ;  /* 0x000000871200720c */ /* 0x020fe20003f06270 */
[C---:B------:R-:W-:Y:S01]  /*3d20*/  IMAD.SHL.U32 R3, R181.reuse, 0x2, RZ ;  /* 0x00000002b5037824 */ /* 0x040fe200078e00ff */
[----:B------:R-:W-:Y:S01]  /*3d30*/  SHF.L.U64.HI R0, R181, 0x1, R161 ;  /* 0x00000001b5007819 */ /* 0x000fe200000102a1 */
[----:B------:R-:W-:Y:S03]  /*3d40*/  BSSY B0, `(.L_x_889) ;  /* 0x0000037000007945 */ /* 0x000fe60003800000 */
[C---:B------:R-:W-:Y:S02]  /*3d50*/  IADD3 R24, P2, R3.reuse, R12, RZ ;  /* 0x0000000c03187210 */ /* 0x040fe40007f5e0ff */
[----:B------:R-:W-:Y:S03]  /*3d60*/  IADD3 R34, P1, R3, R56, RZ ;  /* 0x0000003803227210 */ /* 0x000fe60007f3e0ff */
[C---:B------:R-:W-:Y:S02]  /*3d70*/  IMAD.X R25, R0.reuse, 0x1, R13, P2 ;  /* 0x0000000100197824 */ /* 0x040fe400010e060d */
[----:B------:R-:W-:Y:S01]  /*3d80*/  IMAD.X R35, R0, 0x1, R57, P1 ;  /* 0x0000000100237824 */ /* 0x000fe200008e0639 */
[----:B------:R-:W-:-:S05]  /*3d90*/  @P0 BRA `(.L_x_890) ;  /* 0x0000031000000947 */ /* 0x000fca0003800000 */
[----:B------:R-:W-:Y:S02]  /*3da0*/  ISETP.GE.AND P0, PT, R18, R17, PT ;  /* 0x000000111200720c */ /* 0x000fe40003f06270 */
[C---:B------:R-:W-:Y:S04]  /*3db0*/  LEA R38, P1, R105.reuse, R136, 0x1 ;  /* 0x0000008869267211 */ /* 0x040fe800078208ff */
[----:B------:R-:W-:Y:S02]  /*3dc0*/  LEA.HI.X R39, R105, R137, R102, 0x1, P1 ;  /* 0x0000008969277211 */ /* 0x000fe400008f0c66 */
[C---:B------:R-:W-:Y:S03]  /*3dd0*/  LEA R42, P1, R225.reuse, R142, 0x1 ;  /* 0x0000008ee12a7211 */ /* 0x040fe600078208ff */
[----:B-1----:R-:W2:Y:S01]  /*3de0*/  LD.E.128 R20, [R38.64] ;  /* 0x0000000626147980 */ /* 0x002ea2000c101d00 */
[----:B------:R-:W-:Y:S07]  /*3df0*/  LEA.HI.X R43, R225, R143, R226, 0x1, P1 ;  /* 0x0000008fe12b7211 */ /* 0x000fee00008f0ce2 */
[----:B------:R-:W3:Y:S06]  /*3e00*/  @!P0 LD.E.64 R32, [R34.64] ;  /* 0x0000000622208980 */ /* 0x000eec000c101b00 */
[----:B------:R-:W4:Y:S01]  /*3e10*/  @!P0 LD.E.64 R6, [R24.64] ;  /* 0x0000000618068980 */ /* 0x000f22000c101b00 */
[----:B---3--:R-:W-:Y:S01]  /*3e20*/  @!P0 IMAD.U32 R31, R33, 0x10000, RZ ;  /* 0x00010000211f8824 */ /* 0x008fe200078e00ff */
[----:B--2---:R-:W-:Y:S02]  /*3e30*/  @!P0 LOP3.LUT R27, R20, 0xffff0000, RZ, 0xc0, !PT ;  /* 0xffff0000141b8812 */ /* 0x004fe400078ec0ff */
[----:B------:R-:W-:Y:S02]  /*3e40*/  @!P0 SHF.L.U32 R28, R32, 0x10, RZ ;  /* 0x00000010201c8819 */ /* 0x000fe400000006ff */
[----:B------:R-:W-:Y:S01]  /*3e50*/  @!P0 SHF.L.U32 R29, R20, 0x10, RZ ;  /* 0x00000010141d8819 */ /* 0x000fe200000006ff */
[----:B----4-:R-:W-:Y:S01]  /*3e60*/  @!P0 IMAD.U32 R8, R6, 0x10000, RZ ;  /* 0x0001000006088824 */ /* 0x010fe200078e00ff */
[----:B------:R-:W-:Y:S01]  /*3e70*/  @!P0 LOP3.LUT R26, R22, 0xffff0000, RZ, 0xc0, !PT ;  /* 0xffff0000161a8812 */ /* 0x000fe200078ec0ff */
[C---:B------:R-:W-:Y:S01]  /*3e80*/  @!P0 FMUL.FTZ R37, R27.reuse, R28 ;  /* 0x0000001c1b258220 */ /* 0x040fe20000410000 */
[----:B------:R-:W-:Y:S01]  /*3e90*/  @!P0 LOP3.LUT R30, R32, 0xffff0000, RZ, 0xc0, !PT ;  /* 0xffff0000201e8812 */ /* 0x000fe200078ec0ff */
[-C--:B------:R-:W-:Y:S01]  /*3ea0*/  @!P0 FMUL.FTZ R0, R27, R8.reuse ;  /* 0x000000081b008220 */ /* 0x080fe20000410000 */
[----:B------:R-:W-:Y:S01]  /*3eb0*/  @!P0 LOP3.LUT R27, R21, 0xffff0000, RZ, 0xc0, !PT ;  /* 0xffff0000151b8812 */ /* 0x000fe200078ec0ff */
[----:B------:R-:W-:Y:S01]  /*3ec0*/  @!P0 IMAD.U32 R5, R7, 0x10000, RZ ;  /* 0x0001000007058824 */ /* 0x000fe200078e00ff */
[----:B------:R-:W-:Y:S01]  /*3ed0*/  @!P0 LOP3.LUT R6, R6, 0xffff0000, RZ, 0xc0, !PT ;  /* 0xffff000006068812 */ /* 0x000fe200078ec0ff */
[----:B------:R-:W-:Y:S01]  /*3ee0*/  @!P0 FFMA.FTZ R37, R29, R8, -R37 ;  /* 0x000000081d258223 */ /* 0x000fe20000010825 */
[----:B------:R-:W-:Y:S01]  /*3ef0*/  @!P0 LOP3.LUT R8, R23, 0xffff0000, RZ, 0xc0, !PT ;  /* 0xffff000017088812 */ /* 0x000fe200078ec0ff */
[----:B------:R-:W-:Y:S01]  /*3f00*/  @!P0 FFMA.FTZ R0, R28, R29, R0 ;  /* 0x0000001d1c008223 */ /* 0x000fe20000010000 */
[----:B------:R-:W-:Y:S01]  /*3f10*/  @!P0 LOP3.LUT R7, R7, 0xffff0000, RZ, 0xc0, !PT ;  /* 0xffff000007078812 */ /* 0x000fe200078ec0ff */
[----:B------:R-:W-:Y:S01]  /*3f20*/  @!P0 IMAD.U32 R29, R21, 0x10000, RZ ;  /* 0x00010000151d8824 */ /* 0x000fe200078e00ff */
[----:B------:R-:W-:Y:S01]  /*3f30*/  @!P0 LOP3.LUT R33, R33, 0xffff0000, RZ, 0xc0, !PT ;  /* 0xffff000021218812 */ /* 0x000fe200078ec0ff */
[C---:B------:R-:W-:Y:S01]  /*3f40*/  @!P0 FMUL.FTZ R2, R27.reuse, R6 ;  /* 0x000000061b028220 */ /* 0x040fe20000410000 */
[----:B------:R-:W-:Y:S01]  /*3f50*/  @!P0 SHF.L.U32 R28, R22, 0x10, RZ ;  /* 0x00000010161c8819 */ /* 0x000fe200000006ff */
[----:B------:R-:W-:Y:S01]  /*3f60*/  @!P0 FMUL.FTZ R3, R26, R5 ;  /* 0x000000051a038220 */ /* 0x000fe20000410000 */
[----:B------:R-:W-:Y:S01]  /*3f70*/  @!P0 F2FP.BF16.PACK_AB R37, R0, R37 ;  /* 0x000000250025823e */ /* 0x000fe200000010ff */
[----:B------:R-:W-:Y:S02]  /*3f80*/  @!P0 FMUL.FTZ R39, R27, R30 ;  /* 0x0000001e1b278220 */ /* 0x000fe40000410000 */
[----:B------:R-:W-:Y:S01]  /*3f90*/  @!P0 FMUL.FTZ R36, R26, R31 ;  /* 0x0000001f1a248220 */ /* 0x000fe20000410000 */
[----:B------:R-:W-:Y:S01]  /*3fa0*/  @!P0 MOV R20, R37 ;  /* 0x0000002500148202 */ /* 0x000fe20000000f00 */
[----:B------:R-:W-:Y:S02]  /*3fb0*/  @!P0 IMAD.U32 R32, R23, 0x10000, RZ ;  /* 0x0001000017208824 */ /* 0x000fe400078e00ff */
        /* <DEDUP_REMOVED lines=15> */
.L_x_890:
[----:B------:R-:W-:Y:S05]  /*40b0*/  BSYNC B0 ;  /* 0x0000000000007941 */ /* 0x000fea0003800000 */
.L_x_889:
[----:B------:R-:W-:Y:S11]  /*40c0*/  ISETP.GE.AND P0, PT, R9, R135, PT ;  /* 0x000000870900720c */ /* 0x000ff60003f06270 */
[----:B------:R-:W-:Y:S02]  /*40d0*/  @!UPT UIADD3 URZ, URZ, URZ, URZ ;  /* 0x0000003f3f3ff290 */ /* 0x000fe4000fffe03f */
[----:B------:R-:W-:-:S05]  /*40e0*/  @P0 BRA `(.L_x_888) ;  /* 0x0000031000000947 */ /* 0x000fca0003800000 */
[----:B------:R-:W-:Y:S02]  /*40f0*/  ISETP.GE.AND P0, PT, R9, R17, PT ;  /* 0x000000110900720c */ /* 0x000fe40003f06270 */
[C---:B------:R-:W-:Y:S04]  /*4100*/  LEA R36, P1, R104.reuse, R136, 0x1 ;  /* 0x0000008868247211 */ /* 0x040fe800078208ff */
[----:B------:R-:W-:Y:S02]  /*4110*/  LEA.HI.X R37, R104, R137, R107, 0x1, P1 ;  /* 0x0000008968257211 */ /* 0x000fe400008f0c6b */
[C---:B-1----:R-:W-:Y:S03]  /*4120*/  LEA R42, P1, R98.reuse, R142, 0x1 ;  /* 0x0000008e622a7211 */ /* 0x042fe600078208ff */
[----:B------:R-:W2:Y:S01]  /*4130*/  LD.E.128 R20, [R36.64] ;  /* 0x0000000624147980 */ /* 0x000ea2000c101d00 */
[----:B------:R-:W-:Y:S07]  /*4140*/  LEA.HI.X R43, R98, R143, R99, 0x1, P1 ;  /* 0x0000008f622b7211 */ /* 0x000fee00008f0c63 */
[----:B------:R-:W3:Y:S06]  /*4150*/  @!P0 LD.E.64 R30, [R34.64+0x40] ;  /* 0x00004006221e8980 */ /* 0x000eec000c101b00 */
[----:B------:R1:W4:Y:S01]  /*4160*/  @!P0 LD.E.64 R6, [R24.64+0x40] ;  /* 0x0000400618068980 */ /* 0x000322000c101b00 */
[----:B--2---:R-:W-:Y:S01]  /*4170*/  @!P0 IMAD.U32 R32, R23, 0x10000, RZ ;  /* 0x0001000017208824 */ /* 0x004fe200078e00ff */
[C---:B------:R-:W-:Y:S02]  /*4180*/  @!P0 LOP3.LUT R27, R20.reuse, 0xffff0000, RZ, 0xc0, !PT ;  /* 0xffff0000141b8812 */ /* 0x040fe400078ec0ff */
[----:B------:R-:W-:Y:S02]  /*4190*/  @!P0 SHF.L.U32 R29, R20, 0x10, RZ ;  /* 0x00000010141d8819 */ /* 0x000fe400000006ff */
[----:B-1----:R-:W-:Y:S02]  /*41a0*/  @!P0 LOP3.LUT R25, R21, 0xffff0000, RZ, 0xc0, !PT ;  /* 0xffff000015198812 */ /* 0x002fe400078ec0ff */
[----:B------:R-:W-:Y:S02]  /*41b0*/  @!P0 LOP3.LUT R24, R22, 0xffff0000, RZ, 0xc0, !PT ;  /* 0xffff000016188812 */ /* 0x000fe400078ec0ff */
[C---:B---3--:R-:W-:Y:S02]  /*41c0*/  @!P0 SHF.L.U32 R26, R30.reuse, 0x10, RZ ;  /* 0x000000101e1a8819 */ /* 0x048fe400000006ff */
[----:B------:R-:W-:Y:S01]  /*41d0*/  @!P0 LOP3.LUT R28, R30, 0xffff0000, RZ, 0xc0, !PT ;  /* 0xffff00001e1c8812 */ /* 0x000fe200078ec0ff */
[C---:B------:R-:W-:Y:S01]  /*41e0*/  @!P0 IMAD.U32 R30, R31.reuse, 0x10000, RZ ;  /* 0x000100001f1e8824 */ /* 0x040fe200078e00ff */
[----:B------:R-:W-:Y:S01]  /*41f0*/  @!P0 LOP3.LUT R31, R31, 0xffff0000, RZ, 0xc0, !PT ;  /* 0xffff00001f1f8812 */ /* 0x000fe200078ec0ff */
[C---:B----4-:R-:W-:Y:S01]  /*4200*/  @!P0 IMAD.U32 R8, R6.reuse, 0x10000, RZ ;  /* 0x0001000006088824 */ /* 0x050fe200078e00ff */
[----:B------:R-:W-:Y:S01]  /*4210*/  @!P0 LOP3.LUT R6, R6, 0xffff0000, RZ, 0xc0, !PT ;  /* 0xffff000006068812 */ /* 0x000fe200078ec0ff */
[C---:B------:R-:W-:Y:S02]  /*4220*/  @!P0 FMUL.FTZ R33, R27.reuse, R26 ;  /* 0x0000001a1b218220 */ /* 0x040fe40000410000 */
[-C--:B------:R-:W-:Y:S02]  /*4230*/  @!P0 FMUL.FTZ R0, R27, R8.reuse ;  /* 0x000000081b008220 */ /* 0x080fe40000410000 */
[C---:B------:R-:W-:Y:S01]  /*4240*/  @!P0 IMAD.U32 R5, R7.reuse, 0x10000, RZ ;  /* 0x0001000007058824 */ /* 0x040fe200078e00ff */
[----:B------:R-:W-:Y:S01]  /*4250*/  @!P0 LOP3.LUT R7, R7, 0xffff0000, RZ, 0xc0, !PT ;  /* 0xffff000007078812 */ /* 0x000fe200078ec0ff */
[----:B------:R-:W-:Y:S01]  /*4260*/  @!P0 FFMA.FTZ R33, R29, R8, -R33 ;  /* 0x000000081d218223 */ /* 0x000fe20000010821 */
[----:B------:R-:W-:Y:S01]  /*4270*/  @!P0 LOP3.LUT R8, R23, 0xffff0000, RZ, 0xc0, !PT ;  /* 0xffff000017088812 */ /* 0x000fe200078ec0ff */
[----:B------:R-:W-:Y:S01]  /*4280*/  @!P0 FFMA.FTZ R0, R26, R29, R0 ;  /* 0x0000001d1a008223 */ /* 0x000fe20000010000 */
[----:B------:R-:W-:Y:S01]  /*4290*/  @!P0 SHF.L.U32 R26, R22, 0x10, RZ ;  /* 0x00000010161a8819 */ /* 0x000fe200000006ff */
[----:B------:R-:W-:Y:S02]  /*42a0*/  @!P0 IMAD.U32 R29, R21, 0x10000, RZ ;  /* 0x00010000151d8824 */ /* 0x000fe400078e00ff */
[C---:B------:R-:W-:Y:S01]  /*42b0*/  @!P0 FMUL.FTZ R2, R25.reuse, R6 ;  /* 0x0000000619028220 */ /* 0x040fe20000410000 */
        /* <DEDUP_REMOVED lines=20> */
.L_x_888:
[----:B------:R-:W-:Y:S05]  /*4400*/  BSYNC B1 ;  /* 0x0000000000017941 */ /* 0x000fea0003800000 */
.L_x_887:
        /* <DEDUP_REMOVED lines=17> */
[C---:B-1----:R-:W-:Y:S03]  /*4520*/  LEA R42, P1, R100.reuse, R142, 0x1 ;  /* 0x0000008e642a7211 */ /* 0x042fe600078208ff */
[----:B------:R-:W2:Y:S01]  /*4530*/  LD.E.128 R20, [R38.64] ;  /* 0x0000000626147980 */ /* 0x000ea2000c101d00 */
        /* <DEDUP_REMOVED lines=44> */
.L_x_894:
[----:B------:R-:W-:Y:S05]  /*4800*/  BSYNC B0 ;  /* 0x0000000000007941 */ /* 0x000fea0003800000 */
.L_x_893:
        /* <DEDUP_REMOVED lines=52> */
.L_x_892:
[----:B------:R-:W-:Y:S05]  /*4b50*/  BSYNC B1 ;  /* 0x0000000000017941 */ /* 0x000fea0003800000 */
.L_x_891:
        /* <DEDUP_REMOVED lines=14> */
[----:B------:R-:W-:Y:S01]  /*4c40*/  IMAD R36, R243, 0x60, RZ ;  /* 0x00000060f3247824 */ /* 0x000fe200078e02ff */
[----:B------:R-:W-:Y:S01]  /*4c50*/  ISETP.GE.AND P0, PT, R18, R17, PT ;  /* 0x000000111200720c */ /* 0x000fe20003f06270 */
[----:B------:R-:W-:Y:S04]  /*4c60*/  IMAD.WIDE.U32 R38, R242, 0x60, R136 ;  /* 0x00000060f2267825 */ /* 0x000fe800078e0088 */
[----:B------:R-:W-:Y:S01]  /*4c70*/  IMAD.WIDE.U32 R44, R64, 0x60, R142 ;  /* 0x00000060402c7825 */ /* 0x000fe200078e008e */
[----:B------:R-:W-:Y:S03]  /*4c80*/  IADD3 R39, R39, R36, RZ ;  /* 0x0000002427277210 */ /* 0x000fe60007ffe0ff */
[----:B------:R-:W-:Y:S02]  /*4c90*/  IMAD R40, R65, 0x60, RZ ;  /* 0x0000006041287824 */ /* 0x000fe400078e02ff */
[----:B-1----:R-:W2:Y:S03]  /*4ca0*/  LD.E.128 R20, [R38.64] ;  /* 0x0000000626147980 */ /* 0x002ea6000c101d00 */
[----:B------:R-:W-:Y:S05]  /*4cb0*/  IADD3 R45, R45, R40, RZ ;  /* 0x000000282d2d7210 */ /* 0x000fea0007ffe0ff */
[----:B------:R-:W3:Y:S06]  /*4cc0*/  @!P0 LD.E.64 R6, [R24.64] ;  /* 0x0000000618068980 */ /* 0x000eec000c101b00 */
[----:B------:R-:W4:Y:S01]  /*4cd0*/  @!P0 LD.E.64 R32, [R34.64] ;  /* 0x0000000622208980 */ /* 0x000f22000c101b00 */
[C---:B--2---:R-:W-:Y:S02]  /*4ce0*/  @!P0 LOP3.LUT R27, R20.reuse, 0xffff0000, RZ, 0xc0, !PT ;  /* 0xffff0000141b8812 */ /* 0x044fe400078ec0ff */
[----:B------:R-:W-:Y:S02]  /*4cf0*/  @!P0 SHF.L.U32 R29, R20, 0x10, RZ ;  /* 0x00000010141d8819 */ /* 0x000fe400000006ff */
[----:B------:R-:W-:Y:S02]  /*4d00*/  @!P0 LOP3.LUT R26, R22, 0xffff0000, RZ, 0xc0, !PT ;  /* 0xffff0000161a8812 */ /* 0x000fe400078ec0ff */
[C---:B---3--:R-:W-:Y:S02]  /*4d10*/  @!P0 SHF.L.U32 R8, R6.reuse, 0x10, RZ ;  /* 0x0000001006088819 */ /* 0x048fe400000006ff */
[----:B------:R-:W-:Y:S02]  /*4d20*/  @!P0 LOP3.LUT R6, R6, 0xffff0000, RZ, 0xc0, !PT ;  /* 0xffff000006068812 */ /* 0x000fe400078ec0ff */
[----:B------:R-:W-:Y:S01]  /*4d30*/  @!P0 SHF.L.U32 R5, R7, 0x10, RZ ;  /* 0x0000001007058819 */ /* 0x000fe200000006ff */
[----:B------:R-:W-:Y:S01]  /*4d40*/  @!P0 FMUL.FTZ R0, R27, R8 ;  /* 0x000000081b008220 */ /* 0x000fe20000410000 */
[C---:B----4-:R-:W-:Y:S01]  /*4d50*/  @!P0 LOP3.LUT R30, R32.reuse, 0xffff0000, RZ, 0xc0, !PT ;  /* 0xffff0000201e8812 */ /* 0x050fe200078ec0ff */
[----:B------:R-:W-:Y:S01]  /*4d60*/  @!P0 IMAD.U32 R28, R32, 0x10000, RZ ;  /* 0x00010000201c8824 */ /* 0x000fe200078e00ff */
[----:B------:R-:W-:Y:S01]  /*4d70*/  @!P0 SHF.L.U32 R32, R23, 0x10, RZ ;  /* 0x0000001017208819 */ /* 0x000fe200000006ff */
[----:B------:R-:W-:Y:S01]  /*4d80*/  @!P0 FMUL.FTZ R3, R26, R5 ;  /* 0x000000051a038220 */ /* 0x000fe20000410000 */
[----:B------:R-:W-:Y:S01]  /*4d90*/  @!P0 LOP3.LUT R7, R7, 0xffff0000, RZ, 0xc0, !PT ;  /* 0xffff000007078812 */ /* 0x000fe200078ec0ff */
[----:B------:R-:W-:Y:S01]  /*4da0*/  @!P0 FMUL.FTZ R37, R27, R28 ;  /* 0x0000001c1b258220 */ /* 0x000fe20000410000 */
[----:B------:R-:W-:Y:S01]  /*4db0*/  @!P0 LOP3.LUT R27, R21, 0xffff0000, RZ, 0xc0, !PT ;  /* 0xffff0000151b8812 */ /* 0x000fe200078ec0ff */
[----:B------:R-:W-:Y:S01]  /*4dc0*/  @!P0 FFMA.FTZ R0, R28, R29, R0 ;  /* 0x0000001d1c008223 */ /* 0x000fe20000010000 */
[----:B------:R-:W-:Y:S01]  /*4dd0*/  @!P0 SHF.L.U32 R28, R22, 0x10, RZ ;  /* 0x00000010161c8819 */ /* 0x000fe200000006ff */
[----:B------:R-:W-:Y:S01]  /*4de0*/  @!P0 FFMA.FTZ R37, R29, R8, -R37 ;  /* 0x000000081d258223 */ /* 0x000fe20000010825 */
[----:B------:R-:W-:Y:S01]  /*4df0*/  @!P0 LOP3.LUT R8, R23, 0xffff0000, RZ, 0xc0, !PT ;  /* 0xffff000017088812 */ /* 0x000fe200078ec0ff */
[----:B------:R-:W-:Y:S01]  /*4e00*/  @!P0 IMAD.U32 R29, R21, 0x10000, RZ ;  /* 0x00010000151d8824 */ /* 0x000fe200078e00ff */
[----:B------:R-:W-:Y:S01]  /*4e10*/  @!P0 SHF.L.U32 R31, R33, 0x10, RZ ;  /* 0x00000010211f8819 */ /* 0x000fe200000006ff */
[----:B------:R-:W-:Y:S01]  /*4e20*/  @!P0 FMUL.FTZ R2, R27, R6 ;  /* 0x000000061b028220 */ /* 0x000fe20000410000 */
[----:B------:R-:W-:Y:S01]  /*4e30*/  @!P0 LOP3.LUT R33, R33, 0xffff0000, RZ, 0xc0, !PT ;  /* 0xffff000021218812 */ /* 0x000fe200078ec0ff */
[----:B------:R-:W-:Y:S01]  /*4e40*/  @!P0 FMUL.FTZ R39, R27, R30 ;  /* 0x0000001e1b278220 */ /* 0x000fe20000410000 */
[----:B------:R-:W-:Y:S01]  /*4e50*/  @!P0 F2FP.BF16.PACK_AB R37, R0, R37 ;  /* 0x000000250025823e */ /* 0x000fe200000010ff */
        /* <DEDUP_REMOVED lines=10> */
[----:B------:R-:W-:Y:S01]  /*4f00*/  @!P0 F2FP.BF16.PACK_AB R36, R3, R36 ;  /* 0x000000240324823e */ /* 0x000fe200000010ff */
[----:B------:R-:W-:Y:S01]  /*4f10*/  @!P0 IMAD.MOV.U32 R20, RZ, RZ, R37 ;  /* 0x000000ffff148224 */ /* 0x000fe200078e0025 */
[----:B------:R-:W-:Y:S02]  /*4f20*/  @!P0 MOV R21, R42 ;  /* 0x0000002a00158202 */ /* 0x000fe40000000f00 */
[----:B------:R-:W-:Y:S02]  /*4f30*/  @!P0 F2FP.BF16.PACK_AB R39, R4, R38 ;  /* 0x000000260427823e */ /* 0x000fe400000010ff */
[----:B------:R-:W-:Y:S02]  /*4f40*/  @!P0 MOV R22, R36 ;  /* 0x0000002400168202 */ /* 0x000fe40000000f00 */
[----:B------:R-:W-:Y:S05]  /*4f50*/  @!P0 MOV R23, R39 ;  /* 0x0000002700178202 */ /* 0x000fea0000000f00 */
[----:B------:R1:W-:Y:S02]  /*4f60*/  ST.E.128 [R44.64], R20 ;  /* 0x000000142c007985 */ /* 0x0003e4000c101d06 */
.L_x_898:
[----:B------:R-:W-:Y:S05]  /*4f70*/  BSYNC B0 ;  /* 0x0000000000007941 */ /* 0x000fea0003800000 */
.L_x_897:
        /* <DEDUP_REMOVED lines=52> */
.L_x_896:
[----:B------:R-:W-:Y:S05]  /*52c0*/  BSYNC B1 ;  /* 0x0000000000017941 */ /* 0x000fea0003800000 */
.L_x_895:
        /* <DEDUP_REMOVED lines=63> */
.L_x_902:
[----:B------:R-:W-:Y:S05]  /*56c0*/  BSYNC B0 ;  /* 0x0000000000007941 */ /* 0x000fea0003800000 */
.L_x_901:
        /* <DEDUP_REMOVED lines=52> */
.L_x_900:
[----:B------:R-:W-:Y:S05]  /*5a10*/  BSYNC B1 ;  /* 0x0000000000017941 */ /* 0x000fea0003800000 */
.L_x_899:
        /* <DEDUP_REMOVED lines=17> */
[----:B-1----:R-:W-:Y:S01]  /*5b30*/  IMAD.WIDE.U32 R44, R64, 0xa0, R142 ;  /* 0x000000a0402c7825 */ /* 0x002fe200078e008e */
[----:B------:R-:W-:Y:S03]  /*5b40*/  IADD3 R39, R39, R36, RZ ;  /* 0x0000002427277210 */ /* 0x000fe60007ffe0ff */
[----:B------:R-:W-:Y:S02]  /*5b50*/  IMAD R40, R65, 0xa0, RZ ;  /* 0x000000a041287824 */ /* 0x000fe400078e02ff */
[----:B------:R-:W2:Y:S03]  /*5b60*/  LD.E.128 R20, [R38.64] ;  /* 0x0000000626147980 */ /* 0x000ea6000c101d00 */
        /* <DEDUP_REMOVED lines=44> */
.L_x_906:
[----:B------:R-:W-:Y:S05]  /*5e30*/  BSYNC B0 ;  /* 0x0000000000007941 */ /* 0x000fea0003800000 */
.L_x_905:
        /* <DEDUP_REMOVED lines=52> */
.L_x_904:
[----:B------:R-:W-:Y:S05]  /*6180*/  BSYNC B1 ;  /* 0x0000000000017941 */ /* 0x000fea0003800000 */
.L_x_903:
        /* <DEDUP_REMOVED lines=65> */
.L_x_910:
[----:B------:R-:W-:Y:S05]  /*65a0*/  BSYNC B0 ;  /* 0x0000000000007941 */ /* 0x000fea0003800000 */
.L_x_909:
        /* <DEDUP_REMOVED lines=52> */
.L_x_908:
[----:B------:R-:W-:Y:S05]  /*68f0*/  BSYNC B1 ;  /* 0x0000000000017941 */ /* 0x000fea0003800000 */
.L_x_907:
        /* <DEDUP_REMOVED lines=65> */
.L_x_914:
[----:B------:R-:W-:Y:S05]  /*6d10*/  BSYNC B0 ;  /* 0x0000000000007941 */ /* 0x000fea0003800000 */
.L_x_913:
[----:B------:R-:W-:Y:S11]  /*6d20*/  ISETP.GE.AND P0, PT, R9, R135, PT ;  /* 0x000000870900720c */ /* 0x000ff60003f06270 */
[----:B------:R-:W-:Y:S02]  /*6d30*/  @!UPT UIADD3 URZ, URZ, URZ, URZ ;  /* 0x0000003f3f3ff290 */ /* 0x000fe4000fffe03f */
[----:B------:R-:W-:-:S05]  /*6d40*/  @P0 BRA `(.L_x_912) ;  /* 0x0000031000000947 */ /* 0x000fca0003800000 */
[----:B------:R-:W-:Y:S02]  /*6d50*/  ISETP.GE.AND P0, PT, R9, R17, PT ;  /* 0x000000110900720c */ /* 0x000fe40003f06270 */
[C---:B------:R-:W-:Y:S04]  /*6d60*/  LEA R36, P1, R123.reuse, R136, 0x1 ;  /* 0x000000887b247211 */ /* 0x040fe800078208ff */
[----:B------:R-:W-:Y:S02]  /*6d70*/  LEA.HI.X R37, R123, R137, R120, 0x1, P1 ;  /* 0x000000897b257211 */ /* 0x000fe400008f0c78 */
[C---:B------:R-:W-:Y:S03]  /*6d80*/  LEA R40, P1, R206.reuse, R142, 0x1 ;  /* 0x0000008ece287211 */ /* 0x040fe600078208ff */
[----:B-1----:R-:W2:Y:S01]  /*6d90*/  LD.E.128 R20, [R36.64] ;  /* 0x0000000624147980 */ /* 0x002ea2000c101d00 */
[----:B------:R-:W-:Y:S07]  /*6da0*/  LEA.HI.X R41, R206, R143, R93, 0x1, P1 ;  /* 0x0000008fce297211 */ /* 0x000fee00008f0c5d */
[----:B------:R-:W3:Y:S06]  /*6db0*/  @!P0 LD.E.64 R30, [R34.64+0x40] ;  /* 0x00004006221e8980 */ /* 0x000eec000c101b00 */
[----:B------:R-:W4:Y:S01]  /*6dc0*/  @!P0 LD.E.64 R6, [R24.64+0x40] ;  /* 0x0000400618068980 */ /* 0x000f22000c101b00 */
        /* <DEDUP_REMOVED lines=41> */
.L_x_912:
[----:B------:R-:W-:Y:S05]  /*7060*/  BSYNC B1 ;  /* 0x0000000000017941 */ /* 0x000fea0003800000 */
.L_x_911:
[----:B------:R-:W2:Y:S02]  /*7070*/  LD.E R3, [R10.64+0xd0] ;  /* 0x0000d0060a037980 */ /* 0x000ea4000c101900 */
[----:B--2---:R-:W-:Y:S05]  /*7080*/  IMAD.U32 R3, R3, -0x40, RZ ;  /* 0xffffffc003037824 */ /* 0x004fea00078e00ff */
[C---:B------:R-:W-:Y:S02]  /*7090*/  LEA R12, P1, R3.reuse, R12, 0x1 ;  /* 0x0000000c030c7211 */ /* 0x040fe400078208ff */
[C---:B------:R-:W-:Y:S02]  /*70a0*/  LEA R56, P0, R3.reuse, R56, 0x1 ;  /* 0x0000003803387211 */ /* 0x040fe400078008ff */
[C---:B------:R-:W-:Y:S02]  /*70b0*/  LEA.HI.X.SX32 R13, R3.reuse, R13, 0x1, P1 ;  /* 0x0000000d030d7211 */ /* 0x040fe400008f0eff */
[----:B------:R-:W-:Y:S01]  /*70c0*/  LEA.HI.X.SX32 R57, R3, R57, 0x1, P0 ;  /* 0x0000003903397211 */ /* 0x000fe200000f0eff */
[----:B------:R-:W-:-:S05]  /*70d0*/  BRA `(.L_x_915) ;  /* 0x00006c9000007947 */ /* 0x000fca0003800000 */
.L_x_882:
[----:B-1----:R-:W-:Y:S01]  /*70e0*/  BSSY B2, `(.L_x_916) ;  /* 0x00000b4000027945 */ /* 0x002fe20003800000 */
[----:B------:R-:W-:-:S05]  /*70f0*/  @!P2 BRA `(.L_x_917) ;  /* 0x00000b200000a947 */ /* 0x000fca0003800000 */
[----:B-----5:R-:W-:Y:S01]  /*7100*/  ISETP.GE.AND P0, PT, R18, R135, PT ;  /* 0x000000871200720c */ /* 0x020fe20003f06270 */
[----:B------:R-:W-:Y:S01]  /*7110*/  @!UPT UIADD3 URZ, URZ, URZ, URZ ;  /* 0x0000003f3f3ff290 */ /* 0x000fe2000fffe03f */
[----:B------:R-:W-:Y:S11]  /*7120*/  BSSY B1, `(.L_x_918) ;  /* 0x0000057000017945 */ /* 0x000ff60003800000 */
[----:B------:R-:W-:-:S05]  /*7130*/  @P0 BRA `(.L_x_919) ;  /* 0x0000055000000947 */ /* 0x000fca0003800000 */
[----:B------:R1:W5:Y:S01]  /*7140*/  LD.E.128 R48, [R136.64] ;  /* 0x0000000688307980 */ /* 0x000362000c101d00 */
[----:B------:R-:W-:Y:S01]  /*7150*/  ISETP.GE.AND P0, PT, R18, R17, PT ;  /* 0x000000111200720c */ /* 0x000fe20003f06270 */
[----:B------:R-:W-:Y:S01]  /*7160*/  @!UPT UIADD3 URZ, URZ, URZ, URZ ;  /* 0x0000003f3f3ff290 */ /* 0x000fe2000fffe03f */
[----:B------:R-:W-:Y:S11]  /*7170*/  BSSY B0, `(.L_x_920) ;  /* 0x0000050000007945 */ /* 0x000ff60003800000 */
[----:B------:R-:W-:-:S05]  /*7180*/  @P0 BRA `(.L_x_921) ;  /* 0x000004e000000947 */ /* 0x000fca0003800000 */
[----:B------:R-:W-:Y:S01]  /*7190*/  LEA.HI R247, R17, R17, RZ, 0x1 ;  /* 0x0000001111f77211 */ /* 0x000fe200078f08ff */
[----:B------:R-:W-:Y:S01]  /*71a0*/  IMAD.MOV.U32 R249, RZ, RZ, RZ ;  /* 0x000000fffff97224 */ /* 0x000fe200078e00ff */
[C---:B-----5:R-:W-:Y:S01]  /*71b0*/  LOP3.LUT R39, R48.reuse, 0xffff0000, RZ, 0xc0, !PT ;  /* 0xffff000030277812 */ /* 0x060fe200078ec0ff */
[----:B------:R-:W-:Y:S01]  /*71c0*/  IMAD.U32 R37, R48, 0x10000, RZ ;  /* 0x0001000030257824 */ /* 0x000fe200078e00ff */
[----:B------:R-:W-:Y:S01]  /*71d0*/  SHF.R.S32.HI R247, RZ, 0x1, R247 ;  /* 0x00000001fff77819 */ /* 0x000fe200000114f7 */
[----:B------:R-:W-:Y:S01]  /*71e0*/  IMAD.U32 R46, R50, 0x10000, RZ ;  /* 0x00010000322e7824 */ /* 0x000fe200078e00ff */
[C---:B------:R-:W-:Y:S02]  /*71f0*/  SHF.L.U32 R42, R49.reuse, 0x10, RZ ;  /* 0x00000010312a7819 */ /* 0x040fe400000006ff */
[-C--:B------:R-:W-:Y:S02]  /*7200*/  ISETP.GE.AND P1, PT, R18, R247.reuse, PT ;  /* 0x000000f71200720c */ /* 0x080fe40003f26270 */
[----:B------:R-:W-:Y:S02]  /*7210*/  MOV R59, R247 ;  /* 0x000000f7003b7202 */ /* 0x000fe40000000f00 */
[----:B------:R-:W-:Y:S02]  /*7220*/  LOP3.LUT R43, R49, 0xffff0000, RZ, 0xc0, !PT ;  /* 0xffff0000312b7812 */ /* 0x000fe400078ec0ff */
[----:B------:R-:W-:Y:S02]  /*7230*/  LOP3.LUT R47, R50, 0xffff0000, RZ, 0xc0, !PT ;  /* 0xffff0000322f7812 */ /* 0x000fe400078ec0ff */
[C---:B------:R-:W-:Y:S02]  /*7240*/  SHF.L.U32 R50, R51.reuse, 0x10, RZ ;  /* 0x0000001033327819 */ /* 0x040fe400000006ff */
[----:B------:R-:W-:Y:S03]  /*7250*/  LOP3.LUT R51, R51, 0xffff0000, RZ, 0xc0, !PT ;  /* 0xffff000033337812 */ /* 0x000fe600078ec0ff */
[--C-:B------:R-:W-:Y:S02]  /*7260*/  @P1 IMAD.MOV R249, RZ, RZ, -R247.reuse ;  /* 0x000000fffff91224 */ /* 0x100fe400078e0af7 */
[----:B------:R-:W-:Y:S03]  /*7270*/  @P1 IMAD.MOV R59, RZ, RZ, -R247 ;  /* 0x000000ffff3b1224 */ /* 0x000fe600078e0af7 */
[C---:B------:R-:W-:Y:S04]  /*7280*/  LEA R250, P0, R249.reuse, R138, 0x1 ;  /* 0x0000008af9fa7211 */ /* 0x040fe800078008ff */
[----:B------:R-:W-:Y:S02]  /*7290*/  LEA.HI.X.SX32 R251, R249, R139, 0x1, P0 ;  /* 0x0000008bf9fb7211 */ /* 0x000fe400000f0eff */
[C---:B------:R-:W-:Y:S04]  /*72a0*/  LEA R20, P0, R59.reuse, R136, 0x1 ;  /* 0x000000883b147211 */ /* 0x040fe800078008ff */
[----:B------:R-:W-:Y:S01]  /*72b0*/  LEA.HI.X.SX32 R21, R59, R137, 0x1, P0 ;  /* 0x000000893b157211 */ /* 0x000fe200000f0eff */
[----:B------:R-:W-:Y:S01]  /*72c0*/  IMAD.MOV.U32 R59, RZ, RZ, RZ ;  /* 0x000000ffff3b7224 */ /* 0x000fe200078e00ff */
[----:B------:R-:W-:Y:S01]  /*72d0*/  @P1 IADD3 R59, -R247, RZ, RZ ;  /* 0x000000fff73b1210 */ /* 0x000fe20007ffe1ff */
[----:B------:R-:W2:Y:S03]  /*72e0*/  LD.E.128 R248, [R250.64] ;  /* 0x00000006faf87980 */ /* 0x000ea6000c101d00 */
[C---:B------:R-:W-:Y:S04]  /*72f0*/  LEA R40, P0, R59.reuse, R140, 0x1 ;  /* 0x0000008c3b287211 */ /* 0x040fe800078008ff */
[----:B------:R-:W-:Y:S01]  /*7300*/  LEA.HI.X.SX32 R41, R59, R141, 0x1, P0 ;  /* 0x0000008d3b297211 */ /* 0x000fe200000f0eff */
[----:B------:R-:W3:Y:S08]  /*7310*/  LD.E.128 R20, [R20.64] ;  /* 0x0000000614147980 */ /* 0x000ef0000c101d00 */
[----:B------:R-:W4:Y:S01]  /*7320*/  LD.E.128 R60, [R40.64] ;  /* 0x00000006283c7980 */ /* 0x000f22000c101d00 */
[C---:B--2---:R-:W-:Y:S01]  /*7330*/  IMAD.U32 R35, R248.reuse, 0x10000, RZ ;  /* 0x00010000f8237824 */ /* 0x044fe200078e00ff */
[----:B------:R-:W-:Y:S01]  /*7340*/  LOP3.LUT R31, R248, 0xffff0000, RZ, 0xc0, !PT ;  /* 0xffff0000f81f7812 */ /* 0x000fe200078ec0ff */
[C---:B------:R-:W-:Y:S01]  /*7350*/  IMAD.U32 R27, R250.reuse, 0x10000, RZ ;  /* 0x00010000fa1b7824 */ /* 0x040fe200078e00ff */
[----:B------:R-:W-:Y:S01]  /*7360*/  SHF.L.U32 R29, R249, 0x10, RZ ;  /* 0x00000010f91d7819 */ /* 0x000fe200000006ff */
[----:B------:R-:W-:Y:S01]  /*7370*/  @!P1 FADD.FTZ R35, -R35, -RZ ;  /* 0x800000ff23239221 */ /* 0x000fe20000010100 */
[----:B------:R-:W-:Y:S01]  /*7380*/  LOP3.LUT R28, R249, 0xffff0000, RZ, 0xc0, !PT ;  /* 0xffff0000f91c7812 */ /* 0x000fe200078ec0ff */
[----:B------:R-:W-:Y:S01]  /*7390*/  @!P1 FADD.FTZ R31, -R31, -RZ ;  /* 0x800000ff1f1f9221 */ /* 0x000fe20000010100 */
[----:B------:R-:W-:Y:S01]  /*73a0*/  LOP3.LUT R26, R250, 0xffff0000, RZ, 0xc0, !PT ;  /* 0xffff0000fa1a7812 */ /* 0x000fe200078ec0ff */
[C---:B---3--:R-:W-:Y:S01]  /*73b0*/  IMAD.U32 R36, R20.reuse, 0x10000, RZ ;  /* 0x0001000014247824 */ /* 0x048fe200078e00ff */
[----:B------:R-:W-:Y:S01]  /*73c0*/  LOP3.LUT R34, R20, 0xffff0000, RZ, 0xc0, !PT ;  /* 0xffff000014227812 */ /* 0x000fe200078ec0ff */
[----:B------:R-:W-:Y:S01]  /*73d0*/  @!P1 FADD.FTZ R29, -R29, -RZ ;  /* 0x800000ff1d1d9221 */ /* 0x000fe20000010100 */
[C---:B------:R-:W-:Y:S01]  /*73e0*/  SHF.L.U32 R32, R21.reuse, 0x10, RZ ;  /* 0x0000001015207819 */ /* 0x040fe200000006ff */
[----:B------:R-:W-:Y:S01]  /*73f0*/  FMUL.FTZ R0, R36, R35 ;  /* 0x0000002324007220 */ /* 0x000fe20000410000 */
[----:B------:R-:W-:Y:S01]  /*7400*/  LOP3.LUT R33, R21, 0xffff0000, RZ, 0xc0, !PT ;  /* 0xffff000015217812 */ /* 0x000fe200078ec0ff */
[----:B------:R-:W-:Y:S01]  /*7410*/  @!P1 FADD.FTZ R28, -R28, -RZ ;  /* 0x800000ff1c1c9221 */ /* 0x000fe20000010100 */
[----:B------:R-:W-:Y:S01]  /*7420*/  SHF.L.U32 R25, R251, 0x10, RZ ;  /* 0x00000010fb197819 */ /* 0x000fe200000006ff */
[C---:B----4-:R-:W-:Y:S01]  /*7430*/  IMAD.U32 R38, R60.reuse, 0x10000, RZ ;  /* 0x000100003c267824 */ /* 0x050fe200078e00ff */
[----:B------:R-:W-:Y:S01]  /*7440*/  LOP3.LUT R40, R60, 0xffff0000, RZ, 0xc0, !PT ;  /* 0xffff00003c287812 */ /* 0x000fe200078ec0ff */
[----:B------:R-:W-:Y:S01]  /*7450*/  FMUL.FTZ R2, R34, R31 ;  /* 0x0000001f22027220 */ /* 0x000fe20000410000 */
[----:B------:R-:W-:Y:S01]  /*7460*/  SHF.L.U32 R41, R61, 0x10, RZ ;  /* 0x000000103d297819 */ /* 0x000fe200000006ff */
[----:B------:R-:W-:Y:S01]  /*7470*/  IMAD.U32 R30, R22, 0x10000, RZ ;  /* 0x00010000161e7824 */ /* 0x000fe200078e00ff */
[----:B------:R-:W-:Y:S01]  /*7480*/  LOP3.LUT R24, R251, 0xffff0000, RZ, 0xc0, !PT ;  /* 0xffff0000fb187812 */ /* 0x000fe200078ec0ff */
[----:B------:R-:W-:Y:S01]  /*7490*/  FMUL.FTZ R3, R32, R29 ;  /* 0x0000001d20037220 */ /* 0x000fe20000410000 */
[----:B------:R-:W-:Y:S01]  /*74a0*/  LOP3.LUT R21, R22, 0xffff0000, RZ, 0xc0, !PT ;  /* 0xffff000016157812 */ /* 0x000fe200078ec0ff */
[----:B------:R-:W-:Y:S01]  /*74b0*/  @!P1 FADD.FTZ R27, -R27, -RZ ;  /* 0x800000ff1b1b9221 */ /* 0x000fe20000010100 */
[----:B------:R-:W-:Y:S01]  /*74c0*/  LOP3.LUT R44, R61, 0xffff0000, RZ, 0xc0, !PT ;  /* 0xffff00003d2c7812 */ /* 0x000fe200078ec0ff */
[----:B------:R-:W-:Y:S01]  /*74d0*/  FFMA.FTZ R0, R37, R38, R0 ;  /* 0x0000002625007223 */ /* 0x000fe20000010000 */
[----:B------:R-:W-:Y:S01]  /*74e0*/  SHF.L.U32 R20, R23, 0x10, RZ ;  /* 0x0000001017147819 */ /* 0x000fe200000006ff */
[----:B------:R-:W-:Y:S01]  /*74f0*/  FMUL.FTZ R4, R33, R28 ;  /* 0x0000001c21047220 */ /* 0x000fe20000410000 */
[----:B------:R-:W-:Y:S01]  /*7500*/  LOP3.LUT R23, R23, 0xffff0000, RZ, 0xc0, !PT ;  /* 0xffff000017177812 */ /* 0x000fe200078ec0ff */
[----:B------:R-:W-:Y:S01]  /*7510*/  @!P1 FADD.FTZ R26, -R26, -RZ ;  /* 0x800000ff1a1a9221 */ /* 0x000fe20000010100 */
[----:B------:R-:W-:Y:S01]  /*7520*/  LOP3.LUT R48, R62, 0xffff0000, RZ, 0xc0, !PT ;  /* 0xffff00003e307812 */ /* 0x000fe200078ec0ff */
[----:B------:R-:W-:Y:S01]  /*7530*/  FFMA.FTZ R2, R39, R40, R2 ;  /* 0x0000002827027223 */ /* 0x000fe20000010002 */
[----:B------:R-:W-:Y:S01]  /*7540*/  SHF.L.U32 R49, R63, 0x10, RZ ;  /* 0x000000103f317819 */ /* 0x000fe200000006ff */
[----:B------:R-:W-:Y:S01]  /*7550*/  @!P1 FADD.FTZ R25, -R25, -RZ ;  /* 0x800000ff19199221 */ /* 0x000fe20000010100 */
[----:B------:R-:W-:Y:S01]  /*7560*/  LOP3.LUT R52, R63, 0xffff0000, RZ, 0xc0, !PT ;  /* 0xffff00003f347812 */ /* 0x000fe200078ec0ff */
[----:B------:R-:W-:Y:S02]  /*7570*/  FMUL.FTZ R5, R30, R27 ;  /* 0x0000001b1e057220 */ /* 0x000fe40000410000 */
[----:B------:R-:W-:Y:S02]  /*7580*/  IMAD.U32 R45, R62, 0x10000, RZ ;  /* 0x000100003e2d7824 */ /* 0x000fe400078e00ff */
[----:B------:R-:W-:Y:S02]  /*7590*/  FFMA.FTZ R3, R42, R41, R3 ;  /* 0x000000292a037223 */ /* 0x000fe40000010003 */
[----:B------:R-:W-:Y:S02]  /*75a0*/  @!P1 FADD.FTZ R24, -R24, -RZ ;  /* 0x800000ff18189221 */ /* 0x000fe40000010100 */
[----:B------:R-:W-:Y:S02]  /*75b0*/  FMUL.FTZ R6, R21, R26 ;  /* 0x0000001a15067220 */ /* 0x000fe40000410000 */
[----:B------:R-:W-:Y:S02]  /*75c0*/  FFMA.FTZ R4, R43, R44, R4 ;  /* 0x0000002c2b047223 */ /* 0x000fe40000010004 */
[----:B------:R-:W-:Y:S02]  /*75d0*/  FMUL.FTZ R7, R20, R25 ;  /* 0x0000001914077220 */ /* 0x000fe40000410000 */
[----:B------:R-:W-:Y:S02]  /*75e0*/  FFMA.FTZ R5, R46, R45, R5 ;  /* 0x0000002d2e057223 */ /* 0x000fe40000010005 */
[----:B------:R-:W-:Y:S02]  /*75f0*/  FMUL.FTZ R8, R23, R24 ;  /* 0x0000001817087220 */ /* 0x000fe40000410000 */
[----:B------:R-:W-:Y:S01]  /*7600*/  FFMA.FTZ R6, R47, R48, R6 ;  /* 0x000000302f067223 */ /* 0x000fe20000010006 */
[----:B------:R-:W-:Y:S01]  /*7610*/  F2FP.BF16.PACK_AB R48, R2, R0 ;  /* 0x000000000230723e */ /* 0x000fe200000010ff */
[----:B------:R-:W-:Y:S01]  /*7620*/  FFMA.FTZ R7, R50, R49, R7 ;  /* 0x0000003132077223 */ /* 0x000fe20000010007 */
[----:B------:R-:W-:Y:S01]  /*7630*/  F2FP.BF16.PACK_AB R49, R4, R3 ;  /* 0x000000030431723e */ /* 0x000fe200000010ff */
[----:B------:R-:W-:Y:S01]  /*7640*/  FFMA.FTZ R8, R51, R52, R8 ;  /* 0x0000003433087223 */ /* 0x000fe20000010008 */
[----:B------:R-:W-:Y:S04]  /*7650*/  F2FP.BF16.PACK_AB R50, R6, R5 ;  /* 0x000000050632723e */ /* 0x000fe800000010ff */
[----:B------:R-:W-:Y:S02]  /*7660*/  F2FP.BF16.PACK_AB R51, R8, R7 ;  /* 0x000000070833723e */ /* 0x000fe400000010ff */
.L_x_921:
[----:B------:R-:W-:Y:S05]  /*7670*/  BSYNC B0 ;  /* 0x0000000000007941 */ /* 0x000fea0003800000 */
.L_x_920:
[----:B-----5:R2:W-:Y:S02]  /*7680*/  ST.E.128 [R142.64], R48 ;  /* 0x000000308e007985 */ /* 0x0205e4000c101d06 */
.L_x_919:
[----:B------:R-:W-:Y:S05]  /*7690*/  BSYNC B1 ;  /* 0x0000000000017941 */ /* 0x000fea0003800000 */
.L_x_918:
[----:B------:R-:W-:Y:S11]  /*76a0*/  ISETP.GE.AND P0, PT, R9, R135, PT ;  /* 0x000000870900720c */ /* 0x000ff60003f06270 */
[----:B------:R-:W-:Y:S02]  /*76b0*/  @!UPT UIADD3 URZ, URZ, URZ, URZ ;  /* 0x0000003f3f3ff290 */ /* 0x000fe4000fffe03f */
[----:B------:R-:W-:-:S05]  /*76c0*/  @P0 BRA `(.L_x_917) ;  /* 0x0000055000000947 */ /* 0x000fca0003800000 */
[----:B--2---:R2:W5:Y:S01]  /*76d0*/  LD.E.128 R48, [R136.64+0x80] ;  /* 0x0000800688307980 */ /* 0x004562000c101d00 */
        /* <DEDUP_REMOVED lines=9> */
[C---:B------:R-:W-:Y:S01]  /*7770*/  IMAD.U32 R46, R50.reuse, 0x10000, RZ ;  /* 0x00010000322e7824 */ /* 0x040fe200078e00ff */
[----:B------:R-:W-:Y:S02]  /*7780*/  SHF.L.U32 R42, R49, 0x10, RZ ;  /* 0x00000010312a7819 */ /* 0x000fe400000006ff */
        /* <DEDUP_REMOVED lines=14> */
[----:B------:R-:W3:Y:S03]  /*7870*/  LD.E.128 R248, [R248.64+0x80] ;  /* 0x00008006f8f87980 */ /* 0x000ee6000c101d00 */
[C---:B------:R-:W-:Y:S04]  /*7880*/  LEA R40, P0, R59.reuse, R140, 0x1 ;  /* 0x0000008c3b287211 */ /* 0x040fe800078008ff */
[----:B------:R-:W-:Y:S01]  /*7890*/  LEA.HI.X.SX32 R41, R59, R141, 0x1, P0 ;  /* 0x0000008d3b297211 */ /* 0x000fe200000f0eff */
[----:B------:R-:W4:Y:S08]  /*78a0*/  LD.E.128 R20, [R20.64+0x80] ;  /* 0x0000800614147980 */ /* 0x000f30000c101d00 */
[----:B--2---:R-:W2:Y:S01]  /*78b0*/  LD.E.128 R60, [R40.64+0x80] ;  /* 0x00008006283c7980 */ /* 0x004ea2000c101d00 */
[C---:B---3--:R-:W-:Y:S01]  /*78c0*/  IMAD.U32 R35, R248.reuse, 0x10000, RZ ;  /* 0x00010000f8237824 */ /* 0x048fe200078e00ff */
[----:B------:R-:W-:Y:S01]  /*78d0*/  LOP3.LUT R31, R248, 0xffff0000, RZ, 0xc0, !PT ;  /* 0xffff0000f81f7812 */ /* 0x000fe200078ec0ff */
[C---:B------:R-:W-:Y:S01]  /*78e0*/  IMAD.U32 R27, R250.reuse, 0x10000, RZ ;  /* 0x00010000fa1b7824 */ /* 0x040fe200078e00ff */
[----:B------:R-:W-:Y:S01]  /*78f0*/  SHF.L.U32 R29, R249, 0x10, RZ ;  /* 0x00000010f91d7819 */ /* 0x000fe200000006ff */
[----:B------:R-:W-:Y:S01]  /*7900*/  @!P1 FADD.FTZ R35, -R35, -RZ ;  /* 0x800000ff23239221 */ /* 0x000fe20000010100 */
[----:B------:R-:W-:Y:S01]  /*7910*/  LOP3.LUT R28, R249, 0xffff0000, RZ, 0xc0, !PT ;  /* 0xffff0000f91c7812 */ /* 0x000fe200078ec0ff */
[----:B------:R-:W-:Y:S01]  /*7920*/  @!P1 FADD.FTZ R31, -R31, -RZ ;  /* 0x800000ff1f1f9221 */ /* 0x000fe20000010100 */
[----:B------:R-:W-:Y:S01]  /*7930*/  LOP3.LUT R26, R250, 0xffff0000, RZ, 0xc0, !PT ;  /* 0xffff0000fa1a7812 */ /* 0x000fe200078ec0ff */
[C---:B----4-:R-:W-:Y:S01]  /*7940*/  IMAD.U32 R36, R20.reuse, 0x10000, RZ ;  /* 0x0001000014247824 */ /* 0x050fe200078e00ff */
[----:B------:R-:W-:Y:S01]  /*7950*/  LOP3.LUT R34, R20, 0xffff0000, RZ, 0xc0, !PT ;  /* 0xffff000014227812 */ /* 0x000fe200078ec0ff */
[----:B------:R-:W-:Y:S01]  /*7960*/  @!P1 FADD.FTZ R29, -R29, -RZ ;  /* 0x800000ff1d1d9221 */ /* 0x000fe20000010100 */
[C---:B------:R-:W-:Y:S01]  /*7970*/  SHF.L.U32 R32, R21.reuse, 0x10, RZ ;  /* 0x0000001015207819 */ /* 0x040fe200000006ff */
[----:B------:R-:W-:Y:S01]  /*7980*/  FMUL.FTZ R0, R36, R35 ;  /* 0x0000002324007220 */ /* 0x000fe20000410000 */
[----:B------:R-:W-:Y:S01]  /*7990*/  LOP3.LUT R33, R21, 0xffff0000, RZ, 0xc0, !PT ;  /* 0xffff000015217812 */ /* 0x000fe200078ec0ff */
[----:B------:R-:W-:Y:S01]  /*79a0*/  @!P1 FADD.FTZ R28, -R28, -RZ ;  /* 0x800000ff1c1c9221 */ /* 0x000fe20000010100 */
[----:B------:R-:W-:Y:S01]  /*79b0*/  SHF.L.U32 R25, R251, 0x10, RZ ;  /* 0x00000010fb197819 */ /* 0x000fe200000006ff */
[C---:B--2---:R-:W-:Y:S01]  /*79c0*/  IMAD.U32 R38, R60.reuse, 0x10000, RZ ;  /* 0x000100003c267824 */ /* 0x044fe200078e00ff */
        /* <DEDUP_REMOVED lines=35> */
.L_x_923:
[----:B------:R-:W-:Y:S05]  /*7c00*/  BSYNC B0 ;  /* 0x0000000000007941 */ /* 0x000fea0003800000 */
.L_x_922:
[----:B-----5:R3:W-:Y:S02]  /*7c10*/  ST.E.128 [R142.64+0x80], R48 ;  /* 0x000080308e007985 */ /* 0x0207e4000c101d06 */
.L_x_917:
[----:B------:R-:W-:Y:S05]  /*7c20*/  BSYNC B2 ;  /* 0x0000000000027941 */ /* 0x000fea0003800000 */
.L_x_916:
[C---:B------:R-:W-:Y:S01]  /*7c30*/  ISETP.GE.AND P0, PT, R84.reuse, R245, PT ;  /* 0x000000f55400720c */ /* 0x040fe20003f06270 */
[----:B------:R-:W-:Y:S03]  /*7c40*/  BSSY B2, `(.L_x_924) ;  /* 0x00000c4000027945 */ /* 0x000fe60003800000 */
[----:B------:R-:W-:Y:S11]  /*7c50*/  ISETP.GE.AND P0, PT, R84, R235, !P0 ;  /* 0x000000eb5400720c */ /* 0x000ff60004706270 */
[----:B------:R-:W-:Y:S02]  /*7c60*/  @!UPT UIADD3 URZ, URZ, URZ, URZ ;  /* 0x0000003f3f3ff290 */ /* 0x000fe4000fffe03f */
[----:B------:R-:W-:-:S05]  /*7c70*/  @!P0 BRA `(.L_x_925) ;  /* 0x00000c0000008947 */ /* 0x000fca0003800000 */
[----:B-----5:R-:W-:Y:S01]  /*7c80*/  ISETP.GE.AND P0, PT, R18, R135, PT ;  /* 0x000000871200720c */ /* 0x020fe20003f06270 */
[----:B------:R-:W-:Y:S01]  /*7c90*/  @!UPT UIADD3 URZ, URZ, URZ, URZ ;  /* 0x0000003f3f3ff290 */ /* 0x000fe2000fffe03f */
[----:B------:R-:W-:Y:S11]  /*7ca0*/  BSSY B1, `(.L_x_926) ;  /* 0x000005e000017945 */ /* 0x000ff60003800000 */
[----:B------:R-:W-:-:S05]  /*7cb0*/  @P0 BRA `(.L_x_927) ;  /* 0x000005c000000947 */ /* 0x000fca0003800000 */
[C---:B------:R-:W-:Y:S01]  /*7cc0*/  LEA R250, P0, R105.reuse, R136, 0x1 ;  /* 0x0000008869fa7211 */ /* 0x040fe200078008ff */
[----:B------:R-:W-:Y:S03]  /*7cd0*/  BSSY B0, `(.L_x_928) ;  /* 0x0000057000007945 */ /* 0x000fe60003800000 */
[----:B------:R-:W-:Y:S02]  /*7ce0*/  LEA.HI.X R251, R105, R137, R102, 0x1, P0 ;  /* 0x0000008969fb7211 */ /* 0x000fe400000f0c66 */
[----:B------:R-:W-:Y:S03]  /*7cf0*/  ISETP.GE.AND P0, PT, R18, R17, PT ;  /* 0x000000111200720c */ /* 0x000fe60003f06270 */
[----:B--23--:R2:W5:Y:S10]  /*7d00*/  LD.E.128 R48, [R250.64] ;  /* 0x00000006fa307980 */ /* 0x00c574000c101d00 */
[----:B------:R-:W-:-:S05]  /*7d10*/  @P0 BRA `(.L_x_929) ;  /* 0x0000052000000947 */ /* 0x000fca0003800000 */
[----:B------:R-:W-:Y:S01]  /*7d20*/  LEA.HI R247, R17, R17, RZ, 0x1 ;  /* 0x0000001111f77211 */ /* 0x000fe200078f08ff */
[----:B------:R-:W-:Y:S01]  /*7d30*/  IMAD.MOV.U32 R52, RZ, RZ, RZ ;  /* 0x000000ffff347224 */ /* 0x000fe200078e00ff */
[C---:B-----5:R-:W-:Y:S01]  /*7d40*/  LOP3.LUT R39, R48.reuse, 0xffff0000, RZ, 0xc0, !PT ;  /* 0xffff000030277812 */ /* 0x060fe200078ec0ff */
[----:B------:R-:W-:Y:S01]  /*7d50*/  IMAD.U32 R37, R48, 0x10000, RZ ;  /* 0x0001000030257824 */ /* 0x000fe200078e00ff */
[----:B------:R-:W-:Y:S01]  /*7d60*/  SHF.R.S32.HI R247, RZ, 0x1, R247 ;  /* 0x00000001fff77819 */ /* 0x000fe200000114f7 */
[C---:B------:R-:W-:Y:S01]  /*7d70*/  IMAD.U32 R40, R49.reuse, 0x10000, RZ ;  /* 0x0001000031287824 */ /* 0x040fe200078e00ff */
[----:B------:R-:W-:Y:S01]  /*7d80*/  LOP3.LUT R43, R49, 0xffff0000, RZ, 0xc0, !PT ;  /* 0xffff0000312b7812 */ /* 0x000fe200078ec0ff */
[C---:B------:R-:W-:Y:S01]  /*7d90*/  IMAD.U32 R48, R51.reuse, 0x10000, RZ ;  /* 0x0001000033307824 */ /* 0x040fe200078e00ff */
[----:B------:R-:W-:Y:S01]  /*7da0*/  ISETP.GE.AND P1, PT, R18, R247, PT ;  /* 0x000000f71200720c */ /* 0x000fe20003f26270 */
[--C-:B------:R-:W-:Y:S01]  /*7db0*/  IMAD.MOV.U32 R222, RZ, RZ, R247.reuse ;  /* 0x000000ffffde7224 */ /* 0x100fe200078e00f7 */
[C---:B------:R-:W-:Y:S02]  /*7dc0*/  SHF.L.U32 R44, R50.reuse, 0x10, RZ ;  /* 0x00000010322c7819 */ /* 0x040fe400000006ff */
[----:B------:R-:W-:Y:S02]  /*7dd0*/  LOP3.LUT R47, R50, 0xffff0000, RZ, 0xc0, !PT ;  /* 0xffff0000322f7812 */ /* 0x000fe400078ec0ff */
[----:B------:R-:W-:Y:S07]  /*7de0*/  LOP3.LUT R51, R51, 0xffff0000, RZ, 0xc0, !PT ;  /* 0xffff000033337812 */ /* 0x000fee00078ec0ff */
[----:B------:R-:W-:Y:S01]  /*7df0*/  @P1 IADD3 R222, -R247, RZ, RZ ;  /* 0x000000fff7de1210 */ /* 0x000fe20007ffe1ff */
[----:B------:R-:W-:Y:S03]  /*7e00*/  @P1 IMAD.MOV R52, RZ, RZ, -R247 ;  /* 0x000000ffff341224 */ /* 0x000fe600078e0af7 */
[C---:B------:R-:W-:Y:S02]  /*7e10*/  LEA R20, P0, R222.reuse, R250, 0x1 ;  /* 0x000000fade147211 */ /* 0x040fe400078008ff */
[----:B------:R-:W-:Y:S02]  /*7e20*/  IADD3 R249, P2, R181, R52, RZ ;  /* 0x00000034b5f97210 */ /* 0x000fe40007f5e0ff */
[----:B------:R-:W-:Y:S02]  /*7e30*/  LEA.HI.X.SX32 R21, R222, R251, 0x1, P0 ;  /* 0x000000fbde157211 */ /* 0x000fe400000f0eff */
[C---:B--2---:R-:W-:Y:S02]  /*7e40*/  LEA R250, P0, R249.reuse, R138, 0x1 ;  /* 0x0000008af9fa7211 */ /* 0x044fe400078008ff */
[----:B------:R-:W-:Y:S02]  /*7e50*/  LEA.HI.X.SX32 R52, R52, R161, 0x1, P2 ;  /* 0x000000a134347211 */ /* 0x000fe400010f0eff */
[----:B------:R-:W2:Y:S02]  /*7e60*/  LD.E.128 R20, [R20.64] ;  /* 0x0000000614147980 */ /* 0x000ea4000c101d00 */
[----:B------:R-:W-:Y:S01]  /*7e70*/  LEA.HI.X R251, R249, R139, R52, 0x1, P0 ;  /* 0x0000008bf9fb7211 */ /* 0x000fe200000f0c34 */
[----:B------:R-:W-:Y:S01]  /*7e80*/  IMAD.MOV.U32 R52, RZ, RZ, RZ ;  /* 0x000000ffff347224 */ /* 0x000fe200078e00ff */
[----:B------:R-:W-:Y:S04]  /*7e90*/  @P1 IADD3 R52, -R247, RZ, RZ ;  /* 0x000000fff7341210 */ /* 0x000fe80007ffe1ff */
[----:B------:R-:W-:Y:S01]  /*7ea0*/  IADD3 R247, P0, R181, R52, RZ ;  /* 0x00000034b5f77210 */ /* 0x000fe20007f1e0ff */
[----:B------:R-:W3:Y:S03]  /*7eb0*/  LD.E.128 R248, [R250.64] ;  /* 0x00000006faf87980 */ /* 0x000ee6000c101d00 */
[----:B------:R-:W-:Y:S02]  /*7ec0*/  LEA.HI.X.SX32 R52, R52, R161, 0x1, P0 ;  /* 0x000000a134347211 */ /* 0x000fe400000f0eff */
[C---:B------:R-:W-:Y:S04]  /*7ed0*/  LEA R58, P0, R247.reuse, R140, 0x1 ;  /* 0x0000008cf73a7211 */ /* 0x040fe800078008ff */
[----:B------:R-:W-:Y:S05]  /*7ee0*/  LEA.HI.X R59, R247, R141, R52, 0x1, P0 ;  /* 0x0000008df73b7211 */ /* 0x000fea00000f0c34 */
[----:B------:R-:W4:Y:S01]  /*7ef0*/  LD.E.128 R60, [R58.64] ;  /* 0x000000063a3c7980 */ /* 0x000f22000c101d00 */
[C---:B--2---:R-:W-:Y:S01]  /*7f00*/  IMAD.U32 R31, R20.reuse, 0x10000, RZ ;  /* 0x00010000141f7824 */ /* 0x044fe200078e00ff */
[----:B------:R-:W-:Y:S01]  /*7f10*/  LOP3.LUT R29, R20, 0xffff0000, RZ, 0xc0, !PT ;  /* 0xffff0000141d7812 */ /* 0x000fe200078ec0ff */
[C---:B------:R-:W-:Y:S01]  /*7f20*/  IMAD.U32 R25, R22.reuse, 0x10000, RZ ;  /* 0x0001000016197824 */ /* 0x040fe200078e00ff */
[----:B------:R-:W-:Y:S01]  /*7f30*/  SHF.L.U32 R26, R21, 0x10, RZ ;  /* 0x00000010151a7819 */ /* 0x000fe200000006ff */
[----:B------:R-:W-:Y:S01]  /*7f40*/  IMAD.U32 R20, R23, 0x10000, RZ ;  /* 0x0001000017147824 */ /* 0x000fe200078e00ff */
[----:B------:R-:W-:Y:S02]  /*7f50*/  LOP3.LUT R28, R21, 0xffff0000, RZ, 0xc0, !PT ;  /* 0xffff0000151c7812 */ /* 0x000fe400078ec0ff */
[----:B------:R-:W-:Y:S01]  /*7f60*/  LOP3.LUT R24, R22, 0xffff0000, RZ, 0xc0, !PT ;  /* 0xffff000016187812 */ /* 0x000fe200078ec0ff */
[----:B---3--:R-:W-:Y:S01]  /*7f70*/  IMAD.U32 R35, R249, 0x10000, RZ ;  /* 0x00010000f9237824 */ /* 0x008fe200078e00ff */
[----:B------:R-:W-:Y:S01]  /*7f80*/  SHF.L.U32 R34, R248, 0x10, RZ ;  /* 0x00000010f8227819 */ /* 0x000fe200000006ff */
[----:B------:R-:W-:Y:S01]  /*7f90*/  IMAD.U32 R30, R250, 0x10000, RZ ;  /* 0x00010000fa1e7824 */ /* 0x000fe200078e00ff */
[----:B------:R-:W-:Y:S01]  /*7fa0*/  LOP3.LUT R32, R248, 0xffff0000, RZ, 0xc0, !PT ;  /* 0xffff0000f8207812 */ /* 0x000fe200078ec0ff */
[----:B------:R-:W-:Y:S01]  /*7fb0*/  @!P1 FADD.FTZ R35, -R35, -RZ ;  /* 0x800000ff23239221 */ /* 0x000fe20000010100 */
[----:B------:R-:W-:Y:S01]  /*7fc0*/  LOP3.LUT R33, R249, 0xffff0000, RZ, 0xc0, !PT ;  /* 0xffff0000f9217812 */ /* 0x000fe200078ec0ff */
[----:B------:R-:W-:Y:S01]  /*7fd0*/  @!P1 FADD.FTZ R34, -R34, -RZ ;  /* 0x800000ff22229221 */ /* 0x000fe20000010100 */
[----:B------:R-:W-:Y:S01]  /*7fe0*/  LOP3.LUT R27, R250, 0xffff0000, RZ, 0xc0, !PT ;  /* 0xffff0000fa1b7812 */ /* 0x000fe200078ec0ff */
[----:B------:R-:W-:Y:S01]  /*7ff0*/  @!P1 FADD.FTZ R32, -R32, -RZ ;  /* 0x800000ff20209221 */ /* 0x000fe20000010100 */
[----:B------:R-:W-:Y:S01]  /*8000*/  LOP3.LUT R22, R23, 0xffff0000, RZ, 0xc0, !PT ;  /* 0xffff000017167812 */ /* 0x000fe200078ec0ff */
[----:B------:R-:W-:Y:S01]  /*8010*/  FMUL.FTZ R0, R31, R34 ;  /* 0x000000221f007220 */ /* 0x000fe20000410000 */
[----:B------:R-:W-:Y:S01]  /*8020*/  SHF.L.U32 R23, R251, 0x10, RZ ;  /* 0x00000010fb177819 */ /* 0x000fe200000006ff */
[----:B------:R-:W-:Y:S01]  /*8030*/  @!P1 FADD.FTZ R33, -R33, -RZ ;  /* 0x800000ff21219221 */ /* 0x000fe20000010100 */
[----:B------:R-:W-:Y:S01]  /*8040*/  LOP3.LUT R21, R251, 0xffff0000, RZ, 0xc0, !PT ;  /* 0xffff0000fb157812 */ /* 0x000fe200078ec0ff */
[C---:B----4-:R-:W-:Y:S01]  /*8050*/  IMAD.U32 R36, R60.reuse, 0x10000, RZ ;  /* 0x000100003c247824 */ /* 0x050fe200078e00ff */
[----:B------:R-:W-:Y:S01]  /*8060*/  LOP3.LUT R38, R60, 0xffff0000, RZ, 0xc0, !PT ;  /* 0xffff00003c267812 */ /* 0x000fe200078ec0ff */
[----:B------:R-:W-:Y:S01]  /*8070*/  FMUL.FTZ R2, R29, R32 ;  /* 0x000000201d027220 */ /* 0x000fe20000410000 */
[C---:B------:R-:W-:Y:S01]  /*8080*/  SHF.L.U32 R41, R61.reuse, 0x10, RZ ;  /* 0x000000103d297819 */ /* 0x040fe200000006ff */
[----:B------:R-:W-:Y:S01]  /*8090*/  FMUL.FTZ R3, R26, R35 ;  /* 0x000000231a037220 */ /* 0x000fe20000410000 */
[----:B------:R-:W-:Y:S01]  /*80a0*/  LOP3.LUT R42, R61, 0xffff0000, RZ, 0xc0, !PT ;  /* 0xffff00003d2a7812 */ /* 0x000fe200078ec0ff */
[----:B------:R-:W-:Y:S01]  /*80b0*/  @!P1 FADD.FTZ R30, -R30, -RZ ;  /* 0x800000ff1e1e9221 */ /* 0x000fe20000010100 */
[----:B------:R-:W-:Y:S01]  /*80c0*/  LOP3.LUT R46, R62, 0xffff0000, RZ, 0xc0, !PT ;  /* 0xffff00003e2e7812 */ /* 0x000fe200078ec0ff */
[----:B------:R-:W-:Y:S01]  /*80d0*/  FFMA.FTZ R0, R37, R36, R0 ;  /* 0x0000002425007223 */ /* 0x000fe20000010000 */
[C---:B------:R-:W-:Y:S01]  /*80e0*/  SHF.L.U32 R49, R63.reuse, 0x10, RZ ;  /* 0x000000103f317819 */ /* 0x040fe200000006ff */
[----:B------:R-:W-:Y:S01]  /*80f0*/  FMUL.FTZ R4, R28, R33 ;  /* 0x000000211c047220 */ /* 0x000fe20000410000 */
[----:B------:R-:W-:Y:S01]  /*8100*/  LOP3.LUT R50, R63, 0xffff0000, RZ, 0xc0, !PT ;  /* 0xffff00003f327812 */ /* 0x000fe200078ec0ff */
[----:B------:R-:W-:Y:S02]  /*8110*/  @!P1 FADD.FTZ R27, -R27, -RZ ;  /* 0x800000ff1b1b9221 */ /* 0x000fe40000010100 */
[----:B------:R-:W-:Y:S02]  /*8120*/  FFMA.FTZ R2, R39, R38, R2 ;  /* 0x0000002627027223 */ /* 0x000fe40000010002 */
[----:B------:R-:W-:Y:S02]  /*8130*/  @!P1 FADD.FTZ R23, -R23, -RZ ;  /* 0x800000ff17179221 */ /* 0x000fe40000010100 */
        /* <DEDUP_REMOVED lines=9> */
[----:B------:R-:W-:Y:S02]  /*81d0*/  FFMA.FTZ R6, R47, R46, R6 ;  /* 0x0000002e2f067223 */ /* 0x000fe40000010006 */
[----:B------:R-:W-:Y:S01]  /*81e0*/  FFMA.FTZ R7, R48, R49, R7 ;  /* 0x0000003130077223 */ /* 0x000fe20000010007 */
[----:B------:R-:W-:Y:S01]  /*81f0*/  F2FP.BF16.PACK_AB R48, R2, R0 ;  /* 0x000000000230723e */ /* 0x000fe200000010ff */
[----:B------:R-:W-:Y:S01]  /*8200*/  FFMA.FTZ R8, R51, R50, R8 ;  /* 0x0000003233087223 */ /* 0x000fe20000010008 */
[----:B------:R-:W-:Y:S02]  /*8210*/  F2FP.BF16.PACK_AB R49, R4, R3 ;  /* 0x000000030431723e */ /* 0x000fe400000010ff */
[----:B------:R-:W-:Y:S02]  /*8220*/  F2FP.BF16.PACK_AB R50, R6, R5 ;  /* 0x000000050632723e */ /* 0x000fe400000010ff */
[----:B------:R-:W-:Y:S02]  /*8230*/  F2FP.BF16.PACK_AB R51, R8, R7 ;  /* 0x000000070833723e */ /* 0x000fe400000010ff */
.L_x_929:
[----:B------:R-:W-:Y:S05]  /*8240*/  BSYNC B0 ;  /* 0x0000000000007941 */ /* 0x000fea0003800000 */
.L_x_928:
[C---:B------:R-:W-:Y:S04]  /*8250*/  LEA R2, P0, R225.reuse, R142, 0x1 ;  /* 0x0000008ee1027211 */ /* 0x040fe800078008ff */
[----:B------:R-:W-:Y:S05]  /*8260*/  LEA.HI.X R3, R225, R143, R226, 0x1, P0 ;  /* 0x0000008fe1037211 */ /* 0x000fea00000f0ce2 */
[----:B-----5:R3:W-:Y:S04]  /*8270*/  ST.E.128 [R2.64], R48 ;  /* 0x0000003002007985 */ /* 0x0207e8000c101d06 */
.L_x_927:
[----:B------:R-:W-:Y:S05]  /*8280*/  BSYNC B1 ;  /* 0x0000000000017941 */ /* 0x000fea0003800000 */
.L_x_926:
[----:B------:R-:W-:Y:S11]  /*8290*/  ISETP.GE.AND P0, PT, R9, R135, PT ;  /* 0x000000870900720c */ /* 0x000ff60003f06270 */
[----:B------:R-:W-:Y:S02]  /*82a0*/  @!UPT UIADD3 URZ, URZ, URZ, URZ ;  /* 0x0000003f3f3ff290 */ /* 0x000fe4000fffe03f */
        /* <DEDUP_REMOVED lines=14> */
[----:B------:R-:W-:Y:S01]  /*8390*/  IMAD.U32 R48, R51, 0x10000, RZ ;  /* 0x0001000033307824 */ /* 0x000fe200078e00ff */
[----:B------:R-:W-:Y:S01]  /*83a0*/  ISETP.GE.AND P1, PT, R9, R52, PT ;  /* 0x000000340900720c */ /* 0x000fe20003f26270 */
[--C-:B------:R-:W-:Y:S01]  /*83b0*/  IMAD.MOV.U32 R244, RZ, RZ, R52.reuse ;  /* 0x000000fffff47224 */ /* 0x100fe200078e0034 */
[C---:B------:R-:W-:Y:S02]  /*83c0*/  SHF.L.U32 R44, R50.reuse, 0x10, RZ ;  /* 0x00000010322c7819 */ /* 0x040fe400000006ff */
[----:B------:R-:W-:Y:S02]  /*83d0*/  LOP3.LUT R47, R50, 0xffff0000, RZ, 0xc0, !PT ;  /* 0xffff0000322f7812 */ /* 0x000fe400078ec0ff */
[----:B------:R-:W-:Y:S07]  /*83e0*/  LOP3.LUT R51, R51, 0xffff0000, RZ, 0xc0, !PT ;  /* 0xffff000033337812 */ /* 0x000fee00078ec0ff */
[----:B------:R-:W-:Y:S01]  /*83f0*/  @P1 IADD3 R244, -R52, RZ, RZ ;  /* 0x000000ff34f41210 */ /* 0x000fe20007ffe1ff */
[----:B------:R-:W-:Y:S03]  /*8400*/  @P1 IMAD.MOV R222, RZ, RZ, -R52 ;  /* 0x000000ffffde1224 */ /* 0x000fe600078e0a34 */
[----:B------:R-:W-:Y:S02]  /*8410*/  LEA R20, P0, R244, R248, 0x1 ;  /* 0x000000f8f4147211 */ /* 0x000fe400078008ff */
        /* <DEDUP_REMOVED lines=66> */
.L_x_931:
[----:B------:R-:W-:Y:S05]  /*8840*/  BSYNC B0 ;  /* 0x0000000000007941 */ /* 0x000fea0003800000 */
.L_x_930:
[C---:B------:R-:W-:Y:S04]  /*8850*/  LEA R2, P0, R98.reuse, R142, 0x1 ;  /* 0x0000008e62027211 */ /* 0x040fe800078008ff */
[----:B------:R-:W-:Y:S05]  /*8860*/  LEA.HI.X R3, R98, R143, R99, 0x1, P0 ;  /* 0x0000008f62037211 */ /* 0x000fea00000f0c63 */
[----:B-----5:R3:W-:Y:S04]  /*8870*/  ST.E.128 [R2.64], R48 ;  /* 0x0000003002007985 */ /* 0x0207e8000c101d06 */
.L_x_925:
[----:B------:R-:W-:Y:S05]  /*8880*/  BSYNC B2 ;  /* 0x0000000000027941 */ /* 0x000fea0003800000 */
.L_x_924:
        /* <DEDUP_REMOVED lines=9> */
[C---:B--2---:R-:W-:Y:S01]  /*8920*/  LEA R250, P0, R113.reuse, R136, 0x1 ;  /* 0x0000008871fa7211 */ /* 0x044fe200078008ff */
[----:B------:R-:W-:Y:S03]  /*8930*/  BSSY B0, `(.L_x_936) ;  /* 0x0000057000007945 */ /* 0x000fe60003800000 */
[----:B------:R-:W-:Y:S02]  /*8940*/  LEA.HI.X R251, R113, R137, R110, 0x1, P0 ;  /* 0x0000008971fb7211 */ /* 0x000fe400000f0c6e */
[----:B------:R-:W-:Y:S03]  /*8950*/  ISETP.GE.AND P0, PT, R18, R17, PT ;  /* 0x000000111200720c */ /* 0x000fe60003f06270 */
[----:B---3--:R2:W5:Y:S10]  /*8960*/  LD.E.128 R48, [R250.64] ;  /* 0x00000006fa307980 */ /* 0x008574000c101d00 */
        /* <DEDUP_REMOVED lines=83> */
.L_x_937:
[----:B------:R-:W-:Y:S05]  /*8ea0*/  BSYNC B0 ;  /* 0x0000000000007941 */ /* 0x000fea0003800000 */
.L_x_936:
[C---:B------:R-:W-:Y:S04]  /*8eb0*/  LEA R2, P0, R100.reuse, R142, 0x1 ;  /* 0x0000008e64027211 */ /* 0x040fe800078008ff */
[----:B------:R-:W-:Y:S05]  /*8ec0*/  LEA.HI.X R3, R100, R143, R101, 0x1, P0 ;  /* 0x0000008f64037211 */ /* 0x000fea00000f0c65 */
[----:B-----5:R3:W-:Y:S04]  /*8ed0*/  ST.E.128 [R2.64], R48 ;  /* 0x0000003002007985 */ /* 0x0207e8000c101d06 */
.L_x_935:
[----:B------:R-:W-:Y:S05]  /*8ee0*/  BSYNC B1 ;  /* 0x0000000000017941 */ /* 0x000fea0003800000 */
.L_x_934:
[----:B------:R-:W-:Y:S11]  /*8ef0*/  ISETP.GE.AND P0, PT, R9, R135, PT ;  /* 0x000000870900720c */ /* 0x000ff60003f06270 */
[----:B------:R-:W-:Y:S02]  /*8f00*/  @!UPT UIADD3 URZ, URZ, URZ, URZ ;  /* 0x0000003f3f3ff290 */ /* 0x000fe4000fffe03f */
        /* <DEDUP_REMOVED lines=89> */
.L_x_939:
[----:B------:R-:W-:Y:S05]  /*94a0*/  BSYNC B0 ;  /* 0x0000000000007941 */ /* 0x000fea0003800000 */
.L_x_938:
[C---:B------:R-:W-:Y:S04]  /*94b0*/  LEA R2, P0, R240.reuse, R142, 0x1 ;  /* 0x0000008ef0027211 */ /* 0x040fe800078008ff */
[----:B------:R-:W-:Y:S05]  /*94c0*/  LEA.HI.X R3, R240, R143, R241, 0x1, P0 ;  /* 0x0000008ff0037211 */ /* 0x000fea00000f0cf1 */
[----:B-----5:R3:W-:Y:S04]  /*94d0*/  ST.E.128 [R2.64], R48 ;  /* 0x0000003002007985 */ /* 0x0207e8000c101d06 */
.L_x_933:
[----:B------:R-:W-:Y:S05]  /*94e0*/  BSYNC B2 ;  /* 0x0000000000027941 */ /* 0x000fea0003800000 */
.L_x_932:
        /* <DEDUP_REMOVED lines=9> */
[----:B--2---:R-:W-:Y:S01]  /*9580*/  IMAD.WIDE.U32 R250, R242, 0x60, R136 ;  /* 0x00000060f2fa7825 */ /* 0x004fe200078e0088 */
[----:B------:R-:W-:Y:S01]  /*9590*/  ISETP.GE.AND P0, PT, R18, R17, PT ;  /* 0x000000111200720c */ /* 0x000fe20003f06270 */
[----:B------:R-:W-:Y:S02]  /*95a0*/  BSSY B0, `(.L_x_944) ;  /* 0x0000057000007945 */ /* 0x000fe40003800000 */
[----:B------:R-:W-:Y:S05]  /*95b0*/  IMAD R0, R243, 0x60, RZ ;  /* 0x00000060f3007824 */ /* 0x000fea00078e02ff */
[----:B------:R-:W-:Y:S05]  /*95c0*/  IADD3 R251, R251, R0, RZ ;  /* 0x00000000fbfb7210 */ /* 0x000fea0007ffe0ff */
[----:B---3--:R2:W5:Y:S01]  /*95d0*/  LD.E.128 R48, [R250.64] ;  /* 0x00000006fa307980 */ /* 0x008562000c101d00 */
        /* <DEDUP_REMOVED lines=83> */
.L_x_945:
[----:B------:R-:W-:Y:S05]  /*9b10*/  BSYNC B0 ;  /* 0x0000000000007941 */ /* 0x000fea0003800000 */
.L_x_944:
[----:B------:R-:W-:Y:S02]  /*9b20*/  IMAD R0, R65, 0x60, RZ ;  /* 0x0000006041007824 */ /* 0x000fe400078e02ff */
[----:B------:R-:W-:Y:S05]  /*9b30*/  IMAD.WIDE.U32 R2, R64, 0x60, R142 ;  /* 0x0000006040027825 */ /* 0x000fea00078e008e */
[----:B------:R-:W-:Y:S05]  /*9b40*/  IADD3 R3, R3, R0, RZ ;  /* 0x0000000003037210 */ /* 0x000fea0007ffe0ff */
[----:B-----5:R3:W-:Y:S02]  /*9b50*/  ST.E.128 [R2.64], R48 ;  /* 0x0000003002007985 */ /* 0x0207e4000c101d06 */
.L_x_943:
[----:B------:R-:W-:Y:S05]  /*9b60*/  BSYNC B1 ;  /* 0x0000000000017941 */ /* 0x000fea0003800000 */
.L_x_942:
        /* <DEDUP_REMOVED lines=91> */
.L_x_947:
[----:B------:R-:W-:Y:S05]  /*a120*/  BSYNC B0 ;  /* 0x0000000000007941 */ /* 0x000fea0003800000 */
.L_x_946:
[C---:B------:R-:W-:Y:S04]  /*a130*/  LEA R2, P0, R238.reuse, R142, 0x1 ;  /* 0x0000008eee027211 */ /* 0x040fe800078008ff */
[----:B------:R-:W-:Y:S05]  /*a140*/  LEA.HI.X R3, R238, R143, R239, 0x1, P0 ;  /* 0x0000008fee037211 */ /* 0x000fea00000f0cef */
[----:B-----5:R3:W-:Y:S04]  /*a150*/  ST.E.128 [R2.64], R48 ;  /* 0x0000003002007985 */ /* 0x0207e8000c101d06 */
.L_x_941:
[----:B------:R-:W-:Y:S05]  /*a160*/  BSYNC B2 ;  /* 0x0000000000027941 */ /* 0x000fea0003800000 */
.L_x_940:
        /* <DEDUP_REMOVED lines=97> */
.L_x_953:
[----:B------:R-:W-:Y:S05]  /*a780*/  BSYNC B0 ;  /* 0x0000000000007941 */ /* 0x000fea0003800000 */
.L_x_952:
[C---:B------:R-:W-:Y:S04]  /*a790*/  LEA R2, P0, R96.reuse, R142, 0x1 ;  /* 0x0000008e60027211 */ /* 0x040fe800078008ff */
[----:B------:R-:W-:Y:S05]  /*a7a0*/  LEA.HI.X R3, R96, R143, R97, 0x1, P0 ;  /* 0x0000008f60037211 */ /* 0x000fea00000f0c61 */
[----:B-----5:R3:W-:Y:S04]  /*a7b0*/  ST.E.128 [R2.64], R48 ;  /* 0x0000003002007985 */ /* 0x0207e8000c101d06 */
.L_x_951:
[----:B------:R-:W-:Y:S05]  /*a7c0*/  BSYNC B1 ;  /* 0x0000000000017941 */ /* 0x000fea0003800000 */
.L_x_950:
        /* <DEDUP_REMOVED lines=91> */
.L_x_955:
[----:B------:R-:W-:Y:S05]  /*ad80*/  BSYNC B0 ;  /* 0x0000000000007941 */ /* 0x000fea0003800000 */
.L_x_954:
[C---:B------:R-:W-:Y:S04]  /*ad90*/  LEA R2, P0, R220.reuse, R142, 0x1 ;  /* 0x0000008edc027211 */ /* 0x040fe800078008ff */
[----:B------:R-:W-:Y:S05]  /*ada0*/  LEA.HI.X R3, R220, R143, R221, 0x1, P0 ;  /* 0x0000008fdc037211 */ /* 0x000fea00000f0cdd */
[----:B-----5:R3:W-:Y:S04]  /*adb0*/  ST.E.128 [R2.64], R48 ;  /* 0x0000003002007985 */ /* 0x0207e8000c101d06 */
.L_x_949:
[----:B------:R-:W-:Y:S05]  /*adc0*/  BSYNC B2 ;  /* 0x0000000000027941 */ /* 0x000fea0003800000 */
.L_x_948:
        /* <DEDUP_REMOVED lines=98> */
.L_x_961:
[----:B------:R-:W-:Y:S05]  /*b3f0*/  BSYNC B0 ;  /* 0x0000000000007941 */ /* 0x000fea0003800000 */
.L_x_960:
[----:B------:R-:W-:Y:S02]  /*b400*/  IMAD R0, R65, 0xa0, RZ ;  /* 0x000000a041007824 */ /* 0x000fe400078e02ff */
[----:B------:R-:W-:Y:S05]  /*b410*/  IMAD.WIDE.U32 R2, R64, 0xa0, R142 ;  /* 0x000000a040027825 */ /* 0x000fea00078e008e */
[----:B------:R-:W-:Y:S05]  /*b420*/  IADD3 R3, R3, R0, RZ ;  /* 0x0000000003037210 */ /* 0x000fea0007ffe0ff */
[----:B-----5:R3:W-:Y:S02]  /*b430*/  ST.E.128 [R2.64], R48 ;  /* 0x0000003002007985 */ /* 0x0207e4000c101d06 */
.L_x_959:
[----:B------:R-:W-:Y:S05]  /*b440*/  BSYNC B1 ;  /* 0x0000000000017941 */ /* 0x000fea0003800000 */
.L_x_958:
        /* <DEDUP_REMOVED lines=91> */
.L_x_963:
[----:B------:R-:W-:Y:S05]  /*ba00*/  BSYNC B0 ;  /* 0x0000000000007941 */ /* 0x000fea0003800000 */
.L_x_962:
[C---:B------:R-:W-:Y:S04]  /*ba10*/  LEA R2, P0, R210.reuse, R142, 0x1 ;  /* 0x0000008ed2027211 */ /* 0x040fe800078008ff */
[----:B------:R-:W-:Y:S05]  /*ba20*/  LEA.HI.X R3, R210, R143, R95, 0x1, P0 ;  /* 0x0000008fd2037211 */ /* 0x000fea00000f0c5f */
[----:B-----5:R3:W-:Y:S04]  /*ba30*/  ST.E.128 [R2.64], R48 ;  /* 0x0000003002007985 */ /* 0x0207e8000c101d06 */
.L_x_957:
[----:B------:R-:W-:Y:S05]  /*ba40*/  BSYNC B2 ;  /* 0x0000000000027941 */ /* 0x000fea0003800000 */
.L_x_956:
        /* <DEDUP_REMOVED lines=98> */
.L_x_969:
[----:B------:R-:W-:Y:S05]  /*c070*/  BSYNC B0 ;  /* 0x0000000000007941 */ /* 0x000fea0003800000 */
.L_x_968:
[----:B------:R-:W-:Y:S02]  /*c080*/  IMAD R0, R65, 0xc0, RZ ;  /* 0x000000c041007824 */ /* 0x000fe400078e02ff */
[----:B------:R-:W-:Y:S05]  /*c090*/  IMAD.WIDE.U32 R2, R64, 0xc0, R142 ;  /* 0x000000c040027825 */ /* 0x000fea00078e008e */
[----:B------:R-:W-:Y:S05]  /*c0a0*/  IADD3 R3, R3, R0, RZ ;  /* 0x0000000003037210 */ /* 0x000fea0007ffe0ff */
[----:B-----5:R3:W-:Y:S02]  /*c0b0*/  ST.E.128 [R2.64], R48 ;  /* 0x0000003002007985 */ /* 0x0207e4000c101d06 */
.L_x_967:
[----:B------:R-:W-:Y:S05]  /*c0c0*/  BSYNC B1 ;  /* 0x0000000000017941 */ /* 0x000fea0003800000 */
.L_x_966:
        /* <DEDUP_REMOVED lines=91> */
.L_x_971:
[----:B------:R-:W-:Y:S05]  /*c680*/  BSYNC B0 ;  /* 0x0000000000007941 */ /* 0x000fea0003800000 */
.L_x_970:
[C---:B------:R-:W-:Y:S04]  /*c690*/  LEA R2, P0, R208.reuse, R142, 0x1 ;  /* 0x0000008ed0027211 */ /* 0x040fe800078008ff */
[----:B------:R-:W-:Y:S05]  /*c6a0*/  LEA.HI.X R3, R208, R143, R94, 0x1, P0 ;  /* 0x0000008fd0037211 */ /* 0x000fea00000f0c5e */
[----:B-----5:R3:W-:Y:S04]  /*c6b0*/  ST.E.128 [R2.64], R48 ;  /* 0x0000003002007985 */ /* 0x0207e8000c101d06 */
.L_x_965:
[----:B------:R-:W-:Y:S05]  /*c6c0*/  BSYNC B2 ;  /* 0x0000000000027941 */ /* 0x000fea0003800000 */
.L_x_964:
        /* <DEDUP_REMOVED lines=9> */
[----:B------:R-:W-:Y:S01]  /*c760*/  IMAD.WIDE.U32 R6, R242, 0xe0, R136 ;  /* 0x000000e0f2067825 */ /* 0x000fe200078e0088 */
[----:B------:R-:W-:Y:S01]  /*c770*/  ISETP.GE.AND P0, PT, R18, R17, PT ;  /* 0x000000111200720c */ /* 0x000fe20003f06270 */
[----:B------:R-:W-:Y:S02]  /*c780*/  BSSY B0, `(.L_x_976) ;  /* 0x0000057000007945 */ /* 0x000fe40003800000 */
[----:B------:R-:W-:Y:S05]  /*c790*/  IMAD R0, R243, 0xe0, RZ ;  /* 0x000000e0f3007824 */ /* 0x000fea00078e02ff */
[----:B------:R-:W-:Y:S05]  /*c7a0*/  IADD3 R7, R7, R0, RZ ;  /* 0x0000000007077210 */ /* 0x000fea0007ffe0ff */
[----:B------:R4:W5:Y:S01]  /*c7b0*/  LD.E.128 R36, [R6.64] ;  /* 0x0000000606247980 */ /* 0x000962000c101d00 */
[----:B------:R-:W-:-:S05]  /*c7c0*/  @P0 BRA `(.L_x_977) ;  /* 0x0000052000000947 */ /* 0x000fca0003800000 */
[----:B---3--:R-:W-:Y:S01]  /*c7d0*/  LEA.HI R3, R17, R17, RZ, 0x1 ;  /* 0x0000001111037211 */ /* 0x008fe200078f08ff */
        /* <DEDUP_REMOVED lines=17> */
[C---:B------:R-:W-:Y:S02]  /*c8f0*/  LEA R44, P0, R5.reuse, R138, 0x1 ;  /* 0x0000008a052c7211 */ /* 0x040fe400078008ff */
[----:B------:R-:W-:Y:S02]  /*c900*/  LEA.HI.X.SX32 R0, R0, R150, 0x1, P2 ;  /* 0x0000009600007211 */ /* 0x000fe400010f0eff */
[----:B------:R-:W3:Y:S02]  /*c910*/  LD.E.128 R20, [R20.64] ;  /* 0x0000000614147980 */ /* 0x000ee4000c101d00 */
[----:B------:R-:W-:Y:S01]  /*c920*/  LEA.HI.X R45, R5, R139, R0, 0x1, P0 ;  /* 0x0000008b052d7211 */ /* 0x000fe200000f0c00 */
[----:B------:R-:W-:Y:S01]  /*c930*/  IMAD.MOV.U32 R0, RZ, RZ, RZ ;  /* 0x000000ffff007224 */ /* 0x000fe200078e00ff */
[----:B------:R-:W-:Y:S04]  /*c940*/  @P1 IADD3 R0, -R3, RZ, RZ ;  /* 0x000000ff03001210 */ /* 0x000fe80007ffe1ff */
[----:B------:R-:W-:Y:S01]  /*c950*/  IADD3 R3, P0, R165, R0, RZ ;  /* 0x00000000a5037210 */ /* 0x000fe20007f1e0ff */
[----:B--2---:R-:W2:Y:S03]  /*c960*/  LD.E.128 R44, [R44.64] ;  /* 0x000000062c2c7980 */ /* 0x004ea6000c101d00 */
[----:B------:R-:W-:Y:S02]  /*c970*/  LEA.HI.X.SX32 R0, R0, R150, 0x1, P0 ;  /* 0x0000009600007211 */ /* 0x000fe400000f0eff */
[C---:B------:R-:W-:Y:S04]  /*c980*/  LEA R40, P0, R3.reuse, R140, 0x1 ;  /* 0x0000008c03287211 */ /* 0x040fe800078008ff */
[----:B------:R-:W-:Y:S06]  /*c990*/  LEA.HI.X R41, R3, R141, R0, 0x1, P0 ;  /* 0x0000008d03297211 */ /* 0x000fec00000f0c00 */
[----:B----4-:R-:W4:Y:S01]  /*c9a0*/  LD.E.128 R40, [R40.64] ;  /* 0x0000000628287980 */ /* 0x010f22000c101d00 */
[----:B---3--:R-:W-:Y:S01]  /*c9b0*/  IMAD.U32 R0, R20, 0x10000, RZ ;  /* 0x0001000014007824 */ /* 0x008fe200078e00ff */
[C---:B------:R-:W-:Y:S01]  /*c9c0*/  SHF.L.U32 R3, R21.reuse, 0x10, RZ ;  /* 0x0000001015037819 */ /* 0x040fe200000006ff */
[----:B------:R-:W-:Y:S01]  /*c9d0*/  IMAD.U32 R5, R22, 0x10000, RZ ;  /* 0x0001000016057824 */ /* 0x000fe200078e00ff */
[----:B------:R-:W-:Y:S01]  /*c9e0*/  LOP3.LUT R4, R21, 0xffff0000, RZ, 0xc0, !PT ;  /* 0xffff000015047812 */ /* 0x000fe200078ec0ff */
[----:B------:R-:W-:Y:S01]  /*c9f0*/  IMAD.U32 R7, R23, 0x10000, RZ ;  /* 0x0001000017077824 */ /* 0x000fe200078e00ff */
[----:B------:R-:W-:Y:S02]  /*ca00*/  LOP3.LUT R2, R20, 0xffff0000, RZ, 0xc0, !PT ;  /* 0xffff000014027812 */ /* 0x000fe400078ec0ff */
[----:B------:R-:W-:Y:S01]  /*ca10*/  LOP3.LUT R6, R22, 0xffff0000, RZ, 0xc0, !PT ;  /* 0xffff000016067812 */ /* 0x000fe200078ec0ff */
[C---:B--2---:R-:W-:Y:S01]  /*ca20*/  IMAD.U32 R24, R45.reuse, 0x10000, RZ ;  /* 0x000100002d187824 */ /* 0x044fe200078e00ff */
        /* <DEDUP_REMOVED lines=8> */
[----:B------:R-:W-:Y:S01]  /*cab0*/  SHF.L.U32 R20, R47, 0x10, RZ ;  /* 0x000000102f147819 */ /* 0x000fe200000006ff */
[----:B------:R-:W-:Y:S01]  /*cac0*/  @!P1 FADD.FTZ R27, -R27, -RZ ;  /* 0x800000ff1b1b9221 */ /* 0x000fe20000010100 */
[----:B------:R-:W-:Y:S01]  /*cad0*/  LOP3.LUT R8, R47, 0xffff0000, RZ, 0xc0, !PT ;  /* 0xffff00002f087812 */ /* 0x000fe200078ec0ff */
[----:B------:R-:W-:Y:S01]  /*cae0*/  FMUL.FTZ R0, R0, R29 ;  /* 0x0000001d00007220 */ /* 0x000fe20000410000 */
[----:B------:R-:W-:Y:S01]  /*caf0*/  LOP3.LUT R23, R23, 0xffff0000, RZ, 0xc0, !PT ;  /* 0xffff000017177812 */ /* 0x000fe200078ec0ff */
[----:B------:R-:W-:Y:S01]  /*cb00*/  FMUL.FTZ R3, R3, R24 ;  /* 0x0000001803037220 */ /* 0x000fe20000410000 */
[C---:B----4-:R-:W-:Y:S01]  /*cb10*/  LOP3.LUT R28, R41.reuse, 0xffff0000, RZ, 0xc0, !PT ;  /* 0xffff0000291c7812 */ /* 0x050fe200078ec0ff */
[----:B------:R-:W-:Y:S01]  /*cb20*/  IMAD.U32 R24, R40, 0x10000, RZ ;  /* 0x0001000028187824 */ /* 0x000fe200078e00ff */
[----:B------:R-:W-:Y:S01]  /*cb30*/  LOP3.LUT R32, R42, 0xffff0000, RZ, 0xc0, !PT ;  /* 0xffff00002a207812 */ /* 0x000fe200078ec0ff */
[----:B------:R-:W-:Y:S01]  /*cb40*/  FMUL.FTZ R4, R4, R25 ;  /* 0x0000001904047220 */ /* 0x000fe20000410000 */
[----:B------:R-:W-:Y:S01]  /*cb50*/  LOP3.LUT R25, R40, 0xffff0000, RZ, 0xc0, !PT ;  /* 0xffff000028197812 */ /* 0x000fe200078ec0ff */
[----:B------:R-:W-:Y:S01]  /*cb60*/  FMUL.FTZ R2, R2, R27 ;  /* 0x0000001b02027220 */ /* 0x000fe20000410000 */
[----:B------:R-:W-:Y:S01]  /*cb70*/  SHF.L.U32 R27, R41, 0x10, RZ ;  /* 0x00000010291b7819 */ /* 0x000fe200000006ff */
[----:B------:R-:W-:Y:S01]  /*cb80*/  @!P1 FADD.FTZ R22, -R22, -RZ ;  /* 0x800000ff16169221 */ /* 0x000fe20000010100 */
[----:B------:R-:W-:Y:S01]  /*cb90*/  SHF.L.U32 R36, R43, 0x10, RZ ;  /* 0x000000102b247819 */ /* 0x000fe200000006ff */
[----:B------:R-:W-:Y:S01]  /*cba0*/  FFMA.FTZ R0, R31, R24, R0 ;  /* 0x000000181f007223 */ /* 0x000fe20000010000 */
        /* <DEDUP_REMOVED lines=20> */
.L_x_977:
[----:B------:R-:W-:Y:S05]  /*ccf0*/  BSYNC B0 ;  /* 0x0000000000007941 */ /* 0x000fea0003800000 */
.L_x_976:
[----:B------:R-:W-:Y:S02]  /*cd00*/  IMAD R0, R65, 0xe0, RZ ;  /* 0x000000e041007824 */ /* 0x000fe400078e02ff */
[----:B---3--:R-:W-:Y:S05]  /*cd10*/  IMAD.WIDE.U32 R2, R64, 0xe0, R142 ;  /* 0x000000e040027825 */ /* 0x008fea00078e008e */
[----:B------:R-:W-:Y:S05]  /*cd20*/  IADD3 R3, R3, R0, RZ ;  /* 0x0000000003037210 */ /* 0x000fea0007ffe0ff */
[----:B-----5:R3:W-:Y:S02]  /*cd30*/  ST.E.128 [R2.64], R36 ;  /* 0x0000002402007985 */ /* 0x0207e4000c101d06 */
.L_x_975:
[----:B------:R-:W-:Y:S05]  /*cd40*/  BSYNC B1 ;  /* 0x0000000000017941 */ /* 0x000fea0003800000 */
.L_x_974:
[----:B------:R-:W-:Y:S11]  /*cd50*/  ISETP.GE.AND P0, PT, R9, R135, PT ;  /* 0x000000870900720c */ /* 0x000ff60003f06270 */
[----:B------:R-:W-:Y:S02]  /*cd60*/  @!UPT UIADD3 URZ, URZ, URZ, URZ ;  /* 0x0000003f3f3ff290 */ /* 0x000fe4000fffe03f */
[----:B------:R-:W-:-:S05]  /*cd70*/  @P0 BRA `(.L_x_973) ;  /* 0x000005c000000947 */ /* 0x000fca0003800000 */
[C---:B---3--:R-:W-:Y:S01]  /*cd80*/  LEA R2, P0, R123.reuse, R136, 0x1 ;  /* 0x000000887b027211 */ /* 0x048fe200078008ff */
[----:B------:R-:W-:Y:S03]  /*cd90*/  BSSY B0, `(.L_x_978) ;  /* 0x0000057000007945 */ /* 0x000fe60003800000 */
[----:B------:R-:W-:Y:S02]  /*cda0*/  LEA.HI.X R3, R123, R137, R120, 0x1, P0 ;  /* 0x000000897b037211 */ /* 0x000fe400000f0c78 */
[----:B------:R-:W-:Y:S03]  /*cdb0*/  ISETP.GE.AND P0, PT, R9, R17, PT ;  /* 0x000000110900720c */ /* 0x000fe60003f06270 */
[----:B------:R3:W5:Y:S10]  /*cdc0*/  LD.E.128 R20, [R2.64] ;  /* 0x0000000602147980 */ /* 0x000774000c101d00 */
[----:B------:R-:W-:-:S05]  /*cdd0*/  @P0 BRA `(.L_x_979) ;  /* 0x0000052000000947 */ /* 0x000fca0003800000 */
[----:B------:R-:W-:Y:S01]  /*cde0*/  LEA.HI R0, R17, R17, RZ, 0x1 ;  /* 0x0000001111007211 */ /* 0x000fe200078f08ff */
[----:B------:R-:W-:Y:S01]  /*cdf0*/  IMAD.MOV.U32 R5, RZ, RZ, RZ ;  /* 0x000000ffff057224 */ /* 0x000fe200078e00ff */
[----:B-----5:R-:W-:Y:S01]  /*ce00*/  LOP3.LUT R31, R20, 0xffff0000, RZ, 0xc0, !PT ;  /* 0xffff0000141f7812 */ /* 0x020fe200078ec0ff */
[----:B------:R-:W-:Y:S01]  /*ce10*/  IMAD.MOV.U32 R29, RZ, RZ, RZ ;  /* 0x000000ffff1d7224 */ /* 0x000fe200078e00ff */
        /* <DEDUP_REMOVED lines=9> */
[C---:B------:R-:W-:Y:S01]  /*ceb0*/  @P1 IADD3 R4, -R0.reuse, RZ, RZ ;  /* 0x000000ff00041210 */ /* 0x040fe20007ffe1ff */
[----:B------:R-:W-:Y:S01]  /*cec0*/  @P1 IMAD.MOV R5, RZ, RZ, -R0 ;  /* 0x000000ffff051224 */ /* 0x000fe200078e0a00 */
[----:B------:R-:W-:Y:S02]  /*ced0*/  @P1 IADD3 R29, -R0, RZ, RZ ;  /* 0x000000ff001d1210 */ /* 0x000fe40007ffe1ff */
[----:B---3--:R-:W-:Y:S02]  /*cee0*/  LEA R2, P0, R4, R2, 0x1 ;  /* 0x0000000204027211 */ /* 0x008fe400078008ff */
[----:B------:R-:W-:Y:S02]  /*cef0*/  IADD3 R25, P2, R162, R5, RZ ;  /* 0x00000005a2197210 */ /* 0x000fe40007f5e0ff */
[----:B------:R-:W-:Y:S02]  /*cf00*/  LEA.HI.X.SX32 R3, R4, R3, 0x1, P0 ;  /* 0x0000000304037211 */ /* 0x000fe400000f0eff */
[----:B------:R-:W-:Y:S02]  /*cf10*/  LEA.HI.X.SX32 R8, R5, R146, 0x1, P2 ;  /* 0x0000009205087211 */ /* 0x000fe400010f0eff */
[C---:B------:R-:W-:Y:S01]  /*cf20*/  LEA R44, P0, R25.reuse, R138, 0x1 ;  /* 0x0000008a192c7211 */ /* 0x040fe200078008ff */
[----:B----4-:R-:W3:Y:S03]  /*cf30*/  LD.E.128 R4, [R2.64] ;  /* 0x0000000602047980 */ /* 0x010ee6000c101d00 */
[----:B------:R-:W-:Y:S02]  /*cf40*/  LEA.HI.X R45, R25, R139, R8, 0x1, P0 ;  /* 0x0000008b192d7211 */ /* 0x000fe400000f0c08 */
[----:B------:R-:W-:Y:S04]  /*cf50*/  IADD3 R27, P0, R162, R29, RZ ;  /* 0x0000001da21b7210 */ /* 0x000fe80007f1e0ff */
[----:B------:R-:W4:Y:S01]  /*cf60*/  LD.E.128 R44, [R44.64] ;  /* 0x000000062c2c7980 */ /* 0x000f22000c101d00 */
[----:B------:R-:W-:Y:S01]  /*cf70*/  LEA.HI.X.SX32 R0, R29, R146, 0x1, P0 ;  /* 0x000000921d007211 */ /* 0x000fe200000f0eff */
[----:B------:R-:W-:Y:S01]  /*cf80*/  IMAD.U32 R29, R20, 0x10000, RZ ;  /* 0x00010000141d7824 */ /* 0x000fe200078e00ff */
[C---:B------:R-:W-:Y:S04]  /*cf90*/  LEA R24, P0, R27.reuse, R140, 0x1 ;  /* 0x0000008c1b187211 */ /* 0x040fe800078008ff */
[----:B------:R-:W-:Y:S05]  /*cfa0*/  LEA.HI.X R25, R27, R141, R0, 0x1, P0 ;  /* 0x0000008d1b197211 */ /* 0x000fea00000f0c00 */
[----:B--2---:R1:W2:Y:S01]  /*cfb0*/  LD.E.128 R40, [R24.64] ;  /* 0x0000000618287980 */ /* 0x0042a2000c101d00 */
[C---:B---3--:R-:W-:Y:S01]  /*cfc0*/  IMAD.U32 R8, R7.reuse, 0x10000, RZ ;  /* 0x0001000007087824 */ /* 0x048fe200078e00ff */
[----:B------:R-:W-:Y:S01]  /*cfd0*/  LOP3.LUT R20, R7, 0xffff0000, RZ, 0xc0, !PT ;  /* 0xffff000007147812 */ /* 0x000fe200078ec0ff */
[C---:B------:R-:W-:Y:S01]  /*cfe0*/  IMAD.U32 R0, R4.reuse, 0x10000, RZ ;  /* 0x0001000004007824 */ /* 0x040fe200078e00ff */
[----:B------:R-:W-:Y:S02]  /*cff0*/  LOP3.LUT R2, R4, 0xffff0000, RZ, 0xc0, !PT ;  /* 0xffff000004027812 */ /* 0x000fe400078ec0ff */
[C---:B------:R-:W-:Y:S02]  /*d000*/  SHF.L.U32 R3, R5.reuse, 0x10, RZ ;  /* 0x0000001005037819 */ /* 0x040fe400000006ff */
[----:B------:R-:W-:Y:S01]  /*d010*/  LOP3.LUT R4, R5, 0xffff0000, RZ, 0xc0, !PT ;  /* 0xffff000005047812 */ /* 0x000fe200078ec0ff */
[----:B------:R-:W-:Y:S01]  /*d020*/  IMAD.U32 R5, R6, 0x10000, RZ ;  /* 0x0001000006057824 */ /* 0x000fe200078e00ff */
[----:B----4-:R-:W-:Y:S01]  /*d030*/  SHF.L.U32 R27, R44, 0x10, RZ ;  /* 0x000000102c1b7819 */ /* 0x010fe200000006ff */
[C---:B------:R-:W-:Y:S01]  /*d040*/  IMAD.U32 R22, R46.reuse, 0x10000, RZ ;  /* 0x000100002e167824 */ /* 0x040fe200078e00ff */
[----:B------:R-:W-:Y:S01]  /*d050*/  SHF.L.U32 R7, R47, 0x10, RZ ;  /* 0x000000102f077819 */ /* 0x000fe200000006ff */
[----:B-1----:R-:W-:Y:S01]  /*d060*/  IMAD.U32 R24, R45, 0x10000, RZ ;  /* 0x000100002d187824 */ /* 0x002fe200078e00ff */
[----:B------:R-:W-:Y:S01]  /*d070*/  LOP3.LUT R17, R47, 0xffff0000, RZ, 0xc0, !PT ;  /* 0xffff00002f117812 */ /* 0x000fe200078ec0ff */
[----:B------:R-:W-:Y:S01]  /*d080*/  @!P1 FADD.FTZ R27, -R27, -RZ ;  /* 0x800000ff1b1b9221 */ /* 0x000fe20000010100 */
        /* <DEDUP_REMOVED lines=8> */
[C---:B--2---:R-:W-:Y:S01]  /*d110*/  LOP3.LUT R32, R43.reuse, 0xffff0000, RZ, 0xc0, !PT ;  /* 0xffff00002b207812 */ /* 0x044fe200078ec0ff */
[----:B------:R-:W-:Y:S02]  /*d120*/  @!P1 FADD.FTZ R22, -R22, -RZ ;  /* 0x800000ff16169221 */ /* 0x000fe40000010100 */
[----:B------:R-:W-:Y:S02]  /*d130*/  @!P1 FADD.FTZ R24, -R24, -RZ ;  /* 0x800000ff18189221 */ /* 0x000fe40000010100 */
[----:B------:R-:W-:Y:S01]  /*d140*/  FMUL.FTZ R0, R0, R27 ;  /* 0x0000001b00007220 */ /* 0x000fe20000410000 */
[----:B------:R-:W-:Y:S01]  /*d150*/  SHF.L.U32 R27, R43, 0x10, RZ ;  /* 0x000000102b1b7819 */ /* 0x000fe200000006ff */
[----:B------:R-:W-:Y:S02]  /*d160*/  FMUL.FTZ R7, R8, R7 ;  /* 0x0000000708077220 */ /* 0x000fe40000410000 */
[----:B------:R-:W-:Y:S02]  /*d170*/  FMUL.FTZ R8, R20, R17 ;  /* 0x0000001114087220 */ /* 0x000fe40000410000 */
[----:B------:R-:W-:Y:S02]  /*d180*/  IMAD.U32 R20, R40, 0x10000, RZ ;  /* 0x0001000028147824 */ /* 0x000fe400078e00ff */
[----:B------:R-:W-:Y:S02]  /*d190*/  @!P1 FADD.FTZ R23, -R23, -RZ ;  /* 0x800000ff17179221 */ /* 0x000fe40000010100 */
[----:B------:R-:W-:Y:S01]  /*d1a0*/  FMUL.FTZ R6, R6, R21 ;  /* 0x0000001506067220 */ /* 0x000fe20000410000 */
[----:B------:R-:W-:Y:S01]  /*d1b0*/  LOP3.LUT R21, R40, 0xffff0000, RZ, 0xc0, !PT ;  /* 0xffff000028157812 */ /* 0x000fe200078ec0ff */
[----:B------:R-:W-:Y:S01]  /*d1c0*/  FMUL.FTZ R2, R2, R25 ;  /* 0x0000001902027220 */ /* 0x000fe20000410000 */
[----:B------:R-:W-:Y:S01]  /*d1d0*/  LOP3.LUT R25, R42, 0xffff0000, RZ, 0xc0, !PT ;  /* 0xffff00002a197812 */ /* 0x000fe200078ec0ff */
[----:B------:R-:W-:Y:S01]  /*d1e0*/  FMUL.FTZ R5, R5, R22 ;  /* 0x0000001605057220 */ /* 0x000fe20000410000 */
[----:B------:R-:W-:Y:S01]  /*d1f0*/  SHF.L.U32 R22, R41, 0x10, RZ ;  /* 0x0000001029167819 */ /* 0x000fe200000006ff */
[----:B------:R-:W-:Y:S02]  /*d200*/  FMUL.FTZ R3, R3, R24 ;  /* 0x0000001803037220 */ /* 0x000fe40000410000 */
[----:B------:R-:W-:Y:S02]  /*d210*/  FFMA.FTZ R0, R29, R20, R0 ;  /* 0x000000141d007223 */ /* 0x000fe40000010000 */
[----:B------:R-:W-:Y:S01]  /*d220*/  FMUL.FTZ R4, R4, R23 ;  /* 0x0000001704047220 */ /* 0x000fe20000410000 */
[----:B------:R-:W-:Y:S01]  /*d230*/  LOP3.LUT R23, R41, 0xffff0000, RZ, 0xc0, !PT ;  /* 0xffff000029177812 */ /* 0x000fe200078ec0ff */
[----:B------:R-:W-:Y:S02]  /*d240*/  FFMA.FTZ R2, R31, R21, R2 ;  /* 0x000000151f027223 */ /* 0x000fe40000010002 */
[----:B------:R-:W-:Y:S02]  /*d250*/  IMAD.U32 R24, R42, 0x10000, RZ ;  /* 0x000100002a187824 */ /* 0x000fe400078e00ff */
[----:B------:R-:W-:Y:S01]  /*d260*/  FFMA.FTZ R3, R26, R22, R3 ;  /* 0x000000161a037223 */ /* 0x000fe20000010003 */
[----:B------:R-:W-:Y:S01]  /*d270*/  F2FP.BF16.PACK_AB R20, R2, R0 ;  /* 0x000000000214723e */ /* 0x000fe200000010ff */
[----:B------:R-:W-:Y:S02]  /*d280*/  FFMA.FTZ R4, R33, R23, R4 ;  /* 0x0000001721047223 */ /* 0x000fe40000010004 */
[----:B------:R-:W-:Y:S02]  /*d290*/  FFMA.FTZ R5, R28, R24, R5 ;  /* 0x000000181c057223 */ /* 0x000fe40000010005 */
[----:B------:R-:W-:Y:S01]  /*d2a0*/  FFMA.FTZ R6, R35, R25, R6 ;  /* 0x0000001923067223 */ /* 0x000fe20000010006 */
[----:B------:R-:W-:Y:S01]  /*d2b0*/  F2FP.BF16.PACK_AB R21, R4, R3 ;  /* 0x000000030415723e */ /* 0x000fe200000010ff */
[----:B------:R-:W-:Y:S02]  /*d2c0*/  FFMA.FTZ R7, R30, R27, R7 ;  /* 0x0000001b1e077223 */ /* 0x000fe40000010007 */
[----:B------:R-:W-:Y:S01]  /*d2d0*/  FFMA.FTZ R8, R37, R32, R8 ;  /* 0x0000002025087223 */ /* 0x000fe20000010008 */
[----:B------:R-:W-:Y:S04]  /*d2e0*/  F2FP.BF16.PACK_AB R22, R6, R5 ;  /* 0x000000050616723e */ /* 0x000fe800000010ff */
[----:B------:R-:W-:Y:S02]  /*d2f0*/  F2FP.BF16.PACK_AB R23, R8, R7 ;  /* 0x000000070817723e */ /* 0x000fe400000010ff */
.L_x_979:
[----:B------:R-:W-:Y:S05]  /*d300*/  BSYNC B0 ;  /* 0x0000000000007941 */ /* 0x000fea0003800000 */
.L_x_978:
[C---:B---3--:R-:W-:Y:S04]  /*d310*/  LEA R2, P0, R206.reuse, R142, 0x1 ;  /* 0x0000008ece027211 */ /* 0x048fe800078008ff */
[----:B------:R-:W-:Y:S05]  /*d320*/  LEA.HI.X R3, R206, R143, R93, 0x1, P0 ;  /* 0x0000008fce037211 */ /* 0x000fea00000f0c5d */
[----:B-----5:R3:W-:Y:S04]  /*d330*/  ST.E.128 [R2.64], R20 ;  /* 0x0000001402007985 */ /* 0x0207e8000c101d06 */
.L_x_973:
[----:B------:R-:W-:Y:S05]  /*d340*/  BSYNC B2 ;  /* 0x0000000000027941 */ /* 0x000fea0003800000 */
.L_x_972:
[----:B---3--:R-:W3:Y:S02]  /*d350*/  LD.E R3, [R10.64+0xd0] ;  /* 0x0000d0060a037980 */ /* 0x008ee4000c101900 */
[----:B---3--:R-:W-:Y:S05]  /*d360*/  IMAD.U32 R3, R3, -0x40, RZ ;  /* 0xffffffc003037824 */ /* 0x008fea00078e00ff */
[C---:B------:R-:W-:Y:S02]  /*d370*/  LEA R140, P1, R3.reuse, R140, 0x1 ;  /* 0x0000008c038c7211 */ /* 0x040fe400078208ff */
[C---:B------:R-:W-:Y:S02]  /*d380*/  LEA R138, P0, R3.reuse, R138, 0x1 ;  /* 0x0000008a038a7211 */ /* 0x040fe400078008ff */
[C---:B------:R-:W-:Y:S02]  /*d390*/  LEA.HI.X.SX32 R141, R3.reuse, R141, 0x1, P1 ;  /* 0x0000008d038d7211 */ /* 0x040fe400008f0eff */
[----:B------:R-:W-:Y:S01]  /*d3a0*/  LEA.HI.X.SX32 R139, R3, R139, 0x1, P0 ;  /* 0x0000008b038b7211 */ /* 0x000fe200000f0eff */
[----:B------:R-:W-:-:S05]  /*d3b0*/  BRA `(.L_x_915) ;  /* 0x000009b000007947 */ /* 0x000fca0003800000 */
.L_x_881:
[----:B------:R-:W-:Y:S01]  /*d3c0*/  BSSY B0, `(.L_x_980) ;  /* 0x0000008000007945 */ /* 0x000fe20003800000 */
[----:B------:R-:W-:-:S05]  /*d3d0*/  @!P2 BRA `(.L_x_981) ;  /* 0x000000600000a947 */ /* 0x000fca0003800000 */
[----:B------:R-:W-:Y:S02]  /*d3e0*/  ISETP.NE.AND P1, PT, R180, RZ, PT ;  /* 0x000000ffb400720c */ /* 0x000fe40003f25270 */
[----:B------:R-:W-:Y:S11]  /*d3f0*/  ISETP.NE.AND P0, PT, R179, RZ, PT ;  /* 0x000000ffb300720c */ /* 0x000ff60003f05270 */
[----:B------:R-:W2:Y:S04]  /*d400*/  @P1 LD.E.128 R20, [R136.64] ;  /* 0x0000000688141980 */ /* 0x000ea8000c101d00 */
[----:B--2---:R1:W-:Y:S04]  /*d410*/  @P1 ST.E.128 [R142.64], R20 ;  /* 0x000000148e001985 */ /* 0x0043e8000c101d06 */
[----:B------:R-:W2:Y:S04]  /*d420*/  @P0 LD.E.128 R4, [R136.64+0x80] ;  /* 0x0000800688040980 */ /* 0x000ea8000c101d00 */
[----:B--2---:R1:W-:Y:S02]  /*d430*/  @P0 ST.E.128 [R142.64+0x80], R4 ;  /* 0x000080048e000985 */ /* 0x0043e4000c101d06 */
.L_x_981:
[----:B------:R-:W-:Y:S05]  /*d440*/  BSYNC B0 ;  /* 0x0000000000007941 */ /* 0x000fea0003800000 */
.L_x_980:
[C---:B------:R-:W-:Y:S01]  /*d450*/  ISETP.GE.AND P0, PT, R84.reuse, R245, PT ;  /* 0x000000f55400720c */ /* 0x040fe20003f06270 */
[----:B------:R-:W-:Y:S03]  /*d460*/  BSSY B0, `(.L_x_982) ;  /* 0x0000012000007945 */ /* 0x000fe60003800000 */
[----:B------:R-:W-:Y:S11]  /*d470*/  ISETP.GE.AND P0, PT, R84, R235, !P0 ;  /* 0x000000eb5400720c */ /* 0x000ff60004706270 */
[----:B------:R-:W-:Y:S02]  /*d480*/  @!UPT UIADD3 URZ, URZ, URZ, URZ ;  /* 0x0000003f3f3ff290 */ /* 0x000fe4000fffe03f */
[----:B------:R-:W-:-:S05]  /*d490*/  @!P0 BRA `(.L_x_983) ;  /* 0x000000e000008947 */ /* 0x000fca0003800000 */
[----:B------:R-:W-:Y:S02]  /*d4a0*/  ISETP.NE.AND P3, PT, R180, RZ, PT ;  /* 0x000000ffb400720c */ /* 0x000fe40003f65270 */
[----:B------:R-:W-:Y:S11]  /*d4b0*/  ISETP.NE.AND P1, PT, R179, RZ, PT ;  /* 0x000000ffb300720c */ /* 0x000ff60003f25270 */
[----:B------:R-:W-:Y:S02]  /*d4c0*/  @P3 LEA R28, P0, R105, R136, 0x1 ;  /* 0x00000088691c3211 */ /* 0x000fe400078008ff */
[----:B------:R-:W-:Y:S02]  /*d4d0*/  @P3 LEA R24, P2, R225, R142, 0x1 ;  /* 0x0000008ee1183211 */ /* 0x000fe400078408ff */
[----:B------:R-:W-:Y:S02]  /*d4e0*/  @P3 LEA.HI.X R29, R105, R137, R102, 0x1, P0 ;  /* 0x00000089691d3211 */ /* 0x000fe400000f0c66 */
[C---:B------:R-:W-:Y:S02]  /*d4f0*/  @P1 LEA R2, P0, R104.reuse, R136, 0x1 ;  /* 0x0000008868021211 */ /* 0x040fe400078008ff */
[----:B------:R-:W-:Y:S01]  /*d500*/  @P3 LEA.HI.X R25, R225, R143, R226, 0x1, P2 ;  /* 0x0000008fe1193211 */ /* 0x000fe200010f0ce2 */
[----:B-1----:R-:W2:Y:S01]  /*d510*/  @P3 LD.E.128 R20, [R28.64] ;  /* 0x000000061c143980 */ /* 0x002ea2000c101d00 */
[----:B------:R-:W-:Y:S02]  /*d520*/  @P1 LEA.HI.X R3, R104, R137, R107, 0x1, P0 ;  /* 0x0000008968031211 */ /* 0x000fe400000f0c6b */
[C---:B------:R-:W-:Y:S04]  /*d530*/  @P1 LEA R26, P0, R98.reuse, R142, 0x1 ;  /* 0x0000008e621a1211 */ /* 0x040fe800078008ff */
[----:B------:R-:W-:Y:S01]  /*d540*/  @P1 LEA.HI.X R27, R98, R143, R99, 0x1, P0 ;  /* 0x0000008f621b1211 */ /* 0x000fe200000f0c63 */
[----:B--2---:R1:W-:Y:S04]  /*d550*/  @P3 ST.E.128 [R24.64], R20 ;  /* 0x0000001418003985 */ /* 0x0043e8000c101d06 */
[----:B------:R-:W2:Y:S04]  /*d560*/  @P1 LD.E.128 R4, [R2.64] ;  /* 0x0000000602041980 */ /* 0x000ea8000c101d00 */
[----:B--2---:R1:W-:Y:S02]  /*d570*/  @P1 ST.E.128 [R26.64], R4 ;  /* 0x000000041a001985 */ /* 0x0043e4000c101d06 */
.L_x_983:
[----:B------:R-:W-:Y:S05]  /*d580*/  BSYNC B0 ;  /* 0x0000000000007941 */ /* 0x000fea0003800000 */
.L_x_982:
[C---:B------:R-:W-:Y:S01]  /*d590*/  ISETP.GE.AND P0, PT, R83.reuse, R245, PT ;  /* 0x000000f55300720c */ /* 0x040fe20003f06270 */
[----:B------:R-:W-:Y:S03]  /*d5a0*/  BSSY B0, `(.L_x_984) ;  /* 0x0000012000007945 */ /* 0x000fe60003800000 */
[----:B------:R-:W-:Y:S11]  /*d5b0*/  ISETP.GE.AND P0, PT, R83, R235, !P0 ;  /* 0x000000eb5300720c */ /* 0x000ff60004706270 */
[----:B------:R-:W-:Y:S02]  /*d5c0*/  @!UPT UIADD3 URZ, URZ, URZ, URZ ;  /* 0x0000003f3f3ff290 */ /* 0x000fe4000fffe03f */
[----:B------:R-:W-:-:S05]  /*d5d0*/  @!P0 BRA `(.L_x_985) ;  /* 0x000000e000008947 */ /* 0x000fca0003800000 */
[----:B------:R-:W-:Y:S02]  /*d5e0*/  ISETP.NE.AND P3, PT, R180, RZ, PT ;  /* 0x000000ffb400720c */ /* 0x000fe40003f65270 */
[----:B------:R-:W-:Y:S11]  /*d5f0*/  ISETP.NE.AND P1, PT, R179, RZ, PT ;  /* 0x000000ffb300720c */ /* 0x000ff60003f25270 */
[C---:B------:R-:W-:Y:S02]  /*d600*/  @P3 LEA R28, P0, R113.reuse, R136, 0x1 ;  /* 0x00000088711c3211 */ /* 0x040fe400078008ff */
[C---:B-1----:R-:W-:Y:S02]  /*d610*/  @P3 LEA R24, P2, R100.reuse, R142, 0x1 ;  /* 0x0000008e64183211 */ /* 0x042fe400078408ff */
[----:B------:R-:W-:Y:S02]  /*d620*/  @P3 LEA.HI.X R29, R113, R137, R110, 0x1, P0 ;  /* 0x00000089711d3211 */ /* 0x000fe400000f0c6e */
[C---:B------:R-:W-:Y:S02]  /*d630*/  @P1 LEA R2, P0, R109.reuse, R136, 0x1 ;  /* 0x000000886d021211 */ /* 0x040fe400078008ff */
[----:B------:R-:W-:Y:S01]  /*d640*/  @P3 LEA.HI.X R25, R100, R143, R101, 0x1, P2 ;  /* 0x0000008f64193211 */ /* 0x000fe200010f0c65 */
[----:B------:R-:W2:Y:S01]  /*d650*/  @P3 LD.E.128 R20, [R28.64] ;  /* 0x000000061c143980 */ /* 0x000ea2000c101d00 */
[----:B------:R-:W-:Y:S02]  /*d660*/  @P1 LEA.HI.X R3, R109, R137, R106, 0x1, P0 ;  /* 0x000000896d031211 */ /* 0x000fe400000f0c6a */
[C---:B------:R-:W-:Y:S04]  /*d670*/  @P1 LEA R26, P0, R240.reuse, R142, 0x1 ;  /* 0x0000008ef01a1211 */ /* 0x040fe800078008ff */
[----:B------:R-:W-:Y:S01]  /*d680*/  @P1 LEA.HI.X R27, R240, R143, R241, 0x1, P0 ;  /* 0x0000008ff01b1211 */ /* 0x000fe200000f0cf1 */
[----:B--2---:R1:W-:Y:S04]  /*d690*/  @P3 ST.E.128 [R24.64], R20 ;  /* 0x0000001418003985 */ /* 0x0043e8000c101d06 */
[----:B------:R-:W2:Y:S04]  /*d6a0*/  @P1 LD.E.128 R4, [R2.64] ;  /* 0x0000000602041980 */ /* 0x000ea8000c101d00 */
[----:B--2---:R1:W-:Y:S02]  /*d6b0*/  @P1 ST.E.128 [R26.64], R4 ;  /* 0x000000041a001985 */ /* 0x0043e4000c101d06 */
.L_x_985:
[----:B------:R-:W-:Y:S05]  /*d6c0*/  BSYNC B0 ;  /* 0x0000000000007941 */ /* 0x000fea0003800000 */
.L_x_984:
[C---:B------:R-:W-:Y:S01]  /*d6d0*/  ISETP.GE.AND P0, PT, R82.reuse, R245, PT ;  /* 0x000000f55200720c */ /* 0x040fe20003f06270 */
[----:B------:R-:W-:Y:S03]  /*d6e0*/  BSSY B0, `(.L_x_986) ;  /* 0x0000014000007945 */ /* 0x000fe60003800000 */
[----:B------:R-:W-:Y:S11]  /*d6f0*/  ISETP.GE.AND P0, PT, R82, R235, !P0 ;  /* 0x000000eb5200720c */ /* 0x000ff60004706270 */
[----:B------:R-:W-:Y:S02]  /*d700*/  @!UPT UIADD3 URZ, URZ, URZ, URZ ;  /* 0x0000003f3f3ff290 */ /* 0x000fe4000fffe03f */
[----:B------:R-:W-:-:S05]  /*d710*/  @!P0 BRA `(.L_x_987) ;  /* 0x0000010000008947 */ /* 0x000fca0003800000 */
[----:B------:R-:W-:Y:S02]  /*d720*/  ISETP.NE.AND P2, PT, R180, RZ, PT ;  /* 0x000000ffb400720c */ /* 0x000fe40003f45270 */
[----:B------:R-:W-:Y:S11]  /*d730*/  ISETP.NE.AND P1, PT, R179, RZ, PT ;  /* 0x000000ffb300720c */ /* 0x000ff60003f25270 */
[----:B------:R-:W-:Y:S04]  /*d740*/  @P2 IMAD.WIDE.U32 R2, R242, 0x60, R136 ;  /* 0x00000060f2022825 */ /* 0x000fe800078e0088 */
[----:B------:R-:W-:Y:S02]  /*d750*/  @P2 IMAD R0, R243, 0x60, RZ ;  /* 0x00000060f3002824 */ /* 0x000fe400078e02ff */
[----:B-1----:R-:W-:Y:S04]  /*d760*/  @P2 IMAD.WIDE.U32 R24, R64, 0x60, R142 ;  /* 0x0000006040182825 */ /* 0x002fe800078e008e */
[----:B------:R-:W-:Y:S02]  /*d770*/  @P2 IMAD.IADD R3, R3, 0x1, R0 ;  /* 0x0000000103032824 */ /* 0x000fe400078e0200 */
[----:B------:R-:W-:Y:S03]  /*d780*/  @P2 IMAD R0, R65, 0x60, RZ ;  /* 0x0000006041002824 */ /* 0x000fe600078e02ff */
[----:B------:R1:W2:Y:S01]  /*d790*/  @P2 LD.E.128 R20, [R2.64] ;  /* 0x0000000602142980 */ /* 0x0002a2000c101d00 */
[----:B------:R-:W-:Y:S01]  /*d7a0*/  @P2 IMAD.IADD R25, R25, 0x1, R0 ;  /* 0x0000000119192824 */ /* 0x000fe200078e0200 */
[C---:B-1----:R-:W-:Y:S04]  /*d7b0*/  @P1 LEA R2, P0, R112.reuse, R136, 0x1 ;  /* 0x0000008870021211 */ /* 0x042fe800078008ff */
[----:B------:R-:W-:Y:S02]  /*d7c0*/  @P1 LEA.HI.X R3, R112, R137, R115, 0x1, P0 ;  /* 0x0000008970031211 */ /* 0x000fe400000f0c73 */
[C---:B------:R-:W-:Y:S04]  /*d7d0*/  @P1 LEA R26, P0, R238.reuse, R142, 0x1 ;  /* 0x0000008eee1a1211 */ /* 0x040fe800078008ff */
[----:B------:R-:W-:Y:S01]  /*d7e0*/  @P1 LEA.HI.X R27, R238, R143, R239, 0x1, P0 ;  /* 0x0000008fee1b1211 */ /* 0x000fe200000f0cef */
[----:B--2---:R1:W-:Y:S04]  /*d7f0*/  @P2 ST.E.128 [R24.64], R20 ;  /* 0x0000001418002985 */ /* 0x0043e8000c101d06 */
[----:B------:R-:W2:Y:S04]  /*d800*/  @P1 LD.E.128 R4, [R2.64] ;  /* 0x0000000602041980 */ /* 0x000ea8000c101d00 */
[----:B--2---:R1:W-:Y:S02]  /*d810*/  @P1 ST.E.128 [R26.64], R4 ;  /* 0x000000041a001985 */ /* 0x0043e4000c101d06 */
.L_x_987:
[----:B------:R-:W-:Y:S05]  /*d820*/  BSYNC B0 ;  /* 0x0000000000007941 */ /* 0x000fea0003800000 */
.L_x_986:
        /* <DEDUP_REMOVED lines=8> */
[----:B-1----:R-:W-:Y:S02]  /*d8b0*/  @P3 LEA R24, P2, R96, R142, 0x1 ;  /* 0x0000008e60183211 */ /* 0x002fe400078408ff */
[----:B------:R-:W-:Y:S02]  /*d8c0*/  @P3 LEA.HI.X R29, R111, R137, R108, 0x1, P0 ;  /* 0x000000896f1d3211 */ /* 0x000fe400000f0c6c */
[----:B------:R-:W-:Y:S02]  /*d8d0*/  @P1 LEA R2, P0, R114, R136, 0x1 ;  /* 0x0000008872021211 */ /* 0x000fe400078008ff */
        /* <DEDUP_REMOVED lines=8> */
.L_x_989:
[----:B------:R-:W-:Y:S05]  /*d960*/  BSYNC B0 ;  /* 0x0000000000007941 */ /* 0x000fea0003800000 */
.L_x_988:
        /* <DEDUP_REMOVED lines=21> */
.L_x_991:
[----:B------:R-:W-:Y:S05]  /*dac0*/  BSYNC B0 ;  /* 0x0000000000007941 */ /* 0x000fea0003800000 */
.L_x_990:
        /* <DEDUP_REMOVED lines=21> */
.L_x_993:
[----:B------:R-:W-:Y:S05]  /*dc20*/  BSYNC B0 ;  /* 0x0000000000007941 */ /* 0x000fea0003800000 */
.L_x_992:
[C---:B------:R-:W-:Y:S04]  /*dc30*/  ISETP.GE.AND P0, PT, R174.reuse, R245, PT ;  /* 0x000000f5ae00720c */ /* 0x040fe80003f06270 */
        /* <DEDUP_REMOVED lines=19> */
.L_x_915:
[----:B------:R-:W-:Y:S05]  /*dd70*/  BSYNC B3 ;  /* 0x0000000000037941 */ /* 0x000fea0003800000 */
.L_x_880:
[----:B------:R-:W-:Y:S01]  /*dd80*/  ISETP.NE.U32.AND P1, PT, R236, RZ, PT ;  /* 0x000000ffec00720c */ /* 0x000fe20003f25070 */
[----:B------:R-:W3:Y:S01]  /*dd90*/  LD.E R3, [R10.64+0x128] ;  /* 0x000128060a037980 */ /* 0x000ee2000c101900 */
[----:B------:R-:W-:Y:S02]  /*dda0*/  BSSY B0, `(.L_x_994) ;  /* 0x000005f000007945 */ /* 0x000fe40003800000 */
[----:B------:R-:W-:Y:S01]  /*ddb0*/  ISETP.NE.AND.EX P1, PT, R237, RZ, PT, P1 ;  /* 0x000000ffed00720c */ /* 0x000fe20003f25310 */
[----:B---3--:R-:W-:Y:S05]  /*ddc0*/  IMAD.U32 R3, R3, -0x80, RZ ;  /* 0xffffff8003037824 */ /* 0x008fea00078e00ff */
[C---:B-12---:R-:W-:Y:S04]  /*ddd0*/  LEA R136, P0, R3.reuse, R136, 0x1 ;  /* 0x0000008803887211 */ /* 0x046fe800078008ff */
[----:B------:R-:W-:Y:S03]  /*dde0*/  LEA.HI.X.SX32 R137, R3, R137, 0x1, P0 ;  /* 0x0000008903897211 */ /* 0x000fe600000f0eff */
[----:B------:R-:W-:-:S05]  /*ddf0*/  @!P1 BRA `(.L_x_995) ;  /* 0x0000051000009947 */ /* 0x000fca0003800000 */
[----:B------:R-:W-:Y:S04]  /*de00*/  IADD3 R0, R14, -0x1, RZ ;  /* 0xffffffff0e007810 */ /* 0x000fe80007ffe0ff */
[----:B------:R-:W-:Y:S11]  /*de10*/  ISETP.GT.AND P0, PT, R0, R103, PT ;  /* 0x000000670000720c */ /* 0x000ff60003f04270 */
[----:B------:R-:W-:Y:S02]  /*de20*/  @!UPT UIADD3 URZ, URZ, URZ, URZ ;  /* 0x0000003f3f3ff290 */ /* 0x000fe4000fffe03f */
[----:B------:R-:W-:-:S05]  /*de30*/  @!P0 BRA `(.L_x_996) ;  /* 0x0000055000008947 */ /* 0x000fca0003800000 */
[----:B------:R-:W-:Y:S01]  /*de40*/  IMAD.MOV.U32 R20, RZ, RZ, RZ ;  /* 0x000000ffff147224 */ /* 0x000fe200078e00ff */
[----:B------:R-:W2:Y:S01]  /*de50*/  LD.E R2, [R10.64+0x170] ;  /* 0x000170060a027980 */ /* 0x000ea2000c101900 */
[----:B------:R-:W-:Y:S03]  /*de60*/  IABS R8, R15 ;  /* 0x0000000f00087213 */ /* 0x000fe60000000000 */
[----:B------:R-:W3:Y:S06]  /*de70*/  LD.E.64 R24, [R10.64+0x40] ;  /* 0x000040060a187980 */ /* 0x000eec000c101b00 */
[----:B----4-:R-:W4:Y:S01]  /*de80*/  LD.E.64 R22, [R10.64+0x20] ;  /* 0x000020060a167980 */ /* 0x010f22000c101b00 */
[-C--:B--2---:R-:W-:Y:S02]  /*de90*/  IABS R3, R2.reuse ;  /* 0x0000000200037213 */ /* 0x084fe40000000000 */
[----:B------:R-:W-:Y:S02]  /*dea0*/  IABS R7, R2 ;  /* 0x0000000200077213 */ /* 0x000fe40000000000 */
[----:B------:R-:W1:Y:S03]  /*deb0*/  I2F.RP R17, R3 ;  /* 0x0000000300117306 */ /* 0x000e660000209400 */
[----:B------:R-:W-:Y:S07]  /*dec0*/  IMAD.MOV R7, RZ, RZ, -R7 ;  /* 0x000000ffff077224 */ /* 0x000fee00078e0a07 */
[----:B-1----:R-:W1:Y:S02]  /*ded0*/  MUFU.RCP R0, R17 ;  /* 0x0000001100007308 */ /* 0x002e640000001000 */
[----:B-1----:R-:W-:Y:S02]  /*dee0*/  IADD3 R4, R0, 0xffffffe, RZ ;  /* 0x0ffffffe00047810 */ /* 0x002fe40007ffe0ff */
[----:B------:R-:W-:Y:S06]  /*def0*/  IADD3 R0, R16, -0x100, RZ ;  /* 0xffffff0010007810 */ /* 0x000fec0007ffe0ff */
[----:B------:R-:W1:Y:S01]  /*df00*/  F2I.FTZ.U32.TRUNC.NTZ R21, R4 ;  /* 0x0000000400157305 */ /* 0x000e62000021f000 */
[----:B------:R-:W2:Y:S01]  /*df10*/  LD.E.64 R16, [R10.64+0x38] ;  /* 0x000038060a107980 */ /* 0x000ea2000c101b00 */
[----:B------:R-:W-:Y:S01]  /*df20*/  IABS R5, R0 ;  /* 0x0000000000057213 */ /* 0x000fe20000000000 */
[--C-:B-1----:R-:W-:Y:S04]  /*df30*/  IMAD.MOV R6, RZ, RZ, -R21.reuse ;  /* 0x000000ffff067224 */ /* 0x102fe800078e0a15 */
[----:B------:R-:W-:Y:S04]  /*df40*/  IMAD R6, R6, R3, RZ ;  /* 0x0000000306067224 */ /* 0x000fe800078e02ff */
[----:B------:R-:W-:Y:S02]  /*df50*/  IMAD.HI.U32 R6, R21, R6, R20 ;  /* 0x0000000615067227 */ /* 0x000fe400078e0014 */
[----:B------:R-:W2:Y:S04]  /*df60*/  LD.E.64 R20, [R10.64+0x28] ;  /* 0x000028060a147980 */ /* 0x000ea8000c101b00 */
[C---:B------:R-:W-:Y:S04]  /*df70*/  IMAD.HI.U32 R4, R6.reuse, R5, RZ ;  /* 0x0000000506047227 */ /* 0x040fe800078e00ff */
[----:B------:R-:W-:Y:S04]  /*df80*/  IMAD.HI.U32 R6, R6, R8, RZ ;  /* 0x0000000806067227 */ /* 0x000fe800078e00ff */
[-C--:B------:R-:W-:Y:S02]  /*df90*/  IMAD R5, R4, R7.reuse, R5 ;  /* 0x0000000704057224 */ /* 0x080fe400078e0205 */
[----:B------:R-:W-:Y:S03]  /*dfa0*/  IMAD R8, R6, R7, R8 ;  /* 0x0000000706087224 */ /* 0x000fe600078e0208 */
        /* <DEDUP_REMOVED lines=8> */
[-C--:B------:R-:W-:Y:S02]  /*e030*/  LOP3.LUT R5, R15, R2.reuse, RZ, 0x3c, !PT ;  /* 0x000000020f057212 */ /* 0x080fe400078e3cff */
[-C--:B------:R-:W-:Y:S02]  /*e040*/  LOP3.LUT R3, R0, R2.reuse, RZ, 0x3c, !PT ;  /* 0x0000000200037212 */ /* 0x080fe400078e3cff */
[----:B------:R-:W-:Y:S02]  /*e050*/  ISETP.GE.AND P2, PT, R5, RZ, PT ;  /* 0x000000ff0500720c */ /* 0x000fe40003f46270 */
[----:B------:R-:W-:Y:S02]  /*e060*/  ISETP.GE.AND P1, PT, R3, RZ, PT ;  /* 0x000000ff0300720c */ /* 0x000fe40003f26270 */
[----:B------:R-:W-:Y:S02]  /*e070*/  ISETP.NE.AND P0, PT, R2, RZ, PT ;  /* 0x000000ff0200720c */ /* 0x000fe40003f05270 */
[----:B------:R-:W-:Y:S02]  /*e080*/  @P4 IADD3 R4, R4, 0x1, RZ ;  /* 0x0000000104044810 */ /* 0x000fe40007ffe0ff */
[----:B------:R-:W-:Y:S02]  /*e090*/  @P5 IADD3 R6, R6, 0x1, RZ ;  /* 0x0000000106065810 */ /* 0x000fe40007ffe0ff */
[----:B------:R-:W-:Y:S02]  /*e0a0*/  LOP3.LUT R3, RZ, R2, RZ, 0x33, !PT ;  /* 0x00000002ff037212 */ /* 0x000fe400078e33ff */
[----:B------:R-:W-:Y:S01]  /*e0b0*/  IADD3 R0, -R15, R0, RZ ;  /* 0x000000000f007210 */ /* 0x000fe20007ffe1ff */
[----:B------:R-:W-:Y:S02]  /*e0c0*/  @!P2 IMAD.MOV R6, RZ, RZ, -R6 ;  /* 0x000000ffff06a224 */ /* 0x000fe400078e0a06 */
[----:B------:R-:W-:Y:S05]  /*e0d0*/  @!P1 IMAD.MOV R4, RZ, RZ, -R4 ;  /* 0x000000ffff049224 */ /* 0x000fea00078e0a04 */
[C---:B------:R-:W-:Y:S02]  /*e0e0*/  SEL R4, R3.reuse, R4, !P0 ;  /* 0x0000000403047207 */ /* 0x040fe40004000000 */
[----:B------:R-:W-:Y:S02]  /*e0f0*/  SEL R3, R3, R6, !P0 ;  /* 0x0000000603037207 */ /* 0x000fe40004000000 */
[CC--:B------:R-:W-:Y:S02]  /*e100*/  LEA R28, P1, R4.reuse, R236.reuse, 0x2 ;  /* 0x000000ec041c7211 */ /* 0x0c0fe400078210ff */
[C---:B------:R-:W-:Y:S02]  /*e110*/  LEA R26, P0, R3.reuse, R236, 0x2 ;  /* 0x000000ec031a7211 */ /* 0x040fe400078010ff */
[-C--:B------:R-:W-:Y:S02]  /*e120*/  LEA.HI.X.SX32 R29, R4, R237.reuse, 0x2, P1 ;  /* 0x000000ed041d7211 */ /* 0x080fe400008f16ff */
[C---:B------:R-:W-:Y:S01]  /*e130*/  LEA.HI.X.SX32 R27, R3.reuse, R237, 0x2, P0 ;  /* 0x000000ed031b7211 */ /* 0x040fe200000f16ff */
[----:B------:R-:W-:Y:S02]  /*e140*/  IMAD.IADD R3, R3, 0x1, -R4 ;  /* 0x0000000103037824 */ /* 0x000fe400078e0a04 */
[----:B------:R-:W2:Y:S02]  /*e150*/  LD.E R5, [R28.64] ;  /* 0x000000061c057980 */ /* 0x000ea4000c101900 */
[----:B------:R-:W-:Y:S02]  /*e160*/  IMAD R0, R3, R2, R0 ;  /* 0x0000000203007224 */ /* 0x000fe400078e0200 */
[----:B------:R1:W2:Y:S02]  /*e170*/  LD.E R6, [R26.64] ;  /* 0x000000061a067980 */ /* 0x0002a4000c101900 */
[-C--:B---3--:R-:W-:Y:S01]  /*e180*/  IMAD R4, R25, R0.reuse, RZ ;  /* 0x0000000019047224 */ /* 0x088fe200078e02ff */
[----:B------:R-:W-:Y:S01]  /*e190*/  SHF.R.S32.HI R3, RZ, 0x1f, R0 ;  /* 0x0000001fff037819 */ /* 0x000fe20000011400 */
[C---:B-1----:R-:W-:Y:S04]  /*e1a0*/  IMAD.WIDE.U32 R26, R24.reuse, R0, RZ ;  /* 0x00000000181a7225 */ /* 0x042fe800078e00ff */
[----:B--2---:R-:W-:Y:S02]  /*e1b0*/  IMAD.IADD R6, R5, 0x1, -R6 ;  /* 0x0000000105067824 */ /* 0x004fe400078e0a06 */
[----:B------:R-:W-:Y:S02]  /*e1c0*/  IMAD R5, R24, R3, R4 ;  /* 0x0000000318057224 */ /* 0x000fe400078e0204 */
[-C--:B----4-:R-:W-:Y:S01]  /*e1d0*/  IMAD R4, R23, R6.reuse, RZ ;  /* 0x0000000617047224 */ /* 0x090fe200078e02ff */
[----:B------:R-:W-:Y:S01]  /*e1e0*/  SHF.R.S32.HI R7, RZ, 0x1f, R6 ;  /* 0x0000001fff077819 */ /* 0x000fe20000011406 */
[C---:B------:R-:W-:Y:S04]  /*e1f0*/  IMAD.WIDE.U32 R24, R22.reuse, R6, RZ ;  /* 0x0000000616187225 */ /* 0x040fe800078e00ff */
[-C--:B------:R-:W-:Y:S01]  /*e200*/  IMAD R4, R22, R7.reuse, R4 ;  /* 0x0000000716047224 */ /* 0x080fe200078e0204 */
[----:B------:R-:W-:Y:S01]  /*e210*/  MOV R22, R26 ;  /* 0x0000001a00167202 */ /* 0x000fe20000000f00 */
[----:B------:R-:W-:Y:S02]  /*e220*/  IMAD.IADD R23, R27, 0x1, R5 ;  /* 0x000000011b177824 */ /* 0x000fe400078e0205 */
[----:B------:R-:W-:Y:S02]  /*e230*/  IMAD.IADD R25, R25, 0x1, R4 ;  /* 0x0000000119197824 */ /* 0x000fe400078e0204 */
[----:B------:R-:W-:Y:S04]  /*e240*/  IMAD.WIDE.U32 R22, R6, R20, R22 ;  /* 0x0000001406167225 */ /* 0x000fe800078e0016 */
[----:B------:R-:W-:Y:S01]  /*e250*/  IMAD R6, R21, R6, RZ ;  /* 0x0000000615067224 */ /* 0x000fe200078e02ff */
[----:B------:R-:W-:Y:S01]  /*e260*/  LEA R144, P1, R22, R144, 0x1 ;  /* 0x0000009016907211 */ /* 0x000fe200078208ff */
[----:B------:R-:W-:Y:S02]  /*e270*/  IMAD R4, R17, R0, RZ ;  /* 0x0000000011047224 */ /* 0x000fe400078e02ff */
[----:B------:R-:W-:Y:S04]  /*e280*/  IMAD.WIDE.U32 R24, R0, R16, R24 ;  /* 0x0000001000187225 */ /* 0x000fe800078e0018 */
[----:B------:R-:W-:Y:S01]  /*e290*/  IMAD R6, R20, R7, R6 ;  /* 0x0000000714067224 */ /* 0x000fe200078e0206 */
[----:B------:R-:W-:Y:S01]  /*e2a0*/  LEA R142, P0, R24, R142, 0x1 ;  /* 0x0000008e188e7211 */ /* 0x000fe200078008ff */
[----:B------:R-:W-:Y:S02]  /*e2b0*/  IMAD R4, R16, R3, R4 ;  /* 0x0000000310047224 */ /* 0x000fe400078e0204 */
[----:B------:R-:W-:Y:S02]  /*e2c0*/  IMAD.IADD R6, R23, 0x1, R6 ;  /* 0x0000000117067824 */ /* 0x000fe400078e0206 */
[----:B------:R-:W-:Y:S03]  /*e2d0*/  IMAD.IADD R4, R25, 0x1, R4 ;  /* 0x0000000119047824 */ /* 0x000fe600078e0204 */
[----:B------:R-:W-:Y:S02]  /*e2e0*/  LEA.HI.X R145, R22, R145, R6, 0x1, P1 ;  /* 0x0000009116917211 */ /* 0x000fe400008f0c06 */
[----:B------:R-:W-:Y:S01]  /*e2f0*/  LEA.HI.X R143, R24, R143, R4, 0x1, P0 ;  /* 0x0000008f188f7211 */ /* 0x000fe200000f0c04 */
[----:B------:R-:W-:-:S05]  /*e300*/  BRA `(.L_x_996) ;  /* 0x0000008000007947 */ /* 0x000fca0003800000 */
.L_x_995:
[----:B------:R-:W2:Y:S04]  /*e310*/  LD.E R5, [R10.64+0x40] ;  /* 0x000040060a057980 */ /* 0x000ea8000c101900 */
[----:B------:R-:W3:Y:S02]  /*e320*/  LD.E R3, [R10.64+0x38] ;  /* 0x000038060a037980 */ /* 0x000ee4000c101900 */
[----:B---3--:R-:W-:Y:S02]  /*e330*/  IMAD.U32 R3, R3, -0x80, RZ ;  /* 0xffffff8003037824 */ /* 0x008fe400078e00ff */
[----:B--2---:R-:W-:Y:S03]  /*e340*/  IMAD.U32 R5, R5, -0x80, RZ ;  /* 0xffffff8005057824 */ /* 0x004fe600078e00ff */
[----:B------:R-:W-:Y:S02]  /*e350*/  LEA R142, P0, R3, R142, 0x1 ;  /* 0x0000008e038e7211 */ /* 0x000fe400078008ff */
[----:B------:R-:W-:Y:S02]  /*e360*/  LEA R144, P1, R5, R144, 0x1 ;  /* 0x0000009005907211 */ /* 0x000fe400078208ff */
[----:B------:R-:W-:Y:S02]  /*e370*/  LEA.HI.X.SX32 R143, R3, R143, 0x1, P0 ;  /* 0x0000008f038f7211 */ /* 0x000fe400000f0eff */
[----:B------:R-:W-:Y:S04]  /*e380*/  LEA.HI.X.SX32 R145, R5, R145, 0x1, P1 ;  /* 0x0000009105917211 */ /* 0x000fe800008f0eff */
.L_x_996:
[----:B------:R-:W-:Y:S05]  /*e390*/  BSYNC B0 ;  /* 0x0000000000007941 */ /* 0x000fea0003800000 */
.L_x_994:
[----:B------:R-:W-:Y:S04]  /*e3a0*/  IADD3 R14, R14, -0x1, RZ ;  /* 0xffffffff0e0e7810 */ /* 0x000fe80007ffe0ff */
[----:B------:R-:W-:Y:S11]  /*e3b0*/  ISETP.GT.AND P0, PT, R14, R103, PT ;  /* 0x000000670e00720c */ /* 0x000ff60003f04270 */
[----:B------:R-:W-:Y:S02]  /*e3c0*/  @!UPT UIADD3 URZ, URZ, URZ, URZ ;  /* 0x0000003f3f3ff290 */ /* 0x000fe4000fffe03f */
[----:B------:R-:W-:-:S05]  /*e3d0*/  @P0 BRA `(.L_x_997) ;  /* 0xffff497000000947 */ /* 0x000fca000383ffff */
.L_x_863:
[----:B------:R-:W-:Y:S01]  /*e3e0*/  WARPSYNC 0xffffffff ;  /* 0xffffffff00007948 */ /* 0x000fe20003800000 */
[----:B------:R-:W-:Y:S06]  /*e3f0*/  BAR.SYNC.DEFER_BLOCKING 0x0 ;  /* 0x0000000000007b1d */ /* 0x000fec0000010000 */
[----:B------:R-:W2:Y:S01]  /*e400*/  LD.E R8, [R10.64+0xd0] ;  /* 0x0000d0060a087980 */ /* 0x000ea2000c101900 */
[----:B------:R-:W-:Y:S01]  /*e410*/  BSSY B3, `(.L_x_998) ;  /* 0x0000539000037945 */ /* 0x000fe20003800000 */
[----:B------:R-:W-:Y:S01]  /*e420*/  IMAD.SHL.U32 R235, R182, 0x2, RZ ;  /* 0x00000002b6eb7824 */ /* 0x000fe200078e00ff */
[C---:B----4-:R-:W-:Y:S01]  /*e430*/  SHF.L.U64.HI R7, R194.reuse, 0x4, R195 ;  /* 0x00000004c2077819 */ /* 0x050fe200000102c3 */
[----:B------:R-:W-:Y:S01]  /*e440*/  IMAD.SHL.U32 R3, R194, 0x10, RZ ;  /* 0x00000010c2037824 */ /* 0x000fe200078e00ff */
[----:B--2---:R-:W-:-:S13]  /*e450*/  ISETP.NE.AND P0, PT, R8, RZ, PT ;  /* 0x000000ff0800720c */ /* 0x004fda0003f05270 */
[----:B------:R-:W-:Y:S05]  /*e460*/  @!P0 BRA `(.L_x_999) ;  /* 0x00004d8000008947 */ /* 0x000fea0003800000 */
[----:B------:R-:W2:Y:S01]  /*e470*/  LD.E.64 R4, [R10.64+0xf0] ;  /* 0x0000f0060a047980 */ /* 0x000ea2000c101b00 */
[----:B------:R-:W-:-:S03]  /*e480*/  IMAD.MOV.U32 R2, RZ, RZ, RZ ;  /* 0x000000ffff027224 */ /* 0x000fc600078e00ff */
[----:B------:R-:W3:Y:S04]  /*e490*/  LD.E.U8 R0, [R10.64+0x1b3] ;  /* 0x0001b3060a007980 */ /* 0x000ee8000c101100 */
[----:B------:R1:W5:Y:S04]  /*e4a0*/  LD.E R16, [R10.64+0xc0] ;  /* 0x0000c0060a107980 */ /* 0x000368000c101900 */
[----:B------:R1:W5:Y:S04]  /*e4b0*/  LD.E.64 R34, [R10.64+0x148] ;  /* 0x000148060a227980 */ /* 0x000368000c101b00 */
[----:B------:R1:W5:Y:S01]  /*e4c0*/  LD.E.64 R32, [R10.64+0x150] ;  /* 0x000150060a207980 */ /* 0x000362000c101b00 */
[----:B--2---:R-:W-:-:S04]  /*e4d0*/  ISETP.NE.U32.AND P1, PT, R4, RZ, PT ;  /* 0x000000ff0400720c */ /* 0x004fc80003f25070 */
[----:B------:R-:W-:-:S13]  /*e4e0*/  ISETP.NE.AND.EX P1, PT, R5, RZ, PT, P1 ;  /* 0x000000ff0500720c */ /* 0x000fda0003f25310 */
[----:B-----5:R-:W-:-:S04]  /*e4f0*/  @P1 LEA R12, P0, R231, R4, 0x2 ;  /* 0x00000004e70c1211 */ /* 0x020fc800078010ff */
[----:B------:R-:W-:-:S05]  /*e500*/  @P1 LEA.HI.X R13, R231, R5, R78, 0x2, P0 ;  /* 0x00000005e70d1211 */ /* 0x000fca00000f144e */
[----:B------:R-:W2:Y:S01]  /*e510*/  @P1 LD.E R2, [R12.64] ;  /* 0x000000060c021980 */ /* 0x000ea2000c101900 */
[-C--:B------:R-:W-:Y:S02]  /*e520*/  IADD3 R3, P1, R3, R190.reuse, RZ ;  /* 0x000000be03037210 */ /* 0x080fe40007f3e0ff */
[----:B------:R-:W-:Y:S02]  /*e530*/  LEA R5, P0, R194, R190, 0x5 ;  /* 0x000000bec2057211 */ /* 0x000fe400078028ff */
[----:B------:R-:W-:Y:S01]  /*e540*/  LEA.HI R29, R8, R8, RZ, 0x1 ;  /* 0x00000008081d7211 */ /* 0x000fe200078f08ff */
[----:B------:R-:W-:Y:S01]  /*e550*/  IMAD.X R6, R7, 0x1, R193, P1 ;  /* 0x0000000107067824 */ /* 0x000fe200008e06c1 */
[----:B------:R-:W-:Y:S02]  /*e560*/  LEA.HI.X R7, R194, R193, R195, 0x5, P0 ;  /* 0x000000c1c2077211 */ /* 0x000fe400000f2cc3 */
[-C--:B------:R-:W-:Y:S02]  /*e570*/  LEA R38, P0, R5, R196.reuse, 0x1 ;  /* 0x000000c405267211 */ /* 0x080fe400078008ff */
[----:B------:R-:W-:Y:S01]  /*e580*/  SHF.R.S32.HI R29, RZ, 0x1, R29 ;  /* 0x00000001ff1d7819 */ /* 0x000fe2000001141d */
[----:B------:R-:W-:Y:S01]  /*e590*/  IMAD.MOV.U32 R192, RZ, RZ, R190 ;  /* 0x000000ffffc07224 */ /* 0x000fe200078e00be */
[----:B------:R-:W-:-:S02]  /*e5a0*/  LEA R46, P2, R190, R196, 0x1 ;  /* 0x000000c4be2e7211 */ /* 0x000fc400078408ff */
[----:B---3--:R-:W-:Y:S02]  /*e5b0*/  ISETP.NE.AND P4, PT, R0, RZ, PT ;  /* 0x000000ff0000720c */ /* 0x008fe40003f85270 */
[----:B------:R-:W-:Y:S01]  /*e5c0*/  LEA.HI.X R39, R5, R197, R7, 0x1, P0 ;  /* 0x000000c505277211 */ /* 0x000fe200000f0c07 */
[----:B------:R-:W-:Y:S01]  /*e5d0*/  IMAD R7, R186, R29, R80 ;  /* 0x0000001dba077224 */ /* 0x000fe200078e0250 */
[--C-:B------:R-:W-:Y:S01]  /*e5e0*/  LEA.HI.X R47, R190, R197, R193.reuse, 0x1, P2 ;  /* 0x000000c5be2f7211 */ /* 0x100fe200010f0cc1 */
[----:B------:R-:W-:Y:S01]  /*e5f0*/  IMAD R4, R195, 0x30, RZ ;  /* 0x00000030c3047824 */ /* 0x000fe200078e02ff */
[----:B------:R-:W-:Y:S01]  /*e600*/  LEA R40, P1, R3, R196, 0x1 ;  /* 0x000000c403287211 */ /* 0x000fe200078208ff */
[----:B------:R-:W-:-:S04]  /*e610*/  IMAD.WIDE.U32 R192, R194, 0x30, R192 ;  /* 0x00000030c2c07825 */ /* 0x000fc800078e00c0 */
[----:B------:R-:W-:Y:S02]  /*e620*/  IMAD.IADD R31, R233, 0x1, -R70 ;  /* 0x00000001e91f7824 */ /* 0x000fe400078e0a46 */
[----:B------:R-:W-:Y:S01]  /*e630*/  IMAD.IADD R5, R80, 0x1, R7 ;  /* 0x0000000150057824 */ /* 0x000fe200078e0207 */
[----:B------:R-:W-:Y:S01]  /*e640*/  LEA.HI.X R41, R3, R197, R6, 0x1, P1 ;  /* 0x000000c503297211 */ /* 0x000fe200008f0c06 */
[----:B------:R-:W-:Y:S01]  /*e650*/  IMAD.IADD R3, R193, 0x1, R4 ;  /* 0x00000001c1037824 */ /* 0x000fe200078e0204 */
[----:B------:R-:W-:Y:S02]  /*e660*/  LEA R36, P1, R192, R196, 0x1 ;  /* 0x000000c4c0247211 */ /* 0x000fe400078208ff */
[----:B------:R-:W-:Y:S01]  /*e670*/  ISETP.GE.AND P0, PT, R186, R31, PT ;  /* 0x0000001fba00720c */ /* 0x000fe20003f06270 */
[----:B------:R-:W-:Y:S01]  /*e680*/  IMAD.SHL.U32 R17, R29, 0x10, RZ ;  /* 0x000000101d117824 */ /* 0x000fe200078e00ff */
[----:B------:R-:W-:Y:S02]  /*e690*/  LEA.HI.X R37, R192, R197, R3, 0x1, P1 ;  /* 0x000000c5c0257211 */ /* 0x000fe400008f0c03 */
[----:B------:R-:W-:-:S02]  /*e6a0*/  ISETP.GT.AND P0, PT, R71, -0x8, !P0 ;  /* 0xfffffff84700780c */ /* 0x000fc40004704270 */
[----:B--2---:R-:W-:-:S05]  /*e6b0*/  IADD3 R2, R2, R79, R70 ;  /* 0x0000004f02027210 */ /* 0x004fca0007ffe046 */
[----:B------:R-:W-:-:S05]  /*e6c0*/  IMAD R2, R2, R29, RZ ;  /* 0x0000001d02027224 */ /* 0x000fca00078e02ff */
[----:B------:R-:W-:Y:S02]  /*e6d0*/  SHF.R.S32.HI R0, RZ, 0x1f, R2 ;  /* 0x0000001fff007819 */ /* 0x000fe40000011402 */
[C---:B------:R-:W-:Y:S02]  /*e6e0*/  IADD3 R6, P3, R2.reuse, R7, RZ ;  /* 0x0000000702067210 */ /* 0x040fe40007f7e0ff */
[----:B------:R-:W-:Y:S02]  /*e6f0*/  IADD3 R2, P2, R2, R5, RZ ;  /* 0x0000000502027210 */ /* 0x000fe40007f5e0ff */
[-C--:B------:R-:W-:Y:S02]  /*e700*/  LEA.HI.X.SX32 R7, R7, R0.reuse, 0x1, P3 ;  /* 0x0000000007077211 */ /* 0x080fe400018f0eff */
[----:B------:R-:W-:Y:S01]  /*e710*/  LEA.HI.X.SX32 R3, R5, R0, 0x1, P2 ;  /* 0x0000000005037211 */ /* 0x000fe200010f0eff */
[----:B------:R-:W-:Y:S05]  /*e720*/  @!P4 BRA `(.L_x_1000) ;  /* 0x00001b600000c947 */ /* 0x000fea0003800000 */
[----:B-1----:R-:W-:Y:S01]  /*e730*/  BSSY B2, `(.L_x_1001) ;  /* 0x000006a000027945 */ /* 0x002fe20003800000 */
[----:B------:R-:W-:Y:S05]  /*e740*/  @!P0 BRA `(.L_x_1002) ;  /* 0x0000068000008947 */ /* 0x000fea0003800000 */
[----:B------:R-:W-:Y:S01]  /*e750*/  ISETP.GE.AND P2, PT, R18, R16, PT ;  /* 0x000000101200720c */ /* 0x000fe20003f46270 */
[C---:B------:R-:W-:Y:S01]  /*e760*/  IMAD.SHL.U32 R45, R6.reuse, 0x2, RZ ;  /* 0x00000002062d7824 */ /* 0x040fe200078e00ff */
[----:B------:R-:W-:Y:S01]  /*e770*/  SHF.L.U64.HI R3, R6, 0x1, R7 ;  /* 0x0000000106037819 */ /* 0x000fe20000010207 */
[----:B------:R-:W-:Y:S03]  /*e780*/  BSSY B1, `(.L_x_1003) ;  /* 0x0000034000017945 */ /* 0x000fe60003800000 */
[----:B------:R-:W-:-:S02]  /*e790*/  IADD3 R42, P1, R34, R45, RZ ;  /* 0x0000002d222a7210 */ /* 0x000fc40007f3e0ff */
[----:B------:R-:W-:-:S03]  /*e7a0*/  IADD3 R44, P0, R32, R45, RZ ;  /* 0x0000002d202c7210 */ /* 0x000fc60007f1e0ff */
[--C-:B------:R-:W-:Y:S02]  /*e7b0*/  IMAD.X R43, R35, 0x1, R3.reuse, P1 ;  /* 0x00000001232b7824 */ /* 0x100fe400008e0603 */
[----:B------:R1:W-:Y:S01]  /*e7c0*/  @P2 STS.128 [R235], RZ ;  /* 0x000000ffeb002388 */ /* 0x0003e20000000c00 */
[----:B------:R-:W-:Y:S01]  /*e7d0*/  IMAD.X R45, R33, 0x1, R3, P0 ;  /* 0x00000001212d7824 */ /* 0x000fe200000e0603 */
[----:B------:R-:W-:Y:S05]  /*e7e0*/  @P2 BRA `(.L_x_1004) ;  /* 0x000002d000002947 */ /* 0x000fea0003800000 */
[----:B------:R2:W5:Y:S01]  /*e7f0*/  LD.E.128 R12, [R46.64] ;  /* 0x000000062e0c7980 */ /* 0x000562000c101d00 */
[----:B------:R-:W-:Y:S01]  /*e800*/  ISETP.GE.AND P0, PT, R18, R8, PT ;  /* 0x000000081200720c */ /* 0x000fe20003f06270 */
[----:B------:R-:W-:-:S12]  /*e810*/  BSSY B0, `(.L_x_1005) ;  /* 0x0000029000007945 */ /* 0x000fd80003800000 */
[----:B------:R-:W-:Y:S05]  /*e820*/  @P0 BRA `(.L_x_1006) ;  /* 0x0000027000000947 */ /* 0x000fea0003800000 */
[----:B------:R-:W3:Y:S04]  /*e830*/  LD.E.64 R2, [R44.64] ;  /* 0x000000062c027980 */ /* 0x000ee8000c101b00 */
[----:B------:R-:W4:Y:S01]  /*e840*/  LD.E.64 R4, [R42.64] ;  /* 0x000000062a047980 */ /* 0x000f22000c101b00 */
[C---:B-----5:R-:W-:Y:S01]  /*e850*/  SHF.L.U32 R20, R13.reuse, 0x10, RZ ;  /* 0x000000100d147819 */ /* 0x060fe200000006ff */
[----:B------:R-:W-:Y:S01]  /*e860*/  IMAD.U32 R24, R14, 0x10000, RZ ;  /* 0x000100000e187824 */ /* 0x000fe200078e00ff */
[----:B------:R-:W-:Y:S02]  /*e870*/  LOP3.LUT R0, R13, 0xffff0000, RZ, 0xc0, !PT ;  /* 0xffff00000d007812 */ /* 0x000fe400078ec0ff */
[C---:B------:R-:W-:Y:S02]  /*e880*/  SHF.L.U32 R13, R12.reuse, 0x10, RZ ;  /* 0x000000100c0d7819 */ /* 0x040fe400000006ff */
[----:B------:R-:W-:-:S02]  /*e890*/  LOP3.LUT R26, R12, 0xffff0000, RZ, 0xc0, !PT ;  /* 0xffff00000c1a7812 */ /* 0x000fc400078ec0ff */
[C---:B------:R-:W-:Y:S02]  /*e8a0*/  LOP3.LUT R25, R15.reuse, 0xffff0000, RZ, 0xc0, !PT ;  /* 0xffff00000f197812 */ /* 0x040fe400078ec0ff */
[----:B------:R-:W-:Y:S02]  /*e8b0*/  LOP3.LUT R28, R14, 0xffff0000, RZ, 0xc0, !PT ;  /* 0xffff00000e1c7812 */ /* 0x000fe400078ec0ff */
[----:B------:R-:W-:Y:S02]  /*e8c0*/  SHF.L.U32 R27, R15, 0x10, RZ ;  /* 0x000000100f1b7819 */ /* 0x000fe400000006ff */
[C---:B---3--:R-:W-:Y:S01]  /*e8d0*/  LOP3.LUT R12, R3.reuse, 0xffff0000, RZ, 0xc0, !PT ;  /* 0xffff0000030c7812 */ /* 0x048fe200078ec0ff */
[----:B------:R-:W-:Y:S01]  /*e8e0*/  IMAD.U32 R3, R3, 0x10000, RZ ;  /* 0x0001000003037824 */ /* 0x000fe200078e00ff */
[----:B------:R-:W-:Y:S02]  /*e8f0*/  LOP3.LUT R21, R2, 0xffff0000, RZ, 0xc0, !PT ;  /* 0xffff000002157812 */ /* 0x000fe400078ec0ff */
[----:B----4-:R-:W-:Y:S01]  /*e900*/  LOP3.LUT R22, R5, 0xffff0000, RZ, 0xc0, !PT ;  /* 0xffff000005167812 */ /* 0x010fe200078ec0ff */
[C---:B------:R-:W-:Y:S01]  /*e910*/  FMUL.FTZ R14, R25.reuse, R12 ;  /* 0x0000000c190e7220 */ /* 0x040fe20000410000 */
[----:B------:R-:W-:Y:S01]  /*e920*/  LOP3.LUT R23, R4, 0xffff0000, RZ, 0xc0, !PT ;  /* 0xffff000004177812 */ /* 0x000fe200078ec0ff */
[----:B------:R-:W-:Y:S01]  /*e930*/  FMUL.FTZ R15, R0, R21 ;  /* 0x00000015000f7220 */ /* 0x000fe20000410000 */
[----:B------:R-:W-:Y:S01]  /*e940*/  SHF.L.U32 R2, R2, 0x10, RZ ;  /* 0x0000001002027819 */ /* 0x000fe200000006ff */
[----:B------:R-:W-:Y:S01]  /*e950*/  FMUL.FTZ R25, R25, R22 ;  /* 0x0000001619197220 */ /* 0x000fe20000410000 */
[----:B------:R-:W-:Y:S01]  /*e960*/  SHF.L.U32 R4, R4, 0x10, RZ ;  /* 0x0000001004047819 */ /* 0x000fe200000006ff */
[----:B------:R-:W-:Y:S01]  /*e970*/  FMUL.FTZ R0, R0, R23 ;  /* 0x0000001700007220 */ /* 0x000fe20000410000 */
[----:B------:R-:W-:Y:S01]  /*e980*/  SHF.L.U32 R5, R5, 0x10, RZ ;  /* 0x0000001005057819 */ /* 0x000fe200000006ff */
[----:B------:R-:W-:-:S02]  /*e990*/  FFMA.FTZ R25, R27, R12, R25 ;  /* 0x0000000c1b197223 */ /* 0x000fc40000010019 */
[C---:B------:R-:W-:Y:S02]  /*e9a0*/  FFMA.FTZ R15, R20.reuse, R23, -R15 ;  /* 0x00000017140f7223 */ /* 0x040fe4000001080f */
[----:B------:R-:W-:Y:S02]  /*e9b0*/  FFMA.FTZ R0, R20, R21, R0 ;  /* 0x0000001514007223 */ /* 0x000fe40000010000 */
[C---:B------:R-:W-:Y:S02]  /*e9c0*/  FMUL.FTZ R12, R26.reuse, R2 ;  /* 0x000000021a0c7220 */ /* 0x040fe40000410000 */
[----:B------:R-:W-:Y:S01]  /*e9d0*/  FMUL.FTZ R26, R26, R4 ;  /* 0x000000041a1a7220 */ /* 0x000fe20000410000 */
[----:B------:R-:W-:Y:S01]  /*e9e0*/  F2FP.BF16.PACK_AB R0, R0, R15 ;  /* 0x0000000f0000723e */ /* 0x000fe200000010ff */
[C---:B------:R-:W-:Y:S02]  /*e9f0*/  FMUL.FTZ R20, R28.reuse, R3 ;  /* 0x000000031c147220 */ /* 0x040fe40000410000 */
[----:B------:R-:W-:-:S02]  /*ea00*/  FMUL.FTZ R28, R28, R5 ;  /* 0x000000051c1c7220 */ /* 0x000fc40000410000 */
[----:B------:R-:W-:Y:S02]  /*ea10*/  FFMA.FTZ R12, R13, R4, -R12 ;  /* 0x000000040d0c7223 */ /* 0x000fe4000001080c */
[----:B------:R-:W-:Y:S02]  /*ea20*/  FFMA.FTZ R14, R27, R22, -R14 ;  /* 0x000000161b0e7223 */ /* 0x000fe4000001080e */
[----:B------:R-:W-:Y:S02]  /*ea30*/  FFMA.FTZ R13, R13, R2, R26 ;  /* 0x000000020d0d7223 */ /* 0x000fe4000001001a */
[C---:B------:R-:W-:Y:S01]  /*ea40*/  FFMA.FTZ R20, R24.reuse, R5, -R20 ;  /* 0x0000000518147223 */ /* 0x040fe20000010814 */
[----:B------:R-:W-:Y:S01]  /*ea50*/  F2FP.BF16.PACK_AB R15, R25, R14 ;  /* 0x0000000e190f723e */ /* 0x000fe200000010ff */
[----:B------:R-:W-:Y:S01]  /*ea60*/  FFMA.FTZ R3, R24, R3, R28 ;  /* 0x0000000318037223 */ /* 0x000fe2000001001c */
[----:B------:R-:W-:Y:S02]  /*ea70*/  F2FP.BF16.PACK_AB R12, R13, R12 ;  /* 0x0000000c0d0c723e */ /* 0x000fe400000010ff */
[----:B------:R-:W-:-:S02]  /*ea80*/  MOV R13, R0 ;  /* 0x00000000000d7202 */ /* 0x000fc40000000f00 */
[----:B------:R-:W-:Y:S02]  /*ea90*/  F2FP.BF16.PACK_AB R14, R3, R20 ;  /* 0x00000014030e723e */ /* 0x000fe400000010ff */
.L_x_1006:
[----:B------:R-:W-:Y:S05]  /*eaa0*/  BSYNC B0 ;  /* 0x0000000000007941 */ /* 0x000fea0003800000 */
.L_x_1005:
[----:B-----5:R3:W-:Y:S02]  /*eab0*/  STS.128 [R235], R12 ;  /* 0x0000000ceb007388 */ /* 0x0207e40000000c00 */
.L_x_1004:
[----:B------:R-:W-:Y:S05]  /*eac0*/  BSYNC B1 ;  /* 0x0000000000017941 */ /* 0x000fea0003800000 */
.L_x_1003:
[----:B------:R-:W-:-:S13]  /*ead0*/  ISETP.GE.AND P0, PT, R9, R16, PT ;  /* 0x000000100900720c */ /* 0x000fda0003f06270 */
[----:B------:R4:W-:Y:S01]  /*eae0*/  @P0 STS.128 [R235+0x2000], RZ ;  /* 0x002000ffeb000388 */ /* 0x0009e20000000c00 */
[----:B------:R-:W-:Y:S05]  /*eaf0*/  @P0 BRA `(.L_x_1002) ;  /* 0x000002d000000947 */ /* 0x000fea0003800000 */
[----:B---3--:R3:W5:Y:S01]  /*eb00*/  LD.E.128 R12, [R46.64+0x80] ;  /* 0x000080062e0c7980 */ /* 0x008762000c101d00 */
[----:B------:R-:W-:Y:S01]  /*eb10*/  ISETP.GE.AND P0, PT, R9, R8, PT ;  /* 0x000000080900720c */ /* 0x000fe20003f06270 */
[----:B------:R-:W-:-:S12]  /*eb20*/  BSSY B0, `(.L_x_1007) ;  /* 0x0000029000007945 */ /* 0x000fd80003800000 */
[----:B------:R-:W-:Y:S05]  /*eb30*/  @P0 BRA `(.L_x_1008) ;  /* 0x0000027000000947 */ /* 0x000fea0003800000 */
[----:B--2---:R-:W2:Y:S04]  /*eb40*/  LD.E.64 R2, [R44.64+0x40] ;  /* 0x000040062c027980 */ /* 0x004ea8000c101b00 */
[----:B---3--:R-:W3:Y:S01]  /*eb50*/  LD.E.64 R4, [R42.64+0x40] ;  /* 0x000040062a047980 */ /* 0x008ee2000c101b00 */
        /* <DEDUP_REMOVED lines=8> */
[C---:B--2---:R-:W-:Y:S01]  /*ebe0*/  LOP3.LUT R12, R3.reuse, 0xffff0000, RZ, 0xc0, !PT ;  /* 0xffff0000030c7812 */ /* 0x044fe200078ec0ff */
[----:B------:R-:W-:Y:S01]  /*ebf0*/  IMAD.U32 R3, R3, 0x10000, RZ ;  /* 0x0001000003037824 */ /* 0x000fe200078e00ff */
[----:B------:R-:W-:Y:S02]  /*ec00*/  LOP3.LUT R21, R2, 0xffff0000, RZ, 0xc0, !PT ;  /* 0xffff000002157812 */ /* 0x000fe400078ec0ff */
[----:B---3--:R-:W-:Y:S01]  /*ec10*/  LOP3.LUT R22, R5, 0xffff0000, RZ, 0xc0, !PT ;  /* 0xffff000005167812 */ /* 0x008fe200078ec0ff */
        /* <DEDUP_REMOVED lines=25> */
.L_x_1008:
[----:B------:R-:W-:Y:S05]  /*edb0*/  BSYNC B0 ;  /* 0x0000000000007941 */ /* 0x000fea0003800000 */
.L_x_1007:
[----:B-----5:R1:W-:Y:S02]  /*edc0*/  STS.128 [R235+0x2000], R12 ;  /* 0x0020000ceb007388 */ /* 0x0203e40000000c00 */
.L_x_1002:
[----:B------:R-:W-:Y:S05]  /*edd0*/  BSYNC B2 ;  /* 0x0000000000027941 */ /* 0x000fea0003800000 */
.L_x_1001:
[----:B------:R-:W-:Y:S01]  /*ede0*/  IADD3 R0, R186, 0x10, RZ ;  /* 0x00000010ba007810 */ /* 0x000fe20007ffe0ff */
[----:B------:R-:W-:Y:S03]  /*edf0*/  BSSY B2, `(.L_x_1009) ;  /* 0x000006c000027945 */ /* 0x000fe60003800000 */
[----:B------:R-:W-:-:S04]  /*ee00*/  ISETP.GE.AND P0, PT, R0, R31, PT ;  /* 0x0000001f0000720c */ /* 0x000fc80003f06270 */
[----:B------:R-:W-:-:S13]  /*ee10*/  ISETP.LT.OR P0, PT, R71, -0x87, P0 ;  /* 0xffffff794700780c */ /* 0x000fda0000701670 */
[----:B------:R-:W-:Y:S05]  /*ee20*/  @P0 BRA `(.L_x_1010) ;  /* 0x0000068000000947 */ /* 0x000fea0003800000 */
[----:B------:R-:W-:Y:S01]  /*ee30*/  ISETP.GE.AND P0, PT, R18, R16, PT ;  /* 0x000000101200720c */ /* 0x000fe20003f06270 */
[----:B------:R-:W-:Y:S01]  /*ee40*/  BSSY B1, `(.L_x_1011) ;  /* 0x0000037000017945 */ /* 0x000fe20003800000 */
[----:B------:R-:W-:-:S04]  /*ee50*/  IADD3 R3, P1, R17, R6, RZ ;  /* 0x0000000611037210 */ /* 0x000fc80007f3e0ff */
[----:B------:R-:W-:Y:S01]  /*ee60*/  LEA.HI.X.SX32 R2, R17, R7, 0x1, P1 ;  /* 0x0000000711027211 */ /* 0x000fe200008f0eff */
[----:B------:R-:W-:-:S03]  /*ee70*/  IMAD.SHL.U32 R45, R3, 0x2, RZ ;  /* 0x00000002032d7824 */ /* 0x000fc600078e00ff */
[----:B------:R-:W-:Y:S02]  /*ee80*/  SHF.L.U64.HI R3, R3, 0x1, R2 ;  /* 0x0000000103037819 */ /* 0x000fe40000010202 */
[-C--:B------:R-:W-:Y:S01]  /*ee90*/  IADD3 R42, P2, R34, R45.reuse, RZ ;  /* 0x0000002d222a7210 */ /* 0x080fe20007f5e0ff */
[----:B------:R1:W-:Y:S01]  /*eea0*/  @P0 STS.128 [R235+0x800], RZ ;  /* 0x000800ffeb000388 */ /* 0x0003e20000000c00 */
[----:B------:R-:W-:-:S03]  /*eeb0*/  IADD3 R44, P1, R32, R45, RZ ;  /* 0x0000002d202c7210 */ /* 0x000fc60007f3e0ff */
[--C-:B------:R-:W-:Y:S02]  /*eec0*/  IMAD.X R43, R35, 0x1, R3.reuse, P2 ;  /* 0x00000001232b7824 */ /* 0x100fe400010e0603 */
[----:B------:R-:W-:Y:S01]  /*eed0*/  IMAD.X R45, R33, 0x1, R3, P1 ;  /* 0x00000001212d7824 */ /* 0x000fe200008e0603 */
[----:B------:R-:W-:Y:S05]  /*eee0*/  @P0 BRA `(.L_x_1012) ;  /* 0x000002c000000947 */ /* 0x000fea0003800000 */
[----:B-1-3--:R1:W5:Y:S01]  /*eef0*/  LD.E.128 R12, [R40.64] ;  /* 0x00000006280c7980 */ /* 0x00a362000c101d00 */
[----:B------:R-:W-:Y:S01]  /*ef00*/  ISETP.GE.AND P0, PT, R18, R8, PT ;  /* 0x000000081200720c */ /* 0x000fe20003f06270 */
[----:B------:R-:W-:-:S12]  /*ef10*/  BSSY B0, `(.L_x_1013) ;  /* 0x0000028000007945 */ /* 0x000fd80003800000 */
[----:B------:R-:W-:Y:S05]  /*ef20*/  @P0 BRA `(.L_x_1014) ;  /* 0x0000026000000947 */ /* 0x000fea0003800000 */
[----:B------:R-:W3:Y:S04]  /*ef30*/  LD.E.64 R2, [R44.64] ;  /* 0x000000062c027980 */ /* 0x000ee8000c101b00 */
[----:B--2---:R-:W2:Y:S01]  /*ef40*/  LD.E.64 R4, [R42.64] ;  /* 0x000000062a047980 */ /* 0x004ea2000c101b00 */
[C---:B-----5:R-:W-:Y:S01]  /*ef50*/  SHF.L.U32 R17, R13.reuse, 0x10, RZ ;  /* 0x000000100d117819 */ /* 0x060fe200000006ff */
[----:B------:R-:W-:Y:S01]  /*ef60*/  IMAD.U32 R23, R14, 0x10000, RZ ;  /* 0x000100000e177824 */ /* 0x000fe200078e00ff */
[----:B------:R-:W-:Y:S02]  /*ef70*/  LOP3.LUT R13, R13, 0xffff0000, RZ, 0xc0, !PT ;  /* 0xffff00000d0d7812 */ /* 0x000fe400078ec0ff */
[C---:B------:R-:W-:Y:S02]  /*ef80*/  SHF.L.U32 R20, R12.reuse, 0x10, RZ ;  /* 0x000000100c147819 */ /* 0x040fe400000006ff */
[----:B------:R-:W-:-:S02]  /*ef90*/  LOP3.LUT R25, R12, 0xffff0000, RZ, 0xc0, !PT ;  /* 0xffff00000c197812 */ /* 0x000fc400078ec0ff */
[C---:B------:R-:W-:Y:S02]  /*efa0*/  SHF.L.U32 R28, R15.reuse, 0x10, RZ ;  /* 0x000000100f1c7819 */ /* 0x040fe400000006ff */
[----:B------:R-:W-:Y:S02]  /*efb0*/  LOP3.LUT R26, R15, 0xffff0000, RZ, 0xc0, !PT ;  /* 0xffff00000f1a7812 */ /* 0x000fe400078ec0ff */
[----:B------:R-:W-:Y:S02]  /*efc0*/  LOP3.LUT R27, R14, 0xffff0000, RZ, 0xc0, !PT ;  /* 0xffff00000e1b7812 */ /* 0x000fe400078ec0ff */
[----:B---3--:R-:W-:Y:S02]  /*efd0*/  LOP3.LUT R22, R2, 0xffff0000, RZ, 0xc0, !PT ;  /* 0xffff000002167812 */ /* 0x008fe400078ec0ff */
[----:B------:R-:W-:Y:S02]  /*efe0*/  LOP3.LUT R15, R3, 0xffff0000, RZ, 0xc0, !PT ;  /* 0xffff0000030f7812 */ /* 0x000fe400078ec0ff */
[C---:B--2---:R-:W-:Y:S01]  /*eff0*/  LOP3.LUT R24, R4.reuse, 0xffff0000, RZ, 0xc0, !PT ;  /* 0xffff000004187812 */ /* 0x044fe200078ec0ff */
[----:B------:R-:W-:Y:S01]  /*f000*/  FMUL.FTZ R12, R13, R22 ;  /* 0x000000160d0c7220 */ /* 0x000fe20000410000 */
[----:B------:R-:W-:Y:S01]  /*f010*/  LOP3.LUT R21, R5, 0xffff0000, RZ, 0xc0, !PT ;  /* 0xffff000005157812 */ /* 0x000fe200078ec0ff */
[----:B------:R-:W-:Y:S01]  /*f020*/  IMAD.U32 R4, R4, 0x10000, RZ ;  /* 0x0001000004047824 */ /* 0x000fe200078e00ff */
[----:B------:R-:W-:Y:S01]  /*f030*/  SHF.L.U32 R2, R2, 0x10, RZ ;  /* 0x0000001002027819 */ /* 0x000fe200000006ff */
[----:B------:R-:W-:-:S02]  /*f040*/  FMUL.FTZ R13, R13, R24 ;  /* 0x000000180d0d7220 */ /* 0x000fc40000410000 */
[----:B------:R-:W-:Y:S01]  /*f050*/  FFMA.FTZ R12, R17, R24, -R12 ;  /* 0x00000018110c7223 */ /* 0x000fe2000001080c */
[----:B------:R-:W-:Y:S01]  /*f060*/  SHF.L.U32 R24, R5, 0x10, RZ ;  /* 0x0000001005187819 */ /* 0x000fe200000006ff */
[----:B------:R-:W-:Y:S01]  /*f070*/  FFMA.FTZ R13, R17, R22, R13 ;  /* 0x00000016110d7223 */ /* 0x000fe2000001000d */
[----:B------:R-:W-:Y:S01]  /*f080*/  SHF.L.U32 R22, R3, 0x10, RZ ;  /* 0x0000001003167819 */ /* 0x000fe200000006ff */
[C---:B------:R-:W-:Y:S02]  /*f090*/  FMUL.FTZ R14, R26.reuse, R15 ;  /* 0x0000000f1a0e7220 */ /* 0x040fe40000410000 */
[----:B------:R-:W-:Y:S01]  /*f0a0*/  FMUL.FTZ R26, R26, R21 ;  /* 0x000000151a1a7220 */ /* 0x000fe20000410000 */
[----:B------:R-:W-:Y:S01]  /*f0b0*/  F2FP.BF16.PACK_AB R13, R13, R12 ;  /* 0x0000000c0d0d723e */ /* 0x000fe200000010ff */
[----:B------:R-:W-:Y:S02]  /*f0c0*/  FMUL.FTZ R3, R25, R2 ;  /* 0x0000000219037220 */ /* 0x000fe40000410000 */
[----:B------:R-:W-:-:S02]  /*f0d0*/  FMUL.FTZ R5, R27, R22 ;  /* 0x000000161b057220 */ /* 0x000fc40000410000 */
[----:B------:R-:W-:Y:S02]  /*f0e0*/  FMUL.FTZ R25, R25, R4 ;  /* 0x0000000419197220 */ /* 0x000fe40000410000 */
[----:B------:R-:W-:Y:S02]  /*f0f0*/  FMUL.FTZ R27, R27, R24 ;  /* 0x000000181b1b7220 */ /* 0x000fe40000410000 */
[C---:B------:R-:W-:Y:S02]  /*f100*/  FFMA.FTZ R14, R28.reuse, R21, -R14 ;  /* 0x000000151c0e7223 */ /* 0x040fe4000001080e */
[----:B------:R-:W-:Y:S02]  /*f110*/  FFMA.FTZ R15, R28, R15, R26 ;  /* 0x0000000f1c0f7223 */ /* 0x000fe4000001001a */
[C---:B------:R-:W-:Y:S02]  /*f120*/  FFMA.FTZ R3, R20.reuse, R4, -R3 ;  /* 0x0000000414037223 */ /* 0x040fe40000010803 */
[----:B------:R-:W-:Y:S01]  /*f130*/  FFMA.FTZ R2, R20, R2, R25 ;  /* 0x0000000214027223 */ /* 0x000fe20000010019 */
[----:B------:R-:W-:Y:S01]  /*f140*/  F2FP.BF16.PACK_AB R15, R15, R14 ;  /* 0x0000000e0f0f723e */ /* 0x000fe200000010ff */
[----:B------:R-:W-:-:S02]  /*f150*/  FFMA.FTZ R5, R23, R24, -R5 ;  /* 0x0000001817057223 */ /* 0x000fc40000010805 */
[----:B------:R-:W-:Y:S01]  /*f160*/  FFMA.FTZ R22, R23, R22, R27 ;  /* 0x0000001617167223 */ /* 0x000fe2000001001b */
[----:B------:R-:W-:-:S04]  /*f170*/  F2FP.BF16.PACK_AB R12, R2, R3 ;  /* 0x00000003020c723e */ /* 0x000fc800000010ff */
[----:B------:R-:W-:Y:S02]  /*f180*/  F2FP.BF16.PACK_AB R14, R22, R5 ;  /* 0x00000005160e723e */ /* 0x000fe400000010ff */
.L_x_1014:
[----:B------:R-:W-:Y:S05]  /*f190*/  BSYNC B0 ;  /* 0x0000000000007941 */ /* 0x000fea0003800000 */
.L_x_1013:
[----:B-----5:R3:W-:Y:S02]  /*f1a0*/  STS.128 [R235+0x800], R12 ;  /* 0x0008000ceb007388 */ /* 0x0207e40000000c00 */
.L_x_1012:
[----:B------:R-:W-:Y:S05]  /*f1b0*/  BSYNC B1 ;  /* 0x0000000000017941 */ /* 0x000fea0003800000 */
.L_x_1011:
[----:B------:R-:W-:-:S13]  /*f1c0*/  ISETP.GE.AND P0, PT, R9, R16, PT ;  /* 0x000000100900720c */ /* 0x000fda0003f06270 */
[----:B------:R1:W-:Y:S01]  /*f1d0*/  @P0 STS.128 [R235+0x2800], RZ ;  /* 0x002800ffeb000388 */ /* 0x0003e20000000c00 */
[----:B------:R-:W-:Y:S05]  /*f1e0*/  @P0 BRA `(.L_x_1010) ;  /* 0x000002c000000947 */ /* 0x000fea0003800000 */
[----:B-1-3--:R1:W5:Y:S01]  /*f1f0*/  LD.E.128 R12, [R40.64+0x80] ;  /* 0x00008006280c7980 */ /* 0x00a362000c101d00 */
[----:B------:R-:W-:Y:S01]  /*f200*/  ISETP.GE.AND P0, PT, R9, R8, PT ;  /* 0x000000080900720c */ /* 0x000fe20003f06270 */
[----:B------:R-:W-:-:S12]  /*f210*/  BSSY B0, `(.L_x_1015) ;  /* 0x0000028000007945 */ /* 0x000fd80003800000 */
[----:B------:R-:W-:Y:S05]  /*f220*/  @P0 BRA `(.L_x_1016) ;  /* 0x0000026000000947 */ /* 0x000fea0003800000 */
[----:B------:R-:W3:Y:S04]  /*f230*/  LD.E.64 R2, [R44.64+0x40] ;  /* 0x000040062c027980 */ /* 0x000ee8000c101b00 */
[----:B--2---:R-:W2:Y:S01]  /*f240*/  LD.E.64 R4, [R42.64+0x40] ;  /* 0x000040062a047980 */ /* 0x004ea2000c101b00 */
        /* <DEDUP_REMOVED lines=36> */
.L_x_1016:
[----:B------:R-:W-:Y:S05]  /*f490*/  BSYNC B0 ;  /* 0x0000000000007941 */ /* 0x000fea0003800000 */
.L_x_1015:
[----:B-----5:R3:W-:Y:S02]  /*f4a0*/  STS.128 [R235+0x2800], R12 ;  /* 0x0028000ceb007388 */ /* 0x0207e40000000c00 */
.L_x_1010:
[----:B------:R-:W-:Y:S05]  /*f4b0*/  BSYNC B2 ;  /* 0x0000000000027941 */ /* 0x000fea0003800000 */
.L_x_1009:
[----:B------:R-:W-:Y:S01]  /*f4c0*/  IADD3 R17, R186, 0x20, RZ ;  /* 0x00000020ba117810 */ /* 0x000fe20007ffe0ff */
[----:B------:R-:W-:Y:S03]  /*f4d0*/  BSSY B2, `(.L_x_1017) ;  /* 0x000006d000027945 */ /* 0x000fe60003800000 */
[----:B------:R-:W-:-:S04]  /*f4e0*/  ISETP.GE.AND P0, PT, R17, R31, PT ;  /* 0x0000001f1100720c */ /* 0x000fc80003f06270 */
[----:B------:R-:W-:-:S13]  /*f4f0*/  ISETP.LT.OR P0, PT, R71, -0x107, P0 ;  /* 0xfffffef94700780c */ /* 0x000fda0000701670 */
[----:B------:R-:W-:Y:S05]  /*f500*/  @P0 BRA `(.L_x_1018) ;  /* 0x0000069000000947 */ /* 0x000fea0003800000 */
[----:B------:R-:W-:Y:S01]  /*f510*/  ISETP.GE.AND P0, PT, R18, R16, PT ;  /* 0x000000101200720c */ /* 0x000fe20003f06270 */
[----:B------:R-:W-:Y:S01]  /*f520*/  IMAD.SHL.U32 R3, R29, 0x20, RZ ;  /* 0x000000201d037824 */ /* 0x000fe200078e00ff */
[----:B------:R-:W-:Y:S04]  /*f530*/  BSSY B1, `(.L_x_1019) ;  /* 0x0000037000017945 */ /* 0x000fe80003800000 */
[----:B------:R-:W-:-:S04]  /*f540*/  IADD3 R2, P1, R3, R6, RZ ;  /* 0x0000000603027210 */ /* 0x000fc80007f3e0ff */
[----:B------:R-:W-:Y:S01]  /*f550*/  LEA.HI.X.SX32 R3, R3, R7, 0x1, P1 ;  /* 0x0000000703037211 */ /* 0x000fe200008f0eff */
[C---:B------:R-:W-:Y:S02]  /*f560*/  IMAD.SHL.U32 R43, R2.reuse, 0x2, RZ ;  /* 0x00000002022b7824 */ /* 0x040fe400078e00ff */
[----:B------:R1:W-:Y:S01]  /*f570*/  @P0 STS.128 [R235+0x1000], RZ ;  /* 0x001000ffeb000388 */ /* 0x0003e20000000c00 */
[----:B------:R-:W-:Y:S02]  /*f580*/  SHF.L.U64.HI R3, R2, 0x1, R3 ;  /* 0x0000000102037819 */ /* 0x000fe40000010203 */
[-C--:B-1----:R-:W-:Y:S02]  /*f590*/  IADD3 R40, P2, R34, R43.reuse, RZ ;  /* 0x0000002b22287210 */ /* 0x082fe40007f5e0ff */
[----:B------:R-:W-:-:S03]  /*f5a0*/  IADD3 R42, P1, R32, R43, RZ ;  /* 0x0000002b202a7210 */ /* 0x000fc60007f3e0ff */
[--C-:B------:R-:W-:Y:S02]  /*f5b0*/  IMAD.X R41, R35, 0x1, R3.reuse, P2 ;  /* 0x0000000123297824 */ /* 0x100fe400010e0603 */
[----:B------:R-:W-:Y:S01]  /*f5c0*/  IMAD.X R43, R33, 0x1, R3, P1 ;  /* 0x00000001212b7824 */ /* 0x000fe200008e0603 */
[----:B------:R-:W-:Y:S05]  /*f5d0*/  @P0 BRA `(.L_x_1020) ;  /* 0x000002c000000947 */ /* 0x000fea0003800000 */
[----:B---3--:R1:W5:Y:S01]  /*f5e0*/  LD.E.128 R12, [R38.64] ;  /* 0x00000006260c7980 */ /* 0x008362000c101d00 */
[----:B------:R-:W-:Y:S01]  /*f5f0*/  ISETP.GE.AND P0, PT, R18, R8, PT ;  /* 0x000000081200720c */ /* 0x000fe20003f06270 */
[----:B------:R-:W-:-:S12]  /*f600*/  BSSY B0, `(.L_x_1021) ;  /* 0x0000028000007945 */ /* 0x000fd80003800000 */
[----:B------:R-:W-:Y:S05]  /*f610*/  @P0 BRA `(.L_x_1022) ;  /* 0x0000026000000947 */ /* 0x000fea0003800000 */
[----:B------:R-:W3:Y:S04]  /*f620*/  LD.E.64 R2, [R42.64] ;  /* 0x000000062a027980 */ /* 0x000ee8000c101b00 */
[----:B--2---:R-:W2:Y:S01]  /*f630*/  LD.E.64 R4, [R40.64] ;  /* 0x0000000628047980 */ /* 0x004ea2000c101b00 */
[C---:B-----5:R-:W-:Y:S01]  /*f640*/  SHF.L.U32 R20, R13.reuse, 0x10, RZ ;  /* 0x000000100d147819 */ /* 0x060fe200000006ff */
[----:B------:R-:W-:Y:S01]  /*f650*/  IMAD.U32 R27, R14, 0x10000, RZ ;  /* 0x000100000e1b7824 */ /* 0x000fe200078e00ff */
[C---:B------:R-:W-:Y:S02]  /*f660*/  SHF.L.U32 R21, R12.reuse, 0x10, RZ ;  /* 0x000000100c157819 */ /* 0x040fe400000006ff */
[----:B------:R-:W-:Y:S02]  /*f670*/  LOP3.LUT R28, R12, 0xffff0000, RZ, 0xc0, !PT ;  /* 0xffff00000c1c7812 */ /* 0x000fe400078ec0ff */
[----:B------:R-:W-:-:S02]  /*f680*/  LOP3.LUT R13, R13, 0xffff0000, RZ, 0xc0, !PT ;  /* 0xffff00000d0d7812 */ /* 0x000fc400078ec0ff */
[C---:B------:R-:W-:Y:S02]  /*f690*/  LOP3.LUT R25, R15.reuse, 0xffff0000, RZ, 0xc0, !PT ;  /* 0xffff00000f197812 */ /* 0x040fe400078ec0ff */
[----:B------:R-:W-:Y:S02]  /*f6a0*/  SHF.L.U32 R26, R15, 0x10, RZ ;  /* 0x000000100f1a7819 */ /* 0x000fe400000006ff */
[----:B------:R-:W-:Y:S02]  /*f6b0*/  LOP3.LUT R30, R14, 0xffff0000, RZ, 0xc0, !PT ;  /* 0xffff00000e1e7812 */ /* 0x000fe400078ec0ff */
[----:B---3--:R-:W-:Y:S02]  /*f6c0*/  LOP3.LUT R22, R2, 0xffff0000, RZ, 0xc0, !PT ;  /* 0xffff000002167812 */ /* 0x008fe400078ec0ff */
[----:B------:R-:W-:Y:S02]  /*f6d0*/  LOP3.LUT R12, R3, 0xffff0000, RZ, 0xc0, !PT ;  /* 0xffff0000030c7812 */ /* 0x000fe400078ec0ff */
[----:B--2---:R-:W-:Y:S01]  /*f6e0*/  LOP3.LUT R24, R4, 0xffff0000, RZ, 0xc0, !PT ;  /* 0xffff000004187812 */ /* 0x004fe200078ec0ff */
[----:B------:R-:W-:Y:S01]  /*f6f0*/  FMUL.FTZ R15, R13, R22 ;  /* 0x000000160d0f7220 */ /* 0x000fe20000410000 */
[----:B------:R-:W-:Y:S01]  /*f700*/  LOP3.LUT R23, R5, 0xffff0000, RZ, 0xc0, !PT ;  /* 0xffff000005177812 */ /* 0x000fe200078ec0ff */
[----:B------:R-:W-:Y:S01]  /*f710*/  FMUL.FTZ R14, R25, R12 ;  /* 0x0000000c190e7220 */ /* 0x000fe20000410000 */
[----:B------:R-:W-:Y:S01]  /*f720*/  SHF.L.U32 R2, R2, 0x10, RZ ;  /* 0x0000001002027819 */ /* 0x000fe200000006ff */
[----:B------:R-:W-:Y:S01]  /*f730*/  FMUL.FTZ R13, R13, R24 ;  /* 0x000000180d0d7220 */ /* 0x000fe20000410000 */
[----:B------:R-:W-:Y:S01]  /*f740*/  SHF.L.U32 R3, R3, 0x10, RZ ;  /* 0x0000001003037819 */ /* 0x000fe200000006ff */
[----:B------:R-:W-:Y:S01]  /*f750*/  FMUL.FTZ R25, R25, R23 ;  /* 0x0000001719197220 */ /* 0x000fe20000410000 */
[----:B------:R-:W-:Y:S01]  /*f760*/  SHF.L.U32 R5, R5, 0x10, RZ ;  /* 0x0000001005057819 */ /* 0x000fe200000006ff */
[----:B------:R-:W-:-:S02]  /*f770*/  IMAD.U32 R4, R4, 0x10000, RZ ;  /* 0x0001000004047824 */ /* 0x000fc400078e00ff */
[C---:B------:R-:W-:Y:S02]  /*f780*/  FFMA.FTZ R15, R20.reuse, R24, -R15 ;  /* 0x00000018140f7223 */ /* 0x040fe4000001080f */
[----:B------:R-:W-:Y:S02]  /*f790*/  FFMA.FTZ R20, R20, R22, R13 ;  /* 0x0000001614147223 */ /* 0x000fe4000001000d */
[----:B------:R-:W-:Y:S02]  /*f7a0*/  FFMA.FTZ R25, R26, R12, R25 ;  /* 0x0000000c1a197223 */ /* 0x000fe40000010019 */
[----:B------:R-:W-:Y:S01]  /*f7b0*/  FMUL.FTZ R12, R28, R2 ;  /* 0x000000021c0c7220 */ /* 0x000fe20000410000 */
[----:B------:R-:W-:Y:S01]  /*f7c0*/  F2FP.BF16.PACK_AB R13, R20, R15 ;  /* 0x0000000f140d723e */ /* 0x000fe200000010ff */
[----:B------:R-:W-:Y:S02]  /*f7d0*/  FMUL.FTZ R22, R30, R3 ;  /* 0x000000031e167220 */ /* 0x000fe40000410000 */
[----:B------:R-:W-:-:S02]  /*f7e0*/  FMUL.FTZ R28, R28, R4 ;  /* 0x000000041c1c7220 */ /* 0x000fc40000410000 */
[----:B------:R-:W-:Y:S02]  /*f7f0*/  FMUL.FTZ R30, R30, R5 ;  /* 0x000000051e1e7220 */ /* 0x000fe40000410000 */
[----:B------:R-:W-:Y:S02]  /*f800*/  FFMA.FTZ R14, R26, R23, -R14 ;  /* 0x000000171a0e7223 */ /* 0x000fe4000001080e */
[C---:B------:R-:W-:Y:S02]  /*f810*/  FFMA.FTZ R12, R21.reuse, R4, -R12 ;  /* 0x00000004150c7223 */ /* 0x040fe4000001080c */
[----:B------:R-:W-:Y:S01]  /*f820*/  FFMA.FTZ R21, R21, R2, R28 ;  /* 0x0000000215157223 */ /* 0x000fe2000001001c */
[----:B------:R-:W-:Y:S01]  /*f830*/  F2FP.BF16.PACK_AB R15, R25, R14 ;  /* 0x0000000e190f723e */ /* 0x000fe200000010ff */
[C---:B------:R-:W-:Y:S02]  /*f840*/  FFMA.FTZ R22, R27.reuse, R5, -R22 ;  /* 0x000000051b167223 */ /* 0x040fe40000010816 */
[----:B------:R-:W-:Y:S01]  /*f850*/  FFMA.FTZ R3, R27, R3, R30 ;  /* 0x000000031b037223 */ /* 0x000fe2000001001e */
[----:B------:R-:W-:-:S04]  /*f860*/  F2FP.BF16.PACK_AB R12, R21, R12 ;  /* 0x0000000c150c723e */ /* 0x000fc800000010ff */
[----:B------:R-:W-:Y:S02]  /*f870*/  F2FP.BF16.PACK_AB R14, R3, R22 ;  /* 0x00000016030e723e */ /* 0x000fe400000010ff */
.L_x_1022:
[----:B------:R-:W-:Y:S05]  /*f880*/  BSYNC B0 ;  /* 0x0000000000007941 */ /* 0x000fea0003800000 */
.L_x_1021:
[----:B-----5:R3:W-:Y:S02]  /*f890*/  STS.128 [R235+0x1000], R12 ;  /* 0x0010000ceb007388 */ /* 0x0207e40000000c00 */
.L_x_1020:
[----:B------:R-:W-:Y:S05]  /*f8a0*/  BSYNC B1 ;  /* 0x0000000000017941 */ /* 0x000fea0003800000 */
.L_x_1019:
        /* <DEDUP_REMOVED lines=17> */
[----:B--2---:R-:W-:Y:S02]  /*f9c0*/  LOP3.LUT R22, R2, 0xffff0000, RZ, 0xc0, !PT ;  /* 0xffff000002167812 */ /* 0x004fe400078ec0ff */
[----:B------:R-:W-:Y:S02]  /*f9d0*/  LOP3.LUT R12, R3, 0xffff0000, RZ, 0xc0, !PT ;  /* 0xffff0000030c7812 */ /* 0x000fe400078ec0ff */
[----:B---3--:R-:W-:Y:S01]  /*f9e0*/  LOP3.LUT R24, R4, 0xffff0000, RZ, 0xc0, !PT ;  /* 0xffff000004187812 */ /* 0x008fe200078ec0ff */
        /* <DEDUP_REMOVED lines=25> */
.L_x_1024:
[----:B------:R-:W-:Y:S05]  /*fb80*/  BSYNC B0 ;  /* 0x0000000000007941 */ /* 0x000fea0003800000 */
.L_x_1023:
[----:B-----5:R1:W-:Y:S02]  /*fb90*/  STS.128 [R235+0x3000], R12 ;  /* 0x0030000ceb007388 */ /* 0x0203e40000000c00 */
.L_x_1018:
[----:B------:R-:W-:Y:S05]  /*fba0*/  BSYNC B2 ;  /* 0x0000000000027941 */ /* 0x000fea0003800000 */
.L_x_1017:
[----:B------:R-:W-:-:S04]  /*fbb0*/  IADD3 R28, R186, 0x30, RZ ;  /* 0x00000030ba1c7810 */ /* 0x000fc80007ffe0ff */
[----:B------:R-:W-:-:S04]  /*fbc0*/  ISETP.GE.AND P0, PT, R28, R31, PT ;  /* 0x0000001f1c00720c */ /* 0x000fc80003f06270 */
[----:B------:R-:W-:-:S13]  /*fbd0*/  ISETP.LT.OR P0, PT, R71, -0x187, P0 ;  /* 0xfffffe794700780c */ /* 0x000fda0000701670 */
[----:B------:R-:W-:Y:S05]  /*fbe0*/  @P0 BRA `(.L_x_1025) ;  /* 0x00003bb000000947 */ /* 0x000fea0003800000 */
[----:B------:R-:W-:Y:S01]  /*fbf0*/  ISETP.GE.AND P0, PT, R18, R16, PT ;  /* 0x000000101200720c */ /* 0x000fe20003f06270 */
[----:B------:R-:W-:Y:S01]  /*fc00*/  IMAD R29, R29, 0x30, RZ ;  /* 0x000000301d1d7824 */ /* 0x000fe200078e02ff */
[----:B------:R-:W-:Y:S04]  /*fc10*/  BSSY B1, `(.L_x_1026) ;  /* 0x0000037000017945 */ /* 0x000fe80003800000 */
[----:B------:R-:W-:-:S04]  /*fc20*/  IADD3 R3, P1, R29, R6, RZ ;  /* 0x000000061d037210 */ /* 0x000fc80007f3e0ff */
[----:B------:R-:W-:Y:S01]  /*fc30*/  LEA.HI.X.SX32 R2, R29, R7, 0x1, P1 ;  /* 0x000000071d027211 */ /* 0x000fe200008f0eff */
[C---:B------:R-:W-:Y:S02]  /*fc40*/  IMAD.SHL.U32 R31, R3.reuse, 0x2, RZ ;  /* 0x00000002031f7824 */ /* 0x040fe400078e00ff */
[----:B------:R1:W-:Y:S01]  /*fc50*/  @P0 STS.128 [R235+0x1800], RZ ;  /* 0x001800ffeb000388 */ /* 0x0003e20000000c00 */
[----:B------:R-:W-:Y:S02]  /*fc60*/  SHF.L.U64.HI R3, R3, 0x1, R2 ;  /* 0x0000000103037819 */ /* 0x000fe40000010202 */
[-C--:B------:R-:W-:Y:S02]  /*fc70*/  IADD3 R26, P2, R34, R31.reuse, RZ ;  /* 0x0000001f221a7210 */ /* 0x080fe40007f5e0ff */
        /* <DEDUP_REMOVED lines=10> */
[C---:B-----5:R-:W-:Y:S01]  /*fd20*/  LOP3.LUT R6, R13.reuse, 0xffff0000, RZ, 0xc0, !PT ;  /* 0xffff00000d067812 */ /* 0x060fe200078ec0ff */
[----:B------:R-:W-:Y:S01]  /*fd30*/  IMAD.U32 R23, R14, 0x10000, RZ ;  /* 0x000100000e177824 */ /* 0x000fe200078e00ff */
[----:B------:R-:W-:Y:S02]  /*fd40*/  SHF.L.U32 R7, R13, 0x10, RZ ;  /* 0x000000100d077819 */ /* 0x000fe400000006ff */
[C---:B------:R-:W-:Y:S02]  /*fd50*/  SHF.L.U32 R13, R12.reuse, 0x10, RZ ;  /* 0x000000100c0d7819 */ /* 0x040fe400000006ff */
[----:B------:R-:W-:-:S02]  /*fd60*/  LOP3.LUT R24, R12, 0xffff0000, RZ, 0xc0, !PT ;  /* 0xffff00000c187812 */ /* 0x000fc400078ec0ff */
[C---:B------:R-:W-:Y:S02]  /*fd70*/  SHF.L.U32 R22, R15.reuse, 0x10, RZ ;  /* 0x000000100f167819 */ /* 0x040fe400000006ff */
[----:B------:R-:W-:Y:S02]  /*fd80*/  LOP3.LUT R20, R15, 0xffff0000, RZ, 0xc0, !PT ;  /* 0xffff00000f147812 */ /* 0x000fe400078ec0ff */
[----:B------:R-:W-:Y:S02]  /*fd90*/  LOP3.LUT R25, R14, 0xffff0000, RZ, 0xc0, !PT ;  /* 0xffff00000e197812 */ /* 0x000fe400078ec0ff */
[----:B---3--:R-:W-:Y:S02]  /*fda0*/  LOP3.LUT R18, R2, 0xffff0000, RZ, 0xc0, !PT ;  /* 0xffff000002127812 */ /* 0x008fe400078ec0ff */
[----:B------:R-:W-:Y:S02]  /*fdb0*/  LOP3.LUT R15, R3, 0xffff0000, RZ, 0xc0, !PT ;  /* 0xffff0000030f7812 */ /* 0x000fe400078ec0ff */
[----:B--2---:R-:W-:Y:S01]  /*fdc0*/  LOP3.LUT R21, R4, 0xffff0000, RZ, 0xc0, !PT ;  /* 0xffff000004157812 */ /* 0x004fe200078ec0ff */
[----:B------:R-:W-:Y:S01]  /*fdd0*/  FMUL.FTZ R12, R6, R18 ;  /* 0x00000012060c7220 */ /* 0x000fe20000410000 */
[----:B------:R-:W-:Y:S01]  /*fde0*/  LOP3.LUT R19, R5, 0xffff0000, RZ, 0xc0, !PT ;  /* 0xffff000005137812 */ /* 0x000fe200078ec0ff */
[----:B------:R-:W-:Y:S01]  /*fdf0*/  IMAD.U32 R4, R4, 0x10000, RZ ;  /* 0x0001000004047824 */ /* 0x000fe200078e00ff */
[----:B------:R-:W-:Y:S01]  /*fe00*/  SHF.L.U32 R2, R2, 0x10, RZ ;  /* 0x0000001002027819 */ /* 0x000fe200000006ff */
[----:B------:R-:W-:-:S02]  /*fe10*/  FMUL.FTZ R6, R6, R21 ;  /* 0x0000001506067220 */ /* 0x000fc40000410000 */
[C---:B------:R-:W-:Y:S02]  /*fe20*/  FFMA.FTZ R12, R7.reuse, R21, -R12 ;  /* 0x00000015070c7223 */ /* 0x040fe4000001080c */
[----:B------:R-:W-:Y:S01]  /*fe30*/  FFMA.FTZ R7, R7, R18, R6 ;  /* 0x0000001207077223 */ /* 0x000fe20000010006 */
[----:B------:R-:W-:Y:S01]  /*fe40*/  SHF.L.U32 R6, R3, 0x10, RZ ;  /* 0x0000001003067819 */ /* 0x000fe200000006ff */
[C---:B------:R-:W-:Y:S01]  /*fe50*/  FMUL.FTZ R14, R20.reuse, R15 ;  /* 0x0000000f140e7220 */ /* 0x040fe20000410000 */
[----:B------:R-:W-:Y:S01]  /*fe60*/  SHF.L.U32 R18, R5, 0x10, RZ ;  /* 0x0000001005127819 */ /* 0x000fe200000006ff */
[----:B------:R-:W-:Y:S02]  /*fe70*/  FMUL.FTZ R20, R20, R19 ;  /* 0x0000001314147220 */ /* 0x000fe40000410000 */
        /* <DEDUP_REMOVED lines=9> */
[----:B------:R-:W-:Y:S01]  /*ff10*/  FFMA.FTZ R5, R23, R18, -R5 ;  /* 0x0000001217057223 */ /* 0x000fe20000010805 */
[----:B------:R-:W-:Y:S01]  /*ff20*/  F2FP.BF16.PACK_AB R15, R15, R14 ;  /* 0x0000000e0f0f723e */ /* 0x000fe200000010ff */
[----:B------:R-:W-:Y:S01]  /*ff30*/  FFMA.FTZ R6, R23, R6, R25 ;  /* 0x0000000617067223 */ /* 0x000fe20000010019 */
[----:B------:R-:W-:-:S04]  /*ff40*/  F2FP.BF16.PACK_AB R12, R24, R3 ;  /* 0x00000003180c723e */ /* 0x000fc800000010ff */
[----:B------:R-:W-:Y:S02]  /*ff50*/  F2FP.BF16.PACK_AB R14, R6, R5 ;  /* 0x00000005060e723e */ /* 0x000fe400000010ff */
.L_x_1029:
[----:B------:R-:W-:Y:S05]  /*ff60*/  BSYNC B0 ;  /* 0x0000000000007941 */ /* 0x000fea0003800000 */
.L_x_1028:
[----:B-----5:R3:W-:Y:S02]  /*ff70*/  STS.128 [R235+0x1800], R12 ;  /* 0x0018000ceb007388 */ /* 0x0207e40000000c00 */
.L_x_1027:
[----:B------:R-:W-:Y:S05]  /*ff80*/  BSYNC B1 ;  /* 0x0000000000017941 */ /* 0x000fea0003800000 */
.L_x_1026:
[----:B------:R-:W-:-:S13]  /*ff90*/  ISETP.GE.AND P0, PT, R9, R16, PT ;  /* 0x000000100900720c */ /* 0x000fda0003f06270 */
[----:B------:R1:W-:Y:S01]  /*ffa0*/  @P0 STS.128 [R235+0x3800], RZ ;  /* 0x003800ffeb000388 */ /* 0x0003e20000000c00 */
[----:B------:R-:W-:Y:S05]  /*ffb0*/  @P0 BRA `(.L_x_1025) ;  /* 0x000037e000000947 */ /* 0x000fea0003800000 */
[----:B-1-3--:R-:W5:Y:S01]  /*ffc0*/  LD.E.128 R36, [R36.64+0x80] ;  /* 0x0000800624247980 */ /* 0x00af62000c101d00 */
[----:B------:R-:W-:Y:S01]  /*ffd0*/  ISETP.GE.AND P0, PT, R9, R8, PT ;  /* 0x000000080900720c */ /* 0x000fe20003f06270 */
[----:B------:R-:W-:-:S12]  /*ffe0*/  BSSY B0, `(.L_x_1030) ;  /* 0x0000028000007945 */ /* 0x000fd80003800000 */
[----:B------:R-:W-:Y:S05]  /*fff0*/  @P0 BRA `(.L_x_1031) ;  /* 0x0000026000000947 */ /* 0x000fea0003800000 */
[----:B------:R-:W3:Y:S04]  /*10000*/  LD.E.64 R2, [R30.64+0x40] ;  /* 0x000040061e027980 */ /* 0x000ee8000c101b00 */
[----:B--2---:R-:W2:Y:S01]  /*10010*/  LD.E.64 R4, [R26.64+0x40] ;  /* 0x000040061a047980 */ /* 0x004ea2000c101b00 */
[C---:B-----5:R-:W-:Y:S01]  /*10020*/  LOP3.LUT R6, R37.reuse, 0xffff0000, RZ, 0xc0, !PT ;  /* 0xffff000025067812 */ /* 0x060fe200078ec0ff */
[----:B------:R-:W-:Y:S01]  /*10030*/  IMAD.U32 R19, R38, 0x10000, RZ ;  /* 0x0001000026137824 */ /* 0x000fe200078e00ff */
[----:B------:R-:W-:Y:S02]  /*10040*/  SHF.L.U32 R7, R37, 0x10, RZ ;  /* 0x0000001025077819 */ /* 0x000fe400000006ff */
[C---:B------:R-:W-:Y:S02]  /*10050*/  SHF.L.U32 R8, R36.reuse, 0x10, RZ ;  /* 0x0000001024087819 */ /* 0x040fe400000006ff */
[----:B------:R-:W-:-:S02]  /*10060*/  LOP3.LUT R36, R36, 0xffff0000, RZ, 0xc0, !PT ;  /* 0xffff000024247812 */ /* 0x000fc400078ec0ff */
[C---:B------:R-:W-:Y:S02]  /*10070*/  LOP3.LUT R16, R39.reuse, 0xffff0000, RZ, 0xc0, !PT ;  /* 0xffff000027107812 */ /* 0x040fe400078ec0ff */
[----:B------:R-:W-:Y:S02]  /*10080*/  LOP3.LUT R38, R38, 0xffff0000, RZ, 0xc0, !PT ;  /* 0xffff000026267812 */ /* 0x000fe400078ec0ff */
[----:B------:R-:W-:Y:S02]  /*10090*/  SHF.L.U32 R18, R39, 0x10, RZ ;  /* 0x0000001027127819 */ /* 0x000fe400000006ff */
[----:B---3--:R-:W-:Y:S02]  /*100a0*/  LOP3.LUT R13, R2, 0xffff0000, RZ, 0xc0, !PT ;  /* 0xffff0000020d7812 */ /* 0x008fe400078ec0ff */
[----:B------:R-:W-:Y:S02]  /*100b0*/  LOP3.LUT R9, R3, 0xffff0000, RZ, 0xc0, !PT ;  /* 0xffff000003097812 */ /* 0x000fe400078ec0ff */
[----:B--2---:R-:W-:Y:S01]  /*100c0*/  LOP3.LUT R15, R4, 0xffff0000, RZ, 0xc0, !PT ;  /* 0xffff0000040f7812 */ /* 0x004fe200078ec0ff */
[----:B------:R-:W-:Y:S01]  /*100d0*/  FMUL.FTZ R12, R6, R13 ;  /* 0x0000000d060c7220 */ /* 0x000fe20000410000 */
[----:B------:R-:W-:Y:S01]  /*100e0*/  LOP3.LUT R14, R5, 0xffff0000, RZ, 0xc0, !PT ;  /* 0xffff0000050e7812 */ /* 0x000fe200078ec0ff */
[----:B------:R-:W-:Y:S01]  /*100f0*/  FMUL.FTZ R21, R16, R9 ;  /* 0x0000000910157220 */ /* 0x000fe20000410000 */
[----:B------:R-:W-:Y:S01]  /*10100*/  SHF.L.U32 R3, R3, 0x10, RZ ;  /* 0x0000001003037819 */ /* 0x000fe200000006ff */
[-C--:B------:R-:W-:Y:S01]  /*10110*/  FMUL.FTZ R6, R6, R15.reuse ;  /* 0x0000000f06067220 */ /* 0x080fe20000410000 */
[----:B------:R-:W-:Y:S01]  /*10120*/  SHF.L.U32 R5, R5, 0x10, RZ ;  /* 0x0000001005057819 */ /* 0x000fe200000006ff */
[----:B------:R-:W-:-:S02]  /*10130*/  FFMA.FTZ R12, R7, R15, -R12 ;  /* 0x0000000f070c7223 */ /* 0x000fc4000001080c */
[----:B------:R-:W-:Y:S01]  /*10140*/  FFMA.FTZ R7, R7, R13, R6 ;  /* 0x0000000d07077223 */ /* 0x000fe20000010006 */
[----:B------:R-:W-:Y:S01]  /*10150*/  SHF.L.U32 R13, R2, 0x10, RZ ;  /* 0x00000010020d7819 */ /* 0x000fe200000006ff */
[----:B------:R-:W-:Y:S02]  /*10160*/  IMAD.U32 R15, R4, 0x10000, RZ ;  /* 0x00010000040f7824 */ /* 0x000fe400078e00ff */
[----:B------:R-:W-:Y:S01]  /*10170*/  FMUL.FTZ R4, R38, R3 ;  /* 0x0000000326047220 */ /* 0x000fe20000410000 */
[----:B------:R-:W-:Y:S01]  /*10180*/  F2FP.BF16.PACK_AB R37, R7, R12 ;  /* 0x0000000c0725723e */ /* 0x000fe200000010ff */
[----:B------:R-:W-:Y:S02]  /*10190*/  FMUL.FTZ R2, R36, R13 ;  /* 0x0000000d24027220 */ /* 0x000fe40000410000 */
[----:B------:R-:W-:Y:S02]  /*101a0*/  FMUL.FTZ R16, R16, R14 ;  /* 0x0000000e10107220 */ /* 0x000fe40000410000 */
[----:B------:R-:W-:-:S02]  /*101b0*/  FMUL.FTZ R36, R36, R15 ;  /* 0x0000000f24247220 */ /* 0x000fc40000410000 */
        /* <DEDUP_REMOVED lines=10> */
.L_x_1031:
[----:B------:R-:W-:Y:S05]  /*10260*/  BSYNC B0 ;  /* 0x0000000000007941 */ /* 0x000fea0003800000 */
.L_x_1030:
[----:B-----5:R1:W-:Y:S01]  /*10270*/  STS.128 [R235+0x3800], R36 ;  /* 0x00380024eb007388 */ /* 0x0203e20000000c00 */
[----:B------:R-:W-:Y:S05]  /*10280*/  BRA `(.L_x_1025) ;  /* 0x0000351000007947 */ /* 0x000fea0003800000 */
.L_x_1000:
[----:B-1----:R-:W-:Y:S01]  /*10290*/  BSSY B2, `(.L_x_1032) ;  /* 0x00000b4000027945 */ /* 0x002fe20003800000 */
[----:B------:R-:W-:Y:S05]  /*102a0*/  @!P0 BRA `(.L_x_1033) ;  /* 0x00000b2000008947 */ /* 0x000fea0003800000 */
[----:B------:R-:W-:Y:S01]  /*102b0*/  ISETP.GE.AND P0, PT, R18, R16, PT ;  /* 0x000000101200720c */ /* 0x000fe20003f06270 */
[----:B------:R-:W-:-:S12]  /*102c0*/  BSSY B1, `(.L_x_1034) ;  /* 0x0000058000017945 */ /* 0x000fd80003800000 */
[----:B------:R1:W-:Y:S01]  /*102d0*/  @P0 STS.128 [R235], RZ ;  /* 0x000000ffeb000388 */ /* 0x0003e20000000c00 */
[----:B------:R-:W-:Y:S05]  /*102e0*/  @P0 BRA `(.L_x_1035) ;  /* 0x0000055000000947 */ /* 0x000fea0003800000 */
[----:B------:R2:W5:Y:S01]  /*102f0*/  LD.E.128 R24, [R46.64] ;  /* 0x000000062e187980 */ /* 0x000562000c101d00 */
[----:B------:R-:W-:Y:S01]  /*10300*/  ISETP.GE.AND P0, PT, R18, R8, PT ;  /* 0x000000081200720c */ /* 0x000fe20003f06270 */
[----:B------:R-:W-:-:S12]  /*10310*/  BSSY B0, `(.L_x_1036) ;  /* 0x0000051000007945 */ /* 0x000fd80003800000 */
[----:B------:R-:W-:Y:S05]  /*10320*/  @P0 BRA `(.L_x_1037) ;  /* 0x000004f000000947 */ /* 0x000fea0003800000 */
[----:B------:R-:W-:Y:S01]  /*10330*/  ISETP.GE.AND P1, PT, R18, R29, PT ;  /* 0x0000001d1200720c */ /* 0x000fe20003f26270 */
[----:B------:R-:W-:Y:S02]  /*10340*/  IMAD.MOV.U32 R13, RZ, RZ, RZ ;  /* 0x000000ffff0d7224 */ /* 0x000fe400078e00ff */
[----:B------:R-:W-:-:S10]  /*10350*/  IMAD.MOV.U32 R5, RZ, RZ, R29 ;  /* 0x000000ffff057224 */ /* 0x000fd400078e001d */
[----:B------:R-:W-:Y:S01]  /*10360*/  @P1 IADD3 R13, -R29, RZ, RZ ;  /* 0x000000ff1d0d1210 */ /* 0x000fe20007ffe1ff */
[----:B------:R-:W-:-:S03]  /*10370*/  @P1 IMAD.MOV R5, RZ, RZ, -R29 ;  /* 0x000000ffff051224 */ /* 0x000fc600078e0a1d */
[----:B------:R-:W-:Y:S01]  /*10380*/  IADD3 R15, P0, R13, R2, RZ ;  /* 0x000000020d0f7210 */ /* 0x000fe20007f1e0ff */
[----:B------:R-:W-:-:S03]  /*10390*/  IMAD.WIDE R4, R5, 0x2, R46 ;  /* 0x0000000205047825 */ /* 0x000fc600078e022e */
[----:B------:R-:W-:Y:S01]  /*103a0*/  LEA.HI.X.SX32 R13, R13, R3, 0x1, P0 ;  /* 0x000000030d0d7211 */ /* 0x000fe200000f0eff */
[----:B------:R-:W-:Y:S01]  /*103b0*/  IMAD.MOV.U32 R21, RZ, RZ, RZ ;  /* 0x000000ffff157224 */ /* 0x000fe200078e00ff */
[----:B------:R-:W-:Y:S01]  /*103c0*/  LEA R12, P0, R15, R32, 0x1 ;  /* 0x000000200f0c7211 */ /* 0x000fe200078008ff */
[----:B------:R-:W3:Y:S01]  /*103d0*/  LD.E.128 R4, [R4.64] ;  /* 0x0000000604047980 */ /* 0x000ee2000c101d00 */
[----:B------:R-:W-:Y:S02]  /*103e0*/  @P1 IADD3 R21, -R29, RZ, RZ ;  /* 0x000000ff1d151210 */ /* 0x000fe40007ffe1ff */
[----:B------:R-:W-:Y:S02]  /*103f0*/  LEA.HI.X R13, R15, R33, R13, 0x1, P0 ;  /* 0x000000210f0d7211 */ /* 0x000fe400000f0c0d */
[----:B------:R-:W-:-:S04]  /*10400*/  IADD3 R23, P0, R21, R2, RZ ;  /* 0x0000000215177210 */ /* 0x000fc80007f1e0ff */
[----:B------:R-:W4:Y:S01]  /*10410*/  LD.E.128 R12, [R12.64] ;  /* 0x000000060c0c7980 */ /* 0x000f22000c101d00 */
[----:B------:R-:W-:Y:S02]  /*10420*/  LEA.HI.X.SX32 R21, R21, R3, 0x1, P0 ;  /* 0x0000000315157211 */ /* 0x000fe400000f0eff */
[----:B------:R-:W-:-:S04]  /*10430*/  LEA R20, P0, R23, R34, 0x1 ;  /* 0x0000002217147211 */ /* 0x000fc800078008ff */
[----:B------:R-:W-:-:S06]  /*10440*/  LEA.HI.X R21, R23, R35, R21, 0x1, P0 ;  /* 0x0000002317157211 */ /* 0x000fcc00000f0c15 */
[----:B--2---:R-:W2:Y:S01]  /*10450*/  LD.E.128 R20, [R20.64] ;  /* 0x0000000614147980 */ /* 0x004ea2000c101d00 */
[C---:B-----5:R-:W-:Y:S01]  /*10460*/  LOP3.LUT R0, R25.reuse, 0xffff0000, RZ, 0xc0, !PT ;  /* 0xffff000019007812 */ /* 0x060fe200078ec0ff */
[----:B------:R-:W-:Y:S01]  /*10470*/  IMAD.U32 R28, R24, 0x10000, RZ ;  /* 0x00010000181c7824 */ /* 0x000fe200078e00ff */
[----:B------:R-:W-:Y:S01]  /*10480*/  SHF.L.U32 R42, R25, 0x10, RZ ;  /* 0x00000010192a7819 */ /* 0x000fe200000006ff */
[----:B------:R-:W-:Y:S01]  /*10490*/  IMAD.U32 R30, R26, 0x10000, RZ ;  /* 0x000100001a1e7824 */ /* 0x000fe200078e00ff */
[C---:B------:R-:W-:Y:S02]  /*104a0*/  LOP3.LUT R25, R27.reuse, 0xffff0000, RZ, 0xc0, !PT ;  /* 0xffff00001b197812 */ /* 0x040fe400078ec0ff */
[----:B------:R-:W-:Y:S02]  /*104b0*/  SHF.L.U32 R44, R27, 0x10, RZ ;  /* 0x000000101b2c7819 */ /* 0x000fe400000006ff */
[----:B------:R-:W-:Y:S02]  /*104c0*/  LOP3.LUT R24, R24, 0xffff0000, RZ, 0xc0, !PT ;  /* 0xffff000018187812 */ /* 0x000fe400078ec0ff */
[----:B------:R-:W-:Y:S01]  /*104d0*/  LOP3.LUT R26, R26, 0xffff0000, RZ, 0xc0, !PT ;  /* 0xffff00001a1a7812 */ /* 0x000fe200078ec0ff */
[C---:B---3--:R-:W-:Y:S01]  /*104e0*/  IMAD.U32 R43, R4.reuse, 0x10000, RZ ;  /* 0x00010000042b7824 */ /* 0x048fe200078e00ff */
[----:B------:R-:W-:Y:S01]  /*104f0*/  LOP3.LUT R27, R4, 0xffff0000, RZ, 0xc0, !PT ;  /* 0xffff0000041b7812 */ /* 0x000fe200078ec0ff */
[----:B------:R-:W-:Y:S01]  /*10500*/  IMAD.U32 R45, R6, 0x10000, RZ ;  /* 0x00010000062d7824 */ /* 0x000fe200078e00ff */
[----:B------:R-:W-:-:S02]  /*10510*/  SHF.L.U32 R4, R5, 0x10, RZ ;  /* 0x0000001005047819 */ /* 0x000fc400000006ff */
[----:B------:R-:W-:Y:S02]  /*10520*/  LOP3.LUT R48, R5, 0xffff0000, RZ, 0xc0, !PT ;  /* 0xffff000005307812 */ /* 0x000fe400078ec0ff */
[C---:B------:R-:W-:Y:S02]  /*10530*/  SHF.L.U32 R5, R7.reuse, 0x10, RZ ;  /* 0x0000001007057819 */ /* 0x040fe400000006ff */
[----:B------:R-:W-:Y:S01]  /*10540*/  LOP3.LUT R49, R7, 0xffff0000, RZ, 0xc0, !PT ;  /* 0xffff000007317812 */ /* 0x000fe200078ec0ff */
[----:B----4-:R-:W-:Y:S01]  /*10550*/  IMAD.U32 R50, R12, 0x10000, RZ ;  /* 0x000100000c327824 */ /* 0x010fe200078e00ff */
[C---:B------:R-:W-:Y:S01]  /*10560*/  SHF.L.U32 R7, R13.reuse, 0x10, RZ ;  /* 0x000000100d077819 */ /* 0x040fe200000006ff */
        /* <DEDUP_REMOVED lines=10> */
[----:B------:R-:W-:Y:S01]  /*10610*/  @!P1 FADD.FTZ R13, -R13, -RZ ;  /* 0x800000ff0d0d9221 */ /* 0x000fe20000010100 */
[----:B------:R-:W-:Y:S01]  /*10620*/  LOP3.LUT R56, R15, 0xffff0000, RZ, 0xc0, !PT ;  /* 0xffff00000f387812 */ /* 0x000fe200078ec0ff */
[----:B------:R-:W-:Y:S01]  /*10630*/  @!P1 FADD.FTZ R14, -R14, -RZ ;  /* 0x800000ff0e0e9221 */ /* 0x000fe20000010100 */
[----:B--2---:R-:W-:Y:S01]  /*10640*/  LOP3.LUT R15, R22, 0xffff0000, RZ, 0xc0, !PT ;  /* 0xffff0000160f7812 */ /* 0x004fe200078ec0ff */
[----:B------:R-:W-:-:S02]  /*10650*/  FMUL.FTZ R27, R27, R12 ;  /* 0x0000000c1b1b7220 */ /* 0x000fc40000410000 */
[----:B------:R-:W-:Y:S02]  /*10660*/  @!P1 FADD.FTZ R52, -R52, -RZ ;  /* 0x800000ff34349221 */ /* 0x000fe40000010100 */
[----:B------:R-:W-:Y:S02]  /*10670*/  @!P1 FADD.FTZ R56, -R56, -RZ ;  /* 0x800000ff38389221 */ /* 0x000fe40000010100 */
[----:B------:R-:W-:Y:S01]  /*10680*/  FMUL.FTZ R13, R6, R13 ;  /* 0x0000000d060d7220 */ /* 0x000fe20000410000 */
[----:B------:R-:W-:Y:S01]  /*10690*/  LOP3.LUT R6, R20, 0xffff0000, RZ, 0xc0, !PT ;  /* 0xffff000014067812 */ /* 0x000fe200078ec0ff */
[----:B------:R-:W-:Y:S01]  /*106a0*/  FMUL.FTZ R7, R4, R7 ;  /* 0x0000000704077220 */ /* 0x000fe20000410000 */
[C---:B------:R-:W-:Y:S01]  /*106b0*/  SHF.L.U32 R4, R21.reuse, 0x10, RZ ;  /* 0x0000001015047819 */ /* 0x040fe200000006ff */
[----:B------:R-:W-:Y:S01]  /*106c0*/  IMAD.U32 R12, R20, 0x10000, RZ ;  /* 0x00010000140c7824 */ /* 0x000fe200078e00ff */
[----:B------:R-:W-:Y:S01]  /*106d0*/  LOP3.LUT R21, R21, 0xffff0000, RZ, 0xc0, !PT ;  /* 0xffff000015157812 */ /* 0x000fe200078ec0ff */
[----:B------:R-:W-:Y:S01]  /*106e0*/  FMUL.FTZ R5, R5, R14 ;  /* 0x0000000e05057220 */ /* 0x000fe20000410000 */
[C---:B------:R-:W-:Y:S01]  /*106f0*/  SHF.L.U32 R14, R23.reuse, 0x10, RZ ;  /* 0x00000010170e7819 */ /* 0x040fe200000006ff */
[----:B------:R-:W-:Y:S01]  /*10700*/  IMAD.U32 R20, R22, 0x10000, RZ ;  /* 0x0001000016147824 */ /* 0x000fe200078e00ff */
[----:B------:R-:W-:Y:S01]  /*10710*/  LOP3.LUT R22, R23, 0xffff0000, RZ, 0xc0, !PT ;  /* 0xffff000017167812 */ /* 0x000fe200078ec0ff */
[----:B------:R-:W-:-:S02]  /*10720*/  FMUL.FTZ R43, R43, R50 ;  /* 0x000000322b2b7220 */ /* 0x000fc40000410000 */
[----:B------:R-:W-:Y:S02]  /*10730*/  FMUL.FTZ R51, R48, R51 ;  /* 0x0000003330337220 */ /* 0x000fe40000410000 */
[----:B------:R-:W-:Y:S02]  /*10740*/  FMUL.FTZ R45, R45, R52 ;  /* 0x000000342d2d7220 */ /* 0x000fe40000410000 */
[----:B------:R-:W-:Y:S02]  /*10750*/  FMUL.FTZ R56, R49, R56 ;  /* 0x0000003831387220 */ /* 0x000fe40000410000 */
[----:B------:R-:W-:Y:S02]  /*10760*/  FFMA.FTZ R12, R28, R12, R43 ;  /* 0x0000000c1c0c7223 */ /* 0x000fe4000001002b */
[----:B------:R-:W-:Y:S02]  /*10770*/  FFMA.FTZ R27, R24, R6, R27 ;  /* 0x00000006181b7223 */ /* 0x000fe4000001001b */
[----:B------:R-:W-:-:S02]  /*10780*/  FFMA.FTZ R4, R42, R4, R7 ;  /* 0x000000042a047223 */ /* 0x000fc40000010007 */
[----:B------:R-:W-:Y:S01]  /*10790*/  FFMA.FTZ R21, R0, R21, R51 ;  /* 0x0000001500157223 */ /* 0x000fe20000010033 */
[----:B------:R-:W-:Y:S01]  /*107a0*/  F2FP.BF16.PACK_AB R24, R27, R12 ;  /* 0x0000000c1b18723e */ /* 0x000fe200000010ff */
[----:B------:R-:W-:Y:S02]  /*107b0*/  FFMA.FTZ R20, R30, R20, R45 ;  /* 0x000000141e147223 */ /* 0x000fe4000001002d */
[----:B------:R-:W-:Y:S02]  /*107c0*/  FFMA.FTZ R5, R44, R14, R5 ;  /* 0x0000000e2c057223 */ /* 0x000fe40000010005 */
[----:B------:R-:W-:Y:S01]  /*107d0*/  FFMA.FTZ R22, R25, R22, R56 ;  /* 0x0000001619167223 */ /* 0x000fe20000010038 */
[----:B------:R-:W-:Y:S01]  /*107e0*/  F2FP.BF16.PACK_AB R25, R21, R4 ;  /* 0x000000041519723e */ /* 0x000fe200000010ff */
[----:B------:R-:W-:-:S03]  /*107f0*/  FFMA.FTZ R13, R26, R15, R13 ;  /* 0x0000000f1a0d7223 */ /* 0x000fc6000001000d */
[----:B------:R-:W-:Y:S02]  /*10800*/  F2FP.BF16.PACK_AB R27, R22, R5 ;  /* 0x00000005161b723e */ /* 0x000fe400000010ff */
[----:B------:R-:W-:Y:S02]  /*10810*/  F2FP.BF16.PACK_AB R26, R13, R20 ;  /* 0x000000140d1a723e */ /* 0x000fe400000010ff */
.L_x_1037:
[----:B------:R-:W-:Y:S05]  /*10820*/  BSYNC B0 ;  /* 0x0000000000007941 */ /* 0x000fea0003800000 */
.L_x_1036:
[----:B-----5:R3:W-:Y:S02]  /*10830*/  STS.128 [R235], R24 ;  /* 0x00000018eb007388 */ /* 0x0207e40000000c00 */
.L_x_1035:
[----:B------:R-:W-:Y:S05]  /*10840*/  BSYNC B1 ;  /* 0x0000000000017941 */ /* 0x000fea0003800000 */
.L_x_1034:
[----:B------:R-:W-:-:S13]  /*10850*/  ISETP.GE.AND P0, PT, R9, R16, PT ;  /* 0x000000100900720c */ /* 0x000fda0003f06270 */
[----:B------:R4:W-:Y:S01]  /*10860*/  @P0 STS.128 [R235+0x2000], RZ ;  /* 0x002000ffeb000388 */ /* 0x0009e20000000c00 */
[----:B------:R-:W-:Y:S05]  /*10870*/  @P0 BRA `(.L_x_1033) ;  /* 0x0000055000000947 */ /* 0x000fea0003800000 */
[----:B---3--:R3:W5:Y:S01]  /*10880*/  LD.E.128 R24, [R46.64+0x80] ;  /* 0x000080062e187980 */ /* 0x008762000c101d00 */
        /* <DEDUP_REMOVED lines=13> */
[----:B--2---:R-:W2:Y:S01]  /*10960*/  LD.E.128 R4, [R4.64+0x80] ;  /* 0x0000800604047980 */ /* 0x004ea2000c101d00 */
[----:B------:R-:W-:Y:S02]  /*10970*/  @P1 IADD3 R21, -R29, RZ, RZ ;  /* 0x000000ff1d151210 */ /* 0x000fe40007ffe1ff */
[----:B------:R-:W-:Y:S02]  /*10980*/  LEA.HI.X R13, R13, R33, R0, 0x1, P0 ;  /* 0x000000210d0d7211 */ /* 0x000fe400000f0c00 */
[----:B------:R-:W-:-:S04]  /*10990*/  IADD3 R23, P0, R21, R2, RZ ;  /* 0x0000000215177210 */ /* 0x000fc80007f1e0ff */
[----:B---3--:R-:W3:Y:S01]  /*109a0*/  LD.E.128 R12, [R12.64+0x80] ;  /* 0x000080060c0c7980 */ /* 0x008ee2000c101d00 */
[----:B------:R-:W-:Y:S02]  /*109b0*/  LEA.HI.X.SX32 R21, R21, R3, 0x1, P0 ;  /* 0x0000000315157211 */ /* 0x000fe400000f0eff */
[----:B------:R-:W-:-:S04]  /*109c0*/  LEA R20, P0, R23, R34, 0x1 ;  /* 0x0000002217147211 */ /* 0x000fc800078008ff */
[----:B------:R-:W-:-:S06]  /*109d0*/  LEA.HI.X R21, R23, R35, R21, 0x1, P0 ;  /* 0x0000002317157211 */ /* 0x000fcc00000f0c15 */
[----:B----4-:R-:W4:Y:S01]  /*109e0*/  LD.E.128 R20, [R20.64+0x80] ;  /* 0x0000800614147980 */ /* 0x010f22000c101d00 */
        /* <DEDUP_REMOVED lines=8> */
[C---:B--2---:R-:W-:Y:S01]  /*10a70*/  IMAD.U32 R43, R4.reuse, 0x10000, RZ ;  /* 0x00010000042b7824 */ /* 0x044fe200078e00ff */
[----:B------:R-:W-:Y:S01]  /*10a80*/  LOP3.LUT R27, R4, 0xffff0000, RZ, 0xc0, !PT ;  /* 0xffff0000041b7812 */ /* 0x000fe200078ec0ff */
[----:B------:R-:W-:Y:S01]  /*10a90*/  IMAD.U32 R45, R6, 0x10000, RZ ;  /* 0x00010000062d7824 */ /* 0x000fe200078e00ff */
[----:B------:R-:W-:-:S02]  /*10aa0*/  SHF.L.U32 R4, R5, 0x10, RZ ;  /* 0x0000001005047819 */ /* 0x000fc400000006ff */
[----:B------:R-:W-:Y:S02]  /*10ab0*/  LOP3.LUT R46, R5, 0xffff0000, RZ, 0xc0, !PT ;  /* 0xffff0000052e7812 */ /* 0x000fe400078ec0ff */
[C---:B------:R-:W-:Y:S02]  /*10ac0*/  SHF.L.U32 R5, R7.reuse, 0x10, RZ ;  /* 0x0000001007057819 */ /* 0x040fe400000006ff */
[----:B------:R-:W-:Y:S01]  /*10ad0*/  LOP3.LUT R47, R7, 0xffff0000, RZ, 0xc0, !PT ;  /* 0xffff0000072f7812 */ /* 0x000fe200078ec0ff */
[----:B---3--:R-:W-:Y:S01]  /*10ae0*/  IMAD.U32 R48, R12, 0x10000, RZ ;  /* 0x000100000c307824 */ /* 0x008fe200078e00ff */
        /* <DEDUP_REMOVED lines=14> */
[----:B----4-:R-:W-:Y:S01]  /*10bd0*/  LOP3.LUT R15, R22, 0xffff0000, RZ, 0xc0, !PT ;  /* 0xffff0000160f7812 */ /* 0x010fe200078ec0ff */
        /* <DEDUP_REMOVED lines=29> */
.L_x_1039:
[----:B------:R-:W-:Y:S05]  /*10db0*/  BSYNC B0 ;  /* 0x0000000000007941 */ /* 0x000fea0003800000 */
.L_x_1038:
[----:B-----5:R1:W-:Y:S02]  /*10dc0*/  STS.128 [R235+0x2000], R24 ;  /* 0x00200018eb007388 */ /* 0x0203e40000000c00 */
.L_x_1033:
[----:B------:R-:W-:Y:S05]  /*10dd0*/  BSYNC B2 ;  /* 0x0000000000027941 */ /* 0x000fea0003800000 */
.L_x_1032:
[----:B------:R-:W-:Y:S01]  /*10de0*/  IADD3 R0, R186, 0x10, RZ ;  /* 0x00000010ba007810 */ /* 0x000fe20007ffe0ff */
[----:B------:R-:W-:Y:S03]  /*10df0*/  BSSY B2, `(.L_x_1040) ;  /* 0x00000bd000027945 */ /* 0x000fe60003800000 */
[----:B------:R-:W-:-:S04]  /*10e00*/  ISETP.GE.AND P0, PT, R0, R31, PT ;  /* 0x0000001f0000720c */ /* 0x000fc80003f06270 */
[----:B------:R-:W-:-:S13]  /*10e10*/  ISETP.LT.OR P0, PT, R71, -0x87, P0 ;  /* 0xffffff794700780c */ /* 0x000fda0000701670 */
[----:B------:R-:W-:Y:S05]  /*10e20*/  @P0 BRA `(.L_x_1041) ;  /* 0x00000b9000000947 */ /* 0x000fea0003800000 */
[----:B------:R-:W-:Y:S01]  /*10e30*/  ISETP.GE.AND P0, PT, R18, R16, PT ;  /* 0x000000101200720c */ /* 0x000fe20003f06270 */
[----:B------:R-:W-:-:S12]  /*10e40*/  BSSY B1, `(.L_x_1042) ;  /* 0x000005b000017945 */ /* 0x000fd80003800000 */
[----:B------:R1:W-:Y:S01]  /*10e50*/  @P0 STS.128 [R235+0x800], RZ ;  /* 0x000800ffeb000388 */ /* 0x0003e20000000c00 */
[----:B------:R-:W-:Y:S05]  /*10e60*/  @P0 BRA `(.L_x_1043) ;  /* 0x0000058000000947 */ /* 0x000fea0003800000 */
[----:B-1-3--:R1:W5:Y:S01]  /*10e70*/  LD.E.128 R24, [R40.64] ;  /* 0x0000000628187980 */ /* 0x00a362000c101d00 */
[----:B------:R-:W-:Y:S01]  /*10e80*/  ISETP.GE.AND P0, PT, R18, R8, PT ;  /* 0x000000081200720c */ /* 0x000fe20003f06270 */
[----:B------:R-:W-:-:S12]  /*10e90*/  BSSY B0, `(.L_x_1044) ;  /* 0x0000054000007945 */ /* 0x000fd80003800000 */
[----:B------:R-:W-:Y:S05]  /*10ea0*/  @P0 BRA `(.L_x_1045) ;  /* 0x0000052000000947 */ /* 0x000fea0003800000 */
[-C--:B------:R-:W-:Y:S01]  /*10eb0*/  ISETP.GE.AND P0, PT, R18, R29.reuse, PT ;  /* 0x0000001d1200720c */ /* 0x080fe20003f06270 */
[----:B------:R-:W-:Y:S01]  /*10ec0*/  IMAD.MOV.U32 R7, RZ, RZ, RZ ;  /* 0x000000ffff077224 */ /* 0x000fe200078e00ff */
[C---:B------:R-:W-:Y:S02]  /*10ed0*/  IADD3 R21, P1, R17.reuse, R2, RZ ;  /* 0x0000000211157210 */ /* 0x040fe40007f3e0ff */
[----:B------:R-:W-:Y:S02]  /*10ee0*/  MOV R5, R29 ;  /* 0x0000001d00057202 */ /* 0x000fe40000000f00 */
[----:B------:R-:W-:-:S07]  /*10ef0*/  LEA.HI.X.SX32 R20, R17, R3, 0x1, P1 ;  /* 0x0000000311147211 */ /* 0x000fce00008f0eff */
[--C-:B------:R-:W-:Y:S02]  /*10f00*/  @P0 IMAD.MOV R7, RZ, RZ, -R29.reuse ;  /* 0x000000ffff070224 */ /* 0x100fe400078e0a1d */
[----:B------:R-:W-:Y:S02]  /*10f10*/  IMAD.MOV.U32 R22, RZ, RZ, RZ ;  /* 0x000000ffff167224 */ /* 0x000fe400078e00ff */
[----:B------:R-:W-:Y:S01]  /*10f20*/  @P0 IMAD.MOV R5, RZ, RZ, -R29 ;  /* 0x000000ffff050224 */ /* 0x000fe200078e0a1d */
[----:B------:R-:W-:Y:S02]  /*10f30*/  IADD3 R13, P1, R7, R21, RZ ;  /* 0x00000015070d7210 */ /* 0x000fe40007f3e0ff */
[----:B------:R-:W-:Y:S02]  /*10f40*/  @P0 IADD3 R22, -R29, RZ, RZ ;  /* 0x000000ff1d160210 */ /* 0x000fe40007ffe1ff */
[----:B------:R-:W-:Y:S02]  /*10f50*/  LEA.HI.X.SX32 R7, R7, R20, 0x1, P1 ;  /* 0x0000001407077211 */ /* 0x000fe400008f0eff */
[----:B------:R-:W-:Y:S01]  /*10f60*/  LEA R12, P1, R13, R32, 0x1 ;  /* 0x000000200d0c7211 */ /* 0x000fe200078208ff */
[----:B------:R-:W-:-:S03]  /*10f70*/  IMAD.WIDE R4, R5, 0x2, R40 ;  /* 0x0000000205047825 */ /* 0x000fc600078e0228 */
[----:B------:R-:W-:Y:S02]  /*10f80*/  LEA.HI.X R13, R13, R33, R7, 0x1, P1 ;  /* 0x000000210d0d7211 */ /* 0x000fe400008f0c07 */
[C---:B------:R-:W-:Y:S01]  /*10f90*/  IADD3 R21, P1, R22.reuse, R21, RZ ;  /* 0x0000001516157210 */ /* 0x040fe20007f3e0ff */
[----:B------:R-:W3:Y:S03]  /*10fa0*/  LD.E.128 R4, [R4.64] ;  /* 0x0000000604047980 */ /* 0x000ee6000c101d00 */
[----:B------:R-:W-:Y:S01]  /*10fb0*/  LEA.HI.X.SX32 R20, R22, R20, 0x1, P1 ;  /* 0x0000001416147211 */ /* 0x000fe200008f0eff */
[----:B--2---:R-:W2:Y:S01]  /*10fc0*/  LD.E.128 R12, [R12.64] ;  /* 0x000000060c0c7980 */ /* 0x004ea2000c101d00 */
[----:B------:R-:W-:-:S04]  /*10fd0*/  LEA R22, P1, R21, R34, 0x1 ;  /* 0x0000002215167211 */ /* 0x000fc800078208ff */
[----:B------:R-:W-:-:S06]  /*10fe0*/  LEA.HI.X R23, R21, R35, R20, 0x1, P1 ;  /* 0x0000002315177211 */ /* 0x000fcc00008f0c14 */
[----:B----4-:R-:W4:Y:S01]  /*10ff0*/  LD.E.128 R20, [R22.64] ;  /* 0x0000000616147980 */ /* 0x010f22000c101d00 */
[C---:B-----5:R-:W-:Y:S01]  /*11000*/  IMAD.U32 R30, R24.reuse, 0x10000, RZ ;  /* 0x00010000181e7824 */ /* 0x060fe200078e00ff */
[----:B------:R-:W-:Y:S01]  /*11010*/  LOP3.LUT R28, R24, 0xffff0000, RZ, 0xc0, !PT ;  /* 0xffff0000181c7812 */ /* 0x000fe200078ec0ff */
[C---:B------:R-:W-:Y:S01]  /*11020*/  IMAD.U32 R43, R25.reuse, 0x10000, RZ ;  /* 0x00010000192b7824 */ /* 0x040fe200078e00ff */
[----:B------:R-:W-:Y:S01]  /*11030*/  LOP3.LUT R24, R25, 0xffff0000, RZ, 0xc0, !PT ;  /* 0xffff000019187812 */ /* 0x000fe200078ec0ff */
[C---:B------:R-:W-:Y:S01]  /*11040*/  IMAD.U32 R45, R27.reuse, 0x10000, RZ ;  /* 0x000100001b2d7824 */ /* 0x040fe200078e00ff */
[----:B------:R-:W-:Y:S02]  /*11050*/  LOP3.LUT R25, R27, 0xffff0000, RZ, 0xc0, !PT ;  /* 0xffff00001b197812 */ /* 0x000fe400078ec0ff */
[C---:B------:R-:W-:Y:S02]  /*11060*/  SHF.L.U32 R42, R26.reuse, 0x10, RZ ;  /* 0x000000101a2a7819 */ /* 0x040fe400000006ff */
[----:B------:R-:W-:-:S02]  /*11070*/  LOP3.LUT R26, R26, 0xffff0000, RZ, 0xc0, !PT ;  /* 0xffff00001a1a7812 */ /* 0x000fc400078ec0ff */
[----:B---3--:R-:W-:Y:S02]  /*11080*/  SHF.L.U32 R51, R4, 0x10, RZ ;  /* 0x0000001004337819 */ /* 0x008fe400000006ff */
[C---:B--2---:R-:W-:Y:S02]  /*11090*/  SHF.L.U32 R44, R12.reuse, 0x10, RZ ;  /* 0x000000100c2c7819 */ /* 0x044fe400000006ff */
[----:B------:R-:W-:Y:S01]  /*110a0*/  LOP3.LUT R27, R12, 0xffff0000, RZ, 0xc0, !PT ;  /* 0xffff00000c1b7812 */ /* 0x000fe200078ec0ff */
[C---:B------:R-:W-:Y:S01]  /*110b0*/  IMAD.U32 R12, R13.reuse, 0x10000, RZ ;  /* 0x000100000d0c7824 */ /* 0x040fe200078e00ff */
[----:B------:R-:W-:Y:S01]  /*110c0*/  LOP3.LUT R47, R13, 0xffff0000, RZ, 0xc0, !PT ;  /* 0xffff00000d2f7812 */ /* 0x000fe200078ec0ff */
[C---:B------:R-:W-:Y:S01]  /*110d0*/  IMAD.U32 R13, R15.reuse, 0x10000, RZ ;  /* 0x000100000f0d7824 */ /* 0x040fe200078e00ff */
[----:B------:R-:W-:Y:S01]  /*110e0*/  LOP3.LUT R15, R15, 0xffff0000, RZ, 0xc0, !PT ;  /* 0xffff00000f0f7812 */ /* 0x000fe200078ec0ff */
[----:B------:R-:W-:Y:S01]  /*110f0*/  IMAD.U32 R49, R5, 0x10000, RZ ;  /* 0x0001000005317824 */ /* 0x000fe200078e00ff */
[----:B------:R-:W-:Y:S01]  /*11100*/  SHF.L.U32 R46, R14, 0x10, RZ ;  /* 0x000000100e2e7819 */ /* 0x000fe200000006ff */
[----:B------:R-:W-:Y:S01]  /*11110*/  @!P0 FADD.FTZ R27, -R27, -RZ ;  /* 0x800000ff1b1b8221 */ /* 0x000fe20000010100 */
[----:B------:R-:W-:-:S02]  /*11120*/  LOP3.LUT R4, R4, 0xffff0000, RZ, 0xc0, !PT ;  /* 0xffff000004047812 */ /* 0x000fc400078ec0ff */
[----:B------:R-:W-:Y:S02]  /*11130*/  LOP3.LUT R14, R14, 0xffff0000, RZ, 0xc0, !PT ;  /* 0xffff00000e0e7812 */ /* 0x000fe400078ec0ff */
[----:B------:R-:W-:Y:S01]  /*11140*/  LOP3.LUT R48, R5, 0xffff0000, RZ, 0xc0, !PT ;  /* 0xffff000005307812 */ /* 0x000fe200078ec0ff */
[----:B------:R-:W-:Y:S01]  /*11150*/  @!P0 FADD.FTZ R13, -R13, -RZ ;  /* 0x800000ff0d0d8221 */ /* 0x000fe20000010100 */
[C---:B------:R-:W-:Y:S02]  /*11160*/  SHF.L.U32 R57, R6.reuse, 0x10, RZ ;  /* 0x0000001006397819 */ /* 0x040fe400000006ff */
[----:B------:R-:W-:Y:S01]  /*11170*/  LOP3.LUT R5, R6, 0xffff0000, RZ, 0xc0, !PT ;  /* 0xffff000006057812 */ /* 0x000fe200078ec0ff */
[C---:B------:R-:W-:Y:S01]  /*11180*/  IMAD.U32 R6, R7.reuse, 0x10000, RZ ;  /* 0x0001000007067824 */ /* 0x040fe200078e00ff */
[----:B------:R-:W-:Y:S01]  /*11190*/  LOP3.LUT R50, R7, 0xffff0000, RZ, 0xc0, !PT ;  /* 0xffff000007327812 */ /* 0x000fe200078ec0ff */
[----:B------:R-:W-:Y:S02]  /*111a0*/  @!P0 FADD.FTZ R12, -R12, -RZ ;  /* 0x800000ff0c0c8221 */ /* 0x000fe40000010100 */
[----:B------:R-:W-:-:S02]  /*111b0*/  @!P0 FADD.FTZ R47, -R47, -RZ ;  /* 0x800000ff2f2f8221 */ /* 0x000fc40000010100 */
[----:B------:R-:W-:Y:S02]  /*111c0*/  @!P0 FADD.FTZ R15, -R15, -RZ ;  /* 0x800000ff0f0f8221 */ /* 0x000fe40000010100 */
[----:B------:R-:W-:Y:S02]  /*111d0*/  FMUL.FTZ R27, R4, R27 ;  /* 0x0000001b041b7220 */ /* 0x000fe40000410000 */
[----:B------:R-:W-:Y:S02]  /*111e0*/  @!P0 FADD.FTZ R14, -R14, -RZ ;  /* 0x800000ff0e0e8221 */ /* 0x000fe40000010100 */
[C---:B----4-:R-:W-:Y:S01]  /*111f0*/  IMAD.U32 R4, R21.reuse, 0x10000, RZ ;  /* 0x0001000015047824 */ /* 0x050fe200078e00ff */
[----:B------:R-:W-:Y:S01]  /*11200*/  LOP3.LUT R21, R21, 0xffff0000, RZ, 0xc0, !PT ;  /* 0xffff000015157812 */ /* 0x000fe200078ec0ff */
[----:B------:R-:W-:Y:S01]  /*11210*/  FMUL.FTZ R6, R6, R13 ;  /* 0x0000000d06067220 */ /* 0x000fe20000410000 */
[----:B------:R-:W-:Y:S01]  /*11220*/  SHF.L.U32 R13, R20, 0x10, RZ ;  /* 0x00000010140d7819 */ /* 0x000fe200000006ff */
[----:B------:R-:W-:Y:S01]  /*11230*/  @!P0 FADD.FTZ R44, -R44, -RZ ;  /* 0x800000ff2c2c8221 */ /* 0x000fe20000010100 */
[----:B------:R-:W-:Y:S01]  /*11240*/  LOP3.LUT R7, R20, 0xffff0000, RZ, 0xc0, !PT ;  /* 0xffff000014077812 */ /* 0x000fe200078ec0ff */
[----:B------:R-:W-:Y:S01]  /*11250*/  FMUL.FTZ R12, R49, R12 ;  /* 0x0000000c310c7220 */ /* 0x000fe20000410000 */
[----:B------:R-:W-:Y:S01]  /*11260*/  SHF.L.U32 R20, R22, 0x10, RZ ;  /* 0x0000001016147819 */ /* 0x000fe200000006ff */
[----:B------:R-:W-:-:S02]  /*11270*/  FMUL.FTZ R47, R48, R47 ;  /* 0x0000002f302f7220 */ /* 0x000fc40000410000 */
[----:B------:R-:W-:Y:S02]  /*11280*/  @!P0 FADD.FTZ R46, -R46, -RZ ;  /* 0x800000ff2e2e8221 */ /* 0x000fe40000010100 */
[----:B------:R-:W-:Y:S01]  /*11290*/  FMUL.FTZ R50, R50, R15 ;  /* 0x0000000f32327220 */ /* 0x000fe20000410000 */
[----:B------:R-:W-:Y:S01]  /*112a0*/  LOP3.LUT R15, R22, 0xffff0000, RZ, 0xc0, !PT ;  /* 0xffff0000160f7812 */ /* 0x000fe200078ec0ff */
[----:B------:R-:W-:Y:S01]  /*112b0*/  FMUL.FTZ R5, R5, R14 ;  /* 0x0000000e05057220 */ /* 0x000fe20000410000 */
[C---:B------:R-:W-:Y:S01]  /*112c0*/  LOP3.LUT R22, R23.reuse, 0xffff0000, RZ, 0xc0, !PT ;  /* 0xffff000017167812 */ /* 0x040fe200078ec0ff */
[----:B------:R-:W-:Y:S02]  /*112d0*/  IMAD.U32 R14, R23, 0x10000, RZ ;  /* 0x00010000170e7824 */ /* 0x000fe400078e00ff */
[----:B------:R-:W-:Y:S02]  /*112e0*/  FMUL.FTZ R51, R51, R44 ;  /* 0x0000002c33337220 */ /* 0x000fe40000410000 */
[----:B------:R-:W-:-:S02]  /*112f0*/  FMUL.FTZ R57, R57, R46 ;  /* 0x0000002e39397220 */ /* 0x000fc40000410000 */
[----:B------:R-:W-:Y:S02]  /*11300*/  FFMA.FTZ R4, R43, R4, R12 ;  /* 0x000000042b047223 */ /* 0x000fe4000001000c */
[----:B------:R-:W-:Y:S02]  /*11310*/  FFMA.FTZ R21, R24, R21, R47 ;  /* 0x0000001518157223 */ /* 0x000fe4000001002f */
[----:B------:R-:W-:Y:S02]  /*11320*/  FFMA.FTZ R6, R45, R14, R6 ;  /* 0x0000000e2d067223 */ /* 0x000fe40000010006 */
[----:B------:R-:W-:Y:S01]  /*11330*/  FFMA.FTZ R25, R25, R22, R50 ;  /* 0x0000001619197223 */ /* 0x000fe20000010032 */
[----:B------:R-:W-:Y:S01]  /*11340*/  F2FP.BF16.PACK_AB R21, R21, R4 ;  /* 0x000000041515723e */ /* 0x000fe200000010ff */
[----:B------:R-:W-:Y:S02]  /*11350*/  FFMA.FTZ R13, R30, R13, R51 ;  /* 0x0000000d1e0d7223 */ /* 0x000fe40000010033 */
[----:B------:R-:W-:-:S02]  /*11360*/  FFMA.FTZ R28, R28, R7, R27 ;  /* 0x000000071c1c7223 */ /* 0x000fc4000001001b */
[----:B------:R-:W-:Y:S02]  /*11370*/  FFMA.FTZ R20, R42, R20, R57 ;  /* 0x000000142a147223 */ /* 0x000fe40000010039 */
[----:B------:R-:W-:Y:S01]  /*11380*/  FFMA.FTZ R5, R26, R15, R5 ;  /* 0x0000000f1a057223 */ /* 0x000fe20000010005 */
[----:B------:R-:W-:Y:S02]  /*11390*/  F2FP.BF16.PACK_AB R27, R25, R6 ;  /* 0x00000006191b723e */ /* 0x000fe400000010ff */
[----:B------:R-:W-:Y:S02]  /*113a0*/  F2FP.BF16.PACK_AB R24, R28, R13 ;  /* 0x0000000d1c18723e */ /* 0x000fe400000010ff */
[----:B------:R-:W-:Y:S02]  /*113b0*/  F2FP.BF16.PACK_AB R26, R5, R20 ;  /* 0x00000014051a723e */ /* 0x000fe400000010ff */
[----:B------:R-:W-:Y:S02]  /*113c0*/  MOV R25, R21 ;  /* 0x0000001500197202 */ /* 0x000fe40000000f00 */
.L_x_1045:
[----:B------:R-:W-:Y:S05]  /*113d0*/  BSYNC B0 ;  /* 0x0000000000007941 */ /* 0x000fea0003800000 */
.L_x_1044:
[----:B-----5:R3:W-:Y:S02]  /*113e0*/  STS.128 [R235+0x800], R24 ;  /* 0x00080018eb007388 */ /* 0x0207e40000000c00 */
.L_x_1043:
[----:B------:R-:W-:Y:S05]  /*113f0*/  BSYNC B1 ;  /* 0x0000000000017941 */ /* 0x000fea0003800000 */
.L_x_1042:
[----:B------:R-:W-:-:S13]  /*11400*/  ISETP.GE.AND P0, PT, R9, R16, PT ;  /* 0x000000100900720c */ /* 0x000fda0003f06270 */
[----:B------:R1:W-:Y:S01]  /*11410*/  @P0 STS.128 [R235+0x2800], RZ ;  /* 0x002800ffeb000388 */ /* 0x0003e20000000c00 */
[----:B------:R-:W-:Y:S05]  /*11420*/  @P0 BRA `(.L_x_1041) ;  /* 0x0000059000000947 */ /* 0x000fea0003800000 */
[----:B-1-3--:R1:W5:Y:S01]  /*11430*/  LD.E.128 R24, [R40.64+0x80] ;  /* 0x0000800628187980 */ /* 0x00a362000c101d00 */
[----:B------:R-:W-:Y:S01]  /*11440*/  ISETP.GE.AND P0, PT, R9, R8, PT ;  /* 0x000000080900720c */ /* 0x000fe20003f06270 */
[----:B------:R-:W-:-:S12]  /*11450*/  BSSY B0, `(.L_x_1046) ;  /* 0x0000055000007945 */ /* 0x000fd80003800000 */
[----:B------:R-:W-:Y:S05]  /*11460*/  @P0 BRA `(.L_x_1047) ;  /* 0x0000053000000947 */ /* 0x000fea0003800000 */
[-C--:B------:R-:W-:Y:S01]  /*11470*/  ISETP.GE.AND P0, PT, R9, R29.reuse, PT ;  /* 0x0000001d0900720c */ /* 0x080fe20003f06270 */
[----:B------:R-:W-:Y:S01]  /*11480*/  IMAD.MOV.U32 R7, RZ, RZ, RZ ;  /* 0x000000ffff077224 */ /* 0x000fe200078e00ff */
[----:B------:R-:W-:Y:S02]  /*11490*/  IADD3 R17, R17, 0x40, RZ ;  /* 0x0000004011117810 */ /* 0x000fe40007ffe0ff */
[----:B------:R-:W-:Y:S02]  /*114a0*/  MOV R5, R29 ;  /* 0x0000001d00057202 */ /* 0x000fe40000000f00 */
[----:B------:R-:W-:-:S04]  /*114b0*/  IADD3 R20, P1, R17, R2, RZ ;  /* 0x0000000211147210 */ /* 0x000fc80007f3e0ff */
[----:B------:R-:W-:-:S03]  /*114c0*/  LEA.HI.X.SX32 R17, R17, R3, 0x1, P1 ;  /* 0x0000000311117211 */ /* 0x000fc600008f0eff */
[--C-:B------:R-:W-:Y:S02]  /*114d0*/  @P0 IMAD.MOV R7, RZ, RZ, -R29.reuse ;  /* 0x000000ffff070224 */ /* 0x100fe400078e0a1d */
[----:B------:R-:W-:Y:S02]  /*114e0*/  IMAD.MOV.U32 R21, RZ, RZ, RZ ;  /* 0x000000ffff157224 */ /* 0x000fe400078e00ff */
[----:B------:R-:W-:Y:S01]  /*114f0*/  @P0 IMAD.MOV R5, RZ, RZ, -R29 ;  /* 0x000000ffff050224 */ /* 0x000fe200078e0a1d */
[----:B------:R-:W-:-:S04]  /*11500*/  IADD3 R13, P1, R7, R20, RZ ;  /* 0x00000014070d7210 */ /* 0x000fc80007f3e0ff */
[----:B------:R-:W-:Y:S02]  /*11510*/  LEA.HI.X.SX32 R7, R7, R17, 0x1, P1 ;  /* 0x0000001107077211 */ /* 0x000fe400008f0eff */
[----:B------:R-:W-:Y:S02]  /*11520*/  LEA R12, P1, R13, R32, 0x1 ;  /* 0x000000200d0c7211 */ /* 0x000fe400078208ff */
[----:B------:R-:W-:Y:S02]  /*11530*/  @P0 IADD3 R21, -R29, RZ, RZ ;  /* 0x000000ff1d150210 */ /* 0x000fe40007ffe1ff */
[----:B------:R-:W-:Y:S02]  /*11540*/  LEA.HI.X R13, R13, R33, R7, 0x1, P1 ;  /* 0x000000210d0d7211 */ /* 0x000fe400008f0c07 */
[----:B------:R-:W-:Y:S01]  /*11550*/  IADD3 R23, P1, R21, R20, RZ ;  /* 0x0000001415177210 */ /* 0x000fe20007f3e0ff */
[----:B------:R-:W-:-:S03]  /*11560*/  IMAD.WIDE R4, R5, 0x2, R40 ;  /* 0x0000000205047825 */ /* 0x000fc600078e0228 */
[----:B------:R-:W3:Y:S01]  /*11570*/  LD.E.128 R12, [R12.64] ;  /* 0x000000060c0c7980 */ /* 0x000ee2000c101d00 */
[----:B------:R-:W-:Y:S02]  /*11580*/  LEA.HI.X.SX32 R17, R21, R17, 0x1, P1 ;  /* 0x0000001115117211 */ /* 0x000fe400008f0eff */
[C---:B------:R-:W-:Y:S01]  /*11590*/  LEA R20, P1, R23.reuse, R34, 0x1 ;  /* 0x0000002217147211 */ /* 0x040fe200078208ff */
[----:B--2---:R-:W2:Y:S03]  /*115a0*/  LD.E.128 R4, [R4.64+0x80] ;  /* 0x0000800604047980 */ /* 0x004ea6000c101d00 */
[----:B------:R-:W-:-:S06]  /*115b0*/  LEA.HI.X R21, R23, R35, R17, 0x1, P1 ;  /* 0x0000002317157211 */ /* 0x000fcc00008f0c11 */
[----:B----4-:R-:W4:Y:S01]  /*115c0*/  LD.E.128 R20, [R20.64] ;  /* 0x0000000614147980 */ /* 0x010f22000c101d00 */
[C---:B-----5:R-:W-:Y:S01]  /*115d0*/  LOP3.LUT R17, R25.reuse, 0xffff0000, RZ, 0xc0, !PT ;  /* 0xffff000019117812 */ /* 0x060fe200078ec0ff */
[----:B-1----:R-:W-:Y:S01]  /*115e0*/  IMAD.U32 R40, R25, 0x10000, RZ ;  /* 0x0001000019287824 */ /* 0x002fe200078e00ff */
[C---:B------:R-:W-:Y:S01]  /*115f0*/  LOP3.LUT R25, R27.reuse, 0xffff0000, RZ, 0xc0, !PT ;  /* 0xffff00001b197812 */ /* 0x040fe200078ec0ff */
[----:B------:R-:W-:Y:S01]  /*11600*/  IMAD.U32 R42, R27, 0x10000, RZ ;  /* 0x000100001b2a7824 */ /* 0x000fe200078e00ff */
[----:B------:R-:W-:Y:S01]  /*11610*/  SHF.L.U32 R30, R26, 0x10, RZ ;  /* 0x000000101a1e7819 */ /* 0x000fe200000006ff */
[C---:B------:R-:W-:Y:S01]  /*11620*/  IMAD.U32 R28, R24.reuse, 0x10000, RZ ;  /* 0x00010000181c7824 */ /* 0x040fe200078e00ff */
[----:B------:R-:W-:Y:S02]  /*11630*/  LOP3.LUT R24, R24, 0xffff0000, RZ, 0xc0, !PT ;  /* 0xffff000018187812 */ /* 0x000fe400078ec0ff */
[----:B------:R-:W-:Y:S01]  /*11640*/  LOP3.LUT R26, R26, 0xffff0000, RZ, 0xc0, !PT ;  /* 0xffff00001a1a7812 */ /* 0x000fe200078ec0ff */
[C---:B---3--:R-:W-:Y:S01]  /*11650*/  IMAD.U32 R41, R12.reuse, 0x10000, RZ ;  /* 0x000100000c297824 */ /* 0x048fe200078e00ff */
[----:B------:R-:W-:Y:S01]  /*11660*/  LOP3.LUT R27, R12, 0xffff0000, RZ, 0xc0, !PT ;  /* 0xffff00000c1b7812 */ /* 0x000fe200078ec0ff */
[C---:B------:R-:W-:Y:S01]  /*11670*/  IMAD.U32 R43, R14.reuse, 0x10000, RZ ;  /* 0x000100000e2b7824 */ /* 0x040fe200078e00ff */
[----:B------:R-:W-:Y:S01]  /*11680*/  SHF.L.U32 R12, R13, 0x10, RZ ;  /* 0x000000100d0c7819 */ /* 0x000fe200000006ff */
[----:B--2---:R-:W-:Y:S01]  /*11690*/  IMAD.U32 R45, R5, 0x10000, RZ ;  /* 0x00010000052d7824 */ /* 0x004fe200078e00ff */
[----:B------:R-:W-:Y:S01]  /*116a0*/  LOP3.LUT R44, R13, 0xffff0000, RZ, 0xc0, !PT ;  /* 0xffff00000d2c7812 */ /* 0x000fe200078ec0ff */
        /* <DEDUP_REMOVED lines=10> */
[----:B------:R-:W-:Y:S01]  /*11750*/  IMAD.U32 R6, R7, 0x10000, RZ ;  /* 0x0001000007067824 */ /* 0x000fe200078e00ff */
[----:B------:R-:W-:Y:S01]  /*11760*/  SHF.L.U32 R46, R4, 0x10, RZ ;  /* 0x00000010042e7819 */ /* 0x000fe200000006ff */
[----:B------:R-:W-:Y:S01]  /*11770*/  @!P0 FADD.FTZ R14, -R14, -RZ ;  /* 0x800000ff0e0e8221 */ /* 0x000fe20000010100 */
[----:B------:R-:W-:Y:S01]  /*11780*/  LOP3.LUT R4, R4, 0xffff0000, RZ, 0xc0, !PT ;  /* 0xffff000004047812 */ /* 0x000fe200078ec0ff */
[----:B------:R-:W-:Y:S01]  /*11790*/  @!P0 FADD.FTZ R15, -R15, -RZ ;  /* 0x800000ff0f0f8221 */ /* 0x000fe20000010100 */
[----:B------:R-:W-:Y:S01]  /*117a0*/  LOP3.LUT R50, R7, 0xffff0000, RZ, 0xc0, !PT ;  /* 0xffff000007327812 */ /* 0x000fe200078ec0ff */
[----:B------:R-:W-:Y:S01]  /*117b0*/  FMUL.FTZ R13, R6, R13 ;  /* 0x0000000d060d7220 */ /* 0x000fe20000410000 */
[----:B----4-:R-:W-:Y:S01]  /*117c0*/  SHF.L.U32 R7, R20, 0x10, RZ ;  /* 0x0000001014077819 */ /* 0x010fe200000006ff */
[----:B------:R-:W-:Y:S01]  /*117d0*/  FMUL.FTZ R27, R4, R27 ;  /* 0x0000001b041b7220 */ /* 0x000fe20000410000 */
[----:B------:R-:W-:Y:S01]  /*117e0*/  LOP3.LUT R6, R20, 0xffff0000, RZ, 0xc0, !PT ;  /* 0xffff000014067812 */ /* 0x000fe200078ec0ff */
[----:B------:R-:W-:Y:S01]  /*117f0*/  @!P0 FADD.FTZ R41, -R41, -RZ ;  /* 0x800000ff29298221 */ /* 0x000fe20000010100 */
[----:B------:R-:W-:Y:S01]  /*11800*/  LOP3.LUT R20, R21, 0xffff0000, RZ, 0xc0, !PT ;  /* 0xffff000015147812 */ /* 0x000fe200078ec0ff */
[----:B------:R-:W-:-:S02]  /*11810*/  FMUL.FTZ R45, R45, R12 ;  /* 0x0000000c2d2d7220 */ /* 0x000fc40000410000 */
[----:B------:R-:W-:Y:S02]  /*11820*/  FMUL.FTZ R44, R47, R44 ;  /* 0x0000002c2f2c7220 */ /* 0x000fe40000410000 */
[----:B------:R-:W-:Y:S02]  /*11830*/  @!P0 FADD.FTZ R43, -R43, -RZ ;  /* 0x800000ff2b2b8221 */ /* 0x000fe40000010100 */
[----:B------:R-:W-:Y:S01]  /*11840*/  FMUL.FTZ R5, R5, R14 ;  /* 0x0000000e05057220 */ /* 0x000fe20000410000 */
[----:B------:R-:W-:Y:S01]  /*11850*/  LOP3.LUT R14, R22, 0xffff0000, RZ, 0xc0, !PT ;  /* 0xffff0000160e7812 */ /* 0x000fe200078ec0ff */
[----:B------:R-:W-:Y:S01]  /*11860*/  FMUL.FTZ R50, R50, R15 ;  /* 0x0000000f32327220 */ /* 0x000fe20000410000 */
[----:B------:R-:W-:Y:S01]  /*11870*/  SHF.L.U32 R15, R22, 0x10, RZ ;  /* 0x00000010160f7819 */ /* 0x000fe200000006ff */
[----:B------:R-:W-:Y:S01]  /*11880*/  IMAD.U32 R4, R21, 0x10000, RZ ;  /* 0x0001000015047824 */ /* 0x000fe200078e00ff */
[C---:B------:R-:W-:Y:S01]  /*11890*/  LOP3.LUT R22, R23.reuse, 0xffff0000, RZ, 0xc0, !PT ;  /* 0xffff000017167812 */ /* 0x040fe200078ec0ff */
[----:B------:R-:W-:-:S02]  /*118a0*/  IMAD.U32 R12, R23, 0x10000, RZ ;  /* 0x00010000170c7824 */ /* 0x000fc400078e00ff */
[----:B------:R-:W-:Y:S02]  /*118b0*/  FMUL.FTZ R41, R46, R41 ;  /* 0x000000292e297220 */ /* 0x000fe40000410000 */
[----:B------:R-:W-:Y:S02]  /*118c0*/  FMUL.FTZ R43, R48, R43 ;  /* 0x0000002b302b7220 */ /* 0x000fe40000410000 */
[----:B------:R-:W-:Y:S02]  /*118d0*/  FFMA.FTZ R4, R40, R4, R45 ;  /* 0x0000000428047223 */ /* 0x000fe4000001002d */
[----:B------:R-:W-:Y:S02]  /*118e0*/  FFMA.FTZ R17, R17, R20, R44 ;  /* 0x0000001411117223 */ /* 0x000fe4000001002c */
[----:B------:R-:W-:Y:S02]  /*118f0*/  FFMA.FTZ R12, R42, R12, R13 ;  /* 0x0000000c2a0c7223 */ /* 0x000fe4000001000d */
[----:B------:R-:W-:Y:S01]  /*11900*/  FFMA.FTZ R25, R25, R22, R50 ;  /* 0x0000001619197223 */ /* 0x000fe20000010032 */
[----:B------:R-:W-:Y:S01]  /*11910*/  F2FP.BF16.PACK_AB R17, R17, R4 ;  /* 0x000000041111723e */ /* 0x000fe200000010ff */
[----:B------:R-:W-:-:S02]  /*11920*/  FFMA.FTZ R7, R28, R7, R41 ;  /* 0x000000071c077223 */ /* 0x000fc40000010029 */
[----:B------:R-:W-:Y:S01]  /*11930*/  FFMA.FTZ R6, R24, R6, R27 ;  /* 0x0000000618067223 */ /* 0x000fe2000001001b */
[----:B------:R-:W-:Y:S01]  /*11940*/  F2FP.BF16.PACK_AB R27, R25, R12 ;  /* 0x0000000c191b723e */ /* 0x000fe200000010ff */
[----:B------:R-:W-:Y:S01]  /*11950*/  FFMA.FTZ R15, R30, R15, R43 ;  /* 0x0000000f1e0f7223 */ /* 0x000fe2000001002b */
[----:B------:R-:W-:Y:S01]  /*11960*/  MOV R25, R17 ;  /* 0x0000001100197202 */ /* 0x000fe20000000f00 */
[----:B------:R-:W-:Y:S01]  /*11970*/  FFMA.FTZ R14, R26, R14, R5 ;  /* 0x0000000e1a0e7223 */ /* 0x000fe20000010005 */
[----:B------:R-:W-:-:S04]  /*11980*/  F2FP.BF16.PACK_AB R24, R6, R7 ;  /* 0x000000070618723e */ /* 0x000fc800000010ff */
[----:B------:R-:W-:Y:S02]  /*11990*/  F2FP.BF16.PACK_AB R26, R14, R15 ;  /* 0x0000000f0e1a723e */ /* 0x000fe400000010ff */
.L_x_1047:
[----:B------:R-:W-:Y:S05]  /*119a0*/  BSYNC B0 ;  /* 0x0000000000007941 */ /* 0x000fea0003800000 */
.L_x_1046:
[----:B-----5:R3:W-:Y:S02]  /*119b0*/  STS.128 [R235+0x2800], R24 ;  /* 0x00280018eb007388 */ /* 0x0207e40000000c00 */
.L_x_1041:
[----:B------:R-:W-:Y:S05]  /*119c0*/  BSYNC B2 ;  /* 0x0000000000027941 */ /* 0x000fea0003800000 */
.L_x_1040:
        /* <DEDUP_REMOVED lines=13> */
[----:B------:R-:W-:Y:S01]  /*11aa0*/  ISETP.GE.AND P0, PT, R18, R29, PT ;  /* 0x0000001d1200720c */ /* 0x000fe20003f06270 */
[----:B------:R-:W-:Y:S02]  /*11ab0*/  IMAD.SHL.U32 R20, R29, 0x20, RZ ;  /* 0x000000201d147824 */ /* 0x000fe400078e00ff */
[----:B------:R-:W-:Y:S02]  /*11ac0*/  IMAD.MOV.U32 R7, RZ, RZ, RZ ;  /* 0x000000ffff077224 */ /* 0x000fe400078e00ff */
[----:B------:R-:W-:Y:S01]  /*11ad0*/  IMAD.MOV.U32 R5, RZ, RZ, R29 ;  /* 0x000000ffff057224 */ /* 0x000fe200078e001d */
[----:B------:R-:W-:-:S04]  /*11ae0*/  IADD3 R21, P1, R20, R2, RZ ;  /* 0x0000000214157210 */ /* 0x000fc80007f3e0ff */
[----:B------:R-:W-:-:S03]  /*11af0*/  LEA.HI.X.SX32 R20, R20, R3, 0x1, P1 ;  /* 0x0000000314147211 */ /* 0x000fc600008f0eff */
[----:B------:R-:W-:Y:S01]  /*11b00*/  @P0 IADD3 R7, -R29, RZ, RZ ;  /* 0x000000ff1d070210 */ /* 0x000fe20007ffe1ff */
[----:B------:R-:W-:-:S03]  /*11b10*/  @P0 IMAD.MOV R5, RZ, RZ, -R29 ;  /* 0x000000ffff050224 */ /* 0x000fc600078e0a1d */
[C---:B------:R-:W-:Y:S02]  /*11b20*/  IADD3 R13, P1, R7.reuse, R21, RZ ;  /* 0x00000015070d7210 */ /* 0x040fe40007f3e0ff */
[----:B------:R-:W-:Y:S01]  /*11b30*/  MOV R22, RZ ;  /* 0x000000ff00167202 */ /* 0x000fe20000000f00 */
[----:B------:R-:W-:Y:S01]  /*11b40*/  @P0 IMAD.MOV R22, RZ, RZ, -R29 ;  /* 0x000000ffff160224 */ /* 0x000fe200078e0a1d */
        /* <DEDUP_REMOVED lines=13> */
[----:B------:R-:W-:Y:S01]  /*11c20*/  IMAD.U32 R43, R27, 0x10000, RZ ;  /* 0x000100001b2b7824 */ /* 0x000fe200078e00ff */
[C---:B------:R-:W-:Y:S02]  /*11c30*/  LOP3.LUT R24, R25.reuse, 0xffff0000, RZ, 0xc0, !PT ;  /* 0xffff000019187812 */ /* 0x040fe400078ec0ff */
[----:B------:R-:W-:Y:S02]  /*11c40*/  SHF.L.U32 R41, R25, 0x10, RZ ;  /* 0x0000001019297819 */ /* 0x000fe400000006ff */
[----:B------:R-:W-:Y:S01]  /*11c50*/  LOP3.LUT R25, R27, 0xffff0000, RZ, 0xc0, !PT ;  /* 0xffff00001b197812 */ /* 0x000fe200078ec0ff */
[C---:B------:R-:W-:Y:S01]  /*11c60*/  IMAD.U32 R40, R26.reuse, 0x10000, RZ ;  /* 0x000100001a287824 */ /* 0x040fe200078e00ff */
        /* <DEDUP_REMOVED lines=54> */
.L_x_1053:
[----:B------:R-:W-:Y:S05]  /*11fd0*/  BSYNC B0 ;  /* 0x0000000000007941 */ /* 0x000fea0003800000 */
.L_x_1052:
[----:B-----5:R3:W-:Y:S02]  /*11fe0*/  STS.128 [R235+0x1000], R24 ;  /* 0x00100018eb007388 */ /* 0x0207e40000000c00 */
.L_x_1051:
[----:B------:R-:W-:Y:S05]  /*11ff0*/  BSYNC B1 ;  /* 0x0000000000017941 */ /* 0x000fea0003800000 */
.L_x_1050:
        /* <DEDUP_REMOVED lines=9> */
[----:B------:R-:W-:Y:S02]  /*12090*/  LEA R20, R29, 0x40, 0x5 ;  /* 0x000000401d147811 */ /* 0x000fe400078e28ff */
[----:B------:R-:W-:Y:S02]  /*120a0*/  MOV R5, R29 ;  /* 0x0000001d00057202 */ /* 0x000fe40000000f00 */
[----:B------:R-:W-:-:S04]  /*120b0*/  IADD3 R21, P1, R20, R2, RZ ;  /* 0x0000000214157210 */ /* 0x000fc80007f3e0ff */
[----:B------:R-:W-:-:S03]  /*120c0*/  LEA.HI.X.SX32 R20, R20, R3, 0x1, P1 ;  /* 0x0000000314147211 */ /* 0x000fc600008f0eff */
        /* <DEDUP_REMOVED lines=10> */
[----:B------:R-:W3:Y:S03]  /*12170*/  LD.E.128 R4, [R4.64+0x80] ;  /* 0x0000800604047980 */ /* 0x000ee6000c101d00 */
[----:B------:R-:W-:Y:S01]  /*12180*/  LEA.HI.X.SX32 R20, R22, R20, 0x1, P1 ;  /* 0x0000001416147211 */ /* 0x000fe200008f0eff */
[----:B--2---:R-:W2:Y:S01]  /*12190*/  LD.E.128 R12, [R12.64] ;  /* 0x000000060c0c7980 */ /* 0x004ea2000c101d00 */
[----:B------:R-:W-:-:S04]  /*121a0*/  LEA R22, P1, R21, R34, 0x1 ;  /* 0x0000002215167211 */ /* 0x000fc800078208ff */
[----:B------:R-:W-:-:S06]  /*121b0*/  LEA.HI.X R23, R21, R35, R20, 0x1, P1 ;  /* 0x0000002315177211 */ /* 0x000fcc00008f0c14 */
[----:B----4-:R-:W4:Y:S01]  /*121c0*/  LD.E.128 R20, [R22.64] ;  /* 0x0000000616147980 */ /* 0x010f22000c101d00 */
[C---:B-----5:R-:W-:Y:S01]  /*121d0*/  IMAD.U32 R30, R24.reuse, 0x10000, RZ ;  /* 0x00010000181e7824 */ /* 0x060fe200078e00ff */
[----:B------:R-:W-:Y:S01]  /*121e0*/  LOP3.LUT R28, R24, 0xffff0000, RZ, 0xc0, !PT ;  /* 0xffff0000181c7812 */ /* 0x000fe200078ec0ff */
[C---:B-1----:R-:W-:Y:S01]  /*121f0*/  IMAD.U32 R39, R25.reuse, 0x10000, RZ ;  /* 0x0001000019277824 */ /* 0x042fe200078e00ff */
[----:B------:R-:W-:Y:S01]  /*12200*/  LOP3.LUT R24, R25, 0xffff0000, RZ, 0xc0, !PT ;  /* 0xffff000019187812 */ /* 0x000fe200078ec0ff */
[C---:B------:R-:W-:Y:S01]  /*12210*/  IMAD.U32 R41, R27.reuse, 0x10000, RZ ;  /* 0x000100001b297824 */ /* 0x040fe200078e00ff */
[----:B------:R-:W-:Y:S02]  /*12220*/  LOP3.LUT R25, R27, 0xffff0000, RZ, 0xc0, !PT ;  /* 0xffff00001b197812 */ /* 0x000fe400078ec0ff */
[C---:B------:R-:W-:Y:S02]  /*12230*/  SHF.L.U32 R38, R26.reuse, 0x10, RZ ;  /* 0x000000101a267819 */ /* 0x040fe400000006ff */
[----:B------:R-:W-:-:S02]  /*12240*/  LOP3.LUT R26, R26, 0xffff0000, RZ, 0xc0, !PT ;  /* 0xffff00001a1a7812 */ /* 0x000fc400078ec0ff */
[----:B---3--:R-:W-:Y:S01]  /*12250*/  SHF.L.U32 R47, R4, 0x10, RZ ;  /* 0x00000010042f7819 */ /* 0x008fe200000006ff */
[C---:B--2---:R-:W-:Y:S01]  /*12260*/  IMAD.U32 R40, R12.reuse, 0x10000, RZ ;  /* 0x000100000c287824 */ /* 0x044fe200078e00ff */
[----:B------:R-:W-:Y:S02]  /*12270*/  LOP3.LUT R27, R12, 0xffff0000, RZ, 0xc0, !PT ;  /* 0xffff00000c1b7812 */ /* 0x000fe400078ec0ff */
[C---:B------:R-:W-:Y:S02]  /*12280*/  SHF.L.U32 R12, R13.reuse, 0x10, RZ ;  /* 0x000000100d0c7819 */ /* 0x040fe400000006ff */
[----:B------:R-:W-:Y:S01]  /*12290*/  LOP3.LUT R43, R13, 0xffff0000, RZ, 0xc0, !PT ;  /* 0xffff00000d2b7812 */ /* 0x000fe200078ec0ff */
[C---:B------:R-:W-:Y:S01]  /*122a0*/  IMAD.U32 R13, R15.reuse, 0x10000, RZ ;  /* 0x000100000f0d7824 */ /* 0x040fe200078e00ff */
[----:B------:R-:W-:Y:S01]  /*122b0*/  LOP3.LUT R15, R15, 0xffff0000, RZ, 0xc0, !PT ;  /* 0xffff00000f0f7812 */ /* 0x000fe200078ec0ff */
[----:B------:R-:W-:Y:S01]  /*122c0*/  IMAD.U32 R42, R14, 0x10000, RZ ;  /* 0x000100000e2a7824 */ /* 0x000fe200078e00ff */
[----:B------:R-:W-:Y:S01]  /*122d0*/  LOP3.LUT R4, R4, 0xffff0000, RZ, 0xc0, !PT ;  /* 0xffff000004047812 */ /* 0x000fe200078ec0ff */
[----:B------:R-:W-:Y:S01]  /*122e0*/  IMAD.U32 R45, R5, 0x10000, RZ ;  /* 0x00010000052d7824 */ /* 0x000fe200078e00ff */
[----:B------:R-:W-:Y:S01]  /*122f0*/  LOP3.LUT R14, R14, 0xffff0000, RZ, 0xc0, !PT ;  /* 0xffff00000e0e7812 */ /* 0x000fe200078ec0ff */
[----:B------:R-:W-:Y:S01]  /*12300*/  @!P0 FADD.FTZ R27, -R27, -RZ ;  /* 0x800000ff1b1b8221 */ /* 0x000fe20000010100 */
[----:B------:R-:W-:Y:S01]  /*12310*/  LOP3.LUT R44, R5, 0xffff0000, RZ, 0xc0, !PT ;  /* 0xffff0000052c7812 */ /* 0x000fe200078ec0ff */
[----:B------:R-:W-:Y:S01]  /*12320*/  @!P0 FADD.FTZ R13, -R13, -RZ ;  /* 0x800000ff0d0d8221 */ /* 0x000fe20000010100 */
[----:B------:R-:W-:-:S02]  /*12330*/  SHF.L.U32 R49, R6, 0x10, RZ ;  /* 0x0000001006317819 */ /* 0x000fc400000006ff */
[----:B------:R-:W-:Y:S01]  /*12340*/  LOP3.LUT R5, R6, 0xffff0000, RZ, 0xc0, !PT ;  /* 0xffff000006057812 */ /* 0x000fe200078ec0ff */
[C---:B------:R-:W-:Y:S01]  /*12350*/  IMAD.U32 R6, R7.reuse, 0x10000, RZ ;  /* 0x0001000007067824 */ /* 0x040fe200078e00ff */
[----:B------:R-:W-:Y:S01]  /*12360*/  LOP3.LUT R46, R7, 0xffff0000, RZ, 0xc0, !PT ;  /* 0xffff0000072e7812 */ /* 0x000fe200078ec0ff */
[----:B------:R-:W-:Y:S02]  /*12370*/  @!P0 FADD.FTZ R12, -R12, -RZ ;  /* 0x800000ff0c0c8221 */ /* 0x000fe40000010100 */
[----:B------:R-:W-:Y:S02]  /*12380*/  @!P0 FADD.FTZ R43, -R43, -RZ ;  /* 0x800000ff2b2b8221 */ /* 0x000fe40000010100 */
[----:B------:R-:W-:Y:S02]  /*12390*/  @!P0 FADD.FTZ R15, -R15, -RZ ;  /* 0x800000ff0f0f8221 */ /* 0x000fe40000010100 */
[----:B------:R-:W-:Y:S02]  /*123a0*/  FMUL.FTZ R27, R4, R27 ;  /* 0x0000001b041b7220 */ /* 0x000fe40000410000 */
[----:B------:R-:W-:-:S02]  /*123b0*/  @!P0 FADD.FTZ R14, -R14, -RZ ;  /* 0x800000ff0e0e8221 */ /* 0x000fc40000010100 */
        /* <DEDUP_REMOVED lines=8> */
[----:B------:R-:W-:Y:S02]  /*12440*/  FMUL.FTZ R43, R44, R43 ;  /* 0x0000002b2c2b7220 */ /* 0x000fe40000410000 */
[----:B------:R-:W-:-:S02]  /*12450*/  @!P0 FADD.FTZ R42, -R42, -RZ ;  /* 0x800000ff2a2a8221 */ /* 0x000fc40000010100 */
[----:B------:R-:W-:Y:S01]  /*12460*/  FMUL.FTZ R46, R46, R15 ;  /* 0x0000000f2e2e7220 */ /* 0x000fe20000410000 */
[----:B------:R-:W-:Y:S01]  /*12470*/  LOP3.LUT R15, R22, 0xffff0000, RZ, 0xc0, !PT ;  /* 0xffff0000160f7812 */ /* 0x000fe200078ec0ff */
[----:B------:R-:W-:Y:S01]  /*12480*/  FMUL.FTZ R5, R5, R14 ;  /* 0x0000000e05057220 */ /* 0x000fe20000410000 */
[C---:B------:R-:W-:Y:S01]  /*12490*/  LOP3.LUT R22, R23.reuse, 0xffff0000, RZ, 0xc0, !PT ;  /* 0xffff000017167812 */ /* 0x040fe200078ec0ff */
[----:B------:R-:W-:Y:S02]  /*124a0*/  IMAD.U32 R14, R23, 0x10000, RZ ;  /* 0x00010000170e7824 */ /* 0x000fe400078e00ff */
[----:B------:R-:W-:Y:S02]  /*124b0*/  FMUL.FTZ R47, R47, R40 ;  /* 0x000000282f2f7220 */ /* 0x000fe40000410000 */
[----:B------:R-:W-:Y:S02]  /*124c0*/  FMUL.FTZ R49, R49, R42 ;  /* 0x0000002a31317220 */ /* 0x000fe40000410000 */
[----:B------:R-:W-:-:S02]  /*124d0*/  FFMA.FTZ R4, R39, R4, R12 ;  /* 0x0000000427047223 */ /* 0x000fc4000001000c */
[----:B------:R-:W-:Y:S02]  /*124e0*/  FFMA.FTZ R21, R24, R21, R43 ;  /* 0x0000001518157223 */ /* 0x000fe4000001002b */
[----:B------:R-:W-:Y:S02]  /*124f0*/  FFMA.FTZ R6, R41, R14, R6 ;  /* 0x0000000e29067223 */ /* 0x000fe40000010006 */
[----:B------:R-:W-:Y:S01]  /*12500*/  FFMA.FTZ R25, R25, R22, R46 ;  /* 0x0000001619197223 */ /* 0x000fe2000001002e */
[----:B------:R-:W-:Y:S01]  /*12510*/  F2FP.BF16.PACK_AB R21, R21, R4 ;  /* 0x000000041515723e */ /* 0x000fe200000010ff */
[----:B------:R-:W-:Y:S02]  /*12520*/  FFMA.FTZ R13, R30, R13, R47 ;  /* 0x0000000d1e0d7223 */ /* 0x000fe4000001002f */
[----:B------:R-:W-:Y:S02]  /*12530*/  FFMA.FTZ R28, R28, R7, R27 ;  /* 0x000000071c1c7223 */ /* 0x000fe4000001001b */
[----:B------:R-:W-:-:S02]  /*12540*/  FFMA.FTZ R20, R38, R20, R49 ;  /* 0x0000001426147223 */ /* 0x000fc40000010031 */
[----:B------:R-:W-:Y:S01]  /*12550*/  FFMA.FTZ R5, R26, R15, R5 ;  /* 0x0000000f1a057223 */ /* 0x000fe20000010005 */
[----:B------:R-:W-:Y:S02]  /*12560*/  F2FP.BF16.PACK_AB R27, R25, R6 ;  /* 0x00000006191b723e */ /* 0x000fe400000010ff */
[----:B------:R-:W-:Y:S02]  /*12570*/  F2FP.BF16.PACK_AB R24, R28, R13 ;  /* 0x0000000d1c18723e */ /* 0x000fe400000010ff */
[----:B------:R-:W-:Y:S02]  /*12580*/  F2FP.BF16.PACK_AB R26, R5, R20 ;  /* 0x00000014051a723e */ /* 0x000fe400000010ff */
[----:B------:R-:W-:Y:S02]  /*12590*/  MOV R25, R21 ;  /* 0x0000001500197202 */ /* 0x000fe40000000f00 */
.L_x_1055:
[----:B------:R-:W-:Y:S05]  /*125a0*/  BSYNC B0 ;  /* 0x0000000000007941 */ /* 0x000fea0003800000 */
.L_x_1054:
[----:B-----5:R3:W-:Y:S02]  /*125b0*/  STS.128 [R235+0x3000], R24 ;  /* 0x00300018eb007388 */ /* 0x0207e40000000c00 */
.L_x_1049:
[----:B------:R-:W-:Y:S05]  /*125c0*/  BSYNC B2 ;  /* 0x0000000000027941 */ /* 0x000fea0003800000 */
.L_x_1048:
[----:B------:R-:W-:-:S04]  /*125d0*/  IADD3 R28, R186, 0x30, RZ ;  /* 0x00000030ba1c7810 */ /* 0x000fc80007ffe0ff */
[----:B------:R-:W-:-:S04]  /*125e0*/  ISETP.GE.AND P0, PT, R28, R31, PT ;  /* 0x0000001f1c00720c */ /* 0x000fc80003f06270 */
[----:B------:R-:W-:-:S13]  /*125f0*/  ISETP.LT.OR P0, PT, R71, -0x187, P0 ;  /* 0xfffffe794700780c */ /* 0x000fda0000701670 */
[----:B------:R-:W-:Y:S05]  /*12600*/  @P0 BRA `(.L_x_1025) ;  /* 0x0000119000000947 */ /* 0x000fea0003800000 */
[----:B------:R-:W-:Y:S01]  /*12610*/  ISETP.GE.AND P0, PT, R18, R16, PT ;  /* 0x000000101200720c */ /* 0x000fe20003f06270 */
[----:B------:R-:W-:-:S12]  /*12620*/  BSSY B1, `(.L_x_1056) ;  /* 0x000005d000017945 */ /* 0x000fd80003800000 */
[----:B------:R1:W-:Y:S01]  /*12630*/  @P0 STS.128 [R235+0x1800], RZ ;  /* 0x001800ffeb000388 */ /* 0x0003e20000000c00 */
[----:B------:R-:W-:Y:S05]  /*12640*/  @P0 BRA `(.L_x_1057) ;  /* 0x000005a000000947 */ /* 0x000fea0003800000 */
[----:B------:R1:W5:Y:S01]  /*12650*/  LD.E.128 R4, [R36.64] ;  /* 0x0000000624047980 */ /* 0x000362000c101d00 */
[----:B------:R-:W-:Y:S01]  /*12660*/  ISETP.GE.AND P0, PT, R18, R8, PT ;  /* 0x000000081200720c */ /* 0x000fe20003f06270 */
[----:B------:R-:W-:-:S12]  /*12670*/  BSSY B0, `(.L_x_1058) ;  /* 0x0000056000007945 */ /* 0x000fd80003800000 */
[----:B------:R-:W-:Y:S05]  /*12680*/  @P0 BRA `(.L_x_1059) ;  /* 0x0000054000000947 */ /* 0x000fea0003800000 */
[-C--:B------:R-:W-:Y:S01]  /*12690*/  ISETP.GE.AND P0, PT, R18, R29.reuse, PT ;  /* 0x0000001d1200720c */ /* 0x080fe20003f06270 */
[----:B------:R-:W-:Y:S01]  /*126a0*/  IMAD R18, R29, 0x30, RZ ;  /* 0x000000301d127824 */ /* 0x000fe200078e02ff */
[----:B------:R-:W-:Y:S01]  /*126b0*/  MOV R13, R29 ;  /* 0x0000001d000d7202 */ /* 0x000fe20000000f00 */
[----:B------:R-:W-:-:S03]  /*126c0*/  IMAD.MOV.U32 R15, RZ, RZ, RZ ;  /* 0x000000ffff0f7224 */ /* 0x000fc600078e00ff */
[----:B------:R-:W-:-:S04]  /*126d0*/  IADD3 R19, P1, R18, R2, RZ ;  /* 0x0000000212137210 */ /* 0x000fc80007f3e0ff */
[----:B------:R-:W-:-:S03]  /*126e0*/  LEA.HI.X.SX32 R18, R18, R3, 0x1, P1 ;  /* 0x0000000312127211 */ /* 0x000fc600008f0eff */
[--C-:B------:R-:W-:Y:S02]  /*126f0*/  @P0 IMAD.MOV R15, RZ, RZ, -R29.reuse ;  /* 0x000000ffff0f0224 */ /* 0x100fe400078e0a1d */
[----:B-1-3--:R-:W-:Y:S02]  /*12700*/  IMAD.MOV.U32 R24, RZ, RZ, RZ ;  /* 0x000000ffff187224 */ /* 0x00afe400078e00ff */
        /* <DEDUP_REMOVED lines=11> */
[----:B--2---:R-:W2:Y:S03]  /*127c0*/  LD.E.128 R12, [R12.64] ;  /* 0x000000060c0c7980 */ /* 0x004ea6000c101d00 */
[----:B------:R-:W-:-:S06]  /*127d0*/  LEA.HI.X R25, R19, R35, R18, 0x1, P1 ;  /* 0x0000002313197211 */ /* 0x000fcc00008f0c12 */
[----:B----4-:R-:W4:Y:S01]  /*127e0*/  LD.E.128 R24, [R24.64] ;  /* 0x0000000618187980 */ /* 0x010f22000c101d00 */
[C---:B-----5:R-:W-:Y:S01]  /*127f0*/  IMAD.U32 R19, R4.reuse, 0x10000, RZ ;  /* 0x0001000004137824 */ /* 0x060fe200078e00ff */
[----:B------:R-:W-:Y:S01]  /*12800*/  LOP3.LUT R18, R4, 0xffff0000, RZ, 0xc0, !PT ;  /* 0xffff000004127812 */ /* 0x000fe200078ec0ff */
[----:B------:R-:W-:Y:S01]  /*12810*/  IMAD.U32 R30, R6, 0x10000, RZ ;  /* 0x00010000061e7824 */ /* 0x000fe200078e00ff */
[C---:B------:R-:W-:Y:S02]  /*12820*/  LOP3.LUT R4, R5.reuse, 0xffff0000, RZ, 0xc0, !PT ;  /* 0xffff000005047812 */ /* 0x040fe400078ec0ff */
[----:B------:R-:W-:Y:S02]  /*12830*/  SHF.L.U32 R31, R5, 0x10, RZ ;  /* 0x00000010051f7819 */ /* 0x000fe400000006ff */
[C---:B------:R-:W-:Y:S02]  /*12840*/  LOP3.LUT R5, R7.reuse, 0xffff0000, RZ, 0xc0, !PT ;  /* 0xffff000007057812 */ /* 0x040fe400078ec0ff */
[----:B------:R-:W-:-:S02]  /*12850*/  SHF.L.U32 R39, R7, 0x10, RZ ;  /* 0x0000001007277819 */ /* 0x000fc400000006ff */
[----:B------:R-:W-:Y:S01]  /*12860*/  LOP3.LUT R6, R6, 0xffff0000, RZ, 0xc0, !PT ;  /* 0xffff000006067812 */ /* 0x000fe200078ec0ff */
[C---:B---3--:R-:W-:Y:S01]  /*12870*/  IMAD.U32 R38, R20.reuse, 0x10000, RZ ;  /* 0x0001000014267824 */ /* 0x048fe200078e00ff */
[----:B------:R-:W-:Y:S01]  /*12880*/  LOP3.LUT R20, R20, 0xffff0000, RZ, 0xc0, !PT ;  /* 0xffff000014147812 */ /* 0x000fe200078ec0ff */
[----:B------:R-:W-:Y:S01]  /*12890*/  IMAD.U32 R40, R22, 0x10000, RZ ;  /* 0x0001000016287824 */ /* 0x000fe200078e00ff */
[C---:B------:R-:W-:Y:S01]  /*128a0*/  SHF.L.U32 R7, R21.reuse, 0x10, RZ ;  /* 0x0000001015077819 */ /* 0x040fe200000006ff */
[----:B--2---:R-:W-:Y:S01]  /*128b0*/  IMAD.U32 R45, R12, 0x10000, RZ ;  /* 0x000100000c2d7824 */ /* 0x004fe200078e00ff */
[----:B------:R-:W-:Y:S01]  /*128c0*/  LOP3.LUT R41, R21, 0xffff0000, RZ, 0xc0, !PT ;  /* 0xffff000015297812 */ /* 0x000fe200078ec0ff */
[----:B------:R-:W-:Y:S01]  /*128d0*/  @!P0 FADD.FTZ R20, -R20, -RZ ;  /* 0x800000ff14148221 */ /* 0x000fe20000010100 */
[----:B------:R-:W-:Y:S01]  /*128e0*/  SHF.L.U32 R21, R23, 0x10, RZ ;  /* 0x0000001017157819 */ /* 0x000fe200000006ff */
[----:B------:R-:W-:Y:S01]  /*128f0*/  @!P0 FADD.FTZ R7, -R7, -RZ ;  /* 0x800000ff07078221 */ /* 0x000fe20000010100 */
[----:B------:R-:W-:Y:S01]  /*12900*/  LOP3.LUT R22, R22, 0xffff0000, RZ, 0xc0, !PT ;  /* 0xffff000016167812 */ /* 0x000fe200078ec0ff */
[----:B------:R-:W-:Y:S01]  /*12910*/  IMAD.U32 R47, R14, 0x10000, RZ ;  /* 0x000100000e2f7824 */ /* 0x000fe200078e00ff */
[----:B------:R-:W-:Y:S01]  /*12920*/  LOP3.LUT R23, R23, 0xffff0000, RZ, 0xc0, !PT ;  /* 0xffff000017177812 */ /* 0x000fe200078ec0ff */
[----:B------:R-:W-:Y:S01]  /*12930*/  @!P0 FADD.FTZ R38, -R38, -RZ ;  /* 0x800000ff26268221 */ /* 0x000fe20000010100 */
[----:B------:R-:W-:Y:S01]  /*12940*/  LOP3.LUT R43, R12, 0xffff0000, RZ, 0xc0, !PT ;  /* 0xffff00000c2b7812 */ /* 0x000fe200078ec0ff */
[----:B------:R-:W-:Y:S01]  /*12950*/  @!P0 FADD.FTZ R41, -R41, -RZ ;  /* 0x800000ff29298221 */ /* 0x000fe20000010100 */
[C---:B------:R-:W-:Y:S01]  /*12960*/  SHF.L.U32 R12, R13.reuse, 0x10, RZ ;  /* 0x000000100d0c7819 */ /* 0x040fe200000006ff */
[----:B------:R-:W-:Y:S01]  /*12970*/  @!P0 FADD.FTZ R22, -R22, -RZ ;  /* 0x800000ff16168221 */ /* 0x000fe20000010100 */
[----:B------:R-:W-:Y:S01]  /*12980*/  LOP3.LUT R42, R13, 0xffff0000, RZ, 0xc0, !PT ;  /* 0xffff00000d2a7812 */ /* 0x000fe200078ec0ff */
[----:B------:R-:W-:Y:S01]  /*12990*/  @!P0 FADD.FTZ R23, -R23, -RZ ;  /* 0x800000ff17178221 */ /* 0x000fe20000010100 */
[----:B------:R-:W-:Y:S01]  /*129a0*/  LOP3.LUT R13, R14, 0xffff0000, RZ, 0xc0, !PT ;  /* 0xffff00000e0d7812 */ /* 0x000fe200078ec0ff */
[----:B------:R-:W-:Y:S01]  /*129b0*/  FMUL.FTZ R43, R43, R20 ;  /* 0x000000142b2b7220 */ /* 0x000fe20000410000 */
[----:B------:R-:W-:Y:S01]  /*129c0*/  LOP3.LUT R44, R15, 0xffff0000, RZ, 0xc0, !PT ;  /* 0xffff00000f2c7812 */ /* 0x000fe200078ec0ff */
[----:B------:R-:W-:Y:S01]  /*129d0*/  @!P0 FADD.FTZ R21, -R21, -RZ ;  /* 0x800000ff15158221 */ /* 0x000fe20000010100 */
[----:B------:R-:W-:Y:S01]  /*129e0*/  SHF.L.U32 R14, R15, 0x10, RZ ;  /* 0x000000100f0e7819 */ /* 0x000fe200000006ff */
[----:B------:R-:W-:Y:S01]  /*129f0*/  FMUL.FTZ R12, R12, R7 ;  /* 0x000000070c0c7220 */ /* 0x000fe20000410000 */
[C---:B----4-:R-:W-:Y:S01]  /*12a00*/  LOP3.LUT R15, R24.reuse, 0xffff0000, RZ, 0xc0, !PT ;  /* 0xffff0000180f7812 */ /* 0x050fe200078ec0ff */
[----:B------:R-:W-:Y:S01]  /*12a10*/  IMAD.U32 R20, R24, 0x10000, RZ ;  /* 0x0001000018147824 */ /* 0x000fe200078e00ff */
[----:B------:R-:W-:Y:S01]  /*12a20*/  SHF.L.U32 R7, R25, 0x10, RZ ;  /* 0x0000001019077819 */ /* 0x000fe200000006ff */
[----:B------:R-:W-:Y:S01]  /*12a30*/  FMUL.FTZ R38, R45, R38 ;  /* 0x000000262d267220 */ /* 0x000fe20000410000 */
[----:B------:R-:W-:Y:S01]  /*12a40*/  LOP3.LUT R24, R25, 0xffff0000, RZ, 0xc0, !PT ;  /* 0xffff000019187812 */ /* 0x000fe200078ec0ff */
[----:B------:R-:W-:-:S02]  /*12a50*/  FMUL.FTZ R41, R42, R41 ;  /* 0x000000292a297220 */ /* 0x000fc40000410000 */
[----:B------:R-:W-:Y:S02]  /*12a60*/  @!P0 FADD.FTZ R40, -R40, -RZ ;  /* 0x800000ff28288221 */ /* 0x000fe40000010100 */
[----:B------:R-:W-:Y:S01]  /*12a70*/  FMUL.FTZ R13, R13, R22 ;  /* 0x000000160d0d7220 */ /* 0x000fe20000410000 */
[----:B------:R-:W-:Y:S01]  /*12a80*/  LOP3.LUT R22, R26, 0xffff0000, RZ, 0xc0, !PT ;  /* 0xffff00001a167812 */ /* 0x000fe200078ec0ff */
[----:B------:R-:W-:Y:S02]  /*12a90*/  FMUL.FTZ R44, R44, R23 ;  /* 0x000000172c2c7220 */ /* 0x000fe40000410000 */
[----:B------:R-:W-:Y:S01]  /*12aa0*/  FMUL.FTZ R14, R14, R21 ;  /* 0x000000150e0e7220 */ /* 0x000fe20000410000 */
[C---:B------:R-:W-:Y:S01]  /*12ab0*/  SHF.L.U32 R21, R27.reuse, 0x10, RZ ;  /* 0x000000101b157819 */ /* 0x040fe200000006ff */
[----:B------:R-:W-:Y:S01]  /*12ac0*/  IMAD.U32 R23, R26, 0x10000, RZ ;  /* 0x000100001a177824 */ /* 0x000fe200078e00ff */
[----:B------:R-:W-:Y:S01]  /*12ad0*/  LOP3.LUT R26, R27, 0xffff0000, RZ, 0xc0, !PT ;  /* 0xffff00001b1a7812 */ /* 0x000fe200078ec0ff */
[----:B------:R-:W-:-:S02]  /*12ae0*/  FFMA.FTZ R19, R19, R20, R38 ;  /* 0x0000001413137223 */ /* 0x000fc40000010026 */
[----:B------:R-:W-:Y:S02]  /*12af0*/  FFMA.FTZ R18, R18, R15, R43 ;  /* 0x0000000f12127223 */ /* 0x000fe4000001002b */
[----:B------:R-:W-:Y:S02]  /*12b00*/  FMUL.FTZ R47, R47, R40 ;  /* 0x000000282f2f7220 */ /* 0x000fe40000410000 */
[----:B------:R-:W-:Y:S01]  /*12b10*/  FFMA.FTZ R7, R31, R7, R12 ;  /* 0x000000071f077223 */ /* 0x000fe2000001000c */
[----:B------:R-:W-:Y:S01]  /*12b20*/  F2FP.BF16.PACK_AB R18, R18, R19 ;  /* 0x000000131212723e */ /* 0x000fe200000010ff */
[----:B------:R-:W-:Y:S02]  /*12b30*/  FFMA.FTZ R4, R4, R24, R41 ;  /* 0x0000001804047223 */ /* 0x000fe40000010029 */
[----:B------:R-:W-:Y:S02]  /*12b40*/  FFMA.FTZ R14, R39, R21, R14 ;  /* 0x00000015270e7223 */ /* 0x000fe4000001000e */
[----:B------:R-:W-:Y:S01]  /*12b50*/  FFMA.FTZ R5, R5, R26, R44 ;  /* 0x0000001a05057223 */ /* 0x000fe2000001002c */
[----:B------:R-:W-:Y:S01]  /*12b60*/  F2FP.BF16.PACK_AB R19, R4, R7 ;  /* 0x000000070413723e */ /* 0x000fe200000010ff */
[----:B------:R-:W-:-:S02]  /*12b70*/  FFMA.FTZ R23, R30, R23, R47 ;  /* 0x000000171e177223 */ /* 0x000fc4000001002f */
[----:B------:R-:W-:Y:S01]  /*12b80*/  FFMA.FTZ R6, R6, R22, R13 ;  /* 0x0000001606067223 */ /* 0x000fe2000001000d */
[----:B------:R-:W-:Y:S01]  /*12b90*/  F2FP.BF16.PACK_AB R7, R5, R14 ;  /* 0x0000000e0507723e */ /* 0x000fe200000010ff */
[----:B------:R-:W-:Y:S01]  /*12ba0*/  IMAD.MOV.U32 R4, RZ, RZ, R18 ;  /* 0x000000ffff047224 */ /* 0x000fe200078e0012 */
[----:B------:R-:W-:Y:S02]  /*12bb0*/  MOV R5, R19 ;  /* 0x0000001300057202 */ /* 0x000fe40000000f00 */
[----:B------:R-:W-:Y:S02]  /*12bc0*/  F2FP.BF16.PACK_AB R6, R6, R23 ;  /* 0x000000170606723e */ /* 0x000fe400000010ff */
.L_x_1059:
[----:B------:R-:W-:Y:S05]  /*12bd0*/  BSYNC B0 ;  /* 0x0000000000007941 */ /* 0x000fea0003800000 */
.L_x_1058:
[----:B-----5:R1:W-:Y:S02]  /*12be0*/  STS.128 [R235+0x1800], R4 ;  /* 0x00180004eb007388 */ /* 0x0203e40000000c00 */
.L_x_1057:
[----:B------:R-:W-:Y:S05]  /*12bf0*/  BSYNC B1 ;  /* 0x0000000000017941 */ /* 0x000fea0003800000 */
.L_x_1056:
[----:B------:R-:W-:-:S13]  /*12c00*/  ISETP.GE.AND P0, PT, R9, R16, PT ;  /* 0x000000100900720c */ /* 0x000fda0003f06270 */
[----:B------:R1:W-:Y:S01]  /*12c10*/  @P0 STS.128 [R235+0x3800], RZ ;  /* 0x003800ffeb000388 */ /* 0x0003e20000000c00 */
[----:B------:R-:W-:Y:S05]  /*12c20*/  @P0 BRA `(.L_x_1025) ;  /* 0x00000b7000000947 */ /* 0x000fea0003800000 */
[----:B-1----:R1:W5:Y:S01]  /*12c30*/  LD.E.128 R4, [R36.64+0x80] ;  /* 0x0000800624047980 */ /* 0x002362000c101d00 */
[----:B------:R-:W-:Y:S01]  /*12c40*/  ISETP.GE.AND P0, PT, R9, R8, PT ;  /* 0x000000080900720c */ /* 0x000fe20003f06270 */
[----:B------:R-:W-:Y:S01]  /*12c50*/  BSSY B0, `(.L_x_1060) ;  /* 0x0000057000007945 */ /* 0x000fe20003800000 */
[----:B------:R-:W-:-:S05]  /*12c60*/  IADD3 R14, P1, R36, 0x80, RZ ;  /* 0x00000080240e7810 */ /* 0x000fca0007f3e0ff */
[----:B------:R-:W-:-:S06]  /*12c70*/  IMAD.X R15, RZ, RZ, R37, P1 ;  /* 0x000000ffff0f7224 */ /* 0x000fcc00008e0625 */
[----:B------:R-:W-:Y:S05]  /*12c80*/  @P0 BRA `(.L_x_1061) ;  /* 0x0000053000000947 */ /* 0x000fea0003800000 */
[-C--:B------:R-:W-:Y:S01]  /*12c90*/  ISETP.GE.AND P0, PT, R9, R29.reuse, PT ;  /* 0x0000001d0900720c */ /* 0x080fe20003f06270 */
[----:B------:R-:W-:Y:S01]  /*12ca0*/  IMAD.MOV.U32 R12, RZ, RZ, 0x30 ;  /* 0x00000030ff0c7424 */ /* 0x000fe200078e00ff */
[----:B------:R-:W-:Y:S01]  /*12cb0*/  MOV R8, R29 ;  /* 0x0000001d00087202 */ /* 0x000fe20000000f00 */
[----:B------:R-:W-:Y:S02]  /*12cc0*/  IMAD.MOV.U32 R9, RZ, RZ, RZ ;  /* 0x000000ffff097224 */ /* 0x000fe400078e00ff */
[----:B------:R-:W-:-:S05]  /*12cd0*/  IMAD R12, R29, R12, 0x40 ;  /* 0x000000401d0c7424 */ /* 0x000fca00078e020c */
[----:B------:R-:W-:-:S03]  /*12ce0*/  IADD3 R2, P1, R12, R2, RZ ;  /* 0x000000020c027210 */ /* 0x000fc60007f3e0ff */
[--C-:B------:R-:W-:Y:S01]  /*12cf0*/  @P0 IMAD.MOV R9, RZ, RZ, -R29.reuse ;  /* 0x000000ffff090224 */ /* 0x100fe200078e0a1d */
[----:B------:R-:W-:Y:S01]  /*12d00*/  LEA.HI.X.SX32 R3, R12, R3, 0x1, P1 ;  /* 0x000000030c037211 */ /* 0x000fe200008f0eff */
[----:B------:R-:W-:-:S03]  /*12d10*/  @P0 IMAD.MOV R8, RZ, RZ, -R29 ;  /* 0x000000ffff080224 */ /* 0x000fc600078e0a1d */
[C---:B------:R-:W-:Y:S01]  /*12d20*/  IADD3 R19, P1, R9.reuse, R2, RZ ;  /* 0x0000000209137210 */ /* 0x040fe20007f3e0ff */
[----:B------:R-:W-:Y:S01]  /*12d30*/  IMAD.WIDE R14, R8, 0x2, R14 ;  /* 0x00000002080e7825 */ /* 0x000fe200078e020e */
[----:B------:R-:W-:Y:S02]  /*12d40*/  MOV R8, RZ ;  /* 0x000000ff00087202 */ /* 0x000fe40000000f00 */
[----:B------:R-:W-:Y:S01]  /*12d50*/  LEA.HI.X.SX32 R9, R9, R3, 0x1, P1 ;  /* 0x0000000309097211 */ /* 0x000fe200008f0eff */
[----:B------:R-:W-:Y:S01]  /*12d60*/  @P0 IMAD.MOV R8, RZ, RZ, -R29 ;  /* 0x000000ffff080224 */ /* 0x000fe200078e0a1d */
[C---:B------:R-:W-:Y:S01]  /*12d70*/  LEA R20, P1, R19.reuse, R32, 0x1 ;  /* 0x0000002013147211 */ /* 0x040fe200078208ff */
[----:B--2---:R-:W2:Y:S03]  /*12d80*/  LD.E.128 R12, [R14.64] ;  /* 0x000000060e0c7980 */ /* 0x004ea6000c101d00 */
[----:B------:R-:W-:-:S02]  /*12d90*/  LEA.HI.X R21, R19, R33, R9, 0x1, P1 ;  /* 0x0000002113157211 */ /* 0x000fc400008f0c09 */
[----:B------:R-:W-:-:S04]  /*12da0*/  IADD3 R9, P1, R8, R2, RZ ;  /* 0x0000000208097210 */ /* 0x000fc80007f3e0ff */
[----:B---3--:R-:W3:Y:S01]  /*12db0*/  LD.E.128 R20, [R20.64] ;  /* 0x0000000614147980 */ /* 0x008ee2000c101d00 */
[----:B------:R-:W-:Y:S02]  /*12dc0*/  LEA.HI.X.SX32 R3, R8, R3, 0x1, P1 ;  /* 0x0000000308037211 */ /* 0x000fe400008f0eff */
[----:B------:R-:W-:-:S04]  /*12dd0*/  LEA R24, P1, R9, R34, 0x1 ;  /* 0x0000002209187211 */ /* 0x000fc800078208ff */
[----:B------:R-:W-:-:S06]  /*12de0*/  LEA.HI.X R25, R9, R35, R3, 0x1, P1 ;  /* 0x0000002309197211 */ /* 0x000fcc00008f0c03 */
[----:B----4-:R-:W4:Y:S01]  /*12df0*/  LD.E.128 R24, [R24.64] ;  /* 0x0000000618187980 */ /* 0x010f22000c101d00 */
[C---:B-----5:R-:W-:Y:S01]  /*12e00*/  LOP3.LUT R2, R5.reuse, 0xffff0000, RZ, 0xc0, !PT ;  /* 0xffff000005027812 */ /* 0x060fe200078ec0ff */
[----:B------:R-:W-:Y:S01]  /*12e10*/  IMAD.U32 R8, R4, 0x10000, RZ ;  /* 0x0001000004087824 */ /* 0x000fe200078e00ff */
[----:B------:R-:W-:Y:S01]  /*12e20*/  SHF.L.U32 R16, R5, 0x10, RZ ;  /* 0x0000001005107819 */ /* 0x000fe200000006ff */
[----:B------:R-:W-:Y:S01]  /*12e30*/  IMAD.U32 R9, R6, 0x10000, RZ ;  /* 0x0001000006097824 */ /* 0x000fe200078e00ff */
[----:B------:R-:W-:Y:S02]  /*12e40*/  LOP3.LUT R3, R4, 0xffff0000, RZ, 0xc0, !PT ;  /* 0xffff000004037812 */ /* 0x000fe400078ec0ff */
[----:B------:R-:W-:Y:S02]  /*12e50*/  LOP3.LUT R5, R6, 0xffff0000, RZ, 0xc0, !PT ;  /* 0xffff000006057812 */ /* 0x000fe400078ec0ff */
[C---:B------:R-:W-:Y:S02]  /*12e60*/  LOP3.LUT R4, R7.reuse, 0xffff0000, RZ, 0xc0, !PT ;  /* 0xffff000007047812 */ /* 0x040fe400078ec0ff */
[----:B------:R-:W-:-:S02]  /*12e70*/  SHF.L.U32 R19, R7, 0x10, RZ ;  /* 0x0000001007137819 */ /* 0x000fc400000006ff */
[C---:B--2---:R-:W-:Y:S01]  /*12e80*/  SHF.L.U32 R6, R13.reuse, 0x10, RZ ;  /* 0x000000100d067819 */ /* 0x044fe200000006ff */
[----:B------:R-:W-:Y:S01]  /*12e90*/  IMAD.U32 R18, R12, 0x10000, RZ ;  /* 0x000100000c127824 */ /* 0x000fe200078e00ff */
[----:B------:R-:W-:Y:S01]  /*12ea0*/  LOP3.LUT R30, R13, 0xffff0000, RZ, 0xc0, !PT ;  /* 0xffff00000d1e7812 */ /* 0x000fe200078ec0ff */
[----:B------:R-:W-:Y:S01]  /*12eb0*/  IMAD.U32 R29, R14, 0x10000, RZ ;  /* 0x000100000e1d7824 */ /* 0x000fe200078e00ff */
[----:B------:R-:W-:Y:S02]  /*12ec0*/  LOP3.LUT R7, R12, 0xffff0000, RZ, 0xc0, !PT ;  /* 0xffff00000c077812 */ /* 0x000fe400078ec0ff */
[----:B------:R-:W-:Y:S02]  /*12ed0*/  LOP3.LUT R13, R14, 0xffff0000, RZ, 0xc0, !PT ;  /* 0xffff00000e0d7812 */ /* 0x000fe400078ec0ff */
[C---:B------:R-:W-:Y:S01]  /*12ee0*/  SHF.L.U32 R12, R15.reuse, 0x10, RZ ;  /* 0x000000100f0c7819 */ /* 0x040fe200000006ff */
[----:B---3--:R-:W-:Y:S01]  /*12ef0*/  IMAD.U32 R31, R20, 0x10000, RZ ;  /* 0x00010000141f7824 */ /* 0x008fe200078e00ff */
[----:B------:R-:W-:Y:S01]  /*12f00*/  LOP3.LUT R32, R15, 0xffff0000, RZ, 0xc0, !PT ;  /* 0xffff00000f207812 */ /* 0x000fe200078ec0ff */
[----:B------:R-:W-:Y:S01]  /*12f10*/  IMAD.U32 R34, R22, 0x10000, RZ ;  /* 0x0001000016227824 */ /* 0x000fe200078e00ff */
[----:B------:R-:W-:Y:S01]  /*12f20*/  LOP3.LUT R14, R20, 0xffff0000, RZ, 0xc0, !PT ;  /* 0xffff0000140e7812 */ /* 0x000fe200078ec0ff */
[----:B------:R-:W-:Y:S01]  /*12f30*/  @!P0 FADD.FTZ R31, -R31, -RZ ;  /* 0x800000ff1f1f8221 */ /* 0x000fe20000010100 */
[C---:B------:R-:W-:Y:S01]  /*12f40*/  SHF.L.U32 R15, R21.reuse, 0x10, RZ ;  /* 0x00000010150f7819 */ /* 0x040fe200000006ff */
        /* <DEDUP_REMOVED lines=8> */
[----:B------:R-:W-:-:S02]  /*12fd0*/  @!P0 FADD.FTZ R20, -R20, -RZ ;  /* 0x800000ff14148221 */ /* 0x000fc40000010100 */
[----:B------:R-:W-:Y:S02]  /*12fe0*/  @!P0 FADD.FTZ R21, -R21, -RZ ;  /* 0x800000ff15158221 */ /* 0x000fe40000010100 */
[----:B------:R-:W-:Y:S01]  /*12ff0*/  FMUL.FTZ R14, R7, R14 ;  /* 0x0000000e070e7220 */ /* 0x000fe20000410000 */
[----:B----4-:R-:W-:Y:S01]  /*13000*/  LOP3.LUT R7, R24, 0xffff0000, RZ, 0xc0, !PT ;  /* 0xffff000018077812 */ /* 0x010fe200078ec0ff */
[----:B------:R-:W-:Y:S02]  /*13010*/  @!P0 FADD.FTZ R23, -R23, -RZ ;  /* 0x800000ff17178221 */ /* 0x000fe40000010100 */
[----:B------:R-:W-:Y:S02]  /*13020*/  FMUL.FTZ R20, R13, R20 ;  /* 0x000000140d147220 */ /* 0x000fe40000410000 */
[----:B------:R-:W-:Y:S01]  /*13030*/  FMUL.FTZ R15, R6, R15 ;  /* 0x0000000f060f7220 */ /* 0x000fe20000410000 */
[C---:B------:R-:W-:Y:S01]  /*13040*/  SHF.L.U32 R6, R25.reuse, 0x10, RZ ;  /* 0x0000001019067819 */ /* 0x040fe200000006ff */
[----:B------:R-:W-:Y:S01]  /*13050*/  FMUL.FTZ R12, R12, R21 ;  /* 0x000000150c0c7220 */ /* 0x000fe20000410000 */
[----:B------:R-:W-:Y:S01]  /*13060*/  LOP3.LUT R21, R26, 0xffff0000, RZ, 0xc0, !PT ;  /* 0xffff00001a157812 */ /* 0x000fe200078ec0ff */
        /* <DEDUP_REMOVED lines=9> */
[----:B------:R-:W-:Y:S02]  /*13100*/  FFMA.FTZ R6, R16, R6, R15 ;  /* 0x0000000610067223 */ /* 0x000fe4000001000f */
[----:B------:R-:W-:Y:S02]  /*13110*/  FFMA.FTZ R33, R2, R24, R33 ;  /* 0x0000001802217223 */ /* 0x000fe40000010021 */
[----:B------:R-:W-:Y:S02]  /*13120*/  FFMA.FTZ R8, R8, R13, R31 ;  /* 0x0000000d08087223 */ /* 0x000fe4000001001f */
[----:B------:R-:W-:-:S02]  /*13130*/  FFMA.FTZ R3, R3, R7, R14 ;  /* 0x0000000703037223 */ /* 0x000fc4000001000e */
[----:B------:R-:W-:Y:S02]  /*13140*/  FFMA.FTZ R9, R9, R22, R34 ;  /* 0x0000001609097223 */ /* 0x000fe40000010022 */
[----:B------:R-:W-:Y:S02]  /*13150*/  FFMA.FTZ R12, R19, R18, R12 ;  /* 0x00000012130c7223 */ /* 0x000fe4000001000c */
[----:B------:R-:W-:Y:S01]  /*13160*/  FFMA.FTZ R23, R4, R26, R23 ;  /* 0x0000001a04177223 */ /* 0x000fe20000010017 */
[----:B------:R-:W-:Y:S01]  /*13170*/  F2FP.BF16.PACK_AB R4, R3, R8 ;  /* 0x000000080304723e */ /* 0x000fe200000010ff */
[----:B------:R-:W-:Y:S01]  /*13180*/  FFMA.FTZ R20, R5, R21, R20 ;  /* 0x0000001505147223 */ /* 0x000fe20000010014 */
[----:B------:R-:W-:Y:S02]  /*13190*/  F2FP.BF16.PACK_AB R5, R33, R6 ;  /* 0x000000062105723e */ /* 0x000fe400000010ff */
[----:B------:R-:W-:Y:S02]  /*131a0*/  F2FP.BF16.PACK_AB R7, R23, R12 ;  /* 0x0000000c1707723e */ /* 0x000fe400000010ff */
[----:B------:R-:W-:-:S02]  /*131b0*/  F2FP.BF16.PACK_AB R6, R20, R9 ;  /* 0x000000091406723e */ /* 0x000fc400000010ff */
.L_x_1061:
[----:B------:R-:W-:Y:S05]  /*131c0*/  BSYNC B0 ;  /* 0x0000000000007941 */ /* 0x000fea0003800000 */
.L_x_1060:
[----:B-----5:R1:W-:Y:S01]  /*131d0*/  STS.128 [R235+0x3800], R4 ;  /* 0x00380004eb007388 */ /* 0x0203e20000000c00 */
[----:B------:R-:W-:Y:S05]  /*131e0*/  BRA `(.L_x_1025) ;  /* 0x000005b000007947 */ /* 0x000fea0003800000 */
.L_x_999:
[----:B------:R-:W-:Y:S01]  /*131f0*/  IMAD.IADD R5, R233, 0x1, -R70 ;  /* 0x00000001e9057824 */ /* 0x000fe200078e0a46 */
[----:B------:R-:W-:Y:S01]  /*13200*/  BSSY B0, `(.L_x_1062) ;  /* 0x0000014000007945 */ /* 0x000fe20003800000 */
[----:B------:R-:W-:-:S03]  /*13210*/  ISETP.GE.AND P0, PT, R9, R81, PT ;  /* 0x000000510900720c */ /* 0x000fc60003f06270 */
[----:B------:R-:W-:-:S13]  /*13220*/  ISETP.GE.AND P1, PT, R186, R5, PT ;  /* 0x00000005ba00720c */ /* 0x000fda0003f26270 */
[----:B------:R-:W-:Y:S05]  /*13230*/  @P1 BRA `(.L_x_1063) ;  /* 0x0000010000001947 */ /* 0x000fea0003800000 */
[----:B------:R-:W-:-:S13]  /*13240*/  ISETP.GE.AND P2, PT, R18, R81, PT ;  /* 0x000000511200720c */ /* 0x000fda0003f46270 */
[C---:B-----5:R-:W-:Y:S01]  /*13250*/  @!P2 LEA R8, P1, R190.reuse, R196, 0x1 ;  /* 0x000000c4be08a211 */ /* 0x060fe200078208ff */
[----:B------:R1:W-:Y:S03]  /*13260*/  @P2 STS.128 [R235], RZ ;  /* 0x000000ffeb002388 */ /* 0x0003e60000000c00 */
[----:B------:R-:W-:-:S05]  /*13270*/  @!P2 LEA.HI.X R9, R190, R197, R193, 0x1, P1 ;  /* 0x000000c5be09a211 */ /* 0x000fca00008f0cc1 */
[----:B------:R-:W-:Y:S01]  /*13280*/  @!PT LDS RZ, [RZ] ;  /* 0x00000000fffff984 */ /* 0x000fe20000000800 */
[----:B------:R-:W-:Y:S01]  /*13290*/  @!PT LDS RZ, [RZ] ;  /* 0x00000000fffff984 */ /* 0x000fe20000000800 */
[----:B------:R-:W-:Y:S01]  /*132a0*/  @!PT LDS RZ, [RZ] ;  /* 0x00000000fffff984 */ /* 0x000fe20000000800 */
[----:B------:R1:W-:Y:S04]  /*132b0*/  @!P2 LDGSTS.E.BYPASS.LTC128B.128 [R235], [R8.64] ;  /* 0x0000000008ebafae */ /* 0x0003e8000b901d46 */
        /* <DEDUP_REMOVED lines=8> */
.L_x_1063:
[----:B------:R-:W-:Y:S05]  /*13340*/  BSYNC B0 ;  /* 0x0000000000007941 */ /* 0x000fea0003800000 */
.L_x_1062:
[----:B------:R-:W-:Y:S01]  /*13350*/  IADD3 R0, R186, 0x10, RZ ;  /* 0x00000010ba007810 */ /* 0x000fe20007ffe0ff */
[----:B------:R-:W-:Y:S03]  /*13360*/  BSSY B0, `(.L_x_1064) ;  /* 0x0000015000007945 */ /* 0x000fe60003800000 */
[----:B------:R-:W-:-:S13]  /*13370*/  ISETP.GE.AND P1, PT, R0, R5, PT ;  /* 0x000000050000720c */ /* 0x000fda0003f26270 */
[----:B------:R-:W-:Y:S05]  /*13380*/  @P1 BRA `(.L_x_1065) ;  /* 0x0000012000001947 */ /* 0x000fea0003800000 */
[----:B------:R-:W-:Y:S02]  /*13390*/  ISETP.GE.AND P2, PT, R18, R81, PT ;  /* 0x000000511200720c */ /* 0x000fe40003f46270 */
[----:B------:R-:W-:-:S05]  /*133a0*/  IADD3 R3, P1, R3, R190, RZ ;  /* 0x000000be03037210 */ /* 0x000fca0007f3e0ff */
[----:B------:R-:W-:-:S06]  /*133b0*/  IMAD.X R7, R7, 0x1, R193, P1 ;  /* 0x0000000107077824 */ /* 0x000fcc00008e06c1 */
[C---:B-1---5:R-:W-:Y:S01]  /*133c0*/  @!P2 LEA R8, P1, R3.reuse, R196, 0x1 ;  /* 0x000000c40308a211 */ /* 0x062fe200078208ff */
        /* <DEDUP_REMOVED lines=8> */
[----:B------:R-:W-:-:S04]  /*13450*/  LEA R2, P1, R3, R196, 0x1 ;  /* 0x000000c403027211 */ /* 0x000fc800078208ff */
[----:B------:R-:W-:-:S05]  /*13460*/  LEA.HI.X R3, R3, R197, R7, 0x1, P1 ;  /* 0x000000c503037211 */ /* 0x000fca00008f0c07 */
[----:B------:R-:W-:Y:S01]  /*13470*/  @!PT LDS RZ, [RZ] ;  /* 0x00000000fffff984 */ /* 0x000fe20000000800 */
[----:B------:R-:W-:Y:S01]  /*13480*/  @!PT LDS RZ, [RZ] ;  /* 0x00000000fffff984 */ /* 0x000fe20000000800 */
[----:B------:R-:W-:Y:S01]  /*13490*/  @!PT LDS RZ, [RZ] ;  /* 0x00000000fffff984 */ /* 0x000fe20000000800 */
[----:B------:R2:W-:Y:S04]  /*134a0*/  LDGSTS.E.BYPASS.LTC128B.128 [R235+0x2800], [R2.64+0x80] ;  /* 0x0280008002eb7fae */ /* 0x0005e8000b901d46 */
.L_x_1065:
[----:B------:R-:W-:Y:S05]  /*134b0*/  BSYNC B0 ;  /* 0x0000000000007941 */ /* 0x000fea0003800000 */
.L_x_1064:
[----:B------:R-:W-:Y:S01]  /*134c0*/  IADD3 R17, R186, 0x20, RZ ;  /* 0x00000020ba117810 */ /* 0x000fe20007ffe0ff */
[----:B------:R-:W-:Y:S03]  /*134d0*/  BSSY B0, `(.L_x_1066) ;  /* 0x0000015000007945 */ /* 0x000fe60003800000 */
[----:B------:R-:W-:-:S13]  /*134e0*/  ISETP.GE.AND P1, PT, R17, R5, PT ;  /* 0x000000051100720c */ /* 0x000fda0003f26270 */
[----:B------:R-:W-:Y:S05]  /*134f0*/  @P1 BRA `(.L_x_1067) ;  /* 0x0000012000001947 */ /* 0x000fea0003800000 */
[----:B------:R-:W-:Y:S02]  /*13500*/  ISETP.GE.AND P2, PT, R18, R81, PT ;  /* 0x000000511200720c */ /* 0x000fe40003f46270 */
[----:B------:R-:W-:-:S04]  /*13510*/  LEA R7, P1, R194, R190, 0x5 ;  /* 0x000000bec2077211 */ /* 0x000fc800078228ff */
[----:B--2---:R-:W-:-:S07]  /*13520*/  LEA.HI.X R3, R194, R193, R195, 0x5, P1 ;  /* 0x000000c1c2037211 */ /* 0x004fce00008f2cc3 */
        /* <DEDUP_REMOVED lines=15> */
.L_x_1067:
[----:B------:R-:W-:Y:S05]  /*13620*/  BSYNC B0 ;  /* 0x0000000000007941 */ /* 0x000fea0003800000 */
.L_x_1066:
[----:B------:R-:W-:-:S04]  /*13630*/  IADD3 R28, R186, 0x30, RZ ;  /* 0x00000030ba1c7810 */ /* 0x000fc80007ffe0ff */
[----:B------:R-:W-:-:S13]  /*13640*/  ISETP.GE.AND P1, PT, R28, R5, PT ;  /* 0x000000051c00720c */ /* 0x000fda0003f26270 */
[----:B------:R-:W-:Y:S05]  /*13650*/  @P1 BRA `(.L_x_1025) ;  /* 0x0000014000001947 */ /* 0x000fea0003800000 */
[----:B------:R-:W-:Y:S01]  /*13660*/  ISETP.GE.AND P1, PT, R18, R81, PT ;  /* 0x000000511200720c */ /* 0x000fe20003f26270 */
[----:B------:R-:W-:Y:S02]  /*13670*/  IMAD.MOV.U32 R191, RZ, RZ, R193 ;  /* 0x000000ffffbf7224 */ /* 0x000fe400078e00c1 */
[----:B--2---:R-:W-:Y:S02]  /*13680*/  IMAD R2, R195, 0x30, RZ ;  /* 0x00000030c3027824 */ /* 0x004fe400078e02ff */
[----:B------:R-:W-:-:S05]  /*13690*/  IMAD.WIDE.U32 R194, R194, 0x30, R190 ;  /* 0x00000030c2c27825 */ /* 0x000fca00078e00be */
[----:B------:R-:W-:-:S03]  /*136a0*/  IADD3 R3, R2, R195, RZ ;  /* 0x000000c302037210 */ /* 0x000fc60007ffe0ff */
[C---:B-----5:R-:W-:Y:S01]  /*136b0*/  @!P1 LEA R4, P2, R194.reuse, R196, 0x1 ;  /* 0x000000c4c2049211 */ /* 0x060fe200078408ff */
        /* <DEDUP_REMOVED lines=14> */
.L_x_1025:
[----:B------:R-:W-:Y:S05]  /*137a0*/  BSYNC B3 ;  /* 0x0000000000037941 */ /* 0x000fea0003800000 */
.L_x_998:
[----:B------:R-:W-:Y:S01]  /*137b0*/  IADD3 R238, R54, -0x1, RZ ;  /* 0xffffffff36ee7810 */ /* 0x000fe20007ffe0ff */
[----:B------:R-:W-:Y:S01]  /*137c0*/  BSSY B0, `(.L_x_1068) ;  /* 0x0000017000007945 */ /* 0x000fe20003800000 */
[----:B------:R-:W-:-:S03]  /*137d0*/  LOP3.LUT R239, R77, 0xff, RZ, 0xc0, !PT ;  /* 0x000000ff4def7812 */ /* 0x000fc600078ec0ff */
[----:B--23--:R-:W-:-:S04]  /*137e0*/  IMAD.SHL.U32 R3, R238, 0x80, RZ ;  /* 0x00000080ee037824 */ /* 0x00cfc800078e00ff */
[----:B-1----:R-:W-:-:S05]  /*137f0*/  IMAD.IADD R5, R72, 0x1, -R3 ;  /* 0x0000000148057824 */ /* 0x002fca00078e0a03 */
[----:B------:R-:W-:-:S13]  /*13800*/  ISETP.GE.AND P0, PT, R186, R5, PT ;  /* 0x00000005ba00720c */ /* 0x000fda0003f06270 */
[----:B------:R-:W-:Y:S05]  /*13810*/  @P0 BRA `(.L_x_1069) ;  /* 0x0000011000000947 */ /* 0x000fea0003800000 */
[C---:B------:R-:W-:Y:S02]  /*13820*/  LOP3.LUT R2, R239.reuse, 0x1, RZ, 0xc0, !PT ;  /* 0x00000001ef027812 */ /* 0x040fe400078ec0ff */
[----:B------:R-:W-:Y:S02]  /*13830*/  LOP3.LUT P0, RZ, R239, 0x2, RZ, 0xc0, !PT ;  /* 0x00000002efff7812 */ /* 0x000fe4000780c0ff */
[----:B------:R-:W-:-:S11]  /*13840*/  ISETP.NE.U32.AND P1, PT, R2, 0x1, PT ;  /* 0x000000010200780c */ /* 0x000fd60003f25070 */
[----:B------:R-:W-:Y:S02]  /*13850*/  @P0 IMAD.MOV.U32 R6, RZ, RZ, R228 ;  /* 0x000000ffff060224 */ /* 0x000fe400078e00e4 */
[----:B------:R-:W-:Y:S01]  /*13860*/  @!P1 MOV R8, R228 ;  /* 0x000000e400089202 */ /* 0x000fe20000000f00 */
[--C-:B------:R-:W-:Y:S02]  /*13870*/  @!P1 IMAD.MOV.U32 R9, RZ, RZ, R227.reuse ;  /* 0x000000ffff099224 */ /* 0x100fe400078e00e3 */
[----:B------:R-:W-:-:S03]  /*13880*/  @P0 IMAD.MOV.U32 R7, RZ, RZ, R227 ;  /* 0x000000ffff070224 */ /* 0x000fc600078e00e3 */
        /* <DEDUP_REMOVED lines=8> */
[----:B------:R1:W-:Y:S04]  /*13910*/  @P0 LDGSTS.E.BYPASS.LTC128B.128 [R235+0x8000], [R6.64+0x80] ;  /* 0x0800008006eb0fae */ /* 0x0003e8000b901d46 */
[----:B------:R1:W-:Y:S02]  /*13920*/  @!P0 STS.128 [R235+0x8000], RZ ;  /* 0x008000ffeb008388 */ /* 0x0003e40000000c00 */
.L_x_1069:
[----:B------:R-:W-:Y:S05]  /*13930*/  BSYNC B0 ;  /* 0x0000000000007941 */ /* 0x000fea0003800000 */
.L_x_1068:
[----:B------:R-:W-:Y:S01]  /*13940*/  ISETP.GE.AND P0, PT, R0, R5, PT ;  /* 0x000000050000720c */ /* 0x000fe20003f06270 */
[----:B------:R-:W-:-:S12]  /*13950*/  BSSY B0, `(.L_x_1070) ;  /* 0x0000015000007945 */ /* 0x000fd80003800000 */
[----:B------:R-:W-:Y:S05]  /*13960*/  @P0 BRA `(.L_x_1071) ;  /* 0x0000013000000947 */ /* 0x000fea0003800000 */
[C---:B------:R-:W-:Y:S02]  /*13970*/  LOP3.LUT R2, R239.reuse, 0x1, RZ, 0xc0, !PT ;  /* 0x00000001ef027812 */ /* 0x040fe400078ec0ff */
[----:B------:R-:W-:Y:S02]  /*13980*/  LOP3.LUT P0, RZ, R239, 0x2, RZ, 0xc0, !PT ;  /* 0x00000002efff7812 */ /* 0x000fe4000780c0ff */
[----:B------:R-:W-:-:S11]  /*13990*/  ISETP.NE.U32.AND P1, PT, R2, 0x1, PT ;  /* 0x000000010200780c */ /* 0x000fd60003f25070 */
[C---:B-1----:R-:W-:Y:S02]  /*139a0*/  @P0 IADD3 R9, P2, R225.reuse, R184, RZ ;  /* 0x000000b8e1090210 */ /* 0x042fe40007f5e0ff */
[----:B-----5:R-:W-:-:S03]  /*139b0*/  @!P1 LEA R12, P3, R225, R228, 0x1 ;  /* 0x000000e4e10c9211 */ /* 0x020fc600078608ff */
[--C-:B------:R-:W-:Y:S01]  /*139c0*/  @P0 IMAD.X R7, R183, 0x1, R226.reuse, P2 ;  /* 0x00000001b7070824 */ /* 0x100fe200010e06e2 */
[----:B------:R-:W-:Y:S02]  /*139d0*/  @P0 LEA R6, P2, R9, R188, 0x1 ;  /* 0x000000bc09060211 */ /* 0x000fe400078408ff */
[----:B------:R-:W-:Y:S02]  /*139e0*/  @!P1 LEA.HI.X R13, R225, R227, R226, 0x1, P3 ;  /* 0x000000e3e10d9211 */ /* 0x000fe400018f0ce2 */
[----:B------:R-:W-:-:S03]  /*139f0*/  @P0 LEA.HI.X R7, R9, R189, R7, 0x1, P2 ;  /* 0x000000bd09070211 */ /* 0x000fc600010f0c07 */
        /* <DEDUP_REMOVED lines=10> */
.L_x_1071:
[----:B------:R-:W-:Y:S05]  /*13aa0*/  BSYNC B0 ;  /* 0x0000000000007941 */ /* 0x000fea0003800000 */
.L_x_1070:
[----:B------:R-:W-:Y:S01]  /*13ab0*/  ISETP.GE.AND P0, PT, R17, R5, PT ;  /* 0x000000051100720c */ /* 0x000fe20003f06270 */
[----:B------:R-:W-:-:S12]  /*13ac0*/  BSSY B0, `(.L_x_1072) ;  /* 0x0000017000007945 */ /* 0x000fd80003800000 */
[----:B------:R-:W-:Y:S05]  /*13ad0*/  @P0 BRA `(.L_x_1073) ;  /* 0x0000015000000947 */ /* 0x000fea0003800000 */
[C---:B------:R-:W-:Y:S01]  /*13ae0*/  LOP3.LUT R2, R239.reuse, 0x1, RZ, 0xc0, !PT ;  /* 0x00000001ef027812 */ /* 0x040fe200078ec0ff */
[----:B-1----:R-:W-:Y:S01]  /*13af0*/  IMAD.SHL.U32 R7, R64, 0x20, RZ ;  /* 0x0000002040077824 */ /* 0x002fe200078e00ff */
[----:B------:R-:W-:Y:S02]  /*13b00*/  LOP3.LUT P0, RZ, R239, 0x2, RZ, 0xc0, !PT ;  /* 0x00000002efff7812 */ /* 0x000fe4000780c0ff */
[----:B------:R-:W-:Y:S02]  /*13b10*/  ISETP.NE.U32.AND P1, PT, R2, 0x1, PT ;  /* 0x000000010200780c */ /* 0x000fe40003f25070 */
[----:B------:R-:W-:-:S09]  /*13b20*/  SHF.L.U64.HI R2, R64, 0x5, R65 ;  /* 0x0000000540027819 */ /* 0x000fd20000010241 */
[C---:B------:R-:W-:Y:S02]  /*13b30*/  @P0 IADD3 R13, P2, R7.reuse, R184, RZ ;  /* 0x000000b8070d0210 */ /* 0x040fe40007f5e0ff */
[----:B------:R-:W-:-:S03]  /*13b40*/  @!P1 LEA R14, P3, R7, R228, 0x1 ;  /* 0x000000e4070e9211 */ /* 0x000fc600078608ff */
[----:B------:R-:W-:Y:S01]  /*13b50*/  @P0 IMAD.X R9, R2, 0x1, R183, P2 ;  /* 0x0000000102090824 */ /* 0x000fe200010e06b7 */
        /* <DEDUP_REMOVED lines=13> */
.L_x_1073:
[----:B------:R-:W-:Y:S05]  /*13c30*/  BSYNC B0 ;  /* 0x0000000000007941 */ /* 0x000fea0003800000 */
.L_x_1072:
[----:B------:R-:W-:Y:S01]  /*13c40*/  ISETP.GE.AND P0, PT, R28, R5, PT ;  /* 0x000000051c00720c */ /* 0x000fe20003f06270 */
[----:B------:R-:W-:-:S12]  /*13c50*/  BSSY B0, `(.L_x_1074) ;  /* 0x000001a000007945 */ /* 0x000fd80003800000 */
[----:B------:R-:W-:Y:S05]  /*13c60*/  @P0 BRA `(.L_x_1075) ;  /* 0x0000018000000947 */ /* 0x000fea0003800000 */
[C---:B------:R-:W-:Y:S02]  /*13c70*/  LOP3.LUT R2, R239.reuse, 0x1, RZ, 0xc0, !PT ;  /* 0x00000001ef027812 */ /* 0x040fe400078ec0ff */
[----:B------:R-:W-:Y:S02]  /*13c80*/  LOP3.LUT P0, RZ, R239, 0x2, RZ, 0xc0, !PT ;  /* 0x00000002efff7812 */ /* 0x000fe4000780c0ff */
[----:B------:R-:W-:-:S11]  /*13c90*/  ISETP.NE.U32.AND P1, PT, R2, 0x1, PT ;  /* 0x000000010200780c */ /* 0x000fd60003f25070 */
[----:B------:R-:W-:Y:S02]  /*13ca0*/  @P0 IMAD.MOV.U32 R182, RZ, RZ, R184 ;  /* 0x000000ffffb60224 */ /* 0x000fe400078e00b8 */
[----:B-1----:R-:W-:Y:S01]  /*13cb0*/  @!P1 MOV R8, R228 ;  /* 0x000000e400089202 */ /* 0x002fe20000000f00 */
[----:B------:R-:W-:Y:S02]  /*13cc0*/  @!P1 IMAD.MOV.U32 R9, RZ, RZ, R227 ;  /* 0x000000ffff099224 */ /* 0x000fe400078e00e3 */
[----:B------:R-:W-:Y:S02]  /*13cd0*/  @P0 IMAD R2, R65, 0x30, RZ ;  /* 0x0000003041020824 */ /* 0x000fe400078e02ff */
[----:B------:R-:W-:-:S04]  /*13ce0*/  @P0 IMAD.WIDE.U32 R6, R64, 0x30, R182 ;  /* 0x0000003040060825 */ /* 0x000fc800078e00b6 */
[----:B------:R-:W-:Y:S01]  /*13cf0*/  @!P1 IMAD R4, R65, 0x60, RZ ;  /* 0x0000006041049824 */ /* 0x000fe200078e02ff */
[----:B------:R-:W-:Y:S01]  /*13d00*/  @P0 IADD3 R7, R2, R7, RZ ;  /* 0x0000000702070210 */ /* 0x000fe20007ffe0ff */
[----:B------:R-:W-:Y:S01]  /*13d10*/  @!P1 IMAD.WIDE.U32 R8, R64, 0x60, R8 ;  /* 0x0000006040089825 */ /* 0x000fe200078e0008 */
[----:B-----5:R-:W-:-:S03]  /*13d20*/  @P0 LEA R12, P2, R6, R188, 0x1 ;  /* 0x000000bc060c0211 */ /* 0x020fc600078408ff */
[----:B------:R-:W-:Y:S01]  /*13d30*/  @!P1 IMAD.IADD R9, R4, 0x1, R9 ;  /* 0x0000000104099824 */ /* 0x000fe200078e0209 */
[----:B------:R-:W-:-:S04]  /*13d40*/  @P0 LEA.HI.X R13, R6, R189, R7, 0x1, P2 ;  /* 0x000000bd060d0211 */ /* 0x000fc800010f0c07 */
        /* <DEDUP_REMOVED lines=10> */
.L_x_1075:
[----:B------:R-:W-:Y:S05]  /*13df0*/  BSYNC B0 ;  /* 0x0000000000007941 */ /* 0x000fea0003800000 */
.L_x_1074:
[----:B-1---5:R-:W-:Y:S01]  /*13e00*/  IADD3 R12, R186, 0x40, RZ ;  /* 0x00000040ba0c7810 */ /* 0x022fe20007ffe0ff */
[----:B------:R-:W-:Y:S03]  /*13e10*/  BSSY B0, `(.L_x_1076) ;  /* 0x0000018000007945 */ /* 0x000fe60003800000 */
[----:B------:R-:W-:-:S13]  /*13e20*/  ISETP.GE.AND P0, PT, R12, R5, PT ;  /* 0x000000050c00720c */ /* 0x000fda0003f06270 */
[----:B------:R-:W-:Y:S05]  /*13e30*/  @P0 BRA `(.L_x_1077) ;  /* 0x0000015000000947 */ /* 0x000fea0003800000 */
[C---:B------:R-:W-:Y:S01]  /*13e40*/  LOP3.LUT R2, R239.reuse, 0x1, RZ, 0xc0, !PT ;  /* 0x00000001ef027812 */ /* 0x040fe200078ec0ff */
[----:B------:R-:W-:Y:S01]  /*13e50*/  IMAD.SHL.U32 R7, R64, 0x40, RZ ;  /* 0x0000004040077824 */ /* 0x000fe200078e00ff */
        /* <DEDUP_REMOVED lines=19> */
.L_x_1077:
[----:B------:R-:W-:Y:S05]  /*13f90*/  BSYNC B0 ;  /* 0x0000000000007941 */ /* 0x000fea0003800000 */
.L_x_1076:
[----:B------:R-:W-:Y:S01]  /*13fa0*/  IADD3 R8, R186, 0x50, RZ ;  /* 0x00000050ba087810 */ /* 0x000fe20007ffe0ff */
[----:B------:R-:W-:Y:S03]  /*13fb0*/  BSSY B0, `(.L_x_1078) ;  /* 0x000001c000007945 */ /* 0x000fe60003800000 */
[----:B------:R-:W-:-:S13]  /*13fc0*/  ISETP.GE.AND P0, PT, R8, R5, PT ;  /* 0x000000050800720c */ /* 0x000fda0003f06270 */
[----:B------:R-:W-:Y:S05]  /*13fd0*/  @P0 BRA `(.L_x_1079) ;  /* 0x0000019000000947 */ /* 0x000fea0003800000 */
[C---:B------:R-:W-:Y:S02]  /*13fe0*/  LOP3.LUT R2, R239.reuse, 0x1, RZ, 0xc0, !PT ;  /* 0x00000001ef027812 */ /* 0x040fe400078ec0ff */
[----:B------:R-:W-:Y:S02]  /*13ff0*/  LOP3.LUT P0, RZ, R239, 0x2, RZ, 0xc0, !PT ;  /* 0x00000002efff7812 */ /* 0x000fe4000780c0ff */
[----:B------:R-:W-:-:S11]  /*14000*/  ISETP.NE.U32.AND P1, PT, R2, 0x1, PT ;  /* 0x000000010200780c */ /* 0x000fd60003f25070 */
[----:B-1----:R-:W-:Y:S02]  /*14010*/  @P0 IMAD.MOV.U32 R6, RZ, RZ, R184 ;  /* 0x000000ffff060224 */ /* 0x002fe400078e00b8 */
[----:B------:R-:W-:Y:S01]  /*14020*/  @P0 IMAD.MOV.U32 R7, RZ, RZ, R183 ;  /* 0x000000ffff070224 */ /* 0x000fe200078e00b7 */
[----:B------:R-:W-:Y:S01]  /*14030*/  @!P1 MOV R14, R228 ;  /* 0x000000e4000e9202 */ /* 0x000fe20000000f00 */
[----:B------:R-:W-:Y:S02]  /*14040*/  @!P1 IMAD.MOV.U32 R15, RZ, RZ, R227 ;  /* 0x000000ffff0f9224 */ /* 0x000fe400078e00e3 */
[----:B------:R-:W-:Y:S02]  /*14050*/  @P0 IMAD R4, R65, 0x50, RZ ;  /* 0x0000005041040824 */ /* 0x000fe400078e02ff */
[----:B------:R-:W-:-:S04]  /*14060*/  @P0 IMAD.WIDE.U32 R6, R64, 0x50, R6 ;  /* 0x0000005040060825 */ /* 0x000fc800078e0006 */
[----:B------:R-:W-:Y:S01]  /*14070*/  @!P1 IMAD R2, R65, 0xa0, RZ ;  /* 0x000000a041029824 */ /* 0x000fe200078e02ff */
[----:B------:R-:W-:Y:S01]  /*14080*/  @P0 IADD3 R7, R7, R4, RZ ;  /* 0x0000000407070210 */ /* 0x000fe20007ffe0ff */
[----:B------:R-:W-:Y:S01]  /*14090*/  @!P1 IMAD.WIDE.U32 R14, R64, 0xa0, R14 ;  /* 0x000000a0400e9825 */ /* 0x000fe200078e000e */
[----:B------:R-:W-:-:S04]  /*140a0*/  @P0 LEA R18, P2, R6, R188, 0x1 ;  /* 0x000000bc06120211 */ /* 0x000fc800078408ff */
[----:B------:R-:W-:Y:S02]  /*140b0*/  @!P1 IADD3 R15, R2, R15, RZ ;  /* 0x0000000f020f9210 */ /* 0x000fe40007ffe0ff */
        /* <DEDUP_REMOVED lines=11> */
.L_x_1079:
[----:B------:R-:W-:Y:S05]  /*14170*/  BSYNC B0 ;  /* 0x0000000000007941 */ /* 0x000fea0003800000 */
.L_x_1078:
[----:B-1----:R-:W-:Y:S01]  /*14180*/  IADD3 R6, R186, 0x60, RZ ;  /* 0x00000060ba067810 */ /* 0x002fe20007ffe0ff */
[----:B------:R-:W-:Y:S03]  /*14190*/  BSSY B0, `(.L_x_1080) ;  /* 0x000001c000007945 */ /* 0x000fe60003800000 */
[----:B------:R-:W-:-:S13]  /*141a0*/  ISETP.GE.AND P0, PT, R6, R5, PT ;  /* 0x000000050600720c */ /* 0x000fda0003f06270 */
[----:B------:R-:W-:Y:S05]  /*141b0*/  @P0 BRA `(.L_x_1081) ;  /* 0x0000019000000947 */ /* 0x000fea0003800000 */
[C---:B------:R-:W-:Y:S02]  /*141c0*/  LOP3.LUT R2, R239.reuse, 0x1, RZ, 0xc0, !PT ;  /* 0x00000001ef027812 */ /* 0x040fe400078ec0ff */
[----:B------:R-:W-:Y:S02]  /*141d0*/  LOP3.LUT P0, RZ, R239, 0x2, RZ, 0xc0, !PT ;  /* 0x00000002efff7812 */ /* 0x000fe4000780c0ff */
[----:B------:R-:W-:-:S11]  /*141e0*/  ISETP.NE.U32.AND P1, PT, R2, 0x1, PT ;  /* 0x000000010200780c */ /* 0x000fd60003f25070 */
[----:B------:R-:W-:Y:S02]  /*141f0*/  @P0 IMAD.MOV.U32 R14, RZ, RZ, R184 ;  /* 0x000000ffff0e0224 */ /* 0x000fe400078e00b8 */
        /* <DEDUP_REMOVED lines=21> */
.L_x_1081:
[----:B------:R-:W-:Y:S05]  /*14350*/  BSYNC B0 ;  /* 0x0000000000007941 */ /* 0x000fea0003800000 */
.L_x_1080:
[----:B------:R-:W-:Y:S01]  /*14360*/  IADD3 R4, R186, 0x70, RZ ;  /* 0x00000070ba047810 */ /* 0x000fe20007ffe0ff */
[----:B------:R-:W-:Y:S03]  /*14370*/  BSSY B0, `(.L_x_1082) ;  /* 0x000001c000007945 */ /* 0x000fe60003800000 */
[----:B------:R-:W-:-:S13]  /*14380*/  ISETP.GE.AND P0, PT, R4, R5, PT ;  /* 0x000000050400720c */ /* 0x000fda0003f06270 */
[----:B------:R-:W-:Y:S05]  /*14390*/  @P0 BRA `(.L_x_1083) ;  /* 0x0000019000000947 */ /* 0x000fea0003800000 */
[C---:B------:R-:W-:Y:S01]  /*143a0*/  LOP3.LUT R2, R239.reuse, 0x1, RZ, 0xc0, !PT ;  /* 0x00000001ef027812 */ /* 0x040fe200078ec0ff */
[----:B------:R-:W-:Y:S01]  /*143b0*/  IMAD.MOV.U32 R14, RZ, RZ, R184 ;  /* 0x000000ffff0e7224 */ /* 0x000fe200078e00b8 */
[----:B------:R-:W-:Y:S01]  /*143c0*/  LOP3.LUT P0, RZ, R239, 0x2, RZ, 0xc0, !PT ;  /* 0x00000002efff7812 */ /* 0x000fe2000780c0ff */
[----:B------:R-:W-:Y:S01]  /*143d0*/  IMAD.MOV.U32 R15, RZ, RZ, R183 ;  /* 0x000000ffff0f7224 */ /* 0x000fe200078e00b7 */
[----:B------:R-:W-:Y:S01]  /*143e0*/  ISETP.NE.U32.AND P1, PT, R2, 0x1, PT ;  /* 0x000000010200780c */ /* 0x000fe20003f25070 */
[----:B------:R-:W-:Y:S02]  /*143f0*/  IMAD R2, R65, 0x70, RZ ;  /* 0x0000007041027824 */ /* 0x000fe400078e02ff */
[----:B------:R-:W-:-:S05]  /*14400*/  IMAD.WIDE.U32 R14, R64, 0x70, R14 ;  /* 0x00000070400e7825 */ /* 0x000fca00078e000e */
[----:B------:R-:W-:-:S03]  /*14410*/  IADD3 R7, R15, R2, RZ ;  /* 0x000000020f077210 */ /* 0x000fc60007ffe0ff */
[C---:B-1----:R-:W-:Y:S02]  /*14420*/  @P0 LEA R20, P2, R14.reuse, R188, 0x1 ;  /* 0x000000bc0e140211 */ /* 0x042fe400078408ff */
[----:B------:R-:W-:Y:S01]  /*14430*/  @!P1 MOV R18, R228 ;  /* 0x000000e400129202 */ /* 0x000fe20000000f00 */
[----:B------:R-:W-:Y:S01]  /*14440*/  @!P1 IMAD.MOV.U32 R19, RZ, RZ, R227 ;  /* 0x000000ffff139224 */ /* 0x000fe200078e00e3 */
[----:B------:R-:W-:Y:S01]  /*14450*/  @P0 LEA.HI.X R21, R14, R189, R7, 0x1, P2 ;  /* 0x000000bd0e150211 */ /* 0x000fe200010f0c07 */
[----:B------:R-:W-:Y:S02]  /*14460*/  @!P1 IMAD R65, R65, 0xe0, RZ ;  /* 0x000000e041419824 */ /* 0x000fe400078e02ff */
[----:B------:R-:W-:-:S05]  /*14470*/  @!P1 IMAD.WIDE.U32 R18, R64, 0xe0, R18 ;  /* 0x000000e040129825 */ /* 0x000fca00078e0012 */
[----:B------:R-:W-:-:S05]  /*14480*/  @!P1 IADD3 R19, R65, R19, RZ ;  /* 0x0000001341139210 */ /* 0x000fca0007ffe0ff */
        /* <DEDUP_REMOVED lines=10> */
.L_x_1083:
[----:B------:R-:W-:Y:S05]  /*14530*/  BSYNC B0 ;  /* 0x0000000000007941 */ /* 0x000fea0003800000 */
.L_x_1082:
[----:B------:R-:W0:Y:S04]  /*14540*/  LDGDEPBAR ;  /* 0x00000000000079af */ /* 0x000e280000000000 */
[----:B------:R2:W5:Y:S01]  /*14550*/  LD.E R2, [R10.64+0x188] ;  /* 0x000188060a027980 */ /* 0x000562000c101900 */
[----:B------:R-:W-:Y:S01]  /*14560*/  ISETP.GE.AND P0, PT, R186, R5, PT ;  /* 0x00000005ba00720c */ /* 0x000fe20003f06270 */
[----:B------:R-:W-:Y:S01]  /*14570*/  IMAD.SHL.U32 R52, R71, 0x2, RZ ;  /* 0x0000000247347824 */ /* 0x000fe200078e00ff */
[----:B------:R-:W-:Y:S01]  /*14580*/  SHF.R.S32.HI R7, RZ, 0x1f, R76 ;  /* 0x0000001fff077819 */ /* 0x000fe2000001144c */
[----:B------:R-:W-:Y:S03]  /*14590*/  BSSY B0, `(.L_x_1084) ;  /* 0x0000018000007945 */ /* 0x000fe60003800000 */
[----:B------:R-:W-:-:S02]  /*145a0*/  LEA.HI R7, R7, R76, RZ, 0x2 ;  /* 0x0000004c07077211 */ /* 0x000fc400078f10ff */
[----:B------:R-:W-:Y:S02]  /*145b0*/  LOP3.LUT R52, R52, 0x6, RZ, 0xc0, !PT ;  /* 0x0000000634347812 */ /* 0x000fe400078ec0ff */
[----:B------:R-:W-:Y:S01]  /*145c0*/  SHF.R.S32.HI R71, RZ, 0x2, R7 ;  /* 0x00000002ff477819 */ /* 0x000fe20000011407 */
[----:B------:R-:W-:-:S04]  /*145d0*/  DEPBAR.LE SB0, 0x0 ;  /* 0x000080000000791a */ /* 0x000fc80000000000 */
[----:B------:R-:W-:Y:S06]  /*145e0*/  BAR.SYNC.DEFER_BLOCKING 0x0 ;  /* 0x0000000000007b1d */ /* 0x000fec0000010000 */
[----:B------:R2:W-:Y:S04]  /*145f0*/  @P0 STS.128 [R235+0xc000], RZ ;  /* 0x00c000ffeb000388 */ /* 0x0005e80000000c00 */
[----:B------:R2:W-:Y:S01]  /*14600*/  @P0 STS.128 [R235+0x10000], RZ ;  /* 0x010000ffeb000388 */ /* 0x0005e20000000c00 */
[----:B------:R-:W-:Y:S05]  /*14610*/  @P0 BRA `(.L_x_1085) ;  /* 0x000000f000000947 */ /* 0x000fea0003800000 */
[C---:B------:R-:W-:Y:S02]  /*14620*/  LOP3.LUT R7, R239.reuse, 0x1, RZ, 0xc0, !PT ;  /* 0x00000001ef077812 */ /* 0x040fe400078ec0ff */
[----:B------:R-:W-:-:S02]  /*14630*/  LOP3.LUT P0, RZ, R239, 0x2, RZ, 0xc0, !PT ;  /* 0x00000002efff7812 */ /* 0x000fc4000780c0ff */
[----:B------:R-:W-:-:S13]  /*14640*/  ISETP.NE.U32.AND P1, PT, R7, 0x1, PT ;  /* 0x000000010700780c */ /* 0x000fda0003f25070 */
[----:B------:R-:W-:Y:S02]  /*14650*/  @!P1 IMAD.MOV.U32 R14, RZ, RZ, R148 ;  /* 0x000000ffff0e9224 */ /* 0x000fe400078e0094 */
[----:B------:R-:W-:-:S05]  /*14660*/  @!P1 IMAD.MOV.U32 R15, RZ, RZ, R149 ;  /* 0x000000ffff0f9224 */ /* 0x000fca00078e0095 */
        /* <DEDUP_REMOVED lines=10> */
.L_x_1085:
[----:B------:R-:W-:Y:S05]  /*14710*/  BSYNC B0 ;  /* 0x0000000000007941 */ /* 0x000fea0003800000 */
.L_x_1084:
[----:B------:R-:W-:Y:S01]  /*14720*/  ISETP.GE.AND P0, PT, R0, R5, PT ;  /* 0x000000050000720c */ /* 0x000fe20003f06270 */
[----:B------:R-:W-:-:S12]  /*14730*/  BSSY B0, `(.L_x_1086) ;  /* 0x0000015000007945 */ /* 0x000fd80003800000 */
[----:B------:R1:W-:Y:S04]  /*14740*/  @P0 STS.128 [R235+0xc800], RZ ;  /* 0x00c800ffeb000388 */ /* 0x0003e80000000c00 */
[----:B------:R1:W-:Y:S01]  /*14750*/  @P0 STS.128 [R235+0x10800], RZ ;  /* 0x010800ffeb000388 */ /* 0x0003e20000000c00 */
[----:B------:R-:W-:Y:S05]  /*14760*/  @P0 BRA `(.L_x_1087) ;  /* 0x0000011000000947 */ /* 0x000fea0003800000 */
[C---:B------:R-:W-:Y:S02]  /*14770*/  LOP3.LUT R0, R239.reuse, 0x1, RZ, 0xc0, !PT ;  /* 0x00000001ef007812 */ /* 0x040fe400078ec0ff */
[----:B------:R-:W-:Y:S02]  /*14780*/  LOP3.LUT P1, RZ, R239, 0x2, RZ, 0xc0, !PT ;  /* 0x00000002efff7812 */ /* 0x000fe4000782c0ff */
[----:B------:R-:W-:-:S11]  /*14790*/  ISETP.NE.U32.AND P2, PT, R0, 0x1, PT ;  /* 0x000000010000780c */ /* 0x000fd60003f45070 */
[CC--:B---3--:R-:W-:Y:S02]  /*147a0*/  @P1 LEA R14, P0, R223.reuse, R148.reuse, 0x1 ;  /* 0x00000094df0e1211 */ /* 0x0c8fe400078008ff */
[C---:B-1----:R-:W-:Y:S02]  /*147b0*/  @!P2 LEA R18, P3, R223.reuse, R148, 0x1 ;  /* 0x00000094df12a211 */ /* 0x042fe400078608ff */
[CCC-:B------:R-:W-:Y:S02]  /*147c0*/  @P1 LEA.HI.X R15, R223.reuse, R149.reuse, R224.reuse, 0x1, P0 ;  /* 0x00000095df0f1211 */ /* 0x1c0fe400000f0ce0 */
[----:B------:R-:W-:-:S05]  /*147d0*/  @!P2 LEA.HI.X R19, R223, R149, R224, 0x1, P3 ;  /* 0x00000095df13a211 */ /* 0x000fca00018f0ce0 */
        /* <DEDUP_REMOVED lines=10> */
.L_x_1087:
[----:B------:R-:W-:Y:S05]  /*14880*/  BSYNC B0 ;  /* 0x0000000000007941 */ /* 0x000fea0003800000 */
.L_x_1086:
[----:B------:R-:W-:Y:S01]  /*14890*/  ISETP.GE.AND P0, PT, R17, R5, PT ;  /* 0x000000051100720c */ /* 0x000fe20003f06270 */
[----:B------:R-:W-:-:S12]  /*148a0*/  BSSY B0, `(.L_x_1088) ;  /* 0x0000017000007945 */ /* 0x000fd80003800000 */
[----:B------:R1:W-:Y:S04]  /*148b0*/  @P0 STS.128 [R235+0xd000], RZ ;  /* 0x00d000ffeb000388 */ /* 0x0003e80000000c00 */
[----:B------:R1:W-:Y:S01]  /*148c0*/  @P0 STS.128 [R235+0x11000], RZ ;  /* 0x011000ffeb000388 */ /* 0x0003e20000000c00 */
[----:B------:R-:W-:Y:S05]  /*148d0*/  @P0 BRA `(.L_x_1089) ;  /* 0x0000013000000947 */ /* 0x000fea0003800000 */
[C---:B------:R-:W-:Y:S02]  /*148e0*/  LOP3.LUT R0, R239.reuse, 0x1, RZ, 0xc0, !PT ;  /* 0x00000001ef007812 */ /* 0x040fe400078ec0ff */
[----:B------:R-:W-:Y:S02]  /*148f0*/  LOP3.LUT P1, RZ, R239, 0x2, RZ, 0xc0, !PT ;  /* 0x00000002efff7812 */ /* 0x000fe4000782c0ff */
[----:B------:R-:W-:Y:S01]  /*14900*/  ISETP.NE.U32.AND P2, PT, R0, 0x1, PT ;  /* 0x000000010000780c */ /* 0x000fe20003f45070 */
[C---:B------:R-:W-:Y:S01]  /*14910*/  IMAD.SHL.U32 R0, R66.reuse, 0x20, RZ ;  /* 0x0000002042007824 */ /* 0x040fe200078e00ff */
[----:B------:R-:W-:-:S09]  /*14920*/  SHF.L.U64.HI R7, R66, 0x5, R67 ;  /* 0x0000000542077819 */ /* 0x000fd20000010243 */
[CC--:B-1-3--:R-:W-:Y:S02]  /*14930*/  @P1 LEA R14, P0, R0.reuse, R148.reuse, 0x1 ;  /* 0x00000094000e1211 */ /* 0x0cafe400078008ff */
[C---:B------:R-:W-:Y:S02]  /*14940*/  @!P2 LEA R16, P3, R0.reuse, R148, 0x1 ;  /* 0x000000940010a211 */ /* 0x040fe400078608ff */
        /* <DEDUP_REMOVED lines=12> */
.L_x_1089:
[----:B------:R-:W-:Y:S05]  /*14a10*/  BSYNC B0 ;  /* 0x0000000000007941 */ /* 0x000fea0003800000 */
.L_x_1088:
        /* <DEDUP_REMOVED lines=8> */
[C---:B------:R-:W-:Y:S02]  /*14aa0*/  @P0 IMAD R0, R67.reuse, 0x60, RZ ;  /* 0x0000006043000824 */ /* 0x040fe400078e02ff */
[----:B------:R-:W-:Y:S02]  /*14ab0*/  @!P1 IMAD R7, R67, 0x60, RZ ;  /* 0x0000006043079824 */ /* 0x000fe400078e02ff */
[----:B-1----:R-:W-:-:S04]  /*14ac0*/  @!P1 IMAD.WIDE.U32 R16, R66, 0x60, R148 ;  /* 0x0000006042109825 */ /* 0x002fc800078e0094 */
[----:B---3--:R-:W-:Y:S01]  /*14ad0*/  @P0 IMAD.WIDE.U32 R14, R66, 0x60, R148 ;  /* 0x00000060420e0825 */ /* 0x008fe200078e0094 */
[----:B------:R-:W-:-:S04]  /*14ae0*/  @!P1 IADD3 R17, R7, R17, RZ ;  /* 0x0000001107119210 */ /* 0x000fc80007ffe0ff */
[----:B------:R-:W-:Y:S01]  /*14af0*/  @P0 IADD3 R15, R0, R15, RZ ;  /* 0x0000000f000f0210 */ /* 0x000fe20007ffe0ff */
        /* <DEDUP_REMOVED lines=10> */
.L_x_1091:
[----:B------:R-:W-:Y:S05]  /*14ba0*/  BSYNC B0 ;  /* 0x0000000000007941 */ /* 0x000fea0003800000 */
.L_x_1090:
        /* <DEDUP_REMOVED lines=10> */
[CC--:B------:R-:W-:Y:S02]  /*14c50*/  @P1 LEA R12, P0, R0.reuse, R148.reuse, 0x1 ;  /* 0x00000094000c1211 */ /* 0x0c0fe400078008ff */
[C---:B-1-3--:R-:W-:Y:S02]  /*14c60*/  @!P2 LEA R14, P3, R0.reuse, R148, 0x1 ;  /* 0x00000094000ea211 */ /* 0x04afe400078608ff */
        /* <DEDUP_REMOVED lines=12> */
.L_x_1093:
[----:B------:R-:W-:Y:S05]  /*14d30*/  BSYNC B0 ;  /* 0x0000000000007941 */ /* 0x000fea0003800000 */
.L_x_1092:
        /* <DEDUP_REMOVED lines=11> */
[----:B------:R-:W-:Y:S01]  /*14df0*/  @P0 IMAD.WIDE.U32 R8, R66, 0xa0, R148 ;  /* 0x000000a042080825 */ /* 0x000fe200078e0094 */
        /* <DEDUP_REMOVED lines=12> */
.L_x_1095:
[----:B------:R-:W-:Y:S05]  /*14ec0*/  BSYNC B0 ;  /* 0x0000000000007941 */ /* 0x000fea0003800000 */
.L_x_1094:
        /* <DEDUP_REMOVED lines=24> */
.L_x_1097:
[----:B------:R-:W-:Y:S05]  /*15050*/  BSYNC B0 ;  /* 0x0000000000007941 */ /* 0x000fea0003800000 */
.L_x_1096:
        /* <DEDUP_REMOVED lines=8> */
[----:B------:R-:W-:Y:S02]  /*150e0*/  @P0 IMAD R0, R67, 0xe0, RZ ;  /* 0x000000e043000824 */ /* 0x000fe400078e02ff */
[----:B------:R-:W-:-:S04]  /*150f0*/  @!P1 IMAD.WIDE.U32 R6, R66, 0xe0, R148 ;  /* 0x000000e042069825 */ /* 0x000fc800078e0094 */
[----:B------:R-:W-:Y:S02]  /*15100*/  @!P1 IMAD R67, R67, 0xe0, RZ ;  /* 0x000000e043439824 */ /* 0x000fe400078e02ff */
[----:B------:R-:W-:-:S03]  /*15110*/  @P0 IMAD.WIDE.U32 R4, R66, 0xe0, R148 ;  /* 0x000000e042040825 */ /* 0x000fc600078e0094 */
[----:B------:R-:W-:Y:S02]  /*15120*/  @!P1 IADD3 R7, R67, R7, RZ ;  /* 0x0000000743079210 */ /* 0x000fe40007ffe0ff */
[----:B------:R-:W-:-:S03]  /*15130*/  @P0 IADD3 R5, R0, R5, RZ ;  /* 0x0000000500050210 */ /* 0x000fc60007ffe0ff */
        /* <DEDUP_REMOVED lines=10> */
.L_x_1099:
[----:B------:R-:W-:Y:S05]  /*151e0*/  BSYNC B0 ;  /* 0x0000000000007941 */ /* 0x000fea0003800000 */
.L_x_1098:
[----:B------:R-:W-:Y:S01]  /*151f0*/  SHF.R.S32.HI R0, RZ, 0x4, R75 ;  /* 0x00000004ff007819 */ /* 0x000fe2000001144b */
[----:B------:R-:W-:Y:S01]  /*15200*/  IMAD.SHL.U32 R73, R73, 0x40, RZ ;  /* 0x0000004049497824 */ /* 0x000fe200078e00ff */
[C---:B------:R-:W-:Y:S01]  /*15210*/  R2P PR, R69.reuse, 0x6 ;  /* 0x0000000645007804 */ /* 0x040fe20000000000 */
[----:B-1----:R-:W-:Y:S01]  /*15220*/  IMAD.SHL.U32 R4, R69, 0x40, RZ ;  /* 0x0000004045047824 */ /* 0x002fe200078e00ff */
[----:B------:R-:W-:Y:S01]  /*15230*/  LEA.HI R221, R75, R0, RZ, 0x1 ;  /* 0x000000004bdd7211 */ /* 0x000fe200078f08ff */
[----:B------:R-:W-:Y:S01]  /*15240*/  IMAD.SHL.U32 R186, R186, 0x8, RZ ;  /* 0x00000008baba7824 */ /* 0x000fe200078e00ff */
[----:B------:R-:W-:Y:S01]  /*15250*/  LOP3.LUT R73, R73, 0x1c0, RZ, 0xc0, !PT ;  /* 0x000001c049497812 */ /* 0x000fe200078ec0ff */
[----:B------:R-:W-:Y:S01]  /*15260*/  IMAD.SHL.U32 R9, R74, 0x40, RZ ;  /* 0x000000404a097824 */ /* 0x000fe200078e00ff */
[----:B------:R-:W-:Y:S01]  /*15270*/  LOP3.LUT R221, R221, 0xfffffffe, RZ, 0xc0, !PT ;  /* 0xfffffffedddd7812 */ /* 0x000fe200078ec0ff */
[----:B------:R-:W-:Y:S01]  /*15280*/  IMAD R71, R68, 0x10, R71 ;  /* 0x0000001044477824 */ /* 0x000fe200078e0247 */
[----:B------:R-:W-:Y:S01]  /*15290*/  LOP3.LUT R5, R4, 0x1c0, RZ, 0xc0, !PT ;  /* 0x000001c004057812 */ /* 0x000fe200078ec0ff */
[----:B------:R-:W-:Y:S01]  /*152a0*/  IMAD.IADD R75, R3, 0x1, R52 ;  /* 0x00000001034b7824 */ /* 0x000fe200078e0234 */
[----:B------:R-:W-:Y:S01]  /*152b0*/  LOP3.LUT R9, R9, 0xfffffe00, RZ, 0xc0, !PT ;  /* 0xfffffe0009097812 */ /* 0x000fe200078ec0ff */
[----:B------:R-:W-:Y:S01]  /*152c0*/  IMAD.IADD R221, R0, 0x1, -R221 ;  /* 0x0000000100dd7824 */ /* 0x000fe200078e0add */
[----:B------:R-:W-:Y:S01]  /*152d0*/  LOP3.LUT R186, R5, 0x8, R186, 0xf8, !PT ;  /* 0x0000000805ba7812 */ /* 0x000fe200078ef8ba */
[----:B------:R-:W0:Y:S01]  /*152e0*/  LDGDEPBAR ;  /* 0x00000000000079af */ /* 0x000e220000000000 */
[----:B------:R-:W-:Y:S01]  /*152f0*/  SHF.R.U32.HI R5, RZ, 0x3, R5 ;  /* 0x00000003ff057819 */ /* 0x000fe20000011605 */
[----:B------:R-:W-:Y:S01]  /*15300*/  IMAD.SHL.U32 R0, R221, 0x8, RZ ;  /* 0x00000008dd007824 */ /* 0x000fe200078e00ff */
[----:B------:R-:W-:Y:S01]  /*15310*/  IADD3 R70, R71, 0x1, R70 ;  /* 0x0000000147467810 */ /* 0x000fe20007ffe046 */
[----:B------:R-:W-:Y:S01]  /*15320*/  BSSY B1, `(.L_x_1100) ;  /* 0x0000258000017945 */ /* 0x000fe20003800000 */
[----:B------:R-:W-:Y:S01]  /*15330*/  LOP3.LUT R186, R186, R5, RZ, 0x3c, !PT ;  /* 0x00000005baba7212 */ /* 0x000fe200078e3cff */
[----:B------:R-:W-:Y:S01]  /*15340*/  IMAD R5, R68, 0x400, R9 ;  /* 0x0000040044057824 */ /* 0x000fe200078e0209 */
[----:B------:R-:W-:-:S02]  /*15350*/  LOP3.LUT R0, R73, 0x8, R0, 0xf8, !PT ;  /* 0x0000000849007812 */ /* 0x000fc400078ef800 */
[----:B------:R-:W-:Y:S01]  /*15360*/  SHF.R.U32.HI R73, RZ, 0x3, R73 ;  /* 0x00000003ff497819 */ /* 0x000fe20000011649 */
[----:B------:R-:W-:-:S03]  /*15370*/  IMAD R221, R221, 0x200, R186 ;  /* 0x00000200dddd7824 */ /* 0x000fc600078e02ba */
[----:B------:R-:W-:Y:S01]  /*15380*/  LOP3.LUT R8, R0, R73, RZ, 0x3c, !PT ;  /* 0x0000004900087212 */ /* 0x000fe200078e3cff */
[----:B------:R-:W-:-:S04]  /*15390*/  IMAD.SHL.U32 R221, R221, 0x2, RZ ;  /* 0x00000002dddd7824 */ /* 0x000fc800078e00ff */
[----:B------:R-:W-:Y:S01]  /*153a0*/  IMAD.IADD R222, R8, 0x1, R5 ;  /* 0x0000000108de7824 */ /* 0x000fe200078e0205 */
[----:B------:R-:W-:Y:S01]  /*153b0*/  LDSM.16.M88.4 R84, [R221+0x4000] ;  /* 0x00400000dd54783b */ /* 0x000fe20000000200 */
[C---:B------:R-:W-:Y:S02]  /*153c0*/  IADD3 R0, R221.reuse, 0x4000, RZ ;  /* 0x00004000dd007810 */ /* 0x040fe40007ffe0ff */
[----:B------:R-:W-:Y:S01]  /*153d0*/  IMAD.SHL.U32 R222, R222, 0x2, RZ ;  /* 0x00000002dede7824 */ /* 0x000fe200078e00ff */
[----:B------:R-:W-:Y:S01]  /*153e0*/  IADD3 R219, R221, 0x4020, RZ ;  /* 0x00004020dddb7810 */ /* 0x000fe20007ffe0ff */
[----:B------:R-:W-:Y:S01]  /*153f0*/  LDSM.16.M88.4 R76, [R221+0x4800] ;  /* 0x00480000dd4c783b */ /* 0x000fe20000000200 */
[----:B------:R-:W-:Y:S01]  /*15400*/  @P1 IADD3 R219, R0, -0x20, RZ ;  /* 0xffffffe000db1810 */ /* 0x000fe20007ffe0ff */
[--C-:B------:R-:W-:Y:S02]  /*15410*/  IMAD R220, R55, 0x2, R222.reuse ;  /* 0x0000000237dc7824 */ /* 0x100fe400078e02de */
[----:B------:R-:W1:Y:S01]  /*15420*/  LDSM.16.M88.4 R120, [R222] ;  /* 0x00000000de78783b */ /* 0x000e620000000200 */
[----:B------:R-:W-:Y:S01]  /*15430*/  IMAD.MOV.U32 R0, RZ, RZ, 0x40 ;  /* 0x00000040ff007424 */ /* 0x000fe200078e00ff */
[----:B------:R-:W-:Y:S01]  /*15440*/  IADD3 R211, R219, 0x800, RZ ;  /* 0x00000800dbd37810 */ /* 0x000fe20007ffe0ff */
[C---:B------:R-:W-:Y:S01]  /*15450*/  IMAD R218, R53.reuse, 0x2, R222 ;  /* 0x0000000235da7824 */ /* 0x040fe200078e02de */
[----:B------:R-:W2:Y:S01]  /*15460*/  LDSM.16.M88.4 R60, [R221+0x5000] ;  /* 0x00500000dd3c783b */ /* 0x000ea20000000200 */
[----:B------:R-:W-:Y:S01]  /*15470*/  IMAD R217, R53, 0x2, R220 ;  /* 0x0000000235d97824 */ /* 0x000fe200078e02dc */
[----:B------:R-:W-:-:S02]  /*15480*/  SEL R0, R0, 0xffffffc0, !P2 ;  /* 0xffffffc000007807 */ /* 0x000fc40005000000 */
[----:B------:R-:W3:Y:S01]  /*15490*/  LDSM.16.M88.4 R48, [R221+0x5800] ;  /* 0x00580000dd30783b */ /* 0x000ee20000000200 */
[----:B------:R-:W-:Y:S02]  /*154a0*/  IADD3 R210, R219, 0x1000, RZ ;  /* 0x00001000dbd27810 */ /* 0x000fe40007ffe0ff */
[----:B------:R-:W-:Y:S01]  /*154b0*/  IMAD.IADD R215, R221, 0x1, R0 ;  /* 0x00000001ddd77824 */ /* 0x000fe200078e0200 */
[----:B------:R-:W4:Y:S01]  /*154c0*/  LDSM.16.M88.4 R40, [R221+0x6000] ;  /* 0x00600000dd28783b */ /* 0x000f220000000200 */
[----:B------:R-:W-:Y:S01]  /*154d0*/  IMAD.IADD R204, R0, 0x1, R219 ;  /* 0x0000000100cc7824 */ /* 0x000fe200078e02db */
[----:B------:R-:W-:Y:S02]  /*154e0*/  LOP3.LUT R0, R8, R9, RZ, 0xfc, !PT ;  /* 0x0000000908007212 */ /* 0x000fe400078efcff */
[----:B------:R-:W2:Y:S01]  /*154f0*/  LDSM.16.M88.4 R32, [R221+0x6800] ;  /* 0x00680000dd20783b */ /* 0x000ea20000000200 */
[C---:B------:R-:W-:Y:S02]  /*15500*/  IADD3 R209, R219.reuse, 0x1800, RZ ;  /* 0x00001800dbd17810 */ /* 0x040fe40007ffe0ff */
[C---:B------:R-:W-:Y:S01]  /*15510*/  IADD3 R208, R219.reuse, 0x2000, RZ ;  /* 0x00002000dbd07810 */ /* 0x040fe20007ffe0ff */
[----:B------:R-:W2:Y:S01]  /*15520*/  LDSM.16.M88.4 R24, [R221+0x7000] ;  /* 0x00700000dd18783b */ /* 0x000ea20000000200 */
[----:B------:R-:W-:-:S02]  /*15530*/  IADD3 R207, R219, 0x2800, RZ ;  /* 0x00002800dbcf7810 */ /* 0x000fc40007ffe0ff */
[C---:B------:R-:W-:Y:S01]  /*15540*/  IADD3 R206, R219.reuse, 0x3000, RZ ;  /* 0x00003000dbce7810 */ /* 0x040fe20007ffe0ff */
[----:B------:R-:W2:Y:S01]  /*15550*/  LDSM.16.M88.4 R16, [R221+0x7800] ;  /* 0x00780000dd10783b */ /* 0x000ea20000000200 */
[C---:B------:R-:W-:Y:S02]  /*15560*/  IADD3 R205, R219.reuse, 0x3800, RZ ;  /* 0x00003800dbcd7810 */ /* 0x040fe40007ffe0ff */
[C---:B------:R-:W-:Y:S01]  /*15570*/  IADD3 R203, R219.reuse, 0x4000, RZ ;  /* 0x00004000dbcb7810 */ /* 0x040fe20007ffe0ff */
[----:B---3--:R-:W-:Y:S01]  /*15580*/  LDSM.16.M88.4 R12, [R219] ;  /* 0x00000000db0c783b */ /* 0x008fe20000000200 */
[C---:B------:R-:W-:Y:S02]  /*15590*/  IADD3 R202, R219.reuse, 0x4800, RZ ;  /* 0x00004800dbca7810 */ /* 0x040fe40007ffe0ff */
[C---:B------:R-:W-:Y:S01]  /*155a0*/  IADD3 R201, R219.reuse, 0x5000, RZ ;  /* 0x00005000dbc97810 */ /* 0x040fe20007ffe0ff */
[----:B------:R-:W3:Y:S01]  /*155b0*/  LDSM.16.M88.4 R20, [R220] ;  /* 0x00000000dc14783b */ /* 0x000ee20000000200 */
[----:B------:R-:W-:-:S02]  /*155c0*/  IADD3 R200, R219, 0x5800, RZ ;  /* 0x00005800dbc87810 */ /* 0x000fc40007ffe0ff */
[C---:B------:R-:W-:Y:S01]  /*155d0*/  IADD3 R199, R219.reuse, 0x6000, RZ ;  /* 0x00006000dbc77810 */ /* 0x040fe20007ffe0ff */
[----:B------:R-:W3:Y:S01]  /*155e0*/  LDSM.16.M88.4 R92, [R219+0x800] ;  /* 0x00080000db5c783b */ /* 0x000ee20000000200 */
[C---:B------:R-:W-:Y:S02]  /*155f0*/  IADD3 R198, R219.reuse, 0x6800, RZ ;  /* 0x00006800dbc67810 */ /* 0x040fe40007ffe0ff */
[C---:B------:R-:W-:Y:S01]  /*15600*/  IADD3 R197, R219.reuse, 0x7000, RZ ;  /* 0x00007000dbc57810 */ /* 0x040fe20007ffe0ff */
[----:B-1----:R-:W-:Y:S01]  /*15610*/  HMMA.16816.F32.BF16 R88, R120, R84, RZ ;  /* 0x000000547858723c */ /* 0x002fe200000418ff */
[----:B------:R-:W1:Y:S01]  /*15620*/  LDSM.16.M88.4 R4, [R219+0x1000] ;  /* 0x00100000db04783b */ /* 0x000e620000000200 */
[----:B------:R-:W-:-:S03]  /*15630*/  IADD3 R196, R219, 0x7800, RZ ;  /* 0x00007800dbc47810 */ /* 0x000fc60007ffe0ff */
[----:B------:R-:W1:Y:S03]  /*15640*/  LDSM.16.M88.4 R116, [R219+0x1800] ;  /* 0x00180000db74783b */ /* 0x000e660000000200 */
[C---:B------:R-:W-:Y:S01]  /*15650*/  HMMA.16816.F32.BF16 R84, R120.reuse, R86, RZ ;  /* 0x000000567854723c */ /* 0x040fe200000418ff */
[----:B------:R-:W-:Y:S04]  /*15660*/  LDSM.16.M88.4 R112, [R219+0x2000] ;  /* 0x00200000db70783b */ /* 0x000fe80000000200 */
[----:B------:R-:W-:Y:S03]  /*15670*/  LDSM.16.M88.4 R108, [R219+0x2800] ;  /* 0x00280000db6c783b */ /* 0x000fe60000000200 */
[C---:B------:R-:W-:Y:S01]  /*15680*/  HMMA.16816.F32.BF16 R80, R120.reuse, R76, RZ ;  /* 0x0000004c7850723c */ /* 0x040fe200000418ff */
[----:B------:R-:W-:Y:S04]  /*15690*/  LDSM.16.M88.4 R104, [R219+0x3000] ;  /* 0x00300000db68783b */ /* 0x000fe80000000200 */
[----:B------:R-:W-:Y:S03]  /*156a0*/  LDSM.16.M88.4 R100, [R219+0x3800] ;  /* 0x00380000db64783b */ /* 0x000fe60000000200 */
[C---:B--2---:R-:W-:Y:S01]  /*156b0*/  HMMA.16816.F32.BF16 R64, R120.reuse, R60, RZ ;  /* 0x0000003c7840723c */ /* 0x044fe200000418ff */
[----:B------:R-:W-:Y:S04]  /*156c0*/  LDSM.16.M88.4 R96, [R215+0x4800] ;  /* 0x00480000d760783b */ /* 0x000fe80000000200 */
[----:B------:R-:W-:Y:S03]  /*156d0*/  LDSM.16.M88.4 R132, [R220+0x2000] ;  /* 0x00200000dc84783b */ /* 0x000fe60000000200 */
[C---:B------:R-:W-:Y:S01]  /*156e0*/  HMMA.16816.F32.BF16 R56, R120.reuse, R48, RZ ;  /* 0x000000307838723c */ /* 0x040fe200000418ff */
[----:B------:R-:W-:Y:S07]  /*156f0*/  LDSM.16.M88.4 R128, [R219+0x7800] ;  /* 0x00780000db80783b */ /* 0x000fee0000000200 */
        /* <DEDUP_REMOVED lines=12> */
[C---:B---3--:R-:W-:Y:S08]  /*157c0*/  HMMA.16816.F32.BF16 R88, R20.reuse, R12, R88 ;  /* 0x0000000c1458723c */ /* 0x048ff00000041858 */
[C---:B------:R-:W-:Y:S01]  /*157d0*/  HMMA.16816.F32.BF16 R84, R20.reuse, R14, R84 ;  /* 0x0000000e1454723c */ /* 0x040fe20000041854 */
[----:B------:R-:W2:Y:S07]  /*157e0*/  LDSM.16.M88.4 R12, [R215+0x4000] ;  /* 0x00400000d70c783b */ /* 0x000eae0000000200 */
[C---:B------:R-:W-:Y:S08]  /*157f0*/  HMMA.16816.F32.BF16 R80, R20.reuse, R92, R80 ;  /* 0x0000005c1450723c */ /* 0x040ff00000041850 */
[C---:B------:R-:W-:Y:S01]  /*15800*/  HMMA.16816.F32.BF16 R76, R20.reuse, R94, R76 ;  /* 0x0000005e144c723c */ /* 0x040fe2000004184c */
[----:B------:R-:W3:Y:S07]  /*15810*/  LDSM.16.M88.4 R92, [R215+0x5000] ;  /* 0x00500000d75c783b */ /* 0x000eee0000000200 */
[C---:B-1----:R-:W-:Y:S08]  /*15820*/  HMMA.16816.F32.BF16 R64, R20.reuse, R4, R64 ;  /* 0x000000041440723c */ /* 0x042ff00000041840 */
[C---:B------:R-:W-:Y:S01]  /*15830*/  HMMA.16816.F32.BF16 R60, R20.reuse, R6, R60 ;  /* 0x00000006143c723c */ /* 0x040fe2000004183c */
[----:B------:R-:W1:Y:S07]  /*15840*/  LDSM.16.M88.4 R4, [R215+0x5800] ;  /* 0x00580000d704783b */ /* 0x000e6e0000000200 */
[----:B------:R-:W-:Y:S08]  /*15850*/  HMMA.16816.F32.BF16 R56, R20, R116, R56 ;  /* 0x000000741438723c */ /* 0x000ff00000041838 */
[C---:B--2---:R-:W-:Y:S08]  /*15860*/  HMMA.16816.F32.BF16 R88, R16.reuse, R12, R88 ;  /* 0x0000000c1058723c */ /* 0x044ff00000041858 */
[----:B------:R-:W-:Y:S01]  /*15870*/  HMMA.16816.F32.BF16 R84, R16, R14, R84 ;  /* 0x0000000e1054723c */ /* 0x000fe20000041854 */
[----:B------:R-:W2:Y:S07]  /*15880*/  LDSM.16.M88.4 R12, [R215+0x6000] ;  /* 0x00600000d70c783b */ /* 0x000eae0000000200 */
        /* <DEDUP_REMOVED lines=13> */
[----:B------:R-:W4:Y:S04]  /*15960*/  LDSM.16.M88.4 R20, [R215+0x6800] ;  /* 0x00680000d714783b */ /* 0x000f280000000200 */
[----:B------:R-:W2:Y:S03]  /*15970*/  LDSM.16.M88.4 R100, [R215+0x7000] ;  /* 0x00700000d764783b */ /* 0x000ea60000000200 */
[C---:B------:R-:W-:Y:S08]  /*15980*/  HMMA.16816.F32.BF16 R80, R16.reuse, R96, R80 ;  /* 0x000000601050723c */ /* 0x040ff00000041850 */
[C---:B------:R-:W-:Y:S01]  /*15990*/  HMMA.16816.F32.BF16 R76, R16.reuse, R98, R76 ;  /* 0x00000062104c723c */ /* 0x040fe2000004184c */
[----:B------:R-:W4:Y:S07]  /*159a0*/  LDSM.16.M88.4 R96, [R215+0x7800] ;  /* 0x00780000d760783b */ /* 0x000f2e0000000200 */
[C---:B---3--:R-:W-:Y:S08]  /*159b0*/  HMMA.16816.F32.BF16 R64, R16.reuse, R92, R64 ;  /* 0x0000005c1040723c */ /* 0x048ff00000041840 */
[C---:B------:R-:W-:Y:S01]  /*159c0*/  HMMA.16816.F32.BF16 R60, R16.reuse, R94, R60 ;  /* 0x0000005e103c723c */ /* 0x040fe2000004183c */
[----:B------:R-:W-:Y:S07]  /*159d0*/  LDSM.16.M88.4 R92, [R217] ;  /* 0x00000000d95c783b */ /* 0x000fee0000000200 */
[C---:B-1----:R-:W-:Y:S08]  /*159e0*/  HMMA.16816.F32.BF16 R56, R16.reuse, R4, R56 ;  /* 0x000000041038723c */ /* 0x042ff00000041838 */
[C---:B------:R-:W-:Y:S01]  /*159f0*/  HMMA.16816.F32.BF16 R48, R16.reuse, R6, R48 ;  /* 0x000000061030723c */ /* 0x040fe20000041830 */
[----:B------:R-:W1:Y:S07]  /*15a00*/  LDSM.16.M88.4 R4, [R204] ;  /* 0x00000000cc04783b */ /* 0x000e6e0000000200 */
[C---:B--2---:R-:W-:Y:S08]  /*15a10*/  HMMA.16816.F32.BF16 R44, R16.reuse, R12, R44 ;  /* 0x0000000c102c723c */ /* 0x044ff0000004182c */
[C---:B------:R-:W-:Y:S01]  /*15a20*/  HMMA.16816.F32.BF16 R40, R16.reuse, R14, R40 ;  /* 0x0000000e1028723c */ /* 0x040fe20000041828 */
[----:B------:R-:W2:Y:S07]  /*15a30*/  LDSM.16.M88.4 R12, [R204+0x800] ;  /* 0x00080000cc0c783b */ /* 0x000eae0000000200 */
[C---:B----4-:R-:W-:Y:S08]  /*15a40*/  HMMA.16816.F32.BF16 R36, R16.reuse, R20, R36 ;  /* 0x000000141024723c */ /* 0x050ff00000041824 */
[C---:B------:R-:W-:Y:S01]  /*15a50*/  HMMA.16816.F32.BF16 R32, R16.reuse, R22, R32 ;  /* 0x000000161020723c */ /* 0x040fe20000041820 */
[----:B------:R-:W3:Y:S07]  /*15a60*/  LDSM.16.M88.4 R20, [R204+0x1000] ;  /* 0x00100000cc14783b */ /* 0x000eee0000000200 */
[C---:B------:R-:W-:Y:S08]  /*15a70*/  HMMA.16816.F32.BF16 R28, R16.reuse, R100, R28 ;  /* 0x00000064101c723c */ /* 0x040ff0000004181c */
[C---:B------:R-:W-:Y:S01]  /*15a80*/  HMMA.16816.F32.BF16 R24, R16.reuse, R102, R24 ;  /* 0x000000661018723c */ /* 0x040fe20000041818 */
[----:B------:R-:W-:Y:S07]  /*15a90*/  LDSM.16.M88.4 R100, [R204+0x3000] ;  /* 0x00300000cc64783b */ /* 0x000fee0000000200 */
[C---:B------:R-:W-:Y:S08]  /*15aa0*/  HMMA.16816.F32.BF16 R124, R16.reuse, R96, R124 ;  /* 0x00000060107c723c */ /* 0x040ff0000004187c */
[----:B------:R-:W-:Y:S01]  /*15ab0*/  HMMA.16816.F32.BF16 R120, R16, R98, R120 ;  /* 0x000000621078723c */ /* 0x000fe20000041878 */
[----:B------:R-:W4:Y:S04]  /*15ac0*/  LDSM.16.M88.4 R16, [R221+0x8000] ;  /* 0x00800000dd10783b */ /* 0x000f280000000200 */
[----:B------:R-:W-:Y:S03]  /*15ad0*/  LDSM.16.M88.4 R96, [R204+0x3800] ;  /* 0x00380000cc60783b */ /* 0x000fe60000000200 */
        /* <DEDUP_REMOVED lines=10> */
[----:B------:R-:W-:Y:S01]  /*15b80*/  HMMA.16816.F32.BF16 R84, R104, R18, R84 ;  /* 0x000000126854723c */ /* 0x000fe20000041854 */
[----:B------:R-:W4:Y:S07]  /*15b90*/  LDSM.16.M88.4 R16, [R221+0xa800] ;  /* 0x00a80000dd10783b */ /* 0x000f2e0000000200 */
[C---:B------:R-:W-:Y:S08]  /*15ba0*/  HMMA.16816.F32.BF16 R56, R92.reuse, R116, R56 ;  /* 0x000000745c38723c */ /* 0x040ff00000041838 */
[C---:B------:R-:W-:Y:S01]  /*15bb0*/  HMMA.16816.F32.BF16 R48, R92.reuse, R118, R48 ;  /* 0x000000765c30723c */ /* 0x040fe20000041830 */
[----:B------:R-:W-:Y:S07]  /*15bc0*/  LDSM.16.M88.4 R116, [R215+0x8000] ;  /* 0x00800000d774783b */ /* 0x000fee0000000200 */
[C---:B------:R-:W-:Y:S08]  /*15bd0*/  HMMA.16816.F32.BF16 R36, R92.reuse, R108, R36 ;  /* 0x0000006c5c24723c */ /* 0x040ff00000041824 */
[----:B------:R-:W-:Y:S01]  /*15be0*/  HMMA.16816.F32.BF16 R32, R92, R110, R32 ;  /* 0x0000006e5c20723c */ /* 0x000fe20000041820 */
[----:B------:R-:W-:Y:S07]  /*15bf0*/  LDSM.16.M88.4 R108, [R221+0xb800] ;  /* 0x00b80000dd6c783b */ /* 0x000fee0000000200 */
[C---:B-1----:R-:W-:Y:S08]  /*15c00*/  HMMA.16816.F32.BF16 R80, R104.reuse, R4, R80 ;  /* 0x000000046850723c */ /* 0x042ff00000041850 */
[----:B------:R-:W-:Y:S01]  /*15c10*/  HMMA.16816.F32.BF16 R76, R104, R6, R76 ;  /* 0x00000006684c723c */ /* 0x000fe2000004184c */
[----:B------:R-:W1:Y:S07]  /*15c20*/  LDSM.16.M88.4 R4, [R221+0xb000] ;  /* 0x00b00000dd04783b */ /* 0x000e6e0000000200 */
[C---:B------:R-:W-:Y:S08]  /*15c30*/  HMMA.16816.F32.BF16 R124, R92.reuse, R96, R124 ;  /* 0x000000605c7c723c */ /* 0x040ff0000004187c */
[----:B------:R-:W-:Y:S01]  /*15c40*/  HMMA.16816.F32.BF16 R120, R92, R98, R120 ;  /* 0x000000625c78723c */ /* 0x000fe20000041878 */
[----:B------:R-:W1:Y:S07]  /*15c50*/  LDSM.16.M88.4 R96, [R219+0x4800] ;  /* 0x00480000db60783b */ /* 0x000e6e0000000200 */
[C---:B--2---:R-:W-:Y:S08]  /*15c60*/  HMMA.16816.F32.BF16 R64, R104.reuse, R12, R64 ;  /* 0x0000000c6840723c */ /* 0x044ff00000041840 */
[----:B------:R-:W-:Y:S01]  /*15c70*/  HMMA.16816.F32.BF16 R60, R104, R14, R60 ;  /* 0x0000000e683c723c */ /* 0x000fe2000004183c */
[----:B------:R-:W2:Y:S07]  /*15c80*/  LDSM.16.M88.4 R12, [R219+0x5800] ;  /* 0x00580000db0c783b */ /* 0x000eae0000000200 */
[C---:B------:R-:W-:Y:S08]  /*15c90*/  HMMA.16816.F32.BF16 R44, R92.reuse, R112, R44 ;  /* 0x000000705c2c723c */ /* 0x040ff0000004182c */
[C---:B------:R-:W-:Y:S01]  /*15ca0*/  HMMA.16816.F32.BF16 R40, R92.reuse, R114, R40 ;  /* 0x000000725c28723c */ /* 0x040fe20000041828 */
[----:B------:R-:W1:Y:S07]  /*15cb0*/  LDSM.16.M88.4 R112, [R221+0xa000] ;  /* 0x00a00000dd70783b */ /* 0x000e6e0000000200 */
[C---:B------:R-:W-:Y:S08]  /*15cc0*/  HMMA.16816.F32.BF16 R28, R92.reuse, R100, R28 ;  /* 0x000000645c1c723c */ /* 0x040ff0000004181c */
[----:B------:R-:W-:Y:S01]  /*15cd0*/  HMMA.16816.F32.BF16 R24, R92, R102, R24 ;  /* 0x000000665c18723c */ /* 0x000fe20000041818 */
[----:B------:R-:W-:Y:S04]  /*15ce0*/  LDSM.16.M88.4 R100, [R219+0x4000] ;  /* 0x00400000db64783b */ /* 0x000fe80000000200 */
[----:B------:R-:W-:Y:S03]  /*15cf0*/  LDSM.16.M88.4 R92, [R219+0x5000] ;  /* 0x00500000db5c783b */ /* 0x000fe60000000200 */
[C---:B---3--:R-:W-:Y:S08]  /*15d00*/  HMMA.16816.F32.BF16 R56, R104.reuse, R20, R56 ;  /* 0x000000146838723c */ /* 0x048ff00000041838 */
[C---:B------:R-:W-:Y:S01]  /*15d10*/  HMMA.16816.F32.BF16 R48, R104.reuse, R22, R48 ;  /* 0x000000166830723c */ /* 0x040fe20000041830 */
[----:B------:R-:W-:Y:S07]  /*15d20*/  LDSM.16.M88.4 R20, [R219+0x6000] ;  /* 0x00600000db14783b */ /* 0x000fee0000000200 */
[C---:B----4-:R-:W-:Y:S08]  /*15d30*/  HMMA.16816.F32.BF16 R36, R104.reuse, R16, R36 ;  /* 0x000000106824723c */ /* 0x050ff00000041824 */
[C---:B------:R-:W-:Y:S01]  /*15d40*/  HMMA.16816.F32.BF16 R32, R104.reuse, R18, R32 ;  /* 0x000000126820723c */ /* 0x040fe20000041820 */
[----:B------:R-:W3:Y:S07]  /*15d50*/  LDSM.16.M88.4 R16, [R219+0x6800] ;  /* 0x00680000db10783b */ /* 0x000eee0000000200 */
[C---:B-1----:R-:W-:Y:S08]  /*15d60*/  HMMA.16816.F32.BF16 R28, R104.reuse, R4, R28 ;  /* 0x00000004681c723c */ /* 0x042ff0000004181c */
[----:B------:R-:W-:Y:S01]  /*15d70*/  HMMA.16816.F32.BF16 R24, R104, R6, R24 ;  /* 0x000000066818723c */ /* 0x000fe20000041818 */
[----:B------:R-:W1:Y:S07]  /*15d80*/  LDSM.16.M88.4 R4, [R219+0x7000] ;  /* 0x00700000db04783b */ /* 0x000e6e0000000200 */
[C---:B------:R-:W-:Y:S08]  /*15d90*/  HMMA.16816.F32.BF16 R80, R132.reuse, R96, R80 ;  /* 0x000000608450723c */ /* 0x040ff00000041850 */
[C---:B------:R-:W-:Y:S01]  /*15da0*/  HMMA.16816.F32.BF16 R76, R132.reuse, R98, R76 ;  /* 0x00000062844c723c */ /* 0x040fe2000004184c */
[----:B------:R-:W-:Y:S07]  /*15db0*/  LDSM.16.M88.4 R96, [R215+0xa800] ;  /* 0x00a80000d760783b */ /* 0x000fee0000000200 */
[C---:B--2---:R-:W-:Y:S08]  /*15dc0*/  HMMA.16816.F32.BF16 R56, R132.reuse, R12, R56 ;  /* 0x0000000c8438723c */ /* 0x044ff00000041838 */
[----:B------:R-:W-:Y:S01]  /*15dd0*/  HMMA.16816.F32.BF16 R48, R132, R14, R48 ;  /* 0x0000000e8430723c */ /* 0x000fe20000041830 */
[----:B------:R-:W2:Y:S07]  /*15de0*/  LDSM.16.M88.4 R12, [R218+0x2000] ;  /* 0x00200000da0c783b */ /* 0x000eae0000000200 */
[C---:B------:R-:W-:Y:S08]  /*15df0*/  HMMA.16816.F32.BF16 R44, R104.reuse, R112, R44 ;  /* 0x00000070682c723c */ /* 0x040ff0000004182c */
[C---:B------:R-:W-:Y:S01]  /*15e00*/  HMMA.16816.F32.BF16 R40, R104.reuse, R114, R40 ;  /* 0x000000726828723c */ /* 0x040fe20000041828 */
[----:B------:R-:W4:Y:S07]  /*15e10*/  LDSM.16.M88.4 R112, [R215+0x8800] ;  /* 0x00880000d770783b */ /* 0x000f2e0000000200 */
[----:B------:R-:W-:Y:S08]  /*15e20*/  HMMA.16816.F32.BF16 R124, R104, R108, R124 ;  /* 0x0000006c687c723c */ /* 0x000ff0000004187c */
[C---:B---3--:R-:W-:Y:S08]  /*15e30*/  HMMA.16816.F32.BF16 R36, R132.reuse, R16, R36 ;  /* 0x000000108424723c */ /* 0x048ff00000041824 */
[C---:B------:R-:W-:Y:S01]  /*15e40*/  HMMA.16816.F32.BF16 R32, R132.reuse, R18, R32 ;  /* 0x000000128420723c */ /* 0x040fe20000041820 */
[----:B------:R-:W3:Y:S07]  /*15e50*/  LDSM.16.M88.4 R16, [R215+0xb800] ;  /* 0x00b80000d710783b */ /* 0x000eee0000000200 */
[C---:B------:R-:W-:Y:S08]  /*15e60*/  HMMA.16816.F32.BF16 R88, R132.reuse, R100, R88 ;  /* 0x000000648458723c */ /* 0x040ff00000041858 */
[----:B------:R-:W-:Y:S01]  /*15e70*/  HMMA.16816.F32.BF16 R84, R132, R102, R84 ;  /* 0x000000668454723c */ /* 0x000fe20000041854 */
[----:B------:R-:W-:Y:S07]  /*15e80*/  LDSM.16.M88.4 R100, [R215+0xa000] ;  /* 0x00a00000d764783b */ /* 0x000fee0000000200 */
[----:B------:R-:W-:Y:S01]  /*15e90*/  HMMA.16816.F32.BF16 R120, R104, R110, R120 ;  /* 0x0000006e6878723c */ /* 0x000fe20000041878 */
[----:B------:R-:W-:Y:S04]  /*15ea0*/  LDSM.16.M88.4 R108, [R215+0x9000] ;  /* 0x00900000d76c783b */ /* 0x000fe80000000200 */
[----:B------:R-:W-:Y:S03]  /*15eb0*/  LDSM.16.M88.4 R104, [R215+0x9800] ;  /* 0x00980000d768783b */ /* 0x000fe60000000200 */
[C---:B------:R-:W-:Y:S08]  /*15ec0*/  HMMA.16816.F32.BF16 R44, R132.reuse, R20, R44 ;  /* 0x00000014842c723c */ /* 0x040ff0000004182c */
[C---:B------:R-:W-:Y:S01]  /*15ed0*/  HMMA.16816.F32.BF16 R40, R132.reuse, R22, R40 ;  /* 0x000000168428723c */ /* 0x040fe20000041828 */
[----:B------:R-:W-:Y:S07]  /*15ee0*/  LDSM.16.M88.4 R20, [R204+0x4000] ;  /* 0x00400000cc14783b */ /* 0x000fee0000000200 */
[C---:B-1----:R-:W-:Y:S08]  /*15ef0*/  HMMA.16816.F32.BF16 R28, R132.reuse, R4, R28 ;  /* 0x00000004841c723c */ /* 0x042ff0000004181c */
[C---:B------:R-:W-:Y:S01]  /*15f00*/  HMMA.16816.F32.BF16 R24, R132.reuse, R6, R24 ;  /* 0x000000068418723c */ /* 0x040fe20000041818 */
[----:B------:R-:W1:Y:S07]  /*15f10*/  LDSM.16.M88.4 R4, [R217+0x2000] ;  /* 0x00200000d904783b */ /* 0x000e6e0000000200 */
[C---:B------:R-:W-:Y:S08]  /*15f20*/  HMMA.16816.F32.BF16 R124, R132.reuse, R128, R124 ;  /* 0x00000080847c723c */ /* 0x040ff0000004187c */
[C---:B------:R-:W-:Y:S08]  /*15f30*/  HMMA.16816.F32.BF16 R64, R132.reuse, R92, R64 ;  /* 0x0000005c8440723c */ /* 0x040ff00000041840 */
[----:B------:R-:W-:Y:S01]  /*15f40*/  HMMA.16816.F32.BF16 R60, R132, R94, R60 ;  /* 0x0000005e843c723c */ /* 0x000fe2000004183c */
[----:B------:R-:W1:Y:S07]  /*15f50*/  LDSM.16.M88.4 R92, [R215+0xb000] ;  /* 0x00b00000d75c783b */ /* 0x000e6e0000000200 */
[C---:B--2---:R-:W-:Y:S08]  /*15f60*/  HMMA.16816.F32.BF16 R36, R12.reuse, R96, R36 ;  /* 0x000000600c24723c */ /* 0x044ff00000041824 */
[C---:B------:R-:W-:Y:S01]  /*15f70*/  HMMA.16816.F32.BF16 R32, R12.reuse, R98, R32 ;  /* 0x000000620c20723c */ /* 0x040fe20000041820 */
[----:B------:R-:W2:Y:S07]  /*15f80*/  LDSM.16.M88.4 R96, [R204+0x4800] ;  /* 0x00480000cc60783b */ /* 0x000eae0000000200 */
[C---:B------:R-:W-:Y:S08]  /*15f90*/  HMMA.16816.F32.BF16 R88, R12.reuse, R116, R88 ;  /* 0x000000740c58723c */ /* 0x040ff00000041858 */
[----:B------:R-:W-:Y:S08]  /*15fa0*/  HMMA.16816.F32.BF16 R84, R12, R118, R84 ;  /* 0x000000760c54723c */ /* 0x000ff00000041854 */
[----:B------:R-:W-:Y:S08]  /*15fb0*/  HMMA.16816.F32.BF16 R120, R132, R130, R120 ;  /* 0x000000828478723c */ /* 0x000ff00000041878 */
[C---:B----4-:R-:W-:Y:S08]  /*15fc0*/  HMMA.16816.F32.BF16 R80, R12.reuse, R112, R80 ;  /* 0x000000700c50723c */ /* 0x050ff00000041850 */
[----:B---3--:R-:W-:Y:S07]  /*15fd0*/  HMMA.16816.F32.BF16 R124, R12, R16, R124 ;  /* 0x000000100c7c723c */ /* 0x008fee000004187c */
[----:B------:R-:W-:Y:S01]  /*15fe0*/  IADD3 R17, R72, R70, -R233 ;  /* 0x0000004648117210 */ /* 0x000fe20007ffe8e9 */
[----:B-1----:R-:W-:Y:S01]  /*15ff0*/  HMMA.16816.F32.BF16 R88, R4, R20, R88 ;  /* 0x000000140458723c */ /* 0x002fe20000041858 */
[----:B------:R-:W1:Y:S03]  /*16000*/  LDSM.16.M88.4 R68, [R204+0x5000] ;  /* 0x00500000cc44783b */ /* 0x000e660000000200 */
[----:B-----5:R-:W-:-:S03]  /*16010*/  IMAD.IADD R17, R2, 0x1, R17 ;  /* 0x0000000102117824 */ /* 0x020fc600078e0211 */
[----:B------:R-:W-:Y:S01]  /*16020*/  IADD3 R21, R75, 0x1, RZ ;  /* 0x000000014b157810 */ /* 0x000fe20007ffe0ff */
[----:B------:R-:W-:Y:S01]  /*16030*/  HMMA.16816.F32.BF16 R84, R4, R22, R84 ;  /* 0x000000160454723c */ /* 0x000fe20000041854 */
[----:B------:R-:W-:-:S04]  /*16040*/  IMNMX R2, R17, R72, PT ;  /* 0x0000004811027217 */ /* 0x000fc80003800200 */
[----:B------:R-:W-:Y:S02]  /*16050*/  ISETP.GE.AND P6, PT, R21, R2, PT ;  /* 0x000000021500720c */ /* 0x000fe40003fc6270 */
[----:B------:R-:W-:Y:S01]  /*16060*/  IADD3 R23, R17, 0x8, RZ ;  /* 0x0000000811177810 */ /* 0x000fe20007ffe0ff */
[C---:B------:R-:W-:Y:S01]  /*16070*/  HMMA.16816.F32.BF16 R76, R12.reuse, R114, R76 ;  /* 0x000000720c4c723c */ /* 0x040fe2000004184c */
[----:B------:R-:W-:Y:S02]  /*16080*/  IADD3 R17, R75, 0x9, RZ ;  /* 0x000000094b117810 */ /* 0x000fe40007ffe0ff */
[----:B------:R-:W-:Y:S02]  /*16090*/  IMNMX R52, R23, R72, PT ;  /* 0x0000004817347217 */ /* 0x000fe40003800200 */
[----:B------:R-:W-:Y:S02]  /*160a0*/  ISETP.GE.AND P0, PT, R17, R2, PT ;  /* 0x000000021100720c */ /* 0x000fe40003f06270 */
[-C--:B------:R-:W-:Y:S01]  /*160b0*/  ISETP.GE.AND P2, PT, R21, R52.reuse, PT ;  /* 0x000000341500720c */ /* 0x080fe20003f46270 */
[----:B------:R-:W-:Y:S01]  /*160c0*/  HMMA.16816.F32.BF16 R64, R12, R108, R64 ;  /* 0x0000006c0c40723c */ /* 0x000fe20000041840 */
[----:B------:R-:W-:-:S02]  /*160d0*/  ISETP.GE.AND P3, PT, R17, R52, PT ;  /* 0x000000341100720c */ /* 0x000fc40003f66270 */
[----:B------:R-:W-:Y:S02]  /*160e0*/  IADD3 R17, R75, 0x11, RZ ;  /* 0x000000114b117810 */ /* 0x000fe40007ffe0ff */
[----:B------:R-:W-:Y:S02]  /*160f0*/  FSEL R89, R89, -INF , !P6 ;  /* 0xff80000059597808 */ /* 0x000fe40007000000 */
[----:B------:R-:W-:Y:S01]  /*16100*/  FSEL R73, R91, -INF , !P2 ;  /* 0xff8000005b497808 */ /* 0x000fe20005000000 */
[----:B------:R-:W-:Y:S01]  /*16110*/  HMMA.16816.F32.BF16 R60, R12, R110, R60 ;  /* 0x0000006e0c3c723c */ /* 0x000fe2000004183c */
[----:B------:R-:W-:Y:S02]  /*16120*/  ISETP.GE.AND P2, PT, R17, R2, PT ;  /* 0x000000021100720c */ /* 0x000fe40003f46270 */
[----:B------:R-:W-:Y:S02]  /*16130*/  FSEL R91, R85, -INF , !P0 ;  /* 0xff800000555b7808 */ /* 0x000fe40004000000 */
[----:B------:R-:W-:-:S02]  /*16140*/  IADD3 R21, R75, 0x20, RZ ;  /* 0x000000204b157810 */ /* 0x000fc40007ffe0ff */
[C---:B------:R-:W-:Y:S01]  /*16150*/  IADD3 R23, R75.reuse, 0x28, RZ ;  /* 0x000000284b177810 */ /* 0x040fe20007ffe0ff */
[C---:B------:R-:W-:Y:S08]  /*16160*/  HMMA.16816.F32.BF16 R56, R12.reuse, R104, R56 ;  /* 0x000000680c38723c */ /* 0x040ff00000041838 */
[C---:B------:R-:W-:Y:S08]  /*16170*/  HMMA.16816.F32.BF16 R48, R12.reuse, R106, R48 ;  /* 0x0000006a0c30723c */ /* 0x040ff00000041830 */
[C---:B------:R-:W-:Y:S08]  /*16180*/  HMMA.16816.F32.BF16 R44, R12.reuse, R100, R44 ;  /* 0x000000640c2c723c */ /* 0x040ff0000004182c */
[C---:B------:R-:W-:Y:S08]  /*16190*/  HMMA.16816.F32.BF16 R40, R12.reuse, R102, R40 ;  /* 0x000000660c28723c */ /* 0x040ff00000041828 */
[C---:B------:R-:W-:Y:S08]  /*161a0*/  HMMA.16816.F32.BF16 R28, R12.reuse, R92, R28 ;  /* 0x0000005c0c1c723c */ /* 0x040ff0000004181c */
[C---:B------:R-:W-:Y:S08]  /*161b0*/  HMMA.16816.F32.BF16 R24, R12.reuse, R94, R24 ;  /* 0x0000005e0c18723c */ /* 0x040ff00000041818 */
[----:B------:R-:W-:Y:S07]  /*161c0*/  HMMA.16816.F32.BF16 R120, R12, R18, R120 ;  /* 0x000000120c78723c */ /* 0x000fee0000041878 */
[C---:B------:R-:W-:Y:S01]  /*161d0*/  IADD3 R13, R75.reuse, 0x8, RZ ;  /* 0x000000084b0d7810 */ /* 0x040fe20007ffe0ff */
[----:B--2---:R-:W-:Y:S01]  /*161e0*/  HMMA.16816.F32.BF16 R80, R4, R96, R80 ;  /* 0x000000600450723c */ /* 0x004fe20000041850 */
[----:B------:R-:W-:-:S02]  /*161f0*/  IADD3 R19, R75, 0x10, RZ ;  /* 0x000000104b137810 */ /* 0x000fc40007ffe0ff */
[C---:B------:R-:W-:Y:S02]  /*16200*/  ISETP.GE.AND P5, PT, R13.reuse, R2, PT ;  /* 0x000000020d00720c */ /* 0x040fe40003fa6270 */
[----:B------:R-:W-:Y:S02]  /*16210*/  ISETP.GE.AND P1, PT, R13, R52, PT ;  /* 0x000000340d00720c */ /* 0x000fe40003f26270 */
[----:B------:R-:W2:Y:S01]  /*16220*/  LDSM.16.M88.4 R12, [R204+0x5800] ;  /* 0x00580000cc0c783b */ /* 0x000ea20000000200 */
[----:B------:R-:W-:Y:S01]  /*16230*/  FSEL R94, R84, -INF , !P5 ;  /* 0xff800000545e7808 */ /* 0x000fe20006800000 */
[----:B-1----:R-:W-:Y:S01]  /*16240*/  HMMA.16816.F32.BF16 R64, R4, R68, R64 ;  /* 0x000000440440723c */ /* 0x002fe20000041840 */
[C---:B------:R-:W-:Y:S02]  /*16250*/  ISETP.GE.AND P4, PT, R19.reuse, R2, PT ;  /* 0x000000021300720c */ /* 0x040fe40003f86270 */
[-C--:B------:R-:W-:Y:S02]  /*16260*/  ISETP.GE.AND P6, PT, R19, R52.reuse, PT ;  /* 0x000000341300720c */ /* 0x080fe40003fc6270 */
[----:B------:R-:W-:-:S02]  /*16270*/  ISETP.GE.AND P5, PT, R17, R52, PT ;  /* 0x000000341100720c */ /* 0x000fc40003fa6270 */
[C---:B------:R-:W-:Y:S01]  /*16280*/  IADD3 R19, R75.reuse, 0x18, RZ ;  /* 0x000000184b137810 */ /* 0x040fe20007ffe0ff */
[C---:B------:R-:W-:Y:S01]  /*16290*/  HMMA.16816.F32.BF16 R76, R4.reuse, R98, R76 ;  /* 0x00000062044c723c */ /* 0x040fe2000004184c */
[----:B------:R-:W-:Y:S02]  /*162a0*/  IADD3 R17, R75, 0x19, RZ ;  /* 0x000000194b117810 */ /* 0x000fe40007ffe0ff */
[----:B------:R-:W-:Y:S02]  /*162b0*/  FSEL R72, R86, -INF , !P1 ;  /* 0xff80000056487808 */ /* 0x000fe40004800000 */
[----:B------:R-:W-:Y:S02]  /*162c0*/  FSEL R68, R87, -INF , !P3 ;  /* 0xff80000057447808 */ /* 0x000fe40005800000 */
[----:B------:R-:W-:Y:S01]  /*162d0*/  FSEL R84, R80, -INF , !P4 ;  /* 0xff80000050547808 */ /* 0x000fe20006000000 */
[----:B------:R-:W-:Y:S01]  /*162e0*/  HMMA.16816.F32.BF16 R60, R4, R70, R60 ;  /* 0x00000046043c723c */ /* 0x000fe2000004183c */
[----:B------:R-:W-:-:S02]  /*162f0*/  ISETP.GE.AND P1, PT, R19, R2, PT ;  /* 0x000000021300720c */ /* 0x000fc40003f26270 */
[----:B------:R-:W-:Y:S02]  /*16300*/  ISETP.GE.AND P0, PT, R19, R52, PT ;  /* 0x000000341300720c */ /* 0x000fe40003f06270 */
[C---:B------:R-:W-:Y:S02]  /*16310*/  ISETP.GE.AND P3, PT, R17.reuse, R2, PT ;  /* 0x000000021100720c */ /* 0x040fe40003f66270 */
[----:B------:R-:W-:Y:S02]  /*16320*/  ISETP.GE.AND P4, PT, R17, R52, PT ;  /* 0x000000341100720c */ /* 0x000fe40003f86270 */
[----:B------:R-:W1:Y:S01]  /*16330*/  LDSM.16.M88.4 R16, [R204+0x6000] ;  /* 0x00600000cc10783b */ /* 0x000e620000000200 */
[----:B------:R-:W-:Y:S02]  /*16340*/  FSEL R87, R82, -INF , !P6 ;  /* 0xff80000052577808 */ /* 0x000fe40007000000 */
[----:B------:R-:W-:Y:S02]  /*16350*/  FSEL R92, R81, -INF , !P2 ;  /* 0xff800000515c7808 */ /* 0x000fe40005000000 */
[----:B------:R-:W-:-:S02]  /*16360*/  ISETP.GE.AND P6, PT, R21, R2, PT ;  /* 0x000000021500720c */ /* 0x000fc40003fc6270 */
[----:B------:R-:W-:Y:S02]  /*16370*/  ISETP.GE.AND P2, PT, R21, R52, PT ;  /* 0x000000341500720c */ /* 0x000fe40003f46270 */
[----:B------:R-:W-:Y:S02]  /*16380*/  IADD3 R21, R75, 0x21, RZ ;  /* 0x000000214b157810 */ /* 0x000fe40007ffe0ff */
[----:B------:R-:W-:Y:S01]  /*16390*/  FSEL R85, R83, -INF , !P5 ;  /* 0xff80000053557808 */ /* 0x000fe20006800000 */
[----:B--2---:R-:W-:Y:S01]  /*163a0*/  HMMA.16816.F32.BF16 R56, R4, R12, R56 ;  /* 0x0000000c0438723c */ /* 0x004fe20000041838 */
[----:B------:R-:W-:Y:S02]  /*163b0*/  ISETP.GE.AND P5, PT, R21, R2, PT ;  /* 0x000000021500720c */ /* 0x000fe40003fa6270 */
[----:B------:R-:W-:Y:S02]  /*163c0*/  FSEL R93, R76, -INF , !P1 ;  /* 0xff8000004c5d7808 */ /* 0x000fe40004800000 */
[----:B------:R-:W-:-:S02]  /*163d0*/  FSEL R86, R78, -INF , !P0 ;  /* 0xff8000004e567808 */ /* 0x000fc40004000000 */
[----:B------:R-:W-:Y:S01]  /*163e0*/  IADD3 R13, R75, 0x30, RZ ;  /* 0x000000304b0d7810 */ /* 0x000fe20007ffe0ff */
[----:B------:R-:W-:Y:S01]  /*163f0*/  HMMA.16816.F32.BF16 R48, R4, R14, R48 ;  /* 0x0000000e0430723c */ /* 0x000fe20000041830 */
[----:B------:R-:W-:Y:S02]  /*16400*/  FSEL R178, R66, -INF , !P2 ;  /* 0xff80000042b27808 */ /* 0x000fe40005000000 */
[----:B------:R-:W-:Y:S02]  /*16410*/  FSEL R175, R65, -INF , !P5 ;  /* 0xff80000041af7808 */ /* 0x000fe40006800000 */
[----:B------:R-:W-:Y:S02]  /*16420*/  ISETP.GE.AND P1, PT, R21, R52, PT ;  /* 0x000000341500720c */ /* 0x000fe40003f26270 */
[-C--:B------:R-:W-:Y:S02]  /*16430*/  ISETP.GE.AND P0, PT, R23, R2.reuse, PT ;  /* 0x000000021700720c */ /* 0x080fe40003f06270 */
[----:B------:R-:W-:-:S02]  /*16440*/  ISETP.GE.AND P2, PT, R13, R2, PT ;  /* 0x000000020d00720c */ /* 0x000fc40003f46270 */
[----:B------:R-:W-:Y:S02]  /*16450*/  ISETP.GE.AND P5, PT, R13, R52, PT ;  /* 0x000000340d00720c */ /* 0x000fe40003fa6270 */
[C---:B------:R-:W-:Y:S02]  /*16460*/  IADD3 R21, R75.reuse, 0x29, RZ ;  /* 0x000000294b157810 */ /* 0x040fe40007ffe0ff */
[----:B------:R-:W-:Y:S02]  /*16470*/  IADD3 R13, R75, 0x31, RZ ;  /* 0x000000314b0d7810 */ /* 0x000fe40007ffe0ff */
[----:B------:R-:W-:Y:S02]  /*16480*/  FSEL R179, R67, -INF , !P1 ;  /* 0xff80000043b37808 */ /* 0x000fe40004800000 */
[----:B------:R-:W-:Y:S01]  /*16490*/  FSEL R177, R60, -INF , !P0 ;  /* 0xff8000003cb17808 */ /* 0x000fe20004000000 */
[----:B-1----:R-:W-:Y:S01]  /*164a0*/  HMMA.16816.F32.BF16 R44, R4, R16, R44 ;  /* 0x00000010042c723c */ /* 0x002fe2000004182c */
[----:B------:R-:W-:-:S02]  /*164b0*/  FSEL R101, R77, -INF , !P3 ;  /* 0xff8000004d657808 */ /* 0x000fc40005800000 */
[----:B------:R-:W-:Y:S02]  /*164c0*/  FSEL R100, R79, -INF , !P4 ;  /* 0xff8000004f647808 */ /* 0x000fe40006000000 */
[----:B------:R-:W-:Y:S02]  /*164d0*/  FSEL R176, R64, -INF , !P6 ;  /* 0xff80000040b07808 */ /* 0x000fe40007000000 */
[C---:B------:R-:W-:Y:S01]  /*164e0*/  ISETP.GE.AND P1, PT, R13.reuse, R2, PT ;  /* 0x000000020d00720c */ /* 0x040fe20003f26270 */
[----:B------:R-:W-:Y:S01]  /*164f0*/  HMMA.16816.F32.BF16 R40, R4, R18, R40 ;  /* 0x000000120428723c */ /* 0x000fe20000041828 */
[-C--:B------:R-:W-:Y:S02]  /*16500*/  ISETP.GE.AND P0, PT, R13, R52.reuse, PT ;  /* 0x000000340d00720c */ /* 0x080fe40003f06270 */
[----:B------:R-:W-:Y:S02]  /*16510*/  ISETP.GE.AND P3, PT, R23, R52, PT ;  /* 0x000000341700720c */ /* 0x000fe40003f66270 */
[----:B------:R-:W-:-:S02]  /*16520*/  ISETP.GE.AND P4, PT, R21, R2, PT ;  /* 0x000000021500720c */ /* 0x000fc40003f86270 */
[----:B------:R-:W-:Y:S02]  /*16530*/  ISETP.GE.AND P6, PT, R21, R52, PT ;  /* 0x000000341500720c */ /* 0x000fe40003fc6270 */
[C---:B------:R-:W-:Y:S01]  /*16540*/  IADD3 R15, R75.reuse, 0x38, RZ ;  /* 0x000000384b0f7810 */ /* 0x040fe20007ffe0ff */
[----:B------:R-:W1:Y:S01]  /*16550*/  LDSM.16.M88.4 R20, [R204+0x6800] ;  /* 0x00680000cc14783b */ /* 0x000e620000000200 */
[C---:B------:R-:W-:Y:S02]  /*16560*/  IADD3 R13, R75.reuse, 0x39, RZ ;  /* 0x000000394b0d7810 */ /* 0x040fe40007ffe0ff */
[----:B------:R-:W-:Y:S02]  /*16570*/  IADD3 R17, R75, 0x40, RZ ;  /* 0x000000404b117810 */ /* 0x000fe40007ffe0ff */
[----:B------:R-:W-:Y:S02]  /*16580*/  FSEL R133, R58, -INF , !P5 ;  /* 0xff8000003a857808 */ /* 0x000fe40006800000 */
[----:B------:R-:W-:-:S02]  /*16590*/  FSEL R143, R57, -INF , !P1 ;  /* 0xff800000398f7808 */ /* 0x000fc40004800000 */
[----:B------:R-:W-:Y:S02]  /*165a0*/  FSEL R180, R62, -INF , !P3 ;  /* 0xff8000003eb47808 */ /* 0x000fe40005800000 */
[----:B------:R-:W-:Y:S02]  /*165b0*/  FSEL R174, R61, -INF , !P4 ;  /* 0xff8000003dae7808 */ /* 0x000fe40006000000 */
[----:B------:R-:W-:Y:S02]  /*165c0*/  FSEL R173, R63, -INF , !P6 ;  /* 0xff8000003fad7808 */ /* 0x000fe40007000000 */
[----:B------:R-:W-:Y:S02]  /*165d0*/  FSEL R142, R56, -INF , !P2 ;  /* 0xff800000388e7808 */ /* 0x000fe40005000000 */
[C---:B------:R-:W-:Y:S02]  /*165e0*/  ISETP.GE.AND P5, PT, R17.reuse, R2, PT ;  /* 0x000000021100720c */ /* 0x040fe40003fa6270 */
[----:B------:R-:W-:-:S02]  /*165f0*/  ISETP.GE.AND P1, PT, R17, R52, PT ;  /* 0x000000341100720c */ /* 0x000fc40003f26270 */
[C---:B------:R-:W-:Y:S02]  /*16600*/  ISETP.GE.AND P3, PT, R15.reuse, R2, PT ;  /* 0x000000020f00720c */ /* 0x040fe40003f66270 */
[----:B------:R-:W-:Y:S02]  /*16610*/  ISETP.GE.AND P4, PT, R15, R52, PT ;  /* 0x000000340f00720c */ /* 0x000fe40003f86270 */
[C---:B------:R-:W-:Y:S02]  /*16620*/  ISETP.GE.AND P6, PT, R13.reuse, R2, PT ;  /* 0x000000020d00720c */ /* 0x040fe40003fc6270 */
[----:B------:R-:W-:Y:S02]  /*16630*/  ISETP.GE.AND P2, PT, R13, R52, PT ;  /* 0x000000340d00720c */ /* 0x000fe40003f46270 */
[C---:B------:R-:W-:Y:S01]  /*16640*/  IADD3 R17, R75.reuse, 0x41, RZ ;  /* 0x000000414b117810 */ /* 0x040fe20007ffe0ff */
[----:B------:R-:W2:Y:S01]  /*16650*/  LDSM.16.M88.4 R12, [R204+0x7000] ;  /* 0x00700000cc0c783b */ /* 0x000ea20000000200 */
[----:B------:R-:W-:-:S02]  /*16660*/  IADD3 R19, R75, 0x48, RZ ;  /* 0x000000484b137810 */ /* 0x000fc40007ffe0ff */
[----:B------:R-:W-:Y:S02]  /*16670*/  FSEL R140, R59, -INF , !P0 ;  /* 0xff8000003b8c7808 */ /* 0x000fe40004000000 */
[----:B------:R-:W-:Y:S02]  /*16680*/  FSEL R144, R48, -INF , !P3 ;  /* 0xff80000030907808 */ /* 0x000fe40005800000 */
[----:B------:R-:W-:Y:S02]  /*16690*/  FSEL R141, R50, -INF , !P4 ;  /* 0xff800000328d7808 */ /* 0x000fe40006000000 */
[----:B------:R-:W-:Y:S01]  /*166a0*/  FSEL R147, R49, -INF , !P6 ;  /* 0xff80000031937808 */ /* 0x000fe20007000000 */
[----:B-1----:R-:W-:Y:S01]  /*166b0*/  HMMA.16816.F32.BF16 R36, R4, R20, R36 ;  /* 0x000000140424723c */ /* 0x002fe20000041824 */
[C---:B------:R-:W-:Y:S02]  /*166c0*/  ISETP.GE.AND P0, PT, R17.reuse, R2, PT ;  /* 0x000000021100720c */ /* 0x040fe40003f06270 */
[----:B------:R-:W-:-:S02]  /*166d0*/  ISETP.GE.AND P3, PT, R17, R52, PT ;  /* 0x000000341100720c */ /* 0x000fc40003f66270 */
[C---:B------:R-:W-:Y:S02]  /*166e0*/  ISETP.GE.AND P4, PT, R19.reuse, R2, PT ;  /* 0x000000021300720c */ /* 0x040fe40003f86270 */
[----:B------:R-:W-:Y:S01]  /*166f0*/  ISETP.GE.AND P6, PT, R19, R52, PT ;  /* 0x000000341300720c */ /* 0x000fe20003fc6270 */
[----:B------:R-:W-:Y:S01]  /*16700*/  HMMA.16816.F32.BF16 R32, R4, R22, R32 ;  /* 0x000000160420723c */ /* 0x000fe20000041820 */
[----:B------:R-:W1:Y:S01]  /*16710*/  LDSM.16.M88.4 R16, [R204+0x7800] ;  /* 0x00780000cc10783b */ /* 0x000e620000000200 */
[----:B------:R-:W-:Y:S01]  /*16720*/  IADD3 R21, R75, 0x50, RZ ;  /* 0x000000504b157810 */ /* 0x000fe20007ffe0ff */
[----:B------:R-:W-:-:S04]  /*16730*/  DEPBAR.LE SB0, 0x0 ;  /* 0x000080000000791a */ /* 0x000fc80000000000 */
[----:B------:R-:W-:Y:S02]  /*16740*/  FSEL R157, R46, -INF , !P1 ;  /* 0xff8000002e9d7808 */ /* 0x000fe40004800000 */
[----:B------:R-:W-:Y:S02]  /*16750*/  FSEL R163, R45, -INF , !P0 ;  /* 0xff8000002da37808 */ /* 0x000fe40004000000 */
[C---:B------:R-:W-:Y:S02]  /*16760*/  ISETP.GE.AND P1, PT, R21.reuse, R2, PT ;  /* 0x000000021500720c */ /* 0x040fe40003f26270 */
[----:B------:R-:W-:Y:S02]  /*16770*/  ISETP.GE.AND P0, PT, R21, R52, PT ;  /* 0x000000341500720c */ /* 0x000fe40003f06270 */
[C---:B------:R-:W-:Y:S02]  /*16780*/  IADD3 R49, R75.reuse, 0x49, RZ ;  /* 0x000000494b317810 */ /* 0x040fe40007ffe0ff */
[----:B------:R-:W-:-:S02]  /*16790*/  IADD3 R21, R75, 0x51, RZ ;  /* 0x000000514b157810 */ /* 0x000fc40007ffe0ff */
[----:B------:R-:W-:Y:S02]  /*167a0*/  FSEL R150, R51, -INF , !P2 ;  /* 0xff80000033967808 */ /* 0x000fe40005000000 */
[----:B------:R-:W-:Y:S01]  /*167b0*/  FSEL R160, R44, -INF , !P5 ;  /* 0xff8000002ca07808 */ /* 0x000fe20006800000 */
[C---:B--2---:R-:W-:Y:S01]  /*167c0*/  HMMA.16816.F32.BF16 R28, R4.reuse, R12, R28 ;  /* 0x0000000c041c723c */ /* 0x044fe2000004181c */
[----:B------:R-:W-:Y:S02]  /*167d0*/  FSEL R158, R47, -INF , !P3 ;  /* 0xff8000002f9e7808 */ /* 0x000fe40005800000 */
[----:B------:R-:W-:Y:S02]  /*167e0*/  FSEL R162, R40, -INF , !P4 ;  /* 0xff80000028a27808 */ /* 0x000fe40006000000 */
[C---:B------:R-:W-:Y:S02]  /*167f0*/  ISETP.GE.AND P2, PT, R49.reuse, R2, PT ;  /* 0x000000023100720c */ /* 0x040fe40003f46270 */
[----:B------:R-:W-:Y:S01]  /*16800*/  ISETP.GE.AND P5, PT, R49, R52, PT ;  /* 0x000000343100720c */ /* 0x000fe20003fa6270 */
[----:B------:R-:W-:Y:S01]  /*16810*/  HMMA.16816.F32.BF16 R24, R4, R14, R24 ;  /* 0x0000000e0418723c */ /* 0x000fe20000041818 */
[----:B------:R-:W-:-:S02]  /*16820*/  ISETP.GE.AND P3, PT, R21, R2, PT ;  /* 0x000000021500720c */ /* 0x000fc40003f66270 */
[-C--:B------:R-:W-:Y:S02]  /*16830*/  ISETP.GE.AND P4, PT, R21, R52.reuse, PT ;  /* 0x000000341500720c */ /* 0x080fe40003f86270 */
[C---:B------:R-:W-:Y:S02]  /*16840*/  IADD3 R23, R75.reuse, 0x58, RZ ;  /* 0x000000584b177810 */ /* 0x040fe40007ffe0ff */
[----:B------:R-:W-:Y:S02]  /*16850*/  IADD3 R21, R75, 0x59, RZ ;  /* 0x000000594b157810 */ /* 0x000fe40007ffe0ff */
[----:B------:R-:W-:Y:S01]  /*16860*/  FSEL R165, R41, -INF , !P2 ;  /* 0xff80000029a57808 */ /* 0x000fe20005000000 */
[----:B-1----:R-:W-:Y:S01]  /*16870*/  HMMA.16816.F32.BF16 R124, R4, R16, R124 ;  /* 0x00000010047c723c */ /* 0x002fe2000004187c */
[----:B------:R-:W-:Y:S02]  /*16880*/  FSEL R166, R43, -INF , !P5 ;  /* 0xff8000002ba67808 */ /* 0x000fe40006800000 */
[----:B------:R-:W-:-:S02]  /*16890*/  ISETP.GE.AND P2, PT, R23, R52, PT ;  /* 0x000000341700720c */ /* 0x000fc40003f46270 */
[----:B------:R-:W-:Y:S02]  /*168a0*/  ISETP.GE.AND P5, PT, R21, R2, PT ;  /* 0x000000021500720c */ /* 0x000fe40003fa6270 */
[C---:B------:R-:W-:Y:S01]  /*168b0*/  IADD3 R13, R75.reuse, 0x60, RZ ;  /* 0x000000604b0d7810 */ /* 0x040fe20007ffe0ff */
[----:B------:R-:W-:Y:S01]  /*168c0*/  HMMA.16816.F32.BF16 R120, R4, R18, R120 ;  /* 0x000000120478723c */ /* 0x000fe20000041878 */
[----:B------:R-:W-:Y:S02]  /*168d0*/  IADD3 R15, R75, 0x68, RZ ;  /* 0x000000684b0f7810 */ /* 0x000fe40007ffe0ff */
[----:B------:R-:W-:Y:S02]  /*168e0*/  FSEL R168, R37, -INF , !P3 ;  /* 0xff80000025a87808 */ /* 0x000fe40005800000 */
[----:B------:R-:W-:Y:S02]  /*168f0*/  FSEL R170, R34, -INF , !P2 ;  /* 0xff80000022aa7808 */ /* 0x000fe40005000000 */
[----:B------:R-:W-:-:S02]  /*16900*/  FSEL R164, R33, -INF , !P5 ;  /* 0xff80000021a47808 */ /* 0x000fc40006800000 */
[----:B------:R-:W-:Y:S02]  /*16910*/  FSEL R159, R42, -INF , !P6 ;  /* 0xff8000002a9f7808 */ /* 0x000fe40007000000 */
[----:B------:R-:W-:Y:S02]  /*16920*/  FSEL R172, R38, -INF , !P0 ;  /* 0xff80000026ac7808 */ /* 0x000fe40004000000 */
[----:B------:R-:W-:Y:S02]  /*16930*/  ISETP.GE.AND P3, PT, R13, R52, PT ;  /* 0x000000340d00720c */ /* 0x000fe40003f66270 */
[C---:B------:R-:W-:Y:S02]  /*16940*/  ISETP.GE.AND P2, PT, R15.reuse, R2, PT ;  /* 0x000000020f00720c */ /* 0x040fe40003f46270 */
        /* <DEDUP_REMOVED lines=8> */
[----:B------:R-:W-:Y:S02]  /*169d0*/  FSEL R167, R32, -INF , !P6 ;  /* 0xff80000020a77808 */ /* 0x000fe40007000000 */
[----:B------:R-:W-:Y:S02]  /*169e0*/  ISETP.GE.AND P3, PT, R15, R2, PT ;  /* 0x000000020f00720c */ /* 0x000fe40003f66270 */
[----:B------:R-:W-:Y:S02]  /*169f0*/  ISETP.GE.AND P1, PT, R21, R52, PT ;  /* 0x000000341500720c */ /* 0x000fe40003f26270 */
[C---:B------:R-:W-:Y:S02]  /*16a00*/  ISETP.GE.AND P4, PT, R13.reuse, R2, PT ;  /* 0x000000020d00720c */ /* 0x040fe40003f86270 */
[----:B------:R-:W-:Y:S02]  /*16a10*/  ISETP.GE.AND P6, PT, R13, R52, PT ;  /* 0x000000340d00720c */ /* 0x000fe40003fc6270 */
[----:B------:R-:W-:-:S02]  /*16a20*/  IADD3 R13, R75, 0x69, RZ ;  /* 0x000000694b0d7810 */ /* 0x000fc40007ffe0ff */
[----:B------:R-:W-:Y:S02]  /*16a30*/  FSEL R135, R124, -INF , !P3 ;  /* 0xff8000007c877808 */ /* 0x000fe40005800000 */
[----:B------:R-:W-:Y:S02]  /*16a40*/  FSEL R161, R35, -INF , !P1 ;  /* 0xff80000023a17808 */ /* 0x000fe40004800000 */
[----:B------:R-:W-:Y:S02]  /*16a50*/  FSEL R153, R28, -INF , !P0 ;  /* 0xff8000001c997808 */ /* 0x000fe40004000000 */
[----:B------:R-:W-:Y:S02]  /*16a60*/  ISETP.GE.AND P3, PT, R75, R52, PT ;  /* 0x000000344b00720c */ /* 0x000fe40003f66270 */
[C---:B------:R-:W-:Y:S02]  /*16a70*/  ISETP.GE.AND P1, PT, R13.reuse, R2, PT ;  /* 0x000000020d00720c */ /* 0x040fe40003f26270 */
[----:B------:R-:W-:-:S02]  /*16a80*/  ISETP.GE.AND P0, PT, R13, R52, PT ;  /* 0x000000340d00720c */ /* 0x000fc40003f06270 */
[----:B------:R-:W-:Y:S02]  /*16a90*/  IADD3 R5, R75, 0x78, RZ ;  /* 0x000000784b057810 */ /* 0x000fe40007ffe0ff */
[----:B------:R-:W-:Y:S02]  /*16aa0*/  FSEL R90, R90, -INF , !P3 ;  /* 0xff8000005a5a7808 */ /* 0x000fe40005800000 */
[----:B------:R-:W-:Y:S02]  /*16ab0*/  FSEL R154, R26, -INF , !P5 ;  /* 0xff8000001a9a7808 */ /* 0x000fe40006800000 */
[----:B------:R-:W-:Y:S02]  /*16ac0*/  FSEL R146, R25, -INF , !P1 ;  /* 0xff80000019927808 */ /* 0x000fe40004800000 */
[----:B------:R-:W-:Y:S02]  /*16ad0*/  FSEL R145, R27, -INF , !P0 ;  /* 0xff8000001b917808 */ /* 0x000fe40004000000 */
[----:B------:R-:W-:Y:S01]  /*16ae0*/  ISETP.GE.AND P3, PT, R54, 0x2, PT ;  /* 0x000000023600780c */ /* 0x000fe20003f66270 */
[----:B------:R-:W-:Y:S01]  /*16af0*/  BAR.SYNC.DEFER_BLOCKING 0x0 ;  /* 0x0000000000007b1d */ /* 0x000fe20000010000 */
[----:B------:R-:W-:-:S02]  /*16b00*/  ISETP.GE.AND P5, PT, R5, R2, PT ;  /* 0x000000020500720c */ /* 0x000fc40003fa6270 */
[----:B------:R-:W-:Y:S02]  /*16b10*/  ISETP.GE.AND P1, PT, R5, R52, PT ;  /* 0x000000340500720c */ /* 0x000fe40003f26270 */
[C---:B------:R-:W-:Y:S02]  /*16b20*/  ISETP.GE.AND P0, PT, R75.reuse, R2, PT ;  /* 0x000000024b00720c */ /* 0x040fe40003f06270 */
        /* <DEDUP_REMOVED lines=8> */
[----:B------:R-:W-:Y:S02]  /*16bb0*/  FSEL R139, R126, -INF , !P4 ;  /* 0xff8000007e8b7808 */ /* 0x000fe40006000000 */
[----:B------:R-:W-:-:S02]  /*16bc0*/  FSEL R63, R123, -INF , !P0 ;  /* 0xff8000007b3f7808 */ /* 0x000fc40004000000 */
[C---:B------:R-:W-:Y:S02]  /*16bd0*/  ISETP.GE.AND P6, PT, R13.reuse, R2, PT ;  /* 0x000000020d00720c */ /* 0x040fe40003fc6270 */
[----:B------:R-:W-:Y:S02]  /*16be0*/  ISETP.GE.AND P2, PT, R13, R52, PT ;  /* 0x000000340d00720c */ /* 0x000fe40003f46270 */
[----:B------:R-:W-:Y:S02]  /*16bf0*/  ISETP.GE.AND P4, PT, R5, R2, PT ;  /* 0x000000020500720c */ /* 0x000fe40003f86270 */
[----:B------:R-:W-:Y:S02]  /*16c00*/  ISETP.NE.U32.AND P0, PT, R236, RZ, PT ;  /* 0x000000ffec00720c */ /* 0x000fe40003f05070 */
[----:B------:R-:W-:Y:S02]  /*16c10*/  FSEL R67, R125, -INF , !P6 ;  /* 0xff8000007d437808 */ /* 0x000fe40007000000 */
[----:B------:R-:W-:-:S02]  /*16c20*/  FSEL R138, R127, -INF , !P2 ;  /* 0xff8000007f8a7808 */ /* 0x000fc40005000000 */
[----:B------:R-:W-:Y:S02]  /*16c30*/  FSEL R134, R120, -INF , !P5 ;  /* 0xff80000078867808 */ /* 0x000fe40006800000 */
[----:B------:R-:W-:Y:S02]  /*16c40*/  FSEL R137, R122, -INF , !P1 ;  /* 0xff8000007a897808 */ /* 0x000fe40004800000 */
[----:B------:R-:W-:Y:S02]  /*16c50*/  FSEL R66, R121, -INF , !P4 ;  /* 0xff80000079427808 */ /* 0x000fe40006000000 */
[----:B------:R-:W-:Y:S01]  /*16c60*/  ISETP.NE.AND.EX P0, PT, R237, RZ, PT, P0 ;  /* 0x000000ffed00720c */ /* 0x000fe20003f05300 */
[----:B------:R-:W-:Y:S11]  /*16c70*/  @!P3 BRA `(.L_x_1101) ;  /* 0x00000c200000b947 */ /* 0x000ff60003800000 */
[----:B------:R-:W-:Y:S01]  /*16c80*/  BSSY B0, `(.L_x_1102) ;  /* 0x0000040000007945 */ /* 0x000fe20003800000 */
[----:B------:R-:W-:Y:S05]  /*16c90*/  @!P0 BRA `(.L_x_1103) ;  /* 0x000003b000008947 */ /* 0x000fea0003800000 */
[----:B------:R-:W2:Y:S01]  /*16ca0*/  LD.E R14, [R10.64+0x170] ;  /* 0x000170060a0e7980 */ /* 0x000ea2000c101900 */
[----:B------:R-:W-:Y:S02]  /*16cb0*/  IADD3 R9, R3, -0x80, RZ ;  /* 0xffffff8003097810 */ /* 0x000fe40007ffe0ff */
[----:B------:R-:W-:-:S02]  /*16cc0*/  IABS R6, R3 ;  /* 0x0000000300067213 */ /* 0x000fc40000000000 */
[-C--:B--2---:R-:W-:Y:S02]  /*16cd0*/  IABS R7, R14.reuse ;  /* 0x0000000e00077213 */ /* 0x084fe40000000000 */
[-C--:B------:R-:W-:Y:S02]  /*16ce0*/  IABS R5, R14.reuse ;  /* 0x0000000e00057213 */ /* 0x080fe40000000000 */
[----:B------:R-:W1:Y:S01]  /*16cf0*/  I2F.RP R8, R7 ;  /* 0x0000000700087306 */ /* 0x000e620000209400 */
[-C--:B------:R-:W-:Y:S02]  /*16d00*/  LOP3.LUT R3, R3, R14.reuse, RZ, 0x3c, !PT ;  /* 0x0000000e03037212 */ /* 0x080fe400078e3cff */
[----:B------:R-:W-:Y:S02]  /*16d10*/  IMAD.MOV R5, RZ, RZ, -R5 ;  /* 0x000000ffff057224 */ /* 0x000fe400078e0a05 */
[----:B------:R-:W-:Y:S02]  /*16d20*/  ISETP.GE.AND P4, PT, R3, RZ, PT ;  /* 0x000000ff0300720c */ /* 0x000fe40003f86270 */
[----:B------:R-:W-:Y:S01]  /*16d30*/  LOP3.LUT R3, RZ, R14, RZ, 0x33, !PT ;  /* 0x0000000eff037212 */ /* 0x000fe200078e33ff */
[----:B-1----:R-:W1:Y:S02]  /*16d40*/  MUFU.RCP R16, R8 ;  /* 0x0000000800107308 */ /* 0x002e640000001000 */
[----:B-1----:R-:W-:-:S06]  /*16d50*/  IADD3 R16, R16, 0xffffffe, RZ ;  /* 0x0ffffffe10107810 */ /* 0x002fcc0007ffe0ff */
[----:B------:R-:W1:Y:S02]  /*16d60*/  F2I.FTZ.U32.TRUNC.NTZ R17, R16 ;  /* 0x0000001000117305 */ /* 0x000e64000021f000 */
[--C-:B-1----:R-:W-:Y:S02]  /*16d70*/  IMAD.MOV R4, RZ, RZ, -R17.reuse ;  /* 0x000000ffff047224 */ /* 0x102fe400078e0a11 */
[----:B------:R-:W-:Y:S02]  /*16d80*/  IMAD.MOV.U32 R16, RZ, RZ, RZ ;  /* 0x000000ffff107224 */ /* 0x000fe400078e00ff */
[----:B------:R-:W-:Y:S01]  /*16d90*/  IMAD R13, R4, R7, RZ ;  /* 0x00000007040d7224 */ /* 0x000fe200078e02ff */
[----:B------:R-:W-:Y:S02]  /*16da0*/  IABS R4, R9 ;  /* 0x0000000900047213 */ /* 0x000fe40000000000 */
[----:B------:R-:W-:Y:S01]  /*16db0*/  LOP3.LUT R9, R9, R14, RZ, 0x3c, !PT ;  /* 0x0000000e09097212 */ /* 0x000fe200078e3cff */
[----:B------:R-:W-:-:S06]  /*16dc0*/  IMAD.HI.U32 R13, R17, R13, R16 ;  /* 0x0000000d110d7227 */ /* 0x000fcc00078e0010 */
[----:B------:R-:W-:-:S04]  /*16dd0*/  IMAD.HI.U32 R8, R13, R4, RZ ;  /* 0x000000040d087227 */ /* 0x000fc800078e00ff */
[----:B------:R-:W-:-:S04]  /*16de0*/  IMAD.HI.U32 R12, R13, R6, RZ ;  /* 0x000000060d0c7227 */ /* 0x000fc800078e00ff */
[-C--:B------:R-:W-:Y:S02]  /*16df0*/  IMAD R4, R8, R5.reuse, R4 ;  /* 0x0000000508047224 */ /* 0x080fe400078e0204 */
[----:B------:R-:W-:-:S03]  /*16e00*/  IMAD R6, R12, R5, R6 ;  /* 0x000000050c067224 */ /* 0x000fc600078e0206 */
[C---:B------:R-:W-:Y:S02]  /*16e10*/  ISETP.GT.U32.AND P2, PT, R7.reuse, R4, PT ;  /* 0x000000040700720c */ /* 0x040fe40003f44070 */
[----:B------:R-:W-:-:S11]  /*16e20*/  ISETP.GT.U32.AND P1, PT, R7, R6, PT ;  /* 0x000000060700720c */ /* 0x000fd60003f24070 */
[--C-:B------:R-:W-:Y:S01]  /*16e30*/  @!P2 IMAD.IADD R4, R4, 0x1, -R7.reuse ;  /* 0x000000010404a824 */ /* 0x100fe200078e0a07 */
[----:B------:R-:W-:Y:S01]  /*16e40*/  @!P2 IADD3 R8, R8, 0x1, RZ ;  /* 0x000000010808a810 */ /* 0x000fe20007ffe0ff */
[----:B------:R-:W-:Y:S01]  /*16e50*/  @!P1 IMAD.IADD R6, R6, 0x1, -R7 ;  /* 0x0000000106069824 */ /* 0x000fe200078e0a07 */
[----:B------:R-:W-:Y:S02]  /*16e60*/  @!P1 IADD3 R12, R12, 0x1, RZ ;  /* 0x000000010c0c9810 */ /* 0x000fe40007ffe0ff */
[-C--:B------:R-:W-:Y:S02]  /*16e70*/  ISETP.GE.U32.AND P5, PT, R4, R7.reuse, PT ;  /* 0x000000070400720c */ /* 0x080fe40003fa6070 */
[----:B------:R-:W-:Y:S02]  /*16e80*/  ISETP.GE.U32.AND P6, PT, R6, R7, PT ;  /* 0x000000070600720c */ /* 0x000fe40003fc6070 */
[----:B------:R-:W-:Y:S02]  /*16e90*/  ISETP.GE.AND P1, PT, R9, RZ, PT ;  /* 0x000000ff0900720c */ /* 0x000fe40003f26270 */
[----:B------:R-:W-:-:S07]  /*16ea0*/  ISETP.NE.AND P2, PT, R14, RZ, PT ;  /* 0x000000ff0e00720c */ /* 0x000fce0003f45270 */
[----:B------:R-:W-:Y:S02]  /*16eb0*/  @P5 IADD3 R8, R8, 0x1, RZ ;  /* 0x0000000108085810 */ /* 0x000fe40007ffe0ff */
[----:B------:R-:W-:-:S03]  /*16ec0*/  @P6 IADD3 R12, R12, 0x1, RZ ;  /* 0x000000010c0c6810 */ /* 0x000fc60007ffe0ff */
[----:B------:R-:W-:Y:S01]  /*16ed0*/  @!P1 IMAD.MOV R8, RZ, RZ, -R8 ;  /* 0x000000ffff089224 */ /* 0x000fe200078e0a08 */
[----:B------:R-:W-:-:S04]  /*16ee0*/  @!P4 IADD3 R12, -R12, RZ, RZ ;  /* 0x000000ff0c0cc210 */ /* 0x000fc80007ffe1ff */
[C---:B------:R-:W-:Y:S02]  /*16ef0*/  SEL R5, R3.reuse, R12, !P2 ;  /* 0x0000000c03057207 */ /* 0x040fe40005000000 */
[----:B------:R-:W-:Y:S01]  /*16f00*/  SEL R6, R3, R8, !P2 ;  /* 0x0000000803067207 */ /* 0x000fe20005000000 */
[----:B------:R-:W2:Y:S02]  /*16f10*/  LD.E.64 R12, [R10.64+0x20] ;  /* 0x000020060a0c7980 */ /* 0x000ea4000c101b00 */
[C-C-:B------:R-:W-:Y:S02]  /*16f20*/  IMAD.WIDE R18, R5.reuse, 0x4, R236.reuse ;  /* 0x0000000405127825 */ /* 0x140fe400078e02ec */
[----:B------:R-:W3:Y:S02]  /*16f30*/  LD.E.64 R8, [R10.64+0x38] ;  /* 0x000038060a087980 */ /* 0x000ee4000c101b00 */
[----:B------:R-:W-:Y:S02]  /*16f40*/  IMAD.WIDE R16, R6, 0x4, R236 ;  /* 0x0000000406107825 */ /* 0x000fe400078e02ec */
[----:B------:R-:W4:Y:S04]  /*16f50*/  LD.E R4, [R18.64] ;  /* 0x0000000612047980 */ /* 0x000f28000c101900 */
[----:B------:R-:W4:Y:S01]  /*16f60*/  LD.E R3, [R16.64] ;  /* 0x0000000610037980 */ /* 0x000f22000c101900 */
[----:B------:R-:W-:-:S04]  /*16f70*/  IMAD.IADD R5, R5, 0x1, -R6 ;  /* 0x0000000105057824 */ /* 0x000fc800078e0a06 */
[----:B------:R-:W-:-:S05]  /*16f80*/  IMAD R14, R14, R5, -0x80 ;  /* 0xffffff800e0e7424 */ /* 0x000fca00078e0205 */
[----:B------:R-:W-:Y:S01]  /*16f90*/  SHF.R.S32.HI R6, RZ, 0x1f, R14 ;  /* 0x0000001fff067819 */ /* 0x000fe2000001140e */
[-C--:B---3--:R-:W-:Y:S02]  /*16fa0*/  IMAD R5, R9, R14.reuse, RZ ;  /* 0x0000000e09057224 */ /* 0x088fe400078e02ff */
[----:B------:R-:W-:-:S04]  /*16fb0*/  IMAD.WIDE.U32 R14, R8, R14, RZ ;  /* 0x0000000e080e7225 */ /* 0x000fc800078e00ff */
[----:B------:R-:W-:Y:S02]  /*16fc0*/  IMAD R6, R8, R6, R5 ;  /* 0x0000000608067224 */ /* 0x000fe400078e0205 */
[----:B----4-:R-:W-:-:S03]  /*16fd0*/  IMAD.IADD R3, R3, 0x1, -R4 ;  /* 0x0000000103037824 */ /* 0x010fc600078e0a04 */
[----:B------:R-:W-:Y:S01]  /*16fe0*/  IADD3 R15, R15, R6, RZ ;  /* 0x000000060f0f7210 */ /* 0x000fe20007ffe0ff */
[----:B--2---:R-:W-:Y:S01]  /*16ff0*/  IMAD R5, R13, R3, RZ ;  /* 0x000000030d057224 */ /* 0x004fe200078e02ff */
[----:B------:R-:W-:-:S03]  /*17000*/  SHF.R.S32.HI R4, RZ, 0x1f, R3 ;  /* 0x0000001fff047819 */ /* 0x000fc60000011403 */
[----:B------:R-:W-:-:S04]  /*17010*/  IMAD.WIDE.U32 R6, R3, R12, R14 ;  /* 0x0000000c03067225 */ /* 0x000fc800078e000e */
[----:B------:R-:W-:-:S04]  /*17020*/  IMAD R4, R12, R4, R5 ;  /* 0x000000040c047224 */ /* 0x000fc800078e0205 */
[----:B------:R-:W-:Y:S01]  /*17030*/  IMAD.IADD R4, R7, 0x1, R4 ;  /* 0x0000000107047824 */ /* 0x000fe200078e0204 */
[----:B------:R-:W-:Y:S05]  /*17040*/  BRA `(.L_x_1104) ;  /* 0x0000003000007947 */ /* 0x000fea0003800000 */
.L_x_1103:
[----:B------:R-:W2:Y:S02]  /*17050*/  LD.E R6, [R10.64+0x38] ;  /* 0x000038060a067980 */ /* 0x000ea4000c101900 */
[----:B--2---:R-:W-:-:S04]  /*17060*/  LEA R6, -R6, RZ, 0x7 ;  /* 0x000000ff06067211 */ /* 0x004fc800078e39ff */
[----:B------:R-:W-:Y:S02]  /*17070*/  SHF.R.S32.HI R4, RZ, 0x1f, R6 ;  /* 0x0000001fff047819 */ /* 0x000fe40000011406 */
.L_x_1104:
[----:B------:R-:W-:Y:S05]  /*17080*/  BSYNC B0 ;  /* 0x0000000000007941 */ /* 0x000fea0003800000 */
.L_x_1102:
[C---:B------:R-:W-:Y:S02]  /*17090*/  LOP3.LUT P6, RZ, R239.reuse, 0x1, RZ, 0xc0, !PT ;  /* 0x00000001efff7812 */ /* 0x040fe400078cc0ff */
[----:B------:R-:W-:Y:S02]  /*170a0*/  LOP3.LUT P2, RZ, R239, 0x2, RZ, 0xc0, !PT ;  /* 0x00000002efff7812 */ /* 0x000fe4000784c0ff */
[C---:B------:R-:W-:Y:S02]  /*170b0*/  LEA R20, P4, R6.reuse, R228, 0x1 ;  /* 0x000000e406147211 */ /* 0x040fe400078808ff */
[C---:B------:R-:W-:Y:S02]  /*170c0*/  IADD3 R3, P1, R6.reuse, R225, RZ ;  /* 0x000000e106037210 */ /* 0x040fe40007f3e0ff */
[----:B------:R-:W-:Y:S02]  /*170d0*/  LEA.HI.X R21, R6, R227, R4, 0x1, P4 ;  /* 0x000000e306157211 */ /* 0x000fe400020f0c04 */
[----:B------:R-:W-:Y:S01]  /*170e0*/  IADD3 R5, P4, R3, R225, RZ ;  /* 0x000000e103057210 */ /* 0x000fe20007f9e0ff */
[----:B------:R-:W-:-:S02]  /*170f0*/  IMAD.X R4, R4, 0x1, R226, P1 ;  /* 0x0000000104047824 */ /* 0x000fc400008e06e2 */
[CC--:B------:R-:W-:Y:S01]  /*17100*/  @P6 LEA R18, P5, R3.reuse, R228.reuse, 0x1 ;  /* 0x000000e403126211 */ /* 0x0c0fe200078a08ff */
[----:B------:R-:W-:Y:S01]  /*17110*/  @!PT LDS RZ, [RZ] ;  /* 0x00000000fffff984 */ /* 0x000fe20000000800 */
[----:B------:R-:W-:Y:S01]  /*17120*/  @!PT LDS RZ, [RZ] ;  /* 0x00000000fffff984 */ /* 0x000fe20000000800 */
[----:B------:R-:W-:Y:S01]  /*17130*/  @!PT LDS RZ, [RZ] ;  /* 0x00000000fffff984 */ /* 0x000fe20000000800 */
[----:B------:R1:W-:Y:S01]  /*17140*/  @P6 LDGSTS.E.BYPASS.LTC128B.128 [R235+0x4000], [R20.64] ;  /* 0x0400000014eb6fae */ /* 0x0003e2000b901d46 */
[CC--:B------:R-:W-:Y:S02]  /*17150*/  @P2 LEA R12, P1, R3.reuse, R228.reuse, 0x1 ;  /* 0x000000e4030c2211 */ /* 0x0c0fe400078208ff */
[CCC-:B------:R-:W-:Y:S01]  /*17160*/  @P6 LEA.HI.X R19, R3.reuse, R227.reuse, R4.reuse, 0x1, P5 ;  /* 0x000000e303136211 */ /* 0x1c0fe200028f0c04 */
[----:B------:R1:W-:Y:S01]  /*17170*/  @!P6 STS.128 [R235+0x4000], RZ ;  /* 0x004000ffeb00e388 */ /* 0x0003e20000000c00 */
[----:B------:R-:W-:Y:S01]  /*17180*/  @P2 LEA.HI.X R13, R3, R227, R4, 0x1, P1 ;  /* 0x000000e3030d2211 */ /* 0x000fe200008f0c04 */
[----:B------:R-:W-:Y:S01]  /*17190*/  IMAD.X R4, R4, 0x1, R226, P4 ;  /* 0x0000000104047824 */ /* 0x000fe200020e06e2 */
[CC--:B------:R-:W-:Y:S01]  /*171a0*/  @P6 LEA R16, P5, R5.reuse, R228.reuse, 0x1 ;  /* 0x000000e405106211 */ /* 0x0c0fe200078a08ff */
[----:B------:R-:W-:Y:S01]  /*171b0*/  @!PT LDS RZ, [RZ] ;  /* 0x00000000fffff984 */ /* 0x000fe20000000800 */
[----:B------:R-:W-:Y:S01]  /*171c0*/  @!PT LDS RZ, [RZ] ;  /* 0x00000000fffff984 */ /* 0x000fe20000000800 */
[----:B------:R-:W-:Y:S01]  /*171d0*/  @!PT LDS RZ, [RZ] ;  /* 0x00000000fffff984 */ /* 0x000fe20000000800 */
[----:B------:R1:W-:Y:S01]  /*171e0*/  @P2 LDGSTS.E.BYPASS.LTC128B.128 [R235+0x8000], [R20.64+0x80] ;  /* 0x0800008014eb2fae */ /* 0x0003e2000b901d46 */
[----:B------:R-:W-:-:S02]  /*171f0*/  @P2 LEA R8, P1, R5, R228, 0x1 ;  /* 0x000000e405082211 */ /* 0x000fc400078208ff */
[C---:B------:R-:W-:Y:S01]  /*17200*/  IADD3 R3, P4, R5.reuse, R225, RZ ;  /* 0x000000e105037210 */ /* 0x040fe20007f9e0ff */
[----:B------:R1:W-:Y:S01]  /*17210*/  @!P2 STS.128 [R235+0x8000], RZ ;  /* 0x008000ffeb00a388 */ /* 0x0003e20000000c00 */
[CCC-:B------:R-:W-:Y:S02]  /*17220*/  @P6 LEA.HI.X R17, R5.reuse, R227.reuse, R4.reuse, 0x1, P5 ;  /* 0x000000e305116211 */ /* 0x1c0fe400028f0c04 */
[----:B------:R-:W-:Y:S01]  /*17230*/  @P2 LEA.HI.X R9, R5, R227, R4, 0x1, P1 ;  /* 0x000000e305092211 */ /* 0x000fe200008f0c04 */
[----:B------:R-:W-:Y:S01]  /*17240*/  IMAD.X R4, R4, 0x1, R226, P4 ;  /* 0x0000000104047824 */ /* 0x000fe200020e06e2 */
[CC--:B------:R-:W-:Y:S01]  /*17250*/  @P6 LEA R14, P5, R3.reuse, R228.reuse, 0x1 ;  /* 0x000000e4030e6211 */ /* 0x0c0fe200078a08ff */
[----:B------:R-:W-:Y:S01]  /*17260*/  @!PT LDS RZ, [RZ] ;  /* 0x00000000fffff984 */ /* 0x000fe20000000800 */
[----:B------:R-:W-:Y:S01]  /*17270*/  @!PT LDS RZ, [RZ] ;  /* 0x00000000fffff984 */ /* 0x000fe20000000800 */
[----:B------:R-:W-:Y:S01]  /*17280*/  @!PT LDS RZ, [RZ] ;  /* 0x00000000fffff984 */ /* 0x000fe20000000800 */
[----:B------:R1:W-:Y:S01]  /*17290*/  @P6 LDGSTS.E.BYPASS.LTC128B.128 [R235+0x4800], [R18.64] ;  /* 0x0480000012eb6fae */ /* 0x0003e2000b901d46 */
[C---:B------:R-:W-:Y:S02]  /*172a0*/  @P2 LEA R6, P1, R3.reuse, R228, 0x1 ;  /* 0x000000e403062211 */ /* 0x040fe400078208ff */
[C---:B------:R-:W-:Y:S01]  /*172b0*/  IADD3 R5, P4, R3.reuse, R225, RZ ;  /* 0x000000e103057210 */ /* 0x040fe20007f9e0ff */
[----:B------:R1:W-:Y:S01]  /*172c0*/  @!P6 STS.128 [R235+0x4800], RZ ;  /* 0x004800ffeb00e388 */ /* 0x0003e20000000c00 */
[----:B------:R-:W-:-:S02]  /*172d0*/  @P6 LEA.HI.X R15, R3, R227, R4, 0x1, P5 ;  /* 0x000000e3030f6211 */ /* 0x000fc400028f0c04 */
[----:B------:R-:W-:Y:S01]  /*172e0*/  @P2 LEA.HI.X R7, R3, R227, R4, 0x1, P1 ;  /* 0x000000e303072211 */ /* 0x000fe200008f0c04 */
[----:B------:R-:W-:Y:S01]  /*172f0*/  IMAD.X R4, R4, 0x1, R226, P4 ;  /* 0x0000000104047824 */ /* 0x000fe200020e06e2 */
[CC--:B------:R-:W-:Y:S01]  /*17300*/  @P6 LEA R24, P5, R5.reuse, R228.reuse, 0x1 ;  /* 0x000000e405186211 */ /* 0x0c0fe200078a08ff */
[----:B------:R-:W-:Y:S01]  /*17310*/  @!PT LDS RZ, [RZ] ;  /* 0x00000000fffff984 */ /* 0x000fe20000000800 */
[----:B------:R-:W-:Y:S01]  /*17320*/  @!PT LDS RZ, [RZ] ;  /* 0x00000000fffff984 */ /* 0x000fe20000000800 */
[----:B------:R-:W-:Y:S01]  /*17330*/  @!PT LDS RZ, [RZ] ;  /* 0x00000000fffff984 */ /* 0x000fe20000000800 */
[----:B------:R1:W-:Y:S01]  /*17340*/  @P2 LDGSTS.E.BYPASS.LTC128B.128 [R235+0x8800], [R12.64+0x80] ;  /* 0x088000800ceb2fae */ /* 0x0003e2000b901d46 */
[CC--:B------:R-:W-:Y:S02]  /*17350*/  @P2 LEA R22, P1, R5.reuse, R228.reuse, 0x1 ;  /* 0x000000e405162211 */ /* 0x0c0fe400078208ff */
        /* <DEDUP_REMOVED lines=10> */
[----:B------:R-:W-:-:S02]  /*17400*/  @P2 LEA R26, P1, R3, R228, 0x1 ;  /* 0x000000e4031a2211 */ /* 0x000fc400078208ff */
[C---:B------:R-:W-:Y:S01]  /*17410*/  IADD3 R5, P4, R3.reuse, R225, RZ ;  /* 0x000000e103057210 */ /* 0x040fe20007f9e0ff */
[----:B------:R1:W-:Y:S01]  /*17420*/  @!P6 STS.128 [R235+0x5000], RZ ;  /* 0x005000ffeb00e388 */ /* 0x0003e20000000c00 */
[CCC-:B------:R-:W-:Y:S02]  /*17430*/  @P6 LEA.HI.X R29, R3.reuse, R227.reuse, R4.reuse, 0x1, P5 ;  /* 0x000000e3031d6211 */ /* 0x1c0fe400028f0c04 */
[----:B------:R-:W-:Y:S01]  /*17440*/  @P2 LEA.HI.X R27, R3, R227, R4, 0x1, P1 ;  /* 0x000000e3031b2211 */ /* 0x000fe200008f0c04 */
[----:B------:R-:W-:Y:S01]  /*17450*/  @!PT LDS RZ, [RZ] ;  /* 0x00000000fffff984 */ /* 0x000fe20000000800 */
[----:B------:R-:W-:Y:S01]  /*17460*/  @!PT LDS RZ, [RZ] ;  /* 0x00000000fffff984 */ /* 0x000fe20000000800 */
[----:B------:R-:W-:Y:S01]  /*17470*/  @!PT LDS RZ, [RZ] ;  /* 0x00000000fffff984 */ /* 0x000fe20000000800 */
[----:B------:R1:W-:Y:S01]  /*17480*/  @P2 LDGSTS.E.BYPASS.LTC128B.128 [R235+0x9000], [R8.64+0x80] ;  /* 0x0900008008eb2fae */ /* 0x0003e2000b901d46 */
[----:B------:R-:W-:Y:S01]  /*17490*/  IMAD.X R4, R4, 0x1, R226, P4 ;  /* 0x0000000104047824 */ /* 0x000fe200020e06e2 */
[CC--:B------:R-:W-:Y:S02]  /*174a0*/  @P6 LEA R32, P5, R5.reuse, R228.reuse, 0x1 ;  /* 0x000000e405206211 */ /* 0x0c0fe400078a08ff */
[----:B------:R1:W-:Y:S01]  /*174b0*/  @!P2 STS.128 [R235+0x9000], RZ ;  /* 0x009000ffeb00a388 */ /* 0x0003e20000000c00 */
[----:B------:R-:W-:-:S02]  /*174c0*/  @P2 LEA R30, P1, R5, R228, 0x1 ;  /* 0x000000e4051e2211 */ /* 0x000fc400078208ff */
[C---:B------:R-:W-:Y:S01]  /*174d0*/  IADD3 R3, P4, R5.reuse, R225, RZ ;  /* 0x000000e105037210 */ /* 0x040fe20007f9e0ff */
[----:B------:R-:W-:Y:S01]  /*174e0*/  @!PT LDS RZ, [RZ] ;  /* 0x00000000fffff984 */ /* 0x000fe20000000800 */
[----:B------:R-:W-:Y:S01]  /*174f0*/  @!PT LDS RZ, [RZ] ;  /* 0x00000000fffff984 */ /* 0x000fe20000000800 */
[----:B------:R-:W-:Y:S01]  /*17500*/  @!PT LDS RZ, [RZ] ;  /* 0x00000000fffff984 */ /* 0x000fe20000000800 */
[----:B------:R1:W-:Y:S01]  /*17510*/  @P6 LDGSTS.E.BYPASS.LTC128B.128 [R235+0x5800], [R14.64] ;  /* 0x058000000eeb6fae */ /* 0x0003e2000b901d46 */
[CCC-:B------:R-:W-:Y:S02]  /*17520*/  @P6 LEA.HI.X R33, R5.reuse, R227.reuse, R4.reuse, 0x1, P5 ;  /* 0x000000e305216211 */ /* 0x1c0fe400028f0c04 */
[-C--:B------:R-:W-:Y:S01]  /*17530*/  @P2 LEA.HI.X R31, R5, R227.reuse, R4, 0x1, P1 ;  /* 0x000000e3051f2211 */ /* 0x080fe200008f0c04 */
[----:B------:R1:W-:Y:S01]  /*17540*/  @!P6 STS.128 [R235+0x5800], RZ ;  /* 0x005800ffeb00e388 */ /* 0x0003e20000000c00 */
[----:B------:R-:W-:Y:S01]  /*17550*/  IMAD.X R4, R4, 0x1, R226, P4 ;  /* 0x0000000104047824 */ /* 0x000fe200020e06e2 */
[CC--:B------:R-:W-:Y:S02]  /*17560*/  @P6 LEA R34, P4, R3.reuse, R228.reuse, 0x1 ;  /* 0x000000e403226211 */ /* 0x0c0fe400078808ff */
[----:B------:R-:W-:Y:S01]  /*17570*/  @!PT LDS RZ, [RZ] ;  /* 0x00000000fffff984 */ /* 0x000fe20000000800 */
[----:B------:R-:W-:Y:S01]  /*17580*/  @!PT LDS RZ, [RZ] ;  /* 0x00000000fffff984 */ /* 0x000fe20000000800 */
[----:B------:R-:W-:Y:S01]  /*17590*/  @!PT LDS RZ, [RZ] ;  /* 0x00000000fffff984 */ /* 0x000fe20000000800 */
[----:B------:R1:W-:Y:S01]  /*175a0*/  @P2 LDGSTS.E.BYPASS.LTC128B.128 [R235+0x9800], [R6.64+0x80] ;  /* 0x0980008006eb2fae */ /* 0x0003e2000b901d46 */
[C---:B------:R-:W-:Y:S01]  /*175b0*/  @P2 LEA R36, P1, R3.reuse, R228, 0x1 ;  /* 0x000000e403242211 */ /* 0x040fe200078208ff */
[----:B------:R-:W-:Y:S01]  /*175c0*/  IMAD.MOV.U32 R228, RZ, RZ, R20 ;  /* 0x000000ffffe47224 */ /* 0x000fe200078e0014 */
[CCC-:B------:R-:W-:Y:S01]  /*175d0*/  @P6 LEA.HI.X R35, R3.reuse, R227.reuse, R4.reuse, 0x1, P4 ;  /* 0x000000e303236211 */ /* 0x1c0fe200020f0c04 */
[----:B------:R1:W-:Y:S01]  /*175e0*/  @!P2 STS.128 [R235+0x9800], RZ ;  /* 0x009800ffeb00a388 */ /* 0x0003e20000000c00 */
[----:B------:R-:W-:Y:S01]  /*175f0*/  @P2 LEA.HI.X R37, R3, R227, R4, 0x1, P1 ;  /* 0x000000e303252211 */ /* 0x000fe200008f0c04 */
[----:B------:R-:W-:-:S02]  /*17600*/  IMAD.MOV.U32 R227, RZ, RZ, R21 ;  /* 0x000000ffffe37224 */ /* 0x000fc400078e0015 */
[----:B------:R-:W-:Y:S01]  /*17610*/  @!PT LDS RZ, [RZ] ;  /* 0x00000000fffff984 */ /* 0x000fe20000000800 */
[----:B------:R-:W-:Y:S01]  /*17620*/  @!PT LDS RZ, [RZ] ;  /* 0x00000000fffff984 */ /* 0x000fe20000000800 */
[----:B------:R-:W-:Y:S01]  /*17630*/  @!PT LDS RZ, [RZ] ;  /* 0x00000000fffff984 */ /* 0x000fe20000000800 */
[----:B------:R1:W-:Y:S04]  /*17640*/  @P6 LDGSTS.E.BYPASS.LTC128B.128 [R235+0x6000], [R24.64] ;  /* 0x0600000018eb6fae */ /* 0x0003e8000b901d46 */
[----:B------:R1:W-:Y:S04]  /*17650*/  @!P6 STS.128 [R235+0x6000], RZ ;  /* 0x006000ffeb00e388 */ /* 0x0003e80000000c00 */
[----:B------:R-:W-:Y:S01]  /*17660*/  @!PT LDS RZ, [RZ] ;  /* 0x00000000fffff984 */ /* 0x000fe20000000800 */
[----:B------:R-:W-:Y:S01]  /*17670*/  @!PT LDS RZ, [RZ] ;  /* 0x00000000fffff984 */ /* 0x000fe20000000800 */
[----:B------:R-:W-:Y:S01]  /*17680*/  @!PT LDS RZ, [RZ] ;  /* 0x00000000fffff984 */ /* 0x000fe20000000800 */
[----:B------:R1:W-:Y:S04]  /*17690*/  @P2 LDGSTS.E.BYPASS.LTC128B.128 [R235+0xa000], [R22.64+0x80] ;  /* 0x0a00008016eb2fae */ /* 0x0003e8000b901d46 */
[----:B------:R1:W-:Y:S04]  /*176a0*/  @!P2 STS.128 [R235+0xa000], RZ ;  /* 0x00a000ffeb00a388 */ /* 0x0003e80000000c00 */
        /* <DEDUP_REMOVED lines=30> */
[----:B------:R-:W0:Y:S02]  /*17890*/  LDGDEPBAR ;  /* 0x00000000000079af */ /* 0x000e240000000000 */
.L_x_1101:
[----:B------:R-:W-:Y:S05]  /*178a0*/  BSYNC B1 ;  /* 0x0000000000017941 */ /* 0x000fea0003800000 */
.L_x_1100:
[----:B------:R-:W2:Y:S01]  /*178b0*/  LD.E R65, [R10.64+0xdc] ;  /* 0x0000dc060a417980 */ /* 0x000ea2000c101900 */
[----:B------:R-:W-:-:S02]  /*178c0*/  FMNMX.FTZ R3, R90, R73, !PT ;  /* 0x000000495a037209 */ /* 0x000fc40007810000 */
[----:B------:R-:W-:Y:S02]  /*178d0*/  FMNMX.FTZ R5, R88, R89, !PT ;  /* 0x0000005958057209 */ /* 0x000fe40007810000 */
[----:B------:R-:W-:Y:S02]  /*178e0*/  FMNMX.FTZ R3, R72, R3, !PT ;  /* 0x0000000348037209 */ /* 0x000fe40007810000 */
[----:B-1----:R-:W-:Y:S02]  /*178f0*/  FMNMX.FTZ R6, R94, R5, !PT ;  /* 0x000000055e067209 */ /* 0x002fe40007810000 */
[----:B------:R-:W-:Y:S02]  /*17900*/  FMNMX.FTZ R4, R68, R3, !PT ;  /* 0x0000000344047209 */ /* 0x000fe40007810000 */
[----:B------:R-:W-:Y:S02]  /*17910*/  SHF.L.U32 R216, R0, 0x1, RZ ;  /* 0x0000000100d87819 */ /* 0x000fe400000006ff */
[----:B------:R-:W-:-:S02]  /*17920*/  FMNMX.FTZ R4, R87, R4, !PT ;  /* 0x0000000457047209 */ /* 0x000fc40007810000 */
[----:B------:R-:W-:Y:S01]  /*17930*/  LEA R214, R55, R216, 0x1 ;  /* 0x000000d837d67211 */ /* 0x000fe200078e08ff */
[----:B------:R-:W-:Y:S01]  /*17940*/  LDSM.16.MT88.4 R96, [R216+0x10000] ;  /* 0x01000000d860783b */ /* 0x000fe20000004200 */
[----:B------:R-:W-:Y:S02]  /*17950*/  FMNMX.FTZ R3, R85, R4, !PT ;  /* 0x0000000455037209 */ /* 0x000fe40007810000 */
[C---:B------:R-:W-:Y:S01]  /*17960*/  LEA R212, R53.reuse, R214, 0x1 ;  /* 0x000000d635d47211 */ /* 0x040fe200078e08ff */
[----:B------:R-:W-:Y:S01]  /*17970*/  LDSM.16.MT88.4 R124, [R216+0xc000] ;  /* 0x00c00000d87c783b */ /* 0x000fe20000004200 */
[----:B------:R-:W-:Y:S02]  /*17980*/  FMNMX.FTZ R3, R86, R3, !PT ;  /* 0x0000000356037209 */ /* 0x000fe40007810000 */
[----:B------:R-:W-:Y:S01]  /*17990*/  LEA R213, R53, R216, 0x1 ;  /* 0x000000d835d57211 */ /* 0x000fe200078e08ff */
[----:B------:R-:W-:Y:S01]  /*179a0*/  LDSM.16.MT88.4 R120, [R214+0x10000] ;  /* 0x01000000d678783b */ /* 0x000fe20000004200 */
[----:B------:R-:W-:-:S03]  /*179b0*/  FMNMX.FTZ R3, R100, R3, !PT ;  /* 0x0000000364037209 */ /* 0x000fc60007810000 */
[----:B------:R-:W-:Y:S01]  /*179c0*/  LDSM.16.MT88.4 R80, [R213+0xc000] ;  /* 0x00c00000d550783b */ /* 0x000fe20000004200 */
[----:B------:R-:W-:Y:S02]  /*179d0*/  FMNMX.FTZ R4, R178, R3, !PT ;  /* 0x00000003b2047209 */ /* 0x000fe40007810000 */
[----:B------:R-:W-:Y:S01]  /*179e0*/  FMNMX.FTZ R3, R91, R6, !PT ;  /* 0x000000065b037209 */ /* 0x000fe20007810000 */
[----:B------:R-:W-:Y:S01]  /*179f0*/  LDSM.16.MT88.4 R108, [R213+0x10000] ;  /* 0x01000000d56c783b */ /* 0x000fe20000004200 */
        /* <DEDUP_REMOVED lines=52> */
[----:B------:R-:W-:-:S03]  /*17d40*/  FMNMX.FTZ R3, R151, R4, !PT ;  /* 0x0000000497037209 */ /* 0x000fc60007810000 */
[----:B------:R-:W1:Y:S01]  /*17d50*/  SHFL.BFLY PT, R4, R7, 0x2, 0x1f ;  /* 0x0c401f0007047f89 */ /* 0x000e6200000e0000 */
[----:B------:R-:W-:-:S04]  /*17d60*/  FMNMX.FTZ R6, R146, R3, !PT ;  /* 0x0000000392067209 */ /* 0x000fc80007810000 */
[----:B------:R-:W-:-:S04]  /*17d70*/  FMNMX.FTZ R6, R135, R6, !PT ;  /* 0x0000000687067209 */ /* 0x000fc80007810000 */
[----:B------:R-:W-:-:S04]  /*17d80*/  FMNMX.FTZ R3, R67, R6, !PT ;  /* 0x0000000643037209 */ /* 0x000fc80007810000 */
[----:B------:R-:W-:-:S04]  /*17d90*/  FMNMX.FTZ R3, R134, R3, !PT ;  /* 0x0000000386037209 */ /* 0x000fc80007810000 */
[----:B------:R-:W-:-:S05]  /*17da0*/  FMNMX.FTZ R6, R66, R3, !PT ;  /* 0x0000000342067209 */ /* 0x000fca0007810000 */
[----:B------:R-:W3:Y:S01]  /*17db0*/  SHFL.BFLY PT, R5, R6, 0x2, 0x1f ;  /* 0x0c401f0006057f89 */ /* 0x000ee200000e0000 */
[----:B-1----:R-:W-:-:S05]  /*17dc0*/  FMNMX.FTZ R4, R7, R4, !PT ;  /* 0x0000000407047209 */ /* 0x002fca0007810000 */
[----:B------:R-:W1:Y:S01]  /*17dd0*/  SHFL.BFLY PT, R3, R4, 0x1, 0x1f ;  /* 0x0c201f0004037f89 */ /* 0x000e6200000e0000 */
[----:B---3--:R-:W-:-:S05]  /*17de0*/  FMNMX.FTZ R5, R6, R5, !PT ;  /* 0x0000000506057209 */ /* 0x008fca0007810000 */
[----:B------:R-:W3:Y:S01]  /*17df0*/  SHFL.BFLY PT, R132, R5, 0x1, 0x1f ;  /* 0x0c201f0005847f89 */ /* 0x000ee200000e0000 */
[----:B-1----:R-:W-:-:S04]  /*17e00*/  FMNMX.FTZ R3, R4, R3, !PT ;  /* 0x0000000304037209 */ /* 0x002fc80007810000 */
[----:B------:R-:W-:Y:S02]  /*17e10*/  FSETP.NEU.FTZ.AND P1, PT, R3, -INF , PT ;  /* 0xff8000000300780b */ /* 0x000fe40003f3d000 */
[----:B---3--:R-:W-:Y:S02]  /*17e20*/  FMNMX.FTZ R132, R5, R132, !PT ;  /* 0x0000008405847209 */ /* 0x008fe40007810000 */
[----:B------:R-:W-:Y:S01]  /*17e30*/  LDSM.16.MT88.4 R4, [R212+0x10000] ;  /* 0x01000000d404783b */ /* 0x000fe20000004200 */
[C---:B--2---:R-:W-:Y:S02]  /*17e40*/  FMUL.FTZ R64, R65.reuse, R3 ;  /* 0x0000000341407220 */ /* 0x044fe40000410000 */
[----:B------:R-:W-:-:S03]  /*17e50*/  FMUL.FTZ R136, R65, R132 ;  /* 0x0000008441887220 */ /* 0x000fc60000410000 */
[----:B------:R-:W-:Y:S02]  /*17e60*/  FSEL R64, R64, RZ, P1 ;  /* 0x000000ff40407208 */ /* 0x000fe40000800000 */
[----:B------:R-:W-:-:S03]  /*17e70*/  FSETP.NEU.FTZ.AND P1, PT, R132, -INF , PT ;  /* 0xff8000008400780b */ /* 0x000fc60003f3d000 */
[-CC-:B------:R-:W-:Y:S01]  /*17e80*/  FFMA.FTZ R59, R90, R65.reuse, -R64.reuse ;  /* 0x000000415a3b7223 */ /* 0x180fe20000010840 */
[----:B------:R-:W-:Y:S01]  /*17e90*/  FSEL R136, R136, RZ, P1 ;  /* 0x000000ff88887208 */ /* 0x000fe20000800000 */
[-CC-:B------:R-:W-:Y:S02]  /*17ea0*/  FFMA.FTZ R58, R73, R65.reuse, -R64.reuse ;  /* 0x00000041493a7223 */ /* 0x180fe40000010840 */
[-C--:B------:R-:W-:Y:S02]  /*17eb0*/  FFMA.FTZ R56, R72, R65.reuse, -R64 ;  /* 0x0000004148387223 */ /* 0x080fe40000010840 */
[-CC-:B------:R-:W-:Y:S01]  /*17ec0*/  FFMA.FTZ R62, R88, R65.reuse, -R136.reuse ;  /* 0x00000041583e7223 */ /* 0x180fe20000010888 */
[----:B------:R-:W-:Y:S01]  /*17ed0*/  LDSM.16.MT88.4 R72, [R214+0xc000] ;  /* 0x00c00000d648783b */ /* 0x000fe20000004200 */
[-CC-:B------:R-:W-:Y:S01]  /*17ee0*/  FFMA.FTZ R61, R89, R65.reuse, -R136.reuse ;  /* 0x00000041593d7223 */ /* 0x180fe20000010888 */
[----:B------:R-:W-:Y:S01]  /*17ef0*/  MUFU.EX2 R59, R59 ;  /* 0x0000003b003b7308 */ /* 0x000fe20000000800 */
[----:B------:R-:W-:-:S02]  /*17f00*/  FFMA.FTZ R55, R91, R65, -R136 ;  /* 0x000000415b377223 */ /* 0x000fc40000010888 */
[----:B------:R-:W1:Y:S01]  /*17f10*/  LDSM.16.MT88.4 R88, [R212+0xc000] ;  /* 0x00c00000d458783b */ /* 0x000e620000004200 */
[-C--:B------:R-:W-:Y:S02]  /*17f20*/  FFMA.FTZ R51, R68, R65.reuse, -R64 ;  /* 0x0000004144337223 */ /* 0x080fe40000010840 */
[-C--:B------:R-:W-:Y:S02]  /*17f30*/  FFMA.FTZ R60, R94, R65.reuse, -R136 ;  /* 0x000000415e3c7223 */ /* 0x080fe40000010888 */
[----:B------:R-:W2:Y:S01]  /*17f40*/  MUFU.EX2 R58, R58 ;  /* 0x0000003a003a7308 */ /* 0x000ea20000000800 */
[-CC-:B------:R-:W-:Y:S02]  /*17f50*/  FFMA.FTZ R53, R87, R65.reuse, -R64.reuse ;  /* 0x0000004157357223 */ /* 0x180fe40000010840 */
[-CC-:B------:R-:W-:Y:S02]  /*17f60*/  FFMA.FTZ R48, R85, R65.reuse, -R64.reuse ;  /* 0x0000004155307223 */ /* 0x180fe40000010840 */
[----:B------:R-:W-:-:S02]  /*17f70*/  FFMA.FTZ R47, R86, R65, -R64 ;  /* 0x00000041562f7223 */ /* 0x000fc40000010840 */
[-CC-:B------:R-:W-:Y:S01]  /*17f80*/  FFMA.FTZ R57, R84, R65.reuse, -R136.reuse ;  /* 0x0000004154397223 */ /* 0x180fe20000010888 */
[----:B------:R-:W-:Y:S01]  /*17f90*/  MUFU.EX2 R56, R56 ;  /* 0x0000003800387308 */ /* 0x000fe20000000800 */
[-CC-:B------:R-:W-:Y:S02]  /*17fa0*/  FFMA.FTZ R50, R92, R65.reuse, -R136.reuse ;  /* 0x000000415c327223 */ /* 0x180fe40000010888 */
[-CC-:B------:R-:W-:Y:S02]  /*17fb0*/  FFMA.FTZ R49, R93, R65.reuse, -R136.reuse ;  /* 0x000000415d317223 */ /* 0x180fe40000010888 */
[-C--:B------:R-:W-:Y:S02]  /*17fc0*/  FFMA.FTZ R46, R101, R65.reuse, -R136 ;  /* 0x00000041652e7223 */ /* 0x080fe40000010888 */
[--C-:B------:R-:W-:Y:S01]  /*17fd0*/  FFMA.FTZ R44, R100, R65, -R64.reuse ;  /* 0x00000041642c7223 */ /* 0x100fe20000010840 */
[----:B------:R-:W3:Y:S01]  /*17fe0*/  MUFU.EX2 R51, R51 ;  /* 0x0000003300337308 */ /* 0x000ee20000000800 */
[----:B--2---:R-:W-:Y:S01]  /*17ff0*/  F2FP.BF16.PACK_AB R113, R58, R59 ;  /* 0x0000003b3a71723e */ /* 0x004fe200000010ff */
[----:B------:R-:W-:-:S02]  /*18000*/  FFMA.FTZ R43, R178, R65, -R64 ;  /* 0x00000041b22b7223 */ /* 0x000fc40000010840 */
[-CC-:B------:R-:W-:Y:S02]  /*18010*/  FFMA.FTZ R40, R179, R65.reuse, -R64.reuse ;  /* 0x00000041b3287223 */ /* 0x180fe40000010840 */
[-C--:B------:R-:W-:Y:S02]  /*18020*/  FFMA.FTZ R9, R180, R65.reuse, -R64 ;  /* 0x00000041b4097223 */ /* 0x080fe40000010840 */
[----:B------:R-:W-:Y:S01]  /*18030*/  MUFU.EX2 R62, R62 ;  /* 0x0000003e003e7308 */ /* 0x000fe20000000800 */
[-CC-:B------:R-:W-:Y:S02]  /*18040*/  FFMA.FTZ R45, R176, R65.reuse, -R136.reuse ;  /* 0x00000041b02d7223 */ /* 0x180fe40000010888 */
[-CC-:B------:R-:W-:Y:S02]  /*18050*/  FFMA.FTZ R42, R175, R65.reuse, -R136.reuse ;  /* 0x00000041af2a7223 */ /* 0x180fe40000010888 */
[-CC-:B------:R-:W-:Y:S02]  /*18060*/  FFMA.FTZ R41, R177, R65.reuse, -R136.reuse ;  /* 0x00000041b1297223 */ /* 0x180fe40000010888 */
[-C--:B------:R-:W-:Y:S01]  /*18070*/  FFMA.FTZ R8, R174, R65.reuse, -R136 ;  /* 0x00000041ae087223 */ /* 0x080fe20000010888 */
[----:B------:R-:W2:Y:S01]  /*18080*/  MUFU.EX2 R61, R61 ;  /* 0x0000003d003d7308 */ /* 0x000ea20000000800 */
[----:B---3--:R-:W-:Y:S01]  /*18090*/  F2FP.BF16.PACK_AB R115, R51, R56 ;  /* 0x000000383373723e */ /* 0x008fe200000010ff */
[----:B------:R-:W-:-:S02]  /*180a0*/  FFMA.FTZ R0, R173, R65, -R64 ;  /* 0x00000041ad007223 */ /* 0x000fc40000010840 */
[-CC-:B------:R-:W-:Y:S02]  /*180b0*/  FFMA.FTZ R133, R133, R65.reuse, -R64.reuse ;  /* 0x0000004185857223 */ /* 0x180fe40000010840 */
[-CC-:B------:R-:W-:Y:S02]  /*180c0*/  FFMA.FTZ R140, R140, R65.reuse, -R64.reuse ;  /* 0x000000418c8c7223 */ /* 0x180fe40000010840 */
[----:B------:R-:W-:Y:S01]  /*180d0*/  MUFU.EX2 R60, R60 ;  /* 0x0000003c003c7308 */ /* 0x000fe20000000800 */
[-C--:B------:R-:W-:Y:S02]  /*180e0*/  FFMA.FTZ R141, R141, R65.reuse, -R64 ;  /* 0x000000418d8d7223 */ /* 0x080fe40000010840 */
[-CC-:B------:R-:W-:Y:S02]  /*180f0*/  FFMA.FTZ R142, R142, R65.reuse, -R136.reuse ;  /* 0x000000418e8e7223 */ /* 0x180fe40000010888 */
[-CC-:B------:R-:W-:Y:S02]  /*18100*/  FFMA.FTZ R143, R143, R65.reuse, -R136.reuse ;  /* 0x000000418f8f7223 */ /* 0x180fe40000010888 */
[-CC-:B------:R-:W-:Y:S01]  /*18110*/  FFMA.FTZ R144, R144, R65.reuse, -R136.reuse ;  /* 0x0000004190907223 */ /* 0x180fe20000010888 */
[----:B------:R-:W3:Y:S01]  /*18120*/  MUFU.EX2 R55, R55 ;  /* 0x0000003700377308 */ /* 0x000ee20000000800 */
[----:B--2---:R-:W-:Y:S01]  /*18130*/  F2FP.BF16.PACK_AB R112, R61, R62 ;  /* 0x0000003e3d70723e */ /* 0x004fe200000010ff */
[----:B------:R-:W-:-:S02]  /*18140*/  FFMA.FTZ R147, R147, R65, -R136 ;  /* 0x0000004193937223 */ /* 0x000fc40000010888 */
[-CC-:B------:R-:W-:Y:S02]  /*18150*/  FFMA.FTZ R150, R150, R65.reuse, -R64.reuse ;  /* 0x0000004196967223 */ /* 0x180fe40000010840 */
[-CC-:B------:R-:W-:Y:S02]  /*18160*/  FFMA.FTZ R157, R157, R65.reuse, -R64.reuse ;  /* 0x000000419d9d7223 */ /* 0x180fe40000010840 */
[----:B------:R-:W-:Y:S01]  /*18170*/  MUFU.EX2 R53, R53 ;  /* 0x0000003500357308 */ /* 0x000fe20000000800 */
[-CC-:B------:R-:W-:Y:S02]  /*18180*/  FFMA.FTZ R158, R158, R65.reuse, -R64.reuse ;  /* 0x000000419e9e7223 */ /* 0x180fe40000010840 */
[-C--:B------:R-:W-:Y:S02]  /*18190*/  FFMA.FTZ R159, R159, R65.reuse, -R64 ;  /* 0x000000419f9f7223 */ /* 0x080fe40000010840 */
[-CC-:B------:R-:W-:Y:S02]  /*181a0*/  FFMA.FTZ R160, R160, R65.reuse, -R136.reuse ;  /* 0x00000041a0a07223 */ /* 0x180fe40000010888 */
[-CC-:B------:R-:W-:Y:S01]  /*181b0*/  FFMA.FTZ R163, R163, R65.reuse, -R136.reuse ;  /* 0x00000041a3a37223 */ /* 0x180fe20000010888 */
[----:B---3--:R-:W-:Y:S01]  /*181c0*/  F2FP.BF16.PACK_AB R114, R55, R60 ;  /* 0x0000003c3772723e */ /* 0x008fe200000010ff */
[----:B------:R-:W-:Y:S01]  /*181d0*/  MUFU.EX2 R48, R48 ;  /* 0x0000003000307308 */ /* 0x000fe20000000800 */
[----:B------:R-:W-:-:S02]  /*181e0*/  FFMA.FTZ R162, R162, R65, -R136 ;  /* 0x00000041a2a27223 */ /* 0x000fc40000010888 */
[-C--:B------:R-:W-:Y:S02]  /*181f0*/  FFMA.FTZ R165, R165, R65.reuse, -R136 ;  /* 0x00000041a5a57223 */ /* 0x080fe40000010888 */
[-CC-:B------:R-:W-:Y:S01]  /*18200*/  FFMA.FTZ R166, R166, R65.reuse, -R64.reuse ;  /* 0x00000041a6a67223 */ /* 0x180fe20000010840 */
[C---:B-1----:R-:W-:Y:S01]  /*18210*/  HMMA.16816.F32.BF16 R84, R112.reuse, R88, RZ ;  /* 0x000000587054723c */ /* 0x042fe200000418ff */
[-CC-:B------:R-:W-:Y:S01]  /*18220*/  FFMA.FTZ R172, R172, R65.reuse, -R64.reuse ;  /* 0x00000041acac7223 */ /* 0x180fe20000010840 */
[----:B------:R-:W-:Y:S01]  /*18230*/  MUFU.EX2 R47, R47 ;  /* 0x0000002f002f7308 */ /* 0x000fe20000000800 */
[-CC-:B------:R-:W-:Y:S02]  /*18240*/  FFMA.FTZ R171, R171, R65.reuse, -R64.reuse ;  /* 0x00000041abab7223 */ /* 0x180fe40000010840 */
[-C--:B------:R-:W-:Y:S02]  /*18250*/  FFMA.FTZ R170, R170, R65.reuse, -R64 ;  /* 0x00000041aaaa7223 */ /* 0x080fe40000010840 */
[-CC-:B------:R-:W-:Y:S01]  /*18260*/  FFMA.FTZ R169, R169, R65.reuse, -R136.reuse ;  /* 0x00000041a9a97223 */ /* 0x180fe20000010888 */
[----:B------:R-:W-:Y:S01]  /*18270*/  HMMA.16816.F32.BF16 R88, R112, R90, RZ ;  /* 0x0000005a7058723c */ /* 0x000fe200000418ff */
[-CC-:B------:R-:W-:Y:S01]  /*18280*/  FFMA.FTZ R168, R168, R65.reuse, -R136.reuse ;  /* 0x00000041a8a87223 */ /* 0x180fe20000010888 */
[----:B------:R-:W-:Y:S01]  /*18290*/  MUFU.EX2 R57, R57 ;  /* 0x0000003900397308 */ /* 0x000fe20000000800 */
[----:B------:R-:W-:-:S02]  /*182a0*/  FFMA.FTZ R167, R167, R65, -R136 ;  /* 0x00000041a7a77223 */ /* 0x000fc40000010888 */
[-C--:B------:R-:W-:Y:S02]  /*182b0*/  FFMA.FTZ R164, R164, R65.reuse, -R136 ;  /* 0x00000041a4a47223 */ /* 0x080fe40000010888 */
[-CC-:B------:R-:W-:Y:S01]  /*182c0*/  FFMA.FTZ R161, R161, R65.reuse, -R64.reuse ;  /* 0x00000041a1a17223 */ /* 0x180fe20000010840 */
[C---:B------:R-:W-:Y:S01]  /*182d0*/  HMMA.16816.F32.BF16 R92, R112.reuse, R96, RZ ;  /* 0x00000060705c723c */ /* 0x040fe200000418ff */
[-CC-:B------:R-:W-:Y:S01]  /*182e0*/  FFMA.FTZ R156, R156, R65.reuse, -R64.reuse ;  /* 0x000000419c9c7223 */ /* 0x180fe20000010840 */
[----:B------:R-:W1:Y:S01]  /*182f0*/  MUFU.EX2 R50, R50 ;  /* 0x0000003200327308 */ /* 0x000e620000000800 */
        /* <DEDUP_REMOVED lines=8> */
[-C--:B------:R-:W-:Y:S01]  /*18380*/  FFMA.FTZ R145, R145, R65.reuse, -R64 ;  /* 0x0000004191917223 */ /* 0x080fe20000010840 */
[C---:B------:R-:W-:Y:S01]  /*18390*/  HMMA.16816.F32.BF16 R128, R112.reuse, R124, RZ ;  /* 0x0000007c7080723c */ /* 0x040fe200000418ff */
[----:B------:R-:W-:Y:S01]  /*183a0*/  FADD.FTZ R59, R59, R58 ;  /* 0x0000003a3b3b7221 */ /* 0x000fe20000010000 */
[----:B------:R-:W2:Y:S01]  /*183b0*/  MUFU.EX2 R46, R46 ;  /* 0x0000002e002e7308 */ /* 0x000ea20000000800 */
[----:B------:R-:W-:Y:S02]  /*183c0*/  FADD.FTZ R61, R62, R61 ;  /* 0x0000003d3e3d7221 */ /* 0x000fe40000010000 */
[----:B------:R-:W-:Y:S02]  /*183d0*/  FADD.FTZ R56, R56, R59 ;  /* 0x0000003b38387221 */ /* 0x000fe40000010000 */
[----:B------:R-:W-:Y:S01]  /*183e0*/  FADD.FTZ R60, R60, R61 ;  /* 0x0000003d3c3c7221 */ /* 0x000fe20000010000 */
[----:B------:R-:W-:Y:S01]  /*183f0*/  HMMA.16816.F32.BF16 R68, R112, R72, RZ ;  /* 0x000000487044723c */ /* 0x000fe200000418ff */
[----:B------:R-:W-:Y:S01]  /*18400*/  FFMA.FTZ R243, R63, R65, -R64 ;  /* 0x000000413ff37223 */ /* 0x000fe20000010840 */
[----:B------:R-:W3:Y:S01]  /*18410*/  MUFU.EX2 R44, R44 ;  /* 0x0000002c002c7308 */ /* 0x000ee20000000800 */
[----:B------:R-:W-:-:S02]  /*18420*/  FADD.FTZ R56, R51, R56 ;  /* 0x0000003833387221 */ /* 0x000fc40000010000 */
[----:B------:R-:W-:-:S03]  /*18430*/  FADD.FTZ R60, R55, R60 ;  /* 0x0000003c373c7221 */ /* 0x000fc60000010000 */
[C---:B------:R-:W-:Y:S02]  /*18440*/  HMMA.16816.F32.BF16 R76, R112.reuse, R80, RZ ;  /* 0x00000050704c723c */ /* 0x040fe400000418ff */
[----:B------:R-:W-:Y:S06]  /*18450*/  MUFU.EX2 R43, R43 ;  /* 0x0000002b002b7308 */ /* 0x000fec0000000800 */
[C---:B------:R-:W-:Y:S02]  /*18460*/  HMMA.16816.F32.BF16 R100, R112.reuse, R120, RZ ;  /* 0x000000787064723c */ /* 0x040fe400000418ff */
[----:B------:R-:W-:Y:S06]  /*18470*/  MUFU.EX2 R40, R40 ;  /* 0x0000002800287308 */ /* 0x000fec0000000800 */
[C---:B------:R-:W-:Y:S02]  /*18480*/  HMMA.16816.F32.BF16 R104, R112.reuse, R108, RZ ;  /* 0x0000006c7068723c */ /* 0x040fe400000418ff */
[----:B------:R-:W-:Y:S06]  /*18490*/  MUFU.EX2 R9, R9 ;  /* 0x0000000900097308 */ /* 0x000fec0000000800 */
[C---:B------:R-:W-:Y:S02]  /*184a0*/  HMMA.16816.F32.BF16 R124, R112.reuse, R126, RZ ;  /* 0x0000007e707c723c */ /* 0x040fe400000418ff */
[----:B------:R-:W-:Y:S06]  /*184b0*/  MUFU.EX2 R45, R45 ;  /* 0x0000002d002d7308 */ /* 0x000fec0000000800 */
[C---:B------:R-:W-:Y:S02]  /*184c0*/  HMMA.16816.F32.BF16 R72, R112.reuse, R74, RZ ;  /* 0x0000004a7048723c */ /* 0x040fe400000418ff */
[----:B------:R-:W4:Y:S06]  /*184d0*/  MUFU.EX2 R42, R42 ;  /* 0x0000002a002a7308 */ /* 0x000f2c0000000800 */
[C---:B------:R-:W-:Y:S02]  /*184e0*/  HMMA.16816.F32.BF16 R80, R112.reuse, R82, RZ ;  /* 0x000000527050723c */ /* 0x040fe400000418ff */
[----:B------:R-:W-:Y:S06]  /*184f0*/  MUFU.EX2 R41, R41 ;  /* 0x0000002900297308 */ /* 0x000fec0000000800 */
[C---:B------:R-:W-:Y:S02]  /*18500*/  HMMA.16816.F32.BF16 R120, R112.reuse, R122, RZ ;  /* 0x0000007a7078723c */ /* 0x040fe400000418ff */
[----:B------:R-:W5:Y:S06]  /*18510*/  MUFU.EX2 R8, R8 ;  /* 0x0000000800087308 */ /* 0x000f6c0000000800 */
[C---:B------:R-:W-:Y:S02]  /*18520*/  HMMA.16816.F32.BF16 R108, R112.reuse, R110, RZ ;  /* 0x0000006e706c723c */ /* 0x040fe400000418ff */
[----:B------:R-:W2:Y:S06]  /*18530*/  MUFU.EX2 R0, R0 ;  /* 0x0000000000007308 */ /* 0x000eac0000000800 */
[C---:B------:R-:W-:Y:S02]  /*18540*/  HMMA.16816.F32.BF16 R116, R112.reuse, R4, RZ ;  /* 0x000000047074723c */ /* 0x040fe400000418ff */
[----:B------:R-:W-:Y:S05]  /*18550*/  MUFU.EX2 R133, R133 ;  /* 0x0000008500857308 */ /* 0x000fea0000000800 */
[----:B-1----:R-:W-:Y:S01]  /*18560*/  F2FP.BF16.PACK_AB R4, R50, R57 ;  /* 0x000000393204723e */ /* 0x002fe200000010ff */
[----:B------:R-:W-:Y:S01]  /*18570*/  HMMA.16816.F32.BF16 R112, R112, R6, RZ ;  /* 0x000000067070723c */ /* 0x000fe200000418ff */
[----:B------:R-:W-:Y:S01]  /*18580*/  F2FP.BF16.PACK_AB R5, R48, R53 ;  /* 0x000000353005723e */ /* 0x000fe200000010ff */
[----:B------:R-:W-:Y:S01]  /*18590*/  MUFU.EX2 R140, R140 ;  /* 0x0000008c008c7308 */ /* 0x000fe20000000800 */
[----:B------:R-:W-:-:S02]  /*185a0*/  FADD.FTZ R53, R53, R56 ;  /* 0x0000003835357221 */ /* 0x000fc40000010000 */
[----:B------:R-:W-:Y:S02]  /*185b0*/  FADD.FTZ R57, R57, R60 ;  /* 0x0000003c39397221 */ /* 0x000fe40000010000 */
[----:B--2---:R-:W-:Y:S01]  /*185c0*/  F2FP.BF16.PACK_AB R6, R46, R49 ;  /* 0x000000312e06723e */ /* 0x004fe200000010ff */
[----:B------:R-:W-:Y:S01]  /*185d0*/  FADD.FTZ R48, R48, R53 ;  /* 0x0000003530307221 */ /* 0x000fe20000010000 */
[----:B---3--:R-:W-:Y:S01]  /*185e0*/  F2FP.BF16.PACK_AB R7, R44, R47 ;  /* 0x0000002f2c07723e */ /* 0x008fe200000010ff */
[----:B------:R-:W-:Y:S01]  /*185f0*/  MUFU.EX2 R141, R141 ;  /* 0x0000008d008d7308 */ /* 0x000fe20000000800 */
[----:B------:R-:W-:Y:S02]  /*18600*/  FADD.FTZ R50, R50, R57 ;  /* 0x0000003932327221 */ /* 0x000fe40000010000 */
[----:B------:R-:W-:Y:S02]  /*18610*/  FADD.FTZ R47, R47, R48 ;  /* 0x000000302f2f7221 */ /* 0x000fe40000010000 */
[----:B------:R-:W-:Y:S01]  /*18620*/  FADD.FTZ R49, R49, R50 ;  /* 0x0000003231317221 */ /* 0x000fe20000010000 */
[----:B------:R-:W-:Y:S01]  /*18630*/  HMMA.16816.F32.BF16 R84, R4, R16, R84 ;  /* 0x000000100454723c */ /* 0x000fe20000041854 */
[----:B------:R-:W-:Y:S01]  /*18640*/  FADD.FTZ R44, R44, R47 ;  /* 0x0000002f2c2c7221 */ /* 0x000fe20000010000 */
[----:B------:R-:W-:Y:S01]  /*18650*/  MUFU.EX2 R142, R142 ;  /* 0x0000008e008e7308 */ /* 0x000fe20000000800 */
[----:B------:R-:W-:-:S05]  /*18660*/  FADD.FTZ R46, R46, R49 ;  /* 0x000000312e2e7221 */ /* 0x000fca0000010000 */
[C---:B------:R-:W-:Y:S01]  /*18670*/  HMMA.16816.F32.BF16 R88, R4.reuse, R18, R88 ;  /* 0x000000120458723c */ /* 0x040fe20000041858 */
[----:B------:R-:W1:Y:S01]  /*18680*/  LDSM.16.MT88.4 R16, [R212+0x10800] ;  /* 0x01080000d410783b */ /* 0x000e620000004200 */
[----:B------:R-:W2:Y:S06]  /*18690*/  MUFU.EX2 R143, R143 ;  /* 0x0000008f008f7308 */ /* 0x000eac0000000800 */
[C---:B------:R-:W-:Y:S02]  /*186a0*/  HMMA.16816.F32.BF16 R92, R4.reuse, R12, R92 ;  /* 0x0000000c045c723c */ /* 0x040fe4000004185c */
[----:B------:R-:W-:Y:S06]  /*186b0*/  MUFU.EX2 R144, R144 ;  /* 0x0000009000907308 */ /* 0x000fec0000000800 */
[C---:B------:R-:W-:Y:S01]  /*186c0*/  HMMA.16816.F32.BF16 R96, R4.reuse, R14, R96 ;  /* 0x0000000e0460723c */ /* 0x040fe20000041860 */
[----:B------:R-:W3:Y:S01]  /*186d0*/  LDSM.16.MT88.4 R12, [R212+0xd000] ;  /* 0x00d00000d40c783b */ /* 0x000ee20000004200 */
        /* <DEDUP_REMOVED lines=9> */
[----:B------:R-:W-:Y:S01]  /*18770*/  LDSM.16.MT88.4 R24, [R214+0xd000] ;  /* 0x00d00000d618783b */ /* 0x000fe20000004200 */
[----:B------:R-:W-:Y:S06]  /*18780*/  MUFU.EX2 R159, R159 ;  /* 0x0000009f009f7308 */ /* 0x000fec0000000800 */
[C---:B------:R-:W-:Y:S02]  /*18790*/  HMMA.16816.F32.BF16 R76, R4.reuse, R20, R76 ;  /* 0x00000014044c723c */ /* 0x040fe4000004184c */
[----:B------:R-:W-:Y:S06]  /*187a0*/  MUFU.EX2 R160, R160 ;  /* 0x000000a000a07308 */ /* 0x000fec0000000800 */
[C---:B------:R-:W-:Y:S01]  /*187b0*/  HMMA.16816.F32.BF16 R80, R4.reuse, R22, R80 ;  /* 0x000000160450723c */ /* 0x040fe20000041850 */
[----:B------:R-:W2:Y:S01]  /*187c0*/  LDSM.16.MT88.4 R20, [R213+0xd000] ;  /* 0x00d00000d514783b */ /* 0x000ea20000004200 */
[----:B------:R-:W1:Y:S06]  /*187d0*/  MUFU.EX2 R163, R163 ;  /* 0x000000a300a37308 */ /* 0x000e6c0000000800 */
[C---:B------:R-:W-:Y:S02]  /*187e0*/  HMMA.16816.F32.BF16 R100, R4.reuse, R36, R100 ;  /* 0x000000240464723c */ /* 0x040fe40000041864 */
[----:B------:R-:W-:Y:S06]  /*187f0*/  MUFU.EX2 R162, R162 ;  /* 0x000000a200a27308 */ /* 0x000fec0000000800 */
[C---:B------:R-:W-:Y:S01]  /*18800*/  HMMA.16816.F32.BF16 R120, R4.reuse, R38, R120 ;  /* 0x000000260478723c */ /* 0x040fe20000041878 */
[----:B------:R-:W-:Y:S01]  /*18810*/  LDSM.16.MT88.4 R36, [R214+0x11000] ;  /* 0x01100000d624783b */ /* 0x000fe20000004200 */
[----:B------:R-:W1:Y:S06]  /*18820*/  MUFU.EX2 R165, R165 ;  /* 0x000000a500a57308 */ /* 0x000e6c0000000800 */
[C---:B------:R-:W-:Y:S02]  /*18830*/  HMMA.16816.F32.BF16 R104, R4.reuse, R32, R104 ;  /* 0x000000200468723c */ /* 0x040fe40000041868 */
[----:B------:R-:W2:Y:S06]  /*18840*/  MUFU.EX2 R166, R166 ;  /* 0x000000a600a67308 */ /* 0x000eac0000000800 */
[C---:B------:R-:W-:Y:S01]  /*18850*/  HMMA.16816.F32.BF16 R108, R4.reuse, R34, R108 ;  /* 0x00000022046c723c */ /* 0x040fe2000004186c */
[----:B------:R-:W-:Y:S01]  /*18860*/  LDSM.16.MT88.4 R32, [R213+0x11000] ;  /* 0x01100000d520783b */ /* 0x000fe20000004200 */
[----:B------:R-:W-:Y:S06]  /*18870*/  MUFU.EX2 R172, R172 ;  /* 0x000000ac00ac7308 */ /* 0x000fec0000000800 */
[C---:B-1----:R-:W-:Y:S02]  /*18880*/  HMMA.16816.F32.BF16 R116, R4.reuse, R16, R116 ;  /* 0x000000100474723c */ /* 0x042fe40000041874 */
[----:B------:R-:W-:Y:S06]  /*18890*/  MUFU.EX2 R171, R171 ;  /* 0x000000ab00ab7308 */ /* 0x000fec0000000800 */
[----:B------:R-:W-:Y:S01]  /*188a0*/  HMMA.16816.F32.BF16 R112, R4, R18, R112 ;  /* 0x000000120470723c */ /* 0x000fe20000041870 */
[----:B------:R-:W1:Y:S01]  /*188b0*/  LDSM.16.MT88.4 R16, [R216+0x11000] ;  /* 0x01100000d810783b */ /* 0x000e620000004200 */
[----:B------:R-:W-:Y:S05]  /*188c0*/  MUFU.EX2 R170, R170 ;  /* 0x000000aa00aa7308 */ /* 0x000fea0000000800 */
[----:B----4-:R-:W-:Y:S01]  /*188d0*/  F2FP.BF16.PACK_AB R4, R42, R45 ;  /* 0x0000002d2a04723e */ /* 0x010fe200000010ff */
[----:B------:R-:W-:Y:S01]  /*188e0*/  FADD.FTZ R45, R45, R46 ;  /* 0x0000002e2d2d7221 */ /* 0x000fe20000010000 */
[----:B------:R-:W-:Y:S01]  /*188f0*/  F2FP.BF16.PACK_AB R5, R40, R43 ;  /* 0x0000002b2805723e */ /* 0x000fe200000010ff */
[----:B------:R-:W-:Y:S01]  /*18900*/  MUFU.EX2 R169, R169 ;  /* 0x000000a900a97308 */ /* 0x000fe20000000800 */
[----:B-----5:R-:W-:Y:S01]  /*18910*/  F2FP.BF16.PACK_AB R6, R8, R41 ;  /* 0x000000290806723e */ /* 0x020fe200000010ff */
[----:B------:R-:W-:Y:S01]  /*18920*/  FADD.FTZ R43, R43, R44 ;  /* 0x0000002c2b2b7221 */ /* 0x000fe20000010000 */
[----:B------:R-:W-:Y:S01]  /*18930*/  F2FP.BF16.PACK_AB R7, R0, R9 ;  /* 0x000000090007723e */ /* 0x000fe200000010ff */
[----:B------:R-:W-:-:S02]  /*18940*/  FADD.FTZ R42, R42, R45 ;  /* 0x0000002d2a2a7221 */ /* 0x000fc40000010000 */
[----:B------:R-:W-:Y:S02]  /*18950*/  FADD.FTZ R40, R40, R43 ;  /* 0x0000002b28287221 */ /* 0x000fe40000010000 */
[----:B------:R-:W4:Y:S01]  /*18960*/  MUFU.EX2 R168, R168 ;  /* 0x000000a800a87308 */ /* 0x000f220000000800 */
[----:B------:R-:W-:Y:S01]  /*18970*/  FADD.FTZ R41, R41, R42 ;  /* 0x0000002a29297221 */ /* 0x000fe20000010000 */
[C---:B---3--:R-:W-:Y:S01]  /*18980*/  HMMA.16816.F32.BF16 R84, R4.reuse, R12, R84 ;  /* 0x0000000c0454723c */ /* 0x048fe20000041854 */
[----:B------:R-:W-:Y:S02]  /*18990*/  FADD.FTZ R9, R9, R40 ;  /* 0x0000002809097221 */ /* 0x000fe40000010000 */
[----:B------:R-:W-:Y:S02]  /*189a0*/  FADD.FTZ R41, R8, R41 ;  /* 0x0000002908297221 */ /* 0x000fe40000010000 */
[----:B------:R-:W-:Y:S01]  /*189b0*/  FADD.FTZ R0, R0, R9 ;  /* 0x0000000900007221 */ /* 0x000fe20000010000 */
[----:B------:R-:W-:Y:S02]  /*189c0*/  MUFU.EX2 R167, R167 ;  /* 0x000000a700a77308 */ /* 0x000fe40000000800 */
[C---:B------:R-:W-:Y:S01]  /*189d0*/  HMMA.16816.F32.BF16 R88, R4.reuse, R14, R88 ;  /* 0x0000000e0458723c */ /* 0x040fe20000041858 */
[----:B------:R-:W3:Y:S05]  /*189e0*/  LDSM.16.MT88.4 R12, [R212+0x11000] ;  /* 0x01100000d40c783b */ /* 0x000eea0000004200 */
[----:B------:R-:W5:Y:S02]  /*189f0*/  MUFU.EX2 R164, R164 ;  /* 0x000000a400a47308 */ /* 0x000f640000000800 */
[C---:B--2---:R-:W-:Y:S06]  /*18a00*/  HMMA.16816.F32.BF16 R76, R4.reuse, R20, R76 ;  /* 0x00000014044c723c */ /* 0x044fec000004184c */
[----:B------:R-:W2:Y:S02]  /*18a10*/  MUFU.EX2 R161, R161 ;  /* 0x000000a100a17308 */ /* 0x000ea40000000800 */
[C---:B------:R-:W-:Y:S01]  /*18a20*/  HMMA.16816.F32.BF16 R80, R4.reuse, R22, R80 ;  /* 0x000000160450723c */ /* 0x040fe20000041850 */
[----:B------:R-:W-:Y:S05]  /*18a30*/  LDSM.16.MT88.4 R20, [R212+0xd800] ;  /* 0x00d80000d414783b */ /* 0x000fea0000004200 */
[----:B------:R-:W-:Y:S02]  /*18a40*/  MUFU.EX2 R156, R156 ;  /* 0x0000009c009c7308 */ /* 0x000fe40000000800 */
[C---:B-1----:R-:W-:Y:S06]  /*18a50*/  HMMA.16816.F32.BF16 R92, R4.reuse, R16, R92 ;  /* 0x00000010045c723c */ /* 0x042fec000004185c */
[----:B------:R-:W-:Y:S02]  /*18a60*/  MUFU.EX2 R155, R155 ;  /* 0x0000009b009b7308 */ /* 0x000fe40000000800 */
[C---:B------:R-:W-:Y:S01]  /*18a70*/  HMMA.16816.F32.BF16 R96, R4.reuse, R18, R96 ;  /* 0x000000120460723c */ /* 0x040fe20000041860 */
[----:B------:R-:W1:Y:S05]  /*18a80*/  LDSM.16.MT88.4 R16, [R213+0xd800] ;  /* 0x00d80000d510783b */ /* 0x000e6a0000004200 */
[----:B------:R-:W-:Y:S02]  /*18a90*/  MUFU.EX2 R154, R154 ;  /* 0x0000009a009a7308 */ /* 0x000fe40000000800 */
[C---:B------:R-:W-:Y:S06]  /*18aa0*/  HMMA.16816.F32.BF16 R128, R4.reuse, R28, R128 ;  /* 0x0000001c0480723c */ /* 0x040fec0000041880 */
[----:B------:R-:W-:Y:S02]  /*18ab0*/  MUFU.EX2 R153, R153 ;  /* 0x0000009900997308 */ /* 0x000fe40000000800 */
[C---:B---3--:R-:W-:Y:S06]  /*18ac0*/  HMMA.16816.F32.BF16 R116, R4.reuse, R12, R116 ;  /* 0x0000000c0474723c */ /* 0x048fec0000041874 */
[----:B------:R-:W3:Y:S02]  /*18ad0*/  MUFU.EX2 R152, R152 ;  /* 0x0000009800987308 */ /* 0x000ee40000000800 */
[C---:B------:R-:W-:Y:S01]  /*18ae0*/  HMMA.16816.F32.BF16 R112, R4.reuse, R14, R112 ;  /* 0x0000000e0470723c */ /* 0x040fe20000041870 */
[----:B------:R-:W1:Y:S05]  /*18af0*/  LDSM.16.MT88.4 R12, [R216+0x11800] ;  /* 0x01180000d80c783b */ /* 0x000e6a0000004200 */
[----:B------:R-:W-:Y:S02]  /*18b00*/  MUFU.EX2 R151, R151 ;  /* 0x0000009700977308 */ /* 0x000fe40000000800 */
[C---:B------:R-:W-:Y:S01]  /*18b10*/  HMMA.16816.F32.BF16 R124, R4.reuse, R30, R124 ;  /* 0x0000001e047c723c */ /* 0x040fe2000004187c */
[----:B------:R-:W1:Y:S05]  /*18b20*/  LDSM.16.MT88.4 R28, [R216+0xd800] ;  /* 0x00d80000d81c783b */ /* 0x000e6a0000004200 */
[----:B------:R-:W1:Y:S02]  /*18b30*/  MUFU.EX2 R146, R146 ;  /* 0x0000009200927308 */ /* 0x000e640000000800 */
[C---:B------:R-:W-:Y:S06]  /*18b40*/  HMMA.16816.F32.BF16 R68, R4.reuse, R24, R68 ;  /* 0x000000180444723c */ /* 0x040fec0000041844 */
[----:B------:R-:W-:Y:S02]  /*18b50*/  MUFU.EX2 R243, R243 ;  /* 0x000000f300f37308 */ /* 0x000fe40000000800 */
[C---:B------:R-:W-:Y:S01]  /*18b60*/  HMMA.16816.F32.BF16 R72, R4.reuse, R26, R72 ;  /* 0x0000001a0448723c */ /* 0x040fe20000041848 */
[----:B------:R-:W1:Y:S07]  /*18b70*/  LDSM.16.MT88.4 R24, [R214+0xd800] ;  /* 0x00d80000d618783b */ /* 0x000e6e0000004200 */
[C---:B------:R-:W-:Y:S08]  /*18b80*/  HMMA.16816.F32.BF16 R100, R4.reuse, R36, R100 ;  /* 0x000000240464723c */ /* 0x040ff00000041864 */
[C---:B------:R-:W-:Y:S01]  /*18b90*/  HMMA.16816.F32.BF16 R120, R4.reuse, R38, R120 ;  /* 0x000000260478723c */ /* 0x040fe20000041878 */
[----:B------:R-:W-:Y:S07]  /*18ba0*/  LDSM.16.MT88.4 R36, [R213+0x12800] ;  /* 0x01280000d524783b */ /* 0x000fee0000004200 */
[C---:B------:R-:W-:Y:S08]  /*18bb0*/  HMMA.16816.F32.BF16 R104, R4.reuse, R32, R104 ;  /* 0x000000200468723c */ /* 0x040ff00000041868 */
[----:B------:R-:W-:Y:S01]  /*18bc0*/  HMMA.16816.F32.BF16 R108, R4, R34, R108 ;  /* 0x00000022046c723c */ /* 0x000fe2000004186c */
[----:B------:R-:W-:Y:S06]  /*18bd0*/  LDSM.16.MT88.4 R32, [R213+0x11800] ;  /* 0x01180000d520783b */ /* 0x000fec0000004200 */
        /* <DEDUP_REMOVED lines=10> */
[----:B-1----:R-:W-:Y:S01]  /*18c80*/  HMMA.16816.F32.BF16 R76, R4, R16, R76 ;  /* 0x00000010044c723c */ /* 0x002fe2000004184c */
[----:B------:R-:W-:Y:S02]  /*18c90*/  FADD.FTZ R147, R147, R144 ;  /* 0x0000009093937221 */ /* 0x000fe40000010000 */
[----:B------:R-:W-:-:S05]  /*18ca0*/  FADD.FTZ R150, R150, R141 ;  /* 0x0000008d96967221 */ /* 0x000fca0000010000 */
[C---:B------:R-:W-:Y:S01]  /*18cb0*/  HMMA.16816.F32.BF16 R80, R4.reuse, R18, R80 ;  /* 0x000000120450723c */ /* 0x040fe20000041850 */
[----:B------:R-:W1:Y:S07]  /*18cc0*/  LDSM.16.MT88.4 R16, [R214+0x11800] ;  /* 0x01180000d610783b */ /* 0x000e6e0000004200 */
[C---:B------:R-:W-:Y:S08]  /*18cd0*/  HMMA.16816.F32.BF16 R84, R4.reuse, R20, R84 ;  /* 0x000000140454723c */ /* 0x040ff00000041854 */
[C---:B------:R-:W-:Y:S01]  /*18ce0*/  HMMA.16816.F32.BF16 R88, R4.reuse, R22, R88 ;  /* 0x000000160458723c */ /* 0x040fe20000041858 */
[----:B------:R-:W1:Y:S07]  /*18cf0*/  LDSM.16.MT88.4 R20, [R212+0x11800] ;  /* 0x01180000d414783b */ /* 0x000e6e0000004200 */
[C---:B------:R-:W-:Y:S08]  /*18d00*/  HMMA.16816.F32.BF16 R92, R4.reuse, R12, R92 ;  /* 0x0000000c045c723c */ /* 0x040ff0000004185c */
[C---:B------:R-:W-:Y:S01]  /*18d10*/  HMMA.16816.F32.BF16 R96, R4.reuse, R14, R96 ;  /* 0x0000000e0460723c */ /* 0x040fe20000041860 */
[----:B------:R-:W2:Y:S07]  /*18d20*/  LDSM.16.MT88.4 R12, [R213+0xe000] ;  /* 0x00e00000d50c783b */ /* 0x000eae0000004200 */
[C---:B------:R-:W-:Y:S08]  /*18d30*/  HMMA.16816.F32.BF16 R128, R4.reuse, R28, R128 ;  /* 0x0000001c0480723c */ /* 0x040ff00000041880 */
[C---:B------:R-:W-:Y:S01]  /*18d40*/  HMMA.16816.F32.BF16 R124, R4.reuse, R30, R124 ;  /* 0x0000001e047c723c */ /* 0x040fe2000004187c */
[----:B------:R-:W-:Y:S07]  /*18d50*/  LDSM.16.MT88.4 R28, [R216+0xe000] ;  /* 0x00e00000d81c783b */ /* 0x000fee0000004200 */
[C---:B------:R-:W-:Y:S08]  /*18d60*/  HMMA.16816.F32.BF16 R68, R4.reuse, R24, R68 ;  /* 0x000000180444723c */ /* 0x040ff00000041844 */
[C---:B------:R-:W-:Y:S01]  /*18d70*/  HMMA.16816.F32.BF16 R72, R4.reuse, R26, R72 ;  /* 0x0000001a0448723c */ /* 0x040fe20000041848 */
[----:B------:R-:W2:Y:S07]  /*18d80*/  LDSM.16.MT88.4 R24, [R214+0xe000] ;  /* 0x00e00000d618783b */ /* 0x000eae0000004200 */
[C---:B-1----:R-:W-:Y:S08]  /*18d90*/  HMMA.16816.F32.BF16 R100, R4.reuse, R16, R100 ;  /* 0x000000100464723c */ /* 0x042ff00000041864 */
[C---:B------:R-:W-:Y:S01]  /*18da0*/  HMMA.16816.F32.BF16 R120, R4.reuse, R18, R120 ;  /* 0x000000120478723c */ /* 0x040fe20000041878 */
[----:B------:R-:W1:Y:S07]  /*18db0*/  LDSM.16.MT88.4 R16, [R212+0xe000] ;  /* 0x00e00000d410783b */ /* 0x000e6e0000004200 */
[C---:B------:R-:W-:Y:S08]  /*18dc0*/  HMMA.16816.F32.BF16 R104, R4.reuse, R32, R104 ;  /* 0x000000200468723c */ /* 0x040ff00000041868 */
[C---:B------:R-:W-:Y:S01]  /*18dd0*/  HMMA.16816.F32.BF16 R108, R4.reuse, R34, R108 ;  /* 0x00000022046c723c */ /* 0x040fe2000004186c */
[----:B------:R-:W-:Y:S07]  /*18de0*/  LDSM.16.MT88.4 R32, [R216+0xf000] ;  /* 0x00f00000d820783b */ /* 0x000fee0000004200 */
[C---:B------:R-:W-:Y:S08]  /*18df0*/  HMMA.16816.F32.BF16 R116, R4.reuse, R20, R116 ;  /* 0x000000140474723c */ /* 0x040ff00000041874 */
[----:B------:R-:W-:Y:S01]  /*18e00*/  HMMA.16816.F32.BF16 R112, R4, R22, R112 ;  /* 0x000000160470723c */ /* 0x000fe20000041870 */
[----:B------:R-:W1:Y:S06]  /*18e10*/  LDSM.16.MT88.4 R20, [R216+0x12000] ;  /* 0x01200000d814783b */ /* 0x000e6c0000004200 */
        /* <DEDUP_REMOVED lines=10> */
[----:B--2---:R-:W-:Y:S01]  /*18ec0*/  HMMA.16816.F32.BF16 R76, R4, R12, R76 ;  /* 0x0000000c044c723c */ /* 0x004fe2000004184c */
[----:B------:R-:W-:Y:S02]  /*18ed0*/  FADD.FTZ R162, R165, R162 ;  /* 0x000000a2a5a27221 */ /* 0x000fe40000010000 */
[----:B------:R-:W-:-:S05]  /*18ee0*/  FADD.FTZ R159, R166, R159 ;  /* 0x0000009fa69f7221 */ /* 0x000fca0000010000 */
[C---:B------:R-:W-:Y:S01]  /*18ef0*/  HMMA.16816.F32.BF16 R80, R4.reuse, R14, R80 ;  /* 0x0000000e0450723c */ /* 0x040fe20000041850 */
[----:B------:R-:W2:Y:S07]  /*18f00*/  LDSM.16.MT88.4 R12, [R213+0x12000] ;  /* 0x01200000d50c783b */ /* 0x000eae0000004200 */
[C---:B------:R-:W-:Y:S08]  /*18f10*/  HMMA.16816.F32.BF16 R68, R4.reuse, R24, R68 ;  /* 0x000000180444723c */ /* 0x040ff00000041844 */
        /* <DEDUP_REMOVED lines=8> */
[C---:B--2---:R-:W-:Y:S08]  /*18fa0*/  HMMA.16816.F32.BF16 R104, R4.reuse, R12, R104 ;  /* 0x0000000c0468723c */ /* 0x044ff00000041868 */
[C---:B------:R-:W-:Y:S01]  /*18fb0*/  HMMA.16816.F32.BF16 R108, R4.reuse, R14, R108 ;  /* 0x0000000e046c723c */ /* 0x040fe2000004186c */
[----:B------:R-:W2:Y:S07]  /*18fc0*/  LDSM.16.MT88.4 R12, [R212+0xe800] ;  /* 0x00e80000d40c783b */ /* 0x000eae0000004200 */
[C---:B------:R-:W-:Y:S08]  /*18fd0*/  HMMA.16816.F32.BF16 R128, R4.reuse, R28, R128 ;  /* 0x0000001c0480723c */ /* 0x040ff00000041880 */
[C---:B------:R-:W-:Y:S01]  /*18fe0*/  HMMA.16816.F32.BF16 R124, R4.reuse, R30, R124 ;  /* 0x0000001e047c723c */ /* 0x040fe2000004187c */
[----:B------:R-:W-:Y:S07]  /*18ff0*/  LDSM.16.MT88.4 R28, [R216+0xe800] ;  /* 0x00e80000d81c783b */ /* 0x000fee0000004200 */
[C---:B---3--:R-:W-:Y:S08]  /*19000*/  HMMA.16816.F32.BF16 R100, R4.reuse, R24, R100 ;  /* 0x000000180464723c */ /* 0x048ff00000041864 */
[C---:B------:R-:W-:Y:S01]  /*19010*/  HMMA.16816.F32.BF16 R120, R4.reuse, R26, R120 ;  /* 0x0000001a0478723c */ /* 0x040fe20000041878 */
[----:B------:R-:W3:Y:S07]  /*19020*/  LDSM.16.MT88.4 R24, [R213+0xe800] ;  /* 0x00e80000d518783b */ /* 0x000eee0000004200 */
[C---:B-1----:R-:W-:Y:S08]  /*19030*/  HMMA.16816.F32.BF16 R116, R4.reuse, R16, R116 ;  /* 0x000000100474723c */ /* 0x042ff00000041874 */
[----:B------:R-:W-:Y:S01]  /*19040*/  HMMA.16816.F32.BF16 R112, R4, R18, R112 ;  /* 0x000000120470723c */ /* 0x000fe20000041870 */
[----:B------:R-:W1:Y:S06]  /*19050*/  LDSM.16.MT88.4 R16, [R216+0x12800] ;  /* 0x01280000d810783b */ /* 0x000e6c0000004200 */
[----:B----4-:R-:W-:Y:S01]  /*19060*/  F2FP.BF16.PACK_AB R4, R168, R169 ;  /* 0x000000a9a804723e */ /* 0x010fe200000010ff */
[----:B------:R-:W-:Y:S01]  /*19070*/  FADD.FTZ R169, R169, R162 ;  /* 0x000000a2a9a97221 */ /* 0x000fe20000010000 */
[----:B------:R-:W-:Y:S01]  /*19080*/  F2FP.BF16.PACK_AB R5, R171, R172 ;  /* 0x000000acab05723e */ /* 0x000fe200000010ff */
[----:B------:R-:W-:Y:S01]  /*19090*/  FADD.FTZ R172, R172, R159 ;  /* 0x0000009facac7221 */ /* 0x000fe20000010000 */
[----:B-----5:R-:W-:Y:S01]  /*190a0*/  F2FP.BF16.PACK_AB R6, R164, R167 ;  /* 0x000000a7a406723e */ /* 0x020fe200000010ff */
[----:B------:R-:W-:Y:S01]  /*190b0*/  FADD.FTZ R168, R168, R169 ;  /* 0x000000a9a8a87221 */ /* 0x000fe20000010000 */
[----:B------:R-:W-:Y:S01]  /*190c0*/  F2FP.BF16.PACK_AB R7, R161, R170 ;  /* 0x000000aaa107723e */ /* 0x000fe200000010ff */
[----:B------:R-:W-:-:S02]  /*190d0*/  FADD.FTZ R171, R171, R172 ;  /* 0x000000acabab7221 */ /* 0x000fc40000010000 */
[----:B------:R-:W-:Y:S02]  /*190e0*/  FADD.FTZ R167, R167, R168 ;  /* 0x000000a8a7a77221 */ /* 0x000fe40000010000 */
[----:B------:R-:W-:Y:S02]  /*190f0*/  FADD.FTZ R170, R170, R171 ;  /* 0x000000abaaaa7221 */ /* 0x000fe40000010000 */
[----:B------:R-:W-:Y:S01]  /*19100*/  HMMA.16816.F32.BF16 R68, R4, R20, R68 ;  /* 0x000000140444723c */ /* 0x000fe20000041844 */
[----:B------:R-:W-:Y:S02]  /*19110*/  FADD.FTZ R164, R164, R167 ;  /* 0x000000a7a4a47221 */ /* 0x000fe40000010000 */
[----:B------:R-:W-:-:S05]  /*19120*/  FADD.FTZ R161, R161, R170 ;  /* 0x000000aaa1a17221 */ /* 0x000fca0000010000 */
[C---:B------:R-:W-:Y:S01]  /*19130*/  HMMA.16816.F32.BF16 R72, R4.reuse, R22, R72 ;  /* 0x000000160448723c */ /* 0x040fe20000041848 */
[----:B------:R-:W4:Y:S07]  /*19140*/  LDSM.16.MT88.4 R20, [R214+0x12800] ;  /* 0x01280000d614783b */ /* 0x000f2e0000004200 */
[C---:B--2---:R-:W-:Y:S08]  /*19150*/  HMMA.16816.F32.BF16 R84, R4.reuse, R12, R84 ;  /* 0x0000000c0454723c */ /* 0x044ff00000041854 */
[C---:B------:R-:W-:Y:S01]  /*19160*/  HMMA.16816.F32.BF16 R88, R4.reuse, R14, R88 ;  /* 0x0000000e0458723c */ /* 0x040fe20000041858 */
[----:B------:R-:W2:Y:S07]  /*19170*/  LDSM.16.MT88.4 R12, [R212+0x12800] ;  /* 0x01280000d40c783b */ /* 0x000eae0000004200 */
[C---:B---3--:R-:W-:Y:S08]  /*19180*/  HMMA.16816.F32.BF16 R76, R4.reuse, R24, R76 ;  /* 0x00000018044c723c */ /* 0x048ff0000004184c */
[C---:B------:R-:W-:Y:S01]  /*19190*/  HMMA.16816.F32.BF16 R80, R4.reuse, R26, R80 ;  /* 0x0000001a0450723c */ /* 0x040fe20000041850 */
[----:B------:R-:W-:Y:S07]  /*191a0*/  LDSM.16.MT88.4 R24, [R212+0xf000] ;  /* 0x00f00000d418783b */ /* 0x000fee0000004200 */
[C---:B-1----:R-:W-:Y:S08]  /*191b0*/  HMMA.16816.F32.BF16 R92, R4.reuse, R16, R92 ;  /* 0x00000010045c723c */ /* 0x042ff0000004185c */
[C---:B------:R-:W-:Y:S01]  /*191c0*/  HMMA.16816.F32.BF16 R96, R4.reuse, R18, R96 ;  /* 0x000000120460723c */ /* 0x040fe20000041860 */
[----:B------:R-:W1:Y:S07]  /*191d0*/  LDSM.16.MT88.4 R16, [R213+0xf000] ;  /* 0x00f00000d510783b */ /* 0x000e6e0000004200 */
[C---:B----4-:R-:W-:Y:S08]  /*191e0*/  HMMA.16816.F32.BF16 R100, R4.reuse, R20, R100 ;  /* 0x000000140464723c */ /* 0x050ff00000041864 */
[C---:B------:R-:W-:Y:S01]  /*191f0*/  HMMA.16816.F32.BF16 R120, R4.reuse, R22, R120 ;  /* 0x000000160478723c */ /* 0x040fe20000041878 */
[----:B------:R-:W3:Y:S07]  /*19200*/  LDSM.16.MT88.4 R20, [R216+0x13000] ;  /* 0x01300000d814783b */ /* 0x000eee0000004200 */
[C---:B--2---:R-:W-:Y:S08]  /*19210*/  HMMA.16816.F32.BF16 R116, R4.reuse, R12, R116 ;  /* 0x0000000c0474723c */ /* 0x044ff00000041874 */
[C---:B------:R-:W-:Y:S01]  /*19220*/  HMMA.16816.F32.BF16 R112, R4.reuse, R14, R112 ;  /* 0x0000000e0470723c */ /* 0x040fe20000041870 */
[----:B------:R-:W2:Y:S07]  /*19230*/  LDSM.16.MT88.4 R12, [R214+0x13000] ;  /* 0x01300000d60c783b */ /* 0x000eae0000004200 */
[C---:B------:R-:W-:Y:S01]  /*19240*/  HMMA.16816.F32.BF16 R104, R4.reuse, R36, R104 ;  /* 0x000000240468723c */ /* 0x040fe20000041868 */
[----:B------:R-:W4:Y:S07]  /*19250*/  MUFU.EX2 R37, R145 ;  /* 0x0000009100257308 */ /* 0x000f2e0000000800 */
[C---:B------:R-:W-:Y:S08]  /*19260*/  HMMA.16816.F32.BF16 R128, R4.reuse, R28, R128 ;  /* 0x0000001c0480723c */ /* 0x040ff00000041880 */
[C---:B------:R-:W-:Y:S01]  /*19270*/  HMMA.16816.F32.BF16 R124, R4.reuse, R30, R124 ;  /* 0x0000001e047c723c */ /* 0x040fe2000004187c */
[----:B------:R-:W5:Y:S07]  /*19280*/  LDSM.16.MT88.4 R28, [R214+0xf000] ;  /* 0x00f00000d61c783b */ /* 0x000f6e0000004200 */
[----:B------:R-:W-:Y:S07]  /*19290*/  HMMA.16816.F32.BF16 R108, R4, R38, R108 ;  /* 0x00000026046c723c */ /* 0x000fee000004186c */
[----:B------:R-:W-:Y:S01]  /*192a0*/  F2FP.BF16.PACK_AB R4, R152, R153 ;  /* 0x000000999804723e */ /* 0x000fe200000010ff */
[----:B------:R-:W-:Y:S01]  /*192b0*/  FADD.FTZ R153, R153, R164 ;  /* 0x000000a499997221 */ /* 0x000fe20000010000 */
[----:B------:R-:W-:Y:S01]  /*192c0*/  F2FP.BF16.PACK_AB R5, R155, R156 ;  /* 0x0000009c9b05723e */ /* 0x000fe200000010ff */
[----:B------:R-:W-:Y:S01]  /*192d0*/  FADD.FTZ R156, R156, R161 ;  /* 0x000000a19c9c7221 */ /* 0x000fe20000010000 */
[----:B------:R-:W-:Y:S01]  /*192e0*/  F2FP.BF16.PACK_AB R6, R146, R151 ;  /* 0x000000979206723e */ /* 0x000fe200000010ff */
[----:B------:R-:W-:Y:S01]  /*192f0*/  FADD.FTZ R152, R152, R153 ;  /* 0x0000009998987221 */ /* 0x000fe20000010000 */
[----:B----4-:R-:W-:Y:S01]  /*19300*/  F2FP.BF16.PACK_AB R7, R37, R154 ;  /* 0x0000009a2507723e */ /* 0x010fe200000010ff */
        /* <DEDUP_REMOVED lines=10> */
[----:B------:R-:W4:Y:S07]  /*193b0*/  LDSM.16.MT88.4 R24, [R212+0x13000] ;  /* 0x01300000d418783b */ /* 0x000f2e0000004200 */
[C---:B---3--:R-:W-:Y:S08]  /*193c0*/  HMMA.16816.F32.BF16 R92, R4.reuse, R20, R92 ;  /* 0x00000014045c723c */ /* 0x048ff0000004185c */
[C---:B------:R-:W-:Y:S01]  /*193d0*/  HMMA.16816.F32.BF16 R96, R4.reuse, R22, R96 ;  /* 0x000000160460723c */ /* 0x040fe20000041860 */
[----:B------:R-:W-:Y:S07]  /*193e0*/  LDSM.16.MT88.4 R20, [R214+0xf800] ;  /* 0x00f80000d614783b */ /* 0x000fee0000004200 */
[C---:B--2---:R-:W-:Y:S08]  /*193f0*/  HMMA.16816.F32.BF16 R100, R4.reuse, R12, R100 ;  /* 0x0000000c0464723c */ /* 0x044ff00000041864 */
[C---:B------:R-:W-:Y:S01]  /*19400*/  HMMA.16816.F32.BF16 R120, R4.reuse, R14, R120 ;  /* 0x0000000e0478723c */ /* 0x040fe20000041878 */
[----:B------:R-:W2:Y:S07]  /*19410*/  LDSM.16.MT88.4 R12, [R216+0xf800] ;  /* 0x00f80000d80c783b */ /* 0x000eae0000004200 */
[C---:B------:R-:W-:Y:S07]  /*19420*/  HMMA.16816.F32.BF16 R128, R4.reuse, R32, R128 ;  /* 0x000000200480723c */ /* 0x040fee0000041880 */
[-CC-:B------:R-:W-:Y:S01]  /*19430*/  FFMA.FTZ R32, R67, R65.reuse, -R136.reuse ;  /* 0x0000004143207223 */ /* 0x180fe20000010888 */
[----:B------:R-:W-:Y:S01]  /*19440*/  HMMA.16816.F32.BF16 R124, R4, R34, R124 ;  /* 0x00000022047c723c */ /* 0x000fe2000004187c */
[----:B------:R-:W-:-:S04]  /*19450*/  FFMA.FTZ R33, R134, R65, -R136 ;  /* 0x0000004186217223 */ /* 0x000fc80000010888 */
[----:B------:R-:W-:Y:S02]  /*19460*/  MUFU.EX2 R32, R32 ;  /* 0x0000002000207308 */ /* 0x000fe40000000800 */
[-C--:B------:R-:W-:Y:S01]  /*19470*/  FFMA.FTZ R34, R66, R65.reuse, -R136 ;  /* 0x0000004142227223 */ /* 0x080fe20000010888 */
[C---:B-----5:R-:W-:Y:S05]  /*19480*/  HMMA.16816.F32.BF16 R68, R4.reuse, R28, R68 ;  /* 0x0000001c0444723c */ /* 0x060fea0000041844 */
[----:B------:R-:W-:Y:S02]  /*19490*/  MUFU.EX2 R33, R33 ;  /* 0x0000002100217308 */ /* 0x000fe40000000800 */
[-CC-:B------:R-:W-:Y:S01]  /*194a0*/  FFMA.FTZ R28, R139, R65.reuse, -R64.reuse ;  /* 0x000000418b1c7223 */ /* 0x180fe20000010840 */
[----:B------:R-:W-:Y:S01]  /*194b0*/  HMMA.16816.F32.BF16 R72, R4, R30, R72 ;  /* 0x0000001e0448723c */ /* 0x000fe20000041848 */
[----:B------:R-:W-:-:S04]  /*194c0*/  FFMA.FTZ R29, R138, R65, -R64 ;  /* 0x000000418a1d7223 */ /* 0x000fc80000010840 */
[----:B------:R-:W-:Y:S02]  /*194d0*/  MUFU.EX2 R28, R28 ;  /* 0x0000001c001c7308 */ /* 0x000fe40000000800 */
[-C--:B------:R-:W-:Y:S01]  /*194e0*/  FFMA.FTZ R30, R137, R65.reuse, -R64 ;  /* 0x00000041891e7223 */ /* 0x080fe20000010840 */
[----:B-1----:R-:W-:Y:S01]  /*194f0*/  HMMA.16816.F32.BF16 R104, R4, R16, R104 ;  /* 0x000000100468723c */ /* 0x002fe20000041868 */
[----:B------:R-:W-:-:S04]  /*19500*/  FFMA.FTZ R31, R135, R65, -R136 ;  /* 0x00000041871f7223 */ /* 0x000fc80000010888 */
[----:B------:R-:W1:Y:S03]  /*19510*/  MUFU.EX2 R29, R29 ;  /* 0x0000001d001d7308 */ /* 0x000e660000000800 */
[C---:B------:R-:W-:Y:S01]  /*19520*/  HMMA.16816.F32.BF16 R108, R4.reuse, R18, R108 ;  /* 0x00000012046c723c */ /* 0x040fe2000004186c */
[----:B------:R-:W3:Y:S04]  /*19530*/  LDSM.16.MT88.4 R16, [R213+0xf800] ;  /* 0x00f80000d510783b */ /* 0x000ee80000004200 */
[----:B------:R-:W5:Y:S03]  /*19540*/  MUFU.EX2 R30, R30 ;  /* 0x0000001e001e7308 */ /* 0x000f660000000800 */
[C---:B----4-:R-:W-:Y:S05]  /*19550*/  HMMA.16816.F32.BF16 R116, R4.reuse, R24, R116 ;  /* 0x000000180474723c */ /* 0x050fea0000041874 */
[----:B------:R-:W4:Y:S03]  /*19560*/  MUFU.EX2 R31, R31 ;  /* 0x0000001f001f7308 */ /* 0x000f260000000800 */
[----:B------:R-:W-:Y:S05]  /*19570*/  HMMA.16816.F32.BF16 R112, R4, R26, R112 ;  /* 0x0000001a0470723c */ /* 0x000fea0000041870 */
[----:B------:R-:W2:Y:S02]  /*19580*/  MUFU.EX2 R34, R34 ;  /* 0x0000002200227308 */ /* 0x000ea40000000800 */
[----:B-1----:R-:W-:Y:S01]  /*19590*/  F2FP.BF16.PACK_AB R5, R29, R28 ;  /* 0x0000001c1d05723e */ /* 0x002fe200000010ff */
[----:B------:R-:W-:Y:S01]  /*195a0*/  FADD.FTZ R28, R28, R37 ;  /* 0x000000251c1c7221 */ /* 0x000fe20000010000 */
[----:B-----5:R-:W-:-:S03]  /*195b0*/  F2FP.BF16.PACK_AB R7, R243, R30 ;  /* 0x0000001ef307723e */ /* 0x020fc600000010ff */
[----:B------:R-:W-:Y:S01]  /*195c0*/  FADD.FTZ R29, R29, R28 ;  /* 0x0000001c1d1d7221 */ /* 0x000fe20000010000 */
[----:B----4-:R-:W-:Y:S01]  /*195d0*/  F2FP.BF16.PACK_AB R4, R32, R31 ;  /* 0x0000001f2004723e */ /* 0x010fe200000010ff */
[----:B------:R-:W-:Y:S02]  /*195e0*/  FADD.FTZ R31, R31, R146 ;  /* 0x000000921f1f7221 */ /* 0x000fe40000010000 */
[----:B------:R-:W-:Y:S02]  /*195f0*/  FADD.FTZ R30, R30, R29 ;  /* 0x0000001d1e1e7221 */ /* 0x000fe40000010000 */
[----:B------:R-:W-:Y:S02]  /*19600*/  FADD.FTZ R32, R32, R31 ;  /* 0x0000001f20207221 */ /* 0x000fe40000010000 */
[----:B------:R-:W-:Y:S01]  /*19610*/  FADD.FTZ R243, R243, R30 ;  /* 0x0000001ef3f37221 */ /* 0x000fe20000010000 */
[----:B--2---:R-:W-:Y:S01]  /*19620*/  F2FP.BF16.PACK_AB R6, R34, R33 ;  /* 0x000000212206723e */ /* 0x004fe200000010ff */
[----:B------:R-:W-:-:S04]  /*19630*/  FADD.FTZ R33, R33, R32 ;  /* 0x0000002021217221 */ /* 0x000fc80000010000 */
[----:B------:R-:W-:Y:S02]  /*19640*/  FADD.FTZ R241, R34, R33 ;  /* 0x0000002122f17221 */ /* 0x000fe40000010000 */
[C---:B------:R-:W-:Y:S08]  /*19650*/  HMMA.16816.F32.BF16 R128, R4.reuse, R12, R128 ;  /* 0x0000000c0480723c */ /* 0x040ff00000041880 */
[C---:B------:R-:W-:Y:S01]  /*19660*/  HMMA.16816.F32.BF16 R124, R4.reuse, R14, R124 ;  /* 0x0000000e047c723c */ /* 0x040fe2000004187c */
[----:B------:R-:W1:Y:S07]  /*19670*/  LDSM.16.MT88.4 R12, [R212+0xf800] ;  /* 0x00f80000d40c783b */ /* 0x000e6e0000004200 */
        /* <DEDUP_REMOVED lines=12> */
[C---:B---3--:R-:W-:Y:S08]  /*19740*/  HMMA.16816.F32.BF16 R100, R4.reuse, R16, R100 ;  /* 0x000000100464723c */ /* 0x048ff00000041864 */
[C---:B------:R-:W-:Y:S08]  /*19750*/  HMMA.16816.F32.BF16 R120, R4.reuse, R18, R120 ;  /* 0x000000120478723c */ /* 0x040ff00000041878 */
[C---:B-1----:R-:W-:Y:S08]  /*19760*/  HMMA.16816.F32.BF16 R104, R4.reuse, R12, R104 ;  /* 0x0000000c0468723c */ /* 0x042ff00000041868 */
[C---:B------:R-:W-:Y:S08]  /*19770*/  HMMA.16816.F32.BF16 R108, R4.reuse, R14, R108 ;  /* 0x0000000e046c723c */ /* 0x040ff0000004186c */
[C---:B--2---:R-:W-:Y:S08]  /*19780*/  HMMA.16816.F32.BF16 R116, R4.reuse, R20, R116 ;  /* 0x000000140474723c */ /* 0x044ff00000041874 */
[----:B------:R-:W-:Y:S01]  /*19790*/  HMMA.16816.F32.BF16 R112, R4, R22, R112 ;  /* 0x000000160470723c */ /* 0x000fe20000041870 */
[----:B------:R-:W-:Y:S07]  /*197a0*/  @!P3 BRA `(.L_x_1105) ;  /* 0x000054000000b947 */ /* 0x000fee0003800000 */
[----:B------:R-:W-:-:S04]  /*197b0*/  DEPBAR.LE SB0, 0x0 ;  /* 0x000080000000791a */ /* 0x000fc80000000000 */
[----:B------:R-:W-:Y:S01]  /*197c0*/  WARPSYNC 0xffffffff ;  /* 0xffffffff00007948 */ /* 0x000fe20003800000 */
[----:B------:R-:W-:Y:S01]  /*197d0*/  BSSY B0, `(.L_x_1106) ;  /* 0x0000043000007945 */ /* 0x000fe20003800000 */
[----:B------:R-:W-:Y:S01]  /*197e0*/  IADD3 R238, R54, -0x2, RZ ;  /* 0xfffffffe36ee7810 */ /* 0x000fe20007ffe0ff */
[----:B------:R-:W-:Y:S06]  /*197f0*/  BAR.SYNC.DEFER_BLOCKING 0x0 ;  /* 0x0000000000007b1d */ /* 0x000fec0000010000 */
[----:B------:R-:W-:Y:S05]  /*19800*/  @!P0 BRA `(.L_x_1107) ;  /* 0x000003c000008947 */ /* 0x000fea0003800000 */
[----:B------:R-:W2:Y:S01]  /*19810*/  LD.E R13, [R10.64+0x170] ;  /* 0x000170060a0d7980 */ /* 0x000ea2000c101900 */
[----:B------:R-:W-:-:S05]  /*19820*/  IMAD.SHL.U32 R0, R238, 0x80, RZ ;  /* 0x00000080ee007824 */ /* 0x000fca00078e00ff */
[C---:B------:R-:W-:Y:S02]  /*19830*/  IADD3 R12, R0.reuse, 0x80, RZ ;  /* 0x00000080000c7810 */ /* 0x040fe40007ffe0ff */
[----:B------:R-:W-:Y:S02]  /*19840*/  IABS R4, R0 ;  /* 0x0000000000047213 */ /* 0x000fe40000000000 */
[-C--:B--2---:R-:W-:Y:S02]  /*19850*/  IABS R7, R13.reuse ;  /* 0x0000000d00077213 */ /* 0x084fe40000000000 */
[-C--:B------:R-:W-:Y:S02]  /*19860*/  IABS R5, R13.reuse ;  /* 0x0000000d00057213 */ /* 0x080fe40000000000 */
[----:B------:R-:W1:Y:S01]  /*19870*/  I2F.RP R8, R7 ;  /* 0x0000000700087306 */ /* 0x000e620000209400 */
[----:B------:R-:W-:Y:S02]  /*19880*/  LOP3.LUT R0, R0, R13, RZ, 0x3c, !PT ;  /* 0x0000000d00007212 */ /* 0x000fe400078e3cff */
[----:B------:R-:W-:-:S02]  /*19890*/  IMAD.MOV R5, RZ, RZ, -R5 ;  /* 0x000000ffff057224 */ /* 0x000fc400078e0a05 */
[----:B------:R-:W-:-:S03]  /*198a0*/  ISETP.GE.AND P1, PT, R0, RZ, PT ;  /* 0x000000ff0000720c */ /* 0x000fc60003f26270 */
        /* <DEDUP_REMOVED lines=8> */
[----:B------:R-:W-:-:S02]  /*19930*/  IMAD.HI.U32 R9, R15, R9, R14 ;  /* 0x000000090f097227 */ /* 0x000fc400078e000e */
[----:B------:R-:W2:Y:S01]  /*19940*/  LD.E.64 R14, [R10.64+0x28] ;  /* 0x000028060a0e7980 */ /* 0x000ea2000c101b00 */
[----:B------:R-:W-:-:S03]  /*19950*/  ISETP.GE.AND P3, PT, R12, RZ, PT ;  /* 0x000000ff0c00720c */ /* 0x000fc60003f66270 */
[----:B------:R-:W-:-:S04]  /*19960*/  IMAD.HI.U32 R8, R9, R4, RZ ;  /* 0x0000000409087227 */ /* 0x000fc800078e00ff */
[----:B------:R-:W-:-:S04]  /*19970*/  IMAD.HI.U32 R9, R9, R6, RZ ;  /* 0x0000000609097227 */ /* 0x000fc800078e00ff */
[-C--:B------:R-:W-:Y:S02]  /*19980*/  IMAD R4, R8, R5.reuse, R4 ;  /* 0x0000000508047224 */ /* 0x080fe400078e0204 */
[----:B------:R-:W-:Y:S01]  /*19990*/  IMAD R6, R9, R5, R6 ;  /* 0x0000000509067224 */ /* 0x000fe200078e0206 */
[----:B------:R-:W-:Y:S02]  /*199a0*/  LOP3.LUT R5, RZ, R13, RZ, 0x33, !PT ;  /* 0x0000000dff057212 */ /* 0x000fe400078e33ff */
[C---:B------:R-:W-:Y:S02]  /*199b0*/  ISETP.GT.U32.AND P2, PT, R7.reuse, R4, PT ;  /* 0x000000040700720c */ /* 0x040fe40003f44070 */
[----:B------:R-:W-:-:S11]  /*199c0*/  ISETP.GT.U32.AND P4, PT, R7, R6, PT ;  /* 0x000000060700720c */ /* 0x000fd60003f84070 */
[-C--:B------:R-:W-:Y:S02]  /*199d0*/  @!P2 IADD3 R4, R4, -R7.reuse, RZ ;  /* 0x800000070404a210 */ /* 0x080fe40007ffe0ff */
[----:B------:R-:W-:Y:S01]  /*199e0*/  @!P4 IMAD.IADD R6, R6, 0x1, -R7 ;  /* 0x000000010606c824 */ /* 0x000fe200078e0a07 */
[----:B------:R-:W-:Y:S02]  /*199f0*/  @!P2 IADD3 R8, R8, 0x1, RZ ;  /* 0x000000010808a810 */ /* 0x000fe40007ffe0ff */
[-C--:B------:R-:W-:Y:S02]  /*19a00*/  ISETP.GE.U32.AND P5, PT, R4, R7.reuse, PT ;  /* 0x000000070400720c */ /* 0x080fe40003fa6070 */
[----:B------:R-:W-:Y:S02]  /*19a10*/  ISETP.GE.U32.AND P6, PT, R6, R7, PT ;  /* 0x000000070600720c */ /* 0x000fe40003fc6070 */
[----:B------:R-:W-:Y:S02]  /*19a20*/  @!P4 IADD3 R9, R9, 0x1, RZ ;  /* 0x000000010909c810 */ /* 0x000fe40007ffe0ff */
[----:B------:R-:W-:-:S07]  /*19a30*/  ISETP.NE.AND P2, PT, R13, RZ, PT ;  /* 0x000000ff0d00720c */ /* 0x000fce0003f45270 */
[----:B------:R-:W-:Y:S02]  /*19a40*/  @P5 IADD3 R8, R8, 0x1, RZ ;  /* 0x0000000108085810 */ /* 0x000fe40007ffe0ff */
[----:B------:R-:W-:-:S03]  /*19a50*/  @P6 IADD3 R9, R9, 0x1, RZ ;  /* 0x0000000109096810 */ /* 0x000fc60007ffe0ff */
[----:B------:R-:W-:Y:S01]  /*19a60*/  @!P1 IMAD.MOV R8, RZ, RZ, -R8 ;  /* 0x000000ffff089224 */ /* 0x000fe200078e0a08 */
[----:B------:R-:W-:-:S04]  /*19a70*/  @!P3 IADD3 R9, -R9, RZ, RZ ;  /* 0x000000ff0909b210 */ /* 0x000fc80007ffe1ff */
[C---:B------:R-:W-:Y:S02]  /*19a80*/  SEL R4, R5.reuse, R8, !P2 ;  /* 0x0000000805047207 */ /* 0x040fe40005000000 */
[----:B------:R-:W-:Y:S02]  /*19a90*/  SEL R5, R5, R9, !P2 ;  /* 0x0000000905057207 */ /* 0x000fe40005000000 */
[----:B------:R-:W3:Y:S01]  /*19aa0*/  LD.E.64 R8, [R10.64+0x40] ;  /* 0x000040060a087980 */ /* 0x000ee2000c101b00 */
[----:B------:R-:W-:-:S04]  /*19ab0*/  IMAD.WIDE R18, R4, 0x4, R236 ;  /* 0x0000000404127825 */ /* 0x000fc800078e02ec */
[C---:B------:R-:W-:Y:S01]  /*19ac0*/  IMAD.WIDE R16, R5.reuse, 0x4, R236 ;  /* 0x0000000405107825 */ /* 0x040fe200078e02ec */
        /* <DEDUP_REMOVED lines=11> */
[----:B------:R-:W-:-:S05]  /*19b80*/  SHF.R.S32.HI R0, RZ, 0x1f, R7 ;  /* 0x0000001fff007819 */ /* 0x000fca0000011407 */
[----:B------:R-:W-:Y:S02]  /*19b90*/  IMAD R0, R14, R0, R5 ;  /* 0x000000000e007224 */ /* 0x000fe400078e0205 */
[----:B------:R-:W-:-:S04]  /*19ba0*/  IMAD.WIDE.U32 R4, R7, R14, R12 ;  /* 0x0000000e07047225 */ /* 0x000fc800078e000c */
[----:B------:R-:W-:Y:S01]  /*19bb0*/  IMAD.IADD R0, R5, 0x1, R0 ;  /* 0x0000000105007824 */ /* 0x000fe200078e0200 */
[----:B------:R-:W-:Y:S05]  /*19bc0*/  BRA `(.L_x_1108) ;  /* 0x0000003000007947 */ /* 0x000fea0003800000 */
.L_x_1107:
[----:B------:R-:W2:Y:S02]  /*19bd0*/  LD.E R4, [R10.64+0x40] ;  /* 0x000040060a047980 */ /* 0x000ea4000c101900 */
[----:B--2---:R-:W-:-:S04]  /*19be0*/  LEA R4, -R4, RZ, 0x7 ;  /* 0x000000ff04047211 */ /* 0x004fc800078e39ff */
[----:B------:R-:W-:Y:S02]  /*19bf0*/  SHF.R.S32.HI R0, RZ, 0x1f, R4 ;  /* 0x0000001fff007819 */ /* 0x000fe40000011404 */
.L_x_1108:
[----:B------:R-:W-:Y:S05]  /*19c00*/  BSYNC B0 ;  /* 0x0000000000007941 */ /* 0x000fea0003800000 */
.L_x_1106:
[C---:B------:R-:W-:Y:S01]  /*19c10*/  LOP3.LUT P4, RZ, R239.reuse, 0x1, RZ, 0xc0, !PT ;  /* 0x00000001efff7812 */ /* 0x040fe2000788c0ff */
[----:B------:R-:W-:Y:S01]  /*19c20*/  ULDC.64 UR4, c[0x0][0x40] ;  /* 0x0000100000047ab9 */ /* 0x000fe20000000a00 */
[----:B------:R-:W-:Y:S01]  /*19c30*/  LOP3.LUT P1, RZ, R239, 0x2, RZ, 0xc0, !PT ;  /* 0x00000002efff7812 */ /* 0x000fe2000782c0ff */
[----:B------:R-:W-:Y:S01]  /*19c40*/  UIADD3 UR4, UP0, UR4, 0x160, URZ ;  /* 0x0000016004047890 */ /* 0x000fe2000ff1e03f */
[C---:B------:R-:W-:Y:S01]  /*19c50*/  LEA R134, P3, R4.reuse, R148, 0x1 ;  /* 0x0000009404867211 */ /* 0x040fe200078608ff */
[----:B------:R-:W-:Y:S01]  /*19c60*/  BSSY B1, `(.L_x_1109) ;  /* 0x00002bb000017945 */ /* 0x000fe20003800000 */
[C---:B------:R-:W-:Y:S01]  /*19c70*/  IADD3 R5, P2, R4.reuse, R223, RZ ;  /* 0x000000df04057210 */ /* 0x040fe20007f5e0ff */
[----:B------:R-:W-:Y:S01]  /*19c80*/  UIADD3.X UR5, URZ, UR5, URZ, UP0, !UPT ;  /* 0x000000053f057290 */ /* 0x000fe200087fe43f */
        /* <DEDUP_REMOVED lines=8> */
[CC--:B------:R-:W-:Y:S01]  /*19d10*/  @P1 LEA R14, P2, R5.reuse, R148.reuse, 0x1 ;  /* 0x00000094050e1211 */ /* 0x0c0fe200078408ff */
[----:B------:R-:W-:Y:S01]  /*19d20*/  @P1 IMAD.MOV.U32 R28, RZ, RZ, R134 ;  /* 0x000000ffff1c1224 */ /* 0x000fe200078e0086 */
[CCC-:B------:R-:W-:Y:S01]  /*19d30*/  @P4 LEA.HI.X R23, R5.reuse, R149.reuse, R4.reuse, 0x1, P5 ;  /* 0x0000009505174211 */ /* 0x1c0fe200028f0c04 */
[----:B------:R-:W-:Y:S01]  /*19d40*/  @P1 IMAD.MOV.U32 R29, RZ, RZ, R135 ;  /* 0x000000ffff1d1224 */ /* 0x000fe200078e0087 */
[----:B------:R-:W-:Y:S01]  /*19d50*/  @P1 LEA.HI.X R15, R5, R149, R4, 0x1, P2 ;  /* 0x00000095050f1211 */ /* 0x000fe200010f0c04 */
[----:B------:R-:W-:Y:S01]  /*19d60*/  IMAD.X R4, R4, 0x1, R224, P3 ;  /* 0x0000000104047824 */ /* 0x000fe200018e06e0 */
[CC--:B------:R-:W-:Y:S01]  /*19d70*/  @P4 LEA R20, P5, R7.reuse, R148.reuse, 0x1 ;  /* 0x0000009407144211 */ /* 0x0c0fe200078a08ff */
[----:B------:R-:W-:Y:S01]  /*19d80*/  @!P4 STS.128 [R235+0xc000], RZ ;  /* 0x00c000ffeb00c388 */ /* 0x000fe20000000c00 */
[----:B------:R-:W-:-:S02]  /*19d90*/  @P1 LEA R12, P2, R7, R148, 0x1 ;  /* 0x00000094070c1211 */ /* 0x000fc400078408ff */
[C---:B------:R-:W-:Y:S01]  /*19da0*/  IADD3 R5, P3, R7.reuse, R223, RZ ;  /* 0x000000df07057210 */ /* 0x040fe20007f7e0ff */
[----:B------:R-:W-:Y:S01]  /*19db0*/  @!PT LDS RZ, [RZ] ;  /* 0x00000000fffff984 */ /* 0x000fe20000000800 */
[----:B------:R-:W-:Y:S01]  /*19dc0*/  @!PT LDS RZ, [RZ] ;  /* 0x00000000fffff984 */ /* 0x000fe20000000800 */
[----:B------:R-:W-:Y:S01]  /*19dd0*/  @!PT LDS RZ, [RZ] ;  /* 0x00000000fffff984 */ /* 0x000fe20000000800 */
[----:B------:R2:W-:Y:S01]  /*19de0*/  @P1 LDGSTS.E.BYPASS.LTC128B.128 [R235+0x10000], [R28.64+0x80] ;  /* 0x100000801ceb1fae */ /* 0x0005e2000b901d46 */
[CCC-:B------:R-:W-:Y:S02]  /*19df0*/  @P4 LEA.HI.X R21, R7.reuse, R149.reuse, R4.reuse, 0x1, P5 ;  /* 0x0000009507154211 */ /* 0x1c0fe400028f0c04 */
[----:B------:R-:W-:Y:S01]  /*19e00*/  @P1 LEA.HI.X R13, R7, R149, R4, 0x1, P2 ;  /* 0x00000095070d1211 */ /* 0x000fe200010f0c04 */
[----:B------:R-:W-:Y:S01]  /*19e10*/  IMAD.X R4, R4, 0x1, R224, P3 ;  /* 0x0000000104047824 */ /* 0x000fe200018e06e0 */
[CC--:B------:R-:W-:Y:S01]  /*19e20*/  @P4 LEA R18, P5, R5.reuse, R148.reuse, 0x1 ;  /* 0x0000009405124211 */ /* 0x0c0fe200078a08ff */
[----:B------:R-:W-:Y:S01]  /*19e30*/  @!P1 STS.128 [R235+0x10000], RZ ;  /* 0x010000ffeb009388 */ /* 0x000fe20000000c00 */
[C---:B------:R-:W-:Y:S02]  /*19e40*/  @P1 LEA R10, P2, R5.reuse, R148, 0x1 ;  /* 0x00000094050a1211 */ /* 0x040fe400078408ff */
[C---:B------:R-:W-:Y:S01]  /*19e50*/  IADD3 R7, P3, R5.reuse, R223, RZ ;  /* 0x000000df05077210 */ /* 0x040fe20007f7e0ff */
[----:B------:R-:W-:Y:S01]  /*19e60*/  @!PT LDS RZ, [RZ] ;  /* 0x00000000fffff984 */ /* 0x000fe20000000800 */
[----:B------:R-:W-:Y:S01]  /*19e70*/  @!PT LDS RZ, [RZ] ;  /* 0x00000000fffff984 */ /* 0x000fe20000000800 */
[----:B------:R-:W-:Y:S01]  /*19e80*/  @!PT LDS RZ, [RZ] ;  /* 0x00000000fffff984 */ /* 0x000fe20000000800 */
[----:B------:R3:W-:Y:S01]  /*19e90*/  @P4 LDGSTS.E.BYPASS.LTC128B.128 [R235+0xc800], [R22.64] ;  /* 0x0c80000016eb4fae */ /* 0x0007e2000b901d46 */
[----:B------:R-:W-:-:S02]  /*19ea0*/  @P4 LEA.HI.X R19, R5, R149, R4, 0x1, P5 ;  /* 0x0000009505134211 */ /* 0x000fc400028f0c04 */
[----:B------:R-:W-:Y:S01]  /*19eb0*/  @P1 LEA.HI.X R11, R5, R149, R4, 0x1, P2 ;  /* 0x00000095050b1211 */ /* 0x000fe200010f0c04 */
[----:B------:R-:W-:Y:S01]  /*19ec0*/  IMAD.X R4, R4, 0x1, R224, P3 ;  /* 0x0000000104047824 */ /* 0x000fe200018e06e0 */
[CC--:B------:R-:W-:Y:S01]  /*19ed0*/  @P4 LEA R16, P5, R7.reuse, R148.reuse, 0x1 ;  /* 0x0000009407104211 */ /* 0x0c0fe200078a08ff */
[----:B------:R-:W-:Y:S01]  /*19ee0*/  @!P4 STS.128 [R235+0xc800], RZ ;  /* 0x00c800ffeb00c388 */ /* 0x000fe20000000c00 */
[CC--:B------:R-:W-:Y:S02]  /*19ef0*/  @P1 LEA R8, P2, R7.reuse, R148.reuse, 0x1 ;  /* 0x0000009407081211 */ /* 0x0c0fe400078408ff */
        /* <DEDUP_REMOVED lines=8> */
[----:B------:R-:W-:Y:S01]  /*19f80*/  @!P1 STS.128 [R235+0x10800], RZ ;  /* 0x010800ffeb009388 */ /* 0x000fe20000000c00 */
[----:B------:R-:W-:-:S02]  /*19f90*/  @P4 LEA R26, P5, R5, R148, 0x1 ;  /* 0x00000094051a4211 */ /* 0x000fc400078a08ff */
[CC--:B------:R-:W-:Y:S01]  /*19fa0*/  @P1 LEA R24, P2, R5.reuse, R148.reuse, 0x1 ;  /* 0x0000009405181211 */ /* 0x0c0fe200078408ff */
[----:B------:R-:W-:Y:S01]  /*19fb0*/  @!PT LDS RZ, [RZ] ;  /* 0x00000000fffff984 */ /* 0x000fe20000000800 */
[----:B------:R-:W-:Y:S01]  /*19fc0*/  @!PT LDS RZ, [RZ] ;  /* 0x00000000fffff984 */ /* 0x000fe20000000800 */
[----:B------:R-:W-:Y:S01]  /*19fd0*/  @!PT LDS RZ, [RZ] ;  /* 0x00000000fffff984 */ /* 0x000fe20000000800 */
[----:B------:R3:W-:Y:S01]  /*19fe0*/  @P4 LDGSTS.E.BYPASS.LTC128B.128 [R235+0xd000], [R20.64] ;  /* 0x0d00000014eb4fae */ /* 0x0007e2000b901d46 */
[C---:B------:R-:W-:Y:S02]  /*19ff0*/  IADD3 R7, P3, R5.reuse, R223, RZ ;  /* 0x000000df05077210 */ /* 0x040fe40007f7e0ff */
[CCC-:B------:R-:W-:Y:S01]  /*1a000*/  @P4 LEA.HI.X R27, R5.reuse, R149.reuse, R4.reuse, 0x1, P5 ;  /* 0x00000095051b4211 */ /* 0x1c0fe200028f0c04 */
[----:B------:R-:W-:Y:S01]  /*1a010*/  @!P4 STS.128 [R235+0xd000], RZ ;  /* 0x00d000ffeb00c388 */ /* 0x000fe20000000c00 */
[----:B------:R-:W-:Y:S01]  /*1a020*/  @P1 LEA.HI.X R25, R5, R149, R4, 0x1, P2 ;  /* 0x0000009505191211 */ /* 0x000fe200010f0c04 */
[----:B------:R-:W-:Y:S01]  /*1a030*/  IMAD.X R4, R4, 0x1, R224, P3 ;  /* 0x0000000104047824 */ /* 0x000fe200018e06e0 */
[C---:B------:R-:W-:Y:S01]  /*1a040*/  IADD3 R5, P2, R7.reuse, R223, RZ ;  /* 0x000000df07057210 */ /* 0x040fe20007f5e0ff */
[----:B------:R-:W-:Y:S01]  /*1a050*/  @!PT LDS RZ, [RZ] ;  /* 0x00000000fffff984 */ /* 0x000fe20000000800 */
[----:B------:R-:W-:Y:S01]  /*1a060*/  @!PT LDS RZ, [RZ] ;  /* 0x00000000fffff984 */ /* 0x000fe20000000800 */
[----:B------:R-:W-:Y:S01]  /*1a070*/  @!PT LDS RZ, [RZ] ;  /* 0x00000000fffff984 */ /* 0x000fe20000000800 */
[----:B------:R4:W-:Y:S01]  /*1a080*/  @P1 LDGSTS.E.BYPASS.LTC128B.128 [R235+0x11000], [R12.64+0x80] ;  /* 0x110000800ceb1fae */ /* 0x0009e2000b901d46 */
[----:B------:R-:W-:-:S02]  /*1a090*/  @P4 LEA R30, P5, R7, R148, 0x1 ;  /* 0x00000094071e4211 */ /* 0x000fc400078a08ff */
[CC--:B------:R-:W-:Y:S01]  /*1a0a0*/  @P1 LEA R6, P3, R7.reuse, R148.reuse, 0x1 ;  /* 0x0000009407061211 */ /* 0x0c0fe200078608ff */
[----:B------:R-:W-:Y:S01]  /*1a0b0*/  @!P1 STS.128 [R235+0x11000], RZ ;  /* 0x011000ffeb009388 */ /* 0x000fe20000000c00 */
[-C--:B------:R-:W-:Y:S01]  /*1a0c0*/  @P4 LEA.HI.X R31, R7, R149.reuse, R4, 0x1, P5 ;  /* 0x00000095071f4211 */ /* 0x080fe200028f0c04 */
[----:B------:R-:W-:Y:S01]  /*1a0d0*/  IMAD.X R0, R4, 0x1, R224, P2 ;  /* 0x0000000104007824 */ /* 0x000fe200010e06e0 */
[CC--:B--2---:R-:W-:Y:S01]  /*1a0e0*/  @P4 LEA R28, P5, R5.reuse, R148.reuse, 0x1 ;  /* 0x00000094051c4211 */ /* 0x0c4fe200078a08ff */
[----:B------:R-:W-:Y:S01]  /*1a0f0*/  @!PT LDS RZ, [RZ] ;  /* 0x00000000fffff984 */ /* 0x000fe20000000800 */
[----:B------:R-:W-:Y:S01]  /*1a100*/  @!PT LDS RZ, [RZ] ;  /* 0x00000000fffff984 */ /* 0x000fe20000000800 */
[----:B------:R-:W-:Y:S01]  /*1a110*/  @!PT LDS RZ, [RZ] ;  /* 0x00000000fffff984 */ /* 0x000fe20000000800 */
[----:B------:R2:W-:Y:S01]  /*1a120*/  @P4 LDGSTS.E.BYPASS.LTC128B.128 [R235+0xd800], [R18.64] ;  /* 0x0d80000012eb4fae */ /* 0x0005e2000b901d46 */
[----:B------:R-:W-:Y:S02]  /*1a130*/  @P1 LEA R36, P2, R5, R148, 0x1 ;  /* 0x0000009405241211 */ /* 0x000fe400078408ff */
[-C--:B------:R-:W-:Y:S01]  /*1a140*/  @P1 LEA.HI.X R7, R7, R149.reuse, R4, 0x1, P3 ;  /* 0x0000009507071211 */ /* 0x080fe200018f0c04 */
[----:B------:R-:W-:Y:S01]  /*1a150*/  @!P4 STS.128 [R235+0xd800], RZ ;  /* 0x00d800ffeb00c388 */ /* 0x000fe20000000c00 */
[----:B------:R-:W-:-:S02]  /*1a160*/  @P4 LEA.HI.X R29, R5, R149, R0, 0x1, P5 ;  /* 0x00000095051d4211 */ /* 0x000fc400028f0c00 */
[----:B------:R-:W-:Y:S01]  /*1a170*/  @P1 LEA.HI.X R37, R5, R149, R0, 0x1, P2 ;  /* 0x0000009505251211 */ /* 0x000fe200010f0c00 */
[----:B------:R-:W-:Y:S01]  /*1a180*/  @!PT LDS RZ, [RZ] ;  /* 0x00000000fffff984 */ /* 0x000fe20000000800 */
[----:B------:R-:W-:Y:S01]  /*1a190*/  @!PT LDS RZ, [RZ] ;  /* 0x00000000fffff984 */ /* 0x000fe20000000800 */
[----:B------:R-:W-:Y:S01]  /*1a1a0*/  @!PT LDS RZ, [RZ] ;  /* 0x00000000fffff984 */ /* 0x000fe20000000800 */
[----:B------:R5:W-:Y:S01]  /*1a1b0*/  @P1 LDGSTS.E.BYPASS.LTC128B.128 [R235+0x11800], [R10.64+0x80] ;  /* 0x118000800aeb1fae */ /* 0x000be2000b901d46 */
[----:B------:R-:W-:-:S03]  /*1a1c0*/  ISETP.GE.AND P2, PT, R54, 0x3, PT ;  /* 0x000000033600780c */ /* 0x000fc60003f46270 */
[----:B------:R-:W-:Y:S04]  /*1a1d0*/  @!P1 STS.128 [R235+0x11800], RZ ;  /* 0x011800ffeb009388 */ /* 0x000fe80000000c00 */
[----:B------:R-:W-:Y:S01]  /*1a1e0*/  @!PT LDS RZ, [RZ] ;  /* 0x00000000fffff984 */ /* 0x000fe20000000800 */
[----:B------:R-:W-:Y:S01]  /*1a1f0*/  @!PT LDS RZ, [RZ] ;  /* 0x00000000fffff984 */ /* 0x000fe20000000800 */
[----:B------:R-:W-:Y:S01]  /*1a200*/  @!PT LDS RZ, [RZ] ;  /* 0x00000000fffff984 */ /* 0x000fe20000000800 */
[----:B------:R2:W-:Y:S04]  /*1a210*/  @P4 LDGSTS.E.BYPASS.LTC128B.128 [R235+0xe000], [R16.64] ;  /* 0x0e00000010eb4fae */ /* 0x0005e8000b901d46 */
[----:B------:R-:W-:Y:S04]  /*1a220*/  @!P4 STS.128 [R235+0xe000], RZ ;  /* 0x00e000ffeb00c388 */ /* 0x000fe80000000c00 */
[----:B------:R-:W-:Y:S01]  /*1a230*/  @!PT LDS RZ, [RZ] ;  /* 0x00000000fffff984 */ /* 0x000fe20000000800 */
[----:B------:R-:W-:Y:S01]  /*1a240*/  @!PT LDS RZ, [RZ] ;  /* 0x00000000fffff984 */ /* 0x000fe20000000800 */
[----:B------:R-:W-:Y:S01]  /*1a250*/  @!PT LDS RZ, [RZ] ;  /* 0x00000000fffff984 */ /* 0x000fe20000000800 */
[----:B------:R5:W-:Y:S04]  /*1a260*/  @P1 LDGSTS.E.BYPASS.LTC128B.128 [R235+0x12000], [R8.64+0x80] ;  /* 0x1200008008eb1fae */ /* 0x000be8000b901d46 */
        /* <DEDUP_REMOVED lines=31> */
[----:B------:R-:W-:Y:S04]  /*1a460*/  LDSM.16.M88.4 R172, [R222] ;  /* 0x00000000deac783b */ /* 0x000fe80000000200 */
[----:B------:R-:W3:Y:S04]  /*1a470*/  LDSM.16.M88.4 R60, [R221+0x4000] ;  /* 0x00400000dd3c783b */ /* 0x000ee80000000200 */
[----:B------:R-:W4:Y:S04]  /*1a480*/  LDSM.16.M88.4 R48, [R221+0x4800] ;  /* 0x00480000dd30783b */ /* 0x000f280000000200 */
[----:B------:R-:W4:Y:S04]  /*1a490*/  LDSM.16.M88.4 R40, [R221+0x5000] ;  /* 0x00500000dd28783b */ /* 0x000f280000000200 */
[----:B------:R-:W-:Y:S04]  /*1a4a0*/  LDSM.16.M88.4 R136, [R220] ;  /* 0x00000000dc88783b */ /* 0x000fe80000000200 */
[----:B------:R-:W4:Y:S04]  /*1a4b0*/  LDSM.16.M88.4 R140, [R219] ;  /* 0x00000000db8c783b */ /* 0x000f280000000200 */
[----:B------:R-:W4:Y:S04]  /*1a4c0*/  LDSM.16.M88.4 R32, [R221+0x5800] ;  /* 0x00580000dd20783b */ /* 0x000f280000000200 */
[----:B-1----:R-:W1:Y:S04]  /*1a4d0*/  LDSM.16.M88.4 R24, [R221+0x6000] ;  /* 0x00600000dd18783b */ /* 0x002e680000000200 */
[----:B--2---:R-:W2:Y:S04]  /*1a4e0*/  LDSM.16.M88.4 R16, [R221+0x6800] ;  /* 0x00680000dd10783b */ /* 0x004ea80000000200 */
[----:B-----5:R-:W5:Y:S04]  /*1a4f0*/  LDSM.16.M88.4 R8, [R221+0x7000] ;  /* 0x00700000dd08783b */ /* 0x020f680000000200 */
[----:B------:R-:W1:Y:S01]  /*1a500*/  LDSM.16.M88.4 R144, [R221+0x7800] ;  /* 0x00780000dd90783b */ /* 0x000e620000000200 */
[C---:B---3--:R-:W-:Y:S03]  /*1a510*/  HMMA.16816.F32.BF16 R64, R172.reuse, R60, RZ ;  /* 0x0000003cac40723c */ /* 0x048fe600000418ff */
[----:B------:R-:W3:Y:S04]  /*1a520*/  LDSM.16.M88.4 R156, [R211] ;  /* 0x00000000d39c783b */ /* 0x000ee80000000200 */
[----:B------:R-:W1:Y:S01]  /*1a530*/  LDSM.16.M88.4 R152, [R210] ;  /* 0x00000000d298783b */ /* 0x000e620000000200 */
[C---:B------:R-:W-:Y:S03]  /*1a540*/  HMMA.16816.F32.BF16 R60, R172.reuse, R62, RZ ;  /* 0x0000003eac3c723c */ /* 0x040fe600000418ff */
[----:B------:R-:W1:Y:S04]  /*1a550*/  LDSM.16.M88.4 R148, [R209] ;  /* 0x00000000d194783b */ /* 0x000e680000000200 */
[----:B------:R-:W-:Y:S01]  /*1a560*/  LDSM.16.M88.4 R160, [R218] ;  /* 0x00000000daa0783b */ /* 0x000fe20000000200 */
[C---:B----4-:R-:W-:Y:S03]  /*1a570*/  HMMA.16816.F32.BF16 R56, R172.reuse, R48, RZ ;  /* 0x00000030ac38723c */ /* 0x050fe600000418ff */
[----:B------:R-:W-:Y:S04]  /*1a580*/  LDSM.16.M88.4 R176, [R215+0x5800] ;  /* 0x00580000d7b0783b */ /* 0x000fe80000000200 */
[----:B------:R-:W-:Y:S01]  /*1a590*/  LDSM.16.M88.4 R164, [R215+0x7800] ;  /* 0x00780000d7a4783b */ /* 0x000fe20000000200 */
[C---:B------:R-:W-:Y:S03]  /*1a5a0*/  HMMA.16816.F32.BF16 R44, R172.reuse, R40, RZ ;  /* 0x00000028ac2c723c */ /* 0x040fe600000418ff */
[----:B------:R-:W-:Y:S04]  /*1a5b0*/  LDSM.16.M88.4 R168, [R215+0x7000] ;  /* 0x00700000d7a8783b */ /* 0x000fe80000000200 */
[----:B------:R-:W-:Y:S01]  /*1a5c0*/  LDSM.16.M88.4 R180, [R221+0xb800] ;  /* 0x00b80000ddb4783b */ /* 0x000fe20000000200 */
[C---:B------:R-:W-:Y:S03]  /*1a5d0*/  HMMA.16816.F32.BF16 R48, R172.reuse, R50, RZ ;  /* 0x00000032ac30723c */ /* 0x040fe600000418ff */
[----:B------:R-:W4:Y:S04]  /*1a5e0*/  S2R R0, SR_TID.X ;  /* 0x0000000000007919 */ /* 0x000f280000002100 */
[----:B------:R-:W0:Y:S01]  /*1a5f0*/  LDGDEPBAR ;  /* 0x00000000000079af */ /* 0x000e220000000000 */
[----:B------:R-:W-:Y:S08]  /*1a600*/  HMMA.16816.F32.BF16 R40, R172, R42, RZ ;  /* 0x0000002aac28723c */ /* 0x000ff000000418ff */
[C---:B------:R-:W-:Y:S08]  /*1a610*/  HMMA.16816.F32.BF16 R64, R136.reuse, R140, R64 ;  /* 0x0000008c8840723c */ /* 0x040ff00000041840 */
[----:B------:R-:W-:Y:S01]  /*1a620*/  HMMA.16816.F32.BF16 R60, R136, R142, R60 ;  /* 0x0000008e883c723c */ /* 0x000fe2000004183c */
[----:B------:R-:W3:Y:S01]  /*1a630*/  LDSM.16.M88.4 R140, [R207] ;  /* 0x00000000cf8c783b */ /* 0x000ee20000000200 */
[----:B----4-:R-:W-:-:S05]  /*1a640*/  IMAD.SHL.U32 R0, R0, 0x2, RZ ;  /* 0x0000000200007824 */ /* 0x010fca00078e00ff */
[----:B------:R-:W-:Y:S01]  /*1a650*/  LOP3.LUT R193, R0, 0x6, RZ, 0xc0, !PT ;  /* 0x0000000600c17812 */ /* 0x000fe200078ec0ff */
[----:B------:R-:W-:Y:S04]  /*1a660*/  HMMA.16816.F32.BF16 R36, R172, R32, RZ ;  /* 0x00000020ac24723c */ /* 0x000fe800000418ff */
[----:B------:R-:W-:-:S04]  /*1a670*/  IMAD R193, R238, 0x80, R193 ;  /* 0x00000080eec17824 */ /* 0x000fc800078e02c1 */
[C---:B-1----:R-:W-:Y:S01]  /*1a680*/  HMMA.16816.F32.BF16 R28, R172.reuse, R24, RZ ;  /* 0x00000018ac1c723c */ /* 0x042fe200000418ff */
[C---:B------:R-:W-:Y:S02]  /*1a690*/  IADD3 R55, R193.reuse, 0x8, RZ ;  /* 0x00000008c1377810 */ /* 0x040fe40007ffe0ff */
[----:B------:R-:W-:Y:S02]  /*1a6a0*/  IADD3 R53, R193, 0x9, RZ ;  /* 0x00000009c1357810 */ /* 0x000fe40007ffe0ff */
[C---:B------:R-:W-:Y:S02]  /*1a6b0*/  ISETP.GE.AND P5, PT, R55.reuse, R2, PT ;  /* 0x000000023700720c */ /* 0x040fe40003fa6270 */
[----:B------:R-:W-:Y:S01]  /*1a6c0*/  ISETP.GE.AND P4, PT, R55, R52, PT ;  /* 0x000000343700720c */ /* 0x000fe20003f86270 */
[----:B--2---:R-:W-:Y:S01]  /*1a6d0*/  HMMA.16816.F32.BF16 R20, R172, R16, RZ ;  /* 0x00000010ac14723c */ /* 0x004fe200000418ff */
[C---:B------:R-:W-:Y:S02]  /*1a6e0*/  ISETP.GE.AND P6, PT, R53.reuse, R2, PT ;  /* 0x000000023500720c */ /* 0x040fe40003fc6270 */
[----:B------:R-:W-:-:S02]  /*1a6f0*/  ISETP.GE.AND P3, PT, R53, R52, PT ;  /* 0x000000343500720c */ /* 0x000fc40003f66270 */
[C---:B------:R-:W-:Y:S02]  /*1a700*/  IADD3 R55, R193.reuse, 0x10, RZ ;  /* 0x00000010c1377810 */ /* 0x040fe40007ffe0ff */
[C---:B------:R-:W-:Y:S01]  /*1a710*/  IADD3 R53, R193.reuse, 0x11, RZ ;  /* 0x00000011c1357810 */ /* 0x040fe20007ffe0ff */
[----:B-----5:R-:W-:Y:S01]  /*1a720*/  HMMA.16816.F32.BF16 R12, R172, R8, RZ ;  /* 0x00000008ac0c723c */ /* 0x020fe200000418ff */
[----:B------:R-:W-:-:S07]  /*1a730*/  IADD3 R133, R193, 0x19, RZ ;  /* 0x00000019c1857810 */ /* 0x000fce0007ffe0ff */
[C---:B------:R-:W-:Y:S08]  /*1a740*/  HMMA.16816.F32.BF16 R32, R172.reuse, R34, RZ ;  /* 0x00000022ac20723c */ /* 0x040ff000000418ff */
[C---:B------:R-:W-:Y:S08]  /*1a750*/  HMMA.16816.F32.BF16 R24, R172.reuse, R26, RZ ;  /* 0x0000001aac18723c */ /* 0x040ff000000418ff */
[C---:B------:R-:W-:Y:S08]  /*1a760*/  HMMA.16816.F32.BF16 R16, R172.reuse, R18, RZ ;  /* 0x00000012ac10723c */ /* 0x040ff000000418ff */
[C---:B------:R-:W-:Y:S08]  /*1a770*/  HMMA.16816.F32.BF16 R8, R172.reuse, R10, RZ ;  /* 0x0000000aac08723c */ /* 0x040ff000000418ff */
[C---:B------:R-:W-:Y:S08]  /*1a780*/  HMMA.16816.F32.BF16 R4, R172.reuse, R144, RZ ;  /* 0x00000090ac04723c */ /* 0x040ff000000418ff */
[----:B------:R-:W-:Y:S01]  /*1a790*/  HMMA.16816.F32.BF16 R172, R172, R146, RZ ;  /* 0x00000092acac723c */ /* 0x000fe200000418ff */
[----:B------:R-:W1:Y:S07]  /*1a7a0*/  LDSM.16.M88.4 R144, [R208] ;  /* 0x00000000d090783b */ /* 0x000e6e0000000200 */
[C---:B---3--:R-:W-:Y:S08]  /*1a7b0*/  HMMA.16816.F32.BF16 R56, R136.reuse, R156, R56 ;  /* 0x0000009c8838723c */ /* 0x048ff00000041838 */
[C---:B------:R-:W-:Y:S01]  /*1a7c0*/  HMMA.16816.F32.BF16 R48, R136.reuse, R158, R48 ;  /* 0x0000009e8830723c */ /* 0x040fe20000041830 */
[----:B------:R-:W2:Y:S07]  /*1a7d0*/  LDSM.16.M88.4 R156, [R206] ;  /* 0x00000000ce9c783b */ /* 0x000eae0000000200 */
[C---:B------:R-:W-:Y:S08]  /*1a7e0*/  HMMA.16816.F32.BF16 R44, R136.reuse, R152, R44 ;  /* 0x00000098882c723c */ /* 0x040ff0000004182c */
[C---:B------:R-:W-:Y:S01]  /*1a7f0*/  HMMA.16816.F32.BF16 R40, R136.reuse, R154, R40 ;  /* 0x0000009a8828723c */ /* 0x040fe20000041828 */
[----:B------:R-:W3:Y:S07]  /*1a800*/  LDSM.16.M88.4 R152, [R205] ;  /* 0x00000000cd98783b */ /* 0x000eee0000000200 */
[C---:B------:R-:W-:Y:S08]  /*1a810*/  HMMA.16816.F32.BF16 R36, R136.reuse, R148, R36 ;  /* 0x000000948824723c */ /* 0x040ff00000041824 */
[C---:B------:R-:W-:Y:S01]  /*1a820*/  HMMA.16816.F32.BF16 R32, R136.reuse, R150, R32 ;  /* 0x000000968820723c */ /* 0x040fe20000041820 */
[----:B------:R-:W4:Y:S07]  /*1a830*/  LDSM.16.M88.4 R148, [R215+0x4000] ;  /* 0x00400000d794783b */ /* 0x000f2e0000000200 */
[C---:B------:R-:W-:Y:S08]  /*1a840*/  HMMA.16816.F32.BF16 R20, R136.reuse, R140, R20 ;  /* 0x0000008c8814723c */ /* 0x040ff00000041814 */
[C---:B------:R-:W-:Y:S01]  /*1a850*/  HMMA.16816.F32.BF16 R16, R136.reuse, R142, R16 ;  /* 0x0000008e8810723c */ /* 0x040fe20000041810 */
[----:B------:R-:W5:Y:S07]  /*1a860*/  LDSM.16.M88.4 R140, [R215+0x5000] ;  /* 0x00500000d78c783b */ /* 0x000f6e0000000200 */
[C---:B-1----:R-:W-:Y:S08]  /*1a870*/  HMMA.16816.F32.BF16 R28, R136.reuse, R144, R28 ;  /* 0x00000090881c723c */ /* 0x042ff0000004181c */
[C---:B------:R-:W-:Y:S01]  /*1a880*/  HMMA.16816.F32.BF16 R24, R136.reuse, R146, R24 ;  /* 0x000000928818723c */ /* 0x040fe20000041818 */
[----:B------:R-:W1:Y:S07]  /*1a890*/  LDSM.16.M88.4 R144, [R215+0x4800] ;  /* 0x00480000d790783b */ /* 0x000e6e0000000200 */
[C---:B--2---:R-:W-:Y:S08]  /*1a8a0*/  HMMA.16816.F32.BF16 R12, R136.reuse, R156, R12 ;  /* 0x0000009c880c723c */ /* 0x044ff0000004180c */
[C---:B------:R-:W-:Y:S01]  /*1a8b0*/  HMMA.16816.F32.BF16 R8, R136.reuse, R158, R8 ;  /* 0x0000009e8808723c */ /* 0x040fe20000041808 */
[----:B------:R-:W-:Y:S07]  /*1a8c0*/  LDSM.16.M88.4 R156, [R204] ;  /* 0x00000000cc9c783b */ /* 0x000fee0000000200 */
[C---:B---3--:R-:W-:Y:S08]  /*1a8d0*/  HMMA.16816.F32.BF16 R4, R136.reuse, R152, R4 ;  /* 0x000000988804723c */ /* 0x048ff00000041804 */
[----:B------:R-:W-:Y:S01]  /*1a8e0*/  HMMA.16816.F32.BF16 R172, R136, R154, R172 ;  /* 0x0000009a88ac723c */ /* 0x000fe200000418ac */
[----:B------:R-:W2:Y:S04]  /*1a8f0*/  LDSM.16.M88.4 R136, [R215+0x6000] ;  /* 0x00600000d788783b */ /* 0x000ea80000000200 */
[----:B------:R-:W-:Y:S03]  /*1a900*/  LDSM.16.M88.4 R152, [R217] ;  /* 0x00000000d998783b */ /* 0x000fe60000000200 */
[C---:B----4-:R-:W-:Y:S08]  /*1a910*/  HMMA.16816.F32.BF16 R64, R160.reuse, R148, R64 ;  /* 0x00000094a040723c */ /* 0x050ff00000041840 */
[C---:B------:R-:W-:Y:S01]  /*1a920*/  HMMA.16816.F32.BF16 R60, R160.reuse, R150, R60 ;  /* 0x00000096a03c723c */ /* 0x040fe2000004183c */
[----:B------:R-:W3:Y:S07]  /*1a930*/  LDSM.16.M88.4 R148, [R215+0x6800] ;  /* 0x00680000d794783b */ /* 0x000eee0000000200 */
[C---:B-----5:R-:W-:Y:S08]  /*1a940*/  HMMA.16816.F32.BF16 R44, R160.reuse, R140, R44 ;  /* 0x0000008ca02c723c */ /* 0x060ff0000004182c */
        /* <DEDUP_REMOVED lines=8> */
[C---:B------:R-:W-:Y:S08]  /*1a9d0*/  HMMA.16816.F32.BF16 R36, R160.reuse, R176, R36 ;  /* 0x000000b0a024723c */ /* 0x040ff00000041824 */
[C---:B------:R-:W-:Y:S01]  /*1a9e0*/  HMMA.16816.F32.BF16 R32, R160.reuse, R178, R32 ;  /* 0x000000b2a020723c */ /* 0x040fe20000041820 */
[----:B------:R-:W-:Y:S07]  /*1a9f0*/  LDSM.16.M88.4 R176, [R222+0x2000] ;  /* 0x00200000deb0783b */ /* 0x000fee0000000200 */
[C---:B---3--:R-:W-:Y:S08]  /*1aa00*/  HMMA.16816.F32.BF16 R20, R160.reuse, R148, R20 ;  /* 0x00000094a014723c */ /* 0x048ff00000041814 */
[----:B------:R-:W-:Y:S01]  /*1aa10*/  HMMA.16816.F32.BF16 R16, R160, R150, R16 ;  /* 0x00000096a010723c */ /* 0x000fe20000041810 */
[----:B------:R-:W3:Y:S07]  /*1aa20*/  LDSM.16.M88.4 R148, [R204+0x2000] ;  /* 0x00200000cc94783b */ /* 0x000eee0000000200 */
[C---:B----4-:R-:W-:Y:S08]  /*1aa30*/  HMMA.16816.F32.BF16 R44, R152.reuse, R140, R44 ;  /* 0x0000008c982c723c */ /* 0x050ff0000004182c */
[C---:B------:R-:W-:Y:S01]  /*1aa40*/  HMMA.16816.F32.BF16 R40, R152.reuse, R142, R40 ;  /* 0x0000008e9828723c */ /* 0x040fe20000041828 */
[----:B------:R-:W4:Y:S07]  /*1aa50*/  LDSM.16.M88.4 R140, [R221+0x8800] ;  /* 0x00880000dd8c783b */ /* 0x000f2e0000000200 */
[C---:B-1----:R-:W-:Y:S08]  /*1aa60*/  HMMA.16816.F32.BF16 R56, R152.reuse, R144, R56 ;  /* 0x000000909838723c */ /* 0x042ff00000041838 */
[----:B------:R-:W-:Y:S01]  /*1aa70*/  HMMA.16816.F32.BF16 R48, R152, R146, R48 ;  /* 0x000000929830723c */ /* 0x000fe20000041830 */
[----:B------:R-:W1:Y:S07]  /*1aa80*/  LDSM.16.M88.4 R144, [R221+0x8000] ;  /* 0x00800000dd90783b */ /* 0x000e6e0000000200 */
[C---:B------:R-:W-:Y:S08]  /*1aa90*/  HMMA.16816.F32.BF16 R4, R160.reuse, R164, R4 ;  /* 0x000000a4a004723c */ /* 0x040ff00000041804 */
[----:B------:R-:W-:Y:S01]  /*1aaa0*/  HMMA.16816.F32.BF16 R172, R160, R166, R172 ;  /* 0x000000a6a0ac723c */ /* 0x000fe200000418ac */
[----:B------:R-:W5:Y:S07]  /*1aab0*/  LDSM.16.M88.4 R164, [R204+0x2800] ;  /* 0x00280000cca4783b */ /* 0x000f6e0000000200 */
[C---:B--2---:R-:W-:Y:S08]  /*1aac0*/  HMMA.16816.F32.BF16 R36, R152.reuse, R136, R36 ;  /* 0x000000889824723c */ /* 0x044ff00000041824 */
[C---:B------:R-:W-:Y:S01]  /*1aad0*/  HMMA.16816.F32.BF16 R32, R152.reuse, R138, R32 ;  /* 0x0000008a9820723c */ /* 0x040fe20000041820 */
[----:B------:R-:W2:Y:S07]  /*1aae0*/  LDSM.16.M88.4 R136, [R221+0x9000] ;  /* 0x00900000dd88783b */ /* 0x000eae0000000200 */
[C---:B------:R-:W-:Y:S08]  /*1aaf0*/  HMMA.16816.F32.BF16 R64, R152.reuse, R156, R64 ;  /* 0x0000009c9840723c */ /* 0x040ff00000041840 */
[----:B------:R-:W-:Y:S01]  /*1ab00*/  HMMA.16816.F32.BF16 R60, R152, R158, R60 ;  /* 0x0000009e983c723c */ /* 0x000fe2000004183c */
[----:B------:R-:W-:Y:S07]  /*1ab10*/  LDSM.16.M88.4 R156, [R204+0x3800] ;  /* 0x00380000cc9c783b */ /* 0x000fee0000000200 */
[C---:B------:R-:W-:Y:S08]  /*1ab20*/  HMMA.16816.F32.BF16 R12, R160.reuse, R168, R12 ;  /* 0x000000a8a00c723c */ /* 0x040ff0000004180c */
[----:B------:R-:W-:Y:S01]  /*1ab30*/  HMMA.16816.F32.BF16 R8, R160, R170, R8 ;  /* 0x000000aaa008723c */ /* 0x000fe20000041808 */
[----:B------:R-:W2:Y:S04]  /*1ab40*/  LDSM.16.M88.4 R160, [R204+0x3000] ;  /* 0x00300000cca0783b */ /* 0x000ea80000000200 */
[----:B------:R-:W-:Y:S03]  /*1ab50*/  LDSM.16.M88.4 R168, [R220+0x2000] ;  /* 0x00200000dca8783b */ /* 0x000fe60000000200 */
        /* <DEDUP_REMOVED lines=9> */
[C---:B-----5:R-:W-:Y:S08]  /*1abf0*/  HMMA.16816.F32.BF16 R20, R152.reuse, R164, R20 ;  /* 0x000000a49814723c */ /* 0x060ff00000041814 */
[----:B------:R-:W-:Y:S01]  /*1ac00*/  HMMA.16816.F32.BF16 R16, R152, R166, R16 ;  /* 0x000000a69810723c */ /* 0x000fe20000041810 */
[----:B------:R-:W-:Y:S07]  /*1ac10*/  LDSM.16.M88.4 R164, [R203] ;  /* 0x00000000cba4783b */ /* 0x000fee0000000200 */
[C---:B--2---:R-:W-:Y:S08]  /*1ac20*/  HMMA.16816.F32.BF16 R44, R176.reuse, R136, R44 ;  /* 0x00000088b02c723c */ /* 0x044ff0000004182c */
[----:B------:R-:W-:Y:S01]  /*1ac30*/  HMMA.16816.F32.BF16 R40, R176, R138, R40 ;  /* 0x0000008ab028723c */ /* 0x000fe20000041828 */
[----:B------:R-:W2:Y:S07]  /*1ac40*/  LDSM.16.M88.4 R136, [R221+0xb000] ;  /* 0x00b00000dd88783b */ /* 0x000eae0000000200 */
[C---:B------:R-:W-:Y:S08]  /*1ac50*/  HMMA.16816.F32.BF16 R12, R152.reuse, R160, R12 ;  /* 0x000000a0980c723c */ /* 0x040ff0000004180c */
[C---:B------:R-:W-:Y:S01]  /*1ac60*/  HMMA.16816.F32.BF16 R8, R152.reuse, R162, R8 ;  /* 0x000000a29808723c */ /* 0x040fe20000041808 */
[----:B------:R-:W-:Y:S07]  /*1ac70*/  LDSM.16.M88.4 R160, [R202] ;  /* 0x00000000caa0783b */ /* 0x000fee0000000200 */
[C---:B------:R-:W-:Y:S08]  /*1ac80*/  HMMA.16816.F32.BF16 R4, R152.reuse, R156, R4 ;  /* 0x0000009c9804723c */ /* 0x040ff00000041804 */
[----:B------:R-:W-:Y:S01]  /*1ac90*/  HMMA.16816.F32.BF16 R172, R152, R158, R172 ;  /* 0x0000009e98ac723c */ /* 0x000fe200000418ac */
[----:B------:R-:W5:Y:S04]  /*1aca0*/  LDSM.16.M88.4 R156, [R201] ;  /* 0x00000000c99c783b */ /* 0x000f680000000200 */
[----:B------:R-:W-:Y:S03]  /*1acb0*/  LDSM.16.M88.4 R152, [R200] ;  /* 0x00000000c898783b */ /* 0x000fe60000000200 */
[C---:B---3--:R-:W-:Y:S08]  /*1acc0*/  HMMA.16816.F32.BF16 R36, R176.reuse, R148, R36 ;  /* 0x00000094b024723c */ /* 0x048ff00000041824 */
[C---:B------:R-:W-:Y:S01]  /*1acd0*/  HMMA.16816.F32.BF16 R32, R176.reuse, R150, R32 ;  /* 0x00000096b020723c */ /* 0x040fe20000041820 */
[----:B------:R-:W3:Y:S07]  /*1ace0*/  LDSM.16.M88.4 R148, [R199] ;  /* 0x00000000c794783b */ /* 0x000eee0000000200 */
[C---:B----4-:R-:W-:Y:S08]  /*1acf0*/  HMMA.16816.F32.BF16 R20, R176.reuse, R140, R20 ;  /* 0x0000008cb014723c */ /* 0x050ff00000041814 */
[C---:B------:R-:W-:Y:S01]  /*1ad00*/  HMMA.16816.F32.BF16 R16, R176.reuse, R142, R16 ;  /* 0x0000008eb010723c */ /* 0x040fe20000041810 */
[----:B------:R-:W4:Y:S07]  /*1ad10*/  LDSM.16.M88.4 R140, [R197] ;  /* 0x00000000c58c783b */ /* 0x000f2e0000000200 */
[C---:B-1----:R-:W-:Y:S08]  /*1ad20*/  HMMA.16816.F32.BF16 R28, R176.reuse, R144, R28 ;  /* 0x00000090b01c723c */ /* 0x042ff0000004181c */
[C---:B------:R-:W-:Y:S01]  /*1ad30*/  HMMA.16816.F32.BF16 R24, R176.reuse, R146, R24 ;  /* 0x00000092b018723c */ /* 0x040fe20000041818 */
[----:B------:R-:W-:Y:S07]  /*1ad40*/  LDSM.16.M88.4 R144, [R198] ;  /* 0x00000000c690783b */ /* 0x000fee0000000200 */
[C---:B--2---:R-:W-:Y:S08]  /*1ad50*/  HMMA.16816.F32.BF16 R12, R176.reuse, R136, R12 ;  /* 0x00000088b00c723c */ /* 0x044ff0000004180c */
[----:B------:R-:W-:Y:S01]  /*1ad60*/  HMMA.16816.F32.BF16 R8, R176, R138, R8 ;  /* 0x0000008ab008723c */ /* 0x000fe20000041808 */
[----:B------:R-:W1:Y:S07]  /*1ad70*/  LDSM.16.M88.4 R136, [R196] ;  /* 0x00000000c488783b */ /* 0x000e6e0000000200 */
[C---:B-----5:R-:W-:Y:S08]  /*1ad80*/  HMMA.16816.F32.BF16 R44, R168.reuse, R156, R44 ;  /* 0x0000009ca82c723c */ /* 0x060ff0000004182c */
[C---:B------:R-:W-:Y:S01]  /*1ad90*/  HMMA.16816.F32.BF16 R40, R168.reuse, R158, R40 ;  /* 0x0000009ea828723c */ /* 0x040fe20000041828 */
[----:B------:R-:W-:Y:S07]  /*1ada0*/  LDSM.16.M88.4 R156, [R218+0x2000] ;  /* 0x00200000da9c783b */ /* 0x000fee0000000200 */
[C---:B---3--:R-:W-:Y:S08]  /*1adb0*/  HMMA.16816.F32.BF16 R28, R168.reuse, R148, R28 ;  /* 0x00000094a81c723c */ /* 0x048ff0000004181c */
[----:B------:R-:W-:Y:S01]  /*1adc0*/  HMMA.16816.F32.BF16 R24, R168, R150, R24 ;  /* 0x00000096a818723c */ /* 0x000fe20000041818 */
[----:B------:R-:W2:Y:S07]  /*1add0*/  LDSM.16.M88.4 R148, [R215+0x8800] ;  /* 0x00880000d794783b */ /* 0x000eae0000000200 */
[C---:B------:R-:W-:Y:S08]  /*1ade0*/  HMMA.16816.F32.BF16 R4, R176.reuse, R180, R4 ;  /* 0x000000b4b004723c */ /* 0x040ff00000041804 */
[----:B------:R-:W-:Y:S08]  /*1adf0*/  HMMA.16816.F32.BF16 R172, R176, R182, R172 ;  /* 0x000000b6b0ac723c */ /* 0x000ff000000418ac */
        /* <DEDUP_REMOVED lines=9> */
[C---:B-1----:R-:W-:Y:S08]  /*1ae90*/  HMMA.16816.F32.BF16 R4, R168.reuse, R136, R4 ;  /* 0x00000088a804723c */ /* 0x042ff00000041804 */
[C---:B------:R-:W-:Y:S01]  /*1aea0*/  HMMA.16816.F32.BF16 R172, R168.reuse, R138, R172 ;  /* 0x0000008aa8ac723c */ /* 0x040fe200000418ac */
[----:B------:R-:W1:Y:S07]  /*1aeb0*/  LDSM.16.M88.4 R136, [R215+0xa000] ;  /* 0x00a00000d788783b */ /* 0x000e6e0000000200 */
[----:B------:R-:W-:Y:S08]  /*1aec0*/  HMMA.16816.F32.BF16 R60, R168, R166, R60 ;  /* 0x000000a6a83c723c */ /* 0x000ff0000004183c */
[C---:B--2---:R-:W-:Y:S08]  /*1aed0*/  HMMA.16816.F32.BF16 R56, R156.reuse, R148, R56 ;  /* 0x000000949c38723c */ /* 0x044ff00000041838 */
[----:B------:R-:W-:Y:S01]  /*1aee0*/  HMMA.16816.F32.BF16 R48, R156, R150, R48 ;  /* 0x000000969c30723c */ /* 0x000fe20000041830 */
[----:B------:R-:W2:Y:S07]  /*1aef0*/  LDSM.16.M88.4 R148, [R204+0x4000] ;  /* 0x00400000cc94783b */ /* 0x000eae0000000200 */
[C---:B------:R-:W-:Y:S08]  /*1af00*/  HMMA.16816.F32.BF16 R20, R168.reuse, R144, R20 ;  /* 0x00000090a814723c */ /* 0x040ff00000041814 */
[----:B------:R-:W-:Y:S01]  /*1af10*/  HMMA.16816.F32.BF16 R16, R168, R146, R16 ;  /* 0x00000092a810723c */ /* 0x000fe20000041810 */
[----:B------:R-:W5:Y:S07]  /*1af20*/  LDSM.16.M88.4 R144, [R215+0x9000] ;  /* 0x00900000d790783b */ /* 0x000f6e0000000200 */
[C---:B---3--:R-:W-:Y:S08]  /*1af30*/  HMMA.16816.F32.BF16 R36, R156.reuse, R140, R36 ;  /* 0x0000008c9c24723c */ /* 0x048ff00000041824 */
[C---:B------:R-:W-:Y:S01]  /*1af40*/  HMMA.16816.F32.BF16 R32, R156.reuse, R142, R32 ;  /* 0x0000008e9c20723c */ /* 0x040fe20000041820 */
[----:B------:R-:W3:Y:S07]  /*1af50*/  LDSM.16.M88.4 R140, [R204+0x4800] ;  /* 0x00480000cc8c783b */ /* 0x000eee0000000200 */
[----:B----4-:R-:W-:Y:S08]  /*1af60*/  HMMA.16816.F32.BF16 R60, R156, R154, R60 ;  /* 0x0000009a9c3c723c */ /* 0x010ff0000004183c */
[----:B------:R-:W-:Y:S01]  /*1af70*/  HMMA.16816.F32.BF16 R64, R168, R164, R64 ;  /* 0x000000a4a840723c */ /* 0x000fe20000041840 */
[----:B------:R-:W-:Y:S04]  /*1af80*/  LDSM.16.M88.4 R168, [R215+0xb000] ;  /* 0x00b00000d7a8783b */ /* 0x000fe80000000200 */
[----:B------:R-:W-:Y:S03]  /*1af90*/  LDSM.16.M88.4 R164, [R215+0xb800] ;  /* 0x00b80000d7a4783b */ /* 0x000fe60000000200 */
[C---:B-1----:R-:W-:Y:S08]  /*1afa0*/  HMMA.16816.F32.BF16 R28, R156.reuse, R136, R28 ;  /* 0x000000889c1c723c */ /* 0x042ff0000004181c */
[----:B------:R-:W-:Y:S01]  /*1afb0*/  HMMA.16816.F32.BF16 R24, R156, R138, R24 ;  /* 0x0000008a9c18723c */ /* 0x000fe20000041818 */
[----:B------:R-:W1:Y:S07]  /*1afc0*/  LDSM.16.M88.4 R136, [R204+0x5000] ;  /* 0x00500000cc88783b */ /* 0x000e6e0000000200 */
[----:B--2---:R-:W-:Y:S08]  /*1afd0*/  HMMA.16816.F32.BF16 R60, R160, R150, R60 ;  /* 0x00000096a03c723c */ /* 0x004ff0000004183c */
[C---:B-----5:R-:W-:Y:S08]  /*1afe0*/  HMMA.16816.F32.BF16 R44, R156.reuse, R144, R44 ;  /* 0x000000909c2c723c */ /* 0x060ff0000004182c */
[----:B------:R-:W-:Y:S01]  /*1aff0*/  HMMA.16816.F32.BF16 R40, R156, R146, R40 ;  /* 0x000000929c28723c */ /* 0x000fe20000041828 */
[----:B------:R-:W2:Y:S07]  /*1b000*/  LDSM.16.M88.4 R144, [R204+0x5800] ;  /* 0x00580000cc90783b */ /* 0x000eae0000000200 */
[----:B---3--:R-:W-:Y:S01]  /*1b010*/  HMMA.16816.F32.BF16 R56, R160, R140, R56 ;  /* 0x0000008ca038723c */ /* 0x008fe20000041838 */
[----:B------:R-:W-:-:S02]  /*1b020*/  FSEL R191, R60, -INF , !P5 ;  /* 0xff8000003cbf7808 */ /* 0x000fc40006800000 */
[----:B------:R-:W-:Y:S02]  /*1b030*/  FSEL R0, R62, -INF , !P4 ;  /* 0xff8000003e007808 */ /* 0x000fe40006000000 */
[----:B------:R-:W-:Y:S02]  /*1b040*/  FSEL R192, R61, -INF , !P6 ;  /* 0xff8000003dc07808 */ /* 0x000fe40007000000 */
[----:B------:R-:W-:Y:S01]  /*1b050*/  FSEL R194, R63, -INF , !P3 ;  /* 0xff8000003fc27808 */ /* 0x000fe20005800000 */
[----:B------:R-:W-:Y:S01]  /*1b060*/  HMMA.16816.F32.BF16 R64, R156, R152, R64 ;  /* 0x000000989c40723c */ /* 0x000fe20000041840 */
[----:B------:R-:W3:Y:S01]  /*1b070*/  LDSM.16.M88.4 R152, [R215+0xa800] ;  /* 0x00a80000d798783b */ /* 0x000ee20000000200 */
[C---:B------:R-:W-:Y:S02]  /*1b080*/  ISETP.GE.AND P5, PT, R55.reuse, R2, PT ;  /* 0x000000023700720c */ /* 0x040fe40003fa6270 */
[----:B------:R-:W-:Y:S01]  /*1b090*/  ISETP.GE.AND P4, PT, R55, R52, PT ;  /* 0x000000343700720c */ /* 0x000fe20003f86270 */
[----:B------:R-:W4:Y:S01]  /*1b0a0*/  LDSM.16.M88.4 R60, [R204+0x6000] ;  /* 0x00600000cc3c783b */ /* 0x000f220000000200 */
[----:B------:R-:W-:-:S02]  /*1b0b0*/  ISETP.GE.AND P6, PT, R53, R2, PT ;  /* 0x000000023500720c */ /* 0x000fc40003fc6270 */
[----:B------:R-:W-:Y:S01]  /*1b0c0*/  HMMA.16816.F32.BF16 R48, R160, R142, R48 ;  /* 0x0000008ea030723c */ /* 0x000fe20000041830 */
[----:B------:R-:W-:Y:S02]  /*1b0d0*/  ISETP.GE.AND P3, PT, R53, R52, PT ;  /* 0x000000343500720c */ /* 0x000fe40003f66270 */
[----:B------:R-:W-:-:S05]  /*1b0e0*/  IADD3 R55, R193, 0x18, RZ ;  /* 0x00000018c1377810 */ /* 0x000fca0007ffe0ff */
[C---:B-1----:R-:W-:Y:S01]  /*1b0f0*/  HMMA.16816.F32.BF16 R44, R160.reuse, R136, R44 ;  /* 0x00000088a02c723c */ /* 0x042fe2000004182c */
[----:B------:R-:W-:Y:S02]  /*1b100*/  FSEL R189, R56, -INF , !P5 ;  /* 0xff80000038bd7808 */ /* 0x000fe40006800000 */
[----:B------:R-:W-:Y:S02]  /*1b110*/  FSEL R53, R58, -INF , !P4 ;  /* 0xff8000003a357808 */ /* 0x000fe40006000000 */
[----:B------:R-:W-:Y:S02]  /*1b120*/  FSEL R188, R57, -INF , !P6 ;  /* 0xff80000039bc7808 */ /* 0x000fe40007000000 */
[----:B------:R-:W-:Y:S01]  /*1b130*/  FSEL R190, R59, -INF , !P3 ;  /* 0xff8000003bbe7808 */ /* 0x000fe20005800000 */
[----:B------:R-:W-:Y:S01]  /*1b140*/  HMMA.16816.F32.BF16 R40, R160, R138, R40 ;  /* 0x0000008aa028723c */ /* 0x000fe20000041828 */
[C---:B------:R-:W-:Y:S02]  /*1b150*/  ISETP.GE.AND P5, PT, R55.reuse, R2, PT ;  /* 0x000000023700720c */ /* 0x040fe40003fa6270 */
[----:B------:R-:W-:-:S02]  /*1b160*/  ISETP.GE.AND P4, PT, R55, R52, PT ;  /* 0x000000343700720c */ /* 0x000fc40003f86270 */
[C---:B------:R-:W-:Y:S02]  /*1b170*/  ISETP.GE.AND P6, PT, R133.reuse, R2, PT ;  /* 0x000000028500720c */ /* 0x040fe40003fc6270 */
[----:B------:R-:W-:Y:S01]  /*1b180*/  ISETP.GE.AND P3, PT, R133, R52, PT ;  /* 0x000000348500720c */ /* 0x000fe20003f66270 */
[C---:B--2---:R-:W-:Y:S01]  /*1b190*/  HMMA.16816.F32.BF16 R36, R160.reuse, R144, R36 ;  /* 0x00000090a024723c */ /* 0x044fe20000041824 */
[----:B------:R-:W-:Y:S02]  /*1b1a0*/  FSEL R187, R48, -INF , !P5 ;  /* 0xff80000030bb7808 */ /* 0x000fe40006800000 */
[----:B------:R-:W-:Y:S02]  /*1b1b0*/  FSEL R57, R50, -INF , !P4 ;  /* 0xff80000032397808 */ /* 0x000fe40006000000 */
[----:B------:R-:W-:Y:S02]  /*1b1c0*/  FSEL R186, R49, -INF , !P6 ;  /* 0xff80000031ba7808 */ /* 0x000fe40007000000 */
[----:B------:R-:W-:Y:S01]  /*1b1d0*/  FSEL R185, R51, -INF , !P3 ;  /* 0xff80000033b97808 */ /* 0x000fe20005800000 */
[----:B------:R-:W-:Y:S01]  /*1b1e0*/  HMMA.16816.F32.BF16 R32, R160, R146, R32 ;  /* 0x00000092a020723c */ /* 0x000fe20000041820 */
[----:B------:R-:W1:Y:S01]  /*1b1f0*/  LDSM.16.M88.4 R48, [R204+0x6800] ;  /* 0x00680000cc30783b */ /* 0x000e620000000200 */
[----:B------:R-:W-:-:S02]  /*1b200*/  IADD3 R55, R193, 0x20, RZ ;  /* 0x00000020c1377810 */ /* 0x000fc40007ffe0ff */
[----:B------:R-:W-:Y:S02]  /*1b210*/  IADD3 R59, R193, 0x21, RZ ;  /* 0x00000021c13b7810 */ /* 0x000fe40007ffe0ff */
[C---:B------:R-:W-:Y:S02]  /*1b220*/  ISETP.GE.AND P5, PT, R55.reuse, R2, PT ;  /* 0x000000023700720c */ /* 0x040fe40003fa6270 */
[----:B------:R-:W-:Y:S01]  /*1b230*/  ISETP.GE.AND P4, PT, R55, R52, PT ;  /* 0x000000343700720c */ /* 0x000fe20003f86270 */
[----:B---3--:R-:W-:Y:S01]  /*1b240*/  HMMA.16816.F32.BF16 R20, R156, R152, R20 ;  /* 0x000000989c14723c */ /* 0x008fe20000041814 */
[----:B------:R-:W-:Y:S02]  /*1b250*/  IADD3 R55, R193, 0x28, RZ ;  /* 0x00000028c1377810 */ /* 0x000fe40007ffe0ff */
[----:B------:R-:W-:Y:S02]  /*1b260*/  FSEL R136, R44, -INF , !P5 ;  /* 0xff8000002c887808 */ /* 0x000fe40006800000 */
[----:B------:R-:W-:-:S02]  /*1b270*/  FSEL R133, R46, -INF , !P4 ;  /* 0xff8000002e857808 */ /* 0x000fc40006000000 */
[C---:B------:R-:W-:Y:S01]  /*1b280*/  ISETP.GE.AND P6, PT, R59.reuse, R2, PT ;  /* 0x000000023b00720c */ /* 0x040fe20003fc6270 */
[C---:B------:R-:W-:Y:S01]  /*1b290*/  HMMA.16816.F32.BF16 R16, R156.reuse, R154, R16 ;  /* 0x0000009a9c10723c */ /* 0x040fe20000041810 */
[----:B------:R-:W-:Y:S02]  /*1b2a0*/  ISETP.GE.AND P3, PT, R59, R52, PT ;  /* 0x000000343b00720c */ /* 0x000fe40003f66270 */
[C---:B------:R-:W-:Y:S02]  /*1b2b0*/  ISETP.GE.AND P5, PT, R55.reuse, R2, PT ;  /* 0x000000023700720c */ /* 0x040fe40003fa6270 */
[----:B------:R-:W-:Y:S02]  /*1b2c0*/  ISETP.GE.AND P4, PT, R55, R52, PT ;  /* 0x000000343700720c */ /* 0x000fe40003f86270 */
[----:B------:R-:W-:Y:S01]  /*1b2d0*/  IADD3 R55, R193, 0x29, RZ ;  /* 0x00000029c1377810 */ /* 0x000fe20007ffe0ff */
[----:B------:R-:W-:Y:S01]  /*1b2e0*/  HMMA.16816.F32.BF16 R12, R156, R168, R12 ;  /* 0x000000a89c0c723c */ /* 0x000fe2000004180c */
[----:B------:R-:W-:-:S02]  /*1b2f0*/  FSEL R137, R45, -INF , !P6 ;  /* 0xff8000002d897808 */ /* 0x000fc40007000000 */
[----:B------:R-:W-:Y:S02]  /*1b300*/  FSEL R183, R47, -INF , !P3 ;  /* 0xff8000002fb77808 */ /* 0x000fe40005800000 */
[C---:B------:R-:W-:Y:S02]  /*1b310*/  ISETP.GE.AND P6, PT, R55.reuse, R2, PT ;  /* 0x000000023700720c */ /* 0x040fe40003fc6270 */
[----:B------:R-:W-:Y:S01]  /*1b320*/  ISETP.GE.AND P3, PT, R55, R52, PT ;  /* 0x000000343700720c */ /* 0x000fe20003f66270 */
[----:B------:R-:W-:Y:S01]  /*1b330*/  HMMA.16816.F32.BF16 R8, R156, R170, R8 ;  /* 0x000000aa9c08723c */ /* 0x000fe20000041808 */
[C---:B------:R-:W-:Y:S02]  /*1b340*/  IADD3 R45, R193.reuse, 0x30, RZ ;  /* 0x00000030c12d7810 */ /* 0x040fe40007ffe0ff */
[----:B------:R-:W-:Y:S02]  /*1b350*/  FSEL R184, R42, -INF , !P4 ;  /* 0xff8000002ab87808 */ /* 0x000fe40006000000 */
[----:B------:R-:W-:-:S02]  /*1b360*/  IADD3 R47, R193, 0x31, RZ ;  /* 0x00000031c12f7810 */ /* 0x000fc40007ffe0ff */
[----:B------:R-:W-:Y:S01]  /*1b370*/  FSEL R138, R41, -INF , !P6 ;  /* 0xff800000298a7808 */ /* 0x000fe20007000000 */
[C---:B------:R-:W-:Y:S01]  /*1b380*/  HMMA.16816.F32.BF16 R4, R156.reuse, R164, R4 ;  /* 0x000000a49c04723c */ /* 0x040fe20000041804 */
[----:B------:R-:W-:Y:S02]  /*1b390*/  FSEL R141, R43, -INF , !P3 ;  /* 0xff8000002b8d7808 */ /* 0x000fe40005800000 */
[----:B------:R-:W-:Y:S02]  /*1b3a0*/  ISETP.GE.AND P4, PT, R45, R52, PT ;  /* 0x000000342d00720c */ /* 0x000fe40003f86270 */
[----:B------:R-:W-:Y:S02]  /*1b3b0*/  ISETP.GE.AND P6, PT, R47, R2, PT ;  /* 0x000000022f00720c */ /* 0x000fe40003fc6270 */
[----:B------:R-:W-:Y:S01]  /*1b3c0*/  FSEL R154, R38, -INF , !P4 ;  /* 0xff800000269a7808 */ /* 0x000fe20006000000 */
[----:B------:R-:W-:Y:S01]  /*1b3d0*/  HMMA.16816.F32.BF16 R172, R156, R166, R172 ;  /* 0x000000a69cac723c */ /* 0x000fe200000418ac */
[----:B------:R-:W-:-:S02]  /*1b3e0*/  FSEL R180, R37, -INF , !P6 ;  /* 0xff80000025b47808 */ /* 0x000fc40007000000 */
[----:B------:R-:W-:Y:S02]  /*1b3f0*/  ISETP.GE.AND P3, PT, R47, R52, PT ;  /* 0x000000342f00720c */ /* 0x000fe40003f66270 */
[----:B------:R-:W-:Y:S02]  /*1b400*/  IADD3 R37, R193, 0x40, RZ ;  /* 0x00000040c1257810 */ /* 0x000fe40007ffe0ff */
[----:B------:R-:W-:Y:S01]  /*1b410*/  FSEL R157, R40, -INF , !P5 ;  /* 0xff800000289d7808 */ /* 0x000fe20006800000 */
[----:B----4-:R-:W-:Y:S01]  /*1b420*/  HMMA.16816.F32.BF16 R28, R160, R60, R28 ;  /* 0x0000003ca01c723c */ /* 0x010fe2000004181c */
[----:B------:R-:W2:Y:S01]  /*1b430*/  LDSM.16.M88.4 R40, [R204+0x7000] ;  /* 0x00700000cc28783b */ /* 0x000ea20000000200 */
[----:B------:R-:W-:Y:S02]  /*1b440*/  ISETP.GE.AND P5, PT, R45, R2, PT ;  /* 0x000000022d00720c */ /* 0x000fe40003fa6270 */
[----:B------:R-:W-:Y:S02]  /*1b450*/  IADD3 R45, R193, 0x38, RZ ;  /* 0x00000038c12d7810 */ /* 0x000fe40007ffe0ff */
[----:B------:R-:W-:-:S02]  /*1b460*/  FSEL R179, R36, -INF , !P5 ;  /* 0xff80000024b37808 */ /* 0x000fc40006800000 */
[C---:B------:R-:W-:Y:S01]  /*1b470*/  ISETP.GE.AND P5, PT, R45.reuse, R2, PT ;  /* 0x000000022d00720c */ /* 0x040fe20003fa6270 */
[C---:B------:R-:W-:Y:S01]  /*1b480*/  HMMA.16816.F32.BF16 R24, R160.reuse, R62, R24 ;  /* 0x0000003ea018723c */ /* 0x040fe20000041818 */
[----:B------:R-:W-:Y:S02]  /*1b490*/  ISETP.GE.AND P4, PT, R45, R52, PT ;  /* 0x000000342d00720c */ /* 0x000fe40003f86270 */
[----:B------:R-:W-:Y:S02]  /*1b4a0*/  FSEL R181, R32, -INF , !P5 ;  /* 0xff80000020b57808 */ /* 0x000fe40006800000 */
[----:B------:R-:W-:Y:S02]  /*1b4b0*/  FSEL R182, R34, -INF , !P4 ;  /* 0xff80000022b67808 */ /* 0x000fe40006000000 */
[----:B------:R-:W-:Y:S01]  /*1b4c0*/  FSEL R156, R39, -INF , !P3 ;  /* 0xff800000279c7808 */ /* 0x000fe20005800000 */
[----:B-1----:R-:W-:Y:S01]  /*1b4d0*/  HMMA.16816.F32.BF16 R16, R160, R50, R16 ;  /* 0x00000032a010723c */ /* 0x002fe20000041810 */
[----:B------:R-:W-:-:S02]  /*1b4e0*/  ISETP.GE.AND P5, PT, R37, R2, PT ;  /* 0x000000022500720c */ /* 0x000fc40003fa6270 */
[----:B------:R-:W-:Y:S02]  /*1b4f0*/  ISETP.GE.AND P4, PT, R37, R52, PT ;  /* 0x000000342500720c */ /* 0x000fe40003f86270 */
[----:B------:R-:W-:Y:S02]  /*1b500*/  IADD3 R45, R193, 0x39, RZ ;  /* 0x00000039c12d7810 */ /* 0x000fe40007ffe0ff */
[----:B------:R-:W-:Y:S01]  /*1b510*/  FSEL R168, R28, -INF , !P5 ;  /* 0xff8000001ca87808 */ /* 0x000fe20006800000 */
[----:B------:R-:W-:Y:S01]  /*1b520*/  HMMA.16816.F32.BF16 R36, R160, R48, R20 ;  /* 0x00000030a024723c */ /* 0x000fe20000041814 */
[----:B------:R-:W1:Y:S01]  /*1b530*/  LDSM.16.M88.4 R20, [R204+0x7800] ;  /* 0x00780000cc14783b */ /* 0x000e620000000200 */
[----:B------:R-:W-:Y:S01]  /*1b540*/  ISETP.GE.AND P6, PT, R45, R2, PT ;  /* 0x000000022d00720c */ /* 0x000fe20003fc6270 */
[----:B------:R-:W-:-:S04]  /*1b550*/  DEPBAR.LE SB0, 0x0 ;  /* 0x000080000000791a */ /* 0x000fc80000000000 */
[----:B------:R-:W-:Y:S01]  /*1b560*/  ISETP.GE.AND P3, PT, R45, R52, PT ;  /* 0x000000342d00720c */ /* 0x000fe20003f66270 */
[C---:B------:R-:W-:Y:S01]  /*1b570*/  HMMA.16816.F32.BF16 R64, R160.reuse, R148, R64 ;  /* 0x00000094a040723c */ /* 0x040fe20000041840 */
[----:B------:R-:W-:Y:S02]  /*1b580*/  IADD3 R45, R193, 0x41, RZ ;  /* 0x00000041c12d7810 */ /* 0x000fe40007ffe0ff */
[----:B------:R-:W-:Y:S02]  /*1b590*/  FSEL R178, R33, -INF , !P6 ;  /* 0xff80000021b27808 */ /* 0x000fe40007000000 */
[----:B------:R-:W-:Y:S02]  /*1b5a0*/  IADD3 R33, R193, 0x48, RZ ;  /* 0x00000048c1217810 */ /* 0x000fe40007ffe0ff */
[-C--:B------:R-:W-:Y:S01]  /*1b5b0*/  ISETP.GE.AND P6, PT, R45, R2.reuse, PT ;  /* 0x000000022d00720c */ /* 0x080fe20003fc6270 */
[----:B--2---:R-:W-:Y:S01]  /*1b5c0*/  HMMA.16816.F32.BF16 R12, R160, R40, R12 ;  /* 0x00000028a00c723c */ /* 0x004fe2000004180c */
[----:B------:R-:W-:Y:S01]  /*1b5d0*/  FSEL R170, R30, -INF , !P4 ;  /* 0xff8000001eaa7808 */ /* 0x000fe20006000000 */
[----:B------:R-:W-:Y:S01]  /*1b5e0*/  IMAD.MOV.U32 R148, RZ, RZ, R134 ;  /* 0x000000ffff947224 */ /* 0x000fe200078e0086 */
[----:B------:R-:W-:Y:S01]  /*1b5f0*/  FSEL R171, R35, -INF , !P3 ;  /* 0xff80000023ab7808 */ /* 0x000fe20005800000 */
[----:B------:R-:W-:Y:S01]  /*1b600*/  IMAD.MOV.U32 R149, RZ, RZ, R135 ;  /* 0x000000ffff957224 */ /* 0x000fe200078e0087 */
[----:B------:R-:W-:Y:S01]  /*1b610*/  BAR.SYNC.DEFER_BLOCKING 0x0 ;  /* 0x0000000000007b1d */ /* 0x000fe20000010000 */
[----:B------:R-:W-:-:S02]  /*1b620*/  ISETP.GE.AND P5, PT, R33, R2, PT ;  /* 0x000000022100720c */ /* 0x000fc40003fa6270 */
[-C--:B------:R-:W-:Y:S01]  /*1b630*/  ISETP.GE.AND P4, PT, R33, R52.reuse, PT ;  /* 0x000000342100720c */ /* 0x080fe20003f86270 */
[----:B------:R-:W-:Y:S01]  /*1b640*/  HMMA.16816.F32.BF16 R8, R160, R42, R8 ;  /* 0x0000002aa008723c */ /* 0x000fe20000041808 */
[----:B------:R-:W-:Y:S02]  /*1b650*/  FSEL R169, R29, -INF , !P6 ;  /* 0xff8000001da97808 */ /* 0x000fe40007000000 */
[----:B------:R-:W-:Y:S02]  /*1b660*/  ISETP.GE.AND P3, PT, R45, R52, PT ;  /* 0x000000342d00720c */ /* 0x000fe40003f66270 */
[C---:B------:R-:W-:Y:S02]  /*1b670*/  IADD3 R33, R193.reuse, 0x49, RZ ;  /* 0x00000049c1217810 */ /* 0x040fe40007ffe0ff */
[----:B------:R-:W-:Y:S02]  /*1b680*/  IADD3 R29, R193, 0x50, RZ ;  /* 0x00000050c11d7810 */ /* 0x000fe40007ffe0ff */
[----:B------:R-:W-:-:S02]  /*1b690*/  FSEL R166, R24, -INF , !P5 ;  /* 0xff80000018a67808 */ /* 0x000fc40006800000 */
[----:B------:R-:W-:Y:S02]  /*1b6a0*/  FSEL R177, R26, -INF , !P4 ;  /* 0xff8000001ab17808 */ /* 0x000fe40006000000 */
[----:B------:R-:W-:Y:S02]  /*1b6b0*/  FSEL R176, R31, -INF , !P3 ;  /* 0xff8000001fb07808 */ /* 0x000fe40005800000 */
[-C--:B------:R-:W-:Y:S01]  /*1b6c0*/  ISETP.GE.AND P6, PT, R33, R2.reuse, PT ;  /* 0x000000022100720c */ /* 0x080fe20003fc6270 */
[----:B-1----:R-:W-:Y:S01]  /*1b6d0*/  HMMA.16816.F32.BF16 R4, R160, R20, R4 ;  /* 0x00000014a004723c */ /* 0x002fe20000041804 */
[C---:B------:R-:W-:Y:S02]  /*1b6e0*/  ISETP.GE.AND P5, PT, R29.reuse, R2, PT ;  /* 0x000000021d00720c */ /* 0x040fe40003fa6270 */
[-C--:B------:R-:W-:Y:S02]  /*1b6f0*/  ISETP.GE.AND P4, PT, R29, R52.reuse, PT ;  /* 0x000000341d00720c */ /* 0x080fe40003f86270 */
[----:B------:R-:W-:-:S02]  /*1b700*/  ISETP.GE.AND P3, PT, R33, R52, PT ;  /* 0x000000342100720c */ /* 0x000fc40003f66270 */
[----:B------:R-:W-:Y:S01]  /*1b710*/  IADD3 R29, R193, 0x51, RZ ;  /* 0x00000051c11d7810 */ /* 0x000fe20007ffe0ff */
[----:B------:R-:W-:Y:S01]  /*1b720*/  HMMA.16816.F32.BF16 R172, R160, R22, R172 ;  /* 0x00000016a0ac723c */ /* 0x000fe200000418ac */
[----:B------:R-:W-:Y:S02]  /*1b730*/  FSEL R165, R25, -INF , !P6 ;  /* 0xff80000019a57808 */ /* 0x000fe40007000000 */
[----:B------:R-:W-:Y:S02]  /*1b740*/  FSEL R167, R27, -INF , !P3 ;  /* 0xff8000001ba77808 */ /* 0x000fe40005800000 */
[----:B------:R-:W-:Y:S02]  /*1b750*/  IADD3 R25, R193, 0x58, RZ ;  /* 0x00000058c1197810 */ /* 0x000fe40007ffe0ff */
[----:B------:R-:W-:Y:S02]  /*1b760*/  ISETP.GE.AND P6, PT, R29, R2, PT ;  /* 0x000000021d00720c */ /* 0x000fe40003fc6270 */
[----:B------:R-:W-:-:S02]  /*1b770*/  IADD3 R27, R193, 0x59, RZ ;  /* 0x00000059c11b7810 */ /* 0x000fc40007ffe0ff */
[----:B------:R-:W-:Y:S02]  /*1b780*/  FSEL R153, R36, -INF , !P5 ;  /* 0xff80000024997808 */ /* 0x000fe40006800000 */
[----:B------:R-:W-:Y:S02]  /*1b790*/  FSEL R164, R38, -INF , !P4 ;  /* 0xff80000026a47808 */ /* 0x000fe40006000000 */
[C---:B------:R-:W-:Y:S02]  /*1b7a0*/  ISETP.GE.AND P5, PT, R25.reuse, R2, PT ;  /* 0x000000021900720c */ /* 0x040fe40003fa6270 */
[----:B------:R-:W-:Y:S02]  /*1b7b0*/  ISETP.GE.AND P4, PT, R25, R52, PT ;  /* 0x000000341900720c */ /* 0x000fe40003f86270 */
[----:B------:R-:W-:Y:S02]  /*1b7c0*/  FSEL R155, R37, -INF , !P6 ;  /* 0xff800000259b7808 */ /* 0x000fe40007000000 */
[----:B------:R-:W-:-:S02]  /*1b7d0*/  IADD3 R25, R193, 0x60, RZ ;  /* 0x00000060c1197810 */ /* 0x000fc40007ffe0ff */
[----:B------:R-:W-:Y:S02]  /*1b7e0*/  ISETP.GE.AND P6, PT, R27, R2, PT ;  /* 0x000000021b00720c */ /* 0x000fe40003fc6270 */
[----:B------:R-:W-:Y:S02]  /*1b7f0*/  IADD3 R21, R193, 0x61, RZ ;  /* 0x00000061c1157810 */ /* 0x000fe40007ffe0ff */
[----:B------:R-:W-:Y:S02]  /*1b800*/  ISETP.GE.AND P3, PT, R29, R52, PT ;  /* 0x000000341d00720c */ /* 0x000fe40003f66270 */
[----:B------:R-:W-:Y:S02]  /*1b810*/  FSEL R152, R16, -INF , !P5 ;  /* 0xff80000010987808 */ /* 0x000fe40006800000 */
[----:B------:R-:W-:Y:S02]  /*1b820*/  FSEL R158, R18, -INF , !P4 ;  /* 0xff800000129e7808 */ /* 0x000fe40006000000 */
[----:B------:R-:W-:-:S02]  /*1b830*/  ISETP.GE.AND P5, PT, R25, R2, PT ;  /* 0x000000021900720c */ /* 0x000fc40003fa6270 */
[----:B------:R-:W-:Y:S02]  /*1b840*/  ISETP.GE.AND P4, PT, R25, R52, PT ;  /* 0x000000341900720c */ /* 0x000fe40003f86270 */
[----:B------:R-:W-:Y:S02]  /*1b850*/  FSEL R151, R17, -INF , !P6 ;  /* 0xff80000011977808 */ /* 0x000fe40007000000 */
[----:B------:R-:W-:Y:S02]  /*1b860*/  IADD3 R17, R193, 0x68, RZ ;  /* 0x00000068c1117810 */ /* 0x000fe40007ffe0ff */
[----:B------:R-:W-:Y:S02]  /*1b870*/  ISETP.GE.AND P6, PT, R21, R2, PT ;  /* 0x000000021500720c */ /* 0x000fe40003fc6270 */
[----:B------:R-:W-:Y:S02]  /*1b880*/  FSEL R159, R39, -INF , !P3 ;  /* 0xff800000279f7808 */ /* 0x000fe40005800000 */
[----:B------:R-:W-:-:S02]  /*1b890*/  ISETP.GE.AND P3, PT, R27, R52, PT ;  /* 0x000000341b00720c */ /* 0x000fc40003f66270 */
[----:B------:R-:W-:Y:S02]  /*1b8a0*/  FSEL R143, R12, -INF , !P5 ;  /* 0xff8000000c8f7808 */ /* 0x000fe40006800000 */
[----:B------:R-:W-:Y:S02]  /*1b8b0*/  FSEL R146, R14, -INF , !P4 ;  /* 0xff8000000e927808 */ /* 0x000fe40006000000 */
[C---:B------:R-:W-:Y:S02]  /*1b8c0*/  ISETP.GE.AND P5, PT, R17.reuse, R2, PT ;  /* 0x000000021100720c */ /* 0x040fe40003fa6270 */
[----:B------:R-:W-:Y:S02]  /*1b8d0*/  ISETP.GE.AND P4, PT, R17, R52, PT ;  /* 0x000000341100720c */ /* 0x000fe40003f86270 */
[----:B------:R-:W-:Y:S02]  /*1b8e0*/  FSEL R144, R13, -INF , !P6 ;  /* 0xff8000000d907808 */ /* 0x000fe40007000000 */
[----:B------:R-:W-:-:S02]  /*1b8f0*/  IADD3 R17, R193, 0x69, RZ ;  /* 0x00000069c1117810 */ /* 0x000fc40007ffe0ff */
[----:B------:R-:W-:Y:S02]  /*1b900*/  IADD3 R13, R193, 0x70, RZ ;  /* 0x00000070c10d7810 */ /* 0x000fe40007ffe0ff */
[----:B------:R-:W-:Y:S02]  /*1b910*/  FSEL R150, R19, -INF , !P3 ;  /* 0xff80000013967808 */ /* 0x000fe40005800000 */
[----:B------:R-:W-:Y:S02]  /*1b920*/  ISETP.GE.AND P3, PT, R21, R52, PT ;  /* 0x000000341500720c */ /* 0x000fe40003f66270 */
[----:B------:R-:W-:Y:S02]  /*1b930*/  FSEL R142, R8, -INF , !P5 ;  /* 0xff800000088e7808 */ /* 0x000fe40006800000 */
[----:B------:R-:W-:Y:S02]  /*1b940*/  FSEL R145, R10, -INF , !P4 ;  /* 0xff8000000a917808 */ /* 0x000fe40006000000 */
[----:B------:R-:W-:-:S02]  /*1b950*/  ISETP.GE.AND P6, PT, R17, R2, PT ;  /* 0x000000021100720c */ /* 0x000fc40003fc6270 */
[C---:B------:R-:W-:Y:S02]  /*1b960*/  ISETP.GE.AND P5, PT, R13.reuse, R2, PT ;  /* 0x000000020d00720c */ /* 0x040fe40003fa6270 */
[-C--:B------:R-:W-:Y:S02]  /*1b970*/  ISETP.GE.AND P4, PT, R13, R52.reuse, PT ;  /* 0x000000340d00720c */ /* 0x080fe40003f86270 */
[----:B------:R-:W-:Y:S02]  /*1b980*/  IADD3 R13, R193, 0x71, RZ ;  /* 0x00000071c10d7810 */ /* 0x000fe40007ffe0ff */
[----:B------:R-:W-:Y:S02]  /*1b990*/  FSEL R147, R15, -INF , !P3 ;  /* 0xff8000000f937808 */ /* 0x000fe40005800000 */
[----:B------:R-:W-:Y:S02]  /*1b9a0*/  ISETP.GE.AND P3, PT, R17, R52, PT ;  /* 0x000000341100720c */ /* 0x000fe40003f66270 */
[----:B------:R-:W-:-:S02]  /*1b9b0*/  FSEL R140, R9, -INF , !P6 ;  /* 0xff800000098c7808 */ /* 0x000fc40007000000 */
[----:B------:R-:W-:Y:S02]  /*1b9c0*/  IADD3 R9, R193, 0x1, RZ ;  /* 0x00000001c1097810 */ /* 0x000fe40007ffe0ff */
[----:B------:R-:W-:Y:S02]  /*1b9d0*/  ISETP.GE.AND P6, PT, R13, R2, PT ;  /* 0x000000020d00720c */ /* 0x000fe40003fc6270 */
[----:B------:R-:W-:Y:S02]  /*1b9e0*/  FSEL R139, R11, -INF , !P3 ;  /* 0xff8000000b8b7808 */ /* 0x000fe40005800000 */
[----:B------:R-:W-:Y:S02]  /*1b9f0*/  FSEL R55, R4, -INF , !P5 ;  /* 0xff80000004377808 */ /* 0x000fe40006800000 */
[----:B------:R-:W-:Y:S02]  /*1ba00*/  ISETP.GE.AND P3, PT, R13, R52, PT ;  /* 0x000000340d00720c */ /* 0x000fe40003f66270 */
[----:B------:R-:W-:-:S02]  /*1ba10*/  ISETP.GE.AND P5, PT, R9, R2, PT ;  /* 0x000000020900720c */ /* 0x000fc40003fa6270 */
[----:B------:R-:W-:Y:S02]  /*1ba20*/  FSEL R56, R5, -INF , !P6 ;  /* 0xff80000005387808 */ /* 0x000fe40007000000 */
[----:B------:R-:W-:Y:S02]  /*1ba30*/  IADD3 R5, R193, 0x78, RZ ;  /* 0x00000078c1057810 */ /* 0x000fe40007ffe0ff */
[----:B------:R-:W-:Y:S01]  /*1ba40*/  FSEL R63, R6, -INF , !P4 ;  /* 0xff800000063f7808 */ /* 0x000fe20006000000 */
[----:B------:R-:W-:Y:S01]  /*1ba50*/  IMAD.U32 R6, RZ, RZ, UR4 ;  /* 0x00000004ff067e24 */ /* 0x000fe2000f8e00ff */
[----:B------:R-:W-:Y:S02]  /*1ba60*/  ISETP.GE.AND P4, PT, R9, R52, PT ;  /* 0x000000340900720c */ /* 0x000fe40003f86270 */
[----:B------:R-:W-:Y:S01]  /*1ba70*/  FSEL R61, R7, -INF , !P3 ;  /* 0xff800000073d7808 */ /* 0x000fe20005800000 */
[----:B------:R-:W-:Y:S01]  /*1ba80*/  IMAD.U32 R7, RZ, RZ, UR5 ;  /* 0x00000005ff077e24 */ /* 0x000fe2000f8e00ff */
[----:B------:R-:W-:Y:S01]  /*1ba90*/  FSEL R65, R65, -INF , !P5 ;  /* 0xff80000041417808 */ /* 0x000fe20006800000 */
[----:B------:R-:W-:Y:S01]  /*1baa0*/  ULDC.64 UR4, c[0x0][0x118] ;  /* 0x0000460000047ab9 */ /* 0x000fe20000000a00 */
[----:B------:R-:W-:-:S02]  /*1bab0*/  ISETP.GE.AND P3, PT, R193, R2, PT ;  /* 0x00000002c100720c */ /* 0x000fc40003f66270 */
[----:B------:R-:W-:Y:S02]  /*1bac0*/  ISETP.GE.AND P5, PT, R193, R52, PT ;  /* 0x00000034c100720c */ /* 0x000fe40003fa6270 */
[----:B------:R-:W-:Y:S02]  /*1bad0*/  ISETP.GE.AND P6, PT, R5, R2, PT ;  /* 0x000000020500720c */ /* 0x000fe40003fc6270 */
[----:B------:R-:W-:Y:S02]  /*1bae0*/  IADD3 R193, R193, 0x79, RZ ;  /* 0x00000079c1c17810 */ /* 0x000fe40007ffe0ff */
[----:B------:R-:W-:Y:S02]  /*1baf0*/  FSEL R67, R67, -INF , !P4 ;  /* 0xff80000043437808 */ /* 0x000fe40006000000 */
[----:B------:R-:W-:Y:S02]  /*1bb00*/  ISETP.GE.AND P4, PT, R5, R52, PT ;  /* 0x000000340500720c */ /* 0x000fe40003f86270 */
[----:B------:R-:W-:-:S02]  /*1bb10*/  FSEL R46, R172, -INF , !P6 ;  /* 0xff800000ac2e7808 */ /* 0x000fc40007000000 */
[----:B------:R-:W-:Y:S02]  /*1bb20*/  FSEL R5, R64, -INF , !P3 ;  /* 0xff80000040057808 */ /* 0x000fe40005800000 */
[C---:B------:R-:W-:Y:S02]  /*1bb30*/  ISETP.GE.AND P6, PT, R193.reuse, R2, PT ;  /* 0x00000002c100720c */ /* 0x040fe40003fc6270 */
[----:B------:R-:W-:Y:S02]  /*1bb40*/  ISETP.GE.AND P3, PT, R193, R52, PT ;  /* 0x00000034c100720c */ /* 0x000fe40003f66270 */
[----:B------:R-:W-:Y:S02]  /*1bb50*/  FSEL R66, R66, -INF , !P5 ;  /* 0xff80000042427808 */ /* 0x000fe40006800000 */
[----:B------:R-:W-:Y:S02]  /*1bb60*/  FSEL R59, R174, -INF , !P4 ;  /* 0xff800000ae3b7808 */ /* 0x000fe40006000000 */
[----:B------:R-:W-:-:S02]  /*1bb70*/  FSEL R54, R173, -INF , !P6 ;  /* 0xff800000ad367808 */ /* 0x000fc40007000000 */
[----:B------:R-:W-:Y:S01]  /*1bb80*/  FSEL R45, R175, -INF , !P3 ;  /* 0xff800000af2d7808 */ /* 0x000fe20005800000 */
[----:B------:R-:W-:Y:S05]  /*1bb90*/  @!P2 BRA `(.L_x_1110) ;  /* 0x00000c700000a947 */ /* 0x000fea0003800000 */
[----:B------:R-:W-:Y:S01]  /*1bba0*/  BSSY B0, `(.L_x_1111) ;  /* 0x0000043000007945 */ /* 0x000fe20003800000 */
[----:B------:R-:W-:Y:S05]  /*1bbb0*/  @!P0 BRA `(.L_x_1112) ;  /* 0x000003e000008947 */ /* 0x000fea0003800000 */
[----:B------:R-:W2:Y:S01]  /*1bbc0*/  LD.E R15, [R6.64+0x170] ;  /* 0x00017004060f7980 */ /* 0x000ea2000c101900 */
[----:B------:R-:W-:-:S05]  /*1bbd0*/  IMAD.SHL.U32 R2, R238, 0x80, RZ ;  /* 0x00000080ee027824 */ /* 0x000fca00078e00ff */
[C---:B------:R-:W-:Y:S02]  /*1bbe0*/  IADD3 R12, R2.reuse, -0x80, RZ ;  /* 0xffffff80020c7810 */ /* 0x040fe40007ffe0ff */
[----:B------:R-:W-:Y:S02]  /*1bbf0*/  IABS R8, R2 ;  /* 0x0000000200087213 */ /* 0x000fe40000000000 */
[----:B------:R-:W-:Y:S02]  /*1bc00*/  IABS R4, R12 ;  /* 0x0000000c00047213 */ /* 0x000fe40000000000 */
[-C--:B--2---:R-:W-:Y:S02]  /*1bc10*/  IABS R10, R15.reuse ;  /* 0x0000000f000a7213 */ /* 0x084fe40000000000 */
[-C--:B------:R-:W-:Y:S02]  /*1bc20*/  IABS R9, R15.reuse ;  /* 0x0000000f00097213 */ /* 0x080fe40000000000 */
[----:B------:R-:W1:Y:S01]  /*1bc30*/  I2F.RP R13, R10 ;  /* 0x0000000a000d7306 */ /* 0x000e620000209400 */
[----:B------:R-:W-:-:S02]  /*1bc40*/  LOP3.LUT R2, R2, R15, RZ, 0x3c, !PT ;  /* 0x0000000f02027212 */ /* 0x000fc400078e3cff */
[----:B------:R-:W-:Y:S02]  /*1bc50*/  IADD3 R9, RZ, -R9, RZ ;  /* 0x80000009ff097210 */ /* 0x000fe40007ffe0ff */
[----:B------:R-:W-:Y:S02]  /*1bc60*/  LOP3.LUT R12, R12, R15, RZ, 0x3c, !PT ;  /* 0x0000000f0c0c7212 */ /* 0x000fe400078e3cff */
[----:B------:R-:W-:Y:S02]  /*1bc70*/  ISETP.GE.AND P3, PT, R2, RZ, PT ;  /* 0x000000ff0200720c */ /* 0x000fe40003f66270 */
[----:B------:R-:W-:Y:S01]  /*1bc80*/  ISETP.GE.AND P0, PT, R12, RZ, PT ;  /* 0x000000ff0c00720c */ /* 0x000fe20003f06270 */
        /* <DEDUP_REMOVED lines=18> */
[----:B------:R-:W-:Y:S01]  /*1bdb0*/  ISETP.GE.U32.AND P5, PT, R9, R10, PT ;  /* 0x0000000a0900720c */ /* 0x000fe20003fa6070 */
[----:B------:R-:W2:Y:S01]  /*1bdc0*/  LD.E.64 R16, [R6.64+0x20] ;  /* 0x0000200406107980 */ /* 0x000ea2000c101b00 */
[----:B------:R-:W-:Y:S02]  /*1bdd0*/  ISETP.NE.AND P2, PT, R15, RZ, PT ;  /* 0x000000ff0f00720c */ /* 0x000fe40003f45270 */
[----:B------:R-:W-:-:S07]  /*1bde0*/  LOP3.LUT R9, RZ, R15, RZ, 0x33, !PT ;  /* 0x0000000fff097212 */ /* 0x000fce00078e33ff */
[----:B------:R-:W-:Y:S02]  /*1bdf0*/  @P6 IADD3 R13, R13, 0x1, RZ ;  /* 0x000000010d0d6810 */ /* 0x000fe40007ffe0ff */
[----:B------:R-:W-:-:S03]  /*1be00*/  @P5 IADD3 R11, R11, 0x1, RZ ;  /* 0x000000010b0b5810 */ /* 0x000fc60007ffe0ff */
[----:B------:R-:W-:Y:S01]  /*1be10*/  @!P3 IMAD.MOV R13, RZ, RZ, -R13 ;  /* 0x000000ffff0db224 */ /* 0x000fe200078e0a0d */
[----:B------:R-:W-:-:S04]  /*1be20*/  MOV R4, R11 ;  /* 0x0000000b00047202 */ /* 0x000fc80000000f00 */
[----:B------:R-:W-:Y:S01]  /*1be30*/  SEL R11, R9, R13, !P2 ;  /* 0x0000000d090b7207 */ /* 0x000fe20005000000 */
[----:B------:R-:W-:Y:S01]  /*1be40*/  @!P0 IMAD.MOV R4, RZ, RZ, -R4 ;  /* 0x000000ffff048224 */ /* 0x000fe200078e0a04 */
[----:B------:R-:W3:Y:S03]  /*1be50*/  LD.E.64 R12, [R6.64+0x38] ;  /* 0x00003804060c7980 */ /* 0x000ee6000c101b00 */
[----:B------:R-:W-:Y:S01]  /*1be60*/  IMAD.WIDE R20, R11, 0x4, R236 ;  /* 0x000000040b147825 */ /* 0x000fe200078e02ec */
[----:B------:R-:W-:-:S04]  /*1be70*/  SEL R4, R9, R4, !P2 ;  /* 0x0000000409047207 */ /* 0x000fc80005000000 */
[----:B------:R-:W4:Y:S01]  /*1be80*/  LD.E R9, [R20.64] ;  /* 0x0000000414097980 */ /* 0x000f22000c101900 */
[----:B------:R-:W-:-:S05]  /*1be90*/  IMAD.WIDE R18, R4, 0x4, R236 ;  /* 0x0000000404127825 */ /* 0x000fca00078e02ec */
[----:B------:R-:W4:Y:S01]  /*1bea0*/  LD.E R2, [R18.64] ;  /* 0x0000000412027980 */ /* 0x000f22000c101900 */
[----:B------:R-:W-:-:S05]  /*1beb0*/  IADD3 R4, R11, -R4, RZ ;  /* 0x800000040b047210 */ /* 0x000fca0007ffe0ff */
[----:B------:R-:W-:-:S05]  /*1bec0*/  IMAD R15, R15, R4, -0x80 ;  /* 0xffffff800f0f7424 */ /* 0x000fca00078e0204 */
[----:B------:R-:W-:Y:S01]  /*1bed0*/  SHF.R.S32.HI R11, RZ, 0x1f, R15 ;  /* 0x0000001fff0b7819 */ /* 0x000fe2000001140f */
[-C--:B---3--:R-:W-:Y:S02]  /*1bee0*/  IMAD R4, R13, R15.reuse, RZ ;  /* 0x0000000f0d047224 */ /* 0x088fe400078e02ff */
[----:B------:R-:W-:-:S04]  /*1bef0*/  IMAD.WIDE.U32 R14, R12, R15, RZ ;  /* 0x0000000f0c0e7225 */ /* 0x000fc800078e00ff */
[----:B------:R-:W-:Y:S02]  /*1bf00*/  IMAD R4, R12, R11, R4 ;  /* 0x0000000b0c047224 */ /* 0x000fe400078e0204 */
[----:B----4-:R-:W-:Y:S02]  /*1bf10*/  IMAD.IADD R9, R2, 0x1, -R9 ;  /* 0x0000000102097824 */ /* 0x010fe400078e0a09 */
[----:B------:R-:W-:Y:S02]  /*1bf20*/  IMAD.IADD R15, R15, 0x1, R4 ;  /* 0x000000010f0f7824 */ /* 0x000fe400078e0204 */
[----:B--2---:R-:W-:Y:S01]  /*1bf30*/  IMAD R11, R17, R9, RZ ;  /* 0x00000009110b7224 */ /* 0x004fe200078e02ff */
[----:B------:R-:W-:Y:S01]  /*1bf40*/  SHF.R.S32.HI R2, RZ, 0x1f, R9 ;  /* 0x0000001fff027819 */ /* 0x000fe20000011409 */
[----:B------:R-:W-:-:S04]  /*1bf50*/  IMAD.WIDE.U32 R14, R9, R16, R14 ;  /* 0x00000010090e7225 */ /* 0x000fc800078e000e */
[----:B------:R-:W-:Y:S02]  /*1bf60*/  IMAD R11, R16, R2, R11 ;  /* 0x00000002100b7224 */ /* 0x000fe400078e020b */
[----:B------:R-:W-:-:S03]  /*1bf70*/  IMAD.MOV.U32 R2, RZ, RZ, R14 ;  /* 0x000000ffff027224 */ /* 0x000fc600078e000e */
[----:B------:R-:W-:Y:S01]  /*1bf80*/  IADD3 R11, R15, R11, RZ ;  /* 0x0000000b0f0b7210 */ /* 0x000fe20007ffe0ff */
[----:B------:R-:W-:Y:S05]  /*1bf90*/  BRA `(.L_x_1113) ;  /* 0x0000003000007947 */ /* 0x000fea0003800000 */
.L_x_1112:
[----:B------:R-:W2:Y:S02]  /*1bfa0*/  LD.E R2, [R6.64+0x38] ;  /* 0x0000380406027980 */ /* 0x000ea4000c101900 */
[----:B--2---:R-:W-:-:S04]  /*1bfb0*/  LEA R2, -R2, RZ, 0x7 ;  /* 0x000000ff02027211 */ /* 0x004fc800078e39ff */
[----:B------:R-:W-:Y:S02]  /*1bfc0*/  SHF.R.S32.HI R11, RZ, 0x1f, R2 ;  /* 0x0000001fff0b7819 */ /* 0x000fe40000011402 */
.L_x_1113:
[----:B------:R-:W-:Y:S05]  /*1bfd0*/  BSYNC B0 ;  /* 0x0000000000007941 */ /* 0x000fea0003800000 */
.L_x_1111:
[----:B------:R-:W-:Y:S02]  /*1bfe0*/  LOP3.LUT R4, R239, 0x1, RZ, 0xc0, !PT ;  /* 0x00000001ef047812 */ /* 0x000fe400078ec0ff */
[----:B------:R-:W-:Y:S02]  /*1bff0*/  @P1 IADD3 R9, P0, R2, R225, RZ ;  /* 0x000000e102091210 */ /* 0x000fe40007f1e0ff */
[----:B------:R-:W-:Y:S02]  /*1c000*/  ISETP.NE.U32.AND P2, PT, R4, 0x1, PT ;  /* 0x000000010400780c */ /* 0x000fe40003f45070 */
[CC--:B------:R-:W-:Y:S01]  /*1c010*/  LEA R24, P3, R2.reuse, R228.reuse, 0x1 ;  /* 0x000000e402187211 */ /* 0x0c0fe200078608ff */
[----:B------:R-:W-:Y:S01]  /*1c020*/  @P1 IMAD.X R4, R11, 0x1, R226, P0 ;  /* 0x000000010b041824 */ /* 0x000fe200000e06e2 */
[----:B------:R-:W-:Y:S02]  /*1c030*/  @P1 LEA R16, P0, R9, R228, 0x1 ;  /* 0x000000e409101211 */ /* 0x000fe400078008ff */
[----:B------:R-:W-:-:S02]  /*1c040*/  LEA.HI.X R25, R2, R227, R11, 0x1, P3 ;  /* 0x000000e302197211 */ /* 0x000fc400018f0c0b */
[----:B------:R-:W-:Y:S02]  /*1c050*/  @P1 LEA.HI.X R17, R9, R227, R4, 0x1, P0 ;  /* 0x000000e309111211 */ /* 0x000fe400000f0c04 */
[----:B------:R-:W-:-:S03]  /*1c060*/  IADD3 R9, P3, P0, R225, R225, R2 ;  /* 0x000000e1e1097210 */ /* 0x000fc6000787e002 */
[-C--:B------:R-:W-:Y:S01]  /*1c070*/  @!P2 IADD3 R13, P4, R2, R225.reuse, RZ ;  /* 0x000000e1020da210 */ /* 0x080fe20007f9e0ff */
[----:B------:R-:W-:Y:S01]  /*1c080*/  @!PT LDS RZ, [RZ] ;  /* 0x00000000fffff984 */ /* 0x000fe20000000800 */
[----:B------:R-:W-:Y:S01]  /*1c090*/  @!PT LDS RZ, [RZ] ;  /* 0x00000000fffff984 */ /* 0x000fe20000000800 */
[----:B------:R-:W-:Y:S01]  /*1c0a0*/  @!PT LDS RZ, [RZ] ;  /* 0x00000000fffff984 */ /* 0x000fe20000000800 */
[----:B------:R1:W-:Y:S01]  /*1c0b0*/  @!P2 LDGSTS.E.BYPASS.LTC128B.128 [R235+0x4000], [R24.64] ;  /* 0x0400000018ebafae */ /* 0x0003e2000b901d44 */
[----:B------:R-:W-:Y:S02]  /*1c0c0*/  IADD3.X R4, R226, R226, R11, P3, P0 ;  /* 0x000000e2e2047210 */ /* 0x000fe40001fe040b */
[-C--:B------:R-:W-:Y:S01]  /*1c0d0*/  @P1 LEA R14, P0, R9, R228.reuse, 0x1 ;  /* 0x000000e4090e1211 */ /* 0x080fe200078008ff */
[----:B------:R-:W-:Y:S01]  /*1c0e0*/  @!P2 IMAD.X R2, R11, 0x1, R226, P4 ;  /* 0x000000010b02a824 */ /* 0x000fe200020e06e2 */
[CC--:B------:R-:W-:Y:S01]  /*1c0f0*/  @!P2 LEA R20, P4, R9.reuse, R228.reuse, 0x1 ;  /* 0x000000e40914a211 */ /* 0x0c0fe200078808ff */
[----:B------:R1:W-:Y:S01]  /*1c100*/  @P2 STS.128 [R235+0x4000], RZ ;  /* 0x004000ffeb002388 */ /* 0x0003e20000000c00 */
[C---:B------:R-:W-:Y:S02]  /*1c110*/  IADD3 R11, P3, R9.reuse, R225, RZ ;  /* 0x000000e1090b7210 */ /* 0x040fe40007f7e0ff */
[CCC-:B------:R-:W-:Y:S01]  /*1c120*/  @P1 LEA.HI.X R15, R9.reuse, R227.reuse, R4.reuse, 0x1, P0 ;  /* 0x000000e3090f1211 */ /* 0x1c0fe200000f0c04 */
[----:B------:R-:W-:Y:S01]  /*1c130*/  @!PT LDS RZ, [RZ] ;  /* 0x00000000fffff984 */ /* 0x000fe20000000800 */
[----:B------:R-:W-:Y:S01]  /*1c140*/  @!PT LDS RZ, [RZ] ;  /* 0x00000000fffff984 */ /* 0x000fe20000000800 */
[----:B------:R-:W-:Y:S01]  /*1c150*/  @!PT LDS RZ, [RZ] ;  /* 0x00000000fffff984 */ /* 0x000fe20000000800 */
[----:B------:R1:W-:Y:S01]  /*1c160*/  @P1 LDGSTS.E.BYPASS.LTC128B.128 [R235+0x8000], [R24.64+0x80] ;  /* 0x0800008018eb1fae */ /* 0x0003e2000b901d44 */
[----:B------:R-:W-:Y:S01]  /*1c170*/  @!P2 LEA.HI.X R21, R9, R227, R4, 0x1, P4 ;  /* 0x000000e30915a211 */ /* 0x000fe200020f0c04 */
[----:B------:R-:W-:Y:S01]  /*1c180*/  IMAD.X R4, R4, 0x1, R226, P3 ;  /* 0x0000000104047824 */ /* 0x000fe200018e06e2 */
[-C--:B------:R-:W-:Y:S01]  /*1c190*/  @!P2 LEA R22, P5, R13, R228.reuse, 0x1 ;  /* 0x000000e40d16a211 */ /* 0x080fe200078a08ff */
[----:B------:R1:W-:Y:S01]  /*1c1a0*/  @!P1 STS.128 [R235+0x8000], RZ ;  /* 0x008000ffeb009388 */ /* 0x0003e20000000c00 */
[----:B------:R-:W-:-:S02]  /*1c1b0*/  @!P2 LEA R18, P4, R11, R228, 0x1 ;  /* 0x000000e40b12a211 */ /* 0x000fc400078808ff */
[CC--:B------:R-:W-:Y:S02]  /*1c1c0*/  @P1 LEA R12, P0, R11.reuse, R228.reuse, 0x1 ;  /* 0x000000e40b0c1211 */ /* 0x0c0fe400078008ff */
[----:B------:R-:W-:Y:S02]  /*1c1d0*/  IADD3 R9, P3, R11, R225, RZ ;  /* 0x000000e10b097210 */ /* 0x000fe40007f7e0ff */
[-C--:B------:R-:W-:Y:S02]  /*1c1e0*/  @!P2 LEA.HI.X R23, R13, R227.reuse, R2, 0x1, P5 ;  /* 0x000000e30d17a211 */ /* 0x080fe400028f0c02 */
[CCC-:B------:R-:W-:Y:S02]  /*1c1f0*/  @!P2 LEA.HI.X R19, R11.reuse, R227.reuse, R4.reuse, 0x1, P4 ;  /* 0x000000e30b13a211 */ /* 0x1c0fe400020f0c04 */
[----:B------:R-:W-:Y:S01]  /*1c200*/  @P1 LEA.HI.X R13, R11, R227, R4, 0x1, P0 ;  /* 0x000000e30b0d1211 */ /* 0x000fe200000f0c04 */
[----:B------:R-:W-:Y:S01]  /*1c210*/  IMAD.X R4, R4, 0x1, R226, P3 ;  /* 0x0000000104047824 */ /* 0x000fe200018e06e2 */
[CC--:B------:R-:W-:Y:S01]  /*1c220*/  @!P2 LEA R28, P4, R9.reuse, R228.reuse, 0x1 ;  /* 0x000000e4091ca211 */ /* 0x0c0fe200078808ff */
[----:B------:R-:W-:Y:S01]  /*1c230*/  @!PT LDS RZ, [RZ] ;  /* 0x00000000fffff984 */ /* 0x000fe20000000800 */
[----:B------:R-:W-:Y:S01]  /*1c240*/  @!PT LDS RZ, [RZ] ;  /* 0x00000000fffff984 */ /* 0x000fe20000000800 */
[----:B------:R-:W-:Y:S01]  /*1c250*/  @!PT LDS RZ, [RZ] ;  /* 0x00000000fffff984 */ /* 0x000fe20000000800 */
[----:B------:R1:W-:Y:S01]  /*1c260*/  @!P2 LDGSTS.E.BYPASS.LTC128B.128 [R235+0x4800], [R22.64] ;  /* 0x0480000016ebafae */ /* 0x0003e2000b901d44 */
[----:B------:R-:W-:-:S02]  /*1c270*/  @P1 LEA R26, P0, R9, R228, 0x1 ;  /* 0x000000e4091a1211 */ /* 0x000fc400078008ff */
[C---:B------:R-:W-:Y:S01]  /*1c280*/  IADD3 R11, P3, R9.reuse, R225, RZ ;  /* 0x000000e1090b7210 */ /* 0x040fe20007f7e0ff */
[----:B------:R1:W-:Y:S01]  /*1c290*/  @P2 STS.128 [R235+0x4800], RZ ;  /* 0x004800ffeb002388 */ /* 0x0003e20000000c00 */
[CCC-:B------:R-:W-:Y:S02]  /*1c2a0*/  @!P2 LEA.HI.X R29, R9.reuse, R227.reuse, R4.reuse, 0x1, P4 ;  /* 0x000000e3091da211 */ /* 0x1c0fe400020f0c04 */
[----:B------:R-:W-:Y:S01]  /*1c2b0*/  @P1 LEA.HI.X R27, R9, R227, R4, 0x1, P0 ;  /* 0x000000e3091b1211 */ /* 0x000fe200000f0c04 */
[----:B------:R-:W-:Y:S01]  /*1c2c0*/  IMAD.X R4, R4, 0x1, R226, P3 ;  /* 0x0000000104047824 */ /* 0x000fe200018e06e2 */
[CC--:B------:R-:W-:Y:S01]  /*1c2d0*/  @!P2 LEA R30, P4, R11.reuse, R228.reuse, 0x1 ;  /* 0x000000e40b1ea211 */ /* 0x0c0fe200078808ff */
[----:B------:R-:W-:Y:S01]  /*1c2e0*/  @!PT LDS RZ, [RZ] ;  /* 0x00000000fffff984 */ /* 0x000fe20000000800 */
[----:B------:R-:W-:Y:S01]  /*1c2f0*/  @!PT LDS RZ, [RZ] ;  /* 0x00000000fffff984 */ /* 0x000fe20000000800 */
[----:B------:R-:W-:Y:S01]  /*1c300*/  @!PT LDS RZ, [RZ] ;  /* 0x00000000fffff984 */ /* 0x000fe20000000800 */
[----:B------:R1:W-:Y:S01]  /*1c310*/  @P1 LDGSTS.E.BYPASS.LTC128B.128 [R235+0x8800], [R16.64+0x80] ;  /* 0x0880008010eb1fae */ /* 0x0003e2000b901d44 */
[C---:B------:R-:W-:Y:S02]  /*1c320*/  @P1 LEA R10, P0, R11.reuse, R228, 0x1 ;  /* 0x000000e40b0a1211 */ /* 0x040fe400078008ff */
[C---:B------:R-:W-:Y:S01]  /*1c330*/  IADD3 R9, P3, R11.reuse, R225, RZ ;  /* 0x000000e10b097210 */ /* 0x040fe20007f7e0ff */
[----:B------:R1:W-:Y:S01]  /*1c340*/  @!P1 STS.128 [R235+0x8800], RZ ;  /* 0x008800ffeb009388 */ /* 0x0003e20000000c00 */
[----:B------:R-:W-:-:S02]  /*1c350*/  @!P2 LEA.HI.X R31, R11, R227, R4, 0x1, P4 ;  /* 0x000000e30b1fa211 */ /* 0x000fc400020f0c04 */
[----:B------:R-:W-:Y:S01]  /*1c360*/  @P1 LEA.HI.X R11, R11, R227, R4, 0x1, P0 ;  /* 0x000000e30b0b1211 */ /* 0x000fe200000f0c04 */
[----:B------:R-:W-:Y:S01]  /*1c370*/  @!PT LDS RZ, [RZ] ;  /* 0x00000000fffff984 */ /* 0x000fe20000000800 */
[----:B------:R-:W-:Y:S01]  /*1c380*/  @!PT LDS RZ, [RZ] ;  /* 0x00000000fffff984 */ /* 0x000fe20000000800 */
[----:B------:R-:W-:Y:S01]  /*1c390*/  @!PT LDS RZ, [RZ] ;  /* 0x00000000fffff984 */ /* 0x000fe20000000800 */
[----:B------:R1:W-:Y:S01]  /*1c3a0*/  @!P2 LDGSTS.E.BYPASS.LTC128B.128 [R235+0x5000], [R20.64] ;  /* 0x0500000014ebafae */ /* 0x0003e2000b901d44 */
[----:B------:R-:W-:Y:S01]  /*1c3b0*/  IMAD.X R4, R4, 0x1, R226, P3 ;  /* 0x0000000104047824 */ /* 0x000fe200018e06e2 */
[CC--:B------:R-:W-:Y:S02]  /*1c3c0*/  @!P2 LEA R32, P4, R9.reuse, R228.reuse, 0x1 ;  /* 0x000000e40920a211 */ /* 0x0c0fe400078808ff */
[----:B------:R1:W-:Y:S01]  /*1c3d0*/  @P2 STS.128 [R235+0x5000], RZ ;  /* 0x005000ffeb002388 */ /* 0x0003e20000000c00 */
[C---:B------:R-:W-:Y:S02]  /*1c3e0*/  @P1 LEA R8, P0, R9.reuse, R228, 0x1 ;  /* 0x000000e409081211 */ /* 0x040fe400078008ff */
[C---:B------:R-:W-:Y:S01]  /*1c3f0*/  IADD3 R2, P3, R9.reuse, R225, RZ ;  /* 0x000000e109027210 */ /* 0x040fe20007f7e0ff */
[----:B------:R-:W-:Y:S01]  /*1c400*/  @!PT LDS RZ, [RZ] ;  /* 0x00000000fffff984 */ /* 0x000fe20000000800 */
[----:B------:R-:W-:Y:S01]  /*1c410*/  @!PT LDS RZ, [RZ] ;  /* 0x00000000fffff984 */ /* 0x000fe20000000800 */
[----:B------:R-:W-:Y:S01]  /*1c420*/  @!PT LDS RZ, [RZ] ;  /* 0x00000000fffff984 */ /* 0x000fe20000000800 */
[----:B------:R1:W-:Y:S01]  /*1c430*/  @P1 LDGSTS.E.BYPASS.LTC128B.128 [R235+0x9000], [R14.64+0x80] ;  /* 0x090000800eeb1fae */ /* 0x0003e2000b901d44 */
[----:B------:R-:W-:-:S02]  /*1c440*/  @!P2 LEA.HI.X R33, R9, R227, R4, 0x1, P4 ;  /* 0x000000e30921a211 */ /* 0x000fc400020f0c04 */
[-C--:B------:R-:W-:Y:S01]  /*1c450*/  @P1 LEA.HI.X R9, R9, R227.reuse, R4, 0x1, P0 ;  /* 0x000000e309091211 */ /* 0x080fe200000f0c04 */
[----:B------:R1:W-:Y:S01]  /*1c460*/  @!P1 STS.128 [R235+0x9000], RZ ;  /* 0x009000ffeb009388 */ /* 0x0003e20000000c00 */
[----:B------:R-:W-:Y:S01]  /*1c470*/  IMAD.X R4, R4, 0x1, R226, P3 ;  /* 0x0000000104047824 */ /* 0x000fe200018e06e2 */
[CC--:B------:R-:W-:Y:S02]  /*1c480*/  @!P2 LEA R34, P3, R2.reuse, R228.reuse, 0x1 ;  /* 0x000000e40222a211 */ /* 0x0c0fe400078608ff */
[----:B------:R-:W-:Y:S01]  /*1c490*/  @!PT LDS RZ, [RZ] ;  /* 0x00000000fffff984 */ /* 0x000fe20000000800 */
[----:B------:R-:W-:Y:S01]  /*1c4a0*/  @!PT LDS RZ, [RZ] ;  /* 0x00000000fffff984 */ /* 0x000fe20000000800 */
[----:B------:R-:W-:Y:S01]  /*1c4b0*/  @!PT LDS RZ, [RZ] ;  /* 0x00000000fffff984 */ /* 0x000fe20000000800 */
[----:B------:R1:W-:Y:S01]  /*1c4c0*/  @!P2 LDGSTS.E.BYPASS.LTC128B.128 [R235+0x5800], [R18.64] ;  /* 0x0580000012ebafae */ /* 0x0003e2000b901d44 */
[C---:B------:R-:W-:Y:S01]  /*1c4d0*/  @P1 LEA R36, P0, R2.reuse, R228, 0x1 ;  /* 0x000000e402241211 */ /* 0x040fe200078008ff */
[----:B------:R-:W-:Y:S01]  /*1c4e0*/  IMAD.MOV.U32 R228, RZ, RZ, R24 ;  /* 0x000000ffffe47224 */ /* 0x000fe200078e0018 */
[CCC-:B------:R-:W-:Y:S01]  /*1c4f0*/  @!P2 LEA.HI.X R35, R2.reuse, R227.reuse, R4.reuse, 0x1, P3 ;  /* 0x000000e30223a211 */ /* 0x1c0fe200018f0c04 */
[----:B------:R1:W-:Y:S01]  /*1c500*/  @P2 STS.128 [R235+0x5800], RZ ;  /* 0x005800ffeb002388 */ /* 0x0003e20000000c00 */
[----:B------:R-:W-:Y:S01]  /*1c510*/  @P1 LEA.HI.X R37, R2, R227, R4, 0x1, P0 ;  /* 0x000000e302251211 */ /* 0x000fe200000f0c04 */
[----:B------:R-:W-:-:S02]  /*1c520*/  IMAD.MOV.U32 R227, RZ, RZ, R25 ;  /* 0x000000ffffe37224 */ /* 0x000fc400078e0019 */
        /* <DEDUP_REMOVED lines=45> */
[----:B------:R-:W0:Y:S02]  /*1c800*/  LDGDEPBAR ;  /* 0x00000000000079af */ /* 0x000e240000000000 */
.L_x_1110:
[----:B------:R-:W-:Y:S05]  /*1c810*/  BSYNC B1 ;  /* 0x0000000000017941 */ /* 0x000fea0003800000 */
.L_x_1109:
[----:B------:R2:W3:Y:S01]  /*1c820*/  LD.E R47, [R6.64+0xdc] ;  /* 0x0000dc04062f7980 */ /* 0x0004e2000c101900 */
[----:B------:R-:W-:-:S02]  /*1c830*/  FMNMX.FTZ R2, R3, R66, !PT ;  /* 0x0000004203027209 */ /* 0x000fc40007810000 */
[----:B------:R-:W-:Y:S01]  /*1c840*/  FMNMX.FTZ R4, R132, R5, !PT ;  /* 0x0000000584047209 */ /* 0x000fe20007810000 */
[----:B-1----:R-:W-:Y:S01]  /*1c850*/  LDSM.16.MT88.4 R12, [R216+0xc000] ;  /* 0x00c00000d80c783b */ /* 0x002fe20000004200 */
[----:B------:R-:W-:Y:S02]  /*1c860*/  FMNMX.FTZ R9, R67, R2, !PT ;  /* 0x0000000243097209 */ /* 0x000fe40007810000 */
[----:B------:R-:W-:Y:S01]  /*1c870*/  FMNMX.FTZ R4, R65, R4, !PT ;  /* 0x0000000441047209 */ /* 0x000fe20007810000 */
[----:B------:R-:W-:Y:S01]  /*1c880*/  LDSM.16.MT88.4 R16, [R213+0xc000] ;  /* 0x00c00000d510783b */ /* 0x000fe20000004200 */
[----:B------:R-:W-:-:S03]  /*1c890*/  FMNMX.FTZ R9, R0, R9, !PT ;  /* 0x0000000900097209 */ /* 0x000fc60007810000 */
[----:B------:R-:W-:Y:S01]  /*1c8a0*/  LDSM.16.MT88.4 R20, [R214+0xc800] ;  /* 0x00c80000d614783b */ /* 0x000fe20000004200 */
[----:B------:R-:W-:-:S03]  /*1c8b0*/  FMNMX.FTZ R2, R194, R9, !PT ;  /* 0x00000009c2027209 */ /* 0x000fc60007810000 */
        /* <DEDUP_REMOVED lines=10> */
[----:B------:R-:W-:-:S02]  /*1c960*/  FMNMX.FTZ R9, R189, R4, !PT ;  /* 0x00000004bd097209 */ /* 0x000fc40007810000 */
[----:B------:R-:W-:Y:S02]  /*1c970*/  FMNMX.FTZ R2, R133, R2, !PT ;  /* 0x0000000285027209 */ /* 0x000fe40007810000 */
[----:B------:R-:W-:Y:S02]  /*1c980*/  FMNMX.FTZ R4, R188, R9, !PT ;  /* 0x00000009bc047209 */ /* 0x000fe40007810000 */
[----:B--2---:R-:W-:Y:S02]  /*1c990*/  FMNMX.FTZ R7, R183, R2, !PT ;  /* 0x00000002b7077209 */ /* 0x004fe40007810000 */
[----:B------:R-:W-:Y:S02]  /*1c9a0*/  FMNMX.FTZ R9, R187, R4, !PT ;  /* 0x00000004bb097209 */ /* 0x000fe40007810000 */
[----:B------:R-:W-:Y:S02]  /*1c9b0*/  FMNMX.FTZ R2, R184, R7, !PT ;  /* 0x00000007b8027209 */ /* 0x000fe40007810000 */
[----:B------:R-:W-:-:S02]  /*1c9c0*/  FMNMX.FTZ R9, R186, R9, !PT ;  /* 0x00000009ba097209 */ /* 0x000fc40007810000 */
[----:B------:R-:W-:Y:S02]  /*1c9d0*/  FMNMX.FTZ R7, R141, R2, !PT ;  /* 0x000000028d077209 */ /* 0x000fe40007810000 */
[----:B------:R-:W-:Y:S02]  /*1c9e0*/  FMNMX.FTZ R4, R136, R9, !PT ;  /* 0x0000000988047209 */ /* 0x000fe40007810000 */
[----:B------:R-:W-:Y:S02]  /*1c9f0*/  FMNMX.FTZ R7, R154, R7, !PT ;  /* 0x000000079a077209 */ /* 0x000fe40007810000 */
[----:B------:R-:W-:Y:S02]  /*1ca00*/  FMNMX.FTZ R4, R137, R4, !PT ;  /* 0x0000000489047209 */ /* 0x000fe40007810000 */
[----:B------:R-:W-:-:S04]  /*1ca10*/  FMNMX.FTZ R7, R156, R7, !PT ;  /* 0x000000079c077209 */ /* 0x000fc80007810000 */
        /* <DEDUP_REMOVED lines=40> */
[----:B------:R-:W-:-:S05]  /*1cca0*/  FMNMX.FTZ R4, R54, R7, !PT ;  /* 0x0000000736047209 */ /* 0x000fca0007810000 */
[----:B------:R-:W2:Y:S01]  /*1ccb0*/  SHFL.BFLY PT, R7, R4, 0x2, 0x1f ;  /* 0x0c401f0004077f89 */ /* 0x000ea200000e0000 */
[----:B-1----:R-:W-:-:S03]  /*1ccc0*/  FMNMX.FTZ R2, R9, R2, !PT ;  /* 0x0000000209027209 */ /* 0x002fc60007810000 */
[----:B------:R-:W-:Y:S04]  /*1ccd0*/  LDSM.16.MT88.4 R8, [R214+0xc000] ;  /* 0x00c00000d608783b */ /* 0x000fe80000004200 */
[----:B------:R-:W1:Y:S01]  /*1cce0*/  SHFL.BFLY PT, R41, R2, 0x1, 0x1f ;  /* 0x0c201f0002297f89 */ /* 0x000e6200000e0000 */
[----:B--2---:R-:W-:-:S05]  /*1ccf0*/  FMNMX.FTZ R7, R4, R7, !PT ;  /* 0x0000000704077209 */ /* 0x004fca0007810000 */
[----:B------:R-:W2:Y:S01]  /*1cd00*/  SHFL.BFLY PT, R42, R7, 0x1, 0x1f ;  /* 0x0c201f00072a7f89 */ /* 0x000ea200000e0000 */
[----:B-1----:R-:W-:-:S04]  /*1cd10*/  FMNMX.FTZ R41, R2, R41, !PT ;  /* 0x0000002902297209 */ /* 0x002fc80007810000 */
[----:B------:R-:W-:-:S04]  /*1cd20*/  FSETP.NEU.FTZ.AND P0, PT, R41, -INF , PT ;  /* 0xff8000002900780b */ /* 0x000fc80003f1d000 */
[----:B------:R-:W-:-:S05]  /*1cd30*/  FSEL R4, R41, RZ, P0 ;  /* 0x000000ff29047208 */ /* 0x000fca0000000000 */
[----:B------:R-:W-:Y:S01]  /*1cd40*/  FADD.FTZ R4, R3, -R4 ;  /* 0x8000000403047221 */ /* 0x000fe20000010000 */
[----:B--2---:R-:W-:-:S04]  /*1cd50*/  FMNMX.FTZ R42, R7, R42, !PT ;  /* 0x0000002a072a7209 */ /* 0x004fc80007810000 */
[----:B------:R-:W-:Y:S01]  /*1cd60*/  FSETP.NEU.FTZ.AND P1, PT, R42, -INF , PT ;  /* 0xff8000002a00780b */ /* 0x000fe20003f3d000 */
[C---:B---3--:R-:W-:Y:S02]  /*1cd70*/  FMUL.FTZ R58, R47.reuse, R42 ;  /* 0x0000002a2f3a7220 */ /* 0x048fe40000410000 */
[C---:B------:R-:W-:Y:S02]  /*1cd80*/  FMUL.FTZ R52, R47.reuse, R41 ;  /* 0x000000292f347220 */ /* 0x040fe40000410000 */
[----:B------:R-:W-:Y:S01]  /*1cd90*/  FMUL.FTZ R43, R47, R4 ;  /* 0x000000042f2b7220 */ /* 0x000fe20000410000 */
[----:B------:R-:W-:Y:S02]  /*1cda0*/  FSEL R58, R58, RZ, P1 ;  /* 0x000000ff3a3a7208 */ /* 0x000fe40000800000 */
[----:B------:R-:W-:-:S03]  /*1cdb0*/  FSEL R52, R52, RZ, P0 ;  /* 0x000000ff34347208 */ /* 0x000fc60000000000 */
[-C--:B------:R-:W-:Y:S01]  /*1cdc0*/  FFMA.FTZ R40, R5, R47.reuse, -R58 ;  /* 0x0000002f05287223 */ /* 0x080fe2000001083a */
[----:B------:R-:W-:Y:S01]  /*1cdd0*/  FSEL R5, R42, RZ, P1 ;  /* 0x000000ff2a057208 */ /* 0x000fe20000800000 */
[-CC-:B------:R-:W-:Y:S01]  /*1cde0*/  FFMA.FTZ R33, R0, R47.reuse, -R52.reuse ;  /* 0x0000002f00217223 */ /* 0x180fe20000010834 */
[----:B------:R-:W1:Y:S01]  /*1cdf0*/  MUFU.EX2 R43, R43 ;  /* 0x0000002b002b7308 */ /* 0x000e620000000800 */
[-CC-:B------:R-:W-:Y:S02]  /*1ce00*/  FFMA.FTZ R32, R66, R47.reuse, -R52.reuse ;  /* 0x0000002f42207223 */ /* 0x180fe40000010834 */
[----:B------:R-:W-:Y:S02]  /*1ce10*/  FADD.FTZ R4, R132, -R5 ;  /* 0x8000000584047221 */ /* 0x000fe40000010000 */
[-C--:B------:R-:W-:Y:S02]  /*1ce20*/  FFMA.FTZ R0, R194, R47.reuse, -R52 ;  /* 0x0000002fc2007223 */ /* 0x080fe40000010834 */
[-CC-:B------:R-:W-:Y:S01]  /*1ce30*/  FFMA.FTZ R35, R65, R47.reuse, -R58.reuse ;  /* 0x0000002f41237223 */ /* 0x180fe2000001083a */
[----:B------:R-:W-:Y:S01]  /*1ce40*/  MUFU.EX2 R32, R32 ;  /* 0x0000002000207308 */ /* 0x000fe20000000800 */
[----:B------:R-:W-:-:S02]  /*1ce50*/  FFMA.FTZ R34, R191, R47, -R58 ;  /* 0x0000002fbf227223 */ /* 0x000fc4000001083a */
[-C--:B------:R-:W-:Y:S02]  /*1ce60*/  FFMA.FTZ R3, R192, R47.reuse, -R58 ;  /* 0x0000002fc0037223 */ /* 0x080fe4000001083a */
[----:B------:R-:W-:Y:S02]  /*1ce70*/  FMUL.FTZ R44, R47, R4 ;  /* 0x000000042f2c7220 */ /* 0x000fe40000410000 */
[----:B------:R-:W-:Y:S01]  /*1ce80*/  FFMA.FTZ R67, R67, R47, -R52 ;  /* 0x0000002f43437223 */ /* 0x000fe20000010834 */
[----:B------:R-:W-:Y:S01]  /*1ce90*/  MUFU.EX2 R33, R33 ;  /* 0x0000002100217308 */ /* 0x000fe20000000800 */
[-C--:B-1----:R-:W-:Y:S02]  /*1cea0*/  FMUL.FTZ R130, R130, R43.reuse ;  /* 0x0000002b82827220 */ /* 0x082fe40000410000 */
[-C--:B------:R-:W-:Y:S02]  /*1ceb0*/  FMUL.FTZ R131, R131, R43.reuse ;  /* 0x0000002b83837220 */ /* 0x080fe40000410000 */
[----:B------:R-:W-:-:S02]  /*1cec0*/  FMUL.FTZ R126, R126, R43 ;  /* 0x0000002b7e7e7220 */ /* 0x000fc40000410000 */
[-C--:B------:R-:W-:Y:S01]  /*1ced0*/  FMUL.FTZ R127, R127, R43.reuse ;  /* 0x0000002b7f7f7220 */ /* 0x080fe20000410000 */
[----:B------:R-:W1:Y:S01]  /*1cee0*/  MUFU.EX2 R2, R67 ;  /* 0x0000004300027308 */ /* 0x000e620000000800 */
[-C--:B------:R-:W-:Y:S02]  /*1cef0*/  FMUL.FTZ R70, R70, R43.reuse ;  /* 0x0000002b46467220 */ /* 0x080fe40000410000 */
[-C--:B------:R-:W-:Y:S02]  /*1cf00*/  FMUL.FTZ R71, R71, R43.reuse ;  /* 0x0000002b47477220 */ /* 0x080fe40000410000 */
[-C--:B------:R-:W-:Y:S02]  /*1cf10*/  FMUL.FTZ R74, R74, R43.reuse ;  /* 0x0000002b4a4a7220 */ /* 0x080fe40000410000 */
[-C--:B------:R-:W-:Y:S01]  /*1cf20*/  FMUL.FTZ R75, R75, R43.reuse ;  /* 0x0000002b4b4b7220 */ /* 0x080fe20000410000 */
[----:B------:R-:W2:Y:S01]  /*1cf30*/  MUFU.EX2 R0, R0 ;  /* 0x0000000000007308 */ /* 0x000ea20000000800 */
[----:B------:R-:W-:-:S02]  /*1cf40*/  FMUL.FTZ R78, R78, R43 ;  /* 0x0000002b4e4e7220 */ /* 0x000fc40000410000 */
[-C--:B------:R-:W-:Y:S02]  /*1cf50*/  FMUL.FTZ R79, R79, R43.reuse ;  /* 0x0000002b4f4f7220 */ /* 0x080fe40000410000 */
[-C--:B------:R-:W-:Y:S02]  /*1cf60*/  FMUL.FTZ R82, R82, R43.reuse ;  /* 0x0000002b52527220 */ /* 0x080fe40000410000 */
[-C--:B------:R-:W-:Y:S01]  /*1cf70*/  FMUL.FTZ R83, R83, R43.reuse ;  /* 0x0000002b53537220 */ /* 0x080fe20000410000 */
[----:B------:R-:W-:Y:S01]  /*1cf80*/  MUFU.EX2 R40, R40 ;  /* 0x0000002800287308 */ /* 0x000fe20000000800 */
[----:B-1----:R-:W-:Y:S01]  /*1cf90*/  F2FP.BF16.PACK_AB R5, R2, R32 ;  /* 0x000000200205723e */ /* 0x002fe200000010ff */
[-C--:B------:R-:W-:Y:S02]  /*1cfa0*/  FMUL.FTZ R86, R86, R43.reuse ;  /* 0x0000002b56567220 */ /* 0x080fe40000410000 */
[-C--:B------:R-:W-:Y:S02]  /*1cfb0*/  FMUL.FTZ R87, R87, R43.reuse ;  /* 0x0000002b57577220 */ /* 0x080fe40000410000 */
[----:B------:R-:W-:-:S02]  /*1cfc0*/  FMUL.FTZ R90, R90, R43 ;  /* 0x0000002b5a5a7220 */ /* 0x000fc40000410000 */
[----:B------:R-:W1:Y:S01]  /*1cfd0*/  MUFU.EX2 R35, R35 ;  /* 0x0000002300237308 */ /* 0x000e620000000800 */
[----:B--2---:R-:W-:Y:S01]  /*1cfe0*/  F2FP.BF16.PACK_AB R7, R0, R33 ;  /* 0x000000210007723e */ /* 0x004fe200000010ff */
[-C--:B------:R-:W-:Y:S02]  /*1cff0*/  FMUL.FTZ R91, R91, R43.reuse ;  /* 0x0000002b5b5b7220 */ /* 0x080fe40000410000 */
[-C--:B------:R-:W-:Y:S02]  /*1d000*/  FMUL.FTZ R94, R94, R43.reuse ;  /* 0x0000002b5e5e7220 */ /* 0x080fe40000410000 */
[-C--:B------:R-:W-:Y:S02]  /*1d010*/  FMUL.FTZ R95, R95, R43.reuse ;  /* 0x0000002b5f5f7220 */ /* 0x080fe40000410000 */
[----:B------:R-:W-:Y:S01]  /*1d020*/  MUFU.EX2 R34, R34 ;  /* 0x0000002200227308 */ /* 0x000fe20000000800 */
[-C--:B------:R-:W-:Y:S02]  /*1d030*/  FMUL.FTZ R98, R98, R43.reuse ;  /* 0x0000002b62627220 */ /* 0x080fe40000410000 */
[----:B------:R-:W-:-:S02]  /*1d040*/  FMUL.FTZ R99, R99, R43 ;  /* 0x0000002b63637220 */ /* 0x000fc40000410000 */
[-C--:B------:R-:W-:Y:S02]  /*1d050*/  FMUL.FTZ R102, R102, R43.reuse ;  /* 0x0000002b66667220 */ /* 0x080fe40000410000 */
[-C--:B------:R-:W-:Y:S01]  /*1d060*/  FMUL.FTZ R103, R103, R43.reuse ;  /* 0x0000002b67677220 */ /* 0x080fe20000410000 */
[----:B------:R-:W2:Y:S01]  /*1d070*/  MUFU.EX2 R3, R3 ;  /* 0x0000000300037308 */ /* 0x000ea20000000800 */
[----:B-1----:R-:W-:Y:S01]  /*1d080*/  F2FP.BF16.PACK_AB R4, R35, R40 ;  /* 0x000000282304723e */ /* 0x002fe200000010ff */
[-C--:B------:R-:W-:Y:S02]  /*1d090*/  FMUL.FTZ R122, R122, R43.reuse ;  /* 0x0000002b7a7a7220 */ /* 0x080fe40000410000 */
[-C--:B------:R-:W-:Y:S02]  /*1d0a0*/  FMUL.FTZ R123, R123, R43.reuse ;  /* 0x0000002b7b7b7220 */ /* 0x080fe40000410000 */
[-C--:B------:R-:W-:Y:S02]  /*1d0b0*/  FMUL.FTZ R106, R106, R43.reuse ;  /* 0x0000002b6a6a7220 */ /* 0x080fe40000410000 */
[----:B------:R-:W1:Y:S01]  /*1d0c0*/  MUFU.EX2 R44, R44 ;  /* 0x0000002c002c7308 */ /* 0x000e620000000800 */
[----:B------:R-:W-:-:S02]  /*1d0d0*/  FMUL.FTZ R107, R107, R43 ;  /* 0x0000002b6b6b7220 */ /* 0x000fc40000410000 */
[-C--:B------:R-:W-:Y:S02]  /*1d0e0*/  FMUL.FTZ R110, R110, R43.reuse ;  /* 0x0000002b6e6e7220 */ /* 0x080fe40000410000 */
[-C--:B------:R-:W-:Y:S02]  /*1d0f0*/  FMUL.FTZ R111, R111, R43.reuse ;  /* 0x0000002b6f6f7220 */ /* 0x080fe40000410000 */
[-C--:B------:R-:W-:Y:S01]  /*1d100*/  FMUL.FTZ R118, R118, R43.reuse ;  /* 0x0000002b76767220 */ /* 0x080fe20000410000 */
[----:B--2---:R-:W-:Y:S01]  /*1d110*/  F2FP.BF16.PACK_AB R6, R3, R34 ;  /* 0x000000220306723e */ /* 0x004fe200000010ff */
[-C--:B------:R-:W-:Y:S02]  /*1d120*/  FMUL.FTZ R119, R119, R43.reuse ;  /* 0x0000002b77777220 */ /* 0x080fe40000410000 */
[-C--:B------:R-:W-:Y:S02]  /*1d130*/  FMUL.FTZ R114, R114, R43.reuse ;  /* 0x0000002b72727220 */ /* 0x080fe40000410000 */
[----:B------:R-:W-:-:S02]  /*1d140*/  FMUL.FTZ R115, R115, R43 ;  /* 0x0000002b73737220 */ /* 0x000fc40000410000 */
[----:B------:R-:W-:Y:S02]  /*1d150*/  FFMA.FTZ R53, R53, R47, -R52 ;  /* 0x0000002f35357223 */ /* 0x000fe40000010834 */
[-C--:B-1----:R-:W-:Y:S02]  /*1d160*/  FMUL.FTZ R128, R128, R44.reuse ;  /* 0x0000002c80807220 */ /* 0x082fe40000410000 */
[-C--:B------:R-:W-:Y:S02]  /*1d170*/  FMUL.FTZ R129, R129, R44.reuse ;  /* 0x0000002c81817220 */ /* 0x080fe40000410000 */
[-C--:B------:R-:W-:Y:S01]  /*1d180*/  FMUL.FTZ R124, R124, R44.reuse ;  /* 0x0000002c7c7c7220 */ /* 0x080fe20000410000 */
[----:B------:R-:W-:Y:S01]  /*1d190*/  MUFU.EX2 R53, R53 ;  /* 0x0000003500357308 */ /* 0x000fe20000000800 */
[-C--:B------:R-:W-:Y:S02]  /*1d1a0*/  FMUL.FTZ R125, R125, R44.reuse ;  /* 0x0000002c7d7d7220 */ /* 0x080fe40000410000 */
[-C--:B------:R-:W-:Y:S01]  /*1d1b0*/  FMUL.FTZ R68, R68, R44.reuse ;  /* 0x0000002c44447220 */ /* 0x080fe20000410000 */
[----:B------:R-:W-:Y:S01]  /*1d1c0*/  HMMA.16816.F32.BF16 R128, R4, R12, R128 ;  /* 0x0000000c0480723c */ /* 0x000fe20000041880 */
[----:B------:R-:W-:-:S02]  /*1d1d0*/  FMUL.FTZ R69, R69, R44 ;  /* 0x0000002c45457220 */ /* 0x000fc40000410000 */
[-C--:B------:R-:W-:Y:S02]  /*1d1e0*/  FMUL.FTZ R72, R72, R44.reuse ;  /* 0x0000002c48487220 */ /* 0x080fe40000410000 */
[-C--:B------:R-:W-:Y:S02]  /*1d1f0*/  FMUL.FTZ R73, R73, R44.reuse ;  /* 0x0000002c49497220 */ /* 0x080fe40000410000 */
[-C--:B------:R-:W-:Y:S01]  /*1d200*/  FMUL.FTZ R76, R76, R44.reuse ;  /* 0x0000002c4c4c7220 */ /* 0x080fe20000410000 */
[----:B------:R-:W-:Y:S01]  /*1d210*/  HMMA.16816.F32.BF16 R124, R4, R14, R124 ;  /* 0x0000000e047c723c */ /* 0x000fe2000004187c */
[----:B------:R-:W1:Y:S01]  /*1d220*/  LDSM.16.MT88.4 R12, [R212+0xc000] ;  /* 0x00c00000d40c783b */ /* 0x000e620000004200 */
[-C--:B------:R-:W-:Y:S02]  /*1d230*/  FMUL.FTZ R77, R77, R44.reuse ;  /* 0x0000002c4d4d7220 */ /* 0x080fe40000410000 */
[-C--:B------:R-:W-:Y:S02]  /*1d240*/  FMUL.FTZ R80, R80, R44.reuse ;  /* 0x0000002c50507220 */ /* 0x080fe40000410000 */
[----:B------:R-:W-:-:S02]  /*1d250*/  FMUL.FTZ R81, R81, R44 ;  /* 0x0000002c51517220 */ /* 0x000fc40000410000 */
[C---:B------:R-:W-:Y:S01]  /*1d260*/  HMMA.16816.F32.BF16 R68, R4.reuse, R8, R68 ;  /* 0x000000080444723c */ /* 0x040fe20000041844 */
[-C--:B------:R-:W-:Y:S02]  /*1d270*/  FMUL.FTZ R84, R84, R44.reuse ;  /* 0x0000002c54547220 */ /* 0x080fe40000410000 */
[-C--:B------:R-:W-:Y:S02]  /*1d280*/  FMUL.FTZ R85, R85, R44.reuse ;  /* 0x0000002c55557220 */ /* 0x080fe40000410000 */
[-C--:B------:R-:W-:Y:S02]  /*1d290*/  FMUL.FTZ R88, R88, R44.reuse ;  /* 0x0000002c58587220 */ /* 0x080fe40000410000 */
[-C--:B------:R-:W-:Y:S01]  /*1d2a0*/  FMUL.FTZ R89, R89, R44.reuse ;  /* 0x0000002c59597220 */ /* 0x080fe20000410000 */
[----:B------:R-:W-:Y:S01]  /*1d2b0*/  HMMA.16816.F32.BF16 R72, R4, R10, R72 ;  /* 0x0000000a0448723c */ /* 0x000fe20000041848 */
[----:B------:R-:W2:Y:S01]  /*1d2c0*/  LDSM.16.MT88.4 R8, [R216+0x10000] ;  /* 0x01000000d808783b */ /* 0x000ea20000004200 */
[----:B------:R-:W-:-:S02]  /*1d2d0*/  FMUL.FTZ R92, R92, R44 ;  /* 0x0000002c5c5c7220 */ /* 0x000fc40000410000 */
[-C--:B------:R-:W-:Y:S02]  /*1d2e0*/  FMUL.FTZ R93, R93, R44.reuse ;  /* 0x0000002c5d5d7220 */ /* 0x080fe40000410000 */
[-C--:B------:R-:W-:Y:S02]  /*1d2f0*/  FMUL.FTZ R96, R96, R44.reuse ;  /* 0x0000002c60607220 */ /* 0x080fe40000410000 */
[C---:B------:R-:W-:Y:S01]  /*1d300*/  HMMA.16816.F32.BF16 R76, R4.reuse, R16, R76 ;  /* 0x00000010044c723c */ /* 0x040fe2000004184c */
[-C--:B------:R-:W-:Y:S02]  /*1d310*/  FMUL.FTZ R97, R97, R44.reuse ;  /* 0x0000002c61617220 */ /* 0x080fe40000410000 */
[-C--:B------:R-:W-:Y:S02]  /*1d320*/  FMUL.FTZ R100, R100, R44.reuse ;  /* 0x0000002c64647220 */ /* 0x080fe40000410000 */
[-C--:B------:R-:W-:Y:S02]  /*1d330*/  FMUL.FTZ R101, R101, R44.reuse ;  /* 0x0000002c65657220 */ /* 0x080fe40000410000 */
[-C--:B------:R-:W-:Y:S01]  /*1d340*/  FMUL.FTZ R120, R120, R44.reuse ;  /* 0x0000002c78787220 */ /* 0x080fe20000410000 */
[----:B------:R-:W-:Y:S01]  /*1d350*/  HMMA.16816.F32.BF16 R80, R4, R18, R80 ;  /* 0x000000120450723c */ /* 0x000fe20000041850 */
[----:B------:R-:W3:Y:S01]  /*1d360*/  LDSM.16.MT88.4 R16, [R214+0x10000] ;  /* 0x01000000d610783b */ /* 0x000ee20000004200 */
[----:B------:R-:W-:-:S02]  /*1d370*/  FMUL.FTZ R121, R121, R44 ;  /* 0x0000002c79797220 */ /* 0x000fc40000410000 */
[-C--:B------:R-:W-:Y:S02]  /*1d380*/  FMUL.FTZ R104, R104, R44.reuse ;  /* 0x0000002c68687220 */ /* 0x080fe40000410000 */
[-C--:B------:R-:W-:Y:S02]  /*1d390*/  FMUL.FTZ R105, R105, R44.reuse ;  /* 0x0000002c69697220 */ /* 0x080fe40000410000 */
[-C--:B------:R-:W-:Y:S01]  /*1d3a0*/  FMUL.FTZ R108, R108, R44.reuse ;  /* 0x0000002c6c6c7220 */ /* 0x080fe20000410000 */
[----:B-1----:R-:W-:Y:S01]  /*1d3b0*/  HMMA.16816.F32.BF16 R84, R4, R12, R84 ;  /* 0x0000000c0454723c */ /* 0x002fe20000041854 */
[-C--:B------:R-:W-:Y:S02]  /*1d3c0*/  FMUL.FTZ R109, R109, R44.reuse ;  /* 0x0000002c6d6d7220 */ /* 0x080fe40000410000 */
[-C--:B------:R-:W-:Y:S02]  /*1d3d0*/  FMUL.FTZ R116, R116, R44.reuse ;  /* 0x0000002c74747220 */ /* 0x080fe40000410000 */
[----:B------:R-:W-:-:S02]  /*1d3e0*/  FMUL.FTZ R117, R117, R44 ;  /* 0x0000002c75757220 */ /* 0x000fc40000410000 */
[-C--:B------:R-:W-:Y:S01]  /*1d3f0*/  FMUL.FTZ R112, R112, R44.reuse ;  /* 0x0000002c70707220 */ /* 0x080fe20000410000 */
[C---:B------:R-:W-:Y:S01]  /*1d400*/  HMMA.16816.F32.BF16 R88, R4.reuse, R14, R88 ;  /* 0x0000000e0458723c */ /* 0x040fe20000041858 */
[----:B------:R-:W1:Y:S01]  /*1d410*/  LDSM.16.MT88.4 R12, [R213+0x10000] ;  /* 0x01000000d50c783b */ /* 0x000e620000004200 */
[----:B------:R-:W-:Y:S02]  /*1d420*/  FMUL.FTZ R113, R113, R44 ;  /* 0x0000002c71717220 */ /* 0x000fe40000410000 */
[-CC-:B------:R-:W-:Y:S02]  /*1d430*/  FFMA.FTZ R60, R190, R47.reuse, -R52.reuse ;  /* 0x0000002fbe3c7223 */ /* 0x180fe40000010834 */
[-C--:B------:R-:W-:Y:S02]  /*1d440*/  FFMA.FTZ R57, R57, R47.reuse, -R52 ;  /* 0x0000002f39397223 */ /* 0x080fe40000010834 */
[----:B--2---:R-:W-:Y:S01]  /*1d450*/  HMMA.16816.F32.BF16 R92, R4, R8, R92 ;  /* 0x00000008045c723c */ /* 0x004fe2000004185c */
[-CC-:B------:R-:W-:Y:S01]  /*1d460*/  FFMA.FTZ R62, R189, R47.reuse, -R58.reuse ;  /* 0x0000002fbd3e7223 */ /* 0x180fe2000001083a */
[----:B------:R-:W-:Y:S01]  /*1d470*/  MUFU.EX2 R60, R60 ;  /* 0x0000003c003c7308 */ /* 0x000fe20000000800 */
[----:B------:R-:W-:-:S02]  /*1d480*/  FFMA.FTZ R67, R188, R47, -R58 ;  /* 0x0000002fbc437223 */ /* 0x000fc4000001083a */
[-CC-:B------:R-:W-:Y:S02]  /*1d490*/  FFMA.FTZ R65, R187, R47.reuse, -R58.reuse ;  /* 0x0000002fbb417223 */ /* 0x180fe4000001083a */
[-C--:B------:R-:W-:Y:S01]  /*1d4a0*/  FFMA.FTZ R64, R186, R47.reuse, -R58 ;  /* 0x0000002fba407223 */ /* 0x080fe2000001083a */
[C---:B------:R-:W-:Y:S01]  /*1d4b0*/  HMMA.16816.F32.BF16 R96, R4.reuse, R10, R96 ;  /* 0x0000000a0460723c */ /* 0x040fe20000041860 */
[----:B------:R-:W2:Y:S01]  /*1d4c0*/  LDSM.16.MT88.4 R8, [R212+0x10000] ;  /* 0x01000000d408783b */ /* 0x000ea20000004200 */
[-C--:B------:R-:W-:Y:S01]  /*1d4d0*/  FFMA.FTZ R66, R185, R47.reuse, -R52 ;  /* 0x0000002fb9427223 */ /* 0x080fe20000010834 */
[----:B------:R-:W-:Y:S01]  /*1d4e0*/  MUFU.EX2 R57, R57 ;  /* 0x0000003900397308 */ /* 0x000fe20000000800 */
[-C--:B------:R-:W-:Y:S02]  /*1d4f0*/  FFMA.FTZ R135, R136, R47.reuse, -R58 ;  /* 0x0000002f88877223 */ /* 0x080fe4000001083a */
[-C--:B------:R-:W-:Y:S02]  /*1d500*/  FFMA.FTZ R132, R133, R47.reuse, -R52 ;  /* 0x0000002f85847223 */ /* 0x080fe40000010834 */
[----:B---3--:R-:W-:Y:S01]  /*1d510*/  HMMA.16816.F32.BF16 R100, R4, R16, R100 ;  /* 0x000000100464723c */ /* 0x008fe20000041864 */
[----:B------:R-:W-:-:S02]  /*1d520*/  FFMA.FTZ R136, R137, R47, -R58 ;  /* 0x0000002f89887223 */ /* 0x000fc4000001083a */
[----:B------:R-:W-:Y:S01]  /*1d530*/  MUFU.EX2 R62, R62 ;  /* 0x0000003e003e7308 */ /* 0x000fe20000000800 */
[-CC-:B------:R-:W-:Y:S02]  /*1d540*/  FFMA.FTZ R133, R183, R47.reuse, -R52.reuse ;  /* 0x0000002fb7857223 */ /* 0x180fe40000010834 */
[-C--:B------:R-:W-:Y:S02]  /*1d550*/  FFMA.FTZ R134, R184, R47.reuse, -R52 ;  /* 0x0000002fb8867223 */ /* 0x080fe40000010834 */
[----:B------:R-:W-:Y:S01]  /*1d560*/  HMMA.16816.F32.BF16 R120, R4, R18, R120 ;  /* 0x000000120478723c */ /* 0x000fe20000041878 */
[----:B------:R-:W3:Y:S01]  /*1d570*/  LDSM.16.MT88.4 R16, [R213+0xc800] ;  /* 0x00c80000d510783b */ /* 0x000ee20000004200 */
[-CC-:B------:R-:W-:Y:S01]  /*1d580*/  FFMA.FTZ R137, R157, R47.reuse, -R58.reuse ;  /* 0x0000002f9d897223 */ /* 0x180fe2000001083a */
[----:B------:R-:W4:Y:S01]  /*1d590*/  MUFU.EX2 R67, R67 ;  /* 0x0000004300437308 */ /* 0x000f220000000800 */
[-C--:B------:R-:W-:Y:S02]  /*1d5a0*/  FFMA.FTZ R138, R138, R47.reuse, -R58 ;  /* 0x0000002f8a8a7223 */ /* 0x080fe4000001083a */
[----:B------:R-:W-:-:S02]  /*1d5b0*/  FFMA.FTZ R141, R141, R47, -R52 ;  /* 0x0000002f8d8d7223 */ /* 0x000fc40000010834 */
[-CC-:B------:R-:W-:Y:S01]  /*1d5c0*/  FFMA.FTZ R157, R156, R47.reuse, -R52.reuse ;  /* 0x0000002f9c9d7223 */ /* 0x180fe20000010834 */
[C---:B-1----:R-:W-:Y:S01]  /*1d5d0*/  HMMA.16816.F32.BF16 R104, R4.reuse, R12, R104 ;  /* 0x0000000c0468723c */ /* 0x042fe20000041868 */
[-CC-:B------:R-:W-:Y:S01]  /*1d5e0*/  FFMA.FTZ R154, R154, R47.reuse, -R52.reuse ;  /* 0x0000002f9a9a7223 */ /* 0x180fe20000010834 */
[----:B------:R-:W-:Y:S01]  /*1d5f0*/  MUFU.EX2 R65, R65 ;  /* 0x0000004100417308 */ /* 0x000fe20000000800 */
[-C--:B------:R-:W-:Y:S02]  /*1d600*/  FFMA.FTZ R156, R182, R47.reuse, -R52 ;  /* 0x0000002fb69c7223 */ /* 0x080fe40000010834 */
[-CC-:B------:R-:W-:Y:S02]  /*1d610*/  FFMA.FTZ R160, R179, R47.reuse, -R58.reuse ;  /* 0x0000002fb3a07223 */ /* 0x180fe4000001083a */
[-CC-:B------:R-:W-:Y:S01]  /*1d620*/  FFMA.FTZ R161, R180, R47.reuse, -R58.reuse ;  /* 0x0000002fb4a17223 */ /* 0x180fe2000001083a */
[----:B------:R-:W-:Y:S01]  /*1d630*/  HMMA.16816.F32.BF16 R108, R4, R14, R108 ;  /* 0x0000000e046c723c */ /* 0x000fe2000004186c */
[----:B------:R-:W1:Y:S01]  /*1d640*/  LDSM.16.MT88.4 R12, [R212+0xc800] ;  /* 0x00c80000d40c783b */ /* 0x000e620000004200 */
[----:B------:R-:W5:Y:S01]  /*1d650*/  MUFU.EX2 R64, R64 ;  /* 0x0000004000407308 */ /* 0x000f620000000800 */
[----:B------:R-:W-:-:S02]  /*1d660*/  FFMA.FTZ R162, R181, R47, -R58 ;  /* 0x0000002fb5a27223 */ /* 0x000fc4000001083a */
[-C--:B------:R-:W-:Y:S02]  /*1d670*/  FFMA.FTZ R163, R178, R47.reuse, -R58 ;  /* 0x0000002fb2a37223 */ /* 0x080fe4000001083a */
[-CC-:B------:R-:W-:Y:S01]  /*1d680*/  FFMA.FTZ R171, R171, R47.reuse, -R52.reuse ;  /* 0x0000002fabab7223 */ /* 0x180fe20000010834 */
[C---:B--2---:R-:W-:Y:S01]  /*1d690*/  HMMA.16816.F32.BF16 R116, R4.reuse, R8, R116 ;  /* 0x000000080474723c */ /* 0x044fe20000041874 */
[-CC-:B------:R-:W-:Y:S01]  /*1d6a0*/  FFMA.FTZ R170, R170, R47.reuse, -R52.reuse ;  /* 0x0000002faaaa7223 */ /* 0x180fe20000010834 */
[----:B------:R-:W2:Y:S01]  /*1d6b0*/  MUFU.EX2 R66, R66 ;  /* 0x0000004200427308 */ /* 0x000ea20000000800 */
[-CC-:B------:R-:W-:Y:S02]  /*1d6c0*/  FFMA.FTZ R173, R176, R47.reuse, -R52.reuse ;  /* 0x0000002fb0ad7223 */ /* 0x180fe40000010834 */
[-C--:B------:R-:W-:Y:S02]  /*1d6d0*/  FFMA.FTZ R172, R177, R47.reuse, -R52 ;  /* 0x0000002fb1ac7223 */ /* 0x080fe40000010834 */
[-CC-:B------:R-:W-:Y:S01]  /*1d6e0*/  FFMA.FTZ R168, R168, R47.reuse, -R58.reuse ;  /* 0x0000002fa8a87223 */ /* 0x180fe2000001083a */
[----:B------:R-:W-:Y:S01]  /*1d6f0*/  HMMA.16816.F32.BF16 R112, R4, R10, R112 ;  /* 0x0000000a0470723c */ /* 0x000fe20000041870 */
[----:B------:R-:W1:Y:S01]  /*1d700*/  LDSM.16.MT88.4 R8, [R216+0x10800] ;  /* 0x01080000d808783b */ /* 0x000e620000004200 */
[----:B------:R-:W-:Y:S01]  /*1d710*/  MUFU.EX2 R132, R132 ;  /* 0x0000008400847308 */ /* 0x000fe20000000800 */
[----:B------:R-:W-:-:S02]  /*1d720*/  FFMA.FTZ R169, R169, R47, -R58 ;  /* 0x0000002fa9a97223 */ /* 0x000fc4000001083a */
[-C--:B------:R-:W-:Y:S02]  /*1d730*/  FFMA.FTZ R166, R166, R47.reuse, -R58 ;  /* 0x0000002fa6a67223 */ /* 0x080fe4000001083a */
[----:B----4-:R-:W-:Y:S01]  /*1d740*/  F2FP.BF16.PACK_AB R4, R67, R62 ;  /* 0x0000003e4304723e */ /* 0x010fe200000010ff */
[--C-:B------:R-:W-:Y:S01]  /*1d750*/  FFMA.FTZ R167, R167, R47, -R52.reuse ;  /* 0x0000002fa7a77223 */ /* 0x100fe20000010834 */
[----:B------:R-:W-:Y:S01]  /*1d760*/  F2FP.BF16.PACK_AB R5, R60, R53 ;  /* 0x000000353c05723e */ /* 0x000fe200000010ff */
[----:B------:R-:W-:Y:S01]  /*1d770*/  MUFU.EX2 R133, R133 ;  /* 0x0000008500857308 */ /* 0x000fe20000000800 */
[----:B-----5:R-:W-:Y:S01]  /*1d780*/  F2FP.BF16.PACK_AB R6, R64, R65 ;  /* 0x000000414006723e */ /* 0x020fe200000010ff */
[----:B------:R-:W-:Y:S01]  /*1d790*/  FFMA.FTZ R159, R159, R47, -R52 ;  /* 0x0000002f9f9f7223 */ /* 0x000fe20000010834 */
[----:B--2---:R-:W-:Y:S01]  /*1d7a0*/  F2FP.BF16.PACK_AB R7, R66, R57 ;  /* 0x000000394207723e */ /* 0x004fe200000010ff */
[-CC-:B------:R-:W-:Y:S02]  /*1d7b0*/  FFMA.FTZ R153, R153, R47.reuse, -R58.reuse ;  /* 0x0000002f99997223 */ /* 0x180fe4000001083a */
[----:B------:R-:W-:-:S02]  /*1d7c0*/  FFMA.FTZ R152, R152, R47, -R58 ;  /* 0x0000002f98987223 */ /* 0x000fc4000001083a */
[----:B------:R-:W-:Y:S01]  /*1d7d0*/  MUFU.EX2 R134, R134 ;  /* 0x0000008600867308 */ /* 0x000fe20000000800 */
[-C--:B------:R-:W-:Y:S01]  /*1d7e0*/  FFMA.FTZ R151, R151, R47.reuse, -R58 ;  /* 0x0000002f97977223 */ /* 0x080fe2000001083a */
[C---:B------:R-:W-:Y:S01]  /*1d7f0*/  HMMA.16816.F32.BF16 R68, R4.reuse, R20, R68 ;  /* 0x000000140444723c */ /* 0x040fe20000041844 */
[-CC-:B------:R-:W-:Y:S02]  /*1d800*/  FFMA.FTZ R146, R146, R47.reuse, -R52.reuse ;  /* 0x0000002f92927223 */ /* 0x180fe40000010834 */
[-CC-:B------:R-:W-:Y:S02]  /*1d810*/  FFMA.FTZ R147, R147, R47.reuse, -R52.reuse ;  /* 0x0000002f93937223 */ /* 0x180fe40000010834 */
[-C--:B------:R-:W-:Y:S01]  /*1d820*/  FFMA.FTZ R145, R145, R47.reuse, -R52 ;  /* 0x0000002f91917223 */ /* 0x080fe20000010834 */
[----:B------:R-:W-:Y:S01]  /*1d830*/  MUFU.EX2 R135, R135 ;  /* 0x0000008700877308 */ /* 0x000fe20000000800 */
[-CC-:B------:R-:W-:Y:S01]  /*1d840*/  FFMA.FTZ R143, R143, R47.reuse, -R58.reuse ;  /* 0x0000002f8f8f7223 */ /* 0x180fe2000001083a */
[----:B------:R-:W-:Y:S01]  /*1d850*/  HMMA.16816.F32.BF16 R72, R4, R22, R72 ;  /* 0x000000160448723c */ /* 0x000fe20000041848 */
[----:B------:R-:W2:Y:S01]  /*1d860*/  LDSM.16.MT88.4 R20, [R212+0x10800] ;  /* 0x01080000d414783b */ /* 0x000ea20000004200 */
[----:B------:R-:W-:-:S02]  /*1d870*/  FFMA.FTZ R144, R144, R47, -R58 ;  /* 0x0000002f90907223 */ /* 0x000fc4000001083a */
[-C--:B------:R-:W-:Y:S02]  /*1d880*/  FFMA.FTZ R142, R142, R47.reuse, -R58 ;  /* 0x0000002f8e8e7223 */ /* 0x080fe4000001083a */
[----:B------:R-:W4:Y:S01]  /*1d890*/  MUFU.EX2 R136, R136 ;  /* 0x0000008800887308 */ /* 0x000f220000000800 */
[----:B------:R-:W-:Y:S01]  /*1d8a0*/  FFMA.FTZ R139, R139, R47, -R52 ;  /* 0x0000002f8b8b7223 */ /* 0x000fe20000010834 */
[C---:B---3--:R-:W-:Y:S01]  /*1d8b0*/  HMMA.16816.F32.BF16 R76, R4.reuse, R16, R76 ;  /* 0x00000010044c723c */ /* 0x048fe2000004184c */
[----:B------:R-:W-:Y:S02]  /*1d8c0*/  FFMA.FTZ R43, R243, R43, R32 ;  /* 0x0000002bf32b7223 */ /* 0x000fe40000010020 */
[----:B------:R-:W-:Y:S02]  /*1d8d0*/  FFMA.FTZ R40, R241, R44, R40 ;  /* 0x0000002cf1287223 */ /* 0x000fe40000010028 */
[----:B------:R-:W-:Y:S01]  /*1d8e0*/  FADD.FTZ R2, R2, R43 ;  /* 0x0000002b02027221 */ /* 0x000fe20000010000 */
[----:B------:R-:W-:Y:S01]  /*1d8f0*/  MUFU.EX2 R137, R137 ;  /* 0x0000008900897308 */ /* 0x000fe20000000800 */
[----:B------:R-:W-:Y:S01]  /*1d900*/  FADD.FTZ R35, R35, R40 ;  /* 0x0000002823237221 */ /* 0x000fe20000010000 */
[----:B------:R-:W-:Y:S01]  /*1d910*/  HMMA.16816.F32.BF16 R80, R4, R18, R80 ;  /* 0x000000120450723c */ /* 0x000fe20000041850 */
[----:B------:R-:W3:Y:S01]  /*1d920*/  LDSM.16.MT88.4 R16, [R214+0xd000] ;  /* 0x00d00000d610783b */ /* 0x000ee20000004200 */
[----:B------:R-:W-:-:S02]  /*1d930*/  FADD.FTZ R33, R33, R2 ;  /* 0x0000000221217221 */ /* 0x000fc40000010000 */
[----:B------:R-:W-:Y:S02]  /*1d940*/  FADD.FTZ R34, R34, R35 ;  /* 0x0000002322227221 */ /* 0x000fe40000010000 */
[----:B------:R-:W5:Y:S01]  /*1d950*/  MUFU.EX2 R138, R138 ;  /* 0x0000008a008a7308 */ /* 0x000f620000000800 */
[----:B------:R-:W-:Y:S01]  /*1d960*/  FADD.FTZ R0, R0, R33 ;  /* 0x0000002100007221 */ /* 0x000fe20000010000 */
[C---:B-1----:R-:W-:Y:S01]  /*1d970*/  HMMA.16816.F32.BF16 R84, R4.reuse, R12, R84 ;  /* 0x0000000c0454723c */ /* 0x042fe20000041854 */
[----:B------:R-:W-:Y:S02]  /*1d980*/  FADD.FTZ R3, R3, R34 ;  /* 0x0000002203037221 */ /* 0x000fe40000010000 */
[----:B------:R-:W-:Y:S02]  /*1d990*/  FADD.FTZ R53, R53, R0 ;  /* 0x0000000035357221 */ /* 0x000fe40000010000 */
[----:B------:R-:W-:Y:S01]  /*1d9a0*/  FADD.FTZ R0, R62, R3 ;  /* 0x000000033e007221 */ /* 0x000fe20000010000 */
[----:B------:R-:W1:Y:S01]  /*1d9b0*/  MUFU.EX2 R141, R141 ;  /* 0x0000008d008d7308 */ /* 0x000e620000000800 */
[----:B------:R-:W-:Y:S01]  /*1d9c0*/  FADD.FTZ R60, R60, R53 ;  /* 0x000000353c3c7221 */ /* 0x000fe20000010000 */
[----:B------:R-:W-:Y:S01]  /*1d9d0*/  HMMA.16816.F32.BF16 R88, R4, R14, R88 ;  /* 0x0000000e0458723c */ /* 0x000fe20000041858 */
[----:B------:R-:W1:Y:S01]  /*1d9e0*/  LDSM.16.MT88.4 R12, [R213+0xd000] ;  /* 0x00d00000d50c783b */ /* 0x000e620000004200 */
[----:B------:R-:W-:-:S02]  /*1d9f0*/  FADD.FTZ R0, R67, R0 ;  /* 0x0000000043007221 */ /* 0x000fc40000010000 */
[----:B------:R-:W-:Y:S02]  /*1da00*/  FADD.FTZ R3, R57, R60 ;  /* 0x0000003c39037221 */ /* 0x000fe40000010000 */
[----:B------:R-:W-:Y:S01]  /*1da10*/  MUFU.EX2 R154, R154 ;  /* 0x0000009a009a7308 */ /* 0x000fe20000000800 */
[----:B------:R-:W-:Y:S01]  /*1da20*/  FADD.FTZ R65, R65, R0 ;  /* 0x0000000041417221 */ /* 0x000fe20000010000 */
[----:B------:R-:W-:Y:S01]  /*1da30*/  HMMA.16816.F32.BF16 R92, R4, R8, R92 ;  /* 0x00000008045c723c */ /* 0x000fe2000004185c */
[----:B------:R-:W-:Y:S02]  /*1da40*/  FADD.FTZ R3, R66, R3 ;  /* 0x0000000342037221 */ /* 0x000fe40000010000 */
[----:B------:R-:W-:-:S03]  /*1da50*/  FADD.FTZ R64, R64, R65 ;  /* 0x0000004140407221 */ /* 0x000fc60000010000 */
[----:B------:R-:W-:Y:S02]  /*1da60*/  MUFU.EX2 R157, R157 ;  /* 0x0000009d009d7308 */ /* 0x000fe40000000800 */
[C---:B------:R-:W-:Y:S01]  /*1da70*/  HMMA.16816.F32.BF16 R96, R4.reuse, R10, R96 ;  /* 0x0000000a0460723c */ /* 0x040fe20000041860 */
[----:B------:R-:W1:Y:S05]  /*1da80*/  LDSM.16.MT88.4 R8, [R212+0xd000] ;  /* 0x00d00000d408783b */ /* 0x000e6a0000004200 */
[----:B------:R-:W-:Y:S02]  /*1da90*/  MUFU.EX2 R156, R156 ;  /* 0x0000009c009c7308 */ /* 0x000fe40000000800 */
[C---:B------:R-:W-:Y:S06]  /*1daa0*/  HMMA.16816.F32.BF16 R100, R4.reuse, R36, R100 ;  /* 0x000000240464723c */ /* 0x040fec0000041864 */
[----:B------:R-:W-:Y:S02]  /*1dab0*/  MUFU.EX2 R160, R160 ;  /* 0x000000a000a07308 */ /* 0x000fe40000000800 */
[C---:B------:R-:W-:Y:S01]  /*1dac0*/  HMMA.16816.F32.BF16 R120, R4.reuse, R38, R120 ;  /* 0x000000260478723c */ /* 0x040fe20000041878 */
[----:B------:R-:W1:Y:S05]  /*1dad0*/  LDSM.16.MT88.4 R36, [R214+0x11000] ;  /* 0x01100000d624783b */ /* 0x000e6a0000004200 */
[----:B------:R-:W1:Y:S02]  /*1dae0*/  MUFU.EX2 R161, R161 ;  /* 0x000000a100a17308 */ /* 0x000e640000000800 */
[C---:B------:R-:W-:Y:S06]  /*1daf0*/  HMMA.16816.F32.BF16 R104, R4.reuse, R28, R104 ;  /* 0x0000001c0468723c */ /* 0x040fec0000041868 */
[----:B------:R-:W-:Y:S02]  /*1db00*/  MUFU.EX2 R162, R162 ;  /* 0x000000a200a27308 */ /* 0x000fe40000000800 */
[C---:B------:R-:W-:Y:S01]  /*1db10*/  HMMA.16816.F32.BF16 R108, R4.reuse, R30, R108 ;  /* 0x0000001e046c723c */ /* 0x040fe2000004186c */
[----:B------:R-:W-:Y:S05]  /*1db20*/  LDSM.16.MT88.4 R28, [R212+0x11000] ;  /* 0x01100000d41c783b */ /* 0x000fea0000004200 */
[----:B------:R-:W1:Y:S02]  /*1db30*/  MUFU.EX2 R163, R163 ;  /* 0x000000a300a37308 */ /* 0x000e640000000800 */
[C---:B------:R-:W-:Y:S06]  /*1db40*/  HMMA.16816.F32.BF16 R128, R4.reuse, R24, R128 ;  /* 0x000000180480723c */ /* 0x040fec0000041880 */
[----:B------:R-:W1:Y:S02]  /*1db50*/  MUFU.EX2 R171, R171 ;  /* 0x000000ab00ab7308 */ /* 0x000e640000000800 */
[C---:B------:R-:W-:Y:S01]  /*1db60*/  HMMA.16816.F32.BF16 R124, R4.reuse, R26, R124 ;  /* 0x0000001a047c723c */ /* 0x040fe2000004187c */
[----:B------:R-:W3:Y:S05]  /*1db70*/  LDSM.16.MT88.4 R24, [R216+0xd000] ;  /* 0x00d00000d818783b */ /* 0x000eea0000004200 */
[----:B------:R-:W-:Y:S02]  /*1db80*/  MUFU.EX2 R170, R170 ;  /* 0x000000aa00aa7308 */ /* 0x000fe40000000800 */
[C---:B--2---:R-:W-:Y:S06]  /*1db90*/  HMMA.16816.F32.BF16 R116, R4.reuse, R20, R116 ;  /* 0x000000140474723c */ /* 0x044fec0000041874 */
[----:B------:R-:W-:Y:S02]  /*1dba0*/  MUFU.EX2 R173, R173 ;  /* 0x000000ad00ad7308 */ /* 0x000fe40000000800 */
[----:B------:R-:W-:Y:S01]  /*1dbb0*/  HMMA.16816.F32.BF16 R112, R4, R22, R112 ;  /* 0x000000160470723c */ /* 0x000fe20000041870 */
[----:B------:R-:W2:Y:S05]  /*1dbc0*/  LDSM.16.MT88.4 R20, [R216+0x11000] ;  /* 0x01100000d814783b */ /* 0x000eaa0000004200 */
[----:B------:R-:W-:Y:S01]  /*1dbd0*/  MUFU.EX2 R172, R172 ;  /* 0x000000ac00ac7308 */ /* 0x000fe20000000800 */
[----:B----4-:R-:W-:Y:S01]  /*1dbe0*/  F2FP.BF16.PACK_AB R4, R136, R135 ;  /* 0x000000878804723e */ /* 0x010fe200000010ff */
[----:B------:R-:W-:Y:S01]  /*1dbf0*/  FADD.FTZ R135, R135, R64 ;  /* 0x0000004087877221 */ /* 0x000fe20000010000 */
[----:B------:R-:W-:Y:S01]  /*1dc00*/  F2FP.BF16.PACK_AB R5, R133, R132 ;  /* 0x000000848505723e */ /* 0x000fe200000010ff */
[----:B------:R-:W-:Y:S01]  /*1dc10*/  FADD.FTZ R132, R132, R3 ;  /* 0x0000000384847221 */ /* 0x000fe20000010000 */
[----:B-----5:R-:W-:Y:S01]  /*1dc20*/  F2FP.BF16.PACK_AB R6, R138, R137 ;  /* 0x000000898a06723e */ /* 0x020fe200000010ff */
[----:B------:R-:W-:Y:S01]  /*1dc30*/  FADD.FTZ R136, R136, R135 ;  /* 0x0000008788887221 */ /* 0x000fe20000010000 */
[----:B-1----:R-:W-:Y:S01]  /*1dc40*/  F2FP.BF16.PACK_AB R7, R141, R134 ;  /* 0x000000868d07723e */ /* 0x002fe200000010ff */
[----:B------:R-:W-:Y:S01]  /*1dc50*/  MUFU.EX2 R168, R168 ;  /* 0x000000a800a87308 */ /* 0x000fe20000000800 */
[----:B------:R-:W-:Y:S01]  /*1dc60*/  FADD.FTZ R133, R133, R132 ;  /* 0x0000008485857221 */ /* 0x000fe20000010000 */
[----:B------:R-:W-:Y:S01]  /*1dc70*/  MOV R132, R42 ;  /* 0x0000002a00847202 */ /* 0x000fe20000000f00 */
[----:B------:R-:W-:-:S02]  /*1dc80*/  FADD.FTZ R3, R137, R136 ;  /* 0x0000008889037221 */ /* 0x000fc40000010000 */
[----:B------:R-:W-:Y:S01]  /*1dc90*/  FADD.FTZ R134, R134, R133 ;  /* 0x0000008586867221 */ /* 0x000fe20000010000 */
[----:B---3--:R-:W-:Y:S01]  /*1dca0*/  HMMA.16816.F32.BF16 R68, R4, R16, R68 ;  /* 0x000000100444723c */ /* 0x008fe20000041844 */
[----:B------:R-:W-:Y:S01]  /*1dcb0*/  FADD.FTZ R3, R138, R3 ;  /* 0x000000038a037221 */ /* 0x000fe20000010000 */
[----:B------:R-:W1:Y:S01]  /*1dcc0*/  MUFU.EX2 R169, R169 ;  /* 0x000000a900a97308 */ /* 0x000e620000000800 */
[----:B------:R-:W-:-:S05]  /*1dcd0*/  FADD.FTZ R141, R141, R134 ;  /* 0x000000868d8d7221 */ /* 0x000fca0000010000 */
[C---:B------:R-:W-:Y:S01]  /*1dce0*/  HMMA.16816.F32.BF16 R72, R4.reuse, R18, R72 ;  /* 0x000000120448723c */ /* 0x040fe20000041848 */
[----:B------:R-:W3:Y:S01]  /*1dcf0*/  LDSM.16.MT88.4 R16, [R214+0xd800] ;  /* 0x00d80000d610783b */ /* 0x000ee20000004200 */
[----:B------:R-:W-:Y:S06]  /*1dd00*/  MUFU.EX2 R166, R166 ;  /* 0x000000a600a67308 */ /* 0x000fec0000000800 */
[C---:B------:R-:W-:Y:S02]  /*1dd10*/  HMMA.16816.F32.BF16 R76, R4.reuse, R12, R76 ;  /* 0x0000000c044c723c */ /* 0x040fe4000004184c */
[----:B------:R-:W-:Y:S06]  /*1dd20*/  MUFU.EX2 R159, R159 ;  /* 0x0000009f009f7308 */ /* 0x000fec0000000800 */
[C---:B------:R-:W-:Y:S01]  /*1dd30*/  HMMA.16816.F32.BF16 R80, R4.reuse, R14, R80 ;  /* 0x0000000e0450723c */ /* 0x040fe20000041850 */
[----:B------:R-:W4:Y:S01]  /*1dd40*/  LDSM.16.MT88.4 R12, [R213+0xd800] ;  /* 0x00d80000d50c783b */ /* 0x000f220000004200 */
[----:B------:R-:W-:Y:S06]  /*1dd50*/  MUFU.EX2 R153, R153 ;  /* 0x0000009900997308 */ /* 0x000fec0000000800 */
[C---:B------:R-:W-:Y:S02]  /*1dd60*/  HMMA.16816.F32.BF16 R84, R4.reuse, R8, R84 ;  /* 0x000000080454723c */ /* 0x040fe40000041854 */
[----:B------:R-:W-:Y:S06]  /*1dd70*/  MUFU.EX2 R152, R152 ;  /* 0x0000009800987308 */ /* 0x000fec0000000800 */
[C---:B------:R-:W-:Y:S01]  /*1dd80*/  HMMA.16816.F32.BF16 R88, R4.reuse, R10, R88 ;  /* 0x0000000a0458723c */ /* 0x040fe20000041858 */
[----:B------:R-:W5:Y:S01]  /*1dd90*/  LDSM.16.MT88.4 R8, [R212+0xd800] ;  /* 0x00d80000d408783b */ /* 0x000f620000004200 */
        /* <DEDUP_REMOVED lines=8> */
[C---:B------:R-:W-:Y:S02]  /*1de20*/  HMMA.16816.F32.BF16 R128, R4.reuse, R24, R128 ;  /* 0x000000180480723c */ /* 0x040fe40000041880 */
[----:B------:R-:W-:Y:S06]  /*1de30*/  MUFU.EX2 R143, R143 ;  /* 0x0000008f008f7308 */ /* 0x000fec0000000800 */
[C---:B------:R-:W-:Y:S01]  /*1de40*/  HMMA.16816.F32.BF16 R124, R4.reuse, R26, R124 ;  /* 0x0000001a047c723c */ /* 0x040fe2000004187c */
[----:B------:R-:W1:Y:S01]  /*1de50*/  LDSM.16.MT88.4 R24, [R216+0xd800] ;  /* 0x00d80000d818783b */ /* 0x000e620000004200 */
[----:B------:R-:W-:Y:S06]  /*1de60*/  MUFU.EX2 R144, R144 ;  /* 0x0000009000907308 */ /* 0x000fec0000000800 */
[C---:B--2---:R-:W-:Y:S02]  /*1de70*/  HMMA.16816.F32.BF16 R92, R4.reuse, R20, R92 ;  /* 0x00000014045c723c */ /* 0x044fe4000004185c */
[----:B------:R-:W-:Y:S06]  /*1de80*/  MUFU.EX2 R142, R142 ;  /* 0x0000008e008e7308 */ /* 0x000fec0000000800 */
[C---:B------:R-:W-:Y:S01]  /*1de90*/  HMMA.16816.F32.BF16 R96, R4.reuse, R22, R96 ;  /* 0x000000160460723c */ /* 0x040fe20000041860 */
[----:B------:R-:W2:Y:S07]  /*1dea0*/  LDSM.16.MT88.4 R20, [R216+0x11800] ;  /* 0x01180000d814783b */ /* 0x000eae0000004200 */
[C---:B------:R-:W-:Y:S01]  /*1deb0*/  HMMA.16816.F32.BF16 R120, R4.reuse, R38, R120 ;  /* 0x000000260478723c */ /* 0x040fe20000041878 */
[----:B------:R-:W1:Y:S07]  /*1dec0*/  LDSM.16.MT88.4 R36, [R213+0x11800] ;  /* 0x01180000d524783b */ /* 0x000e6e0000004200 */
        /* <DEDUP_REMOVED lines=13> */
[----:B---3--:R-:W-:Y:S01]  /*1dfa0*/  HMMA.16816.F32.BF16 R68, R4, R16, R68 ;  /* 0x000000100444723c */ /* 0x008fe20000041844 */
[----:B------:R-:W-:Y:S02]  /*1dfb0*/  FADD.FTZ R163, R163, R162 ;  /* 0x000000a2a3a37221 */ /* 0x000fe40000010000 */
[----:B------:R-:W-:-:S05]  /*1dfc0*/  FADD.FTZ R171, R171, R156 ;  /* 0x0000009cabab7221 */ /* 0x000fca0000010000 */
        /* <DEDUP_REMOVED lines=8> */
[C---:B-1----:R-:W-:Y:S07]  /*1e050*/  HMMA.16816.F32.BF16 R100, R4.reuse, R48, R100 ;  /* 0x000000300464723c */ /* 0x042fee0000041864 */
[-C--:B------:R-:W-:Y:S01]  /*1e060*/  FFMA.FTZ R49, R165, R47.reuse, -R58 ;  /* 0x0000002fa5317223 */ /* 0x080fe2000001083a */
[----:B------:R-:W-:Y:S01]  /*1e070*/  HMMA.16816.F32.BF16 R120, R4, R50, R120 ;  /* 0x000000320478723c */ /* 0x000fe20000041878 */
[----:B------:R-:W-:Y:S01]  /*1e080*/  MUFU.EX2 R51, R167 ;  /* 0x000000a700337308 */ /* 0x000fe20000000800 */
[----:B------:R-:W-:-:S02]  /*1e090*/  FFMA.FTZ R48, R164, R47, -R52 ;  /* 0x0000002fa4307223 */ /* 0x000fc40000010834 */
[----:B------:R-:W-:-:S03]  /*1e0a0*/  FFMA.FTZ R165, R140, R47, -R58 ;  /* 0x0000002f8ca57223 */ /* 0x000fc6000001083a */
[-C--:B------:R-:W-:Y:S01]  /*1e0b0*/  FFMA.FTZ R50, R158, R47.reuse, -R52 ;  /* 0x0000002f9e327223 */ /* 0x080fe20000010834 */
[----:B------:R-:W-:Y:S01]  /*1e0c0*/  HMMA.16816.F32.BF16 R128, R4, R24, R128 ;  /* 0x000000180480723c */ /* 0x000fe20000041880 */
[----:B------:R-:W1:Y:S01]  /*1e0d0*/  MUFU.EX2 R49, R49 ;  /* 0x0000003100317308 */ /* 0x000e620000000800 */
[-C--:B------:R-:W-:Y:S02]  /*1e0e0*/  FFMA.FTZ R158, R155, R47.reuse, -R58 ;  /* 0x0000002f9b9e7223 */ /* 0x080fe4000001083a */
[----:B------:R-:W-:-:S04]  /*1e0f0*/  FFMA.FTZ R155, R150, R47, -R52 ;  /* 0x0000002f969b7223 */ /* 0x000fc80000010834 */
[C---:B------:R-:W-:Y:S01]  /*1e100*/  HMMA.16816.F32.BF16 R124, R4.reuse, R26, R124 ;  /* 0x0000001a047c723c */ /* 0x040fe2000004187c */
[----:B------:R-:W1:Y:S01]  /*1e110*/  LDSM.16.MT88.4 R24, [R216+0xe000] ;  /* 0x00e00000d818783b */ /* 0x000e620000004200 */
[----:B------:R-:W-:Y:S06]  /*1e120*/  MUFU.EX2 R48, R48 ;  /* 0x0000003000307308 */ /* 0x000fec0000000800 */
[C---:B--2---:R-:W-:Y:S02]  /*1e130*/  HMMA.16816.F32.BF16 R92, R4.reuse, R20, R92 ;  /* 0x00000014045c723c */ /* 0x044fe4000004185c */
        /* <DEDUP_REMOVED lines=8> */
[----:B------:R-:W1:Y:S06]  /*1e1c0*/  MUFU.EX2 R165, R165 ;  /* 0x000000a500a57308 */ /* 0x000e6c0000000800 */
[C---:B------:R-:W-:Y:S08]  /*1e1d0*/  HMMA.16816.F32.BF16 R116, R4.reuse, R28, R116 ;  /* 0x0000001c0474723c */ /* 0x040ff00000041874 */
[----:B------:R-:W-:Y:S01]  /*1e1e0*/  HMMA.16816.F32.BF16 R112, R4, R30, R112 ;  /* 0x0000001e0470723c */ /* 0x000fe20000041870 */
[----:B------:R-:W2:Y:S06]  /*1e1f0*/  LDSM.16.MT88.4 R28, [R214+0x12000] ;  /* 0x01200000d61c783b */ /* 0x000eac0000004200 */
[----:B------:R-:W-:Y:S01]  /*1e200*/  F2FP.BF16.PACK_AB R4, R169, R168 ;  /* 0x000000a8a904723e */ /* 0x000fe200000010ff */
[----:B------:R-:W-:Y:S01]  /*1e210*/  FADD.FTZ R168, R168, R163 ;  /* 0x000000a3a8a87221 */ /* 0x000fe20000010000 */
[----:B------:R-:W-:Y:S01]  /*1e220*/  F2FP.BF16.PACK_AB R5, R173, R170 ;  /* 0x000000aaad05723e */ /* 0x000fe200000010ff */
[----:B------:R-:W-:Y:S01]  /*1e230*/  FADD.FTZ R170, R170, R171 ;  /* 0x000000abaaaa7221 */ /* 0x000fe20000010000 */
[----:B-1----:R-:W-:Y:S01]  /*1e240*/  F2FP.BF16.PACK_AB R6, R49, R166 ;  /* 0x000000a63106723e */ /* 0x002fe200000010ff */
[----:B------:R-:W-:Y:S01]  /*1e250*/  FADD.FTZ R169, R169, R168 ;  /* 0x000000a8a9a97221 */ /* 0x000fe20000010000 */
[----:B------:R-:W-:Y:S01]  /*1e260*/  F2FP.BF16.PACK_AB R7, R51, R172 ;  /* 0x000000ac3307723e */ /* 0x000fe200000010ff */
[----:B------:R-:W-:-:S02]  /*1e270*/  FADD.FTZ R173, R173, R170 ;  /* 0x000000aaadad7221 */ /* 0x000fc40000010000 */
[----:B------:R-:W-:Y:S02]  /*1e280*/  FADD.FTZ R0, R166, R169 ;  /* 0x000000a9a6007221 */ /* 0x000fe40000010000 */
[----:B------:R-:W-:Y:S02]  /*1e290*/  FADD.FTZ R172, R172, R173 ;  /* 0x000000adacac7221 */ /* 0x000fe40000010000 */
[----:B---3--:R-:W-:Y:S01]  /*1e2a0*/  HMMA.16816.F32.BF16 R68, R4, R16, R68 ;  /* 0x000000100444723c */ /* 0x008fe20000041844 */
[----:B------:R-:W-:Y:S02]  /*1e2b0*/  FADD.FTZ R0, R49, R0 ;  /* 0x0000000031007221 */ /* 0x000fe40000010000 */
[----:B------:R-:W-:Y:S02]  /*1e2c0*/  FADD.FTZ R51, R51, R172 ;  /* 0x000000ac33337221 */ /* 0x000fe40000010000 */
[----:B------:R-:W-:-:S03]  /*1e2d0*/  FADD.FTZ R3, R153, R0 ;  /* 0x0000000099037221 */ /* 0x000fc60000010000 */
[----:B------:R-:W-:Y:S01]  /*1e2e0*/  HMMA.16816.F32.BF16 R72, R4, R18, R72 ;  /* 0x000000120448723c */ /* 0x000fe20000041848 */
[----:B------:R-:W1:Y:S01]  /*1e2f0*/  LDSM.16.MT88.4 R16, [R213+0x12000] ;  /* 0x01200000d510783b */ /* 0x000e620000004200 */
[----:B------:R-:W-:-:S04]  /*1e300*/  FADD.FTZ R3, R158, R3 ;  /* 0x000000039e037221 */ /* 0x000fc80000010000 */
[----:B------:R-:W-:Y:S02]  /*1e310*/  FADD.FTZ R0, R152, R3 ;  /* 0x0000000398007221 */ /* 0x000fe40000010000 */
[----:B----4-:R-:W-:Y:S02]  /*1e320*/  HMMA.16816.F32.BF16 R76, R4, R12, R76 ;  /* 0x0000000c044c723c */ /* 0x010fe4000004184c */
[----:B------:R-:W-:-:S04]  /*1e330*/  FADD.FTZ R0, R151, R0 ;  /* 0x0000000097007221 */ /* 0x000fc80000010000 */
[----:B------:R-:W-:Y:S02]  /*1e340*/  FADD.FTZ R3, R143, R0 ;  /* 0x000000008f037221 */ /* 0x000fe40000010000 */
[----:B------:R-:W-:Y:S01]  /*1e350*/  HMMA.16816.F32.BF16 R80, R4, R14, R80 ;  /* 0x0000000e0450723c */ /* 0x000fe20000041850 */
[----:B------:R-:W3:Y:S01]  /*1e360*/  LDSM.16.MT88.4 R12, [R212+0x12000] ;  /* 0x01200000d40c783b */ /* 0x000ee20000004200 */
[----:B------:R-:W-:-:S06]  /*1e370*/  FADD.FTZ R3, R144, R3 ;  /* 0x0000000390037221 */ /* 0x000fcc0000010000 */
[C---:B-----5:R-:W-:Y:S08]  /*1e380*/  HMMA.16816.F32.BF16 R84, R4.reuse, R8, R84 ;  /* 0x000000080454723c */ /* 0x060ff00000041854 */
[C---:B------:R-:W-:Y:S01]  /*1e390*/  HMMA.16816.F32.BF16 R88, R4.reuse, R10, R88 ;  /* 0x0000000a0458723c */ /* 0x040fe20000041858 */
[----:B------:R-:W4:Y:S07]  /*1e3a0*/  LDSM.16.MT88.4 R8, [R214+0xe800] ;  /* 0x00e80000d608783b */ /* 0x000f2e0000004200 */
[C---:B------:R-:W-:Y:S08]  /*1e3b0*/  HMMA.16816.F32.BF16 R128, R4.reuse, R24, R128 ;  /* 0x000000180480723c */ /* 0x040ff00000041880 */
        /* <DEDUP_REMOVED lines=8> */
[C---:B-1----:R-:W-:Y:S08]  /*1e440*/  HMMA.16816.F32.BF16 R104, R4.reuse, R16, R104 ;  /* 0x000000100468723c */ /* 0x042ff00000041868 */
[C---:B------:R-:W-:Y:S01]  /*1e450*/  HMMA.16816.F32.BF16 R108, R4.reuse, R18, R108 ;  /* 0x00000012046c723c */ /* 0x040fe2000004186c */
[----:B------:R-:W1:Y:S07]  /*1e460*/  LDSM.16.MT88.4 R16, [R212+0xe800] ;  /* 0x00e80000d410783b */ /* 0x000e6e0000004200 */
[C---:B---3--:R-:W-:Y:S08]  /*1e470*/  HMMA.16816.F32.BF16 R116, R4.reuse, R12, R116 ;  /* 0x0000000c0474723c */ /* 0x048ff00000041874 */
        /* <DEDUP_REMOVED lines=9> */
[----:B----4-:R-:W-:Y:S02]  /*1e510*/  HMMA.16816.F32.BF16 R68, R4, R8, R68 ;  /* 0x000000080444723c */ /* 0x010fe40000041844 */
[----:B------:R-:W-:-:S06]  /*1e520*/  FADD.FTZ R155, R155, R50 ;  /* 0x000000329b9b7221 */ /* 0x000fcc0000010000 */
[C---:B------:R-:W-:Y:S01]  /*1e530*/  HMMA.16816.F32.BF16 R72, R4.reuse, R10, R72 ;  /* 0x0000000a0448723c */ /* 0x040fe20000041848 */
[----:B------:R-:W3:Y:S07]  /*1e540*/  LDSM.16.MT88.4 R8, [R214+0x12800] ;  /* 0x01280000d608783b */ /* 0x000eee0000004200 */
[C---:B-1----:R-:W-:Y:S08]  /*1e550*/  HMMA.16816.F32.BF16 R84, R4.reuse, R16, R84 ;  /* 0x000000100454723c */ /* 0x042ff00000041854 */
[C---:B------:R-:W-:Y:S01]  /*1e560*/  HMMA.16816.F32.BF16 R88, R4.reuse, R18, R88 ;  /* 0x000000120458723c */ /* 0x040fe20000041858 */
[----:B------:R-:W1:Y:S07]  /*1e570*/  LDSM.16.MT88.4 R16, [R212+0x12800] ;  /* 0x01280000d410783b */ /* 0x000e6e0000004200 */
[C---:B------:R-:W-:Y:S08]  /*1e580*/  HMMA.16816.F32.BF16 R76, R4.reuse, R20, R76 ;  /* 0x00000014044c723c */ /* 0x040ff0000004184c */
[C---:B------:R-:W-:Y:S01]  /*1e590*/  HMMA.16816.F32.BF16 R80, R4.reuse, R22, R80 ;  /* 0x000000160450723c */ /* 0x040fe20000041850 */
[----:B------:R-:W4:Y:S07]  /*1e5a0*/  LDSM.16.MT88.4 R20, [R213+0xf000] ;  /* 0x00f00000d514783b */ /* 0x000f2e0000004200 */
[C---:B--2---:R-:W-:Y:S08]  /*1e5b0*/  HMMA.16816.F32.BF16 R92, R4.reuse, R12, R92 ;  /* 0x0000000c045c723c */ /* 0x044ff0000004185c */
[C---:B---3--:R-:W-:Y:S08]  /*1e5c0*/  HMMA.16816.F32.BF16 R100, R4.reuse, R8, R100 ;  /* 0x000000080464723c */ /* 0x048ff00000041864 */
[C---:B------:R-:W-:Y:S01]  /*1e5d0*/  HMMA.16816.F32.BF16 R120, R4.reuse, R10, R120 ;  /* 0x0000000a0478723c */ /* 0x040fe20000041878 */
[----:B------:R-:W2:Y:S07]  /*1e5e0*/  LDSM.16.MT88.4 R8, [R216+0x13000] ;  /* 0x01300000d808783b */ /* 0x000eae0000004200 */
[C---:B------:R-:W-:Y:S01]  /*1e5f0*/  HMMA.16816.F32.BF16 R96, R4.reuse, R14, R96 ;  /* 0x0000000e0460723c */ /* 0x040fe20000041860 */
[----:B------:R-:W3:Y:S07]  /*1e600*/  LDSM.16.MT88.4 R12, [R212+0xf000] ;  /* 0x00f00000d40c783b */ /* 0x000eee0000004200 */
[C---:B------:R-:W-:Y:S01]  /*1e610*/  HMMA.16816.F32.BF16 R104, R4.reuse, R36, R104 ;  /* 0x000000240468723c */ /* 0x040fe20000041868 */
[----:B------:R-:W5:Y:S07]  /*1e620*/  MUFU.EX2 R36, R139 ;  /* 0x0000008b00247308 */ /* 0x000f6e0000000800 */
[C---:B------:R-:W-:Y:S08]  /*1e630*/  HMMA.16816.F32.BF16 R128, R4.reuse, R24, R128 ;  /* 0x000000180480723c */ /* 0x040ff00000041880 */
[C---:B------:R-:W-:Y:S01]  /*1e640*/  HMMA.16816.F32.BF16 R124, R4.reuse, R26, R124 ;  /* 0x0000001a047c723c */ /* 0x040fe2000004187c */
[----:B------:R-:W2:Y:S07]  /*1e650*/  LDSM.16.MT88.4 R24, [R214+0xf000] ;  /* 0x00f00000d618783b */ /* 0x000eae0000004200 */
[C---:B------:R-:W-:Y:S08]  /*1e660*/  HMMA.16816.F32.BF16 R108, R4.reuse, R38, R108 ;  /* 0x00000026046c723c */ /* 0x040ff0000004186c */
[C---:B-1----:R-:W-:Y:S08]  /*1e670*/  HMMA.16816.F32.BF16 R116, R4.reuse, R16, R116 ;  /* 0x000000100474723c */ /* 0x042ff00000041874 */
[----:B------:R-:W-:Y:S01]  /*1e680*/  HMMA.16816.F32.BF16 R112, R4, R18, R112 ;  /* 0x000000120470723c */ /* 0x000fe20000041870 */
[----:B------:R-:W1:Y:S06]  /*1e690*/  LDSM.16.MT88.4 R16, [R214+0x13000] ;  /* 0x01300000d610783b */ /* 0x000e6c0000004200 */
[----:B------:R-:W-:-:S02]  /*1e6a0*/  F2FP.BF16.PACK_AB R4, R144, R143 ;  /* 0x0000008f9004723e */ /* 0x000fc400000010ff */
[----:B------:R-:W-:Y:S01]  /*1e6b0*/  F2FP.BF16.PACK_AB R5, R147, R146 ;  /* 0x000000929305723e */ /* 0x000fe200000010ff */
[----:B------:R-:W-:Y:S01]  /*1e6c0*/  FADD.FTZ R146, R146, R155 ;  /* 0x0000009b92927221 */ /* 0x000fe20000010000 */
[----:B------:R-:W-:Y:S02]  /*1e6d0*/  F2FP.BF16.PACK_AB R6, R165, R142 ;  /* 0x0000008ea506723e */ /* 0x000fe400000010ff */
[----:B-----5:R-:W-:Y:S01]  /*1e6e0*/  F2FP.BF16.PACK_AB R7, R36, R145 ;  /* 0x000000912407723e */ /* 0x020fe200000010ff */
[----:B------:R-:W-:-:S04]  /*1e6f0*/  FADD.FTZ R0, R147, R146 ;  /* 0x0000009293007221 */ /* 0x000fc80000010000 */
[----:B------:R-:W-:Y:S02]  /*1e700*/  FADD.FTZ R145, R145, R0 ;  /* 0x0000000091917221 */ /* 0x000fe40000010000 */
[----:B----4-:R-:W-:Y:S01]  /*1e710*/  HMMA.16816.F32.BF16 R76, R4, R20, R76 ;  /* 0x00000014044c723c */ /* 0x010fe2000004184c */
[----:B------:R-:W-:Y:S02]  /*1e720*/  FADD.FTZ R0, R142, R3 ;  /* 0x000000038e007221 */ /* 0x000fe40000010000 */
[----:B------:R-:W-:Y:S02]  /*1e730*/  FADD.FTZ R3, R36, R145 ;  /* 0x0000009124037221 */ /* 0x000fe40000010000 */
[----:B------:R-:W-:-:S03]  /*1e740*/  FADD.FTZ R0, R165, R0 ;  /* 0x00000000a5007221 */ /* 0x000fc60000010000 */
[C---:B------:R-:W-:Y:S01]  /*1e750*/  HMMA.16816.F32.BF16 R80, R4.reuse, R22, R80 ;  /* 0x000000160450723c */ /* 0x040fe20000041850 */
[----:B------:R-:W4:Y:S07]  /*1e760*/  LDSM.16.MT88.4 R20, [R213+0x13000] ;  /* 0x01300000d514783b */ /* 0x000f2e0000004200 */
[C---:B--2---:R-:W-:Y:S08]  /*1e770*/  HMMA.16816.F32.BF16 R92, R4.reuse, R8, R92 ;  /* 0x00000008045c723c */ /* 0x044ff0000004185c */
[C---:B------:R-:W-:Y:S01]  /*1e780*/  HMMA.16816.F32.BF16 R96, R4.reuse, R10, R96 ;  /* 0x0000000a0460723c */ /* 0x040fe20000041860 */
[----:B------:R-:W2:Y:S07]  /*1e790*/  LDSM.16.MT88.4 R8, [R212+0x13000] ;  /* 0x01300000d408783b */ /* 0x000eae0000004200 */
[C---:B---3--:R-:W-:Y:S08]  /*1e7a0*/  HMMA.16816.F32.BF16 R84, R4.reuse, R12, R84 ;  /* 0x0000000c0454723c */ /* 0x048ff00000041854 */
[C---:B------:R-:W-:Y:S01]  /*1e7b0*/  HMMA.16816.F32.BF16 R88, R4.reuse, R14, R88 ;  /* 0x0000000e0458723c */ /* 0x040fe20000041858 */
[----:B------:R-:W3:Y:S07]  /*1e7c0*/  LDSM.16.MT88.4 R12, [R216+0xf800] ;  /* 0x00f80000d80c783b */ /* 0x000eee0000004200 */
[C---:B------:R-:W-:Y:S07]  /*1e7d0*/  HMMA.16816.F32.BF16 R128, R4.reuse, R28, R128 ;  /* 0x0000001c0480723c */ /* 0x040fee0000041880 */
[-CC-:B------:R-:W-:Y:S01]  /*1e7e0*/  FFMA.FTZ R28, R56, R47.reuse, -R58.reuse ;  /* 0x0000002f381c7223 */ /* 0x180fe2000001083a */
[----:B------:R-:W-:Y:S01]  /*1e7f0*/  HMMA.16816.F32.BF16 R124, R4, R30, R124 ;  /* 0x0000001e047c723c */ /* 0x000fe2000004187c */
[----:B------:R-:W-:-:S04]  /*1e800*/  FFMA.FTZ R29, R46, R47, -R58 ;  /* 0x0000002f2e1d7223 */ /* 0x000fc8000001083a */
[----:B------:R-:W-:Y:S02]  /*1e810*/  MUFU.EX2 R28, R28 ;  /* 0x0000001c001c7308 */ /* 0x000fe40000000800 */
[-C--:B------:R-:W-:Y:S01]  /*1e820*/  FFMA.FTZ R30, R54, R47.reuse, -R58 ;  /* 0x0000002f361e7223 */ /* 0x080fe2000001083a */
[----:B------:R-:W-:Y:S01]  /*1e830*/  HMMA.16816.F32.BF16 R68, R4, R24, R68 ;  /* 0x000000180444723c */ /* 0x000fe20000041844 */
[----:B------:R-:W-:-:S04]  /*1e840*/  FFMA.FTZ R31, R45, R47, -R52 ;  /* 0x0000002f2d1f7223 */ /* 0x000fc80000010834 */
        /* <DEDUP_REMOVED lines=8> */
[----:B------:R-:W-:Y:S03]  /*1e8d0*/  MUFU.EX2 R25, R25 ;  /* 0x0000001900197308 */ /* 0x000fe60000000800 */
[C---:B------:R-:W-:Y:S01]  /*1e8e0*/  HMMA.16816.F32.BF16 R120, R4.reuse, R18, R120 ;  /* 0x000000120478723c */ /* 0x040fe20000041878 */
[----:B------:R-:W1:Y:S04]  /*1e8f0*/  LDSM.16.MT88.4 R16, [R214+0xf800] ;  /* 0x00f80000d610783b */ /* 0x000e680000004200 */
[----:B------:R-:W-:Y:S03]  /*1e900*/  MUFU.EX2 R26, R26 ;  /* 0x0000001a001a7308 */ /* 0x000fe60000000800 */
[C---:B----4-:R-:W-:Y:S05]  /*1e910*/  HMMA.16816.F32.BF16 R104, R4.reuse, R20, R104 ;  /* 0x000000140468723c */ /* 0x050fea0000041868 */
[----:B------:R-:W4:Y:S03]  /*1e920*/  MUFU.EX2 R27, R27 ;  /* 0x0000001b001b7308 */ /* 0x000f260000000800 */
[C---:B------:R-:W-:Y:S01]  /*1e930*/  HMMA.16816.F32.BF16 R108, R4.reuse, R22, R108 ;  /* 0x00000016046c723c */ /* 0x040fe2000004186c */
[----:B------:R-:W-:Y:S04]  /*1e940*/  LDSM.16.MT88.4 R20, [R213+0xf800] ;  /* 0x00f80000d514783b */ /* 0x000fe80000004200 */
[----:B------:R-:W5:Y:S03]  /*1e950*/  MUFU.EX2 R30, R30 ;  /* 0x0000001e001e7308 */ /* 0x000f660000000800 */
[C---:B--2---:R-:W-:Y:S05]  /*1e960*/  HMMA.16816.F32.BF16 R116, R4.reuse, R8, R116 ;  /* 0x000000080474723c */ /* 0x044fea0000041874 */
[----:B------:R-:W2:Y:S03]  /*1e970*/  MUFU.EX2 R31, R31 ;  /* 0x0000001f001f7308 */ /* 0x000ea60000000800 */
        /* <DEDUP_REMOVED lines=8> */
[----:B--2---:R-:W-:Y:S01]  /*1ea00*/  F2FP.BF16.PACK_AB R7, R31, R26 ;  /* 0x0000001a1f07723e */ /* 0x004fe200000010ff */
        /* <DEDUP_REMOVED lines=8> */
[----:B------:R-:W2:Y:S07]  /*1ea90*/  LDSM.16.MT88.4 R12, [R216+0x13800] ;  /* 0x01380000d80c783b */ /* 0x000eae0000004200 */
[C---:B-1----:R-:W-:Y:S08]  /*1eaa0*/  HMMA.16816.F32.BF16 R68, R4.reuse, R16, R68 ;  /* 0x000000100444723c */ /* 0x042ff00000041844 */
[C---:B------:R-:W-:Y:S01]  /*1eab0*/  HMMA.16816.F32.BF16 R72, R4.reuse, R18, R72 ;  /* 0x000000120448723c */ /* 0x040fe20000041848 */
[----:B------:R-:W1:Y:S07]  /*1eac0*/  LDSM.16.MT88.4 R16, [R214+0x13800] ;  /* 0x01380000d610783b */ /* 0x000e6e0000004200 */
[C---:B------:R-:W-:Y:S08]  /*1ead0*/  HMMA.16816.F32.BF16 R84, R4.reuse, R8, R84 ;  /* 0x000000080454723c */ /* 0x040ff00000041854 */
[C---:B------:R-:W-:Y:S01]  /*1eae0*/  HMMA.16816.F32.BF16 R88, R4.reuse, R10, R88 ;  /* 0x0000000a0458723c */ /* 0x040fe20000041858 */
[----:B------:R-:W3:Y:S07]  /*1eaf0*/  LDSM.16.MT88.4 R8, [R213+0x13800] ;  /* 0x01380000d508783b */ /* 0x000eee0000004200 */
[C---:B------:R-:W-:Y:S08]  /*1eb00*/  HMMA.16816.F32.BF16 R76, R4.reuse, R20, R76 ;  /* 0x00000014044c723c */ /* 0x040ff0000004184c */
[C---:B--2---:R-:W-:Y:S08]  /*1eb10*/  HMMA.16816.F32.BF16 R92, R4.reuse, R12, R92 ;  /* 0x0000000c045c723c */ /* 0x044ff0000004185c */
[C---:B------:R-:W-:Y:S01]  /*1eb20*/  HMMA.16816.F32.BF16 R96, R4.reuse, R14, R96 ;  /* 0x0000000e0460723c */ /* 0x040fe20000041860 */
[----:B------:R-:W2:Y:S07]  /*1eb30*/  LDSM.16.MT88.4 R12, [R212+0x13800] ;  /* 0x01380000d40c783b */ /* 0x000eae0000004200 */
[C---:B------:R-:W-:Y:S08]  /*1eb40*/  HMMA.16816.F32.BF16 R80, R4.reuse, R22, R80 ;  /* 0x000000160450723c */ /* 0x040ff00000041850 */
[C---:B-1----:R-:W-:Y:S08]  /*1eb50*/  HMMA.16816.F32.BF16 R100, R4.reuse, R16, R100 ;  /* 0x000000100464723c */ /* 0x042ff00000041864 */
[C---:B------:R-:W-:Y:S08]  /*1eb60*/  HMMA.16816.F32.BF16 R120, R4.reuse, R18, R120 ;  /* 0x000000120478723c */ /* 0x040ff00000041878 */
[C---:B---3--:R-:W-:Y:S08]  /*1eb70*/  HMMA.16816.F32.BF16 R104, R4.reuse, R8, R104 ;  /* 0x000000080468723c */ /* 0x048ff00000041868 */
[C---:B------:R-:W-:Y:S08]  /*1eb80*/  HMMA.16816.F32.BF16 R108, R4.reuse, R10, R108 ;  /* 0x0000000a046c723c */ /* 0x040ff0000004186c */
[C---:B--2---:R-:W-:Y:S08]  /*1eb90*/  HMMA.16816.F32.BF16 R116, R4.reuse, R12, R116 ;  /* 0x0000000c0474723c */ /* 0x044ff00000041874 */
[----:B------:R-:W-:Y:S08]  /*1eba0*/  HMMA.16816.F32.BF16 R112, R4, R14, R112 ;  /* 0x0000000e0470723c */ /* 0x000ff00000041870 */
.L_x_1105:
[----:B------:R-:W-:-:S13]  /*1ebb0*/  ISETP.GE.AND P0, PT, R238, 0x1, PT ;  /* 0x00000001ee00780c */ /* 0x000fda0003f06270 */
[----:B------:R-:W-:Y:S05]  /*1ebc0*/  @!P0 BRA `(.L_x_1114) ;  /* 0x00004a8000008947 */ /* 0x000fea0003800000 */
[----:B------:R-:W-:Y:S02]  /*1ebd0*/  MOV R0, R3 ;  /* 0x0000000300007202 */ /* 0x000fe40000000f00 */
[----:B------:R-:W-:Y:S02]  /*1ebe0*/  MOV R135, R132 ;  /* 0x0000008400877202 */ /* 0x000fe40000000f00 */
.L_x_1123:
[----:B------:R-:W-:Y:S04]  /*1ebf0*/  DEPBAR.LE SB0, 0x0 ;  /* 0x000080000000791a */ /* 0x000fe80000000000 */
[----:B------:R-:W-:Y:S01]  /*1ec00*/  WARPSYNC 0xffffffff ;  /* 0xffffffff00007948 */ /* 0x000fe20003800000 */
[----:B------:R-:W-:Y:S01]  /*1ec10*/  BAR.SYNC.DEFER_BLOCKING 0x0 ;  /* 0x0000000000007b1d */ /* 0x000fe20000010000 */
[----:B------:R-:W-:Y:S01]  /*1ec20*/  ISETP.NE.U32.AND P1, PT, R236, RZ, PT ;  /* 0x000000ffec00720c */ /* 0x000fe20003f25070 */
[----:B------:R-:W-:Y:S03]  /*1ec30*/  IMAD.MOV.U32 R2, RZ, RZ, c[0x0][0x40] ;  /* 0x00001000ff027624 */ /* 0x000fe600078e00ff */
[----:B------:R-:W-:Y:S02]  /*1ec40*/  ISETP.NE.AND.EX P1, PT, R237, RZ, PT, P1 ;  /* 0x000000ffed00720c */ /* 0x000fe40003f25310 */
[----:B------:R-:W-:Y:S05]  /*1ec50*/  IADD3 R2, P0, R2, 0x160, RZ ;  /* 0x0000016002027810 */ /* 0x000fea0007f1e0ff */
[----:B------:R-:W-:Y:S01]  /*1ec60*/  IMAD.X R3, RZ, RZ, c[0x0][0x44], P0 ;  /* 0x00001100ff037624 */ /* 0x000fe200000e06ff */
[----:B------:R-:W-:Y:S05]  /*1ec70*/  BSSY B0, `(.L_x_1115) ;  /* 0x0000045000007945 */ /* 0x000fea0003800000 */
[----:B------:R-:W-:-:S05]  /*1ec80*/  @!P1 BRA `(.L_x_1116) ;  /* 0x000003f000009947 */ /* 0x000fca0003800000 */
[----:B------:R-:W-:Y:S01]  /*1ec90*/  IMAD.SHL.U32 R12, R238, 0x80, RZ ;  /* 0x00000080ee0c7824 */ /* 0x000fe200078e00ff */
[----:B------:R-:W-:Y:S02]  /*1eca0*/  ULDC.64 UR4, c[0x0][0x118] ;  /* 0x0000460000047ab9 */ /* 0x000fe40000000a00 */
[----:B------:R-:W2:Y:S02]  /*1ecb0*/  LD.E R11, [R2.64+0x170] ;  /* 0x00017004020b7980 */ /* 0x000ea4000c101900 */
[----:B------:R-:W-:Y:S02]  /*1ecc0*/  IABS R7, R12 ;  /* 0x0000000c00077213 */ /* 0x000fe40000000000 */
[-C--:B--2---:R-:W-:Y:S02]  /*1ecd0*/  IABS R8, R11.reuse ;  /* 0x0000000b00087213 */ /* 0x084fe40000000000 */
[-C--:B------:R-:W-:Y:S02]  /*1ece0*/  IABS R6, R11.reuse ;  /* 0x0000000b00067213 */ /* 0x080fe40000000000 */
[----:B------:R-:W1:Y:S03]  /*1ecf0*/  I2F.RP R9, R8 ;  /* 0x0000000800097306 */ /* 0x000e660000209400 */
[----:B------:R-:W-:Y:S07]  /*1ed00*/  IMAD.MOV R6, RZ, RZ, -R6 ;  /* 0x000000ffff067224 */ /* 0x000fee00078e0a06 */
[----:B-1----:R-:W1:Y:S02]  /*1ed10*/  MUFU.RCP R4, R9 ;  /* 0x0000000900047308 */ /* 0x002e640000001000 */
[----:B-1----:R-:W-:Y:S02]  /*1ed20*/  IADD3 R14, R4, 0xffffffe, RZ ;  /* 0x0ffffffe040e7810 */ /* 0x002fe40007ffe0ff */
[C---:B------:R-:W-:Y:S06]  /*1ed30*/  IADD3 R4, R12.reuse, -0x80, RZ ;  /* 0xffffff800c047810 */ /* 0x040fec0007ffe0ff */
[----:B------:R-:W1:Y:S01]  /*1ed40*/  F2I.FTZ.U32.TRUNC.NTZ R15, R14 ;  /* 0x0000000e000f7305 */ /* 0x000e62000021f000 */
[-C--:B------:R-:W-:Y:S04]  /*1ed50*/  LOP3.LUT R12, R12, R11.reuse, RZ, 0x3c, !PT ;  /* 0x0000000b0c0c7212 */ /* 0x080fe800078e3cff */
[----:B------:R-:W-:Y:S01]  /*1ed60*/  ISETP.GE.AND P2, PT, R12, RZ, PT ;  /* 0x000000ff0c00720c */ /* 0x000fe20003f46270 */
[--C-:B-1----:R-:W-:Y:S02]  /*1ed70*/  IMAD.MOV R5, RZ, RZ, -R15.reuse ;  /* 0x000000ffff057224 */ /* 0x102fe400078e0a0f */
[----:B------:R-:W-:Y:S02]  /*1ed80*/  IMAD.MOV.U32 R14, RZ, RZ, RZ ;  /* 0x000000ffff0e7224 */ /* 0x000fe400078e00ff */
[----:B------:R-:W-:Y:S01]  /*1ed90*/  IMAD R10, R5, R8, RZ ;  /* 0x00000008050a7224 */ /* 0x000fe200078e02ff */
[----:B------:R-:W-:Y:S02]  /*1eda0*/  IABS R5, R4 ;  /* 0x0000000400057213 */ /* 0x000fe40000000000 */
[----:B------:R-:W-:Y:S01]  /*1edb0*/  LOP3.LUT R4, R4, R11, RZ, 0x3c, !PT ;  /* 0x0000000b04047212 */ /* 0x000fe200078e3cff */
[----:B------:R-:W-:Y:S02]  /*1edc0*/  IMAD.HI.U32 R10, R15, R10, R14 ;  /* 0x0000000a0f0a7227 */ /* 0x000fe400078e000e */
[----:B------:R-:W2:Y:S01]  /*1edd0*/  LD.E.64 R14, [R2.64+0x28] ;  /* 0x00002804020e7980 */ /* 0x000ea2000c101b00 */
[----:B------:R-:W-:Y:S03]  /*1ede0*/  ISETP.GE.AND P0, PT, R4, RZ, PT ;  /* 0x000000ff0400720c */ /* 0x000fe60003f06270 */
        /* <DEDUP_REMOVED lines=12> */
[----:B------:R-:W-:Y:S02]  /*1eeb0*/  ISETP.NE.AND P1, PT, R11, RZ, PT ;  /* 0x000000ff0b00720c */ /* 0x000fe40003f25270 */
[----:B------:R-:W-:Y:S07]  /*1eec0*/  LOP3.LUT R7, RZ, R11, RZ, 0x33, !PT ;  /* 0x0000000bff077212 */ /* 0x000fee00078e33ff */
[----:B------:R-:W-:Y:S02]  /*1eed0*/  @P4 IADD3 R9, R9, 0x1, RZ ;  /* 0x0000000109094810 */ /* 0x000fe40007ffe0ff */
[----:B------:R-:W-:Y:S03]  /*1eee0*/  @P5 IADD3 R10, R10, 0x1, RZ ;  /* 0x000000010a0a5810 */ /* 0x000fe60007ffe0ff */
[----:B------:R-:W-:Y:S02]  /*1eef0*/  @!P0 IMAD.MOV R9, RZ, RZ, -R9 ;  /* 0x000000ffff098224 */ /* 0x000fe400078e0a09 */
[----:B------:R-:W-:Y:S03]  /*1ef00*/  @!P2 IMAD.MOV R10, RZ, RZ, -R10 ;  /* 0x000000ffff0aa224 */ /* 0x000fe600078e0a0a */
[C---:B------:R-:W-:Y:S02]  /*1ef10*/  SEL R13, R7.reuse, R9, !P1 ;  /* 0x00000009070d7207 */ /* 0x040fe40004800000 */
[----:B------:R-:W-:Y:S01]  /*1ef20*/  SEL R7, R7, R10, !P1 ;  /* 0x0000000a07077207 */ /* 0x000fe20004800000 */
[----:B------:R-:W3:Y:S01]  /*1ef30*/  LD.E.64 R8, [R2.64+0x40] ;  /* 0x0000400402087980 */ /* 0x000ee2000c101b00 */
[-C--:B------:R-:W-:Y:S02]  /*1ef40*/  LEA R18, P1, R13, R236.reuse, 0x2 ;  /* 0x000000ec0d127211 */ /* 0x080fe400078210ff */
[C---:B------:R-:W-:Y:S01]  /*1ef50*/  LEA R16, P0, R7.reuse, R236, 0x2 ;  /* 0x000000ec07107211 */ /* 0x040fe200078010ff */
[----:B------:R-:W-:Y:S01]  /*1ef60*/  IMAD.IADD R6, R7, 0x1, -R13 ;  /* 0x0000000107067824 */ /* 0x000fe200078e0a0d */
[-C--:B------:R-:W-:Y:S02]  /*1ef70*/  LEA.HI.X.SX32 R19, R13, R237.reuse, 0x2, P1 ;  /* 0x000000ed0d137211 */ /* 0x080fe400008f16ff */
[----:B------:R-:W-:Y:S01]  /*1ef80*/  LEA.HI.X.SX32 R17, R7, R237, 0x2, P0 ;  /* 0x000000ed07117211 */ /* 0x000fe200000f16ff */
[----:B------:R-:W-:Y:S02]  /*1ef90*/  IMAD R11, R11, R6, -0x80 ;  /* 0xffffff800b0b7424 */ /* 0x000fe400078e0206 */
[----:B------:R-:W4:Y:S03]  /*1efa0*/  LD.E R4, [R18.64] ;  /* 0x0000000412047980 */ /* 0x000f26000c101900 */
[----:B------:R-:W-:Y:S01]  /*1efb0*/  SHF.R.S32.HI R7, RZ, 0x1f, R11 ;  /* 0x0000001fff077819 */ /* 0x000fe2000001140b */
[----:B------:R-:W4:Y:S01]  /*1efc0*/  LD.E R5, [R16.64] ;  /* 0x0000000410057980 */ /* 0x000f22000c101900 */
[-C--:B---3--:R-:W-:Y:S02]  /*1efd0*/  IMAD R6, R9, R11.reuse, RZ ;  /* 0x0000000b09067224 */ /* 0x088fe400078e02ff */
[C---:B------:R-:W-:Y:S04]  /*1efe0*/  IMAD.WIDE.U32 R10, R8.reuse, R11, RZ ;  /* 0x0000000b080a7225 */ /* 0x040fe800078e00ff */
[----:B------:R-:W-:Y:S04]  /*1eff0*/  IMAD R6, R8, R7, R6 ;  /* 0x0000000708067224 */ /* 0x000fe800078e0206 */
[----:B------:R-:W-:Y:S02]  /*1f000*/  IMAD.IADD R11, R11, 0x1, R6 ;  /* 0x000000010b0b7824 */ /* 0x000fe400078e0206 */
[----:B----4-:R-:W-:Y:S04]  /*1f010*/  IMAD.IADD R5, R4, 0x1, -R5 ;  /* 0x0000000104057824 */ /* 0x010fe800078e0a05 */
[----:B--2---:R-:W-:Y:S01]  /*1f020*/  IMAD R7, R15, R5, RZ ;  /* 0x000000050f077224 */ /* 0x004fe200078e02ff */
[----:B------:R-:W-:Y:S01]  /*1f030*/  SHF.R.S32.HI R4, RZ, 0x1f, R5 ;  /* 0x0000001fff047819 */ /* 0x000fe20000011405 */
[----:B------:R-:W-:Y:S04]  /*1f040*/  IMAD.WIDE.U32 R10, R5, R14, R10 ;  /* 0x0000000e050a7225 */ /* 0x000fe800078e000a */
[----:B------:R-:W-:Y:S04]  /*1f050*/  IMAD R7, R14, R4, R7 ;  /* 0x000000040e077224 */ /* 0x000fe800078e0207 */
[----:B------:R-:W-:Y:S01]  /*1f060*/  IMAD.IADD R7, R11, 0x1, R7 ;  /* 0x000000010b077824 */ /* 0x000fe200078e0207 */
[----:B------:R-:W-:-:S05]  /*1f070*/  BRA `(.L_x_1117) ;  /* 0x0000004000007947 */ /* 0x000fca0003800000 */
.L_x_1116:
[----:B------:R-:W-:Y:S02]  /*1f080*/  ULDC.64 UR4, c[0x0][0x118] ;  /* 0x0000460000047ab9 */ /* 0x000fe40000000a00 */
[----:B------:R-:W2:Y:S02]  /*1f090*/  LD.E R10, [R2.64+0x40] ;  /* 0x00004004020a7980 */ /* 0x000ea4000c101900 */
[----:B--2---:R-:W-:Y:S04]  /*1f0a0*/  LEA R10, -R10, RZ, 0x7 ;  /* 0x000000ff0a0a7211 */ /* 0x004fe800078e39ff */
[----:B------:R-:W-:Y:S02]  /*1f0b0*/  SHF.R.S32.HI R7, RZ, 0x1f, R10 ;  /* 0x0000001fff077819 */ /* 0x000fe4000001140a */
.L_x_1117:
[----:B------:R-:W-:Y:S05]  /*1f0c0*/  BSYNC B0 ;  /* 0x0000000000007941 */ /* 0x000fea0003800000 */
.L_x_1115:
[C---:B------:R-:W-:Y:S01]  /*1f0d0*/  LOP3.LUT P3, RZ, R239.reuse, 0x1, RZ, 0xc0, !PT ;  /* 0x00000001efff7812 */ /* 0x040fe2000786c0ff */
[----:B------:R-:W-:Y:S01]  /*1f0e0*/  ULDC.64 UR4, c[0x0][0x118] ;  /* 0x0000460000047ab9 */ /* 0x000fe20000000a00 */
[CC--:B------:R-:W-:Y:S01]  /*1f0f0*/  LEA R132, P1, R10.reuse, R148.reuse, 0x1 ;  /* 0x000000940a847211 */ /* 0x0c0fe200078208ff */
[----:B------:R-:W-:Y:S01]  /*1f100*/  BSSY B1, `(.L_x_1118) ;  /* 0x0000218000017945 */ /* 0x000fe20003800000 */
[----:B------:R-:W-:Y:S02]  /*1f110*/  LOP3.LUT P2, RZ, R239, 0x2, RZ, 0xc0, !PT ;  /* 0x00000002efff7812 */ /* 0x000fe4000784c0ff */
[C---:B------:R-:W-:Y:S02]  /*1f120*/  LEA.HI.X R133, R10.reuse, R149, R7, 0x1, P1 ;  /* 0x000000950a857211 */ /* 0x040fe400008f0c07 */
[----:B------:R-:W-:Y:S05]  /*1f130*/  IADD3 R5, P0, R10, R223, RZ ;  /* 0x000000df0a057210 */ /* 0x000fea0007f1e0ff */
[----:B------:R-:W-:Y:S01]  /*1f140*/  @!PT LDS RZ, [RZ] ;  /* 0x00000000fffff984 */ /* 0x000fe20000000800 */
[----:B------:R-:W-:Y:S01]  /*1f150*/  @!PT LDS RZ, [RZ] ;  /* 0x00000000fffff984 */ /* 0x000fe20000000800 */
[----:B------:R-:W-:Y:S01]  /*1f160*/  @!PT LDS RZ, [RZ] ;  /* 0x00000000fffff984 */ /* 0x000fe20000000800 */
[----:B------:R1:W-:Y:S01]  /*1f170*/  @P3 LDGSTS.E.BYPASS.LTC128B.128 [R235+0xc000], [R132.64] ;  /* 0x0c00000084eb3fae */ /* 0x0003e2000b901d44 */
[----:B------:R-:W-:Y:S01]  /*1f180*/  IMAD.X R6, R7, 0x1, R224, P0 ;  /* 0x0000000107067824 */ /* 0x000fe200000e06e0 */
[CC--:B------:R-:W-:Y:S02]  /*1f190*/  @P3 LEA R18, P4, R5.reuse, R148.reuse, 0x1 ;  /* 0x0000009405123211 */ /* 0x0c0fe400078808ff */
[----:B------:R-:W-:Y:S01]  /*1f1a0*/  @!P3 STS.128 [R235+0xc000], RZ ;  /* 0x00c000ffeb00b388 */ /* 0x000fe20000000c00 */
[CC--:B------:R-:W-:Y:S02]  /*1f1b0*/  @P2 LEA R12, P0, R5.reuse, R148.reuse, 0x1 ;  /* 0x00000094050c2211 */ /* 0x0c0fe400078008ff */
[C-C-:B------:R-:W-:Y:S01]  /*1f1c0*/  @P3 LEA.HI.X R19, R5.reuse, R149, R6.reuse, 0x1, P4 ;  /* 0x0000009505133211 */ /* 0x140fe200020f0c06 */
[----:B------:R-:W-:Y:S01]  /*1f1d0*/  @!PT LDS RZ, [RZ] ;  /* 0x00000000fffff984 */ /* 0x000fe20000000800 */
[----:B------:R-:W-:Y:S01]  /*1f1e0*/  @!PT LDS RZ, [RZ] ;  /* 0x00000000fffff984 */ /* 0x000fe20000000800 */
[----:B------:R-:W-:Y:S01]  /*1f1f0*/  @!PT LDS RZ, [RZ] ;  /* 0x00000000fffff984 */ /* 0x000fe20000000800 */
[----:B------:R1:W-:Y:S01]  /*1f200*/  @P2 LDGSTS.E.BYPASS.LTC128B.128 [R235+0x10000], [R132.64+0x80] ;  /* 0x1000008084eb2fae */ /* 0x0003e2000b901d44 */
[C---:B------:R-:W-:Y:S02]  /*1f210*/  IADD3 R7, P1, R5.reuse, R223, RZ ;  /* 0x000000df05077210 */ /* 0x040fe40007f3e0ff */
[----:B------:R-:W-:Y:S01]  /*1f220*/  @P2 LEA.HI.X R13, R5, R149, R6, 0x1, P0 ;  /* 0x00000095050d2211 */ /* 0x000fe200000f0c06 */
[----:B------:R-:W-:Y:S01]  /*1f230*/  @!P2 STS.128 [R235+0x10000], RZ ;  /* 0x010000ffeb00a388 */ /* 0x000fe20000000c00 */
[CC--:B------:R-:W-:Y:S01]  /*1f240*/  @P3 LEA R16, P4, R7.reuse, R148.reuse, 0x1 ;  /* 0x0000009407103211 */ /* 0x0c0fe200078808ff */
[----:B------:R-:W-:Y:S01]  /*1f250*/  IMAD.X R6, R6, 0x1, R224, P1 ;  /* 0x0000000106067824 */ /* 0x000fe200008e06e0 */
        /* <DEDUP_REMOVED lines=8> */
[-C--:B------:R-:W-:Y:S01]  /*1f2e0*/  @P2 LEA.HI.X R11, R7, R149.reuse, R6, 0x1, P0 ;  /* 0x00000095070b2211 */ /* 0x080fe200000f0c06 */
[----:B------:R-:W-:Y:S01]  /*1f2f0*/  IMAD.X R6, R6, 0x1, R224, P1 ;  /* 0x0000000106067824 */ /* 0x000fe200008e06e0 */
[CC--:B------:R-:W-:Y:S01]  /*1f300*/  @P3 LEA R14, P4, R5.reuse, R148.reuse, 0x1 ;  /* 0x00000094050e3211 */ /* 0x0c0fe200078808ff */
[----:B------:R-:W-:Y:S01]  /*1f310*/  @!PT LDS RZ, [RZ] ;  /* 0x00000000fffff984 */ /* 0x000fe20000000800 */
[----:B------:R-:W-:Y:S01]  /*1f320*/  @!PT LDS RZ, [RZ] ;  /* 0x00000000fffff984 */ /* 0x000fe20000000800 */
[----:B------:R-:W-:Y:S01]  /*1f330*/  @!PT LDS RZ, [RZ] ;  /* 0x00000000fffff984 */ /* 0x000fe20000000800 */
[----:B------:R3:W-:Y:S01]  /*1f340*/  @P2 LDGSTS.E.BYPASS.LTC128B.128 [R235+0x10800], [R12.64+0x80] ;  /* 0x108000800ceb2fae */ /* 0x0007e2000b901d44 */
[CC--:B------:R-:W-:Y:S02]  /*1f350*/  @P2 LEA R8, P0, R5.reuse, R148.reuse, 0x1 ;  /* 0x0000009405082211 */ /* 0x0c0fe400078008ff */
[C-C-:B------:R-:W-:Y:S01]  /*1f360*/  @P3 LEA.HI.X R15, R5.reuse, R149, R6.reuse, 0x1, P4 ;  /* 0x00000095050f3211 */ /* 0x140fe200020f0c06 */
[----:B------:R-:W-:Y:S01]  /*1f370*/  @!P2 STS.128 [R235+0x10800], RZ ;  /* 0x010800ffeb00a388 */ /* 0x000fe20000000c00 */
[C---:B------:R-:W-:Y:S02]  /*1f380*/  IADD3 R7, P1, R5.reuse, R223, RZ ;  /* 0x000000df05077210 */ /* 0x040fe40007f3e0ff */
[----:B------:R-:W-:Y:S01]  /*1f390*/  @P2 LEA.HI.X R9, R5, R149, R6, 0x1, P0 ;  /* 0x0000009505092211 */ /* 0x000fe200000f0c06 */
[----:B------:R-:W-:Y:S01]  /*1f3a0*/  @!PT LDS RZ, [RZ] ;  /* 0x00000000fffff984 */ /* 0x000fe20000000800 */
[----:B------:R-:W-:Y:S01]  /*1f3b0*/  @!PT LDS RZ, [RZ] ;  /* 0x00000000fffff984 */ /* 0x000fe20000000800 */
[----:B------:R-:W-:Y:S01]  /*1f3c0*/  @!PT LDS RZ, [RZ] ;  /* 0x00000000fffff984 */ /* 0x000fe20000000800 */
[----:B------:R2:W-:Y:S01]  /*1f3d0*/  @P3 LDGSTS.E.BYPASS.LTC128B.128 [R235+0xd000], [R16.64] ;  /* 0x0d00000010eb3fae */ /* 0x0005e2000b901d44 */
[CC--:B------:R-:W-:Y:S01]  /*1f3e0*/  @P3 LEA R22, P4, R7.reuse, R148.reuse, 0x1 ;  /* 0x0000009407163211 */ /* 0x0c0fe200078808ff */
[----:B------:R-:W-:Y:S01]  /*1f3f0*/  IMAD.X R6, R6, 0x1, R224, P1 ;  /* 0x0000000106067824 */ /* 0x000fe200008e06e0 */
[CC--:B------:R-:W-:Y:S01]  /*1f400*/  @P2 LEA R20, P0, R7.reuse, R148.reuse, 0x1 ;  /* 0x0000009407142211 */ /* 0x0c0fe200078008ff */
[----:B------:R-:W-:Y:S01]  /*1f410*/  @!P3 STS.128 [R235+0xd000], RZ ;  /* 0x00d000ffeb00b388 */ /* 0x000fe20000000c00 */
[C---:B------:R-:W-:Y:S02]  /*1f420*/  IADD3 R5, P1, R7.reuse, R223, RZ ;  /* 0x000000df07057210 */ /* 0x040fe40007f3e0ff */
[CCC-:B------:R-:W-:Y:S01]  /*1f430*/  @P3 LEA.HI.X R23, R7.reuse, R149.reuse, R6.reuse, 0x1, P4 ;  /* 0x0000009507173211 */ /* 0x1c0fe200020f0c06 */
[----:B------:R-:W-:Y:S01]  /*1f440*/  @!PT LDS RZ, [RZ] ;  /* 0x00000000fffff984 */ /* 0x000fe20000000800 */
[----:B------:R-:W-:Y:S01]  /*1f450*/  @!PT LDS RZ, [RZ] ;  /* 0x00000000fffff984 */ /* 0x000fe20000000800 */
[----:B------:R-:W-:Y:S01]  /*1f460*/  @!PT LDS RZ, [RZ] ;  /* 0x00000000fffff984 */ /* 0x000fe20000000800 */
[----:B------:R4:W-:Y:S01]  /*1f470*/  @P2 LDGSTS.E.BYPASS.LTC128B.128 [R235+0x11000], [R10.64+0x80] ;  /* 0x110000800aeb2fae */ /* 0x0009e2000b901d44 */
[-C--:B------:R-:W-:Y:S01]  /*1f480*/  @P2 LEA.HI.X R21, R7, R149.reuse, R6, 0x1, P0 ;  /* 0x0000009507152211 */ /* 0x080fe200000f0c06 */
[----:B------:R-:W-:Y:S01]  /*1f490*/  IMAD.X R6, R6, 0x1, R224, P1 ;  /* 0x0000000106067824 */ /* 0x000fe200008e06e0 */
[CC--:B------:R-:W-:Y:S01]  /*1f4a0*/  @P3 LEA R26, P4, R5.reuse, R148.reuse, 0x1 ;  /* 0x00000094051a3211 */ /* 0x0c0fe200078808ff */
[----:B------:R-:W-:Y:S01]  /*1f4b0*/  @!P2 STS.128 [R235+0x11000], RZ ;  /* 0x011000ffeb00a388 */ /* 0x000fe20000000c00 */
[CC--:B------:R-:W-:Y:S02]  /*1f4c0*/  @P2 LEA R24, P0, R5.reuse, R148.reuse, 0x1 ;  /* 0x0000009405182211 */ /* 0x0c0fe400078008ff */
[C-C-:B------:R-:W-:Y:S01]  /*1f4d0*/  @P3 LEA.HI.X R27, R5.reuse, R149, R6.reuse, 0x1, P4 ;  /* 0x00000095051b3211 */ /* 0x140fe200020f0c06 */
[----:B------:R-:W-:Y:S01]  /*1f4e0*/  @!PT LDS RZ, [RZ] ;  /* 0x00000000fffff984 */ /* 0x000fe20000000800 */
[----:B------:R-:W-:Y:S01]  /*1f4f0*/  @!PT LDS RZ, [RZ] ;  /* 0x00000000fffff984 */ /* 0x000fe20000000800 */
[----:B------:R-:W-:Y:S01]  /*1f500*/  @!PT LDS RZ, [RZ] ;  /* 0x00000000fffff984 */ /* 0x000fe20000000800 */
[----:B------:R3:W-:Y:S01]  /*1f510*/  @P3 LDGSTS.E.BYPASS.LTC128B.128 [R235+0xd800], [R14.64] ;  /* 0x0d8000000eeb3fae */ /* 0x0007e2000b901d44 */
        /* <DEDUP_REMOVED lines=9> */
[----:B------:R4:W-:Y:S01]  /*1f5b0*/  @P2 LDGSTS.E.BYPASS.LTC128B.128 [R235+0x11800], [R8.64+0x80] ;  /* 0x1180008008eb2fae */ /* 0x0009e2000b901d44 */
        /* <DEDUP_REMOVED lines=9> */
[----:B------:R5:W-:Y:S01]  /*1f650*/  @P3 LDGSTS.E.BYPASS.LTC128B.128 [R235+0xe000], [R22.64] ;  /* 0x0e00000016eb3fae */ /* 0x000be2000b901d44 */
[C---:B------:R-:W-:Y:S02]  /*1f660*/  @P2 LEA R36, P0, R5.reuse, R148, 0x1 ;  /* 0x0000009405242211 */ /* 0x040fe400078008ff */
[CCC-:B------:R-:W-:Y:S01]  /*1f670*/  @P3 LEA.HI.X R31, R5.reuse, R149.reuse, R4.reuse, 0x1, P4 ;  /* 0x00000095051f3211 */ /* 0x1c0fe200020f0c04 */
[----:B------:R-:W-:Y:S01]  /*1f680*/  @!P3 STS.128 [R235+0xe000], RZ ;  /* 0x00e000ffeb00b388 */ /* 0x000fe20000000c00 */
[----:B------:R-:W-:Y:S02]  /*1f690*/  @P2 LEA.HI.X R37, R5, R149, R4, 0x1, P0 ;  /* 0x0000009505252211 */ /* 0x000fe400000f0c04 */
[----:B------:R-:W-:Y:S01]  /*1f6a0*/  ISETP.GE.AND P0, PT, R238, 0x2, PT ;  /* 0x00000002ee00780c */ /* 0x000fe20003f06270 */
        /* <DEDUP_REMOVED lines=36> */
[----:B----4-:R-:W4:Y:S04]  /*1f8f0*/  LDSM.16.M88.4 R8, [R221+0x4000] ;  /* 0x00400000dd08783b */ /* 0x010f280000000200 */
[----:B--2---:R-:W3:Y:S04]  /*1f900*/  LDSM.16.M88.4 R16, [R221+0x4800] ;  /* 0x00480000dd10783b */ /* 0x004ee80000000200 */
[----:B-1----:R-:W5:Y:S04]  /*1f910*/  LDSM.16.M88.4 R24, [R221+0x5000] ;  /* 0x00500000dd18783b */ /* 0x002f680000000200 */
[----:B------:R-:W0:Y:S04]  /*1f920*/  LDGDEPBAR ;  /* 0x00000000000079af */ /* 0x000e280000000000 */
[----:B------:R-:W1:Y:S04]  /*1f930*/  LDSM.16.M88.4 R32, [R221+0x5800] ;  /* 0x00580000dd20783b */ /* 0x000e680000000200 */
[----:B------:R-:W2:Y:S04]  /*1f940*/  LDSM.16.M88.4 R40, [R221+0x6000] ;  /* 0x00600000dd28783b */ /* 0x000ea80000000200 */
[----:B------:R-:W1:Y:S04]  /*1f950*/  LDSM.16.M88.4 R48, [R221+0x6800] ;  /* 0x00680000dd30783b */ /* 0x000e680000000200 */
[----:B------:R-:W1:Y:S04]  /*1f960*/  LDSM.16.M88.4 R56, [R221+0x7000] ;  /* 0x00700000dd38783b */ /* 0x000e680000000200 */
[----:B------:R-:W1:Y:S04]  /*1f970*/  LDSM.16.M88.4 R136, [R221+0x7800] ;  /* 0x00780000dd88783b */ /* 0x000e680000000200 */
[----:B------:R-:W-:Y:S01]  /*1f980*/  LDSM.16.M88.4 R140, [R220] ;  /* 0x00000000dc8c783b */ /* 0x000fe20000000200 */
[C---:B----4-:R-:W-:Y:S03]  /*1f990*/  HMMA.16816.F32.BF16 R4, R64.reuse, R8, RZ ;  /* 0x000000084004723c */ /* 0x050fe600000418ff */
[----:B------:R-:W4:Y:S04]  /*1f9a0*/  LDSM.16.M88.4 R144, [R219] ;  /* 0x00000000db90783b */ /* 0x000f280000000200 */
[----:B------:R-:W1:Y:S01]  /*1f9b0*/  LDSM.16.M88.4 R148, [R211] ;  /* 0x00000000d394783b */ /* 0x000e620000000200 */
[C---:B------:R-:W-:Y:S03]  /*1f9c0*/  HMMA.16816.F32.BF16 R8, R64.reuse, R10, RZ ;  /* 0x0000000a4008723c */ /* 0x040fe600000418ff */
[----:B------:R-:W2:Y:S04]  /*1f9d0*/  LDSM.16.M88.4 R152, [R210] ;  /* 0x00000000d298783b */ /* 0x000ea80000000200 */
[----:B------:R-:W2:Y:S01]  /*1f9e0*/  LDSM.16.M88.4 R156, [R209] ;  /* 0x00000000d19c783b */ /* 0x000ea20000000200 */
[C---:B---3--:R-:W-:Y:S03]  /*1f9f0*/  HMMA.16816.F32.BF16 R12, R64.reuse, R16, RZ ;  /* 0x00000010400c723c */ /* 0x048fe600000418ff */
[----:B------:R-:W-:Y:S04]  /*1fa00*/  LDSM.16.M88.4 R160, [R215+0x4000] ;  /* 0x00400000d7a0783b */ /* 0x000fe80000000200 */
[----:B------:R-:W-:Y:S01]  /*1fa10*/  LDSM.16.M88.4 R164, [R204+0x1000] ;  /* 0x00100000cca4783b */ /* 0x000fe20000000200 */
[C---:B------:R-:W-:Y:S03]  /*1fa20*/  HMMA.16816.F32.BF16 R16, R64.reuse, R18, RZ ;  /* 0x000000124010723c */ /* 0x040fe600000418ff */
[----:B------:R-:W-:Y:S04]  /*1fa30*/  LDSM.16.M88.4 R168, [R221+0x8000] ;  /* 0x00800000dda8783b */ /* 0x000fe80000000200 */
[----:B------:R-:W-:Y:S01]  /*1fa40*/  LDSM.16.M88.4 R172, [R221+0x8800] ;  /* 0x00880000ddac783b */ /* 0x000fe20000000200 */
[C---:B-----5:R-:W-:Y:S03]  /*1fa50*/  HMMA.16816.F32.BF16 R20, R64.reuse, R24, RZ ;  /* 0x000000184014723c */ /* 0x060fe600000418ff */
[----:B------:R-:W-:Y:S04]  /*1fa60*/  LDSM.16.M88.4 R176, [R221+0xa000] ;  /* 0x00a00000ddb0783b */ /* 0x000fe80000000200 */
[----:B------:R-:W-:Y:S01]  /*1fa70*/  LDSM.16.M88.4 R180, [R200] ;  /* 0x00000000c8b4783b */ /* 0x000fe20000000200 */
[C---:B------:R-:W-:Y:S03]  /*1fa80*/  HMMA.16816.F32.BF16 R24, R64.reuse, R26, RZ ;  /* 0x0000001a4018723c */ /* 0x040fe600000418ff */
[----:B------:R-:W-:Y:S04]  /*1fa90*/  LDSM.16.M88.4 R184, [R218+0x2000] ;  /* 0x00200000dab8783b */ /* 0x000fe80000000200 */
[----:B------:R-:W-:Y:S01]  /*1faa0*/  LDSM.16.M88.4 R188, [R215+0x8000] ;  /* 0x00800000d7bc783b */ /* 0x000fe20000000200 */
[C---:B-1----:R-:W-:Y:S03]  /*1fab0*/  HMMA.16816.F32.BF16 R28, R64.reuse, R32, RZ ;  /* 0x00000020401c723c */ /* 0x042fe600000418ff */
[----:B------:R-:W-:Y:S05]  /*1fac0*/  LDSM.16.M88.4 R192, [R204+0x7000] ;  /* 0x00700000ccc0783b */ /* 0x000fea0000000200 */
[C---:B------:R-:W-:Y:S08]  /*1fad0*/  HMMA.16816.F32.BF16 R32, R64.reuse, R34, RZ ;  /* 0x000000224020723c */ /* 0x040ff000000418ff */
[C---:B--2---:R-:W-:Y:S08]  /*1fae0*/  HMMA.16816.F32.BF16 R36, R64.reuse, R40, RZ ;  /* 0x000000284024723c */ /* 0x044ff000000418ff */
[C---:B------:R-:W-:Y:S08]  /*1faf0*/  HMMA.16816.F32.BF16 R40, R64.reuse, R42, RZ ;  /* 0x0000002a4028723c */ /* 0x040ff000000418ff */
[C---:B------:R-:W-:Y:S08]  /*1fb00*/  HMMA.16816.F32.BF16 R44, R64.reuse, R48, RZ ;  /* 0x00000030402c723c */ /* 0x040ff000000418ff */
[C---:B------:R-:W-:Y:S08]  /*1fb10*/  HMMA.16816.F32.BF16 R48, R64.reuse, R50, RZ ;  /* 0x000000324030723c */ /* 0x040ff000000418ff */
[C---:B------:R-:W-:Y:S08]  /*1fb20*/  HMMA.16816.F32.BF16 R52, R64.reuse, R56, RZ ;  /* 0x000000384034723c */ /* 0x040ff000000418ff */
[C---:B------:R-:W-:Y:S08]  /*1fb30*/  HMMA.16816.F32.BF16 R56, R64.reuse, R58, RZ ;  /* 0x0000003a4038723c */ /* 0x040ff000000418ff */
[C---:B------:R-:W-:Y:S08]  /*1fb40*/  HMMA.16816.F32.BF16 R60, R64.reuse, R136, RZ ;  /* 0x00000088403c723c */ /* 0x040ff000000418ff */
[----:B------:R-:W-:Y:S01]  /*1fb50*/  HMMA.16816.F32.BF16 R64, R64, R138, RZ ;  /* 0x0000008a4040723c */ /* 0x000fe200000418ff */
[----:B------:R-:W1:Y:S07]  /*1fb60*/  LDSM.16.M88.4 R136, [R208] ;  /* 0x00000000d088783b */ /* 0x000e6e0000000200 */
[C---:B----4-:R-:W-:Y:S08]  /*1fb70*/  HMMA.16816.F32.BF16 R4, R140.reuse, R144, R4 ;  /* 0x000000908c04723c */ /* 0x050ff00000041804 */
[C---:B------:R-:W-:Y:S01]  /*1fb80*/  HMMA.16816.F32.BF16 R8, R140.reuse, R146, R8 ;  /* 0x000000928c08723c */ /* 0x040fe20000041808 */
[----:B------:R-:W2:Y:S07]  /*1fb90*/  LDSM.16.M88.4 R144, [R207] ;  /* 0x00000000cf90783b */ /* 0x000eae0000000200 */
[C---:B------:R-:W-:Y:S08]  /*1fba0*/  HMMA.16816.F32.BF16 R12, R140.reuse, R148, R12 ;  /* 0x000000948c0c723c */ /* 0x040ff0000004180c */
[C---:B------:R-:W-:Y:S01]  /*1fbb0*/  HMMA.16816.F32.BF16 R16, R140.reuse, R150, R16 ;  /* 0x000000968c10723c */ /* 0x040fe20000041810 */
[----:B------:R-:W3:Y:S07]  /*1fbc0*/  LDSM.16.M88.4 R148, [R206] ;  /* 0x00000000ce94783b */ /* 0x000eee0000000200 */
[C---:B------:R-:W-:Y:S08]  /*1fbd0*/  HMMA.16816.F32.BF16 R20, R140.reuse, R152, R20 ;  /* 0x000000988c14723c */ /* 0x040ff00000041814 */
[C---:B------:R-:W-:Y:S01]  /*1fbe0*/  HMMA.16816.F32.BF16 R24, R140.reuse, R154, R24 ;  /* 0x0000009a8c18723c */ /* 0x040fe20000041818 */
[----:B------:R-:W4:Y:S07]  /*1fbf0*/  LDSM.16.M88.4 R152, [R205] ;  /* 0x00000000cd98783b */ /* 0x000f2e0000000200 */
[C---:B------:R-:W-:Y:S08]  /*1fc00*/  HMMA.16816.F32.BF16 R28, R140.reuse, R156, R28 ;  /* 0x0000009c8c1c723c */ /* 0x040ff0000004181c */
[C---:B------:R-:W-:Y:S01]  /*1fc10*/  HMMA.16816.F32.BF16 R32, R140.reuse, R158, R32 ;  /* 0x0000009e8c20723c */ /* 0x040fe20000041820 */
[----:B------:R-:W5:Y:S07]  /*1fc20*/  LDSM.16.M88.4 R156, [R218] ;  /* 0x00000000da9c783b */ /* 0x000f6e0000000200 */
[C---:B-1----:R-:W-:Y:S08]  /*1fc30*/  HMMA.16816.F32.BF16 R36, R140.reuse, R136, R36 ;  /* 0x000000888c24723c */ /* 0x042ff00000041824 */
[C---:B------:R-:W-:Y:S01]  /*1fc40*/  HMMA.16816.F32.BF16 R40, R140.reuse, R138, R40 ;  /* 0x0000008a8c28723c */ /* 0x040fe20000041828 */
[----:B------:R-:W1:Y:S07]  /*1fc50*/  LDSM.16.M88.4 R136, [R215+0x4800] ;  /* 0x00480000d788783b */ /* 0x000e6e0000000200 */
[C---:B--2---:R-:W-:Y:S08]  /*1fc60*/  HMMA.16816.F32.BF16 R44, R140.reuse, R144, R44 ;  /* 0x000000908c2c723c */ /* 0x044ff0000004182c */
[C---:B------:R-:W-:Y:S01]  /*1fc70*/  HMMA.16816.F32.BF16 R48, R140.reuse, R146, R48 ;  /* 0x000000928c30723c */ /* 0x040fe20000041830 */
[----:B------:R-:W2:Y:S07]  /*1fc80*/  LDSM.16.M88.4 R144, [R215+0x5000] ;  /* 0x00500000d790783b */ /* 0x000eae0000000200 */
[C---:B---3--:R-:W-:Y:S08]  /*1fc90*/  HMMA.16816.F32.BF16 R52, R140.reuse, R148, R52 ;  /* 0x000000948c34723c */ /* 0x048ff00000041834 */
[C---:B------:R-:W-:Y:S01]  /*1fca0*/  HMMA.16816.F32.BF16 R56, R140.reuse, R150, R56 ;  /* 0x000000968c38723c */ /* 0x040fe20000041838 */
[----:B------:R-:W3:Y:S07]  /*1fcb0*/  LDSM.16.M88.4 R148, [R215+0x5800] ;  /* 0x00580000d794783b */ /* 0x000eee0000000200 */
[C---:B----4-:R-:W-:Y:S08]  /*1fcc0*/  HMMA.16816.F32.BF16 R60, R140.reuse, R152, R60 ;  /* 0x000000988c3c723c */ /* 0x050ff0000004183c */
[----:B------:R-:W-:Y:S01]  /*1fcd0*/  HMMA.16816.F32.BF16 R64, R140, R154, R64 ;  /* 0x0000009a8c40723c */ /* 0x000fe20000041840 */
[----:B------:R-:W4:Y:S04]  /*1fce0*/  LDSM.16.M88.4 R140, [R215+0x6000] ;  /* 0x00600000d78c783b */ /* 0x000f280000000200 */
[----:B------:R-:W-:Y:S03]  /*1fcf0*/  LDSM.16.M88.4 R152, [R217] ;  /* 0x00000000d998783b */ /* 0x000fe60000000200 */
[C---:B-----5:R-:W-:Y:S08]  /*1fd00*/  HMMA.16816.F32.BF16 R4, R156.reuse, R160, R4 ;  /* 0x000000a09c04723c */ /* 0x060ff00000041804 */
[C---:B------:R-:W-:Y:S01]  /*1fd10*/  HMMA.16816.F32.BF16 R8, R156.reuse, R162, R8 ;  /* 0x000000a29c08723c */ /* 0x040fe20000041808 */
[----:B------:R-:W-:Y:S07]  /*1fd20*/  LDSM.16.M88.4 R160, [R204] ;  /* 0x00000000cca0783b */ /* 0x000fee0000000200 */
        /* <DEDUP_REMOVED lines=20> */
[----:B------:R-:W-:Y:S04]  /*1fe70*/  LDSM.16.M88.4 R148, [R204+0x3000] ;  /* 0x00300000cc94783b */ /* 0x000fe80000000200 */
[----:B------:R-:W-:Y:S03]  /*1fe80*/  LDSM.16.M88.4 R156, [R204+0x3800] ;  /* 0x00380000cc9c783b */ /* 0x000fe60000000200 */
[C---:B------:R-:W-:Y:S08]  /*1fe90*/  HMMA.16816.F32.BF16 R4, R152.reuse, R160, R4 ;  /* 0x000000a09804723c */ /* 0x040ff00000041804 */
[C---:B------:R-:W-:Y:S01]  /*1fea0*/  HMMA.16816.F32.BF16 R8, R152.reuse, R162, R8 ;  /* 0x000000a29808723c */ /* 0x040fe20000041808 */
[----:B------:R-:W-:Y:S07]  /*1feb0*/  LDSM.16.M88.4 R160, [R222+0x2000] ;  /* 0x00200000dea0783b */ /* 0x000fee0000000200 */
[C---:B----4-:R-:W-:Y:S08]  /*1fec0*/  HMMA.16816.F32.BF16 R12, R152.reuse, R140, R12 ;  /* 0x0000008c980c723c */ /* 0x050ff0000004180c */
[C---:B------:R-:W-:Y:S01]  /*1fed0*/  HMMA.16816.F32.BF16 R16, R152.reuse, R142, R16 ;  /* 0x0000008e9810723c */ /* 0x040fe20000041810 */
[----:B------:R-:W3:Y:S07]  /*1fee0*/  LDSM.16.M88.4 R140, [R204+0x2800] ;  /* 0x00280000cc8c783b */ /* 0x000eee0000000200 */
[C---:B------:R-:W-:Y:S08]  /*1fef0*/  HMMA.16816.F32.BF16 R20, R152.reuse, R164, R20 ;  /* 0x000000a49814723c */ /* 0x040ff00000041814 */
        /* <DEDUP_REMOVED lines=11> */
[C---:B------:R-:W-:Y:S08]  /*1ffb0*/  HMMA.16816.F32.BF16 R52, R152.reuse, R148, R52 ;  /* 0x000000949834723c */ /* 0x040ff00000041834 */
[C---:B------:R-:W-:Y:S01]  /*1ffc0*/  HMMA.16816.F32.BF16 R56, R152.reuse, R150, R56 ;  /* 0x000000969838723c */ /* 0x040fe20000041838 */
[----:B------:R-:W5:Y:S07]  /*1ffd0*/  LDSM.16.M88.4 R148, [R221+0xb800] ;  /* 0x00b80000dd94783b */ /* 0x000f6e0000000200 */
[C---:B------:R-:W-:Y:S08]  /*1ffe0*/  HMMA.16816.F32.BF16 R60, R152.reuse, R156, R60 ;  /* 0x0000009c983c723c */ /* 0x040ff0000004183c */
[----:B------:R-:W-:Y:S01]  /*1fff0*/  HMMA.16816.F32.BF16 R64, R152, R158, R64 ;  /* 0x0000009e9840723c */ /* 0x000fe20000041840 */
[----:B------:R-:W-:Y:S04]  /*20000*/  LDSM.16.M88.4 R152, [R220+0x2000] ;  /* 0x00200000dc98783b */ /* 0x000fe80000000200 */
[----:B------:R-:W1:Y:S03]  /*20010*/  LDSM.16.M88.4 R156, [R203] ;  /* 0x00000000cb9c783b */ /* 0x000e660000000200 */
[C---:B------:R-:W-:Y:S08]  /*20020*/  HMMA.16816.F32.BF16 R4, R160.reuse, R168, R4 ;  /* 0x000000a8a004723c */ /* 0x040ff00000041804 */
[C---:B------:R-:W-:Y:S01]  /*20030*/  HMMA.16816.F32.BF16 R8, R160.reuse, R170, R8 ;  /* 0x000000aaa008723c */ /* 0x040fe20000041808 */
[----:B------:R-:W2:Y:S07]  /*20040*/  LDSM.16.M88.4 R168, [R202] ;  /* 0x00000000caa8783b */ /* 0x000eae0000000200 */
[C---:B------:R-:W-:Y:S08]  /*20050*/  HMMA.16816.F32.BF16 R12, R160.reuse, R172, R12 ;  /* 0x000000aca00c723c */ /* 0x040ff0000004180c */
[C---:B------:R-:W-:Y:S01]  /*20060*/  HMMA.16816.F32.BF16 R16, R160.reuse, R174, R16 ;  /* 0x000000aea010723c */ /* 0x040fe20000041810 */
[----:B------:R-:W2:Y:S07]  /*20070*/  LDSM.16.M88.4 R172, [R201] ;  /* 0x00000000c9ac783b */ /* 0x000eae0000000200 */
[C---:B----4-:R-:W-:Y:S08]  /*20080*/  HMMA.16816.F32.BF16 R20, R160.reuse, R164, R20 ;  /* 0x000000a4a014723c */ /* 0x050ff00000041814 */
[C---:B------:R-:W-:Y:S01]  /*20090*/  HMMA.16816.F32.BF16 R24, R160.reuse, R166, R24 ;  /* 0x000000a6a018723c */ /* 0x040fe20000041818 */
[----:B------:R-:W-:Y:S07]  /*200a0*/  LDSM.16.M88.4 R164, [R198] ;  /* 0x00000000c6a4783b */ /* 0x000fee0000000200 */
[C---:B-1----:R-:W-:Y:S08]  /*200b0*/  HMMA.16816.F32.BF16 R28, R160.reuse, R136, R28 ;  /* 0x00000088a01c723c */ /* 0x042ff0000004181c */
[C---:B------:R-:W-:Y:S01]  /*200c0*/  HMMA.16816.F32.BF16 R32, R160.reuse, R138, R32 ;  /* 0x0000008aa020723c */ /* 0x040fe20000041820 */
[----:B------:R-:W1:Y:S07]  /*200d0*/  LDSM.16.M88.4 R136, [R199] ;  /* 0x00000000c788783b */ /* 0x000e6e0000000200 */
[C---:B------:R-:W-:Y:S08]  /*200e0*/  HMMA.16816.F32.BF16 R36, R160.reuse, R176, R36 ;  /* 0x000000b0a024723c */ /* 0x040ff00000041824 */
[C---:B------:R-:W-:Y:S01]  /*200f0*/  HMMA.16816.F32.BF16 R40, R160.reuse, R178, R40 ;  /* 0x000000b2a028723c */ /* 0x040fe20000041828 */
[----:B------:R-:W4:Y:S07]  /*20100*/  LDSM.16.M88.4 R176, [R197] ;  /* 0x00000000c5b0783b */ /* 0x000f2e0000000200 */
[C---:B--2---:R-:W-:Y:S08]  /*20110*/  HMMA.16816.F32.BF16 R44, R160.reuse, R144, R44 ;  /* 0x00000090a02c723c */ /* 0x044ff0000004182c */
[C---:B------:R-:W-:Y:S01]  /*20120*/  HMMA.16816.F32.BF16 R48, R160.reuse, R146, R48 ;  /* 0x00000092a030723c */ /* 0x040fe20000041830 */
[----:B------:R-:W2:Y:S07]  /*20130*/  LDSM.16.M88.4 R144, [R196] ;  /* 0x00000000c490783b */ /* 0x000eae0000000200 */
[C---:B---3--:R-:W-:Y:S08]  /*20140*/  HMMA.16816.F32.BF16 R52, R160.reuse, R140, R52 ;  /* 0x0000008ca034723c */ /* 0x048ff00000041834 */
[C---:B------:R-:W-:Y:S01]  /*20150*/  HMMA.16816.F32.BF16 R56, R160.reuse, R142, R56 ;  /* 0x0000008ea038723c */ /* 0x040fe20000041838 */
[----:B------:R-:W3:Y:S07]  /*20160*/  LDSM.16.M88.4 R140, [R215+0x8800] ;  /* 0x00880000d78c783b */ /* 0x000eee0000000200 */
[C---:B-----5:R-:W-:Y:S08]  /*20170*/  HMMA.16816.F32.BF16 R60, R160.reuse, R148, R60 ;  /* 0x00000094a03c723c */ /* 0x060ff0000004183c */
[----:B------:R-:W-:Y:S01]  /*20180*/  HMMA.16816.F32.BF16 R64, R160, R150, R64 ;  /* 0x00000096a040723c */ /* 0x000fe20000041840 */
[----:B------:R-:W5:Y:S04]  /*20190*/  LDSM.16.M88.4 R148, [R215+0x9000] ;  /* 0x00900000d794783b */ /* 0x000f680000000200 */
        /* <DEDUP_REMOVED lines=19> */
[C---:B----4-:R-:W-:Y:S08]  /*202d0*/  HMMA.16816.F32.BF16 R52, R152.reuse, R176, R52 ;  /* 0x000000b09834723c */ /* 0x050ff00000041834 */
[C---:B------:R-:W-:Y:S01]  /*202e0*/  HMMA.16816.F32.BF16 R56, R152.reuse, R178, R56 ;  /* 0x000000b29838723c */ /* 0x040fe20000041838 */
[----:B------:R-:W-:Y:S07]  /*202f0*/  LDSM.16.M88.4 R176, [R204+0x5800] ;  /* 0x00580000ccb0783b */ /* 0x000fee0000000200 */
[C---:B--2---:R-:W-:Y:S08]  /*20300*/  HMMA.16816.F32.BF16 R60, R152.reuse, R144, R60 ;  /* 0x00000090983c723c */ /* 0x044ff0000004183c */
[----:B------:R-:W-:Y:S01]  /*20310*/  HMMA.16816.F32.BF16 R64, R152, R146, R64 ;  /* 0x000000929840723c */ /* 0x000fe20000041840 */
[----:B------:R-:W2:Y:S04]  /*20320*/  LDSM.16.M88.4 R144, [R215+0xa000] ;  /* 0x00a00000d790783b */ /* 0x000ea80000000200 */
[----:B------:R-:W4:Y:S03]  /*20330*/  LDSM.16.M88.4 R152, [R215+0xa800] ;  /* 0x00a80000d798783b */ /* 0x000f260000000200 */
[C---:B------:R-:W-:Y:S08]  /*20340*/  HMMA.16816.F32.BF16 R4, R184.reuse, R188, R4 ;  /* 0x000000bcb804723c */ /* 0x040ff00000041804 */
[C---:B------:R-:W-:Y:S01]  /*20350*/  HMMA.16816.F32.BF16 R8, R184.reuse, R190, R8 ;  /* 0x000000beb808723c */ /* 0x040fe20000041808 */
[----:B------:R-:W-:Y:S07]  /*20360*/  LDSM.16.M88.4 R188, [R204+0x6800] ;  /* 0x00680000ccbc783b */ /* 0x000fee0000000200 */
[C---:B---3--:R-:W-:Y:S08]  /*20370*/  HMMA.16816.F32.BF16 R12, R184.reuse, R140, R12 ;  /* 0x0000008cb80c723c */ /* 0x048ff0000004180c */
[C---:B------:R-:W-:Y:S01]  /*20380*/  HMMA.16816.F32.BF16 R16, R184.reuse, R142, R16 ;  /* 0x0000008eb810723c */ /* 0x040fe20000041810 */
[----:B------:R-:W3:Y:S07]  /*20390*/  LDSM.16.M88.4 R140, [R204+0x4800] ;  /* 0x00480000cc8c783b */ /* 0x000eee0000000200 */
[C---:B-----5:R-:W-:Y:S08]  /*203a0*/  HMMA.16816.F32.BF16 R20, R184.reuse, R148, R20 ;  /* 0x00000094b814723c */ /* 0x060ff00000041814 */
[C---:B------:R-:W-:Y:S01]  /*203b0*/  HMMA.16816.F32.BF16 R24, R184.reuse, R150, R24 ;  /* 0x00000096b818723c */ /* 0x040fe20000041818 */
[----:B------:R-:W5:Y:S01]  /*203c0*/  LDSM.16.M88.4 R148, [R204+0x7800] ;  /* 0x00780000cc94783b */ /* 0x000f620000000200 */
[----:B------:R-:W-:Y:S04]  /*203d0*/  DEPBAR.LE SB0, 0x0 ;  /* 0x000080000000791a */ /* 0x000fe80000000000 */
[----:B------:R-:W-:Y:S02]  /*203e0*/  BAR.SYNC.DEFER_BLOCKING 0x0 ;  /* 0x0000000000007b1d */ /* 0x000fe40000010000 */
[C---:B-1----:R-:W-:Y:S08]  /*203f0*/  HMMA.16816.F32.BF16 R28, R184.reuse, R136, R28 ;  /* 0x00000088b81c723c */ /* 0x042ff0000004181c */
[C---:B------:R-:W-:Y:S08]  /*20400*/  HMMA.16816.F32.BF16 R32, R184.reuse, R138, R32 ;  /* 0x0000008ab820723c */ /* 0x040ff00000041820 */
[C---:B--2---:R-:W-:Y:S08]  /*20410*/  HMMA.16816.F32.BF16 R36, R184.reuse, R144, R36 ;  /* 0x00000090b824723c */ /* 0x044ff00000041824 */
[C---:B------:R-:W-:Y:S08]  /*20420*/  HMMA.16816.F32.BF16 R40, R184.reuse, R146, R40 ;  /* 0x00000092b828723c */ /* 0x040ff00000041828 */
[C---:B----4-:R-:W-:Y:S08]  /*20430*/  HMMA.16816.F32.BF16 R44, R184.reuse, R152, R44 ;  /* 0x00000098b82c723c */ /* 0x050ff0000004182c */
[C---:B------:R-:W-:Y:S08]  /*20440*/  HMMA.16816.F32.BF16 R48, R184.reuse, R154, R48 ;  /* 0x0000009ab830723c */ /* 0x040ff00000041830 */
[C---:B------:R-:W-:Y:S08]  /*20450*/  HMMA.16816.F32.BF16 R52, R184.reuse, R156, R52 ;  /* 0x0000009cb834723c */ /* 0x040ff00000041834 */
[C---:B------:R-:W-:Y:S08]  /*20460*/  HMMA.16816.F32.BF16 R56, R184.reuse, R158, R56 ;  /* 0x0000009eb838723c */ /* 0x040ff00000041838 */
[C---:B------:R-:W-:Y:S08]  /*20470*/  HMMA.16816.F32.BF16 R60, R184.reuse, R160, R60 ;  /* 0x000000a0b83c723c */ /* 0x040ff0000004183c */
[----:B------:R-:W-:Y:S08]  /*20480*/  HMMA.16816.F32.BF16 R64, R184, R162, R64 ;  /* 0x000000a2b840723c */ /* 0x000ff00000041840 */
[C---:B------:R-:W-:Y:S08]  /*20490*/  HMMA.16816.F32.BF16 R4, R164.reuse, R168, R4 ;  /* 0x000000a8a404723c */ /* 0x040ff00000041804 */
[C---:B------:R-:W-:Y:S08]  /*204a0*/  HMMA.16816.F32.BF16 R8, R164.reuse, R170, R8 ;  /* 0x000000aaa408723c */ /* 0x040ff00000041808 */
[C---:B---3--:R-:W-:Y:S08]  /*204b0*/  HMMA.16816.F32.BF16 R12, R164.reuse, R140, R12 ;  /* 0x0000008ca40c723c */ /* 0x048ff0000004180c */
        /* <DEDUP_REMOVED lines=11> */
[C---:B-----5:R-:W-:Y:S07]  /*20570*/  HMMA.16816.F32.BF16 R60, R164.reuse, R148, R60 ;  /* 0x00000094a43c723c */ /* 0x060fee000004183c */
[----:B------:R-:W-:Y:S01]  /*20580*/  IMAD.MOV.U32 R148, RZ, RZ, R132 ;  /* 0x000000ffff947224 */ /* 0x000fe200078e0084 */
[----:B------:R-:W-:Y:S04]  /*20590*/  HMMA.16816.F32.BF16 R64, R164, R150, R64 ;  /* 0x00000096a440723c */ /* 0x000fe80000041840 */
[----:B------:R-:W-:Y:S04]  /*205a0*/  IMAD.MOV.U32 R149, RZ, RZ, R133 ;  /* 0x000000ffff957224 */ /* 0x000fe800078e0085 */
[----:B------:R-:W-:-:S11]  /*205b0*/  @!P0 BRA `(.L_x_1119) ;  /* 0x00000cc000008947 */ /* 0x000fd60003800000 */
[----:B------:R-:W-:Y:S01]  /*205c0*/  ISETP.NE.U32.AND P0, PT, R236, RZ, PT ;  /* 0x000000ffec00720c */ /* 0x000fe20003f05070 */
[----:B------:R-:W-:Y:S03]  /*205d0*/  BSSY B0, `(.L_x_1120) ;  /* 0x0000048000007945 */ /* 0x000fe60003800000 */
[----:B------:R-:W-:Y:S11]  /*205e0*/  ISETP.NE.AND.EX P0, PT, R237, RZ, PT, P0 ;  /* 0x000000ffed00720c */ /* 0x000ff60003f05300 */
[----:B------:R-:W-:Y:S02]  /*205f0*/  @!UPT UIADD3 URZ, URZ, URZ, URZ ;  /* 0x0000003f3f3ff290 */ /* 0x000fe4000fffe03f */
[----:B------:R-:W-:-:S05]  /*20600*/  @!P0 BRA `(.L_x_1121) ;  /* 0x0000040000008947 */ /* 0x000fca0003800000 */
[----:B------:R-:W-:Y:S01]  /*20610*/  IMAD.SHL.U32 R140, R238, 0x80, RZ ;  /* 0x00000080ee8c7824 */ /* 0x000fe200078e00ff */
[----:B------:R-:W-:Y:S02]  /*20620*/  ULDC.64 UR4, c[0x0][0x118] ;  /* 0x0000460000047ab9 */ /* 0x000fe40000000a00 */
[----:B------:R-:W2:Y:S02]  /*20630*/  LD.E R141, [R2.64+0x170] ;  /* 0x00017004028d7980 */ /* 0x000ea4000c101900 */
[C---:B------:R-:W-:Y:S02]  /*20640*/  IADD3 R138, R140.reuse, -0x100, RZ ;  /* 0xffffff008c8a7810 */ /* 0x040fe40007ffe0ff */
[----:B------:R-:W-:Y:S01]  /*20650*/  IADD3 R140, R140, -0x80, RZ ;  /* 0xffffff808c8c7810 */ /* 0x000fe20007ffe0ff */
[----:B------:R-:W3:Y:S01]  /*20660*/  LD.E.64 R144, [R2.64+0x20] ;  /* 0x0000200402907980 */ /* 0x000ee2000c101b00 */
[-C--:B--2---:R-:W-:Y:S04]  /*20670*/  IABS R137, R141.reuse ;  /* 0x0000008d00897213 */ /* 0x084fe80000000000 */
[----:B------:R-:W1:Y:S10]  /*20680*/  I2F.RP R133, R137 ;  /* 0x0000008900857306 */ /* 0x000e740000209400 */
[----:B-1----:R-:W1:Y:S02]  /*20690*/  MUFU.RCP R132, R133 ;  /* 0x0000008500847308 */ /* 0x002e640000001000 */
[----:B-1----:R-:W-:Y:S02]  /*206a0*/  IADD3 R142, R132, 0xffffffe, RZ ;  /* 0x0ffffffe848e7810 */ /* 0x002fe40007ffe0ff */
[----:B------:R-:W-:Y:S06]  /*206b0*/  IABS R132, R138 ;  /* 0x0000008a00847213 */ /* 0x000fec0000000000 */
[----:B------:R-:W1:Y:S01]  /*206c0*/  F2I.FTZ.U32.TRUNC.NTZ R143, R142 ;  /* 0x0000008e008f7305 */ /* 0x000e62000021f000 */
[-C--:B------:R-:W-:Y:S02]  /*206d0*/  IABS R133, R141.reuse ;  /* 0x0000008d00857213 */ /* 0x080fe40000000000 */
[----:B------:R-:W-:Y:S03]  /*206e0*/  LOP3.LUT R138, R138, R141, RZ, 0x3c, !PT ;  /* 0x0000008d8a8a7212 */ /* 0x000fe600078e3cff */
[----:B------:R-:W-:Y:S01]  /*206f0*/  IMAD.MOV R133, RZ, RZ, -R133 ;  /* 0x000000ffff857224 */ /* 0x000fe200078e0a85 */
        /* <DEDUP_REMOVED lines=21> */
[----:B------:R-:W-:Y:S02]  /*20850*/  LOP3.LUT R132, RZ, R141, RZ, 0x33, !PT ;  /* 0x0000008dff847212 */ /* 0x000fe400078e33ff */
[----:B------:R-:W-:Y:S07]  /*20860*/  ISETP.NE.AND P1, PT, R141, RZ, PT ;  /* 0x000000ff8d00720c */ /* 0x000fee0003f25270 */
[----:B------:R-:W-:Y:S02]  /*20870*/  @P4 IADD3 R136, R136, 0x1, RZ ;  /* 0x0000000188884810 */ /* 0x000fe40007ffe0ff */
[----:B------:R-:W-:Y:S03]  /*20880*/  @P5 IADD3 R139, R139, 0x1, RZ ;  /* 0x000000018b8b5810 */ /* 0x000fe60007ffe0ff */
[----:B------:R-:W-:Y:S02]  /*20890*/  @!P0 IMAD.MOV R136, RZ, RZ, -R136 ;  /* 0x000000ffff888224 */ /* 0x000fe400078e0a88 */
[----:B------:R-:W-:Y:S03]  /*208a0*/  @!P2 IMAD.MOV R139, RZ, RZ, -R139 ;  /* 0x000000ffff8ba224 */ /* 0x000fe600078e0a8b */
[C---:B------:R-:W-:Y:S02]  /*208b0*/  SEL R137, R132.reuse, R136, !P1 ;  /* 0x0000008884897207 */ /* 0x040fe40004800000 */
[----:B------:R-:W-:Y:S02]  /*208c0*/  SEL R139, R132, R139, !P1 ;  /* 0x0000008b848b7207 */ /* 0x000fe40004800000 */
        /* <DEDUP_REMOVED lines=9> */
[-C--:B--2---:R-:W-:Y:S02]  /*20960*/  IMAD R134, R143, R141.reuse, RZ ;  /* 0x0000008d8f867224 */ /* 0x084fe400078e02ff */
[C---:B------:R-:W-:Y:S04]  /*20970*/  IMAD.WIDE.U32 R138, R142.reuse, R141, RZ ;  /* 0x0000008d8e8a7225 */ /* 0x040fe800078e00ff */
[----:B------:R-:W-:Y:S04]  /*20980*/  IMAD R134, R142, R137, R134 ;  /* 0x000000898e867224 */ /* 0x000fe800078e0286 */
[----:B------:R-:W-:Y:S02]  /*20990*/  IMAD.IADD R139, R139, 0x1, R134 ;  /* 0x000000018b8b7824 */ /* 0x000fe400078e0286 */
[----:B----4-:R-:W-:Y:S04]  /*209a0*/  IMAD.IADD R133, R132, 0x1, -R133 ;  /* 0x0000000184857824 */ /* 0x010fe800078e0a85 */
[----:B---3--:R-:W-:Y:S01]  /*209b0*/  IMAD R137, R145, R133, RZ ;  /* 0x0000008591897224 */ /* 0x008fe200078e02ff */
[----:B------:R-:W-:Y:S01]  /*209c0*/  SHF.R.S32.HI R132, RZ, 0x1f, R133 ;  /* 0x0000001fff847819 */ /* 0x000fe20000011485 */
[----:B------:R-:W-:Y:S04]  /*209d0*/  IMAD.WIDE.U32 R138, R133, R144, R138 ;  /* 0x00000090858a7225 */ /* 0x000fe800078e008a */
[----:B------:R-:W-:Y:S04]  /*209e0*/  IMAD R137, R144, R132, R137 ;  /* 0x0000008490897224 */ /* 0x000fe800078e0289 */
[----:B------:R-:W-:Y:S01]  /*209f0*/  IMAD.IADD R137, R139, 0x1, R137 ;  /* 0x000000018b897824 */ /* 0x000fe200078e0289 */
[----:B------:R-:W-:-:S05]  /*20a00*/  BRA `(.L_x_1122) ;  /* 0x0000004000007947 */ /* 0x000fca0003800000 */
.L_x_1121:
[----:B------:R-:W-:Y:S02]  /*20a10*/  ULDC.64 UR4, c[0x0][0x118] ;  /* 0x0000460000047ab9 */ /* 0x000fe40000000a00 */
[----:B------:R-:W2:Y:S02]  /*20a20*/  LD.E R138, [R2.64+0x38] ;  /* 0x00003804028a7980 */ /* 0x000ea4000c101900 */
[----:B--2---:R-:W-:Y:S04]  /*20a30*/  LEA R138, -R138, RZ, 0x7 ;  /* 0x000000ff8a8a7211 */ /* 0x004fe800078e39ff */
[----:B------:R-:W-:Y:S02]  /*20a40*/  SHF.R.S32.HI R137, RZ, 0x1f, R138 ;  /* 0x0000001fff897819 */ /* 0x000fe4000001148a */
.L_x_1122:
[----:B------:R-:W-:Y:S05]  /*20a50*/  BSYNC B0 ;  /* 0x0000000000007941 */ /* 0x000fea0003800000 */
.L_x_1120:
[C---:B------:R-:W-:Y:S01]  /*20a60*/  LOP3.LUT P0, RZ, R239.reuse, 0x1, RZ, 0xc0, !PT ;  /* 0x00000001efff7812 */ /* 0x040fe2000780c0ff */
[----:B------:R-:W-:Y:S01]  /*20a70*/  ULDC.64 UR4, c[0x0][0x118] ;  /* 0x0000460000047ab9 */ /* 0x000fe20000000a00 */
[CC--:B------:R-:W-:Y:S02]  /*20a80*/  LEA R150, P3, R138.reuse, R228.reuse, 0x1 ;  /* 0x000000e48a967211 */ /* 0x0c0fe400078608ff */
[----:B------:R-:W-:Y:S02]  /*20a90*/  LOP3.LUT P1, RZ, R239, 0x2, RZ, 0xc0, !PT ;  /* 0x00000002efff7812 */ /* 0x000fe4000782c0ff */
[C---:B------:R-:W-:Y:S02]  /*20aa0*/  LEA.HI.X R151, R138.reuse, R227, R137, 0x1, P3 ;  /* 0x000000e38a977211 */ /* 0x040fe400018f0c89 */
[-C--:B------:R-:W-:Y:S05]  /*20ab0*/  IADD3 R133, P2, R138, R225.reuse, RZ ;  /* 0x000000e18a857210 */ /* 0x080fea0007f5e0ff */
[----:B------:R-:W-:Y:S01]  /*20ac0*/  @!PT LDS RZ, [RZ] ;  /* 0x00000000fffff984 */ /* 0x000fe20000000800 */
[----:B------:R-:W-:Y:S01]  /*20ad0*/  @!PT LDS RZ, [RZ] ;  /* 0x00000000fffff984 */ /* 0x000fe20000000800 */
[----:B------:R-:W-:Y:S01]  /*20ae0*/  @!PT LDS RZ, [RZ] ;  /* 0x00000000fffff984 */ /* 0x000fe20000000800 */
[----:B------:R1:W-:Y:S01]  /*20af0*/  @P0 LDGSTS.E.BYPASS.LTC128B.128 [R235+0x4000], [R150.64] ;  /* 0x0400000096eb0fae */ /* 0x0003e2000b901d44 */
[-C--:B------:R-:W-:Y:S01]  /*20b00*/  @P0 LEA R152, P4, R133, R228.reuse, 0x1 ;  /* 0x000000e485980211 */ /* 0x080fe200078808ff */
[----:B------:R-:W-:Y:S01]  /*20b10*/  IMAD.X R134, R137, 0x1, R226, P2 ;  /* 0x0000000189867824 */ /* 0x000fe200010e06e2 */
[C---:B------:R-:W-:Y:S01]  /*20b20*/  IADD3 R137, P3, R133.reuse, R225, RZ ;  /* 0x000000e185897210 */ /* 0x040fe20007f7e0ff */
[----:B------:R1:W-:Y:S01]  /*20b30*/  @!P0 STS.128 [R235+0x4000], RZ ;  /* 0x004000ffeb008388 */ /* 0x0003e20000000c00 */
[CC--:B------:R-:W-:Y:S02]  /*20b40*/  @P1 LEA R142, P2, R133.reuse, R228.reuse, 0x1 ;  /* 0x000000e4858e1211 */ /* 0x0c0fe400078408ff */
        /* <DEDUP_REMOVED lines=8> */
[----:B------:R1:W-:Y:S01]  /*20bd0*/  @!P1 STS.128 [R235+0x8000], RZ ;  /* 0x008000ffeb009388 */ /* 0x0003e20000000c00 */
[CC--:B------:R-:W-:Y:S02]  /*20be0*/  @P1 LEA R140, P2, R137.reuse, R228.reuse, 0x1 ;  /* 0x000000e4898c1211 */ /* 0x0c0fe400078408ff */
[CCC-:B------:R-:W-:Y:S01]  /*20bf0*/  @P0 LEA.HI.X R147, R137.reuse, R227.reuse, R134.reuse, 0x1, P4 ;  /* 0x000000e389930211 */ /* 0x1c0fe200020f0c86 */
[----:B------:R-:W-:Y:S01]  /*20c00*/  @!PT LDS RZ, [RZ] ;  /* 0x00000000fffff984 */ /* 0x000fe20000000800 */
[----:B------:R-:W-:Y:S01]  /*20c10*/  @!PT LDS RZ, [RZ] ;  /* 0x00000000fffff984 */ /* 0x000fe20000000800 */
[----:B------:R-:W-:Y:S01]  /*20c20*/  @!PT LDS RZ, [RZ] ;  /* 0x00000000fffff984 */ /* 0x000fe20000000800 */
[----:B------:R1:W-:Y:S01]  /*20c30*/  @P0 LDGSTS.E.BYPASS.LTC128B.128 [R235+0x4800], [R152.64] ;  /* 0x0480000098eb0fae */ /* 0x0003e2000b901d44 */
[C---:B------:R-:W-:Y:S02]  /*20c40*/  @P1 LEA.HI.X R141, R137.reuse, R227, R134, 0x1, P2 ;  /* 0x000000e3898d1211 */ /* 0x040fe400010f0c86 */
[-C--:B------:R-:W-:Y:S01]  /*20c50*/  IADD3 R133, P3, R137, R225.reuse, RZ ;  /* 0x000000e189857210 */ /* 0x080fe20007f7e0ff */
[----:B------:R1:W-:Y:S03]  /*20c60*/  @!P0 STS.128 [R235+0x4800], RZ ;  /* 0x004800ffeb008388 */ /* 0x0003e60000000c00 */
[CC--:B------:R-:W-:Y:S01]  /*20c70*/  @P0 LEA R144, P4, R133.reuse, R228.reuse, 0x1 ;  /* 0x000000e485900211 */ /* 0x0c0fe200078808ff */
[----:B------:R-:W-:Y:S01]  /*20c80*/  @!PT LDS RZ, [RZ] ;  /* 0x00000000fffff984 */ /* 0x000fe20000000800 */
[----:B------:R-:W-:Y:S01]  /*20c90*/  @!PT LDS RZ, [RZ] ;  /* 0x00000000fffff984 */ /* 0x000fe20000000800 */
[----:B------:R-:W-:Y:S01]  /*20ca0*/  @!PT LDS RZ, [RZ] ;  /* 0x00000000fffff984 */ /* 0x000fe20000000800 */
[----:B------:R1:W-:Y:S01]  /*20cb0*/  @P1 LDGSTS.E.BYPASS.LTC128B.128 [R235+0x8800], [R142.64+0x80] ;  /* 0x088000808eeb1fae */ /* 0x0003e2000b901d44 */
[CC--:B------:R-:W-:Y:S01]  /*20cc0*/  @P1 LEA R138, P2, R133.reuse, R228.reuse, 0x1 ;  /* 0x000000e4858a1211 */ /* 0x0c0fe200078408ff */
[----:B------:R-:W-:Y:S01]  /*20cd0*/  IMAD.X R134, R134, 0x1, R226, P3 ;  /* 0x0000000186867824 */ /* 0x000fe200018e06e2 */
[C---:B------:R-:W-:Y:S01]  /*20ce0*/  IADD3 R137, P3, R133.reuse, R225, RZ ;  /* 0x000000e185897210 */ /* 0x040fe20007f7e0ff */
[----:B------:R1:W-:Y:S03]  /*20cf0*/  @!P1 STS.128 [R235+0x8800], RZ ;  /* 0x008800ffeb009388 */ /* 0x0003e60000000c00 */
[CCC-:B------:R-:W-:Y:S01]  /*20d00*/  @P0 LEA.HI.X R145, R133.reuse, R227.reuse, R134.reuse, 0x1, P4 ;  /* 0x000000e385910211 */ /* 0x1c0fe200020f0c86 */
[----:B------:R-:W-:Y:S01]  /*20d10*/  @!PT LDS RZ, [RZ] ;  /* 0x00000000fffff984 */ /* 0x000fe20000000800 */
[----:B------:R-:W-:Y:S01]  /*20d20*/  @!PT LDS RZ, [RZ] ;  /* 0x00000000fffff984 */ /* 0x000fe20000000800 */
[----:B------:R-:W-:Y:S01]  /*20d30*/  @!PT LDS RZ, [RZ] ;  /* 0x00000000fffff984 */ /* 0x000fe20000000800 */
[----:B------:R1:W-:Y:S01]  /*20d40*/  @P0 LDGSTS.E.BYPASS.LTC128B.128 [R235+0x5000], [R146.64] ;  /* 0x0500000092eb0fae */ /* 0x0003e2000b901d44 */
        /* <DEDUP_REMOVED lines=9> */
[----:B------:R1:W-:Y:S01]  /*20de0*/  @P1 LDGSTS.E.BYPASS.LTC128B.128 [R235+0x9000], [R140.64+0x80] ;  /* 0x090000808ceb1fae */ /* 0x0003e2000b901d44 */
[C---:B------:R-:W-:Y:S02]  /*20df0*/  @P1 LEA.HI.X R155, R137.reuse, R227, R134, 0x1, P2 ;  /* 0x000000e3899b1211 */ /* 0x040fe400010f0c86 */
[-C--:B------:R-:W-:Y:S01]  /*20e00*/  IADD3 R133, P3, R137, R225.reuse, RZ ;  /* 0x000000e189857210 */ /* 0x080fe20007f7e0ff */
[----:B------:R1:W-:Y:S03]  /*20e10*/  @!P1 STS.128 [R235+0x9000], RZ ;  /* 0x009000ffeb009388 */ /* 0x0003e60000000c00 */
[CC--:B------:R-:W-:Y:S01]  /*20e20*/  @P0 LEA R160, P4, R133.reuse, R228.reuse, 0x1 ;  /* 0x000000e485a00211 */ /* 0x0c0fe200078808ff */
[----:B------:R-:W-:Y:S01]  /*20e30*/  @!PT LDS RZ, [RZ] ;  /* 0x00000000fffff984 */ /* 0x000fe20000000800 */
[----:B------:R-:W-:Y:S01]  /*20e40*/  @!PT LDS RZ, [RZ] ;  /* 0x00000000fffff984 */ /* 0x000fe20000000800 */
[----:B------:R-:W-:Y:S01]  /*20e50*/  @!PT LDS RZ, [RZ] ;  /* 0x00000000fffff984 */ /* 0x000fe20000000800 */
[----:B------:R1:W-:Y:S01]  /*20e60*/  @P0 LDGSTS.E.BYPASS.LTC128B.128 [R235+0x5800], [R144.64] ;  /* 0x0580000090eb0fae */ /* 0x0003e2000b901d44 */
        /* <DEDUP_REMOVED lines=14> */
[C-C-:B------:R-:W-:Y:S01]  /*20f50*/  @P0 LEA.HI.X R165, R137.reuse, R227, R134.reuse, 0x1, P5 ;  /* 0x000000e389a50211 */ /* 0x140fe200028f0c86 */
[----:B------:R-:W-:Y:S01]  /*20f60*/  @!PT LDS RZ, [RZ] ;  /* 0x00000000fffff984 */ /* 0x000fe20000000800 */
[----:B------:R-:W-:Y:S01]  /*20f70*/  @!PT LDS RZ, [RZ] ;  /* 0x00000000fffff984 */ /* 0x000fe20000000800 */
[----:B------:R-:W-:Y:S01]  /*20f80*/  @!PT LDS RZ, [RZ] ;  /* 0x00000000fffff984 */ /* 0x000fe20000000800 */
[----:B------:R1:W-:Y:S01]  /*20f90*/  @P0 LDGSTS.E.BYPASS.LTC128B.128 [R235+0x6000], [R156.64] ;  /* 0x060000009ceb0fae */ /* 0x0003e2000b901d44 */
[C---:B------:R-:W-:Y:S02]  /*20fa0*/  IADD3 R133, P2, R137.reuse, R225, RZ ;  /* 0x000000e189857210 */ /* 0x040fe40007f5e0ff */
[-C--:B------:R-:W-:Y:S01]  /*20fb0*/  @P1 LEA.HI.X R137, R137, R227.reuse, R134, 0x1, P3 ;  /* 0x000000e389891211 */ /* 0x080fe200018f0c86 */
[----:B------:R1:W-:Y:S01]  /*20fc0*/  @!P0 STS.128 [R235+0x6000], RZ ;  /* 0x006000ffeb008388 */ /* 0x0003e20000000c00 */
[CC--:B------:R-:W-:Y:S01]  /*20fd0*/  @P0 LEA R162, P4, R133.reuse, R228.reuse, 0x1 ;  /* 0x000000e485a20211 */ /* 0x0c0fe200078808ff */
[----:B------:R-:W-:Y:S01]  /*20fe0*/  IMAD.X R132, R134, 0x1, R226, P2 ;  /* 0x0000000186847824 */ /* 0x000fe200010e06e2 */
[C---:B------:R-:W-:Y:S01]  /*20ff0*/  @P1 LEA R166, P2, R133.reuse, R228, 0x1 ;  /* 0x000000e485a61211 */ /* 0x040fe200078408ff */
[----:B------:R-:W-:Y:S01]  /*21000*/  @!PT LDS RZ, [RZ] ;  /* 0x00000000fffff984 */ /* 0x000fe20000000800 */
[----:B------:R-:W-:Y:S01]  /*21010*/  @!PT LDS RZ, [RZ] ;  /* 0x00000000fffff984 */ /* 0x000fe20000000800 */
[----:B------:R-:W-:Y:S01]  /*21020*/  @!PT LDS RZ, [RZ] ;  /* 0x00000000fffff984 */ /* 0x000fe20000000800 */
[----:B------:R1:W-:Y:S01]  /*21030*/  @P1 LDGSTS.E.BYPASS.LTC128B.128 [R235+0xa000], [R154.64+0x80] ;  /* 0x0a0000809aeb1fae */ /* 0x0003e2000b901d44 */
[----:B------:R-:W-:Y:S02]  /*21040*/  IMAD.MOV.U32 R228, RZ, RZ, R150 ;  /* 0x000000ffffe47224 */ /* 0x000fe400078e0096 */
[CCC-:B------:R-:W-:Y:S01]  /*21050*/  @P0 LEA.HI.X R163, R133.reuse, R227.reuse, R132.reuse, 0x1, P4 ;  /* 0x000000e385a30211 */ /* 0x1c0fe200020f0c84 */
[----:B------:R1:W-:Y:S01]  /*21060*/  @!P1 STS.128 [R235+0xa000], RZ ;  /* 0x00a000ffeb009388 */ /* 0x0003e20000000c00 */
[----:B------:R-:W-:Y:S01]  /*21070*/  @P1 LEA.HI.X R167, R133, R227, R132, 0x1, P2 ;  /* 0x000000e385a71211 */ /* 0x000fe200010f0c84 */
[----:B------:R-:W-:Y:S02]  /*21080*/  IMAD.MOV.U32 R227, RZ, RZ, R151 ;  /* 0x000000ffffe37224 */ /* 0x000fe400078e0097 */
        /* <DEDUP_REMOVED lines=31> */
.L_x_1119:
[----:B------:R-:W-:Y:S05]  /*21280*/  BSYNC B1 ;  /* 0x0000000000017941 */ /* 0x000fea0003800000 */
.L_x_1118:
[----:B------:R-:W-:Y:S01]  /*21290*/  ULDC.64 UR4, c[0x0][0x118] ;  /* 0x0000460000047ab9 */ /* 0x000fe20000000a00 */
[----:B------:R-:W-:Y:S01]  /*212a0*/  FMNMX.FTZ R132, R6, R0, !PT ;  /* 0x0000000006847209 */ /* 0x000fe20007810000 */
[----:B------:R2:W3:Y:S01]  /*212b0*/  LD.E R133, [R2.64+0xdc] ;  /* 0x0000dc0402857980 */ /* 0x0004e2000c101900 */
[----:B------:R-:W-:Y:S02]  /*212c0*/  FMNMX.FTZ R134, R4, R135, !PT ;  /* 0x0000008704867209 */ /* 0x000fe40007810000 */
[----:B-1----:R-:W-:Y:S01]  /*212d0*/  FMNMX.FTZ R137, R7, R132, !PT ;  /* 0x0000008407897209 */ /* 0x002fe20007810000 */
[----:B------:R-:W-:Y:S01]  /*212e0*/  LDSM.16.MT88.4 R144, [R213+0xc000] ;  /* 0x00c00000d590783b */ /* 0x000fe20000004200 */
        /* <DEDUP_REMOVED lines=8> */
[----:B--2---:R-:W-:Y:S02]  /*21370*/  FMNMX.FTZ R2, R18, R137, !PT ;  /* 0x0000008912027209 */ /* 0x004fe40007810000 */
        /* <DEDUP_REMOVED lines=50> */
[----:B------:R-:W-:Y:S03]  /*216a0*/  FMNMX.FTZ R132, R64, R3, !PT ;  /* 0x0000000340847209 */ /* 0x000fe60007810000 */
[----:B------:R-:W1:Y:S01]  /*216b0*/  SHFL.BFLY PT, R2, R137, 0x2, 0x1f ;  /* 0x0c401f0089027f89 */ /* 0x000e6200000e0000 */
[----:B------:R-:W-:Y:S07]  /*216c0*/  FMNMX.FTZ R141, R65, R132, !PT ;  /* 0x00000084418d7209 */ /* 0x000fee0007810000 */
[----:B------:R-:W2:Y:S01]  /*216d0*/  SHFL.BFLY PT, R132, R141, 0x2, 0x1f ;  /* 0x0c401f008d847f89 */ /* 0x000ea200000e0000 */
[----:B-1----:R-:W-:Y:S07]  /*216e0*/  FMNMX.FTZ R136, R137, R2, !PT ;  /* 0x0000000289887209 */ /* 0x002fee0007810000 */
[----:B------:R-:W1:Y:S01]  /*216f0*/  SHFL.BFLY PT, R3, R136, 0x1, 0x1f ;  /* 0x0c201f0088037f89 */ /* 0x000e6200000e0000 */
[----:B--2---:R-:W-:Y:S07]  /*21700*/  FMNMX.FTZ R139, R141, R132, !PT ;  /* 0x000000848d8b7209 */ /* 0x004fee0007810000 */
[----:B------:R-:W2:Y:S08]  /*21710*/  SHFL.BFLY PT, R132, R139, 0x1, 0x1f ;  /* 0x0c201f008b847f89 */ /* 0x000eb000000e0000 */
[----:B------:R-:W-:Y:S01]  /*21720*/  LDSM.16.MT88.4 R140, [R214+0xc000] ;  /* 0x00c00000d68c783b */ /* 0x000fe20000004200 */
[----:B-1----:R-:W-:Y:S05]  /*21730*/  FMNMX.FTZ R3, R136, R3, !PT ;  /* 0x0000000388037209 */ /* 0x002fea0007810000 */
[----:B------:R-:W-:Y:S01]  /*21740*/  FADD.FTZ R2, -R3, R0 ;  /* 0x0000000003027221 */ /* 0x000fe20000010100 */
[----:B--2---:R-:W-:Y:S02]  /*21750*/  FMNMX.FTZ R132, R139, R132, !PT ;  /* 0x000000848b847209 */ /* 0x004fe40007810000 */
[----:B------:R-:W1:Y:S02]  /*21760*/  LDSM.16.MT88.4 R136, [R216+0xc000] ;  /* 0x00c00000d888783b */ /* 0x000e640000004200 */
[C---:B------:R-:W-:Y:S01]  /*21770*/  FSETP.NEU.FTZ.AND P0, PT, R132.reuse, -INF , PT ;  /* 0xff8000008400780b */ /* 0x040fe20003f1d000 */
[C---:B---3--:R-:W-:Y:S02]  /*21780*/  FMUL.FTZ R0, R133.reuse, R2 ;  /* 0x0000000285007220 */ /* 0x048fe40000410000 */
[----:B------:R-:W-:Y:S02]  /*21790*/  FADD.FTZ R2, -R132, R135 ;  /* 0x0000008784027221 */ /* 0x000fe40000010100 */
[C---:B------:R-:W-:Y:S02]  /*217a0*/  FMUL.FTZ R158, R133.reuse, R132 ;  /* 0x00000084859e7220 */ /* 0x040fe40000410000 */
[C---:B------:R-:W-:Y:S01]  /*217b0*/  FMUL.FTZ R134, R133.reuse, R2 ;  /* 0x0000000285867220 */ /* 0x040fe20000410000 */
[----:B------:R-:W2:Y:S01]  /*217c0*/  MUFU.EX2 R0, R0 ;  /* 0x0000000000007308 */ /* 0x000ea20000000800 */
[----:B------:R-:W-:Y:S01]  /*217d0*/  FMUL.FTZ R156, R133, R3 ;  /* 0x00000003859c7220 */ /* 0x000fe20000410000 */
[----:B------:R-:W-:Y:S02]  /*217e0*/  FSEL R158, R158, RZ, P0 ;  /* 0x000000ff9e9e7208 */ /* 0x000fe40000000000 */
[----:B------:R-:W-:Y:S03]  /*217f0*/  FSETP.NEU.FTZ.AND P0, PT, R3, -INF , PT ;  /* 0xff8000000300780b */ /* 0x000fe60003f1d000 */
[-CC-:B------:R-:W-:Y:S01]  /*21800*/  FFMA.FTZ R151, R8, R133.reuse, -R158.reuse ;  /* 0x0000008508977223 */ /* 0x180fe2000001089e */
[----:B------:R-:W-:Y:S01]  /*21810*/  FSEL R156, R156, RZ, P0 ;  /* 0x000000ff9c9c7208 */ /* 0x000fe20000000000 */
[-CC-:B------:R-:W-:Y:S01]  /*21820*/  FFMA.FTZ R152, R9, R133.reuse, -R158.reuse ;  /* 0x0000008509987223 */ /* 0x180fe2000001089e */
[----:B------:R3:W4:Y:S01]  /*21830*/  MUFU.EX2 R2, R134 ;  /* 0x0000008600027308 */ /* 0x0007220000000800 */
[-C--:B------:R-:W-:Y:S01]  /*21840*/  FFMA.FTZ R135, R4, R133.reuse, -R158 ;  /* 0x0000008504877223 */ /* 0x080fe2000001089e */
[----:B------:R-:W-:Y:S01]  /*21850*/  ISETP.GT.AND P0, PT, R238, 0x1, PT ;  /* 0x00000001ee00780c */ /* 0x000fe20003f04270 */
[-CC-:B------:R-:W-:Y:S02]  /*21860*/  FFMA.FTZ R153, R10, R133.reuse, -R156.reuse ;  /* 0x000000850a997223 */ /* 0x180fe4000001089c */
[-C--:B------:R-:W-:Y:S02]  /*21870*/  FFMA.FTZ R154, R11, R133.reuse, -R156 ;  /* 0x000000850b9a7223 */ /* 0x080fe4000001089c */
[-C--:B------:R-:W-:Y:S02]  /*21880*/  FFMA.FTZ R150, R5, R133.reuse, -R158 ;  /* 0x0000008505967223 */ /* 0x080fe4000001089e */
[-C--:B------:R-:W-:Y:S01]  /*21890*/  FFMA.FTZ R155, R6, R133.reuse, -R156 ;  /* 0x00000085069b7223 */ /* 0x080fe2000001089c */
[----:B------:R-:W-:Y:S01]  /*218a0*/  MUFU.EX2 R135, R135 ;  /* 0x0000008700877308 */ /* 0x000fe20000000800 */
[-CC-:B------:R-:W-:Y:S02]  /*218b0*/  FFMA.FTZ R161, R20, R133.reuse, -R158.reuse ;  /* 0x0000008514a17223 */ /* 0x180fe4000001089e */
[----:B------:R-:W-:Y:S02]  /*218c0*/  FFMA.FTZ R164, R21, R133, -R158 ;  /* 0x0000008515a47223 */ /* 0x000fe4000001089e */
[C---:B--2---:R-:W-:Y:S02]  /*218d0*/  FMUL.FTZ R6, R0.reuse, R130 ;  /* 0x0000008200067220 */ /* 0x044fe40000410000 */
[C---:B------:R-:W-:Y:S02]  /*218e0*/  FMUL.FTZ R10, R0.reuse, R126 ;  /* 0x0000007e000a7220 */ /* 0x040fe40000410000 */
[C---:B------:R-:W-:Y:S01]  /*218f0*/  FMUL.FTZ R11, R0.reuse, R127 ;  /* 0x0000007f000b7220 */ /* 0x040fe20000410000 */
[----:B------:R-:W2:Y:S01]  /*21900*/  MUFU.EX2 R150, R150 ;  /* 0x0000009600967308 */ /* 0x000ea20000000800 */
[C---:B------:R-:W-:Y:S02]  /*21910*/  FMUL.FTZ R70, R0.reuse, R70 ;  /* 0x0000004600467220 */ /* 0x040fe40000410000 */
[C---:B------:R-:W-:Y:S02]  /*21920*/  FMUL.FTZ R71, R0.reuse, R71 ;  /* 0x0000004700477220 */ /* 0x040fe40000410000 */
[--C-:B---3--:R-:W-:Y:S02]  /*21930*/  FFMA.FTZ R134, R7, R133, -R156.reuse ;  /* 0x0000008507867223 */ /* 0x108fe4000001089c */
[----:B------:R-:W-:Y:S02]  /*21940*/  FMUL.FTZ R7, R0, R131 ;  /* 0x0000008300077220 */ /* 0x000fe40000410000 */
[C---:B----4-:R-:W-:Y:S01]  /*21950*/  FMUL.FTZ R4, R2.reuse, R128 ;  /* 0x0000008002047220 */ /* 0x050fe20000410000 */
[----:B------:R-:W-:Y:S01]  /*21960*/  MUFU.EX2 R155, R155 ;  /* 0x0000009b009b7308 */ /* 0x000fe20000000800 */
[C---:B------:R-:W-:Y:S02]  /*21970*/  FMUL.FTZ R5, R2.reuse, R129 ;  /* 0x0000008102057220 */ /* 0x040fe40000410000 */
[C---:B------:R-:W-:Y:S02]  /*21980*/  FMUL.FTZ R8, R2.reuse, R124 ;  /* 0x0000007c02087220 */ /* 0x040fe40000410000 */
[C---:B------:R-:W-:Y:S02]  /*21990*/  FMUL.FTZ R9, R2.reuse, R125 ;  /* 0x0000007d02097220 */ /* 0x040fe40000410000 */
[----:B------:R-:W3:Y:S01]  /*219a0*/  LDSM.16.MT88.4 R124, [R212+0xc000] ;  /* 0x00c00000d47c783b */ /* 0x000ee20000004200 */
[C---:B------:R-:W-:Y:S02]  /*219b0*/  FMUL.FTZ R68, R2.reuse, R68 ;  /* 0x0000004402447220 */ /* 0x040fe40000410000 */
[----:B------:R-:W4:Y:S01]  /*219c0*/  MUFU.EX2 R134, R134 ;  /* 0x0000008600867308 */ /* 0x000f220000000800 */
[----:B------:R-:W-:Y:S02]  /*219d0*/  FMUL.FTZ R69, R2, R69 ;  /* 0x0000004502457220 */ /* 0x000fe40000410000 */
[----:B------:R-:W-:Y:S01]  /*219e0*/  FMUL.FTZ R74, R0, R74 ;  /* 0x0000004a004a7220 */ /* 0x000fe20000410000 */
        /* <DEDUP_REMOVED lines=13> */
[----:B----4-:R-:W-:Y:S01]  /*21ac0*/  F2FP.BF16.PACK_AB R129, R134, R155 ;  /* 0x0000009b8681723e */ /* 0x010fe200000010ff */
[----:B------:R-:W-:Y:S02]  /*21ad0*/  FMUL.FTZ R81, R2, R81 ;  /* 0x0000005102517220 */ /* 0x000fe40000410000 */
[C---:B------:R-:W-:Y:S02]  /*21ae0*/  FMUL.FTZ R86, R0.reuse, R86 ;  /* 0x0000005600567220 */ /* 0x040fe40000410000 */
[----:B------:R-:W-:Y:S01]  /*21af0*/  FMUL.FTZ R87, R0, R87 ;  /* 0x0000005700577220 */ /* 0x000fe20000410000 */
[----:B------:R-:W-:Y:S01]  /*21b00*/  MUFU.EX2 R153, R153 ;  /* 0x0000009900997308 */ /* 0x000fe20000000800 */
[C---:B------:R-:W-:Y:S02]  /*21b10*/  FMUL.FTZ R84, R2.reuse, R84 ;  /* 0x0000005402547220 */ /* 0x040fe40000410000 */
[----:B------:R-:W-:Y:S02]  /*21b20*/  FMUL.FTZ R85, R2, R85 ;  /* 0x0000005502557220 */ /* 0x000fe40000410000 */
[-CC-:B------:R-:W-:Y:S02]  /*21b30*/  FFMA.FTZ R166, R22, R133.reuse, -R156.reuse ;  /* 0x0000008516a67223 */ /* 0x180fe4000001089c */
[-C--:B------:R-:W-:Y:S02]  /*21b40*/  FFMA.FTZ R163, R23, R133.reuse, -R156 ;  /* 0x0000008517a37223 */ /* 0x080fe4000001089c */
[----:B------:R-:W-:Y:S01]  /*21b50*/  LDSM.16.MT88.4 R20, [R214+0x10800] ;  /* 0x01080000d614783b */ /* 0x000fe20000004200 */
[----:B------:R-:W4:Y:S01]  /*21b60*/  MUFU.EX2 R154, R154 ;  /* 0x0000009a009a7308 */ /* 0x000f220000000800 */
[-CC-:B------:R-:W-:Y:S02]  /*21b70*/  FFMA.FTZ R165, R32, R133.reuse, -R158.reuse ;  /* 0x0000008520a57223 */ /* 0x180fe4000001089e */
[----:B------:R-:W-:Y:S01]  /*21b80*/  FFMA.FTZ R168, R33, R133, -R158 ;  /* 0x0000008521a87223 */ /* 0x000fe2000001089e */
[----:B--2---:R-:W-:Y:S01]  /*21b90*/  F2FP.BF16.PACK_AB R130, R152, R151 ;  /* 0x000000979882723e */ /* 0x004fe200000010ff */
[-CC-:B------:R-:W-:Y:S02]  /*21ba0*/  FFMA.FTZ R167, R34, R133.reuse, -R156.reuse ;  /* 0x0000008522a77223 */ /* 0x180fe4000001089c */
[-C--:B------:R-:W-:Y:S02]  /*21bb0*/  FFMA.FTZ R170, R35, R133.reuse, -R156 ;  /* 0x0000008523aa7223 */ /* 0x080fe4000001089c */
[----:B------:R-:W-:Y:S01]  /*21bc0*/  LDSM.16.MT88.4 R32, [R214+0xd800] ;  /* 0x00d80000d620783b */ /* 0x000fe20000004200 */
[-CC-:B------:R-:W-:Y:S01]  /*21bd0*/  FFMA.FTZ R169, R36, R133.reuse, -R158.reuse ;  /* 0x0000008524a97223 */ /* 0x180fe2000001089e */
[----:B------:R-:W-:Y:S01]  /*21be0*/  MUFU.EX2 R161, R161 ;  /* 0x000000a100a17308 */ /* 0x000fe20000000800 */
[-C--:B------:R-:W-:Y:S02]  /*21bf0*/  FFMA.FTZ R172, R37, R133.reuse, -R158 ;  /* 0x0000008525ac7223 */ /* 0x080fe4000001089e */
[-CC-:B------:R-:W-:Y:S02]  /*21c00*/  FFMA.FTZ R174, R38, R133.reuse, -R156.reuse ;  /* 0x0000008526ae7223 */ /* 0x180fe4000001089c */
[-C--:B------:R-:W-:Y:S02]  /*21c10*/  FFMA.FTZ R171, R39, R133.reuse, -R156 ;  /* 0x0000008527ab7223 */ /* 0x080fe4000001089c */
[----:B------:R-:W-:Y:S01]  /*21c20*/  LDSM.16.MT88.4 R36, [R214+0x11800] ;  /* 0x01180000d624783b */ /* 0x000fe20000004200 */
[-CC-:B------:R-:W-:Y:S02]  /*21c30*/  FFMA.FTZ R173, R40, R133.reuse, -R158.reuse ;  /* 0x0000008528ad7223 */ /* 0x180fe4000001089e */
[-C--:B------:R-:W-:Y:S01]  /*21c40*/  FFMA.FTZ R176, R41, R133.reuse, -R158 ;  /* 0x0000008529b07223 */ /* 0x080fe2000001089e */
[----:B------:R-:W-:Y:S01]  /*21c50*/  MUFU.EX2 R164, R164 ;  /* 0x000000a400a47308 */ /* 0x000fe20000000800 */
[--C-:B------:R-:W-:Y:S01]  /*21c60*/  FFMA.FTZ R175, R42, R133, -R156.reuse ;  /* 0x000000852aaf7223 */ /* 0x100fe2000001089c */
[----:B----4-:R-:W-:Y:S01]  /*21c70*/  F2FP.BF16.PACK_AB R131, R154, R153 ;  /* 0x000000999a83723e */ /* 0x010fe200000010ff */
[-C--:B------:R-:W-:Y:S02]  /*21c80*/  FFMA.FTZ R178, R43, R133.reuse, -R156 ;  /* 0x000000852bb27223 */ /* 0x080fe4000001089c */
[----:B------:R-:W-:Y:S01]  /*21c90*/  LDSM.16.MT88.4 R40, [R212+0x12000] ;  /* 0x01200000d428783b */ /* 0x000fe20000004200 */
[-CC-:B------:R-:W-:Y:S02]  /*21ca0*/  FFMA.FTZ R177, R48, R133.reuse, -R158.reuse ;  /* 0x0000008530b17223 */ /* 0x180fe4000001089e */
[-C--:B------:R-:W-:Y:S01]  /*21cb0*/  FFMA.FTZ R180, R49, R133.reuse, -R158 ;  /* 0x0000008531b47223 */ /* 0x080fe2000001089e */
[C---:B-1----:R-:W-:Y:S01]  /*21cc0*/  HMMA.16816.F32.BF16 R4, R128.reuse, R136, R4 ;  /* 0x000000888004723c */ /* 0x042fe20000041804 */
[----:B------:R-:W-:Y:S04]  /*21cd0*/  MUFU.EX2 R166, R166 ;  /* 0x000000a600a67308 */ /* 0x000fe80000000800 */
[-CC-:B------:R-:W-:Y:S02]  /*21ce0*/  FFMA.FTZ R179, R50, R133.reuse, -R156.reuse ;  /* 0x0000008532b37223 */ /* 0x180fe4000001089c */
[----:B------:R-:W-:Y:S01]  /*21cf0*/  FFMA.FTZ R182, R51, R133, -R156 ;  /* 0x0000008533b67223 */ /* 0x000fe2000001089c */
[C---:B------:R-:W-:Y:S01]  /*21d00*/  HMMA.16816.F32.BF16 R8, R128.reuse, R138, R8 ;  /* 0x0000008a8008723c */ /* 0x040fe20000041808 */
[----:B------:R-:W1:Y:S02]  /*21d10*/  LDSM.16.MT88.4 R136, [R216+0x10000] ;  /* 0x01000000d888783b */ /* 0x000e640000004200 */
[----:B------:R-:W-:Y:S01]  /*21d20*/  MUFU.EX2 R163, R163 ;  /* 0x000000a300a37308 */ /* 0x000fe20000000800 */
[C---:B------:R-:W-:Y:S02]  /*21d30*/  FMUL.FTZ R90, R0.reuse, R90 ;  /* 0x0000005a005a7220 */ /* 0x040fe40000410000 */
[----:B------:R-:W-:Y:S02]  /*21d40*/  FMUL.FTZ R91, R0, R91 ;  /* 0x0000005b005b7220 */ /* 0x000fe40000410000 */
[C---:B------:R-:W-:Y:S01]  /*21d50*/  HMMA.16816.F32.BF16 R68, R128.reuse, R140, R68 ;  /* 0x0000008c8044723c */ /* 0x040fe20000041844 */
[----:B------:R-:W-:Y:S03]  /*21d60*/  LDSM.16.MT88.4 R48, [R212+0x13000] ;  /* 0x01300000d430783b */ /* 0x000fe60000004200 */
        /* <DEDUP_REMOVED lines=9> */
[C---:B------:R-:W-:Y:S02]  /*21e00*/  FMUL.FTZ R92, R2.reuse, R92 ;  /* 0x0000005c025c7220 */ /* 0x040fe40000410000 */
[----:B------:R-:W-:Y:S02]  /*21e10*/  FMUL.FTZ R93, R2, R93 ;  /* 0x0000005d025d7220 */ /* 0x000fe40000410000 */
[C---:B------:R-:W-:Y:S01]  /*21e20*/  HMMA.16816.F32.BF16 R80, R128.reuse, R146, R80 ;  /* 0x000000928050723c */ /* 0x040fe20000041850 */
[----:B------:R-:W-:Y:S03]  /*21e30*/  MUFU.EX2 R167, R167 ;  /* 0x000000a700a77308 */ /* 0x000fe60000000800 */
[C---:B------:R-:W-:Y:S02]  /*21e40*/  FMUL.FTZ R98, R0.reuse, R98 ;  /* 0x0000006200627220 */ /* 0x040fe40000410000 */
[----:B------:R-:W-:Y:S02]  /*21e50*/  FMUL.FTZ R99, R0, R99 ;  /* 0x0000006300637220 */ /* 0x000fe40000410000 */
[C---:B---3--:R-:W-:Y:S03]  /*21e60*/  HMMA.16816.F32.BF16 R84, R128.reuse, R124, R84 ;  /* 0x0000007c8054723c */ /* 0x048fe60000041854 */
[----:B------:R-:W-:Y:S01]  /*21e70*/  MUFU.EX2 R170, R170 ;  /* 0x000000aa00aa7308 */ /* 0x000fe20000000800 */
[C---:B------:R-:W-:Y:S02]  /*21e80*/  FMUL.FTZ R96, R2.reuse, R96 ;  /* 0x0000006002607220 */ /* 0x040fe40000410000 */
[----:B------:R-:W-:Y:S02]  /*21e90*/  FMUL.FTZ R97, R2, R97 ;  /* 0x0000006102617220 */ /* 0x000fe40000410000 */
[C---:B------:R-:W-:Y:S01]  /*21ea0*/  HMMA.16816.F32.BF16 R88, R128.reuse, R126, R88 ;  /* 0x0000007e8058723c */ /* 0x040fe20000041858 */
[----:B------:R-:W3:Y:S03]  /*21eb0*/  LDSM.16.MT88.4 R124, [R213+0x10000] ;  /* 0x01000000d57c783b */ /* 0x000ee60000004200 */
[-CC-:B------:R-:W-:Y:S01]  /*21ec0*/  FFMA.FTZ R144, R12, R133.reuse, -R158.reuse ;  /* 0x000000850c907223 */ /* 0x180fe2000001089e */
[----:B------:R-:W-:Y:S01]  /*21ed0*/  MUFU.EX2 R169, R169 ;  /* 0x000000a900a97308 */ /* 0x000fe20000000800 */
[C---:B------:R-:W-:Y:S02]  /*21ee0*/  FMUL.FTZ R12, R2.reuse, R120 ;  /* 0x00000078020c7220 */ /* 0x040fe40000410000 */
[C---:B-1----:R-:W-:Y:S04]  /*21ef0*/  HMMA.16816.F32.BF16 R92, R128.reuse, R136, R92 ;  /* 0x00000088805c723c */ /* 0x042fe8000004185c */
[----:B------:R-:W-:Y:S02]  /*21f00*/  FFMA.FTZ R145, R13, R133, -R158 ;  /* 0x000000850d917223 */ /* 0x000fe4000001089e */
[----:B------:R-:W-:Y:S01]  /*21f10*/  FMUL.FTZ R13, R2, R121 ;  /* 0x00000079020d7220 */ /* 0x000fe20000410000 */
[----:B------:R-:W-:Y:S01]  /*21f20*/  MUFU.EX2 R144, R144 ;  /* 0x0000009000907308 */ /* 0x000fe20000000800 */
[C---:B------:R-:W-:Y:S01]  /*21f30*/  HMMA.16816.F32.BF16 R96, R128.reuse, R138, R96 ;  /* 0x0000008a8060723c */ /* 0x040fe20000041860 */
[----:B------:R-:W-:Y:S03]  /*21f40*/  LDSM.16.MT88.4 R136, [R216+0xc800] ;  /* 0x00c80000d888783b */ /* 0x000fe60000004200 */
[-CC-:B------:R-:W-:Y:S02]  /*21f50*/  FFMA.FTZ R146, R14, R133.reuse, -R156.reuse ;  /* 0x000000850e927223 */ /* 0x180fe4000001089c */
[C---:B------:R-:W-:Y:S02]  /*21f60*/  FMUL.FTZ R14, R0.reuse, R122 ;  /* 0x0000007a000e7220 */ /* 0x040fe40000410000 */
[----:B------:R-:W-:Y:S01]  /*21f70*/  FFMA.FTZ R147, R15, R133, -R156 ;  /* 0x000000850f937223 */ /* 0x000fe2000001089c */
[----:B------:R-:W1:Y:S03]  /*21f80*/  MUFU.EX2 R145, R145 ;  /* 0x0000009100917308 */ /* 0x000e660000000800 */
[C---:B------:R-:W-:Y:S02]  /*21f90*/  FMUL.FTZ R15, R0.reuse, R123 ;  /* 0x0000007b000f7220 */ /* 0x040fe40000410000 */
[----:B------:R-:W4:Y:S01]  /*21fa0*/  LDSM.16.MT88.4 R120, [R212+0x10000] ;  /* 0x01000000d478783b */ /* 0x000f220000004200 */
[C---:B------:R-:W-:Y:S02]  /*21fb0*/  FMUL.FTZ R102, R0.reuse, R102 ;  /* 0x0000006600667220 */ /* 0x040fe40000410000 */
[----:B------:R-:W-:Y:S02]  /*21fc0*/  FMUL.FTZ R103, R0, R103 ;  /* 0x0000006700677220 */ /* 0x000fe40000410000 */
[C---:B------:R-:W-:Y:S01]  /*21fd0*/  FMUL.FTZ R100, R2.reuse, R100 ;  /* 0x0000006402647220 */ /* 0x040fe20000410000 */
[----:B------:R-:W-:Y:S01]  /*21fe0*/  MUFU.EX2 R146, R146 ;  /* 0x0000009200927308 */ /* 0x000fe20000000800 */
[----:B------:R-:W-:Y:S02]  /*21ff0*/  FMUL.FTZ R101, R2, R101 ;  /* 0x0000006502657220 */ /* 0x000fe40000410000 */
[C---:B------:R-:W-:Y:S02]  /*22000*/  FMUL.FTZ R106, R0.reuse, R106 ;  /* 0x0000006a006a7220 */ /* 0x040fe40000410000 */
[----:B------:R-:W-:Y:S02]  /*22010*/  FMUL.FTZ R107, R0, R107 ;  /* 0x0000006b006b7220 */ /* 0x000fe40000410000 */
[C---:B------:R-:W-:Y:S01]  /*22020*/  FMUL.FTZ R104, R2.reuse, R104 ;  /* 0x0000006802687220 */ /* 0x040fe20000410000 */
[C---:B--2---:R-:W-:Y:S02]  /*22030*/  HMMA.16816.F32.BF16 R100, R128.reuse, R140, R100 ;  /* 0x0000008c8064723c */ /* 0x044fe40000041864 */
[----:B------:R-:W2:Y:S01]  /*22040*/  MUFU.EX2 R147, R147 ;  /* 0x0000009300937308 */ /* 0x000ea20000000800 */
[----:B------:R-:W-:Y:S02]  /*22050*/  FMUL.FTZ R105, R2, R105 ;  /* 0x0000006902697220 */ /* 0x000fe40000410000 */
[C---:B------:R-:W-:Y:S02]  /*22060*/  FMUL.FTZ R110, R0.reuse, R110 ;  /* 0x0000006e006e7220 */ /* 0x040fe40000410000 */
[----:B------:R-:W-:Y:S01]  /*22070*/  FMUL.FTZ R111, R0, R111 ;  /* 0x0000006f006f7220 */ /* 0x000fe20000410000 */
[C---:B------:R-:W-:Y:S01]  /*22080*/  HMMA.16816.F32.BF16 R12, R128.reuse, R142, R12 ;  /* 0x0000008e800c723c */ /* 0x040fe2000004180c */
[----:B------:R-:W-:Y:S03]  /*22090*/  LDSM.16.MT88.4 R140, [R213+0xc800] ;  /* 0x00c80000d58c783b */ /* 0x000fe60000004200 */
[-CC-:B------:R-:W-:Y:S01]  /*220a0*/  FFMA.FTZ R157, R16, R133.reuse, -R158.reuse ;  /* 0x00000085109d7223 */ /* 0x180fe2000001089e */
[----:B------:R-:W-:Y:S01]  /*220b0*/  MUFU.EX2 R172, R172 ;  /* 0x000000ac00ac7308 */ /* 0x000fe20000000800 */
[-C--:B------:R-:W-:Y:S02]  /*220c0*/  FFMA.FTZ R160, R17, R133.reuse, -R158 ;  /* 0x0000008511a07223 */ /* 0x080fe4000001089e */
[C---:B---3--:R-:W-:Y:S04]  /*220d0*/  HMMA.16816.F32.BF16 R104, R128.reuse, R124, R104 ;  /* 0x0000007c8068723c */ /* 0x048fe80000041868 */
[-CC-:B------:R-:W-:Y:S02]  /*220e0*/  FFMA.FTZ R159, R18, R133.reuse, -R156.reuse ;  /* 0x00000085129f7223 */ /* 0x180fe4000001089c */
[----:B------:R-:W-:Y:S01]  /*220f0*/  FFMA.FTZ R162, R19, R133, -R156 ;  /* 0x0000008513a27223 */ /* 0x000fe2000001089c */
[----:B------:R-:W-:Y:S01]  /*22100*/  MUFU.EX2 R157, R157 ;  /* 0x0000009d009d7308 */ /* 0x000fe20000000800 */
[C---:B------:R-:W-:Y:S04]  /*22110*/  FMUL.FTZ R108, R2.reuse, R108 ;  /* 0x0000006c026c7220 */ /* 0x040fe80000410000 */
[----:B------:R-:W-:Y:S02]  /*22120*/  FMUL.FTZ R109, R2, R109 ;  /* 0x0000006d026d7220 */ /* 0x000fe40000410000 */
[C---:B------:R-:W-:Y:S02]  /*22130*/  FMUL.FTZ R18, R0.reuse, R118 ;  /* 0x0000007600127220 */ /* 0x040fe40000410000 */
[----:B------:R-:W-:Y:S01]  /*22140*/  FMUL.FTZ R19, R0, R119 ;  /* 0x0000007700137220 */ /* 0x000fe20000410000 */
[----:B------:R-:W3:Y:S01]  /*22150*/  MUFU.EX2 R160, R160 ;  /* 0x000000a000a07308 */ /* 0x000ee20000000800 */
[C---:B------:R-:W-:Y:S01]  /*22160*/  FMUL.FTZ R16, R2.reuse, R116 ;  /* 0x0000007402107220 */ /* 0x040fe20000410000 */
[C---:B------:R-:W-:Y:S01]  /*22170*/  HMMA.16816.F32.BF16 R108, R128.reuse, R126, R108 ;  /* 0x0000007e806c723c */ /* 0x040fe2000004186c */
[----:B------:R-:W5:Y:S02]  /*22180*/  LDSM.16.MT88.4 R124, [R214+0xc800] ;  /* 0x00c80000d67c783b */ /* 0x000f640000004200 */
[----:B------:R-:W-:Y:S01]  /*22190*/  FMUL.FTZ R17, R2, R117 ;  /* 0x0000007502117220 */ /* 0x000fe20000410000 */
[----:B-1----:R-:W-:Y:S01]  /*221a0*/  F2FP.BF16.PACK_AB R116, R145, R144 ;  /* 0x000000909174723e */ /* 0x002fe200000010ff */
[C---:B------:R-:W-:Y:S01]  /*221b0*/  FMUL.FTZ R114, R0.reuse, R114 ;  /* 0x0000007200727220 */ /* 0x040fe20000410000 */
[----:B--2---:R-:W-:Y:S01]  /*221c0*/  F2FP.BF16.PACK_AB R117, R147, R146 ;  /* 0x000000929375723e */ /* 0x004fe200000010ff */
[----:B------:R-:W-:Y:S01]  /*221d0*/  FMUL.FTZ R115, R0, R115 ;  /* 0x0000007300737220 */ /* 0x000fe20000410000 */
[----:B------:R-:W-:Y:S01]  /*221e0*/  MUFU.EX2 R159, R159 ;  /* 0x0000009f009f7308 */ /* 0x000fe20000000800 */
[C---:B------:R-:W-:Y:S01]  /*221f0*/  FMUL.FTZ R112, R2.reuse, R112 ;  /* 0x0000007002707220 */ /* 0x040fe20000410000 */
[C---:B----4-:R-:W-:Y:S03]  /*22200*/  HMMA.16816.F32.BF16 R16, R128.reuse, R120, R16 ;  /* 0x000000788010723c */ /* 0x050fe60000041810 */
[----:B------:R-:W-:Y:S02]  /*22210*/  FMUL.FTZ R113, R2, R113 ;  /* 0x0000007102717220 */ /* 0x000fe40000410000 */
[-CC-:B------:R-:W-:Y:S02]  /*22220*/  FFMA.FTZ R52, R52, R133.reuse, -R158.reuse ;  /* 0x0000008534347223 */ /* 0x180fe4000001089e */
[-C--:B------:R-:W-:Y:S01]  /*22230*/  FFMA.FTZ R53, R53, R133.reuse, -R158 ;  /* 0x0000008535357223 */ /* 0x080fe2000001089e */
[----:B------:R-:W1:Y:S01]  /*22240*/  MUFU.EX2 R162, R162 ;  /* 0x000000a200a27308 */ /* 0x000e620000000800 */
[--C-:B------:R-:W-:Y:S01]  /*22250*/  FFMA.FTZ R54, R54, R133, -R156.reuse ;  /* 0x0000008536367223 */ /* 0x100fe2000001089c */
[----:B------:R-:W-:Y:S01]  /*22260*/  HMMA.16816.F32.BF16 R112, R128, R122, R112 ;  /* 0x0000007a8070723c */ /* 0x000fe20000041870 */
[----:B------:R-:W2:Y:S02]  /*22270*/  LDSM.16.MT88.4 R120, [R212+0xc800] ;  /* 0x00c80000d478783b */ /* 0x000ea40000004200 */
[----:B---3--:R-:W-:Y:S01]  /*22280*/  F2FP.BF16.PACK_AB R118, R160, R157 ;  /* 0x0000009da076723e */ /* 0x008fe200000010ff */
[-C--:B------:R-:W-:Y:S02]  /*22290*/  FFMA.FTZ R55, R55, R133.reuse, -R156 ;  /* 0x0000008537377223 */ /* 0x080fe4000001089c */
[-CC-:B------:R-:W-:Y:S02]  /*222a0*/  FFMA.FTZ R56, R56, R133.reuse, -R158.reuse ;  /* 0x0000008538387223 */ /* 0x180fe4000001089e */
[----:B------:R-:W-:Y:S01]  /*222b0*/  MUFU.EX2 R174, R174 ;  /* 0x000000ae00ae7308 */ /* 0x000fe20000000800 */
[----:B------:R-:W3:Y:S03]  /*222c0*/  LDSM.16.MT88.4 R128, [R216+0x10800] ;  /* 0x01080000d880783b */ /* 0x000ee60000004200 */
[-C--:B------:R-:W-:Y:S02]  /*222d0*/  FFMA.FTZ R57, R57, R133.reuse, -R158 ;  /* 0x0000008539397223 */ /* 0x080fe4000001089e */
[-CC-:B------:R-:W-:Y:S02]  /*222e0*/  FFMA.FTZ R58, R58, R133.reuse, -R156.reuse ;  /* 0x000000853a3a7223 */ /* 0x180fe4000001089c */
[-C--:B------:R-:W-:Y:S02]  /*222f0*/  FFMA.FTZ R59, R59, R133.reuse, -R156 ;  /* 0x000000853b3b7223 */ /* 0x080fe4000001089c */
[----:B------:R-:W-:Y:S01]  /*22300*/  MUFU.EX2 R171, R171 ;  /* 0x000000ab00ab7308 */ /* 0x000fe20000000800 */
[-CC-:B------:R-:W-:Y:S02]  /*22310*/  FFMA.FTZ R60, R60, R133.reuse, -R158.reuse ;  /* 0x000000853c3c7223 */ /* 0x180fe4000001089e */
[----:B------:R-:W-:Y:S01]  /*22320*/  FFMA.FTZ R61, R61, R133, -R158 ;  /* 0x000000853d3d7223 */ /* 0x000fe2000001089e */
[----:B-1----:R-:W-:Y:S01]  /*22330*/  F2FP.BF16.PACK_AB R119, R162, R159 ;  /* 0x0000009fa277723e */ /* 0x002fe200000010ff */
[-CC-:B------:R-:W-:Y:S02]  /*22340*/  FFMA.FTZ R62, R62, R133.reuse, -R156.reuse ;  /* 0x000000853e3e7223 */ /* 0x180fe4000001089c */
[-C--:B------:R-:W-:Y:S02]  /*22350*/  FFMA.FTZ R63, R63, R133.reuse, -R156 ;  /* 0x000000853f3f7223 */ /* 0x080fe4000001089c */
[-C--:B------:R-:W-:Y:S01]  /*22360*/  FFMA.FTZ R64, R64, R133.reuse, -R158 ;  /* 0x0000008540407223 */ /* 0x080fe2000001089e */
[----:B------:R-:W-:Y:S01]  /*22370*/  MUFU.EX2 R173, R173 ;  /* 0x000000ad00ad7308 */ /* 0x000fe20000000800 */
[C---:B------:R-:W-:Y:S05]  /*22380*/  HMMA.16816.F32.BF16 R4, R116.reuse, R136, R4 ;  /* 0x000000887404723c */ /* 0x040fea0000041804 */
[----:B------:R-:W-:Y:S02]  /*22390*/  FFMA.FTZ R66, R66, R133, -R156 ;  /* 0x0000008542427223 */ /* 0x000fe4000001089c */
[----:B------:R-:W-:Y:S01]  /*223a0*/  FFMA.FTZ R155, R0, R243, R155 ;  /* 0x000000f3009b7223 */ /* 0x000fe2000001009b */
[C---:B------:R-:W-:Y:S01]  /*223b0*/  HMMA.16816.F32.BF16 R8, R116.reuse, R138, R8 ;  /* 0x0000008a7408723c */ /* 0x040fe20000041808 */
[----:B------:R-:W-:Y:S01]  /*223c0*/  LDSM.16.MT88.4 R136, [R212+0x10800] ;  /* 0x01080000d488783b */ /* 0x000fe20000004200 */
[----:B------:R-:W-:Y:S02]  /*223d0*/  MUFU.EX2 R176, R176 ;  /* 0x000000b000b07308 */ /* 0x000fe40000000800 */
[----:B------:R-:W-:Y:S02]  /*223e0*/  FFMA.FTZ R135, R2, R241, R135 ;  /* 0x000000f102877223 */ /* 0x000fe40000010087 */
[----:B------:R-:W-:Y:S02]  /*223f0*/  FADD.FTZ R134, R134, R155 ;  /* 0x0000009b86867221 */ /* 0x000fe40000010000 */
[C---:B-----5:R-:W-:Y:S04]  /*22400*/  HMMA.16816.F32.BF16 R68, R116.reuse, R124, R68 ;  /* 0x0000007c7444723c */ /* 0x060fe80000041844 */
[----:B------:R-:W-:Y:S01]  /*22410*/  MUFU.EX2 R175, R175 ;  /* 0x000000af00af7308 */ /* 0x000fe20000000800 */
[----:B------:R-:W-:Y:S01]  /*22420*/  FADD.FTZ R150, R150, R135 ;  /* 0x0000008796967221 */ /* 0x000fe20000010000 */
[----:B------:R-:W-:Y:S01]  /*22430*/  MOV R135, R132 ;  /* 0x0000008400877202 */ /* 0x000fe20000000f00 */
[----:B------:R-:W-:Y:S01]  /*22440*/  FADD.FTZ R153, R153, R134 ;  /* 0x0000008699997221 */ /* 0x000fe20000010000 */
[C---:B------:R-:W-:Y:S01]  /*22450*/  HMMA.16816.F32.BF16 R72, R116.reuse, R126, R72 ;  /* 0x0000007e7448723c */ /* 0x040fe20000041848 */
[----:B------:R-:W1:Y:S03]  /*22460*/  LDSM.16.MT88.4 R124, [R213+0x10800] ;  /* 0x01080000d57c783b */ /* 0x000e660000004200 */
[----:B------:R-:W-:Y:S02]  /*22470*/  FADD.FTZ R153, R154, R153 ;  /* 0x000000999a997221 */ /* 0x000fe40000010000 */
[----:B------:R-:W-:Y:S02]  /*22480*/  MUFU.EX2 R178, R178 ;  /* 0x000000b200b27308 */ /* 0x000fe40000000800 */
[C---:B------:R-:W-:Y:S04]  /*22490*/  HMMA.16816.F32.BF16 R76, R116.reuse, R140, R76 ;  /* 0x0000008c744c723c */ /* 0x040fe8000004184c */
[----:B------:R-:W-:Y:S03]  /*224a0*/  FADD.FTZ R146, R146, R153 ;  /* 0x0000009992927221 */ /* 0x000fe60000010000 */
[-CC-:B------:R-:W-:Y:S01]  /*224b0*/  FFMA.FTZ R140, R24, R133.reuse, -R158.reuse ;  /* 0x00000085188c7223 */ /* 0x180fe2000001089e */
[C---:B------:R-:W-:Y:S01]  /*224c0*/  HMMA.16816.F32.BF16 R80, R116.reuse, R142, R80 ;  /* 0x0000008e7450723c */ /* 0x040fe20000041850 */
[----:B------:R-:W-:Y:S03]  /*224d0*/  MUFU.EX2 R177, R177 ;  /* 0x000000b100b17308 */ /* 0x000fe60000000800 */
[-C--:B------:R-:W-:Y:S02]  /*224e0*/  FFMA.FTZ R141, R25, R133.reuse, -R158 ;  /* 0x00000085198d7223 */ /* 0x080fe4000001089e */
[----:B------:R-:W-:Y:S02]  /*224f0*/  FADD.FTZ R146, R147, R146 ;  /* 0x0000009293927221 */ /* 0x000fe40000010000 */
[C---:B--2---:R-:W-:Y:S03]  /*22500*/  HMMA.16816.F32.BF16 R84, R116.reuse, R120, R84 ;  /* 0x000000787454723c */ /* 0x044fe60000041854 */
[----:B------:R-:W-:Y:S01]  /*22510*/  MUFU.EX2 R140, R140 ;  /* 0x0000008c008c7308 */ /* 0x000fe20000000800 */
[-CC-:B------:R-:W-:Y:S02]  /*22520*/  FFMA.FTZ R142, R26, R133.reuse, -R156.reuse ;  /* 0x000000851a8e7223 */ /* 0x180fe4000001089c */
[----:B------:R-:W-:Y:S02]  /*22530*/  FFMA.FTZ R143, R27, R133, -R156 ;  /* 0x000000851b8f7223 */ /* 0x000fe4000001089c */
[C---:B------:R-:W-:Y:S01]  /*22540*/  HMMA.16816.F32.BF16 R88, R116.reuse, R122, R88 ;  /* 0x0000007a7458723c */ /* 0x040fe20000041858 */
[----:B------:R-:W2:Y:S03]  /*22550*/  LDSM.16.MT88.4 R120, [R216+0xd000] ;  /* 0x00d00000d878783b */ /* 0x000ea60000004200 */
[----:B------:R-:W-:Y:S01]  /*22560*/  FADD.FTZ R159, R159, R146 ;  /* 0x000000929f9f7221 */ /* 0x000fe20000010000 */
[----:B------:R-:W4:Y:S03]  /*22570*/  MUFU.EX2 R141, R141 ;  /* 0x0000008d008d7308 */ /* 0x000f260000000800 */
[C---:B---3--:R-:W-:Y:S01]  /*22580*/  HMMA.16816.F32.BF16 R92, R116.reuse, R128, R92 ;  /* 0x00000080745c723c */ /* 0x048fe2000004185c */
[----:B------:R-:W3:Y:S03]  /*22590*/  LDSM.16.MT88.4 R24, [R214+0xd000] ;  /* 0x00d00000d618783b */ /* 0x000ee60000004200 */
[----:B------:R-:W-:Y:S03]  /*225a0*/  FADD.FTZ R159, R162, R159 ;  /* 0x0000009fa29f7221 */ /* 0x000fe60000010000 */
[----:B------:R-:W-:Y:S01]  /*225b0*/  MUFU.EX2 R142, R142 ;  /* 0x0000008e008e7308 */ /* 0x000fe20000000800 */
[C---:B------:R-:W-:Y:S01]  /*225c0*/  HMMA.16816.F32.BF16 R96, R116.reuse, R130, R96 ;  /* 0x000000827460723c */ /* 0x040fe20000041860 */
[----:B------:R-:W-:Y:S07]  /*225d0*/  LDSM.16.MT88.4 R128, [R212+0x11000] ;  /* 0x01100000d480783b */ /* 0x000fee0000004200 */
[C---:B------:R-:W-:Y:S01]  /*225e0*/  HMMA.16816.F32.BF16 R100, R116.reuse, R20, R100 ;  /* 0x000000147464723c */ /* 0x040fe20000041864 */
[----:B------:R-:W5:Y:S06]  /*225f0*/  MUFU.EX2 R143, R143 ;  /* 0x0000008f008f7308 */ /* 0x000f6c0000000800 */
[----:B------:R-:W-:Y:S01]  /*22600*/  F2FP.BF16.PACK_AB R20, R164, R161 ;  /* 0x000000a1a414723e */ /* 0x000fe200000010ff */
[C---:B------:R-:W-:Y:S03]  /*22610*/  HMMA.16816.F32.BF16 R12, R116.reuse, R22, R12 ;  /* 0x00000016740c723c */ /* 0x040fe6000004180c */
[----:B------:R-:W-:Y:S01]  /*22620*/  MUFU.EX2 R180, R180 ;  /* 0x000000b400b47308 */ /* 0x000fe20000000800 */
[----:B------:R-:W-:Y:S01]  /*22630*/  F2FP.BF16.PACK_AB R21, R163, R166 ;  /* 0x000000a6a315723e */ /* 0x000fe200000010ff */
[----:B------:R-:W-:Y:S02]  /*22640*/  FADD.FTZ R166, R166, R159 ;  /* 0x0000009fa6a67221 */ /* 0x000fe40000010000 */
[----:B----4-:R-:W-:Y:S01]  /*22650*/  F2FP.BF16.PACK_AB R22, R141, R140 ;  /* 0x0000008c8d16723e */ /* 0x010fe200000010ff */
[C---:B-1----:R-:W-:Y:S04]  /*22660*/  HMMA.16816.F32.BF16 R104, R116.reuse, R124, R104 ;  /* 0x0000007c7468723c */ /* 0x042fe80000041868 */
[----:B------:R-:W-:Y:S01]  /*22670*/  FADD.FTZ R163, R163, R166 ;  /* 0x000000a6a3a37221 */ /* 0x000fe20000010000 */
[----:B------:R-:W-:Y:S03]  /*22680*/  MUFU.EX2 R179, R179 ;  /* 0x000000b300b37308 */ /* 0x000fe60000000800 */
[C---:B------:R-:W-:Y:S01]  /*22690*/  HMMA.16816.F32.BF16 R108, R116.reuse, R126, R108 ;  /* 0x0000007e746c723c */ /* 0x040fe2000004186c */
[----:B------:R-:W-:Y:S03]  /*226a0*/  LDSM.16.MT88.4 R124, [R212+0xd000] ;  /* 0x00d00000d47c783b */ /* 0x000fe60000004200 */
[C---:B-----5:R-:W-:Y:S01]  /*226b0*/  F2FP.BF16.PACK_AB R23, R143.reuse, R142 ;  /* 0x0000008e8f17723e */ /* 0x060fe200000010ff */
[----:B------:R-:W-:Y:S02]  /*226c0*/  FADD.FTZ R142, R142, R163 ;  /* 0x000000a38e8e7221 */ /* 0x000fe40000010000 */
[----:B------:R-:W-:Y:S01]  /*226d0*/  MUFU.EX2 R182, R182 ;  /* 0x000000b600b67308 */ /* 0x000fe20000000800 */
[C---:B------:R-:W-:Y:S04]  /*226e0*/  HMMA.16816.F32.BF16 R16, R116.reuse, R136, R16 ;  /* 0x000000887410723c */ /* 0x040fe80000041810 */
[----:B------:R-:W-:Y:S03]  /*226f0*/  FADD.FTZ R142, R143, R142 ;  /* 0x0000008e8f8e7221 */ /* 0x000fe60000010000 */
[-CC-:B------:R-:W-:Y:S01]  /*22700*/  FFMA.FTZ R136, R28, R133.reuse, -R158.reuse ;  /* 0x000000851c887223 */ /* 0x180fe2000001089e */
[----:B------:R-:W-:Y:S01]  /*22710*/  HMMA.16816.F32.BF16 R112, R116, R138, R112 ;  /* 0x0000008a7470723c */ /* 0x000fe20000041870 */
[----:B------:R-:W1:Y:S01]  /*22720*/  LDSM.16.MT88.4 R116, [R213+0xd000] ;  /* 0x00d00000d574783b */ /* 0x000e620000004200 */
[----:B------:R-:W-:Y:S02]  /*22730*/  MUFU.EX2 R52, R52 ;  /* 0x0000003400347308 */ /* 0x000fe40000000800 */
[-C--:B------:R-:W-:Y:S03]  /*22740*/  FFMA.FTZ R137, R29, R133.reuse, -R158 ;  /* 0x000000851d897223 */ /* 0x080fe6000001089e */
[-CC-:B------:R-:W-:Y:S01]  /*22750*/  FFMA.FTZ R139, R30, R133.reuse, -R156.reuse ;  /* 0x000000851e8b7223 */ /* 0x180fe2000001089c */
[C---:B--2---:R-:W-:Y:S04]  /*22760*/  HMMA.16816.F32.BF16 R4, R20.reuse, R120, R4 ;  /* 0x000000781404723c */ /* 0x044fe80000041804 */
[----:B------:R-:W-:Y:S01]  /*22770*/  MUFU.EX2 R136, R136 ;  /* 0x0000008800887308 */ /* 0x000fe20000000800 */
[----:B------:R-:W-:Y:S02]  /*22780*/  FFMA.FTZ R138, R31, R133, -R156 ;  /* 0x000000851f8a7223 */ /* 0x000fe4000001089c */
[----:B------:R-:W-:Y:S01]  /*22790*/  LDSM.16.MT88.4 R28, [R213+0x11000] ;  /* 0x01100000d51c783b */ /* 0x000fe20000004200 */
[C---:B------:R-:W-:Y:S06]  /*227a0*/  HMMA.16816.F32.BF16 R8, R20.reuse, R122, R8 ;  /* 0x0000007a1408723c */ /* 0x040fec0000041808 */
[----:B------:R-:W2:Y:S01]  /*227b0*/  MUFU.EX2 R137, R137 ;  /* 0x0000008900897308 */ /* 0x000ea20000000800 */
[----:B------:R-:W4:Y:S01]  /*227c0*/  LDSM.16.MT88.4 R120, [R216+0x11000] ;  /* 0x01100000d878783b */ /* 0x000f220000004200 */
[C---:B---3--:R-:W-:Y:S08]  /*227d0*/  HMMA.16816.F32.BF16 R68, R20.reuse, R24, R68 ;  /* 0x000000181444723c */ /* 0x048ff00000041844 */
[C---:B------:R-:W-:Y:S01]  /*227e0*/  HMMA.16816.F32.BF16 R72, R20.reuse, R26, R72 ;  /* 0x0000001a1448723c */ /* 0x040fe20000041848 */
[----:B------:R-:W3:Y:S01]  /*227f0*/  LDSM.16.MT88.4 R24, [R214+0x11000] ;  /* 0x01100000d618783b */ /* 0x000ee20000004200 */
[----:B------:R-:W-:Y:S06]  /*22800*/  MUFU.EX2 R139, R139 ;  /* 0x0000008b008b7308 */ /* 0x000fec0000000800 */
[C---:B-1----:R-:W-:Y:S04]  /*22810*/  HMMA.16816.F32.BF16 R76, R20.reuse, R116, R76 ;  /* 0x00000074144c723c */ /* 0x042fe8000004184c */
[----:B------:R-:W1:Y:S04]  /*22820*/  MUFU.EX2 R138, R138 ;  /* 0x0000008a008a7308 */ /* 0x000e680000000800 */
[C---:B------:R-:W-:Y:S01]  /*22830*/  HMMA.16816.F32.BF16 R80, R20.reuse, R118, R80 ;  /* 0x000000761450723c */ /* 0x040fe20000041850 */
[----:B------:R-:W5:Y:S05]  /*22840*/  LDSM.16.MT88.4 R116, [R216+0xd800] ;  /* 0x00d80000d874783b */ /* 0x000f6a0000004200 */
[----:B------:R-:W-:Y:S02]  /*22850*/  MUFU.EX2 R53, R53 ;  /* 0x0000003500357308 */ /* 0x000fe40000000800 */
[C---:B------:R-:W-:Y:S08]  /*22860*/  HMMA.16816.F32.BF16 R84, R20.reuse, R124, R84 ;  /* 0x0000007c1454723c */ /* 0x040ff00000041854 */
[----:B------:R-:W-:Y:S01]  /*22870*/  MUFU.EX2 R54, R54 ;  /* 0x0000003600367308 */ /* 0x000fe20000000800 */
[C---:B------:R-:W-:Y:S01]  /*22880*/  HMMA.16816.F32.BF16 R88, R20.reuse, R126, R88 ;  /* 0x0000007e1458723c */ /* 0x040fe20000041858 */
[----:B------:R-:W-:Y:S07]  /*22890*/  LDSM.16.MT88.4 R124, [R216+0xf800] ;  /* 0x00f80000d87c783b */ /* 0x000fee0000004200 */
[C---:B----4-:R-:W-:Y:S01]  /*228a0*/  HMMA.16816.F32.BF16 R92, R20.reuse, R120, R92 ;  /* 0x00000078145c723c */ /* 0x050fe2000004185c */
[----:B------:R-:W-:Y:S07]  /*228b0*/  MUFU.EX2 R55, R55 ;  /* 0x0000003700377308 */ /* 0x000fee0000000800 */
[C---:B------:R-:W-:Y:S01]  /*228c0*/  HMMA.16816.F32.BF16 R96, R20.reuse, R122, R96 ;  /* 0x0000007a1460723c */ /* 0x040fe20000041860 */
[----:B------:R-:W-:Y:S02]  /*228d0*/  LDSM.16.MT88.4 R120, [R212+0x11800] ;  /* 0x01180000d478783b */ /* 0x000fe40000004200 */
[----:B------:R-:W-:Y:S05]  /*228e0*/  MUFU.EX2 R56, R56 ;  /* 0x0000003800387308 */ /* 0x000fea0000000800 */
[C---:B---3--:R-:W-:Y:S05]  /*228f0*/  HMMA.16816.F32.BF16 R100, R20.reuse, R24, R100 ;  /* 0x000000181464723c */ /* 0x048fea0000041864 */
[----:B------:R-:W-:Y:S03]  /*22900*/  MUFU.EX2 R57, R57 ;  /* 0x0000003900397308 */ /* 0x000fe60000000800 */
[C---:B------:R-:W-:Y:S01]  /*22910*/  HMMA.16816.F32.BF16 R12, R20.reuse, R26, R12 ;  /* 0x0000001a140c723c */ /* 0x040fe2000004180c */
[----:B------:R-:W3:Y:S06]  /*22920*/  LDSM.16.MT88.4 R24, [R213+0xd800] ;  /* 0x00d80000d518783b */ /* 0x000eec0000004200 */
[----:B------:R-:W-:Y:S01]  /*22930*/  MUFU.EX2 R58, R58 ;  /* 0x0000003a003a7308 */ /* 0x000fe20000000800 */
[C---:B------:R-:W-:Y:S08]  /*22940*/  HMMA.16816.F32.BF16 R104, R20.reuse, R28, R104 ;  /* 0x0000001c1468723c */ /* 0x040ff00000041868 */
[C---:B------:R-:W-:Y:S01]  /*22950*/  HMMA.16816.F32.BF16 R108, R20.reuse, R30, R108 ;  /* 0x0000001e146c723c */ /* 0x040fe2000004186c */
[----:B------:R-:W4:Y:S01]  /*22960*/  LDSM.16.MT88.4 R28, [R212+0xd800] ;  /* 0x00d80000d41c783b */ /* 0x000f220000004200 */
[----:B------:R-:W-:Y:S06]  /*22970*/  MUFU.EX2 R59, R59 ;  /* 0x0000003b003b7308 */ /* 0x000fec0000000800 */
[C---:B------:R-:W-:Y:S04]  /*22980*/  HMMA.16816.F32.BF16 R16, R20.reuse, R128, R16 ;  /* 0x000000801410723c */ /* 0x040fe80000041810 */
[----:B------:R-:W-:Y:S04]  /*22990*/  MUFU.EX2 R60, R60 ;  /* 0x0000003c003c7308 */ /* 0x000fe80000000800 */
[----:B------:R-:W-:Y:S06]  /*229a0*/  HMMA.16816.F32.BF16 R112, R20, R130, R112 ;  /* 0x000000821470723c */ /* 0x000fec0000041870 */
[----:B------:R-:W-:Y:S01]  /*229b0*/  MUFU.EX2 R61, R61 ;  /* 0x0000003d003d7308 */ /* 0x000fe20000000800 */
[----:B--2---:R-:W-:Y:S02]  /*229c0*/  F2FP.BF16.PACK_AB R20, R137, R136 ;  /* 0x000000888914723e */ /* 0x004fe400000010ff */
[----:B-1----:R-:W-:Y:S03]  /*229d0*/  F2FP.BF16.PACK_AB R21, R138, R139 ;  /* 0x0000008b8a15723e */ /* 0x002fe600000010ff */
[----:B------:R-:W-:Y:S01]  /*229e0*/  F2FP.BF16.PACK_AB R22, R168, R165 ;  /* 0x000000a5a816723e */ /* 0x000fe200000010ff */
[----:B------:R-:W-:Y:S01]  /*229f0*/  FADD.FTZ R139, R139, R142 ;  /* 0x0000008e8b8b7221 */ /* 0x000fe20000010000 */
[----:B------:R-:W-:Y:S02]  /*22a00*/  F2FP.BF16.PACK_AB R23, R170, R167 ;  /* 0x000000a7aa17723e */ /* 0x000fe400000010ff */
[----:B------:R-:W-:Y:S01]  /*22a10*/  MUFU.EX2 R62, R62 ;  /* 0x0000003e003e7308 */ /* 0x000fe20000000800 */
[----:B------:R-:W-:Y:S04]  /*22a20*/  FADD.FTZ R138, R138, R139 ;  /* 0x0000008b8a8a7221 */ /* 0x000fe80000010000 */
[C---:B-----5:R-:W-:Y:S03]  /*22a30*/  HMMA.16816.F32.BF16 R4, R20.reuse, R116, R4 ;  /* 0x000000741404723c */ /* 0x060fe60000041804 */
[----:B------:R-:W-:Y:S02]  /*22a40*/  FADD.FTZ R167, R167, R138 ;  /* 0x0000008aa7a77221 */ /* 0x000fe40000010000 */
[----:B------:R-:W-:Y:S02]  /*22a50*/  MUFU.EX2 R63, R63 ;  /* 0x0000003f003f7308 */ /* 0x000fe40000000800 */
[----:B------:R-:W-:Y:S01]  /*22a60*/  FADD.FTZ R167, R170, R167 ;  /* 0x000000a7aaa77221 */ /* 0x000fe20000010000 */
[C---:B------:R-:W-:Y:S01]  /*22a70*/  HMMA.16816.F32.BF16 R8, R20.reuse, R118, R8 ;  /* 0x000000761408723c */ /* 0x040fe20000041808 */
[----:B------:R-:W-:Y:S06]  /*22a80*/  LDSM.16.MT88.4 R116, [R213+0x11800] ;  /* 0x01180000d574783b */ /* 0x000fec0000004200 */
[----:B------:R-:W-:Y:S01]  /*22a90*/  MUFU.EX2 R64, R64 ;  /* 0x0000004000407308 */ /* 0x000fe20000000800 */
[C---:B------:R-:W-:Y:S08]  /*22aa0*/  HMMA.16816.F32.BF16 R68, R20.reuse, R32, R68 ;  /* 0x000000201444723c */ /* 0x040ff00000041844 */
[C---:B------:R-:W-:Y:S01]  /*22ab0*/  HMMA.16816.F32.BF16 R72, R20.reuse, R34, R72 ;  /* 0x000000221448723c */ /* 0x040fe20000041848 */
[----:B------:R-:W1:Y:S01]  /*22ac0*/  LDSM.16.MT88.4 R32, [R216+0x11800] ;  /* 0x01180000d820783b */ /* 0x000e620000004200 */
[----:B------:R-:W-:Y:S06]  /*22ad0*/  MUFU.EX2 R66, R66 ;  /* 0x0000004200427308 */ /* 0x000fec0000000800 */
[C---:B---3--:R-:W-:Y:S08]  /*22ae0*/  HMMA.16816.F32.BF16 R76, R20.reuse, R24, R76 ;  /* 0x00000018144c723c */ /* 0x048ff0000004184c */
[C---:B------:R-:W-:Y:S01]  /*22af0*/  HMMA.16816.F32.BF16 R80, R20.reuse, R26, R80 ;  /* 0x0000001a1450723c */ /* 0x040fe20000041850 */
[----:B------:R-:W2:Y:S07]  /*22b00*/  LDSM.16.MT88.4 R24, [R216+0xe000] ;  /* 0x00e00000d818783b */ /* 0x000eae0000004200 */
[C---:B----4-:R-:W-:Y:S08]  /*22b10*/  HMMA.16816.F32.BF16 R84, R20.reuse, R28, R84 ;  /* 0x0000001c1454723c */ /* 0x050ff00000041854 */
        /* <DEDUP_REMOVED lines=8> */
[C---:B------:R-:W-:Y:S07]  /*22ba0*/  HMMA.16816.F32.BF16 R104, R20.reuse, R116, R104 ;  /* 0x000000741468723c */ /* 0x040fee0000041868 */
[-CC-:B------:R-:W-:Y:S01]  /*22bb0*/  FFMA.FTZ R116, R44, R133.reuse, -R158.reuse ;  /* 0x000000852c747223 */ /* 0x180fe2000001089e */
[C---:B------:R-:W-:Y:S04]  /*22bc0*/  HMMA.16816.F32.BF16 R108, R20.reuse, R118, R108 ;  /* 0x00000076146c723c */ /* 0x040fe8000004186c */
[-CC-:B------:R-:W-:Y:S01]  /*22bd0*/  FFMA.FTZ R117, R45, R133.reuse, -R158.reuse ;  /* 0x000000852d757223 */ /* 0x180fe2000001089e */
[----:B------:R-:W-:Y:S01]  /*22be0*/  MUFU.EX2 R116, R116 ;  /* 0x0000007400747308 */ /* 0x000fe20000000800 */
[-C--:B------:R-:W-:Y:S02]  /*22bf0*/  FFMA.FTZ R158, R65, R133.reuse, -R158 ;  /* 0x00000085419e7223 */ /* 0x080fe4000001089e */
[C---:B------:R-:W-:Y:S04]  /*22c00*/  HMMA.16816.F32.BF16 R16, R20.reuse, R120, R16 ;  /* 0x000000781410723c */ /* 0x040fe80000041810 */
[-CC-:B------:R-:W-:Y:S02]  /*22c10*/  FFMA.FTZ R118, R46, R133.reuse, -R156.reuse ;  /* 0x000000852e767223 */ /* 0x180fe4000001089c */
[-CC-:B------:R-:W-:Y:S01]  /*22c20*/  FFMA.FTZ R119, R47, R133.reuse, -R156.reuse ;  /* 0x000000852f777223 */ /* 0x180fe2000001089c */
[----:B------:R-:W5:Y:S01]  /*22c30*/  MUFU.EX2 R117, R117 ;  /* 0x0000007500757308 */ /* 0x000f620000000800 */
[----:B------:R-:W-:Y:S01]  /*22c40*/  HMMA.16816.F32.BF16 R112, R20, R122, R112 ;  /* 0x0000007a1470723c */ /* 0x000fe20000041870 */
[----:B------:R-:W-:Y:S03]  /*22c50*/  LDSM.16.MT88.4 R44, [R214+0xe800] ;  /* 0x00e80000d62c783b */ /* 0x000fe60000004200 */
[----:B------:R-:W-:Y:S03]  /*22c60*/  FFMA.FTZ R156, R67, R133, -R156 ;  /* 0x00000085439c7223 */ /* 0x000fe6000001089c */
[----:B------:R-:W-:Y:S02]  /*22c70*/  F2FP.BF16.PACK_AB R20, R172, R169 ;  /* 0x000000a9ac14723e */ /* 0x000fe400000010ff */
[C---:B------:R-:W-:Y:S01]  /*22c80*/  F2FP.BF16.PACK_AB R21, R171.reuse, R174 ;  /* 0x000000aeab15723e */ /* 0x040fe200000010ff */
[----:B------:R-:W-:Y:S01]  /*22c90*/  LDSM.16.MT88.4 R120, [R214+0x13800] ;  /* 0x01380000d678783b */ /* 0x000fe20000004200 */
[----:B------:R-:W-:Y:S01]  /*22ca0*/  MUFU.EX2 R118, R118 ;  /* 0x0000007600767308 */ /* 0x000fe20000000800 */
[----:B------:R-:W-:Y:S01]  /*22cb0*/  F2FP.BF16.PACK_AB R22, R176, R173 ;  /* 0x000000adb016723e */ /* 0x000fe200000010ff */
[----:B------:R-:W-:Y:S01]  /*22cc0*/  FADD.FTZ R174, R174, R167 ;  /* 0x000000a7aeae7221 */ /* 0x000fe20000010000 */
[C---:B------:R-:W-:Y:S03]  /*22cd0*/  F2FP.BF16.PACK_AB R23, R178.reuse, R175 ;  /* 0x000000afb217723e */ /* 0x040fe600000010ff */
[----:B------:R-:W-:Y:S04]  /*22ce0*/  FADD.FTZ R174, R171, R174 ;  /* 0x000000aeabae7221 */ /* 0x000fe80000010000 */
[C---:B--2---:R-:W-:Y:S01]  /*22cf0*/  HMMA.16816.F32.BF16 R4, R20.reuse, R24, R4 ;  /* 0x000000181404723c */ /* 0x044fe20000041804 */
[----:B------:R-:W2:Y:S02]  /*22d00*/  MUFU.EX2 R119, R119 ;  /* 0x0000007700777308 */ /* 0x000ea40000000800 */
[----:B------:R-:W-:Y:S04]  /*22d10*/  FADD.FTZ R175, R175, R174 ;  /* 0x000000aeafaf7221 */ /* 0x000fe80000010000 */
[----:B------:R-:W-:Y:S01]  /*22d20*/  FADD.FTZ R175, R178, R175 ;  /* 0x000000afb2af7221 */ /* 0x000fe20000010000 */
[C---:B------:R-:W-:Y:S01]  /*22d30*/  HMMA.16816.F32.BF16 R8, R20.reuse, R26, R8 ;  /* 0x0000001a1408723c */ /* 0x040fe20000041808 */
[----:B------:R-:W2:Y:S02]  /*22d40*/  LDSM.16.MT88.4 R24, [R216+0x12000] ;  /* 0x01200000d818783b */ /* 0x000ea40000004200 */
[----:B------:R-:W2:Y:S05]  /*22d50*/  MUFU.EX2 R65, R158 ;  /* 0x0000009e00417308 */ /* 0x000eaa0000000800 */
[C---:B---3--:R-:W-:Y:S05]  /*22d60*/  HMMA.16816.F32.BF16 R68, R20.reuse, R28, R68 ;  /* 0x0000001c1444723c */ /* 0x048fea0000041844 */
[----:B------:R-:W3:Y:S03]  /*22d70*/  MUFU.EX2 R67, R156 ;  /* 0x0000009c00437308 */ /* 0x000ee60000000800 */
[C---:B------:R-:W-:Y:S01]  /*22d80*/  HMMA.16816.F32.BF16 R72, R20.reuse, R30, R72 ;  /* 0x0000001e1448723c */ /* 0x040fe20000041848 */
[----:B------:R-:W3:Y:S07]  /*22d90*/  LDSM.16.MT88.4 R28, [R214+0x12000] ;  /* 0x01200000d61c783b */ /* 0x000eee0000004200 */
[C---:B-1----:R-:W-:Y:S08]  /*22da0*/  HMMA.16816.F32.BF16 R76, R20.reuse, R32, R76 ;  /* 0x00000020144c723c */ /* 0x042ff0000004184c */
[C---:B------:R-:W-:Y:S01]  /*22db0*/  HMMA.16816.F32.BF16 R80, R20.reuse, R34, R80 ;  /* 0x000000221450723c */ /* 0x040fe20000041850 */
[----:B------:R-:W1:Y:S07]  /*22dc0*/  LDSM.16.MT88.4 R32, [R213+0x12000] ;  /* 0x01200000d520783b */ /* 0x000e6e0000004200 */
[C---:B----4-:R-:W-:Y:S08]  /*22dd0*/  HMMA.16816.F32.BF16 R84, R20.reuse, R36, R84 ;  /* 0x000000241454723c */ /* 0x050ff00000041854 */
        /* <DEDUP_REMOVED lines=12> */
[----:B------:R-:W-:Y:S01]  /*22ea0*/  HMMA.16816.F32.BF16 R112, R20, R42, R112 ;  /* 0x0000002a1470723c */ /* 0x000fe20000041870 */
[----:B------:R-:W-:Y:S06]  /*22eb0*/  LDSM.16.MT88.4 R40, [R214+0x13000] ;  /* 0x01300000d628783b */ /* 0x000fec0000004200 */
[----:B-----5:R-:W-:Y:S02]  /*22ec0*/  F2FP.BF16.PACK_AB R20, R117, R116 ;  /* 0x000000747514723e */ /* 0x020fe400000010ff */
[C---:B------:R-:W-:Y:S03]  /*22ed0*/  F2FP.BF16.PACK_AB R21, R119.reuse, R118 ;  /* 0x000000767715723e */ /* 0x040fe600000010ff */
[----:B------:R-:W-:Y:S01]  /*22ee0*/  F2FP.BF16.PACK_AB R22, R180, R177 ;  /* 0x000000b1b416723e */ /* 0x000fe200000010ff */
[----:B------:R-:W-:Y:S01]  /*22ef0*/  FADD.FTZ R118, R118, R175 ;  /* 0x000000af76767221 */ /* 0x000fe20000010000 */
[C---:B------:R-:W-:Y:S03]  /*22f00*/  F2FP.BF16.PACK_AB R23, R182.reuse, R179 ;  /* 0x000000b3b617723e */ /* 0x040fe600000010ff */
[----:B------:R-:W-:Y:S04]  /*22f10*/  FADD.FTZ R118, R119, R118 ;  /* 0x0000007677767221 */ /* 0x000fe80000010000 */
[C---:B----4-:R-:W-:Y:S03]  /*22f20*/  HMMA.16816.F32.BF16 R4, R20.reuse, R36, R4 ;  /* 0x000000241404723c */ /* 0x050fe60000041804 */
[----:B------:R-:W-:Y:S04]  /*22f30*/  FADD.FTZ R179, R179, R118 ;  /* 0x00000076b3b37221 */ /* 0x000fe80000010000 */
[----:B------:R-:W-:Y:S01]  /*22f40*/  FADD.FTZ R179, R182, R179 ;  /* 0x000000b3b6b37221 */ /* 0x000fe20000010000 */
[C---:B------:R-:W-:Y:S01]  /*22f50*/  HMMA.16816.F32.BF16 R8, R20.reuse, R38, R8 ;  /* 0x000000261408723c */ /* 0x040fe20000041808 */
[----:B------:R-:W4:Y:S07]  /*22f60*/  LDSM.16.MT88.4 R36, [R214+0x12800] ;  /* 0x01280000d624783b */ /* 0x000f2e0000004200 */
[C---:B------:R-:W-:Y:S08]  /*22f70*/  HMMA.16816.F32.BF16 R68, R20.reuse, R44, R68 ;  /* 0x0000002c1444723c */ /* 0x040ff00000041844 */
[C---:B------:R-:W-:Y:S01]  /*22f80*/  HMMA.16816.F32.BF16 R72, R20.reuse, R46, R72 ;  /* 0x0000002e1448723c */ /* 0x040fe20000041848 */
[----:B------:R-:W-:Y:S07]  /*22f90*/  LDSM.16.MT88.4 R44, [R213+0x13000] ;  /* 0x01300000d52c783b */ /* 0x000fee0000004200 */
        /* <DEDUP_REMOVED lines=9> */
[C---:B----4-:R-:W-:Y:S08]  /*23030*/  HMMA.16816.F32.BF16 R100, R20.reuse, R36, R100 ;  /* 0x000000241464723c */ /* 0x050ff00000041864 */
[C---:B------:R-:W-:Y:S01]  /*23040*/  HMMA.16816.F32.BF16 R12, R20.reuse, R38, R12 ;  /* 0x00000026140c723c */ /* 0x040fe2000004180c */
[----:B------:R-:W-:Y:S07]  /*23050*/  LDSM.16.MT88.4 R36, [R212+0xf000] ;  /* 0x00f00000d424783b */ /* 0x000fee0000004200 */
[C---:B--2---:R-:W-:Y:S08]  /*23060*/  HMMA.16816.F32.BF16 R104, R20.reuse, R24, R104 ;  /* 0x000000181468723c */ /* 0x044ff00000041868 */
[C---:B------:R-:W-:Y:S01]  /*23070*/  HMMA.16816.F32.BF16 R108, R20.reuse, R26, R108 ;  /* 0x0000001a146c723c */ /* 0x040fe2000004186c */
[----:B------:R-:W2:Y:S07]  /*23080*/  LDSM.16.MT88.4 R24, [R214+0xf000] ;  /* 0x00f00000d618783b */ /* 0x000eae0000004200 */
[C---:B---3--:R-:W-:Y:S08]  /*23090*/  HMMA.16816.F32.BF16 R16, R20.reuse, R28, R16 ;  /* 0x0000001c1410723c */ /* 0x048ff00000041810 */
[----:B------:R-:W-:Y:S01]  /*230a0*/  HMMA.16816.F32.BF16 R112, R20, R30, R112 ;  /* 0x0000001e1470723c */ /* 0x000fe20000041870 */
[----:B------:R-:W3:Y:S06]  /*230b0*/  LDSM.16.MT88.4 R28, [R213+0xf000] ;  /* 0x00f00000d51c783b */ /* 0x000eec0000004200 */
[----:B------:R-:W-:Y:S02]  /*230c0*/  F2FP.BF16.PACK_AB R20, R53, R52 ;  /* 0x000000343514723e */ /* 0x000fe400000010ff */
[----:B------:R-:W-:Y:S03]  /*230d0*/  F2FP.BF16.PACK_AB R21, R55, R54 ;  /* 0x000000363715723e */ /* 0x000fe600000010ff */
[----:B------:R-:W-:Y:S01]  /*230e0*/  F2FP.BF16.PACK_AB R22, R57, R56 ;  /* 0x000000383916723e */ /* 0x000fe200000010ff */
[----:B------:R-:W-:Y:S01]  /*230f0*/  FADD.FTZ R54, R54, R179 ;  /* 0x000000b336367221 */ /* 0x000fe20000010000 */
[----:B------:R-:W-:Y:S03]  /*23100*/  F2FP.BF16.PACK_AB R23, R59, R58 ;  /* 0x0000003a3b17723e */ /* 0x000fe600000010ff */
[----:B------:R-:W-:Y:S04]  /*23110*/  FADD.FTZ R55, R55, R54 ;  /* 0x0000003637377221 */ /* 0x000fe80000010000 */
[C---:B-1----:R-:W-:Y:S03]  /*23120*/  HMMA.16816.F32.BF16 R4, R20.reuse, R32, R4 ;  /* 0x000000201404723c */ /* 0x042fe60000041804 */
[----:B------:R-:W-:Y:S04]  /*23130*/  FADD.FTZ R58, R58, R55 ;  /* 0x000000373a3a7221 */ /* 0x000fe80000010000 */
[----:B------:R-:W-:Y:S01]  /*23140*/  FADD.FTZ R59, R59, R58 ;  /* 0x0000003a3b3b7221 */ /* 0x000fe20000010000 */
[C---:B------:R-:W-:Y:S01]  /*23150*/  HMMA.16816.F32.BF16 R8, R20.reuse, R34, R8 ;  /* 0x000000221408723c */ /* 0x040fe20000041808 */
[----:B------:R-:W1:Y:S07]  /*23160*/  LDSM.16.MT88.4 R32, [R216+0x13000] ;  /* 0x01300000d820783b */ /* 0x000e6e0000004200 */
[C---:B--2---:R-:W-:Y:S08]  /*23170*/  HMMA.16816.F32.BF16 R68, R20.reuse, R24, R68 ;  /* 0x000000181444723c */ /* 0x044ff00000041844 */
[C---:B------:R-:W-:Y:S01]  /*23180*/  HMMA.16816.F32.BF16 R72, R20.reuse, R26, R72 ;  /* 0x0000001a1448723c */ /* 0x040fe20000041848 */
[----:B------:R-:W2:Y:S07]  /*23190*/  LDSM.16.MT88.4 R24, [R214+0xf800] ;  /* 0x00f80000d618783b */ /* 0x000eae0000004200 */
[C---:B---3--:R-:W-:Y:S08]  /*231a0*/  HMMA.16816.F32.BF16 R76, R20.reuse, R28, R76 ;  /* 0x0000001c144c723c */ /* 0x048ff0000004184c */
[C---:B------:R-:W-:Y:S01]  /*231b0*/  HMMA.16816.F32.BF16 R80, R20.reuse, R30, R80 ;  /* 0x0000001e1450723c */ /* 0x040fe20000041850 */
[----:B------:R-:W3:Y:S07]  /*231c0*/  LDSM.16.MT88.4 R28, [R213+0xf800] ;  /* 0x00f80000d51c783b */ /* 0x000eee0000004200 */
        /* <DEDUP_REMOVED lines=9> */
[----:B------:R-:W-:Y:S07]  /*23260*/  HMMA.16816.F32.BF16 R112, R20, R50, R112 ;  /* 0x000000321470723c */ /* 0x000fee0000041870 */
[----:B------:R-:W-:Y:S02]  /*23270*/  F2FP.BF16.PACK_AB R20, R61, R60 ;  /* 0x0000003c3d14723e */ /* 0x000fe400000010ff */
[----:B------:R-:W-:Y:S03]  /*23280*/  F2FP.BF16.PACK_AB R21, R63, R62 ;  /* 0x0000003e3f15723e */ /* 0x000fe600000010ff */
[----:B------:R-:W-:Y:S01]  /*23290*/  F2FP.BF16.PACK_AB R22, R65, R64 ;  /* 0x000000404116723e */ /* 0x000fe200000010ff */
[----:B------:R-:W-:Y:S01]  /*232a0*/  FADD.FTZ R62, R62, R59 ;  /* 0x0000003b3e3e7221 */ /* 0x000fe20000010000 */
[----:B------:R-:W-:Y:S03]  /*232b0*/  F2FP.BF16.PACK_AB R23, R67, R66 ;  /* 0x000000424317723e */ /* 0x000fe600000010ff */
[----:B------:R-:W-:Y:S04]  /*232c0*/  FADD.FTZ R63, R63, R62 ;  /* 0x0000003e3f3f7221 */ /* 0x000fe80000010000 */
[C---:B------:R-:W-:Y:S01]  /*232d0*/  HMMA.16816.F32.BF16 R128, R20.reuse, R124, R4 ;  /* 0x0000007c1480723c */ /* 0x040fe20000041804 */
[----:B------:R-:W1:Y:S02]  /*232e0*/  LDSM.16.MT88.4 R4, [R212+0xf800] ;  /* 0x00f80000d404783b */ /* 0x000e640000004200 */
[----:B------:R-:W-:Y:S04]  /*232f0*/  FADD.FTZ R66, R66, R63 ;  /* 0x0000003f42427221 */ /* 0x000fe80000010000 */
[----:B------:R-:W-:Y:S01]  /*23300*/  FADD.FTZ R243, R67, R66 ;  /* 0x0000004243f37221 */ /* 0x000fe20000010000 */
[C---:B------:R-:W-:Y:S01]  /*23310*/  HMMA.16816.F32.BF16 R124, R20.reuse, R126, R8 ;  /* 0x0000007e147c723c */ /* 0x040fe20000041808 */
[----:B------:R-:W4:Y:S07]  /*23320*/  LDSM.16.MT88.4 R8, [R216+0x13800] ;  /* 0x01380000d808783b */ /* 0x000f2e0000004200 */
[C---:B--2---:R-:W-:Y:S07]  /*23330*/  HMMA.16816.F32.BF16 R68, R20.reuse, R24, R68 ;  /* 0x000000181444723c */ /* 0x044fee0000041844 */
[----:B------:R-:W-:Y:S01]  /*23340*/  FADD.FTZ R25, R151, R150 ;  /* 0x0000009697197221 */ /* 0x000fe20000010000 */
[C---:B------:R-:W-:Y:S04]  /*23350*/  HMMA.16816.F32.BF16 R72, R20.reuse, R26, R72 ;  /* 0x0000001a1448723c */ /* 0x040fe80000041848 */
[----:B------:R-:W-:Y:S04]  /*23360*/  FADD.FTZ R25, R152, R25 ;  /* 0x0000001998197221 */ /* 0x000fe80000010000 */
[C---:B---3--:R-:W-:Y:S04]  /*23370*/  HMMA.16816.F32.BF16 R76, R20.reuse, R28, R76 ;  /* 0x0000001c144c723c */ /* 0x048fe8000004184c */
[----:B------:R-:W-:Y:S04]  /*23380*/  FADD.FTZ R0, R144, R25 ;  /* 0x0000001990007221 */ /* 0x000fe80000010000 */
[C---:B------:R-:W-:Y:S04]  /*23390*/  HMMA.16816.F32.BF16 R80, R20.reuse, R30, R80 ;  /* 0x0000001e1450723c */ /* 0x040fe80000041850 */
[----:B------:R-:W-:Y:S04]  /*233a0*/  FADD.FTZ R0, R145, R0 ;  /* 0x0000000091007221 */ /* 0x000fe80000010000 */
[C---:B-1----:R-:W-:Y:S04]  /*233b0*/  HMMA.16816.F32.BF16 R84, R20.reuse, R4, R84 ;  /* 0x000000041454723c */ /* 0x042fe80000041854 */
[----:B------:R-:W-:Y:S04]  /*233c0*/  FADD.FTZ R157, R157, R0 ;  /* 0x000000009d9d7221 */ /* 0x000fe80000010000 */
[C---:B------:R-:W-:Y:S01]  /*233d0*/  HMMA.16816.F32.BF16 R88, R20.reuse, R6, R88 ;  /* 0x000000061458723c */ /* 0x040fe20000041858 */
[----:B------:R-:W1:Y:S03]  /*233e0*/  LDSM.16.MT88.4 R4, [R213+0x13800] ;  /* 0x01380000d504783b */ /* 0x000e660000004200 */
[----:B------:R-:W-:Y:S04]  /*233f0*/  FADD.FTZ R160, R160, R157 ;  /* 0x0000009da0a07221 */ /* 0x000fe80000010000 */
[C---:B----4-:R-:W-:Y:S04]  /*23400*/  HMMA.16816.F32.BF16 R92, R20.reuse, R8, R92 ;  /* 0x00000008145c723c */ /* 0x050fe8000004185c */
[----:B------:R-:W-:Y:S04]  /*23410*/  FADD.FTZ R25, R161, R160 ;  /* 0x000000a0a1197221 */ /* 0x000fe80000010000 */
[C---:B------:R-:W-:Y:S01]  /*23420*/  HMMA.16816.F32.BF16 R96, R20.reuse, R10, R96 ;  /* 0x0000000a1460723c */ /* 0x040fe20000041860 */
[----:B------:R-:W2:Y:S03]  /*23430*/  LDSM.16.MT88.4 R8, [R212+0x13800] ;  /* 0x01380000d408783b */ /* 0x000ea60000004200 */
[----:B------:R-:W-:Y:S04]  /*23440*/  FADD.FTZ R25, R164, R25 ;  /* 0x00000019a4197221 */ /* 0x000fe80000010000 */
[C---:B------:R-:W-:Y:S04]  /*23450*/  HMMA.16816.F32.BF16 R100, R20.reuse, R120, R100 ;  /* 0x000000781464723c */ /* 0x040fe80000041864 */
[----:B------:R-:W-:Y:S04]  /*23460*/  FADD.FTZ R140, R140, R25 ;  /* 0x000000198c8c7221 */ /* 0x000fe80000010000 */
[----:B------:R-:W-:Y:S01]  /*23470*/  FADD.FTZ R141, R141, R140 ;  /* 0x0000008c8d8d7221 */ /* 0x000fe20000010000 */
[C---:B------:R-:W-:Y:S03]  /*23480*/  HMMA.16816.F32.BF16 R120, R20.reuse, R122, R12 ;  /* 0x0000007a1478723c */ /* 0x040fe6000004180c */
[----:B------:R-:W-:Y:S04]  /*23490*/  FADD.FTZ R0, R136, R141 ;  /* 0x0000008d88007221 */ /* 0x000fe80000010000 */
[----:B------:R-:W-:Y:S01]  /*234a0*/  FADD.FTZ R0, R137, R0 ;  /* 0x0000000089007221 */ /* 0x000fe20000010000 */
[C---:B-1----:R-:W-:Y:S04]  /*234b0*/  HMMA.16816.F32.BF16 R104, R20.reuse, R4, R104 ;  /* 0x000000041468723c */ /* 0x042fe80000041868 */
[----:B------:R-:W-:Y:S04]  /*234c0*/  FADD.FTZ R165, R165, R0 ;  /* 0x00000000a5a57221 */ /* 0x000fe80000010000 */
[----:B------:R-:W-:Y:S01]  /*234d0*/  FADD.FTZ R168, R168, R165 ;  /* 0x000000a5a8a87221 */ /* 0x000fe20000010000 */
[C---:B------:R-:W-:Y:S03]  /*234e0*/  HMMA.16816.F32.BF16 R108, R20.reuse, R6, R108 ;  /* 0x00000006146c723c */ /* 0x040fe6000004186c */
[----:B------:R-:W-:Y:S04]  /*234f0*/  FADD.FTZ R169, R169, R168 ;  /* 0x000000a8a9a97221 */ /* 0x000fe80000010000 */
[----:B------:R-:W-:Y:S05]  /*23500*/  FADD.FTZ R172, R172, R169 ;  /* 0x000000a9acac7221 */ /* 0x000fea0000010000 */
[----:B------:R-:W-:Y:S04]  /*23510*/  FADD.FTZ R25, R173, R172 ;  /* 0x000000acad197221 */ /* 0x000fe80000010000 */
[----:B------:R-:W-:Y:S04]  /*23520*/  FADD.FTZ R25, R176, R25 ;  /* 0x00000019b0197221 */ /* 0x000fe80000010000 */
[----:B------:R-:W-:Y:S04]  /*23530*/  FADD.FTZ R0, R116, R25 ;  /* 0x0000001974007221 */ /* 0x000fe80000010000 */
[----:B------:R-:W-:Y:S02]  /*23540*/  FADD.FTZ R0, R117, R0 ;  /* 0x0000000075007221 */ /* 0x000fe40000010000 */
[C---:B--2---:R-:W-:Y:S03]  /*23550*/  HMMA.16816.F32.BF16 R116, R20.reuse, R8, R16 ;  /* 0x000000081474723c */ /* 0x044fe60000041810 */
[----:B------:R-:W-:Y:S01]  /*23560*/  FADD.FTZ R5, R177, R0 ;  /* 0x00000000b1057221 */ /* 0x000fe20000010000 */
[----:B------:R-:W-:Y:S03]  /*23570*/  IADD3 R0, R238, -0x1, RZ ;  /* 0xffffffffee007810 */ /* 0x000fe60007ffe0ff */
[----:B------:R-:W-:Y:S01]  /*23580*/  FADD.FTZ R5, R180, R5 ;  /* 0x00000005b4057221 */ /* 0x000fe20000010000 */
[----:B------:R-:W-:Y:S04]  /*23590*/  HMMA.16816.F32.BF16 R112, R20, R10, R112 ;  /* 0x0000000a1470723c */ /* 0x000fe80000041870 */
[----:B------:R-:W-:Y:S01]  /*235a0*/  FADD.FTZ R52, R52, R5 ;  /* 0x0000000534347221 */ /* 0x000fe20000010000 */
[----:B------:R-:W-:Y:S02]  /*235b0*/  MOV R238, R0 ;  /* 0x0000000000ee7202 */ /* 0x000fe40000000f00 */
[----:B------:R-:W-:Y:S01]  /*235c0*/  MOV R0, R3 ;  /* 0x0000000300007202 */ /* 0x000fe20000000f00 */
[----:B------:R-:W-:Y:S04]  /*235d0*/  FADD.FTZ R53, R53, R52 ;  /* 0x0000003435357221 */ /* 0x000fe80000010000 */
[----:B------:R-:W-:Y:S04]  /*235e0*/  FADD.FTZ R56, R56, R53 ;  /* 0x0000003538387221 */ /* 0x000fe80000010000 */
[----:B------:R-:W-:Y:S04]  /*235f0*/  FADD.FTZ R57, R57, R56 ;  /* 0x0000003839397221 */ /* 0x000fe80000010000 */
[----:B------:R-:W-:Y:S04]  /*23600*/  FADD.FTZ R60, R60, R57 ;  /* 0x000000393c3c7221 */ /* 0x000fe80000010000 */
[----:B------:R-:W-:Y:S04]  /*23610*/  FADD.FTZ R61, R61, R60 ;  /* 0x0000003c3d3d7221 */ /* 0x000fe80000010000 */
[----:B------:R-:W-:Y:S04]  /*23620*/  FADD.FTZ R64, R64, R61 ;  /* 0x0000003d40407221 */ /* 0x000fe80000010000 */
[----:B------:R-:W-:Y:S01]  /*23630*/  FADD.FTZ R241, R65, R64 ;  /* 0x0000004041f17221 */ /* 0x000fe20000010000 */
[----:B------:R-:W-:-:S05]  /*23640*/  @P0 BRA `(.L_x_1123) ;  /* 0xffffb5a000000947 */ /* 0x000fca000383ffff */
.L_x_1114:
[----:B------:R-:W-:Y:S02]  /*23650*/  ULDC.64 UR4, c[0x0][0x40] ;  /* 0x0000100000047ab9 */ /* 0x000fe40000000a00 */
[----:B------:R-:W-:-:S04]  /*23660*/  UIADD3 UR4, UP0, UR4, 0x160, URZ ;  /* 0x0000016004047890 */ /* 0x000fc8000ff1e03f */
[----:B------:R-:W-:Y:S02]  /*23670*/  UIADD3.X UR5, URZ, UR5, URZ, UP0, !UPT ;  /* 0x000000053f057290 */ /* 0x000fe400087fe43f */
[----:B------:R-:W-:-:S04]  /*23680*/  IMAD.U32 R8, RZ, RZ, UR4 ;  /* 0x00000004ff087e24 */ /* 0x000fc8000f8e00ff */
[----:B------:R-:W-:Y:S01]  /*23690*/  IMAD.U32 R9, RZ, RZ, UR5 ;  /* 0x00000005ff097e24 */ /* 0x000fe2000f8e00ff */
[----:B------:R-:W-:Y:S01]  /*236a0*/  ULDC.64 UR4, c[0x0][0x118] ;  /* 0x0000460000047ab9 */ /* 0x000fe20000000a00 */
[----:B------:R-:W-:-:S03]  /*236b0*/  MOV R5, 0x1f ;  /* 0x0000001f00057802 */ /* 0x000fc60000000f00 */
[----:B------:R1:W5:Y:S01]  /*236c0*/  LD.E R2, [R8.64+0xd8] ;  /* 0x0000d80408027980 */ /* 0x000362000c101900 */
[----:B------:R-:W-:Y:S01]  /*236d0*/  MOV R0, 0xffffffff ;  /* 0xffffffff00007802 */ /* 0x000fe20000000f00 */
[----:B------:R-:W-:Y:S05]  /*236e0*/  BRA.DIV ~URZ, `(.L_x_1124) ;  /* 0x000017027f007947 */ /* 0x000fea000b800000 */
[----:B------:R2:W3:Y:S02]  /*236f0*/  SHFL.BFLY PT, R6, R241, 0x2, 0x1f ;  /* 0x0c401f00f1067f89 */ /* 0x0004e400000e0000 */
.L_x_1137:
[----:B--23--:R-:W-:Y:S01]  /*23700*/  FADD.FTZ R241, R6, R241 ;  /* 0x000000f106f17221 */ /* 0x00cfe20000010000 */
[----:B------:R-:W-:Y:S05]  /*23710*/  BRA.DIV ~URZ, `(.L_x_1125) ;  /* 0x000017127f007947 */ /* 0x000fea000b800000 */
[----:B------:R-:W2:Y:S04]  /*23720*/  SHFL.BFLY PT, R0, R243, 0x2, 0x1f ;  /* 0x0c401f00f3007f89 */ /* 0x000ea800000e0000 */
[----:B------:R-:W3:Y:S01]  /*23730*/  SHFL.BFLY PT, R10, R241, 0x1, 0x1f ;  /* 0x0c201f00f10a7f89 */ /* 0x000ee200000e0000 */
[----:B--2---:R-:W-:Y:S02]  /*23740*/  FADD.FTZ R7, R0, R243 ;  /* 0x000000f300077221 */ /* 0x004fe40000010000 */
[----:B---3--:R-:W-:-:S03]  /*23750*/  FADD.FTZ R10, R241, R10 ;  /* 0x0000000af10a7221 */ /* 0x008fc60000010000 */
[----:B------:R2:W3:Y:S04]  /*23760*/  SHFL.BFLY PT, R6, R7, 0x1, 0x1f ;  /* 0x0c201f0007067f89 */ /* 0x0004e800000e0000 */
.L_x_1138:
[----:B------:R-:W-:Y:S01]  /*23770*/  FSETP.NE.FTZ.AND P4, PT, R10, RZ, PT ;  /* 0x000000ff0a00720b */ /* 0x000fe20003f95000 */
[----:B---3--:R-:W-:Y:S01]  /*23780*/  FADD.FTZ R6, R6, R7 ;  /* 0x0000000706067221 */ /* 0x008fe20000010000 */
[----:B------:R-:W-:Y:S01]  /*23790*/  MOV R0, 0x3f800000 ;  /* 0x3f80000000007802 */ /* 0x000fe20000000f00 */
[----:B------:R-:W-:Y:S01]  /*237a0*/  ULDC.64 UR4, c[0x0][0x118] ;  /* 0x0000460000047ab9 */ /* 0x000fe20000000a00 */
[----:B------:R-:W-:Y:S02]  /*237b0*/  MOV R4, 0x3f800000 ;  /* 0x3f80000000047802 */ /* 0x000fe40000000f00 */
[----:B------:R-:W-:-:S07]  /*237c0*/  FSETP.NE.FTZ.AND P3, PT, R6, RZ, PT ;  /* 0x000000ff0600720b */ /* 0x000fce0003f75000 */
[----:B------:R-:W3:Y:S08]  /*237d0*/  @P4 MUFU.RCP R0, R10 ;  /* 0x0000000a00004308 */ /* 0x000ef00000001000 */
[----:B------:R-:W4:Y:S01]  /*237e0*/  @P3 MUFU.RCP R4, R6 ;  /* 0x0000000600043308 */ /* 0x000f220000001000 */
[C---:B---3--:R-:W-:Y:S02]  /*237f0*/  FMUL.FTZ R128, R0.reuse, R128 ;  /* 0x0000008000807220 */ /* 0x048fe40000410000 */
[----:B------:R-:W-:-:S02]  /*23800*/  FMUL.FTZ R129, R0, R129 ;  /* 0x0000008100817220 */ /* 0x000fc40000410000 */
[C---:B------:R-:W-:Y:S02]  /*23810*/  FMUL.FTZ R124, R0.reuse, R124 ;  /* 0x0000007c007c7220 */ /* 0x040fe40000410000 */
        /* <DEDUP_REMOVED lines=43> */
[----:B------:R-:W-:Y:S01]  /*23ad0*/  F2FP.BF16.PACK_AB R116, R117, R116 ;  /* 0x000000747574723e */ /* 0x000fe200000010ff */
[----:B------:R-:W3:Y:S01]  /*23ae0*/  S2R R0, SR_TID.X ;  /* 0x0000000000007919 */ /* 0x000ee20000002100 */
[----:B----4-:R-:W-:-:S02]  /*23af0*/  FMUL.FTZ R131, R4, R131 ;  /* 0x0000008304837220 */ /* 0x010fc40000410000 */
        /* <DEDUP_REMOVED lines=16> */
[----:B---3--:R-:W-:Y:S01]  /*23c00*/  SHF.R.S32.HI R5, RZ, 0x1f, R0 ;  /* 0x0000001fff057819 */ /* 0x008fe20000011400 */
[C---:B------:R-:W-:Y:S01]  /*23c10*/  FMUL.FTZ R87, R4.reuse, R87 ;  /* 0x0000005704577220 */ /* 0x040fe20000410000 */
[----:B------:R-:W-:Y:S01]  /*23c20*/  F2FP.BF16.PACK_AB R78, R79, R78 ;  /* 0x0000004e4f4e723e */ /* 0x000fe200000010ff */
[C---:B------:R-:W-:Y:S01]  /*23c30*/  FMUL.FTZ R86, R4.reuse, R86 ;  /* 0x0000005604567220 */ /* 0x040fe20000410000 */
[----:B--2---:R-:W-:Y:S01]  /*23c40*/  LEA.HI R7, R5, R0, RZ, 0x2 ;  /* 0x0000000005077211 */ /* 0x004fe200078f10ff */
[C---:B------:R-:W-:Y:S01]  /*23c50*/  FMUL.FTZ R91, R4.reuse, R91 ;  /* 0x0000005b045b7220 */ /* 0x040fe20000410000 */
[----:B------:R-:W-:Y:S01]  /*23c60*/  F2FP.BF16.PACK_AB R82, R83, R82 ;  /* 0x000000525352723e */ /* 0x000fe200000010ff */
[C---:B------:R-:W-:Y:S01]  /*23c70*/  FMUL.FTZ R90, R4.reuse, R90 ;  /* 0x0000005a045a7220 */ /* 0x040fe20000410000 */
[--C-:B------:R-:W-:Y:S01]  /*23c80*/  SHF.R.S32.HI R12, RZ, 0x2, R7.reuse ;  /* 0x00000002ff0c7819 */ /* 0x100fe20000011407 */
[C---:B------:R-:W-:Y:S01]  /*23c90*/  FMUL.FTZ R95, R4.reuse, R95 ;  /* 0x0000005f045f7220 */ /* 0x040fe20000410000 */
[----:B------:R-:W-:Y:S01]  /*23ca0*/  SHF.R.S32.HI R11, RZ, 0x1f, R7 ;  /* 0x0000001fff0b7819 */ /* 0x000fe20000011407 */
[C---:B------:R-:W-:Y:S01]  /*23cb0*/  FMUL.FTZ R94, R4.reuse, R94 ;  /* 0x0000005e045e7220 */ /* 0x040fe20000410000 */
[----:B------:R-:W-:Y:S01]  /*23cc0*/  LOP3.LUT R7, R7, 0x3ffffffc, RZ, 0xc0, !PT ;  /* 0x3ffffffc07077812 */ /* 0x000fe200078ec0ff */
[C---:B------:R-:W-:Y:S01]  /*23cd0*/  FMUL.FTZ R99, R4.reuse, R99 ;  /* 0x0000006304637220 */ /* 0x040fe20000410000 */
[----:B------:R-:W-:Y:S01]  /*23ce0*/  LEA.HI R11, R11, R12, RZ, 0x3 ;  /* 0x0000000c0b0b7211 */ /* 0x000fe200078f18ff */
[C---:B------:R-:W-:Y:S01]  /*23cf0*/  FMUL.FTZ R98, R4.reuse, R98 ;  /* 0x0000006204627220 */ /* 0x040fe20000410000 */
[----:B------:R-:W-:Y:S01]  /*23d00*/  IADD3 R16, -R7, R0, RZ ;  /* 0x0000000007107210 */ /* 0x000fe20007ffe1ff */
[C---:B------:R-:W-:Y:S01]  /*23d10*/  FMUL.FTZ R103, R4.reuse, R103 ;  /* 0x0000006704677220 */ /* 0x040fe20000410000 */
[----:B------:R-:W-:Y:S01]  /*23d20*/  LOP3.LUT R11, R11, 0xfffffff8, RZ, 0xc0, !PT ;  /* 0xfffffff80b0b7812 */ /* 0x000fe200078ec0ff */
[C---:B------:R-:W-:Y:S01]  /*23d30*/  FMUL.FTZ R102, R4.reuse, R102 ;  /* 0x0000006604667220 */ /* 0x040fe20000410000 */
[----:B------:R-:W-:Y:S01]  /*23d40*/  F2FP.BF16.PACK_AB R86, R87, R86 ;  /* 0x000000565756723e */ /* 0x000fe200000010ff */
[----:B------:R-:W-:Y:S01]  /*23d50*/  FMUL.FTZ R123, R4, R123 ;  /* 0x0000007b047b7220 */ /* 0x000fe20000410000 */
[----:B------:R-:W-:Y:S01]  /*23d60*/  IADD3 R12, R12, -R11, RZ ;  /* 0x8000000b0c0c7210 */ /* 0x000fe20007ffe0ff */
[C---:B------:R-:W-:Y:S01]  /*23d70*/  FMUL.FTZ R122, R4.reuse, R122 ;  /* 0x0000007a047a7220 */ /* 0x040fe20000410000 */
[----:B------:R-:W-:Y:S01]  /*23d80*/  LEA.HI R11, R5, R0, RZ, 0x5 ;  /* 0x00000000050b7211 */ /* 0x000fe200078f28ff */
[----:B------:R-:W-:Y:S01]  /*23d90*/  FMUL.FTZ R107, R4, R107 ;  /* 0x0000006b046b7220 */ /* 0x000fe20000410000 */
[----:B------:R-:W-:Y:S01]  /*23da0*/  SHF.L.U32 R14, R12, 0x6, RZ ;  /* 0x000000060c0e7819 */ /* 0x000fe200000006ff */
[C---:B------:R-:W-:Y:S01]  /*23db0*/  FMUL.FTZ R106, R4.reuse, R106 ;  /* 0x0000006a046a7220 */ /* 0x040fe20000410000 */
[----:B------:R-:W-:Y:S01]  /*23dc0*/  SHF.R.S32.HI R13, RZ, 0x5, R11 ;  /* 0x00000005ff0d7819 */ /* 0x000fe2000001140b */
[----:B------:R-:W-:Y:S01]  /*23dd0*/  FMUL.FTZ R111, R4, R111 ;  /* 0x0000006f046f7220 */ /* 0x000fe20000410000 */
[----:B------:R-:W-:Y:S01]  /*23de0*/  LOP3.LUT R14, R14, 0x1c0, RZ, 0xc0, !PT ;  /* 0x000001c00e0e7812 */ /* 0x000fe200078ec0ff */
[----:B------:R-:W-:Y:S01]  /*23df0*/  FMUL.FTZ R110, R4, R110 ;  /* 0x0000006e046e7220 */ /* 0x000fe20000410000 */
[----:B------:R-:W-:Y:S01]  /*23e00*/  LOP3.LUT R7, R12, 0x1, RZ, 0xc0, !PT ;  /* 0x000000010c077812 */ /* 0x000fe200078ec0ff */
[C---:B------:R-:W-:Y:S01]  /*23e10*/  FMUL.FTZ R119, R4.reuse, R119 ;  /* 0x0000007704777220 */ /* 0x040fe20000410000 */
[----:B------:R-:W-:Y:S01]  /*23e20*/  LEA R16, R13, R16, 0x9 ;  /* 0x000000100d107211 */ /* 0x000fe200078e48ff */
[----:B------:R-:W-:Y:S01]  /*23e30*/  FMUL.FTZ R118, R4, R118 ;  /* 0x0000007604767220 */ /* 0x000fe20000410000 */
[----:B------:R-:W-:Y:S01]  /*23e40*/  LEA.HI R15, R14, R14, RZ, 0x1d ;  /* 0x0000000e0e0f7211 */ /* 0x000fe200078fe8ff */
[C---:B------:R-:W-:Y:S01]  /*23e50*/  FMUL.FTZ R115, R4.reuse, R115 ;  /* 0x0000007304737220 */ /* 0x040fe20000410000 */
[----:B------:R-:W-:Y:S01]  /*23e60*/  ISETP.NE.U32.AND P0, PT, R7, 0x1, PT ;  /* 0x000000010700780c */ /* 0x000fe20003f05070 */
[----:B------:R-:W-:Y:S01]  /*23e70*/  FMUL.FTZ R4, R4, R114 ;  /* 0x0000007204047220 */ /* 0x000fe20000410000 */
[----:B------:R-:W-:-:S02]  /*23e80*/  LEA R15, R16, R15, 0x1 ;  /* 0x0000000f100f7211 */ /* 0x000fc400078e08ff */
[----:B------:R-:W-:Y:S02]  /*23e90*/  R2P PR, R12, 0x6 ;  /* 0x000000060c007804 */ /* 0x000fe40000000000 */
[----:B------:R-:W-:Y:S02]  /*23ea0*/  MOV R7, 0x20 ;  /* 0x0000002000077802 */ /* 0x000fe40000000f00 */
[----:B------:R-:W-:Y:S02]  /*23eb0*/  SHF.L.U32 R15, R15, 0x1, RZ ;  /* 0x000000010f0f7819 */ /* 0x000fe400000006ff */
[----:B------:R-:W-:Y:S02]  /*23ec0*/  SEL R12, R7, 0xffffffe0, !P1 ;  /* 0xffffffe0070c7807 */ /* 0x000fe40004800000 */
[----:B------:R-:W-:Y:S01]  /*23ed0*/  MOV R7, 0x40 ;  /* 0x0000004000077802 */ /* 0x000fe20000000f00 */
[----:B------:R-:W-:Y:S01]  /*23ee0*/  STS [R15], R128 ;  /* 0x000000800f007388 */ /* 0x000fe20000000800 */
[----:B------:R-:W-:-:S02]  /*23ef0*/  IADD3 R17, R15, -0x10, RZ ;  /* 0xfffffff00f117810 */ /* 0x000fc40007ffe0ff */
[----:B------:R-:W-:Y:S01]  /*23f00*/  @P0 IADD3 R17, R15, 0x10, RZ ;  /* 0x000000100f110810 */ /* 0x000fe20007ffe0ff */
[----:B------:R-:W-:Y:S01]  /*23f10*/  STS [R15+0x400], R130 ;  /* 0x000400820f007388 */ /* 0x000fe20000000800 */
[----:B------:R-:W-:Y:S02]  /*23f20*/  SEL R14, R7, 0xffffffc0, !P2 ;  /* 0xffffffc0070e7807 */ /* 0x000fe40005000000 */
[C---:B------:R-:W-:Y:S01]  /*23f30*/  IADD3 R19, R15.reuse, R12, RZ ;  /* 0x0000000c0f137210 */ /* 0x040fe20007ffe0ff */
[----:B------:R-:W-:Y:S01]  /*23f40*/  STS [R17], R124 ;  /* 0x0000007c11007388 */ /* 0x000fe20000000800 */
[-C--:B------:R-:W-:Y:S02]  /*23f50*/  IADD3 R7, R12, R17.reuse, RZ ;  /* 0x000000110c077210 */ /* 0x080fe40007ffe0ff */
[----:B------:R-:W-:Y:S01]  /*23f60*/  IADD3 R21, R15, R14, RZ ;  /* 0x0000000e0f157210 */ /* 0x000fe20007ffe0ff */
[----:B------:R-:W-:Y:S01]  /*23f70*/  STS [R17+0x400], R126 ;  /* 0x0004007e11007388 */ /* 0x000fe20000000800 */
[----:B------:R-:W-:-:S02]  /*23f80*/  IADD3 R23, R14, R17, RZ ;  /* 0x000000110e177210 */ /* 0x000fc40007ffe0ff */
[----:B------:R-:W-:Y:S01]  /*23f90*/  IADD3 R25, R19, R14, RZ ;  /* 0x0000000e13197210 */ /* 0x000fe20007ffe0ff */
[----:B------:R-:W-:Y:S01]  /*23fa0*/  STS [R19], R68 ;  /* 0x0000004413007388 */ /* 0x000fe20000000800 */
[----:B------:R-:W-:Y:S02]  /*23fb0*/  F2FP.BF16.PACK_AB R90, R91, R90 ;  /* 0x0000005a5b5a723e */ /* 0x000fe400000010ff */
[----:B------:R-:W-:Y:S01]  /*23fc0*/  IADD3 R27, R7, R14, RZ ;  /* 0x0000000e071b7210 */ /* 0x000fe20007ffe0ff */
[----:B------:R-:W-:Y:S01]  /*23fd0*/  STS [R19+0x400], R70 ;  /* 0x0004004613007388 */ /* 0x000fe20000000800 */
[----:B------:R-:W-:Y:S02]  /*23fe0*/  F2FP.BF16.PACK_AB R94, R95, R94 ;  /* 0x0000005e5f5e723e */ /* 0x000fe400000010ff */
[----:B------:R-:W-:Y:S01]  /*23ff0*/  F2FP.BF16.PACK_AB R98, R99, R98 ;  /* 0x000000626362723e */ /* 0x000fe200000010ff */
[----:B------:R-:W-:Y:S01]  /*24000*/  STS [R7], R72 ;  /* 0x0000004807007388 */ /* 0x000fe20000000800 */
[----:B------:R-:W-:-:S02]  /*24010*/  F2FP.BF16.PACK_AB R102, R103, R102 ;  /* 0x000000666766723e */ /* 0x000fc400000010ff */
[----:B------:R-:W-:Y:S01]  /*24020*/  F2FP.BF16.PACK_AB R122, R123, R122 ;  /* 0x0000007a7b7a723e */ /* 0x000fe200000010ff */
[----:B------:R-:W-:Y:S01]  /*24030*/  STS [R7+0x400], R74 ;  /* 0x0004004a07007388 */ /* 0x000fe20000000800 */
[----:B------:R-:W-:Y:S02]  /*24040*/  F2FP.BF16.PACK_AB R106, R107, R106 ;  /* 0x0000006a6b6a723e */ /* 0x000fe400000010ff */
[----:B------:R-:W-:Y:S01]  /*24050*/  F2FP.BF16.PACK_AB R110, R111, R110 ;  /* 0x0000006e6f6e723e */ /* 0x000fe200000010ff */
[----:B------:R-:W-:Y:S01]  /*24060*/  STS [R21], R76 ;  /* 0x0000004c15007388 */ /* 0x000fe20000000800 */
[----:B------:R-:W-:Y:S02]  /*24070*/  ISETP.NE.AND P0, PT, R234, -0x1, PT ;  /* 0xffffffffea00780c */ /* 0x000fe40003f05270 */
[----:B------:R-:W-:Y:S01]  /*24080*/  F2FP.BF16.PACK_AB R118, R119, R118 ;  /* 0x000000767776723e */ /* 0x000fe200000010ff */
[----:B------:R-:W-:Y:S01]  /*24090*/  STS [R21+0x400], R78 ;  /* 0x0004004e15007388 */ /* 0x000fe20000000800 */
[----:B------:R-:W-:-:S03]  /*240a0*/  F2FP.BF16.PACK_AB R4, R115, R4 ;  /* 0x000000047304723e */ /* 0x000fc600000010ff */
[----:B------:R-:W-:Y:S04]  /*240b0*/  STS [R23], R80 ;  /* 0x0000005017007388 */ /* 0x000fe80000000800 */
[----:B------:R-:W-:Y:S04]  /*240c0*/  STS [R23+0x400], R82 ;  /* 0x0004005217007388 */ /* 0x000fe80000000800 */
[----:B------:R-:W-:Y:S04]  /*240d0*/  STS [R25], R84 ;  /* 0x0000005419007388 */ /* 0x000fe80000000800 */
[----:B------:R-:W-:Y:S04]  /*240e0*/  STS [R25+0x400], R86 ;  /* 0x0004005619007388 */ /* 0x000fe80000000800 */
[----:B------:R-:W-:Y:S04]  /*240f0*/  STS [R27], R88 ;  /* 0x000000581b007388 */ /* 0x000fe80000000800 */
[----:B------:R-:W-:Y:S04]  /*24100*/  STS [R27+0x400], R90 ;  /* 0x0004005a1b007388 */ /* 0x000fe80000000800 */
[----:B------:R-:W-:Y:S04]  /*24110*/  STS [R15+0x2000], R92 ;  /* 0x0020005c0f007388 */ /* 0x000fe80000000800 */
[----:B------:R-:W-:Y:S04]  /*24120*/  STS [R15+0x2400], R94 ;  /* 0x0024005e0f007388 */ /* 0x000fe80000000800 */
[----:B------:R-:W-:Y:S04]  /*24130*/  STS [R17+0x2000], R96 ;  /* 0x0020006011007388 */ /* 0x000fe80000000800 */
[----:B------:R-:W-:Y:S04]  /*24140*/  STS [R17+0x2400], R98 ;  /* 0x0024006211007388 */ /* 0x000fe80000000800 */
[----:B------:R-:W-:Y:S04]  /*24150*/  STS [R19+0x2000], R100 ;  /* 0x0020006413007388 */ /* 0x000fe80000000800 */
[----:B------:R-:W-:Y:S04]  /*24160*/  STS [R19+0x2400], R102 ;  /* 0x0024006613007388 */ /* 0x000fe80000000800 */
[----:B------:R-:W-:Y:S04]  /*24170*/  STS [R7+0x2000], R120 ;  /* 0x0020007807007388 */ /* 0x000fe80000000800 */
[----:B------:R2:W-:Y:S04]  /*24180*/  STS [R7+0x2400], R122 ;  /* 0x0024007a07007388 */ /* 0x0005e80000000800 */
        /* <DEDUP_REMOVED lines=8> */
[----:B--2---:R-:W2:Y:S04]  /*24210*/  LD.E.U8 R7, [R8.64+0x1c8] ;  /* 0x0001c80408077980 */ /* 0x004ea8000c101100 */
[----:B------:R-:W4:Y:S04]  /*24220*/  @!P0 LD.E.64 R16, [R8.64+0x80] ;  /* 0x0000800408108980 */ /* 0x000f28000c101b00 */
[----:B------:R-:W3:Y:S01]  /*24230*/  LD.E.64 R52, [R8.64+0x88] ;  /* 0x0000880408347980 */ /* 0x000ee2000c101b00 */
[----:B------:R-:W1:Y:S08]  /*24240*/  @P4 MUFU.LG2 R15, R10 ;  /* 0x0000000a000f4308 */ /* 0x000e700000000c00 */
[----:B------:R-:W1:Y:S01]  /*24250*/  @P3 MUFU.LG2 R6, R6 ;  /* 0x0000000600063308 */ /* 0x000e620000000c00 */
[----:B------:R-:W-:Y:S01]  /*24260*/  @!P0 SHF.R.S32.HI R14, RZ, 0x1f, R231 ;  /* 0x0000001fff0e8819 */ /* 0x000fe200000114e7 */
[----:B------:R2:W5:Y:S01]  /*24270*/  LD.E.64 R50, [R8.64+0x90] ;  /* 0x0000900408327980 */ /* 0x000562000c101b00 */
[----:B------:R-:W-:Y:S01]  /*24280*/  BSSY B0, `(.L_x_1126) ;  /* 0x000001e000007945 */ /* 0x000fe20003800000 */
[----:B------:R-:W-:Y:S01]  /*24290*/  MOV R12, 0x7f800000 ;  /* 0x7f800000000c7802 */ /* 0x000fe20000000f00 */
[----:B-1----:R-:W-:-:S02]  /*242a0*/  @P4 FMUL.FTZ R15, R15, 0.69314718246459960938 ;  /* 0x3f3172180f0f4820 */ /* 0x002fc40000410000 */
[----:B------:R-:W-:-:S04]  /*242b0*/  @P3 FMUL.FTZ R10, R6, 0.69314718246459960938 ;  /* 0x3f317218060a3820 */ /* 0x000fc80000410000 */
[----:B-----5:R-:W-:Y:S01]  /*242c0*/  @P3 FFMA.FTZ R12, R3, R2, R10 ;  /* 0x00000002030c3223 */ /* 0x020fe2000001000a */
[----:B--2---:R-:W-:Y:S01]  /*242d0*/  ISETP.NE.AND P1, PT, R7, RZ, PT ;  /* 0x000000ff0700720c */ /* 0x004fe20003f25270 */
[----:B----4-:R-:W-:-:S04]  /*242e0*/  @!P0 IMAD R17, R17, R231, RZ ;  /* 0x000000e711118224 */ /* 0x010fc800078e02ff */
[----:B------:R-:W-:Y:S02]  /*242f0*/  @!P0 IMAD R14, R16, R14, R17 ;  /* 0x0000000e100e8224 */ /* 0x000fe400078e0211 */
[-C--:B---3--:R-:W-:Y:S02]  /*24300*/  @P0 IMAD R4, R53, R234.reuse, RZ ;  /* 0x000000ea35040224 */ /* 0x088fe400078e02ff */
[----:B------:R-:W-:-:S04]  /*24310*/  @P0 IMAD.WIDE.U32 R18, R52, R234, RZ ;  /* 0x000000ea34120225 */ /* 0x000fc800078e00ff */
[----:B------:R-:W-:Y:S01]  /*24320*/  @!P0 IMAD.WIDE.U32 R16, R16, R231, RZ ;  /* 0x000000e710108225 */ /* 0x000fe200078e00ff */
[----:B------:R-:W-:Y:S02]  /*24330*/  MOV R7, 0x7f800000 ;  /* 0x7f80000000077802 */ /* 0x000fe40000000f00 */
[----:B------:R-:W-:Y:S01]  /*24340*/  @P0 IADD3 R4, R19, R4, RZ ;  /* 0x0000000413040210 */ /* 0x000fe20007ffe0ff */
[----:B------:R-:W-:Y:S01]  /*24350*/  @P4 FFMA.FTZ R7, R132, R2, R15 ;  /* 0x0000000284074223 */ /* 0x000fe2000001000f */
[----:B------:R-:W-:Y:S02]  /*24360*/  @P0 MOV R6, R18 ;  /* 0x0000001200060202 */ /* 0x000fe40000000f00 */
[----:B------:R-:W-:Y:S02]  /*24370*/  @!P0 IADD3 R4, R17, R14, RZ ;  /* 0x0000000e11048210 */ /* 0x000fe40007ffe0ff */
[----:B------:R-:W-:Y:S01]  /*24380*/  @!P0 MOV R6, R16 ;  /* 0x0000001000068202 */ /* 0x000fe20000000f00 */
[----:B------:R-:W-:Y:S05]  /*24390*/  @!P1 BRA `(.L_x_1127) ;  /* 0x0000007000009947 */ /* 0x000fea0003800000 */
[----:B------:R-:W-:Y:S01]  /*243a0*/  ISETP.NE.AND P0, PT, R234, -0x1, PT ;  /* 0xffffffffea00780c */ /* 0x000fe20003f05270 */
[----:B------:R-:W-:-:S02]  /*243b0*/  ULDC.64 UR4, c[0x0][0x118] ;  /* 0x0000460000047ab9 */ /* 0x000fc40000000a00 */
[----:B------:R-:W2:Y:S10]  /*243c0*/  LD.E R3, [R8.64+0xd4] ;  /* 0x0000d40408037980 */ /* 0x000eb4000c101900 */
[----:B------:R-:W3:Y:S02]  /*243d0*/  @!P0 LD.E R2, [R8.64+0xb4] ;  /* 0x0000b40408028980 */ /* 0x000ee4000c101900 */
[----:B---3--:R-:W-:-:S04]  /*243e0*/  @!P0 IMAD R234, R2, R231, RZ ;  /* 0x000000e702ea8224 */ /* 0x008fc800078e02ff */
[----:B--2---:R-:W-:Y:S01]  /*243f0*/  IMAD R3, R3, R229, R234 ;  /* 0x000000e503037224 */ /* 0x004fe200078e02ea */
[----:B------:R-:W-:Y:S05]  /*24400*/  BRA `(.L_x_1128) ;  /* 0x0000005000007947 */ /* 0x000fea0003800000 */
.L_x_1127:
[----:B------:R-:W-:Y:S02]  /*24410*/  ULDC.64 UR4, c[0x0][0x118] ;  /* 0x0000460000047ab9 */ /* 0x000fe40000000a00 */
[----:B------:R-:W2:Y:S04]  /*24420*/  LD.E R2, [R8.64+0x60] ;  /* 0x0000600408027980 */ /* 0x000ea8000c101900 */
[----:B------:R-:W3:Y:S01]  /*24430*/  LD.E R3, [R8.64+0xb4] ;  /* 0x0000b40408037980 */ /* 0x000ee2000c101900 */
[----:B--2---:R-:W-:-:S04]  /*24440*/  IMAD R2, R2, R231, R229 ;  /* 0x000000e702027224 */ /* 0x004fc800078e02e5 */
[----:B---3--:R-:W-:Y:S02]  /*24450*/  IMAD R3, R3, R2, RZ ;  /* 0x0000000203037224 */ /* 0x008fe400078e02ff */
.L_x_1128:
[----:B------:R-:W-:Y:S05]  /*24460*/  BSYNC B0 ;  /* 0x0000000000007941 */ /* 0x000fea0003800000 */
.L_x_1126:
[----:B------:R-:W-:Y:S01]  /*24470*/  ULDC.64 UR4, c[0x0][0x118] ;  /* 0x0000460000047ab9 */ /* 0x000fe20000000a00 */
[----:B------:R-:W1:Y:S04]  /*24480*/  S2R R2, SR_TID.X ;  /* 0x0000000000027919 */ /* 0x000e680000002100 */
[----:B------:R2:W5:Y:S04]  /*24490*/  LD.E.64 R56, [R8.64+0x70] ;  /* 0x0000700408387980 */ /* 0x000568000c101b00 */
[----:B------:R2:W5:Y:S01]  /*244a0*/  LD.E.64 R54, [R8.64+0xa0] ;  /* 0x0000a00408367980 */ /* 0x000562000c101b00 */
[----:B------:R-:W-:Y:S01]  /*244b0*/  WARPSYNC 0xffffffff ;  /* 0xffffffff00007948 */ /* 0x000fe20003800000 */
[----:B------:R-:W-:Y:S01]  /*244c0*/  SHF.R.S32.HI R48, RZ, 0x1f, R13 ;  /* 0x0000001fff307819 */ /* 0x000fe2000001140d */
[----:B------:R-:W-:Y:S01]  /*244d0*/  BSSY B0, `(.L_x_1129) ;  /* 0x0000026000007945 */ /* 0x000fe20003800000 */
[----:B------:R-:W-:Y:S02]  /*244e0*/  BAR.SYNC.DEFER_BLOCKING 0x0 ;  /* 0x0000000000007b1d */ /* 0x000fe40000010000 */
[----:B------:R-:W-:-:S04]  /*244f0*/  LEA.HI R48, R48, R13, RZ, 0x2 ;  /* 0x0000000d30307211 */ /* 0x000fc800078f10ff */
[----:B------:R-:W-:Y:S02]  /*24500*/  LOP3.LUT R48, R48, 0xffffffc, RZ, 0xc0, !PT ;  /* 0x0ffffffc30307812 */ /* 0x000fe400078ec0ff */
[----:B-1----:R-:W-:-:S04]  /*24510*/  SHF.R.S32.HI R15, RZ, 0x1f, R2 ;  /* 0x0000001fff0f7819 */ /* 0x002fc80000011402 */
[----:B------:R-:W-:-:S04]  /*24520*/  LEA.HI R49, R15, R2, RZ, 0x5 ;  /* 0x000000020f317211 */ /* 0x000fc800078f28ff */
[----:B------:R-:W-:Y:S01]  /*24530*/  LOP3.LUT R49, R49, 0xffffffe0, RZ, 0xc0, !PT ;  /* 0xffffffe031317812 */ /* 0x000fe200078ec0ff */
[----:B------:R2:W1:Y:S04]  /*24540*/  LDS.128 R40, [R235] ;  /* 0x00000000eb287984 */ /* 0x0004680000000c00 */
[----:B------:R-:W-:Y:S01]  /*24550*/  IMAD.IADD R10, R2, 0x1, -R49 ;  /* 0x00000001020a7824 */ /* 0x000fe200078e0a31 */
[----:B------:R-:W-:Y:S01]  /*24560*/  LOP3.LUT R49, R11, 0xffffffe0, RZ, 0xc0, !PT ;  /* 0xffffffe00b317812 */ /* 0x000fe200078ec0ff */
[----:B------:R2:W3:Y:S03]  /*24570*/  LDS.128 R36, [R235+0x800] ;  /* 0x00080000eb247984 */ /* 0x0004e60000000c00 */
[----:B------:R-:W-:Y:S01]  /*24580*/  SHF.R.S32.HI R11, RZ, 0x1f, R10 ;  /* 0x0000001fff0b7819 */ /* 0x000fe2000001140a */
[----:B------:R-:W-:Y:S01]  /*24590*/  IMAD.IADD R14, R0, 0x1, -R49 ;  /* 0x00000001000e7824 */ /* 0x000fe200078e0a31 */
[----:B------:R2:W4:Y:S02]  /*245a0*/  LDS.128 R32, [R235+0x1000] ;  /* 0x00100000eb207984 */ /* 0x0005240000000c00 */
[----:B------:R-:W-:Y:S01]  /*245b0*/  LEA.HI R11, R11, R10, RZ, 0x2 ;  /* 0x0000000a0b0b7211 */ /* 0x000fe200078f10ff */
[----:B------:R-:W-:Y:S01]  /*245c0*/  IMAD.IADD R10, R13, 0x1, -R48 ;  /* 0x000000010d0a7824 */ /* 0x000fe200078e0a30 */
[----:B------:R2:W1:Y:S01]  /*245d0*/  LDS.128 R28, [R235+0x1800] ;  /* 0x00180000eb1c7984 */ /* 0x0004620000000c00 */
[----:B------:R-:W-:-:S02]  /*245e0*/  LOP3.LUT P0, RZ, R14, 0x3, RZ, 0xc0, !PT ;  /* 0x000000030eff7812 */ /* 0x000fc4000780c0ff */
[----:B------:R-:W-:Y:S01]  /*245f0*/  SHF.R.S32.HI R11, RZ, 0x2, R11 ;  /* 0x00000002ff0b7819 */ /* 0x000fe2000001140b */
[----:B------:R2:W1:Y:S04]  /*24600*/  LDS.128 R24, [R235+0x2000] ;  /* 0x00200000eb187984 */ /* 0x0004680000000c00 */
[----:B------:R2:W1:Y:S01]  /*24610*/  LDS.128 R20, [R235+0x2800] ;  /* 0x00280000eb147984 */ /* 0x0004620000000c00 */
[----:B------:R-:W-:-:S03]  /*24620*/  IMAD R10, R10, 0x10, R11 ;  /* 0x000000100a0a7824 */ /* 0x000fc600078e020b */
[----:B------:R2:W1:Y:S04]  /*24630*/  LDS.128 R16, [R235+0x3000] ;  /* 0x00300000eb107984 */ /* 0x0004680000000c00 */
[----:B------:R2:W1:Y:S01]  /*24640*/  LDS.128 R44, [R235+0x3800] ;  /* 0x00380000eb2c7984 */ /* 0x0004620000000c00 */
[----:B------:R-:W-:Y:S05]  /*24650*/  @P0 BRA `(.L_x_1130) ;  /* 0x000000d000000947 */ /* 0x000fea0003800000 */
[----:B------:R-:W-:Y:S01]  /*24660*/  IMAD R11, R232, 0x40, R3 ;  /* 0x00000040e80b7824 */ /* 0x000fe200078e0203 */
[----:B------:R-:W-:Y:S01]  /*24670*/  IADD3 R14, R10, 0x8, RZ ;  /* 0x000000080a0e7810 */ /* 0x000fe20007ffe0ff */
[----:B------:R-:W-:Y:S01]  /*24680*/  IMAD R3, R232, -0x40, R233 ;  /* 0xffffffc0e8037824 */ /* 0x000fe200078e02e9 */
[----:B------:R-:W-:Y:S02]  /*24690*/  ULDC.64 UR4, c[0x0][0x118] ;  /* 0x0000460000047ab9 */ /* 0x000fe40000000a00 */
[----:B------:R-:W-:-:S02]  /*246a0*/  SHF.R.S32.HI R13, RZ, 0x1f, R11 ;  /* 0x0000001fff0d7819 */ /* 0x000fc4000001140b */
[C---:B------:R-:W-:Y:S02]  /*246b0*/  IADD3 R11, P0, R10.reuse, R11, RZ ;  /* 0x0000000b0a0b7210 */ /* 0x040fe40007f1e0ff */
[-C--:B------:R-:W-:Y:S02]  /*246c0*/  ISETP.GE.AND P2, PT, R10, R3.reuse, PT ;  /* 0x000000030a00720c */ /* 0x080fe40003f46270 */
[----:B------:R-:W-:Y:S02]  /*246d0*/  ISETP.GE.AND P1, PT, R14, R3, PT ;  /* 0x000000030e00720c */ /* 0x000fe40003f26270 */
[----:B------:R-:W-:Y:S02]  /*246e0*/  LEA.HI.X.SX32 R13, R10, R13, 0x1, P0 ;  /* 0x0000000d0a0d7211 */ /* 0x000fe400000f0eff */
[----:B-----5:R-:W-:-:S04]  /*246f0*/  LEA R10, P0, R11, R54, 0x2 ;  /* 0x000000360b0a7211 */ /* 0x020fc800078010ff */
[----:B------:R-:W-:-:S05]  /*24700*/  LEA.HI.X R11, R11, R55, R13, 0x2, P0 ;  /* 0x000000370b0b7211 */ /* 0x000fca00000f140d */
[----:B------:R2:W-:Y:S04]  /*24710*/  @!P2 ST.E [R10.64], R7 ;  /* 0x000000070a00a985 */ /* 0x0005e8000c101904 */
[----:B------:R2:W-:Y:S02]  /*24720*/  @!P1 ST.E [R10.64+0x20], R12 ;  /* 0x0000200c0a009985 */ /* 0x0005e4000c101904 */
.L_x_1130:
[----:B------:R-:W-:Y:S05]  /*24730*/  BSYNC B0 ;  /* 0x0000000000007941 */ /* 0x000fea0003800000 */
.L_x_1129:
[----:B------:R-:W-:Y:S01]  /*24740*/  LEA.HI R3, R5, R0, RZ, 0x3 ;  /* 0x0000000005037211 */ /* 0x000fe200078f18ff */
[----:B------:R-:W-:Y:S01]  /*24750*/  ULDC.64 UR4, c[0x0][0x118] ;  /* 0x0000460000047ab9 */ /* 0x000fe20000000a00 */
[----:B------:R-:W-:Y:S01]  /*24760*/  IMAD.SHL.U32 R5, R232, 0x40, RZ ;  /* 0x00000040e8057824 */ /* 0x000fe200078e00ff */
[----:B------:R-:W-:Y:S01]  /*24770*/  LEA.HI R15, R15, R2, RZ, 0x3 ;  /* 0x000000020f0f7211 */ /* 0x000fe200078f18ff */
[----:B--2---:R-:W-:Y:S01]  /*24780*/  IMAD R7, R51, R229, RZ ;  /* 0x000000e533077224 */ /* 0x004fe200078e02ff */
[----:B------:R-:W-:Y:S01]  /*24790*/  LOP3.LUT R3, R3, 0xfffffff8, RZ, 0xc0, !PT ;  /* 0xfffffff803037812 */ /* 0x000fe200078ec0ff */
[----:B------:R2:W5:Y:S01]  /*247a0*/  LD.E R8, [R8.64+0xc0] ;  /* 0x0000c00408087980 */ /* 0x000562000c101900 */
[----:B------:R-:W-:Y:S03]  /*247b0*/  BSSY B0, `(.L_x_1131) ;  /* 0x0000023000007945 */ /* 0x000fe60003800000 */
[----:B------:R-:W-:Y:S01]  /*247c0*/  IMAD.IADD R3, R0, 0x1, -R3 ;  /* 0x0000000100037824 */ /* 0x000fe200078e0a03 */
[----:B------:R-:W-:-:S03]  /*247d0*/  SHF.R.S32.HI R0, RZ, 0x1f, R5 ;  /* 0x0000001fff007819 */ /* 0x000fc60000011405 */
[----:B------:R-:W-:Y:S02]  /*247e0*/  IMAD.SHL.U32 R10, R3, 0x8, RZ ;  /* 0x00000008030a7824 */ /* 0x000fe400078e00ff */
[----:B------:R-:W-:-:S03]  /*247f0*/  IMAD R3, R53, R5, RZ ;  /* 0x0000000535037224 */ /* 0x000fc600078e02ff */
[----:B------:R-:W-:Y:S01]  /*24800*/  SHF.R.S32.HI R11, RZ, 0x1f, R10 ;  /* 0x0000001fff0b7819 */ /* 0x000fe2000001140a */
[----:B------:R-:W-:Y:S01]  /*24810*/  IMAD R3, R52, R0, R3 ;  /* 0x0000000034037224 */ /* 0x000fe200078e0203 */
[----:B------:R-:W-:-:S03]  /*24820*/  SHF.R.S32.HI R0, RZ, 0x1f, R229 ;  /* 0x0000001fff007819 */ /* 0x000fc600000114e5 */
[----:B------:R-:W-:-:S04]  /*24830*/  IMAD.WIDE.U32 R12, R52, R5, R10 ;  /* 0x00000005340c7225 */ /* 0x000fc800078e000a */
[----:B------:R-:W-:Y:S01]  /*24840*/  IMAD.IADD R5, R233, 0x1, -R5 ;  /* 0x00000001e9057824 */ /* 0x000fe200078e0a05 */
[----:B------:R-:W-:Y:S01]  /*24850*/  IADD3 R12, P0, R6, R12, RZ ;  /* 0x0000000c060c7210 */ /* 0x000fe20007f1e0ff */
[----:B------:R-:W-:-:S03]  /*24860*/  IMAD R0, R50, R0, R7 ;  /* 0x0000000032007224 */ /* 0x000fc600078e0207 */
[----:B------:R-:W-:Y:S02]  /*24870*/  IADD3.X R13, R4, R13, R3, P0, !PT ;  /* 0x0000000d040d7210 */ /* 0x000fe400007fe403 */
[----:B------:R-:W-:Y:S02]  /*24880*/  LOP3.LUT R3, R15, 0xfffffff8, RZ, 0xc0, !PT ;  /* 0xfffffff80f037812 */ /* 0x000fe400078ec0ff */
[----:B------:R-:W-:Y:S01]  /*24890*/  SHF.R.S32.HI R15, RZ, 0x3, R15 ;  /* 0x00000003ff0f7819 */ /* 0x000fe2000001140f */
[----:B------:R-:W-:-:S03]  /*248a0*/  IMAD.WIDE.U32 R50, R50, R229, R12 ;  /* 0x000000e532327225 */ /* 0x000fc600078e000c */
[----:B------:R-:W-:Y:S01]  /*248b0*/  ISETP.GE.AND P0, PT, R15, R5, PT ;  /* 0x000000050f00720c */ /* 0x000fe20003f06270 */
[----:B------:R-:W-:Y:S02]  /*248c0*/  IMAD.IADD R3, R2, 0x1, -R3 ;  /* 0x0000000102037824 */ /* 0x000fe400078e0a03 */
[----:B------:R-:W-:Y:S02]  /*248d0*/  IMAD.IADD R49, R51, 0x1, R0 ;  /* 0x0000000133317824 */ /* 0x000fe400078e0200 */
[----:B------:R-:W-:Y:S01]  /*248e0*/  IMAD.SHL.U32 R7, R3, 0x8, RZ ;  /* 0x0000000803077824 */ /* 0x000fe200078e00ff */
[----:B------:R-:W-:-:S04]  /*248f0*/  SHF.R.S32.HI R3, RZ, 0x1f, R15 ;  /* 0x0000001fff037819 */ /* 0x000fc8000001140f */
[----:B------:R-:W-:-:S03]  /*24900*/  IADD3 R7, R7, 0x40, RZ ;  /* 0x0000004007077810 */ /* 0x000fc60007ffe0ff */
[----:B------:R-:W-:Y:S05]  /*24910*/  @P0 BRA `(.L_x_1132) ;  /* 0x000000c000000947 */ /* 0x000fea0003800000 */
[----:B--2---:R-:W-:Y:S01]  /*24920*/  IMAD R0, R53, R15, RZ ;  /* 0x0000000f35007224 */ /* 0x004fe200078e02ff */
[-C--:B-----5:R-:W-:Y:S01]  /*24930*/  ISETP.GE.AND P2, PT, R10, R8.reuse, PT ;  /* 0x000000080a00720c */ /* 0x0a0fe20003f46270 */
[----:B------:R-:W-:Y:S01]  /*24940*/  IMAD.MOV.U32 R48, RZ, RZ, R50 ;  /* 0x000000ffff307224 */ /* 0x000fe200078e0032 */
[----:B------:R-:W-:Y:S01]  /*24950*/  ISETP.GE.AND P1, PT, R7, R8, PT ;  /* 0x000000080700720c */ /* 0x000fe20003f26270 */
[----:B------:R-:W-:Y:S01]  /*24960*/  IMAD R0, R52, R3, R0 ;  /* 0x0000000334007224 */ /* 0x000fe200078e0200 */
[----:B------:R-:W-:Y:S01]  /*24970*/  ULDC.64 UR4, c[0x0][0x118] ;  /* 0x0000460000047ab9 */ /* 0x000fe20000000a00 */
[----:B------:R-:W-:-:S05]  /*24980*/  IMAD.WIDE.U32 R12, R15, R52, R48 ;  /* 0x000000340f0c7225 */ /* 0x000fca00078e0030 */
[----:B------:R-:W-:Y:S02]  /*24990*/  IADD3 R9, R13, R0, RZ ;  /* 0x000000000d097210 */ /* 0x000fe40007ffe0ff */
[----:B------:R-:W-:-:S04]  /*249a0*/  LEA R54, P0, R12, R56, 0x1 ;  /* 0x000000380c367211 */ /* 0x000fc800078008ff */
[----:B------:R-:W-:-:S05]  /*249b0*/  LEA.HI.X R55, R12, R57, R9, 0x1, P0 ;  /* 0x000000390c377211 */ /* 0x000fca00000f0c09 */
[----:B-1----:R1:W-:Y:S04]  /*249c0*/  @!P2 ST.E.128 [R54.64], R40 ;  /* 0x000000283600a985 */ /* 0x0023e8000c101d04 */
[----:B------:R1:W-:Y:S02]  /*249d0*/  @!P1 ST.E.128 [R54.64+0x80], R24 ;  /* 0x0000801836009985 */ /* 0x0003e4000c101d04 */
.L_x_1132:
[----:B--2---:R-:W-:Y:S05]  /*249e0*/  BSYNC B0 ;  /* 0x0000000000007941 */ /* 0x004fea0003800000 */
.L_x_1131:
[----:B------:R-:W-:Y:S01]  /*249f0*/  IADD3 R0, R15, 0x10, RZ ;  /* 0x000000100f007810 */ /* 0x000fe20007ffe0ff */
[----:B------:R-:W-:Y:S03]  /*24a00*/  BSSY B0, `(.L_x_1133) ;  /* 0x0000012000007945 */ /* 0x000fe60003800000 */
[----:B------:R-:W-:-:S13]  /*24a10*/  ISETP.GE.AND P0, PT, R0, R5, PT ;  /* 0x000000050000720c */ /* 0x000fda0003f06270 */
[----:B------:R-:W-:Y:S05]  /*24a20*/  @P0 BRA `(.L_x_1134) ;  /* 0x000000f000000947 */ /* 0x000fea0003800000 */
[----:B------:R-:W-:Y:S01]  /*24a30*/  IADD3 R13, P0, R15, 0x10, RZ ;  /* 0x000000100f0d7810 */ /* 0x000fe20007f1e0ff */
[----:B-1----:R-:W-:Y:S01]  /*24a40*/  IMAD.MOV.U32 R24, RZ, RZ, R50 ;  /* 0x000000ffff187224 */ /* 0x002fe200078e0032 */
[----:B------:R-:W-:Y:S01]  /*24a50*/  MOV R25, R49 ;  /* 0x0000003100197202 */ /* 0x000fe20000000f00 */
[----:B------:R-:W-:Y:S01]  /*24a60*/  ULDC.64 UR4, c[0x0][0x118] ;  /* 0x0000460000047ab9 */ /* 0x000fe20000000a00 */
        /* <DEDUP_REMOVED lines=9> */
[----:B---3--:R1:W-:Y:S04]  /*24b00*/  @!P1 ST.E.128 [R12.64], R36 ;  /* 0x000000240c009985 */ /* 0x0083e8000c101d04 */
[----:B------:R1:W-:Y:S02]  /*24b10*/  @!P0 ST.E.128 [R12.64+0x80], R20 ;  /* 0x000080140c008985 */ /* 0x0003e4000c101d04 */
.L_x_1134:
[----:B------:R-:W-:Y:S05]  /*24b20*/  BSYNC B0 ;  /* 0x0000000000007941 */ /* 0x000fea0003800000 */
.L_x_1133:
[----:B------:R-:W-:Y:S01]  /*24b30*/  IADD3 R0, R15, 0x20, RZ ;  /* 0x000000200f007810 */ /* 0x000fe20007ffe0ff */
[----:B------:R-:W-:Y:S03]  /*24b40*/  BSSY B0, `(.L_x_1135) ;  /* 0x0000012000007945 */ /* 0x000fe60003800000 */
[----:B------:R-:W-:-:S13]  /*24b50*/  ISETP.GE.AND P0, PT, R0, R5, PT ;  /* 0x000000050000720c */ /* 0x000fda0003f06270 */
[----:B------:R-:W-:Y:S05]  /*24b60*/  @P0 BRA `(.L_x_1136) ;  /* 0x000000f000000947 */ /* 0x000fea0003800000 */
[----:B-1----:R-:W-:Y:S01]  /*24b70*/  IADD3 R13, P0, R15, 0x20, RZ ;  /* 0x000000200f0d7810 */ /* 0x002fe20007f1e0ff */
[----:B------:R-:W-:Y:S01]  /*24b80*/  IMAD.MOV.U32 R20, RZ, RZ, R50 ;  /* 0x000000ffff147224 */ /* 0x000fe200078e0032 */
        /* <DEDUP_REMOVED lines=11> */
[----:B----4-:R1:W-:Y:S04]  /*24c40*/  @!P1 ST.E.128 [R12.64], R32 ;  /* 0x000000200c009985 */ /* 0x0103e8000c101d04 */
[----:B------:R1:W-:Y:S02]  /*24c50*/  @!P0 ST.E.128 [R12.64+0x80], R16 ;  /* 0x000080100c008985 */ /* 0x0003e4000c101d04 */
.L_x_1136:
[----:B------:R-:W-:Y:S05]  /*24c60*/  BSYNC B0 ;  /* 0x0000000000007941 */ /* 0x000fea0003800000 */
.L_x_1135:
[----:B------:R-:W-:Y:S01]  /*24c70*/  IADD3 R0, R15, 0x30, RZ ;  /* 0x000000300f007810 */ /* 0x000fe20007ffe0ff */
[----:B------:R-:W-:-:S03]  /*24c80*/  IMAD.MOV.U32 R231, RZ, RZ, 0x0 ;  /* 0x00000000ffe77424 */ /* 0x000fc600078e00ff */
[----:B------:R-:W-:-:S13]  /*24c90*/  ISETP.GE.AND P0, PT, R0, R5, PT ;  /* 0x000000050000720c */ /* 0x000fda0003f06270 */
[----:B------:R-:W-:Y:S05]  /*24ca0*/  @P0 RET.REL.NODEC R230 `(_ZN5flash24flash_fwd_splitkv_kernelI23Flash_fwd_kernel_traitsILi128ELi64ELi128ELi4ELb0ELb0EN7cutlass10bfloat16_tE19Flash_kernel_traitsILi128ELi64ELi128ELi4ES3_EELb1ELb0ELb0ELb0ELb0ELb0ELb0ELb1EEEvNS_16Flash_fwd_paramsE) ;  /* 0xfffdb350e6000950 */ /* 0x000fea0003c3ffff */
[----:B------:R-:W-:Y:S01]  /*24cb0*/  IADD3 R15, P0, R15, 0x30, RZ ;  /* 0x000000300f0f7810 */ /* 0x000fe20007f1e0ff */
[----:B------:R-:W-:Y:S01]  /*24cc0*/  IMAD.MOV.U32 R5, RZ, RZ, R49 ;  /* 0x000000ffff057224 */ /* 0x000fe200078e0031 */
[----:B------:R-:W-:Y:S01]  /*24cd0*/  MOV R4, R50 ;  /* 0x0000003200047202 */ /* 0x000fe20000000f00 */
[----:B------:R-:W-:Y:S01]  /*24ce0*/  ULDC.64 UR4, c[0x0][0x118] ;  /* 0x0000460000047ab9 */ /* 0x000fe20000000a00 */
[----:B------:R-:W-:Y:S02]  /*24cf0*/  IMAD.MOV.U32 R231, RZ, RZ, 0x0 ;  /* 0x00000000ffe77424 */ /* 0x000fe400078e00ff */
[----:B------:R-:W-:Y:S01]  /*24d00*/  IMAD.X R3, RZ, RZ, R3, P0 ;  /* 0x000000ffff037224 */ /* 0x000fe200000e0603 */
[----:B-----5:R-:W-:Y:S01]  /*24d10*/  ISETP.GE.AND P0, PT, R10, R8, PT ;  /* 0x000000080a00720c */ /* 0x020fe20003f06270 */
[----:B------:R-:W-:-:S04]  /*24d20*/  IMAD.WIDE.U32 R4, R52, R15, R4 ;  /* 0x0000000f34047225 */ /* 0x000fc800078e0004 */
[----:B------:R-:W-:Y:S01]  /*24d30*/  IMAD R3, R3, R52, RZ ;  /* 0x0000003403037224 */ /* 0x000fe200078e02ff */
[----:B------:R-:W-:-:S03]  /*24d40*/  LEA R2, P1, R4, R56, 0x1 ;  /* 0x0000003804027211 */ /* 0x000fc600078208ff */
[----:B------:R-:W-:-:S05]  /*24d50*/  IMAD R3, R53, R15, R3 ;  /* 0x0000000f35037224 */ /* 0x000fca00078e0203 */
[----:B------:R-:W-:-:S04]  /*24d60*/  IADD3 R3, R5, R3, RZ ;  /* 0x0000000305037210 */ /* 0x000fc80007ffe0ff */
[----:B------:R-:W-:-:S05]  /*24d70*/  LEA.HI.X R3, R4, R57, R3, 0x1, P1 ;  /* 0x0000003904037211 */ /* 0x000fca00008f0c03 */
[----:B-1----:R1:W-:Y:S01]  /*24d80*/  @!P0 ST.E.128 [R2.64], R28 ;  /* 0x0000001c02008985 */ /* 0x0023e2000c101d04 */
[----:B------:R-:W-:-:S13]  /*24d90*/  ISETP.GE.AND P0, PT, R7, R8, PT ;  /* 0x000000080700720c */ /* 0x000fda0003f06270 */
[----:B------:R-:W-:Y:S05]  /*24da0*/  @P0 RET.REL.NODEC R230 `(_ZN5flash24flash_fwd_splitkv_kernelI23Flash_fwd_kernel_traitsILi128ELi64ELi128ELi4ELb0ELb0EN7cutlass10bfloat16_tE19Flash_kernel_traitsILi128ELi64ELi128ELi4ES3_EELb1ELb0ELb0ELb0ELb0ELb0ELb0ELb1EEEvNS_16Flash_fwd_paramsE) ;  /* 0xfffdb250e6000950 */ /* 0x000fea0003c3ffff */
[----:B------:R-:W-:Y:S01]  /*24db0*/  MOV R231, 0x0 ;  /* 0x0000000000e77802 */ /* 0x000fe20000000f00 */
[----:B------:R-:W-:Y:S02]  /*24dc0*/  ULDC.64 UR4, c[0x0][0x118] ;  /* 0x0000460000047ab9 */ /* 0x000fe40000000a00 */
[----:B------:R2:W-:Y:S01]  /*24dd0*/  ST.E.128 [R2.64+0x80], R44 ;  /* 0x0000802c02007985 */ /* 0x0005e2000c101d04 */
[----:B------:R-:W-:Y:S05]  /*24de0*/  RET.REL.NODEC R230 `(_ZN5flash24flash_fwd_splitkv_kernelI23Flash_fwd_kernel_traitsILi128ELi64ELi128ELi4ELb0ELb0EN7cutlass10bfloat16_tE19Flash_kernel_traitsILi128ELi64ELi128ELi4ES3_EELb1ELb0ELb0ELb0ELb0ELb0ELb0ELb1EEEvNS_16Flash_fwd_paramsE) ;  /* 0xfffdb210e6007950 */ /* 0x000fea0003c3ffff */
.L_x_1124:
[----:B------:R-:W-:Y:S02]  /*24df0*/  MOV R6, 0x2 ;  /* 0x0000000200067802 */ /* 0x000fe40000000f00 */
[----:B------:R-:W-:Y:S02]  /*24e00*/  MOV R4, 0x24e20 ;  /* 0x00024e2000047802 */ /* 0x000fe40000000f00 */
[----:B-1---5:R-:W-:Y:S05]  /*24e10*/  CALL.REL.NOINC `($__internal_14_$__cuda_sm70_shflsync_bfly_p) ;  /* 0x000000f000007944 */ /* 0x022fea0003c00000 */
[----:B-12---:R-:W-:Y:S05]  /*24e20*/  BRA `(.L_x_1137) ;  /* 0xffffe8d000007947 */ /* 0x006fea000383ffff */
.L_x_1125:
[----:B------:R-:W-:Y:S02]  /*24e30*/  MOV R6, 0x1 ;  /* 0x0000000100067802 */ /* 0x000fe40000000f00 */
[----:B------:R-:W-:Y:S02]  /*24e40*/  MOV R4, 0x24e60 ;  /* 0x00024e6000047802 */ /* 0x000fe40000000f00 */
[----:B-1---5:R-:W-:Y:S05]  /*24e50*/  CALL.REL.NOINC `($__internal_14_$__cuda_sm70_shflsync_bfly_p) ;  /* 0x000000b000007944 */ /* 0x022fea0003c00000 */
[----:B--2---:R-:W-:Y:S01]  /*24e60*/  FADD.FTZ R10, R241, R6 ;  /* 0x00000006f10a7221 */ /* 0x004fe20000010000 */
[----:B-1----:R-:W-:Y:S02]  /*24e70*/  MOV R241, R243 ;  /* 0x000000f300f17202 */ /* 0x002fe40000000f00 */
[----:B------:R-:W-:-:S02]  /*24e80*/  MOV R6, 0x2 ;  /* 0x0000000200067802 */ /* 0x000fc40000000f00 */
[----:B------:R-:W-:Y:S02]  /*24e90*/  MOV R4, 0x24eb0 ;  /* 0x00024eb000047802 */ /* 0x000fe40000000f00 */
[----:B------:R-:W-:Y:S05]  /*24ea0*/  CALL.REL.NOINC `($__internal_14_$__cuda_sm70_shflsync_bfly_p) ;  /* 0x0000006000007944 */ /* 0x000fea0003c00000 */
[----:B--2---:R-:W-:Y:S01]  /*24eb0*/  FADD.FTZ R7, R243, R6 ;  /* 0x00000006f3077221 */ /* 0x004fe20000010000 */
[----:B------:R-:W-:Y:S02]  /*24ec0*/  MOV R6, 0x1 ;  /* 0x0000000100067802 */ /* 0x000fe40000000f00 */
[----:B------:R-:W-:Y:S02]  /*24ed0*/  MOV R4, 0x24f00 ;  /* 0x00024f0000047802 */ /* 0x000fe40000000f00 */
[----:B-1----:R-:W-:Y:S02]  /*24ee0*/  MOV R241, R7 ;  /* 0x0000000700f17202 */ /* 0x002fe40000000f00 */
[----:B------:R-:W-:Y:S05]  /*24ef0*/  CALL.REL.NOINC `($__internal_14_$__cuda_sm70_shflsync_bfly_p) ;  /* 0x0000001000007944 */ /* 0x000fea0003c00000 */
[----:B-12---:R-:W-:Y:S05]  /*24f00*/  BRA `(.L_x_1138) ;  /* 0xffffe86000007947 */ /* 0x006fea000383ffff */
        .weak           $__internal_14_$__cuda_sm70_shflsync_bfly_p
        .type           $__internal_14_$__cuda_sm70_shflsync_bfly_p,@function
        .size           $__internal_14_$__cuda_sm70_shflsync_bfly_p,(.L_x_8277 - $__internal_14_$__cuda_sm70_shflsync_bfly_p)
$__internal_14_$__cuda_sm70_shflsync_bfly_p:
[----:B------:R-:W-:Y:S01]  /*24f10*/  MOV R12, R4 ;  /* 0x00000004000c7202 */ /* 0x000fe20000000f00 */
[----:B------:R-:W-:Y:S04]  /*24f20*/  WARPSYNC R0 ;  /* 0x0000000000007348 */ /* 0x000fe80003800000 */
[----:B------:R-:W-:Y:S01]  /*24f30*/  MOV R13, 0x0 ;  /* 0x00000000000d7802 */ /* 0x000fe20000000f00 */
[----:B------:R1:W2:Y:S03]  /*24f40*/  SHFL.BFLY PT, R6, R241, R6, R5 ;  /* 0x0c000006f1067389 */ /* 0x0002a600000e0005 */
[----:B------:R-:W-:Y:S05]  /*24f50*/  RET.REL.NODEC R12 `(_ZN5flash24flash_fwd_splitkv_kernelI23Flash_fwd_kernel_traitsILi128ELi64ELi128ELi4ELb0ELb0EN7cutlass10bfloat16_tE19Flash_kernel_traitsILi128ELi64ELi128ELi4ES3_EELb1ELb0ELb0ELb0ELb0ELb0ELb0ELb1EEEvNS_16Flash_fwd_paramsE) ;  /* 0xfffdb0a00c007950 */ /* 0x000fea0003c3ffff */
.L_x_1139:
        /* <DEDUP_REMOVED lines=10> */
.L_x_8277:


//--------------------- .text._ZN5flash24flash_fwd_splitkv_kernelI23Flash_fwd_kernel_traitsILi128ELi64ELi128ELi4ELb0ELb0EN7cutlass10bfloat16_tE19Flash_kernel_traitsILi128ELi64ELi128ELi4ES3_EELb1ELb0ELb0ELb0ELb0ELb1ELb0ELb1EEEvNS_16Flash_fwd_paramsE --------------------------
	.section	.text._ZN5flash24flash_fwd_splitkv_kernelI23Flash_fwd_kernel_traitsILi128ELi64ELi128ELi4ELb0ELb0EN7cutlass10bfloat16_tE19Flash_kernel_traitsILi128ELi64ELi128ELi4ES3_EELb1ELb0ELb0ELb0ELb0ELb1ELb0ELb1EEEvNS_16Flash_fwd_paramsE,"ax",@progbits
	.sectioninfo	@"SHI_REGISTERS=255"
	.align	128
        .global         _ZN5flash24flash_fwd_splitkv_kernelI23Flash_fwd_kernel_traitsILi128ELi64ELi128ELi4ELb0ELb0EN7cutlass10bfloat16_tE19Flash_kernel_traitsILi128ELi64ELi128ELi4ES3_EELb1ELb0ELb0ELb0ELb0ELb1ELb0ELb1EEEvNS_16Flash_fwd_paramsE
        .type           _ZN5flash24flash_fwd_splitkv_kernelI23Flash_fwd_kernel_traitsILi128ELi64ELi128ELi4ELb0ELb0EN7cutlass10bfloat16_tE19Flash_kernel_traitsILi128ELi64ELi128ELi4ES3_EELb1ELb0ELb0ELb0ELb0ELb1ELb0ELb1EEEvNS_16Flash_fwd_paramsE,@function
        .size           _ZN5flash24flash_fwd_splitkv_kernelI23Flash_fwd_kernel_traitsILi128ELi64ELi128ELi4ELb0ELb0EN7cutlass10bfloat16_tE19Flash_kernel_traitsILi128ELi64ELi128ELi4ES3_EELb1ELb0ELb0ELb0ELb0ELb1ELb0ELb1EEEvNS_16Flash_fwd_paramsE,(.L_x_8279 - _ZN5flash24flash_fwd_splitkv_kernelI23Flash_fwd_kernel_traitsILi128ELi64ELi128ELi4ELb0ELb0EN7cutlass10bfloat16_tE19Flash_kernel_traitsILi128ELi64ELi128ELi4ES3_EELb1ELb0ELb0ELb0ELb0ELb1ELb0ELb1EEEvNS_16Flash_fwd_paramsE)
        .other          _ZN5flash24flash_fwd_splitkv_kernelI23Flash_fwd_kernel_traitsILi128ELi64ELi128ELi4ELb0ELb0EN7cutlass10bfloat16_tE19Flash_kernel_traitsILi128ELi64ELi128ELi4ES3_EELb1ELb0ELb0ELb0ELb0ELb1ELb0ELb1EEEvNS_16Flash_fwd_paramsE,@"STO_CUDA_ENTRY STV_DEFAULT"
_ZN5flash24flash_fwd_splitkv_kernelI23Flash_fwd_kernel_traitsILi128ELi64ELi128ELi4ELb0ELb0EN7cutlass10bfloat16_tE19Flash_kernel_traitsILi128ELi64ELi128ELi4ES3_EELb1ELb0ELb0ELb0ELb0ELb1ELb0ELb1EEEvNS_16Flash_fwd_paramsE:
.text._ZN5flash24flash_fwd_splitkv_kernelI23Flash_fwd_kernel_traitsILi128ELi64ELi128ELi4ELb0ELb0EN7cutlass10bfloat16_tE19Flash_kernel_traitsILi128ELi64ELi128ELi4ES3_EELb1ELb0ELb0ELb0ELb0ELb1ELb0ELb1EEEvNS_16Flash_fwd_paramsE:
        /* <DEDUP_REMOVED lines=9> */
[----:B-123--:R-:W-:Y:S05]  /*0090*/  CALL.REL.NOINC `($_ZN5flash24flash_fwd_splitkv_kernelI23Flash_fwd_kernel_traitsILi128ELi64ELi128ELi4ELb0ELb0EN7cutlass10bfloat16_tE19Flash_kernel_traitsILi128ELi64ELi128ELi4ES3_EELb1ELb0ELb0ELb0ELb0ELb1ELb0ELb1EEEvNS_16Flash_fwd_paramsE$_ZN5flash30compute_attn_1rowblock_splitkvI23Flash_fwd_kernel_traitsILi128ELi64ELi128ELi4ELb0ELb0EN7cutlass10bfloat16_tE19Flash_kernel_traitsILi128ELi64ELi128ELi4ES3_EELb1ELb0ELb0ELb0ELb0ELb1ELb0ELb1ENS_16Flash_fwd_paramsEEEvRKT8_iiiii) ;  /* 0x0000002000007944 */ /* 0x00efea0003c00000 */
[----:B------:R-:W-:Y:S05]  /*00a0*/  BSYNC B4 ;  /* 0x0000000000047941 */ /* 0x000fea0003800000 */
.L_x_1140:
[----:B------:R-:W-:Y:S05]  /*00b0*/  EXIT ;  /* 0x000000000000794d */ /* 0x000fea0003800000 */
        .type           $_ZN5flash24flash_fwd_splitkv_kernelI23Flash_fwd_kernel_traitsILi128ELi64ELi128ELi4ELb0ELb0EN7cutlass10bfloat16_tE19Flash_kernel_traitsILi128ELi64ELi128ELi4ES3_EELb1ELb0ELb0ELb0ELb0ELb1ELb0ELb1EEEvNS_16Flash_fwd_paramsE$_ZN5flash30compute_attn_1rowblock_splitkvI23Flash_fwd_kernel_traitsILi128ELi64ELi128ELi4ELb0ELb0EN7cutlass10bfloat16_tE19Flash_kernel_traitsILi128ELi64ELi128ELi4ES3_EELb1ELb0ELb0ELb0ELb0ELb1ELb0ELb1ENS_16Flash_fwd_paramsEEEvRKT8_iiiii,@function
        .size           $_ZN5flash24flash_fwd_splitkv_kernelI23Flash_fwd_kernel_traitsILi128ELi64ELi128ELi4ELb0ELb0EN7cutlass10bfloat16_tE19Flash_kernel_traitsILi128ELi64ELi128ELi4ES3_EELb1ELb0ELb0ELb0ELb0ELb1ELb0ELb1EEEvNS_16Flash_fwd_paramsE$_ZN5flash30compute_attn_1rowblock_splitkvI23Flash_fwd_kernel_traitsILi128ELi64ELi128ELi4ELb0ELb0EN7cutlass10bfloat16_tE19Flash_kernel_traitsILi128ELi64ELi128ELi4ES3_EELb1ELb0ELb0ELb0ELb0ELb1ELb0ELb1ENS_16Flash_fwd_paramsEEEvRKT8_iiiii,($__internal_15_$__cuda_sm70_shflsync_bfly_p - $_ZN5flash24flash_fwd_splitkv_kernelI23Flash_fwd_kernel_traitsILi128ELi64ELi128ELi4ELb0ELb0EN7cutlass10bfloat16_tE19Flash_kernel_traitsILi128ELi64ELi128ELi4ES3_EELb1ELb0ELb0ELb0ELb0ELb1ELb0ELb1EEEvNS_16Flash_fwd_paramsE$_ZN5flash30compute_attn_1rowblock_splitkvI23Flash_fwd_kernel_traitsILi128ELi64ELi128ELi4ELb0ELb0EN7cutlass10bfloat16_tE19Flash_kernel_traitsILi128ELi64ELi128ELi4ES3_EELb1ELb0ELb0ELb0ELb0ELb1ELb0ELb1ENS_16Flash_fwd_paramsEEEvRKT8_iiiii)
$_ZN5flash24flash_fwd_splitkv_kernelI23Flash_fwd_kernel_traitsILi128ELi64ELi128ELi4ELb0ELb0EN7cutlass10bfloat16_tE19Flash_kernel_traitsILi128ELi64ELi128ELi4ES3_EELb1ELb0ELb0ELb0ELb0ELb1ELb0ELb1EEEvNS_16Flash_fwd_paramsE$_ZN5flash30compute_attn_1rowblock_splitkvI23Flash_fwd_kernel_traitsILi128ELi64ELi128ELi4ELb0ELb0EN7cutlass10bfloat16_tE19Flash_kernel_traitsILi128ELi64ELi128ELi4ES3_EELb1ELb0ELb0ELb0ELb0ELb1ELb0ELb1ENS_16Flash_fwd_paramsEEEvRKT8_iiiii:
        /* <DEDUP_REMOVED lines=20> */
.L_x_1142:
[----:B------:R-:W-:Y:S05]  /*0200*/  BSYNC B0 ;  /* 0x0000000000007941 */ /* 0x000fea0003800000 */
.L_x_1141:
        /* <DEDUP_REMOVED lines=17> */
.L_x_1144:
[----:B------:R4:W5:Y:S02]  /*0320*/  LD.E R62, [R10.64+0xb8] ;  /* 0x0000b8060a3e7980 */ /* 0x000964000c101900 */
.L_x_1145:
[----:B------:R-:W-:Y:S05]  /*0330*/  BSYNC B0 ;  /* 0x0000000000007941 */ /* 0x000fea0003800000 */
.L_x_1143:
[----:B--2-4-:R-:W2:Y:S01]  /*0340*/  LD.E.64 R2, [R10.64+0xf8] ;  /* 0x0000f8060a027980 */ /* 0x014ea2000c101b00 */
[----:B------:R-:W-:Y:S01]  /*0350*/  BSSY B1, `(.L_x_1146) ;  /* 0x0000012000017945 */ /* 0x000fe20003800000 */
[----:B-----5:R-:W-:Y:S01]  /*0360*/  IMAD.IADD R62, R62, 0x1, -R14 ;  /* 0x000000013e3e7824 */ /* 0x020fe200078e0a0e */
[----:B--2---:R-:W-:-:S04]  /*0370*/  ISETP.NE.U32.AND P0, PT, R2, RZ, PT ;  /* 0x000000ff0200720c */ /* 0x004fc80003f05070 */
[----:B------:R-:W-:-:S13]  /*0380*/  ISETP.NE.AND.EX P0, PT, R3, RZ, PT, P0 ;  /* 0x000000ff0300720c */ /* 0x000fda0003f05300 */
[----:B------:R-:W-:Y:S05]  /*0390*/  @!P0 BRA `(.L_x_1147) ;  /* 0x0000004000008947 */ /* 0x000fea0003800000 */
[----:B------:R-:W-:-:S05]  /*03a0*/  IMAD.WIDE R2, R233, 0x4, R2 ;  /* 0x00000004e9027825 */ /* 0x000fca00078e0202 */
[----:B------:R-:W2:Y:S02]  /*03b0*/  LD.E R53, [R2.64] ;  /* 0x0000000602357980 */ /* 0x000ea4000c101900 */
[----:B--2---:R-:W-:Y:S01]  /*03c0*/  IADD3 R53, R53, -R14, RZ ;  /* 0x8000000e35357210 */ /* 0x004fe20007ffe0ff */
[----:B------:R-:W-:Y:S05]  /*03d0*/  BRA `(.L_x_1148) ;  /* 0x0000009000007947 */ /* 0x000fea0003800000 */
.L_x_1147:
[----:B------:R-:W2:Y:S01]  /*03e0*/  LD.E.64 R2, [R10.64+0x108] ;  /* 0x000108060a027980 */ /* 0x000ea2000c101b00 */
[----:B------:R-:W-:Y:S01]  /*03f0*/  BSSY B0, `(.L_x_1149) ;  /* 0x0000006000007945 */ /* 0x000fe20003800000 */
[----:B------:R-:W-:Y:S01]  /*0400*/  IMAD.MOV.U32 R53, RZ, RZ, RZ ;  /* 0x000000ffff357224 */ /* 0x000fe200078e00ff */
[----:B--2---:R-:W-:-:S04]  /*0410*/  ISETP.NE.U32.AND P0, PT, R2, RZ, PT ;  /* 0x000000ff0200720c */ /* 0x004fc80003f05070 */
[----:B------:R-:W-:-:S13]  /*0420*/  ISETP.NE.AND.EX P0, PT, R3, RZ, PT, P0 ;  /* 0x000000ff0300720c */ /* 0x000fda0003f05300 */
[----:B------:R-:W-:Y:S05]  /*0430*/  @!P0 BRA `(.L_x_1150) ;  /* 0x0000001000008947 */ /* 0x000fea0003800000 */
[----:B------:R2:W5:Y:S02]  /*0440*/  LD.E R53, [R10.64+0xbc] ;  /* 0x0000bc060a357980 */ /* 0x000564000c101900 */
.L_x_1150:
[----:B------:R-:W-:Y:S05]  /*0450*/  BSYNC B0 ;  /* 0x0000000000007941 */ /* 0x000fea0003800000 */
.L_x_1149:
[----:B-----5:R-:W-:Y:S02]  /*0460*/  IADD3 R53, R62, R53, RZ ;  /* 0x000000353e357210 */ /* 0x020fe40007ffe0ff */
.L_x_1148:
[----:B------:R-:W-:Y:S05]  /*0470*/  BSYNC B1 ;  /* 0x0000000000017941 */ /* 0x000fea0003800000 */
.L_x_1146:
[----:B------:R-:W-:Y:S01]  /*0480*/  IMAD.SHL.U32 R52, R234, 0x40, RZ ;  /* 0x00000040ea347824 */ /* 0x000fe200078e00ff */
[----:B------:R-:W-:Y:S01]  /*0490*/  MOV R2, R231 ;  /* 0x000000e700027202 */ /* 0x000fe20000000f00 */
[----:B------:R-:W-:-:S03]  /*04a0*/  IMAD.MOV.U32 R3, RZ, RZ, 0x0 ;  /* 0x00000000ff037424 */ /* 0x000fc600078e00ff */
[----:B------:R-:W-:-:S13]  /*04b0*/  ISETP.GT.AND P0, PT, R235, R52, PT ;  /* 0x00000034eb00720c */ /* 0x000fda0003f04270 */
[----:B------:R-:W-:Y:S05]  /*04c0*/  @!P0 RET.REL.NODEC R2 `(_ZN5flash24flash_fwd_splitkv_kernelI23Flash_fwd_kernel_traitsILi128ELi64ELi128ELi4ELb0ELb0EN7cutlass10bfloat16_tE19Flash_kernel_traitsILi128ELi64ELi128ELi4ES3_EELb1ELb0ELb0ELb0ELb0ELb1ELb0ELb1EEEvNS_16Flash_fwd_paramsE) ;  /* 0xfffffb3002008950 */ /* 0x000fea0003c3ffff */
        /* <DEDUP_REMOVED lines=25> */
[----:B------:R1:W4:Y:S04]  /*0660*/  LD.E R0, [R10.64+0xb4] ;  /* 0x0000b4060a007980 */ /* 0x000328000c101900 */
[----:B------:R1:W5:Y:S04]  /*0670*/  LD.E R2, [R10.64+0xc0] ;  /* 0x0000c0060a027980 */ /* 0x000368000c101900 */
[----:B------:R1:W5:Y:S04]  /*0680*/  LD.E.64 R12, [R10.64+0x70] ;  /* 0x000070060a0c7980 */ /* 0x000368000c101b00 */
[----:B-1----:R-:W5:Y:S01]  /*0690*/  LD.E.64 R10, [R10.64+0xa0] ;  /* 0x0000a0060a0a7980 */ /* 0x002f62000c101b00 */
[----:B------:R-:W-:-:S04]  /*06a0*/  SHF.R.S32.HI R6, RZ, 0x1f, R55 ;  /* 0x0000001fff067819 */ /* 0x000fc80000011437 */
[----:B------:R-:W-:-:S04]  /*06b0*/  LEA.HI R6, R6, R55, RZ, 0x3 ;  /* 0x0000003706067211 */ /* 0x000fc800078f18ff */
[----:B------:R-:W-:-:S05]  /*06c0*/  LOP3.LUT R7, R6, 0xfffffff8, RZ, 0xc0, !PT ;  /* 0xfffffff806077812 */ /* 0x000fca00078ec0ff */
[----:B------:R-:W-:-:S04]  /*06d0*/  IMAD.IADD R55, R55, 0x1, -R7 ;  /* 0x0000000137377824 */ /* 0x000fc800078e0a07 */
[----:B------:R-:W-:Y:S01]  /*06e0*/  IMAD.SHL.U32 R18, R55, 0x8, RZ ;  /* 0x0000000837127824 */ /* 0x000fe200078e00ff */
[----:B------:R-:W-:-:S04]  /*06f0*/  @!P0 SHF.R.S32.HI R8, RZ, 0x1f, R233 ;  /* 0x0000001fff088819 */ /* 0x000fc800000114e9 */
[----:B------:R-:W-:Y:S02]  /*0700*/  SHF.R.S32.HI R19, RZ, 0x1f, R18 ;  /* 0x0000001fff137819 */ /* 0x000fe40000011412 */
[----:B------:R-:W-:Y:S02]  /*0710*/  IADD3 R235, -R52, R235, RZ ;  /* 0x000000eb34eb7210 */ /* 0x000fe40007ffe1ff */
[----:B------:R-:W-:Y:S01]  /*0720*/  SHF.R.S32.HI R6, RZ, 0x3, R6 ;  /* 0x00000003ff067819 */ /* 0x000fe20000011406 */
[----:B------:R-:W-:Y:S01]  /*0730*/  BSSY B0, `(.L_x_1152) ;  /* 0x0000026000007945 */ /* 0x000fe20003800000 */
[-C--:B---3--:R-:W-:Y:S02]  /*0740*/  @P0 IMAD R7, R17, R236.reuse, RZ ;  /* 0x000000ec11070224 */ /* 0x088fe400078e02ff */
[----:B------:R-:W-:-:S04]  /*0750*/  @P0 IMAD.WIDE.U32 R236, R16, R236, RZ ;  /* 0x000000ec10ec0225 */ /* 0x000fc800078e00ff */
[----:B------:R-:W-:-:S04]  /*0760*/  IMAD.WIDE.U32 R20, R52, R16, R18 ;  /* 0x0000001034147225 */ /* 0x000fc800078e0012 */
[-C--:B--2---:R-:W-:Y:S02]  /*0770*/  @!P0 IMAD R9, R15, R233.reuse, RZ ;  /* 0x000000e90f098224 */ /* 0x084fe400078e02ff */
[----:B------:R-:W-:Y:S01]  /*0780*/  @!P0 IMAD.WIDE.U32 R22, R14, R233, RZ ;  /* 0x000000e90e168225 */ /* 0x000fe200078e00ff */
[----:B------:R-:W-:-:S03]  /*0790*/  SHF.R.S32.HI R15, RZ, 0x1f, R52 ;  /* 0x0000001fff0f7819 */ /* 0x000fc60000011434 */
[----:B------:R-:W-:Y:S02]  /*07a0*/  @!P0 IMAD R8, R14, R8, R9 ;  /* 0x000000080e088224 */ /* 0x000fe400078e0209 */
[----:B------:R-:W-:Y:S01]  /*07b0*/  @P0 IMAD.MOV.U32 R9, RZ, RZ, R236 ;  /* 0x000000ffff090224 */ /* 0x000fe200078e00ec */
[----:B------:R-:W-:Y:S01]  /*07c0*/  @!P0 MOV R9, R22 ;  /* 0x0000001600098202 */ /* 0x000fe20000000f00 */
[----:B------:R-:W-:Y:S01]  /*07d0*/  IMAD R14, R17, R52, RZ ;  /* 0x00000034110e7224 */ /* 0x000fe200078e02ff */
[----:B------:R-:W-:Y:S01]  /*07e0*/  @P0 IADD3 R7, R237, R7, RZ ;  /* 0x00000007ed070210 */ /* 0x000fe20007ffe0ff */
[----:B------:R-:W-:Y:S01]  /*07f0*/  @!P0 IMAD.IADD R7, R23, 0x1, R8 ;  /* 0x0000000117078824 */ /* 0x000fe200078e0208 */
[----:B------:R-:W-:Y:S01]  /*0800*/  IADD3 R8, P0, R9, R20, RZ ;  /* 0x0000001409087210 */ /* 0x000fe20007f1e0ff */
[----:B------:R-:W-:-:S05]  /*0810*/  IMAD R14, R16, R15, R14 ;  /* 0x0000000f100e7224 */ /* 0x000fca00078e020e */
[----:B------:R-:W-:Y:S02]  /*0820*/  IADD3.X R9, R7, R21, R14, P0, !PT ;  /* 0x0000001507097210 */ /* 0x000fe400007fe40e */
[----:B------:R-:W-:Y:S01]  /*0830*/  ISETP.GE.AND P0, PT, R6, R235, PT ;  /* 0x000000eb0600720c */ /* 0x000fe20003f06270 */
[----:B----4-:R-:W-:Y:S01]  /*0840*/  IMAD R5, R5, R232, RZ ;  /* 0x000000e805057224 */ /* 0x010fe200078e02ff */
[--C-:B------:R-:W-:Y:S01]  /*0850*/  SHF.R.S32.HI R7, RZ, 0x1f, R232.reuse ;  /* 0x0000001fff077819 */ /* 0x100fe200000114e8 */
[----:B------:R-:W-:Y:S02]  /*0860*/  IMAD R3, R233, R3, R232 ;  /* 0x00000003e9037224 */ /* 0x000fe400078e02e8 */
[----:B------:R-:W-:-:S04]  /*0870*/  IMAD.WIDE.U32 R232, R232, R4, R8 ;  /* 0x00000004e8e87225 */ /* 0x000fc800078e0008 */
[----:B------:R-:W-:Y:S02]  /*0880*/  IMAD R5, R4, R7, R5 ;  /* 0x0000000704057224 */ /* 0x000fe400078e0205 */
[----:B------:R-:W-:Y:S01]  /*0890*/  IMAD R52, R0, R3, R52 ;  /* 0x0000000300347224 */ /* 0x000fe200078e0234 */
[----:B------:R-:W-:Y:S02]  /*08a0*/  SHF.R.S32.HI R0, RZ, 0x1f, R6 ;  /* 0x0000001fff007819 */ /* 0x000fe40000011406 */
[----:B------:R-:W-:Y:S02]  /*08b0*/  IADD3 R3, R18, 0x40, RZ ;  /* 0x0000004012037810 */ /* 0x000fe40007ffe0ff */
        /* <DEDUP_REMOVED lines=13> */
.L_x_1153:
[----:B------:R-:W-:Y:S05]  /*0990*/  BSYNC B0 ;  /* 0x0000000000007941 */ /* 0x000fea0003800000 */
.L_x_1152:
[----:B------:R-:W-:Y:S01]  /*09a0*/  IADD3 R9, R6, 0x10, RZ ;  /* 0x0000001006097810 */ /* 0x000fe20007ffe0ff */
[----:B------:R-:W-:Y:S03]  /*09b0*/  BSSY B0, `(.L_x_1154) ;  /* 0x0000011000007945 */ /* 0x000fe60003800000 */
[----:B------:R-:W-:-:S13]  /*09c0*/  ISETP.GE.AND P0, PT, R9, R235, PT ;  /* 0x000000eb0900720c */ /* 0x000fda0003f06270 */
[----:B------:R-:W-:Y:S05]  /*09d0*/  @P0 BRA `(.L_x_1155) ;  /* 0x000000e000000947 */ /* 0x000fea0003800000 */
[----:B------:R-:W-:Y:S01]  /*09e0*/  IADD3 R5, P0, R6, 0x10, RZ ;  /* 0x0000001006057810 */ /* 0x000fe20007f1e0ff */
[----:B-1----:R-:W-:Y:S01]  /*09f0*/  IMAD.MOV.U32 R20, RZ, RZ, R232 ;  /* 0x000000ffff147224 */ /* 0x002fe200078e00e8 */
        /* <DEDUP_REMOVED lines=12> */
.L_x_1155:
[----:B------:R-:W-:Y:S05]  /*0ac0*/  BSYNC B0 ;  /* 0x0000000000007941 */ /* 0x000fea0003800000 */
.L_x_1154:
        /* <DEDUP_REMOVED lines=18> */
.L_x_1157:
[----:B------:R-:W-:Y:S05]  /*0bf0*/  BSYNC B0 ;  /* 0x0000000000007941 */ /* 0x000fea0003800000 */
.L_x_1156:
[----:B------:R-:W-:Y:S01]  /*0c00*/  IADD3 R7, R6, 0x30, RZ ;  /* 0x0000003006077810 */ /* 0x000fe20007ffe0ff */
        /* <DEDUP_REMOVED lines=16> */
.L_x_1159:
[----:B------:R-:W-:Y:S05]  /*0d10*/  BSYNC B0 ;  /* 0x0000000000007941 */ /* 0x000fea0003800000 */
.L_x_1158:
[----:B------:R-:W-:-:S04]  /*0d20*/  ISETP.NE.AND P4, PT, R55, RZ, PT ;  /* 0x000000ff3700720c */ /* 0x000fc80003f85270 */
[-C--:B------:R-:W-:Y:S02]  /*0d30*/  ISETP.GE.OR P3, PT, R6, R235.reuse, P4 ;  /* 0x000000eb0600720c */ /* 0x080fe40002766670 */
[-C--:B------:R-:W-:Y:S02]  /*0d40*/  ISETP.GE.OR P2, PT, R9, R235.reuse, P4 ;  /* 0x000000eb0900720c */ /* 0x080fe40002746670 */
[-C--:B------:R-:W-:Y:S02]  /*0d50*/  ISETP.GE.OR P1, PT, R8, R235.reuse, P4 ;  /* 0x000000eb0800720c */ /* 0x080fe40002726670 */
[C---:B------:R-:W-:Y:S02]  /*0d60*/  IADD3 R6, P0, R52.reuse, R6, RZ ;  /* 0x0000000634067210 */ /* 0x040fe40007f1e0ff */
[----:B------:R-:W-:Y:S02]  /*0d70*/  ISETP.GE.OR P4, PT, R7, R235, P4 ;  /* 0x000000eb0700720c */ /* 0x000fe40002786670 */
[----:B------:R-:W-:-:S02]  /*0d80*/  LEA.HI.X.SX32 R0, R52, R0, 0x1, P0 ;  /* 0x0000000034007211 */ /* 0x000fc400000f0eff */
[C---:B--2--5:R-:W-:Y:S01]  /*0d90*/  LEA R2, P0, R6.reuse, R10, 0x2 ;  /* 0x0000000a06027211 */ /* 0x064fe200078010ff */
[----:B------:R-:W-:Y:S02]  /*0da0*/  @!P3 IMAD.MOV.U32 R5, RZ, RZ, 0x7f800000 ;  /* 0x7f800000ff05b424 */ /* 0x000fe400078e00ff */
[----:B------:R-:W-:Y:S01]  /*0db0*/  @!P2 IMAD.MOV.U32 R4, RZ, RZ, 0x7f800000 ;  /* 0x7f800000ff04a424 */ /* 0x000fe200078e00ff */
[----:B------:R-:W-:Y:S01]  /*0dc0*/  LEA.HI.X R3, R6, R11, R0, 0x2, P0 ;  /* 0x0000000b06037211 */ /* 0x000fe200000f1400 */
[----:B------:R-:W-:-:S04]  /*0dd0*/  @!P1 IMAD.MOV.U32 R0, RZ, RZ, 0x7f800000 ;  /* 0x7f800000ff009424 */ /* 0x000fc800078e00ff */
[----:B------:R2:W-:Y:S04]  /*0de0*/  @!P3 ST.E [R2.64], R5 ;  /* 0x000000050200b985 */ /* 0x0005e8000c101906 */
[----:B------:R3:W-:Y:S04]  /*0df0*/  @!P2 ST.E [R2.64+0x40], R4 ;  /* 0x000040040200a985 */ /* 0x0007e8000c101906 */
[----:B------:R4:W-:Y:S01]  /*0e00*/  @!P1 ST.E [R2.64+0x80], R0 ;  /* 0x0000800002009985 */ /* 0x0009e2000c101906 */
[----:B--2---:R-:W-:Y:S02]  /*0e10*/  IMAD.MOV.U32 R5, RZ, RZ, 0x0 ;  /* 0x00000000ff057424 */ /* 0x004fe400078e00ff */
[----:B---3--:R-:W-:-:S04]  /*0e20*/  IMAD.MOV.U32 R4, RZ, RZ, R231 ;  /* 0x000000ffff047224 */ /* 0x008fc800078e00e7 */
[----:B----4-:R-:W-:Y:S05]  /*0e30*/  @P4 RET.REL.NODEC R4 `(_ZN5flash24flash_fwd_splitkv_kernelI23Flash_fwd_kernel_traitsILi128ELi64ELi128ELi4ELb0ELb0EN7cutlass10bfloat16_tE19Flash_kernel_traitsILi128ELi64ELi128ELi4ES3_EELb1ELb0ELb0ELb0ELb0ELb1ELb0ELb1EEEvNS_16Flash_fwd_paramsE) ;  /* 0xfffff1c004004950 */ /* 0x010fea0003c3ffff */
[----:B------:R-:W-:-:S05]  /*0e40*/  MOV R0, 0x7f800000 ;  /* 0x7f80000000007802 */ /* 0x000fca0000000f00 */
[----:B------:R2:W-:Y:S02]  /*0e50*/  ST.E [R2.64+0xc0], R0 ;  /* 0x0000c00002007985 */ /* 0x0005e4000c101906 */
[----:B--2---:R-:W-:Y:S02]  /*0e60*/  MOV R2, R231 ;  /* 0x000000e700027202 */ /* 0x004fe40000000f00 */
[----:B------:R-:W-:-:S04]  /*0e70*/  MOV R3, 0x0 ;  /* 0x0000000000037802 */ /* 0x000fc80000000f00 */
[----:B------:R-:W-:Y:S05]  /*0e80*/  RET.REL.NODEC R2 `(_ZN5flash24flash_fwd_splitkv_kernelI23Flash_fwd_kernel_traitsILi128ELi64ELi128ELi4ELb0ELb0EN7cutlass10bfloat16_tE19Flash_kernel_traitsILi128ELi64ELi128ELi4ES3_EELb1ELb0ELb0ELb0ELb0ELb1ELb0ELb1EEEvNS_16Flash_fwd_paramsE) ;  /* 0xfffff17002007950 */ /* 0x000fea0003c3ffff */
.L_x_1151:
        /* <DEDUP_REMOVED lines=14> */
[----:B-1----:R-:W-:-:S04]  /*0f70*/  @P1 IMAD.WIDE.U32 R2, R8, R233, RZ ;  /* 0x000000e908021225 */ /* 0x002fc800078e00ff */
[----:B------:R-:W-:Y:S01]  /*0f80*/  @P1 IMAD R0, R8, R0, R4 ;  /* 0x0000000008001224 */ /* 0x000fe200078e0204 */
[----:B------:R-:W-:-:S03]  /*0f90*/  @P1 LEA R239, P0, R2, R6, 0x2 ;  /* 0x0000000602ef1211 */ /* 0x000fc600078010ff */
[----:B------:R-:W-:-:S05]  /*0fa0*/  @P1 IMAD.IADD R0, R3, 0x1, R0 ;  /* 0x0000000103001824 */ /* 0x000fca00078e0200 */
[----:B------:R-:W-:-:S04]  /*0fb0*/  @P1 LEA.HI.X R238, R2, R7, R0, 0x2, P0 ;  /* 0x0000000702ee1211 */ /* 0x000fc800000f1400 */
[----:B------:R-:W-:-:S04]  /*0fc0*/  LOP3.LUT R239, R239, R238, RZ, 0x3c, !PT ;  /* 0x000000eeefef7212 */ /* 0x000fc800078e3cff */
[----:B------:R-:W-:-:S04]  /*0fd0*/  LOP3.LUT R238, R239, R238, RZ, 0x3c, !PT ;  /* 0x000000eeefee7212 */ /* 0x000fc800078e3cff */
[----:B------:R-:W-:Y:S02]  /*0fe0*/  LOP3.LUT R239, R239, R238, RZ, 0x3c, !PT ;  /* 0x000000eeefef7212 */ /* 0x000fe400078e3cff */
[----:B------:R-:W-:-:S04]  /*0ff0*/  ISETP.NE.U32.AND P0, PT, R238, RZ, PT ;  /* 0x000000ffee00720c */ /* 0x000fc80003f05070 */
[----:B------:R-:W-:-:S13]  /*1000*/  ISETP.NE.AND.EX P0, PT, R239, RZ, PT, P0 ;  /* 0x000000ffef00720c */ /* 0x000fda0003f05300 */
[----:B------:R-:W-:Y:S05]  /*1010*/  @!P0 BRA `(.L_x_1161) ;  /* 0x0000054000008947 */ /* 0x000fea0003800000 */
[----:B------:R-:W2:Y:S04]  /*1020*/  LD.E R5, [R10.64+0x170] ;  /* 0x000170060a057980 */ /* 0x000ea8000c101900 */
[----:B------:R-:W4:Y:S01]  /*1030*/  LD.E R6, [R10.64+0x68] ;  /* 0x000068060a067980 */ /* 0x000f22000c101900 */
[----:B------:R-:W-:-:S03]  /*1040*/  LEA R2, R50, 0xffffff80, 0x7 ;  /* 0xffffff8032027811 */ /* 0x000fc600078e38ff */
[----:B---3--:R-:W2:Y:S01]  /*1050*/  LD.E.64 R18, [R10.64+0x20] ;  /* 0x000020060a127980 */ /* 0x008ea2000c101b00 */
[----:B------:R-:W-:-:S03]  /*1060*/  IABS R3, R2 ;  /* 0x0000000200037213 */ /* 0x000fc60000000000 */
[----:B------:R-:W2:Y:S04]  /*1070*/  LD.E.64 R42, [R10.64+0x38] ;  /* 0x000038060a2a7980 */ /* 0x000ea8000c101b00 */
[----:B------:R-:W2:Y:S04]  /*1080*/  LD.E.64 R14, [R10.64+0x50] ;  /* 0x000050060a0e7980 */ /* 0x000ea8000c101b00 */
        /* <DEDUP_REMOVED lines=10> */
[----:B------:R-:W-:-:S04]  /*1130*/  IMAD R7, R7, R4, RZ ;  /* 0x0000000407077224 */ /* 0x000fc800078e02ff */
[----:B------:R-:W-:Y:S01]  /*1140*/  IMAD.HI.U32 R7, R9, R7, R8 ;  /* 0x0000000709077227 */ /* 0x000fe200078e0008 */
[----:B------:R-:W-:-:S05]  /*1150*/  IADD3 R0, RZ, -R0, RZ ;  /* 0x80000000ff007210 */ /* 0x000fca0007ffe0ff */
[----:B------:R-:W-:-:S04]  /*1160*/  IMAD.HI.U32 R7, R7, R3, RZ ;  /* 0x0000000307077227 */ /* 0x000fc800078e00ff */
[----:B------:R-:W-:-:S05]  /*1170*/  IMAD R0, R7, R0, R3 ;  /* 0x0000000007007224 */ /* 0x000fca00078e0203 */
[----:B------:R-:W-:-:S13]  /*1180*/  ISETP.GT.U32.AND P1, PT, R4, R0, PT ;  /* 0x000000000400720c */ /* 0x000fda0003f24070 */
[----:B------:R-:W-:-:S05]  /*1190*/  @!P1 IMAD.IADD R0, R0, 0x1, -R4 ;  /* 0x0000000100009824 */ /* 0x000fca00078e0a04 */
[----:B------:R-:W-:Y:S02]  /*11a0*/  ISETP.GE.U32.AND P2, PT, R0, R4, PT ;  /* 0x000000040000720c */ /* 0x000fe40003f46070 */
[----:B------:R-:W-:Y:S02]  /*11b0*/  LOP3.LUT R0, R2, R5, RZ, 0x3c, !PT ;  /* 0x0000000502007212 */ /* 0x000fe400078e3cff */
[----:B------:R-:W-:Y:S02]  /*11c0*/  @!P1 IADD3 R7, R7, 0x1, RZ ;  /* 0x0000000107079810 */ /* 0x000fe40007ffe0ff */
[----:B------:R-:W-:Y:S02]  /*11d0*/  ISETP.GE.AND P0, PT, R0, RZ, PT ;  /* 0x000000ff0000720c */ /* 0x000fe40003f06270 */
[----:B------:R-:W-:-:S05]  /*11e0*/  ISETP.NE.AND P1, PT, R5, RZ, PT ;  /* 0x000000ff0500720c */ /* 0x000fca0003f25270 */
[----:B------:R-:W-:-:S05]  /*11f0*/  @P2 IADD3 R7, R7, 0x1, RZ ;  /* 0x0000000107072810 */ /* 0x000fca0007ffe0ff */
[----:B------:R-:W-:-:S05]  /*1200*/  IMAD.MOV.U32 R12, RZ, RZ, R7 ;  /* 0x000000ffff0c7224 */ /* 0x000fca00078e0007 */
[----:B------:R-:W-:Y:S02]  /*1210*/  @!P0 IADD3 R12, -R12, RZ, RZ ;  /* 0x000000ff0c0c8210 */ /* 0x000fe40007ffe1ff */
[----:B------:R-:W-:-:S05]  /*1220*/  @!P1 LOP3.LUT R12, RZ, R5, RZ, 0x33, !PT ;  /* 0x00000005ff0c9212 */ /* 0x000fca00078e33ff */
[----:B------:R-:W-:-:S05]  /*1230*/  IMAD.WIDE R8, R12, 0x4, R238 ;  /* 0x000000040c087825 */ /* 0x000fca00078e02ee */
[----:B------:R2:W3:Y:S04]  /*1240*/  LD.E R3, [R8.64] ;  /* 0x0000000608037980 */ /* 0x0004e8000c101900 */
[----:B--2---:R-:W2:Y:S01]  /*1250*/  LD.E.64 R8, [R10.64+0x28] ;  /* 0x000028060a087980 */ /* 0x004ea2000c101b00 */
[----:B----4-:R-:W-:-:S04]  /*1260*/  IABS R7, R6 ;  /* 0x0000000600077213 */ /* 0x010fc80000000000 */
[----:B------:R-:W4:Y:S08]  /*1270*/  I2F.RP R0, R7 ;  /* 0x0000000700007306 */ /* 0x000f300000209400 */
[----:B----4-:R-:W4:Y:S02]  /*1280*/  MUFU.RCP R0, R0 ;  /* 0x0000000000007308 */ /* 0x010f240000001000 */
[----:B----4-:R-:W-:-:S06]  /*1290*/  IADD3 R0, R0, 0xffffffe, RZ ;  /* 0x0ffffffe00007810 */ /* 0x010fcc0007ffe0ff */
[----:B------:R-:W4:Y:S01]  /*12a0*/  F2I.FTZ.U32.TRUNC.NTZ R21, R0 ;  /* 0x0000000000157305 */ /* 0x000f22000021f000 */
[----:B------:R-:W-:Y:S01]  /*12b0*/  IMAD.MOV.U32 R20, RZ, RZ, RZ ;  /* 0x000000ffff147224 */ /* 0x000fe200078e00ff */
[----:B------:R-:W-:Y:S01]  /*12c0*/  IABS R4, R232 ;  /* 0x000000e800047213 */ /* 0x000fe20000000000 */
[----:B----4-:R-:W-:-:S04]  /*12d0*/  IMAD.MOV R0, RZ, RZ, -R21 ;  /* 0x000000ffff007224 */ /* 0x010fc800078e0a15 */
[----:B-----5:R-:W-:Y:S01]  /*12e0*/  IMAD R13, R0, R7, RZ ;  /* 0x00000007000d7224 */ /* 0x020fe200078e02ff */
[----:B------:R-:W-:-:S03]  /*12f0*/  IABS R0, R6 ;  /* 0x0000000600007213 */ /* 0x000fc60000000000 */
[----:B------:R-:W-:Y:S01]  /*1300*/  IMAD.HI.U32 R13, R21, R13, R20 ;  /* 0x0000000d150d7227 */ /* 0x000fe200078e0014 */
[----:B------:R-:W-:-:S05]  /*1310*/  IADD3 R0, RZ, -R0, RZ ;  /* 0x80000000ff007210 */ /* 0x000fca0007ffe0ff */
[----:B------:R-:W-:-:S04]  /*1320*/  IMAD.HI.U32 R13, R13, R4, RZ ;  /* 0x000000040d0d7227 */ /* 0x000fc800078e00ff */
[----:B------:R-:W-:-:S05]  /*1330*/  IMAD R0, R13, R0, R4 ;  /* 0x000000000d007224 */ /* 0x000fca00078e0204 */
[----:B------:R-:W-:Y:S01]  /*1340*/  ISETP.GT.U32.AND P1, PT, R7, R0, PT ;  /* 0x000000000700720c */ /* 0x000fe20003f24070 */
[----:B------:R-:W-:-:S12]  /*1350*/  IMAD.MOV R12, RZ, RZ, -R12 ;  /* 0x000000ffff0c7224 */ /* 0x000fd800078e0a0c */
[----:B------:R-:W-:-:S05]  /*1360*/  @!P1 IMAD.IADD R0, R0, 0x1, -R7 ;  /* 0x0000000100009824 */ /* 0x000fca00078e0a07 */
[----:B------:R-:W-:Y:S02]  /*1370*/  ISETP.GE.U32.AND P2, PT, R0, R7, PT ;  /* 0x000000070000720c */ /* 0x000fe40003f46070 */
[----:B------:R-:W-:Y:S02]  /*1380*/  LOP3.LUT R7, R232, R6, RZ, 0x3c, !PT ;  /* 0x00000006e8077212 */ /* 0x000fe400078e3cff */
[----:B------:R-:W-:Y:S02]  /*1390*/  @!P1 IADD3 R13, R13, 0x1, RZ ;  /* 0x000000010d0d9810 */ /* 0x000fe40007ffe0ff */
[----:B------:R-:W-:Y:S02]  /*13a0*/  ISETP.GE.AND P0, PT, R7, RZ, PT ;  /* 0x000000ff0700720c */ /* 0x000fe40003f06270 */
[----:B------:R-:W-:Y:S01]  /*13b0*/  ISETP.NE.AND P1, PT, R6, RZ, PT ;  /* 0x000000ff0600720c */ /* 0x000fe20003f25270 */
[----:B------:R-:W-:-:S04]  /*13c0*/  IMAD R5, R5, R12, R2 ;  /* 0x0000000c05057224 */ /* 0x000fc800078e0202 */
[----:B------:R-:W-:Y:S01]  /*13d0*/  @P2 IADD3 R13, R13, 0x1, RZ ;  /* 0x000000010d0d2810 */ /* 0x000fe20007ffe0ff */
[----:B------:R-:W-:-:S05]  /*13e0*/  IMAD R7, R43, R5, RZ ;  /* 0x000000052b077224 */ /* 0x000fca00078e02ff */
[----:B------:R-:W-:Y:S02]  /*13f0*/  @!P0 IMAD.MOV R13, RZ, RZ, -R13 ;  /* 0x000000ffff0d8224 */ /* 0x000fe400078e0a0d */
[----:B------:R-:W-:-:S04]  /*1400*/  @!P1 LOP3.LUT R13, RZ, R6, RZ, 0x33, !PT ;  /* 0x00000006ff0d9212 */ /* 0x000fc800078e33ff */
[----:B------:R-:W-:Y:S02]  /*1410*/  SHF.R.S32.HI R12, RZ, 0x1f, R13 ;  /* 0x0000001fff0c7819 */ /* 0x000fe4000001140d */
[----:B---3--:R-:W-:Y:S01]  /*1420*/  SHF.R.S32.HI R0, RZ, 0x1f, R3 ;  /* 0x0000001fff007819 */ /* 0x008fe20000011403 */
[----:B------:R-:W-:-:S04]  /*1430*/  IMAD R4, R19, R3, RZ ;  /* 0x0000000313047224 */ /* 0x000fc800078e02ff */
[C---:B------:R-:W-:Y:S02]  /*1440*/  IMAD R4, R18.reuse, R0, R4 ;  /* 0x0000000012047224 */ /* 0x040fe400078e0204 */
[----:B------:R-:W-:-:S05]  /*1450*/  IMAD.WIDE.U32 R18, R18, R3, RZ ;  /* 0x0000000312127225 */ /* 0x000fca00078e00ff */
[----:B------:R-:W-:Y:S02]  /*1460*/  IADD3 R19, R19, R4, RZ ;  /* 0x0000000413137210 */ /* 0x000fe40007ffe0ff */
[----:B------:R-:W-:-:S03]  /*1470*/  SHF.R.S32.HI R4, RZ, 0x1f, R5 ;  /* 0x0000001fff047819 */ /* 0x000fc60000011405 */
[----:B------:R-:W-:-:S04]  /*1480*/  IMAD.WIDE.U32 R18, R5, R42, R18 ;  /* 0x0000002a05127225 */ /* 0x000fc800078e0012 */
[----:B------:R-:W-:-:S05]  /*1490*/  IMAD R7, R42, R4, R7 ;  /* 0x000000042a077224 */ /* 0x000fca00078e0207 */
[----:B------:R-:W-:Y:S01]  /*14a0*/  IADD3 R19, R19, R7, RZ ;  /* 0x0000000713137210 */ /* 0x000fe20007ffe0ff */
[----:B------:R-:W-:Y:S02]  /*14b0*/  IMAD R7, R15, R13, RZ ;  /* 0x0000000d0f077224 */ /* 0x000fe400078e02ff */
[-C--:B--2---:R-:W-:Y:S02]  /*14c0*/  IMAD R6, R9, R3.reuse, RZ ;  /* 0x0000000309067224 */ /* 0x084fe400078e02ff */
[----:B------:R-:W-:Y:S02]  /*14d0*/  IMAD R7, R14, R12, R7 ;  /* 0x0000000c0e077224 */ /* 0x000fe400078e0207 */
[----:B------:R-:W-:-:S04]  /*14e0*/  IMAD.WIDE.U32 R20, R8, R3, RZ ;  /* 0x0000000308147225 */ /* 0x000fc800078e00ff */
[----:B------:R-:W-:Y:S02]  /*14f0*/  IMAD R6, R8, R0, R6 ;  /* 0x0000000008067224 */ /* 0x000fe400078e0206 */
[----:B------:R-:W-:-:S03]  /*1500*/  IMAD.WIDE.U32 R14, R13, R14, R18 ;  /* 0x0000000e0d0e7225 */ /* 0x000fc600078e0012 */
[----:B------:R-:W-:Y:S01]  /*1510*/  IADD3 R8, R21, R6, RZ ;  /* 0x0000000615087210 */ /* 0x000fe20007ffe0ff */
[----:B------:R-:W-:Y:S01]  /*1520*/  IMAD.MOV.U32 R9, RZ, RZ, R20 ;  /* 0x000000ffff097224 */ /* 0x000fe200078e0014 */
[----:B------:R-:W-:Y:S01]  /*1530*/  MOV R3, R14 ;  /* 0x0000000e00037202 */ /* 0x000fe20000000f00 */
[----:B------:R-:W-:Y:S01]  /*1540*/  IMAD.IADD R0, R15, 0x1, R7 ;  /* 0x000000010f007824 */ /* 0x000fe200078e0207 */
[----:B------:R-:W-:Y:S05]  /*1550*/  BRA `(.L_x_1162) ;  /* 0x0000051000007947 */ /* 0x000fea0003800000 */
.L_x_1161:
[----:B------:R-:W2:Y:S01]  /*1560*/  LD.E R6, [R10.64+0x68] ;  /* 0x000068060a067980 */ /* 0x000ea2000c101900 */
        /* <DEDUP_REMOVED lines=8> */
[----:B------:R-:W-:-:S02]  /*15f0*/  IABS R7, R232 ;  /* 0x000000e800077213 */ /* 0x000fc40000000000 */
[----:B------:R-:W-:Y:S02]  /*1600*/  @!P3 SHF.R.S32.HI R4, RZ, 0x1f, R14 ;  /* 0x0000001fff04b819 */ /* 0x000fe4000001140e */
[----:B--2---:R-:W-:-:S04]  /*1610*/  IABS R3, R6 ;  /* 0x0000000600037213 */ /* 0x004fc80000000000 */
[----:B------:R-:W2:Y:S08]  /*1620*/  I2F.RP R0, R3 ;  /* 0x0000000300007306 */ /* 0x000eb00000209400 */
[----:B--2---:R-:W2:Y:S02]  /*1630*/  MUFU.RCP R0, R0 ;  /* 0x0000000000007308 */ /* 0x004ea40000001000 */
[----:B--2---:R-:W-:-:S06]  /*1640*/  IADD3 R0, R0, 0xffffffe, RZ ;  /* 0x0ffffffe00007810 */ /* 0x004fcc0007ffe0ff */
[----:B------:R-:W2:Y:S02]  /*1650*/  F2I.FTZ.U32.TRUNC.NTZ R9, R0 ;  /* 0x0000000000097305 */ /* 0x000ea4000021f000 */
        /* <DEDUP_REMOVED lines=8> */
[-C--:B----4-:R-:W-:Y:S02]  /*16e0*/  @!P3 IMAD R2, R43, R14.reuse, RZ ;  /* 0x0000000e2b02b224 */ /* 0x090fe400078e02ff */
[----:B------:R-:W-:-:S04]  /*16f0*/  @!P3 IMAD.WIDE.U32 R26, R42, R14, RZ ;  /* 0x0000000e2a1ab225 */ /* 0x000fc800078e00ff */
[----:B------:R-:W-:Y:S01]  /*1700*/  @!P3 IMAD R2, R4, R42, R2 ;  /* 0x0000002a0402b224 */ /* 0x000fe200078e0202 */
[----:B-----5:R-:W-:-:S05]  /*1710*/  @!P3 SHF.R.S32.HI R4, RZ, 0x1f, R13 ;  /* 0x0000001fff04b819 */ /* 0x020fca000001140d */
[----:B------:R-:W-:Y:S01]  /*1720*/  @!P0 IMAD.IADD R0, R0, 0x1, -R3 ;  /* 0x0000000100008824 */ /* 0x000fe200078e0a03 */
[----:B------:R-:W-:Y:S01]  /*1730*/  @!P3 IADD3 R27, R27, R2, RZ ;  /* 0x000000021b1bb210 */ /* 0x000fe20007ffe0ff */
[----:B---3--:R-:W-:-:S03]  /*1740*/  @!P3 IMAD R2, R25, R13, RZ ;  /* 0x0000000d1902b224 */ /* 0x008fc600078e02ff */
[----:B------:R-:W-:Y:S01]  /*1750*/  ISETP.GE.U32.AND P2, PT, R0, R3, PT ;  /* 0x000000030000720c */ /* 0x000fe20003f46070 */
[----:B------:R-:W-:Y:S01]  /*1760*/  @P3 IMAD.IADD R7, R14, 0x1, R15 ;  /* 0x000000010e073824 */ /* 0x000fe200078e020f */
[----:B------:R-:W-:Y:S01]  /*1770*/  LOP3.LUT R3, R232, R6, RZ, 0x3c, !PT ;  /* 0x00000006e8037212 */ /* 0x000fe200078e3cff */
[----:B------:R-:W-:Y:S02]  /*1780*/  @!P3 IMAD R2, R24, R4, R2 ;  /* 0x000000041802b224 */ /* 0x000fe400078e0202 */
[-C--:B------:R-:W-:Y:S02]  /*1790*/  @P3 IMAD R9, R43, R7.reuse, RZ ;  /* 0x000000072b093224 */ /* 0x080fe400078e02ff */
[----:B------:R-:W-:Y:S01]  /*17a0*/  @P3 IMAD.WIDE.U32 R28, R42, R7, RZ ;  /* 0x000000072a1c3225 */ /* 0x000fe200078e00ff */
[----:B------:R-:W-:-:S03]  /*17b0*/  ISETP.GE.AND P1, PT, R3, RZ, PT ;  /* 0x000000ff0300720c */ /* 0x000fc60003f26270 */
[----:B------:R-:W-:Y:S01]  /*17c0*/  @!P3 IMAD.WIDE.U32 R24, R24, R13, R26 ;  /* 0x0000000d1818b225 */ /* 0x000fe200078e001a */
[----:B------:R-:W-:Y:S02]  /*17d0*/  @!P0 IADD3 R5, R5, 0x1, RZ ;  /* 0x0000000105058810 */ /* 0x000fe40007ffe0ff */
[----:B------:R-:W-:Y:S01]  /*17e0*/  ISETP.NE.AND P0, PT, R6, RZ, PT ;  /* 0x000000ff0600720c */ /* 0x000fe20003f05270 */
[----:B------:R-:W-:Y:S01]  /*17f0*/  @P3 IMAD.IADD R9, R29, 0x1, R9 ;  /* 0x000000011d093824 */ /* 0x000fe200078e0209 */
[----:B------:R-:W-:Y:S01]  /*1800*/  @P3 MOV R12, R28 ;  /* 0x0000001c000c3202 */ /* 0x000fe20000000f00 */
[----:B------:R-:W-:Y:S01]  /*1810*/  @!P3 IMAD R7, R49, R14, RZ ;  /* 0x0000000e3107b224 */ /* 0x000fe200078e02ff */
[----:B------:R-:W-:Y:S02]  /*1820*/  @!P3 IADD3 R9, R25, R2, RZ ;  /* 0x000000021909b210 */ /* 0x000fe40007ffe0ff */
[----:B------:R-:W-:Y:S02]  /*1830*/  @!P3 SHF.R.S32.HI R0, RZ, 0x1f, R14 ;  /* 0x0000001fff00b819 */ /* 0x000fe4000001140e */
[----:B------:R-:W-:-:S02]  /*1840*/  LEA R2, R50, 0xffffff80, 0x7 ;  /* 0xffffff8032027811 */ /* 0x000fc400078e38ff */
[----:B------:R-:W-:Y:S02]  /*1850*/  @!P3 MOV R12, R24 ;  /* 0x00000018000cb202 */ /* 0x000fe40000000f00 */
[----:B------:R-:W-:Y:S01]  /*1860*/  @P2 IADD3 R5, R5, 0x1, RZ ;  /* 0x0000000105052810 */ /* 0x000fe20007ffe0ff */
[----:B------:R-:W-:Y:S01]  /*1870*/  @!P3 IMAD R0, R0, R48, R7 ;  /* 0x000000300000b224 */ /* 0x000fe200078e0207 */
[----:B------:R-:W-:Y:S01]  /*1880*/  SHF.R.S32.HI R4, RZ, 0x1f, R2 ;  /* 0x0000001fff047819 */ /* 0x000fe20000011402 */
[----:B------:R-:W-:Y:S01]  /*1890*/  IMAD R8, R43, R2, RZ ;  /* 0x000000022b087224 */ /* 0x000fe200078e02ff */
[----:B------:R-:W-:Y:S01]  /*18a0*/  MOV R25, R9 ;  /* 0x0000000900197202 */ /* 0x000fe20000000f00 */
[----:B------:R-:W-:Y:S01]  /*18b0*/  IMAD.MOV.U32 R24, RZ, RZ, R12 ;  /* 0x000000ffff187224 */ /* 0x000fe200078e000c */
[----:B------:R-:W-:Y:S01]  /*18c0*/  MOV R7, R5 ;  /* 0x0000000500077202 */ /* 0x000fe20000000f00 */
[----:B------:R-:W-:Y:S01]  /*18d0*/  @!P3 IMAD.WIDE.U32 R26, R48, R14, RZ ;  /* 0x0000000e301ab225 */ /* 0x000fe200078e00ff */
[----:B------:R-:W-:-:S03]  /*18e0*/  @P3 IADD3 R14, R14, R15, RZ ;  /* 0x0000000f0e0e3210 */ /* 0x000fc60007ffe0ff */
[----:B------:R-:W-:Y:S02]  /*18f0*/  IMAD R8, R4, R42, R8 ;  /* 0x0000002a04087224 */ /* 0x000fe400078e0208 */
[----:B------:R-:W-:-:S04]  /*1900*/  IMAD.WIDE.U32 R24, R42, R2, R24 ;  /* 0x000000022a187225 */ /* 0x000fc800078e0018 */
[----:B------:R-:W-:Y:S01]  /*1910*/  @!P3 IMAD.IADD R27, R27, 0x1, R0 ;  /* 0x000000011b1bb824 */ /* 0x000fe200078e0200 */
[----:B------:R-:W-:Y:S01]  /*1920*/  @!P3 SHF.R.S32.HI R0, RZ, 0x1f, R13 ;  /* 0x0000001fff00b819 */ /* 0x000fe2000001140d */
[----:B------:R-:W-:Y:S01]  /*1930*/  @!P1 IMAD.MOV R7, RZ, RZ, -R7 ;  /* 0x000000ffff079224 */ /* 0x000fe200078e0a07 */
[----:B------:R-:W-:Y:S01]  /*1940*/  @!P0 LOP3.LUT R7, RZ, R6, RZ, 0x33, !PT ;  /* 0x00000006ff078212 */ /* 0x000fe200078e33ff */
[----:B------:R-:W-:Y:S01]  /*1950*/  @!P3 IMAD R3, R21, R13, RZ ;  /* 0x0000000d1503b224 */ /* 0x000fe200078e02ff */
[----:B------:R-:W-:Y:S01]  /*1960*/  IADD3 R25, R25, R8, RZ ;  /* 0x0000000819197210 */ /* 0x000fe20007ffe0ff */
[----:B------:R-:W-:Y:S01]  /*1970*/  @P3 IMAD R8, R49, R14, RZ ;  /* 0x0000000e31083224 */ /* 0x000fe200078e02ff */
[----:B------:R-:W-:Y:S01]  /*1980*/  SHF.R.S32.HI R12, RZ, 0x1f, R7 ;  /* 0x0000001fff0c7819 */ /* 0x000fe20000011407 */
[----:B------:R-:W-:Y:S02]  /*1990*/  @!P3 IMAD R0, R20, R0, R3 ;  /* 0x000000001400b224 */ /* 0x000fe400078e0203 */
[----:B------:R-:W-:-:S02]  /*19a0*/  IMAD R3, R19, R7, RZ ;  /* 0x0000000713037224 */ /* 0x000fc400078e02ff */
[----:B------:R-:W-:-:S04]  /*19b0*/  @P3 IMAD.WIDE.U32 R14, R48, R14, RZ ;  /* 0x0000000e300e3225 */ /* 0x000fc800078e00ff */
[----:B------:R-:W-:Y:S01]  /*19c0*/  @!P3 IMAD.WIDE.U32 R20, R20, R13, R26 ;  /* 0x0000000d1414b225 */ /* 0x000fe200078e001a */
[----:B------:R-:W-:-:S03]  /*19d0*/  @P3 IADD3 R8, R15, R8, RZ ;  /* 0x000000080f083210 */ /* 0x000fc60007ffe0ff */
[----:B------:R-:W-:Y:S01]  /*19e0*/  IMAD.WIDE.U32 R24, R18, R7, R24 ;  /* 0x0000000712187225 */ /* 0x000fe200078e0018 */
[----:B------:R-:W-:-:S03]  /*19f0*/  @P3 MOV R9, R14 ;  /* 0x0000000e00093202 */ /* 0x000fc60000000f00 */
[----:B------:R-:W-:Y:S01]  /*1a00*/  IMAD R18, R18, R12, R3 ;  /* 0x0000000c12127224 */ /* 0x000fe200078e0203 */
[----:B------:R-:W-:Y:S01]  /*1a10*/  @!P3 MOV R9, R20 ;  /* 0x000000140009b202 */ /* 0x000fe20000000f00 */
[----:B------:R-:W-:Y:S01]  /*1a20*/  @!P3 IMAD.IADD R8, R21, 0x1, R0 ;  /* 0x000000011508b824 */ /* 0x000fe200078e0200 */
[----:B------:R-:W-:Y:S01]  /*1a30*/  MOV R3, R24 ;  /* 0x0000001800037202 */ /* 0x000fe20000000f00 */
[----:B------:R-:W-:Y:S01]  /*1a40*/  IMAD.IADD R0, R25, 0x1, R18 ;  /* 0x0000000119007824 */ /* 0x000fe200078e0212 */
[----:B------:R-:W-:Y:S02]  /*1a50*/  MOV R5, R2 ;  /* 0x0000000200057202 */ /* 0x000fe40000000f00 */
[----:B------:R-:W-:Y:S02]  /*1a60*/  MOV R13, R7 ;  /* 0x00000007000d7202 */ /* 0x000fe40000000f00 */
.L_x_1162:
[----:B-1----:R-:W-:Y:S05]  /*1a70*/  BSYNC B0 ;  /* 0x0000000000007941 */ /* 0x002fea0003800000 */
.L_x_1160:
[----:B------:R-:W-:Y:S01]  /*1a80*/  ISETP.NE.AND P0, PT, R236, -0x1, PT ;  /* 0xffffffffec00780c */ /* 0x000fe20003f05270 */
[----:B------:R-:W2:Y:S04]  /*1a90*/  LD.E.64 R24, [R10.64+0x30] ;  /* 0x000030060a187980 */ /* 0x000ea8000c101b00 */
[----:B------:R-:W3:Y:S04]  /*1aa0*/  LD.E R64, [R10.64+0xc0] ;  /* 0x0000c0060a407980 */ /* 0x000ee8000c101900 */
[----:B------:R-:W4:Y:S04]  /*1ab0*/  LD.E.64 R20, [R10.64+0x48] ;  /* 0x000048060a147980 */ /* 0x000f28000c101b00 */
        /* <DEDUP_REMOVED lines=13> */
[----:B------:R-:W-:Y:S02]  /*1b90*/  IMAD.SHL.U32 R9, R170, 0x40, RZ ;  /* 0x00000040aa097824 */ /* 0x000fe400078e00ff */
[-C--:B------:R-:W-:Y:S02]  /*1ba0*/  IMAD R4, R4, R48.reuse, RZ ;  /* 0x0000003004047224 */ /* 0x080fe400078e02ff */
[----:B------:R-:W-:Y:S01]  /*1bb0*/  IMAD.X R15, R19, 0x1, R8, P1 ;  /* 0x00000001130f7824 */ /* 0x000fe200008e0608 */
[----:B------:R-:W-:Y:S01]  /*1bc0*/  LOP3.LUT R9, R9, 0x1c0, RZ, 0xc0, !PT ;  /* 0x000001c009097812 */ /* 0x000fe200078ec0ff */
[C---:B------:R-:W-:Y:S02]  /*1bd0*/  IMAD R4, R5.reuse, R49, R4 ;  /* 0x0000003105047224 */ /* 0x040fe400078e0204 */
[----:B------:R-:W-:Y:S01]  /*1be0*/  IMAD.WIDE.U32 R14, R5, R48, R14 ;  /* 0x00000030050e7225 */ /* 0x000fe200078e000e */
[----:B------:R-:W-:-:S02]  /*1bf0*/  LOP3.LUT R5, R9, 0x38, R18, 0xf8, !PT ;  /* 0x0000003809057812 */ /* 0x000fc400078ef812 */
[----:B------:R-:W-:Y:S02]  /*1c00*/  SHF.R.U32.HI R164, RZ, 0x3, R9 ;  /* 0x00000003ffa47819 */ /* 0x000fe40000011609 */
[----:B------:R-:W-:Y:S01]  /*1c10*/  IADD3 R9, R15, R4, RZ ;  /* 0x000000040f097210 */ /* 0x000fe20007ffe0ff */
[----:B------:R-:W-:Y:S01]  /*1c20*/  IMAD R4, R23, R13, RZ ;  /* 0x0000000d17047224 */ /* 0x000fe200078e02ff */
[----:B------:R-:W-:Y:S01]  /*1c30*/  LEA.HI R58, R51, R55, RZ, 0x4 ;  /* 0x00000037333a7211 */ /* 0x000fe200078f20ff */
[----:B------:R-:W-:Y:S02]  /*1c40*/  IMAD.MOV.U32 R8, RZ, RZ, R14 ;  /* 0x000000ffff087224 */ /* 0x000fe400078e000e */
[-C--:B------:R-:W-:Y:S02]  /*1c50*/  IMAD R4, R12, R22.reuse, R4 ;  /* 0x000000160c047224 */ /* 0x080fe400078e0204 */
[----:B------:R-:W-:Y:S01]  /*1c60*/  IMAD.WIDE.U32 R22, R13, R22, R8 ;  /* 0x000000160d167225 */ /* 0x000fe200078e0008 */
[----:B------:R-:W-:-:S05]  /*1c70*/  LOP3.LUT R9, R58, 0xfffffff0, RZ, 0xc0, !PT ;  /* 0xfffffff03a097812 */ /* 0x000fca00078ec0ff */
[----:B------:R-:W-:Y:S01]  /*1c80*/  IMAD.IADD R9, R55, 0x1, -R9 ;  /* 0x0000000137097824 */ /* 0x000fe200078e0a09 */
[----:B------:R-:W-:-:S04]  /*1c90*/  SHF.R.S32.HI R61, RZ, 0x1f, R233 ;  /* 0x0000001fff3d7819 */ /* 0x000fc800000114e9 */
[----:B------:R-:W-:-:S04]  /*1ca0*/  SHF.R.S32.HI R57, RZ, 0x1f, R9 ;  /* 0x0000001fff397819 */ /* 0x000fc80000011409 */
[----:B------:R-:W-:Y:S02]  /*1cb0*/  LEA.HI R57, R57, R9, RZ, 0x3 ;  /* 0x0000000939397211 */ /* 0x000fe400078f18ff */
[----:B------:R-:W-:Y:S02]  /*1cc0*/  LOP3.LUT R164, R5, R164, RZ, 0x3c, !PT ;  /* 0x000000a405a47212 */ /* 0x000fe400078e3cff */
[----:B------:R-:W-:Y:S02]  /*1cd0*/  LOP3.LUT R56, R57, 0xfffffff8, RZ, 0xc0, !PT ;  /* 0xfffffff839387812 */ /* 0x000fe400078ec0ff */
[----:B------:R-:W-:Y:S01]  /*1ce0*/  LEA.HI R15, R51, R55, RZ, 0x6 ;  /* 0x00000037330f7211 */ /* 0x000fe200078f30ff */
[----:B------:R-:W-:Y:S01]  /*1cf0*/  IMAD.IADD R23, R23, 0x1, R4 ;  /* 0x0000000117177824 */ /* 0x000fe200078e0204 */
[----:B------:R-:W-:Y:S01]  /*1d00*/  SHF.R.S32.HI R171, RZ, 0x1f, R170 ;  /* 0x0000001fffab7819 */ /* 0x000fe200000114aa */
[----:B------:R-:W-:Y:S01]  /*1d10*/  IMAD.IADD R56, R9, 0x1, -R56 ;  /* 0x0000000109387824 */ /* 0x000fe200078e0a38 */
[----:B------:R-:W-:Y:S01]  /*1d20*/  IADD3 R9, R18, 0x40, RZ ;  /* 0x0000004012097810 */ /* 0x000fe20007ffe0ff */
[----:B------:R-:W-:-:S02]  /*1d30*/  IMAD R140, R49, R170, RZ ;  /* 0x000000aa318c7224 */ /* 0x000fc400078e02ff */
[----:B------:R-:W-:Y:S01]  /*1d40*/  IMAD.SHL.U32 R15, R15, 0x8, RZ ;  /* 0x000000080f0f7824 */ /* 0x000fe200078e00ff */
[----:B------:R-:W-:Y:S01]  /*1d50*/  SHF.R.S32.HI R85, RZ, 0x1f, R62 ;  /* 0x0000001fff557819 */ /* 0x000fe2000001143e */
[-C--:B------:R-:W-:Y:S02]  /*1d60*/  IMAD R140, R171, R48.reuse, R140 ;  /* 0x00000030ab8c7224 */ /* 0x080fe400078e028c */
[----:B------:R-:W-:Y:S01]  /*1d70*/  IMAD.WIDE.U32 R22, R170, R48, R22 ;  /* 0x00000030aa167225 */ /* 0x000fe200078e0016 */
[----:B------:R-:W-:Y:S02]  /*1d80*/  LOP3.LUT R164, R164, 0xfffffe00, R15, 0xf8, !PT ;  /* 0xfffffe00a4a47812 */ /* 0x000fe400078ef80f */
[----:B------:R-:W-:Y:S01]  /*1d90*/  SHF.R.S32.HI R4, RZ, 0x1f, R232 ;  /* 0x0000001fff047819 */ /* 0x000fe200000114e8 */
[----:B------:R-:W-:Y:S01]  /*1da0*/  IMAD.IADD R140, R23, 0x1, R140 ;  /* 0x00000001178c7824 */ /* 0x000fe200078e028c */
[----:B------:R-:W-:-:S04]  /*1db0*/  LEA.HI R85, R85, R62, RZ, 0x7 ;  /* 0x0000003e55557211 */ /* 0x000fc800078f38ff */
[----:B------:R-:W-:-:S04]  /*1dc0*/  SHF.R.S32.HI R85, RZ, 0x7, R85 ;  /* 0x00000007ff557819 */ /* 0x000fc80000011455 */
[----:B------:R-:W-:Y:S01]  /*1dd0*/  IMNMX R85, RZ, R85, !PT ;  /* 0x00000055ff557217 */ /* 0x000fe20007800200 */
[----:B------:R-:W-:Y:S01]  /*1de0*/  IMAD R168, R43, R170, RZ ;  /* 0x000000aa2ba87224 */ /* 0x000fe200078e02ff */
[----:B------:R-:W-:-:S03]  /*1df0*/  LEA.HI R51, R51, R55, RZ, 0x5 ;  /* 0x0000003733337211 */ /* 0x000fc600078f28ff */
[----:B------:R-:W-:Y:S01]  /*1e00*/  IMAD R168, R171, R42, R168 ;  /* 0x0000002aaba87224 */ /* 0x000fe200078e02a8 */
[----:B------:R-:W-:Y:S01]  /*1e10*/  LOP3.LUT R59, R51, 0xffffffe0, RZ, 0xc0, !PT ;  /* 0xffffffe0333b7812 */ /* 0x000fe200078ec0ff */
[----:B------:R-:W-:Y:S02]  /*1e20*/  IMAD.MOV.U32 R38, RZ, RZ, 0x10 ;  /* 0x00000010ff267424 */ /* 0x000fe400078e00ff */
[----:B------:R-:W-:Y:S01]  /*1e30*/  IMAD.MOV.U32 R37, RZ, RZ, 0x20 ;  /* 0x00000020ff257424 */ /* 0x000fe200078e00ff */
[C---:B------:R-:W-:Y:S01]  /*1e40*/  SHF.L.U64.HI R228, R42.reuse, 0x4, R43 ;  /* 0x000000042ae47819 */ /* 0x040fe2000001022b */
[----:B------:R-:W-:Y:S01]  /*1e50*/  IMAD.SHL.U32 R227, R42, 0x10, RZ ;  /* 0x000000102ae37824 */ /* 0x000fe200078e00ff */
[C---:B------:R-:W-:Y:S01]  /*1e60*/  SHF.L.U64.HI R226, R48.reuse, 0x4, R49 ;  /* 0x0000000430e27819 */ /* 0x040fe20000010231 */
[----:B------:R-:W-:Y:S01]  /*1e70*/  IMAD.IADD R59, R55, 0x1, -R59 ;  /* 0x00000001373b7824 */ /* 0x000fe200078e0a3b */
[----:B------:R-:W-:Y:S01]  /*1e80*/  SHF.L.U32 R225, R48, 0x4, RZ ;  /* 0x0000000430e17819 */ /* 0x000fe200000006ff */
[----:B------:R-:W-:Y:S01]  /*1e90*/  IMAD.SHL.U32 R63, R54, 0x4, RZ ;  /* 0x00000004363f7824 */ /* 0x000fe200078e00ff */
[----:B------:R-:W-:Y:S01]  /*1ea0*/  SHF.R.S32.HI R51, RZ, 0x5, R51 ;  /* 0x00000005ff337819 */ /* 0x000fe20000011433 */
[----:B--2---:R-:W-:-:S04]  /*1eb0*/  @P0 IMAD.WIDE.U32 R28, R24, R236, RZ ;  /* 0x000000ec181c0225 */ /* 0x004fc800078e00ff */
[----:B------:R-:W-:Y:S02]  /*1ec0*/  @P0 IMAD R8, R25, R236, RZ ;  /* 0x000000ec19080224 */ /* 0x000fe400078e02ff */
[----:B---3--:R-:W-:-:S04]  /*1ed0*/  @!P0 IMAD R14, R27, R233, RZ ;  /* 0x000000e91b0e8224 */ /* 0x008fc800078e02ff */
[C---:B------:R-:W-:Y:S02]  /*1ee0*/  @!P0 IMAD R14, R26.reuse, R61, R14 ;  /* 0x0000003d1a0e8224 */ /* 0x040fe400078e020e */
[----:B------:R-:W-:-:S04]  /*1ef0*/  @!P0 IMAD.WIDE.U32 R26, R26, R233, RZ ;  /* 0x000000e91a1a8225 */ /* 0x000fc800078e00ff */
[----:B------:R-:W-:Y:S02]  /*1f00*/  @P0 IMAD.MOV.U32 R5, RZ, RZ, R28 ;  /* 0x000000ffff050224 */ /* 0x000fe400078e001c */
[----:B------:R-:W-:Y:S01]  /*1f10*/  @!P0 IMAD.MOV.U32 R5, RZ, RZ, R26 ;  /* 0x000000ffff058224 */ /* 0x000fe200078e001a */
[----:B------:R-:W-:Y:S01]  /*1f20*/  @P0 IADD3 R8, R29, R8, RZ ;  /* 0x000000081d080210 */ /* 0x000fe20007ffe0ff */
[----:B------:R-:W-:Y:S02]  /*1f30*/  @!P0 IMAD.IADD R8, R27, 0x1, R14 ;  /* 0x000000011b088824 */ /* 0x000fe400078e020e */
[--C-:B------:R-:W-:Y:S01]  /*1f40*/  @P0 IMAD.MOV.U32 R178, RZ, RZ, R24.reuse ;  /* 0x000000ffffb20224 */ /* 0x100fe200078e0018 */
[----:B------:R-:W-:Y:S01]  /*1f50*/  IADD3 R14, P1, R18, R5, RZ ;  /* 0x00000005120e7210 */ /* 0x000fe20007f3e0ff */
[----:B------:R-:W-:Y:S01]  /*1f60*/  @P0 IMAD.MOV.U32 R179, RZ, RZ, R25 ;  /* 0x000000ffffb30224 */ /* 0x000fe200078e0019 */
[----:B------:R-:W-:Y:S01]  /*1f70*/  @!P0 MOV R179, R25 ;  /* 0x0000001900b38202 */ /* 0x000fe20000000f00 */
[----:B------:R-:W-:Y:S01]  /*1f80*/  @!P0 IMAD.MOV.U32 R178, RZ, RZ, R24 ;  /* 0x000000ffffb28224 */ /* 0x000fe200078e0018 */
[----:B------:R-:W-:Y:S01]  /*1f90*/  ISETP.GE.AND P0, PT, R9, R64, PT ;  /* 0x000000400900720c */ /* 0x000fe20003f06270 */
[----:B----4-:R-:W-:Y:S01]  /*1fa0*/  IMAD R5, R21, R232, RZ ;  /* 0x000000e815057224 */ /* 0x010fe200078e02ff */
[----:B------:R-:W-:-:S02]  /*1fb0*/  IADD3.X R15, R19, R8, RZ, P1, !PT ;  /* 0x00000008130f7210 */ /* 0x000fc40000ffe4ff */
[----:B------:R-:W-:Y:S02]  /*1fc0*/  SEL R60, RZ, 0xffffffff, P0 ;  /* 0xffffffffff3c7807 */ /* 0x000fe40000000000 */
[----:B------:R-:W-:Y:S01]  /*1fd0*/  LEA R141, P0, R22, R6, 0x1 ;  /* 0x00000006168d7211 */ /* 0x000fe200078008ff */
[----:B------:R-:W-:Y:S01]  /*1fe0*/  IMAD R4, R20, R4, R5 ;  /* 0x0000000414047224 */ /* 0x000fe200078e0205 */
[----:B------:R-:W-:Y:S01]  /*1ff0*/  ISETP.GE.AND P1, PT, R18, R64, PT ;  /* 0x000000401200720c */ /* 0x000fe20003f26270 */
[----:B------:R-:W-:Y:S01]  /*2000*/  IMAD.WIDE.U32 R20, R232, R20, R14 ;  /* 0x00000014e8147225 */ /* 0x000fe200078e000e */
[----:B------:R-:W-:Y:S02]  /*2010*/  LEA.HI.X R140, R22, R7, R140, 0x1, P0 ;  /* 0x00000007168c7211 */ /* 0x000fe400000f0c8c */
[----:B------:R-:W-:Y:S01]  /*2020*/  IADD3 R166, P0, R18, R3, RZ ;  /* 0x0000000312a67210 */ /* 0x000fe20007f1e0ff */
[----:B------:R-:W-:Y:S01]  /*2030*/  IMAD.IADD R175, R21, 0x1, R4 ;  /* 0x0000000115af7824 */ /* 0x000fe200078e0204 */
[----:B------:R-:W-:-:S02]  /*2040*/  SEL R4, RZ, 0x1, P1 ;  /* 0x00000001ff047807 */ /* 0x000fc40000800000 */
[----:B------:R-:W-:Y:S02]  /*2050*/  R2P PR, R56, 0x6 ;  /* 0x0000000638007804 */ /* 0x000fe40000000000 */
[----:B------:R-:W-:Y:S01]  /*2060*/  ISETP.GT.AND P3, PT, R50, R85, PT ;  /* 0x000000553200720c */ /* 0x000fe20003f64270 */
[----:B------:R-:W-:Y:S02]  /*2070*/  IMAD.X R167, R19, 0x1, R0, P0 ;  /* 0x0000000113a77824 */ /* 0x000fe400000e0600 */
[----:B------:R-:W-:-:S04]  /*2080*/  IMAD.WIDE R14, R234, 0x40, R170 ;  /* 0x00000040ea0e7825 */ /* 0x000fc800078e02aa */
[----:B------:R-:W-:-:S04]  /*2090*/  IMAD.WIDE.U32 R166, R170, R42, R166 ;  /* 0x0000002aaaa67225 */ /* 0x000fc800078e00a6 */
[----:B------:R-:W-:Y:S02]  /*20a0*/  IMAD.MOV.U32 R174, RZ, RZ, R20 ;  /* 0x000000ffffae7224 */ /* 0x000fe400078e0014 */
[-C--:B------:R-:W-:Y:S01]  /*20b0*/  IMAD R176, R15, R178.reuse, RZ ;  /* 0x000000b20fb07224 */ /* 0x080fe200078e02ff */
[----:B------:R-:W-:Y:S01]  /*20c0*/  SHF.L.U32 R60, R60, 0x1, RZ ;  /* 0x000000013c3c7819 */ /* 0x000fe200000006ff */
[----:B------:R-:W-:Y:S01]  /*20d0*/  IMAD.WIDE.U32 R174, R14, R178, R174 ;  /* 0x000000b20eae7225 */ /* 0x000fe200078e00ae */
[----:B------:R-:W-:Y:S02]  /*20e0*/  LEA R230, P0, R166, R172, 0x1 ;  /* 0x000000aca6e67211 */ /* 0x000fe400078008ff */
[----:B------:R-:W-:Y:S01]  /*20f0*/  IADD3 R169, R167, R168, RZ ;  /* 0x000000a8a7a97210 */ /* 0x000fe20007ffe0ff */
[----:B------:R-:W-:Y:S01]  /*2100*/  IMAD R176, R14, R179, R176 ;  /* 0x000000b30eb07224 */ /* 0x000fe200078e02b0 */
[----:B------:R-:W-:Y:S01]  /*2110*/  LOP3.LUT R60, R60, 0x2, R4, 0xe2, !PT ;  /* 0x000000023c3c7812 */ /* 0x000fe200078ee204 */
[----:B------:R-:W-:Y:S01]  /*2120*/  @!P4 IMAD.MOV.U32 R16, RZ, RZ, RZ ;  /* 0x000000ffff10c224 */ /* 0x000fe200078e00ff */
[----:B------:R-:W-:Y:S01]  /*2130*/  SEL R38, R38, 0xfffffff0, !P1 ;  /* 0xfffffff026267807 */ /* 0x000fe20004800000 */
[----:B------:R-:W-:Y:S01]  /*2140*/  IMAD.IADD R177, R175, 0x1, R176 ;  /* 0x00000001afb17824 */ /* 0x000fe200078e02b0 */
[----:B------:R-:W-:-:S02]  /*2150*/  SEL R37, R37, 0xffffffe0, !P2 ;  /* 0xffffffe025257807 */ /* 0x000fc40005000000 */
[----:B------:R-:W-:Y:S01]  /*2160*/  LEA.HI.X R229, R166, R173, R169, 0x1, P0 ;  /* 0x000000ada6e57211 */ /* 0x000fe200000f0ca9 */
[----:B------:R-:W-:Y:S05]  /*2170*/  @!P3 BRA `(.L_x_1163) ;  /* 0x0000c9700000b947 */ /* 0x000fea0003800000 */
[----:B-1----:R-:W2:Y:S04]  /*2180*/  LD.E.64 R30, [R10.64+0x120] ;  /* 0x000120060a1e7980 */ /* 0x002ea8000c101b00 */
        /* <DEDUP_REMOVED lines=10> */
[----:B------:R-:W-:Y:S01]  /*2230*/  SHF.R.S32.HI R14, RZ, 0x1f, R62 ;  /* 0x0000001fff0e7819 */ /* 0x000fe2000001143e */
[----:B-----5:R-:W-:Y:S01]  /*2240*/  IMAD.IADD R16, R16, 0x1, R2 ;  /* 0x0000000110107824 */ /* 0x020fe200078e0202 */
[C---:B------:R-:W-:Y:S01]  /*2250*/  SHF.L.U32 R79, R42.reuse, 0x6, RZ ;  /* 0x000000062a4f7819 */ /* 0x040fe200000006ff */
[----:B------:R-:W-:Y:S01]  /*2260*/  IMAD R77, R43, 0x30, RZ ;  /* 0x000000302b4d7824 */ /* 0x000fe200078e02ff */
[----:B------:R-:W-:Y:S01]  /*2270*/  SHF.L.U64.HI R80, R42, 0x6, R43 ;  /* 0x000000062a507819 */ /* 0x000fe2000001022b */
[----:B------:R-:W-:Y:S01]  /*2280*/  IMAD.SHL.U32 R74, R48, 0x20, RZ ;  /* 0x00000020304a7824 */ /* 0x000fe200078e00ff */
[----:B------:R-:W-:Y:S01]  /*2290*/  LOP3.LUT R161, R60, 0xffff, RZ, 0xc0, !PT ;  /* 0x0000ffff3ca17812 */ /* 0x000fe200078ec0ff */
[C---:B------:R-:W-:Y:S01]  /*22a0*/  IMAD.SHL.U32 R71, R48.reuse, 0x40, RZ ;  /* 0x0000004030477824 */ /* 0x040fe200078e00ff */
[C-C-:B------:R-:W-:Y:S01]  /*22b0*/  SHF.L.U64.HI R75, R48.reuse, 0x5, R49.reuse ;  /* 0x00000005304b7819 */ /* 0x140fe20000010231 */
[----:B------:R-:W-:Y:S01]  /*22c0*/  IMAD R70, R49, 0xa0, RZ ;  /* 0x000000a031467824 */ /* 0x000fe200078e02ff */
[C---:B------:R-:W-:Y:S01]  /*22d0*/  SHF.L.U64.HI R72, R48.reuse, 0x6, R49 ;  /* 0x0000000630487819 */ /* 0x040fe20000010231 */
[----:B------:R-:W-:Y:S01]  /*22e0*/  IMAD.WIDE.U32 R186, R48, 0xa0, RZ ;  /* 0x000000a030ba7825 */ /* 0x000fe200078e00ff */
[----:B------:R-:W-:-:S02]  /*22f0*/  LOP3.LUT R162, R161, 0x1, RZ, 0xc0, !PT ;  /* 0x00000001a1a27812 */ /* 0x000fc400078ec0ff */
[----:B------:R-:W-:Y:S01]  /*2300*/  SHF.L.U64.HI R75, R74, 0x1, R75 ;  /* 0x000000014a4b7819 */ /* 0x000fe2000001024b */
[----:B------:R-:W-:Y:S01]  /*2310*/  IMAD R73, R49, 0x60, RZ ;  /* 0x0000006031497824 */ /* 0x000fe200078e02ff */
[----:B------:R-:W-:Y:S01]  /*2320*/  SHF.L.U64.HI R72, R71, 0x1, R72 ;  /* 0x0000000147487819 */ /* 0x000fe20000010248 */
[C---:B------:R-:W-:Y:S01]  /*2330*/  IMAD R69, R49.reuse, 0xc0, RZ ;  /* 0x000000c031457824 */ /* 0x040fe200078e02ff */
[C---:B------:R-:W-:Y:S01]  /*2340*/  IADD3 R67, R170.reuse, 0x10, RZ ;  /* 0x00000010aa437810 */ /* 0x040fe20007ffe0ff */
[----:B------:R-:W-:Y:S01]  /*2350*/  IMAD R68, R49, 0xe0, RZ ;  /* 0x000000e031447824 */ /* 0x000fe200078e02ff */
[----:B------:R-:W-:Y:S01]  /*2360*/  IADD3 R66, R170, 0x20, RZ ;  /* 0x00000020aa427810 */ /* 0x000fe20007ffe0ff */
[----:B------:R-:W-:Y:S01]  /*2370*/  IMAD.WIDE.U32 R188, R48, 0x60, RZ ;  /* 0x0000006030bc7825 */ /* 0x000fe200078e00ff */
[C---:B------:R-:W-:Y:S02]  /*2380*/  IADD3 R65, R170.reuse, 0x30, RZ ;  /* 0x00000030aa417810 */ /* 0x040fe40007ffe0ff */
[----:B------:R-:W-:Y:S01]  /*2390*/  IADD3 R160, R170, 0x40, RZ ;  /* 0x00000040aaa07810 */ /* 0x000fe20007ffe0ff */
[----:B------:R-:W-:Y:S01]  /*23a0*/  IMAD.WIDE.U32 R184, R48, 0xc0, RZ ;  /* 0x000000c030b87825 */ /* 0x000fe200078e00ff */
[----:B------:R-:W-:-:S02]  /*23b0*/  IADD3 R159, R170, 0x50, RZ ;  /* 0x00000050aa9f7810 */ /* 0x000fc40007ffe0ff */
[----:B------:R-:W-:Y:S01]  /*23c0*/  IADD3 R158, R170, 0x60, RZ ;  /* 0x00000060aa9e7810 */ /* 0x000fe20007ffe0ff */
[----:B------:R-:W-:Y:S01]  /*23d0*/  IMAD.WIDE.U32 R182, R48, 0xe0, RZ ;  /* 0x000000e030b67825 */ /* 0x000fe200078e00ff */
[----:B------:R-:W-:Y:S02]  /*23e0*/  IADD3 R157, R170, 0x70, RZ ;  /* 0x00000070aa9d7810 */ /* 0x000fe40007ffe0ff */
[C---:B------:R-:W-:Y:S01]  /*23f0*/  SHF.L.U64.HI R84, R42.reuse, 0x5, R43 ;  /* 0x000000052a547819 */ /* 0x040fe2000001022b */
[----:B------:R-:W-:Y:S01]  /*2400*/  IMAD.MOV.U32 R125, RZ, RZ, R230 ;  /* 0x000000ffff7d7224 */ /* 0x000fe200078e00e6 */
[----:B------:R-:W-:Y:S01]  /*2410*/  SHF.L.U32 R83, R42, 0x5, RZ ;  /* 0x000000052a537819 */ /* 0x000fe200000006ff */
[----:B------:R-:W-:Y:S01]  /*2420*/  IMAD.MOV.U32 R127, RZ, RZ, R141 ;  /* 0x000000ffff7f7224 */ /* 0x000fe200078e008d */
[----:B------:R-:W-:Y:S01]  /*2430*/  MOV R124, R229 ;  /* 0x000000e5007c7202 */ /* 0x000fe20000000f00 */
[----:B------:R-:W-:Y:S01]  /*2440*/  IMAD.MOV.U32 R126, RZ, RZ, R140 ;  /* 0x000000ffff7e7224 */ /* 0x000fe200078e008c */
[----:B------:R-:W-:Y:S01]  /*2450*/  LOP3.LUT R161, R161, 0x2, RZ, 0xc0, !PT ;  /* 0x00000002a1a17812 */ /* 0x000fe200078ec0ff */
[----:B------:R-:W-:Y:S01]  /*2460*/  IMAD.SHL.U32 R71, R71, 0x2, RZ ;  /* 0x0000000247477824 */ /* 0x000fe200078e00ff */
[----:B------:R-:W-:Y:S01]  /*2470*/  SHF.L.U32 R74, R74, 0x1, RZ ;  /* 0x000000014a4a7819 */ /* 0x000fe200000006ff */
[----:B------:R-:W-:Y:S01]  /*2480*/  IMAD.IADD R73, R189, 0x1, R73 ;  /* 0x00000001bd497824 */ /* 0x000fe200078e0249 */
[----:B------:R-:W-:Y:S01]  /*2490*/  IADD3 R70, R187, R70, RZ ;  /* 0x00000046bb467210 */ /* 0x000fe20007ffe0ff */
[----:B------:R-:W-:-:S02]  /*24a0*/  IMAD.IADD R69, R185, 0x1, R69 ;  /* 0x00000001b9457824 */ /* 0x000fc400078e0245 */
[----:B------:R-:W-:Y:S02]  /*24b0*/  IMAD.IADD R68, R183, 0x1, R68 ;  /* 0x00000001b7447824 */ /* 0x000fe400078e0244 */
[----:B--2---:R-:W-:-:S04]  /*24c0*/  IMAD R0, R31, R233, RZ ;  /* 0x000000e91f007224 */ /* 0x004fc800078e02ff */
[----:B------:R-:W-:Y:S02]  /*24d0*/  IMAD R0, R30, R61, R0 ;  /* 0x0000003d1e007224 */ /* 0x000fe400078e0200 */
[----:B------:R-:W-:Y:S01]  /*24e0*/  IMAD.WIDE.U32 R30, R233, R30, R18 ;  /* 0x0000001ee91e7225 */ /* 0x000fe200078e0012 */
[----:B----4-:R-:W-:-:S03]  /*24f0*/  SHF.L.U64.HI R106, R196, 0x4, R197 ;  /* 0x00000004c46a7819 */ /* 0x010fc600000102c5 */
[----:B---3--:R-:W-:Y:S01]  /*2500*/  IMAD R3, R33, R233, RZ ;  /* 0x000000e921037224 */ /* 0x008fe200078e02ff */
[----:B------:R-:W-:Y:S01]  /*2510*/  SHF.L.U64.HI R108, R196, 0x5, R197 ;  /* 0x00000005c46c7819 */ /* 0x000fe200000102c5 */
[----:B------:R-:W-:Y:S01]  /*2520*/  IMAD.WIDE.U32 R28, R233, R32, R18 ;  /* 0x00000020e91c7225 */ /* 0x000fe200078e0012 */
[C-C-:B------:R-:W-:Y:S02]  /*2530*/  SHF.L.U64.HI R86, R210.reuse, 0x4, R211.reuse ;  /* 0x00000004d2567819 */ /* 0x140fe400000102d3 */
[----:B------:R-:W-:Y:S01]  /*2540*/  SHF.L.U64.HI R94, R210, 0x5, R211 ;  /* 0x00000005d25e7819 */ /* 0x000fe200000102d3 */
[----:B------:R-:W-:Y:S01]  /*2550*/  IMAD.IADD R31, R31, 0x1, R0 ;  /* 0x000000011f1f7824 */ /* 0x000fe200078e0200 */
[----:B------:R-:W-:Y:S01]  /*2560*/  SHF.R.S32.HI R0, RZ, 0x1f, R2 ;  /* 0x0000001fff007819 */ /* 0x000fe20000011402 */
[----:B------:R-:W-:Y:S01]  /*2570*/  IMAD R3, R32, R61, R3 ;  /* 0x0000003d20037224 */ /* 0x000fe200078e0203 */
[C---:B------:R-:W-:Y:S01]  /*2580*/  SHF.L.U64.HI R111, R196.reuse, 0x6, R197 ;  /* 0x00000006c46f7819 */ /* 0x040fe200000102c5 */
[-C--:B------:R-:W-:Y:S01]  /*2590*/  IMAD R8, R197, R2.reuse, RZ ;  /* 0x00000002c5087224 */ /* 0x080fe200078e02ff */
[----:B------:R-:W-:Y:S01]  /*25a0*/  SHF.L.U32 R112, R196, 0x6, RZ ;  /* 0x00000006c4707819 */ /* 0x000fe200000006ff */
[----:B------:R-:W-:Y:S01]  /*25b0*/  IMAD.IADD R29, R29, 0x1, R3 ;  /* 0x000000011d1d7824 */ /* 0x000fe200078e0203 */
[----:B------:R-:W-:Y:S01]  /*25c0*/  SHF.L.U64.HI R92, R210, 0x6, R211 ;  /* 0x00000006d25c7819 */ /* 0x000fe200000102d3 */
[----:B------:R-:W-:Y:S01]  /*25d0*/  IMAD R3, R211, R2, RZ ;  /* 0x00000002d3037224 */ /* 0x000fe200078e02ff */
[----:B------:R-:W-:Y:S01]  /*25e0*/  LEA.HI R146, R15, R15, RZ, 0x1 ;  /* 0x0000000f0f927211 */ /* 0x000fe200078f08ff */
[----:B------:R-:W-:Y:S01]  /*25f0*/  IMAD R8, R196, R0, R8 ;  /* 0x00000000c4087224 */ /* 0x000fe200078e0208 */
[----:B------:R-:W-:Y:S01]  /*2600*/  SHF.L.U64.HI R111, R112, 0x1, R111 ;  /* 0x00000001706f7819 */ /* 0x000fe2000001026f */
[----:B------:R-:W-:Y:S01]  /*2610*/  IMAD.WIDE.U32 R30, R196, R2, R30 ;  /* 0x00000002c41e7225 */ /* 0x000fe200078e001e */
[----:B------:R-:W-:-:S02]  /*2620*/  SHF.R.S32.HI R146, RZ, 0x1, R146 ;  /* 0x00000001ff927819 */ /* 0x000fc40000011492 */
[C---:B------:R-:W-:Y:S01]  /*2630*/  SHF.L.U32 R93, R210.reuse, 0x6, RZ ;  /* 0x00000006d25d7819 */ /* 0x040fe200000006ff */
[C---:B------:R-:W-:Y:S01]  /*2640*/  IMAD R3, R210.reuse, R0, R3 ;  /* 0x00000000d2037224 */ /* 0x040fe200078e0203 */
[----:B------:R-:W-:Y:S01]  /*2650*/  IADD3 R31, R31, R8, RZ ;  /* 0x000000081f1f7210 */ /* 0x000fe20007ffe0ff */
[----:B------:R-:W-:Y:S01]  /*2660*/  IMAD.WIDE.U32 R28, R210, R2, R28 ;  /* 0x00000002d21c7225 */ /* 0x000fe200078e001c */
[----:B------:R-:W-:Y:S02]  /*2670*/  IADD3 R0, P0, -R62, R170, RZ ;  /* 0x000000aa3e007210 */ /* 0x000fe40007f1e1ff */
[----:B------:R-:W-:Y:S01]  /*2680*/  SHF.L.U32 R163, R146, 0x4, RZ ;  /* 0x0000000492a37819 */ /* 0x000fe200000006ff */
[-C--:B------:R-:W-:Y:S02]  /*2690*/  IMAD R8, R27, R13.reuse, RZ ;  /* 0x0000000d1b087224 */ /* 0x080fe400078e02ff */
[----:B------:R-:W-:Y:S01]  /*26a0*/  IMAD.IADD R29, R29, 0x1, R3 ;  /* 0x000000011d1d7824 */ /* 0x000fe200078e0203 */
[----:B------:R-:W-:Y:S01]  /*26b0*/  IADD3 R155, R163, 0x40, RZ ;  /* 0x00000040a39b7810 */ /* 0x000fe20007ffe0ff */
[----:B------:R-:W-:Y:S01]  /*26c0*/  IMAD R3, R25, R13, RZ ;  /* 0x0000000d19037224 */ /* 0x000fe200078e02ff */
[----:B------:R-:W-:Y:S01]  /*26d0*/  SHF.R.S32.HI R143, RZ, 0x1f, R163 ;  /* 0x0000001fff8f7819 */ /* 0x000fe200000114a3 */
[C---:B------:R-:W-:Y:S01]  /*26e0*/  IMAD R8, R26.reuse, R12, R8 ;  /* 0x0000000c1a087224 */ /* 0x040fe200078e0208 */
[----:B------:R-:W-:Y:S01]  /*26f0*/  IADD3 R153, R163, R155, RZ ;  /* 0x0000009ba3997210 */ /* 0x000fe20007ffe0ff */
[----:B------:R-:W-:Y:S01]  /*2700*/  IMAD.WIDE.U32 R26, R26, R13, R30 ;  /* 0x0000000d1a1a7225 */ /* 0x000fe200078e001e */
[----:B------:R-:W-:-:S02]  /*2710*/  SHF.R.S32.HI R139, RZ, 0x1f, R155 ;  /* 0x0000001fff8b7819 */ /* 0x000fc4000001149b */
[----:B------:R-:W-:Y:S01]  /*2720*/  SHF.R.S32.HI R137, RZ, 0x1f, R153 ;  /* 0x0000001fff897819 */ /* 0x000fe20000011499 */
[C---:B------:R-:W-:Y:S01]  /*2730*/  IMAD R3, R24.reuse, R12, R3 ;  /* 0x0000000c18037224 */ /* 0x040fe200078e0203 */
[----:B------:R-:W-:Y:S01]  /*2740*/  IADD3 R27, R27, R8, RZ ;  /* 0x000000081b1b7210 */ /* 0x000fe20007ffe0ff */
[----:B------:R-:W-:-:S04]  /*2750*/  IMAD.WIDE.U32 R12, R24, R13, R28 ;  /* 0x0000000d180c7225 */ /* 0x000fc800078e001c */
[----:B------:R-:W-:Y:S02]  /*2760*/  IMAD.X R14, R171, 0x1, ~R14, P0 ;  /* 0x00000001ab0e7824 */ /* 0x000fe400000e0e0e */
[----:B------:R-:W-:Y:S02]  /*2770*/  IMAD.IADD R13, R13, 0x1, R3 ;  /* 0x000000010d0d7824 */ /* 0x000fe400078e0203 */
[C---:B------:R-:W-:Y:S02]  /*2780*/  IMAD R116, R14.reuse, R196, RZ ;  /* 0x000000c40e747224 */ /* 0x040fe400078e02ff */
[----:B------:R-:W-:Y:S02]  /*2790*/  IMAD R118, R14, R210, RZ ;  /* 0x000000d20e767224 */ /* 0x000fe400078e02ff */
[----:B------:R-:W-:Y:S02]  /*27a0*/  IMAD R122, R146, R16, RZ ;  /* 0x00000010927a7224 */ /* 0x000fe400078e02ff */
[----:B------:R-:W-:-:S02]  /*27b0*/  IMAD R3, R170, R146, R63 ;  /* 0x00000092aa037224 */ /* 0x000fc400078e023f */
[-C--:B------:R-:W-:Y:S02]  /*27c0*/  IMAD R116, R197, R0.reuse, R116 ;  /* 0x00000000c5747224 */ /* 0x080fe400078e0274 */
[----:B------:R-:W-:Y:S01]  /*27d0*/  IMAD.WIDE.U32 R14, R196, R0, R26 ;  /* 0x00000000c40e7225 */ /* 0x000fe200078e001a */
[----:B------:R-:W-:-:S03]  /*27e0*/  IADD3 R2, R63, R3, RZ ;  /* 0x000000033f027210 */ /* 0x000fc60007ffe0ff */
[----:B------:R-:W-:Y:S01]  /*27f0*/  IMAD R118, R211, R0, R118 ;  /* 0x00000000d3767224 */ /* 0x000fe200078e0276 */
[----:B------:R-:W-:Y:S01]  /*2800*/  LEA R117, P1, R14, R22, 0x1 ;  /* 0x000000160e757211 */ /* 0x000fe200078208ff */
[----:B------:R-:W-:Y:S01]  /*2810*/  IMAD.WIDE.U32 R16, R210, R0, R12 ;  /* 0x00000000d2107225 */ /* 0x000fe200078e000c */
[----:B------:R-:W-:Y:S02]  /*2820*/  SHF.R.S32.HI R0, RZ, 0x1f, R122 ;  /* 0x0000001fff007819 */ /* 0x000fe4000001147a */
[----:B------:R-:W-:Y:S01]  /*2830*/  IADD3 R12, P3, R122, R3, RZ ;  /* 0x000000037a0c7210 */ /* 0x000fe20007f7e0ff */
[----:B------:R-:W-:Y:S01]  /*2840*/  IMAD.IADD R116, R15, 0x1, R116 ;  /* 0x000000010f747824 */ /* 0x000fe200078e0274 */
[----:B------:R-:W-:Y:S01]  /*2850*/  LEA R119, P0, R16, R20, 0x1 ;  /* 0x0000001410777211 */ /* 0x000fe200078008ff */
[----:B------:R-:W-:Y:S01]  /*2860*/  IMAD.IADD R118, R17, 0x1, R118 ;  /* 0x0000000111767824 */ /* 0x000fe200078e0276 */
[----:B------:R-:W-:Y:S01]  /*2870*/  LEA.HI.X.SX32 R3, R3, R0, 0x1, P3 ;  /* 0x0000000003037211 */ /* 0x000fe200018f0eff */
[----:B------:R-:W-:Y:S01]  /*2880*/  IMAD.SHL.U32 R87, R210, 0x10, RZ ;  /* 0x00000010d2577824 */ /* 0x000fe200078e00ff */
[----:B------:R-:W-:Y:S01]  /*2890*/  SHF.L.U32 R13, R12, 0x1, RZ ;  /* 0x000000010c0d7819 */ /* 0x000fe200000006ff */
[----:B------:R-:W-:Y:S01]  /*28a0*/  IMAD.SHL.U32 R95, R210, 0x20, RZ ;  /* 0x00000020d25f7824 */ /* 0x000fe200078e00ff */
[----:B------:R-:W-:Y:S01]  /*28b0*/  LEA.HI.X R116, R14, R23, R116, 0x1, P1 ;  /* 0x000000170e747211 */ /* 0x000fe200008f0c74 */
[C---:B------:R-:W-:Y:S01]  /*28c0*/  IMAD.IADD R151, R163.reuse, 0x1, R153 ;  /* 0x00000001a3977824 */ /* 0x040fe200078e0299 */
[----:B------:R-:W-:Y:S01]  /*28d0*/  LEA.HI.X R118, R16, R21, R118, 0x1, P0 ;  /* 0x0000001510767211 */ /* 0x000fe200000f0c76 */
[----:B------:R-:W-:Y:S01]  /*28e0*/  IMAD.SHL.U32 R107, R196, 0x10, RZ ;  /* 0x00000010c46b7824 */ /* 0x000fe200078e00ff */
[----:B------:R-:W-:Y:S01]  /*28f0*/  SHF.L.U64.HI R12, R12, 0x1, R3 ;  /* 0x000000010c0c7819 */ /* 0x000fe20000010203 */
[C---:B------:R-:W-:Y:S01]  /*2900*/  IMAD.IADD R149, R163.reuse, 0x1, R151 ;  /* 0x00000001a3957824 */ /* 0x040fe200078e0297 */
[-C--:B------:R-:W-:Y:S01]  /*2910*/  IADD3 R40, P1, R6, R13.reuse, RZ ;  /* 0x0000000d06287210 */ /* 0x080fe20007f3e0ff */
[----:B------:R-:W-:Y:S01]  /*2920*/  IMAD.SHL.U32 R109, R196, 0x20, RZ ;  /* 0x00000020c46d7824 */ /* 0x000fe200078e00ff */
[----:B------:R-:W-:Y:S01]  /*2930*/  IADD3 R13, P0, R4, R13, RZ ;  /* 0x0000000d040d7210 */ /* 0x000fe20007f1e0ff */
[----:B------:R-:W-:Y:S01]  /*2940*/  IMAD.IADD R147, R163, 0x1, R149 ;  /* 0x00000001a3937824 */ /* 0x000fe200078e0295 */
[----:B------:R-:W-:Y:S01]  /*2950*/  IADD3 R122, P2, R122, R2, RZ ;  /* 0x000000027a7a7210 */ /* 0x000fe20007f5e0ff */
[----:B------:R-:W-:Y:S01]  /*2960*/  IMAD.X R39, R7, 0x1, R12, P1 ;  /* 0x0000000107277824 */ /* 0x000fe200008e060c */
[----:B------:R-:W-:Y:S01]  /*2970*/  SHF.L.U64.HI R106, R107, 0x1, R106 ;  /* 0x000000016b6a7819 */ /* 0x000fe2000001026a */
[----:B------:R-:W-:Y:S01]  /*2980*/  IMAD.X R12, R5, 0x1, R12, P0 ;  /* 0x00000001050c7824 */ /* 0x000fe200000e060c */
[----:B------:R-:W-:Y:S01]  /*2990*/  IADD3 R82, P0, R227, 0x40, RZ ;  /* 0x00000040e3527810 */ /* 0x000fe20007f1e0ff */
[----:B------:R-:W-:Y:S01]  /*29a0*/  IMAD.SHL.U32 R123, R122, 0x2, RZ ;  /* 0x000000027a7b7824 */ /* 0x000fe200078e00ff */
[----:B------:R-:W-:Y:S01]  /*29b0*/  LEA.HI.X.SX32 R0, R2, R0, 0x1, P2 ;  /* 0x0000000002007211 */ /* 0x000fe200010f0eff */
[C---:B------:R-:W-:Y:S01]  /*29c0*/  IMAD R110, R197.reuse, 0x60, RZ ;  /* 0x00000060c56e7824 */ /* 0x040fe200078e02ff */
[----:B------:R-:W-:Y:S01]  /*29d0*/  IADD3.X R81, RZ, R228, RZ, P0, !PT ;  /* 0x000000e4ff517210 */ /* 0x000fe200007fe4ff */
[----:B------:R-:W-:Y:S01]  /*29e0*/  IMAD R113, R197, 0xa0, RZ ;  /* 0x000000a0c5717824 */ /* 0x000fe200078e02ff */
[----:B------:R-:W-:Y:S01]  /*29f0*/  IADD3 R204, P0, R79, 0x40, RZ ;  /* 0x000000404fcc7810 */ /* 0x000fe20007f1e0ff */
[C---:B------:R-:W-:Y:S01]  /*2a00*/  IMAD R114, R197.reuse, 0xc0, RZ ;  /* 0x000000c0c5727824 */ /* 0x040fe200078e02ff */
[----:B------:R-:W-:Y:S01]  /*2a10*/  IADD3 R208, P1, R82, R227, RZ ;  /* 0x000000e352d07210 */ /* 0x000fe20007f3e0ff */
[----:B------:R-:W-:Y:S01]  /*2a20*/  IMAD R115, R197, 0xe0, RZ ;  /* 0x000000e0c5737824 */ /* 0x000fe200078e02ff */
[----:B------:R-:W-:Y:S01]  /*2a30*/  IADD3 R145, R163, R147, RZ ;  /* 0x00000093a3917210 */ /* 0x000fe20007ffe0ff */
[----:B------:R-:W-:Y:S01]  /*2a40*/  IMAD.X R205, RZ, RZ, R80, P0 ;  /* 0x000000ffffcd7224 */ /* 0x000fe200000e0650 */
[----:B------:R-:W-:Y:S01]  /*2a50*/  IADD3 R89, P0, R87, 0x40, RZ ;  /* 0x0000004057597810 */ /* 0x000fe20007f1e0ff */
[----:B------:R-:W-:Y:S01]  /*2a60*/  IMAD.X R209, R81, 0x1, R228, P1 ;  /* 0x0000000151d17824 */ /* 0x000fe200008e06e4 */
[----:B------:R-:W-:Y:S01]  /*2a70*/  IADD3 R206, P1, R208, R227, RZ ;  /* 0x000000e3d0ce7210 */ /* 0x000fe20007f3e0ff */
[----:B------:R-:W-:Y:S01]  /*2a80*/  IMAD.WIDE.U32 R202, R196, 0x60, RZ ;  /* 0x00000060c4ca7825 */ /* 0x000fe200078e00ff */
[----:B------:R-:W-:-:S02]  /*2a90*/  IADD3 R121, P3, R6, R123, RZ ;  /* 0x0000007b06797210 */ /* 0x000fc40007f7e0ff */
[----:B------:R-:W-:Y:S01]  /*2aa0*/  SHF.L.U64.HI R122, R122, 0x1, R0 ;  /* 0x000000017a7a7819 */ /* 0x000fe20000010200 */
[----:B------:R-:W-:Y:S01]  /*2ab0*/  IMAD.X R88, RZ, RZ, R86, P0 ;  /* 0x000000ffff587224 */ /* 0x000fe200000e0656 */
[----:B------:R-:W-:Y:S01]  /*2ac0*/  IADD3 R97, P0, R95, R89, RZ ;  /* 0x000000595f617210 */ /* 0x000fe20007f1e0ff */
[----:B------:R-:W-:Y:S01]  /*2ad0*/  IMAD.X R207, R209, 0x1, R228, P1 ;  /* 0x00000001d1cf7824 */ /* 0x000fe200008e06e4 */
[----:B------:R-:W-:Y:S01]  /*2ae0*/  IADD3 R91, P1, R89, R87, RZ ;  /* 0x00000057595b7210 */ /* 0x000fe20007f3e0ff */
[----:B------:R-:W-:Y:S01]  /*2af0*/  IMAD.WIDE.U32 R200, R196, 0xa0, RZ ;  /* 0x000000a0c4c87825 */ /* 0x000fe200078e00ff */
[----:B------:R-:W-:Y:S02]  /*2b00*/  IADD3 R123, P2, R4, R123, RZ ;  /* 0x0000007b047b7210 */ /* 0x000fe40007f5e0ff */
[----:B------:R-:W-:Y:S01]  /*2b10*/  IADD3.X R90, R88, R86, RZ, P1, !PT ;  /* 0x00000056585a7210 */ /* 0x000fe20000ffe4ff */
[----:B------:R-:W-:Y:S01]  /*2b20*/  IMAD.X R96, R94, 0x1, R88, P0 ;  /* 0x000000015e607824 */ /* 0x000fe200000e0658 */
[----:B------:R-:W-:Y:S01]  /*2b30*/  IADD3 R99, P1, R95, R91, RZ ;  /* 0x0000005b5f637210 */ /* 0x000fe20007f3e0ff */
[----:B------:R-:W-:Y:S01]  /*2b40*/  IMAD.WIDE.U32 R198, R196, 0xc0, RZ ;  /* 0x000000c0c4c67825 */ /* 0x000fe200078e00ff */
[----:B------:R-:W-:-:S02]  /*2b50*/  IADD3 R101, P0, R97, R95, RZ ;  /* 0x0000005f61657210 */ /* 0x000fc40007f1e0ff */
[----:B------:R-:W-:Y:S01]  /*2b60*/  IADD3.X R98, R94, R90, RZ, P1, !PT ;  /* 0x0000005a5e627210 */ /* 0x000fe20000ffe4ff */
[----:B------:R-:W-:Y:S01]  /*2b70*/  IMAD.SHL.U32 R156, R146, 0x20, RZ ;  /* 0x00000020929c7824 */ /* 0x000fe200078e00ff */
[----:B------:R-:W-:Y:S01]  /*2b80*/  IADD3.X R100, R96, R94, RZ, P0, !PT ;  /* 0x0000005e60647210 */ /* 0x000fe200007fe4ff */
[C---:B------:R-:W-:Y:S01]  /*2b90*/  IMAD R154, R146.reuse, 0x30, RZ ;  /* 0x00000030929a7824 */ /* 0x040fe200078e02ff */
[-C--:B------:R-:W-:Y:S01]  /*2ba0*/  IADD3 R103, P1, R99, R95.reuse, RZ ;  /* 0x0000005f63677210 */ /* 0x080fe20007f3e0ff */
[C---:B------:R-:W-:Y:S01]  /*2bb0*/  IMAD.SHL.U32 R152, R146.reuse, 0x40, RZ ;  /* 0x0000004092987824 */ /* 0x040fe200078e00ff */
[----:B------:R-:W-:Y:S01]  /*2bc0*/  IADD3 R105, P0, R101, R95, RZ ;  /* 0x0000005f65697210 */ /* 0x000fe20007f1e0ff */
[C---:B------:R-:W-:Y:S01]  /*2bd0*/  IMAD R150, R146.reuse, 0x50, RZ ;  /* 0x0000005092967824 */ /* 0x040fe200078e02ff */
[----:B------:R-:W-:Y:S01]  /*2be0*/  IADD3 R144, R163, R145, RZ ;  /* 0x00000091a3907210 */ /* 0x000fe20007ffe0ff */
[----:B------:R-:W-:Y:S01]  /*2bf0*/  IMAD R148, R146, 0x60, RZ ;  /* 0x0000006092947824 */ /* 0x000fe200078e02ff */
[----:B------:R-:W-:Y:S01]  /*2c00*/  IADD3.X R120, R7, R122, RZ, P3, !PT ;  /* 0x0000007a07787210 */ /* 0x000fe20001ffe4ff */
[----:B------:R-:W-:Y:S01]  /*2c10*/  IMAD.WIDE.U32 R194, R42, 0x30, R208 ;  /* 0x000000302ac27825 */ /* 0x000fe200078e00d0 */
[----:B------:R-:W-:-:S02]  /*2c20*/  SHF.L.U64.HI R108, R109, 0x1, R108 ;  /* 0x000000016d6c7819 */ /* 0x000fc4000001026c */
[----:B------:R-:W-:Y:S01]  /*2c30*/  SHF.L.U32 R107, R107, 0x1, RZ ;  /* 0x000000016b6b7819 */ /* 0x000fe200000006ff */
[----:B------:R-:W-:Y:S01]  /*2c40*/  IMAD.WIDE.U32 R196, R196, 0xe0, RZ ;  /* 0x000000e0c4c47825 */ /* 0x000fe200078e00ff */
[----:B------:R-:W-:Y:S02]  /*2c50*/  IADD3 R78, R195, R77, RZ ;  /* 0x0000004dc34e7210 */ /* 0x000fe40007ffe0ff */
[----:B------:R-:W-:Y:S01]  /*2c60*/  IADD3 R110, R203, R110, RZ ;  /* 0x0000006ecb6e7210 */ /* 0x000fe20007ffe0ff */
[----:B------:R-:W-:Y:S01]  /*2c70*/  IMAD R146, R146, 0x70, RZ ;  /* 0x0000007092927824 */ /* 0x000fe200078e02ff */
[----:B------:R-:W-:Y:S01]  /*2c80*/  IADD3 R115, R197, R115, RZ ;  /* 0x00000073c5737210 */ /* 0x000fe20007ffe0ff */
[C---:B------:R-:W-:Y:S01]  /*2c90*/  IMAD.WIDE.U32 R190, R42.reuse, 0x30, R204 ;  /* 0x000000302abe7825 */ /* 0x040fe200078e00cc */
[----:B------:R-:W-:Y:S02]  /*2ca0*/  SHF.R.S32.HI R142, RZ, 0x1f, R156 ;  /* 0x0000001fff8e7819 */ /* 0x000fe4000001149c */
[----:B------:R-:W-:Y:S01]  /*2cb0*/  SHF.R.S32.HI R138, RZ, 0x1f, R154 ;  /* 0x0000001fff8a7819 */ /* 0x000fe2000001149a */
[----:B------:R-:W-:Y:S01]  /*2cc0*/  IMAD.WIDE.U32 R192, R42, 0x30, R206 ;  /* 0x000000302ac07825 */ /* 0x000fe200078e00ce */
[----:B------:R-:W-:-:S02]  /*2cd0*/  SHF.R.S32.HI R136, RZ, 0x1f, R152 ;  /* 0x0000001fff887819 */ /* 0x000fc40000011498 */
[----:B------:R-:W-:Y:S01]  /*2ce0*/  SHF.R.S32.HI R134, RZ, 0x1f, R150 ;  /* 0x0000001fff867819 */ /* 0x000fe20000011496 */
[----:B------:R-:W-:Y:S01]  /*2cf0*/  IMAD.IADD R76, R77, 0x1, R191 ;  /* 0x000000014d4c7824 */ /* 0x000fe200078e02bf */
[----:B------:R-:W-:Y:S01]  /*2d00*/  SHF.R.S32.HI R132, RZ, 0x1f, R148 ;  /* 0x0000001fff847819 */ /* 0x000fe20000011494 */
[----:B------:R-:W-:Y:S01]  /*2d10*/  IMAD.X R122, R5, 0x1, R122, P2 ;  /* 0x00000001057a7824 */ /* 0x000fe200010e067a */
[----:B------:R-:W-:Y:S01]  /*2d20*/  SHF.R.S32.HI R130, RZ, 0x1f, R146 ;  /* 0x0000001fff827819 */ /* 0x000fe20000011492 */
[----:B------:R-:W-:Y:S01]  /*2d30*/  IMAD.MOV.U32 R14, RZ, RZ, R50 ;  /* 0x000000ffff0e7224 */ /* 0x000fe200078e0032 */
[----:B------:R-:W-:Y:S01]  /*2d40*/  IADD3 R77, R77, R193, RZ ;  /* 0x000000c14d4d7210 */ /* 0x000fe20007ffe0ff */
[----:B------:R-:W-:Y:S01]  /*2d50*/  IMAD.SHL.U32 R109, R109, 0x2, RZ ;  /* 0x000000026d6d7824 */ /* 0x000fe200078e00ff */
[----:B------:R-:W-:Y:S01]  /*2d60*/  SHF.R.S32.HI R135, RZ, 0x1f, R151 ;  /* 0x0000001fff877819 */ /* 0x000fe20000011497 */
[----:B------:R-:W-:Y:S01]  /*2d70*/  IMAD.SHL.U32 R112, R112, 0x2, RZ ;  /* 0x0000000270707824 */ /* 0x000fe200078e00ff */
[----:B------:R-:W-:Y:S01]  /*2d80*/  SHF.R.S32.HI R133, RZ, 0x1f, R149 ;  /* 0x0000001fff857819 */ /* 0x000fe20000011495 */
[----:B------:R-:W-:Y:S01]  /*2d90*/  IMAD.IADD R113, R201, 0x1, R113 ;  /* 0x00000001c9717824 */ /* 0x000fe200078e0271 */
[----:B------:R-:W-:Y:S01]  /*2da0*/  SHF.R.S32.HI R131, RZ, 0x1f, R147 ;  /* 0x0000001fff837819 */ /* 0x000fe20000011493 */
[----:B------:R-:W-:Y:S01]  /*2db0*/  IMAD.IADD R114, R199, 0x1, R114 ;  /* 0x00000001c7727824 */ /* 0x000fe200078e0272 */
[----:B------:R-:W-:Y:S01]  /*2dc0*/  SHF.R.S32.HI R129, RZ, 0x1f, R145 ;  /* 0x0000001fff817819 */ /* 0x000fe20000011491 */
[----:B------:R-:W-:Y:S01]  /*2dd0*/  IMAD.X R102, R98, 0x1, R94, P1 ;  /* 0x0000000162667824 */ /* 0x000fe200008e065e */
[----:B------:R-:W-:Y:S01]  /*2de0*/  SHF.R.S32.HI R128, RZ, 0x1f, R144 ;  /* 0x0000001fff807819 */ /* 0x000fe20000011490 */
[----:B------:R-:W-:-:S02]  /*2df0*/  IMAD.X R104, R100, 0x1, R94, P0 ;  /* 0x0000000164687824 */ /* 0x000fc400000e065e */
.L_x_1297:
        /* <DEDUP_REMOVED lines=8> */
[----:B-----5:R-:W-:-:S05]  /*2e80*/  @!P2 BRA `(.L_x_1165) ;  /* 0x000000e00000a947 */ /* 0x020fca0003800000 */
[----:B------:R-:W-:Y:S02]  /*2e90*/  ISETP.NE.AND P1, PT, R162, RZ, PT ;  /* 0x000000ffa200720c */ /* 0x000fe40003f25270 */
[----:B------:R-:W-:Y:S11]  /*2ea0*/  ISETP.NE.AND P0, PT, R161, RZ, PT ;  /* 0x000000ffa100720c */ /* 0x000ff60003f05270 */
[----:B------:R-:W-:Y:S01]  /*2eb0*/  @P1 IMAD.MOV.U32 R2, RZ, RZ, R117 ;  /* 0x000000ffff021224 */ /* 0x000fe200078e0075 */
[----:B------:R-:W-:Y:S01]  /*2ec0*/  @P1 MOV R20, R127 ;  /* 0x0000007f00141202 */ /* 0x000fe20000000f00 */
[----:B------:R-:W-:Y:S02]  /*2ed0*/  @P1 IMAD.MOV.U32 R3, RZ, RZ, R116 ;  /* 0x000000ffff031224 */ /* 0x000fe400078e0074 */
[----:B------:R-:W-:Y:S03]  /*2ee0*/  @P1 IMAD.MOV.U32 R21, RZ, RZ, R126 ;  /* 0x000000ffff151224 */ /* 0x000fe600078e007e */
[----:B------:R1:W2:Y:S02]  /*2ef0*/  @P1 LD.E.128 R4, [R2.64] ;  /* 0x0000000602041980 */ /* 0x0002a4000c101d00 */
[----:B-1----:R-:W-:Y:S01]  /*2f00*/  @P0 MOV R2, R117 ;  /* 0x0000007500020202 */ /* 0x002fe20000000f00 */
[----:B------:R-:W-:Y:S01]  /*2f10*/  @P0 IMAD.MOV.U32 R3, RZ, RZ, R116 ;  /* 0x000000ffff030224 */ /* 0x000fe200078e0074 */
[----:B--2---:R1:W-:Y:S04]  /*2f20*/  @P1 ST.E.128 [R20.64], R4 ;  /* 0x0000000414001985 */ /* 0x0043e8000c101d06 */
[----:B-1----:R1:W2:Y:S02]  /*2f30*/  @P0 LD.E.128 R4, [R2.64+0x80] ;  /* 0x0000800602040980 */ /* 0x0022a4000c101d00 */
[----:B-1----:R-:W-:Y:S01]  /*2f40*/  @P0 MOV R2, R127 ;  /* 0x0000007f00020202 */ /* 0x002fe20000000f00 */
[----:B------:R-:W-:Y:S05]  /*2f50*/  @P0 IMAD.MOV.U32 R3, RZ, RZ, R126 ;  /* 0x000000ffff030224 */ /* 0x000fea00078e007e */
[----:B--2---:R1:W-:Y:S02]  /*2f60*/  @P0 ST.E.128 [R2.64+0x80], R4 ;  /* 0x0000800402000985 */ /* 0x0043e4000c101d06 */
.L_x_1165:
[----:B------:R-:W-:Y:S05]  /*2f70*/  BSYNC B0 ;  /* 0x0000000000007941 */ /* 0x000fea0003800000 */
.L_x_1164:
[C---:B------:R-:W-:Y:S01]  /*2f80*/  ISETP.GE.AND P0, PT, R67.reuse, R213, PT ;  /* 0x000000d54300720c */ /* 0x040fe20003f06270 */
[----:B------:R-:W-:Y:S03]  /*2f90*/  BSSY B0, `(.L_x_1166) ;  /* 0x000000e000007945 */ /* 0x000fe60003800000 */
[----:B------:R-:W-:Y:S11]  /*2fa0*/  ISETP.GE.AND P0, PT, R67, R212, !P0 ;  /* 0x000000d44300720c */ /* 0x000ff60004706270 */
[----:B------:R-:W-:Y:S02]  /*2fb0*/  @!UPT UIADD3 URZ, URZ, URZ, URZ ;  /* 0x0000003f3f3ff290 */ /* 0x000fe4000fffe03f */
[----:B------:R-:W-:-:S05]  /*2fc0*/  @!P0 BRA `(.L_x_1167) ;  /* 0x000000a000008947 */ /* 0x000fca0003800000 */
[----:B------:R-:W-:Y:S02]  /*2fd0*/  ISETP.NE.AND P1, PT, R162, RZ, PT ;  /* 0x000000ffa200720c */ /* 0x000fe40003f25270 */
[----:B------:R-:W-:Y:S02]  /*2fe0*/  IADD3 R20, P0, R117, R107, RZ ;  /* 0x0000006b75147210 */ /* 0x000fe40007f1e0ff */
[----:B-1----:R-:W-:Y:S03]  /*2ff0*/  LEA R2, P3, R225, R127, 0x1 ;  /* 0x0000007fe1027211 */ /* 0x002fe600078608ff */
[----:B------:R-:W-:Y:S01]  /*3000*/  IMAD.X R21, R116, 0x1, R106, P0 ;  /* 0x0000000174157824 */ /* 0x000fe200000e066a */
[----:B------:R-:W-:Y:S02]  /*3010*/  ISETP.NE.AND P0, PT, R161, RZ, PT ;  /* 0x000000ffa100720c */ /* 0x000fe40003f05270 */
[----:B------:R-:W-:Y:S03]  /*3020*/  LEA.HI.X R3, R225, R126, R226, 0x1, P3 ;  /* 0x0000007ee1037211 */ /* 0x000fe600018f0ce2 */
[----:B------:R-:W2:Y:S04]  /*3030*/  @P1 LD.E.128 R4, [R20.64] ;  /* 0x0000000614041980 */ /* 0x000ea8000c101d00 */
[----:B--2---:R1:W-:Y:S04]  /*3040*/  @P1 ST.E.128 [R2.64], R4 ;  /* 0x0000000402001985 */ /* 0x0043e8000c101d06 */
[----:B-1----:R-:W2:Y:S04]  /*3050*/  @P0 LD.E.128 R4, [R20.64+0x80] ;  /* 0x0000800614040980 */ /* 0x002ea8000c101d00 */
[----:B--2---:R1:W-:Y:S02]  /*3060*/  @P0 ST.E.128 [R2.64+0x80], R4 ;  /* 0x0000800402000985 */ /* 0x0043e4000c101d06 */
.L_x_1167:
[----:B------:R-:W-:Y:S05]  /*3070*/  BSYNC B0 ;  /* 0x0000000000007941 */ /* 0x000fea0003800000 */
.L_x_1166:
        /* <DEDUP_REMOVED lines=13> */
[----:B-1----:R-:W2:Y:S04]  /*3150*/  @P0 LD.E.128 R4, [R20.64+0x80] ;  /* 0x0000800614040980 */ /* 0x002ea8000c101d00 */
[----:B--2---:R1:W-:Y:S02]  /*3160*/  @P0 ST.E.128 [R2.64+0x80], R4 ;  /* 0x0000800402000985 */ /* 0x0043e4000c101d06 */
.L_x_1169:
[----:B------:R-:W-:Y:S05]  /*3170*/  BSYNC B0 ;  /* 0x0000000000007941 */ /* 0x000fea0003800000 */
.L_x_1168:
        /* <DEDUP_REMOVED lines=15> */
.L_x_1171:
[----:B------:R-:W-:Y:S05]  /*3270*/  BSYNC B0 ;  /* 0x0000000000007941 */ /* 0x000fea0003800000 */
.L_x_1170:
        /* <DEDUP_REMOVED lines=15> */
.L_x_1173:
[----:B------:R-:W-:Y:S05]  /*3370*/  BSYNC B0 ;  /* 0x0000000000007941 */ /* 0x000fea0003800000 */
.L_x_1172:
        /* <DEDUP_REMOVED lines=15> */
.L_x_1175:
[----:B------:R-:W-:Y:S05]  /*3470*/  BSYNC B0 ;  /* 0x0000000000007941 */ /* 0x000fea0003800000 */
.L_x_1174:
        /* <DEDUP_REMOVED lines=15> */
.L_x_1177:
[----:B------:R-:W-:Y:S05]  /*3570*/  BSYNC B0 ;  /* 0x0000000000007941 */ /* 0x000fea0003800000 */
.L_x_1176:
        /* <DEDUP_REMOVED lines=15> */
.L_x_1179:
[----:B------:R-:W-:Y:S05]  /*3670*/  BSYNC B0 ;  /* 0x0000000000007941 */ /* 0x000fea0003800000 */
.L_x_1178:
[----:B------:R-:W2:Y:S01]  /*3680*/  LD.E R17, [R10.64+0xd0] ;  /* 0x0000d0060a117980 */ /* 0x000ea2000c101900 */
[----:B-1----:R-:W-:Y:S01]  /*3690*/  IMAD.MOV.U32 R2, RZ, RZ, R117 ;  /* 0x000000ffff027224 */ /* 0x002fe200078e0075 */
[----:B------:R-:W-:Y:S01]  /*36a0*/  BSSY B3, `(.L_x_1180) ;  /* 0x0000ad8000037945 */ /* 0x000fe20003800000 */
[----:B------:R-:W-:Y:S01]  /*36b0*/  IMAD.MOV.U32 R3, RZ, RZ, R116 ;  /* 0x000000ffff037224 */ /* 0x000fe200078e0074 */
[----:B------:R-:W3:Y:S01]  /*36c0*/  LD.E R0, [R10.64+0x130] ;  /* 0x000130060a007980 */ /* 0x000ee2000c101900 */
        /* <DEDUP_REMOVED lines=16> */
[----:B------:R-:W-:Y:S01]  /*37d0*/  IMAD.MOV.U32 R5, RZ, RZ, R118 ;  /* 0x000000ffff057224 */ /* 0x000fe200078e0076 */
[----:B------:R-:W-:Y:S02]  /*37e0*/  ISETP.GE.AND P0, PT, R18, R17, PT ;  /* 0x000000111200720c */ /* 0x000fe40003f06270 */
[----:B------:R-:W-:Y:S05]  /*37f0*/  MOV R4, R119 ;  /* 0x0000007700047202 */ /* 0x000fea0000000f00 */
[----:B------:R-:W2:Y:S06]  /*3800*/  LD.E.128 R20, [R4.64] ;  /* 0x0000000604147980 */ /* 0x000eac000c101d00 */
[----:B------:R-:W-:Y:S01]  /*3810*/  @!P0 IMAD.MOV.U32 R3, RZ, RZ, R12 ;  /* 0x000000ffff038224 */ /* 0x000fe200078e000c */
[----:B------:R-:W-:Y:S02]  /*3820*/  @!P0 MOV R2, R13 ;  /* 0x0000000d00028202 */ /* 0x000fe40000000f00 */
[----:B------:R-:W-:Y:S04]  /*3830*/  @!P0 MOV R41, R39 ;  /* 0x0000002700298202 */ /* 0x000fe80000000f00 */
[----:B------:R-:W3:Y:S06]  /*3840*/  @!P0 LD.E.64 R2, [R2.64] ;  /* 0x0000000602028980 */ /* 0x000eec000c101b00 */
[----:B------:R-:W4:Y:S01]  /*3850*/  @!P0 LD.E.64 R26, [R40.64] ;  /* 0x00000006281a8980 */ /* 0x000f22000c101b00 */
[----:B---3--:R-:W-:Y:S01]  /*3860*/  @!P0 IMAD.U32 R7, R2, 0x10000, RZ ;  /* 0x0001000002078824 */ /* 0x008fe200078e00ff */
[----:B--2---:R-:W-:Y:S02]  /*3870*/  @!P0 LOP3.LUT R0, R20, 0xffff0000, RZ, 0xc0, !PT ;  /* 0xffff000014008812 */ /* 0x004fe400078ec0ff */
[C---:B------:R-:W-:Y:S02]  /*3880*/  @!P0 SHF.L.U32 R4, R3.reuse, 0x10, RZ ;  /* 0x0000001003048819 */ /* 0x040fe400000006ff */
[----:B------:R-:W-:Y:S01]  /*3890*/  @!P0 LOP3.LUT R5, R3, 0xffff0000, RZ, 0xc0, !PT ;  /* 0xffff000003058812 */ /* 0x000fe200078ec0ff */
[----:B----4-:R-:W-:Y:S01]  /*38a0*/  @!P0 IMAD.U32 R8, R26, 0x10000, RZ ;  /* 0x000100001a088824 */ /* 0x010fe200078e00ff */
[----:B------:R-:W-:Y:S01]  /*38b0*/  @!P0 SHF.L.U32 R3, R20, 0x10, RZ ;  /* 0x0000001014038819 */ /* 0x000fe200000006ff */
[----:B------:R-:W-:Y:S01]  /*38c0*/  @!P0 IMAD.U32 R25, R27, 0x10000, RZ ;  /* 0x000100001b198824 */ /* 0x000fe200078e00ff */
[----:B------:R-:W-:Y:S01]  /*38d0*/  @!P0 LOP3.LUT R6, R2, 0xffff0000, RZ, 0xc0, !PT ;  /* 0xffff000002068812 */ /* 0x000fe200078ec0ff */
[C---:B------:R-:W-:Y:S01]  /*38e0*/  @!P0 FMUL.FTZ R28, R0.reuse, R8 ;  /* 0x00000008001c8220 */ /* 0x040fe20000410000 */
[----:B------:R-:W-:Y:S01]  /*38f0*/  @!P0 LOP3.LUT R2, R21, 0xffff0000, RZ, 0xc0, !PT ;  /* 0xffff000015028812 */ /* 0x000fe200078ec0ff */
[-C--:B------:R-:W-:Y:S01]  /*3900*/  @!P0 FMUL.FTZ R0, R0, R7.reuse ;  /* 0x0000000700008220 */ /* 0x080fe20000410000 */
[----:B------:R-:W-:Y:S01]  /*3910*/  @!P0 LOP3.LUT R24, R26, 0xffff0000, RZ, 0xc0, !PT ;  /* 0xffff00001a188812 */ /* 0x000fe200078ec0ff */
[----:B------:R-:W-:Y:S01]  /*3920*/  @!P0 FFMA.FTZ R28, R3, R7, -R28 ;  /* 0x00000007031c8223 */ /* 0x000fe2000001081c */
[----:B------:R-:W-:Y:S01]  /*3930*/  @!P0 LOP3.LUT R7, R23, 0xffff0000, RZ, 0xc0, !PT ;  /* 0xffff000017078812 */ /* 0x000fe200078ec0ff */
[----:B------:R-:W-:Y:S01]  /*3940*/  @!P0 FFMA.FTZ R0, R8, R3, R0 ;  /* 0x0000000308008223 */ /* 0x000fe20000010000 */
[----:B------:R-:W-:Y:S01]  /*3950*/  @!P0 SHF.L.U32 R8, R21, 0x10, RZ ;  /* 0x0000001015088819 */ /* 0x000fe200000006ff */
[----:B------:R-:W-:Y:S01]  /*3960*/  @!P0 FMUL.FTZ R29, R2, R24 ;  /* 0x00000018021d8220 */ /* 0x000fe20000410000 */
[----:B------:R-:W-:Y:S01]  /*3970*/  @!P0 LOP3.LUT R3, R22, 0xffff0000, RZ, 0xc0, !PT ;  /* 0xffff000016038812 */ /* 0x000fe200078ec0ff */
[-C--:B------:R-:W-:Y:S01]  /*3980*/  @!P0 FMUL.FTZ R2, R2, R6.reuse ;  /* 0x0000000602028220 */ /* 0x080fe20000410000 */
[----:B------:R-:W-:Y:S01]  /*3990*/  @!P0 LOP3.LUT R26, R27, 0xffff0000, RZ, 0xc0, !PT ;  /* 0xffff00001b1a8812 */ /* 0x000fe200078ec0ff */
[----:B------:R-:W-:Y:S01]  /*39a0*/  @!P0 FFMA.FTZ R29, R8, R6, -R29 ;  /* 0x00000006081d8223 */ /* 0x000fe2000001081d */
[----:B------:R-:W-:Y:S01]  /*39b0*/  @!P0 SHF.L.U32 R27, R23, 0x10, RZ ;  /* 0x00000010171b8819 */ /* 0x000fe200000006ff */
[----:B------:R-:W-:Y:S01]  /*39c0*/  @!P0 IMAD.U32 R6, R22, 0x10000, RZ ;  /* 0x0001000016068824 */ /* 0x000fe200078e00ff */
[----:B------:R-:W-:Y:S01]  /*39d0*/  @!P0 F2FP.BF16.PACK_AB R0, R0, R28 ;  /* 0x0000001c0000823e */ /* 0x000fe200000010ff */
[C---:B------:R-:W-:Y:S02]  /*39e0*/  @!P0 FMUL.FTZ R30, R3.reuse, R25 ;  /* 0x00000019031e8220 */ /* 0x040fe40000410000 */
[----:B------:R-:W-:Y:S02]  /*39f0*/  @!P0 FMUL.FTZ R3, R3, R4 ;  /* 0x0000000403038220 */ /* 0x000fe40000410000 */
[C---:B------:R-:W-:Y:S02]  /*3a00*/  @!P0 FMUL.FTZ R31, R7.reuse, R26 ;  /* 0x0000001a071f8220 */ /* 0x040fe40000410000 */
[----:B------:R-:W-:Y:S02]  /*3a10*/  @!P0 FFMA.FTZ R30, R6, R4, -R30 ;  /* 0x00000004061e8223 */ /* 0x000fe4000001081e */
[----:B------:R-:W-:Y:S02]  /*3a20*/  @!P0 FMUL.FTZ R4, R7, R5 ;  /* 0x0000000507048220 */ /* 0x000fe40000410000 */
[----:B------:R-:W-:Y:S02]  /*3a30*/  @!P0 FFMA.FTZ R2, R24, R8, R2 ;  /* 0x0000000818028223 */ /* 0x000fe40000010002 */
[----:B------:R-:W-:Y:S01]  /*3a40*/  @!P0 FFMA.FTZ R3, R25, R6, R3 ;  /* 0x0000000619038223 */ /* 0x000fe20000010003 */
[----:B------:R-:W-:Y:S01]  /*3a50*/  MOV R6, R125 ;  /* 0x0000007d00067202 */ /* 0x000fe20000000f00 */
[----:B------:R-:W-:Y:S01]  /*3a60*/  @!P0 FFMA.FTZ R31, R27, R5, -R31 ;  /* 0x000000051b1f8223 */ /* 0x000fe2000001081f */
[----:B------:R-:W-:Y:S01]  /*3a70*/  @!P0 F2FP.BF16.PACK_AB R2, R2, R29 ;  /* 0x0000001d0202823e */ /* 0x000fe200000010ff */
[----:B------:R-:W-:Y:S01]  /*3a80*/  @!P0 FFMA.FTZ R4, R26, R27, R4 ;  /* 0x0000001b1a048223 */ /* 0x000fe20000010004 */
[----:B------:R-:W-:Y:S01]  /*3a90*/  @!P0 F2FP.BF16.PACK_AB R3, R3, R30 ;  /* 0x0000001e0303823e */ /* 0x000fe200000010ff */
[----:B------:R-:W-:Y:S01]  /*3aa0*/  @!P0 IMAD.MOV.U32 R20, RZ, RZ, R0 ;  /* 0x000000ffff148224 */ /* 0x000fe200078e0000 */
[----:B------:R-:W-:Y:S01]  /*3ab0*/  @!P0 MOV R21, R2 ;  /* 0x0000000200158202 */ /* 0x000fe20000000f00 */
[----:B------:R-:W-:Y:S01]  /*3ac0*/  IMAD.MOV.U32 R7, RZ, RZ, R124 ;  /* 0x000000ffff077224 */ /* 0x000fe200078e007c */
[----:B------:R-:W-:Y:S02]  /*3ad0*/  @!P0 F2FP.BF16.PACK_AB R4, R4, R31 ;  /* 0x0000001f0404823e */ /* 0x000fe400000010ff */
[----:B------:R-:W-:Y:S02]  /*3ae0*/  @!P0 MOV R22, R3 ;  /* 0x0000000300168202 */ /* 0x000fe40000000f00 */
[----:B------:R-:W-:Y:S05]  /*3af0*/  @!P0 MOV R23, R4 ;  /* 0x0000000400178202 */ /* 0x000fea0000000f00 */
[----:B------:R1:W-:Y:S02]  /*3b00*/  ST.E.128 [R6.64], R20 ;  /* 0x0000001406007985 */ /* 0x0003e4000c101d06 */
.L_x_1186:
[----:B------:R-:W-:Y:S05]  /*3b10*/  BSYNC B0 ;  /* 0x0000000000007941 */ /* 0x000fea0003800000 */
.L_x_1185:
[----:B------:R-:W-:Y:S11]  /*3b20*/  ISETP.GE.AND P0, PT, R9, R165, PT ;  /* 0x000000a50900720c */ /* 0x000ff60003f06270 */
[----:B------:R-:W-:Y:S02]  /*3b30*/  @!UPT UIADD3 URZ, URZ, URZ, URZ ;  /* 0x0000003f3f3ff290 */ /* 0x000fe4000fffe03f */
[----:B------:R-:W-:-:S05]  /*3b40*/  @P0 BRA `(.L_x_1184) ;  /* 0x0000034000000947 */ /* 0x000fca0003800000 */
[----:B------:R-:W-:Y:S01]  /*3b50*/  IMAD.MOV.U32 R5, RZ, RZ, R118 ;  /* 0x000000ffff057224 */ /* 0x000fe200078e0076 */
[----:B------:R-:W-:Y:S02]  /*3b60*/  ISETP.GE.AND P0, PT, R9, R17, PT ;  /* 0x000000110900720c */ /* 0x000fe40003f06270 */
[----:B------:R-:W-:Y:S05]  /*3b70*/  MOV R4, R119 ;  /* 0x0000007700047202 */ /* 0x000fea0000000f00 */
[----:B-1----:R-:W2:Y:S06]  /*3b80*/  LD.E.128 R20, [R4.64+0x80] ;  /* 0x0000800604147980 */ /* 0x002eac000c101d00 */
[----:B------:R-:W-:Y:S01]  /*3b90*/  @!P0 IMAD.MOV.U32 R3, RZ, RZ, R12 ;  /* 0x000000ffff038224 */ /* 0x000fe200078e000c */
[----:B------:R-:W-:Y:S02]  /*3ba0*/  @!P0 MOV R2, R13 ;  /* 0x0000000d00028202 */ /* 0x000fe40000000f00 */
[----:B------:R-:W-:Y:S04]  /*3bb0*/  @!P0 MOV R41, R39 ;  /* 0x0000002700298202 */ /* 0x000fe80000000f00 */
[----:B------:R-:W3:Y:S06]  /*3bc0*/  @!P0 LD.E.64 R2, [R2.64+0x40] ;  /* 0x0000400602028980 */ /* 0x000eec000c101b00 */
[----:B------:R-:W4:Y:S01]  /*3bd0*/  @!P0 LD.E.64 R26, [R40.64+0x40] ;  /* 0x00004006281a8980 */ /* 0x000f22000c101b00 */
        /* <DEDUP_REMOVED lines=42> */
[----:B------:R1:W-:Y:S02]  /*3e80*/  ST.E.128 [R6.64+0x80], R20 ;  /* 0x0000801406007985 */ /* 0x0003e4000c101d06 */
.L_x_1184:
[----:B------:R-:W-:Y:S05]  /*3e90*/  BSYNC B1 ;  /* 0x0000000000017941 */ /* 0x000fea0003800000 */
.L_x_1183:
        /* <DEDUP_REMOVED lines=15> */
[C---:B-1----:R-:W-:Y:S04]  /*3f90*/  LEA R20, P1, R87.reuse, R119, 0x1 ;  /* 0x0000007757147211 */ /* 0x042fe800078208ff */
[----:B------:R-:W-:Y:S06]  /*3fa0*/  LEA.HI.X R21, R87, R118, R86, 0x1, P1 ;  /* 0x0000007657157211 */ /* 0x000fec00008f0c56 */
[----:B------:R-:W2:Y:S08]  /*3fb0*/  LD.E.128 R20, [R20.64] ;  /* 0x0000000614147980 */ /* 0x000eb0000c101d00 */
[----:B------:R-:W3:Y:S06]  /*3fc0*/  @!P0 LD.E.64 R28, [R30.64] ;  /* 0x000000061e1c8980 */ /* 0x000eec000c101b00 */
[----:B------:R-:W4:Y:S01]  /*3fd0*/  @!P0 LD.E.64 R2, [R24.64] ;  /* 0x0000000618028980 */ /* 0x000f22000c101b00 */
[----:B---3--:R-:W-:Y:S01]  /*3fe0*/  @!P0 IMAD.U32 R27, R29, 0x10000, RZ ;  /* 0x000100001d1b8824 */ /* 0x008fe200078e00ff */
[----:B--2---:R-:W-:Y:S02]  /*3ff0*/  @!P0 LOP3.LUT R0, R20, 0xffff0000, RZ, 0xc0, !PT ;  /* 0xffff000014008812 */ /* 0x004fe400078ec0ff */
[C---:B------:R-:W-:Y:S02]  /*4000*/  @!P0 SHF.L.U32 R8, R28.reuse, 0x10, RZ ;  /* 0x000000101c088819 */ /* 0x040fe400000006ff */
[----:B------:R-:W-:Y:S01]  /*4010*/  @!P0 LOP3.LUT R26, R28, 0xffff0000, RZ, 0xc0, !PT ;  /* 0xffff00001c1a8812 */ /* 0x000fe200078ec0ff */
[C---:B----4-:R-:W-:Y:S01]  /*4020*/  @!P0 IMAD.U32 R7, R2.reuse, 0x10000, RZ ;  /* 0x0001000002078824 */ /* 0x050fe200078e00ff */
[----:B------:R-:W-:Y:S01]  /*4030*/  @!P0 LOP3.LUT R6, R2, 0xffff0000, RZ, 0xc0, !PT ;  /* 0xffff000002068812 */ /* 0x000fe200078ec0ff */
[----:B------:R-:W-:Y:S01]  /*4040*/  @!P0 IMAD.U32 R4, R3, 0x10000, RZ ;  /* 0x0001000003048824 */ /* 0x000fe200078e00ff */
[----:B------:R-:W-:Y:S01]  /*4050*/  @!P0 LOP3.LUT R2, R21, 0xffff0000, RZ, 0xc0, !PT ;  /* 0xffff000015028812 */ /* 0x000fe200078ec0ff */
[C---:B------:R-:W-:Y:S01]  /*4060*/  @!P0 FMUL.FTZ R32, R0.reuse, R8 ;  /* 0x0000000800208220 */ /* 0x040fe20000410000 */
[----:B------:R-:W-:Y:S01]  /*4070*/  @!P0 LOP3.LUT R5, R3, 0xffff0000, RZ, 0xc0, !PT ;  /* 0xffff000003058812 */ /* 0x000fe200078ec0ff */
[-C--:B------:R-:W-:Y:S01]  /*4080*/  @!P0 FMUL.FTZ R0, R0, R7.reuse ;  /* 0x0000000700008220 */ /* 0x080fe20000410000 */
[----:B------:R-:W-:Y:S01]  /*4090*/  @!P0 SHF.L.U32 R3, R20, 0x10, RZ ;  /* 0x0000001014038819 */ /* 0x000fe200000006ff */
[C---:B------:R-:W-:Y:S01]  /*40a0*/  @!P0 FMUL.FTZ R33, R2.reuse, R26 ;  /* 0x0000001a02218220 */ /* 0x040fe20000410000 */
[----:B------:R-:W-:Y:S01]  /*40b0*/  @!P0 LOP3.LUT R28, R29, 0xffff0000, RZ, 0xc0, !PT ;  /* 0xffff00001d1c8812 */ /* 0x000fe200078ec0ff */
[----:B------:R-:W-:Y:S02]  /*40c0*/  @!P0 FMUL.FTZ R2, R2, R6 ;  /* 0x0000000602028220 */ /* 0x000fe40000410000 */
[----:B------:R-:W-:Y:S01]  /*40d0*/  @!P0 FFMA.FTZ R32, R3, R7, -R32 ;  /* 0x0000000703208223 */ /* 0x000fe20000010820 */
[----:B------:R-:W-:Y:S01]  /*40e0*/  @!P0 LOP3.LUT R7, R23, 0xffff0000, RZ, 0xc0, !PT ;  /* 0xffff000017078812 */ /* 0x000fe200078ec0ff */
[----:B------:R-:W-:Y:S01]  /*40f0*/  @!P0 FFMA.FTZ R0, R8, R3, R0 ;  /* 0x0000000308008223 */ /* 0x000fe20000010000 */
[----:B------:R-:W-:Y:S01]  /*4100*/  @!P0 LOP3.LUT R3, R22, 0xffff0000, RZ, 0xc0, !PT ;  /* 0xffff000016038812 */ /* 0x000fe200078ec0ff */
[----:B------:R-:W-:Y:S02]  /*4110*/  @!P0 IMAD.U32 R8, R21, 0x10000, RZ ;  /* 0x0001000015088824 */ /* 0x000fe400078e00ff */
[----:B------:R-:W-:Y:S01]  /*4120*/  @!P0 IMAD.U32 R29, R23, 0x10000, RZ ;  /* 0x00010000171d8824 */ /* 0x000fe200078e00ff */
[----:B------:R-:W-:Y:S01]  /*4130*/  @!P0 F2FP.BF16.PACK_AB R0, R0, R32 ;  /* 0x000000200000823e */ /* 0x000fe200000010ff */
[----:B------:R-:W-:Y:S01]  /*4140*/  @!P0 FFMA.FTZ R33, R8, R6, -R33 ;  /* 0x0000000608218223 */ /* 0x000fe20000010821 */
[----:B------:R-:W-:Y:S01]  /*4150*/  @!P0 SHF.L.U32 R6, R22, 0x10, RZ ;  /* 0x0000001016068819 */ /* 0x000fe200000006ff */
[C---:B------:R-:W-:Y:S01]  /*4160*/  @!P0 FMUL.FTZ R34, R3.reuse, R27 ;  /* 0x0000001b03228220 */ /* 0x040fe20000410000 */
[----:B------:R-:W-:Y:S01]  /*4170*/  @!P0 MOV R20, R0 ;  /* 0x0000000000148202 */ /* 0x000fe20000000f00 */
[----:B------:R-:W-:Y:S02]  /*4180*/  @!P0 FMUL.FTZ R3, R3, R4 ;  /* 0x0000000403038220 */ /* 0x000fe40000410000 */
[C---:B------:R-:W-:Y:S02]  /*4190*/  @!P0 FMUL.FTZ R35, R7.reuse, R28 ;  /* 0x0000001c07238220 */ /* 0x040fe40000410000 */
[----:B------:R-:W-:Y:S02]  /*41a0*/  @!P0 FFMA.FTZ R34, R6, R4, -R34 ;  /* 0x0000000406228223 */ /* 0x000fe40000010822 */
[----:B------:R-:W-:Y:S02]  /*41b0*/  @!P0 FMUL.FTZ R4, R7, R5 ;  /* 0x0000000507048220 */ /* 0x000fe40000410000 */
[----:B------:R-:W-:Y:S02]  /*41c0*/  @!P0 FFMA.FTZ R2, R26, R8, R2 ;  /* 0x000000081a028223 */ /* 0x000fe40000010002 */
[----:B------:R-:W-:Y:S01]  /*41d0*/  @!P0 FFMA.FTZ R3, R27, R6, R3 ;  /* 0x000000061b038223 */ /* 0x000fe20000010003 */
[----:B------:R-:W-:Y:S01]  /*41e0*/  LEA R6, P1, R227, R125, 0x1 ;  /* 0x0000007de3067211 */ /* 0x000fe200078208ff */
[----:B------:R-:W-:Y:S01]  /*41f0*/  @!P0 FFMA.FTZ R35, R29, R5, -R35 ;  /* 0x000000051d238223 */ /* 0x000fe20000010823 */
[----:B------:R-:W-:Y:S01]  /*4200*/  @!P0 F2FP.BF16.PACK_AB R2, R2, R33 ;  /* 0x000000210202823e */ /* 0x000fe200000010ff */
[----:B------:R-:W-:Y:S01]  /*4210*/  @!P0 FFMA.FTZ R4, R28, R29, R4 ;  /* 0x0000001d1c048223 */ /* 0x000fe20000010004 */
[----:B------:R-:W-:Y:S02]  /*4220*/  @!P0 F2FP.BF16.PACK_AB R3, R3, R34 ;  /* 0x000000220303823e */ /* 0x000fe400000010ff */
[----:B------:R-:W-:Y:S01]  /*4230*/  LEA.HI.X R7, R227, R124, R228, 0x1, P1 ;  /* 0x0000007ce3077211 */ /* 0x000fe200008f0ce4 */
[----:B------:R-:W-:Y:S01]  /*4240*/  @!P0 IMAD.MOV.U32 R21, RZ, RZ, R2 ;  /* 0x000000ffff158224 */ /* 0x000fe200078e0002 */
[----:B------:R-:W-:Y:S02]  /*4250*/  @!P0 F2FP.BF16.PACK_AB R4, R4, R35 ;  /* 0x000000230404823e */ /* 0x000fe400000010ff */
[----:B------:R-:W-:Y:S02]  /*4260*/  @!P0 MOV R22, R3 ;  /* 0x0000000300168202 */ /* 0x000fe40000000f00 */
[----:B------:R-:W-:Y:S05]  /*4270*/  @!P0 MOV R23, R4 ;  /* 0x0000000400178202 */ /* 0x000fea0000000f00 */
[----:B------:R1:W-:Y:S02]  /*4280*/  ST.E.128 [R6.64], R20 ;  /* 0x0000001406007985 */ /* 0x0003e4000c101d06 */
.L_x_1190:
[----:B------:R-:W-:Y:S05]  /*4290*/  BSYNC B0 ;  /* 0x0000000000007941 */ /* 0x000fea0003800000 */
.L_x_1189:
[----:B------:R-:W-:Y:S11]  /*42a0*/  ISETP.GE.AND P0, PT, R9, R165, PT ;  /* 0x000000a50900720c */ /* 0x000ff60003f06270 */
[----:B------:R-:W-:Y:S02]  /*42b0*/  @!UPT UIADD3 URZ, URZ, URZ, URZ ;  /* 0x0000003f3f3ff290 */ /* 0x000fe4000fffe03f */
[----:B------:R-:W-:-:S05]  /*42c0*/  @P0 BRA `(.L_x_1188) ;  /* 0x0000031000000947 */ /* 0x000fca0003800000 */
[----:B------:R-:W-:Y:S02]  /*42d0*/  ISETP.GE.AND P0, PT, R9, R17, PT ;  /* 0x000000110900720c */ /* 0x000fe40003f06270 */
[C---:B-1----:R-:W-:Y:S04]  /*42e0*/  LEA R20, P1, R89.reuse, R119, 0x1 ;  /* 0x0000007759147211 */ /* 0x042fe800078208ff */
[----:B------:R-:W-:Y:S06]  /*42f0*/  LEA.HI.X R21, R89, R118, R88, 0x1, P1 ;  /* 0x0000007659157211 */ /* 0x000fec00008f0c58 */
[----:B------:R-:W2:Y:S08]  /*4300*/  LD.E.128 R20, [R20.64] ;  /* 0x0000000614147980 */ /* 0x000eb0000c101d00 */
[----:B------:R-:W3:Y:S06]  /*4310*/  @!P0 LD.E.64 R26, [R30.64+0x40] ;  /* 0x000040061e1a8980 */ /* 0x000eec000c101b00 */
[----:B------:R3:W4:Y:S02]  /*4320*/  @!P0 LD.E.64 R2, [R24.64+0x40] ;  /* 0x0000400618028980 */ /* 0x000724000c101b00 */
        /* <DEDUP_REMOVED lines=43> */
.L_x_1188:
[----:B------:R-:W-:Y:S05]  /*45e0*/  BSYNC B1 ;  /* 0x0000000000017941 */ /* 0x000fea0003800000 */
.L_x_1187:
        /* <DEDUP_REMOVED lines=63> */
.L_x_1194:
[----:B------:R-:W-:Y:S05]  /*49e0*/  BSYNC B0 ;  /* 0x0000000000007941 */ /* 0x000fea0003800000 */
.L_x_1193:
        /* <DEDUP_REMOVED lines=52> */
.L_x_1192:
[----:B------:R-:W-:Y:S05]  /*4d30*/  BSYNC B1 ;  /* 0x0000000000017941 */ /* 0x000fea0003800000 */
.L_x_1191:
        /* <DEDUP_REMOVED lines=15> */
[----:B------:R-:W-:Y:S01]  /*4e30*/  MOV R4, R119 ;  /* 0x0000007700047202 */ /* 0x000fe20000000f00 */
[----:B------:R-:W-:Y:S01]  /*4e40*/  IMAD.MOV.U32 R44, RZ, RZ, R125 ;  /* 0x000000ffff2c7224 */ /* 0x000fe200078e007d */
[----:B------:R-:W-:Y:S02]  /*4e50*/  MOV R5, R118 ;  /* 0x0000007600057202 */ /* 0x000fe40000000f00 */
[----:B------:R-:W-:Y:S02]  /*4e60*/  ISETP.GE.AND P0, PT, R18, R17, PT ;  /* 0x000000111200720c */ /* 0x000fe40003f06270 */
[----:B------:R-:W-:Y:S01]  /*4e70*/  MOV R45, R124 ;  /* 0x0000007c002d7202 */ /* 0x000fe20000000f00 */
[----:B------:R-:W-:Y:S04]  /*4e80*/  IMAD.WIDE.U32 R4, R210, 0x60, R4 ;  /* 0x00000060d2047825 */ /* 0x000fe800078e0004 */
[----:B------:R-:W-:Y:S02]  /*4e90*/  IMAD.IADD R5, R5, 0x1, R0 ;  /* 0x0000000105057824 */ /* 0x000fe400078e0200 */
[----:B------:R-:W-:Y:S03]  /*4ea0*/  IMAD.WIDE.U32 R44, R42, 0x60, R44 ;  /* 0x000000602a2c7825 */ /* 0x000fe600078e002c */
[----:B-1----:R-:W2:Y:S08]  /*4eb0*/  LD.E.128 R20, [R4.64] ;  /* 0x0000000604147980 */ /* 0x002eb0000c101d00 */
[----:B------:R-:W3:Y:S06]  /*4ec0*/  @!P0 LD.E.64 R2, [R24.64] ;  /* 0x0000000618028980 */ /* 0x000eec000c101b00 */
[----:B------:R-:W4:Y:S01]  /*4ed0*/  @!P0 LD.E.64 R28, [R30.64] ;  /* 0x000000061e1c8980 */ /* 0x000f22000c101b00 */
[----:B--2---:R-:W-:Y:S02]  /*4ee0*/  @!P0 LOP3.LUT R0, R20, 0xffff0000, RZ, 0xc0, !PT ;  /* 0xffff000014008812 */ /* 0x004fe400078ec0ff */
[C---:B---3--:R-:W-:Y:S02]  /*4ef0*/  @!P0 SHF.L.U32 R7, R2.reuse, 0x10, RZ ;  /* 0x0000001002078819 */ /* 0x048fe400000006ff */
[----:B------:R-:W-:Y:S02]  /*4f00*/  @!P0 LOP3.LUT R6, R2, 0xffff0000, RZ, 0xc0, !PT ;  /* 0xffff000002068812 */ /* 0x000fe400078ec0ff */
[----:B------:R-:W-:Y:S01]  /*4f10*/  @!P0 LOP3.LUT R2, R21, 0xffff0000, RZ, 0xc0, !PT ;  /* 0xffff000015028812 */ /* 0x000fe200078ec0ff */
[----:B----4-:R-:W-:Y:S01]  /*4f20*/  @!P0 IMAD.U32 R8, R28, 0x10000, RZ ;  /* 0x000100001c088824 */ /* 0x010fe200078e00ff */
[C---:B------:R-:W-:Y:S02]  /*4f30*/  @!P0 SHF.L.U32 R4, R3.reuse, 0x10, RZ ;  /* 0x0000001003048819 */ /* 0x040fe400000006ff */
[----:B------:R-:W-:Y:S01]  /*4f40*/  @!P0 LOP3.LUT R5, R3, 0xffff0000, RZ, 0xc0, !PT ;  /* 0xffff000003058812 */ /* 0x000fe200078ec0ff */
[----:B------:R-:W-:Y:S01]  /*4f50*/  @!P0 FMUL.FTZ R32, R0, R8 ;  /* 0x0000000800208220 */ /* 0x000fe20000410000 */
[----:B------:R-:W-:Y:S01]  /*4f60*/  @!P0 SHF.L.U32 R3, R20, 0x10, RZ ;  /* 0x0000001014038819 */ /* 0x000fe200000006ff */
[-C--:B------:R-:W-:Y:S01]  /*4f70*/  @!P0 FMUL.FTZ R0, R0, R7.reuse ;  /* 0x0000000700008220 */ /* 0x080fe20000410000 */
[----:B------:R-:W-:Y:S02]  /*4f80*/  @!P0 LOP3.LUT R26, R28, 0xffff0000, RZ, 0xc0, !PT ;  /* 0xffff00001c1a8812 */ /* 0x000fe400078ec0ff */
[----:B------:R-:W-:Y:S01]  /*4f90*/  @!P0 SHF.L.U32 R27, R29, 0x10, RZ ;  /* 0x000000101d1b8819 */ /* 0x000fe200000006ff */
        /* <DEDUP_REMOVED lines=10> */
[----:B------:R-:W-:Y:S01]  /*5040*/  @!P0 FFMA.FTZ R33, R8, R6, -R33 ;  /* 0x0000000608218223 */ /* 0x000fe20000010821 */
[----:B------:R-:W-:Y:S01]  /*5050*/  @!P0 SHF.L.U32 R6, R22, 0x10, RZ ;  /* 0x0000001016068819 */ /* 0x000fe200000006ff */
[C---:B------:R-:W-:Y:S02]  /*5060*/  @!P0 FMUL.FTZ R34, R3.reuse, R27 ;  /* 0x0000001b03228220 */ /* 0x040fe40000410000 */
[----:B------:R-:W-:Y:S02]  /*5070*/  @!P0 FMUL.FTZ R3, R3, R4 ;  /* 0x0000000403038220 */ /* 0x000fe40000410000 */
[C---:B------:R-:W-:Y:S02]  /*5080*/  @!P0 FMUL.FTZ R35, R7.reuse, R28 ;  /* 0x0000001c07238220 */ /* 0x040fe40000410000 */
[----:B------:R-:W-:Y:S02]  /*5090*/  @!P0 FFMA.FTZ R34, R6, R4, -R34 ;  /* 0x0000000406228223 */ /* 0x000fe40000010822 */
[-C--:B------:R-:W-:Y:S02]  /*50a0*/  @!P0 FMUL.FTZ R4, R7, R5.reuse ;  /* 0x0000000507048220 */ /* 0x080fe40000410000 */
[----:B------:R-:W-:Y:S02]  /*50b0*/  @!P0 FFMA.FTZ R2, R26, R8, R2 ;  /* 0x000000081a028223 */ /* 0x000fe40000010002 */
[----:B------:R-:W-:Y:S02]  /*50c0*/  @!P0 FFMA.FTZ R3, R27, R6, R3 ;  /* 0x000000061b038223 */ /* 0x000fe40000010003 */
[----:B------:R-:W-:Y:S01]  /*50d0*/  @!P0 FFMA.FTZ R35, R29, R5, -R35 ;  /* 0x000000051d238223 */ /* 0x000fe20000010823 */
[----:B------:R-:W-:Y:S01]  /*50e0*/  @!P0 F2FP.BF16.PACK_AB R2, R2, R33 ;  /* 0x000000210202823e */ /* 0x000fe200000010ff */
[----:B------:R-:W-:Y:S01]  /*50f0*/  @!P0 FFMA.FTZ R4, R28, R29, R4 ;  /* 0x0000001d1c048223 */ /* 0x000fe20000010004 */
[----:B------:R-:W-:Y:S01]  /*5100*/  @!P0 F2FP.BF16.PACK_AB R3, R3, R34 ;  /* 0x000000220303823e */ /* 0x000fe200000010ff */
[----:B------:R-:W-:Y:S01]  /*5110*/  IMAD R5, R43, 0x60, RZ ;  /* 0x000000602b057824 */ /* 0x000fe200078e02ff */
[----:B------:R-:W-:Y:S01]  /*5120*/  @!P0 MOV R21, R2 ;  /* 0x0000000200158202 */ /* 0x000fe20000000f00 */
[----:B------:R-:W-:Y:S01]  /*5130*/  @!P0 IMAD.MOV.U32 R20, RZ, RZ, R0 ;  /* 0x000000ffff148224 */ /* 0x000fe200078e0000 */
[----:B------:R-:W-:Y:S02]  /*5140*/  @!P0 F2FP.BF16.PACK_AB R4, R4, R35 ;  /* 0x000000230404823e */ /* 0x000fe400000010ff */
[----:B------:R-:W-:Y:S02]  /*5150*/  IADD3 R45, R45, R5, RZ ;  /* 0x000000052d2d7210 */ /* 0x000fe40007ffe0ff */
[----:B------:R-:W-:Y:S02]  /*5160*/  @!P0 MOV R22, R3 ;  /* 0x0000000300168202 */ /* 0x000fe40000000f00 */
[----:B------:R-:W-:Y:S05]  /*5170*/  @!P0 MOV R23, R4 ;  /* 0x0000000400178202 */ /* 0x000fea0000000f00 */
[----:B------:R1:W-:Y:S02]  /*5180*/  ST.E.128 [R44.64], R20 ;  /* 0x000000142c007985 */ /* 0x0003e4000c101d06 */
.L_x_1198:
[----:B------:R-:W-:Y:S05]  /*5190*/  BSYNC B0 ;  /* 0x0000000000007941 */ /* 0x000fea0003800000 */
.L_x_1197:
        /* <DEDUP_REMOVED lines=52> */
.L_x_1196:
[----:B------:R-:W-:Y:S05]  /*54e0*/  BSYNC B1 ;  /* 0x0000000000017941 */ /* 0x000fea0003800000 */
.L_x_1195:
        /* <DEDUP_REMOVED lines=63> */
.L_x_1202:
[----:B------:R-:W-:Y:S05]  /*58e0*/  BSYNC B0 ;  /* 0x0000000000007941 */ /* 0x000fea0003800000 */
.L_x_1201:
        /* <DEDUP_REMOVED lines=52> */
.L_x_1200:
[----:B------:R-:W-:Y:S05]  /*5c30*/  BSYNC B1 ;  /* 0x0000000000017941 */ /* 0x000fea0003800000 */
.L_x_1199:
        /* <DEDUP_REMOVED lines=16> */
[----:B-1----:R-:W-:Y:S01]  /*5d40*/  IMAD.MOV.U32 R44, RZ, RZ, R125 ;  /* 0x000000ffff2c7224 */ /* 0x002fe200078e007d */
[----:B------:R-:W-:Y:S02]  /*5d50*/  MOV R5, R118 ;  /* 0x0000007600057202 */ /* 0x000fe40000000f00 */
[----:B------:R-:W-:Y:S02]  /*5d60*/  ISETP.GE.AND P0, PT, R18, R17, PT ;  /* 0x000000111200720c */ /* 0x000fe40003f06270 */
[----:B------:R-:W-:Y:S01]  /*5d70*/  MOV R45, R124 ;  /* 0x0000007c002d7202 */ /* 0x000fe20000000f00 */
[----:B------:R-:W-:Y:S04]  /*5d80*/  IMAD.WIDE.U32 R4, R210, 0xa0, R4 ;  /* 0x000000a0d2047825 */ /* 0x000fe800078e0004 */
[----:B------:R-:W-:Y:S02]  /*5d90*/  IMAD.IADD R5, R5, 0x1, R0 ;  /* 0x0000000105057824 */ /* 0x000fe400078e0200 */
[----:B------:R-:W-:Y:S03]  /*5da0*/  IMAD.WIDE.U32 R44, R42, 0xa0, R44 ;  /* 0x000000a02a2c7825 */ /* 0x000fe600078e002c */
[----:B------:R-:W2:Y:S08]  /*5db0*/  LD.E.128 R20, [R4.64] ;  /* 0x0000000604147980 */ /* 0x000eb0000c101d00 */
        /* <DEDUP_REMOVED lines=45> */
.L_x_1206:
[----:B------:R-:W-:Y:S05]  /*6090*/  BSYNC B0 ;  /* 0x0000000000007941 */ /* 0x000fea0003800000 */
.L_x_1205:
        /* <DEDUP_REMOVED lines=52> */
.L_x_1204:
[----:B------:R-:W-:Y:S05]  /*63e0*/  BSYNC B1 ;  /* 0x0000000000017941 */ /* 0x000fea0003800000 */
.L_x_1203:
        /* <DEDUP_REMOVED lines=69> */
.L_x_1210:
[----:B------:R-:W-:Y:S05]  /*6840*/  BSYNC B0 ;  /* 0x0000000000007941 */ /* 0x000fea0003800000 */
.L_x_1209:
        /* <DEDUP_REMOVED lines=52> */
.L_x_1208:
[----:B------:R-:W-:Y:S05]  /*6b90*/  BSYNC B1 ;  /* 0x0000000000017941 */ /* 0x000fea0003800000 */
.L_x_1207:
        /* <DEDUP_REMOVED lines=69> */
.L_x_1214:
[----:B------:R-:W-:Y:S05]  /*6ff0*/  BSYNC B0 ;  /* 0x0000000000007941 */ /* 0x000fea0003800000 */
.L_x_1213:
[----:B------:R-:W-:Y:S11]  /*7000*/  ISETP.GE.AND P0, PT, R9, R165, PT ;  /* 0x000000a50900720c */ /* 0x000ff60003f06270 */
[----:B------:R-:W-:Y:S02]  /*7010*/  @!UPT UIADD3 URZ, URZ, URZ, URZ ;  /* 0x0000003f3f3ff290 */ /* 0x000fe4000fffe03f */
[----:B------:R-:W-:-:S05]  /*7020*/  @P0 BRA `(.L_x_1212) ;  /* 0x0000031000000947 */ /* 0x000fca0003800000 */
[----:B------:R-:W-:Y:S02]  /*7030*/  ISETP.GE.AND P0, PT, R9, R17, PT ;  /* 0x000000110900720c */ /* 0x000fe40003f06270 */
[C---:B-1----:R-:W-:Y:S04]  /*7040*/  LEA R20, P1, R105.reuse, R119, 0x1 ;  /* 0x0000007769147211 */ /* 0x042fe800078208ff */
[----:B------:R-:W-:Y:S06]  /*7050*/  LEA.HI.X R21, R105, R118, R104, 0x1, P1 ;  /* 0x0000007669157211 */ /* 0x000fec00008f0c68 */
[----:B------:R-:W2:Y:S08]  /*7060*/  LD.E.128 R20, [R20.64] ;  /* 0x0000000614147980 */ /* 0x000eb0000c101d00 */
[----:B------:R1:W3:Y:S06]  /*7070*/  @!P0 LD.E.64 R2, [R24.64+0x40] ;  /* 0x0000400618028980 */ /* 0x0002ec000c101b00 */
[----:B-1----:R-:W4:Y:S01]  /*7080*/  @!P0 LD.E.64 R24, [R30.64+0x40] ;  /* 0x000040061e188980 */ /* 0x002f22000c101b00 */
[----:B--2---:R-:W-:Y:S01]  /*7090*/  @!P0 IMAD.U32 R26, R23, 0x10000, RZ ;  /* 0x00010000171a8824 */ /* 0x004fe200078e00ff */
[----:B------:R-:W-:Y:S01]  /*70a0*/  @!P0 LOP3.LUT R0, R20, 0xffff0000, RZ, 0xc0, !PT ;  /* 0xffff000014008812 */ /* 0x000fe200078ec0ff */
[C---:B---3--:R-:W-:Y:S01]  /*70b0*/  @!P0 IMAD.U32 R7, R2.reuse, 0x10000, RZ ;  /* 0x0001000002078824 */ /* 0x048fe200078e00ff */
[----:B------:R-:W-:Y:S01]  /*70c0*/  @!P0 LOP3.LUT R6, R2, 0xffff0000, RZ, 0xc0, !PT ;  /* 0xffff000002068812 */ /* 0x000fe200078ec0ff */
[----:B------:R-:W-:Y:S01]  /*70d0*/  @!P0 IMAD.U32 R4, R3, 0x10000, RZ ;  /* 0x0001000003048824 */ /* 0x000fe200078e00ff */
[----:B------:R-:W-:Y:S02]  /*70e0*/  @!P0 LOP3.LUT R2, R21, 0xffff0000, RZ, 0xc0, !PT ;  /* 0xffff000015028812 */ /* 0x000fe400078ec0ff */
[----:B------:R-:W-:Y:S02]  /*70f0*/  @!P0 LOP3.LUT R5, R3, 0xffff0000, RZ, 0xc0, !PT ;  /* 0xffff000003058812 */ /* 0x000fe400078ec0ff */
[----:B------:R-:W-:Y:S02]  /*7100*/  @!P0 SHF.L.U32 R3, R20, 0x10, RZ ;  /* 0x0000001014038819 */ /* 0x000fe400000006ff */
[C---:B----4-:R-:W-:Y:S02]  /*7110*/  @!P0 SHF.L.U32 R8, R24.reuse, 0x10, RZ ;  /* 0x0000001018088819 */ /* 0x050fe400000006ff */
[----:B------:R-:W-:Y:S01]  /*7120*/  @!P0 LOP3.LUT R17, R24, 0xffff0000, RZ, 0xc0, !PT ;  /* 0xffff000018118812 */ /* 0x000fe200078ec0ff */
[C---:B------:R-:W-:Y:S01]  /*7130*/  @!P0 IMAD.U32 R24, R25.reuse, 0x10000, RZ ;  /* 0x0001000019188824 */ /* 0x040fe200078e00ff */
[----:B------:R-:W-:Y:S01]  /*7140*/  @!P0 LOP3.LUT R25, R25, 0xffff0000, RZ, 0xc0, !PT ;  /* 0xffff000019198812 */ /* 0x000fe200078ec0ff */
[C---:B------:R-:W-:Y:S02]  /*7150*/  @!P0 FMUL.FTZ R27, R0.reuse, R8 ;  /* 0x00000008001b8220 */ /* 0x040fe40000410000 */
[-C--:B------:R-:W-:Y:S02]  /*7160*/  @!P0 FMUL.FTZ R0, R0, R7.reuse ;  /* 0x0000000700008220 */ /* 0x080fe40000410000 */
[----:B------:R-:W-:Y:S01]  /*7170*/  @!P0 FFMA.FTZ R27, R3, R7, -R27 ;  /* 0x00000007031b8223 */ /* 0x000fe2000001081b */
[----:B------:R-:W-:Y:S01]  /*7180*/  @!P0 LOP3.LUT R7, R23, 0xffff0000, RZ, 0xc0, !PT ;  /* 0xffff000017078812 */ /* 0x000fe200078ec0ff */
[----:B------:R-:W-:Y:S01]  /*7190*/  @!P0 FFMA.FTZ R0, R8, R3, R0 ;  /* 0x0000000308008223 */ /* 0x000fe20000010000 */
[----:B------:R-:W-:Y:S01]  /*71a0*/  @!P0 LOP3.LUT R3, R22, 0xffff0000, RZ, 0xc0, !PT ;  /* 0xffff000016038812 */ /* 0x000fe200078ec0ff */
[----:B------:R-:W-:Y:S02]  /*71b0*/  @!P0 IMAD.U32 R8, R21, 0x10000, RZ ;  /* 0x0001000015088824 */ /* 0x000fe400078e00ff */
[----:B------:R-:W-:Y:S01]  /*71c0*/  @!P0 FMUL.FTZ R28, R2, R17 ;  /* 0x00000011021c8220 */ /* 0x000fe20000410000 */
[----:B------:R-:W-:Y:S01]  /*71d0*/  @!P0 F2FP.BF16.PACK_AB R0, R0, R27 ;  /* 0x0000001b0000823e */ /* 0x000fe200000010ff */
[-C--:B------:R-:W-:Y:S02]  /*71e0*/  @!P0 FMUL.FTZ R2, R2, R6.reuse ;  /* 0x0000000602028220 */ /* 0x080fe40000410000 */
[----:B------:R-:W-:Y:S01]  /*71f0*/  @!P0 FFMA.FTZ R28, R8, R6, -R28 ;  /* 0x00000006081c8223 */ /* 0x000fe2000001081c */
[----:B------:R-:W-:Y:S01]  /*7200*/  @!P0 SHF.L.U32 R6, R22, 0x10, RZ ;  /* 0x0000001016068819 */ /* 0x000fe200000006ff */
[C---:B------:R-:W-:Y:S01]  /*7210*/  @!P0 FMUL.FTZ R29, R3.reuse, R24 ;  /* 0x00000018031d8220 */ /* 0x040fe20000410000 */
[----:B------:R-:W-:Y:S01]  /*7220*/  @!P0 MOV R20, R0 ;  /* 0x0000000000148202 */ /* 0x000fe20000000f00 */
[-C--:B------:R-:W-:Y:S02]  /*7230*/  @!P0 FMUL.FTZ R3, R3, R4.reuse ;  /* 0x0000000403038220 */ /* 0x080fe40000410000 */
        /* <DEDUP_REMOVED lines=16> */
.L_x_1212:
[----:B------:R-:W-:Y:S05]  /*7340*/  BSYNC B1 ;  /* 0x0000000000017941 */ /* 0x000fea0003800000 */
.L_x_1211:
[----:B------:R-:W2:Y:S01]  /*7350*/  LD.E R0, [R10.64+0xd0] ;  /* 0x0000d0060a007980 */ /* 0x000ea2000c101900 */
[----:B------:R-:W-:Y:S02]  /*7360*/  IMAD.MOV.U32 R2, RZ, RZ, R13 ;  /* 0x000000ffff027224 */ /* 0x000fe400078e000d */
[----:B------:R-:W-:Y:S02]  /*7370*/  IMAD.MOV.U32 R3, RZ, RZ, R12 ;  /* 0x000000ffff037224 */ /* 0x000fe400078e000c */
[----:B------:R-:W-:Y:S02]  /*7380*/  IMAD.MOV.U32 R41, RZ, RZ, R39 ;  /* 0x000000ffff297224 */ /* 0x000fe400078e0027 */
[----:B--2---:R-:W-:Y:S05]  /*7390*/  IMAD.U32 R0, R0, -0x40, RZ ;  /* 0xffffffc000007824 */ /* 0x004fea00078e00ff */
[C---:B------:R-:W-:Y:S02]  /*73a0*/  LEA R13, P1, R0.reuse, R2, 0x1 ;  /* 0x00000002000d7211 */ /* 0x040fe400078208ff */
[C---:B------:R-:W-:Y:S02]  /*73b0*/  LEA R40, P0, R0.reuse, R40, 0x1 ;  /* 0x0000002800287211 */ /* 0x040fe400078008ff */
[C---:B------:R-:W-:Y:S02]  /*73c0*/  LEA.HI.X.SX32 R12, R0.reuse, R3, 0x1, P1 ;  /* 0x00000003000c7211 */ /* 0x040fe400008f0eff */
[----:B------:R-:W-:Y:S01]  /*73d0*/  LEA.HI.X.SX32 R39, R0, R41, 0x1, P0 ;  /* 0x0000002900277211 */ /* 0x000fe200000f0eff */
[----:B------:R-:W-:-:S05]  /*73e0*/  BRA `(.L_x_1215) ;  /* 0x0000703000007947 */ /* 0x000fca0003800000 */
.L_x_1182:
[----:B-1----:R-:W-:Y:S01]  /*73f0*/  BSSY B2, `(.L_x_1216) ;  /* 0x00000c2000027945 */ /* 0x002fe20003800000 */
[----:B------:R-:W-:-:S05]  /*7400*/  @!P2 BRA `(.L_x_1217) ;  /* 0x00000c000000a947 */ /* 0x000fca0003800000 */
[----:B-----5:R-:W-:Y:S01]  /*7410*/  ISETP.GE.AND P0, PT, R18, R165, PT ;  /* 0x000000a51200720c */ /* 0x020fe20003f06270 */
[----:B------:R-:W-:Y:S01]  /*7420*/  @!UPT UIADD3 URZ, URZ, URZ, URZ ;  /* 0x0000003f3f3ff290 */ /* 0x000fe2000fffe03f */
[----:B------:R-:W-:Y:S11]  /*7430*/  BSSY B1, `(.L_x_1218) ;  /* 0x000005e000017945 */ /* 0x000ff60003800000 */
[----:B------:R-:W-:-:S05]  /*7440*/  @P0 BRA `(.L_x_1219) ;  /* 0x000005c000000947 */ /* 0x000fca0003800000 */
[----:B------:R-:W-:Y:S01]  /*7450*/  IMAD.MOV.U32 R4, RZ, RZ, R119 ;  /* 0x000000ffff047224 */ /* 0x000fe200078e0077 */
[----:B------:R-:W-:Y:S01]  /*7460*/  MOV R5, R118 ;  /* 0x0000007600057202 */ /* 0x000fe20000000f00 */
[----:B------:R-:W-:Y:S01]  /*7470*/  BSSY B0, `(.L_x_1220) ;  /* 0x0000056000007945 */ /* 0x000fe20003800000 */
[----:B------:R-:W-:Y:S03]  /*7480*/  ISETP.GE.AND P0, PT, R18, R17, PT ;  /* 0x000000111200720c */ /* 0x000fe60003f06270 */
[----:B------:R1:W5:Y:S10]  /*7490*/  LD.E.128 R20, [R4.64] ;  /* 0x0000000604147980 */ /* 0x000374000c101d00 */
[----:B------:R-:W-:-:S05]  /*74a0*/  @P0 BRA `(.L_x_1221) ;  /* 0x0000052000000947 */ /* 0x000fca0003800000 */
[----:B------:R-:W-:Y:S01]  /*74b0*/  LEA.HI R8, R17, R17, RZ, 0x1 ;  /* 0x0000001111087211 */ /* 0x000fe200078f08ff */
[----:B------:R-:W-:Y:S01]  /*74c0*/  IMAD.MOV.U32 R7, RZ, RZ, R120 ;  /* 0x000000ffff077224 */ /* 0x000fe200078e0078 */
[----:B------:R-:W-:Y:S01]  /*74d0*/  MOV R6, R121 ;  /* 0x0000007900067202 */ /* 0x000fe20000000f00 */
[----:B------:R-:W-:Y:S01]  /*74e0*/  IMAD.MOV.U32 R2, RZ, RZ, RZ ;  /* 0x000000ffff027224 */ /* 0x000fe200078e00ff */
[----:B------:R-:W-:Y:S01]  /*74f0*/  SHF.R.S32.HI R8, RZ, 0x1, R8 ;  /* 0x00000001ff087819 */ /* 0x000fe20000011408 */
[C---:B-----5:R-:W-:Y:S01]  /*7500*/  IMAD.U32 R29, R20.reuse, 0x10000, RZ ;  /* 0x00010000141d7824 */ /* 0x060fe200078e00ff */
[----:B------:R-:W-:Y:S01]  /*7510*/  LOP3.LUT R30, R20, 0xffff0000, RZ, 0xc0, !PT ;  /* 0xffff0000141e7812 */ /* 0x000fe200078ec0ff */
[----:B------:R-:W-:Y:S01]  /*7520*/  IMAD.U32 R33, R22, 0x10000, RZ ;  /* 0x0001000016217824 */ /* 0x000fe200078e00ff */
[----:B------:R-:W-:Y:S01]  /*7530*/  ISETP.GE.AND P1, PT, R18, R8, PT ;  /* 0x000000081200720c */ /* 0x000fe20003f26270 */
[--C-:B------:R-:W-:Y:S01]  /*7540*/  IMAD.MOV.U32 R0, RZ, RZ, R8.reuse ;  /* 0x000000ffff007224 */ /* 0x100fe200078e0008 */
[C---:B------:R-:W-:Y:S02]  /*7550*/  SHF.L.U32 R31, R21.reuse, 0x10, RZ ;  /* 0x00000010151f7819 */ /* 0x040fe400000006ff */
[----:B------:R-:W-:Y:S02]  /*7560*/  LOP3.LUT R32, R21, 0xffff0000, RZ, 0xc0, !PT ;  /* 0xffff000015207812 */ /* 0x000fe400078ec0ff */
[----:B------:R-:W-:Y:S02]  /*7570*/  LOP3.LUT R34, R22, 0xffff0000, RZ, 0xc0, !PT ;  /* 0xffff000016227812 */ /* 0x000fe400078ec0ff */
[C---:B------:R-:W-:Y:S02]  /*7580*/  SHF.L.U32 R35, R23.reuse, 0x10, RZ ;  /* 0x0000001017237819 */ /* 0x040fe400000006ff */
[----:B------:R-:W-:Y:S03]  /*7590*/  LOP3.LUT R36, R23, 0xffff0000, RZ, 0xc0, !PT ;  /* 0xffff000017247812 */ /* 0x000fe600078ec0ff */
[----:B------:R-:W-:Y:S01]  /*75a0*/  @P1 IMAD.MOV R2, RZ, RZ, -R8 ;  /* 0x000000ffff021224 */ /* 0x000fe200078e0a08 */
[----:B------:R-:W-:Y:S04]  /*75b0*/  @P1 IADD3 R0, -R8, RZ, RZ ;  /* 0x000000ff08001210 */ /* 0x000fe80007ffe1ff */
[C---:B------:R-:W-:Y:S04]  /*75c0*/  LEA R24, P0, R2.reuse, R6, 0x1 ;  /* 0x0000000602187211 */ /* 0x040fe800078008ff */
[----:B------:R-:W-:Y:S02]  /*75d0*/  LEA.HI.X.SX32 R25, R2, R7, 0x1, P0 ;  /* 0x0000000702197211 */ /* 0x000fe400000f0eff */
[C---:B------:R-:W-:Y:S04]  /*75e0*/  LEA R2, P0, R0.reuse, R4, 0x1 ;  /* 0x0000000400027211 */ /* 0x040fe800078008ff */
[----:B------:R-:W-:Y:S01]  /*75f0*/  LEA.HI.X.SX32 R3, R0, R5, 0x1, P0 ;  /* 0x0000000500037211 */ /* 0x000fe200000f0eff */
[----:B------:R-:W-:Y:S01]  /*7600*/  IMAD.MOV.U32 R0, RZ, RZ, RZ ;  /* 0x000000ffff007224 */ /* 0x000fe200078e00ff */
[----:B------:R-:W-:Y:S01]  /*7610*/  @P1 IADD3 R0, -R8, RZ, RZ ;  /* 0x000000ff08001210 */ /* 0x000fe20007ffe1ff */
[----:B------:R-:W2:Y:S08]  /*7620*/  LD.E.128 R24, [R24.64] ;  /* 0x0000000618187980 */ /* 0x000eb0000c101d00 */
[----:B-1----:R1:W3:Y:S02]  /*7630*/  LD.E.128 R4, [R2.64] ;  /* 0x0000000602047980 */ /* 0x0022e4000c101d00 */
[----:B-1----:R-:W-:Y:S01]  /*7640*/  IMAD.MOV.U32 R2, RZ, RZ, R123 ;  /* 0x000000ffff027224 */ /* 0x002fe200078e007b */
[----:B------:R-:W-:Y:S04]  /*7650*/  MOV R3, R122 ;  /* 0x0000007a00037202 */ /* 0x000fe80000000f00 */
[C---:B------:R-:W-:Y:S04]  /*7660*/  LEA R2, P0, R0.reuse, R2, 0x1 ;  /* 0x0000000200027211 */ /* 0x040fe800078008ff */
[----:B------:R-:W-:Y:S05]  /*7670*/  LEA.HI.X.SX32 R3, R0, R3, 0x1, P0 ;  /* 0x0000000300037211 */ /* 0x000fea00000f0eff */
[----:B------:R1:W4:Y:S01]  /*7680*/  LD.E.128 R44, [R2.64] ;  /* 0x00000006022c7980 */ /* 0x000322000c101d00 */
[----:B--2---:R-:W-:Y:S01]  /*7690*/  IMAD.U32 R0, R24, 0x10000, RZ ;  /* 0x0001000018007824 */ /* 0x004fe200078e00ff */
[----:B------:R-:W-:Y:S01]  /*76a0*/  SHF.L.U32 R20, R27, 0x10, RZ ;  /* 0x000000101b147819 */ /* 0x000fe200000006ff */
[C---:B------:R-:W-:Y:S01]  /*76b0*/  IMAD.U32 R22, R26.reuse, 0x10000, RZ ;  /* 0x000100001a167824 */ /* 0x040fe200078e00ff */
[----:B------:R-:W-:Y:S01]  /*76c0*/  LOP3.LUT R21, R26, 0xffff0000, RZ, 0xc0, !PT ;  /* 0xffff00001a157812 */ /* 0x000fe200078ec0ff */
[----:B------:R-:W-:Y:S01]  /*76d0*/  @!P1 FADD.FTZ R0, -R0, -RZ ;  /* 0x800000ff00009221 */ /* 0x000fe20000010100 */
[----:B-1----:R-:W-:Y:S01]  /*76e0*/  LOP3.LUT R2, R24, 0xffff0000, RZ, 0xc0, !PT ;  /* 0xffff000018027812 */ /* 0x002fe200078ec0ff */
[----:B------:R-:W-:Y:S01]  /*76f0*/  @!P1 FADD.FTZ R20, -R20, -RZ ;  /* 0x800000ff14149221 */ /* 0x000fe20000010100 */
[----:B------:R-:W-:Y:S01]  /*7700*/  SHF.L.U32 R3, R25, 0x10, RZ ;  /* 0x0000001019037819 */ /* 0x000fe200000006ff */
[----:B---3--:R-:W-:Y:S01]  /*7710*/  IMAD.U32 R28, R4, 0x10000, RZ ;  /* 0x00010000041c7824 */ /* 0x008fe200078e00ff */
[----:B------:R-:W-:Y:S01]  /*7720*/  SHF.L.U32 R23, R7, 0x10, RZ ;  /* 0x0000001007177819 */ /* 0x000fe200000006ff */
        /* <DEDUP_REMOVED lines=8> */
[C---:B------:R-:W-:Y:S01]  /*77b0*/  IMAD.U32 R5, R6.reuse, 0x10000, RZ ;  /* 0x0001000006057824 */ /* 0x040fe200078e00ff */
[----:B------:R-:W-:Y:S01]  /*77c0*/  LOP3.LUT R6, R6, 0xffff0000, RZ, 0xc0, !PT ;  /* 0xffff000006067812 */ /* 0x000fe200078ec0ff */
[----:B------:R-:W-:Y:S01]  /*77d0*/  FMUL.FTZ R0, R28, R0 ;  /* 0x000000001c007220 */ /* 0x000fe20000410000 */
[----:B------:R-:W-:Y:S01]  /*77e0*/  LOP3.LUT R24, R25, 0xffff0000, RZ, 0xc0, !PT ;  /* 0xffff000019187812 */ /* 0x000fe200078ec0ff */
[----:B------:R-:W-:Y:S01]  /*77f0*/  FMUL.FTZ R2, R27, R2 ;  /* 0x000000021b027220 */ /* 0x000fe20000410000 */
[----:B------:R-:W-:Y:S01]  /*7800*/  LOP3.LUT R25, R7, 0xffff0000, RZ, 0xc0, !PT ;  /* 0xffff000007197812 */ /* 0x000fe200078ec0ff */
[----:B------:R-:W-:Y:S02]  /*7810*/  FMUL.FTZ R7, R23, R20 ;  /* 0x0000001417077220 */ /* 0x000fe40000410000 */
[----:B------:R-:W-:Y:S02]  /*7820*/  FMUL.FTZ R6, R6, R21 ;  /* 0x0000001506067220 */ /* 0x000fe40000410000 */
[----:B------:R-:W-:Y:S02]  /*7830*/  @!P1 FADD.FTZ R24, -R24, -RZ ;  /* 0x800000ff18189221 */ /* 0x000fe40000010100 */
[----:B------:R-:W-:Y:S02]  /*7840*/  FMUL.FTZ R5, R5, R22 ;  /* 0x0000001605057220 */ /* 0x000fe40000410000 */
[----:B------:R-:W-:Y:S02]  /*7850*/  FMUL.FTZ R3, R4, R3 ;  /* 0x0000000304037220 */ /* 0x000fe40000410000 */
[----:B------:R-:W-:Y:S02]  /*7860*/  @!P1 FADD.FTZ R8, -R8, -RZ ;  /* 0x800000ff08089221 */ /* 0x000fe40000010100 */
[----:B------:R-:W-:Y:S02]  /*7870*/  FMUL.FTZ R4, R26, R24 ;  /* 0x000000181a047220 */ /* 0x000fe40000410000 */
[----:B------:R-:W-:Y:S01]  /*7880*/  FMUL.FTZ R8, R25, R8 ;  /* 0x0000000819087220 */ /* 0x000fe20000410000 */
[C---:B----4-:R-:W-:Y:S01]  /*7890*/  LOP3.LUT R21, R44.reuse, 0xffff0000, RZ, 0xc0, !PT ;  /* 0xffff00002c157812 */ /* 0x050fe200078ec0ff */
[----:B------:R-:W-:Y:S01]  /*78a0*/  IMAD.U32 R20, R44, 0x10000, RZ ;  /* 0x000100002c147824 */ /* 0x000fe200078e00ff */
[C---:B------:R-:W-:Y:S01]  /*78b0*/  SHF.L.U32 R22, R45.reuse, 0x10, RZ ;  /* 0x000000102d167819 */ /* 0x040fe200000006ff */
[C---:B------:R-:W-:Y:S01]  /*78c0*/  IMAD.U32 R24, R46.reuse, 0x10000, RZ ;  /* 0x000100002e187824 */ /* 0x040fe200078e00ff */
[----:B------:R-:W-:Y:S01]  /*78d0*/  LOP3.LUT R23, R45, 0xffff0000, RZ, 0xc0, !PT ;  /* 0xffff00002d177812 */ /* 0x000fe200078ec0ff */
[----:B------:R-:W-:Y:S01]  /*78e0*/  FFMA.FTZ R0, R29, R20, R0 ;  /* 0x000000141d007223 */ /* 0x000fe20000010000 */
[----:B------:R-:W-:Y:S01]  /*78f0*/  LOP3.LUT R25, R46, 0xffff0000, RZ, 0xc0, !PT ;  /* 0xffff00002e197812 */ /* 0x000fe200078ec0ff */
[----:B------:R-:W-:Y:S01]  /*7900*/  FFMA.FTZ R2, R30, R21, R2 ;  /* 0x000000151e027223 */ /* 0x000fe20000010002 */
[----:B------:R-:W-:Y:S01]  /*7910*/  SHF.L.U32 R26, R47, 0x10, RZ ;  /* 0x000000102f1a7819 */ /* 0x000fe200000006ff */
[----:B------:R-:W-:Y:S01]  /*7920*/  FFMA.FTZ R3, R31, R22, R3 ;  /* 0x000000161f037223 */ /* 0x000fe20000010003 */
[----:B------:R-:W-:Y:S01]  /*7930*/  LOP3.LUT R27, R47, 0xffff0000, RZ, 0xc0, !PT ;  /* 0xffff00002f1b7812 */ /* 0x000fe200078ec0ff */
[----:B------:R-:W-:Y:S01]  /*7940*/  FFMA.FTZ R4, R32, R23, R4 ;  /* 0x0000001720047223 */ /* 0x000fe20000010004 */
[----:B------:R-:W-:Y:S01]  /*7950*/  F2FP.BF16.PACK_AB R20, R2, R0 ;  /* 0x000000000214723e */ /* 0x000fe200000010ff */
[----:B------:R-:W-:Y:S02]  /*7960*/  FFMA.FTZ R5, R33, R24, R5 ;  /* 0x0000001821057223 */ /* 0x000fe40000010005 */
[----:B------:R-:W-:Y:S01]  /*7970*/  FFMA.FTZ R6, R34, R25, R6 ;  /* 0x0000001922067223 */ /* 0x000fe20000010006 */
[----:B------:R-:W-:Y:S01]  /*7980*/  F2FP.BF16.PACK_AB R21, R4, R3 ;  /* 0x000000030415723e */ /* 0x000fe200000010ff */
[----:B------:R-:W-:Y:S02]  /*7990*/  FFMA.FTZ R7, R35, R26, R7 ;  /* 0x0000001a23077223 */ /* 0x000fe40000010007 */
[----:B------:R-:W-:Y:S01]  /*79a0*/  FFMA.FTZ R8, R36, R27, R8 ;  /* 0x0000001b24087223 */ /* 0x000fe20000010008 */
[----:B------:R-:W-:Y:S04]  /*79b0*/  F2FP.BF16.PACK_AB R22, R6, R5 ;  /* 0x000000050616723e */ /* 0x000fe800000010ff */
[----:B------:R-:W-:Y:S02]  /*79c0*/  F2FP.BF16.PACK_AB R23, R8, R7 ;  /* 0x000000070817723e */ /* 0x000fe400000010ff */
.L_x_1221:
[----:B------:R-:W-:Y:S05]  /*79d0*/  BSYNC B0 ;  /* 0x0000000000007941 */ /* 0x000fea0003800000 */
.L_x_1220:
[----:B------:R-:W-:Y:S02]  /*79e0*/  MOV R2, R125 ;  /* 0x0000007d00027202 */ /* 0x000fe40000000f00 */
[----:B------:R-:W-:Y:S05]  /*79f0*/  MOV R3, R124 ;  /* 0x0000007c00037202 */ /* 0x000fea0000000f00 */
[----:B-----5:R2:W-:Y:S02]  /*7a00*/  ST.E.128 [R2.64], R20 ;  /* 0x0000001402007985 */ /* 0x0205e4000c101d06 */
.L_x_1219:
[----:B------:R-:W-:Y:S05]  /*7a10*/  BSYNC B1 ;  /* 0x0000000000017941 */ /* 0x000fea0003800000 */
.L_x_1218:
[----:B------:R-:W-:Y:S11]  /*7a20*/  ISETP.GE.AND P0, PT, R9, R165, PT ;  /* 0x000000a50900720c */ /* 0x000ff60003f06270 */
[----:B------:R-:W-:Y:S02]  /*7a30*/  @!UPT UIADD3 URZ, URZ, URZ, URZ ;  /* 0x0000003f3f3ff290 */ /* 0x000fe4000fffe03f */
[----:B------:R-:W-:-:S05]  /*7a40*/  @P0 BRA `(.L_x_1217) ;  /* 0x000005c000000947 */ /* 0x000fca0003800000 */
[----:B-1----:R-:W-:Y:S01]  /*7a50*/  IMAD.MOV.U32 R4, RZ, RZ, R119 ;  /* 0x000000ffff047224 */ /* 0x002fe200078e0077 */
[----:B------:R-:W-:Y:S01]  /*7a60*/  MOV R5, R118 ;  /* 0x0000007600057202 */ /* 0x000fe20000000f00 */
[----:B------:R-:W-:Y:S01]  /*7a70*/  BSSY B0, `(.L_x_1222) ;  /* 0x0000056000007945 */ /* 0x000fe20003800000 */
[----:B------:R-:W-:Y:S03]  /*7a80*/  ISETP.GE.AND P0, PT, R9, R17, PT ;  /* 0x000000110900720c */ /* 0x000fe60003f06270 */
[----:B--2---:R1:W5:Y:S10]  /*7a90*/  LD.E.128 R20, [R4.64+0x80] ;  /* 0x0000800604147980 */ /* 0x004374000c101d00 */
[----:B------:R-:W-:-:S05]  /*7aa0*/  @P0 BRA `(.L_x_1223) ;  /* 0x0000052000000947 */ /* 0x000fca0003800000 */
[----:B------:R-:W-:Y:S01]  /*7ab0*/  LEA.HI R0, R17, R17, RZ, 0x1 ;  /* 0x0000001111007211 */ /* 0x000fe200078f08ff */
[----:B------:R-:W-:Y:S01]  /*7ac0*/  IMAD.MOV.U32 R7, RZ, RZ, R120 ;  /* 0x000000ffff077224 */ /* 0x000fe200078e0078 */
[----:B------:R-:W-:Y:S01]  /*7ad0*/  MOV R6, R121 ;  /* 0x0000007900067202 */ /* 0x000fe20000000f00 */
[----:B------:R-:W-:Y:S01]  /*7ae0*/  IMAD.MOV.U32 R28, RZ, RZ, R123 ;  /* 0x000000ffff1c7224 */ /* 0x000fe200078e007b */
[----:B------:R-:W-:Y:S01]  /*7af0*/  SHF.R.S32.HI R0, RZ, 0x1, R0 ;  /* 0x00000001ff007819 */ /* 0x000fe20000011400 */
[----:B------:R-:W-:Y:S01]  /*7b00*/  IMAD.MOV.U32 R2, RZ, RZ, RZ ;  /* 0x000000ffff027224 */ /* 0x000fe200078e00ff */
[----:B------:R-:W-:Y:S01]  /*7b10*/  MOV R29, R122 ;  /* 0x0000007a001d7202 */ /* 0x000fe20000000f00 */
[----:B-----5:R-:W-:Y:S01]  /*7b20*/  IMAD.U32 R33, R22, 0x10000, RZ ;  /* 0x0001000016217824 */ /* 0x020fe200078e00ff */
[----:B------:R-:W-:Y:S01]  /*7b30*/  ISETP.GE.AND P1, PT, R9, R0, PT ;  /* 0x000000000900720c */ /* 0x000fe20003f26270 */
[--C-:B------:R-:W-:Y:S01]  /*7b40*/  IMAD.MOV.U32 R3, RZ, RZ, R0.reuse ;  /* 0x000000ffff037224 */ /* 0x100fe200078e0000 */
[----:B------:R-:W-:Y:S02]  /*7b50*/  LOP3.LUT R30, R20, 0xffff0000, RZ, 0xc0, !PT ;  /* 0xffff0000141e7812 */ /* 0x000fe400078ec0ff */
[C---:B------:R-:W-:Y:S02]  /*7b60*/  SHF.L.U32 R31, R21.reuse, 0x10, RZ ;  /* 0x00000010151f7819 */ /* 0x040fe400000006ff */
[----:B------:R-:W-:Y:S02]  /*7b70*/  LOP3.LUT R32, R21, 0xffff0000, RZ, 0xc0, !PT ;  /* 0xffff000015207812 */ /* 0x000fe400078ec0ff */
[----:B------:R-:W-:Y:S02]  /*7b80*/  LOP3.LUT R34, R22, 0xffff0000, RZ, 0xc0, !PT ;  /* 0xffff000016227812 */ /* 0x000fe400078ec0ff */
[C---:B------:R-:W-:Y:S02]  /*7b90*/  SHF.L.U32 R35, R23.reuse, 0x10, RZ ;  /* 0x0000001017237819 */ /* 0x040fe400000006ff */
[----:B------:R-:W-:Y:S01]  /*7ba0*/  LOP3.LUT R36, R23, 0xffff0000, RZ, 0xc0, !PT ;  /* 0xffff000017247812 */ /* 0x000fe200078ec0ff */
[----:B------:R-:W-:Y:S01]  /*7bb0*/  @P1 IMAD.MOV R2, RZ, RZ, -R0 ;  /* 0x000000ffff021224 */ /* 0x000fe200078e0a00 */
[----:B------:R-:W-:Y:S04]  /*7bc0*/  @P1 IADD3 R3, -R0, RZ, RZ ;  /* 0x000000ff00031210 */ /* 0x000fe80007ffe1ff */
[C---:B------:R-:W-:Y:S04]  /*7bd0*/  LEA R24, P0, R2.reuse, R6, 0x1 ;  /* 0x0000000602187211 */ /* 0x040fe800078008ff */
[----:B------:R-:W-:Y:S02]  /*7be0*/  LEA.HI.X.SX32 R25, R2, R7, 0x1, P0 ;  /* 0x0000000702197211 */ /* 0x000fe400000f0eff */
[C---:B------:R-:W-:Y:S04]  /*7bf0*/  LEA R2, P0, R3.reuse, R4, 0x1 ;  /* 0x0000000403027211 */ /* 0x040fe800078008ff */
[----:B------:R-:W-:Y:S01]  /*7c00*/  LEA.HI.X.SX32 R3, R3, R5, 0x1, P0 ;  /* 0x0000000503037211 */ /* 0x000fe200000f0eff */
[----:B------:R-:W2:Y:S08]  /*7c10*/  LD.E.128 R24, [R24.64+0x80] ;  /* 0x0000800618187980 */ /* 0x000eb0000c101d00 */
[----:B-1----:R1:W3:Y:S02]  /*7c20*/  LD.E.128 R4, [R2.64+0x80] ;  /* 0x0000800602047980 */ /* 0x0022e4000c101d00 */
[----:B-1----:R-:W-:Y:S01]  /*7c30*/  IMAD.MOV.U32 R3, RZ, RZ, RZ ;  /* 0x000000ffff037224 */ /* 0x002fe200078e00ff */
[----:B------:R-:W-:Y:S04]  /*7c40*/  @P1 IADD3 R3, -R0, RZ, RZ ;  /* 0x000000ff00031210 */ /* 0x000fe80007ffe1ff */
[C---:B------:R-:W-:Y:S04]  /*7c50*/  LEA R2, P0, R3.reuse, R28, 0x1 ;  /* 0x0000001c03027211 */ /* 0x040fe800078008ff */
[----:B------:R-:W-:Y:S01]  /*7c60*/  LEA.HI.X.SX32 R3, R3, R29, 0x1, P0 ;  /* 0x0000001d03037211 */ /* 0x000fe200000f0eff */
[----:B------:R-:W-:Y:S04]  /*7c70*/  IMAD.U32 R29, R20, 0x10000, RZ ;  /* 0x00010000141d7824 */ /* 0x000fe800078e00ff */
[----:B------:R1:W4:Y:S01]  /*7c80*/  LD.E.128 R44, [R2.64+0x80] ;  /* 0x00008006022c7980 */ /* 0x000322000c101d00 */
        /* <DEDUP_REMOVED lines=52> */
.L_x_1223:
[----:B------:R-:W-:Y:S05]  /*7fd0*/  BSYNC B0 ;  /* 0x0000000000007941 */ /* 0x000fea0003800000 */
.L_x_1222:
[----:B------:R-:W-:Y:S02]  /*7fe0*/  MOV R2, R125 ;  /* 0x0000007d00027202 */ /* 0x000fe40000000f00 */
[----:B------:R-:W-:Y:S05]  /*7ff0*/  MOV R3, R124 ;  /* 0x0000007c00037202 */ /* 0x000fea0000000f00 */
[----:B-----5:R2:W-:Y:S02]  /*8000*/  ST.E.128 [R2.64+0x80], R20 ;  /* 0x0000801402007985 */ /* 0x0205e4000c101d06 */
.L_x_1217:
[----:B------:R-:W-:Y:S05]  /*8010*/  BSYNC B2 ;  /* 0x0000000000027941 */ /* 0x000fea0003800000 */
.L_x_1216:
        /* <DEDUP_REMOVED lines=9> */
[C---:B-1----:R-:W-:Y:S01]  /*80b0*/  LEA R4, P0, R87.reuse, R119, 0x1 ;  /* 0x0000007757047211 */ /* 0x042fe200078008ff */
[----:B------:R-:W-:Y:S03]  /*80c0*/  BSSY B0, `(.L_x_1228) ;  /* 0x0000057000007945 */ /* 0x000fe60003800000 */
[----:B------:R-:W-:Y:S02]  /*80d0*/  LEA.HI.X R5, R87, R118, R86, 0x1, P0 ;  /* 0x0000007657057211 */ /* 0x000fe400000f0c56 */
[----:B------:R-:W-:Y:S03]  /*80e0*/  ISETP.GE.AND P0, PT, R18, R17, PT ;  /* 0x000000111200720c */ /* 0x000fe60003f06270 */
[----:B--2---:R1:W5:Y:S10]  /*80f0*/  LD.E.128 R20, [R4.64] ;  /* 0x0000000604147980 */ /* 0x004374000c101d00 */
        /* <DEDUP_REMOVED lines=19> */
[----:B------:R-:W-:Y:S02]  /*8230*/  LEA R216, P0, R24, R121, 0x1 ;  /* 0x0000007918d87211 */ /* 0x000fe400078008ff */
[-C--:B------:R-:W-:Y:S01]  /*8240*/  LEA.HI.X.SX32 R8, R8, R143.reuse, 0x1, P2 ;  /* 0x0000008f08087211 */ /* 0x080fe200010f0eff */
[----:B-1----:R1:W2:Y:S03]  /*8250*/  LD.E.128 R4, [R2.64] ;  /* 0x0000000602047980 */ /* 0x0022a6000c101d00 */
[----:B------:R-:W-:Y:S06]  /*8260*/  LEA.HI.X R217, R24, R120, R8, 0x1, P0 ;  /* 0x0000007818d97211 */ /* 0x000fec00000f0c08 */
[----:B------:R-:W3:Y:S01]  /*8270*/  LD.E.128 R216, [R216.64] ;  /* 0x00000006d8d87980 */ /* 0x000ee2000c101d00 */
[----:B-1----:R-:W-:Y:S01]  /*8280*/  IMAD.MOV.U32 R2, RZ, RZ, RZ ;  /* 0x000000ffff027224 */ /* 0x002fe200078e00ff */
[----:B------:R-:W-:Y:S04]  /*8290*/  @P1 IADD3 R2, -R0, RZ, RZ ;  /* 0x000000ff00021210 */ /* 0x000fe80007ffe1ff */
[----:B------:R-:W-:Y:S04]  /*82a0*/  IADD3 R3, P0, R163, R2, RZ ;  /* 0x00000002a3037210 */ /* 0x000fe80007f1e0ff */
[----:B------:R-:W-:Y:S02]  /*82b0*/  LEA.HI.X.SX32 R0, R2, R143, 0x1, P0 ;  /* 0x0000008f02007211 */ /* 0x000fe400000f0eff */
[C---:B------:R-:W-:Y:S04]  /*82c0*/  LEA R2, P0, R3.reuse, R123, 0x1 ;  /* 0x0000007b03027211 */ /* 0x040fe800078008ff */
[----:B------:R-:W-:Y:S05]  /*82d0*/  LEA.HI.X R3, R3, R122, R0, 0x1, P0 ;  /* 0x0000007a03037211 */ /* 0x000fea00000f0c00 */
[----:B------:R1:W4:Y:S01]  /*82e0*/  LD.E.128 R44, [R2.64] ;  /* 0x00000006022c7980 */ /* 0x000322000c101d00 */
[C---:B--2---:R-:W-:Y:S01]  /*82f0*/  IMAD.U32 R8, R7.reuse, 0x10000, RZ ;  /* 0x0001000007087824 */ /* 0x044fe200078e00ff */
[----:B------:R-:W-:Y:S01]  /*8300*/  LOP3.LUT R21, R7, 0xffff0000, RZ, 0xc0, !PT ;  /* 0xffff000007157812 */ /* 0x000fe200078ec0ff */
[C---:B------:R-:W-:Y:S01]  /*8310*/  IMAD.U32 R0, R4.reuse, 0x10000, RZ ;  /* 0x0001000004007824 */ /* 0x040fe200078e00ff */
[----:B-1----:R-:W-:Y:S02]  /*8320*/  LOP3.LUT R2, R4, 0xffff0000, RZ, 0xc0, !PT ;  /* 0xffff000004027812 */ /* 0x002fe400078ec0ff */
[C---:B------:R-:W-:Y:S02]  /*8330*/  SHF.L.U32 R3, R5.reuse, 0x10, RZ ;  /* 0x0000001005037819 */ /* 0x040fe400000006ff */
[----:B------:R-:W-:Y:S01]  /*8340*/  LOP3.LUT R4, R5, 0xffff0000, RZ, 0xc0, !PT ;  /* 0xffff000005047812 */ /* 0x000fe200078ec0ff */
[----:B------:R-:W-:Y:S01]  /*8350*/  IMAD.U32 R5, R6, 0x10000, RZ ;  /* 0x0001000006057824 */ /* 0x000fe200078e00ff */
[----:B---3--:R-:W-:Y:S01]  /*8360*/  SHF.L.U32 R27, R216, 0x10, RZ ;  /* 0x00000010d81b7819 */ /* 0x008fe200000006ff */
[----:B------:R-:W-:Y:S01]  /*8370*/  IMAD.U32 R25, R217, 0x10000, RZ ;  /* 0x00010000d9197824 */ /* 0x000fe200078e00ff */
        /* <DEDUP_REMOVED lines=11> */
[----:B------:R-:W-:Y:S02]  /*8430*/  @!P1 FADD.FTZ R22, -R22, -RZ ;  /* 0x800000ff16169221 */ /* 0x000fe40000010100 */
[----:B------:R-:W-:Y:S02]  /*8440*/  @!P1 FADD.FTZ R25, -R25, -RZ ;  /* 0x800000ff19199221 */ /* 0x000fe40000010100 */
[----:B------:R-:W-:Y:S02]  /*8450*/  FMUL.FTZ R0, R0, R27 ;  /* 0x0000001b00007220 */ /* 0x000fe40000410000 */
[----:B------:R-:W-:Y:S02]  /*8460*/  FMUL.FTZ R7, R8, R7 ;  /* 0x0000000708077220 */ /* 0x000fe40000410000 */
[----:B------:R-:W-:Y:S02]  /*8470*/  FMUL.FTZ R8, R21, R20 ;  /* 0x0000001415087220 */ /* 0x000fe40000410000 */
[----:B------:R-:W-:Y:S02]  /*8480*/  @!P1 FADD.FTZ R23, -R23, -RZ ;  /* 0x800000ff17179221 */ /* 0x000fe40000010100 */
[----:B------:R-:W-:Y:S02]  /*8490*/  @!P1 FADD.FTZ R24, -R24, -RZ ;  /* 0x800000ff18189221 */ /* 0x000fe40000010100 */
[----:B------:R-:W-:Y:S02]  /*84a0*/  FMUL.FTZ R2, R2, R26 ;  /* 0x0000001a02027220 */ /* 0x000fe40000410000 */
[----:B------:R-:W-:Y:S02]  /*84b0*/  FMUL.FTZ R6, R6, R22 ;  /* 0x0000001606067220 */ /* 0x000fe40000410000 */
[----:B------:R-:W-:Y:S02]  /*84c0*/  FMUL.FTZ R3, R3, R25 ;  /* 0x0000001903037220 */ /* 0x000fe40000410000 */
[----:B------:R-:W-:Y:S02]  /*84d0*/  FMUL.FTZ R5, R5, R23 ;  /* 0x0000001705057220 */ /* 0x000fe40000410000 */
[----:B------:R-:W-:Y:S01]  /*84e0*/  FMUL.FTZ R4, R4, R24 ;  /* 0x0000001804047220 */ /* 0x000fe20000410000 */
[C---:B----4-:R-:W-:Y:S01]  /*84f0*/  LOP3.LUT R21, R44.reuse, 0xffff0000, RZ, 0xc0, !PT ;  /* 0xffff00002c157812 */ /* 0x050fe200078ec0ff */
[----:B------:R-:W-:Y:S01]  /*8500*/  IMAD.U32 R20, R44, 0x10000, RZ ;  /* 0x000100002c147824 */ /* 0x000fe200078e00ff */
[C---:B------:R-:W-:Y:S01]  /*8510*/  SHF.L.U32 R22, R45.reuse, 0x10, RZ ;  /* 0x000000102d167819 */ /* 0x040fe200000006ff */
[----:B------:R-:W-:Y:S01]  /*8520*/  IMAD.U32 R24, R46, 0x10000, RZ ;  /* 0x000100002e187824 */ /* 0x000fe200078e00ff */
[----:B------:R-:W-:Y:S01]  /*8530*/  LOP3.LUT R23, R45, 0xffff0000, RZ, 0xc0, !PT ;  /* 0xffff00002d177812 */ /* 0x000fe200078ec0ff */
[----:B------:R-:W-:Y:S01]  /*8540*/  FFMA.FTZ R0, R28, R20, R0 ;  /* 0x000000141c007223 */ /* 0x000fe20000010000 */
[----:B------:R-:W-:Y:S01]  /*8550*/  LOP3.LUT R25, R46, 0xffff0000, RZ, 0xc0, !PT ;  /* 0xffff00002e197812 */ /* 0x000fe200078ec0ff */
[----:B------:R-:W-:Y:S01]  /*8560*/  FFMA.FTZ R2, R29, R21, R2 ;  /* 0x000000151d027223 */ /* 0x000fe20000010002 */
[C---:B------:R-:W-:Y:S01]  /*8570*/  SHF.L.U32 R26, R47.reuse, 0x10, RZ ;  /* 0x000000102f1a7819 */ /* 0x040fe200000006ff */
        /* <DEDUP_REMOVED lines=11> */
.L_x_1229:
[----:B------:R-:W-:Y:S05]  /*8630*/  BSYNC B0 ;  /* 0x0000000000007941 */ /* 0x000fea0003800000 */
.L_x_1228:
[C---:B------:R-:W-:Y:S04]  /*8640*/  LEA R2, P0, R227.reuse, R125, 0x1 ;  /* 0x0000007de3027211 */ /* 0x040fe800078008ff */
[----:B------:R-:W-:Y:S05]  /*8650*/  LEA.HI.X R3, R227, R124, R228, 0x1, P0 ;  /* 0x0000007ce3037211 */ /* 0x000fea00000f0ce4 */
[----:B-----5:R2:W-:Y:S04]  /*8660*/  ST.E.128 [R2.64], R20 ;  /* 0x0000001402007985 */ /* 0x0205e8000c101d06 */
.L_x_1227:
[----:B------:R-:W-:Y:S05]  /*8670*/  BSYNC B1 ;  /* 0x0000000000017941 */ /* 0x000fea0003800000 */
.L_x_1226:
[----:B------:R-:W-:Y:S11]  /*8680*/  ISETP.GE.AND P0, PT, R9, R165, PT ;  /* 0x000000a50900720c */ /* 0x000ff60003f06270 */
[----:B------:R-:W-:Y:S02]  /*8690*/  @!UPT UIADD3 URZ, URZ, URZ, URZ ;  /* 0x0000003f3f3ff290 */ /* 0x000fe4000fffe03f */
        /* <DEDUP_REMOVED lines=89> */
.L_x_1231:
[----:B------:R-:W-:Y:S05]  /*8c30*/  BSYNC B0 ;  /* 0x0000000000007941 */ /* 0x000fea0003800000 */
.L_x_1230:
[C---:B------:R-:W-:Y:S04]  /*8c40*/  LEA R2, P0, R82.reuse, R125, 0x1 ;  /* 0x0000007d52027211 */ /* 0x040fe800078008ff */
[----:B------:R-:W-:Y:S05]  /*8c50*/  LEA.HI.X R3, R82, R124, R81, 0x1, P0 ;  /* 0x0000007c52037211 */ /* 0x000fea00000f0c51 */
[----:B-----5:R2:W-:Y:S04]  /*8c60*/  ST.E.128 [R2.64], R20 ;  /* 0x0000001402007985 */ /* 0x0205e8000c101d06 */
.L_x_1225:
[----:B------:R-:W-:Y:S05]  /*8c70*/  BSYNC B2 ;  /* 0x0000000000027941 */ /* 0x000fea0003800000 */
.L_x_1224:
        /* <DEDUP_REMOVED lines=33> */
[----:B------:R-:W-:Y:S02]  /*8e90*/  LEA R216, P0, R24, R121, 0x1 ;  /* 0x0000007918d87211 */ /* 0x000fe400078008ff */
[----:B------:R-:W-:Y:S01]  /*8ea0*/  LEA.HI.X.SX32 R8, R8, R142, 0x1, P2 ;  /* 0x0000008e08087211 */ /* 0x000fe200010f0eff */
        /* <DEDUP_REMOVED lines=62> */
.L_x_1237:
[----:B------:R-:W-:Y:S05]  /*9290*/  BSYNC B0 ;  /* 0x0000000000007941 */ /* 0x000fea0003800000 */
.L_x_1236:
[C---:B------:R-:W-:Y:S04]  /*92a0*/  LEA R2, P0, R83.reuse, R125, 0x1 ;  /* 0x0000007d53027211 */ /* 0x040fe800078008ff */
[----:B------:R-:W-:Y:S05]  /*92b0*/  LEA.HI.X R3, R83, R124, R84, 0x1, P0 ;  /* 0x0000007c53037211 */ /* 0x000fea00000f0c54 */
[----:B-----5:R2:W-:Y:S04]  /*92c0*/  ST.E.128 [R2.64], R20 ;  /* 0x0000001402007985 */ /* 0x0205e8000c101d06 */
.L_x_1235:
[----:B------:R-:W-:Y:S05]  /*92d0*/  BSYNC B1 ;  /* 0x0000000000017941 */ /* 0x000fea0003800000 */
.L_x_1234:
        /* <DEDUP_REMOVED lines=91> */
.L_x_1239:
[----:B------:R-:W-:Y:S05]  /*9890*/  BSYNC B0 ;  /* 0x0000000000007941 */ /* 0x000fea0003800000 */
.L_x_1238:
[C---:B------:R-:W-:Y:S04]  /*98a0*/  LEA R2, P0, R208.reuse, R125, 0x1 ;  /* 0x0000007dd0027211 */ /* 0x040fe800078008ff */
[----:B------:R-:W-:Y:S05]  /*98b0*/  LEA.HI.X R3, R208, R124, R209, 0x1, P0 ;  /* 0x0000007cd0037211 */ /* 0x000fea00000f0cd1 */
[----:B-----5:R2:W-:Y:S04]  /*98c0*/  ST.E.128 [R2.64], R20 ;  /* 0x0000001402007985 */ /* 0x0205e8000c101d06 */
.L_x_1233:
[----:B------:R-:W-:Y:S05]  /*98d0*/  BSYNC B2 ;  /* 0x0000000000027941 */ /* 0x000fea0003800000 */
.L_x_1232:
        /* <DEDUP_REMOVED lines=9> */
[----:B-1----:R-:W-:Y:S01]  /*9970*/  MOV R4, R119 ;  /* 0x0000007700047202 */ /* 0x002fe20000000f00 */
[----:B------:R-:W-:Y:S01]  /*9980*/  IMAD R0, R211, 0x60, RZ ;  /* 0x00000060d3007824 */ /* 0x000fe200078e02ff */
[----:B------:R-:W-:Y:S01]  /*9990*/  MOV R5, R118 ;  /* 0x0000007600057202 */ /* 0x000fe20000000f00 */
[----:B------:R-:W-:Y:S01]  /*99a0*/  BSSY B0, `(.L_x_1244) ;  /* 0x0000058000007945 */ /* 0x000fe20003800000 */
[----:B------:R-:W-:Y:S03]  /*99b0*/  ISETP.GE.AND P0, PT, R18, R17, PT ;  /* 0x000000111200720c */ /* 0x000fe60003f06270 */
[----:B------:R-:W-:Y:S05]  /*99c0*/  IMAD.WIDE.U32 R4, R210, 0x60, R4 ;  /* 0x00000060d2047825 */ /* 0x000fea00078e0004 */
[----:B------:R-:W-:Y:S05]  /*99d0*/  IADD3 R5, R5, R0, RZ ;  /* 0x0000000005057210 */ /* 0x000fea0007ffe0ff */
[----:B--2---:R1:W5:Y:S01]  /*99e0*/  LD.E.128 R20, [R4.64] ;  /* 0x0000000604147980 */ /* 0x004362000c101d00 */
        /* <DEDUP_REMOVED lines=83> */
.L_x_1245:
[----:B------:R-:W-:Y:S05]  /*9f20*/  BSYNC B0 ;  /* 0x0000000000007941 */ /* 0x000fea0003800000 */
.L_x_1244:
[----:B------:R-:W-:Y:S01]  /*9f30*/  MOV R2, R125 ;  /* 0x0000007d00027202 */ /* 0x000fe20000000f00 */
[----:B------:R-:W-:Y:S01]  /*9f40*/  IMAD R0, R43, 0x60, RZ ;  /* 0x000000602b007824 */ /* 0x000fe200078e02ff */
[----:B------:R-:W-:Y:S05]  /*9f50*/  MOV R3, R124 ;  /* 0x0000007c00037202 */ /* 0x000fea0000000f00 */
[----:B------:R-:W-:Y:S05]  /*9f60*/  IMAD.WIDE.U32 R2, R42, 0x60, R2 ;  /* 0x000000602a027825 */ /* 0x000fea00078e0002 */
[----:B------:R-:W-:Y:S05]  /*9f70*/  IADD3 R3, R3, R0, RZ ;  /* 0x0000000003037210 */ /* 0x000fea0007ffe0ff */
[----:B-----5:R2:W-:Y:S02]  /*9f80*/  ST.E.128 [R2.64], R20 ;  /* 0x0000001402007985 */ /* 0x0205e4000c101d06 */
.L_x_1243:
[----:B------:R-:W-:Y:S05]  /*9f90*/  BSYNC B1 ;  /* 0x0000000000017941 */ /* 0x000fea0003800000 */
.L_x_1242:
        /* <DEDUP_REMOVED lines=91> */
.L_x_1247:
[----:B------:R-:W-:Y:S05]  /*a550*/  BSYNC B0 ;  /* 0x0000000000007941 */ /* 0x000fea0003800000 */
.L_x_1246:
[C---:B------:R-:W-:Y:S04]  /*a560*/  LEA R2, P0, R206.reuse, R125, 0x1 ;  /* 0x0000007dce027211 */ /* 0x040fe800078008ff */
[----:B------:R-:W-:Y:S05]  /*a570*/  LEA.HI.X R3, R206, R124, R207, 0x1, P0 ;  /* 0x0000007cce037211 */ /* 0x000fea00000f0ccf */
[----:B-----5:R2:W-:Y:S04]  /*a580*/  ST.E.128 [R2.64], R20 ;  /* 0x0000001402007985 */ /* 0x0205e8000c101d06 */
.L_x_1241:
[----:B------:R-:W-:Y:S05]  /*a590*/  BSYNC B2 ;  /* 0x0000000000027941 */ /* 0x000fea0003800000 */
.L_x_1240:
        /* <DEDUP_REMOVED lines=97> */
.L_x_1253:
[----:B------:R-:W-:Y:S05]  /*abb0*/  BSYNC B0 ;  /* 0x0000000000007941 */ /* 0x000fea0003800000 */
.L_x_1252:
[C---:B------:R-:W-:Y:S04]  /*abc0*/  LEA R2, P0, R79.reuse, R125, 0x1 ;  /* 0x0000007d4f027211 */ /* 0x040fe800078008ff */
[----:B------:R-:W-:Y:S05]  /*abd0*/  LEA.HI.X R3, R79, R124, R80, 0x1, P0 ;  /* 0x0000007c4f037211 */ /* 0x000fea00000f0c50 */
[----:B-----5:R2:W-:Y:S04]  /*abe0*/  ST.E.128 [R2.64], R20 ;  /* 0x0000001402007985 */ /* 0x0205e8000c101d06 */
.L_x_1251:
[----:B------:R-:W-:Y:S05]  /*abf0*/  BSYNC B1 ;  /* 0x0000000000017941 */ /* 0x000fea0003800000 */
.L_x_1250:
        /* <DEDUP_REMOVED lines=91> */
.L_x_1255:
[----:B------:R-:W-:Y:S05]  /*b1b0*/  BSYNC B0 ;  /* 0x0000000000007941 */ /* 0x000fea0003800000 */
.L_x_1254:
[C---:B------:R-:W-:Y:S04]  /*b1c0*/  LEA R2, P0, R204.reuse, R125, 0x1 ;  /* 0x0000007dcc027211 */ /* 0x040fe800078008ff */
[----:B------:R-:W-:Y:S05]  /*b1d0*/  LEA.HI.X R3, R204, R124, R205, 0x1, P0 ;  /* 0x0000007ccc037211 */ /* 0x000fea00000f0ccd */
[----:B-----5:R2:W-:Y:S04]  /*b1e0*/  ST.E.128 [R2.64], R20 ;  /* 0x0000001402007985 */ /* 0x0205e8000c101d06 */
.L_x_1249:
[----:B------:R-:W-:Y:S05]  /*b1f0*/  BSYNC B2 ;  /* 0x0000000000027941 */ /* 0x000fea0003800000 */
.L_x_1248:
        /* <DEDUP_REMOVED lines=100> */
.L_x_1261:
[----:B------:R-:W-:Y:S05]  /*b840*/  BSYNC B0 ;  /* 0x0000000000007941 */ /* 0x000fea0003800000 */
.L_x_1260:
[----:B------:R-:W-:Y:S01]  /*b850*/  MOV R2, R125 ;  /* 0x0000007d00027202 */ /* 0x000fe20000000f00 */
[----:B------:R-:W-:Y:S01]  /*b860*/  IMAD R0, R43, 0xa0, RZ ;  /* 0x000000a02b007824 */ /* 0x000fe200078e02ff */
[----:B------:R-:W-:Y:S05]  /*b870*/  MOV R3, R124 ;  /* 0x0000007c00037202 */ /* 0x000fea0000000f00 */
[----:B------:R-:W-:Y:S05]  /*b880*/  IMAD.WIDE.U32 R2, R42, 0xa0, R2 ;  /* 0x000000a02a027825 */ /* 0x000fea00078e0002 */
[----:B------:R-:W-:Y:S05]  /*b890*/  IADD3 R3, R3, R0, RZ ;  /* 0x0000000003037210 */ /* 0x000fea0007ffe0ff */
[----:B-----5:R2:W-:Y:S02]  /*b8a0*/  ST.E.128 [R2.64], R20 ;  /* 0x0000001402007985 */ /* 0x0205e4000c101d06 */
.L_x_1259:
[----:B------:R-:W-:Y:S05]  /*b8b0*/  BSYNC B1 ;  /* 0x0000000000017941 */ /* 0x000fea0003800000 */
.L_x_1258:
        /* <DEDUP_REMOVED lines=91> */
.L_x_1263:
[----:B------:R-:W-:Y:S05]  /*be70*/  BSYNC B0 ;  /* 0x0000000000007941 */ /* 0x000fea0003800000 */
.L_x_1262:
[C---:B------:R-:W-:Y:S04]  /*be80*/  LEA R2, P0, R194.reuse, R125, 0x1 ;  /* 0x0000007dc2027211 */ /* 0x040fe800078008ff */
[----:B------:R-:W-:Y:S05]  /*be90*/  LEA.HI.X R3, R194, R124, R78, 0x1, P0 ;  /* 0x0000007cc2037211 */ /* 0x000fea00000f0c4e */
[----:B-----5:R2:W-:Y:S04]  /*bea0*/  ST.E.128 [R2.64], R20 ;  /* 0x0000001402007985 */ /* 0x0205e8000c101d06 */
.L_x_1257:
[----:B------:R-:W-:Y:S05]  /*beb0*/  BSYNC B2 ;  /* 0x0000000000027941 */ /* 0x000fea0003800000 */
.L_x_1256:
        /* <DEDUP_REMOVED lines=100> */
.L_x_1269:
[----:B------:R-:W-:Y:S05]  /*c500*/  BSYNC B0 ;  /* 0x0000000000007941 */ /* 0x000fea0003800000 */
.L_x_1268:
[----:B------:R-:W-:Y:S01]  /*c510*/  MOV R2, R125 ;  /* 0x0000007d00027202 */ /* 0x000fe20000000f00 */
[----:B------:R-:W-:Y:S01]  /*c520*/  IMAD R0, R43, 0xc0, RZ ;  /* 0x000000c02b007824 */ /* 0x000fe200078e02ff */
[----:B------:R-:W-:Y:S05]  /*c530*/  MOV R3, R124 ;  /* 0x0000007c00037202 */ /* 0x000fea0000000f00 */
[----:B------:R-:W-:Y:S05]  /*c540*/  IMAD.WIDE.U32 R2, R42, 0xc0, R2 ;  /* 0x000000c02a027825 */ /* 0x000fea00078e0002 */
[----:B------:R-:W-:Y:S05]  /*c550*/  IADD3 R3, R3, R0, RZ ;  /* 0x0000000003037210 */ /* 0x000fea0007ffe0ff */
[----:B-----5:R2:W-:Y:S02]  /*c560*/  ST.E.128 [R2.64], R20 ;  /* 0x0000001402007985 */ /* 0x0205e4000c101d06 */
.L_x_1267:
[----:B------:R-:W-:Y:S05]  /*c570*/  BSYNC B1 ;  /* 0x0000000000017941 */ /* 0x000fea0003800000 */
.L_x_1266:
        /* <DEDUP_REMOVED lines=91> */
.L_x_1271:
[----:B------:R-:W-:Y:S05]  /*cb30*/  BSYNC B0 ;  /* 0x0000000000007941 */ /* 0x000fea0003800000 */
.L_x_1270:
[C---:B------:R-:W-:Y:S04]  /*cb40*/  LEA R2, P0, R192.reuse, R125, 0x1 ;  /* 0x0000007dc0027211 */ /* 0x040fe800078008ff */
[----:B------:R-:W-:Y:S05]  /*cb50*/  LEA.HI.X R3, R192, R124, R77, 0x1, P0 ;  /* 0x0000007cc0037211 */ /* 0x000fea00000f0c4d */
[----:B-----5:R2:W-:Y:S04]  /*cb60*/  ST.E.128 [R2.64], R20 ;  /* 0x0000001402007985 */ /* 0x0205e8000c101d06 */
.L_x_1265:
[----:B------:R-:W-:Y:S05]  /*cb70*/  BSYNC B2 ;  /* 0x0000000000027941 */ /* 0x000fea0003800000 */
.L_x_1264:
        /* <DEDUP_REMOVED lines=100> */
.L_x_1277:
[----:B------:R-:W-:Y:S05]  /*d1c0*/  BSYNC B0 ;  /* 0x0000000000007941 */ /* 0x000fea0003800000 */
.L_x_1276:
[----:B------:R-:W-:Y:S01]  /*d1d0*/  MOV R2, R125 ;  /* 0x0000007d00027202 */ /* 0x000fe20000000f00 */
[----:B------:R-:W-:Y:S01]  /*d1e0*/  IMAD R0, R43, 0xe0, RZ ;  /* 0x000000e02b007824 */ /* 0x000fe200078e02ff */
[----:B------:R-:W-:Y:S05]  /*d1f0*/  MOV R3, R124 ;  /* 0x0000007c00037202 */ /* 0x000fea0000000f00 */
[----:B------:R-:W-:Y:S05]  /*d200*/  IMAD.WIDE.U32 R2, R42, 0xe0, R2 ;  /* 0x000000e02a027825 */ /* 0x000fea00078e0002 */
[----:B------:R-:W-:Y:S05]  /*d210*/  IADD3 R3, R3, R0, RZ ;  /* 0x0000000003037210 */ /* 0x000fea0007ffe0ff */
[----:B-----5:R2:W-:Y:S02]  /*d220*/  ST.E.128 [R2.64], R20 ;  /* 0x0000001402007985 */ /* 0x0205e4000c101d06 */
.L_x_1275:
[----:B------:R-:W-:Y:S05]  /*d230*/  BSYNC B1 ;  /* 0x0000000000017941 */ /* 0x000fea0003800000 */
.L_x_1274:
[----:B------:R-:W-:Y:S11]  /*d240*/  ISETP.GE.AND P0, PT, R9, R165, PT ;  /* 0x000000a50900720c */ /* 0x000ff60003f06270 */
[----:B------:R-:W-:Y:S02]  /*d250*/  @!UPT UIADD3 URZ, URZ, URZ, URZ ;  /* 0x0000003f3f3ff290 */ /* 0x000fe4000fffe03f */
[----:B------:R-:W-:-:S05]  /*d260*/  @P0 BRA `(.L_x_1273) ;  /* 0x000005c000000947 */ /* 0x000fca0003800000 */
[C---:B-1----:R-:W-:Y:S01]  /*d270*/  LEA R4, P0, R105.reuse, R119, 0x1 ;  /* 0x0000007769047211 */ /* 0x042fe200078008ff */
[----:B------:R-:W-:Y:S03]  /*d280*/  BSSY B0, `(.L_x_1278) ;  /* 0x0000057000007945 */ /* 0x000fe60003800000 */
[----:B------:R-:W-:Y:S02]  /*d290*/  LEA.HI.X R5, R105, R118, R104, 0x1, P0 ;  /* 0x0000007669057211 */ /* 0x000fe400000f0c68 */
[----:B------:R-:W-:Y:S03]  /*d2a0*/  ISETP.GE.AND P0, PT, R9, R17, PT ;  /* 0x000000110900720c */ /* 0x000fe60003f06270 */
[----:B------:R1:W5:Y:S10]  /*d2b0*/  LD.E.128 R32, [R4.64] ;  /* 0x0000000604207980 */ /* 0x000374000c101d00 */
        /* <DEDUP_REMOVED lines=10> */
[--C-:B--2---:R-:W-:Y:S01]  /*d360*/  IMAD.MOV.U32 R3, RZ, RZ, R0.reuse ;  /* 0x000000ffff037224 */ /* 0x104fe200078e0000 */
        /* <DEDUP_REMOVED lines=63> */
[----:B------:R-:W-:Y:S02]  /*d760*/  FFMA.FTZ R4, R30, R22, R4 ;  /* 0x000000161e047223 */ /* 0x000fe40000010004 */
[----:B------:R-:W-:Y:S02]  /*d770*/  FFMA.FTZ R5, R31, R23, R5 ;  /* 0x000000171f057223 */ /* 0x000fe40000010005 */
[----:B------:R-:W-:Y:S01]  /*d780*/  FFMA.FTZ R6, R32, R24, R6 ;  /* 0x0000001820067223 */ /* 0x000fe20000010006 */
[----:B------:R-:W-:Y:S01]  /*d790*/  F2FP.BF16.PACK_AB R32, R2, R0 ;  /* 0x000000000220723e */ /* 0x000fe200000010ff */
[----:B------:R-:W-:Y:S01]  /*d7a0*/  FFMA.FTZ R7, R33, R25, R7 ;  /* 0x0000001921077223 */ /* 0x000fe20000010007 */
[----:B------:R-:W-:Y:S01]  /*d7b0*/  F2FP.BF16.PACK_AB R33, R4, R3 ;  /* 0x000000030421723e */ /* 0x000fe200000010ff */
[----:B------:R-:W-:Y:S01]  /*d7c0*/  FFMA.FTZ R8, R34, R26, R8 ;  /* 0x0000001a22087223 */ /* 0x000fe20000010008 */
[----:B------:R-:W-:Y:S04]  /*d7d0*/  F2FP.BF16.PACK_AB R34, R6, R5 ;  /* 0x000000050622723e */ /* 0x000fe800000010ff */
[----:B------:R-:W-:Y:S02]  /*d7e0*/  F2FP.BF16.PACK_AB R35, R8, R7 ;  /* 0x000000070823723e */ /* 0x000fe400000010ff */
.L_x_1279:
[----:B------:R-:W-:Y:S05]  /*d7f0*/  BSYNC B0 ;  /* 0x0000000000007941 */ /* 0x000fea0003800000 */
.L_x_1278:
[C---:B--2---:R-:W-:Y:S04]  /*d800*/  LEA R2, P0, R190.reuse, R125, 0x1 ;  /* 0x0000007dbe027211 */ /* 0x044fe800078008ff */
[----:B------:R-:W-:Y:S05]  /*d810*/  LEA.HI.X R3, R190, R124, R76, 0x1, P0 ;  /* 0x0000007cbe037211 */ /* 0x000fea00000f0c4c */
[----:B-----5:R2:W-:Y:S04]  /*d820*/  ST.E.128 [R2.64], R32 ;  /* 0x0000002002007985 */ /* 0x0205e8000c101d06 */
.L_x_1273:
[----:B------:R-:W-:Y:S05]  /*d830*/  BSYNC B2 ;  /* 0x0000000000027941 */ /* 0x000fea0003800000 */
.L_x_1272:
[----:B-1----:R-:W-:Y:S01]  /*d840*/  MOV R5, R122 ;  /* 0x0000007a00057202 */ /* 0x002fe20000000f00 */
[----:B------:R-:W3:Y:S01]  /*d850*/  LD.E R0, [R10.64+0xd0] ;  /* 0x0000d0060a007980 */ /* 0x000ee2000c101900 */
[----:B--2---:R-:W-:Y:S01]  /*d860*/  MOV R3, R120 ;  /* 0x0000007800037202 */ /* 0x004fe20000000f00 */
[----:B------:R-:W-:Y:S02]  /*d870*/  IMAD.MOV.U32 R4, RZ, RZ, R123 ;  /* 0x000000ffff047224 */ /* 0x000fe400078e007b */
[----:B------:R-:W-:Y:S02]  /*d880*/  IMAD.MOV.U32 R2, RZ, RZ, R121 ;  /* 0x000000ffff027224 */ /* 0x000fe400078e0079 */
[----:B---3--:R-:W-:Y:S05]  /*d890*/  IMAD.U32 R0, R0, -0x40, RZ ;  /* 0xffffffc000007824 */ /* 0x008fea00078e00ff */
[C---:B------:R-:W-:Y:S02]  /*d8a0*/  LEA R123, P1, R0.reuse, R4, 0x1 ;  /* 0x00000004007b7211 */ /* 0x040fe400078208ff */
[C---:B------:R-:W-:Y:S02]  /*d8b0*/  LEA R121, P0, R0.reuse, R2, 0x1 ;  /* 0x0000000200797211 */ /* 0x040fe400078008ff */
[C---:B------:R-:W-:Y:S02]  /*d8c0*/  LEA.HI.X.SX32 R122, R0.reuse, R5, 0x1, P1 ;  /* 0x00000005007a7211 */ /* 0x040fe400008f0eff */
[----:B------:R-:W-:Y:S01]  /*d8d0*/  LEA.HI.X.SX32 R120, R0, R3, 0x1, P0 ;  /* 0x0000000300787211 */ /* 0x000fe200000f0eff */
[----:B------:R-:W-:-:S05]  /*d8e0*/  BRA `(.L_x_1215) ;  /* 0x00000b3000007947 */ /* 0x000fca0003800000 */
.L_x_1181:
[----:B------:R-:W-:Y:S01]  /*d8f0*/  BSSY B0, `(.L_x_1280) ;  /* 0x0000010000007945 */ /* 0x000fe20003800000 */
[----:B------:R-:W-:-:S05]  /*d900*/  @!P2 BRA `(.L_x_1281) ;  /* 0x000000e00000a947 */ /* 0x000fca0003800000 */
        /* <DEDUP_REMOVED lines=14> */
.L_x_1281:
[----:B------:R-:W-:Y:S05]  /*d9f0*/  BSYNC B0 ;  /* 0x0000000000007941 */ /* 0x000fea0003800000 */
.L_x_1280:
[C---:B------:R-:W-:Y:S01]  /*da00*/  ISETP.GE.AND P0, PT, R67.reuse, R213, PT ;  /* 0x000000d54300720c */ /* 0x040fe20003f06270 */
[----:B------:R-:W-:Y:S03]  /*da10*/  BSSY B0, `(.L_x_1282) ;  /* 0x0000012000007945 */ /* 0x000fe60003800000 */
[----:B------:R-:W-:Y:S11]  /*da20*/  ISETP.GE.AND P0, PT, R67, R212, !P0 ;  /* 0x000000d44300720c */ /* 0x000ff60004706270 */
[----:B------:R-:W-:Y:S02]  /*da30*/  @!UPT UIADD3 URZ, URZ, URZ, URZ ;  /* 0x0000003f3f3ff290 */ /* 0x000fe4000fffe03f */
[----:B------:R-:W-:-:S05]  /*da40*/  @!P0 BRA `(.L_x_1283) ;  /* 0x000000e000008947 */ /* 0x000fca0003800000 */
[----:B------:R-:W-:Y:S02]  /*da50*/  ISETP.NE.AND P3, PT, R162, RZ, PT ;  /* 0x000000ffa200720c */ /* 0x000fe40003f65270 */
[----:B------:R-:W-:Y:S11]  /*da60*/  ISETP.NE.AND P1, PT, R161, RZ, PT ;  /* 0x000000ffa100720c */ /* 0x000ff60003f25270 */
[----:B-1----:R-:W-:Y:S02]  /*da70*/  @P3 LEA R4, P0, R87, R119, 0x1 ;  /* 0x0000007757043211 */ /* 0x002fe400078008ff */
[----:B------:R-:W-:Y:S02]  /*da80*/  @P3 LEA R20, P2, R227, R125, 0x1 ;  /* 0x0000007de3143211 */ /* 0x000fe400078408ff */
[----:B------:R-:W-:Y:S02]  /*da90*/  @P3 LEA.HI.X R5, R87, R118, R86, 0x1, P0 ;  /* 0x0000007657053211 */ /* 0x000fe400000f0c56 */
[----:B------:R-:W-:Y:S02]  /*daa0*/  @P1 LEA R2, P0, R89, R119, 0x1 ;  /* 0x0000007759021211 */ /* 0x000fe400078008ff */
[----:B------:R-:W-:Y:S02]  /*dab0*/  @P3 LEA.HI.X R21, R227, R124, R228, 0x1, P2 ;  /* 0x0000007ce3153211 */ /* 0x000fe400010f0ce4 */
[----:B------:R-:W2:Y:S01]  /*dac0*/  @P3 LD.E.128 R4, [R4.64] ;  /* 0x0000000604043980 */ /* 0x000ea2000c101d00 */
[----:B------:R-:W-:Y:S03]  /*dad0*/  @P1 LEA.HI.X R3, R89, R118, R88, 0x1, P0 ;  /* 0x0000007659031211 */ /* 0x000fe600000f0c58 */
[----:B--2---:R1:W-:Y:S04]  /*dae0*/  @P3 ST.E.128 [R20.64], R4 ;  /* 0x0000000414003985 */ /* 0x0043e8000c101d06 */
[----:B-1----:R1:W2:Y:S02]  /*daf0*/  @P1 LD.E.128 R4, [R2.64] ;  /* 0x0000000602041980 */ /* 0x0022a4000c101d00 */
[C---:B-1----:R-:W-:Y:S04]  /*db00*/  @P1 LEA R2, P0, R82.reuse, R125, 0x1 ;  /* 0x0000007d52021211 */ /* 0x042fe800078008ff */
[----:B------:R-:W-:Y:S05]  /*db10*/  @P1 LEA.HI.X R3, R82, R124, R81, 0x1, P0 ;  /* 0x0000007c52031211 */ /* 0x000fea00000f0c51 */
[----:B--2---:R1:W-:Y:S04]  /*db20*/  @P1 ST.E.128 [R2.64], R4 ;  /* 0x0000000402001985 */ /* 0x0043e8000c101d06 */
.L_x_1283:
[----:B------:R-:W-:Y:S05]  /*db30*/  BSYNC B0 ;  /* 0x0000000000007941 */ /* 0x000fea0003800000 */
.L_x_1282:
        /* <DEDUP_REMOVED lines=19> */
.L_x_1285:
[----:B------:R-:W-:Y:S05]  /*dc70*/  BSYNC B0 ;  /* 0x0000000000007941 */ /* 0x000fea0003800000 */
.L_x_1284:
[C---:B------:R-:W-:Y:S01]  /*dc80*/  ISETP.GE.AND P0, PT, R65.reuse, R213, PT ;  /* 0x000000d54100720c */ /* 0x040fe20003f06270 */
[----:B------:R-:W-:Y:S03]  /*dc90*/  BSSY B0, `(.L_x_1286) ;  /* 0x0000018000007945 */ /* 0x000fe60003800000 */
[----:B------:R-:W-:Y:S11]  /*dca0*/  ISETP.GE.AND P0, PT, R65, R212, !P0 ;  /* 0x000000d44100720c */ /* 0x000ff60004706270 */
[----:B------:R-:W-:Y:S02]  /*dcb0*/  @!UPT UIADD3 URZ, URZ, URZ, URZ ;  /* 0x0000003f3f3ff290 */ /* 0x000fe4000fffe03f */
[----:B------:R-:W-:-:S05]  /*dcc0*/  @!P0 BRA `(.L_x_1287) ;  /* 0x0000014000008947 */ /* 0x000fca0003800000 */
[----:B------:R-:W-:Y:S02]  /*dcd0*/  ISETP.NE.AND P2, PT, R162, RZ, PT ;  /* 0x000000ffa200720c */ /* 0x000fe40003f45270 */
[----:B------:R-:W-:Y:S11]  /*dce0*/  ISETP.NE.AND P1, PT, R161, RZ, PT ;  /* 0x000000ffa100720c */ /* 0x000ff60003f25270 */
[----:B-1----:R-:W-:Y:S01]  /*dcf0*/  @P2 IMAD.MOV.U32 R2, RZ, RZ, R119 ;  /* 0x000000ffff022224 */ /* 0x002fe200078e0077 */
[----:B------:R-:W-:Y:S01]  /*dd00*/  @P2 MOV R21, R124 ;  /* 0x0000007c00152202 */ /* 0x000fe20000000f00 */
[----:B------:R-:W-:Y:S02]  /*dd10*/  @P2 IMAD.MOV.U32 R3, RZ, RZ, R118 ;  /* 0x000000ffff032224 */ /* 0x000fe400078e0076 */
[----:B------:R-:W-:Y:S02]  /*dd20*/  @P2 IMAD R0, R211, 0x60, RZ ;  /* 0x00000060d3002824 */ /* 0x000fe400078e02ff */
[----:B------:R-:W-:Y:S04]  /*dd30*/  @P2 IMAD.WIDE.U32 R2, R210, 0x60, R2 ;  /* 0x00000060d2022825 */ /* 0x000fe800078e0002 */
[----:B------:R-:W-:Y:S01]  /*dd40*/  @P2 IMAD.MOV.U32 R20, RZ, RZ, R125 ;  /* 0x000000ffff142224 */ /* 0x000fe200078e007d */
[----:B------:R-:W-:Y:S01]  /*dd50*/  @P2 IADD3 R3, R3, R0, RZ ;  /* 0x0000000003032210 */ /* 0x000fe20007ffe0ff */
[----:B------:R-:W-:Y:S02]  /*dd60*/  @P2 IMAD R0, R43, 0x60, RZ ;  /* 0x000000602b002824 */ /* 0x000fe400078e02ff */
[----:B------:R-:W-:Y:S02]  /*dd70*/  @P2 IMAD.WIDE.U32 R20, R42, 0x60, R20 ;  /* 0x000000602a142825 */ /* 0x000fe400078e0014 */
[----:B------:R1:W2:Y:S02]  /*dd80*/  @P2 LD.E.128 R4, [R2.64] ;  /* 0x0000000602042980 */ /* 0x0002a4000c101d00 */
[----:B------:R-:W-:Y:S01]  /*dd90*/  @P2 IMAD.IADD R21, R21, 0x1, R0 ;  /* 0x0000000115152824 */ /* 0x000fe200078e0200 */
[C---:B-1----:R-:W-:Y:S04]  /*dda0*/  @P1 LEA R2, P0, R97.reuse, R119, 0x1 ;  /* 0x0000007761021211 */ /* 0x042fe800078008ff */
[----:B------:R-:W-:Y:S01]  /*ddb0*/  @P1 LEA.HI.X R3, R97, R118, R96, 0x1, P0 ;  /* 0x0000007661031211 */ /* 0x000fe200000f0c60 */
[----:B--2---:R1:W-:Y:S04]  /*ddc0*/  @P2 ST.E.128 [R20.64], R4 ;  /* 0x0000000414002985 */ /* 0x0043e8000c101d06 */
[----:B-1----:R1:W2:Y:S02]  /*ddd0*/  @P1 LD.E.128 R4, [R2.64] ;  /* 0x0000000602041980 */ /* 0x0022a4000c101d00 */
[C---:B-1----:R-:W-:Y:S04]  /*dde0*/  @P1 LEA R2, P0, R206.reuse, R125, 0x1 ;  /* 0x0000007dce021211 */ /* 0x042fe800078008ff */
[----:B------:R-:W-:Y:S05]  /*ddf0*/  @P1 LEA.HI.X R3, R206, R124, R207, 0x1, P0 ;  /* 0x0000007cce031211 */ /* 0x000fea00000f0ccf */
[----:B--2---:R1:W-:Y:S04]  /*de00*/  @P1 ST.E.128 [R2.64], R4 ;  /* 0x0000000402001985 */ /* 0x0043e8000c101d06 */
.L_x_1287:
[----:B------:R-:W-:Y:S05]  /*de10*/  BSYNC B0 ;  /* 0x0000000000007941 */ /* 0x000fea0003800000 */
.L_x_1286:
        /* <DEDUP_REMOVED lines=19> */
.L_x_1289:
[----:B------:R-:W-:Y:S05]  /*df50*/  BSYNC B0 ;  /* 0x0000000000007941 */ /* 0x000fea0003800000 */
.L_x_1288:
        /* <DEDUP_REMOVED lines=25> */
.L_x_1291:
[----:B------:R-:W-:Y:S05]  /*e0f0*/  BSYNC B0 ;  /* 0x0000000000007941 */ /* 0x000fea0003800000 */
.L_x_1290:
        /* <DEDUP_REMOVED lines=25> */
.L_x_1293:
[----:B------:R-:W-:Y:S05]  /*e290*/  BSYNC B0 ;  /* 0x0000000000007941 */ /* 0x000fea0003800000 */
.L_x_1292:
[C---:B------:R-:W-:Y:S04]  /*e2a0*/  ISETP.GE.AND P0, PT, R157.reuse, R213, PT ;  /* 0x000000d59d00720c */ /* 0x040fe80003f06270 */
        /* <DEDUP_REMOVED lines=23> */
.L_x_1215:
[----:B------:R-:W-:Y:S05]  /*e420*/  BSYNC B3 ;  /* 0x0000000000037941 */ /* 0x000fea0003800000 */
.L_x_1180:
[----:B------:R-:W-:Y:S01]  /*e430*/  ISETP.NE.U32.AND P1, PT, R238, RZ, PT ;  /* 0x000000ffee00720c */ /* 0x000fe20003f25070 */
[----:B------:R-:W2:Y:S01]  /*e440*/  LD.E R0, [R10.64+0x128] ;  /* 0x000128060a007980 */ /* 0x000ea2000c101900 */
[----:B-1----:R-:W-:Y:S01]  /*e450*/  IMAD.MOV.U32 R2, RZ, RZ, R119 ;  /* 0x000000ffff027224 */ /* 0x002fe200078e0077 */
[----:B------:R-:W-:Y:S01]  /*e460*/  BSSY B0, `(.L_x_1294) ;  /* 0x0000064000007945 */ /* 0x000fe20003800000 */
[----:B------:R-:W-:Y:S01]  /*e470*/  ISETP.NE.AND.EX P1, PT, R239, RZ, PT, P1 ;  /* 0x000000ffef00720c */ /* 0x000fe20003f25310 */
[----:B------:R-:W-:Y:S02]  /*e480*/  IMAD.MOV.U32 R3, RZ, RZ, R118 ;  /* 0x000000ffff037224 */ /* 0x000fe400078e0076 */
[----:B--2---:R-:W-:Y:S05]  /*e490*/  IMAD.U32 R0, R0, -0x80, RZ ;  /* 0xffffff8000007824 */ /* 0x004fea00078e00ff */
[C---:B------:R-:W-:Y:S04]  /*e4a0*/  LEA R119, P0, R0.reuse, R2, 0x1 ;  /* 0x0000000200777211 */ /* 0x040fe800078008ff */
[----:B------:R-:W-:Y:S01]  /*e4b0*/  LEA.HI.X.SX32 R118, R0, R3, 0x1, P0 ;  /* 0x0000000300767211 */ /* 0x000fe200000f0eff */
[----:B------:R-:W-:-:S05]  /*e4c0*/  @!P1 BRA `(.L_x_1295) ;  /* 0x0000051000009947 */ /* 0x000fca0003800000 */
[----:B------:R-:W-:Y:S04]  /*e4d0*/  IADD3 R0, R14, -0x1, RZ ;  /* 0xffffffff0e007810 */ /* 0x000fe80007ffe0ff */
[----:B------:R-:W-:Y:S11]  /*e4e0*/  ISETP.GT.AND P0, PT, R0, R85, PT ;  /* 0x000000550000720c */ /* 0x000ff60003f04270 */
[----:B------:R-:W-:Y:S02]  /*e4f0*/  @!UPT UIADD3 URZ, URZ, URZ, URZ ;  /* 0x0000003f3f3ff290 */ /* 0x000fe4000fffe03f */
[----:B------:R-:W-:-:S05]  /*e500*/  @!P0 BRA `(.L_x_1296) ;  /* 0x0000059000008947 */ /* 0x000fca0003800000 */
[----:B------:R-:W2:Y:S01]  /*e510*/  LD.E R3, [R10.64+0x170] ;  /* 0x000170060a037980 */ /* 0x000ea2000c101900 */
[----:B------:R-:W-:Y:S02]  /*e520*/  IADD3 R0, R16, -0x100, RZ ;  /* 0xffffff0010007810 */ /* 0x000fe40007ffe0ff */
[----:B------:R-:W-:Y:S01]  /*e530*/  IABS R8, R15 ;  /* 0x0000000f00087213 */ /* 0x000fe20000000000 */
[----:B------:R-:W3:Y:S01]  /*e540*/  LD.E.64 R24, [R10.64+0x40] ;  /* 0x000040060a187980 */ /* 0x000ee2000c101b00 */
[----:B------:R-:W-:Y:S05]  /*e550*/  IABS R6, R0 ;  /* 0x0000000000067213 */ /* 0x000fea0000000000 */
[----:B------:R-:W4:Y:S06]  /*e560*/  LD.E.64 R22, [R10.64+0x20] ;  /* 0x000020060a167980 */ /* 0x000f2c000c101b00 */
[----:B------:R-:W3:Y:S01]  /*e570*/  LD.E.64 R20, [R10.64+0x28] ;  /* 0x000028060a147980 */ /* 0x000ee2000c101b00 */
[-C--:B--2---:R-:W-:Y:S02]  /*e580*/  IABS R2, R3.reuse ;  /* 0x0000000300027213 */ /* 0x084fe40000000000 */
[----:B------:R-:W-:Y:S02]  /*e590*/  IABS R7, R3 ;  /* 0x0000000300077213 */ /* 0x000fe40000000000 */
[----:B------:R-:W1:Y:S03]  /*e5a0*/  I2F.RP R4, R2 ;  /* 0x0000000200047306 */ /* 0x000e660000209400 */
[----:B------:R-:W-:Y:S07]  /*e5b0*/  IMAD.MOV R7, RZ, RZ, -R7 ;  /* 0x000000ffff077224 */ /* 0x000fee00078e0a07 */
[----:B-1----:R-:W1:Y:S02]  /*e5c0*/  MUFU.RCP R4, R4 ;  /* 0x0000000400047308 */ /* 0x002e640000001000 */
[----:B-1----:R-:W-:Y:S08]  /*e5d0*/  IADD3 R4, R4, 0xffffffe, RZ ;  /* 0x0ffffffe04047810 */ /* 0x002ff00007ffe0ff */
[----:B------:R-:W1:Y:S02]  /*e5e0*/  F2I.FTZ.U32.TRUNC.NTZ R5, R4 ;  /* 0x0000000400057305 */ /* 0x000e64000021f000 */
[--C-:B-1----:R-:W-:Y:S04]  /*e5f0*/  IMAD.MOV R4, RZ, RZ, -R5.reuse ;  /* 0x000000ffff047224 */ /* 0x102fe800078e0a05 */
[----:B------:R-:W-:Y:S02]  /*e600*/  IMAD R16, R4, R2, RZ ;  /* 0x0000000204107224 */ /* 0x000fe400078e02ff */
[----:B------:R-:W-:Y:S04]  /*e610*/  IMAD.MOV.U32 R4, RZ, RZ, RZ ;  /* 0x000000ffff047224 */ /* 0x000fe800078e00ff */
[----:B------:R-:W-:Y:S06]  /*e620*/  IMAD.HI.U32 R5, R5, R16, R4 ;  /* 0x0000001005057227 */ /* 0x000fec00078e0004 */
[C---:B------:R-:W-:Y:S04]  /*e630*/  IMAD.HI.U32 R4, R5.reuse, R6, RZ ;  /* 0x0000000605047227 */ /* 0x040fe800078e00ff */
[----:B------:R-:W-:Y:S04]  /*e640*/  IMAD.HI.U32 R5, R5, R8, RZ ;  /* 0x0000000805057227 */ /* 0x000fe800078e00ff */
[-C--:B------:R-:W-:Y:S02]  /*e650*/  IMAD R6, R4, R7.reuse, R6 ;  /* 0x0000000704067224 */ /* 0x080fe400078e0206 */
        /* <DEDUP_REMOVED lines=15> */
[----:B------:R-:W-:Y:S02]  /*e750*/  LOP3.LUT R2, RZ, R3, RZ, 0x33, !PT ;  /* 0x00000003ff027212 */ /* 0x000fe400078e33ff */
[----:B------:R-:W-:Y:S02]  /*e760*/  @P5 IADD3 R5, R5, 0x1, RZ ;  /* 0x0000000105055810 */ /* 0x000fe40007ffe0ff */
[----:B------:R-:W-:Y:S01]  /*e770*/  IADD3 R0, -R15, R0, RZ ;  /* 0x000000000f007210 */ /* 0x000fe20007ffe1ff */
        /* <DEDUP_REMOVED lines=9> */
[----:B------:R1:W2:Y:S02]  /*e810*/  LD.E R5, [R16.64] ;  /* 0x0000000610057980 */ /* 0x0002a4000c101900 */
[----:B------:R-:W-:Y:S02]  /*e820*/  IMAD R0, R2, R3, R0 ;  /* 0x0000000302007224 */ /* 0x000fe400078e0200 */
[----:B------:R-:W2:Y:S02]  /*e830*/  LD.E R6, [R6.64] ;  /* 0x0000000606067980 */ /* 0x000ea4000c101900 */
[-C--:B---3--:R-:W-:Y:S01]  /*e840*/  IMAD R4, R25, R0.reuse, RZ ;  /* 0x0000000019047224 */ /* 0x088fe200078e02ff */
[----:B------:R-:W-:Y:S01]  /*e850*/  SHF.R.S32.HI R2, RZ, 0x1f, R0 ;  /* 0x0000001fff027819 */ /* 0x000fe20000011400 */
[C---:B------:R-:W-:Y:S04]  /*e860*/  IMAD.WIDE.U32 R26, R24.reuse, R0, RZ ;  /* 0x00000000181a7225 */ /* 0x040fe800078e00ff */
[----:B------:R-:W-:Y:S01]  /*e870*/  IMAD R4, R24, R2, R4 ;  /* 0x0000000218047224 */ /* 0x000fe200078e0204 */
[----:B-1----:R-:W3:Y:S01]  /*e880*/  LD.E.64 R16, [R10.64+0x38] ;  /* 0x000038060a107980 */ /* 0x002ee2000c101b00 */
[----:B--2---:R-:W-:Y:S04]  /*e890*/  IMAD.IADD R6, R5, 0x1, -R6 ;  /* 0x0000000105067824 */ /* 0x004fe800078e0a06 */
[-C--:B----4-:R-:W-:Y:S01]  /*e8a0*/  IMAD R3, R23, R6.reuse, RZ ;  /* 0x0000000617037224 */ /* 0x090fe200078e02ff */
[----:B------:R-:W-:Y:S01]  /*e8b0*/  SHF.R.S32.HI R5, RZ, 0x1f, R6 ;  /* 0x0000001fff057819 */ /* 0x000fe20000011406 */
[C---:B------:R-:W-:Y:S04]  /*e8c0*/  IMAD.WIDE.U32 R24, R22.reuse, R6, RZ ;  /* 0x0000000616187225 */ /* 0x040fe800078e00ff */
[----:B------:R-:W-:Y:S01]  /*e8d0*/  IMAD R3, R22, R5, R3 ;  /* 0x0000000516037224 */ /* 0x000fe200078e0203 */
[----:B------:R-:W-:Y:S01]  /*e8e0*/  MOV R22, R26 ;  /* 0x0000001a00167202 */ /* 0x000fe20000000f00 */
[----:B------:R-:W-:Y:S02]  /*e8f0*/  IMAD.IADD R23, R27, 0x1, R4 ;  /* 0x000000011b177824 */ /* 0x000fe400078e0204 */
[----:B------:R-:W-:Y:S02]  /*e900*/  IMAD.IADD R25, R25, 0x1, R3 ;  /* 0x0000000119197824 */ /* 0x000fe400078e0203 */
[----:B------:R-:W-:Y:S04]  /*e910*/  IMAD.WIDE.U32 R22, R6, R20, R22 ;  /* 0x0000001406167225 */ /* 0x000fe800078e0016 */
[----:B------:R-:W-:Y:S01]  /*e920*/  IMAD R6, R21, R6, RZ ;  /* 0x0000000615067224 */ /* 0x000fe200078e02ff */
[----:B------:R-:W-:Y:S01]  /*e930*/  LEA R127, P1, R22, R127, 0x1 ;  /* 0x0000007f167f7211 */ /* 0x000fe200078208ff */
[----:B---3--:R-:W-:Y:S02]  /*e940*/  IMAD R3, R17, R0, RZ ;  /* 0x0000000011037224 */ /* 0x008fe400078e02ff */
        /* <DEDUP_REMOVED lines=9> */
.L_x_1295:
[----:B------:R-:W-:Y:S01]  /*e9e0*/  MOV R7, R126 ;  /* 0x0000007e00077202 */ /* 0x000fe20000000f00 */
[----:B------:R-:W2:Y:S01]  /*e9f0*/  LD.E R2, [R10.64+0x40] ;  /* 0x000040060a027980 */ /* 0x000ea2000c101900 */
[----:B------:R-:W-:Y:S01]  /*ea00*/  MOV R5, R124 ;  /* 0x0000007c00057202 */ /* 0x000fe20000000f00 */
[----:B------:R-:W-:Y:S02]  /*ea10*/  IMAD.MOV.U32 R6, RZ, RZ, R127 ;  /* 0x000000ffff067224 */ /* 0x000fe400078e007f */
[----:B------:R-:W3:Y:S01]  /*ea20*/  LD.E R0, [R10.64+0x38] ;  /* 0x000038060a007980 */ /* 0x000ee2000c101900 */
[----:B------:R-:W-:Y:S02]  /*ea30*/  IMAD.MOV.U32 R4, RZ, RZ, R125 ;  /* 0x000000ffff047224 */ /* 0x000fe400078e007d */
[----:B---3--:R-:W-:Y:S02]  /*ea40*/  IMAD.U32 R0, R0, -0x80, RZ ;  /* 0xffffff8000007824 */ /* 0x008fe400078e00ff */
[----:B--2---:R-:W-:Y:S03]  /*ea50*/  IMAD.U32 R2, R2, -0x80, RZ ;  /* 0xffffff8002027824 */ /* 0x004fe600078e00ff */
[----:B------:R-:W-:Y:S02]  /*ea60*/  LEA R125, P0, R0, R4, 0x1 ;  /* 0x00000004007d7211 */ /* 0x000fe400078008ff */
[----:B------:R-:W-:Y:S02]  /*ea70*/  LEA R127, P1, R2, R6, 0x1 ;  /* 0x00000006027f7211 */ /* 0x000fe400078208ff */
[----:B------:R-:W-:Y:S02]  /*ea80*/  LEA.HI.X.SX32 R124, R0, R5, 0x1, P0 ;  /* 0x00000005007c7211 */ /* 0x000fe400000f0eff */
[----:B------:R-:W-:Y:S04]  /*ea90*/  LEA.HI.X.SX32 R126, R2, R7, 0x1, P1 ;  /* 0x00000007027e7211 */ /* 0x000fe800008f0eff */
.L_x_1296:
[----:B------:R-:W-:Y:S05]  /*eaa0*/  BSYNC B0 ;  /* 0x0000000000007941 */ /* 0x000fea0003800000 */
.L_x_1294:
[----:B------:R-:W-:Y:S04]  /*eab0*/  IADD3 R14, R14, -0x1, RZ ;  /* 0xffffffff0e0e7810 */ /* 0x000fe80007ffe0ff */
[----:B------:R-:W-:Y:S11]  /*eac0*/  ISETP.GT.AND P0, PT, R14, R85, PT ;  /* 0x000000550e00720c */ /* 0x000ff60003f04270 */
[----:B------:R-:W-:Y:S02]  /*ead0*/  @!UPT UIADD3 URZ, URZ, URZ, URZ ;  /* 0x0000003f3f3ff290 */ /* 0x000fe4000fffe03f */
[----:B------:R-:W-:-:S05]  /*eae0*/  @P0 BRA `(.L_x_1297) ;  /* 0xffff431000000947 */ /* 0x000fca000383ffff */
.L_x_1163:
[----:B-1----:R-:W-:Y:S01]  /*eaf0*/  WARPSYNC 0xffffffff ;  /* 0xffffffff00007948 */ /* 0x002fe20003800000 */
[----:B------:R-:W-:Y:S06]  /*eb00*/  BAR.SYNC.DEFER_BLOCKING 0x0 ;  /* 0x0000000000007b1d */ /* 0x000fec0000010000 */
[----:B------:R-:W2:Y:S01]  /*eb10*/  LD.E R8, [R10.64+0xd0] ;  /* 0x0000d0060a087980 */ /* 0x000ea2000c101900 */
[----:B------:R-:W-:Y:S01]  /*eb20*/  BSSY B3, `(.L_x_1298) ;  /* 0x000056f000037945 */ /* 0x000fe20003800000 */
[----:B------:R-:W-:Y:S01]  /*eb30*/  IMAD.SHL.U32 R237, R164, 0x2, RZ ;  /* 0x00000002a4ed7824 */ /* 0x000fe200078e00ff */
[C---:B------:R-:W-:Y:S01]  /*eb40*/  SHF.L.U64.HI R6, R178.reuse, 0x4, R179 ;  /* 0x00000004b2067819 */ /* 0x040fe200000102b3 */
[----:B------:R-:W-:Y:S01]  /*eb50*/  IMAD.SHL.U32 R2, R178, 0x10, RZ ;  /* 0x00000010b2027824 */ /* 0x000fe200078e00ff */
[----:B--2---:R-:W-:-:S13]  /*eb60*/  ISETP.NE.AND P0, PT, R8, RZ, PT ;  /* 0x000000ff0800720c */ /* 0x004fda0003f05270 */
[----:B------:R-:W-:Y:S05]  /*eb70*/  @!P0 BRA `(.L_x_1299) ;  /* 0x000050e000008947 */ /* 0x000fea0003800000 */
[----:B------:R-:W2:Y:S04]  /*eb80*/  LD.E.64 R4, [R10.64+0xf0] ;  /* 0x0000f0060a047980 */ /* 0x000ea8000c101b00 */
[----:B------:R-:W3:Y:S04]  /*eb90*/  LD.E.U8 R0, [R10.64+0x1b3] ;  /* 0x0001b3060a007980 */ /* 0x000ee8000c101100 */
[----:B-----5:R1:W5:Y:S04]  /*eba0*/  LD.E R16, [R10.64+0xc0] ;  /* 0x0000c0060a107980 */ /* 0x020368000c101900 */
[----:B------:R1:W5:Y:S04]  /*ebb0*/  LD.E.64 R32, [R10.64+0x148] ;  /* 0x000148060a207980 */ /* 0x000368000c101b00 */
[----:B------:R1:W5:Y:S01]  /*ebc0*/  LD.E.64 R30, [R10.64+0x150] ;  /* 0x000150060a1e7980 */ /* 0x000362000c101b00 */
[----:B--2---:R-:W-:-:S04]  /*ebd0*/  ISETP.NE.U32.AND P1, PT, R4, RZ, PT ;  /* 0x000000ff0400720c */ /* 0x004fc80003f25070 */
[----:B------:R-:W-:-:S13]  /*ebe0*/  ISETP.NE.AND.EX P1, PT, R5, RZ, PT, P1 ;  /* 0x000000ff0500720c */ /* 0x000fda0003f25310 */
[----:B------:R-:W-:Y:S01]  /*ebf0*/  @P1 LEA R12, P0, R233, R4, 0x2 ;  /* 0x00000004e90c1211 */ /* 0x000fe200078010ff */
[----:B------:R-:W-:-:S03]  /*ec00*/  IMAD.MOV.U32 R4, RZ, RZ, RZ ;  /* 0x000000ffff047224 */ /* 0x000fc600078e00ff */
[----:B------:R-:W-:-:S05]  /*ec10*/  @P1 LEA.HI.X R13, R233, R5, R61, 0x2, P0 ;  /* 0x00000005e90d1211 */ /* 0x000fca00000f143d */
[----:B------:R-:W2:Y:S01]  /*ec20*/  @P1 LD.E R4, [R12.64] ;  /* 0x000000060c041980 */ /* 0x000ea2000c101900 */
[-C--:B------:R-:W-:Y:S02]  /*ec30*/  IADD3 R2, P1, R2, R174.reuse, RZ ;  /* 0x000000ae02027210 */ /* 0x080fe40007f3e0ff */
[----:B------:R-:W-:Y:S02]  /*ec40*/  LEA R3, P0, R178, R174, 0x5 ;  /* 0x000000aeb2037211 */ /* 0x000fe400078028ff */
[----:B------:R-:W-:Y:S01]  /*ec50*/  LEA.HI R28, R8, R8, RZ, 0x1 ;  /* 0x00000008081c7211 */ /* 0x000fe200078f08ff */
[----:B------:R-:W-:Y:S01]  /*ec60*/  IMAD.X R6, R6, 0x1, R177, P1 ;  /* 0x0000000106067824 */ /* 0x000fe200008e06b1 */
[-C--:B------:R-:W-:Y:S02]  /*ec70*/  LEA R44, P1, R2, R180.reuse, 0x1 ;  /* 0x000000b4022c7211 */ /* 0x080fe400078208ff */
[----:B------:R-:W-:Y:S02]  /*ec80*/  LEA.HI.X R7, R178, R177, R179, 0x5, P0 ;  /* 0x000000b1b2077211 */ /* 0x000fe400000f2cb3 */
[----:B------:R-:W-:-:S02]  /*ec90*/  LEA R40, P0, R3, R180, 0x1 ;  /* 0x000000b403287211 */ /* 0x000fc400078008ff */
[----:B------:R-:W-:Y:S02]  /*eca0*/  SHF.R.S32.HI R28, RZ, 0x1, R28 ;  /* 0x00000001ff1c7819 */ /* 0x000fe4000001141c */
[-C--:B------:R-:W-:Y:S02]  /*ecb0*/  LEA.HI.X R45, R2, R181.reuse, R6, 0x1, P1 ;  /* 0x000000b5022d7211 */ /* 0x080fe400008f0c06 */
[----:B---3--:R-:W-:Y:S01]  /*ecc0*/  ISETP.NE.AND P4, PT, R0, RZ, PT ;  /* 0x000000ff0000720c */ /* 0x008fe20003f85270 */
[----:B------:R-:W-:Y:S01]  /*ecd0*/  IMAD.MOV.U32 R176, RZ, RZ, R174 ;  /* 0x000000ffffb07224 */ /* 0x000fe200078e00ae */
[----:B------:R-:W-:Y:S02]  /*ece0*/  LEA R64, P2, R174, R180, 0x1 ;  /* 0x000000b4ae407211 */ /* 0x000fe400078408ff */
[-C--:B------:R-:W-:Y:S01]  /*ecf0*/  LEA.HI.X R41, R3, R181.reuse, R7, 0x1, P0 ;  /* 0x000000b503297211 */ /* 0x080fe200000f0c07 */
[----:B------:R-:W-:Y:S01]  /*ed00*/  IMAD R7, R170, R28, R63 ;  /* 0x0000001caa077224 */ /* 0x000fe200078e023f */
[----:B------:R-:W-:Y:S01]  /*ed10*/  LEA.HI.X R65, R174, R181, R177, 0x1, P2 ;  /* 0x000000b5ae417211 */ /* 0x000fe200010f0cb1 */
[----:B------:R-:W-:-:S02]  /*ed20*/  IMAD R5, R179, 0x30, RZ ;  /* 0x00000030b3057824 */ /* 0x000fc400078e02ff */
[----:B------:R-:W-:-:S04]  /*ed30*/  IMAD.WIDE.U32 R176, R178, 0x30, R176 ;  /* 0x00000030b2b07825 */ /* 0x000fc800078e00b0 */
[----:B------:R-:W-:Y:S02]  /*ed40*/  IMAD.IADD R29, R235, 0x1, -R52 ;  /* 0x00000001eb1d7824 */ /* 0x000fe400078e0a34 */
[----:B------:R-:W-:Y:S01]  /*ed50*/  IMAD.IADD R63, R63, 0x1, R7 ;  /* 0x000000013f3f7824 */ /* 0x000fe200078e0207 */
[----:B------:R-:W-:Y:S01]  /*ed60*/  LEA R34, P1, R176, R180, 0x1 ;  /* 0x000000b4b0227211 */ /* 0x000fe200078208ff */
[----:B------:R-:W-:Y:S01]  /*ed70*/  IMAD.IADD R5, R177, 0x1, R5 ;  /* 0x00000001b1057824 */ /* 0x000fe200078e0205 */
[----:B------:R-:W-:Y:S01]  /*ed80*/  ISETP.GE.AND P0, PT, R170, R29, PT ;  /* 0x0000001daa00720c */ /* 0x000fe20003f06270 */
[----:B------:R-:W-:-:S03]  /*ed90*/  IMAD.SHL.U32 R17, R28, 0x10, RZ ;  /* 0x000000101c117824 */ /* 0x000fc600078e00ff */
[----:B------:R-:W-:Y:S02]  /*eda0*/  ISETP.GT.AND P0, PT, R55, -0x8, !P0 ;  /* 0xfffffff83700780c */ /* 0x000fe40004704270 */
[----:B------:R-:W-:Y:S02]  /*edb0*/  LEA.HI.X R35, R176, R181, R5, 0x1, P1 ;  /* 0x000000b5b0237211 */ /* 0x000fe400008f0c05 */
        /* <DEDUP_REMOVED lines=10> */
[----:B-----5:R-:W-:Y:S01]  /*ee60*/  ISETP.GE.AND P2, PT, R18, R16, PT ;  /* 0x000000101200720c */ /* 0x020fe20003f46270 */
        /* <DEDUP_REMOVED lines=15> */
[C---:B-----5:R-:W-:Y:S01]  /*ef60*/  IMAD.U32 R25, R15.reuse, 0x10000, RZ ;  /* 0x000100000f197824 */ /* 0x060fe200078e00ff */
[----:B------:R-:W-:Y:S02]  /*ef70*/  LOP3.LUT R24, R15, 0xffff0000, RZ, 0xc0, !PT ;  /* 0xffff00000f187812 */ /* 0x000fe400078ec0ff */
[----:B------:R-:W-:Y:S02]  /*ef80*/  LOP3.LUT R0, R13, 0xffff0000, RZ, 0xc0, !PT ;  /* 0xffff00000d007812 */ /* 0x000fe400078ec0ff */
[----:B------:R-:W-:-:S02]  /*ef90*/  SHF.L.U32 R26, R14, 0x10, RZ ;  /* 0x000000100e1a7819 */ /* 0x000fc400000006ff */
[----:B------:R-:W-:Y:S02]  /*efa0*/  LOP3.LUT R36, R14, 0xffff0000, RZ, 0xc0, !PT ;  /* 0xffff00000e247812 */ /* 0x000fe400078ec0ff */
[----:B------:R-:W-:Y:S02]  /*efb0*/  SHF.L.U32 R20, R13, 0x10, RZ ;  /* 0x000000100d147819 */ /* 0x000fe400000006ff */
[C---:B------:R-:W-:Y:S02]  /*efc0*/  LOP3.LUT R27, R12.reuse, 0xffff0000, RZ, 0xc0, !PT ;  /* 0xffff00000c1b7812 */ /* 0x040fe400078ec0ff */
[----:B------:R-:W-:Y:S02]  /*efd0*/  SHF.L.U32 R13, R12, 0x10, RZ ;  /* 0x000000100c0d7819 */ /* 0x000fe400000006ff */
[C---:B---3--:R-:W-:Y:S01]  /*efe0*/  LOP3.LUT R15, R3.reuse, 0xffff0000, RZ, 0xc0, !PT ;  /* 0xffff0000030f7812 */ /* 0x048fe200078ec0ff */
[----:B------:R-:W-:Y:S01]  /*eff0*/  IMAD.U32 R3, R3, 0x10000, RZ ;  /* 0x0001000003037824 */ /* 0x000fe200078e00ff */
[C---:B------:R-:W-:Y:S01]  /*f000*/  LOP3.LUT R21, R2.reuse, 0xffff0000, RZ, 0xc0, !PT ;  /* 0xffff000002157812 */ /* 0x040fe200078ec0ff */
[----:B------:R-:W-:Y:S01]  /*f010*/  IMAD.U32 R2, R2, 0x10000, RZ ;  /* 0x0001000002027824 */ /* 0x000fe200078e00ff */
[C---:B----4-:R-:W-:Y:S01]  /*f020*/  LOP3.LUT R22, R5.reuse, 0xffff0000, RZ, 0xc0, !PT ;  /* 0xffff000005167812 */ /* 0x050fe200078ec0ff */
[----:B------:R-:W-:Y:S01]  /*f030*/  FMUL.FTZ R14, R24, R15 ;  /* 0x0000000f180e7220 */ /* 0x000fe20000410000 */
[----:B------:R-:W-:Y:S01]  /*f040*/  LOP3.LUT R23, R4, 0xffff0000, RZ, 0xc0, !PT ;  /* 0xffff000004177812 */ /* 0x000fe200078ec0ff */
[----:B------:R-:W-:Y:S01]  /*f050*/  FMUL.FTZ R12, R0, R21 ;  /* 0x00000015000c7220 */ /* 0x000fe20000410000 */
[----:B------:R-:W-:Y:S01]  /*f060*/  SHF.L.U32 R4, R4, 0x10, RZ ;  /* 0x0000001004047819 */ /* 0x000fe200000006ff */
[----:B------:R-:W-:Y:S01]  /*f070*/  FMUL.FTZ R24, R24, R22 ;  /* 0x0000001618187220 */ /* 0x000fe20000410000 */
[----:B------:R-:W-:Y:S01]  /*f080*/  SHF.L.U32 R5, R5, 0x10, RZ ;  /* 0x0000001005057819 */ /* 0x000fe200000006ff */
[----:B------:R-:W-:-:S02]  /*f090*/  FMUL.FTZ R0, R0, R23 ;  /* 0x0000001700007220 */ /* 0x000fc40000410000 */
[----:B------:R-:W-:Y:S02]  /*f0a0*/  FFMA.FTZ R24, R25, R15, R24 ;  /* 0x0000000f19187223 */ /* 0x000fe40000010018 */
[C---:B------:R-:W-:Y:S02]  /*f0b0*/  FMUL.FTZ R15, R27.reuse, R2 ;  /* 0x000000021b0f7220 */ /* 0x040fe40000410000 */
[----:B------:R-:W-:Y:S02]  /*f0c0*/  FMUL.FTZ R27, R27, R4 ;  /* 0x000000041b1b7220 */ /* 0x000fe40000410000 */
[C---:B------:R-:W-:Y:S02]  /*f0d0*/  FFMA.FTZ R12, R20.reuse, R23, -R12 ;  /* 0x00000017140c7223 */ /* 0x040fe4000001080c */
[----:B------:R-:W-:Y:S02]  /*f0e0*/  FFMA.FTZ R0, R20, R21, R0 ;  /* 0x0000001514007223 */ /* 0x000fe40000010000 */
[----:B------:R-:W-:-:S02]  /*f0f0*/  FMUL.FTZ R20, R36, R3 ;  /* 0x0000000324147220 */ /* 0x000fc40000410000 */
[-C--:B------:R-:W-:Y:S01]  /*f100*/  FMUL.FTZ R36, R36, R5.reuse ;  /* 0x0000000524247220 */ /* 0x080fe20000410000 */
[----:B------:R-:W-:Y:S01]  /*f110*/  F2FP.BF16.PACK_AB R12, R0, R12 ;  /* 0x0000000c000c723e */ /* 0x000fe200000010ff */
[C---:B------:R-:W-:Y:S02]  /*f120*/  FFMA.FTZ R15, R13.reuse, R4, -R15 ;  /* 0x000000040d0f7223 */ /* 0x040fe4000001080f */
[----:B------:R-:W-:Y:S01]  /*f130*/  FFMA.FTZ R27, R13, R2, R27 ;  /* 0x000000020d1b7223 */ /* 0x000fe2000001001b */
[----:B------:R-:W-:Y:S01]  /*f140*/  MOV R13, R12 ;  /* 0x0000000c000d7202 */ /* 0x000fe20000000f00 */
[----:B------:R-:W-:Y:S02]  /*f150*/  FFMA.FTZ R14, R25, R22, -R14 ;  /* 0x00000016190e7223 */ /* 0x000fe4000001080e */
[C---:B------:R-:W-:Y:S01]  /*f160*/  FFMA.FTZ R20, R26.reuse, R5, -R20 ;  /* 0x000000051a147223 */ /* 0x040fe20000010814 */
[----:B------:R-:W-:Y:S01]  /*f170*/  F2FP.BF16.PACK_AB R15, R27, R15 ;  /* 0x0000000f1b0f723e */ /* 0x000fe200000010ff */
[----:B------:R-:W-:Y:S01]  /*f180*/  FFMA.FTZ R36, R26, R3, R36 ;  /* 0x000000031a247223 */ /* 0x000fe20000010024 */
[----:B------:R-:W-:-:S03]  /*f190*/  F2FP.BF16.PACK_AB R14, R24, R14 ;  /* 0x0000000e180e723e */ /* 0x000fc600000010ff */
[----:B------:R-:W-:Y:S01]  /*f1a0*/  IMAD.MOV.U32 R12, RZ, RZ, R15 ;  /* 0x000000ffff0c7224 */ /* 0x000fe200078e000f */
[----:B------:R-:W-:Y:S02]  /*f1b0*/  F2FP.BF16.PACK_AB R20, R36, R20 ;  /* 0x000000142414723e */ /* 0x000fe400000010ff */
[----:B------:R-:W-:Y:S02]  /*f1c0*/  MOV R15, R14 ;  /* 0x0000000e000f7202 */ /* 0x000fe40000000f00 */
[----:B------:R-:W-:Y:S02]  /*f1d0*/  MOV R14, R20 ;  /* 0x00000014000e7202 */ /* 0x000fe40000000f00 */
.L_x_1306:
[----:B------:R-:W-:Y:S05]  /*f1e0*/  BSYNC B0 ;  /* 0x0000000000007941 */ /* 0x000fea0003800000 */
.L_x_1305:
[----:B-----5:R3:W-:Y:S02]  /*f1f0*/  STS.128 [R237], R12 ;  /* 0x0000000ced007388 */ /* 0x0207e40000000c00 */
.L_x_1304:
[----:B------:R-:W-:Y:S05]  /*f200*/  BSYNC B1 ;  /* 0x0000000000017941 */ /* 0x000fea0003800000 */
.L_x_1303:
        /* <DEDUP_REMOVED lines=17> */
[C---:B--2---:R-:W-:Y:S01]  /*f320*/  LOP3.LUT R15, R3.reuse, 0xffff0000, RZ, 0xc0, !PT ;  /* 0xffff0000030f7812 */ /* 0x044fe200078ec0ff */
[----:B------:R-:W-:Y:S01]  /*f330*/  IMAD.U32 R3, R3, 0x10000, RZ ;  /* 0x0001000003037824 */ /* 0x000fe200078e00ff */
[C---:B------:R-:W-:Y:S01]  /*f340*/  LOP3.LUT R21, R2.reuse, 0xffff0000, RZ, 0xc0, !PT ;  /* 0xffff000002157812 */ /* 0x040fe200078ec0ff */
[----:B------:R-:W-:Y:S01]  /*f350*/  IMAD.U32 R2, R2, 0x10000, RZ ;  /* 0x0001000002027824 */ /* 0x000fe200078e00ff */
[C---:B---3--:R-:W-:Y:S01]  /*f360*/  LOP3.LUT R22, R5.reuse, 0xffff0000, RZ, 0xc0, !PT ;  /* 0xffff000005167812 */ /* 0x048fe200078ec0ff */
        /* <DEDUP_REMOVED lines=27> */
.L_x_1308:
[----:B------:R-:W-:Y:S05]  /*f520*/  BSYNC B0 ;  /* 0x0000000000007941 */ /* 0x000fea0003800000 */
.L_x_1307:
[----:B-----5:R1:W-:Y:S02]  /*f530*/  STS.128 [R237+0x2000], R12 ;  /* 0x0020000ced007388 */ /* 0x0203e40000000c00 */
.L_x_1302:
[----:B------:R-:W-:Y:S05]  /*f540*/  BSYNC B2 ;  /* 0x0000000000027941 */ /* 0x000fea0003800000 */
.L_x_1301:
[----:B------:R-:W-:Y:S01]  /*f550*/  IADD3 R0, R170, 0x10, RZ ;  /* 0x00000010aa007810 */ /* 0x000fe20007ffe0ff */
[----:B------:R-:W-:Y:S03]  /*f560*/  BSSY B2, `(.L_x_1309) ;  /* 0x0000074000027945 */ /* 0x000fe60003800000 */
[----:B------:R-:W-:-:S04]  /*f570*/  ISETP.GE.AND P0, PT, R0, R29, PT ;  /* 0x0000001d0000720c */ /* 0x000fc80003f06270 */
[----:B------:R-:W-:-:S13]  /*f580*/  ISETP.LT.OR P0, PT, R55, -0x87, P0 ;  /* 0xffffff793700780c */ /* 0x000fda0000701670 */
[----:B------:R-:W-:Y:S05]  /*f590*/  @P0 BRA `(.L_x_1310) ;  /* 0x0000070000000947 */ /* 0x000fea0003800000 */
[----:B-----5:R-:W-:Y:S01]  /*f5a0*/  ISETP.GE.AND P0, PT, R18, R16, PT ;  /* 0x000000101200720c */ /* 0x020fe20003f06270 */
        /* <DEDUP_REMOVED lines=17> */
[C---:B-----5:R-:W-:Y:S01]  /*f6c0*/  IMAD.U32 R25, R15.reuse, 0x10000, RZ ;  /* 0x000100000f197824 */ /* 0x060fe200078e00ff */
[----:B------:R-:W-:Y:S02]  /*f6d0*/  LOP3.LUT R24, R15, 0xffff0000, RZ, 0xc0, !PT ;  /* 0xffff00000f187812 */ /* 0x000fe400078ec0ff */
[C---:B------:R-:W-:Y:S02]  /*f6e0*/  SHF.L.U32 R17, R13.reuse, 0x10, RZ ;  /* 0x000000100d117819 */ /* 0x040fe400000006ff */
[----:B------:R-:W-:-:S02]  /*f6f0*/  LOP3.LUT R13, R13, 0xffff0000, RZ, 0xc0, !PT ;  /* 0xffff00000d0d7812 */ /* 0x000fc400078ec0ff */
[C---:B------:R-:W-:Y:S02]  /*f700*/  SHF.L.U32 R26, R14.reuse, 0x10, RZ ;  /* 0x000000100e1a7819 */ /* 0x040fe400000006ff */
[----:B------:R-:W-:Y:S02]  /*f710*/  LOP3.LUT R36, R14, 0xffff0000, RZ, 0xc0, !PT ;  /* 0xffff00000e247812 */ /* 0x000fe400078ec0ff */
[C---:B------:R-:W-:Y:S02]  /*f720*/  LOP3.LUT R27, R12.reuse, 0xffff0000, RZ, 0xc0, !PT ;  /* 0xffff00000c1b7812 */ /* 0x040fe400078ec0ff */
[----:B------:R-:W-:Y:S02]  /*f730*/  SHF.L.U32 R20, R12, 0x10, RZ ;  /* 0x000000100c147819 */ /* 0x000fe400000006ff */
[C---:B---3--:R-:W-:Y:S01]  /*f740*/  LOP3.LUT R15, R3.reuse, 0xffff0000, RZ, 0xc0, !PT ;  /* 0xffff0000030f7812 */ /* 0x048fe200078ec0ff */
[----:B------:R-:W-:Y:S01]  /*f750*/  IMAD.U32 R3, R3, 0x10000, RZ ;  /* 0x0001000003037824 */ /* 0x000fe200078e00ff */
[C---:B------:R-:W-:Y:S01]  /*f760*/  LOP3.LUT R21, R2.reuse, 0xffff0000, RZ, 0xc0, !PT ;  /* 0xffff000002157812 */ /* 0x040fe200078ec0ff */
[----:B------:R-:W-:Y:S01]  /*f770*/  IMAD.U32 R2, R2, 0x10000, RZ ;  /* 0x0001000002027824 */ /* 0x000fe200078e00ff */
[----:B--2---:R-:W-:Y:S01]  /*f780*/  LOP3.LUT R22, R5, 0xffff0000, RZ, 0xc0, !PT ;  /* 0xffff000005167812 */ /* 0x004fe200078ec0ff */
[----:B------:R-:W-:Y:S01]  /*f790*/  FMUL.FTZ R14, R24, R15 ;  /* 0x0000000f180e7220 */ /* 0x000fe20000410000 */
[C---:B------:R-:W-:Y:S01]  /*f7a0*/  LOP3.LUT R23, R4.reuse, 0xffff0000, RZ, 0xc0, !PT ;  /* 0xffff000004177812 */ /* 0x040fe200078ec0ff */
        /* <DEDUP_REMOVED lines=25> */
.L_x_1314:
[----:B------:R-:W-:Y:S05]  /*f940*/  BSYNC B0 ;  /* 0x0000000000007941 */ /* 0x000fea0003800000 */
.L_x_1313:
[----:B-----5:R3:W-:Y:S02]  /*f950*/  STS.128 [R237+0x800], R12 ;  /* 0x0008000ced007388 */ /* 0x0207e40000000c00 */
.L_x_1312:
[----:B------:R-:W-:Y:S05]  /*f960*/  BSYNC B1 ;  /* 0x0000000000017941 */ /* 0x000fea0003800000 */
.L_x_1311:
        /* <DEDUP_REMOVED lines=49> */
.L_x_1316:
[----:B------:R-:W-:Y:S05]  /*fc80*/  BSYNC B0 ;  /* 0x0000000000007941 */ /* 0x000fea0003800000 */
.L_x_1315:
[----:B-----5:R3:W-:Y:S02]  /*fc90*/  STS.128 [R237+0x2800], R12 ;  /* 0x0028000ced007388 */ /* 0x0207e40000000c00 */
.L_x_1310:
[----:B------:R-:W-:Y:S05]  /*fca0*/  BSYNC B2 ;  /* 0x0000000000027941 */ /* 0x000fea0003800000 */
.L_x_1309:
[----:B------:R-:W-:Y:S01]  /*fcb0*/  IADD3 R17, R170, 0x20, RZ ;  /* 0x00000020aa117810 */ /* 0x000fe20007ffe0ff */
[----:B------:R-:W-:Y:S03]  /*fcc0*/  BSSY B2, `(.L_x_1317) ;  /* 0x0000075000027945 */ /* 0x000fe60003800000 */
[----:B------:R-:W-:-:S04]  /*fcd0*/  ISETP.GE.AND P0, PT, R17, R29, PT ;  /* 0x0000001d1100720c */ /* 0x000fc80003f06270 */
[----:B------:R-:W-:-:S13]  /*fce0*/  ISETP.LT.OR P0, PT, R55, -0x107, P0 ;  /* 0xfffffef93700780c */ /* 0x000fda0000701670 */
[----:B------:R-:W-:Y:S05]  /*fcf0*/  @P0 BRA `(.L_x_1318) ;  /* 0x0000071000000947 */ /* 0x000fea0003800000 */
[----:B-----5:R-:W-:Y:S01]  /*fd00*/  ISETP.GE.AND P0, PT, R18, R16, PT ;  /* 0x000000101200720c */ /* 0x020fe20003f06270 */
        /* <DEDUP_REMOVED lines=44> */
[----:B------:R-:W-:Y:S01]  /*ffd0*/  FMUL.FTZ R39, R39, R5 ;  /* 0x0000000527277220 */ /* 0x000fe20000410000 */
        /* <DEDUP_REMOVED lines=13> */
.L_x_1322:
[----:B------:R-:W-:Y:S05]  /*100b0*/  BSYNC B0 ;  /* 0x0000000000007941 */ /* 0x000fea0003800000 */
.L_x_1321:
[----:B-----5:R3:W-:Y:S02]  /*100c0*/  STS.128 [R237+0x1000], R12 ;  /* 0x0010000ced007388 */ /* 0x0207e40000000c00 */
.L_x_1320:
[----:B------:R-:W-:Y:S05]  /*100d0*/  BSYNC B1 ;  /* 0x0000000000017941 */ /* 0x000fea0003800000 */
.L_x_1319:
        /* <DEDUP_REMOVED lines=17> */
[C---:B--2---:R-:W-:Y:S01]  /*101f0*/  LOP3.LUT R15, R3.reuse, 0xffff0000, RZ, 0xc0, !PT ;  /* 0xffff0000030f7812 */ /* 0x044fe200078ec0ff */
[----:B------:R-:W-:Y:S01]  /*10200*/  IMAD.U32 R3, R3, 0x10000, RZ ;  /* 0x0001000003037824 */ /* 0x000fe200078e00ff */
[C---:B------:R-:W-:Y:S01]  /*10210*/  LOP3.LUT R22, R2.reuse, 0xffff0000, RZ, 0xc0, !PT ;  /* 0xffff000002167812 */ /* 0x040fe200078ec0ff */
[----:B------:R-:W-:Y:S01]  /*10220*/  IMAD.U32 R2, R2, 0x10000, RZ ;  /* 0x0001000002027824 */ /* 0x000fe200078e00ff */
[----:B---3--:R-:W-:Y:S01]  /*10230*/  LOP3.LUT R23, R5, 0xffff0000, RZ, 0xc0, !PT ;  /* 0xffff000005177812 */ /* 0x008fe200078ec0ff */
        /* <DEDUP_REMOVED lines=27> */
.L_x_1324:
[----:B------:R-:W-:Y:S05]  /*103f0*/  BSYNC B0 ;  /* 0x0000000000007941 */ /* 0x000fea0003800000 */
.L_x_1323:
[----:B-----5:R1:W-:Y:S02]  /*10400*/  STS.128 [R237+0x3000], R12 ;  /* 0x0030000ced007388 */ /* 0x0203e40000000c00 */
.L_x_1318:
[----:B------:R-:W-:Y:S05]  /*10410*/  BSYNC B2 ;  /* 0x0000000000027941 */ /* 0x000fea0003800000 */
.L_x_1317:
[----:B------:R-:W-:-:S04]  /*10420*/  IADD3 R36, R170, 0x30, RZ ;  /* 0x00000030aa247810 */ /* 0x000fc80007ffe0ff */
[----:B------:R-:W-:-:S04]  /*10430*/  ISETP.GE.AND P0, PT, R36, R29, PT ;  /* 0x0000001d2400720c */ /* 0x000fc80003f06270 */
[----:B------:R-:W-:-:S13]  /*10440*/  ISETP.LT.OR P0, PT, R55, -0x187, P0 ;  /* 0xfffffe793700780c */ /* 0x000fda0000701670 */
[----:B------:R-:W-:Y:S05]  /*10450*/  @P0 BRA `(.L_x_1325) ;  /* 0x00003db000000947 */ /* 0x000fea0003800000 */
[----:B-----5:R-:W-:Y:S01]  /*10460*/  ISETP.GE.AND P0, PT, R18, R16, PT ;  /* 0x000000101200720c */ /* 0x020fe20003f06270 */
        /* <DEDUP_REMOVED lines=19> */
[C---:B------:R-:W-:Y:S01]  /*105a0*/  IMAD.U32 R23, R14.reuse, 0x10000, RZ ;  /* 0x000100000e177824 */ /* 0x040fe200078e00ff */
[----:B------:R-:W-:Y:S02]  /*105b0*/  LOP3.LUT R21, R15, 0xffff0000, RZ, 0xc0, !PT ;  /* 0xffff00000f157812 */ /* 0x000fe400078ec0ff */
[----:B------:R-:W-:Y:S02]  /*105c0*/  LOP3.LUT R25, R14, 0xffff0000, RZ, 0xc0, !PT ;  /* 0xffff00000e197812 */ /* 0x000fe400078ec0ff */
[----:B------:R-:W-:-:S02]  /*105d0*/  LOP3.LUT R6, R13, 0xffff0000, RZ, 0xc0, !PT ;  /* 0xffff00000d067812 */ /* 0x000fc400078ec0ff */
[----:B------:R-:W-:Y:S01]  /*105e0*/  SHF.L.U32 R7, R13, 0x10, RZ ;  /* 0x000000100d077819 */ /* 0x000fe200000006ff */
[C---:B------:R-:W-:Y:S01]  /*105f0*/  IMAD.U32 R13, R12.reuse, 0x10000, RZ ;  /* 0x000100000c0d7824 */ /* 0x040fe200078e00ff */
[----:B------:R-:W-:Y:S02]  /*10600*/  LOP3.LUT R24, R12, 0xffff0000, RZ, 0xc0, !PT ;  /* 0xffff00000c187812 */ /* 0x000fe400078ec0ff */
[C---:B---3--:R-:W-:Y:S02]  /*10610*/  LOP3.LUT R15, R3.reuse, 0xffff0000, RZ, 0xc0, !PT ;  /* 0xffff0000030f7812 */ /* 0x048fe400078ec0ff */
[----:B------:R-:W-:Y:S02]  /*10620*/  SHF.L.U32 R3, R3, 0x10, RZ ;  /* 0x0000001003037819 */ /* 0x000fe400000006ff */
[----:B--2---:R-:W-:Y:S01]  /*10630*/  LOP3.LUT R19, R5, 0xffff0000, RZ, 0xc0, !PT ;  /* 0xffff000005137812 */ /* 0x004fe200078ec0ff */
[----:B------:R-:W-:Y:S01]  /*10640*/  FMUL.FTZ R14, R21, R15 ;  /* 0x0000000f150e7220 */ /* 0x000fe20000410000 */
[----:B------:R-:W-:Y:S01]  /*10650*/  LOP3.LUT R18, R2, 0xffff0000, RZ, 0xc0, !PT ;  /* 0xffff000002127812 */ /* 0x000fe200078ec0ff */
[----:B------:R-:W-:Y:S01]  /*10660*/  IMAD.U32 R5, R5, 0x10000, RZ ;  /* 0x0001000005057824 */ /* 0x000fe200078e00ff */
[----:B------:R-:W-:Y:S01]  /*10670*/  LOP3.LUT R20, R4, 0xffff0000, RZ, 0xc0, !PT ;  /* 0xffff000004147812 */ /* 0x000fe200078ec0ff */
[----:B------:R-:W-:Y:S01]  /*10680*/  FMUL.FTZ R21, R21, R19 ;  /* 0x0000001315157220 */ /* 0x000fe20000410000 */
[----:B------:R-:W-:Y:S01]  /*10690*/  SHF.L.U32 R2, R2, 0x10, RZ ;  /* 0x0000001002027819 */ /* 0x000fe200000006ff */
[----:B------:R-:W-:-:S02]  /*106a0*/  FMUL.FTZ R12, R6, R18 ;  /* 0x00000012060c7220 */ /* 0x000fc40000410000 */
[----:B------:R-:W-:Y:S02]  /*106b0*/  FFMA.FTZ R21, R22, R15, R21 ;  /* 0x0000000f16157223 */ /* 0x000fe40000010015 */
[C---:B------:R-:W-:Y:S02]  /*106c0*/  FMUL.FTZ R15, R25.reuse, R3 ;  /* 0x00000003190f7220 */ /* 0x040fe40000410000 */
[----:B------:R-:W-:Y:S02]  /*106d0*/  FMUL.FTZ R25, R25, R5 ;  /* 0x0000000519197220 */ /* 0x000fe40000410000 */
[----:B------:R-:W-:Y:S02]  /*106e0*/  FMUL.FTZ R6, R6, R20 ;  /* 0x0000001406067220 */ /* 0x000fe40000410000 */
[----:B------:R-:W-:Y:S02]  /*106f0*/  FFMA.FTZ R14, R22, R19, -R14 ;  /* 0x00000013160e7223 */ /* 0x000fe4000001080e */
[----:B------:R-:W-:-:S02]  /*10700*/  IMAD.U32 R4, R4, 0x10000, RZ ;  /* 0x0001000004047824 */ /* 0x000fc400078e00ff */
[----:B------:R-:W-:Y:S01]  /*10710*/  FFMA.FTZ R15, R23, R5, -R15 ;  /* 0x00000005170f7223 */ /* 0x000fe2000001080f */
[----:B------:R-:W-:Y:S01]  /*10720*/  F2FP.BF16.PACK_AB R14, R21, R14 ;  /* 0x0000000e150e723e */ /* 0x000fe200000010ff */
[----:B------:R-:W-:Y:S02]  /*10730*/  FFMA.FTZ R25, R23, R3, R25 ;  /* 0x0000000317197223 */ /* 0x000fe40000010019 */
[C---:B------:R-:W-:Y:S02]  /*10740*/  FFMA.FTZ R12, R7.reuse, R20, -R12 ;  /* 0x00000014070c7223 */ /* 0x040fe4000001080c */
[----:B------:R-:W-:Y:S01]  /*10750*/  FFMA.FTZ R6, R7, R18, R6 ;  /* 0x0000001207067223 */ /* 0x000fe20000010006 */
[----:B------:R-:W-:Y:S01]  /*10760*/  F2FP.BF16.PACK_AB R15, R25, R15 ;  /* 0x0000000f190f723e */ /* 0x000fe200000010ff */
[C---:B------:R-:W-:Y:S02]  /*10770*/  FMUL.FTZ R7, R24.reuse, R2 ;  /* 0x0000000218077220 */ /* 0x040fe40000410000 */
[----:B------:R-:W-:Y:S01]  /*10780*/  FMUL.FTZ R24, R24, R4 ;  /* 0x0000000418187220 */ /* 0x000fe20000410000 */
[----:B------:R-:W-:Y:S01]  /*10790*/  LOP3.LUT R15, R15, R14, RZ, 0x3c, !PT ;  /* 0x0000000e0f0f7212 */ /* 0x000fe200078e3cff */
[C---:B------:R-:W-:Y:S01]  /*107a0*/  FFMA.FTZ R7, R13.reuse, R4, -R7 ;  /* 0x000000040d077223 */ /* 0x040fe20000010807 */
[----:B------:R-:W-:Y:S01]  /*107b0*/  F2FP.BF16.PACK_AB R12, R6, R12 ;  /* 0x0000000c060c723e */ /* 0x000fe200000010ff */
[----:B------:R-:W-:Y:S01]  /*107c0*/  FFMA.FTZ R24, R13, R2, R24 ;  /* 0x000000020d187223 */ /* 0x000fe20000010018 */
[----:B------:R-:W-:-:S02]  /*107d0*/  LOP3.LUT R14, R15, R14, RZ, 0x3c, !PT ;  /* 0x0000000e0f0e7212 */ /* 0x000fc400078e3cff */
[----:B------:R-:W-:Y:S02]  /*107e0*/  MOV R13, R12 ;  /* 0x0000000c000d7202 */ /* 0x000fe40000000f00 */
[----:B------:R-:W-:Y:S02]  /*107f0*/  F2FP.BF16.PACK_AB R7, R24, R7 ;  /* 0x000000071807723e */ /* 0x000fe400000010ff */
[----:B------:R-:W-:Y:S02]  /*10800*/  LOP3.LUT R15, R15, R14, RZ, 0x3c, !PT ;  /* 0x0000000e0f0f7212 */ /* 0x000fe400078e3cff */
[----:B------:R-:W-:Y:S02]  /*10810*/  MOV R12, R7 ;  /* 0x00000007000c7202 */ /* 0x000fe40000000f00 */
.L_x_1329:
[----:B------:R-:W-:Y:S05]  /*10820*/  BSYNC B0 ;  /* 0x0000000000007941 */ /* 0x000fea0003800000 */
.L_x_1328:
[----:B-----5:R3:W-:Y:S02]  /*10830*/  STS.128 [R237+0x1800], R12 ;  /* 0x0018000ced007388 */ /* 0x0207e40000000c00 */
.L_x_1327:
[----:B------:R-:W-:Y:S05]  /*10840*/  BSYNC B1 ;  /* 0x0000000000017941 */ /* 0x000fea0003800000 */
.L_x_1326:
[----:B------:R-:W-:-:S13]  /*10850*/  ISETP.GE.AND P0, PT, R9, R16, PT ;  /* 0x000000100900720c */ /* 0x000fda0003f06270 */
[----:B------:R1:W-:Y:S01]  /*10860*/  @P0 STS.128 [R237+0x3800], RZ ;  /* 0x003800ffed000388 */ /* 0x0003e20000000c00 */
[----:B------:R-:W-:Y:S05]  /*10870*/  @P0 BRA `(.L_x_1325) ;  /* 0x0000399000000947 */ /* 0x000fea0003800000 */
[----:B-1----:R-:W5:Y:S01]  /*10880*/  LD.E.128 R32, [R34.64+0x80] ;  /* 0x0000800622207980 */ /* 0x002f62000c101d00 */
[----:B------:R-:W-:Y:S01]  /*10890*/  ISETP.GE.AND P0, PT, R9, R8, PT ;  /* 0x000000080900720c */ /* 0x000fe20003f06270 */
[----:B------:R-:W-:-:S12]  /*108a0*/  BSSY B0, `(.L_x_1330) ;  /* 0x000002a000007945 */ /* 0x000fd80003800000 */
[----:B------:R-:W-:Y:S05]  /*108b0*/  @P0 BRA `(.L_x_1331) ;  /* 0x0000028000000947 */ /* 0x000fea0003800000 */
[----:B--2---:R-:W2:Y:S04]  /*108c0*/  LD.E.64 R2, [R28.64+0x40] ;  /* 0x000040061c027980 */ /* 0x004ea8000c101b00 */
[----:B---3--:R-:W3:Y:S01]  /*108d0*/  LD.E.64 R4, [R26.64+0x40] ;  /* 0x000040061a047980 */ /* 0x008ee2000c101b00 */
[----:B-----5:R-:W-:Y:S01]  /*108e0*/  LOP3.LUT R6, R33, 0xffff0000, RZ, 0xc0, !PT ;  /* 0xffff000021067812 */ /* 0x020fe200078ec0ff */
[C---:B------:R-:W-:Y:S01]  /*108f0*/  IMAD.U32 R18, R35.reuse, 0x10000, RZ ;  /* 0x0001000023127824 */ /* 0x040fe200078e00ff */
[----:B------:R-:W-:Y:S02]  /*10900*/  LOP3.LUT R16, R35, 0xffff0000, RZ, 0xc0, !PT ;  /* 0xffff000023107812 */ /* 0x000fe400078ec0ff */
[----:B------:R-:W-:Y:S02]  /*10910*/  SHF.L.U32 R7, R33, 0x10, RZ ;  /* 0x0000001021077819 */ /* 0x000fe400000006ff */
[----:B------:R-:W-:-:S02]  /*10920*/  SHF.L.U32 R8, R32, 0x10, RZ ;  /* 0x0000001020087819 */ /* 0x000fc400000006ff */
[----:B------:R-:W-:Y:S02]  /*10930*/  SHF.L.U32 R19, R34, 0x10, RZ ;  /* 0x0000001022137819 */ /* 0x000fe400000006ff */
[----:B------:R-:W-:Y:S02]  /*10940*/  LOP3.LUT R32, R32, 0xffff0000, RZ, 0xc0, !PT ;  /* 0xffff000020207812 */ /* 0x000fe400078ec0ff */
[----:B------:R-:W-:Y:S02]  /*10950*/  LOP3.LUT R34, R34, 0xffff0000, RZ, 0xc0, !PT ;  /* 0xffff000022227812 */ /* 0x000fe400078ec0ff */
[C---:B--2---:R-:W-:Y:S01]  /*10960*/  LOP3.LUT R13, R2.reuse, 0xffff0000, RZ, 0xc0, !PT ;  /* 0xffff0000020d7812 */ /* 0x044fe200078ec0ff */
[----:B------:R-:W-:Y:S01]  /*10970*/  IMAD.U32 R2, R2, 0x10000, RZ ;  /* 0x0001000002027824 */ /* 0x000fe200078e00ff */
        /* <DEDUP_REMOVED lines=8> */
[----:B------:R-:W-:-:S02]  /*10a00*/  FMUL.FTZ R16, R16, R14 ;  /* 0x0000000e10107220 */ /* 0x000fc40000410000 */
[----:B------:R-:W-:Y:S02]  /*10a10*/  IMAD.U32 R5, R5, 0x10000, RZ ;  /* 0x0001000005057824 */ /* 0x000fe400078e00ff */
[C---:B------:R-:W-:Y:S02]  /*10a20*/  FFMA.FTZ R9, R7.reuse, R15, -R9 ;  /* 0x0000000f07097223 */ /* 0x040fe40000010809 */
[----:B------:R-:W-:Y:S02]  /*10a30*/  FFMA.FTZ R6, R7, R13, R6 ;  /* 0x0000000d07067223 */ /* 0x000fe40000010006 */
[----:B------:R-:W-:Y:S02]  /*10a40*/  FFMA.FTZ R16, R18, R12, R16 ;  /* 0x0000000c12107223 */ /* 0x000fe40000010010 */
[----:B------:R-:W-:Y:S01]  /*10a50*/  FMUL.FTZ R7, R32, R2 ;  /* 0x0000000220077220 */ /* 0x000fe20000410000 */
[----:B------:R-:W-:Y:S01]  /*10a60*/  F2FP.BF16.PACK_AB R6, R6, R9 ;  /* 0x000000090606723e */ /* 0x000fe200000010ff */
[----:B------:R-:W-:-:S02]  /*10a70*/  FMUL.FTZ R12, R34, R3 ;  /* 0x00000003220c7220 */ /* 0x000fc40000410000 */
[----:B------:R-:W-:Y:S01]  /*10a80*/  FFMA.FTZ R20, R18, R14, -R20 ;  /* 0x0000000e12147223 */ /* 0x000fe20000010814 */
[----:B------:R-:W-:Y:S01]  /*10a90*/  MOV R33, R6 ;  /* 0x0000000600217202 */ /* 0x000fe20000000f00 */
[----:B------:R-:W-:Y:S02]  /*10aa0*/  FMUL.FTZ R32, R32, R4 ;  /* 0x0000000420207220 */ /* 0x000fe40000410000 */
[-C--:B------:R-:W-:Y:S01]  /*10ab0*/  FMUL.FTZ R34, R34, R5.reuse ;  /* 0x0000000522227220 */ /* 0x080fe20000410000 */
[----:B------:R-:W-:Y:S01]  /*10ac0*/  F2FP.BF16.PACK_AB R16, R16, R20 ;  /* 0x000000141010723e */ /* 0x000fe200000010ff */
[C---:B------:R-:W-:Y:S02]  /*10ad0*/  FFMA.FTZ R7, R8.reuse, R4, -R7 ;  /* 0x0000000408077223 */ /* 0x040fe40000010807 */
[----:B------:R-:W-:Y:S01]  /*10ae0*/  FFMA.FTZ R32, R8, R2, R32 ;  /* 0x0000000208207223 */ /* 0x000fe20000010020 */
[----:B------:R-:W-:Y:S01]  /*10af0*/  MOV R35, R16 ;  /* 0x0000001000237202 */ /* 0x000fe20000000f00 */
[----:B------:R-:W-:-:S02]  /*10b00*/  FFMA.FTZ R12, R19, R5, -R12 ;  /* 0x00000005130c7223 */ /* 0x000fc4000001080c */
[----:B------:R-:W-:Y:S01]  /*10b10*/  FFMA.FTZ R34, R19, R3, R34 ;  /* 0x0000000313227223 */ /* 0x000fe20000010022 */
[----:B------:R-:W-:-:S04]  /*10b20*/  F2FP.BF16.PACK_AB R32, R32, R7 ;  /* 0x000000072020723e */ /* 0x000fc800000010ff */
[----:B------:R-:W-:Y:S02]  /*10b30*/  F2FP.BF16.PACK_AB R34, R34, R12 ;  /* 0x0000000c2222723e */ /* 0x000fe400000010ff */
.L_x_1331:
[----:B------:R-:W-:Y:S05]  /*10b40*/  BSYNC B0 ;  /* 0x0000000000007941 */ /* 0x000fea0003800000 */
.L_x_1330:
[----:B-----5:R1:W-:Y:S01]  /*10b50*/  STS.128 [R237+0x3800], R32 ;  /* 0x00380020ed007388 */ /* 0x0203e20000000c00 */
[----:B------:R-:W-:Y:S05]  /*10b60*/  BRA `(.L_x_1325) ;  /* 0x000036a000007947 */ /* 0x000fea0003800000 */
.L_x_1300:
[----:B-1----:R-:W-:Y:S01]  /*10b70*/  BSSY B2, `(.L_x_1332) ;  /* 0x00000bc000027945 */ /* 0x002fe20003800000 */
[----:B------:R-:W-:Y:S05]  /*10b80*/  @!P0 BRA `(.L_x_1333) ;  /* 0x00000ba000008947 */ /* 0x000fea0003800000 */
[----:B-----5:R-:W-:Y:S01]  /*10b90*/  ISETP.GE.AND P0, PT, R18, R16, PT ;  /* 0x000000101200720c */ /* 0x020fe20003f06270 */
        /* <DEDUP_REMOVED lines=14> */
[----:B------:R-:W-:Y:S02]  /*10c80*/  LEA.HI.X.SX32 R0, R0, R3, 0x1, P0 ;  /* 0x0000000300007211 */ /* 0x000fe400000f0eff */
[C---:B------:R-:W-:Y:S01]  /*10c90*/  LEA R14, P0, R12.reuse, R30, 0x1 ;  /* 0x0000001e0c0e7211 */ /* 0x040fe200078008ff */
[----:B------:R-:W3:Y:S03]  /*10ca0*/  LD.E.128 R4, [R4.64] ;  /* 0x0000000604047980 */ /* 0x000ee6000c101d00 */
[----:B------:R-:W-:Y:S01]  /*10cb0*/  LEA.HI.X R15, R12, R31, R0, 0x1, P0 ;  /* 0x0000001f0c0f7211 */ /* 0x000fe200000f0c00 */
[----:B------:R-:W-:Y:S01]  /*10cc0*/  IMAD.MOV.U32 R0, RZ, RZ, RZ ;  /* 0x000000ffff007224 */ /* 0x000fe200078e00ff */
[----:B------:R-:W-:-:S04]  /*10cd0*/  @P1 IADD3 R0, -R28, RZ, RZ ;  /* 0x000000ff1c001210 */ /* 0x000fc80007ffe1ff */
[C---:B------:R-:W-:Y:S01]  /*10ce0*/  IADD3 R20, P0, R0.reuse, R2, RZ ;  /* 0x0000000200147210 */ /* 0x040fe20007f1e0ff */
[----:B------:R-:W4:Y:S03]  /*10cf0*/  LD.E.128 R12, [R14.64] ;  /* 0x000000060e0c7980 */ /* 0x000f26000c101d00 */
        /* <DEDUP_REMOVED lines=32> */
[----:B------:R-:W-:Y:S01]  /*10f00*/  LOP3.LUT R6, R6, 0xffff0000, RZ, 0xc0, !PT ;  /* 0xffff000006067812 */ /* 0x000fe200078ec0ff */
[----:B------:R-:W-:-:S02]  /*10f10*/  @!P1 FADD.FTZ R15, -R15, -RZ ;  /* 0x800000ff0f0f9221 */ /* 0x000fc40000010100 */
[----:B------:R-:W-:Y:S02]  /*10f20*/  @!P1 FADD.FTZ R14, -R14, -RZ ;  /* 0x800000ff0e0e9221 */ /* 0x000fe40000010100 */
[----:B------:R-:W-:Y:S02]  /*10f30*/  @!P1 FADD.FTZ R69, -R69, -RZ ;  /* 0x800000ff45459221 */ /* 0x000fe40000010100 */
[----:B------:R-:W-:Y:S01]  /*10f40*/  FMUL.FTZ R27, R27, R12 ;  /* 0x0000000c1b1b7220 */ /* 0x000fe20000410000 */
[----:B--2---:R-:W-:Y:S01]  /*10f50*/  LOP3.LUT R12, R20, 0xffff0000, RZ, 0xc0, !PT ;  /* 0xffff0000140c7812 */ /* 0x004fe200078ec0ff */
[----:B------:R-:W-:Y:S02]  /*10f60*/  FMUL.FTZ R5, R5, R13 ;  /* 0x0000000d05057220 */ /* 0x000fe40000410000 */
[----:B------:R-:W-:Y:S01]  /*10f70*/  FMUL.FTZ R4, R4, R7 ;  /* 0x0000000704047220 */ /* 0x000fe20000410000 */
[----:B------:R-:W-:Y:S01]  /*10f80*/  SHF.L.U32 R7, R21, 0x10, RZ ;  /* 0x0000001015077819 */ /* 0x000fe200000006ff */
        /* <DEDUP_REMOVED lines=19> */
[----:B------:R-:W-:Y:S02]  /*110c0*/  FFMA.FTZ R5, R61, R14, R5 ;  /* 0x0000000e3d057223 */ /* 0x000fe40000010005 */
[----:B------:R-:W-:Y:S01]  /*110d0*/  FFMA.FTZ R22, R25, R22, R67 ;  /* 0x0000001619167223 */ /* 0x000fe20000010043 */
[----:B------:R-:W-:Y:S01]  /*110e0*/  F2FP.BF16.PACK_AB R0, R0, R4 ;  /* 0x000000040000723e */ /* 0x000fe200000010ff */
[----:B------:R-:W-:Y:S02]  /*110f0*/  IMAD.MOV.U32 R24, RZ, RZ, R12 ;  /* 0x000000ffff187224 */ /* 0x000fe400078e000c */
[----:B------:R-:W-:Y:S01]  /*11100*/  IMAD.MOV.U32 R26, RZ, RZ, R6 ;  /* 0x000000ffff1a7224 */ /* 0x000fe200078e0006 */
[----:B------:R-:W-:Y:S02]  /*11110*/  F2FP.BF16.PACK_AB R5, R22, R5 ;  /* 0x000000051605723e */ /* 0x000fe400000010ff */
[----:B------:R-:W-:-:S02]  /*11120*/  MOV R25, R0 ;  /* 0x0000000000197202 */ /* 0x000fc40000000f00 */
[----:B------:R-:W-:Y:S02]  /*11130*/  MOV R27, R5 ;  /* 0x00000005001b7202 */ /* 0x000fe40000000f00 */
.L_x_1337:
[----:B------:R-:W-:Y:S05]  /*11140*/  BSYNC B0 ;  /* 0x0000000000007941 */ /* 0x000fea0003800000 */
.L_x_1336:
[----:B-----5:R3:W-:Y:S02]  /*11150*/  STS.128 [R237], R24 ;  /* 0x00000018ed007388 */ /* 0x0207e40000000c00 */
.L_x_1335:
[----:B------:R-:W-:Y:S05]  /*11160*/  BSYNC B1 ;  /* 0x0000000000017941 */ /* 0x000fea0003800000 */
.L_x_1334:
        /* <DEDUP_REMOVED lines=16> */
[----:B--2---:R-:W2:Y:S03]  /*11270*/  LD.E.128 R4, [R4.64+0x80] ;  /* 0x0000800604047980 */ /* 0x004ea6000c101d00 */
[----:B------:R-:W-:Y:S01]  /*11280*/  LEA.HI.X R15, R0, R31, R12, 0x1, P0 ;  /* 0x0000001f000f7211 */ /* 0x000fe200000f0c0c */
[----:B------:R-:W-:Y:S01]  /*11290*/  IMAD.MOV.U32 R0, RZ, RZ, RZ ;  /* 0x000000ffff007224 */ /* 0x000fe200078e00ff */
[----:B------:R-:W-:-:S04]  /*112a0*/  @P1 IADD3 R0, -R28, RZ, RZ ;  /* 0x000000ff1c001210 */ /* 0x000fc80007ffe1ff */
[C---:B------:R-:W-:Y:S01]  /*112b0*/  IADD3 R20, P0, R0.reuse, R2, RZ ;  /* 0x0000000200147210 */ /* 0x040fe20007f1e0ff */
[----:B---3--:R-:W3:Y:S03]  /*112c0*/  LD.E.128 R12, [R14.64+0x80] ;  /* 0x000080060e0c7980 */ /* 0x008ee6000c101d00 */
        /* <DEDUP_REMOVED lines=37> */
[----:B----4-:R-:W-:Y:S01]  /*11520*/  LOP3.LUT R12, R20, 0xffff0000, RZ, 0xc0, !PT ;  /* 0xffff0000140c7812 */ /* 0x010fe200078ec0ff */
        /* <DEDUP_REMOVED lines=30> */
.L_x_1339:
[----:B------:R-:W-:Y:S05]  /*11710*/  BSYNC B0 ;  /* 0x0000000000007941 */ /* 0x000fea0003800000 */
.L_x_1338:
[----:B-----5:R1:W-:Y:S02]  /*11720*/  STS.128 [R237+0x2000], R24 ;  /* 0x00200018ed007388 */ /* 0x0203e40000000c00 */
.L_x_1333:
[----:B------:R-:W-:Y:S05]  /*11730*/  BSYNC B2 ;  /* 0x0000000000027941 */ /* 0x000fea0003800000 */
.L_x_1332:
[----:B------:R-:W-:Y:S01]  /*11740*/  IADD3 R0, R170, 0x10, RZ ;  /* 0x00000010aa007810 */ /* 0x000fe20007ffe0ff */
[----:B------:R-:W-:Y:S03]  /*11750*/  BSSY B2, `(.L_x_1340) ;  /* 0x00000c3000027945 */ /* 0x000fe60003800000 */
[----:B------:R-:W-:-:S04]  /*11760*/  ISETP.GE.AND P0, PT, R0, R29, PT ;  /* 0x0000001d0000720c */ /* 0x000fc80003f06270 */
[----:B------:R-:W-:-:S13]  /*11770*/  ISETP.LT.OR P0, PT, R55, -0x87, P0 ;  /* 0xffffff793700780c */ /* 0x000fda0000701670 */
[----:B------:R-:W-:Y:S05]  /*11780*/  @P0 BRA `(.L_x_1341) ;  /* 0x00000bf000000947 */ /* 0x000fea0003800000 */
[----:B-----5:R-:W-:Y:S01]  /*11790*/  ISETP.GE.AND P0, PT, R18, R16, PT ;  /* 0x000000101200720c */ /* 0x020fe20003f06270 */
        /* <DEDUP_REMOVED lines=8> */
[----:B------:R-:W-:Y:S01]  /*11820*/  IMAD.MOV.U32 R5, RZ, RZ, RZ ;  /* 0x000000ffff057224 */ /* 0x000fe200078e00ff */
[C---:B------:R-:W-:Y:S02]  /*11830*/  IADD3 R21, P1, R17.reuse, R2, RZ ;  /* 0x0000000211157210 */ /* 0x040fe40007f3e0ff */
[----:B------:R-:W-:Y:S02]  /*11840*/  MOV R4, R28 ;  /* 0x0000001c00047202 */ /* 0x000fe40000000f00 */
[----:B------:R-:W-:-:S07]  /*11850*/  LEA.HI.X.SX32 R20, R17, R3, 0x1, P1 ;  /* 0x0000000311147211 */ /* 0x000fce00008f0eff */
[--C-:B------:R-:W-:Y:S02]  /*11860*/  @P0 IMAD.MOV R5, RZ, RZ, -R28.reuse ;  /* 0x000000ffff050224 */ /* 0x100fe400078e0a1c */
[----:B------:R-:W-:Y:S02]  /*11870*/  IMAD.MOV.U32 R22, RZ, RZ, RZ ;  /* 0x000000ffff167224 */ /* 0x000fe400078e00ff */
[----:B------:R-:W-:Y:S01]  /*11880*/  @P0 IMAD.MOV R4, RZ, RZ, -R28 ;  /* 0x000000ffff040224 */ /* 0x000fe200078e0a1c */
[----:B------:R-:W-:-:S04]  /*11890*/  IADD3 R6, P1, R5, R21, RZ ;  /* 0x0000001505067210 */ /* 0x000fc80007f3e0ff */
[----:B------:R-:W-:Y:S02]  /*118a0*/  LEA.HI.X.SX32 R5, R5, R20, 0x1, P1 ;  /* 0x0000001405057211 */ /* 0x000fe400008f0eff */
[----:B------:R-:W-:Y:S02]  /*118b0*/  LEA R12, P1, R6, R30, 0x1 ;  /* 0x0000001e060c7211 */ /* 0x000fe400078208ff */
[----:B------:R-:W-:Y:S02]  /*118c0*/  @P0 IADD3 R22, -R28, RZ, RZ ;  /* 0x000000ff1c160210 */ /* 0x000fe40007ffe1ff */
[----:B------:R-:W-:Y:S01]  /*118d0*/  LEA.HI.X R13, R6, R31, R5, 0x1, P1 ;  /* 0x0000001f060d7211 */ /* 0x000fe200008f0c05 */
[----:B------:R-:W-:Y:S01]  /*118e0*/  IMAD.WIDE R4, R4, 0x2, R44 ;  /* 0x0000000204047825 */ /* 0x000fe200078e022c */
[----:B------:R-:W-:-:S04]  /*118f0*/  IADD3 R21, P1, R22, R21, RZ ;  /* 0x0000001516157210 */ /* 0x000fc80007f3e0ff */
        /* <DEDUP_REMOVED lines=13> */
[----:B------:R-:W-:Y:S01]  /*119d0*/  LOP3.LUT R26, R26, 0xffff0000, RZ, 0xc0, !PT ;  /* 0xffff00001a1a7812 */ /* 0x000fe200078ec0ff */
[C---:B---3--:R-:W-:Y:S01]  /*119e0*/  IMAD.U32 R61, R12.reuse, 0x10000, RZ ;  /* 0x000100000c3d7824 */ /* 0x048fe200078e00ff */
[----:B------:R-:W-:Y:S01]  /*119f0*/  LOP3.LUT R27, R12, 0xffff0000, RZ, 0xc0, !PT ;  /* 0xffff00000c1b7812 */ /* 0x000fe200078ec0ff */
[----:B------:R-:W-:Y:S01]  /*11a00*/  IMAD.U32 R63, R14, 0x10000, RZ ;  /* 0x000100000e3f7824 */ /* 0x000fe200078e00ff */
[C---:B------:R-:W-:Y:S01]  /*11a10*/  SHF.L.U32 R12, R13.reuse, 0x10, RZ ;  /* 0x000000100d0c7819 */ /* 0x040fe200000006ff */
[----:B--2---:R-:W-:Y:S01]  /*11a20*/  IMAD.U32 R66, R4, 0x10000, RZ ;  /* 0x0001000004427824 */ /* 0x004fe200078e00ff */
        /* <DEDUP_REMOVED lines=20> */
[C---:B----4-:R-:W-:Y:S01]  /*11b70*/  LOP3.LUT R27, R21.reuse, 0xffff0000, RZ, 0xc0, !PT ;  /* 0xffff0000151b7812 */ /* 0x050fe200078ec0ff */
[----:B------:R-:W-:Y:S01]  /*11b80*/  FMUL.FTZ R4, R4, R12 ;  /* 0x0000000c04047220 */ /* 0x000fe20000410000 */
[----:B------:R-:W-:Y:S01]  /*11b90*/  SHF.L.U32 R12, R21, 0x10, RZ ;  /* 0x00000010150c7819 */ /* 0x000fe200000006ff */
[----:B------:R-:W-:-:S02]  /*11ba0*/  FMUL.FTZ R6, R6, R14 ;  /* 0x0000000e06067220 */ /* 0x000fc40000410000 */
[----:B------:R-:W-:Y:S01]  /*11bb0*/  FMUL.FTZ R5, R5, R13 ;  /* 0x0000000d05057220 */ /* 0x000fe20000410000 */
[C---:B------:R-:W-:Y:S01]  /*11bc0*/  LOP3.LUT R13, R20.reuse, 0xffff0000, RZ, 0xc0, !PT ;  /* 0xffff0000140d7812 */ /* 0x040fe200078ec0ff */
[----:B------:R-:W-:Y:S01]  /*11bd0*/  IMAD.U32 R14, R20, 0x10000, RZ ;  /* 0x00010000140e7824 */ /* 0x000fe200078e00ff */
[----:B------:R-:W-:Y:S01]  /*11be0*/  LOP3.LUT R20, R22, 0xffff0000, RZ, 0xc0, !PT ;  /* 0xffff000016147812 */ /* 0x000fe200078ec0ff */
[----:B------:R-:W-:Y:S02]  /*11bf0*/  FMUL.FTZ R68, R68, R64 ;  /* 0x0000004044447220 */ /* 0x000fe40000410000 */
[----:B------:R-:W-:Y:S01]  /*11c00*/  FMUL.FTZ R7, R7, R15 ;  /* 0x0000000f07077220 */ /* 0x000fe20000410000 */
[C---:B------:R-:W-:Y:S01]  /*11c10*/  SHF.L.U32 R15, R23.reuse, 0x10, RZ ;  /* 0x00000010170f7819 */ /* 0x040fe200000006ff */
[----:B------:R-:W-:Y:S01]  /*11c20*/  IMAD.U32 R21, R22, 0x10000, RZ ;  /* 0x0001000016157824 */ /* 0x000fe200078e00ff */
[----:B------:R-:W-:Y:S01]  /*11c30*/  LOP3.LUT R22, R23, 0xffff0000, RZ, 0xc0, !PT ;  /* 0xffff000017167812 */ /* 0x000fe200078ec0ff */
[----:B------:R-:W-:-:S02]  /*11c40*/  FMUL.FTZ R67, R67, R63 ;  /* 0x0000003f43437220 */ /* 0x000fc40000410000 */
        /* <DEDUP_REMOVED lines=17> */
.L_x_1345:
[----:B------:R-:W-:Y:S05]  /*11d60*/  BSYNC B0 ;  /* 0x0000000000007941 */ /* 0x000fea0003800000 */
.L_x_1344:
[----:B-----5:R3:W-:Y:S02]  /*11d70*/  STS.128 [R237+0x800], R24 ;  /* 0x00080018ed007388 */ /* 0x0207e40000000c00 */
.L_x_1343:
[----:B------:R-:W-:Y:S05]  /*11d80*/  BSYNC B1 ;  /* 0x0000000000017941 */ /* 0x000fea0003800000 */
.L_x_1342:
        /* <DEDUP_REMOVED lines=69> */
[C---:B------:R-:W-:Y:S01]  /*121e0*/  LOP3.LUT R20, R22.reuse, 0xffff0000, RZ, 0xc0, !PT ;  /* 0xffff000016147812 */ /* 0x040fe200078ec0ff */
[----:B------:R-:W-:Y:S01]  /*121f0*/  FMUL.FTZ R7, R7, R15 ;  /* 0x0000000f07077220 */ /* 0x000fe20000410000 */
[C---:B------:R-:W-:Y:S01]  /*12200*/  SHF.L.U32 R15, R23.reuse, 0x10, RZ ;  /* 0x00000010170f7819 */ /* 0x040fe200000006ff */
[----:B------:R-:W-:Y:S01]  /*12210*/  IMAD.U32 R21, R22, 0x10000, RZ ;  /* 0x0001000016157824 */ /* 0x000fe200078e00ff */
[----:B------:R-:W-:Y:S01]  /*12220*/  LOP3.LUT R22, R23, 0xffff0000, RZ, 0xc0, !PT ;  /* 0xffff000017167812 */ /* 0x000fe200078ec0ff */
[----:B------:R-:W-:Y:S02]  /*12230*/  FMUL.FTZ R63, R63, R45 ;  /* 0x0000002d3f3f7220 */ /* 0x000fe40000410000 */
        /* <DEDUP_REMOVED lines=18> */
.L_x_1347:
[----:B------:R-:W-:Y:S05]  /*12360*/  BSYNC B0 ;  /* 0x0000000000007941 */ /* 0x000fea0003800000 */
.L_x_1346:
[----:B-----5:R3:W-:Y:S02]  /*12370*/  STS.128 [R237+0x2800], R24 ;  /* 0x00280018ed007388 */ /* 0x0207e40000000c00 */
.L_x_1341:
[----:B------:R-:W-:Y:S05]  /*12380*/  BSYNC B2 ;  /* 0x0000000000027941 */ /* 0x000fea0003800000 */
.L_x_1340:
        /* <DEDUP_REMOVED lines=22> */
[----:B------:R-:W-:Y:S02]  /*124f0*/  MOV R22, RZ ;  /* 0x000000ff00167202 */ /* 0x000fe40000000f00 */
[----:B------:R-:W-:Y:S02]  /*12500*/  LEA.HI.X.SX32 R5, R5, R20, 0x1, P1 ;  /* 0x0000001405057211 */ /* 0x000fe400008f0eff */
[----:B------:R-:W-:Y:S01]  /*12510*/  LEA R12, P1, R6, R30, 0x1 ;  /* 0x0000001e060c7211 */ /* 0x000fe200078208ff */
[----:B------:R-:W-:-:S03]  /*12520*/  @P0 IMAD.MOV R22, RZ, RZ, -R28 ;  /* 0x000000ffff160224 */ /* 0x000fc600078e0a1c */
        /* <DEDUP_REMOVED lines=73> */
.L_x_1353:
[----:B------:R-:W-:Y:S05]  /*129c0*/  BSYNC B0 ;  /* 0x0000000000007941 */ /* 0x000fea0003800000 */
.L_x_1352:
[----:B-----5:R3:W-:Y:S02]  /*129d0*/  STS.128 [R237+0x1000], R24 ;  /* 0x00100018ed007388 */ /* 0x0207e40000000c00 */
.L_x_1351:
[----:B------:R-:W-:Y:S05]  /*129e0*/  BSYNC B1 ;  /* 0x0000000000017941 */ /* 0x000fea0003800000 */
.L_x_1350:
        /* <DEDUP_REMOVED lines=93> */
.L_x_1355:
[----:B------:R-:W-:Y:S05]  /*12fc0*/  BSYNC B0 ;  /* 0x0000000000007941 */ /* 0x000fea0003800000 */
.L_x_1354:
[----:B-----5:R3:W-:Y:S02]  /*12fd0*/  STS.128 [R237+0x3000], R24 ;  /* 0x00300018ed007388 */ /* 0x0207e40000000c00 */
.L_x_1349:
[----:B------:R-:W-:Y:S05]  /*12fe0*/  BSYNC B2 ;  /* 0x0000000000027941 */ /* 0x000fea0003800000 */
.L_x_1348:
[----:B------:R-:W-:-:S04]  /*12ff0*/  IADD3 R36, R170, 0x30, RZ ;  /* 0x00000030aa247810 */ /* 0x000fc80007ffe0ff */
[----:B------:R-:W-:-:S04]  /*13000*/  ISETP.GE.AND P0, PT, R36, R29, PT ;  /* 0x0000001d2400720c */ /* 0x000fc80003f06270 */
[----:B------:R-:W-:-:S13]  /*13010*/  ISETP.LT.OR P0, PT, R55, -0x187, P0 ;  /* 0xfffffe793700780c */ /* 0x000fda0000701670 */
[----:B------:R-:W-:Y:S05]  /*13020*/  @P0 BRA `(.L_x_1325) ;  /* 0x000011e000000947 */ /* 0x000fea0003800000 */
[----:B-----5:R-:W-:Y:S01]  /*13030*/  ISETP.GE.AND P0, PT, R18, R16, PT ;  /* 0x000000101200720c */ /* 0x020fe20003f06270 */
        /* <DEDUP_REMOVED lines=37> */
[C---:B---3--:R-:W-:Y:S01]  /*13290*/  SHF.L.U32 R40, R20.reuse, 0x10, RZ ;  /* 0x0000001014287819 */ /* 0x048fe200000006ff */
[C---:B------:R-:W-:Y:S01]  /*132a0*/  IMAD.U32 R7, R21.reuse, 0x10000, RZ ;  /* 0x0001000015077824 */ /* 0x040fe200078e00ff */
[----:B------:R-:W-:Y:S01]  /*132b0*/  LOP3.LUT R45, R21, 0xffff0000, RZ, 0xc0, !PT ;  /* 0xffff0000152d7812 */ /* 0x000fe200078ec0ff */
[----:B------:R-:W-:Y:S01]  /*132c0*/  IMAD.U32 R21, R23, 0x10000, RZ ;  /* 0x0001000017157824 */ /* 0x000fe200078e00ff */
[----:B------:R-:W-:Y:S01]  /*132d0*/  LOP3.LUT R20, R20, 0xffff0000, RZ, 0xc0, !PT ;  /* 0xffff000014147812 */ /* 0x000fe200078ec0ff */
[----:B------:R-:W-:Y:S01]  /*132e0*/  @!P0 FADD.FTZ R7, -R7, -RZ ;  /* 0x800000ff07078221 */ /* 0x000fe20000010100 */
[----:B------:R-:W-:Y:S01]  /*132f0*/  LOP3.LUT R23, R23, 0xffff0000, RZ, 0xc0, !PT ;  /* 0xffff000017177812 */ /* 0x000fe200078ec0ff */
[----:B------:R-:W-:Y:S01]  /*13300*/  @!P0 FADD.FTZ R21, -R21, -RZ ;  /* 0x800000ff15158221 */ /* 0x000fe20000010100 */
[----:B------:R-:W-:Y:S01]  /*13310*/  SHF.L.U32 R44, R22, 0x10, RZ ;  /* 0x00000010162c7819 */ /* 0x000fe200000006ff */
[----:B------:R-:W-:Y:S01]  /*13320*/  @!P0 FADD.FTZ R20, -R20, -RZ ;  /* 0x800000ff14148221 */ /* 0x000fe20000010100 */
[C---:B--2---:R-:W-:Y:S01]  /*13330*/  SHF.L.U32 R47, R12.reuse, 0x10, RZ ;  /* 0x000000100c2f7819 */ /* 0x044fe200000006ff */
[----:B------:R-:W-:Y:S01]  /*13340*/  @!P0 FADD.FTZ R23, -R23, -RZ ;  /* 0x800000ff17178221 */ /* 0x000fe20000010100 */
[----:B------:R-:W-:Y:S01]  /*13350*/  LOP3.LUT R46, R12, 0xffff0000, RZ, 0xc0, !PT ;  /* 0xffff00000c2e7812 */ /* 0x000fe200078ec0ff */
[C---:B------:R-:W-:Y:S01]  /*13360*/  IMAD.U32 R12, R13.reuse, 0x10000, RZ ;  /* 0x000100000d0c7824 */ /* 0x040fe200078e00ff */
[----:B------:R-:W-:Y:S01]  /*13370*/  LOP3.LUT R22, R22, 0xffff0000, RZ, 0xc0, !PT ;  /* 0xffff000016167812 */ /* 0x000fe200078ec0ff */
[----:B------:R-:W-:Y:S01]  /*13380*/  @!P0 FADD.FTZ R40, -R40, -RZ ;  /* 0x800000ff28288221 */ /* 0x000fe20000010100 */
[----:B------:R-:W-:Y:S01]  /*13390*/  LOP3.LUT R62, R13, 0xffff0000, RZ, 0xc0, !PT ;  /* 0xffff00000d3e7812 */ /* 0x000fe200078ec0ff */
[C---:B------:R-:W-:Y:S01]  /*133a0*/  IMAD.U32 R13, R15.reuse, 0x10000, RZ ;  /* 0x000100000f0d7824 */ /* 0x040fe200078e00ff */
[----:B------:R-:W-:Y:S01]  /*133b0*/  LOP3.LUT R15, R15, 0xffff0000, RZ, 0xc0, !PT ;  /* 0xffff00000f0f7812 */ /* 0x000fe200078ec0ff */
[----:B------:R-:W-:Y:S01]  /*133c0*/  @!P0 FADD.FTZ R45, -R45, -RZ ;  /* 0x800000ff2d2d8221 */ /* 0x000fe20000010100 */
[----:B------:R-:W-:Y:S01]  /*133d0*/  SHF.L.U32 R61, R14, 0x10, RZ ;  /* 0x000000100e3d7819 */ /* 0x000fe200000006ff */
[----:B------:R-:W-:Y:S01]  /*133e0*/  @!P0 FADD.FTZ R22, -R22, -RZ ;  /* 0x800000ff16168221 */ /* 0x000fe20000010100 */
[----:B------:R-:W-:Y:S01]  /*133f0*/  LOP3.LUT R14, R14, 0xffff0000, RZ, 0xc0, !PT ;  /* 0xffff00000e0e7812 */ /* 0x000fe200078ec0ff */
[----:B------:R-:W-:Y:S01]  /*13400*/  FMUL.FTZ R46, R46, R20 ;  /* 0x000000142e2e7220 */ /* 0x000fe20000410000 */
[----:B----4-:R-:W-:Y:S01]  /*13410*/  LOP3.LUT R20, R24, 0xffff0000, RZ, 0xc0, !PT ;  /* 0xffff000018147812 */ /* 0x010fe200078ec0ff */
[----:B------:R-:W-:-:S02]  /*13420*/  FMUL.FTZ R12, R12, R7 ;  /* 0x000000070c0c7220 */ /* 0x000fc40000410000 */
[----:B------:R-:W-:Y:S01]  /*13430*/  FMUL.FTZ R13, R13, R21 ;  /* 0x000000150d0d7220 */ /* 0x000fe20000410000 */
[----:B------:R-:W-:Y:S01]  /*13440*/  SHF.L.U32 R21, R24, 0x10, RZ ;  /* 0x0000001018157819 */ /* 0x000fe200000006ff */
[----:B------:R-:W-:Y:S01]  /*13450*/  FMUL.FTZ R15, R15, R23 ;  /* 0x000000170f0f7220 */ /* 0x000fe20000410000 */
[C---:B------:R-:W-:Y:S01]  /*13460*/  SHF.L.U32 R24, R26.reuse, 0x10, RZ ;  /* 0x000000101a187819 */ /* 0x040fe200000006ff */
[C---:B------:R-:W-:Y:S01]  /*13470*/  IMAD.U32 R7, R25.reuse, 0x10000, RZ ;  /* 0x0001000019077824 */ /* 0x040fe200078e00ff */
[----:B------:R-:W-:Y:S01]  /*13480*/  LOP3.LUT R25, R25, 0xffff0000, RZ, 0xc0, !PT ;  /* 0xffff000019197812 */ /* 0x000fe200078ec0ff */
[----:B------:R-:W-:Y:S01]  /*13490*/  FMUL.FTZ R47, R47, R40 ;  /* 0x000000282f2f7220 */ /* 0x000fe20000410000 */
[----:B------:R-:W-:Y:S01]  /*134a0*/  LOP3.LUT R23, R26, 0xffff0000, RZ, 0xc0, !PT ;  /* 0xffff00001a177812 */ /* 0x000fe200078ec0ff */
[----:B------:R-:W-:Y:S01]  /*134b0*/  FMUL.FTZ R62, R62, R45 ;  /* 0x0000002d3e3e7220 */ /* 0x000fe20000410000 */
[----:B------:R-:W-:Y:S01]  /*134c0*/  LOP3.LUT R26, R27, 0xffff0000, RZ, 0xc0, !PT ;  /* 0xffff00001b1a7812 */ /* 0x000fe200078ec0ff */
[----:B------:R-:W-:-:S02]  /*134d0*/  FMUL.FTZ R14, R14, R22 ;  /* 0x000000160e0e7220 */ /* 0x000fc40000410000 */
[----:B------:R-:W-:Y:S02]  /*134e0*/  @!P0 FADD.FTZ R44, -R44, -RZ ;  /* 0x800000ff2c2c8221 */ /* 0x000fe40000010100 */
[----:B------:R-:W-:Y:S02]  /*134f0*/  IMAD.U32 R22, R27, 0x10000, RZ ;  /* 0x000100001b167824 */ /* 0x000fe400078e00ff */
[----:B------:R-:W-:Y:S02]  /*13500*/  FFMA.FTZ R19, R19, R21, R47 ;  /* 0x0000001513137223 */ /* 0x000fe4000001002f */
[----:B------:R-:W-:Y:S02]  /*13510*/  FFMA.FTZ R18, R18, R20, R46 ;  /* 0x0000001412127223 */ /* 0x000fe4000001002e */
[----:B------:R-:W-:Y:S02]  /*13520*/  FFMA.FTZ R7, R39, R7, R12 ;  /* 0x0000000727077223 */ /* 0x000fe4000001000c */
[----:B------:R-:W-:Y:S01]  /*13530*/  FFMA.FTZ R4, R4, R25, R62 ;  /* 0x0000001904047223 */ /* 0x000fe2000001003e */
[----:B------:R-:W-:Y:S01]  /*13540*/  F2FP.BF16.PACK_AB R18, R18, R19 ;  /* 0x000000131212723e */ /* 0x000fe200000010ff */
[----:B------:R-:W-:-:S02]  /*13550*/  FMUL.FTZ R61, R61, R44 ;  /* 0x0000002c3d3d7220 */ /* 0x000fc40000410000 */
[----:B------:R-:W-:Y:S01]  /*13560*/  FFMA.FTZ R13, R41, R22, R13 ;  /* 0x00000016290d7223 */ /* 0x000fe2000001000d */
[----:B------:R-:W-:Y:S01]  /*13570*/  F2FP.BF16.PACK_AB R4, R4, R7 ;  /* 0x000000070404723e */ /* 0x000fe200000010ff */
[----:B------:R-:W-:Y:S02]  /*13580*/  FFMA.FTZ R5, R5, R26, R15 ;  /* 0x0000001a05057223 */ /* 0x000fe4000001000f */
[----:B------:R-:W-:Y:S02]  /*13590*/  FFMA.FTZ R24, R29, R24, R61 ;  /* 0x000000181d187223 */ /* 0x000fe4000001003d */
[----:B------:R-:W-:Y:S01]  /*135a0*/  FFMA.FTZ R6, R6, R23, R14 ;  /* 0x0000001706067223 */ /* 0x000fe2000001000e */
[----:B------:R-:W-:Y:S02]  /*135b0*/  F2FP.BF16.PACK_AB R13, R5, R13 ;  /* 0x0000000d050d723e */ /* 0x000fe400000010ff */
[----:B------:R-:W-:Y:S01]  /*135c0*/  MOV R5, R4 ;  /* 0x0000000400057202 */ /* 0x000fe20000000f00 */
[----:B------:R-:W-:Y:S01]  /*135d0*/  IMAD.MOV.U32 R4, RZ, RZ, R18 ;  /* 0x000000ffff047224 */ /* 0x000fe200078e0012 */
[----:B------:R-:W-:-:S02]  /*135e0*/  F2FP.BF16.PACK_AB R6, R6, R24 ;  /* 0x000000180606723e */ /* 0x000fc400000010ff */
[----:B------:R-:W-:Y:S02]  /*135f0*/  MOV R7, R13 ;  /* 0x0000000d00077202 */ /* 0x000fe40000000f00 */
.L_x_1359:
[----:B------:R-:W-:Y:S05]  /*13600*/  BSYNC B0 ;  /* 0x0000000000007941 */ /* 0x000fea0003800000 */
.L_x_1358:
[----:B-----5:R1:W-:Y:S02]  /*13610*/  STS.128 [R237+0x1800], R4 ;  /* 0x00180004ed007388 */ /* 0x0203e40000000c00 */
.L_x_1357:
[----:B------:R-:W-:Y:S05]  /*13620*/  BSYNC B1 ;  /* 0x0000000000017941 */ /* 0x000fea0003800000 */
.L_x_1356:
        /* <DEDUP_REMOVED lines=18> */
[----:B------:R-:W-:Y:S01]  /*13750*/  IADD3 R9, P1, R8, R2, RZ ;  /* 0x0000000208097210 */ /* 0x000fe20007f3e0ff */
[----:B------:R-:W-:-:S03]  /*13760*/  IMAD.WIDE R14, R12, 0x2, R14 ;  /* 0x000000020c0e7825 */ /* 0x000fc600078e020e */
[----:B------:R-:W-:Y:S02]  /*13770*/  LEA.HI.X.SX32 R8, R8, R3, 0x1, P1 ;  /* 0x0000000308087211 */ /* 0x000fe400008f0eff */
[C---:B------:R-:W-:Y:S01]  /*13780*/  LEA R20, P1, R9.reuse, R30, 0x1 ;  /* 0x0000001e09147211 */ /* 0x040fe200078208ff */
[----:B--2---:R-:W2:Y:S03]  /*13790*/  LD.E.128 R12, [R14.64] ;  /* 0x000000060e0c7980 */ /* 0x004ea6000c101d00 */
[----:B------:R-:W-:Y:S02]  /*137a0*/  LEA.HI.X R21, R9, R31, R8, 0x1, P1 ;  /* 0x0000001f09157211 */ /* 0x000fe400008f0c08 */
[----:B------:R-:W-:Y:S01]  /*137b0*/  MOV R8, RZ ;  /* 0x000000ff00087202 */ /* 0x000fe20000000f00 */
[----:B------:R-:W-:-:S03]  /*137c0*/  @P0 IMAD.MOV R8, RZ, RZ, -R28 ;  /* 0x000000ffff080224 */ /* 0x000fc600078e0a1c */
[----:B---3--:R-:W3:Y:S02]  /*137d0*/  LD.E.128 R20, [R20.64] ;  /* 0x0000000614147980 */ /* 0x008ee4000c101d00 */
[----:B------:R-:W-:-:S04]  /*137e0*/  IADD3 R2, P1, R8, R2, RZ ;  /* 0x0000000208027210 */ /* 0x000fc80007f3e0ff */
        /* <DEDUP_REMOVED lines=22> */
[C---:B------:R-:W-:Y:S01]  /*13950*/  SHF.L.U32 R14, R21.reuse, 0x10, RZ ;  /* 0x00000010150e7819 */ /* 0x040fe200000006ff */
[----:B------:R-:W-:Y:S01]  /*13960*/  @!P0 FADD.FTZ R30, -R30, -RZ ;  /* 0x800000ff1e1e8221 */ /* 0x000fe20000010100 */
        /* <DEDUP_REMOVED lines=16> */
[----:B------:R-:W-:Y:S01]  /*13a70*/  LOP3.LUT R22, R26, 0xffff0000, RZ, 0xc0, !PT ;  /* 0xffff00001a167812 */ /* 0x000fe200078ec0ff */
[----:B------:R-:W-:Y:S01]  /*13a80*/  FMUL.FTZ R6, R6, R14 ;  /* 0x0000000e06067220 */ /* 0x000fe20000410000 */
[----:B------:R-:W-:Y:S01]  /*13a90*/  SHF.L.U32 R14, R25, 0x10, RZ ;  /* 0x00000010190e7819 */ /* 0x000fe200000006ff */
[----:B------:R-:W-:Y:S01]  /*13aa0*/  FMUL.FTZ R13, R13, R21 ;  /* 0x000000150d0d7220 */ /* 0x000fe20000410000 */
[----:B------:R-:W-:Y:S01]  /*13ab0*/  SHF.L.U32 R21, R27, 0x10, RZ ;  /* 0x000000101b157819 */ /* 0x000fe200000006ff */
[----:B------:R-:W-:Y:S01]  /*13ac0*/  IMAD.U32 R20, R24, 0x10000, RZ ;  /* 0x0001000018147824 */ /* 0x000fe200078e00ff */
[----:B------:R-:W-:Y:S01]  /*13ad0*/  LOP3.LUT R24, R25, 0xffff0000, RZ, 0xc0, !PT ;  /* 0xffff000019187812 */ /* 0x000fe200078ec0ff */
        /* <DEDUP_REMOVED lines=16> */
[----:B------:R-:W-:-:S03]  /*13be0*/  IMAD.MOV.U32 R6, RZ, RZ, R9 ;  /* 0x000000ffff067224 */ /* 0x000fc600078e0009 */
[----:B------:R-:W-:Y:S01]  /*13bf0*/  F2FP.BF16.PACK_AB R12, R4, R12 ;  /* 0x0000000c040c723e */ /* 0x000fe200000010ff */
[----:B------:R-:W-:Y:S01]  /*13c00*/  IMAD.MOV.U32 R4, RZ, RZ, R3 ;  /* 0x000000ffff047224 */ /* 0x000fe200078e0003 */
[----:B------:R-:W-:Y:S02]  /*13c10*/  MOV R5, R2 ;  /* 0x0000000200057202 */ /* 0x000fe40000000f00 */
[----:B------:R-:W-:Y:S02]  /*13c20*/  MOV R7, R12 ;  /* 0x0000000c00077202 */ /* 0x000fe40000000f00 */
.L_x_1361:
[----:B------:R-:W-:Y:S05]  /*13c30*/  BSYNC B0 ;  /* 0x0000000000007941 */ /* 0x000fea0003800000 */
.L_x_1360:
[----:B-----5:R1:W-:Y:S01]  /*13c40*/  STS.128 [R237+0x3800], R4 ;  /* 0x00380004ed007388 */ /* 0x0203e20000000c00 */
[----:B------:R-:W-:Y:S05]  /*13c50*/  BRA `(.L_x_1325) ;  /* 0x000005b000007947 */ /* 0x000fea0003800000 */
.L_x_1299:
        /* <DEDUP_REMOVED lines=21> */
.L_x_1363:
[----:B------:R-:W-:Y:S05]  /*13db0*/  BSYNC B0 ;  /* 0x0000000000007941 */ /* 0x000fea0003800000 */
.L_x_1362:
        /* <DEDUP_REMOVED lines=22> */
.L_x_1365:
[----:B------:R-:W-:Y:S05]  /*13f20*/  BSYNC B0 ;  /* 0x0000000000007941 */ /* 0x000fea0003800000 */
.L_x_1364:
[----:B------:R-:W-:Y:S01]  /*13f30*/  IADD3 R17, R170, 0x20, RZ ;  /* 0x00000020aa117810 */ /* 0x000fe20007ffe0ff */
[----:B------:R-:W-:Y:S03]  /*13f40*/  BSSY B0, `(.L_x_1366) ;  /* 0x0000015000007945 */ /* 0x000fe60003800000 */
[----:B------:R-:W-:-:S13]  /*13f50*/  ISETP.GE.AND P1, PT, R17, R3, PT ;  /* 0x000000031100720c */ /* 0x000fda0003f26270 */
[----:B------:R-:W-:Y:S05]  /*13f60*/  @P1 BRA `(.L_x_1367) ;  /* 0x0000012000001947 */ /* 0x000fea0003800000 */
[----:B------:R-:W-:Y:S02]  /*13f70*/  ISETP.GE.AND P2, PT, R18, R64, PT ;  /* 0x000000401200720c */ /* 0x000fe40003f46270 */
[----:B-1----:R-:W-:-:S04]  /*13f80*/  LEA R4, P1, R178, R174, 0x5 ;  /* 0x000000aeb2047211 */ /* 0x002fc800078228ff */
[----:B------:R-:W-:-:S07]  /*13f90*/  LEA.HI.X R2, R178, R177, R179, 0x5, P1 ;  /* 0x000000b1b2027211 */ /* 0x000fce00008f2cb3 */
        /* <DEDUP_REMOVED lines=15> */
.L_x_1367:
[----:B------:R-:W-:Y:S05]  /*14090*/  BSYNC B0 ;  /* 0x0000000000007941 */ /* 0x000fea0003800000 */
.L_x_1366:
[----:B------:R-:W-:-:S04]  /*140a0*/  IADD3 R36, R170, 0x30, RZ ;  /* 0x00000030aa247810 */ /* 0x000fc80007ffe0ff */
[----:B------:R-:W-:-:S13]  /*140b0*/  ISETP.GE.AND P1, PT, R36, R3, PT ;  /* 0x000000032400720c */ /* 0x000fda0003f26270 */
[----:B------:R-:W-:Y:S05]  /*140c0*/  @P1 BRA `(.L_x_1325) ;  /* 0x0000014000001947 */ /* 0x000fea0003800000 */
[----:B------:R-:W-:Y:S01]  /*140d0*/  ISETP.GE.AND P1, PT, R18, R64, PT ;  /* 0x000000401200720c */ /* 0x000fe20003f26270 */
[----:B------:R-:W-:Y:S02]  /*140e0*/  IMAD.MOV.U32 R175, RZ, RZ, R177 ;  /* 0x000000ffffaf7224 */ /* 0x000fe400078e00b1 */
[----:B------:R-:W-:Y:S02]  /*140f0*/  IMAD R2, R179, 0x30, RZ ;  /* 0x00000030b3027824 */ /* 0x000fe400078e02ff */
[----:B------:R-:W-:-:S05]  /*14100*/  IMAD.WIDE.U32 R178, R178, 0x30, R174 ;  /* 0x00000030b2b27825 */ /* 0x000fca00078e00ae */
[----:B------:R-:W-:-:S03]  /*14110*/  IADD3 R2, R2, R179, RZ ;  /* 0x000000b302027210 */ /* 0x000fc60007ffe0ff */
        /* <DEDUP_REMOVED lines=15> */
.L_x_1325:
[----:B------:R-:W-:Y:S05]  /*14210*/  BSYNC B3 ;  /* 0x0000000000037941 */ /* 0x000fea0003800000 */
.L_x_1298:
[----:B------:R-:W-:Y:S01]  /*14220*/  IADD3 R240, R50, -0x1, RZ ;  /* 0xffffffff32f07810 */ /* 0x000fe20007ffe0ff */
[----:B------:R-:W-:Y:S01]  /*14230*/  BSSY B0, `(.L_x_1368) ;  /* 0x0000017000007945 */ /* 0x000fe20003800000 */
[----:B------:R-:W-:-:S03]  /*14240*/  LOP3.LUT R241, R60, 0xff, RZ, 0xc0, !PT ;  /* 0x000000ff3cf17812 */ /* 0x000fc600078ec0ff */
[----:B------:R-:W-:-:S04]  /*14250*/  IMAD.SHL.U32 R3, R240, 0x80, RZ ;  /* 0x00000080f0037824 */ /* 0x000fc800078e00ff */
        /* <DEDUP_REMOVED lines=20> */
.L_x_1369:
[----:B------:R-:W-:Y:S05]  /*143a0*/  BSYNC B0 ;  /* 0x0000000000007941 */ /* 0x000fea0003800000 */
.L_x_1368:
[----:B------:R-:W-:Y:S01]  /*143b0*/  ISETP.GE.AND P0, PT, R0, R4, PT ;  /* 0x000000040000720c */ /* 0x000fe20003f06270 */
[----:B------:R-:W-:-:S12]  /*143c0*/  BSSY B0, `(.L_x_1370) ;  /* 0x0000015000007945 */ /* 0x000fd80003800000 */
[----:B------:R-:W-:Y:S05]  /*143d0*/  @P0 BRA `(.L_x_1371) ;  /* 0x0000013000000947 */ /* 0x000fea0003800000 */
[C---:B------:R-:W-:Y:S02]  /*143e0*/  LOP3.LUT R2, R241.reuse, 0x1, RZ, 0xc0, !PT ;  /* 0x00000001f1027812 */ /* 0x040fe400078ec0ff */
[----:B------:R-:W-:Y:S02]  /*143f0*/  LOP3.LUT P0, RZ, R241, 0x2, RZ, 0xc0, !PT ;  /* 0x00000002f1ff7812 */ /* 0x000fe4000780c0ff */
[----:B------:R-:W-:-:S11]  /*14400*/  ISETP.NE.U32.AND P1, PT, R2, 0x1, PT ;  /* 0x000000010200780c */ /* 0x000fd60003f25070 */
[C---:B------:R-:W-:Y:S02]  /*14410*/  @P0 IADD3 R5, P2, R227.reuse, R166, RZ ;  /* 0x000000a6e3050210 */ /* 0x040fe40007f5e0ff */
[----:B-1----:R-:W-:-:S03]  /*14420*/  @!P1 LEA R8, P3, R227, R230, 0x1 ;  /* 0x000000e6e3089211 */ /* 0x002fc600078608ff */
        /* <DEDUP_REMOVED lines=14> */
.L_x_1371:
[----:B------:R-:W-:Y:S05]  /*14510*/  BSYNC B0 ;  /* 0x0000000000007941 */ /* 0x000fea0003800000 */
.L_x_1370:
[----:B------:R-:W-:Y:S01]  /*14520*/  ISETP.GE.AND P0, PT, R17, R4, PT ;  /* 0x000000041100720c */ /* 0x000fe20003f06270 */
[----:B------:R-:W-:-:S12]  /*14530*/  BSSY B0, `(.L_x_1372) ;  /* 0x0000017000007945 */ /* 0x000fd80003800000 */
[----:B------:R-:W-:Y:S05]  /*14540*/  @P0 BRA `(.L_x_1373) ;  /* 0x0000015000000947 */ /* 0x000fea0003800000 */
[C---:B------:R-:W-:Y:S02]  /*14550*/  LOP3.LUT R2, R241.reuse, 0x1, RZ, 0xc0, !PT ;  /* 0x00000001f1027812 */ /* 0x040fe400078ec0ff */
[----:B------:R-:W-:Y:S02]  /*14560*/  LOP3.LUT P0, RZ, R241, 0x2, RZ, 0xc0, !PT ;  /* 0x00000002f1ff7812 */ /* 0x000fe4000780c0ff */
[----:B------:R-:W-:Y:S01]  /*14570*/  ISETP.NE.U32.AND P1, PT, R2, 0x1, PT ;  /* 0x000000010200780c */ /* 0x000fe20003f25070 */
[C---:B------:R-:W-:Y:S01]  /*14580*/  IMAD.SHL.U32 R2, R42.reuse, 0x20, RZ ;  /* 0x000000202a027824 */ /* 0x040fe200078e00ff */
[----:B------:R-:W-:-:S09]  /*14590*/  SHF.L.U64.HI R5, R42, 0x5, R43 ;  /* 0x000000052a057819 */ /* 0x000fd2000001022b */
[C---:B-1----:R-:W-:Y:S02]  /*145a0*/  @P0 IADD3 R7, P2, R2.reuse, R166, RZ ;  /* 0x000000a602070210 */ /* 0x042fe40007f5e0ff */
[----:B---3--:R-:W-:-:S03]  /*145b0*/  @!P1 LEA R12, P3, R2, R230, 0x1 ;  /* 0x000000e6020c9211 */ /* 0x008fc600078608ff */
[----:B------:R-:W-:Y:S01]  /*145c0*/  @P0 IMAD.X R6, R5, 0x1, R169, P2 ;  /* 0x0000000105060824 */ /* 0x000fe200010e06a9 */
[C---:B------:R-:W-:Y:S02]  /*145d0*/  @P0 LEA R8, P2, R7.reuse, R172, 0x1 ;  /* 0x000000ac07080211 */ /* 0x040fe400078408ff */
        /* <DEDUP_REMOVED lines=12> */
.L_x_1373:
[----:B------:R-:W-:Y:S05]  /*146a0*/  BSYNC B0 ;  /* 0x0000000000007941 */ /* 0x000fea0003800000 */
.L_x_1372:
        /* <DEDUP_REMOVED lines=14> */
[----:B---3--:R-:W-:-:S03]  /*14790*/  @P0 LEA R12, P2, R6, R172, 0x1 ;  /* 0x000000ac060c0211 */ /* 0x008fc600078408ff */
        /* <DEDUP_REMOVED lines=12> */
.L_x_1375:
[----:B------:R-:W-:Y:S05]  /*14860*/  BSYNC B0 ;  /* 0x0000000000007941 */ /* 0x000fea0003800000 */
.L_x_1374:
[----:B-1----:R-:W-:Y:S01]  /*14870*/  IADD3 R8, R170, 0x40, RZ ;  /* 0x00000040aa087810 */ /* 0x002fe20007ffe0ff */
[----:B------:R-:W-:Y:S03]  /*14880*/  BSSY B0, `(.L_x_1376) ;  /* 0x0000018000007945 */ /* 0x000fe60003800000 */
[----:B------:R-:W-:-:S13]  /*14890*/  ISETP.GE.AND P0, PT, R8, R4, PT ;  /* 0x000000040800720c */ /* 0x000fda0003f06270 */
[----:B------:R-:W-:Y:S05]  /*148a0*/  @P0 BRA `(.L_x_1377) ;  /* 0x0000015000000947 */ /* 0x000fea0003800000 */
[C---:B------:R-:W-:Y:S02]  /*148b0*/  LOP3.LUT R2, R241.reuse, 0x1, RZ, 0xc0, !PT ;  /* 0x00000001f1027812 */ /* 0x040fe400078ec0ff */
[----:B------:R-:W-:Y:S02]  /*148c0*/  LOP3.LUT P0, RZ, R241, 0x2, RZ, 0xc0, !PT ;  /* 0x00000002f1ff7812 */ /* 0x000fe4000780c0ff */
[----:B------:R-:W-:Y:S01]  /*148d0*/  ISETP.NE.U32.AND P1, PT, R2, 0x1, PT ;  /* 0x000000010200780c */ /* 0x000fe20003f25070 */
[C---:B------:R-:W-:Y:S01]  /*148e0*/  IMAD.SHL.U32 R2, R42.reuse, 0x40, RZ ;  /* 0x000000402a027824 */ /* 0x040fe200078e00ff */
[----:B------:R-:W-:-:S09]  /*148f0*/  SHF.L.U64.HI R5, R42, 0x6, R43 ;  /* 0x000000062a057819 */ /* 0x000fd2000001022b */
[C---:B------:R-:W-:Y:S02]  /*14900*/  @P0 IADD3 R7, P2, R2.reuse, R166, RZ ;  /* 0x000000a602070210 */ /* 0x040fe40007f5e0ff */
        /* <DEDUP_REMOVED lines=15> */
.L_x_1377:
[----:B------:R-:W-:Y:S05]  /*14a00*/  BSYNC B0 ;  /* 0x0000000000007941 */ /* 0x000fea0003800000 */
.L_x_1376:
[----:B------:R-:W-:Y:S01]  /*14a10*/  IADD3 R7, R170, 0x50, RZ ;  /* 0x00000050aa077810 */ /* 0x000fe20007ffe0ff */
[----:B------:R-:W-:Y:S03]  /*14a20*/  BSSY B0, `(.L_x_1378) ;  /* 0x000001c000007945 */ /* 0x000fe60003800000 */
[----:B------:R-:W-:-:S13]  /*14a30*/  ISETP.GE.AND P0, PT, R7, R4, PT ;  /* 0x000000040700720c */ /* 0x000fda0003f06270 */
[----:B------:R-:W-:Y:S05]  /*14a40*/  @P0 BRA `(.L_x_1379) ;  /* 0x0000019000000947 */ /* 0x000fea0003800000 */
[C---:B------:R-:W-:Y:S02]  /*14a50*/  LOP3.LUT R2, R241.reuse, 0x1, RZ, 0xc0, !PT ;  /* 0x00000001f1027812 */ /* 0x040fe400078ec0ff */
[----:B------:R-:W-:Y:S02]  /*14a60*/  LOP3.LUT P0, RZ, R241, 0x2, RZ, 0xc0, !PT ;  /* 0x00000002f1ff7812 */ /* 0x000fe4000780c0ff */
[----:B------:R-:W-:-:S11]  /*14a70*/  ISETP.NE.U32.AND P1, PT, R2, 0x1, PT ;  /* 0x000000010200780c */ /* 0x000fd60003f25070 */
[----:B-1-3--:R-:W-:Y:S02]  /*14a80*/  @P0 IMAD.MOV.U32 R12, RZ, RZ, R166 ;  /* 0x000000ffff0c0224 */ /* 0x00afe400078e00a6 */
        /* <DEDUP_REMOVED lines=21> */
.L_x_1379:
[----:B------:R-:W-:Y:S05]  /*14be0*/  BSYNC B0 ;  /* 0x0000000000007941 */ /* 0x000fea0003800000 */
.L_x_1378:
        /* <DEDUP_REMOVED lines=29> */
.L_x_1381:
[----:B------:R-:W-:Y:S05]  /*14dc0*/  BSYNC B0 ;  /* 0x0000000000007941 */ /* 0x000fea0003800000 */
.L_x_1380:
[----:B------:R-:W-:Y:S01]  /*14dd0*/  IADD3 R5, R170, 0x70, RZ ;  /* 0x00000070aa057810 */ /* 0x000fe20007ffe0ff */
[----:B------:R-:W-:Y:S03]  /*14de0*/  BSSY B0, `(.L_x_1382) ;  /* 0x000001c000007945 */ /* 0x000fe60003800000 */
[----:B------:R-:W-:-:S13]  /*14df0*/  ISETP.GE.AND P0, PT, R5, R4, PT ;  /* 0x000000040500720c */ /* 0x000fda0003f06270 */
[----:B------:R-:W-:Y:S05]  /*14e00*/  @P0 BRA `(.L_x_1383) ;  /* 0x0000019000000947 */ /* 0x000fea0003800000 */
[C---:B------:R-:W-:Y:S01]  /*14e10*/  LOP3.LUT R2, R241.reuse, 0x1, RZ, 0xc0, !PT ;  /* 0x00000001f1027812 */ /* 0x040fe200078ec0ff */
[----:B-1-3--:R-:W-:Y:S01]  /*14e20*/  IMAD.MOV.U32 R12, RZ, RZ, R166 ;  /* 0x000000ffff0c7224 */ /* 0x00afe200078e00a6 */
[----:B------:R-:W-:Y:S01]  /*14e30*/  LOP3.LUT P0, RZ, R241, 0x2, RZ, 0xc0, !PT ;  /* 0x00000002f1ff7812 */ /* 0x000fe2000780c0ff */
[----:B------:R-:W-:Y:S01]  /*14e40*/  IMAD.MOV.U32 R13, RZ, RZ, R169 ;  /* 0x000000ffff0d7224 */ /* 0x000fe200078e00a9 */
[----:B------:R-:W-:Y:S01]  /*14e50*/  ISETP.NE.U32.AND P1, PT, R2, 0x1, PT ;  /* 0x000000010200780c */ /* 0x000fe20003f25070 */
[----:B------:R-:W-:Y:S02]  /*14e60*/  IMAD R2, R43, 0x70, RZ ;  /* 0x000000702b027824 */ /* 0x000fe400078e02ff */
[----:B------:R-:W-:-:S05]  /*14e70*/  IMAD.WIDE.U32 R12, R42, 0x70, R12 ;  /* 0x000000702a0c7825 */ /* 0x000fca00078e000c */
[----:B------:R-:W-:-:S03]  /*14e80*/  IADD3 R2, R13, R2, RZ ;  /* 0x000000020d027210 */ /* 0x000fc60007ffe0ff */
[C---:B------:R-:W-:Y:S02]  /*14e90*/  @P0 LEA R18, P2, R12.reuse, R172, 0x1 ;  /* 0x000000ac0c120211 */ /* 0x040fe400078408ff */
        /* <DEDUP_REMOVED lines=16> */
.L_x_1383:
[----:B------:R-:W-:Y:S05]  /*14fa0*/  BSYNC B0 ;  /* 0x0000000000007941 */ /* 0x000fea0003800000 */
.L_x_1382:
        /* <DEDUP_REMOVED lines=16> */
[----:B------:R-:W-:-:S11]  /*150b0*/  ISETP.NE.U32.AND P1, PT, R9, 0x1, PT ;  /* 0x000000010900780c */ /* 0x000fd60003f25070 */
[----:B-1-3--:R-:W-:Y:S02]  /*150c0*/  @P0 IMAD.MOV.U32 R12, RZ, RZ, R141 ;  /* 0x000000ffff0c0224 */ /* 0x00afe400078e008d */
        /* <DEDUP_REMOVED lines=13> */
.L_x_1385:
[----:B------:R-:W-:Y:S05]  /*151a0*/  BSYNC B0 ;  /* 0x0000000000007941 */ /* 0x000fea0003800000 */
.L_x_1384:
        /* <DEDUP_REMOVED lines=22> */
.L_x_1387:
[----:B------:R-:W-:Y:S05]  /*15310*/  BSYNC B0 ;  /* 0x0000000000007941 */ /* 0x000fea0003800000 */
.L_x_1386:
        /* <DEDUP_REMOVED lines=24> */
.L_x_1389:
[----:B------:R-:W-:Y:S05]  /*154a0*/  BSYNC B0 ;  /* 0x0000000000007941 */ /* 0x000fea0003800000 */
.L_x_1388:
        /* <DEDUP_REMOVED lines=8> */
[-C--:B-1-3--:R-:W-:Y:S01]  /*15530*/  @P0 MOV R12, R141.reuse ;  /* 0x0000008d000c0202 */ /* 0x08afe20000000f00 */
[C---:B------:R-:W-:Y:S01]  /*15540*/  @P0 IMAD R0, R49.reuse, 0x60, RZ ;  /* 0x0000006031000824 */ /* 0x040fe200078e02ff */
[----:B------:R-:W-:Y:S01]  /*15550*/  @!P1 MOV R14, R141 ;  /* 0x0000008d000e9202 */ /* 0x000fe20000000f00 */
[----:B------:R-:W-:Y:S01]  /*15560*/  @!P1 IMAD.MOV.U32 R15, RZ, RZ, R140 ;  /* 0x000000ffff0f9224 */ /* 0x000fe200078e008c */
[----:B------:R-:W-:Y:S01]  /*15570*/  @P0 MOV R13, R140 ;  /* 0x0000008c000d0202 */ /* 0x000fe20000000f00 */
[----:B------:R-:W-:Y:S02]  /*15580*/  @!P1 IMAD R9, R49, 0x60, RZ ;  /* 0x0000006031099824 */ /* 0x000fe400078e02ff */
[----:B------:R-:W-:-:S04]  /*15590*/  @!P1 IMAD.WIDE.U32 R14, R48, 0x60, R14 ;  /* 0x00000060300e9825 */ /* 0x000fc800078e000e */
[----:B------:R-:W-:-:S04]  /*155a0*/  @P0 IMAD.WIDE.U32 R12, R48, 0x60, R12 ;  /* 0x00000060300c0825 */ /* 0x000fc800078e000c */
[----:B------:R-:W-:Y:S01]  /*155b0*/  @!P1 IMAD.IADD R15, R9, 0x1, R15 ;  /* 0x00000001090f9824 */ /* 0x000fe200078e020f */
[----:B------:R-:W-:-:S04]  /*155c0*/  @P0 IADD3 R13, R0, R13, RZ ;  /* 0x0000000d000d0210 */ /* 0x000fc80007ffe0ff */
        /* <DEDUP_REMOVED lines=10> */
.L_x_1391:
[----:B------:R-:W-:Y:S05]  /*15670*/  BSYNC B0 ;  /* 0x0000000000007941 */ /* 0x000fea0003800000 */
.L_x_1390:
        /* <DEDUP_REMOVED lines=24> */
.L_x_1393:
[----:B------:R-:W-:Y:S05]  /*15800*/  BSYNC B0 ;  /* 0x0000000000007941 */ /* 0x000fea0003800000 */
.L_x_1392:
        /* <DEDUP_REMOVED lines=8> */
[-C--:B------:R-:W-:Y:S01]  /*15890*/  @P0 MOV R8, R141.reuse ;  /* 0x0000008d00080202 */ /* 0x080fe20000000f00 */
[C---:B------:R-:W-:Y:S01]  /*158a0*/  @P0 IMAD R0, R49.reuse, 0xa0, RZ ;  /* 0x000000a031000824 */ /* 0x040fe200078e02ff */
[----:B-1-3--:R-:W-:Y:S01]  /*158b0*/  @!P1 MOV R12, R141 ;  /* 0x0000008d000c9202 */ /* 0x00afe20000000f00 */
        /* <DEDUP_REMOVED lines=17> */
.L_x_1395:
[----:B------:R-:W-:Y:S05]  /*159d0*/  BSYNC B0 ;  /* 0x0000000000007941 */ /* 0x000fea0003800000 */
.L_x_1394:
        /* <DEDUP_REMOVED lines=8> */
[----:B------:R-:W-:Y:S01]  /*15a60*/  @P0 MOV R6, R141 ;  /* 0x0000008d00060202 */ /* 0x000fe20000000f00 */
[----:B------:R-:W-:Y:S01]  /*15a70*/  @P0 IMAD R0, R49, 0xc0, RZ ;  /* 0x000000c031000824 */ /* 0x000fe200078e02ff */
[-C--:B------:R-:W-:Y:S01]  /*15a80*/  @P0 MOV R7, R140.reuse ;  /* 0x0000008c00070202 */ /* 0x080fe20000000f00 */
[----:B-1-3--:R-:W-:Y:S01]  /*15a90*/  @!P1 IMAD.MOV.U32 R12, RZ, RZ, R141 ;  /* 0x000000ffff0c9224 */ /* 0x00afe200078e008d */
[----:B------:R-:W-:-:S03]  /*15aa0*/  @!P1 MOV R13, R140 ;  /* 0x0000008c000d9202 */ /* 0x000fc60000000f00 */
[----:B------:R-:W-:-:S04]  /*15ab0*/  @P0 IMAD.WIDE.U32 R8, R48, 0xc0, R6 ;  /* 0x000000c030080825 */ /* 0x000fc800078e0006 */
[----:B------:R-:W-:Y:S02]  /*15ac0*/  @!P1 IMAD R6, R49, 0xc0, RZ ;  /* 0x000000c031069824 */ /* 0x000fe400078e02ff */
[----:B------:R-:W-:-:S04]  /*15ad0*/  @!P1 IMAD.WIDE.U32 R12, R48, 0xc0, R12 ;  /* 0x000000c0300c9825 */ /* 0x000fc800078e000c */
[----:B------:R-:W-:Y:S01]  /*15ae0*/  @P0 IMAD.IADD R9, R0, 0x1, R9 ;  /* 0x0000000100090824 */ /* 0x000fe200078e0209 */
[----:B------:R-:W-:Y:S01]  /*15af0*/  @!P1 IADD3 R7, R6, R13, RZ ;  /* 0x0000000d06079210 */ /* 0x000fe20007ffe0ff */
        /* <DEDUP_REMOVED lines=11> */
.L_x_1397:
[----:B------:R-:W-:Y:S05]  /*15bb0*/  BSYNC B0 ;  /* 0x0000000000007941 */ /* 0x000fea0003800000 */
.L_x_1396:
        /* <DEDUP_REMOVED lines=10> */
[----:B-1----:R-:W-:Y:S01]  /*15c60*/  @!P1 MOV R6, R141 ;  /* 0x0000008d00069202 */ /* 0x002fe20000000f00 */
        /* <DEDUP_REMOVED lines=17> */
.L_x_1399:
[----:B------:R-:W-:Y:S05]  /*15d80*/  BSYNC B0 ;  /* 0x0000000000007941 */ /* 0x000fea0003800000 */
.L_x_1398:
[----:B------:R-:W-:Y:S01]  /*15d90*/  SHF.R.S32.HI R223, RZ, 0x4, R58 ;  /* 0x00000004ffdf7819 */ /* 0x000fe2000001143a */
[----:B-12---:R-:W2:Y:S01]  /*15da0*/  LD.E R8, [R10.64+0x18c] ;  /* 0x00018c060a087980 */ /* 0x006ea2000c101900 */
[----:B------:R-:W-:-:S02]  /*15db0*/  IMAD.SHL.U32 R0, R54, 0x40, RZ ;  /* 0x0000004036007824 */ /* 0x000fc400078e00ff */
[----:B------:R-:W-:Y:S01]  /*15dc0*/  LEA.HI R4, R58, R223, RZ, 0x1 ;  /* 0x000000df3a047211 */ /* 0x000fe200078f08ff */
[----:B------:R-:W-:Y:S02]  /*15dd0*/  IMAD.SHL.U32 R56, R56, 0x40, RZ ;  /* 0x0000004038387824 */ /* 0x000fe400078e00ff */
[----:B------:R-:W-:Y:S01]  /*15de0*/  IMAD.SHL.U32 R170, R170, 0x8, RZ ;  /* 0x00000008aaaa7824 */ /* 0x000fe200078e00ff */
[----:B------:R-:W-:Y:S01]  /*15df0*/  LOP3.LUT R4, R4, 0xfffffffe, RZ, 0xc0, !PT ;  /* 0xfffffffe04047812 */ /* 0x000fe200078ec0ff */
[----:B------:R-:W-:Y:S01]  /*15e00*/  IMAD.SHL.U32 R36, R57, 0x40, RZ ;  /* 0x0000004039247824 */ /* 0x000fe200078e00ff */
[----:B------:R-:W-:Y:S02]  /*15e10*/  LOP3.LUT R0, R0, 0x1c0, RZ, 0xc0, !PT ;  /* 0x000001c000007812 */ /* 0x000fe400078ec0ff */
[----:B------:R-:W-:Y:S01]  /*15e20*/  R2P PR, R54, 0x6 ;  /* 0x0000000636007804 */ /* 0x000fe20000000000 */
[----:B------:R-:W-:Y:S01]  /*15e30*/  IMAD.IADD R223, R223, 0x1, -R4 ;  /* 0x00000001dfdf7824 */ /* 0x000fe200078e0a04 */
[----:B------:R-:W-:Y:S01]  /*15e40*/  LOP3.LUT R56, R56, 0x1c0, RZ, 0xc0, !PT ;  /* 0x000001c038387812 */ /* 0x000fe200078ec0ff */
[----:B------:R-:W-:Y:S01]  /*15e50*/  IMAD R39, R51, 0x10, R39 ;  /* 0x0000001033277824 */ /* 0x000fe200078e0227 */
[----:B------:R-:W-:Y:S01]  /*15e60*/  LOP3.LUT R170, R0, 0x8, R170, 0xf8, !PT ;  /* 0x0000000800aa7812 */ /* 0x000fe200078ef8aa */
[----:B------:R-:W-:Y:S01]  /*15e70*/  IMAD.SHL.U32 R4, R223, 0x8, RZ ;  /* 0x00000008df047824 */ /* 0x000fe200078e00ff */
[----:B------:R-:W-:Y:S01]  /*15e80*/  LOP3.LUT R36, R36, 0xfffffe00, RZ, 0xc0, !PT ;  /* 0xfffffe0024247812 */ /* 0x000fe200078ec0ff */
[----:B------:R-:W-:Y:S01]  /*15e90*/  IMAD.IADD R55, R3, 0x1, R55 ;  /* 0x0000000103377824 */ /* 0x000fe200078e0237 */
[----:B------:R-:W-:Y:S01]  /*15ea0*/  SHF.R.U32.HI R0, RZ, 0x3, R0 ;  /* 0x00000003ff007819 */ /* 0x000fe20000011600 */
[----:B------:R-:W0:Y:S01]  /*15eb0*/  LDGDEPBAR ;  /* 0x00000000000079af */ /* 0x000e220000000000 */
[----:B------:R-:W-:Y:S01]  /*15ec0*/  LOP3.LUT R4, R56, 0x8, R4, 0xf8, !PT ;  /* 0x0000000838047812 */ /* 0x000fe200078ef804 */
[----:B------:R-:W-:Y:S01]  /*15ed0*/  IMAD R224, R51, 0x400, R36 ;  /* 0x0000040033e07824 */ /* 0x000fe200078e0224 */
[----:B------:R-:W-:-:S02]  /*15ee0*/  SHF.R.U32.HI R9, RZ, 0x3, R56 ;  /* 0x00000003ff097819 */ /* 0x000fc40000011638 */
[----:B------:R-:W-:Y:S02]  /*15ef0*/  LOP3.LUT R0, R170, R0, RZ, 0x3c, !PT ;  /* 0x00000000aa007212 */ /* 0x000fe400078e3cff */
[----:B------:R-:W-:-:S03]  /*15f00*/  LOP3.LUT R9, R4, R9, RZ, 0x3c, !PT ;  /* 0x0000000904097212 */ /* 0x000fc600078e3cff */
[----:B------:R-:W-:Y:S02]  /*15f10*/  IMAD R223, R223, 0x200, R0 ;  /* 0x00000200dfdf7824 */ /* 0x000fe400078e0200 */
[----:B------:R-:W-:Y:S02]  /*15f20*/  IMAD.IADD R224, R9, 0x1, R224 ;  /* 0x0000000109e07824 */ /* 0x000fe400078e02e0 */
[----:B------:R-:W-:Y:S02]  /*15f30*/  IMAD.SHL.U32 R223, R223, 0x2, RZ ;  /* 0x00000002dfdf7824 */ /* 0x000fe400078e00ff */
[----:B------:R-:W-:-:S03]  /*15f40*/  IMAD.SHL.U32 R224, R224, 0x2, RZ ;  /* 0x00000002e0e07824 */ /* 0x000fc600078e00ff */
[----:B------:R-:W-:Y:S04]  /*15f50*/  LDSM.16.M88.4 R20, [R223+0x4000] ;  /* 0x00400000df14783b */ /* 0x000fe80000000200 */
[----:B-----5:R-:W1:Y:S04]  /*15f60*/  LDSM.16.M88.4 R28, [R224] ;  /* 0x00000000e01c783b */ /* 0x020e680000000200 */
[----:B---3--:R-:W3:Y:S04]  /*15f70*/  LDSM.16.M88.4 R12, [R223+0x4800] ;  /* 0x00480000df0c783b */ /* 0x008ee80000000200 */
[----:B------:R-:W4:Y:S04]  /*15f80*/  LDSM.16.M88.4 R100, [R223+0x5000] ;  /* 0x00500000df64783b */ /* 0x000f280000000200 */
[----:B------:R-:W4:Y:S04]  /*15f90*/  LDSM.16.M88.4 R72, [R223+0x5800] ;  /* 0x00580000df48783b */ /* 0x000f280000000200 */
[----:B------:R-:W4:Y:S04]  /*15fa0*/  LDSM.16.M88.4 R64, [R223+0x6000] ;  /* 0x00600000df40783b */ /* 0x000f280000000200 */
[----:B------:R-:W4:Y:S04]  /*15fb0*/  LDSM.16.M88.4 R56, [R223+0x6800] ;  /* 0x00680000df38783b */ /* 0x000f280000000200 */
[----:B------:R-:W4:Y:S04]  /*15fc0*/  LDSM.16.M88.4 R40, [R223+0x7000] ;  /* 0x00700000df28783b */ /* 0x000f280000000200 */
[----:B------:R-:W4:Y:S01]  /*15fd0*/  LDSM.16.M88.4 R76, [R223+0x7800] ;  /* 0x00780000df4c783b */ /* 0x000f220000000200 */
[C---:B------:R-:W-:Y:S01]  /*15fe0*/  IADD3 R0, R223.reuse, 0x4000, RZ ;  /* 0x00004000df007810 */ /* 0x040fe20007ffe0ff */
[----:B------:R-:W-:Y:S01]  /*15ff0*/  IMAD R222, R38, 0x2, R224 ;  /* 0x0000000226de7824 */ /* 0x000fe200078e02e0 */
[----:B------:R-:W-:-:S02]  /*16000*/  IADD3 R221, R223, 0x4020, RZ ;  /* 0x00004020dfdd7810 */ /* 0x000fc40007ffe0ff */
[----:B------:R-:W-:Y:S02]  /*16010*/  @P1 IADD3 R221, R0, -0x20, RZ ;  /* 0xffffffe000dd1810 */ /* 0x000fe40007ffe0ff */
[----:B------:R-:W-:Y:S04]  /*16020*/  LDSM.16.M88.4 R80, [R222] ;  /* 0x00000000de50783b */ /* 0x000fe80000000200 */
[----:B------:R-:W4:Y:S01]  /*16030*/  LDSM.16.M88.4 R124, [R221] ;  /* 0x00000000dd7c783b */ /* 0x000f220000000200 */
[----:B------:R-:W-:Y:S01]  /*16040*/  IMAD.MOV.U32 R0, RZ, RZ, 0x40 ;  /* 0x00000040ff007424 */ /* 0x000fe200078e00ff */
[C---:B-1----:R-:W-:Y:S02]  /*16050*/  HMMA.16816.F32.BF16 R24, R28.reuse, R20, RZ ;  /* 0x000000141c18723c */ /* 0x042fe400000418ff */
[----:B------:R-:W1:Y:S04]  /*16060*/  LDSM.16.M88.4 R108, [R221+0x1000] ;  /* 0x00100000dd6c783b */ /* 0x000e680000000200 */
[----:B------:R-:W1:Y:S01]  /*16070*/  LDSM.16.M88.4 R104, [R221+0x1800] ;  /* 0x00180000dd68783b */ /* 0x000e620000000200 */
[----:B------:R-:W-:Y:S01]  /*16080*/  IMAD R220, R37, 0x2, R224 ;  /* 0x0000000225dc7824 */ /* 0x000fe200078e02e0 */
[----:B---3--:R-:W-:Y:S02]  /*16090*/  HMMA.16816.F32.BF16 R16, R28, R12, RZ ;  /* 0x0000000c1c10723c */ /* 0x008fe400000418ff */
[----:B------:R-:W3:Y:S01]  /*160a0*/  LDSM.16.M88.4 R84, [R221+0x3800] ;  /* 0x00380000dd54783b */ /* 0x000ee20000000200 */
[----:B------:R-:W-:-:S03]  /*160b0*/  SEL R0, R0, 0xffffffc0, !P2 ;  /* 0xffffffc000007807 */ /* 0x000fc60005000000 */
[----:B------:R-:W1:Y:S02]  /*160c0*/  LDSM.16.M88.4 R120, [R221+0x800] ;  /* 0x00080000dd78783b */ /* 0x000e640000000200 */
[C---:B------:R-:W-:Y:S01]  /*160d0*/  HMMA.16816.F32.BF16 R20, R28.reuse, R22, RZ ;  /* 0x000000161c14723c */ /* 0x040fe200000418ff */
[----:B------:R-:W-:Y:S01]  /*160e0*/  IMAD.IADD R217, R223, 0x1, R0 ;  /* 0x00000001dfd97824 */ /* 0x000fe200078e0200 */
[----:B------:R-:W1:Y:S04]  /*160f0*/  LDSM.16.M88.4 R116, [R221+0x2000] ;  /* 0x00200000dd74783b */ /* 0x000e680000000200 */
[----:B------:R-:W1:Y:S02]  /*16100*/  LDSM.16.M88.4 R112, [R221+0x2800] ;  /* 0x00280000dd70783b */ /* 0x000e640000000200 */
[C---:B----4-:R-:W-:Y:S02]  /*16110*/  HMMA.16816.F32.BF16 R4, R28.reuse, R100, RZ ;  /* 0x000000641c04723c */ /* 0x050fe400000418ff */
[----:B------:R-:W4:Y:S04]  /*16120*/  LDSM.16.M88.4 R88, [R221+0x3000] ;  /* 0x00300000dd58783b */ /* 0x000f280000000200 */
[----:B------:R-:W-:Y:S02]  /*16130*/  LDSM.16.M88.4 R92, [R220] ;  /* 0x00000000dc5c783b */ /* 0x000fe40000000200 */
[C---:B------:R-:W-:Y:S02]  /*16140*/  HMMA.16816.F32.BF16 R96, R28.reuse, R72, RZ ;  /* 0x000000481c60723c */ /* 0x040fe400000418ff */
[----:B------:R-:W-:Y:S06]  /*16150*/  LDSM.16.M88.4 R128, [R217+0x5800] ;  /* 0x00580000d980783b */ /* 0x000fec0000000200 */
        /* <DEDUP_REMOVED lines=11> */
[----:B------:R-:W2:Y:S07]  /*16210*/  LDSM.16.M88.4 R76, [R217+0x4000] ;  /* 0x00400000d94c783b */ /* 0x000eae0000000200 */
[C---:B------:R-:W-:Y:S08]  /*16220*/  HMMA.16816.F32.BF16 R24, R80.reuse, R124, R24 ;  /* 0x0000007c5018723c */ /* 0x040ff00000041818 */
[C---:B------:R-:W-:Y:S08]  /*16230*/  HMMA.16816.F32.BF16 R20, R80.reuse, R126, R20 ;  /* 0x0000007e5014723c */ /* 0x040ff00000041814 */
[C---:B-1----:R-:W-:Y:S08]  /*16240*/  HMMA.16816.F32.BF16 R4, R80.reuse, R108, R4 ;  /* 0x0000006c5004723c */ /* 0x042ff00000041804 */
[C---:B------:R-:W-:Y:S01]  /*16250*/  HMMA.16816.F32.BF16 R100, R80.reuse, R110, R100 ;  /* 0x0000006e5064723c */ /* 0x040fe20000041864 */
[----:B------:R-:W1:Y:S07]  /*16260*/  LDSM.16.M88.4 R108, [R217+0x4800] ;  /* 0x00480000d96c783b */ /* 0x000e6e0000000200 */
[C---:B------:R-:W-:Y:S08]  /*16270*/  HMMA.16816.F32.BF16 R96, R80.reuse, R104, R96 ;  /* 0x000000685060723c */ /* 0x040ff00000041860 */
[C---:B------:R-:W-:Y:S01]  /*16280*/  HMMA.16816.F32.BF16 R72, R80.reuse, R106, R72 ;  /* 0x0000006a5048723c */ /* 0x040fe20000041848 */
[----:B------:R-:W1:Y:S07]  /*16290*/  LDSM.16.M88.4 R104, [R217+0x5000] ;  /* 0x00500000d968783b */ /* 0x000e6e0000000200 */
[C---:B---3--:R-:W-:Y:S08]  /*162a0*/  HMMA.16816.F32.BF16 R32, R80.reuse, R84, R32 ;  /* 0x000000545020723c */ /* 0x048ff00000041820 */
[C---:B------:R-:W-:Y:S01]  /*162b0*/  HMMA.16816.F32.BF16 R28, R80.reuse, R86, R28 ;  /* 0x00000056501c723c */ /* 0x040fe2000004181c */
[----:B------:R-:W3:Y:S07]  /*162c0*/  LDSM.16.M88.4 R84, [R217+0x6800] ;  /* 0x00680000d954783b */ /* 0x000eee0000000200 */
[C---:B------:R-:W-:Y:S08]  /*162d0*/  HMMA.16816.F32.BF16 R16, R80.reuse, R120, R16 ;  /* 0x000000785010723c */ /* 0x040ff00000041810 */
[C---:B------:R-:W-:Y:S08]  /*162e0*/  HMMA.16816.F32.BF16 R12, R80.reuse, R122, R12 ;  /* 0x0000007a500c723c */ /* 0x040ff0000004180c */
[C---:B------:R-:W-:Y:S08]  /*162f0*/  HMMA.16816.F32.BF16 R68, R80.reuse, R116, R68 ;  /* 0x000000745044723c */ /* 0x040ff00000041844 */
[C---:B------:R-:W-:Y:S08]  /*16300*/  HMMA.16816.F32.BF16 R64, R80.reuse, R118, R64 ;  /* 0x000000765040723c */ /* 0x040ff00000041840 */
[C---:B------:R-:W-:Y:S08]  /*16310*/  HMMA.16816.F32.BF16 R60, R80.reuse, R112, R60 ;  /* 0x00000070503c723c */ /* 0x040ff0000004183c */
[C---:B------:R-:W-:Y:S08]  /*16320*/  HMMA.16816.F32.BF16 R56, R80.reuse, R114, R56 ;  /* 0x000000725038723c */ /* 0x040ff00000041838 */
[C---:B----4-:R-:W-:Y:S08]  /*16330*/  HMMA.16816.F32.BF16 R44, R80.reuse, R88, R44 ;  /* 0x00000058502c723c */ /* 0x050ff0000004182c */
[----:B------:R-:W-:Y:S01]  /*16340*/  HMMA.16816.F32.BF16 R40, R80, R90, R40 ;  /* 0x0000005a5028723c */ /* 0x000fe20000041828 */
[----:B------:R-:W4:Y:S04]  /*16350*/  LDSM.16.M88.4 R88, [R217+0x6000] ;  /* 0x00600000d958783b */ /* 0x000f280000000200 */
[----:B------:R-:W3:Y:S03]  /*16360*/  LDSM.16.M88.4 R80, [R217+0x7000] ;  /* 0x00700000d950783b */ /* 0x000ee60000000200 */
[C---:B--2---:R-:W-:Y:S08]  /*16370*/  HMMA.16816.F32.BF16 R24, R92.reuse, R76, R24 ;  /* 0x0000004c5c18723c */ /* 0x044ff00000041818 */
[----:B------:R-:W-:Y:S01]  /*16380*/  HMMA.16816.F32.BF16 R20, R92, R78, R20 ;  /* 0x0000004e5c14723c */ /* 0x000fe20000041814 */
[----:B------:R-:W2:Y:S01]  /*16390*/  LDSM.16.M88.4 R76, [R217+0x7800] ;  /* 0x00780000d94c783b */ /* 0x000ea20000000200 */
[----:B------:R-:W-:-:S02]  /*163a0*/  IMAD.IADD R206, R0, 0x1, R221 ;  /* 0x0000000100ce7824 */ /* 0x000fc400078e02dd */
[----:B------:R-:W-:-:S03]  /*163b0*/  IMAD R219, R37, 0x2, R222 ;  /* 0x0000000225db7824 */ /* 0x000fc600078e02de */
[----:B------:R-:W-:Y:S04]  /*163c0*/  LDSM.16.M88.4 R120, [R206] ;  /* 0x00000000ce78783b */ /* 0x000fe80000000200 */
[----:B------:R-:W2:Y:S01]  /*163d0*/  LDSM.16.M88.4 R124, [R219] ;  /* 0x00000000db7c783b */ /* 0x000ea20000000200 */
[C---:B-1----:R-:W-:Y:S03]  /*163e0*/  HMMA.16816.F32.BF16 R16, R92.reuse, R108, R16 ;  /* 0x0000006c5c10723c */ /* 0x042fe60000041810 */
[----:B------:R-:W1:Y:S04]  /*163f0*/  LDSM.16.M88.4 R112, [R206+0x1000] ;  /* 0x00100000ce70783b */ /* 0x000e680000000200 */
[----:B------:R-:W-:Y:S01]  /*16400*/  LDSM.16.M88.4 R116, [R206+0x800] ;  /* 0x00080000ce74783b */ /* 0x000fe20000000200 */
[C---:B------:R-:W-:Y:S03]  /*16410*/  HMMA.16816.F32.BF16 R12, R92.reuse, R110, R12 ;  /* 0x0000006e5c0c723c */ /* 0x040fe6000004180c */
[----:B------:R-:W1:Y:S05]  /*16420*/  LDSM.16.M88.4 R108, [R206+0x1800] ;  /* 0x00180000ce6c783b */ /* 0x000e6a0000000200 */
        /* <DEDUP_REMOVED lines=8> */
[C---:B----4-:R-:W-:Y:S08]  /*164b0*/  HMMA.16816.F32.BF16 R68, R92.reuse, R88, R68 ;  /* 0x000000585c44723c */ /* 0x050ff00000041844 */
[C---:B------:R-:W-:Y:S01]  /*164c0*/  HMMA.16816.F32.BF16 R64, R92.reuse, R90, R64 ;  /* 0x0000005a5c40723c */ /* 0x040fe20000041840 */
[----:B------:R-:W-:Y:S07]  /*164d0*/  LDSM.16.M88.4 R88, [R206+0x2800] ;  /* 0x00280000ce58783b */ /* 0x000fee0000000200 */
[C---:B------:R-:W-:Y:S08]  /*164e0*/  HMMA.16816.F32.BF16 R44, R92.reuse, R80, R44 ;  /* 0x000000505c2c723c */ /* 0x040ff0000004182c */
[C---:B------:R-:W-:Y:S01]  /*164f0*/  HMMA.16816.F32.BF16 R40, R92.reuse, R82, R40 ;  /* 0x000000525c28723c */ /* 0x040fe20000041828 */
[----:B------:R-:W-:Y:S07]  /*16500*/  LDSM.16.M88.4 R80, [R206+0x3800] ;  /* 0x00380000ce50783b */ /* 0x000fee0000000200 */
[C---:B--2---:R-:W-:Y:S08]  /*16510*/  HMMA.16816.F32.BF16 R32, R92.reuse, R76, R32 ;  /* 0x0000004c5c20723c */ /* 0x044ff00000041820 */
[----:B------:R-:W-:Y:S01]  /*16520*/  HMMA.16816.F32.BF16 R92, R92, R78, R28 ;  /* 0x0000004e5c5c723c */ /* 0x000fe2000004181c */
[----:B------:R-:W-:Y:S04]  /*16530*/  LDSM.16.M88.4 R28, [R223+0x8000] ;  /* 0x00800000df1c783b */ /* 0x000fe80000000200 */
[----:B------:R-:W2:Y:S03]  /*16540*/  LDSM.16.M88.4 R76, [R224+0x2000] ;  /* 0x00200000e04c783b */ /* 0x000ea60000000200 */
[C---:B------:R-:W-:Y:S08]  /*16550*/  HMMA.16816.F32.BF16 R24, R124.reuse, R120, R24 ;  /* 0x000000787c18723c */ /* 0x040ff00000041818 */
[C---:B------:R-:W-:Y:S08]  /*16560*/  HMMA.16816.F32.BF16 R20, R124.reuse, R122, R20 ;  /* 0x0000007a7c14723c */ /* 0x040ff00000041814 */
[C---:B-1----:R-:W-:Y:S08]  /*16570*/  HMMA.16816.F32.BF16 R4, R124.reuse, R112, R4 ;  /* 0x000000707c04723c */ /* 0x042ff00000041804 */
[C---:B------:R-:W-:Y:S08]  /*16580*/  HMMA.16816.F32.BF16 R100, R124.reuse, R114, R100 ;  /* 0x000000727c64723c */ /* 0x040ff00000041864 */
[C---:B------:R-:W-:Y:S08]  /*16590*/  HMMA.16816.F32.BF16 R96, R124.reuse, R108, R96 ;  /* 0x0000006c7c60723c */ /* 0x040ff00000041860 */
[C---:B------:R-:W-:Y:S01]  /*165a0*/  HMMA.16816.F32.BF16 R72, R124.reuse, R110, R72 ;  /* 0x0000006e7c48723c */ /* 0x040fe20000041848 */
[----:B------:R-:W1:Y:S07]  /*165b0*/  LDSM.16.M88.4 R108, [R223+0x8800] ;  /* 0x00880000df6c783b */ /* 0x000e6e0000000200 */
[C---:B------:R-:W-:Y:S08]  /*165c0*/  HMMA.16816.F32.BF16 R68, R124.reuse, R104, R68 ;  /* 0x000000687c44723c */ /* 0x040ff00000041844 */
[C---:B------:R-:W-:Y:S01]  /*165d0*/  HMMA.16816.F32.BF16 R112, R124.reuse, R106, R64 ;  /* 0x0000006a7c70723c */ /* 0x040fe20000041840 */
[----:B------:R-:W-:Y:S04]  /*165e0*/  LDSM.16.M88.4 R104, [R221+0x4000] ;  /* 0x00400000dd68783b */ /* 0x000fe80000000200 */
[----:B------:R-:W4:Y:S03]  /*165f0*/  LDSM.16.M88.4 R64, [R222+0x2000] ;  /* 0x00200000de40783b */ /* 0x000f260000000200 */
[C---:B---3--:R-:W-:Y:S08]  /*16600*/  HMMA.16816.F32.BF16 R44, R124.reuse, R84, R44 ;  /* 0x000000547c2c723c */ /* 0x048ff0000004182c */
[C---:B------:R-:W-:Y:S01]  /*16610*/  HMMA.16816.F32.BF16 R40, R124.reuse, R86, R40 ;  /* 0x000000567c28723c */ /* 0x040fe20000041828 */
[----:B------:R-:W3:Y:S07]  /*16620*/  LDSM.16.M88.4 R84, [R223+0x9000] ;  /* 0x00900000df54783b */ /* 0x000eee0000000200 */
[C---:B------:R-:W-:Y:S08]  /*16630*/  HMMA.16816.F32.BF16 R16, R124.reuse, R116, R16 ;  /* 0x000000747c10723c */ /* 0x040ff00000041810 */
[----:B------:R-:W-:Y:S01]  /*16640*/  HMMA.16816.F32.BF16 R12, R124, R118, R12 ;  /* 0x000000767c0c723c */ /* 0x000fe2000004180c */
[----:B------:R-:W-:Y:S07]  /*16650*/  LDSM.16.M88.4 R116, [R223+0x9800] ;  /* 0x00980000df74783b */ /* 0x000fee0000000200 */
[C---:B--2---:R-:W-:Y:S08]  /*16660*/  HMMA.16816.F32.BF16 R24, R76.reuse, R28, R24 ;  /* 0x0000001c4c18723c */ /* 0x044ff00000041818 */
[----:B------:R-:W-:Y:S01]  /*16670*/  HMMA.16816.F32.BF16 R20, R76, R30, R20 ;  /* 0x0000001e4c14723c */ /* 0x000fe20000041814 */
[----:B------:R-:W-:Y:S07]  /*16680*/  LDSM.16.M88.4 R28, [R221+0x4800] ;  /* 0x00480000dd1c783b */ /* 0x000fee0000000200 */
[C---:B------:R-:W-:Y:S08]  /*16690*/  HMMA.16816.F32.BF16 R60, R124.reuse, R88, R60 ;  /* 0x000000587c3c723c */ /* 0x040ff0000004183c */
[C---:B------:R-:W-:Y:S01]  /*166a0*/  HMMA.16816.F32.BF16 R56, R124.reuse, R90, R56 ;  /* 0x0000005a7c38723c */ /* 0x040fe20000041838 */
[----:B------:R-:W-:Y:S07]  /*166b0*/  LDSM.16.M88.4 R88, [R217+0x8000] ;  /* 0x00800000d958783b */ /* 0x000fee0000000200 */
[C---:B------:R-:W-:Y:S08]  /*166c0*/  HMMA.16816.F32.BF16 R32, R124.reuse, R80, R32 ;  /* 0x000000507c20723c */ /* 0x040ff00000041820 */
[----:B------:R-:W-:Y:S01]  /*166d0*/  HMMA.16816.F32.BF16 R92, R124, R82, R92 ;  /* 0x000000527c5c723c */ /* 0x000fe2000004185c */
[----:B------:R-:W2:Y:S04]  /*166e0*/  LDSM.16.M88.4 R80, [R220+0x2000] ;  /* 0x00200000dc50783b */ /* 0x000ea80000000200 */
[----:B------:R-:W-:Y:S03]  /*166f0*/  LDSM.16.M88.4 R124, [R223+0xa000] ;  /* 0x00a00000df7c783b */ /* 0x000fe60000000200 */
[----:B-1----:R-:W-:Y:S08]  /*16700*/  HMMA.16816.F32.BF16 R16, R76, R108, R16 ;  /* 0x0000006c4c10723c */ /* 0x002ff00000041810 */
[----:B----4-:R-:W-:Y:S08]  /*16710*/  HMMA.16816.F32.BF16 R24, R64, R104, R24 ;  /* 0x000000684018723c */ /* 0x010ff00000041818 */
[C---:B------:R-:W-:Y:S01]  /*16720*/  HMMA.16816.F32.BF16 R120, R76.reuse, R110, R12 ;  /* 0x0000006e4c78723c */ /* 0x040fe2000004180c */
[----:B------:R-:W-:Y:S04]  /*16730*/  LDSM.16.M88.4 R108, [R206+0x4000] ;  /* 0x00400000ce6c783b */ /* 0x000fe80000000200 */
[----:B------:R-:W-:Y:S03]  /*16740*/  LDSM.16.M88.4 R12, [R219+0x2000] ;  /* 0x00200000db0c783b */ /* 0x000fe60000000200 */
[----:B---3--:R-:W-:Y:S08]  /*16750*/  HMMA.16816.F32.BF16 R4, R76, R84, R4 ;  /* 0x000000544c04723c */ /* 0x008ff00000041804 */
[----:B------:R-:W-:Y:S01]  /*16760*/  HMMA.16816.F32.BF16 R20, R64, R106, R20 ;  /* 0x0000006a4014723c */ /* 0x000fe20000041814 */
[----:B------:R-:W-:Y:S07]  /*16770*/  LDSM.16.M88.4 R104, [R217+0x8800] ;  /* 0x00880000d968783b */ /* 0x000fee0000000200 */
[----:B------:R-:W-:Y:S01]  /*16780*/  HMMA.16816.F32.BF16 R100, R76, R86, R100 ;  /* 0x000000564c64723c */ /* 0x000fe20000041864 */
[----:B------:R-:W1:Y:S07]  /*16790*/  LDSM.16.M88.4 R84, [R221+0x5000] ;  /* 0x00500000dd54783b */ /* 0x000e6e0000000200 */
[----:B--2---:R-:W-:Y:S08]  /*167a0*/  HMMA.16816.F32.BF16 R24, R80, R88, R24 ;  /* 0x000000585018723c */ /* 0x004ff00000041818 */
[----:B------:R-:W-:Y:S08]  /*167b0*/  HMMA.16816.F32.BF16 R16, R64, R28, R16 ;  /* 0x0000001c4010723c */ /* 0x000ff00000041810 */
[----:B------:R-:W-:Y:S01]  /*167c0*/  HMMA.16816.F32.BF16 R20, R80, R90, R20 ;  /* 0x0000005a5014723c */ /* 0x000fe20000041814 */
[----:B------:R-:W-:Y:S07]  /*167d0*/  LDSM.16.M88.4 R88, [R206+0x4800] ;  /* 0x00480000ce58783b */ /* 0x000fee0000000200 */
[----:B------:R-:W-:Y:S01]  /*167e0*/  HMMA.16816.F32.BF16 R120, R64, R30, R120 ;  /* 0x0000001e4078723c */ /* 0x000fe20000041878 */
[----:B------:R-:W2:Y:S07]  /*167f0*/  LDSM.16.M88.4 R28, [R217+0x9000] ;  /* 0x00900000d91c783b */ /* 0x000eae0000000200 */
[C---:B------:R-:W-:Y:S08]  /*16800*/  HMMA.16816.F32.BF16 R96, R76.reuse, R116, R96 ;  /* 0x000000744c60723c */ /* 0x040ff00000041860 */
[----:B------:R-:W-:Y:S01]  /*16810*/  HMMA.16816.F32.BF16 R72, R76, R118, R72 ;  /* 0x000000764c48723c */ /* 0x000fe20000041848 */
[----:B------:R-:W3:Y:S07]  /*16820*/  LDSM.16.M88.4 R116, [R223+0xa800] ;  /* 0x00a80000df74783b */ /* 0x000eee0000000200 */
[----:B-1----:R-:W-:Y:S08]  /*16830*/  HMMA.16816.F32.BF16 R4, R64, R84, R4 ;  /* 0x000000544004723c */ /* 0x002ff00000041804 */
[C---:B------:R-:W-:Y:S08]  /*16840*/  HMMA.16816.F32.BF16 R24, R12.reuse, R108, R24 ;  /* 0x0000006c0c18723c */ /* 0x040ff00000041818 */
[----:B------:R-:W-:Y:S01]  /*16850*/  HMMA.16816.F32.BF16 R20, R12, R110, R20 ;  /* 0x0000006e0c14723c */ /* 0x000fe20000041814 */
[----:B------:R-:W1:Y:S07]  /*16860*/  LDSM.16.M88.4 R108, [R206+0x5000] ;  /* 0x00500000ce6c783b */ /* 0x000e6e0000000200 */
[C---:B------:R-:W-:Y:S08]  /*16870*/  HMMA.16816.F32.BF16 R16, R80.reuse, R104, R16 ;  /* 0x000000685010723c */ /* 0x040ff00000041810 */
[C---:B------:R-:W-:Y:S01]  /*16880*/  HMMA.16816.F32.BF16 R120, R80.reuse, R106, R120 ;  /* 0x0000006a5078723c */ /* 0x040fe20000041878 */
[----:B------:R-:W4:Y:S07]  /*16890*/  LDSM.16.M88.4 R104, [R221+0x5800] ;  /* 0x00580000dd68783b */ /* 0x000f2e0000000200 */
[----:B--2---:R-:W-:Y:S01]  /*168a0*/  HMMA.16816.F32.BF16 R4, R80, R28, R4 ;  /* 0x0000001c5004723c */ /* 0x004fe20000041804 */
[----:B------:R-:W-:-:S02]  /*168b0*/  FMUL.FTZ R20, R20, R8 ;  /* 0x0000000814147220 */ /* 0x000fc40000410000 */
[-C--:B------:R-:W-:Y:S02]  /*168c0*/  FMUL.FTZ R21, R21, R8.reuse ;  /* 0x0000000815157220 */ /* 0x080fe40000410000 */
[-C--:B------:R-:W-:Y:S02]  /*168d0*/  FMUL.FTZ R22, R22, R8.reuse ;  /* 0x0000000816167220 */ /* 0x080fe40000410000 */
[-C--:B------:R-:W-:Y:S01]  /*168e0*/  FMUL.FTZ R23, R23, R8.reuse ;  /* 0x0000000817177220 */ /* 0x080fe20000410000 */
[----:B------:R-:W-:Y:S01]  /*168f0*/  HMMA.16816.F32.BF16 R16, R12, R88, R16 ;  /* 0x000000580c10723c */ /* 0x000fe20000041810 */
[----:B------:R-:W-:Y:S07]  /*16900*/  MUFU.TANH R49, R20 ;  /* 0x0000001400317308 */ /* 0x000fee0000002400 */
[----:B---3--:R-:W-:Y:S01]  /*16910*/  HMMA.16816.F32.BF16 R60, R76, R116, R60 ;  /* 0x000000744c3c723c */ /* 0x008fe2000004183c */
[----:B------:R-:W-:Y:S07]  /*16920*/  MUFU.TANH R48, R21 ;  /* 0x0000001500307308 */ /* 0x000fee0000002400 */
[----:B------:R-:W-:Y:S01]  /*16930*/  HMMA.16816.F32.BF16 R100, R64, R86, R100 ;  /* 0x000000564064723c */ /* 0x000fe20000041864 */
[----:B------:R-:W-:Y:S01]  /*16940*/  MUFU.TANH R54, R22 ;  /* 0x0000001600367308 */ /* 0x000fe20000002400 */
[----:B------:R-:W-:Y:S07]  /*16950*/  LDSM.16.M88.4 R84, [R223+0xb000] ;  /* 0x00b00000df54783b */ /* 0x000fee0000000200 */
[----:B------:R2:W-:Y:S01]  /*16960*/  MUFU.TANH R116, R23 ;  /* 0x0000001700747308 */ /* 0x0005e20000002400 */
[----:B-1----:R-:W-:Y:S01]  /*16970*/  HMMA.16816.F32.BF16 R4, R12, R108, R4 ;  /* 0x0000006c0c04723c */ /* 0x002fe20000041804 */
[----:B--2---:R-:W1:Y:S07]  /*16980*/  LDSM.16.M88.4 R20, [R217+0x9800] ;  /* 0x00980000d914783b */ /* 0x004e6e0000000200 */
[----:B----4-:R-:W-:Y:S01]  /*16990*/  HMMA.16816.F32.BF16 R96, R64, R104, R96 ;  /* 0x000000684060723c */ /* 0x010fe20000041860 */
[----:B------:R-:W-:-:S02]  /*169a0*/  FMUL.FTZ R16, R16, R8 ;  /* 0x0000000810107220 */ /* 0x000fc40000410000 */
[----:B------:R-:W-:-:S05]  /*169b0*/  FMUL.FTZ R17, R17, R8 ;  /* 0x0000000811117220 */ /* 0x000fca0000410000 */
[----:B------:R-:W-:Y:S01]  /*169c0*/  HMMA.16816.F32.BF16 R72, R64, R106, R72 ;  /* 0x0000006a4048723c */ /* 0x000fe20000041848 */
[-C--:B------:R-:W-:Y:S01]  /*169d0*/  FMUL.FTZ R18, R18, R8.reuse ;  /* 0x0000000812127220 */ /* 0x080fe20000410000 */
[----:B------:R-:W-:Y:S06]  /*169e0*/  MUFU.TANH R117, R16 ;  /* 0x0000001000757308 */ /* 0x000fec0000002400 */
[----:B------:R-:W-:Y:S01]  /*169f0*/  HMMA.16816.F32.BF16 R100, R80, R30, R100 ;  /* 0x0000001e5064723c */ /* 0x000fe20000041864 */
[----:B------:R-:W2:Y:S07]  /*16a00*/  LDSM.16.M88.4 R28, [R206+0x5800] ;  /* 0x00580000ce1c783b */ /* 0x000eae0000000200 */
[C---:B------:R-:W-:Y:S08]  /*16a10*/  HMMA.16816.F32.BF16 R68, R76.reuse, R124, R68 ;  /* 0x0000007c4c44723c */ /* 0x040ff00000041844 */
[----:B------:R-:W-:Y:S01]  /*16a20*/  HMMA.16816.F32.BF16 R56, R76, R118, R56 ;  /* 0x000000764c38723c */ /* 0x000fe20000041838 */
[----:B------:R-:W-:Y:S01]  /*16a30*/  MUFU.TANH R118, R17 ;  /* 0x0000001100767308 */ /* 0x000fe20000002400 */
[-C--:B------:R-:W-:Y:S01]  /*16a40*/  FMUL.FTZ R124, R19, R8.reuse ;  /* 0x00000008137c7220 */ /* 0x080fe20000410000 */
[----:B------:R-:W-:Y:S06]  /*16a50*/  LDSM.16.M88.4 R104, [R217+0xa000] ;  /* 0x00a00000d968783b */ /* 0x000fec0000000200 */
[----:B------:R3:W-:Y:S01]  /*16a60*/  MUFU.TANH R119, R18 ;  /* 0x0000001200777308 */ /* 0x0007e20000002400 */
[----:B------:R-:W-:-:S02]  /*16a70*/  FMUL.FTZ R4, R4, R8 ;  /* 0x0000000804047220 */ /* 0x000fc40000410000 */
[-C--:B------:R-:W-:Y:S02]  /*16a80*/  FMUL.FTZ R5, R5, R8.reuse ;  /* 0x0000000805057220 */ /* 0x080fe40000410000 */
[-C--:B------:R-:W-:Y:S01]  /*16a90*/  FMUL.FTZ R6, R6, R8.reuse ;  /* 0x0000000806067220 */ /* 0x080fe20000410000 */
[----:B---3--:R-:W3:Y:S01]  /*16aa0*/  LDSM.16.M88.4 R16, [R221+0x6000] ;  /* 0x00600000dd10783b */ /* 0x008ee20000000200 */
[----:B-1----:R-:W-:Y:S01]  /*16ab0*/  HMMA.16816.F32.BF16 R96, R80, R20, R96 ;  /* 0x000000145060723c */ /* 0x002fe20000041860 */
[----:B------:R-:W-:Y:S01]  /*16ac0*/  MUFU.TANH R177, R4 ;  /* 0x0000000400b17308 */ /* 0x000fe20000002400 */
[----:B------:R-:W-:-:S06]  /*16ad0*/  FMUL.FTZ R180, R7, R8 ;  /* 0x0000000807b47220 */ /* 0x000fcc0000410000 */
[----:B------:R-:W-:Y:S01]  /*16ae0*/  HMMA.16816.F32.BF16 R72, R80, R22, R72 ;  /* 0x000000165048723c */ /* 0x000fe20000041848 */
[----:B------:R-:W-:Y:S01]  /*16af0*/  MUFU.TANH R179, R5 ;  /* 0x0000000500b37308 */ /* 0x000fe20000002400 */
[----:B------:R-:W-:Y:S07]  /*16b00*/  LDSM.16.M88.4 R20, [R206+0x6000] ;  /* 0x00600000ce14783b */ /* 0x000fee0000000200 */
[----:B------:R1:W-:Y:S02]  /*16b10*/  MUFU.TANH R181, R6 ;  /* 0x0000000600b57308 */ /* 0x0003e40000002400 */
[----:B-1----:R-:W1:Y:S01]  /*16b20*/  LDSM.16.M88.4 R4, [R221+0x6800] ;  /* 0x00680000dd04783b */ /* 0x002e620000000200 */
[----:B------:R-:W-:Y:S08]  /*16b30*/  HMMA.16816.F32.BF16 R112, R76, R126, R112 ;  /* 0x0000007e4c70723c */ /* 0x000ff00000041870 */
[C---:B--2---:R-:W-:Y:S08]  /*16b40*/  HMMA.16816.F32.BF16 R96, R12.reuse, R28, R96 ;  /* 0x0000001c0c60723c */ /* 0x044ff00000041860 */
[----:B------:R-:W-:Y:S01]  /*16b50*/  HMMA.16816.F32.BF16 R72, R12, R30, R72 ;  /* 0x0000001e0c48723c */ /* 0x000fe20000041848 */
[----:B------:R-:W2:Y:S07]  /*16b60*/  LDSM.16.M88.4 R28, [R217+0xa800] ;  /* 0x00a80000d91c783b */ /* 0x000eae0000000200 */
[C---:B---3--:R-:W-:Y:S08]  /*16b70*/  HMMA.16816.F32.BF16 R68, R64.reuse, R16, R68 ;  /* 0x000000104044723c */ /* 0x048ff00000041844 */
[C---:B------:R-:W-:Y:S01]  /*16b80*/  HMMA.16816.F32.BF16 R112, R64.reuse, R18, R112 ;  /* 0x000000124070723c */ /* 0x040fe20000041870 */
[----:B------:R-:W3:Y:S07]  /*16b90*/  LDSM.16.M88.4 R16, [R221+0x7000] ;  /* 0x00700000dd10783b */ /* 0x000eee0000000200 */
[----:B-1----:R-:W-:Y:S08]  /*16ba0*/  HMMA.16816.F32.BF16 R60, R64, R4, R60 ;  /* 0x00000004403c723c */ /* 0x002ff0000004183c */
[----:B------:R-:W-:Y:S01]  /*16bb0*/  HMMA.16816.F32.BF16 R120, R12, R90, R120 ;  /* 0x0000005a0c78723c */ /* 0x000fe20000041878 */
[----:B------:R-:W1:Y:S07]  /*16bc0*/  LDSM.16.M88.4 R88, [R223+0xb800] ;  /* 0x00b80000df58783b */ /* 0x000e6e0000000200 */
[----:B------:R-:W-:Y:S01]  /*16bd0*/  HMMA.16816.F32.BF16 R56, R64, R6, R56 ;  /* 0x000000064038723c */ /* 0x000fe20000041838 */
[----:B------:R-:W4:Y:S07]  /*16be0*/  LDSM.16.M88.4 R4, [R206+0x6800] ;  /* 0x00680000ce04783b */ /* 0x000f2e0000000200 */
[----:B------:R-:W-:Y:S01]  /*16bf0*/  HMMA.16816.F32.BF16 R68, R80, R104, R68 ;  /* 0x000000685044723c */ /* 0x000fe20000041844 */
[----:B------:R-:W-:-:S07]  /*16c00*/  IADD3 R52, R39, 0x1, R52 ;  /* 0x0000000127347810 */ /* 0x000fce0007ffe034 */
[C---:B------:R-:W-:Y:S08]  /*16c10*/  HMMA.16816.F32.BF16 R44, R76.reuse, R84, R44 ;  /* 0x000000544c2c723c */ /* 0x040ff0000004182c */
[----:B------:R-:W-:Y:S01]  /*16c20*/  HMMA.16816.F32.BF16 R40, R76, R86, R40 ;  /* 0x000000564c28723c */ /* 0x000fe20000041828 */
[----:B------:R-:W-:Y:S01]  /*16c30*/  IADD3 R52, R53, R52, -R235 ;  /* 0x0000003435347210 */ /* 0x000fe20007ffe8eb */
[----:B------:R-:W-:-:S06]  /*16c40*/  FMUL.FTZ R27, R27, R8 ;  /* 0x000000081b1b7220 */ /* 0x000fcc0000410000 */
[----:B--2---:R-:W-:Y:S01]  /*16c50*/  HMMA.16816.F32.BF16 R60, R80, R28, R60 ;  /* 0x0000001c503c723c */ /* 0x004fe2000004183c */
[----:B------:R-:W-:Y:S02]  /*16c60*/  IMAD.IADD R2, R2, 0x1, R52 ;  /* 0x0000000102027824 */ /* 0x000fe400078e0234 */
[-C--:B------:R-:W-:Y:S01]  /*16c70*/  FMUL.FTZ R25, R25, R8.reuse ;  /* 0x0000000819197220 */ /* 0x080fe20000410000 */
[----:B------:R-:W2:Y:S04]  /*16c80*/  MUFU.TANH R27, R27 ;  /* 0x0000001b001b7308 */ /* 0x000ea80000002400 */
[----:B------:R-:W-:Y:S01]  /*16c90*/  HMMA.16816.F32.BF16 R68, R12, R20, R68 ;  /* 0x000000140c44723c */ /* 0x000fe20000041844 */
[----:B------:R-:W-:Y:S01]  /*16ca0*/  IMNMX R0, R2, R53, PT ;  /* 0x0000003502007217 */ /* 0x000fe20003800200 */
[----:B------:R-:W-:-:S05]  /*16cb0*/  FMUL.FTZ R108, R120, R8 ;  /* 0x00000008786c7220 */ /* 0x000fca0000410000 */
[----:B------:R-:W-:Y:S01]  /*16cc0*/  IADD3 R21, R2, 0x8, RZ ;  /* 0x0000000802157810 */ /* 0x000fe20007ffe0ff */
[----:B------:R-:W1:Y:S01]  /*16cd0*/  MUFU.TANH R25, R25 ;  /* 0x0000001900197308 */ /* 0x000e620000002400 */
[----:B------:R-:W-:Y:S02]  /*16ce0*/  IADD3 R20, R55, 0x1, RZ ;  /* 0x0000000137147810 */ /* 0x000fe40007ffe0ff */
[----:B------:R-:W-:Y:S01]  /*16cf0*/  IMNMX R2, R21, R53, PT ;  /* 0x0000003515027217 */ /* 0x000fe20003800200 */
[----:B---3--:R-:W-:Y:S01]  /*16d00*/  HMMA.16816.F32.BF16 R44, R64, R16, R44 ;  /* 0x00000010402c723c */ /* 0x008fe2000004182c */
[C---:B------:R-:W-:Y:S02]  /*16d10*/  ISETP.GE.AND P2, PT, R20.reuse, R0, PT ;  /* 0x000000001400720c */ /* 0x040fe40003f46270 */
[----:B------:R-:W-:Y:S02]  /*16d20*/  ISETP.GE.AND P0, PT, R20, R2, PT ;  /* 0x000000021400720c */ /* 0x000fe40003f06270 */
[----:B------:R-:W-:-:S03]  /*16d30*/  IADD3 R20, R55, 0x8, RZ ;  /* 0x0000000837147810 */ /* 0x000fc60007ffe0ff */
[----:B------:R-:W-:Y:S01]  /*16d40*/  HMMA.16816.F32.BF16 R40, R64, R18, R40 ;  /* 0x000000124028723c */ /* 0x000fe20000041828 */
[----:B------:R-:W3:Y:S01]  /*16d50*/  LDSM.16.M88.4 R16, [R217+0xb000] ;  /* 0x00b00000d910783b */ /* 0x000ee20000000200 */
[----:B------:R-:W2:Y:S01]  /*16d60*/  MUFU.TANH R124, R124 ;  /* 0x0000007c007c7308 */ /* 0x000ea20000002400 */
[----:B------:R-:W-:-:S05]  /*16d70*/  FMUL.FTZ R84, R121, R8 ;  /* 0x0000000879547220 */ /* 0x000fca0000410000 */
[----:B------:R-:W-:Y:S01]  /*16d80*/  HMMA.16816.F32.BF16 R100, R12, R110, R100 ;  /* 0x0000006e0c64723c */ /* 0x000fe20000041864 */
[-C--:B------:R-:W-:Y:S01]  /*16d90*/  FMUL.FTZ R85, R122, R8.reuse ;  /* 0x000000087a557220 */ /* 0x080fe20000410000 */
[----:B------:R-:W2:Y:S01]  /*16da0*/  MUFU.TANH R108, R108 ;  /* 0x0000006c006c7308 */ /* 0x000ea20000002400 */
[----:B------:R-:W-:Y:S01]  /*16db0*/  FMUL.FTZ R109, R123, R8 ;  /* 0x000000087b6d7220 */ /* 0x000fe20000410000 */
[----:B------:R-:W-:-:S04]  /*16dc0*/  ISETP.GE.AND P1, PT, R20, R0, PT ;  /* 0x000000001400720c */ /* 0x000fc80003f26270 */
[----:B-1----:R-:W-:Y:S01]  /*16dd0*/  HMMA.16816.F32.BF16 R32, R76, R88, R32 ;  /* 0x000000584c20723c */ /* 0x002fe20000041820 */
[----:B------:R-:W-:Y:S02]  /*16de0*/  ISETP.GE.AND P3, PT, R20, R2, PT ;  /* 0x000000021400720c */ /* 0x000fe40003f66270 */
[----:B------:R-:W-:-:S05]  /*16df0*/  IADD3 R21, R55, 0x9, RZ ;  /* 0x0000000937157810 */ /* 0x000fca0007ffe0ff */
[----:B------:R-:W-:Y:S01]  /*16e00*/  HMMA.16816.F32.BF16 R92, R76, R90, R92 ;  /* 0x0000005a4c5c723c */ /* 0x000fe2000004185c */
[----:B------:R-:W1:Y:S01]  /*16e10*/  LDSM.16.M88.4 R76, [R221+0x7800] ;  /* 0x00780000dd4c783b */ /* 0x000e620000000200 */
[----:B------:R-:W-:-:S06]  /*16e20*/  IADD3 R20, R55, 0x10, RZ ;  /* 0x0000001037147810 */ /* 0x000fcc0007ffe0ff */
[----:B------:R-:W-:Y:S01]  /*16e30*/  HMMA.16816.F32.BF16 R56, R80, R30, R56 ;  /* 0x0000001e5038723c */ /* 0x000fe20000041838 */
[----:B------:R-:W-:Y:S01]  /*16e40*/  MUFU.TANH R84, R84 ;  /* 0x0000005400547308 */ /* 0x000fe20000002400 */
[----:B--2---:R-:W-:Y:S02]  /*16e50*/  FSEL R52, R27, -INF , !P0 ;  /* 0xff8000001b347808 */ /* 0x004fe40004000000 */
[----:B------:R-:W-:-:S04]  /*16e60*/  FSEL R49, R49, -INF , !P1 ;  /* 0xff80000031317808 */ /* 0x000fc80004800000 */
[----:B----4-:R-:W-:Y:S01]  /*16e70*/  HMMA.16816.F32.BF16 R60, R12, R4, R60 ;  /* 0x000000040c3c723c */ /* 0x010fe2000004183c */
[----:B------:R-:W2:Y:S01]  /*16e80*/  MUFU.TANH R85, R85 ;  /* 0x0000005500557308 */ /* 0x000ea20000002400 */
[----:B------:R-:W-:-:S05]  /*16e90*/  ISETP.GE.AND P6, PT, R21, R0, PT ;  /* 0x000000001500720c */ /* 0x000fca0003fc6270 */
[----:B------:R-:W-:Y:S02]  /*16ea0*/  IADD3 R4, R55, 0x11, RZ ;  /* 0x0000001137047810 */ /* 0x000fe40007ffe0ff */
[----:B------:R-:W4:Y:S01]  /*16eb0*/  MUFU.TANH R109, R109 ;  /* 0x0000006d006d7308 */ /* 0x000f220000002400 */
[----:B------:R-:W-:Y:S02]  /*16ec0*/  ISETP.GE.AND P4, PT, R21, R2, PT ;  /* 0x000000021500720c */ /* 0x000fe40003f86270 */
[-C--:B------:R-:W-:Y:S02]  /*16ed0*/  ISETP.GE.AND P5, PT, R20, R0.reuse, PT ;  /* 0x000000001400720c */ /* 0x080fe40003fa6270 */
[C---:B------:R-:W-:Y:S02]  /*16ee0*/  ISETP.GE.AND P0, PT, R4.reuse, R0, PT ;  /* 0x000000000400720c */ /* 0x040fe40003f06270 */
[----:B------:R-:W-:Y:S02]  /*16ef0*/  ISETP.GE.AND P1, PT, R4, R2, PT ;  /* 0x000000020400720c */ /* 0x000fe40003f26270 */
[----:B------:R-:W-:-:S02]  /*16f00*/  IADD3 R5, R55, 0x18, RZ ;  /* 0x0000001837057810 */ /* 0x000fc40007ffe0ff */
[----:B------:R-:W-:Y:S02]  /*16f10*/  IADD3 R4, R55, 0x19, RZ ;  /* 0x0000001937047810 */ /* 0x000fe40007ffe0ff */
[----:B------:R-:W-:Y:S01]  /*16f20*/  FSEL R51, R25, -INF , !P2 ;  /* 0xff80000019337808 */ /* 0x000fe20005000000 */
[----:B------:R-:W-:Y:S01]  /*16f30*/  HMMA.16816.F32.BF16 R112, R80, R106, R112 ;  /* 0x0000006a5070723c */ /* 0x000fe20000041870 */
[----:B------:R-:W-:Y:S02]  /*16f40*/  FSEL R54, R54, -INF , !P3 ;  /* 0xff80000036367808 */ /* 0x000fe40005800000 */
[----:B------:R-:W-:Y:S02]  /*16f50*/  FSEL R48, R48, -INF , !P6 ;  /* 0xff80000030307808 */ /* 0x000fe40007000000 */
[----:B------:R-:W-:Y:S02]  /*16f60*/  FSEL R116, R116, -INF , !P4 ;  /* 0xff80000074747808 */ /* 0x000fe40006000000 */
[----:B------:R-:W-:-:S02]  /*16f70*/  FSEL R25, R117, -INF , !P5 ;  /* 0xff80000075197808 */ /* 0x000fc40006800000 */
[----:B------:R-:W-:Y:S02]  /*16f80*/  ISETP.GE.AND P2, PT, R20, R2, PT ;  /* 0x000000021400720c */ /* 0x000fe40003f46270 */
[C---:B------:R-:W-:Y:S02]  /*16f90*/  ISETP.GE.AND P3, PT, R5.reuse, R0, PT ;  /* 0x000000000500720c */ /* 0x040fe40003f66270 */
[----:B------:R-:W-:Y:S02]  /*16fa0*/  ISETP.GE.AND P6, PT, R5, R2, PT ;  /* 0x000000020500720c */ /* 0x000fe40003fc6270 */
[C---:B------:R-:W-:Y:S02]  /*16fb0*/  ISETP.GE.AND P4, PT, R4.reuse, R0, PT ;  /* 0x000000000400720c */ /* 0x040fe40003f86270 */
[----:B------:R-:W-:Y:S02]  /*16fc0*/  ISETP.GE.AND P5, PT, R4, R2, PT ;  /* 0x000000020400720c */ /* 0x000fe40003fa6270 */
[----:B------:R-:W-:-:S02]  /*16fd0*/  IADD3 R5, R55, 0x20, RZ ;  /* 0x0000002037057810 */ /* 0x000fc40007ffe0ff */
[----:B------:R-:W-:Y:S01]  /*16fe0*/  IADD3 R4, R55, 0x21, RZ ;  /* 0x0000002137047810 */ /* 0x000fe20007ffe0ff */
[----:B------:R-:W-:Y:S01]  /*16ff0*/  FMUL.FTZ R72, R72, R8 ;  /* 0x0000000848487220 */ /* 0x000fe20000410000 */
[----:B------:R-:W-:Y:S02]  /*17000*/  FSEL R30, R119, -INF , !P2 ;  /* 0xff800000771e7808 */ /* 0x000fe40005000000 */
[----:B------:R-:W-:Y:S02]  /*17010*/  FSEL R28, R118, -INF , !P0 ;  /* 0xff800000761c7808 */ /* 0x000fe40004000000 */
[----:B------:R-:W-:Y:S02]  /*17020*/  FSEL R29, R124, -INF , !P1 ;  /* 0xff8000007c1d7808 */ /* 0x000fe40004800000 */
[----:B------:R-:W-:Y:S02]  /*17030*/  FSEL R27, R108, -INF , !P3 ;  /* 0xff8000006c1b7808 */ /* 0x000fe40005800000 */
[----:B------:R-:W-:-:S02]  /*17040*/  ISETP.GE.AND P2, PT, R5, R0, PT ;  /* 0x000000000500720c */ /* 0x000fc40003f46270 */
[----:B------:R-:W-:Y:S02]  /*17050*/  ISETP.GE.AND P0, PT, R5, R2, PT ;  /* 0x000000020500720c */ /* 0x000fe40003f06270 */
[C---:B------:R-:W-:Y:S02]  /*17060*/  ISETP.GE.AND P1, PT, R4.reuse, R0, PT ;  /* 0x000000000400720c */ /* 0x040fe40003f26270 */
[----:B------:R-:W-:Y:S02]  /*17070*/  ISETP.GE.AND P3, PT, R4, R2, PT ;  /* 0x000000020400720c */ /* 0x000fe40003f66270 */
[C---:B------:R-:W-:Y:S02]  /*17080*/  IADD3 R5, R55.reuse, 0x28, RZ ;  /* 0x0000002837057810 */ /* 0x040fe40007ffe0ff */
[----:B------:R-:W-:Y:S01]  /*17090*/  IADD3 R4, R55, 0x29, RZ ;  /* 0x0000002937047810 */ /* 0x000fe20007ffe0ff */
[----:B------:R-:W-:Y:S01]  /*170a0*/  FMUL.FTZ R100, R100, R8 ;  /* 0x0000000864647220 */ /* 0x000fe20000410000 */
[----:B------:R1:W-:Y:S01]  /*170b0*/  MUFU.TANH R148, R72 ;  /* 0x0000004800947308 */ /* 0x0003e20000002400 */
[----:B--2---:R-:W-:Y:S01]  /*170c0*/  FSEL R31, R85, -INF , !P6 ;  /* 0xff800000551f7808 */ /* 0x004fe20007000000 */
[----:B------:R-:W-:Y:S01]  /*170d0*/  HMMA.16816.F32.BF16 R56, R12, R6, R56 ;  /* 0x000000060c38723c */ /* 0x000fe20000041838 */
[----:B----4-:R-:W-:-:S02]  /*170e0*/  FSEL R39, R109, -INF , !P5 ;  /* 0xff8000006d277808 */ /* 0x010fc40006800000 */
[----:B------:R-:W-:Y:S02]  /*170f0*/  FSEL R177, R177, -INF , !P2 ;  /* 0xff800000b1b17808 */ /* 0x000fe40005000000 */
[-C--:B------:R-:W-:Y:S01]  /*17100*/  ISETP.GE.AND P6, PT, R5, R0.reuse, PT ;  /* 0x000000000500720c */ /* 0x080fe20003fc6270 */
[----:B------:R-:W2:Y:S01]  /*17110*/  MUFU.TANH R180, R180 ;  /* 0x000000b400b47308 */ /* 0x000ea20000002400 */
[C---:B------:R-:W-:Y:S02]  /*17120*/  ISETP.GE.AND P5, PT, R4.reuse, R0, PT ;  /* 0x000000000400720c */ /* 0x040fe40003fa6270 */
[----:B------:R-:W-:Y:S01]  /*17130*/  ISETP.GE.AND P2, PT, R4, R2, PT ;  /* 0x000000020400720c */ /* 0x000fe20003f46270 */
[----:B------:R-:W-:Y:S01]  /*17140*/  FMUL.FTZ R101, R101, R8 ;  /* 0x0000000865657220 */ /* 0x000fe20000410000 */
[----:B-1----:R-:W-:-:S03]  /*17150*/  FSEL R72, R84, -INF , !P4 ;  /* 0xff80000054487808 */ /* 0x002fc60006000000 */
[----:B------:R-:W1:Y:S01]  /*17160*/  MUFU.TANH R178, R100 ;  /* 0x0000006400b27308 */ /* 0x000e620000002400 */
[----:B------:R-:W-:Y:S02]  /*17170*/  ISETP.GE.AND P4, PT, R5, R2, PT ;  /* 0x000000020500720c */ /* 0x000fe40003f86270 */
[----:B------:R-:W4:Y:S01]  /*17180*/  LDSM.16.M88.4 R4, [R217+0xb800] ;  /* 0x00b80000d904783b */ /* 0x000f220000000200 */
[-C--:B------:R-:W-:Y:S02]  /*17190*/  FMUL.FTZ R102, R102, R8.reuse ;  /* 0x0000000866667220 */ /* 0x080fe40000410000 */
[-C--:B------:R-:W-:Y:S02]  /*171a0*/  FMUL.FTZ R103, R103, R8.reuse ;  /* 0x0000000867677220 */ /* 0x080fe40000410000 */
[----:B------:R-:W-:Y:S01]  /*171b0*/  FMUL.FTZ R96, R96, R8 ;  /* 0x0000000860607220 */ /* 0x000fe20000410000 */
[----:B------:R-:W-:Y:S01]  /*171c0*/  MUFU.TANH R176, R101 ;  /* 0x0000006500b07308 */ /* 0x000fe20000002400 */
[----:B------:R-:W-:Y:S01]  /*171d0*/  HMMA.16816.F32.BF16 R112, R12, R22, R112 ;  /* 0x000000160c70723c */ /* 0x000fe20000041870 */
[----:B------:R-:W4:Y:S06]  /*171e0*/  LDSM.16.M88.4 R20, [R206+0x7000] ;  /* 0x00700000ce14783b */ /* 0x000f2c0000000200 */
[----:B------:R-:W1:Y:S01]  /*171f0*/  MUFU.TANH R182, R102 ;  /* 0x0000006600b67308 */ /* 0x000e620000002400 */
[----:B---3--:R-:W-:Y:S07]  /*17200*/  HMMA.16816.F32.BF16 R44, R80, R16, R44 ;  /* 0x00000010502c723c */ /* 0x008fee000004182c */
[----:B------:R-:W3:Y:S01]  /*17210*/  MUFU.TANH R175, R103 ;  /* 0x0000006700af7308 */ /* 0x000ee20000002400 */
[----:B------:R-:W-:-:S07]  /*17220*/  IADD3 R17, R55, 0x30, RZ ;  /* 0x0000003037117810 */ /* 0x000fce0007ffe0ff */
[----:B------:R-:W3:Y:S01]  /*17230*/  MUFU.TANH R146, R96 ;  /* 0x0000006000927308 */ /* 0x000ee20000002400 */
[----:B------:R-:W-:Y:S01]  /*17240*/  IADD3 R16, R55, 0x31, RZ ;  /* 0x0000003137107810 */ /* 0x000fe20007ffe0ff */
[----:B------:R-:W-:Y:S01]  /*17250*/  HMMA.16816.F32.BF16 R92, R64, R78, R92 ;  /* 0x0000004e405c723c */ /* 0x000fe2000004185c */
[----:B------:R-:W-:Y:S02]  /*17260*/  FSEL R181, R181, -INF , !P0 ;  /* 0xff800000b5b57808 */ /* 0x000fe40004000000 */
[----:B------:R-:W-:Y:S02]  /*17270*/  FSEL R179, R179, -INF , !P1 ;  /* 0xff800000b3b37808 */ /* 0x000fe40004800000 */
[----:B--2---:R-:W-:Y:S02]  /*17280*/  FSEL R180, R180, -INF , !P3 ;  /* 0xff800000b4b47808 */ /* 0x004fe40005800000 */
[----:B-1----:R-:W-:Y:S02]  /*17290*/  FSEL R178, R178, -INF , !P6 ;  /* 0xff800000b2b27808 */ /* 0x002fe40007000000 */
[----:B------:R-:W-:-:S02]  /*172a0*/  ISETP.GE.AND P0, PT, R17, R0, PT ;  /* 0x000000001100720c */ /* 0x000fc40003f06270 */
[----:B------:R-:W-:Y:S02]  /*172b0*/  ISETP.GE.AND P1, PT, R17, R2, PT ;  /* 0x000000021100720c */ /* 0x000fe40003f26270 */
[C---:B------:R-:W-:Y:S02]  /*172c0*/  ISETP.GE.AND P3, PT, R16.reuse, R0, PT ;  /* 0x000000001000720c */ /* 0x040fe40003f66270 */
[----:B------:R-:W-:Y:S02]  /*172d0*/  ISETP.GE.AND P6, PT, R16, R2, PT ;  /* 0x000000021000720c */ /* 0x000fe40003fc6270 */
[C---:B------:R-:W-:Y:S02]  /*172e0*/  IADD3 R17, R55.reuse, 0x38, RZ ;  /* 0x0000003837117810 */ /* 0x040fe40007ffe0ff */
[----:B------:R-:W-:Y:S01]  /*172f0*/  IADD3 R16, R55, 0x39, RZ ;  /* 0x0000003937107810 */ /* 0x000fe20007ffe0ff */
[----:B------:R-:W-:Y:S01]  /*17300*/  HMMA.16816.F32.BF16 R32, R64, R76, R32 ;  /* 0x0000004c4020723c */ /* 0x000fe20000041820 */
[----:B------:R-:W-:-:S02]  /*17310*/  FSEL R182, R182, -INF , !P4 ;  /* 0xff800000b6b67808 */ /* 0x000fc40006000000 */
[----:B------:R-:W-:Y:S02]  /*17320*/  FSEL R176, R176, -INF , !P5 ;  /* 0xff800000b0b07808 */ /* 0x000fe40006800000 */
[----:B---3--:R-:W-:Y:S02]  /*17330*/  FSEL R175, R175, -INF , !P2 ;  /* 0xff800000afaf7808 */ /* 0x008fe40005000000 */
[----:B------:R-:W-:Y:S01]  /*17340*/  FSEL R146, R146, -INF , !P0 ;  /* 0xff80000092927808 */ /* 0x000fe20004000000 */
[----:B------:R-:W-:Y:S01]  /*17350*/  HMMA.16816.F32.BF16 R40, R80, R18, R40 ;  /* 0x000000125028723c */ /* 0x000fe20000041828 */
[C---:B------:R-:W-:Y:S02]  /*17360*/  ISETP.GE.AND P4, PT, R17.reuse, R0, PT ;  /* 0x000000001100720c */ /* 0x040fe40003f86270 */
[----:B------:R-:W-:Y:S02]  /*17370*/  ISETP.GE.AND P5, PT, R17, R2, PT ;  /* 0x000000021100720c */ /* 0x000fe40003fa6270 */
[----:B------:R-:W-:-:S02]  /*17380*/  ISETP.GE.AND P2, PT, R16, R0, PT ;  /* 0x000000001000720c */ /* 0x000fc40003f46270 */
[----:B------:R-:W-:Y:S02]  /*17390*/  ISETP.GE.AND P0, PT, R16, R2, PT ;  /* 0x000000021000720c */ /* 0x000fe40003f06270 */
[----:B------:R-:W1:Y:S01]  /*173a0*/  LDSM.16.M88.4 R16, [R206+0x7800] ;  /* 0x00780000ce10783b */ /* 0x000e620000000200 */
[----:B----4-:R-:W-:Y:S01]  /*173b0*/  HMMA.16816.F32.BF16 R92, R80, R6, R92 ;  /* 0x00000006505c723c */ /* 0x010fe2000004185c */
[----:B------:R-:W-:-:S07]  /*173c0*/  FMUL.FTZ R98, R98, R8 ;  /* 0x0000000862627220 */ /* 0x000fce0000410000 */
[----:B------:R-:W-:Y:S01]  /*173d0*/  HMMA.16816.F32.BF16 R32, R80, R4, R32 ;  /* 0x000000045020723c */ /* 0x000fe20000041820 */
[----:B------:R-:W2:Y:S01]  /*173e0*/  MUFU.TANH R135, R98 ;  /* 0x0000006200877308 */ /* 0x000ea20000002400 */
[-C--:B------:R-:W-:Y:S02]  /*173f0*/  FMUL.FTZ R97, R97, R8.reuse ;  /* 0x0000000861617220 */ /* 0x080fe40000410000 */
[-C--:B------:R-:W-:Y:S02]  /*17400*/  FMUL.FTZ R99, R99, R8.reuse ;  /* 0x0000000863637220 */ /* 0x080fe40000410000 */
[-C--:B------:R-:W-:Y:S02]  /*17410*/  FMUL.FTZ R73, R73, R8.reuse ;  /* 0x0000000849497220 */ /* 0x080fe40000410000 */
[-C--:B------:R-:W-:Y:S01]  /*17420*/  FMUL.FTZ R74, R74, R8.reuse ;  /* 0x000000084a4a7220 */ /* 0x080fe20000410000 */
[----:B------:R-:W-:Y:S01]  /*17430*/  HMMA.16816.F32.BF16 R44, R12, R20, R44 ;  /* 0x000000140c2c723c */ /* 0x000fe2000004182c */
[----:B------:R-:W-:-:S02]  /*17440*/  FMUL.FTZ R75, R75, R8 ;  /* 0x000000084b4b7220 */ /* 0x000fc40000410000 */
[-C--:B------:R-:W-:Y:S01]  /*17450*/  FMUL.FTZ R68, R68, R8.reuse ;  /* 0x0000000844447220 */ /* 0x080fe20000410000 */
[----:B------:R-:W3:Y:S01]  /*17460*/  MUFU.TANH R147, R97 ;  /* 0x0000006100937308 */ /* 0x000ee20000002400 */
[-C--:B------:R-:W-:Y:S02]  /*17470*/  FMUL.FTZ R69, R69, R8.reuse ;  /* 0x0000000845457220 */ /* 0x080fe40000410000 */
[-C--:B------:R-:W-:Y:S01]  /*17480*/  FMUL.FTZ R70, R70, R8.reuse ;  /* 0x0000000846467220 */ /* 0x080fe20000410000 */
[----:B------:R-:W-:Y:S01]  /*17490*/  HMMA.16816.F32.BF16 R40, R12, R22, R40 ;  /* 0x000000160c28723c */ /* 0x000fe20000041828 */
[-C--:B------:R-:W-:Y:S02]  /*174a0*/  FMUL.FTZ R71, R71, R8.reuse ;  /* 0x0000000847477220 */ /* 0x080fe40000410000 */
[-C--:B------:R-:W-:Y:S01]  /*174b0*/  FMUL.FTZ R112, R112, R8.reuse ;  /* 0x0000000870707220 */ /* 0x080fe20000410000 */
[----:B------:R-:W4:Y:S01]  /*174c0*/  MUFU.TANH R144, R99 ;  /* 0x0000006300907308 */ /* 0x000f220000002400 */
[----:B------:R-:W-:-:S02]  /*174d0*/  FMUL.FTZ R114, R114, R8 ;  /* 0x0000000872727220 */ /* 0x000fc40000410000 */
[-C--:B------:R-:W-:Y:S02]  /*174e0*/  FMUL.FTZ R115, R115, R8.reuse ;  /* 0x0000000873737220 */ /* 0x080fe40000410000 */
[-C--:B------:R-:W-:Y:S02]  /*174f0*/  FMUL.FTZ R60, R60, R8.reuse ;  /* 0x000000083c3c7220 */ /* 0x080fe40000410000 */
[-C--:B------:R-:W-:Y:S01]  /*17500*/  FMUL.FTZ R113, R113, R8.reuse ;  /* 0x0000000871717220 */ /* 0x080fe20000410000 */
[----:B------:R-:W-:Y:S01]  /*17510*/  MUFU.TANH R151, R73 ;  /* 0x0000004900977308 */ /* 0x000fe20000002400 */
[-C--:B------:R-:W-:Y:S02]  /*17520*/  FMUL.FTZ R63, R63, R8.reuse ;  /* 0x000000083f3f7220 */ /* 0x080fe40000410000 */
[-C--:B------:R-:W-:Y:S01]  /*17530*/  FMUL.FTZ R56, R56, R8.reuse ;  /* 0x0000000838387220 */ /* 0x080fe20000410000 */
[----:B------:R-:W-:Y:S01]  /*17540*/  FSEL R148, R148, -INF , !P4 ;  /* 0xff80000094947808 */ /* 0x000fe20006000000 */
[----:B------:R-:W-:Y:S01]  /*17550*/  FMUL.FTZ R61, R61, R8 ;  /* 0x000000083d3d7220 */ /* 0x000fe20000410000 */
[----:B------:R-:W-:-:S04]  /*17560*/  DEPBAR.LE SB0, 0x0 ;  /* 0x000080000000791a */ /* 0x000fc80000000000 */
[----:B------:R-:W1:Y:S08]  /*17570*/  MUFU.TANH R145, R74 ;  /* 0x0000004a00917308 */ /* 0x000e700000002400 */
[----:B------:R-:W2:Y:S08]  /*17580*/  MUFU.TANH R152, R75 ;  /* 0x0000004b00987308 */ /* 0x000eb00000002400 */
[----:B------:R-:W3:Y:S01]  /*17590*/  MUFU.TANH R162, R68 ;  /* 0x0000004400a27308 */ /* 0x000ee20000002400 */
[----:B------:R-:W-:Y:S01]  /*175a0*/  IADD3 R21, R55, 0x40, RZ ;  /* 0x0000004037157810 */ /* 0x000fe20007ffe0ff */
[----:B-1----:R-:W-:Y:S06]  /*175b0*/  HMMA.16816.F32.BF16 R92, R12, R18, R92 ;  /* 0x000000120c5c723c */ /* 0x002fec000004185c */
[----:B------:R-:W-:Y:S01]  /*175c0*/  MUFU.TANH R163, R69 ;  /* 0x0000004500a37308 */ /* 0x000fe20000002400 */
[----:B--2---:R-:W-:-:S07]  /*175d0*/  FSEL R135, R135, -INF , !P1 ;  /* 0xff80000087877808 */ /* 0x004fce0004800000 */
[----:B------:R-:W1:Y:S01]  /*175e0*/  MUFU.TANH R159, R70 ;  /* 0x00000046009f7308 */ /* 0x000e620000002400 */
[----:B------:R-:W-:-:S07]  /*175f0*/  ISETP.GE.AND P1, PT, R21, R0, PT ;  /* 0x000000001500720c */ /* 0x000fce0003f26270 */
[----:B------:R-:W2:Y:S08]  /*17600*/  MUFU.TANH R160, R71 ;  /* 0x0000004700a07308 */ /* 0x000eb00000002400 */
[----:B------:R-:W1:Y:S01]  /*17610*/  MUFU.TANH R165, R112 ;  /* 0x0000007000a57308 */ /* 0x000e620000002400 */
[C---:B------:R-:W-:Y:S01]  /*17620*/  IADD3 R20, R55.reuse, 0x41, RZ ;  /* 0x0000004137147810 */ /* 0x040fe20007ffe0ff */
[----:B------:R-:W-:Y:S01]  /*17630*/  HMMA.16816.F32.BF16 R32, R12, R16, R32 ;  /* 0x000000100c20723c */ /* 0x000fe20000041820 */
[----:B------:R-:W-:-:S02]  /*17640*/  IADD3 R5, R55, 0x48, RZ ;  /* 0x0000004837057810 */ /* 0x000fc40007ffe0ff */
[----:B------:R-:W-:-:S03]  /*17650*/  IADD3 R4, R55, 0x49, RZ ;  /* 0x0000004937047810 */ /* 0x000fc60007ffe0ff */
[----:B------:R-:W1:Y:S01]  /*17660*/  MUFU.TANH R161, R114 ;  /* 0x0000007200a17308 */ /* 0x000e620000002400 */
[----:B------:R-:W-:Y:S01]  /*17670*/  FMUL.FTZ R62, R62, R8 ;  /* 0x000000083e3e7220 */ /* 0x000fe20000410000 */
[----:B---3--:R-:W-:-:S06]  /*17680*/  FSEL R147, R147, -INF , !P3 ;  /* 0xff80000093937808 */ /* 0x008fcc0005800000 */
[----:B------:R-:W3:Y:S01]  /*17690*/  MUFU.TANH R168, R115 ;  /* 0x0000007300a87308 */ /* 0x000ee20000002400 */
[----:B------:R-:W-:Y:S01]  /*176a0*/  FMUL.FTZ R57, R57, R8 ;  /* 0x0000000839397220 */ /* 0x000fe20000410000 */
[----:B----4-:R-:W-:-:S06]  /*176b0*/  FSEL R144, R144, -INF , !P6 ;  /* 0xff80000090907808 */ /* 0x010fcc0007000000 */
[----:B------:R-:W4:Y:S01]  /*176c0*/  MUFU.TANH R171, R60 ;  /* 0x0000003c00ab7308 */ /* 0x000f220000002400 */
[----:B------:R-:W-:Y:S01]  /*176d0*/  FMUL.FTZ R58, R58, R8 ;  /* 0x000000083a3a7220 */ /* 0x000fe20000410000 */
[----:B------:R-:W-:Y:S02]  /*176e0*/  FSEL R145, R145, -INF , !P5 ;  /* 0xff80000091917808 */ /* 0x000fe40006800000 */
[----:B------:R-:W-:Y:S02]  /*176f0*/  FSEL R151, R151, -INF , !P2 ;  /* 0xff80000097977808 */ /* 0x000fe40005000000 */
[----:B------:R-:W-:Y:S02]  /*17700*/  FSEL R152, R152, -INF , !P0 ;  /* 0xff80000098987808 */ /* 0x000fe40004000000 */
[----:B------:R-:W1:Y:S01]  /*17710*/  MUFU.TANH R166, R113 ;  /* 0x0000007100a67308 */ /* 0x000e620000002400 */
[----:B------:R-:W-:Y:S02]  /*17720*/  FSEL R162, R162, -INF , !P1 ;  /* 0xff800000a2a27808 */ /* 0x000fe40004800000 */
[----:B------:R-:W-:-:S02]  /*17730*/  ISETP.GE.AND P3, PT, R21, R2, PT ;  /* 0x000000021500720c */ /* 0x000fc40003f66270 */
[----:B------:R-:W-:-:S03]  /*17740*/  ISETP.GE.AND P6, PT, R20, R0, PT ;  /* 0x000000001400720c */ /* 0x000fc60003fc6270 */
[----:B------:R-:W1:Y:S01]  /*17750*/  MUFU.TANH R173, R63 ;  /* 0x0000003f00ad7308 */ /* 0x000e620000002400 */
[----:B------:R-:W-:Y:S02]  /*17760*/  ISETP.GE.AND P4, PT, R20, R2, PT ;  /* 0x000000021400720c */ /* 0x000fe40003f86270 */
[C---:B------:R-:W-:Y:S02]  /*17770*/  ISETP.GE.AND P5, PT, R5.reuse, R0, PT ;  /* 0x000000000500720c */ /* 0x040fe40003fa6270 */
[----:B------:R-:W-:-:S03]  /*17780*/  ISETP.GE.AND P2, PT, R5, R2, PT ;  /* 0x000000020500720c */ /* 0x000fc60003f46270 */
[----:B------:R-:W3:Y:S01]  /*17790*/  MUFU.TANH R169, R56 ;  /* 0x0000003800a97308 */ /* 0x000ee20000002400 */
[C---:B------:R-:W-:Y:S02]  /*177a0*/  ISETP.GE.AND P0, PT, R4.reuse, R0, PT ;  /* 0x000000000400720c */ /* 0x040fe40003f06270 */
[----:B------:R-:W-:Y:S02]  /*177b0*/  ISETP.GE.AND P1, PT, R4, R2, PT ;  /* 0x000000020400720c */ /* 0x000fe40003f26270 */
[C---:B------:R-:W-:Y:S02]  /*177c0*/  IADD3 R5, R55.reuse, 0x50, RZ ;  /* 0x0000005037057810 */ /* 0x040fe40007ffe0ff */
[----:B------:R-:W-:Y:S01]  /*177d0*/  IADD3 R4, R55, 0x51, RZ ;  /* 0x0000005137047810 */ /* 0x000fe20007ffe0ff */
[----:B------:R-:W-:Y:S01]  /*177e0*/  MUFU.TANH R170, R61 ;  /* 0x0000003d00aa7308 */ /* 0x000fe20000002400 */
[-C--:B------:R-:W-:Y:S01]  /*177f0*/  FMUL.FTZ R59, R59, R8.reuse ;  /* 0x000000083b3b7220 */ /* 0x080fe20000410000 */
[----:B-1----:R-:W-:Y:S01]  /*17800*/  FSEL R159, R159, -INF , !P3 ;  /* 0xff8000009f9f7808 */ /* 0x002fe20005800000 */
[-C--:B------:R-:W-:Y:S01]  /*17810*/  FMUL.FTZ R45, R45, R8.reuse ;  /* 0x000000082d2d7220 */ /* 0x080fe20000410000 */
[----:B------:R-:W-:Y:S01]  /*17820*/  FSEL R163, R163, -INF , !P6 ;  /* 0xff800000a3a37808 */ /* 0x000fe20007000000 */
[----:B------:R-:W-:Y:S01]  /*17830*/  FMUL.FTZ R46, R46, R8 ;  /* 0x000000082e2e7220 */ /* 0x000fe20000410000 */
[----:B--2---:R-:W-:-:S02]  /*17840*/  FSEL R160, R160, -INF , !P4 ;  /* 0xff800000a0a07808 */ /* 0x004fc40006000000 */
[----:B------:R-:W1:Y:S01]  /*17850*/  MUFU.TANH R174, R62 ;  /* 0x0000003e00ae7308 */ /* 0x000e620000002400 */
[----:B------:R-:W-:Y:S02]  /*17860*/  FSEL R165, R165, -INF , !P5 ;  /* 0xff800000a5a57808 */ /* 0x000fe40006800000 */
[C---:B------:R-:W-:Y:S02]  /*17870*/  ISETP.GE.AND P3, PT, R5.reuse, R0, PT ;  /* 0x000000000500720c */ /* 0x040fe40003f66270 */
[----:B------:R-:W-:-:S03]  /*17880*/  ISETP.GE.AND P6, PT, R5, R2, PT ;  /* 0x000000020500720c */ /* 0x000fc60003fc6270 */
[----:B------:R-:W-:Y:S01]  /*17890*/  MUFU.TANH R167, R57 ;  /* 0x0000003900a77308 */ /* 0x000fe20000002400 */
[C---:B------:R-:W-:Y:S02]  /*178a0*/  ISETP.GE.AND P4, PT, R4.reuse, R0, PT ;  /* 0x000000000400720c */ /* 0x040fe40003f86270 */
[----:B------:R-:W-:Y:S02]  /*178b0*/  ISETP.GE.AND P5, PT, R4, R2, PT ;  /* 0x000000020400720c */ /* 0x000fe40003fa6270 */
[----:B------:R-:W-:-:S03]  /*178c0*/  IADD3 R5, R55, 0x58, RZ ;  /* 0x0000005837057810 */ /* 0x000fc60007ffe0ff */
[----:B------:R-:W2:Y:S01]  /*178d0*/  MUFU.TANH R172, R58 ;  /* 0x0000003a00ac7308 */ /* 0x000ea20000002400 */
[----:B------:R-:W-:Y:S01]  /*178e0*/  IADD3 R4, R55, 0x59, RZ ;  /* 0x0000005937047810 */ /* 0x000fe20007ffe0ff */
[-C--:B------:R-:W-:Y:S01]  /*178f0*/  FMUL.FTZ R41, R41, R8.reuse ;  /* 0x0000000829297220 */ /* 0x080fe20000410000 */
[----:B------:R-:W-:Y:S01]  /*17900*/  FSEL R161, R161, -INF , !P2 ;  /* 0xff800000a1a17808 */ /* 0x000fe20005000000 */
[----:B------:R-:W-:Y:S01]  /*17910*/  FMUL.FTZ R42, R42, R8 ;  /* 0x000000082a2a7220 */ /* 0x000fe20000410000 */
[----:B---3--:R-:W-:Y:S02]  /*17920*/  FSEL R168, R168, -INF , !P1 ;  /* 0xff800000a8a87808 */ /* 0x008fe40004800000 */
[----:B----4-:R-:W-:Y:S01]  /*17930*/  FSEL R171, R171, -INF , !P3 ;  /* 0xff800000abab7808 */ /* 0x010fe20005800000 */
[----:B------:R-:W3:Y:S01]  /*17940*/  MUFU.TANH R164, R59 ;  /* 0x0000003b00a47308 */ /* 0x000ee20000002400 */
[-C--:B------:R-:W-:Y:S02]  /*17950*/  ISETP.GE.AND P2, PT, R5, R0.reuse, PT ;  /* 0x000000000500720c */ /* 0x080fe40003f46270 */
[----:B------:R-:W-:-:S02]  /*17960*/  ISETP.GE.AND P1, PT, R4, R0, PT ;  /* 0x000000000400720c */ /* 0x000fc40003f26270 */
[----:B------:R-:W-:-:S03]  /*17970*/  ISETP.GE.AND P3, PT, R4, R2, PT ;  /* 0x000000020400720c */ /* 0x000fc60003f66270 */
[----:B------:R-:W-:Y:S01]  /*17980*/  MUFU.TANH R154, R45 ;  /* 0x0000002d009a7308 */ /* 0x000fe20000002400 */
[----:B------:R-:W-:-:S07]  /*17990*/  IADD3 R4, R55, 0x61, RZ ;  /* 0x0000006137047810 */ /* 0x000fce0007ffe0ff */
[----:B------:R-:W4:Y:S01]  /*179a0*/  MUFU.TANH R158, R46 ;  /* 0x0000002e009e7308 */ /* 0x000f220000002400 */
[----:B------:R-:W-:Y:S01]  /*179b0*/  FSEL R166, R166, -INF , !P0 ;  /* 0xff800000a6a67808 */ /* 0x000fe20004000000 */
[----:B------:R-:W-:Y:S01]  /*179c0*/  FMUL.FTZ R67, R92, R8 ;  /* 0x000000085c437220 */ /* 0x000fe20000410000 */
[----:B------:R-:W-:Y:S02]  /*179d0*/  FSEL R173, R173, -INF , !P5 ;  /* 0xff800000adad7808 */ /* 0x000fe40006800000 */
[----:B------:R-:W-:-:S03]  /*179e0*/  FSEL R169, R169, -INF , !P2 ;  /* 0xff800000a9a97808 */ /* 0x000fc60005000000 */
[----:B------:R-:W-:Y:S01]  /*179f0*/  MUFU.TANH R150, R41 ;  /* 0x0000002900967308 */ /* 0x000fe20000002400 */
[----:B------:R-:W-:Y:S02]  /*17a00*/  ISETP.GE.AND P0, PT, R5, R2, PT ;  /* 0x000000020500720c */ /* 0x000fe40003f06270 */
[C---:B------:R-:W-:Y:S02]  /*17a10*/  ISETP.GE.AND P5, PT, R4.reuse, R0, PT ;  /* 0x000000000400720c */ /* 0x040fe40003fa6270 */
[----:B------:R-:W-:-:S03]  /*17a20*/  ISETP.GE.AND P2, PT, R4, R2, PT ;  /* 0x000000020400720c */ /* 0x000fc60003f46270 */
[----:B------:R-:W3:Y:S01]  /*17a30*/  MUFU.TANH R156, R42 ;  /* 0x0000002a009c7308 */ /* 0x000ee20000002400 */
[C---:B------:R-:W-:Y:S02]  /*17a40*/  IADD3 R5, R55.reuse, 0x60, RZ ;  /* 0x0000006037057810 */ /* 0x040fe40007ffe0ff */
[----:B------:R-:W-:Y:S01]  /*17a50*/  IADD3 R4, R55, 0x68, RZ ;  /* 0x0000006837047810 */ /* 0x000fe20007ffe0ff */
[-C--:B------:R-:W-:Y:S01]  /*17a60*/  FMUL.FTZ R44, R44, R8.reuse ;  /* 0x000000082c2c7220 */ /* 0x080fe20000410000 */
[----:B-1----:R-:W-:Y:S02]  /*17a70*/  FSEL R174, R174, -INF , !P6 ;  /* 0xff800000aeae7808 */ /* 0x002fe40007000000 */
[----:B------:R-:W-:Y:S02]  /*17a80*/  FSEL R170, R170, -INF , !P4 ;  /* 0xff800000aaaa7808 */ /* 0x000fe40006000000 */
[----:B--2---:R-:W-:Y:S02]  /*17a90*/  FSEL R172, R172, -INF , !P0 ;  /* 0xff800000acac7808 */ /* 0x004fe40004000000 */
[----:B------:R-:W-:Y:S01]  /*17aa0*/  FSEL R167, R167, -INF , !P1 ;  /* 0xff800000a7a77808 */ /* 0x000fe20004800000 */
[----:B------:R-:W-:Y:S01]  /*17ab0*/  FMUL.FTZ R32, R32, R8 ;  /* 0x0000000820207220 */ /* 0x000fe20000410000 */
[C---:B------:R-:W-:Y:S01]  /*17ac0*/  ISETP.GE.AND P6, PT, R5.reuse, R0, PT ;  /* 0x000000000500720c */ /* 0x040fe20003fc6270 */
[----:B------:R-:W1:Y:S01]  /*17ad0*/  MUFU.TANH R67, R67 ;  /* 0x0000004300437308 */ /* 0x000e620000002400 */
[----:B------:R-:W-:-:S02]  /*17ae0*/  ISETP.GE.AND P4, PT, R5, R2, PT ;  /* 0x000000020500720c */ /* 0x000fc40003f86270 */
[C---:B------:R-:W-:Y:S02]  /*17af0*/  ISETP.GE.AND P0, PT, R4.reuse, R0, PT ;  /* 0x000000000400720c */ /* 0x040fe40003f06270 */
[----:B------:R-:W-:Y:S02]  /*17b00*/  ISETP.GE.AND P1, PT, R4, R2, PT ;  /* 0x000000020400720c */ /* 0x000fe40003f26270 */
[C---:B------:R-:W-:Y:S01]  /*17b10*/  IADD3 R5, R55.reuse, 0x69, RZ ;  /* 0x0000006937057810 */ /* 0x040fe20007ffe0ff */
[----:B------:R-:W2:Y:S01]  /*17b20*/  MUFU.TANH R155, R44 ;  /* 0x0000002c009b7308 */ /* 0x000ea20000002400 */
[----:B------:R-:W-:Y:S01]  /*17b30*/  IADD3 R4, R55, 0x70, RZ ;  /* 0x0000007037047810 */ /* 0x000fe20007ffe0ff */
[-C--:B------:R-:W-:Y:S01]  /*17b40*/  FMUL.FTZ R47, R47, R8.reuse ;  /* 0x000000082f2f7220 */ /* 0x080fe20000410000 */
[----:B---3--:R-:W-:Y:S01]  /*17b50*/  FSEL R164, R164, -INF , !P3 ;  /* 0xff800000a4a47808 */ /* 0x008fe20005800000 */
[-C--:B------:R-:W-:Y:S01]  /*17b60*/  FMUL.FTZ R40, R40, R8.reuse ;  /* 0x0000000828287220 */ /* 0x080fe20000410000 */
[----:B----4-:R-:W-:Y:S01]  /*17b70*/  FSEL R158, R158, -INF , !P4 ;  /* 0xff8000009e9e7808 */ /* 0x010fe20006000000 */
[----:B------:R-:W-:Y:S01]  /*17b80*/  FMUL.FTZ R43, R43, R8 ;  /* 0x000000082b2b7220 */ /* 0x000fe20000410000 */
[----:B------:R-:W-:-:S02]  /*17b90*/  FSEL R154, R154, -INF , !P5 ;  /* 0xff8000009a9a7808 */ /* 0x000fc40006800000 */
[-C--:B------:R-:W-:Y:S02]  /*17ba0*/  ISETP.GE.AND P3, PT, R5, R0.reuse, PT ;  /* 0x000000000500720c */ /* 0x080fe40003f66270 */
[C---:B------:R-:W-:Y:S02]  /*17bb0*/  ISETP.GE.AND P4, PT, R4.reuse, R0, PT ;  /* 0x000000000400720c */ /* 0x040fe40003f86270 */
[----:B------:R-:W-:Y:S01]  /*17bc0*/  ISETP.GE.AND P5, PT, R4, R2, PT ;  /* 0x000000020400720c */ /* 0x000fe20003fa6270 */
[----:B------:R-:W3:Y:S01]  /*17bd0*/  MUFU.TANH R157, R47 ;  /* 0x0000002f009d7308 */ /* 0x000ee20000002400 */
[----:B------:R-:W-:Y:S01]  /*17be0*/  IADD3 R4, R55, 0x78, RZ ;  /* 0x0000007837047810 */ /* 0x000fe20007ffe0ff */
[-C--:B------:R-:W-:Y:S01]  /*17bf0*/  FMUL.FTZ R33, R33, R8.reuse ;  /* 0x0000000821217220 */ /* 0x080fe20000410000 */
[----:B------:R-:W-:Y:S01]  /*17c00*/  FSEL R156, R156, -INF , !P1 ;  /* 0xff8000009c9c7808 */ /* 0x000fe20004800000 */
[-C--:B------:R-:W-:Y:S01]  /*17c10*/  FMUL.FTZ R34, R34, R8.reuse ;  /* 0x0000000822227220 */ /* 0x080fe20000410000 */
[----:B------:R-:W-:Y:S01]  /*17c20*/  FSEL R150, R150, -INF , !P3 ;  /* 0xff80000096967808 */ /* 0x000fe20005800000 */
[----:B------:R-:W-:-:S02]  /*17c30*/  FMUL.FTZ R35, R35, R8 ;  /* 0x0000000823237220 */ /* 0x000fc40000410000 */
[----:B------:R-:W4:Y:S01]  /*17c40*/  MUFU.TANH R153, R40 ;  /* 0x0000002800997308 */ /* 0x000f220000002400 */
[----:B------:R-:W-:Y:S01]  /*17c50*/  ISETP.GE.AND P1, PT, R4, R0, PT ;  /* 0x000000000400720c */ /* 0x000fe20003f26270 */
[----:B------:R-:W-:Y:S01]  /*17c60*/  FMUL.FTZ R24, R24, R8 ;  /* 0x0000000818187220 */ /* 0x000fe20000410000 */
[----:B------:R-:W-:Y:S01]  /*17c70*/  ISETP.GE.AND P3, PT, R4, R2, PT ;  /* 0x000000020400720c */ /* 0x000fe20003f66270 */
[----:B------:R-:W-:-:S04]  /*17c80*/  FMUL.FTZ R4, R26, R8 ;  /* 0x000000081a047220 */ /* 0x000fc80000410000 */
[----:B------:R-:W2:Y:S01]  /*17c90*/  MUFU.TANH R149, R43 ;  /* 0x0000002b00957308 */ /* 0x000ea20000002400 */
[-C--:B------:R-:W-:Y:S02]  /*17ca0*/  FMUL.FTZ R66, R93, R8.reuse ;  /* 0x000000085d427220 */ /* 0x080fe40000410000 */
[----:B------:R-:W-:-:S05]  /*17cb0*/  FMUL.FTZ R63, R95, R8 ;  /* 0x000000085f3f7220 */ /* 0x000fca0000410000 */
[----:B------:R-:W3:Y:S01]  /*17cc0*/  MUFU.TANH R32, R32 ;  /* 0x0000002000207308 */ /* 0x000ee20000002400 */
[----:B------:R-:W-:Y:S01]  /*17cd0*/  FMUL.FTZ R94, R94, R8 ;  /* 0x000000085e5e7220 */ /* 0x000fe20000410000 */
[----:B-1----:R-:W-:-:S06]  /*17ce0*/  FSEL R67, R67, -INF , !P1 ;  /* 0xff80000043437808 */ /* 0x002fcc0004800000 */
[----:B------:R-:W-:Y:S01]  /*17cf0*/  MUFU.TANH R134, R33 ;  /* 0x0000002100867308 */ /* 0x000fe20000002400 */
[----:B--2---:R-:W-:-:S07]  /*17d00*/  FSEL R155, R155, -INF , !P6 ;  /* 0xff8000009b9b7808 */ /* 0x004fce0007000000 */
[----:B------:R-:W1:Y:S01]  /*17d10*/  MUFU.TANH R143, R34 ;  /* 0x00000022008f7308 */ /* 0x000e620000002400 */
[----:B------:R-:W-:-:S07]  /*17d20*/  ISETP.GE.AND P1, PT, R50, 0x2, PT ;  /* 0x000000023200780c */ /* 0x000fce0003f26270 */
[----:B------:R-:W2:Y:S01]  /*17d30*/  MUFU.TANH R142, R35 ;  /* 0x00000023008e7308 */ /* 0x000ea20000002400 */
[----:B------:R-:W-:Y:S02]  /*17d40*/  ISETP.GE.AND P6, PT, R5, R2, PT ;  /* 0x000000020500720c */ /* 0x000fe40003fc6270 */
[----:B------:R-:W-:-:S05]  /*17d50*/  IADD3 R5, R55, 0x71, RZ ;  /* 0x0000007137057810 */ /* 0x000fca0007ffe0ff */
[----:B------:R-:W-:Y:S01]  /*17d60*/  MUFU.TANH R24, R24 ;  /* 0x0000001800187308 */ /* 0x000fe20000002400 */
[----:B---3--:R-:W-:-:S07]  /*17d70*/  FSEL R157, R157, -INF , !P2 ;  /* 0xff8000009d9d7808 */ /* 0x008fce0005000000 */
[----:B------:R-:W-:Y:S01]  /*17d80*/  MUFU.TANH R4, R4 ;  /* 0x0000000400047308 */ /* 0x000fe20000002400 */
[----:B----4-:R-:W-:-:S07]  /*17d90*/  FSEL R153, R153, -INF , !P0 ;  /* 0xff80000099997808 */ /* 0x010fce0004000000 */
[----:B------:R-:W-:Y:S01]  /*17da0*/  MUFU.TANH R66, R66 ;  /* 0x0000004200427308 */ /* 0x000fe20000002400 */
[----:B------:R-:W-:-:S07]  /*17db0*/  FSEL R149, R149, -INF , !P6 ;  /* 0xff80000095957808 */ /* 0x000fce0007000000 */
[----:B------:R-:W3:Y:S01]  /*17dc0*/  MUFU.TANH R137, R94 ;  /* 0x0000005e00897308 */ /* 0x000ee20000002400 */
[----:B------:R-:W-:-:S07]  /*17dd0*/  FSEL R136, R32, -INF , !P4 ;  /* 0xff80000020887808 */ /* 0x000fce0006000000 */
[----:B------:R-:W4:Y:S01]  /*17de0*/  MUFU.TANH R63, R63 ;  /* 0x0000003f003f7308 */ /* 0x000f220000002400 */
[C---:B------:R-:W-:Y:S02]  /*17df0*/  ISETP.GE.AND P2, PT, R5.reuse, R0, PT ;  /* 0x000000000500720c */ /* 0x040fe40003f46270 */
[----:B------:R-:W-:Y:S02]  /*17e00*/  ISETP.GE.AND P0, PT, R5, R2, PT ;  /* 0x000000020500720c */ /* 0x000fe40003f06270 */
[C---:B------:R-:W-:Y:S02]  /*17e10*/  ISETP.GE.AND P6, PT, R55.reuse, R0, PT ;  /* 0x000000003700720c */ /* 0x040fe40003fc6270 */
[C---:B------:R-:W-:Y:S02]  /*17e20*/  ISETP.GE.AND P4, PT, R55.reuse, R2, PT ;  /* 0x000000023700720c */ /* 0x040fe40003f86270 */
[----:B------:R-:W-:Y:S02]  /*17e30*/  IADD3 R55, R55, 0x79, RZ ;  /* 0x0000007937377810 */ /* 0x000fe40007ffe0ff */
[----:B-1----:R-:W-:-:S02]  /*17e40*/  FSEL R143, R143, -INF , !P5 ;  /* 0xff8000008f8f7808 */ /* 0x002fc40006800000 */
[----:B------:R-:W-:Y:S02]  /*17e50*/  FSEL R134, R134, -INF , !P2 ;  /* 0xff80000086867808 */ /* 0x000fe40005000000 */
[----:B--2---:R-:W-:Y:S01]  /*17e60*/  FSEL R142, R142, -INF , !P0 ;  /* 0xff8000008e8e7808 */ /* 0x004fe20004000000 */
[----:B------:R-:W-:Y:S01]  /*17e70*/  BSSY B1, `(.L_x_1400) ;  /* 0x00000e0000017945 */ /* 0x000fe20003800000 */
[C---:B------:R-:W-:Y:S02]  /*17e80*/  ISETP.GE.AND P5, PT, R55.reuse, R0, PT ;  /* 0x000000003700720c */ /* 0x040fe40003fa6270 */
[----:B------:R-:W-:Y:S02]  /*17e90*/  ISETP.GE.AND P2, PT, R55, R2, PT ;  /* 0x000000023700720c */ /* 0x000fe40003f46270 */
[----:B------:R-:W-:Y:S02]  /*17ea0*/  ISETP.NE.U32.AND P0, PT, R238, RZ, PT ;  /* 0x000000ffee00720c */ /* 0x000fe40003f05070 */
[----:B------:R-:W-:-:S02]  /*17eb0*/  LOP3.LUT R218, R9, R36, RZ, 0xfc, !PT ;  /* 0x0000002409da7212 */ /* 0x000fc400078efcff */
[----:B------:R-:W-:Y:S02]  /*17ec0*/  ISETP.NE.AND.EX P0, PT, R239, RZ, PT, P0 ;  /* 0x000000ffef00720c */ /* 0x000fe40003f05300 */
[C---:B------:R-:W-:Y:S02]  /*17ed0*/  IADD3 R213, R221.reuse, 0x800, RZ ;  /* 0x00000800ddd57810 */ /* 0x040fe40007ffe0ff */
[C---:B------:R-:W-:Y:S02]  /*17ee0*/  IADD3 R212, R221.reuse, 0x1000, RZ ;  /* 0x00001000ddd47810 */ /* 0x040fe40007ffe0ff */
[C---:B------:R-:W-:Y:S02]  /*17ef0*/  IADD3 R211, R221.reuse, 0x1800, RZ ;  /* 0x00001800ddd37810 */ /* 0x040fe40007ffe0ff */
[C---:B------:R-:W-:Y:S02]  /*17f00*/  IADD3 R210, R221.reuse, 0x2000, RZ ;  /* 0x00002000ddd27810 */ /* 0x040fe40007ffe0ff */
[----:B------:R-:W-:-:S02]  /*17f10*/  IADD3 R209, R221, 0x2800, RZ ;  /* 0x00002800ddd17810 */ /* 0x000fc40007ffe0ff */
[C---:B------:R-:W-:Y:S02]  /*17f20*/  IADD3 R208, R221.reuse, 0x3000, RZ ;  /* 0x00003000ddd07810 */ /* 0x040fe40007ffe0ff */
        /* <DEDUP_REMOVED lines=8> */
[----:B------:R-:W-:Y:S02]  /*17fb0*/  IADD3 R138, R221, 0x7800, RZ ;  /* 0x00007800dd8a7810 */ /* 0x000fe40007ffe0ff */
[----:B---3--:R-:W-:Y:S02]  /*17fc0*/  FSEL R137, R137, -INF , !P3 ;  /* 0xff80000089897808 */ /* 0x008fe40005800000 */
[----:B------:R-:W-:-:S02]  /*17fd0*/  FSEL R24, R24, -INF , !P6 ;  /* 0xff80000018187808 */ /* 0x000fc40007000000 */
[----:B------:R-:W-:Y:S02]  /*17fe0*/  FSEL R4, R4, -INF , !P4 ;  /* 0xff80000004047808 */ /* 0x000fe40006000000 */
[----:B------:R-:W-:Y:S02]  /*17ff0*/  FSEL R66, R66, -INF , !P5 ;  /* 0xff80000042427808 */ /* 0x000fe40006800000 */
[----:B----4-:R-:W-:Y:S01]  /*18000*/  FSEL R63, R63, -INF , !P2 ;  /* 0xff8000003f3f7808 */ /* 0x010fe20005000000 */
[----:B------:R-:W-:Y:S06]  /*18010*/  BAR.SYNC.DEFER_BLOCKING 0x0 ;  /* 0x0000000000007b1d */ /* 0x000fec0000010000 */
[----:B------:R-:W-:Y:S05]  /*18020*/  @!P1 BRA `(.L_x_1401) ;  /* 0x00000c4000009947 */ /* 0x000fea0003800000 */
[----:B------:R-:W-:Y:S01]  /*18030*/  BSSY B0, `(.L_x_1402) ;  /* 0x0000042000007945 */ /* 0x000fe20003800000 */
[----:B------:R-:W-:Y:S05]  /*18040*/  @!P0 BRA `(.L_x_1403) ;  /* 0x000003d000008947 */ /* 0x000fea0003800000 */
[----:B------:R-:W2:Y:S01]  /*18050*/  LD.E R14, [R10.64+0x170] ;  /* 0x000170060a0e7980 */ /* 0x000ea2000c101900 */
[----:B------:R-:W-:-:S02]  /*18060*/  IADD3 R12, R3, -0x80, RZ ;  /* 0xffffff80030c7810 */ /* 0x000fc40007ffe0ff */
[----:B------:R-:W-:Y:S02]  /*18070*/  IABS R7, R3 ;  /* 0x0000000300077213 */ /* 0x000fe40000000000 */
[----:B------:R-:W-:Y:S02]  /*18080*/  IABS R5, R12 ;  /* 0x0000000c00057213 */ /* 0x000fe40000000000 */
[-C--:B--2---:R-:W-:Y:S02]  /*18090*/  IABS R8, R14.reuse ;  /* 0x0000000e00087213 */ /* 0x084fe40000000000 */
[-C--:B------:R-:W-:Y:S02]  /*180a0*/  IABS R6, R14.reuse ;  /* 0x0000000e00067213 */ /* 0x080fe40000000000 */
[----:B------:R-:W1:Y:S01]  /*180b0*/  I2F.RP R16, R8 ;  /* 0x0000000800107306 */ /* 0x000e620000209400 */
[-C--:B------:R-:W-:Y:S02]  /*180c0*/  LOP3.LUT R3, R3, R14.reuse, RZ, 0x3c, !PT ;  /* 0x0000000e03037212 */ /* 0x080fe400078e3cff */
[----:B------:R-:W-:Y:S01]  /*180d0*/  IMAD.MOV R6, RZ, RZ, -R6 ;  /* 0x000000ffff067224 */ /* 0x000fe200078e0a06 */
[----:B------:R-:W-:-:S02]  /*180e0*/  LOP3.LUT R12, R12, R14, RZ, 0x3c, !PT ;  /* 0x0000000e0c0c7212 */ /* 0x000fc400078e3cff */
[----:B------:R-:W-:Y:S02]  /*180f0*/  ISETP.GE.AND P4, PT, R3, RZ, PT ;  /* 0x000000ff0300720c */ /* 0x000fe40003f86270 */
[----:B------:R-:W-:Y:S01]  /*18100*/  LOP3.LUT R3, RZ, R14, RZ, 0x33, !PT ;  /* 0x0000000eff037212 */ /* 0x000fe200078e33ff */
        /* <DEDUP_REMOVED lines=19> */
[----:B------:R-:W-:-:S02]  /*18240*/  ISETP.GE.AND P2, PT, R12, RZ, PT ;  /* 0x000000ff0c00720c */ /* 0x000fc40003f46270 */
[----:B------:R-:W-:-:S05]  /*18250*/  ISETP.NE.AND P3, PT, R14, RZ, PT ;  /* 0x000000ff0e00720c */ /* 0x000fca0003f65270 */
[----:B------:R-:W-:Y:S02]  /*18260*/  @P6 IADD3 R13, R13, 0x1, RZ ;  /* 0x000000010d0d6810 */ /* 0x000fe40007ffe0ff */
[----:B------:R-:W-:-:S03]  /*18270*/  @P5 IADD3 R9, R9, 0x1, RZ ;  /* 0x0000000109095810 */ /* 0x000fc60007ffe0ff */
[----:B------:R-:W-:Y:S02]  /*18280*/  IMAD.MOV.U32 R6, RZ, RZ, R13 ;  /* 0x000000ffff067224 */ /* 0x000fe400078e000d */
[----:B------:R-:W-:Y:S02]  /*18290*/  IMAD.MOV.U32 R7, RZ, RZ, R9 ;  /* 0x000000ffff077224 */ /* 0x000fe400078e0009 */
[----:B------:R-:W-:Y:S01]  /*182a0*/  @!P4 IMAD.MOV R6, RZ, RZ, -R6 ;  /* 0x000000ffff06c224 */ /* 0x000fe200078e0a06 */
[----:B------:R-:W2:Y:S02]  /*182b0*/  LD.E.64 R8, [R10.64+0x38] ;  /* 0x000038060a087980 */ /* 0x000ea4000c101b00 */
[----:B------:R-:W-:Y:S02]  /*182c0*/  @!P2 IADD3 R7, -R7, RZ, RZ ;  /* 0x000000ff0707a210 */ /* 0x000fe40007ffe1ff */
[C---:B------:R-:W-:Y:S02]  /*182d0*/  SEL R6, R3.reuse, R6, !P3 ;  /* 0x0000000603067207 */ /* 0x040fe40005800000 */
[----:B------:R-:W-:-:S03]  /*182e0*/  SEL R7, R3, R7, !P3 ;  /* 0x0000000703077207 */ /* 0x000fc60005800000 */
[----:B------:R-:W-:-:S04]  /*182f0*/  IMAD.WIDE R16, R6, 0x4, R238 ;  /* 0x0000000406107825 */ /* 0x000fc800078e02ee */
[----:B------:R-:W-:Y:S01]  /*18300*/  IMAD.WIDE R12, R7, 0x4, R238 ;  /* 0x00000004070c7825 */ /* 0x000fe200078e02ee */
[----:B------:R-:W3:Y:S04]  /*18310*/  LD.E R5, [R16.64] ;  /* 0x0000000610057980 */ /* 0x000ee8000c101900 */
[----:B------:R1:W3:Y:S04]  /*18320*/  LD.E R3, [R12.64] ;  /* 0x000000060c037980 */ /* 0x0002e8000c101900 */
[----:B-1----:R-:W4:Y:S01]  /*18330*/  LD.E.64 R12, [R10.64+0x20] ;  /* 0x000020060a0c7980 */ /* 0x002f22000c101b00 */
[----:B------:R-:W-:-:S04]  /*18340*/  IMAD.IADD R6, R6, 0x1, -R7 ;  /* 0x0000000106067824 */ /* 0x000fc800078e0a07 */
[----:B------:R-:W-:-:S05]  /*18350*/  IMAD R14, R14, R6, -0x80 ;  /* 0xffffff800e0e7424 */ /* 0x000fca00078e0206 */
[----:B------:R-:W-:Y:S01]  /*18360*/  SHF.R.S32.HI R7, RZ, 0x1f, R14 ;  /* 0x0000001fff077819 */ /* 0x000fe2000001140e */
[-C--:B--2---:R-:W-:Y:S02]  /*18370*/  IMAD R6, R9, R14.reuse, RZ ;  /* 0x0000000e09067224 */ /* 0x084fe400078e02ff */
[----:B------:R-:W-:-:S04]  /*18380*/  IMAD.WIDE.U32 R14, R8, R14, RZ ;  /* 0x0000000e080e7225 */ /* 0x000fc800078e00ff */
[----:B------:R-:W-:-:S05]  /*18390*/  IMAD R6, R8, R7, R6 ;  /* 0x0000000708067224 */ /* 0x000fca00078e0206 */
[----:B------:R-:W-:Y:S01]  /*183a0*/  IADD3 R15, R15, R6, RZ ;  /* 0x000000060f0f7210 */ /* 0x000fe20007ffe0ff */
[----:B---3--:R-:W-:-:S05]  /*183b0*/  IMAD.IADD R3, R3, 0x1, -R5 ;  /* 0x0000000103037824 */ /* 0x008fca00078e0a05 */
[----:B------:R-:W-:Y:S01]  /*183c0*/  SHF.R.S32.HI R7, RZ, 0x1f, R3 ;  /* 0x0000001fff077819 */ /* 0x000fe20000011403 */
[----:B----4-:R-:W-:-:S04]  /*183d0*/  IMAD R5, R13, R3, RZ ;  /* 0x000000030d057224 */ /* 0x010fc800078e02ff */
[----:B------:R-:W-:Y:S02]  /*183e0*/  IMAD R5, R12, R7, R5 ;  /* 0x000000070c057224 */ /* 0x000fe400078e0205 */
[----:B------:R-:W-:-:S04]  /*183f0*/  IMAD.WIDE.U32 R6, R3, R12, R14 ;  /* 0x0000000c03067225 */ /* 0x000fc800078e000e */
[----:B------:R-:W-:Y:S01]  /*18400*/  IMAD.IADD R5, R7, 0x1, R5 ;  /* 0x0000000107057824 */ /* 0x000fe200078e0205 */
[----:B------:R-:W-:Y:S05]  /*18410*/  BRA `(.L_x_1404) ;  /* 0x0000003000007947 */ /* 0x000fea0003800000 */
.L_x_1403:
[----:B------:R-:W2:Y:S02]  /*18420*/  LD.E R6, [R10.64+0x38] ;  /* 0x000038060a067980 */ /* 0x000ea4000c101900 */
[----:B--2---:R-:W-:-:S04]  /*18430*/  LEA R6, -R6, RZ, 0x7 ;  /* 0x000000ff06067211 */ /* 0x004fc800078e39ff */
[----:B------:R-:W-:Y:S02]  /*18440*/  SHF.R.S32.HI R5, RZ, 0x1f, R6 ;  /* 0x0000001fff057819 */ /* 0x000fe40000011406 */
.L_x_1404:
[----:B------:R-:W-:Y:S05]  /*18450*/  BSYNC B0 ;  /* 0x0000000000007941 */ /* 0x000fea0003800000 */
.L_x_1402:
        /* <DEDUP_REMOVED lines=38> */
[--C-:B------:R-:W-:Y:S01]  /*186c0*/  IMAD.X R5, R5, 0x1, R228.reuse, P4 ;  /* 0x0000000105057824 */ /* 0x100fe200020e06e4 */
        /* <DEDUP_REMOVED lines=90> */
.L_x_1401:
[----:B------:R-:W-:Y:S05]  /*18c70*/  BSYNC B1 ;  /* 0x0000000000017941 */ /* 0x000fea0003800000 */
.L_x_1400:
[----:B------:R-:W2:Y:S01]  /*18c80*/  LD.E R65, [R10.64+0xdc] ;  /* 0x0000dc060a417980 */ /* 0x000ea2000c101900 */
[----:B------:R-:W-:-:S02]  /*18c90*/  FMNMX.FTZ R3, R4, R52, !PT ;  /* 0x0000003404037209 */ /* 0x000fc40007810000 */
[----:B-1----:R-:W-:Y:S02]  /*18ca0*/  FMNMX.FTZ R7, R24, R51, !PT ;  /* 0x0000003318077209 */ /* 0x002fe40007810000 */
        /* <DEDUP_REMOVED lines=60> */
[----:B------:R-:W-:Y:S01]  /*19070*/  SHF.L.U32 R218, R218, 0x1, RZ ;  /* 0x00000001dada7819 */ /* 0x000fe200000006ff */
[----:B------:R-:W1:Y:S03]  /*19080*/  SHFL.BFLY PT, R6, R3, 0x2, 0x1f ;  /* 0x0c401f0003067f89 */ /* 0x000e6600000e0000 */
[-C--:B------:R-:W-:Y:S01]  /*19090*/  LEA R216, R38, R218.reuse, 0x1 ;  /* 0x000000da26d87211 */ /* 0x080fe200078e08ff */
[----:B------:R-:W3:Y:S01]  /*190a0*/  SHFL.BFLY PT, R5, R7, 0x2, 0x1f ;  /* 0x0c401f0007057f89 */ /* 0x000ee200000e0000 */
[C---:B------:R-:W-:Y:S02]  /*190b0*/  LEA R215, R37.reuse, R218, 0x1 ;  /* 0x000000da25d77211 */ /* 0x040fe400078e08ff */
[----:B------:R-:W-:Y:S01]  /*190c0*/  LEA R214, R37, R216, 0x1 ;  /* 0x000000d825d67211 */ /* 0x000fe200078e08ff */
[----:B------:R-:W-:Y:S04]  /*190d0*/  LDSM.16.MT88.4 R92, [R218+0x10000] ;  /* 0x01000000da5c783b */ /* 0x000fe80000004200 */
[----:B------:R-:W-:Y:S04]  /*190e0*/  LDSM.16.MT88.4 R100, [R214+0xc000] ;  /* 0x00c00000d664783b */ /* 0x000fe80000004200 */
[----:B------:R-:W-:Y:S04]  /*190f0*/  LDSM.16.MT88.4 R124, [R218+0xc000] ;  /* 0x00c00000da7c783b */ /* 0x000fe80000004200 */
[----:B------:R-:W-:Y:S01]  /*19100*/  LDSM.16.MT88.4 R108, [R215+0xc000] ;  /* 0x00c00000d76c783b */ /* 0x000fe20000004200 */
[----:B-1----:R-:W-:-:S03]  /*19110*/  FMNMX.FTZ R6, R3, R6, !PT ;  /* 0x0000000603067209 */ /* 0x002fc60007810000 */
[----:B------:R-:W-:Y:S01]  /*19120*/  LDSM.16.MT88.4 R84, [R216+0x10000] ;  /* 0x01000000d854783b */ /* 0x000fe20000004200 */
[----:B---3--:R-:W-:-:S03]  /*19130*/  FMNMX.FTZ R5, R7, R5, !PT ;  /* 0x0000000507057209 */ /* 0x008fc60007810000 */
[----:B------:R-:W1:Y:S04]  /*19140*/  SHFL.BFLY PT, R3, R6, 0x1, 0x1f ;  /* 0x0c201f0006037f89 */ /* 0x000e6800000e0000 */
[----:B------:R-:W3:Y:S04]  /*19150*/  SHFL.BFLY PT, R132, R5, 0x1, 0x1f ;  /* 0x0c201f0005847f89 */ /* 0x000ee800000e0000 */
[----:B------:R-:W-:Y:S04]  /*19160*/  LDSM.16.MT88.4 R76, [R215+0x10000] ;  /* 0x01000000d74c783b */ /* 0x000fe80000004200 */
[----:B------:R-:W-:Y:S04]  /*19170*/  LDSM.16.MT88.4 R16, [R214+0xc800] ;  /* 0x00c80000d610783b */ /* 0x000fe80000004200 */
[----:B------:R-:W-:Y:S04]  /*19180*/  LDSM.16.MT88.4 R12, [R218+0x10800] ;  /* 0x01080000da0c783b */ /* 0x000fe80000004200 */
[----:B------:R-:W-:Y:S01]  /*19190*/  LDSM.16.MT88.4 R20, [R215+0xc800] ;  /* 0x00c80000d714783b */ /* 0x000fe20000004200 */
[----:B-1----:R-:W-:-:S03]  /*191a0*/  FMNMX.FTZ R3, R6, R3, !PT ;  /* 0x0000000306037209 */ /* 0x002fc60007810000 */
[----:B------:R-:W-:Y:S01]  /*191b0*/  LDSM.16.MT88.4 R32, [R215+0x10800] ;  /* 0x01080000d720783b */ /* 0x000fe20000004200 */
[----:B---3--:R-:W-:Y:S02]  /*191c0*/  FMNMX.FTZ R132, R5, R132, !PT ;  /* 0x0000008405847209 */ /* 0x008fe40007810000 */
[----:B------:R-:W-:Y:S01]  /*191d0*/  FSETP.NEU.FTZ.AND P2, PT, R3, -INF , PT ;  /* 0xff8000000300780b */ /* 0x000fe20003f5d000 */
[C---:B--2---:R-:W-:Y:S02]  /*191e0*/  FMUL.FTZ R64, R65.reuse, R3 ;  /* 0x0000000341407220 */ /* 0x044fe40000410000 */
[----:B------:R-:W-:-:S03]  /*191f0*/  FMUL.FTZ R133, R65, R132 ;  /* 0x0000008441857220 */ /* 0x000fc60000410000 */
[----:B------:R-:W-:Y:S02]  /*19200*/  FSEL R64, R64, RZ, P2 ;  /* 0x000000ff40407208 */ /* 0x000fe40001000000 */
[----:B------:R-:W-:-:S03]  /*19210*/  FSETP.NEU.FTZ.AND P2, PT, R132, -INF , PT ;  /* 0xff8000008400780b */ /* 0x000fc60003f5d000 */
[-CC-:B------:R-:W-:Y:S01]  /*19220*/  FFMA.FTZ R57, R54, R65.reuse, -R64.reuse ;  /* 0x0000004136397223 */ /* 0x180fe20000010840 */
[----:B------:R-:W-:Y:S01]  /*19230*/  FSEL R133, R133, RZ, P2 ;  /* 0x000000ff85857208 */ /* 0x000fe20001000000 */
[-CC-:B------:R-:W-:Y:S02]  /*19240*/  FFMA.FTZ R59, R4, R65.reuse, -R64.reuse ;  /* 0x00000041043b7223 */ /* 0x180fe40000010840 */
[-CC-:B------:R-:W-:Y:S01]  /*19250*/  FFMA.FTZ R58, R52, R65.reuse, -R64.reuse ;  /* 0x00000041343a7223 */ /* 0x180fe20000010840 */
[----:B------:R-:W-:Y:S01]  /*19260*/  LDSM.16.MT88.4 R4, [R214+0x10000] ;  /* 0x01000000d604783b */ /* 0x000fe20000004200 */
[-C--:B------:R-:W-:Y:S01]  /*19270*/  FFMA.FTZ R53, R116, R65.reuse, -R64 ;  /* 0x0000004174357223 */ /* 0x080fe20000010840 */
[----:B------:R-:W-:Y:S01]  /*19280*/  MUFU.EX2 R57, R57 ;  /* 0x0000003900397308 */ /* 0x000fe20000000800 */
[-CC-:B------:R-:W-:Y:S01]  /*19290*/  FFMA.FTZ R62, R24, R65.reuse, -R133.reuse ;  /* 0x00000041183e7223 */ /* 0x180fe20000010885 */
[----:B------:R-:W1:Y:S01]  /*192a0*/  LDSM.16.MT88.4 R116, [R216+0xc000] ;  /* 0x00c00000d874783b */ /* 0x000e620000004200 */
[----:B------:R-:W-:-:S02]  /*192b0*/  FFMA.FTZ R61, R51, R65, -R133 ;  /* 0x00000041333d7223 */ /* 0x000fc40000010885 */
[-CC-:B------:R-:W-:Y:S02]  /*192c0*/  FFMA.FTZ R60, R49, R65.reuse, -R133.reuse ;  /* 0x00000041313c7223 */ /* 0x180fe40000010885 */
[-CC-:B------:R-:W-:Y:S01]  /*192d0*/  FFMA.FTZ R54, R48, R65.reuse, -R133.reuse ;  /* 0x0000004130367223 */ /* 0x180fe20000010885 */
[----:B------:R-:W-:Y:S01]  /*192e0*/  MUFU.EX2 R59, R59 ;  /* 0x0000003b003b7308 */ /* 0x000fe20000000800 */
[-CC-:B------:R-:W-:Y:S02]  /*192f0*/  FFMA.FTZ R55, R30, R65.reuse, -R64.reuse ;  /* 0x000000411e377223 */ /* 0x180fe40000010840 */
[-CC-:B------:R-:W-:Y:S02]  /*19300*/  FFMA.FTZ R49, R29, R65.reuse, -R64.reuse ;  /* 0x000000411d317223 */ /* 0x180fe40000010840 */
[-C--:B------:R-:W-:Y:S02]  /*19310*/  FFMA.FTZ R48, R31, R65.reuse, -R64 ;  /* 0x000000411f307223 */ /* 0x080fe40000010840 */
[-CC-:B------:R-:W-:Y:S01]  /*19320*/  FFMA.FTZ R56, R25, R65.reuse, -R133.reuse ;  /* 0x0000004119387223 */ /* 0x180fe20000010885 */
[----:B------:R-:W2:Y:S01]  /*19330*/  MUFU.EX2 R58, R58 ;  /* 0x0000003a003a7308 */ /* 0x000ea20000000800 */
[----:B------:R-:W-:-:S02]  /*19340*/  FFMA.FTZ R52, R28, R65, -R133 ;  /* 0x000000411c347223 */ /* 0x000fc40000010885 */
[-CC-:B------:R-:W-:Y:S01]  /*19350*/  FFMA.FTZ R51, R27, R65.reuse, -R133.reuse ;  /* 0x000000411b337223 */ /* 0x180fe20000010885 */
[----:B------:R-:W3:Y:S01]  /*19360*/  LDSM.16.MT88.4 R28, [R218+0xc800] ;  /* 0x00c80000da1c783b */ /* 0x000ee20000004200 */
[-C--:B------:R-:W-:Y:S02]  /*19370*/  FFMA.FTZ R47, R72, R65.reuse, -R133 ;  /* 0x00000041482f7223 */ /* 0x080fe40000010885 */
[-CC-:B------:R-:W-:Y:S01]  /*19380*/  FFMA.FTZ R45, R39, R65.reuse, -R64.reuse ;  /* 0x00000041272d7223 */ /* 0x180fe20000010840 */
[----:B------:R-:W4:Y:S01]  /*19390*/  MUFU.EX2 R53, R53 ;  /* 0x0000003500357308 */ /* 0x000f220000000800 */
[----:B------:R-:W5:Y:S01]  /*193a0*/  LDSM.16.MT88.4 R24, [R216+0xc800] ;  /* 0x00c80000d818783b */ /* 0x000f620000004200 */
[-CC-:B------:R-:W-:Y:S02]  /*193b0*/  FFMA.FTZ R44, R181, R65.reuse, -R64.reuse ;  /* 0x00000041b52c7223 */ /* 0x180fe40000010840 */
[-CC-:B------:R-:W-:Y:S01]  /*193c0*/  FFMA.FTZ R41, R180, R65.reuse, -R64.reuse ;  /* 0x00000041b4297223 */ /* 0x180fe20000010840 */
[----:B------:R-:W1:Y:S01]  /*193d0*/  LDSM.16.MT88.4 R36, [R216+0x10800] ;  /* 0x01080000d824783b */ /* 0x000e620000004200 */
[----:B------:R-:W-:-:S02]  /*193e0*/  FFMA.FTZ R40, R182, R65, -R64 ;  /* 0x00000041b6287223 */ /* 0x000fc40000010840 */
[----:B------:R-:W-:Y:S01]  /*193f0*/  MUFU.EX2 R62, R62 ;  /* 0x0000003e003e7308 */ /* 0x000fe20000000800 */
[----:B--2---:R-:W-:Y:S01]  /*19400*/  F2FP.BF16.PACK_AB R69, R58, R59 ;  /* 0x0000003b3a45723e */ /* 0x004fe200000010ff */
[-CC-:B------:R-:W-:Y:S02]  /*19410*/  FFMA.FTZ R46, R177, R65.reuse, -R133.reuse ;  /* 0x00000041b12e7223 */ /* 0x180fe40000010885 */
[-CC-:B------:R-:W-:Y:S02]  /*19420*/  FFMA.FTZ R43, R179, R65.reuse, -R133.reuse ;  /* 0x00000041b32b7223 */ /* 0x180fe40000010885 */
[--C-:B------:R-:W-:Y:S02]  /*19430*/  FFMA.FTZ R42, R178, R65, -R133.reuse ;  /* 0x00000041b22a7223 */ /* 0x100fe40000010885 */
[----:B------:R-:W2:Y:S01]  /*19440*/  MUFU.EX2 R61, R61 ;  /* 0x0000003d003d7308 */ /* 0x000ea20000000800 */
[----:B----4-:R-:W-:Y:S01]  /*19450*/  F2FP.BF16.PACK_AB R71, R53, R57 ;  /* 0x000000393547723e */ /* 0x010fe200000010ff */
        /* <DEDUP_REMOVED lines=8> */
[----:B------:R-:W4:Y:S01]  /*194e0*/  MUFU.EX2 R54, R54 ;  /* 0x0000003600367308 */ /* 0x000f220000000800 */
[----:B--2---:R-:W-:Y:S01]  /*194f0*/  F2FP.BF16.PACK_AB R68, R61, R62 ;  /* 0x0000003e3d44723e */ /* 0x004fe200000010ff */
[----:B------:R-:W-:-:S02]  /*19500*/  FFMA.FTZ R148, R148, R65, -R133 ;  /* 0x0000004194947223 */ /* 0x000fc40000010885 */
[-CC-:B------:R-:W-:Y:S02]  /*19510*/  FFMA.FTZ R151, R151, R65.reuse, -R133.reuse ;  /* 0x0000004197977223 */ /* 0x180fe40000010885 */
[-CC-:B------:R-:W-:Y:S02]  /*19520*/  FFMA.FTZ R152, R152, R65.reuse, -R64.reuse ;  /* 0x0000004198987223 */ /* 0x180fe40000010840 */
[----:B------:R-:W-:Y:S01]  /*19530*/  MUFU.EX2 R55, R55 ;  /* 0x0000003700377308 */ /* 0x000fe20000000800 */
[-CC-:B------:R-:W-:Y:S02]  /*19540*/  FFMA.FTZ R159, R159, R65.reuse, -R64.reuse ;  /* 0x000000419f9f7223 */ /* 0x180fe40000010840 */
[-CC-:B------:R-:W-:Y:S02]  /*19550*/  FFMA.FTZ R160, R160, R65.reuse, -R64.reuse ;  /* 0x00000041a0a07223 */ /* 0x180fe40000010840 */
[-C--:B------:R-:W-:Y:S02]  /*19560*/  FFMA.FTZ R161, R161, R65.reuse, -R64 ;  /* 0x00000041a1a17223 */ /* 0x080fe40000010840 */
[-CC-:B------:R-:W-:Y:S01]  /*19570*/  FFMA.FTZ R162, R162, R65.reuse, -R133.reuse ;  /* 0x00000041a2a27223 */ /* 0x180fe20000010885 */
[----:B----4-:R-:W-:Y:S01]  /*19580*/  F2FP.BF16.PACK_AB R70, R54, R60 ;  /* 0x0000003c3646723e */ /* 0x010fe200000010ff */
[----:B------:R-:W-:Y:S01]  /*19590*/  MUFU.EX2 R49, R49 ;  /* 0x0000003100317308 */ /* 0x000fe20000000800 */
[----:B------:R-:W-:-:S02]  /*195a0*/  FFMA.FTZ R163, R163, R65, -R133 ;  /* 0x00000041a3a37223 */ /* 0x000fc40000010885 */
[-CC-:B------:R-:W-:Y:S02]  /*195b0*/  FFMA.FTZ R165, R165, R65.reuse, -R133.reuse ;  /* 0x00000041a5a57223 */ /* 0x180fe40000010885 */
[-CC-:B------:R-:W-:Y:S01]  /*195c0*/  FFMA.FTZ R166, R166, R65.reuse, -R133.reuse ;  /* 0x00000041a6a67223 */ /* 0x180fe20000010885 */
[C---:B------:R-:W-:Y:S01]  /*195d0*/  HMMA.16816.F32.BF16 R104, R68.reuse, R100, RZ ;  /* 0x000000644468723c */ /* 0x040fe200000418ff */
[-CC-:B------:R-:W-:Y:S01]  /*195e0*/  FFMA.FTZ R168, R168, R65.reuse, -R64.reuse ;  /* 0x00000041a8a87223 */ /* 0x180fe20000010840 */
[----:B------:R-:W-:Y:S01]  /*195f0*/  MUFU.EX2 R48, R48 ;  /* 0x0000003000307308 */ /* 0x000fe20000000800 */
[-CC-:B------:R-:W-:Y:S02]  /*19600*/  FFMA.FTZ R174, R174, R65.reuse, -R64.reuse ;  /* 0x00000041aeae7223 */ /* 0x180fe40000010840 */
[-CC-:B------:R-:W-:Y:S02]  /*19610*/  FFMA.FTZ R173, R173, R65.reuse, -R64.reuse ;  /* 0x00000041adad7223 */ /* 0x180fe40000010840 */
[-C--:B------:R-:W-:Y:S01]  /*19620*/  FFMA.FTZ R172, R172, R65.reuse, -R64 ;  /* 0x00000041acac7223 */ /* 0x080fe20000010840 */
[----:B------:R-:W-:Y:S01]  /*19630*/  HMMA.16816.F32.BF16 R100, R68, R102, RZ ;  /* 0x000000664464723c */ /* 0x000fe200000418ff */
[-CC-:B------:R-:W-:Y:S01]  /*19640*/  FFMA.FTZ R171, R171, R65.reuse, -R133.reuse ;  /* 0x00000041abab7223 */ /* 0x180fe20000010885 */
[----:B------:R-:W-:Y:S01]  /*19650*/  MUFU.EX2 R56, R56 ;  /* 0x0000003800387308 */ /* 0x000fe20000000800 */
[----:B------:R-:W-:-:S02]  /*19660*/  FFMA.FTZ R170, R170, R65, -R133 ;  /* 0x00000041aaaa7223 */ /* 0x000fc40000010885 */
[-CC-:B------:R-:W-:Y:S02]  /*19670*/  FFMA.FTZ R169, R169, R65.reuse, -R133.reuse ;  /* 0x00000041a9a97223 */ /* 0x180fe40000010885 */
[-CC-:B------:R-:W-:Y:S01]  /*19680*/  FFMA.FTZ R167, R167, R65.reuse, -R133.reuse ;  /* 0x00000041a7a77223 */ /* 0x180fe20000010885 */
[C---:B------:R-:W-:Y:S01]  /*19690*/  HMMA.16816.F32.BF16 R96, R68.reuse, R92, RZ ;  /* 0x0000005c4460723c */ /* 0x040fe200000418ff */
[-CC-:B------:R-:W-:Y:S01]  /*196a0*/  FFMA.FTZ R164, R164, R65.reuse, -R64.reuse ;  /* 0x00000041a4a47223 */ /* 0x180fe20000010840 */
[----:B------:R-:W2:Y:S01]  /*196b0*/  MUFU.EX2 R52, R52 ;  /* 0x0000003400347308 */ /* 0x000ea20000000800 */
        /* <DEDUP_REMOVED lines=8> */
[-C--:B------:R-:W-:Y:S01]  /*19740*/  FFMA.FTZ R150, R150, R65.reuse, -R133 ;  /* 0x0000004196967223 */ /* 0x080fe20000010885 */
[C---:B------:R-:W-:Y:S01]  /*19750*/  HMMA.16816.F32.BF16 R128, R68.reuse, R124, RZ ;  /* 0x0000007c4480723c */ /* 0x040fe200000418ff */
[-C--:B------:R-:W-:Y:S01]  /*19760*/  FFMA.FTZ R149, R149, R65.reuse, -R64 ;  /* 0x0000004195957223 */ /* 0x080fe20000010840 */
[----:B------:R-:W4:Y:S01]  /*19770*/  MUFU.EX2 R47, R47 ;  /* 0x0000002f002f7308 */ /* 0x000f220000000800 */
[----:B------:R-:W-:Y:S02]  /*19780*/  FADD.FTZ R58, R59, R58 ;  /* 0x0000003a3b3a7221 */ /* 0x000fe40000010000 */
[----:B------:R-:W-:Y:S02]  /*19790*/  FADD.FTZ R61, R62, R61 ;  /* 0x0000003d3e3d7221 */ /* 0x000fe40000010000 */
[----:B------:R-:W-:Y:S01]  /*197a0*/  FADD.FTZ R57, R57, R58 ;  /* 0x0000003a39397221 */ /* 0x000fe20000010000 */
[----:B-1----:R-:W-:Y:S01]  /*197b0*/  HMMA.16816.F32.BF16 R120, R68, R116, RZ ;  /* 0x000000744478723c */ /* 0x002fe200000418ff */
[----:B------:R-:W-:Y:S01]  /*197c0*/  FADD.FTZ R60, R60, R61 ;  /* 0x0000003d3c3c7221 */ /* 0x000fe20000010000 */
[----:B------:R-:W1:Y:S01]  /*197d0*/  MUFU.EX2 R45, R45 ;  /* 0x0000002d002d7308 */ /* 0x000e620000000800 */
[----:B------:R-:W-:-:S02]  /*197e0*/  FFMA.FTZ R242, R66, R65, -R133 ;  /* 0x0000004142f27223 */ /* 0x000fc40000010885 */
[----:B------:R-:W-:Y:S02]  /*197f0*/  FFMA.FTZ R243, R63, R65, -R64 ;  /* 0x000000413ff37223 */ /* 0x000fe40000010840 */
[----:B------:R-:W-:Y:S01]  /*19800*/  FADD.FTZ R57, R53, R57 ;  /* 0x0000003935397221 */ /* 0x000fe20000010000 */
[C---:B------:R-:W-:Y:S01]  /*19810*/  HMMA.16816.F32.BF16 R112, R68.reuse, R108, RZ ;  /* 0x0000006c4470723c */ /* 0x040fe200000418ff */
[----:B------:R-:W-:Y:S01]  /*19820*/  FADD.FTZ R60, R54, R60 ;  /* 0x0000003c363c7221 */ /* 0x000fe20000010000 */
        /* <DEDUP_REMOVED lines=14> */
[----:B------:R-:W1:Y:S06]  /*19910*/  MUFU.EX2 R8, R8 ;  /* 0x0000000800087308 */ /* 0x000e6c0000000800 */
[C---:B------:R-:W-:Y:S02]  /*19920*/  HMMA.16816.F32.BF16 R72, R68.reuse, R4, RZ ;  /* 0x000000044448723c */ /* 0x040fe400000418ff */
[----:B------:R-:W-:Y:S05]  /*19930*/  MUFU.EX2 R135, R135 ;  /* 0x0000008700877308 */ /* 0x000fea0000000800 */
[----:B--2---:R-:W-:Y:S01]  /*19940*/  F2FP.BF16.PACK_AB R4, R52, R56 ;  /* 0x000000383404723e */ /* 0x004fe200000010ff */
[----:B------:R-:W-:Y:S01]  /*19950*/  HMMA.16816.F32.BF16 R68, R68, R6, RZ ;  /* 0x000000064444723c */ /* 0x000fe200000418ff */
[----:B------:R-:W-:Y:S01]  /*19960*/  F2FP.BF16.PACK_AB R5, R49, R55 ;  /* 0x000000373105723e */ /* 0x000fe200000010ff */
[----:B------:R-:W-:Y:S01]  /*19970*/  MUFU.EX2 R144, R144 ;  /* 0x0000009000907308 */ /* 0x000fe20000000800 */
[----:B------:R-:W-:-:S02]  /*19980*/  FADD.FTZ R55, R55, R57 ;  /* 0x0000003937377221 */ /* 0x000fc40000010000 */
[----:B------:R-:W-:Y:S02]  /*19990*/  FADD.FTZ R56, R56, R60 ;  /* 0x0000003c38387221 */ /* 0x000fe40000010000 */
[----:B----4-:R-:W-:Y:S01]  /*199a0*/  F2FP.BF16.PACK_AB R6, R47, R51 ;  /* 0x000000332f06723e */ /* 0x010fe200000010ff */
        /* <DEDUP_REMOVED lines=16> */
[----:B------:R-:W4:Y:S01]  /*19ab0*/  LDSM.16.MT88.4 R12, [R214+0xd000] ;  /* 0x00d00000d60c783b */ /* 0x000f220000004200 */
[----:B------:R-:W1:Y:S06]  /*19ac0*/  MUFU.EX2 R151, R151 ;  /* 0x0000009700977308 */ /* 0x000e6c0000000800 */
[C---:B---3--:R-:W-:Y:S02]  /*19ad0*/  HMMA.16816.F32.BF16 R128, R4.reuse, R28, R128 ;  /* 0x0000001c0480723c */ /* 0x048fe40000041880 */
[----:B------:R-:W3:Y:S06]  /*19ae0*/  MUFU.EX2 R152, R152 ;  /* 0x0000009800987308 */ /* 0x000eec0000000800 */
[C---:B------:R-:W-:Y:S01]  /*19af0*/  HMMA.16816.F32.BF16 R124, R4.reuse, R30, R124 ;  /* 0x0000001e047c723c */ /* 0x040fe2000004187c */
[----:B------:R-:W-:Y:S01]  /*19b00*/  LDSM.16.MT88.4 R28, [R218+0xd000] ;  /* 0x00d00000da1c783b */ /* 0x000fe20000004200 */
[----:B------:R-:W-:Y:S06]  /*19b10*/  MUFU.EX2 R159, R159 ;  /* 0x0000009f009f7308 */ /* 0x000fec0000000800 */
[C---:B-----5:R-:W-:Y:S02]  /*19b20*/  HMMA.16816.F32.BF16 R120, R4.reuse, R24, R120 ;  /* 0x000000180478723c */ /* 0x060fe40000041878 */
[----:B------:R-:W-:Y:S06]  /*19b30*/  MUFU.EX2 R160, R160 ;  /* 0x000000a000a07308 */ /* 0x000fec0000000800 */
[C---:B------:R-:W-:Y:S01]  /*19b40*/  HMMA.16816.F32.BF16 R116, R4.reuse, R26, R116 ;  /* 0x0000001a0474723c */ /* 0x040fe20000041874 */
[----:B------:R-:W-:Y:S01]  /*19b50*/  LDSM.16.MT88.4 R24, [R216+0xd000] ;  /* 0x00d00000d818783b */ /* 0x000fe20000004200 */
[----:B------:R-:W-:Y:S06]  /*19b60*/  MUFU.EX2 R161, R161 ;  /* 0x000000a100a17308 */ /* 0x000fec0000000800 */
[C---:B------:R-:W-:Y:S02]  /*19b70*/  HMMA.16816.F32.BF16 R112, R4.reuse, R20, R112 ;  /* 0x000000140470723c */ /* 0x040fe40000041870 */
[----:B------:R-:W-:Y:S06]  /*19b80*/  MUFU.EX2 R162, R162 ;  /* 0x000000a200a27308 */ /* 0x000fec0000000800 */
[C---:B------:R-:W-:Y:S01]  /*19b90*/  HMMA.16816.F32.BF16 R108, R4.reuse, R22, R108 ;  /* 0x00000016046c723c */ /* 0x040fe2000004186c */
[----:B------:R-:W5:Y:S01]  /*19ba0*/  LDSM.16.MT88.4 R20, [R215+0xd000] ;  /* 0x00d00000d714783b */ /* 0x000f620000004200 */
        /* <DEDUP_REMOVED lines=25> */
[----:B------:R-:W1:Y:S01]  /*19d40*/  MUFU.EX2 R170, R170 ;  /* 0x000000aa00aa7308 */ /* 0x000e620000000800 */
[----:B------:R-:W-:Y:S01]  /*19d50*/  FADD.FTZ R42, R42, R46 ;  /* 0x0000002e2a2a7221 */ /* 0x000fe20000010000 */
[C---:B----4-:R-:W-:Y:S01]  /*19d60*/  HMMA.16816.F32.BF16 R104, R4.reuse, R12, R104 ;  /* 0x0000000c0468723c */ /* 0x050fe20000041868 */
[----:B------:R-:W-:Y:S02]  /*19d70*/  FADD.FTZ R40, R40, R44 ;  /* 0x0000002c28287221 */ /* 0x000fe40000010000 */
[----:B------:R-:W-:Y:S02]  /*19d80*/  FADD.FTZ R42, R9, R42 ;  /* 0x0000002a092a7221 */ /* 0x000fe40000010000 */
[----:B------:R-:W-:Y:S01]  /*19d90*/  FADD.FTZ R40, R8, R40 ;  /* 0x0000002808287221 */ /* 0x000fe20000010000 */
[----:B------:R-:W-:Y:S02]  /*19da0*/  MUFU.EX2 R169, R169 ;  /* 0x000000a900a97308 */ /* 0x000fe40000000800 */
[C---:B------:R-:W-:Y:S01]  /*19db0*/  HMMA.16816.F32.BF16 R100, R4.reuse, R14, R100 ;  /* 0x0000000e0464723c */ /* 0x040fe20000041864 */
[----:B------:R-:W4:Y:S05]  /*19dc0*/  LDSM.16.MT88.4 R12, [R214+0x11000] ;  /* 0x01100000d60c783b */ /* 0x000f2a0000004200 */
[----:B------:R-:W1:Y:S02]  /*19dd0*/  MUFU.EX2 R167, R167 ;  /* 0x000000a700a77308 */ /* 0x000e640000000800 */
[C---:B-----5:R-:W-:Y:S06]  /*19de0*/  HMMA.16816.F32.BF16 R112, R4.reuse, R20, R112 ;  /* 0x000000140470723c */ /* 0x060fec0000041870 */
[----:B------:R-:W5:Y:S02]  /*19df0*/  MUFU.EX2 R164, R164 ;  /* 0x000000a400a47308 */ /* 0x000f640000000800 */
        /* <DEDUP_REMOVED lines=10> */
[C---:B----4-:R-:W-:Y:S06]  /*19ea0*/  HMMA.16816.F32.BF16 R72, R4.reuse, R12, R72 ;  /* 0x0000000c0448723c */ /* 0x050fec0000041848 */
[----:B------:R-:W4:Y:S02]  /*19eb0*/  MUFU.EX2 R154, R154 ;  /* 0x0000009a009a7308 */ /* 0x000f240000000800 */
        /* <DEDUP_REMOVED lines=9> */
[----:B------:R-:W1:Y:S05]  /*19f50*/  LDSM.16.MT88.4 R24, [R216+0xd800] ;  /* 0x00d80000d818783b */ /* 0x000e6a0000004200 */
[----:B------:R-:W-:Y:S02]  /*19f60*/  MUFU.EX2 R243, R243 ;  /* 0x000000f300f37308 */ /* 0x000fe40000000800 */
[C---:B------:R-:W-:Y:S08]  /*19f70*/  HMMA.16816.F32.BF16 R88, R4.reuse, R36, R88 ;  /* 0x000000240458723c */ /* 0x040ff00000041858 */
[C---:B------:R-:W-:Y:S01]  /*19f80*/  HMMA.16816.F32.BF16 R84, R4.reuse, R38, R84 ;  /* 0x000000260454723c */ /* 0x040fe20000041854 */
[----:B------:R-:W-:Y:S07]  /*19f90*/  LDSM.16.MT88.4 R36, [R215+0x12800] ;  /* 0x01280000d724783b */ /* 0x000fee0000004200 */
[C---:B------:R-:W-:Y:S08]  /*19fa0*/  HMMA.16816.F32.BF16 R80, R4.reuse, R32, R80 ;  /* 0x000000200450723c */ /* 0x040ff00000041850 */
[----:B------:R-:W-:Y:S01]  /*19fb0*/  HMMA.16816.F32.BF16 R76, R4, R34, R76 ;  /* 0x00000022044c723c */ /* 0x000fe2000004184c */
[----:B------:R-:W-:Y:S06]  /*19fc0*/  LDSM.16.MT88.4 R32, [R215+0x11800] ;  /* 0x01180000d720783b */ /* 0x000fec0000004200 */
[----:B--2---:R-:W-:Y:S01]  /*19fd0*/  F2FP.BF16.PACK_AB R4, R147, R146 ;  /* 0x000000929304723e */ /* 0x004fe200000010ff */
[----:B------:R-:W-:Y:S01]  /*19fe0*/  FADD.FTZ R146, R146, R42 ;  /* 0x0000002a92927221 */ /* 0x000fe20000010000 */
[----:B------:R-:W-:Y:S01]  /*19ff0*/  F2FP.BF16.PACK_AB R5, R144, R135 ;  /* 0x000000879005723e */ /* 0x000fe200000010ff */
[----:B------:R-:W-:Y:S01]  /*1a000*/  FADD.FTZ R135, R135, R40 ;  /* 0x0000002887877221 */ /* 0x000fe20000010000 */
[----:B------:R-:W-:Y:S01]  /*1a010*/  F2FP.BF16.PACK_AB R6, R151, R148 ;  /* 0x000000949706723e */ /* 0x000fe200000010ff */
[----:B------:R-:W-:Y:S01]  /*1a020*/  FADD.FTZ R146, R147, R146 ;  /* 0x0000009293927221 */ /* 0x000fe20000010000 */
[----:B---3--:R-:W-:Y:S01]  /*1a030*/  F2FP.BF16.PACK_AB R7, R152, R145 ;  /* 0x000000919807723e */ /* 0x008fe200000010ff */
        /* <DEDUP_REMOVED lines=10> */
[----:B------:R-:W2:Y:S07]  /*1a0e0*/  LDSM.16.MT88.4 R20, [R214+0x11800] ;  /* 0x01180000d614783b */ /* 0x000eae0000004200 */
[C---:B------:R-:W-:Y:S08]  /*1a0f0*/  HMMA.16816.F32.BF16 R96, R4.reuse, R12, R96 ;  /* 0x0000000c0460723c */ /* 0x040ff00000041860 */
[C---:B------:R-:W-:Y:S01]  /*1a100*/  HMMA.16816.F32.BF16 R92, R4.reuse, R14, R92 ;  /* 0x0000000e045c723c */ /* 0x040fe2000004185c */
[----:B------:R-:W3:Y:S07]  /*1a110*/  LDSM.16.MT88.4 R12, [R215+0xe000] ;  /* 0x00e00000d70c783b */ /* 0x000eee0000004200 */
[C---:B------:R-:W-:Y:S08]  /*1a120*/  HMMA.16816.F32.BF16 R128, R4.reuse, R28, R128 ;  /* 0x0000001c0480723c */ /* 0x040ff00000041880 */
[C---:B------:R-:W-:Y:S01]  /*1a130*/  HMMA.16816.F32.BF16 R124, R4.reuse, R30, R124 ;  /* 0x0000001e047c723c */ /* 0x040fe2000004187c */
[----:B------:R-:W-:Y:S07]  /*1a140*/  LDSM.16.MT88.4 R28, [R218+0xe000] ;  /* 0x00e00000da1c783b */ /* 0x000fee0000004200 */
        /* <DEDUP_REMOVED lines=27> */
[C---:B------:R-:W-:Y:S08]  /*1a300*/  HMMA.16816.F32.BF16 R120, R4.reuse, R24, R120 ;  /* 0x000000180478723c */ /* 0x040ff00000041878 */
[C---:B------:R-:W-:Y:S01]  /*1a310*/  HMMA.16816.F32.BF16 R116, R4.reuse, R26, R116 ;  /* 0x0000001a0474723c */ /* 0x040fe20000041874 */
[----:B------:R-:W4:Y:S07]  /*1a320*/  LDSM.16.MT88.4 R24, [R216+0x12000] ;  /* 0x01200000d818783b */ /* 0x000f2e0000004200 */
[C---:B-1----:R-:W-:Y:S08]  /*1a330*/  HMMA.16816.F32.BF16 R104, R4.reuse, R16, R104 ;  /* 0x000000100468723c */ /* 0x042ff00000041868 */
        /* <DEDUP_REMOVED lines=9> */
[C---:B------:R-:W-:Y:S01]  /*1a3d0*/  HMMA.16816.F32.BF16 R124, R4.reuse, R30, R124 ;  /* 0x0000001e047c723c */ /* 0x040fe2000004187c */
[----:B------:R-:W-:Y:S07]  /*1a3e0*/  LDSM.16.MT88.4 R28, [R218+0xe800] ;  /* 0x00e80000da1c783b */ /* 0x000fee0000004200 */
[C---:B----4-:R-:W-:Y:S08]  /*1a3f0*/  HMMA.16816.F32.BF16 R88, R4.reuse, R24, R88 ;  /* 0x000000180458723c */ /* 0x050ff00000041858 */
[C---:B------:R-:W-:Y:S01]  /*1a400*/  HMMA.16816.F32.BF16 R84, R4.reuse, R26, R84 ;  /* 0x0000001a0454723c */ /* 0x040fe20000041854 */
[----:B------:R-:W4:Y:S07]  /*1a410*/  LDSM.16.MT88.4 R24, [R215+0xe800] ;  /* 0x00e80000d718783b */ /* 0x000f2e0000004200 */
[C---:B-1----:R-:W-:Y:S08]  /*1a420*/  HMMA.16816.F32.BF16 R72, R4.reuse, R16, R72 ;  /* 0x000000100448723c */ /* 0x042ff00000041848 */
        /* <DEDUP_REMOVED lines=8> */
[----:B-----5:R-:W-:Y:S01]  /*1a4b0*/  F2FP.BF16.PACK_AB R7, R164, R172 ;  /* 0x000000aca407723e */ /* 0x020fe200000010ff */
        /* <DEDUP_REMOVED lines=13> */
[----:B------:R-:W-:Y:S07]  /*1a590*/  LDSM.16.MT88.4 R24, [R214+0xf000] ;  /* 0x00f00000d618783b */ /* 0x000fee0000004200 */
        /* <DEDUP_REMOVED lines=17> */
[C---:B------:R-:W-:Y:S01]  /*1a6b0*/  F2FP.BF16.PACK_AB R5, R157.reuse, R158 ;  /* 0x0000009e9d05723e */ /* 0x040fe200000010ff */
        /* <DEDUP_REMOVED lines=15> */
[C---:B--2---:R-:W-:Y:S08]  /*1a7b0*/  HMMA.16816.F32.BF16 R96, R4.reuse, R20, R96 ;  /* 0x000000140460723c */ /* 0x044ff00000041860 */
[C---:B------:R-:W-:Y:S01]  /*1a7c0*/  HMMA.16816.F32.BF16 R92, R4.reuse, R22, R92 ;  /* 0x00000016045c723c */ /* 0x040fe2000004185c */
[----:B------:R-:W-:Y:S07]  /*1a7d0*/  LDSM.16.MT88.4 R20, [R216+0xf800] ;  /* 0x00f80000d814783b */ /* 0x000fee0000004200 */
[C---:B---3--:R-:W-:Y:S08]  /*1a7e0*/  HMMA.16816.F32.BF16 R88, R4.reuse, R12, R88 ;  /* 0x0000000c0458723c */ /* 0x048ff00000041858 */
[C---:B------:R-:W-:Y:S01]  /*1a7f0*/  HMMA.16816.F32.BF16 R84, R4.reuse, R14, R84 ;  /* 0x0000000e0454723c */ /* 0x040fe20000041854 */
[----:B------:R-:W2:Y:S07]  /*1a800*/  LDSM.16.MT88.4 R12, [R218+0xf800] ;  /* 0x00f80000da0c783b */ /* 0x000eae0000004200 */
[C---:B------:R-:W-:Y:S07]  /*1a810*/  HMMA.16816.F32.BF16 R128, R4.reuse, R32, R128 ;  /* 0x000000200480723c */ /* 0x040fee0000041880 */
[-CC-:B------:R-:W-:Y:S01]  /*1a820*/  FFMA.FTZ R32, R134, R65.reuse, -R133.reuse ;  /* 0x0000004186207223 */ /* 0x180fe20000010885 */
[----:B-----5:R-:W-:Y:S01]  /*1a830*/  HMMA.16816.F32.BF16 R120, R4, R28, R120 ;  /* 0x0000001c0478723c */ /* 0x020fe20000041878 */
[----:B------:R-:W-:-:S04]  /*1a840*/  FFMA.FTZ R33, R67, R65, -R133 ;  /* 0x0000004143217223 */ /* 0x000fc80000010885 */
[----:B------:R-:W-:Y:S02]  /*1a850*/  MUFU.EX2 R32, R32 ;  /* 0x0000002000207308 */ /* 0x000fe40000000800 */
[-CC-:B------:R-:W-:Y:S01]  /*1a860*/  FFMA.FTZ R28, R143, R65.reuse, -R64.reuse ;  /* 0x000000418f1c7223 */ /* 0x180fe20000010840 */
[----:B------:R-:W-:Y:S01]  /*1a870*/  HMMA.16816.F32.BF16 R116, R4, R30, R116 ;  /* 0x0000001e0474723c */ /* 0x000fe20000041874 */
[----:B------:R-:W-:-:S04]  /*1a880*/  FFMA.FTZ R29, R142, R65, -R64 ;  /* 0x000000418e1d7223 */ /* 0x000fc80000010840 */
[----:B------:R-:W3:Y:S02]  /*1a890*/  MUFU.EX2 R28, R28 ;  /* 0x0000001c001c7308 */ /* 0x000ee40000000800 */
[-C--:B------:R-:W-:Y:S01]  /*1a8a0*/  FFMA.FTZ R30, R137, R65.reuse, -R64 ;  /* 0x00000041891e7223 */ /* 0x080fe20000010840 */
[----:B------:R-:W-:Y:S01]  /*1a8b0*/  HMMA.16816.F32.BF16 R124, R4, R34, R124 ;  /* 0x00000022047c723c */ /* 0x000fe2000004187c */
[----:B------:R-:W-:-:S04]  /*1a8c0*/  FFMA.FTZ R31, R136, R65, -R133 ;  /* 0x00000041881f7223 */ /* 0x000fc80000010885 */
[----:B------:R-:W5:Y:S03]  /*1a8d0*/  MUFU.EX2 R29, R29 ;  /* 0x0000001d001d7308 */ /* 0x000f660000000800 */
[C---:B-1----:R-:W-:Y:S05]  /*1a8e0*/  HMMA.16816.F32.BF16 R80, R4.reuse, R16, R80 ;  /* 0x000000100450723c */ /* 0x042fea0000041850 */
[----:B------:R-:W1:Y:S01]  /*1a8f0*/  MUFU.EX2 R30, R30 ;  /* 0x0000001e001e7308 */ /* 0x000e620000000800 */
[----:B---3--:R-:W-:Y:S02]  /*1a900*/  FADD.FTZ R156, R28, R156 ;  /* 0x0000009c1c9c7221 */ /* 0x008fe40000010000 */
[----:B------:R-:W-:Y:S01]  /*1a910*/  HMMA.16816.F32.BF16 R76, R4, R18, R76 ;  /* 0x00000012044c723c */ /* 0x000fe2000004184c */
[----:B------:R-:W3:Y:S04]  /*1a920*/  LDSM.16.MT88.4 R16, [R215+0xf800] ;  /* 0x00f80000d710783b */ /* 0x000ee80000004200 */
[----:B------:R-:W2:Y:S01]  /*1a930*/  MUFU.EX2 R31, R31 ;  /* 0x0000001f001f7308 */ /* 0x000ea20000000800 */
[----:B-----5:R-:W-:-:S02]  /*1a940*/  FADD.FTZ R156, R29, R156 ;  /* 0x0000009c1d9c7221 */ /* 0x020fc40000010000 */
[C---:B----4-:R-:W-:Y:S05]  /*1a950*/  HMMA.16816.F32.BF16 R72, R4.reuse, R24, R72 ;  /* 0x000000180448723c */ /* 0x050fea0000041848 */
[----:B------:R-:W4:Y:S01]  /*1a960*/  MUFU.EX2 R33, R33 ;  /* 0x0000002100217308 */ /* 0x000f220000000800 */
[----:B-1----:R-:W-:Y:S02]  /*1a970*/  FADD.FTZ R156, R30, R156 ;  /* 0x0000009c1e9c7221 */ /* 0x002fe40000010000 */
[----:B------:R-:W-:Y:S01]  /*1a980*/  HMMA.16816.F32.BF16 R68, R4, R26, R68 ;  /* 0x0000001a0444723c */ /* 0x000fe20000041844 */
[----:B--2---:R-:W-:-:S06]  /*1a990*/  FADD.FTZ R153, R31, R153 ;  /* 0x000000991f997221 */ /* 0x004fcc0000010000 */
[C---:B------:R-:W-:Y:S02]  /*1a9a0*/  F2FP.BF16.PACK_AB R4, R32.reuse, R31 ;  /* 0x0000001f2004723e */ /* 0x040fe400000010ff */
[----:B------:R-:W-:Y:S01]  /*1a9b0*/  F2FP.BF16.PACK_AB R5, R29, R28 ;  /* 0x0000001c1d05723e */ /* 0x000fe200000010ff */
[----:B------:R-:W-:Y:S01]  /*1a9c0*/  FADD.FTZ R153, R32, R153 ;  /* 0x0000009920997221 */ /* 0x000fe20000010000 */
[C---:B------:R-:W-:Y:S01]  /*1a9d0*/  F2FP.BF16.PACK_AB R7, R243.reuse, R30 ;  /* 0x0000001ef307723e */ /* 0x040fe200000010ff */
[----:B------:R-:W-:Y:S01]  /*1a9e0*/  FADD.FTZ R243, R243, R156 ;  /* 0x0000009cf3f37221 */ /* 0x000fe20000010000 */
[----:B----4-:R-:W-:Y:S01]  /*1a9f0*/  F2FP.BF16.PACK_AB R6, R242, R33 ;  /* 0x00000021f206723e */ /* 0x010fe200000010ff */
        /* <DEDUP_REMOVED lines=32> */
[----:B------:R-:W-:Y:S02]  /*1ac00*/  IABS R5, R4 ;  /* 0x0000000400057213 */ /* 0x000fe40000000000 */
[----:B------:R-:W-:-:S04]  /*1ac10*/  IADD3 R14, R4, 0x80, RZ ;  /* 0x00000080040e7810 */ /* 0x000fc80007ffe0ff */
[----:B------:R-:W-:Y:S02]  /*1ac20*/  IABS R7, R14 ;  /* 0x0000000e00077213 */ /* 0x000fe40000000000 */
[-C--:B--2---:R-:W-:Y:S02]  /*1ac30*/  IABS R8, R13.reuse ;  /* 0x0000000d00087213 */ /* 0x084fe40000000000 */
[-C--:B------:R-:W-:Y:S02]  /*1ac40*/  IABS R6, R13.reuse ;  /* 0x0000000d00067213 */ /* 0x080fe40000000000 */
[----:B------:R-:W1:Y:S01]  /*1ac50*/  I2F.RP R16, R8 ;  /* 0x0000000800107306 */ /* 0x000e620000209400 */
[-C--:B------:R-:W-:Y:S02]  /*1ac60*/  LOP3.LUT R4, R4, R13.reuse, RZ, 0x3c, !PT ;  /* 0x0000000d04047212 */ /* 0x080fe400078e3cff */
[----:B------:R-:W-:Y:S02]  /*1ac70*/  IADD3 R6, RZ, -R6, RZ ;  /* 0x80000006ff067210 */ /* 0x000fe40007ffe0ff */
[----:B------:R-:W-:-:S02]  /*1ac80*/  LOP3.LUT R14, R14, R13, RZ, 0x3c, !PT ;  /* 0x0000000d0e0e7212 */ /* 0x000fc400078e3cff */
[----:B------:R-:W-:Y:S02]  /*1ac90*/  ISETP.GE.AND P1, PT, R4, RZ, PT ;  /* 0x000000ff0400720c */ /* 0x000fe40003f26270 */
        /* <DEDUP_REMOVED lines=10> */
[----:B------:R-:W-:Y:S02]  /*1ad40*/  IMAD R5, R9, R6, R5 ;  /* 0x0000000609057224 */ /* 0x000fe400078e0205 */
[----:B------:R-:W-:-:S03]  /*1ad50*/  IMAD.HI.U32 R12, R12, R7, RZ ;  /* 0x000000070c0c7227 */ /* 0x000fc600078e00ff */
[----:B------:R-:W-:Y:S01]  /*1ad60*/  ISETP.GT.U32.AND P2, PT, R8, R5, PT ;  /* 0x000000050800720c */ /* 0x000fe20003f44070 */
[----:B------:R-:W-:-:S05]  /*1ad70*/  IMAD R6, R12, R6, R7 ;  /* 0x000000060c067224 */ /* 0x000fca00078e0207 */
[----:B------:R-:W-:-:S07]  /*1ad80*/  ISETP.GT.U32.AND P4, PT, R8, R6, PT ;  /* 0x000000060800720c */ /* 0x000fce0003f84070 */
[--C-:B------:R-:W-:Y:S01]  /*1ad90*/  @!P2 IMAD.IADD R5, R5, 0x1, -R8.reuse ;  /* 0x000000010505a824 */ /* 0x100fe200078e0a08 */
[----:B------:R-:W-:Y:S02]  /*1ada0*/  @!P2 IADD3 R9, R9, 0x1, RZ ;  /* 0x000000010909a810 */ /* 0x000fe40007ffe0ff */
[----:B------:R-:W-:Y:S02]  /*1adb0*/  ISETP.NE.AND P2, PT, R13, RZ, PT ;  /* 0x000000ff0d00720c */ /* 0x000fe40003f45270 */
[----:B------:R-:W-:Y:S01]  /*1adc0*/  ISETP.GE.U32.AND P5, PT, R5, R8, PT ;  /* 0x000000080500720c */ /* 0x000fe20003fa6070 */
[----:B------:R-:W-:Y:S01]  /*1add0*/  @!P4 IMAD.IADD R6, R6, 0x1, -R8 ;  /* 0x000000010606c824 */ /* 0x000fe200078e0a08 */
[----:B------:R-:W-:-:S04]  /*1ade0*/  @!P4 IADD3 R12, R12, 0x1, RZ ;  /* 0x000000010c0cc810 */ /* 0x000fc80007ffe0ff */
[----:B------:R-:W-:-:S07]  /*1adf0*/  ISETP.GE.U32.AND P6, PT, R6, R8, PT ;  /* 0x000000080600720c */ /* 0x000fce0003fc6070 */
[----:B------:R-:W-:-:S04]  /*1ae00*/  @P5 IADD3 R9, R9, 0x1, RZ ;  /* 0x0000000109095810 */ /* 0x000fc80007ffe0ff */
[----:B------:R-:W-:Y:S02]  /*1ae10*/  MOV R7, R9 ;  /* 0x0000000900077202 */ /* 0x000fe40000000f00 */
[----:B------:R-:W-:Y:S01]  /*1ae20*/  @P6 IADD3 R12, R12, 0x1, RZ ;  /* 0x000000010c0c6810 */ /* 0x000fe20007ffe0ff */
[----:B------:R1:W2:Y:S02]  /*1ae30*/  LD.E.64 R8, [R10.64+0x40] ;  /* 0x000040060a087980 */ /* 0x0002a4000c101b00 */
[----:B------:R-:W-:Y:S02]  /*1ae40*/  @!P1 IMAD.MOV R7, RZ, RZ, -R7 ;  /* 0x000000ffff079224 */ /* 0x000fe400078e0a07 */
[----:B------:R-:W-:-:S03]  /*1ae50*/  @!P3 IMAD.MOV R12, RZ, RZ, -R12 ;  /* 0x000000ffff0cb224 */ /* 0x000fc600078e0a0c */
[C---:B------:R-:W-:Y:S02]  /*1ae60*/  SEL R7, R4.reuse, R7, !P2 ;  /* 0x0000000704077207 */ /* 0x040fe40005000000 */
[----:B------:R-:W-:-:S03]  /*1ae70*/  SEL R4, R4, R12, !P2 ;  /* 0x0000000c04047207 */ /* 0x000fc60005000000 */
[----:B------:R-:W-:-:S04]  /*1ae80*/  IMAD.WIDE R16, R7, 0x4, R238 ;  /* 0x0000000407107825 */ /* 0x000fc800078e02ee */
[C---:B------:R-:W-:Y:S01]  /*1ae90*/  IMAD.WIDE R14, R4.reuse, 0x4, R238 ;  /* 0x00000004040e7825 */ /* 0x040fe200078e02ee */
[----:B------:R-:W3:Y:S04]  /*1aea0*/  LD.E R5, [R16.64] ;  /* 0x0000000610057980 */ /* 0x000ee8000c101900 */
[----:B------:R-:W3:Y:S04]  /*1aeb0*/  LD.E R6, [R14.64] ;  /* 0x000000060e067980 */ /* 0x000ee8000c101900 */
[----:B-1----:R-:W4:Y:S01]  /*1aec0*/  LD.E.64 R10, [R10.64+0x28] ;  /* 0x000028060a0a7980 */ /* 0x002f22000c101b00 */
[----:B------:R-:W-:-:S05]  /*1aed0*/  IADD3 R4, R4, -R7, RZ ;  /* 0x8000000704047210 */ /* 0x000fca0007ffe0ff */
[----:B------:R-:W-:-:S05]  /*1aee0*/  IMAD R13, R13, R4, -0x80 ;  /* 0xffffff800d0d7424 */ /* 0x000fca00078e0204 */
[----:B------:R-:W-:Y:S01]  /*1aef0*/  SHF.R.S32.HI R7, RZ, 0x1f, R13 ;  /* 0x0000001fff077819 */ /* 0x000fe2000001140d */
[-C--:B--2---:R-:W-:Y:S02]  /*1af00*/  IMAD R4, R9, R13.reuse, RZ ;  /* 0x0000000d09047224 */ /* 0x084fe400078e02ff */
[----:B------:R-:W-:-:S04]  /*1af10*/  IMAD.WIDE.U32 R12, R8, R13, RZ ;  /* 0x0000000d080c7225 */ /* 0x000fc800078e00ff */
[----:B------:R-:W-:-:S04]  /*1af20*/  IMAD R7, R8, R7, R4 ;  /* 0x0000000708077224 */ /* 0x000fc800078e0204 */
[----:B------:R-:W-:Y:S02]  /*1af30*/  IMAD.IADD R13, R13, 0x1, R7 ;  /* 0x000000010d0d7824 */ /* 0x000fe400078e0207 */
[----:B---3--:R-:W-:-:S04]  /*1af40*/  IMAD.IADD R5, R5, 0x1, -R6 ;  /* 0x0000000105057824 */ /* 0x008fc800078e0a06 */
[----:B----4-:R-:W-:Y:S01]  /*1af50*/  IMAD R4, R11, R5, RZ ;  /* 0x000000050b047224 */ /* 0x010fe200078e02ff */
[----:B------:R-:W-:-:S05]  /*1af60*/  SHF.R.S32.HI R6, RZ, 0x1f, R5 ;  /* 0x0000001fff067819 */ /* 0x000fca0000011405 */
[----:B------:R-:W-:Y:S02]  /*1af70*/  IMAD R4, R10, R6, R4 ;  /* 0x000000060a047224 */ /* 0x000fe400078e0204 */
[----:B------:R-:W-:-:S04]  /*1af80*/  IMAD.WIDE.U32 R10, R5, R10, R12 ;  /* 0x0000000a050a7225 */ /* 0x000fc800078e000c */
[----:B------:R-:W-:Y:S01]  /*1af90*/  IMAD.MOV.U32 R5, RZ, RZ, R10 ;  /* 0x000000ffff057224 */ /* 0x000fe200078e000a */
[----:B------:R-:W-:Y:S01]  /*1afa0*/  IADD3 R6, R11, R4, RZ ;  /* 0x000000040b067210 */ /* 0x000fe20007ffe0ff */
[----:B------:R-:W-:Y:S05]  /*1afb0*/  BRA `(.L_x_1408) ;  /* 0x0000003000007947 */ /* 0x000fea0003800000 */
.L_x_1407:
[----:B------:R-:W2:Y:S02]  /*1afc0*/  LD.E R5, [R10.64+0x40] ;  /* 0x000040060a057980 */ /* 0x000ea4000c101900 */
[----:B--2---:R-:W-:-:S04]  /*1afd0*/  LEA R5, -R5, RZ, 0x7 ;  /* 0x000000ff05057211 */ /* 0x004fc800078e39ff */
[----:B------:R-:W-:Y:S02]  /*1afe0*/  SHF.R.S32.HI R6, RZ, 0x1f, R5 ;  /* 0x0000001fff067819 */ /* 0x000fe40000011405 */
.L_x_1408:
[----:B------:R-:W-:Y:S05]  /*1aff0*/  BSYNC B0 ;  /* 0x0000000000007941 */ /* 0x000fea0003800000 */
.L_x_1406:
[C---:B------:R-:W-:Y:S01]  /*1b000*/  LOP3.LUT P4, RZ, R241.reuse, 0x1, RZ, 0xc0, !PT ;  /* 0x00000001f1ff7812 */ /* 0x040fe2000788c0ff */
[----:B------:R-:W-:Y:S01]  /*1b010*/  ULDC.64 UR4, c[0x0][0x40] ;  /* 0x0000100000047ab9 */ /* 0x000fe20000000a00 */
[----:B------:R-:W-:Y:S01]  /*1b020*/  LOP3.LUT P1, RZ, R241, 0x2, RZ, 0xc0, !PT ;  /* 0x00000002f1ff7812 */ /* 0x000fe2000782c0ff */
[----:B------:R-:W-:Y:S01]  /*1b030*/  UIADD3 UR4, UP0, UR4, 0x160, URZ ;  /* 0x0000016004047890 */ /* 0x000fe2000ff1e03f */
[C---:B------:R-:W-:Y:S02]  /*1b040*/  LEA R134, P3, R5.reuse, R141, 0x1 ;  /* 0x0000008d05867211 */ /* 0x040fe400078608ff */
[CC--:B------:R-:W-:Y:S01]  /*1b050*/  IADD3 R4, P2, R5.reuse, R225.reuse, RZ ;  /* 0x000000e105047210 */ /* 0x0c0fe20007f5e0ff */
[----:B------:R-:W-:Y:S01]  /*1b060*/  UIADD3.X UR5, URZ, UR5, URZ, UP0, !UPT ;  /* 0x000000053f057290 */ /* 0x000fe200087fe43f */
[----:B------:R-:W-:Y:S01]  /*1b070*/  LEA.HI.X R135, R5, R140, R6, 0x1, P3 ;  /* 0x0000008c05877211 */ /* 0x000fe200018f0c06 */
[----:B------:R-:W-:Y:S01]  /*1b080*/  IMAD.U32 R48, RZ, RZ, UR4 ;  /* 0x00000004ff307e24 */ /* 0x000fe2000f8e00ff */
        /* <DEDUP_REMOVED lines=11> */
[-C--:B------:R-:W-:Y:S01]  /*1b140*/  @P1 LEA.HI.X R15, R4, R140.reuse, R6, 0x1, P2 ;  /* 0x0000008c040f1211 */ /* 0x080fe200010f0c06 */
[----:B------:R-:W-:Y:S01]  /*1b150*/  IMAD.X R6, R6, 0x1, R226, P3 ;  /* 0x0000000106067824 */ /* 0x000fe200018e06e2 */
[CC--:B------:R-:W-:Y:S01]  /*1b160*/  @P4 LEA R20, P5, R5.reuse, R141.reuse, 0x1 ;  /* 0x0000008d05144211 */ /* 0x0c0fe200078a08ff */
[----:B------:R-:W-:Y:S01]  /*1b170*/  @!P4 STS.128 [R237+0xc000], RZ ;  /* 0x00c000ffed00c388 */ /* 0x000fe20000000c00 */
[C---:B------:R-:W-:Y:S01]  /*1b180*/  @P1 LEA R12, P2, R5.reuse, R141, 0x1 ;  /* 0x0000008d050c1211 */ /* 0x040fe200078408ff */
[----:B------:R-:W-:Y:S01]  /*1b190*/  IMAD.U32 R49, RZ, RZ, UR5 ;  /* 0x00000005ff317e24 */ /* 0x000fe2000f8e00ff */
[C---:B------:R-:W-:Y:S01]  /*1b1a0*/  IADD3 R4, P3, R5.reuse, R225, RZ ;  /* 0x000000e105047210 */ /* 0x040fe20007f7e0ff */
[----:B------:R-:W-:Y:S01]  /*1b1b0*/  @!PT LDS RZ, [RZ] ;  /* 0x00000000fffff984 */ /* 0x000fe20000000800 */
[----:B------:R-:W-:Y:S01]  /*1b1c0*/  @!PT LDS RZ, [RZ] ;  /* 0x00000000fffff984 */ /* 0x000fe20000000800 */
[----:B------:R-:W-:Y:S01]  /*1b1d0*/  @!PT LDS RZ, [RZ] ;  /* 0x00000000fffff984 */ /* 0x000fe20000000800 */
[----:B------:R2:W-:Y:S01]  /*1b1e0*/  @P1 LDGSTS.E.BYPASS.LTC128B.128 [R237+0x10000], [R24.64+0x80] ;  /* 0x1000008018ed1fae */ /* 0x0005e2000b901d46 */
[CCC-:B------:R-:W-:Y:S01]  /*1b1f0*/  @P4 LEA.HI.X R21, R5.reuse, R140.reuse, R6.reuse, 0x1, P5 ;  /* 0x0000008c05154211 */ /* 0x1c0fe200028f0c06 */
[----:B------:R-:W-:Y:S01]  /*1b200*/  ULDC.64 UR4, c[0x0][0x118] ;  /* 0x0000460000047ab9 */ /* 0x000fe20000000a00 */
        /* <DEDUP_REMOVED lines=20> */
[----:B------:R4:W-:Y:S01]  /*1b350*/  @P1 LDGSTS.E.BYPASS.LTC128B.128 [R237+0x10800], [R14.64+0x80] ;  /* 0x108000800eed1fae */ /* 0x0009e2000b901d46 */
[----:B------:R-:W-:-:S02]  /*1b360*/  @P4 LEA.HI.X R17, R5, R140, R6, 0x1, P5 ;  /* 0x0000008c05114211 */ /* 0x000fc400028f0c06 */
[-C--:B------:R-:W-:Y:S01]  /*1b370*/  @P1 LEA.HI.X R9, R5, R140.reuse, R6, 0x1, P2 ;  /* 0x0000008c05091211 */ /* 0x080fe200010f0c06 */
[----:B------:R-:W-:Y:S01]  /*1b380*/  IMAD.X R6, R6, 0x1, R226, P3 ;  /* 0x0000000106067824 */ /* 0x000fe200018e06e2 */
[----:B------:R-:W-:Y:S01]  /*1b390*/  @!P1 STS.128 [R237+0x10800], RZ ;  /* 0x010800ffed009388 */ /* 0x000fe20000000c00 */
[CC--:B------:R-:W-:Y:S02]  /*1b3a0*/  @P4 LEA R26, P5, R4.reuse, R141.reuse, 0x1 ;  /* 0x0000008d041a4211 */ /* 0x0c0fe400078a08ff */
[C---:B--2---:R-:W-:Y:S01]  /*1b3b0*/  @P1 LEA R24, P2, R4.reuse, R141, 0x1 ;  /* 0x0000008d04181211 */ /* 0x044fe200078408ff */
[----:B------:R-:W-:Y:S01]  /*1b3c0*/  @!PT LDS RZ, [RZ] ;  /* 0x00000000fffff984 */ /* 0x000fe20000000800 */
[----:B------:R-:W-:Y:S01]  /*1b3d0*/  @!PT LDS RZ, [RZ] ;  /* 0x00000000fffff984 */ /* 0x000fe20000000800 */
[----:B------:R-:W-:Y:S01]  /*1b3e0*/  @!PT LDS RZ, [RZ] ;  /* 0x00000000fffff984 */ /* 0x000fe20000000800 */
[----:B------:R3:W-:Y:S01]  /*1b3f0*/  @P4 LDGSTS.E.BYPASS.LTC128B.128 [R237+0xd000], [R20.64] ;  /* 0x0d00000014ed4fae */ /* 0x0007e2000b901d46 */
[CC--:B------:R-:W-:Y:S02]  /*1b400*/  IADD3 R7, P3, R4.reuse, R225.reuse, RZ ;  /* 0x000000e104077210 */ /* 0x0c0fe40007f7e0ff */
        /* <DEDUP_REMOVED lines=69> */
[----:B------:R-:W2:Y:S04]  /*1b860*/  LD.E R51, [R48.64+0x18c] ;  /* 0x00018c0430337980 */ /* 0x000ea8000c101900 */
[----:B------:R-:W-:Y:S04]  /*1b870*/  LDSM.16.M88.4 R184, [R224] ;  /* 0x00000000e0b8783b */ /* 0x000fe80000000200 */
[----:B------:R-:W3:Y:S04]  /*1b880*/  LDSM.16.M88.4 R144, [R223+0x5800] ;  /* 0x00580000df90783b */ /* 0x000ee80000000200 */
[----:B----4-:R-:W4:Y:S04]  /*1b890*/  LDSM.16.M88.4 R12, [R223+0x4000] ;  /* 0x00400000df0c783b */ /* 0x010f280000000200 */
[----:B------:R-:W4:Y:S04]  /*1b8a0*/  LDSM.16.M88.4 R160, [R223+0x4800] ;  /* 0x00480000dfa0783b */ /* 0x000f280000000200 */
[----:B------:R-:W4:Y:S04]  /*1b8b0*/  LDSM.16.M88.4 R152, [R223+0x5000] ;  /* 0x00500000df98783b */ /* 0x000f280000000200 */
[----:B------:R-:W4:Y:S04]  /*1b8c0*/  LDSM.16.M88.4 R64, [R223+0x6000] ;  /* 0x00600000df40783b */ /* 0x000f280000000200 */
[----:B------:R-:W4:Y:S04]  /*1b8d0*/  LDSM.16.M88.4 R56, [R223+0x6800] ;  /* 0x00680000df38783b */ /* 0x000f280000000200 */
[----:B------:R-:W4:Y:S04]  /*1b8e0*/  LDSM.16.M88.4 R44, [R223+0x7000] ;  /* 0x00700000df2c783b */ /* 0x000f280000000200 */
[----:B-1----:R-:W1:Y:S04]  /*1b8f0*/  LDSM.16.M88.4 R32, [R223+0x7800] ;  /* 0x00780000df20783b */ /* 0x002e680000000200 */
[----:B-----5:R-:W-:Y:S04]  /*1b900*/  LDSM.16.M88.4 R8, [R222] ;  /* 0x00000000de08783b */ /* 0x020fe80000000200 */
[----:B------:R-:W5:Y:S04]  /*1b910*/  LDSM.16.M88.4 R4, [R211] ;  /* 0x00000000d304783b */ /* 0x000f680000000200 */
[----:B------:R-:W1:Y:S04]  /*1b920*/  LDSM.16.M88.4 R24, [R221] ;  /* 0x00000000dd18783b */ /* 0x000e680000000200 */
[----:B---3--:R-:W3:Y:S01]  /*1b930*/  LDSM.16.M88.4 R20, [R213] ;  /* 0x00000000d514783b */ /* 0x008ee20000000200 */
[C---:B------:R-:W-:Y:S03]  /*1b940*/  HMMA.16816.F32.BF16 R148, R184.reuse, R144, RZ ;  /* 0x00000090b894723c */ /* 0x040fe600000418ff */
[----:B------:R-:W1:Y:S04]  /*1b950*/  LDSM.16.M88.4 R36, [R212] ;  /* 0x00000000d424783b */ /* 0x000e680000000200 */
[----:B------:R-:W-:Y:S01]  /*1b960*/  LDSM.16.M88.4 R172, [R220] ;  /* 0x00000000dcac783b */ /* 0x000fe20000000200 */
[C---:B------:R-:W-:Y:S03]  /*1b970*/  HMMA.16816.F32.BF16 R144, R184.reuse, R146, RZ ;  /* 0x00000092b890723c */ /* 0x040fe600000418ff */
[----:B------:R-:W-:Y:S04]  /*1b980*/  LDSM.16.M88.4 R164, [R207] ;  /* 0x00000000cfa4783b */ /* 0x000fe80000000200 */
[----:B------:R-:W-:Y:S01]  /*1b990*/  LDSM.16.M88.4 R188, [R219] ;  /* 0x00000000dbbc783b */ /* 0x000fe20000000200 */
[C---:B----4-:R-:W-:Y:S03]  /*1b9a0*/  HMMA.16816.F32.BF16 R16, R184.reuse, R12, RZ ;  /* 0x0000000cb810723c */ /* 0x050fe600000418ff */
[----:B------:R-:W-:Y:S04]  /*1b9b0*/  LDSM.16.M88.4 R168, [R206] ;  /* 0x00000000cea8783b */ /* 0x000fe80000000200 */
[----:B------:R-:W-:Y:S01]  /*1b9c0*/  LDSM.16.M88.4 R180, [R224+0x2000] ;  /* 0x00200000e0b4783b */ /* 0x000fe20000000200 */
[C---:B------:R-:W-:Y:S03]  /*1b9d0*/  HMMA.16816.F32.BF16 R28, R184.reuse, R160, RZ ;  /* 0x000000a0b81c723c */ /* 0x040fe600000418ff */
[----:B------:R-:W-:Y:S04]  /*1b9e0*/  LDSM.16.M88.4 R176, [R217+0x7800] ;  /* 0x00780000d9b0783b */ /* 0x000fe80000000200 */
[----:B------:R-:W-:Y:S01]  /*1b9f0*/  LDSM.16.M88.4 R192, [R223+0x8800] ;  /* 0x00880000dfc0783b */ /* 0x000fe20000000200 */
[----:B------:R-:W-:Y:S03]  /*1ba00*/  HMMA.16816.F32.BF16 R12, R184, R14, RZ ;  /* 0x0000000eb80c723c */ /* 0x000fe600000418ff */
[----:B------:R-:W-:Y:S01]  /*1ba10*/  LDSM.16.M88.4 R196, [R206+0x3800] ;  /* 0x00380000cec4783b */ /* 0x000fe20000000200 */
[----:B------:R-:W-:-:S03]  /*1ba20*/  ISETP.GE.AND P2, PT, R50, 0x3, PT ;  /* 0x000000033200780c */ /* 0x000fc60003f46270 */
        /* <DEDUP_REMOVED lines=10> */
[C---:B-1----:R-:W-:Y:S08]  /*1bad0*/  HMMA.16816.F32.BF16 R40, R184.reuse, R32, RZ ;  /* 0x00000020b828723c */ /* 0x042ff000000418ff */
[----:B------:R-:W-:Y:S01]  /*1bae0*/  HMMA.16816.F32.BF16 R184, R184, R34, RZ ;  /* 0x00000022b8b8723c */ /* 0x000fe200000418ff */
[----:B------:R-:W1:Y:S07]  /*1baf0*/  LDSM.16.M88.4 R32, [R210] ;  /* 0x00000000d220783b */ /* 0x000e6e0000000200 */
[C---:B-----5:R-:W-:Y:S08]  /*1bb00*/  HMMA.16816.F32.BF16 R148, R8.reuse, R4, R148 ;  /* 0x000000040894723c */ /* 0x060ff00000041894 */
[C---:B------:R-:W-:Y:S01]  /*1bb10*/  HMMA.16816.F32.BF16 R144, R8.reuse, R6, R144 ;  /* 0x000000060890723c */ /* 0x040fe20000041890 */
[----:B------:R-:W4:Y:S07]  /*1bb20*/  LDSM.16.M88.4 R4, [R217+0x4000] ;  /* 0x00400000d904783b */ /* 0x000f2e0000000200 */
[C---:B------:R-:W-:Y:S08]  /*1bb30*/  HMMA.16816.F32.BF16 R16, R8.reuse, R24, R16 ;  /* 0x000000180810723c */ /* 0x040ff00000041810 */
[C---:B------:R-:W-:Y:S01]  /*1bb40*/  HMMA.16816.F32.BF16 R12, R8.reuse, R26, R12 ;  /* 0x0000001a080c723c */ /* 0x040fe2000004180c */
[----:B------:R-:W5:Y:S07]  /*1bb50*/  LDSM.16.M88.4 R24, [R209] ;  /* 0x00000000d118783b */ /* 0x000f6e0000000200 */
[C---:B---3--:R-:W-:Y:S08]  /*1bb60*/  HMMA.16816.F32.BF16 R28, R8.reuse, R20, R28 ;  /* 0x00000014081c723c */ /* 0x048ff0000004181c */
[C---:B------:R-:W-:Y:S01]  /*1bb70*/  HMMA.16816.F32.BF16 R160, R8.reuse, R22, R160 ;  /* 0x0000001608a0723c */ /* 0x040fe200000418a0 */
[----:B------:R-:W3:Y:S07]  /*1bb80*/  LDSM.16.M88.4 R20, [R208] ;  /* 0x00000000d014783b */ /* 0x000eee0000000200 */
[C---:B------:R-:W-:Y:S08]  /*1bb90*/  HMMA.16816.F32.BF16 R156, R8.reuse, R36, R156 ;  /* 0x00000024089c723c */ /* 0x040ff0000004189c */
[C---:B------:R-:W-:Y:S01]  /*1bba0*/  HMMA.16816.F32.BF16 R152, R8.reuse, R38, R152 ;  /* 0x000000260898723c */ /* 0x040fe20000041898 */
[----:B------:R-:W2:Y:S07]  /*1bbb0*/  LDSM.16.M88.4 R36, [R217+0x4800] ;  /* 0x00480000d924783b */ /* 0x000eae0000000200 */
[C---:B-1----:R-:W-:Y:S08]  /*1bbc0*/  HMMA.16816.F32.BF16 R140, R8.reuse, R32, R140 ;  /* 0x00000020088c723c */ /* 0x042ff0000004188c */
[----:B------:R-:W-:Y:S01]  /*1bbd0*/  HMMA.16816.F32.BF16 R64, R8, R34, R64 ;  /* 0x000000220840723c */ /* 0x000fe20000041840 */
[----:B------:R-:W1:Y:S07]  /*1bbe0*/  LDSM.16.M88.4 R32, [R217+0x5000] ;  /* 0x00500000d920783b */ /* 0x000e6e0000000200 */
[C---:B----4-:R-:W-:Y:S08]  /*1bbf0*/  HMMA.16816.F32.BF16 R16, R172.reuse, R4, R16 ;  /* 0x00000004ac10723c */ /* 0x050ff00000041810 */
[----:B------:R-:W-:Y:S01]  /*1bc00*/  HMMA.16816.F32.BF16 R12, R172, R6, R12 ;  /* 0x00000006ac0c723c */ /* 0x000fe2000004180c */
[----:B------:R-:W4:Y:S07]  /*1bc10*/  LDSM.16.M88.4 R4, [R217+0x7000] ;  /* 0x00700000d904783b */ /* 0x000f2e0000000200 */
[C---:B-----5:R-:W-:Y:S08]  /*1bc20*/  HMMA.16816.F32.BF16 R60, R8.reuse, R24, R60 ;  /* 0x00000018083c723c */ /* 0x060ff0000004183c */
[C---:B------:R-:W-:Y:S01]  /*1bc30*/  HMMA.16816.F32.BF16 R56, R8.reuse, R26, R56 ;  /* 0x0000001a0838723c */ /* 0x040fe20000041838 */
[----:B------:R-:W5:Y:S07]  /*1bc40*/  LDSM.16.M88.4 R24, [R217+0x5800] ;  /* 0x00580000d918783b */ /* 0x000f6e0000000200 */
[C---:B---3--:R-:W-:Y:S08]  /*1bc50*/  HMMA.16816.F32.BF16 R52, R8.reuse, R20, R52 ;  /* 0x000000140834723c */ /* 0x048ff00000041834 */
[C---:B------:R-:W-:Y:S01]  /*1bc60*/  HMMA.16816.F32.BF16 R44, R8.reuse, R22, R44 ;  /* 0x00000016082c723c */ /* 0x040fe2000004182c */
[----:B------:R-:W3:Y:S07]  /*1bc70*/  LDSM.16.M88.4 R20, [R217+0x6000] ;  /* 0x00600000d914783b */ /* 0x000eee0000000200 */
[C---:B------:R-:W-:Y:S08]  /*1bc80*/  HMMA.16816.F32.BF16 R40, R8.reuse, R164, R40 ;  /* 0x000000a40828723c */ /* 0x040ff00000041828 */
[----:B------:R-:W-:Y:S01]  /*1bc90*/  HMMA.16816.F32.BF16 R184, R8, R166, R184 ;  /* 0x000000a608b8723c */ /* 0x000fe200000418b8 */
[----:B------:R-:W3:Y:S04]  /*1bca0*/  LDSM.16.M88.4 R8, [R217+0x6800] ;  /* 0x00680000d908783b */ /* 0x000ee80000000200 */
[----:B------:R-:W3:Y:S03]  /*1bcb0*/  LDSM.16.M88.4 R164, [R206+0x800] ;  /* 0x00080000cea4783b */ /* 0x000ee60000000200 */
[C---:B--2---:R-:W-:Y:S08]  /*1bcc0*/  HMMA.16816.F32.BF16 R28, R172.reuse, R36, R28 ;  /* 0x00000024ac1c723c */ /* 0x044ff0000004181c */
[C---:B------:R-:W-:Y:S01]  /*1bcd0*/  HMMA.16816.F32.BF16 R160, R172.reuse, R38, R160 ;  /* 0x00000026aca0723c */ /* 0x040fe200000418a0 */
[----:B------:R-:W2:Y:S07]  /*1bce0*/  LDSM.16.M88.4 R36, [R206+0x1000] ;  /* 0x00100000ce24783b */ /* 0x000eae0000000200 */
[C---:B-1----:R-:W-:Y:S08]  /*1bcf0*/  HMMA.16816.F32.BF16 R156, R172.reuse, R32, R156 ;  /* 0x00000020ac9c723c */ /* 0x042ff0000004189c */
[C---:B------:R-:W-:Y:S01]  /*1bd00*/  HMMA.16816.F32.BF16 R152, R172.reuse, R34, R152 ;  /* 0x00000022ac98723c */ /* 0x040fe20000041898 */
[----:B------:R-:W-:Y:S07]  /*1bd10*/  LDSM.16.M88.4 R32, [R206+0x1800] ;  /* 0x00180000ce20783b */ /* 0x000fee0000000200 */
[C---:B----4-:R-:W-:Y:S08]  /*1bd20*/  HMMA.16816.F32.BF16 R52, R172.reuse, R4, R52 ;  /* 0x00000004ac34723c */ /* 0x050ff00000041834 */
[C---:B------:R-:W-:Y:S01]  /*1bd30*/  HMMA.16816.F32.BF16 R44, R172.reuse, R6, R44 ;  /* 0x00000006ac2c723c */ /* 0x040fe2000004182c */
[----:B------:R-:W1:Y:S07]  /*1bd40*/  LDSM.16.M88.4 R4, [R223+0x8000] ;  /* 0x00800000df04783b */ /* 0x000e6e0000000200 */
[C---:B-----5:R-:W-:Y:S08]  /*1bd50*/  HMMA.16816.F32.BF16 R148, R172.reuse, R24, R148 ;  /* 0x00000018ac94723c */ /* 0x060ff00000041894 */
[C---:B------:R-:W-:Y:S01]  /*1bd60*/  HMMA.16816.F32.BF16 R144, R172.reuse, R26, R144 ;  /* 0x0000001aac90723c */ /* 0x040fe20000041890 */
[----:B------:R-:W4:Y:S07]  /*1bd70*/  LDSM.16.M88.4 R24, [R206+0x2000] ;  /* 0x00200000ce18783b */ /* 0x000f2e0000000200 */
[C---:B---3--:R-:W-:Y:S08]  /*1bd80*/  HMMA.16816.F32.BF16 R140, R172.reuse, R20, R140 ;  /* 0x00000014ac8c723c */ /* 0x048ff0000004188c */
[----:B------:R-:W-:Y:S01]  /*1bd90*/  HMMA.16816.F32.BF16 R64, R172, R22, R64 ;  /* 0x00000016ac40723c */ /* 0x000fe20000041840 */
[----:B------:R-:W3:Y:S07]  /*1bda0*/  LDSM.16.M88.4 R20, [R206+0x2800] ;  /* 0x00280000ce14783b */ /* 0x000eee0000000200 */
[C---:B------:R-:W-:Y:S08]  /*1bdb0*/  HMMA.16816.F32.BF16 R16, R188.reuse, R168, R16 ;  /* 0x000000a8bc10723c */ /* 0x040ff00000041810 */
[----:B------:R-:W-:Y:S01]  /*1bdc0*/  HMMA.16816.F32.BF16 R12, R188, R170, R12 ;  /* 0x000000aabc0c723c */ /* 0x000fe2000004180c */
[----:B------:R-:W-:Y:S07]  /*1bdd0*/  LDSM.16.M88.4 R168, [R223+0xa000] ;  /* 0x00a00000dfa8783b */ /* 0x000fee0000000200 */
[C---:B------:R-:W-:Y:S08]  /*1bde0*/  HMMA.16816.F32.BF16 R60, R172.reuse, R8, R60 ;  /* 0x00000008ac3c723c */ /* 0x040ff0000004183c */
[----:B------:R-:W-:Y:S01]  /*1bdf0*/  HMMA.16816.F32.BF16 R56, R172, R10, R56 ;  /* 0x0000000aac38723c */ /* 0x000fe20000041838 */
[----:B------:R-:W-:Y:S07]  /*1be00*/  LDSM.16.M88.4 R8, [R206+0x3000] ;  /* 0x00300000ce08783b */ /* 0x000fee0000000200 */
[C---:B------:R-:W-:Y:S08]  /*1be10*/  HMMA.16816.F32.BF16 R28, R188.reuse, R164, R28 ;  /* 0x000000a4bc1c723c */ /* 0x040ff0000004181c */
[C---:B------:R-:W-:Y:S01]  /*1be20*/  HMMA.16816.F32.BF16 R160, R188.reuse, R166, R160 ;  /* 0x000000a6bca0723c */ /* 0x040fe200000418a0 */
[----:B------:R-:W-:Y:S07]  /*1be30*/  LDSM.16.M88.4 R164, [R205] ;  /* 0x00000000cda4783b */ /* 0x000fee0000000200 */
[C---:B--2---:R-:W-:Y:S08]  /*1be40*/  HMMA.16816.F32.BF16 R156, R188.reuse, R36, R156 ;  /* 0x00000024bc9c723c */ /* 0x044ff0000004189c */
[----:B------:R-:W-:Y:S01]  /*1be50*/  HMMA.16816.F32.BF16 R152, R188, R38, R152 ;  /* 0x00000026bc98723c */ /* 0x000fe20000041898 */
[----:B------:R-:W2:Y:S07]  /*1be60*/  LDSM.16.M88.4 R36, [R222+0x2000] ;  /* 0x00200000de24783b */ /* 0x000eae0000000200 */
[C---:B-1----:R-:W-:Y:S08]  /*1be70*/  HMMA.16816.F32.BF16 R16, R180.reuse, R4, R16 ;  /* 0x00000004b410723c */ /* 0x042ff00000041810 */
[----:B------:R-:W-:Y:S01]  /*1be80*/  HMMA.16816.F32.BF16 R12, R180, R6, R12 ;  /* 0x00000006b40c723c */ /* 0x000fe2000004180c */
[----:B------:R-:W-:Y:S07]  /*1be90*/  LDSM.16.M88.4 R4, [R206+0x4000] ;  /* 0x00400000ce04783b */ /* 0x000fee0000000200 */
[C---:B------:R-:W-:Y:S08]  /*1bea0*/  HMMA.16816.F32.BF16 R148, R188.reuse, R32, R148 ;  /* 0x00000020bc94723c */ /* 0x040ff00000041894 */
[C---:B------:R-:W-:Y:S01]  /*1beb0*/  HMMA.16816.F32.BF16 R144, R188.reuse, R34, R144 ;  /* 0x00000022bc90723c */ /* 0x040fe20000041890 */
[----:B------:R-:W-:Y:S07]  /*1bec0*/  LDSM.16.M88.4 R32, [R204] ;  /* 0x00000000cc20783b */ /* 0x000fee0000000200 */
[C---:B----4-:R-:W-:Y:S08]  /*1bed0*/  HMMA.16816.F32.BF16 R140, R188.reuse, R24, R140 ;  /* 0x00000018bc8c723c */ /* 0x050ff0000004188c */
[C---:B------:R-:W-:Y:S01]  /*1bee0*/  HMMA.16816.F32.BF16 R64, R188.reuse, R26, R64 ;  /* 0x0000001abc40723c */ /* 0x040fe20000041840 */
[----:B------:R-:W-:Y:S07]  /*1bef0*/  LDSM.16.M88.4 R24, [R220+0x2000] ;  /* 0x00200000dc18783b */ /* 0x000fee0000000200 */
[C---:B---3--:R-:W-:Y:S08]  /*1bf00*/  HMMA.16816.F32.BF16 R60, R188.reuse, R20, R60 ;  /* 0x00000014bc3c723c */ /* 0x048ff0000004183c */
[----:B------:R-:W-:Y:S01]  /*1bf10*/  HMMA.16816.F32.BF16 R56, R188, R22, R56 ;  /* 0x00000016bc38723c */ /* 0x000fe20000041838 */
[----:B------:R-:W1:Y:S07]  /*1bf20*/  LDSM.16.M88.4 R20, [R217+0x8000] ;  /* 0x00800000d914783b */ /* 0x000e6e0000000200 */
[C---:B------:R-:W-:Y:S08]  /*1bf30*/  HMMA.16816.F32.BF16 R40, R172.reuse, R176, R40 ;  /* 0x000000b0ac28723c */ /* 0x040ff00000041828 */
[----:B------:R-:W-:Y:S01]  /*1bf40*/  HMMA.16816.F32.BF16 R184, R172, R178, R184 ;  /* 0x000000b2acb8723c */ /* 0x000fe200000418b8 */
[----:B------:R-:W3:Y:S04]  /*1bf50*/  LDSM.16.M88.4 R176, [R223+0x9000] ;  /* 0x00900000dfb0783b */ /* 0x000ee80000000200 */
[----:B------:R-:W-:Y:S03]  /*1bf60*/  LDSM.16.M88.4 R172, [R223+0x9800] ;  /* 0x00980000dfac783b */ /* 0x000fe60000000200 */
[----:B--2---:R-:W-:Y:S08]  /*1bf70*/  HMMA.16816.F32.BF16 R16, R36, R164, R16 ;  /* 0x000000a42410723c */ /* 0x004ff00000041810 */
[----:B------:R-:W-:Y:S08]  /*1bf80*/  HMMA.16816.F32.BF16 R28, R180, R192, R28 ;  /* 0x000000c0b41c723c */ /* 0x000ff0000004181c */
[----:B------:R-:W-:Y:S01]  /*1bf90*/  HMMA.16816.F32.BF16 R12, R36, R166, R12 ;  /* 0x000000a6240c723c */ /* 0x000fe2000004180c */
[----:B------:R-:W-:Y:S07]  /*1bfa0*/  LDSM.16.M88.4 R164, [R223+0xa800] ;  /* 0x00a80000dfa4783b */ /* 0x000fee0000000200 */
[----:B------:R-:W-:Y:S08]  /*1bfb0*/  HMMA.16816.F32.BF16 R160, R180, R194, R160 ;  /* 0x000000c2b4a0723c */ /* 0x000ff000000418a0 */
[C---:B------:R-:W-:Y:S08]  /*1bfc0*/  HMMA.16816.F32.BF16 R52, R188.reuse, R8, R52 ;  /* 0x00000008bc34723c */ /* 0x040ff00000041834 */
[C---:B------:R-:W-:Y:S01]  /*1bfd0*/  HMMA.16816.F32.BF16 R44, R188.reuse, R10, R44 ;  /* 0x0000000abc2c723c */ /* 0x040fe2000004182c */
[----:B------:R-:W2:Y:S07]  /*1bfe0*/  LDSM.16.M88.4 R8, [R219+0x2000] ;  /* 0x00200000db08783b */ /* 0x000eae0000000200 */
[C---:B------:R-:W-:Y:S08]  /*1bff0*/  HMMA.16816.F32.BF16 R40, R188.reuse, R196, R40 ;  /* 0x000000c4bc28723c */ /* 0x040ff00000041828 */
[----:B------:R-:W-:Y:S01]  /*1c000*/  HMMA.16816.F32.BF16 R188, R188, R198, R184 ;  /* 0x000000c6bcbc723c */ /* 0x000fe200000418b8 */
[----:B------:R-:W4:Y:S07]  /*1c010*/  LDSM.16.M88.4 R184, [R217+0x8800] ;  /* 0x00880000d9b8783b */ /* 0x000f2e0000000200 */
[----:B-1----:R-:W-:Y:S08]  /*1c020*/  HMMA.16816.F32.BF16 R16, R24, R20, R16 ;  /* 0x000000141810723c */ /* 0x002ff00000041810 */
[----:B------:R-:W-:Y:S08]  /*1c030*/  HMMA.16816.F32.BF16 R28, R36, R32, R28 ;  /* 0x00000020241c723c */ /* 0x000ff0000004181c */
[----:B------:R-:W-:Y:S01]  /*1c040*/  HMMA.16816.F32.BF16 R12, R24, R22, R12 ;  /* 0x00000016180c723c */ /* 0x000fe2000004180c */
[----:B------:R-:W-:Y:S07]  /*1c050*/  LDSM.16.M88.4 R20, [R206+0x4800] ;  /* 0x00480000ce14783b */ /* 0x000fee0000000200 */
[----:B------:R-:W-:Y:S01]  /*1c060*/  HMMA.16816.F32.BF16 R160, R36, R34, R160 ;  /* 0x0000002224a0723c */ /* 0x000fe200000418a0 */
[----:B------:R-:W1:Y:S07]  /*1c070*/  LDSM.16.M88.4 R32, [R203] ;  /* 0x00000000cb20783b */ /* 0x000e6e0000000200 */
[C---:B---3--:R-:W-:Y:S08]  /*1c080*/  HMMA.16816.F32.BF16 R156, R180.reuse, R176, R156 ;  /* 0x000000b0b49c723c */ /* 0x048ff0000004189c */
[----:B------:R-:W-:Y:S08]  /*1c090*/  HMMA.16816.F32.BF16 R152, R180, R178, R152 ;  /* 0x000000b2b498723c */ /* 0x000ff00000041898 */
[C---:B--2---:R-:W-:Y:S08]  /*1c0a0*/  HMMA.16816.F32.BF16 R16, R8.reuse, R4, R16 ;  /* 0x000000040810723c */ /* 0x044ff00000041810 */
[----:B------:R-:W-:Y:S01]  /*1c0b0*/  HMMA.16816.F32.BF16 R12, R8, R6, R12 ;  /* 0x00000006080c723c */ /* 0x000fe2000004180c */
[----:B------:R-:W2:Y:S07]  /*1c0c0*/  LDSM.16.M88.4 R4, [R217+0x9000] ;  /* 0x00900000d904783b */ /* 0x000eae0000000200 */
[----:B----4-:R-:W-:Y:S08]  /*1c0d0*/  HMMA.16816.F32.BF16 R28, R24, R184, R28 ;  /* 0x000000b8181c723c */ /* 0x010ff0000004181c */
[C---:B-1----:R-:W-:Y:S08]  /*1c0e0*/  HMMA.16816.F32.BF16 R156, R36.reuse, R32, R156 ;  /* 0x00000020249c723c */ /* 0x042ff0000004189c */
[----:B------:R-:W-:Y:S01]  /*1c0f0*/  HMMA.16816.F32.BF16 R152, R36, R34, R152 ;  /* 0x000000222498723c */ /* 0x000fe20000041898 */
[-C--:B------:R-:W-:Y:S01]  /*1c100*/  FMUL.FTZ R16, R16, R51.reuse ;  /* 0x0000003310107220 */ /* 0x080fe20000410000 */
[----:B------:R-:W-:Y:S01]  /*1c110*/  LDSM.16.M88.4 R32, [R206+0x5000] ;  /* 0x00500000ce20783b */ /* 0x000fe20000000200 */
[----:B------:R-:W-:-:S02]  /*1c120*/  FMUL.FTZ R17, R17, R51 ;  /* 0x0000003311117220 */ /* 0x000fc40000410000 */
[----:B------:R-:W-:-:S03]  /*1c130*/  FMUL.FTZ R18, R18, R51 ;  /* 0x0000003312127220 */ /* 0x000fc60000410000 */
[----:B------:R-:W-:Y:S01]  /*1c140*/  HMMA.16816.F32.BF16 R60, R180, R164, R60 ;  /* 0x000000a4b43c723c */ /* 0x000fe2000004183c */
[----:B------:R-:W-:-:S07]  /*1c150*/  FMUL.FTZ R19, R19, R51 ;  /* 0x0000003313137220 */ /* 0x000fce0000410000 */
[C---:B------:R-:W-:Y:S01]  /*1c160*/  HMMA.16816.F32.BF16 R56, R180.reuse, R166, R56 ;  /* 0x000000a6b438723c */ /* 0x040fe20000041838 */
[----:B------:R-:W1:Y:S01]  /*1c170*/  LDSM.16.M88.4 R164, [R202] ;  /* 0x00000000caa4783b */ /* 0x000e620000000200 */
[----:B------:R-:W-:Y:S06]  /*1c180*/  MUFU.TANH R133, R16 ;  /* 0x0000001000857308 */ /* 0x000fec0000002400 */
[----:B------:R-:W-:Y:S02]  /*1c190*/  HMMA.16816.F32.BF16 R140, R180, R168, R140 ;  /* 0x000000a8b48c723c */ /* 0x000fe4000004188c */
[----:B------:R-:W3:Y:S08]  /*1c1a0*/  MUFU.TANH R137, R17 ;  /* 0x0000001100897308 */ /* 0x000ef00000002400 */
[----:B------:R-:W-:Y:S01]  /*1c1b0*/  MUFU.TANH R136, R18 ;  /* 0x0000001200887308 */ /* 0x000fe20000002400 */
[----:B------:R-:W-:Y:S07]  /*1c1c0*/  HMMA.16816.F32.BF16 R28, R8, R20, R28 ;  /* 0x00000014081c723c */ /* 0x000fee000004181c */
[----:B------:R4:W5:Y:S01]  /*1c1d0*/  MUFU.TANH R168, R19 ;  /* 0x0000001300a87308 */ /* 0x0009620000002400 */
[----:B------:R-:W-:Y:S01]  /*1c1e0*/  HMMA.16816.F32.BF16 R148, R180, R172, R148 ;  /* 0x000000acb494723c */ /* 0x000fe20000041894 */
[----:B------:R-:W-:-:S02]  /*1c1f0*/  FMUL.FTZ R12, R12, R51 ;  /* 0x000000330c0c7220 */ /* 0x000fc40000410000 */
[-C--:B------:R-:W-:Y:S01]  /*1c200*/  FMUL.FTZ R13, R13, R51.reuse ;  /* 0x000000330d0d7220 */ /* 0x080fe20000410000 */
[----:B----4-:R-:W4:Y:S04]  /*1c210*/  LDSM.16.M88.4 R16, [R223+0xb000] ;  /* 0x00b00000df10783b */ /* 0x010f280000000200 */
[----:B------:R-:W-:Y:S01]  /*1c220*/  HMMA.16816.F32.BF16 R144, R180, R174, R144 ;  /* 0x000000aeb490723c */ /* 0x000fe20000041890 */
[-C--:B------:R-:W-:Y:S02]  /*1c230*/  FMUL.FTZ R14, R14, R51.reuse ;  /* 0x000000330e0e7220 */ /* 0x080fe40000410000 */
[----:B------:R-:W-:-:S05]  /*1c240*/  FMUL.FTZ R15, R15, R51 ;  /* 0x000000330f0f7220 */ /* 0x000fca0000410000 */
[C---:B--2---:R-:W-:Y:S01]  /*1c250*/  HMMA.16816.F32.BF16 R156, R24.reuse, R4, R156 ;  /* 0x00000004189c723c */ /* 0x044fe2000004189c */
[----:B------:R-:W2:Y:S07]  /*1c260*/  MUFU.TANH R169, R12 ;  /* 0x0000000c00a97308 */ /* 0x000eae0000002400 */
[----:B------:R-:W-:Y:S01]  /*1c270*/  HMMA.16816.F32.BF16 R152, R24, R6, R152 ;  /* 0x000000061898723c */ /* 0x000fe20000041898 */
[----:B------:R-:W1:Y:S01]  /*1c280*/  LDSM.16.M88.4 R4, [R201] ;  /* 0x00000000c904783b */ /* 0x000e620000000200 */
[----:B------:R-:W1:Y:S06]  /*1c290*/  MUFU.TANH R172, R14 ;  /* 0x0000000e00ac7308 */ /* 0x000e6c0000002400 */
[----:B------:R-:W-:Y:S02]  /*1c2a0*/  HMMA.16816.F32.BF16 R64, R180, R170, R64 ;  /* 0x000000aab440723c */ /* 0x000fe40000041840 */
[----:B------:R-:W1:Y:S08]  /*1c2b0*/  MUFU.TANH R170, R13 ;  /* 0x0000000d00aa7308 */ /* 0x000e700000002400 */
[----:B------:R2:W1:Y:S01]  /*1c2c0*/  MUFU.TANH R173, R15 ;  /* 0x0000000f00ad7308 */ /* 0x0004620000002400 */
[----:B------:R-:W-:-:S02]  /*1c2d0*/  FMUL.FTZ R28, R28, R51 ;  /* 0x000000331c1c7220 */ /* 0x000fc40000410000 */
[-C--:B------:R-:W-:Y:S01]  /*1c2e0*/  FMUL.FTZ R29, R29, R51.reuse ;  /* 0x000000331d1d7220 */ /* 0x080fe20000410000 */
[----:B--2---:R-:W2:Y:S01]  /*1c2f0*/  LDSM.16.M88.4 R12, [R217+0x9800] ;  /* 0x00980000d90c783b */ /* 0x004ea20000000200 */
[-C--:B------:R-:W-:Y:S02]  /*1c300*/  FMUL.FTZ R30, R30, R51.reuse ;  /* 0x000000331e1e7220 */ /* 0x080fe40000410000 */
[-C--:B------:R-:W-:Y:S01]  /*1c310*/  FMUL.FTZ R31, R31, R51.reuse ;  /* 0x000000331f1f7220 */ /* 0x080fe20000410000 */
[----:B------:R-:W-:Y:S01]  /*1c320*/  HMMA.16816.F32.BF16 R160, R24, R186, R160 ;  /* 0x000000ba18a0723c */ /* 0x000fe200000418a0 */
[----:B------:R-:W-:Y:S07]  /*1c330*/  MUFU.TANH R171, R28 ;  /* 0x0000001c00ab7308 */ /* 0x000fee0000002400 */
[C---:B-1----:R-:W-:Y:S01]  /*1c340*/  HMMA.16816.F32.BF16 R148, R36.reuse, R164, R148 ;  /* 0x000000a42494723c */ /* 0x042fe20000041894 */
[----:B------:R-:W-:Y:S07]  /*1c350*/  MUFU.TANH R174, R29 ;  /* 0x0000001d00ae7308 */ /* 0x000fee0000002400 */
[----:B------:R-:W-:Y:S01]  /*1c360*/  HMMA.16816.F32.BF16 R144, R36, R166, R144 ;  /* 0x000000a62490723c */ /* 0x000fe20000041890 */
[----:B------:R-:W1:Y:S08]  /*1c370*/  MUFU.TANH R175, R30 ;  /* 0x0000001e00af7308 */ /* 0x000e700000002400 */
[----:B------:R1:W1:Y:S01]  /*1c380*/  MUFU.TANH R177, R31 ;  /* 0x0000001f00b17308 */ /* 0x0002620000002400 */
[C---:B----4-:R-:W-:Y:S08]  /*1c390*/  HMMA.16816.F32.BF16 R52, R180.reuse, R16, R52 ;  /* 0x00000010b434723c */ /* 0x050ff00000041834 */
[----:B------:R-:W-:Y:S01]  /*1c3a0*/  HMMA.16816.F32.BF16 R44, R180, R18, R44 ;  /* 0x00000012b42c723c */ /* 0x000fe2000004182c */
[----:B------:R-:W-:Y:S04]  /*1c3b0*/  LDSM.16.M88.4 R16, [R206+0x5800] ;  /* 0x00580000ce10783b */ /* 0x000fe80000000200 */
[----:B-1----:R-:W1:Y:S03]  /*1c3c0*/  LDSM.16.M88.4 R28, [R217+0xa000] ;  /* 0x00a00000d91c783b */ /* 0x002e660000000200 */
[----:B------:R-:W-:Y:S08]  /*1c3d0*/  HMMA.16816.F32.BF16 R140, R36, R4, R140 ;  /* 0x00000004248c723c */ /* 0x000ff0000004188c */
[----:B------:R-:W-:Y:S01]  /*1c3e0*/  HMMA.16816.F32.BF16 R160, R8, R22, R160 ;  /* 0x0000001608a0723c */ /* 0x000fe200000418a0 */
[----:B------:R-:W4:Y:S07]  /*1c3f0*/  LDSM.16.M88.4 R20, [R200] ;  /* 0x00000000c814783b */ /* 0x000f2e0000000200 */
[C---:B--2---:R-:W-:Y:S08]  /*1c400*/  HMMA.16816.F32.BF16 R148, R24.reuse, R12, R148 ;  /* 0x0000000c1894723c */ /* 0x044ff00000041894 */
[----:B------:R-:W-:Y:S01]  /*1c410*/  HMMA.16816.F32.BF16 R144, R24, R14, R144 ;  /* 0x0000000e1890723c */ /* 0x000fe20000041890 */
[----:B------:R-:W2:Y:S07]  /*1c420*/  LDSM.16.M88.4 R12, [R223+0xb800] ;  /* 0x00b80000df0c783b */ /* 0x000eae0000000200 */
[----:B------:R-:W-:Y:S01]  /*1c430*/  HMMA.16816.F32.BF16 R64, R36, R6, R64 ;  /* 0x000000062440723c */ /* 0x000fe20000041840 */
[----:B------:R-:W2:Y:S07]  /*1c440*/  LDSM.16.M88.4 R4, [R206+0x6000] ;  /* 0x00600000ce04783b */ /* 0x000eae0000000200 */
[----:B-1----:R-:W-:Y:S08]  /*1c450*/  HMMA.16816.F32.BF16 R140, R24, R28, R140 ;  /* 0x0000001c188c723c */ /* 0x002ff0000004188c */
[C---:B------:R-:W-:Y:S08]  /*1c460*/  HMMA.16816.F32.BF16 R148, R8.reuse, R16, R148 ;  /* 0x000000100894723c */ /* 0x040ff00000041894 */
[----:B------:R-:W-:Y:S01]  /*1c470*/  HMMA.16816.F32.BF16 R144, R8, R18, R144 ;  /* 0x000000120890723c */ /* 0x000fe20000041890 */
[----:B------:R-:W1:Y:S07]  /*1c480*/  LDSM.16.M88.4 R16, [R217+0xa800] ;  /* 0x00a80000d910783b */ /* 0x000e6e0000000200 */
[----:B------:R-:W-:Y:S01]  /*1c490*/  HMMA.16816.F32.BF16 R64, R24, R30, R64 ;  /* 0x0000001e1840723c */ /* 0x000fe20000041840 */
[----:B------:R-:W1:Y:S07]  /*1c4a0*/  LDSM.16.M88.4 R28, [R139] ;  /* 0x000000008b1c783b */ /* 0x000e6e0000000200 */
[----:B----4-:R-:W-:Y:S08]  /*1c4b0*/  HMMA.16816.F32.BF16 R60, R36, R20, R60 ;  /* 0x00000014243c723c */ /* 0x010ff0000004183c */
[----:B--2---:R-:W-:Y:S01]  /*1c4c0*/  HMMA.16816.F32.BF16 R40, R180, R12, R40 ;  /* 0x0000000cb428723c */ /* 0x004fe20000041828 */
[----:B------:R-:W2:Y:S07]  /*1c4d0*/  S2R R12, SR_TID.X ;  /* 0x00000000000c7919 */ /* 0x000eae0000002100 */
[----:B------:R-:W-:Y:S08]  /*1c4e0*/  HMMA.16816.F32.BF16 R140, R8, R4, R140 ;  /* 0x00000004088c723c */ /* 0x000ff0000004188c */
[----:B------:R-:W-:Y:S01]  /*1c4f0*/  HMMA.16816.F32.BF16 R56, R36, R22, R56 ;  /* 0x000000162438723c */ /* 0x000fe20000041838 */
[----:B------:R-:W4:Y:S07]  /*1c500*/  LDSM.16.M88.4 R20, [R206+0x6800] ;  /* 0x00680000ce14783b */ /* 0x000f2e0000000200 */
[----:B------:R-:W-:Y:S01]  /*1c510*/  HMMA.16816.F32.BF16 R64, R8, R6, R64 ;  /* 0x000000060840723c */ /* 0x000fe20000041840 */
[----:B------:R-:W3:Y:S01]  /*1c520*/  LDSM.16.M88.4 R4, [R217+0xb000] ;  /* 0x00b00000d904783b */ /* 0x000ee20000000200 */
[----:B------:R-:W-:-:S02]  /*1c530*/  FMUL.FTZ R147, R147, R51 ;  /* 0x0000003393937220 */ /* 0x000fc40000410000 */
[----:B--2---:R-:W-:-:S04]  /*1c540*/  IMAD.SHL.U32 R12, R12, 0x2, RZ ;  /* 0x000000020c0c7824 */ /* 0x004fc800078e00ff */
[----:B-1----:R-:W-:Y:S01]  /*1c550*/  HMMA.16816.F32.BF16 R60, R24, R16, R60 ;  /* 0x00000010183c723c */ /* 0x002fe2000004183c */
[----:B------:R-:W-:Y:S01]  /*1c560*/  FMUL.FTZ R140, R140, R51 ;  /* 0x000000338c8c7220 */ /* 0x000fe20000410000 */
[----:B------:R-:W-:Y:S06]  /*1c570*/  MUFU.TANH R167, R147 ;  /* 0x0000009300a77308 */ /* 0x000fec0000002400 */
[----:B------:R-:W-:Y:S02]  /*1c580*/  HMMA.16816.F32.BF16 R188, R180, R14, R188 ;  /* 0x0000000eb4bc723c */ /* 0x000fe400000418bc */
[----:B------:R1:W-:Y:S06]  /*1c590*/  MUFU.TANH R147, R140 ;  /* 0x0000008c00937308 */ /* 0x0003ec0000002400 */
[----:B------:R-:W-:Y:S08]  /*1c5a0*/  HMMA.16816.F32.BF16 R52, R36, R28, R52 ;  /* 0x0000001c2434723c */ /* 0x000ff00000041834 */
[----:B------:R-:W-:Y:S01]  /*1c5b0*/  HMMA.16816.F32.BF16 R156, R8, R32, R156 ;  /* 0x00000020089c723c */ /* 0x000fe2000004189c */
[----:B-1----:R-:W-:-:S02]  /*1c5c0*/  LOP3.LUT R140, R12, 0x6, RZ, 0xc0, !PT ;  /* 0x000000060c8c7812 */ /* 0x002fc400078ec0ff */
[----:B------:R-:W1:Y:S05]  /*1c5d0*/  LDSM.16.M88.4 R12, [R138] ;  /* 0x000000008a0c783b */ /* 0x000e6a0000000200 */
[----:B------:R-:W-:Y:S01]  /*1c5e0*/  HMMA.16816.F32.BF16 R56, R24, R18, R56 ;  /* 0x000000121838723c */ /* 0x000fe20000041838 */
[----:B------:R-:W-:Y:S02]  /*1c5f0*/  IMAD R140, R240, 0x80, R140 ;  /* 0x00000080f08c7824 */ /* 0x000fe400078e028c */
[-C--:B------:R-:W-:Y:S02]  /*1c600*/  FMUL.FTZ R32, R161, R51.reuse ;  /* 0x00000033a1207220 */ /* 0x080fe40000410000 */
[----:B------:R-:W-:Y:S01]  /*1c610*/  FMUL.FTZ R160, R160, R51 ;  /* 0x00000033a0a07220 */ /* 0x000fe20000410000 */
[----:B------:R-:W-:-:S02]  /*1c620*/  IADD3 R16, R140, 0x1, RZ ;  /* 0x000000018c107810 */ /* 0x000fc40007ffe0ff */
[----:B------:R-:W-:Y:S01]  /*1c630*/  HMMA.16816.F32.BF16 R152, R8, R34, R152 ;  /* 0x000000220898723c */ /* 0x000fe20000041898 */
[-C--:B------:R-:W-:Y:S02]  /*1c640*/  FMUL.FTZ R33, R162, R51.reuse ;  /* 0x00000033a2217220 */ /* 0x080fe40000410000 */
[----:B------:R-:W-:-:S05]  /*1c650*/  FMUL.FTZ R161, R163, R51 ;  /* 0x00000033a3a17220 */ /* 0x000fca0000410000 */
[----:B----4-:R-:W-:Y:S01]  /*1c660*/  HMMA.16816.F32.BF16 R60, R8, R20, R60 ;  /* 0x00000014083c723c */ /* 0x010fe2000004183c */
[C---:B------:R-:W-:Y:S02]  /*1c670*/  ISETP.GE.AND P6, PT, R16.reuse, R0, PT ;  /* 0x000000001000720c */ /* 0x040fe40003fc6270 */
[----:B------:R-:W-:Y:S01]  /*1c680*/  ISETP.GE.AND P4, PT, R16, R2, PT ;  /* 0x000000021000720c */ /* 0x000fe20003f86270 */
[-C--:B------:R-:W-:Y:S01]  /*1c690*/  FMUL.FTZ R34, R156, R51.reuse ;  /* 0x000000339c227220 */ /* 0x080fe20000410000 */
[----:B------:R-:W-:Y:S01]  /*1c6a0*/  MUFU.TANH R160, R160 ;  /* 0x000000a000a07308 */ /* 0x000fe20000002400 */
[-C--:B------:R-:W-:Y:S02]  /*1c6b0*/  FMUL.FTZ R35, R157, R51.reuse ;  /* 0x000000339d237220 */ /* 0x080fe40000410000 */
[----:B---3--:R-:W-:Y:S01]  /*1c6c0*/  HMMA.16816.F32.BF16 R52, R24, R4, R52 ;  /* 0x000000041834723c */ /* 0x008fe20000041834 */
[-C--:B------:R-:W-:Y:S01]  /*1c6d0*/  FMUL.FTZ R156, R158, R51.reuse ;  /* 0x000000339e9c7220 */ /* 0x080fe20000410000 */
[----:B------:R-:W-:Y:S01]  /*1c6e0*/  FSEL R179, R137, -INF , !P6 ;  /* 0xff80000089b37808 */ /* 0x000fe20007000000 */
[-C--:B------:R-:W-:Y:S01]  /*1c6f0*/  FMUL.FTZ R157, R159, R51.reuse ;  /* 0x000000339f9d7220 */ /* 0x080fe20000410000 */
[----:B-----5:R-:W-:Y:S01]  /*1c700*/  FSEL R180, R168, -INF , !P4 ;  /* 0xff800000a8b47808 */ /* 0x020fe20006000000 */
[----:B------:R-:W-:Y:S03]  /*1c710*/  MUFU.TANH R32, R32 ;  /* 0x0000002000207308 */ /* 0x000fe60000002400 */
[----:B------:R-:W-:Y:S01]  /*1c720*/  HMMA.16816.F32.BF16 R44, R36, R30, R44 ;  /* 0x0000001e242c723c */ /* 0x000fe2000004182c */
[C---:B------:R-:W-:Y:S01]  /*1c730*/  IADD3 R5, R140.reuse, 0x8, RZ ;  /* 0x000000088c057810 */ /* 0x040fe20007ffe0ff */
[-C--:B------:R-:W-:Y:S01]  /*1c740*/  FMUL.FTZ R65, R65, R51.reuse ;  /* 0x0000003341417220 */ /* 0x080fe20000410000 */
[----:B------:R-:W-:Y:S01]  /*1c750*/  IADD3 R4, R140, 0x9, RZ ;  /* 0x000000098c047810 */ /* 0x000fe20007ffe0ff */
[----:B------:R-:W-:Y:S01]  /*1c760*/  FMUL.FTZ R66, R66, R51 ;  /* 0x0000003342427220 */ /* 0x000fe20000410000 */
[----:B------:R-:W2:Y:S03]  /*1c770*/  MUFU.TANH R33, R33 ;  /* 0x0000002100217308 */ /* 0x000ea60000002400 */
[----:B------:R-:W-:Y:S01]  /*1c780*/  HMMA.16816.F32.BF16 R56, R8, R22, R56 ;  /* 0x000000160838723c */ /* 0x000fe20000041838 */
[----:B------:R-:W3:Y:S01]  /*1c790*/  LDSM.16.M88.4 R20, [R217+0xb800] ;  /* 0x00b80000d914783b */ /* 0x000ee20000000200 */
[----:B------:R-:W-:-:S03]  /*1c7a0*/  ISETP.GE.AND P5, PT, R5, R0, PT ;  /* 0x000000000500720c */ /* 0x000fc60003fa6270 */
[----:B------:R-:W4:Y:S01]  /*1c7b0*/  MUFU.TANH R161, R161 ;  /* 0x000000a100a17308 */ /* 0x000f220000002400 */
[----:B------:R-:W-:Y:S01]  /*1c7c0*/  ISETP.GE.AND P3, PT, R5, R2, PT ;  /* 0x000000020500720c */ /* 0x000fe20003f66270 */
[-C--:B------:R-:W-:Y:S01]  /*1c7d0*/  FMUL.FTZ R64, R64, R51.reuse ;  /* 0x0000003340407220 */ /* 0x080fe20000410000 */
[C---:B------:R-:W-:Y:S01]  /*1c7e0*/  ISETP.GE.AND P6, PT, R4.reuse, R0, PT ;  /* 0x000000000400720c */ /* 0x040fe20003fc6270 */
[----:B------:R-:W-:Y:S01]  /*1c7f0*/  FMUL.FTZ R67, R67, R51 ;  /* 0x0000003343437220 */ /* 0x000fe20000410000 */
[----:B------:R-:W-:Y:S01]  /*1c800*/  ISETP.GE.AND P4, PT, R4, R2, PT ;  /* 0x000000020400720c */ /* 0x000fe20003f86270 */
[----:B------:R-:W5:Y:S01]  /*1c810*/  LDSM.16.M88.4 R16, [R206+0x7000] ;  /* 0x00700000ce10783b */ /* 0x000f620000000200 */
[C---:B------:R-:W-:Y:S02]  /*1c820*/  IADD3 R5, R140.reuse, 0x10, RZ ;  /* 0x000000108c057810 */ /* 0x040fe40007ffe0ff */
[----:B------:R-:W-:Y:S01]  /*1c830*/  IADD3 R4, R140, 0x11, RZ ;  /* 0x000000118c047810 */ /* 0x000fe20007ffe0ff */
[----:B------:R-:W-:Y:S01]  /*1c840*/  MUFU.TANH R34, R34 ;  /* 0x0000002200227308 */ /* 0x000fe20000002400 */
[----:B------:R-:W-:-:S02]  /*1c850*/  FSEL R182, R169, -INF , !P5 ;  /* 0xff800000a9b67808 */ /* 0x000fc40006800000 */
[----:B------:R-:W-:Y:S02]  /*1c860*/  FSEL R183, R172, -INF , !P3 ;  /* 0xff800000acb77808 */ /* 0x000fe40005800000 */
[----:B------:R-:W-:Y:S02]  /*1c870*/  FSEL R181, R170, -INF , !P6 ;  /* 0xff800000aab57808 */ /* 0x000fe40007000000 */
[----:B------:R-:W-:Y:S01]  /*1c880*/  FSEL R184, R173, -INF , !P4 ;  /* 0xff800000adb87808 */ /* 0x000fe20006000000 */
[----:B------:R-:W-:Y:S01]  /*1c890*/  MUFU.TANH R35, R35 ;  /* 0x0000002300237308 */ /* 0x000fe20000002400 */
[C---:B------:R-:W-:Y:S02]  /*1c8a0*/  ISETP.GE.AND P5, PT, R5.reuse, R0, PT ;  /* 0x000000000500720c */ /* 0x040fe40003fa6270 */
[----:B------:R-:W-:Y:S02]  /*1c8b0*/  ISETP.GE.AND P3, PT, R5, R2, PT ;  /* 0x000000020500720c */ /* 0x000fe40003f66270 */
[----:B------:R-:W-:-:S02]  /*1c8c0*/  ISETP.GE.AND P6, PT, R4, R0, PT ;  /* 0x000000000400720c */ /* 0x000fc40003fc6270 */
[----:B------:R-:W-:Y:S01]  /*1c8d0*/  ISETP.GE.AND P4, PT, R4, R2, PT ;  /* 0x000000020400720c */ /* 0x000fe20003f86270 */
[----:B------:R-:W1:Y:S01]  /*1c8e0*/  MUFU.TANH R156, R156 ;  /* 0x0000009c009c7308 */ /* 0x000e620000002400 */
[C---:B------:R-:W-:Y:S02]  /*1c8f0*/  IADD3 R5, R140.reuse, 0x18, RZ ;  /* 0x000000188c057810 */ /* 0x040fe40007ffe0ff */
[----:B------:R-:W-:-:S05]  /*1c900*/  IADD3 R4, R140, 0x19, RZ ;  /* 0x000000198c047810 */ /* 0x000fca0007ffe0ff */
[----:B------:R-:W2:Y:S01]  /*1c910*/  MUFU.TANH R157, R157 ;  /* 0x0000009d009d7308 */ /* 0x000ea20000002400 */
[----:B------:R-:W-:Y:S02]  /*1c920*/  FSEL R178, R175, -INF , !P3 ;  /* 0xff800000afb27808 */ /* 0x000fe40005800000 */
[----:B------:R-:W-:Y:S02]  /*1c930*/  FSEL R177, R177, -INF , !P4 ;  /* 0xff800000b1b17808 */ /* 0x000fe40006000000 */
[----:B------:R-:W-:-:S03]  /*1c940*/  ISETP.GE.AND P3, PT, R5, R2, PT ;  /* 0x000000020500720c */ /* 0x000fc60003f66270 */
[----:B------:R3:W-:Y:S01]  /*1c950*/  MUFU.TANH R162, R65 ;  /* 0x0000004100a27308 */ /* 0x0007e20000002400 */
[----:B------:R-:W-:Y:S01]  /*1c960*/  ISETP.GE.AND P4, PT, R4, R2, PT ;  /* 0x000000020400720c */ /* 0x000fe20003f86270 */
[----:B-1----:R-:W-:Y:S01]  /*1c970*/  HMMA.16816.F32.BF16 R40, R36, R12, R40 ;  /* 0x0000000c2428723c */ /* 0x002fe20000041828 */
[----:B------:R-:W-:-:S05]  /*1c980*/  FMUL.FTZ R152, R152, R51 ;  /* 0x0000003398987220 */ /* 0x000fca0000410000 */
[----:B------:R1:W-:Y:S01]  /*1c990*/  MUFU.TANH R164, R66 ;  /* 0x0000004200a47308 */ /* 0x0003e20000002400 */
[----:B------:R-:W-:Y:S01]  /*1c9a0*/  FMUL.FTZ R13, R63, R51 ;  /* 0x000000333f0d7220 */ /* 0x000fe20000410000 */
[----:B--2---:R-:W-:Y:S02]  /*1c9b0*/  FSEL R63, R33, -INF , !P3 ;  /* 0xff800000213f7808 */ /* 0x004fe40005800000 */
[----:B---3--:R-:W-:Y:S02]  /*1c9c0*/  FSEL R65, R174, -INF , !P6 ;  /* 0xff800000ae417808 */ /* 0x008fe40007000000 */
[----:B------:R-:W-:Y:S02]  /*1c9d0*/  ISETP.GE.AND P6, PT, R4, R0, PT ;  /* 0x000000000400720c */ /* 0x000fe40003fc6270 */
[----:B------:R-:W-:Y:S02]  /*1c9e0*/  IADD3 R4, R140, 0x21, RZ ;  /* 0x000000218c047810 */ /* 0x000fe40007ffe0ff */
[----:B-1----:R-:W-:-:S02]  /*1c9f0*/  FSEL R66, R171, -INF , !P5 ;  /* 0xff800000ab427808 */ /* 0x002fc40006800000 */
[----:B------:R-:W-:Y:S02]  /*1ca00*/  ISETP.GE.AND P5, PT, R5, R0, PT ;  /* 0x000000000500720c */ /* 0x000fe40003fa6270 */
[----:B------:R-:W-:Y:S01]  /*1ca10*/  IADD3 R5, R140, 0x20, RZ ;  /* 0x000000208c057810 */ /* 0x000fe20007ffe0ff */
[----:B------:R1:W-:Y:S01]  /*1ca20*/  MUFU.TANH R158, R64 ;  /* 0x00000040009e7308 */ /* 0x0003e20000002400 */
[----:B----4-:R-:W-:Y:S02]  /*1ca30*/  FSEL R31, R161, -INF , !P4 ;  /* 0xff800000a11f7808 */ /* 0x010fe40006000000 */
[-C--:B------:R-:W-:Y:S02]  /*1ca40*/  ISETP.GE.AND P3, PT, R5, R2.reuse, PT ;  /* 0x000000020500720c */ /* 0x080fe40003f66270 */
[----:B------:R-:W-:-:S03]  /*1ca50*/  ISETP.GE.AND P4, PT, R4, R2, PT ;  /* 0x000000020400720c */ /* 0x000fc60003f86270 */
[----:B------:R2:W-:Y:S01]  /*1ca60*/  MUFU.TANH R163, R67 ;  /* 0x0000004300a37308 */ /* 0x0005e20000002400 */
[----:B------:R-:W-:Y:S01]  /*1ca70*/  HMMA.16816.F32.BF16 R188, R36, R14, R188 ;  /* 0x0000000e24bc723c */ /* 0x000fe200000418bc */
[----:B------:R-:W-:Y:S02]  /*1ca80*/  FSEL R29, R156, -INF , !P3 ;  /* 0xff8000009c1d7808 */ /* 0x000fe40005800000 */
[----:B-1----:R-:W-:Y:S02]  /*1ca90*/  FSEL R64, R32, -INF , !P6 ;  /* 0xff80000020407808 */ /* 0x002fe40007000000 */
[----:B------:R-:W-:Y:S02]  /*1caa0*/  ISETP.GE.AND P6, PT, R4, R0, PT ;  /* 0x000000000400720c */ /* 0x000fe40003fc6270 */
[----:B------:R1:W3:Y:S01]  /*1cab0*/  MUFU.TANH R176, R152 ;  /* 0x0000009800b07308 */ /* 0x0002e20000002400 */
[----:B------:R-:W-:Y:S02]  /*1cac0*/  IADD3 R4, R140, 0x29, RZ ;  /* 0x000000298c047810 */ /* 0x000fe40007ffe0ff */
[----:B--2---:R-:W-:-:S02]  /*1cad0*/  FSEL R67, R160, -INF , !P5 ;  /* 0xff800000a0437808 */ /* 0x004fc40006800000 */
[----:B------:R-:W-:Y:S02]  /*1cae0*/  ISETP.GE.AND P5, PT, R5, R0, PT ;  /* 0x000000000500720c */ /* 0x000fe40003fa6270 */
[----:B------:R-:W-:Y:S01]  /*1caf0*/  IADD3 R5, R140, 0x28, RZ ;  /* 0x000000288c057810 */ /* 0x000fe20007ffe0ff */
[----:B------:R-:W-:Y:S01]  /*1cb00*/  HMMA.16816.F32.BF16 R44, R24, R6, R44 ;  /* 0x00000006182c723c */ /* 0x000fe2000004182c */
[----:B------:R-:W-:Y:S02]  /*1cb10*/  FSEL R137, R35, -INF , !P6 ;  /* 0xff80000023897808 */ /* 0x000fe40007000000 */
[----:B------:R-:W-:Y:S01]  /*1cb20*/  FSEL R28, R157, -INF , !P4 ;  /* 0xff8000009d1c7808 */ /* 0x000fe20006000000 */
[-C--:B-1----:R-:W-:Y:S02]  /*1cb30*/  FMUL.FTZ R152, R153, R51.reuse ;  /* 0x0000003399987220 */ /* 0x082fe40000410000 */
[----:B------:R-:W-:Y:S01]  /*1cb40*/  FMUL.FTZ R153, R154, R51 ;  /* 0x000000339a997220 */ /* 0x000fe20000410000 */
[----:B------:R-:W-:-:S02]  /*1cb50*/  FSEL R154, R34, -INF , !P5 ;  /* 0xff800000229a7808 */ /* 0x000fc40006800000 */
[C---:B------:R-:W-:Y:S02]  /*1cb60*/  ISETP.GE.AND P5, PT, R5.reuse, R0, PT ;  /* 0x000000000500720c */ /* 0x040fe40003fa6270 */
[----:B------:R-:W-:Y:S02]  /*1cb70*/  ISETP.GE.AND P3, PT, R5, R2, PT ;  /* 0x000000020500720c */ /* 0x000fe40003f66270 */
[C---:B------:R-:W-:Y:S02]  /*1cb80*/  ISETP.GE.AND P6, PT, R4.reuse, R0, PT ;  /* 0x000000000400720c */ /* 0x040fe40003fc6270 */
[----:B------:R-:W-:Y:S02]  /*1cb90*/  ISETP.GE.AND P4, PT, R4, R2, PT ;  /* 0x000000020400720c */ /* 0x000fe40003f86270 */
[----:B------:R-:W1:Y:S01]  /*1cba0*/  LDSM.16.M88.4 R4, [R206+0x7800] ;  /* 0x00780000ce04783b */ /* 0x000e620000000200 */
[-C--:B------:R-:W-:Y:S01]  /*1cbb0*/  FMUL.FTZ R149, R149, R51.reuse ;  /* 0x0000003395957220 */ /* 0x080fe20000410000 */
[----:B------:R-:W-:Y:S01]  /*1cbc0*/  HMMA.16816.F32.BF16 R40, R24, R20, R40 ;  /* 0x000000141828723c */ /* 0x000fe20000041828 */
[-C--:B------:R-:W-:Y:S01]  /*1cbd0*/  FMUL.FTZ R155, R155, R51.reuse ;  /* 0x000000339b9b7220 */ /* 0x080fe20000410000 */
[----:B------:R-:W-:Y:S01]  /*1cbe0*/  MUFU.TANH R152, R152 ;  /* 0x0000009800987308 */ /* 0x000fe20000002400 */
[----:B------:R-:W-:-:S05]  /*1cbf0*/  FMUL.FTZ R148, R148, R51 ;  /* 0x0000003394947220 */ /* 0x000fca0000410000 */
[----:B------:R-:W-:Y:S02]  /*1cc00*/  HMMA.16816.F32.BF16 R188, R24, R22, R188 ;  /* 0x0000001618bc723c */ /* 0x000fe400000418bc */
[----:B------:R-:W2:Y:S01]  /*1cc10*/  MUFU.TANH R153, R153 ;  /* 0x0000009900997308 */ /* 0x000ea20000002400 */
[-C--:B------:R-:W-:Y:S02]  /*1cc20*/  FMUL.FTZ R144, R144, R51.reuse ;  /* 0x0000003390907220 */ /* 0x080fe40000410000 */
[-C--:B------:R-:W-:Y:S02]  /*1cc30*/  FMUL.FTZ R146, R146, R51.reuse ;  /* 0x0000003392927220 */ /* 0x080fe40000410000 */
[-C--:B------:R-:W-:Y:S01]  /*1cc40*/  FMUL.FTZ R145, R145, R51.reuse ;  /* 0x0000003391917220 */ /* 0x080fe20000410000 */
[----:B-----5:R-:W-:Y:S01]  /*1cc50*/  HMMA.16816.F32.BF16 R52, R8, R16, R52 ;  /* 0x000000100834723c */ /* 0x020fe20000041834 */
[-C--:B------:R-:W-:Y:S01]  /*1cc60*/  FMUL.FTZ R141, R141, R51.reuse ;  /* 0x000000338d8d7220 */ /* 0x080fe20000410000 */
[----:B------:R4:W-:Y:S01]  /*1cc70*/  MUFU.TANH R159, R149 ;  /* 0x00000095009f7308 */ /* 0x0009e20000002400 */
[----:B------:R-:W-:-:S02]  /*1cc80*/  FMUL.FTZ R143, R143, R51 ;  /* 0x000000338f8f7220 */ /* 0x000fc40000410000 */
[-C--:B------:R-:W-:Y:S01]  /*1cc90*/  FMUL.FTZ R142, R142, R51.reuse ;  /* 0x000000338e8e7220 */ /* 0x080fe20000410000 */
[----:B------:R-:W-:Y:S01]  /*1cca0*/  IADD3 R32, R140, 0x31, RZ ;  /* 0x000000318c207810 */ /* 0x000fe20007ffe0ff */
[-C--:B------:R-:W-:Y:S01]  /*1ccb0*/  FMUL.FTZ R60, R60, R51.reuse ;  /* 0x000000333c3c7220 */ /* 0x080fe20000410000 */
[----:B------:R-:W-:Y:S01]  /*1ccc0*/  HMMA.16816.F32.BF16 R44, R8, R18, R44 ;  /* 0x00000012082c723c */ /* 0x000fe2000004182c */
[----:B---3--:R-:W-:Y:S01]  /*1ccd0*/  FSEL R176, R176, -INF , !P5 ;  /* 0xff800000b0b07808 */ /* 0x008fe20006800000 */
[----:B------:R-:W3:Y:S01]  /*1cce0*/  MUFU.TANH R155, R155 ;  /* 0x0000009b009b7308 */ /* 0x000ee20000002400 */
[-C--:B------:R-:W-:Y:S02]  /*1ccf0*/  FMUL.FTZ R61, R61, R51.reuse ;  /* 0x000000333d3d7220 */ /* 0x080fe40000410000 */
[-C--:B------:R-:W-:Y:S01]  /*1cd00*/  FMUL.FTZ R62, R62, R51.reuse ;  /* 0x000000333e3e7220 */ /* 0x080fe20000410000 */
[----:B------:R-:W-:Y:S01]  /*1cd10*/  IADD3 R15, R140, 0x41, RZ ;  /* 0x000000418c0f7810 */ /* 0x000fe20007ffe0ff */
[----:B------:R-:W-:Y:S01]  /*1cd20*/  FMUL.FTZ R12, R56, R51 ;  /* 0x00000033380c7220 */ /* 0x000fe20000410000 */
[----:B------:R-:W-:-:S04]  /*1cd30*/  DEPBAR.LE SB0, 0x0 ;  /* 0x000080000000791a */ /* 0x000fc80000000000 */
[-C--:B----4-:R-:W-:Y:S02]  /*1cd40*/  FMUL.FTZ R149, R150, R51.reuse ;  /* 0x0000003396957220 */ /* 0x090fe40000410000 */
[----:B------:R-:W-:Y:S01]  /*1cd50*/  FMUL.FTZ R150, R151, R51 ;  /* 0x0000003397967220 */ /* 0x000fe20000410000 */
[----:B------:R-:W4:Y:S08]  /*1cd60*/  MUFU.TANH R148, R148 ;  /* 0x0000009400947308 */ /* 0x000f300000002400 */
[----:B------:R-:W-:Y:S08]  /*1cd70*/  MUFU.TANH R149, R149 ;  /* 0x0000009500957308 */ /* 0x000ff00000002400 */
[----:B------:R-:W5:Y:S01]  /*1cd80*/  MUFU.TANH R150, R150 ;  /* 0x0000009600967308 */ /* 0x000f620000002400 */
[----:B------:R-:W-:-:S07]  /*1cd90*/  IADD3 R21, R140, 0x30, RZ ;  /* 0x000000308c157810 */ /* 0x000fce0007ffe0ff */
[----:B------:R-:W1:Y:S01]  /*1cda0*/  MUFU.TANH R144, R144 ;  /* 0x0000009000907308 */ /* 0x000e620000002400 */
[----:B--2---:R-:W-:-:S07]  /*1cdb0*/  FSEL R30, R153, -INF , !P3 ;  /* 0xff800000991e7808 */ /* 0x004fce0005800000 */
[----:B------:R3:W-:Y:S01]  /*1cdc0*/  MUFU.TANH R165, R145 ;  /* 0x0000009100a57308 */ /* 0x0007e20000002400 */
[----:B------:R-:W-:-:S07]  /*1cdd0*/  ISETP.GE.AND P5, PT, R21, R0, PT ;  /* 0x000000001500720c */ /* 0x000fce0003fa6270 */
[----:B------:R-:W2:Y:S01]  /*1cde0*/  MUFU.TANH R146, R146 ;  /* 0x0000009200927308 */ /* 0x000ea20000002400 */
[----:B------:R-:W-:Y:S01]  /*1cdf0*/  ISETP.GE.AND P3, PT, R21, R2, PT ;  /* 0x000000021500720c */ /* 0x000fe20003f66270 */
[----:B-1----:R-:W-:Y:S01]  /*1ce00*/  HMMA.16816.F32.BF16 R40, R8, R4, R40 ;  /* 0x000000040828723c */ /* 0x002fe20000041828 */
[----:B------:R-:W-:-:S05]  /*1ce10*/  IADD3 R19, R140, 0x39, RZ ;  /* 0x000000398c137810 */ /* 0x000fca0007ffe0ff */
[----:B------:R-:W-:Y:S01]  /*1ce20*/  MUFU.TANH R141, R141 ;  /* 0x0000008d008d7308 */ /* 0x000fe20000002400 */
[----:B---3--:R-:W-:Y:S02]  /*1ce30*/  FSEL R145, R155, -INF , !P4 ;  /* 0xff8000009b917808 */ /* 0x008fe40006000000 */
[----:B------:R-:W-:-:S05]  /*1ce40*/  ISETP.GE.AND P4, PT, R32, R2, PT ;  /* 0x000000022000720c */ /* 0x000fca0003f86270 */
[----:B------:R1:W3:Y:S01]  /*1ce50*/  MUFU.TANH R151, R142 ;  /* 0x0000008e00977308 */ /* 0x0002e20000002400 */
[----:B------:R-:W-:Y:S01]  /*1ce60*/  HMMA.16816.F32.BF16 R188, R8, R6, R188 ;  /* 0x0000000608bc723c */ /* 0x000fe200000418bc */
[----:B----4-:R-:W-:-:S06]  /*1ce70*/  FSEL R157, R148, -INF , !P5 ;  /* 0xff800000949d7808 */ /* 0x010fcc0006800000 */
[----:B------:R-:W4:Y:S01]  /*1ce80*/  MUFU.TANH R143, R143 ;  /* 0x0000008f008f7308 */ /* 0x000f220000002400 */
[----:B-----5:R-:W-:Y:S02]  /*1ce90*/  FSEL R50, R150, -INF , !P4 ;  /* 0xff80000096327808 */ /* 0x020fe40006000000 */
[----:B-1----:R-:W-:Y:S02]  /*1cea0*/  FSEL R142, R152, -INF , !P6 ;  /* 0xff800000988e7808 */ /* 0x002fe40007000000 */
[----:B------:R-:W-:Y:S02]  /*1ceb0*/  ISETP.GE.AND P6, PT, R32, R0, PT ;  /* 0x000000002000720c */ /* 0x000fe40003fc6270 */
[----:B------:R-:W-:Y:S02]  /*1cec0*/  IADD3 R32, R140, 0x38, RZ ;  /* 0x000000388c207810 */ /* 0x000fe40007ffe0ff */
[----:B------:R-:W-:Y:S02]  /*1ced0*/  FSEL R152, R149, -INF , !P3 ;  /* 0xff80000095987808 */ /* 0x000fe40005800000 */
[----:B------:R-:W-:-:S02]  /*1cee0*/  FSEL R159, R159, -INF , !P6 ;  /* 0xff8000009f9f7808 */ /* 0x000fc40007000000 */
[C---:B------:R-:W-:Y:S02]  /*1cef0*/  ISETP.GE.AND P5, PT, R32.reuse, R0, PT ;  /* 0x000000002000720c */ /* 0x040fe40003fa6270 */
[----:B------:R-:W-:Y:S02]  /*1cf00*/  ISETP.GE.AND P3, PT, R32, R2, PT ;  /* 0x000000022000720c */ /* 0x000fe40003f66270 */
[C---:B------:R-:W-:Y:S02]  /*1cf10*/  ISETP.GE.AND P6, PT, R19.reuse, R0, PT ;  /* 0x000000001300720c */ /* 0x040fe40003fc6270 */
[----:B------:R-:W-:Y:S01]  /*1cf20*/  ISETP.GE.AND P4, PT, R19, R2, PT ;  /* 0x000000021300720c */ /* 0x000fe20003f86270 */
[-C--:B------:R-:W-:Y:S01]  /*1cf30*/  FMUL.FTZ R16, R57, R51.reuse ;  /* 0x0000003339107220 */ /* 0x080fe20000410000 */
[----:B------:R-:W-:Y:S01]  /*1cf40*/  IADD3 R19, R140, 0x40, RZ ;  /* 0x000000408c137810 */ /* 0x000fe20007ffe0ff */
[-C--:B------:R-:W-:Y:S01]  /*1cf50*/  FMUL.FTZ R17, R58, R51.reuse ;  /* 0x000000333a117220 */ /* 0x080fe20000410000 */
[----:B------:R-:W1:Y:S01]  /*1cf60*/  MUFU.TANH R60, R60 ;  /* 0x0000003c003c7308 */ /* 0x000e620000002400 */
[----:B------:R-:W-:Y:S01]  /*1cf70*/  FMUL.FTZ R20, R59, R51 ;  /* 0x000000333b147220 */ /* 0x000fe20000410000 */
[----:B------:R-:W-:-:S02]  /*1cf80*/  FSEL R160, R144, -INF , !P5 ;  /* 0xff80000090a07808 */ /* 0x000fc40006800000 */
[----:B--2---:R-:W-:Y:S02]  /*1cf90*/  FSEL R156, R146, -INF , !P3 ;  /* 0xff800000929c7808 */ /* 0x004fe40005800000 */
[----:B------:R-:W-:Y:S02]  /*1cfa0*/  FSEL R165, R165, -INF , !P6 ;  /* 0xff800000a5a57808 */ /* 0x000fe40007000000 */
[----:B------:R-:W-:Y:S01]  /*1cfb0*/  MUFU.TANH R61, R61 ;  /* 0x0000003d003d7308 */ /* 0x000fe20000002400 */
[----:B------:R-:W-:Y:S02]  /*1cfc0*/  FSEL R167, R167, -INF , !P4 ;  /* 0xff800000a7a77808 */ /* 0x000fe40006000000 */
[C---:B------:R-:W-:Y:S02]  /*1cfd0*/  ISETP.GE.AND P5, PT, R19.reuse, R0, PT ;  /* 0x000000001300720c */ /* 0x040fe40003fa6270 */
[----:B------:R-:W-:-:S03]  /*1cfe0*/  ISETP.GE.AND P3, PT, R19, R2, PT ;  /* 0x000000021300720c */ /* 0x000fc60003f66270 */
[----:B------:R-:W2:Y:S01]  /*1cff0*/  MUFU.TANH R166, R62 ;  /* 0x0000003e00a67308 */ /* 0x000ea20000002400 */
[C---:B------:R-:W-:Y:S02]  /*1d000*/  ISETP.GE.AND P6, PT, R15.reuse, R0, PT ;  /* 0x000000000f00720c */ /* 0x040fe40003fc6270 */
[----:B------:R-:W-:Y:S01]  /*1d010*/  ISETP.GE.AND P4, PT, R15, R2, PT ;  /* 0x000000020f00720c */ /* 0x000fe20003f86270 */
[----:B------:R-:W-:Y:S01]  /*1d020*/  FMUL.FTZ R18, R53, R51 ;  /* 0x0000003335127220 */ /* 0x000fe20000410000 */
[----:B------:R-:W-:-:S03]  /*1d030*/  IADD3 R5, R140, 0x48, RZ ;  /* 0x000000488c057810 */ /* 0x000fc60007ffe0ff */
[----:B------:R-:W5:Y:S01]  /*1d040*/  MUFU.TANH R13, R13 ;  /* 0x0000000d000d7308 */ /* 0x000f620000002400 */
[----:B------:R-:W-:Y:S01]  /*1d050*/  IADD3 R4, R140, 0x49, RZ ;  /* 0x000000498c047810 */ /* 0x000fe20007ffe0ff */
[-C--:B------:R-:W-:Y:S01]  /*1d060*/  FMUL.FTZ R52, R52, R51.reuse ;  /* 0x0000003334347220 */ /* 0x080fe20000410000 */
[----:B------:R-:W-:Y:S01]  /*1d070*/  FSEL R172, R147, -INF , !P5 ;  /* 0xff80000093ac7808 */ /* 0x000fe20006800000 */
[-C--:B------:R-:W-:Y:S01]  /*1d080*/  FMUL.FTZ R54, R54, R51.reuse ;  /* 0x0000003336367220 */ /* 0x080fe20000410000 */
[----:B---3--:R-:W-:Y:S01]  /*1d090*/  FSEL R174, R151, -INF , !P3 ;  /* 0xff80000097ae7808 */ /* 0x008fe20005800000 */
[----:B------:R-:W-:Y:S01]  /*1d0a0*/  FMUL.FTZ R55, R55, R51 ;  /* 0x0000003337377220 */ /* 0x000fe20000410000 */
[----:B------:R-:W-:Y:S01]  /*1d0b0*/  FSEL R171, R141, -INF , !P6 ;  /* 0xff8000008dab7808 */ /* 0x000fe20007000000 */
[----:B------:R-:W3:Y:S01]  /*1d0c0*/  MUFU.TANH R12, R12 ;  /* 0x0000000c000c7308 */ /* 0x000ee20000002400 */
[----:B----4-:R-:W-:Y:S02]  /*1d0d0*/  FSEL R173, R143, -INF , !P4 ;  /* 0xff8000008fad7808 */ /* 0x010fe40006000000 */
[----:B------:R-:W-:-:S02]  /*1d0e0*/  ISETP.GE.AND P5, PT, R5, R0, PT ;  /* 0x000000000500720c */ /* 0x000fc40003fa6270 */
[----:B------:R-:W-:-:S03]  /*1d0f0*/  ISETP.GE.AND P3, PT, R5, R2, PT ;  /* 0x000000020500720c */ /* 0x000fc60003f66270 */
[----:B------:R-:W-:Y:S01]  /*1d100*/  MUFU.TANH R16, R16 ;  /* 0x0000001000107308 */ /* 0x000fe20000002400 */
[C---:B------:R-:W-:Y:S02]  /*1d110*/  ISETP.GE.AND P6, PT, R4.reuse, R0, PT ;  /* 0x000000000400720c */ /* 0x040fe40003fc6270 */
[----:B------:R-:W-:Y:S02]  /*1d120*/  ISETP.GE.AND P4, PT, R4, R2, PT ;  /* 0x000000020400720c */ /* 0x000fe40003f86270 */
[----:B------:R-:W-:-:S03]  /*1d130*/  IADD3 R5, R140, 0x50, RZ ;  /* 0x000000508c057810 */ /* 0x000fc60007ffe0ff */
[----:B------:R-:W4:Y:S01]  /*1d140*/  MUFU.TANH R17, R17 ;  /* 0x0000001100117308 */ /* 0x000f220000002400 */
[----:B------:R-:W-:Y:S01]  /*1d150*/  IADD3 R4, R140, 0x51, RZ ;  /* 0x000000518c047810 */ /* 0x000fe20007ffe0ff */
[----:B------:R-:W-:-:S06]  /*1d160*/  FMUL.FTZ R44, R44, R51 ;  /* 0x000000332c2c7220 */ /* 0x000fcc0000410000 */
[----:B------:R-:W1:Y:S01]  /*1d170*/  MUFU.TANH R20, R20 ;  /* 0x0000001400147308 */ /* 0x000e620000002400 */
[-C--:B------:R-:W-:Y:S01]  /*1d180*/  FMUL.FTZ R45, R45, R51.reuse ;  /* 0x000000332d2d7220 */ /* 0x080fe20000410000 */
[----:B------:R-:W-:Y:S01]  /*1d190*/  FSEL R170, R158, -INF , !P5 ;  /* 0xff8000009eaa7808 */ /* 0x000fe20006800000 */
[-C--:B------:R-:W-:Y:S01]  /*1d1a0*/  FMUL.FTZ R46, R46, R51.reuse ;  /* 0x000000332e2e7220 */ /* 0x080fe20000410000 */
[----:B------:R-:W-:Y:S01]  /*1d1b0*/  FSEL R175, R164, -INF , !P3 ;  /* 0xff800000a4af7808 */ /* 0x000fe20005800000 */
[----:B------:R-:W-:Y:S01]  /*1d1c0*/  FMUL.FTZ R47, R47, R51 ;  /* 0x000000332f2f7220 */ /* 0x000fe20000410000 */
[----:B------:R-:W-:Y:S02]  /*1d1d0*/  FSEL R169, R162, -INF , !P6 ;  /* 0xff800000a2a97808 */ /* 0x000fe40007000000 */
[----:B------:R-:W1:Y:S01]  /*1d1e0*/  MUFU.TANH R21, R52 ;  /* 0x0000003400157308 */ /* 0x000e620000002400 */
[----:B------:R-:W-:Y:S02]  /*1d1f0*/  FSEL R168, R163, -INF , !P4 ;  /* 0xff800000a3a87808 */ /* 0x000fe40006000000 */
[----:B------:R-:W-:-:S02]  /*1d200*/  ISETP.GE.AND P5, PT, R5, R0, PT ;  /* 0x000000000500720c */ /* 0x000fc40003fa6270 */
[----:B------:R-:W-:-:S03]  /*1d210*/  ISETP.GE.AND P3, PT, R5, R2, PT ;  /* 0x000000020500720c */ /* 0x000fc60003f66270 */
[----:B------:R-:W-:Y:S01]  /*1d220*/  MUFU.TANH R18, R18 ;  /* 0x0000001200127308 */ /* 0x000fe20000002400 */
[C---:B------:R-:W-:Y:S02]  /*1d230*/  ISETP.GE.AND P6, PT, R4.reuse, R0, PT ;  /* 0x000000000400720c */ /* 0x040fe40003fc6270 */
[----:B------:R-:W-:Y:S02]  /*1d240*/  ISETP.GE.AND P4, PT, R4, R2, PT ;  /* 0x000000020400720c */ /* 0x000fe40003f86270 */
[----:B------:R-:W-:-:S03]  /*1d250*/  IADD3 R5, R140, 0x58, RZ ;  /* 0x000000588c057810 */ /* 0x000fc60007ffe0ff */
[----:B------:R-:W3:Y:S01]  /*1d260*/  MUFU.TANH R14, R54 ;  /* 0x00000036000e7308 */ /* 0x000ee20000002400 */
[----:B------:R-:W-:Y:S01]  /*1d270*/  IADD3 R4, R140, 0x59, RZ ;  /* 0x000000598c047810 */ /* 0x000fe20007ffe0ff */
[----:B------:R-:W-:-:S06]  /*1d280*/  FMUL.FTZ R40, R40, R51 ;  /* 0x0000003328287220 */ /* 0x000fcc0000410000 */
[----:B------:R-:W3:Y:S01]  /*1d290*/  MUFU.TANH R150, R55 ;  /* 0x0000003700967308 */ /* 0x000ee20000002400 */
[----:B-1----:R-:W-:Y:S01]  /*1d2a0*/  FSEL R162, R60, -INF , !P5 ;  /* 0xff8000003ca27808 */ /* 0x002fe20006800000 */
[----:B------:R-:W-:Y:S01]  /*1d2b0*/  FMUL.FTZ R42, R42, R51 ;  /* 0x000000332a2a7220 */ /* 0x000fe20000410000 */
[----:B--2---:R-:W-:Y:S02]  /*1d2c0*/  FSEL R166, R166, -INF , !P3 ;  /* 0xff800000a6a67808 */ /* 0x004fe40005800000 */
[----:B------:R-:W-:Y:S02]  /*1d2d0*/  FSEL R161, R61, -INF , !P6 ;  /* 0xff8000003da17808 */ /* 0x000fe40007000000 */
[----:B-----5:R-:W-:Y:S01]  /*1d2e0*/  FSEL R164, R13, -INF , !P4 ;  /* 0xff8000000da47808 */ /* 0x020fe20006000000 */
[----:B------:R-:W1:Y:S01]  /*1d2f0*/  MUFU.TANH R146, R44 ;  /* 0x0000002c00927308 */ /* 0x000e620000002400 */
[C---:B------:R-:W-:Y:S02]  /*1d300*/  ISETP.GE.AND P5, PT, R5.reuse, R0, PT ;  /* 0x000000000500720c */ /* 0x040fe40003fa6270 */
[----:B------:R-:W-:-:S02]  /*1d310*/  ISETP.GE.AND P3, PT, R5, R2, PT ;  /* 0x000000020500720c */ /* 0x000fc40003f66270 */
[----:B------:R-:W-:-:S03]  /*1d320*/  ISETP.GE.AND P6, PT, R4, R0, PT ;  /* 0x000000000400720c */ /* 0x000fc60003fc6270 */
[----:B------:R-:W-:Y:S01]  /*1d330*/  MUFU.TANH R144, R45 ;  /* 0x0000002d00907308 */ /* 0x000fe20000002400 */
[----:B------:R-:W-:Y:S01]  /*1d340*/  ISETP.GE.AND P4, PT, R4, R2, PT ;  /* 0x000000020400720c */ /* 0x000fe20003f86270 */
[----:B------:R-:W-:Y:S01]  /*1d350*/  FMUL.FTZ R60, R190, R51 ;  /* 0x00000033be3c7220 */ /* 0x000fe20000410000 */
[C---:B------:R-:W-:Y:S02]  /*1d360*/  IADD3 R5, R140.reuse, 0x60, RZ ;  /* 0x000000608c057810 */ /* 0x040fe40007ffe0ff */
[----:B------:R-:W-:-:S03]  /*1d370*/  IADD3 R4, R140, 0x61, RZ ;  /* 0x000000618c047810 */ /* 0x000fc60007ffe0ff */
[----:B------:R2:W5:Y:S01]  /*1d380*/  MUFU.TANH R149, R46 ;  /* 0x0000002e00957308 */ /* 0x0005620000002400 */
[----:B------:R-:W-:Y:S01]  /*1d390*/  FMUL.FTZ R41, R41, R51 ;  /* 0x0000003329297220 */ /* 0x000fe20000410000 */
[----:B---3--:R-:W-:-:S06]  /*1d3a0*/  FSEL R158, R12, -INF , !P5 ;  /* 0xff8000000c9e7808 */ /* 0x008fcc0006800000 */
[----:B------:R-:W3:Y:S01]  /*1d3b0*/  MUFU.TANH R143, R47 ;  /* 0x0000002f008f7308 */ /* 0x000ee20000002400 */
[----:B----4-:R-:W-:Y:S01]  /*1d3c0*/  FSEL R163, R17, -INF , !P3 ;  /* 0xff80000011a37808 */ /* 0x010fe20005800000 */
[-C--:B------:R-:W-:Y:S01]  /*1d3d0*/  FMUL.FTZ R43, R43, R51.reuse ;  /* 0x000000332b2b7220 */ /* 0x080fe20000410000 */
[----:B------:R-:W-:Y:S02]  /*1d3e0*/  FSEL R155, R16, -INF , !P6 ;  /* 0xff800000109b7808 */ /* 0x000fe40007000000 */
[----:B------:R-:W-:Y:S01]  /*1d3f0*/  FSEL R153, R20, -INF , !P4 ;  /* 0xff80000014997808 */ /* 0x000fe20006000000 */
[----:B--2---:R-:W-:Y:S02]  /*1d400*/  FMUL.FTZ R46, R188, R51 ;  /* 0x00000033bc2e7220 */ /* 0x004fe40000410000 */
[----:B------:R-:W2:Y:S01]  /*1d410*/  MUFU.TANH R56, R40 ;  /* 0x0000002800387308 */ /* 0x000ea20000002400 */
[C---:B------:R-:W-:Y:S02]  /*1d420*/  ISETP.GE.AND P5, PT, R5.reuse, R0, PT ;  /* 0x000000000500720c */ /* 0x040fe40003fa6270 */
[----:B------:R-:W-:-:S02]  /*1d430*/  ISETP.GE.AND P3, PT, R5, R2, PT ;  /* 0x000000020500720c */ /* 0x000fc40003f66270 */
[----:B------:R-:W-:-:S03]  /*1d440*/  ISETP.GE.AND P6, PT, R4, R0, PT ;  /* 0x000000000400720c */ /* 0x000fc60003fc6270 */
[----:B------:R-:W4:Y:S01]  /*1d450*/  MUFU.TANH R62, R42 ;  /* 0x0000002a003e7308 */ /* 0x000f220000002400 */
[----:B------:R-:W-:Y:S01]  /*1d460*/  ISETP.GE.AND P4, PT, R4, R2, PT ;  /* 0x000000020400720c */ /* 0x000fe20003f86270 */
[-C--:B------:R-:W-:Y:S01]  /*1d470*/  FMUL.FTZ R53, R189, R51.reuse ;  /* 0x00000033bd357220 */ /* 0x080fe20000410000 */
[C---:B------:R-:W-:Y:S01]  /*1d480*/  IADD3 R5, R140.reuse, 0x68, RZ ;  /* 0x000000688c057810 */ /* 0x040fe20007ffe0ff */
[----:B------:R-:W-:Y:S01]  /*1d490*/  FMUL.FTZ R45, R191, R51 ;  /* 0x00000033bf2d7220 */ /* 0x000fe20000410000 */
[----:B------:R-:W-:Y:S02]  /*1d4a0*/  IADD3 R4, R140, 0x69, RZ ;  /* 0x000000698c047810 */ /* 0x000fe40007ffe0ff */
[----:B------:R-:W-:Y:S01]  /*1d4b0*/  FSEL R148, R21, -INF , !P5 ;  /* 0xff80000015947808 */ /* 0x000fe20006800000 */
[----:B------:R-:W1:Y:S01]  /*1d4c0*/  MUFU.TANH R54, R41 ;  /* 0x0000002900367308 */ /* 0x000e620000002400 */
[----:B------:R-:W-:Y:S02]  /*1d4d0*/  FSEL R151, R14, -INF , !P3 ;  /* 0xff8000000e977808 */ /* 0x000fe40005800000 */
[----:B------:R-:W-:-:S02]  /*1d4e0*/  FSEL R147, R18, -INF , !P6 ;  /* 0xff80000012937808 */ /* 0x000fc40007000000 */
[----:B------:R-:W-:-:S03]  /*1d4f0*/  FSEL R150, R150, -INF , !P4 ;  /* 0xff80000096967808 */ /* 0x000fc60006000000 */
[----:B------:R-:W1:Y:S01]  /*1d500*/  MUFU.TANH R61, R43 ;  /* 0x0000002b003d7308 */ /* 0x000e620000002400 */
[C---:B------:R-:W-:Y:S02]  /*1d510*/  ISETP.GE.AND P5, PT, R5.reuse, R0, PT ;  /* 0x000000000500720c */ /* 0x040fe40003fa6270 */
[----:B------:R-:W-:Y:S02]  /*1d520*/  ISETP.GE.AND P3, PT, R5, R2, PT ;  /* 0x000000020500720c */ /* 0x000fe40003f66270 */
[----:B------:R-:W-:-:S03]  /*1d530*/  ISETP.GE.AND P6, PT, R4, R0, PT ;  /* 0x000000000400720c */ /* 0x000fc60003fc6270 */
[----:B------:R-:W2:Y:S01]  /*1d540*/  MUFU.TANH R46, R46 ;  /* 0x0000002e002e7308 */ /* 0x000ea20000002400 */
[----:B------:R-:W-:Y:S02]  /*1d550*/  ISETP.GE.AND P4, PT, R4, R2, PT ;  /* 0x000000020400720c */ /* 0x000fe40003f86270 */
[C---:B------:R-:W-:Y:S02]  /*1d560*/  IADD3 R5, R140.reuse, 0x70, RZ ;  /* 0x000000708c057810 */ /* 0x040fe40007ffe0ff */
[----:B------:R-:W-:-:S03]  /*1d570*/  IADD3 R4, R140, 0x71, RZ ;  /* 0x000000718c047810 */ /* 0x000fc60007ffe0ff */
[----:B------:R-:W2:Y:S01]  /*1d580*/  MUFU.TANH R60, R60 ;  /* 0x0000003c003c7308 */ /* 0x000ea20000002400 */
[----:B-1----:R-:W-:Y:S02]  /*1d590*/  FSEL R146, R146, -INF , !P5 ;  /* 0xff80000092927808 */ /* 0x002fe40006800000 */
[----:B-----5:R-:W-:Y:S02]  /*1d5a0*/  FSEL R149, R149, -INF , !P3 ;  /* 0xff80000095957808 */ /* 0x020fe40005800000 */
[----:B------:R-:W-:Y:S02]  /*1d5b0*/  FSEL R144, R144, -INF , !P6 ;  /* 0xff80000090907808 */ /* 0x000fe40007000000 */
[----:B---3--:R-:W-:Y:S01]  /*1d5c0*/  FSEL R143, R143, -INF , !P4 ;  /* 0xff8000008f8f7808 */ /* 0x008fe20006000000 */
[----:B------:R-:W1:Y:S01]  /*1d5d0*/  MUFU.TANH R53, R53 ;  /* 0x0000003500357308 */ /* 0x000e620000002400 */
[----:B------:R-:W-:Y:S01]  /*1d5e0*/  BAR.SYNC.DEFER_BLOCKING 0x0 ;  /* 0x0000000000007b1d */ /* 0x000fe20000010000 */
[----:B------:R-:W-:-:S02]  /*1d5f0*/  ISETP.GE.AND P5, PT, R5, R0, PT ;  /* 0x000000000500720c */ /* 0x000fc40003fa6270 */
[----:B------:R-:W-:Y:S02]  /*1d600*/  ISETP.GE.AND P3, PT, R5, R2, PT ;  /* 0x000000020500720c */ /* 0x000fe40003f66270 */
[C---:B------:R-:W-:Y:S02]  /*1d610*/  ISETP.GE.AND P6, PT, R4.reuse, R0, PT ;  /* 0x000000000400720c */ /* 0x040fe40003fc6270 */
[----:B------:R-:W3:Y:S01]  /*1d620*/  MUFU.TANH R45, R45 ;  /* 0x0000002d002d7308 */ /* 0x000ee20000002400 */
[----:B------:R-:W-:Y:S02]  /*1d630*/  ISETP.GE.AND P4, PT, R4, R2, PT ;  /* 0x000000020400720c */ /* 0x000fe40003f86270 */
[----:B------:R-:W-:Y:S02]  /*1d640*/  IADD3 R4, R140, 0x78, RZ ;  /* 0x000000788c047810 */ /* 0x000fe40007ffe0ff */
[----:B--2---:R-:W-:Y:S02]  /*1d650*/  FSEL R56, R56, -INF , !P5 ;  /* 0xff80000038387808 */ /* 0x004fe40006800000 */
[----:B----4-:R-:W-:-:S02]  /*1d660*/  FSEL R62, R62, -INF , !P3 ;  /* 0xff8000003e3e7808 */ /* 0x010fc40005800000 */
[C---:B------:R-:W-:Y:S02]  /*1d670*/  ISETP.GE.AND P5, PT, R4.reuse, R0, PT ;  /* 0x000000000400720c */ /* 0x040fe40003fa6270 */
[----:B------:R-:W-:Y:S02]  /*1d680*/  ISETP.GE.AND P3, PT, R4, R2, PT ;  /* 0x000000020400720c */ /* 0x000fe40003f66270 */
[----:B------:R-:W-:Y:S02]  /*1d690*/  IADD3 R4, R140, 0x79, RZ ;  /* 0x000000798c047810 */ /* 0x000fe40007ffe0ff */
[----:B------:R-:W-:Y:S02]  /*1d6a0*/  FSEL R54, R54, -INF , !P6 ;  /* 0xff80000036367808 */ /* 0x000fe40007000000 */
[----:B------:R-:W-:Y:S02]  /*1d6b0*/  FSEL R61, R61, -INF , !P4 ;  /* 0xff8000003d3d7808 */ /* 0x000fe40006000000 */
[----:B------:R-:W-:-:S02]  /*1d6c0*/  FSEL R46, R46, -INF , !P5 ;  /* 0xff8000002e2e7808 */ /* 0x000fc40006800000 */
[----:B------:R-:W-:Y:S01]  /*1d6d0*/  FSEL R60, R60, -INF , !P3 ;  /* 0xff8000003c3c7808 */ /* 0x000fe20005800000 */
[----:B------:R-:W-:Y:S01]  /*1d6e0*/  BSSY B1, `(.L_x_1409) ;  /* 0x00000d3000017945 */ /* 0x000fe20003800000 */
[C---:B------:R-:W-:Y:S02]  /*1d6f0*/  ISETP.GE.AND P6, PT, R140.reuse, R0, PT ;  /* 0x000000008c00720c */ /* 0x040fe40003fc6270 */
[----:B------:R-:W-:Y:S02]  /*1d700*/  ISETP.GE.AND P4, PT, R140, R2, PT ;  /* 0x000000028c00720c */ /* 0x000fe40003f86270 */
[C---:B------:R-:W-:Y:S02]  /*1d710*/  ISETP.GE.AND P5, PT, R4.reuse, R0, PT ;  /* 0x000000000400720c */ /* 0x040fe40003fa6270 */
[----:B------:R-:W-:Y:S01]  /*1d720*/  ISETP.GE.AND P3, PT, R4, R2, PT ;  /* 0x000000020400720c */ /* 0x000fe20003f66270 */
[----:B------:R-:W-:Y:S01]  /*1d730*/  IMAD.MOV.U32 R141, RZ, RZ, R134 ;  /* 0x000000ffff8d7224 */ /* 0x000fe200078e0086 */
[----:B------:R-:W-:Y:S01]  /*1d740*/  FSEL R133, R133, -INF , !P6 ;  /* 0xff80000085857808 */ /* 0x000fe20007000000 */
[----:B------:R-:W-:Y:S01]  /*1d750*/  IMAD.MOV.U32 R140, RZ, RZ, R135 ;  /* 0x000000ffff8c7224 */ /* 0x000fe200078e0087 */
[----:B-1----:R-:W-:-:S02]  /*1d760*/  FSEL R53, R53, -INF , !P5 ;  /* 0xff80000035357808 */ /* 0x002fc40006800000 */
[----:B------:R-:W-:Y:S02]  /*1d770*/  FSEL R136, R136, -INF , !P4 ;  /* 0xff80000088887808 */ /* 0x000fe40006000000 */
[----:B---3--:R-:W-:Y:S01]  /*1d780*/  FSEL R45, R45, -INF , !P3 ;  /* 0xff8000002d2d7808 */ /* 0x008fe20005800000 */
        /* <DEDUP_REMOVED lines=13> */
[-C--:B------:R-:W-:Y:S02]  /*1d860*/  LOP3.LUT R8, R8, R10.reuse, RZ, 0x3c, !PT ;  /* 0x0000000a08087212 */ /* 0x080fe400078e3cff */
        /* <DEDUP_REMOVED lines=22> */
[----:B------:R-:W-:-:S09]  /*1d9d0*/  ISETP.NE.AND P2, PT, R10, RZ, PT ;  /* 0x000000ff0a00720c */ /* 0x000fd20003f45270 */
[----:B------:R-:W-:Y:S02]  /*1d9e0*/  @P6 IADD3 R9, R9, 0x1, RZ ;  /* 0x0000000109096810 */ /* 0x000fe40007ffe0ff */
[----:B------:R-:W-:Y:S02]  /*1d9f0*/  @P5 IADD3 R7, R7, 0x1, RZ ;  /* 0x0000000107075810 */ /* 0x000fe40007ffe0ff */
[----:B------:R-:W-:-:S03]  /*1da00*/  MOV R4, R9 ;  /* 0x0000000900047202 */ /* 0x000fc60000000f00 */
        /* <DEDUP_REMOVED lines=20> */
[----:B----4-:R-:W-:Y:S02]  /*1db50*/  IMAD R2, R9, R0, RZ ;  /* 0x0000000009027224 */ /* 0x010fe400078e02ff */
[----:B------:R-:W-:-:S04]  /*1db60*/  IMAD.WIDE.U32 R6, R0, R8, R10 ;  /* 0x0000000800067225 */ /* 0x000fc800078e000a */
[----:B------:R-:W-:-:S04]  /*1db70*/  IMAD R5, R8, R5, R2 ;  /* 0x0000000508057224 */ /* 0x000fc800078e0202 */
[----:B------:R-:W-:Y:S01]  /*1db80*/  IMAD.IADD R5, R7, 0x1, R5 ;  /* 0x0000000107057824 */ /* 0x000fe200078e0205 */
[----:B------:R-:W-:Y:S05]  /*1db90*/  BRA `(.L_x_1413) ;  /* 0x0000003000007947 */ /* 0x000fea0003800000 */
.L_x_1412:
[----:B------:R-:W2:Y:S02]  /*1dba0*/  LD.E R6, [R48.64+0x38] ;  /* 0x0000380430067980 */ /* 0x000ea4000c101900 */
[----:B--2---:R-:W-:-:S04]  /*1dbb0*/  LEA R6, -R6, RZ, 0x7 ;  /* 0x000000ff06067211 */ /* 0x004fc800078e39ff */
[----:B------:R-:W-:Y:S02]  /*1dbc0*/  SHF.R.S32.HI R5, RZ, 0x1f, R6 ;  /* 0x0000001fff057819 */ /* 0x000fe40000011406 */
.L_x_1413:
[----:B------:R-:W-:Y:S05]  /*1dbd0*/  BSYNC B0 ;  /* 0x0000000000007941 */ /* 0x000fea0003800000 */
.L_x_1411:
[----:B------:R-:W-:Y:S02]  /*1dbe0*/  LOP3.LUT R0, R241, 0x1, RZ, 0xc0, !PT ;  /* 0x00000001f1007812 */ /* 0x000fe400078ec0ff */
[----:B------:R-:W-:Y:S02]  /*1dbf0*/  @P1 IADD3 R2, P0, R6, R227, RZ ;  /* 0x000000e306021210 */ /* 0x000fe40007f1e0ff */
[----:B------:R-:W-:Y:S02]  /*1dc00*/  ISETP.NE.U32.AND P2, PT, R0, 0x1, PT ;  /* 0x000000010000780c */ /* 0x000fe40003f45070 */
[-C--:B------:R-:W-:Y:S01]  /*1dc10*/  LEA R18, P3, R6, R230.reuse, 0x1 ;  /* 0x000000e606127211 */ /* 0x080fe200078608ff */
        /* <DEDUP_REMOVED lines=11> */
[CC--:B------:R-:W-:Y:S01]  /*1dcd0*/  @P1 LEA R8, P0, R4.reuse, R230.reuse, 0x1 ;  /* 0x000000e604081211 */ /* 0x0c0fe200078008ff */
[----:B------:R-:W-:Y:S01]  /*1dce0*/  @!P2 IMAD.X R5, R5, 0x1, R228, P4 ;  /* 0x000000010505a824 */ /* 0x000fe200020e06e4 */
[CC--:B------:R-:W-:Y:S01]  /*1dcf0*/  @!P2 LEA R14, P4, R4.reuse, R230.reuse, 0x1 ;  /* 0x000000e6040ea211 */ /* 0x0c0fe200078808ff */
[----:B------:R1:W-:Y:S01]  /*1dd00*/  @P2 STS.128 [R237+0x4000], RZ ;  /* 0x004000ffed002388 */ /* 0x0003e20000000c00 */
[----:B------:R-:W-:Y:S02]  /*1dd10*/  IADD3 R0, P3, R4, R227, RZ ;  /* 0x000000e304007210 */ /* 0x000fe40007f7e0ff */
[----:B------:R-:W-:Y:S01]  /*1dd20*/  @!P2 LEA R16, P5, R6, R230, 0x1 ;  /* 0x000000e60610a211 */ /* 0x000fe200078a08ff */
[----:B------:R-:W-:Y:S01]  /*1dd30*/  @!PT LDS RZ, [RZ] ;  /* 0x00000000fffff984 */ /* 0x000fe20000000800 */
[----:B------:R-:W-:Y:S01]  /*1dd40*/  @!PT LDS RZ, [RZ] ;  /* 0x00000000fffff984 */ /* 0x000fe20000000800 */
[----:B------:R-:W-:Y:S01]  /*1dd50*/  @!PT LDS RZ, [RZ] ;  /* 0x00000000fffff984 */ /* 0x000fe20000000800 */
[----:B------:R1:W-:Y:S01]  /*1dd60*/  @P1 LDGSTS.E.BYPASS.LTC128B.128 [R237+0x8000], [R18.64+0x80] ;  /* 0x0800008012ed1fae */ /* 0x0003e2000b901d44 */
[----:B------:R-:W-:-:S02]  /*1dd70*/  @P1 LEA.HI.X R9, R4, R229, R2, 0x1, P0 ;  /* 0x000000e504091211 */ /* 0x000fc400000f0c02 */
[-C--:B------:R-:W-:Y:S01]  /*1dd80*/  @!P2 LEA.HI.X R15, R4, R229.reuse, R2, 0x1, P4 ;  /* 0x000000e5040fa211 */ /* 0x080fe200020f0c02 */
[----:B------:R-:W-:Y:S01]  /*1dd90*/  IMAD.X R2, R2, 0x1, R228, P3 ;  /* 0x0000000102027824 */ /* 0x000fe200018e06e4 */
[----:B------:R-:W-:Y:S01]  /*1dda0*/  @!P2 LEA.HI.X R17, R6, R229, R5, 0x1, P5 ;  /* 0x000000e50611a211 */ /* 0x000fe200028f0c05 */
[----:B------:R1:W-:Y:S01]  /*1ddb0*/  @!P1 STS.128 [R237+0x8000], RZ ;  /* 0x008000ffed009388 */ /* 0x0003e20000000c00 */
[CC--:B------:R-:W-:Y:S02]  /*1ddc0*/  @!P2 LEA R12, P4, R0.reuse, R230.reuse, 0x1 ;  /* 0x000000e6000ca211 */ /* 0x0c0fe400078808ff */
[CC--:B------:R-:W-:Y:S01]  /*1ddd0*/  @P1 LEA R6, P0, R0.reuse, R230.reuse, 0x1 ;  /* 0x000000e600061211 */ /* 0x0c0fe200078008ff */
[----:B------:R-:W-:Y:S01]  /*1dde0*/  @!PT LDS RZ, [RZ] ;  /* 0x00000000fffff984 */ /* 0x000fe20000000800 */
[----:B------:R-:W-:Y:S01]  /*1ddf0*/  @!PT LDS RZ, [RZ] ;  /* 0x00000000fffff984 */ /* 0x000fe20000000800 */
[----:B------:R-:W-:Y:S01]  /*1de00*/  @!PT LDS RZ, [RZ] ;  /* 0x00000000fffff984 */ /* 0x000fe20000000800 */
[----:B------:R1:W-:Y:S01]  /*1de10*/  @!P2 LDGSTS.E.BYPASS.LTC128B.128 [R237+0x4800], [R16.64] ;  /* 0x0480000010edafae */ /* 0x0003e2000b901d44 */
[C---:B------:R-:W-:Y:S02]  /*1de20*/  IADD3 R4, P3, R0.reuse, R227, RZ ;  /* 0x000000e300047210 */ /* 0x040fe40007f7e0ff */
[CCC-:B------:R-:W-:Y:S01]  /*1de30*/  @!P2 LEA.HI.X R13, R0.reuse, R229.reuse, R2.reuse, 0x1, P4 ;  /* 0x000000e5000da211 */ /* 0x1c0fe200020f0c02 */
[----:B------:R1:W-:Y:S01]  /*1de40*/  @P2 STS.128 [R237+0x4800], RZ ;  /* 0x004800ffed002388 */ /* 0x0003e20000000c00 */
[----:B------:R-:W-:Y:S01]  /*1de50*/  @P1 LEA.HI.X R7, R0, R229, R2, 0x1, P0 ;  /* 0x000000e500071211 */ /* 0x000fe200000f0c02 */
[----:B------:R-:W-:Y:S01]  /*1de60*/  IMAD.X R2, R2, 0x1, R228, P3 ;  /* 0x0000000102027824 */ /* 0x000fe200018e06e4 */
[CC--:B------:R-:W-:Y:S01]  /*1de70*/  @!P2 LEA R22, P4, R4.reuse, R230.reuse, 0x1 ;  /* 0x000000e60416a211 */ /* 0x0c0fe200078808ff */
[----:B------:R-:W-:Y:S01]  /*1de80*/  @!PT LDS RZ, [RZ] ;  /* 0x00000000fffff984 */ /* 0x000fe20000000800 */
[----:B------:R-:W-:Y:S01]  /*1de90*/  @!PT LDS RZ, [RZ] ;  /* 0x00000000fffff984 */ /* 0x000fe20000000800 */
[----:B------:R-:W-:Y:S01]  /*1dea0*/  @!PT LDS RZ, [RZ] ;  /* 0x00000000fffff984 */ /* 0x000fe20000000800 */
[----:B------:R1:W-:Y:S01]  /*1deb0*/  @P1 LDGSTS.E.BYPASS.LTC128B.128 [R237+0x8800], [R10.64+0x80] ;  /* 0x088000800aed1fae */ /* 0x0003e2000b901d44 */
[----:B------:R-:W-:-:S02]  /*1dec0*/  @P1 LEA R20, P0, R4, R230, 0x1 ;  /* 0x000000e604141211 */ /* 0x000fc400078008ff */
[C---:B------:R-:W-:Y:S01]  /*1ded0*/  IADD3 R0, P3, R4.reuse, R227, RZ ;  /* 0x000000e304007210 */ /* 0x040fe20007f7e0ff */
[----:B------:R1:W-:Y:S01]  /*1dee0*/  @!P1 STS.128 [R237+0x8800], RZ ;  /* 0x008800ffed009388 */ /* 0x0003e20000000c00 */
        /* <DEDUP_REMOVED lines=8> */
[C---:B------:R-:W-:Y:S02]  /*1df70*/  @P1 LEA R24, P0, R0.reuse, R230, 0x1 ;  /* 0x000000e600181211 */ /* 0x040fe400078008ff */
[C---:B------:R-:W-:Y:S01]  /*1df80*/  IADD3 R4, P3, R0.reuse, R227, RZ ;  /* 0x000000e300047210 */ /* 0x040fe20007f7e0ff */
[----:B------:R1:W-:Y:S01]  /*1df90*/  @P2 STS.128 [R237+0x5000], RZ ;  /* 0x005000ffed002388 */ /* 0x0003e20000000c00 */
[----:B------:R-:W-:-:S02]  /*1dfa0*/  @!P2 LEA.HI.X R27, R0, R229, R2, 0x1, P4 ;  /* 0x000000e5001ba211 */ /* 0x000fc400020f0c02 */
[----:B------:R-:W-:Y:S01]  /*1dfb0*/  @P1 LEA.HI.X R25, R0, R229, R2, 0x1, P0 ;  /* 0x000000e500191211 */ /* 0x000fe200000f0c02 */
[----:B------:R-:W-:Y:S01]  /*1dfc0*/  @!PT LDS RZ, [RZ] ;  /* 0x00000000fffff984 */ /* 0x000fe20000000800 */
[----:B------:R-:W-:Y:S01]  /*1dfd0*/  @!PT LDS RZ, [RZ] ;  /* 0x00000000fffff984 */ /* 0x000fe20000000800 */
[----:B------:R-:W-:Y:S01]  /*1dfe0*/  @!PT LDS RZ, [RZ] ;  /* 0x00000000fffff984 */ /* 0x000fe20000000800 */
[----:B------:R1:W-:Y:S01]  /*1dff0*/  @P1 LDGSTS.E.BYPASS.LTC128B.128 [R237+0x9000], [R8.64+0x80] ;  /* 0x0900008008ed1fae */ /* 0x0003e2000b901d44 */
[----:B------:R-:W-:Y:S01]  /*1e000*/  IMAD.X R2, R2, 0x1, R228, P3 ;  /* 0x0000000102027824 */ /* 0x000fe200018e06e4 */
[CC--:B------:R-:W-:Y:S02]  /*1e010*/  @!P2 LEA R34, P4, R4.reuse, R230.reuse, 0x1 ;  /* 0x000000e60422a211 */ /* 0x0c0fe400078808ff */
[----:B------:R1:W-:Y:S01]  /*1e020*/  @!P1 STS.128 [R237+0x9000], RZ ;  /* 0x009000ffed009388 */ /* 0x0003e20000000c00 */
[C---:B------:R-:W-:Y:S02]  /*1e030*/  @P1 LEA R32, P0, R4.reuse, R230, 0x1 ;  /* 0x000000e604201211 */ /* 0x040fe400078008ff */
[C---:B------:R-:W-:Y:S01]  /*1e040*/  IADD3 R0, P3, R4.reuse, R227, RZ ;  /* 0x000000e304007210 */ /* 0x040fe20007f7e0ff */
[----:B------:R-:W-:Y:S01]  /*1e050*/  @!PT LDS RZ, [RZ] ;  /* 0x00000000fffff984 */ /* 0x000fe20000000800 */
[----:B------:R-:W-:Y:S01]  /*1e060*/  @!PT LDS RZ, [RZ] ;  /* 0x00000000fffff984 */ /* 0x000fe20000000800 */
[----:B------:R-:W-:Y:S01]  /*1e070*/  @!PT LDS RZ, [RZ] ;  /* 0x00000000fffff984 */ /* 0x000fe20000000800 */
[----:B------:R1:W-:Y:S01]  /*1e080*/  @!P2 LDGSTS.E.BYPASS.LTC128B.128 [R237+0x5800], [R12.64] ;  /* 0x058000000cedafae */ /* 0x0003e2000b901d44 */
[----:B------:R-:W-:-:S02]  /*1e090*/  @!P2 LEA.HI.X R35, R4, R229, R2, 0x1, P4 ;  /* 0x000000e50423a211 */ /* 0x000fc400020f0c02 */
[-C--:B------:R-:W-:Y:S01]  /*1e0a0*/  @P1 LEA.HI.X R33, R4, R229.reuse, R2, 0x1, P0 ;  /* 0x000000e504211211 */ /* 0x080fe200000f0c02 */
[----:B------:R1:W-:Y:S01]  /*1e0b0*/  @P2 STS.128 [R237+0x5800], RZ ;  /* 0x005800ffed002388 */ /* 0x0003e20000000c00 */
[----:B------:R-:W-:Y:S01]  /*1e0c0*/  IMAD.X R2, R2, 0x1, R228, P3 ;  /* 0x0000000102027824 */ /* 0x000fe200018e06e4 */
[CC--:B------:R-:W-:Y:S02]  /*1e0d0*/  @!P2 LEA R4, P3, R0.reuse, R230.reuse, 0x1 ;  /* 0x000000e60004a211 */ /* 0x0c0fe400078608ff */
[----:B------:R-:W-:Y:S01]  /*1e0e0*/  @!PT LDS RZ, [RZ] ;  /* 0x00000000fffff984 */ /* 0x000fe20000000800 */
[----:B------:R-:W-:Y:S01]  /*1e0f0*/  @!PT LDS RZ, [RZ] ;  /* 0x00000000fffff984 */ /* 0x000fe20000000800 */
[----:B------:R-:W-:Y:S01]  /*1e100*/  @!PT LDS RZ, [RZ] ;  /* 0x00000000fffff984 */ /* 0x000fe20000000800 */
[----:B------:R1:W-:Y:S01]  /*1e110*/  @P1 LDGSTS.E.BYPASS.LTC128B.128 [R237+0x9800], [R6.64+0x80] ;  /* 0x0980008006ed1fae */ /* 0x0003e2000b901d44 */
[C---:B------:R-:W-:Y:S01]  /*1e120*/  @P1 LEA R36, P0, R0.reuse, R230, 0x1 ;  /* 0x000000e600241211 */ /* 0x040fe200078008ff */
[----:B------:R-:W-:Y:S01]  /*1e130*/  IMAD.MOV.U32 R230, RZ, RZ, R18 ;  /* 0x000000ffffe67224 */ /* 0x000fe200078e0012 */
[CCC-:B------:R-:W-:Y:S01]  /*1e140*/  @!P2 LEA.HI.X R5, R0.reuse, R229.reuse, R2.reuse, 0x1, P3 ;  /* 0x000000e50005a211 */ /* 0x1c0fe200018f0c02 */
[----:B------:R1:W-:Y:S01]  /*1e150*/  @!P1 STS.128 [R237+0x9800], RZ ;  /* 0x009800ffed009388 */ /* 0x0003e20000000c00 */
[----:B------:R-:W-:Y:S01]  /*1e160*/  @P1 LEA.HI.X R37, R0, R229, R2, 0x1, P0 ;  /* 0x000000e500251211 */ /* 0x000fe200000f0c02 */
[----:B------:R-:W-:-:S02]  /*1e170*/  IMAD.MOV.U32 R229, RZ, RZ, R19 ;  /* 0x000000ffffe57224 */ /* 0x000fc400078e0013 */
        /* <DEDUP_REMOVED lines=41> */
.L_x_1410:
[----:B------:R-:W-:Y:S05]  /*1e410*/  BSYNC B1 ;  /* 0x0000000000017941 */ /* 0x000fea0003800000 */
.L_x_1409:
[----:B------:R-:W2:Y:S01]  /*1e420*/  LD.E R52, [R48.64+0xdc] ;  /* 0x0000dc0430347980 */ /* 0x000ea2000c101900 */
[----:B-1----:R-:W-:-:S02]  /*1e430*/  FMNMX.FTZ R5, R3, R136, !PT ;  /* 0x0000008803057209 */ /* 0x002fc40007810000 */
        /* <DEDUP_REMOVED lines=68> */
[----:B------:R-:W-:-:S03]  /*1e880*/  FMNMX.FTZ R4, R53, R4, !PT ;  /* 0x0000000435047209 */ /* 0x000fc60007810000 */
[----:B------:R-:W1:Y:S04]  /*1e890*/  SHFL.BFLY PT, R2, R5, 0x2, 0x1f ;  /* 0x0c401f0005027f89 */ /* 0x000e6800000e0000 */
[----:B------:R-:W3:Y:S01]  /*1e8a0*/  SHFL.BFLY PT, R0, R4, 0x2, 0x1f ;  /* 0x0c401f0004007f89 */ /* 0x000ee200000e0000 */
[----:B-1----:R-:W-:Y:S02]  /*1e8b0*/  FMNMX.FTZ R2, R5, R2, !PT ;  /* 0x0000000205027209 */ /* 0x002fe40007810000 */
[----:B---3--:R-:W-:-:S03]  /*1e8c0*/  FMNMX.FTZ R0, R4, R0, !PT ;  /* 0x0000000004007209 */ /* 0x008fc60007810000 */
[----:B------:R-:W1:Y:S04]  /*1e8d0*/  SHFL.BFLY PT, R41, R2, 0x1, 0x1f ;  /* 0x0c201f0002297f89 */ /* 0x000e6800000e0000 */
[----:B------:R-:W3:Y:S01]  /*1e8e0*/  SHFL.BFLY PT, R42, R0, 0x1, 0x1f ;  /* 0x0c201f00002a7f89 */ /* 0x000ee200000e0000 */
[----:B-1----:R-:W-:Y:S02]  /*1e8f0*/  FMNMX.FTZ R41, R2, R41, !PT ;  /* 0x0000002902297209 */ /* 0x002fe40007810000 */
[----:B---3--:R-:W-:Y:S02]  /*1e900*/  FMNMX.FTZ R42, R0, R42, !PT ;  /* 0x0000002a002a7209 */ /* 0x008fe40007810000 */
[----:B------:R-:W-:Y:S02]  /*1e910*/  FSETP.NEU.FTZ.AND P0, PT, R41, -INF , PT ;  /* 0xff8000002900780b */ /* 0x000fe40003f1d000 */
[----:B------:R-:W-:-:S02]  /*1e920*/  FSETP.NEU.FTZ.AND P1, PT, R42, -INF , PT ;  /* 0xff8000002a00780b */ /* 0x000fc40003f3d000 */
[----:B------:R-:W-:Y:S02]  /*1e930*/  FSEL R4, R41, RZ, P0 ;  /* 0x000000ff29047208 */ /* 0x000fe40000000000 */
[----:B------:R-:W-:-:S03]  /*1e940*/  FSEL R5, R42, RZ, P1 ;  /* 0x000000ff2a057208 */ /* 0x000fc60000800000 */
[----:B------:R-:W-:Y:S02]  /*1e950*/  FADD.FTZ R4, R3, -R4 ;  /* 0x8000000403047221 */ /* 0x000fe40000010000 */
[----:B------:R-:W-:Y:S02]  /*1e960*/  FADD.FTZ R5, R132, -R5 ;  /* 0x8000000584057221 */ /* 0x000fe40000010000 */
[C---:B--2---:R-:W-:Y:S02]  /*1e970*/  FMUL.FTZ R47, R52.reuse, R41 ;  /* 0x00000029342f7220 */ /* 0x044fe40000410000 */
[C---:B------:R-:W-:Y:S02]  /*1e980*/  FMUL.FTZ R55, R52.reuse, R42 ;  /* 0x0000002a34377220 */ /* 0x040fe40000410000 */
[C---:B------:R-:W-:Y:S01]  /*1e990*/  FMUL.FTZ R4, R52.reuse, R4 ;  /* 0x0000000434047220 */ /* 0x040fe20000410000 */
[----:B------:R-:W-:Y:S01]  /*1e9a0*/  FSEL R47, R47, RZ, P0 ;  /* 0x000000ff2f2f7208 */ /* 0x000fe20000000000 */
[----:B------:R-:W-:Y:S01]  /*1e9b0*/  FMUL.FTZ R5, R52, R5 ;  /* 0x0000000534057220 */ /* 0x000fe20000410000 */
[----:B------:R-:W-:Y:S01]  /*1e9c0*/  FSEL R55, R55, RZ, P1 ;  /* 0x000000ff37377208 */ /* 0x000fe20000800000 */
[----:B------:R-:W1:Y:S02]  /*1e9d0*/  MUFU.EX2 R43, R4 ;  /* 0x00000004002b7308 */ /* 0x000e640000000800 */
[----:B------:R-:W-:-:S02]  /*1e9e0*/  FFMA.FTZ R33, R136, R52, -R47 ;  /* 0x0000003488217223 */ /* 0x000fc4000001082f */
[-CC-:B------:R-:W-:Y:S02]  /*1e9f0*/  FFMA.FTZ R32, R180, R52.reuse, -R47.reuse ;  /* 0x00000034b4207223 */ /* 0x180fe4000001082f */
[-CC-:B------:R-:W-:Y:S02]  /*1ea00*/  FFMA.FTZ R2, R183, R52.reuse, -R47.reuse ;  /* 0x00000034b7027223 */ /* 0x180fe4000001082f */
[-C--:B------:R-:W-:Y:S01]  /*1ea10*/  FFMA.FTZ R0, R184, R52.reuse, -R47 ;  /* 0x00000034b8007223 */ /* 0x080fe2000001082f */
[----:B------:R-:W-:Y:S01]  /*1ea20*/  MUFU.EX2 R33, R33 ;  /* 0x0000002100217308 */ /* 0x000fe20000000800 */
[-CC-:B------:R-:W-:Y:S02]  /*1ea30*/  FFMA.FTZ R40, R133, R52.reuse, -R55.reuse ;  /* 0x0000003485287223 */ /* 0x180fe40000010837 */
[-CC-:B------:R-:W-:Y:S02]  /*1ea40*/  FFMA.FTZ R35, R179, R52.reuse, -R55.reuse ;  /* 0x00000034b3237223 */ /* 0x180fe40000010837 */
[----:B------:R-:W-:-:S02]  /*1ea50*/  FFMA.FTZ R34, R182, R52, -R55 ;  /* 0x00000034b6227223 */ /* 0x000fc40000010837 */
[----:B------:R-:W-:Y:S01]  /*1ea60*/  FFMA.FTZ R3, R181, R52, -R55 ;  /* 0x00000034b5037223 */ /* 0x000fe20000010837 */
[----:B------:R-:W-:Y:S01]  /*1ea70*/  MUFU.EX2 R32, R32 ;  /* 0x0000002000207308 */ /* 0x000fe20000000800 */
[-C--:B-1----:R-:W-:Y:S02]  /*1ea80*/  FMUL.FTZ R130, R130, R43.reuse ;  /* 0x0000002b82827220 */ /* 0x082fe40000410000 */
[-C--:B------:R-:W-:Y:S02]  /*1ea90*/  FMUL.FTZ R131, R131, R43.reuse ;  /* 0x0000002b83837220 */ /* 0x080fe40000410000 */
[-C--:B------:R-:W-:Y:S02]  /*1eaa0*/  FMUL.FTZ R126, R126, R43.reuse ;  /* 0x0000002b7e7e7220 */ /* 0x080fe40000410000 */
[-C--:B------:R-:W-:Y:S01]  /*1eab0*/  FMUL.FTZ R127, R127, R43.reuse ;  /* 0x0000002b7f7f7220 */ /* 0x080fe20000410000 */
[----:B------:R-:W-:Y:S01]  /*1eac0*/  MUFU.EX2 R2, R2 ;  /* 0x0000000200027308 */ /* 0x000fe20000000800 */
[----:B------:R-:W-:-:S02]  /*1ead0*/  FMUL.FTZ R122, R122, R43 ;  /* 0x0000002b7a7a7220 */ /* 0x000fc40000410000 */
[-C--:B------:R-:W-:Y:S02]  /*1eae0*/  FMUL.FTZ R123, R123, R43.reuse ;  /* 0x0000002b7b7b7220 */ /* 0x080fe40000410000 */
[-C--:B------:R-:W-:Y:S02]  /*1eaf0*/  FMUL.FTZ R118, R118, R43.reuse ;  /* 0x0000002b76767220 */ /* 0x080fe40000410000 */
[-C--:B------:R-:W-:Y:S01]  /*1eb00*/  FMUL.FTZ R119, R119, R43.reuse ;  /* 0x0000002b77777220 */ /* 0x080fe20000410000 */
[----:B------:R-:W1:Y:S01]  /*1eb10*/  MUFU.EX2 R0, R0 ;  /* 0x0000000000007308 */ /* 0x000e620000000800 */
[-C--:B------:R-:W-:Y:S02]  /*1eb20*/  FMUL.FTZ R114, R114, R43.reuse ;  /* 0x0000002b72727220 */ /* 0x080fe40000410000 */
[-C--:B------:R-:W-:Y:S02]  /*1eb30*/  FMUL.FTZ R115, R115, R43.reuse ;  /* 0x0000002b73737220 */ /* 0x080fe40000410000 */
[----:B------:R-:W-:-:S02]  /*1eb40*/  FMUL.FTZ R110, R110, R43 ;  /* 0x0000002b6e6e7220 */ /* 0x000fc40000410000 */
[-C--:B------:R-:W-:Y:S01]  /*1eb50*/  FMUL.FTZ R111, R111, R43.reuse ;  /* 0x0000002b6f6f7220 */ /* 0x080fe20000410000 */
[----:B------:R-:W-:Y:S01]  /*1eb60*/  MUFU.EX2 R40, R40 ;  /* 0x0000002800287308 */ /* 0x000fe20000000800 */
[-C--:B------:R-:W-:Y:S02]  /*1eb70*/  FMUL.FTZ R106, R106, R43.reuse ;  /* 0x0000002b6a6a7220 */ /* 0x080fe40000410000 */
[-C--:B------:R-:W-:Y:S02]  /*1eb80*/  FMUL.FTZ R107, R107, R43.reuse ;  /* 0x0000002b6b6b7220 */ /* 0x080fe40000410000 */
[-C--:B------:R-:W-:Y:S02]  /*1eb90*/  FMUL.FTZ R102, R102, R43.reuse ;  /* 0x0000002b66667220 */ /* 0x080fe40000410000 */
[-C--:B------:R-:W-:Y:S01]  /*1eba0*/  FMUL.FTZ R103, R103, R43.reuse ;  /* 0x0000002b67677220 */ /* 0x080fe20000410000 */
[----:B------:R-:W2:Y:S01]  /*1ebb0*/  MUFU.EX2 R35, R35 ;  /* 0x0000002300237308 */ /* 0x000ea20000000800 */
[----:B-1----:R-:W-:Y:S01]  /*1ebc0*/  F2FP.BF16.PACK_AB R7, R0, R2 ;  /* 0x000000020007723e */ /* 0x002fe200000010ff */
[----:B------:R-:W-:-:S02]  /*1ebd0*/  FMUL.FTZ R98, R98, R43 ;  /* 0x0000002b62627220 */ /* 0x000fc40000410000 */
[-C--:B------:R-:W-:Y:S02]  /*1ebe0*/  FMUL.FTZ R99, R99, R43.reuse ;  /* 0x0000002b63637220 */ /* 0x080fe40000410000 */
[-C--:B------:R-:W-:Y:S02]  /*1ebf0*/  FMUL.FTZ R94, R94, R43.reuse ;  /* 0x0000002b5e5e7220 */ /* 0x080fe40000410000 */
[----:B------:R-:W-:Y:S01]  /*1ec00*/  MUFU.EX2 R34, R34 ;  /* 0x0000002200227308 */ /* 0x000fe20000000800 */
[-C--:B------:R-:W-:Y:S02]  /*1ec10*/  FMUL.FTZ R95, R95, R43.reuse ;  /* 0x0000002b5f5f7220 */ /* 0x080fe40000410000 */
[-C--:B------:R-:W-:Y:S02]  /*1ec20*/  FMUL.FTZ R90, R90, R43.reuse ;  /* 0x0000002b5a5a7220 */ /* 0x080fe40000410000 */
[-C--:B------:R-:W-:Y:S02]  /*1ec30*/  FMUL.FTZ R91, R91, R43.reuse ;  /* 0x0000002b5b5b7220 */ /* 0x080fe40000410000 */
[-C--:B------:R-:W-:Y:S01]  /*1ec40*/  FMUL.FTZ R86, R86, R43.reuse ;  /* 0x0000002b56567220 */ /* 0x080fe20000410000 */
[----:B------:R-:W1:Y:S01]  /*1ec50*/  MUFU.EX2 R3, R3 ;  /* 0x0000000300037308 */ /* 0x000e620000000800 */
[----:B--2---:R-:W-:Y:S01]  /*1ec60*/  F2FP.BF16.PACK_AB R4, R35, R40 ;  /* 0x000000282304723e */ /* 0x004fe200000010ff */
[----:B------:R-:W-:-:S02]  /*1ec70*/  FMUL.FTZ R87, R87, R43 ;  /* 0x0000002b57577220 */ /* 0x000fc40000410000 */
[-C--:B------:R-:W-:Y:S02]  /*1ec80*/  FMUL.FTZ R82, R82, R43.reuse ;  /* 0x0000002b52527220 */ /* 0x080fe40000410000 */
[-C--:B------:R-:W-:Y:S02]  /*1ec90*/  FMUL.FTZ R83, R83, R43.reuse ;  /* 0x0000002b53537220 */ /* 0x080fe40000410000 */
[----:B------:R2:W3:Y:S01]  /*1eca0*/  MUFU.EX2 R44, R5 ;  /* 0x00000005002c7308 */ /* 0x0004e20000000800 */
[-C--:B------:R-:W-:Y:S02]  /*1ecb0*/  FMUL.FTZ R78, R78, R43.reuse ;  /* 0x0000002b4e4e7220 */ /* 0x080fe40000410000 */
[-C--:B------:R-:W-:Y:S02]  /*1ecc0*/  FMUL.FTZ R79, R79, R43.reuse ;  /* 0x0000002b4f4f7220 */ /* 0x080fe40000410000 */
[-C--:B------:R-:W-:Y:S02]  /*1ecd0*/  FFMA.FTZ R58, R63, R52.reuse, -R47 ;  /* 0x000000343f3a7223 */ /* 0x080fe4000001082f */
[----:B------:R-:W-:Y:S01]  /*1ece0*/  FFMA.FTZ R63, R66, R52, -R55 ;  /* 0x00000034423f7223 */ /* 0x000fe20000010837 */
[----:B-1----:R-:W-:Y:S01]  /*1ecf0*/  F2FP.BF16.PACK_AB R6, R3, R34 ;  /* 0x000000220306723e */ /* 0x002fe200000010ff */
[----:B------:R-:W-:-:S02]  /*1ed00*/  FMUL.FTZ R74, R74, R43 ;  /* 0x0000002b4a4a7220 */ /* 0x000fc40000410000 */
[-C--:B------:R-:W-:Y:S01]  /*1ed10*/  FMUL.FTZ R75, R75, R43.reuse ;  /* 0x0000002b4b4b7220 */ /* 0x080fe20000410000 */
[----:B------:R-:W-:Y:S01]  /*1ed20*/  MUFU.EX2 R58, R58 ;  /* 0x0000003a003a7308 */ /* 0x000fe20000000800 */
[-C--:B------:R-:W-:Y:S02]  /*1ed30*/  FMUL.FTZ R70, R70, R43.reuse ;  /* 0x0000002b46467220 */ /* 0x080fe40000410000 */
[----:B------:R-:W-:Y:S01]  /*1ed40*/  FMUL.FTZ R71, R71, R43 ;  /* 0x0000002b47477220 */ /* 0x000fe20000410000 */
[----:B--2---:R-:W-:Y:S01]  /*1ed50*/  F2FP.BF16.PACK_AB R5, R32, R33 ;  /* 0x000000212005723e */ /* 0x004fe200000010ff */
[-C--:B---3--:R-:W-:Y:S02]  /*1ed60*/  FMUL.FTZ R128, R128, R44.reuse ;  /* 0x0000002c80807220 */ /* 0x088fe40000410000 */
[-C--:B------:R-:W-:Y:S01]  /*1ed70*/  FMUL.FTZ R129, R129, R44.reuse ;  /* 0x0000002c81817220 */ /* 0x080fe20000410000 */
[----:B------:R-:W-:Y:S01]  /*1ed80*/  MUFU.EX2 R63, R63 ;  /* 0x0000003f003f7308 */ /* 0x000fe20000000800 */
[----:B------:R-:W-:-:S02]  /*1ed90*/  FMUL.FTZ R124, R124, R44 ;  /* 0x0000002c7c7c7220 */ /* 0x000fc40000410000 */
[-C--:B------:R-:W-:Y:S02]  /*1eda0*/  FMUL.FTZ R125, R125, R44.reuse ;  /* 0x0000002c7d7d7220 */ /* 0x080fe40000410000 */
[-C--:B------:R-:W-:Y:S01]  /*1edb0*/  FMUL.FTZ R120, R120, R44.reuse ;  /* 0x0000002c78787220 */ /* 0x080fe20000410000 */
[C---:B------:R-:W-:Y:S01]  /*1edc0*/  HMMA.16816.F32.BF16 R128, R4.reuse, R12, R128 ;  /* 0x0000000c0480723c */ /* 0x040fe20000041880 */
[-C--:B------:R-:W-:Y:S02]  /*1edd0*/  FMUL.FTZ R121, R121, R44.reuse ;  /* 0x0000002c79797220 */ /* 0x080fe40000410000 */
[-C--:B------:R-:W-:Y:S02]  /*1ede0*/  FMUL.FTZ R116, R116, R44.reuse ;  /* 0x0000002c74747220 */ /* 0x080fe40000410000 */
[-C--:B------:R-:W-:Y:S02]  /*1edf0*/  FMUL.FTZ R117, R117, R44.reuse ;  /* 0x0000002c75757220 */ /* 0x080fe40000410000 */
[-C--:B------:R-:W-:Y:S01]  /*1ee00*/  FMUL.FTZ R112, R112, R44.reuse ;  /* 0x0000002c70707220 */ /* 0x080fe20000410000 */
[----:B------:R-:W-:Y:S01]  /*1ee10*/  HMMA.16816.F32.BF16 R124, R4, R14, R124 ;  /* 0x0000000e047c723c */ /* 0x000fe2000004187c */
[----:B------:R-:W1:Y:S01]  /*1ee20*/  LDSM.16.MT88.4 R12, [R214+0xc000] ;  /* 0x00c00000d60c783b */ /* 0x000e620000004200 */
        /* <DEDUP_REMOVED lines=36> */
[----:B------:R-:W2:Y:S01]  /*1f070*/  MUFU.EX2 R66, R66 ;  /* 0x0000004200427308 */ /* 0x000ea20000000800 */
[----:B------:R-:W-:-:S02]  /*1f080*/  FFMA.FTZ R59, R177, R52, -R47 ;  /* 0x00000034b13b7223 */ /* 0x000fc4000001082f */
[-C--:B------:R-:W-:Y:S02]  /*1f090*/  FFMA.FTZ R64, R64, R52.reuse, -R55 ;  /* 0x0000003440407223 */ /* 0x080fe40000010837 */
[-CC-:B------:R-:W-:Y:S01]  /*1f0a0*/  FFMA.FTZ R67, R31, R52.reuse, -R47.reuse ;  /* 0x000000341f437223 */ /* 0x180fe2000001082f */
[C---:B------:R-:W-:Y:S01]  /*1f0b0*/  HMMA.16816.F32.BF16 R92, R4.reuse, R10, R92 ;  /* 0x0000000a045c723c */ /* 0x040fe2000004185c */
[----:B------:R-:W4:Y:S01]  /*1f0c0*/  LDSM.16.MT88.4 R8, [R214+0x10000] ;  /* 0x01000000d608783b */ /* 0x000f220000004200 */
[----:B------:R-:W-:Y:S01]  /*1f0d0*/  MUFU.EX2 R57, R57 ;  /* 0x0000003900397308 */ /* 0x000fe20000000800 */
[-CC-:B------:R-:W-:Y:S02]  /*1f0e0*/  FFMA.FTZ R132, R29, R52.reuse, -R47.reuse ;  /* 0x000000341d847223 */ /* 0x180fe4000001082f */
[-CC-:B------:R-:W-:Y:S02]  /*1f0f0*/  FFMA.FTZ R133, R28, R52.reuse, -R47.reuse ;  /* 0x000000341c857223 */ /* 0x180fe4000001082f */
[-C--:B------:R-:W-:Y:S01]  /*1f100*/  FFMA.FTZ R134, R30, R52.reuse, -R47 ;  /* 0x000000341e867223 */ /* 0x080fe2000001082f */
[----:B---3--:R-:W-:Y:S01]  /*1f110*/  HMMA.16816.F32.BF16 R88, R4, R16, R88 ;  /* 0x000000100458723c */ /* 0x008fe20000041858 */
[----:B------:R-:W-:Y:S01]  /*1f120*/  LDSM.16.MT88.4 R28, [R215+0x10800] ;  /* 0x01080000d71c783b */ /* 0x000fe20000004200 */
[----:B------:R-:W3:Y:S01]  /*1f130*/  MUFU.EX2 R59, R59 ;  /* 0x0000003b003b7308 */ /* 0x000ee20000000800 */
[----:B------:R-:W-:-:S02]  /*1f140*/  FFMA.FTZ R135, R154, R52, -R55 ;  /* 0x000000349a877223 */ /* 0x000fc40000010837 */
[-C--:B------:R-:W-:Y:S02]  /*1f150*/  FFMA.FTZ R136, R137, R52.reuse, -R55 ;  /* 0x0000003489887223 */ /* 0x080fe40000010837 */
[-C--:B------:R-:W-:Y:S01]  /*1f160*/  FFMA.FTZ R154, R50, R52.reuse, -R47 ;  /* 0x00000034329a7223 */ /* 0x080fe2000001082f */
[C---:B------:R-:W-:Y:S01]  /*1f170*/  HMMA.16816.F32.BF16 R84, R4.reuse, R18, R84 ;  /* 0x000000120454723c */ /* 0x040fe20000041854 */
[----:B------:R-:W5:Y:S01]  /*1f180*/  LDSM.16.MT88.4 R16, [R215+0xc800] ;  /* 0x00c80000d710783b */ /* 0x000f620000004200 */
[----:B------:R-:W-:Y:S01]  /*1f190*/  MUFU.EX2 R65, R65 ;  /* 0x0000004100417308 */ /* 0x000fe20000000800 */
[-CC-:B------:R-:W-:Y:S02]  /*1f1a0*/  FFMA.FTZ R137, R176, R52.reuse, -R55.reuse ;  /* 0x00000034b0897223 */ /* 0x180fe40000010837 */
[-C--:B------:R-:W-:Y:S01]  /*1f1b0*/  FFMA.FTZ R142, R142, R52.reuse, -R55 ;  /* 0x000000348e8e7223 */ /* 0x080fe20000010837 */
[----:B------:R-:W-:Y:S01]  /*1f1c0*/  LDSM.16.MT88.4 R48, [R215+0x11000] ;  /* 0x01100000d730783b */ /* 0x000fe20000004200 */
[-CC-:B------:R-:W-:Y:S01]  /*1f1d0*/  FFMA.FTZ R145, R145, R52.reuse, -R47.reuse ;  /* 0x0000003491917223 */ /* 0x180fe2000001082f */
[----:B-1----:R-:W-:Y:S02]  /*1f1e0*/  HMMA.16816.F32.BF16 R80, R4, R12, R80 ;  /* 0x0000000c0450723c */ /* 0x002fe40000041850 */
[----:B------:R-:W1:Y:S01]  /*1f1f0*/  MUFU.EX2 R64, R64 ;  /* 0x0000004000407308 */ /* 0x000e620000000800 */
[----:B------:R-:W-:-:S02]  /*1f200*/  FFMA.FTZ R152, R152, R52, -R47 ;  /* 0x0000003498987223 */ /* 0x000fc4000001082f */
[-C--:B------:R-:W-:Y:S02]  /*1f210*/  FFMA.FTZ R156, R156, R52.reuse, -R47 ;  /* 0x000000349c9c7223 */ /* 0x080fe4000001082f */
[-CC-:B------:R-:W-:Y:S01]  /*1f220*/  FFMA.FTZ R157, R157, R52.reuse, -R55.reuse ;  /* 0x000000349d9d7223 */ /* 0x180fe20000010837 */
[C---:B------:R-:W-:Y:S01]  /*1f230*/  HMMA.16816.F32.BF16 R76, R4.reuse, R14, R76 ;  /* 0x0000000e044c723c */ /* 0x040fe2000004184c */
[----:B------:R-:W5:Y:S01]  /*1f240*/  LDSM.16.MT88.4 R12, [R214+0xc800] ;  /* 0x00c80000d60c783b */ /* 0x000f620000004200 */
[----:B------:R-:W1:Y:S01]  /*1f250*/  MUFU.EX2 R67, R67 ;  /* 0x0000004300437308 */ /* 0x000e620000000800 */
[-CC-:B------:R-:W-:Y:S02]  /*1f260*/  FFMA.FTZ R159, R159, R52.reuse, -R55.reuse ;  /* 0x000000349f9f7223 */ /* 0x180fe40000010837 */
[-CC-:B------:R-:W-:Y:S02]  /*1f270*/  FFMA.FTZ R160, R160, R52.reuse, -R55.reuse ;  /* 0x00000034a0a07223 */ /* 0x180fe40000010837 */
[-C--:B------:R-:W-:Y:S01]  /*1f280*/  FFMA.FTZ R165, R165, R52.reuse, -R55 ;  /* 0x00000034a5a57223 */ /* 0x080fe20000010837 */
[----:B----4-:R-:W-:Y:S01]  /*1f290*/  HMMA.16816.F32.BF16 R72, R4, R8, R72 ;  /* 0x000000080448723c */ /* 0x010fe20000041848 */
[-CC-:B------:R-:W-:Y:S01]  /*1f2a0*/  FFMA.FTZ R167, R167, R52.reuse, -R47.reuse ;  /* 0x00000034a7a77223 */ /* 0x180fe2000001082f */
[----:B------:R-:W4:Y:S01]  /*1f2b0*/  MUFU.EX2 R132, R132 ;  /* 0x0000008400847308 */ /* 0x000f220000000800 */
[----:B------:R-:W-:-:S02]  /*1f2c0*/  FFMA.FTZ R174, R174, R52, -R47 ;  /* 0x00000034aeae7223 */ /* 0x000fc4000001082f */
[-CC-:B------:R-:W-:Y:S02]  /*1f2d0*/  FFMA.FTZ R173, R173, R52.reuse, -R47.reuse ;  /* 0x00000034adad7223 */ /* 0x180fe4000001082f */
[-C--:B------:R-:W-:Y:S01]  /*1f2e0*/  FFMA.FTZ R175, R175, R52.reuse, -R47 ;  /* 0x00000034afaf7223 */ /* 0x080fe2000001082f */
[----:B------:R-:W-:Y:S01]  /*1f2f0*/  HMMA.16816.F32.BF16 R68, R4, R10, R68 ;  /* 0x0000000a0444723c */ /* 0x000fe20000041844 */
[----:B------:R-:W4:Y:S01]  /*1f300*/  LDSM.16.MT88.4 R8, [R218+0x10800] ;  /* 0x01080000da08783b */ /* 0x000f220000004200 */
[----:B------:R-:W-:Y:S01]  /*1f310*/  MUFU.EX2 R133, R133 ;  /* 0x0000008500857308 */ /* 0x000fe20000000800 */
[-CC-:B------:R-:W-:Y:S02]  /*1f320*/  FFMA.FTZ R172, R172, R52.reuse, -R55.reuse ;  /* 0x00000034acac7223 */ /* 0x180fe40000010837 */
[-CC-:B------:R-:W-:Y:S02]  /*1f330*/  FFMA.FTZ R171, R171, R52.reuse, -R55.reuse ;  /* 0x00000034abab7223 */ /* 0x180fe40000010837 */
[----:B--2---:R-:W-:Y:S01]  /*1f340*/  F2FP.BF16.PACK_AB R4, R66, R63 ;  /* 0x0000003f4204723e */ /* 0x004fe200000010ff */
[-C--:B------:R-:W-:Y:S01]  /*1f350*/  FFMA.FTZ R170, R170, R52.reuse, -R55 ;  /* 0x00000034aaaa7223 */ /* 0x080fe20000010837 */
[----:B---3--:R-:W-:Y:S01]  /*1f360*/  F2FP.BF16.PACK_AB R5, R59, R57 ;  /* 0x000000393b05723e */ /* 0x008fe200000010ff */
[----:B------:R-:W-:Y:S01]  /*1f370*/  MUFU.EX2 R134, R134 ;  /* 0x0000008600867308 */ /* 0x000fe20000000800 */
[----:B-1----:R-:W-:Y:S01]  /*1f380*/  F2FP.BF16.PACK_AB R6, R64, R65 ;  /* 0x000000414006723e */ /* 0x002fe200000010ff */
[----:B------:R-:W-:Y:S01]  /*1f390*/  FFMA.FTZ R163, R163, R52, -R47 ;  /* 0x00000034a3a37223 */ /* 0x000fe2000001082f */
[----:B------:R-:W-:Y:S01]  /*1f3a0*/  F2FP.BF16.PACK_AB R7, R67, R58 ;  /* 0x0000003a4307723e */ /* 0x000fe200000010ff */
[----:B------:R-:W-:-:S02]  /*1f3b0*/  FFMA.FTZ R162, R162, R52, -R55 ;  /* 0x00000034a2a27223 */ /* 0x000fc40000010837 */
[-CC-:B------:R-:W-:Y:S02]  /*1f3c0*/  FFMA.FTZ R161, R161, R52.reuse, -R55.reuse ;  /* 0x00000034a1a17223 */ /* 0x180fe40000010837 */
[----:B------:R-:W1:Y:S01]  /*1f3d0*/  MUFU.EX2 R135, R135 ;  /* 0x0000008700877308 */ /* 0x000e620000000800 */
[-CC-:B------:R-:W-:Y:S01]  /*1f3e0*/  FFMA.FTZ R158, R158, R52.reuse, -R55.reuse ;  /* 0x000000349e9e7223 */ /* 0x180fe20000010837 */
[C---:B------:R-:W-:Y:S01]  /*1f3f0*/  HMMA.16816.F32.BF16 R120, R4.reuse, R20, R120 ;  /* 0x000000140478723c */ /* 0x040fe20000041878 */
[-C--:B------:R-:W-:Y:S02]  /*1f400*/  FFMA.FTZ R155, R155, R52.reuse, -R55 ;  /* 0x000000349b9b7223 */ /* 0x080fe40000010837 */
[-CC-:B------:R-:W-:Y:S02]  /*1f410*/  FFMA.FTZ R153, R153, R52.reuse, -R47.reuse ;  /* 0x0000003499997223 */ /* 0x180fe4000001082f */
[-CC-:B------:R-:W-:Y:S01]  /*1f420*/  FFMA.FTZ R151, R151, R52.reuse, -R47.reuse ;  /* 0x0000003497977223 */ /* 0x180fe2000001082f */
[----:B------:R-:W2:Y:S01]  /*1f430*/  MUFU.EX2 R136, R136 ;  /* 0x0000008800887308 */ /* 0x000ea20000000800 */
[-CC-:B------:R-:W-:Y:S01]  /*1f440*/  FFMA.FTZ R150, R150, R52.reuse, -R47.reuse ;  /* 0x0000003496967223 */ /* 0x180fe2000001082f */
[----:B------:R-:W-:Y:S01]  /*1f450*/  HMMA.16816.F32.BF16 R116, R4, R22, R116 ;  /* 0x000000160474723c */ /* 0x000fe20000041874 */
[----:B------:R-:W3:Y:S01]  /*1f460*/  LDSM.16.MT88.4 R20, [R214+0x10800] ;  /* 0x01080000d614783b */ /* 0x000ee20000004200 */
[----:B------:R-:W-:-:S02]  /*1f470*/  FFMA.FTZ R149, R149, R52, -R47 ;  /* 0x0000003495957223 */ /* 0x000fc4000001082f */
[-CC-:B------:R-:W-:Y:S02]  /*1f480*/  FFMA.FTZ R148, R148, R52.reuse, -R55.reuse ;  /* 0x0000003494947223 */ /* 0x180fe40000010837 */
[----:B------:R-:W-:Y:S01]  /*1f490*/  MUFU.EX2 R137, R137 ;  /* 0x0000008900897308 */ /* 0x000fe20000000800 */
[-CC-:B------:R-:W-:Y:S01]  /*1f4a0*/  FFMA.FTZ R147, R147, R52.reuse, -R55.reuse ;  /* 0x0000003493937223 */ /* 0x180fe20000010837 */
[C---:B-----5:R-:W-:Y:S01]  /*1f4b0*/  HMMA.16816.F32.BF16 R112, R4.reuse, R16, R112 ;  /* 0x000000100470723c */ /* 0x060fe20000041870 */
[-CC-:B------:R-:W-:Y:S02]  /*1f4c0*/  FFMA.FTZ R146, R146, R52.reuse, -R55.reuse ;  /* 0x0000003492927223 */ /* 0x180fe40000010837 */
[-C--:B------:R-:W-:Y:S02]  /*1f4d0*/  FFMA.FTZ R144, R144, R52.reuse, -R55 ;  /* 0x0000003490907223 */ /* 0x080fe40000010837 */
[----:B------:R-:W-:Y:S01]  /*1f4e0*/  FFMA.FTZ R143, R143, R52, -R47 ;  /* 0x000000348f8f7223 */ /* 0x000fe2000001082f */
[----:B------:R-:W5:Y:S01]  /*1f4f0*/  MUFU.EX2 R142, R142 ;  /* 0x0000008e008e7308 */ /* 0x000f620000000800 */
[----:B------:R-:W-:Y:S01]  /*1f500*/  FFMA.FTZ R33, R243, R43, R33 ;  /* 0x0000002bf3217223 */ /* 0x000fe20000010021 */
[----:B------:R-:W-:Y:S01]  /*1f510*/  HMMA.16816.F32.BF16 R108, R4, R18, R108 ;  /* 0x00000012046c723c */ /* 0x000fe2000004186c */
[----:B------:R-:W2:Y:S01]  /*1f520*/  LDSM.16.MT88.4 R16, [R216+0xd000] ;  /* 0x00d00000d810783b */ /* 0x000ea20000004200 */
[----:B------:R-:W-:-:S02]  /*1f530*/  FFMA.FTZ R40, R242, R44, R40 ;  /* 0x0000002cf2287223 */ /* 0x000fc40000010028 */
[----:B------:R-:W-:Y:S02]  /*1f540*/  FADD.FTZ R32, R32, R33 ;  /* 0x0000002120207221 */ /* 0x000fe40000010000 */
[----:B------:R-:W1:Y:S01]  /*1f550*/  MUFU.EX2 R145, R145 ;  /* 0x0000009100917308 */ /* 0x000e620000000800 */
[----:B------:R-:W-:Y:S01]  /*1f560*/  FADD.FTZ R35, R35, R40 ;  /* 0x0000002823237221 */ /* 0x000fe20000010000 */
[C---:B------:R-:W-:Y:S01]  /*1f570*/  HMMA.16816.F32.BF16 R104, R4.reuse, R12, R104 ;  /* 0x0000000c0468723c */ /* 0x040fe20000041868 */
[----:B------:R-:W-:Y:S02]  /*1f580*/  FADD.FTZ R32, R2, R32 ;  /* 0x0000002002207221 */ /* 0x000fe40000010000 */
[----:B------:R-:W-:Y:S02]  /*1f590*/  FADD.FTZ R35, R34, R35 ;  /* 0x0000002322237221 */ /* 0x000fe40000010000 */
[----:B------:R-:W-:Y:S01]  /*1f5a0*/  FADD.FTZ R0, R0, R32 ;  /* 0x0000002000007221 */ /* 0x000fe20000010000 */
[----:B------:R-:W-:Y:S01]  /*1f5b0*/  MUFU.EX2 R152, R152 ;  /* 0x0000009800987308 */ /* 0x000fe20000000800 */
[----:B------:R-:W-:Y:S01]  /*1f5c0*/  FADD.FTZ R3, R3, R35 ;  /* 0x0000002303037221 */ /* 0x000fe20000010000 */
[----:B------:R-:W-:Y:S01]  /*1f5d0*/  HMMA.16816.F32.BF16 R100, R4, R14, R100 ;  /* 0x0000000e0464723c */ /* 0x000fe20000041864 */
[----:B------:R-:W2:Y:S01]  /*1f5e0*/  LDSM.16.MT88.4 R12, [R215+0xd000] ;  /* 0x00d00000d70c783b */ /* 0x000ea20000004200 */
[----:B------:R-:W-:-:S02]  /*1f5f0*/  FADD.FTZ R0, R57, R0 ;  /* 0x0000000039007221 */ /* 0x000fc40000010000 */
[----:B------:R-:W-:Y:S02]  /*1f600*/  FADD.FTZ R3, R63, R3 ;  /* 0x000000033f037221 */ /* 0x000fe40000010000 */
[----:B------:R-:W-:Y:S01]  /*1f610*/  MUFU.EX2 R154, R154 ;  /* 0x0000009a009a7308 */ /* 0x000fe20000000800 */
[----:B------:R-:W-:Y:S01]  /*1f620*/  FADD.FTZ R59, R59, R0 ;  /* 0x000000003b3b7221 */ /* 0x000fe20000010000 */
[C---:B----4-:R-:W-:Y:S01]  /*1f630*/  HMMA.16816.F32.BF16 R96, R4.reuse, R8, R96 ;  /* 0x000000080460723c */ /* 0x050fe20000041860 */
[----:B------:R-:W-:Y:S01]  /*1f640*/  FADD.FTZ R66, R66, R3 ;  /* 0x0000000342427221 */ /* 0x000fe20000010000 */
[----:B------:R-:W-:Y:S01]  /*1f650*/  MOV R3, R41 ;  /* 0x0000002900037202 */ /* 0x000fe20000000f00 */
[----:B------:R-:W-:Y:S02]  /*1f660*/  FADD.FTZ R59, R58, R59 ;  /* 0x0000003b3a3b7221 */ /* 0x000fe40000010000 */
[----:B------:R-:W-:Y:S01]  /*1f670*/  FADD.FTZ R66, R65, R66 ;  /* 0x0000004241427221 */ /* 0x000fe20000010000 */
[----:B------:R-:W-:Y:S01]  /*1f680*/  MUFU.EX2 R156, R156 ;  /* 0x0000009c009c7308 */ /* 0x000fe20000000800 */
[----:B------:R-:W-:Y:S01]  /*1f690*/  FADD.FTZ R67, R67, R59 ;  /* 0x0000003b43437221 */ /* 0x000fe20000010000 */
[----:B------:R-:W-:Y:S01]  /*1f6a0*/  HMMA.16816.F32.BF16 R92, R4, R10, R92 ;  /* 0x0000000a045c723c */ /* 0x000fe2000004185c */
[----:B------:R-:W4:Y:S01]  /*1f6b0*/  LDSM.16.MT88.4 R8, [R214+0xd000] ;  /* 0x00d00000d608783b */ /* 0x000f220000004200 */
[----:B------:R-:W-:-:S02]  /*1f6c0*/  FADD.FTZ R64, R64, R66 ;  /* 0x0000004240407221 */ /* 0x000fc40000010000 */
[----:B------:R-:W-:Y:S02]  /*1f6d0*/  FADD.FTZ R67, R132, R67 ;  /* 0x0000004384437221 */ /* 0x000fe40000010000 */
[----:B------:R-:W2:Y:S01]  /*1f6e0*/  MUFU.EX2 R157, R157 ;  /* 0x0000009d009d7308 */ /* 0x000ea20000000800 */
[----:B-1----:R-:W-:Y:S01]  /*1f6f0*/  FADD.FTZ R64, R135, R64 ;  /* 0x0000004087407221 */ /* 0x002fe20000010000 */
        /* <DEDUP_REMOVED lines=9> */
[----:B------:R-:W1:Y:S02]  /*1f790*/  MUFU.EX2 R167, R167 ;  /* 0x000000a700a77308 */ /* 0x000e640000000800 */
[C---:B------:R-:W-:Y:S06]  /*1f7a0*/  HMMA.16816.F32.BF16 R128, R4.reuse, R24, R128 ;  /* 0x000000180480723c */ /* 0x040fec0000041880 */
[----:B------:R-:W-:Y:S02]  /*1f7b0*/  MUFU.EX2 R174, R174 ;  /* 0x000000ae00ae7308 */ /* 0x000fe40000000800 */
[C---:B------:R-:W-:Y:S01]  /*1f7c0*/  HMMA.16816.F32.BF16 R124, R4.reuse, R26, R124 ;  /* 0x0000001a047c723c */ /* 0x040fe2000004187c */
[----:B------:R-:W1:Y:S05]  /*1f7d0*/  LDSM.16.MT88.4 R24, [R218+0xd000] ;  /* 0x00d00000da18783b */ /* 0x000e6a0000004200 */
[----:B------:R-:W-:Y:S02]  /*1f7e0*/  MUFU.EX2 R173, R173 ;  /* 0x000000ad00ad7308 */ /* 0x000fe40000000800 */
[C---:B---3--:R-:W-:Y:S06]  /*1f7f0*/  HMMA.16816.F32.BF16 R72, R4.reuse, R20, R72 ;  /* 0x000000140448723c */ /* 0x048fec0000041848 */
[----:B------:R-:W-:Y:S02]  /*1f800*/  MUFU.EX2 R175, R175 ;  /* 0x000000af00af7308 */ /* 0x000fe40000000800 */
[----:B------:R-:W-:Y:S01]  /*1f810*/  HMMA.16816.F32.BF16 R68, R4, R22, R68 ;  /* 0x000000160444723c */ /* 0x000fe20000041844 */
[----:B------:R-:W3:Y:S05]  /*1f820*/  LDSM.16.MT88.4 R20, [R218+0x11000] ;  /* 0x01100000da14783b */ /* 0x000eea0000004200 */
[----:B------:R-:W1:Y:S01]  /*1f830*/  MUFU.EX2 R172, R172 ;  /* 0x000000ac00ac7308 */ /* 0x000e620000000800 */
[C---:B--2---:R-:W-:Y:S01]  /*1f840*/  F2FP.BF16.PACK_AB R4, R136.reuse, R135 ;  /* 0x000000878804723e */ /* 0x044fe200000010ff */
[----:B------:R-:W-:Y:S01]  /*1f850*/  FADD.FTZ R136, R136, R64 ;  /* 0x0000004088887221 */ /* 0x000fe20000010000 */
[C---:B------:R-:W-:Y:S01]  /*1f860*/  F2FP.BF16.PACK_AB R5, R133.reuse, R132 ;  /* 0x000000848505723e */ /* 0x040fe200000010ff */
[----:B------:R-:W-:Y:S01]  /*1f870*/  FADD.FTZ R133, R133, R67 ;  /* 0x0000004385857221 */ /* 0x000fe20000010000 */
[----:B-----5:R-:W-:Y:S01]  /*1f880*/  F2FP.BF16.PACK_AB R6, R142, R137 ;  /* 0x000000898e06723e */ /* 0x020fe200000010ff */
[----:B------:R-:W-:Y:S01]  /*1f890*/  FADD.FTZ R136, R137, R136 ;  /* 0x0000008889887221 */ /* 0x000fe20000010000 */
[----:B------:R-:W-:Y:S01]  /*1f8a0*/  F2FP.BF16.PACK_AB R7, R145, R134 ;  /* 0x000000869107723e */ /* 0x000fe200000010ff */
[----:B------:R-:W2:Y:S01]  /*1f8b0*/  MUFU.EX2 R171, R171 ;  /* 0x000000ab00ab7308 */ /* 0x000ea20000000800 */
[----:B------:R-:W-:Y:S01]  /*1f8c0*/  FADD.FTZ R133, R134, R133 ;  /* 0x0000008586857221 */ /* 0x000fe20000010000 */
[----:B------:R-:W-:Y:S01]  /*1f8d0*/  MOV R132, R42 ;  /* 0x0000002a00847202 */ /* 0x000fe20000000f00 */
[----:B------:R-:W-:-:S02]  /*1f8e0*/  FADD.FTZ R142, R142, R136 ;  /* 0x000000888e8e7221 */ /* 0x000fc40000010000 */
[----:B------:R-:W-:Y:S01]  /*1f8f0*/  FADD.FTZ R145, R145, R133 ;  /* 0x0000008591917221 */ /* 0x000fe20000010000 */
[----:B------:R-:W-:Y:S01]  /*1f900*/  HMMA.16816.F32.BF16 R120, R4, R16, R120 ;  /* 0x000000100478723c */ /* 0x000fe20000041878 */
[----:B------:R-:W-:Y:S01]  /*1f910*/  FADD.FTZ R142, R157, R142 ;  /* 0x0000008e9d8e7221 */ /* 0x000fe20000010000 */
[----:B------:R-:W-:Y:S01]  /*1f920*/  MUFU.EX2 R170, R170 ;  /* 0x000000aa00aa7308 */ /* 0x000fe20000000800 */
[----:B------:R-:W-:-:S05]  /*1f930*/  FADD.FTZ R145, R152, R145 ;  /* 0x0000009198917221 */ /* 0x000fca0000010000 */
[C---:B------:R-:W-:Y:S01]  /*1f940*/  HMMA.16816.F32.BF16 R116, R4.reuse, R18, R116 ;  /* 0x000000120474723c */ /* 0x040fe20000041874 */
[----:B------:R-:W5:Y:S01]  /*1f950*/  LDSM.16.MT88.4 R16, [R216+0xd800] ;  /* 0x00d80000d810783b */ /* 0x000f620000004200 */
[----:B------:R-:W-:Y:S06]  /*1f960*/  MUFU.EX2 R163, R163 ;  /* 0x000000a300a37308 */ /* 0x000fec0000000800 */
[C---:B------:R-:W-:Y:S02]  /*1f970*/  HMMA.16816.F32.BF16 R112, R4.reuse, R12, R112 ;  /* 0x0000000c0470723c */ /* 0x040fe40000041870 */
[----:B------:R-:W-:Y:S06]  /*1f980*/  MUFU.EX2 R162, R162 ;  /* 0x000000a200a27308 */ /* 0x000fec0000000800 */
[C---:B------:R-:W-:Y:S01]  /*1f990*/  HMMA.16816.F32.BF16 R108, R4.reuse, R14, R108 ;  /* 0x0000000e046c723c */ /* 0x040fe2000004186c */
[----:B------:R-:W2:Y:S01]  /*1f9a0*/  LDSM.16.MT88.4 R12, [R215+0xd800] ;  /* 0x00d80000d70c783b */ /* 0x000ea20000004200 */
[----:B------:R-:W-:Y:S06]  /*1f9b0*/  MUFU.EX2 R161, R161 ;  /* 0x000000a100a17308 */ /* 0x000fec0000000800 */
[C---:B----4-:R-:W-:Y:S02]  /*1f9c0*/  HMMA.16816.F32.BF16 R104, R4.reuse, R8, R104 ;  /* 0x000000080468723c */ /* 0x050fe40000041868 */
[----:B------:R-:W-:Y:S06]  /*1f9d0*/  MUFU.EX2 R158, R158 ;  /* 0x0000009e009e7308 */ /* 0x000fec0000000800 */
[C---:B------:R-:W-:Y:S01]  /*1f9e0*/  HMMA.16816.F32.BF16 R100, R4.reuse, R10, R100 ;  /* 0x0000000a0464723c */ /* 0x040fe20000041864 */
[----:B------:R-:W4:Y:S01]  /*1f9f0*/  LDSM.16.MT88.4 R8, [R214+0xd800] ;  /* 0x00d80000d608783b */ /* 0x000f220000004200 */
        /* <DEDUP_REMOVED lines=8> */
[C---:B------:R-:W-:Y:S02]  /*1fa80*/  HMMA.16816.F32.BF16 R128, R4.reuse, R24, R128 ;  /* 0x000000180480723c */ /* 0x040fe40000041880 */
[----:B------:R-:W-:Y:S06]  /*1fa90*/  MUFU.EX2 R149, R149 ;  /* 0x0000009500957308 */ /* 0x000fec0000000800 */
[C---:B------:R-:W-:Y:S01]  /*1faa0*/  HMMA.16816.F32.BF16 R124, R4.reuse, R26, R124 ;  /* 0x0000001a047c723c */ /* 0x040fe2000004187c */
[----:B------:R-:W1:Y:S01]  /*1fab0*/  LDSM.16.MT88.4 R24, [R218+0xd800] ;  /* 0x00d80000da18783b */ /* 0x000e620000004200 */
[----:B------:R-:W-:Y:S06]  /*1fac0*/  MUFU.EX2 R148, R148 ;  /* 0x0000009400947308 */ /* 0x000fec0000000800 */
[C---:B---3--:R-:W-:Y:S02]  /*1fad0*/  HMMA.16816.F32.BF16 R96, R4.reuse, R20, R96 ;  /* 0x000000140460723c */ /* 0x048fe40000041860 */
[----:B------:R-:W-:Y:S06]  /*1fae0*/  MUFU.EX2 R147, R147 ;  /* 0x0000009300937308 */ /* 0x000fec0000000800 */
[C---:B------:R-:W-:Y:S01]  /*1faf0*/  HMMA.16816.F32.BF16 R92, R4.reuse, R22, R92 ;  /* 0x00000016045c723c */ /* 0x040fe2000004185c */
[----:B------:R-:W3:Y:S01]  /*1fb00*/  LDSM.16.MT88.4 R20, [R218+0x11800] ;  /* 0x01180000da14783b */ /* 0x000ee20000004200 */
[----:B------:R-:W-:Y:S06]  /*1fb10*/  MUFU.EX2 R146, R146 ;  /* 0x0000009200927308 */ /* 0x000fec0000000800 */
[C---:B------:R-:W-:Y:S01]  /*1fb20*/  HMMA.16816.F32.BF16 R84, R4.reuse, R38, R84 ;  /* 0x000000260454723c */ /* 0x040fe20000041854 */
[----:B------:R-:W1:Y:S01]  /*1fb30*/  LDSM.16.MT88.4 R36, [R215+0x11800] ;  /* 0x01180000d724783b */ /* 0x000e620000004200 */
[----:B------:R-:W-:Y:S06]  /*1fb40*/  MUFU.EX2 R144, R144 ;  /* 0x0000009000907308 */ /* 0x000fec0000000800 */
[C---:B------:R-:W-:Y:S08]  /*1fb50*/  HMMA.16816.F32.BF16 R72, R4.reuse, R28, R72 ;  /* 0x0000001c0448723c */ /* 0x040ff00000041848 */
[----:B------:R-:W-:Y:S01]  /*1fb60*/  HMMA.16816.F32.BF16 R68, R4, R30, R68 ;  /* 0x0000001e0444723c */ /* 0x000fe20000041844 */
[----:B------:R-:W1:Y:S06]  /*1fb70*/  LDSM.16.MT88.4 R28, [R214+0x11800] ;  /* 0x01180000d61c783b */ /* 0x000e6c0000004200 */
[C---:B------:R-:W-:Y:S01]  /*1fb80*/  F2FP.BF16.PACK_AB R4, R159.reuse, R157 ;  /* 0x0000009d9f04723e */ /* 0x040fe200000010ff */
[----:B------:R-:W-:Y:S01]  /*1fb90*/  FADD.FTZ R159, R159, R142 ;  /* 0x0000008e9f9f7221 */ /* 0x000fe20000010000 */
[C---:B------:R-:W-:Y:S01]  /*1fba0*/  F2FP.BF16.PACK_AB R5, R154.reuse, R152 ;  /* 0x000000989a05723e */ /* 0x040fe200000010ff */
        /* <DEDUP_REMOVED lines=11> */
[----:B------:R-:W5:Y:S07]  /*1fc60*/  LDSM.16.MT88.4 R16, [R216+0xe000] ;  /* 0x00e00000d810783b */ /* 0x000f6e0000004200 */
[C---:B--2---:R-:W-:Y:S08]  /*1fc70*/  HMMA.16816.F32.BF16 R112, R4.reuse, R12, R112 ;  /* 0x0000000c0470723c */ /* 0x044ff00000041870 */
[C---:B------:R-:W-:Y:S01]  /*1fc80*/  HMMA.16816.F32.BF16 R108, R4.reuse, R14, R108 ;  /* 0x0000000e046c723c */ /* 0x040fe2000004186c */
[----:B------:R-:W2:Y:S07]  /*1fc90*/  LDSM.16.MT88.4 R12, [R215+0xe000] ;  /* 0x00e00000d70c783b */ /* 0x000eae0000004200 */
[C---:B----4-:R-:W-:Y:S08]  /*1fca0*/  HMMA.16816.F32.BF16 R104, R4.reuse, R8, R104 ;  /* 0x000000080468723c */ /* 0x050ff00000041868 */
[C---:B------:R-:W-:Y:S01]  /*1fcb0*/  HMMA.16816.F32.BF16 R100, R4.reuse, R10, R100 ;  /* 0x0000000a0464723c */ /* 0x040fe20000041864 */
[----:B------:R-:W4:Y:S07]  /*1fcc0*/  LDSM.16.MT88.4 R8, [R214+0xe000] ;  /* 0x00e00000d608783b */ /* 0x000f2e0000004200 */
[C---:B------:R-:W-:Y:S07]  /*1fcd0*/  HMMA.16816.F32.BF16 R88, R4.reuse, R48, R88 ;  /* 0x000000300458723c */ /* 0x040fee0000041858 */
[-C--:B------:R-:W-:Y:S01]  /*1fce0*/  FFMA.FTZ R48, R169, R52.reuse, -R55 ;  /* 0x00000034a9307223 */ /* 0x080fe20000010837 */
[----:B-1----:R-:W-:Y:S01]  /*1fcf0*/  HMMA.16816.F32.BF16 R128, R4, R24, R128 ;  /* 0x000000180480723c */ /* 0x002fe20000041880 */
[----:B------:R-:W-:-:S04]  /*1fd00*/  FFMA.FTZ R49, R168, R52, -R47 ;  /* 0x00000034a8317223 */ /* 0x000fc8000001082f */
[----:B------:R-:W1:Y:S03]  /*1fd10*/  MUFU.EX2 R48, R48 ;  /* 0x0000003000307308 */ /* 0x000e660000000800 */
[C---:B------:R-:W-:Y:S01]  /*1fd20*/  HMMA.16816.F32.BF16 R124, R4.reuse, R26, R124 ;  /* 0x0000001a047c723c */ /* 0x040fe2000004187c */
[----:B------:R-:W1:Y:S04]  /*1fd30*/  LDSM.16.MT88.4 R24, [R218+0xe000] ;  /* 0x00e00000da18783b */ /* 0x000e680000004200 */
[----:B------:R-:W1:Y:S03]  /*1fd40*/  MUFU.EX2 R49, R49 ;  /* 0x0000003100317308 */ /* 0x000e660000000800 */
[C---:B---3--:R-:W-:Y:S08]  /*1fd50*/  HMMA.16816.F32.BF16 R96, R4.reuse, R20, R96 ;  /* 0x000000140460723c */ /* 0x048ff00000041860 */
[C---:B------:R-:W-:Y:S01]  /*1fd60*/  HMMA.16816.F32.BF16 R92, R4.reuse, R22, R92 ;  /* 0x00000016045c723c */ /* 0x040fe2000004185c */
[----:B------:R-:W3:Y:S07]  /*1fd70*/  LDSM.16.MT88.4 R20, [R218+0x12000] ;  /* 0x01200000da14783b */ /* 0x000eee0000004200 */
[C---:B------:R-:W-:Y:S07]  /*1fd80*/  HMMA.16816.F32.BF16 R84, R4.reuse, R50, R84 ;  /* 0x000000320454723c */ /* 0x040fee0000041854 */
[-CC-:B------:R-:W-:Y:S01]  /*1fd90*/  FFMA.FTZ R50, R166, R52.reuse, -R47.reuse ;  /* 0x00000034a6327223 */ /* 0x180fe2000001082f */
[----:B------:R-:W-:Y:S01]  /*1fda0*/  HMMA.16816.F32.BF16 R80, R4, R36, R80 ;  /* 0x000000240450723c */ /* 0x000fe20000041850 */
[----:B------:R-:W-:-:S04]  /*1fdb0*/  FFMA.FTZ R51, R164, R52, -R47 ;  /* 0x00000034a4337223 */ /* 0x000fc8000001082f */
[----:B------:R-:W1:Y:S03]  /*1fdc0*/  MUFU.EX2 R50, R50 ;  /* 0x0000003200327308 */ /* 0x000e660000000800 */
[C---:B------:R-:W-:Y:S01]  /*1fdd0*/  HMMA.16816.F32.BF16 R76, R4.reuse, R38, R76 ;  /* 0x00000026044c723c */ /* 0x040fe2000004184c */
[----:B------:R-:W-:Y:S04]  /*1fde0*/  LDSM.16.MT88.4 R36, [R215+0x12800] ;  /* 0x01280000d724783b */ /* 0x000fe80000004200 */
[----:B------:R-:W1:Y:S03]  /*1fdf0*/  MUFU.EX2 R51, R51 ;  /* 0x0000003300337308 */ /* 0x000e660000000800 */
[C---:B------:R-:W-:Y:S08]  /*1fe00*/  HMMA.16816.F32.BF16 R72, R4.reuse, R28, R72 ;  /* 0x0000001c0448723c */ /* 0x040ff00000041848 */
[----:B------:R-:W-:Y:S01]  /*1fe10*/  HMMA.16816.F32.BF16 R68, R4, R30, R68 ;  /* 0x0000001e0444723c */ /* 0x000fe20000041844 */
[----:B------:R-:W3:Y:S06]  /*1fe20*/  LDSM.16.MT88.4 R28, [R216+0x12000] ;  /* 0x01200000d81c783b */ /* 0x000eec0000004200 */
[C---:B------:R-:W-:Y:S01]  /*1fe30*/  F2FP.BF16.PACK_AB R4, R171.reuse, R172 ;  /* 0x000000acab04723e */ /* 0x040fe200000010ff */
[----:B------:R-:W-:Y:S01]  /*1fe40*/  FADD.FTZ R171, R171, R165 ;  /* 0x000000a5abab7221 */ /* 0x000fe20000010000 */
[C---:B------:R-:W-:Y:S01]  /*1fe50*/  F2FP.BF16.PACK_AB R5, R173.reuse, R174 ;  /* 0x000000aead05723e */ /* 0x040fe200000010ff */
[----:B------:R-:W-:Y:S01]  /*1fe60*/  FADD.FTZ R173, R173, R167 ;  /* 0x000000a7adad7221 */ /* 0x000fe20000010000 */
[----:B-1----:R-:W-:Y:S01]  /*1fe70*/  F2FP.BF16.PACK_AB R6, R48, R170 ;  /* 0x000000aa3006723e */ /* 0x002fe200000010ff */
        /* <DEDUP_REMOVED lines=16> */
[C---:B------:R-:W-:Y:S08]  /*1ff80*/  HMMA.16816.F32.BF16 R128, R4.reuse, R24, R128 ;  /* 0x000000180480723c */ /* 0x040ff00000041880 */
[C---:B------:R-:W-:Y:S01]  /*1ff90*/  HMMA.16816.F32.BF16 R124, R4.reuse, R26, R124 ;  /* 0x0000001a047c723c */ /* 0x040fe2000004187c */
[----:B------:R-:W-:Y:S07]  /*1ffa0*/  LDSM.16.MT88.4 R24, [R218+0xe800] ;  /* 0x00e80000da18783b */ /* 0x000fee0000004200 */
[C---:B---3--:R-:W-:Y:S08]  /*1ffb0*/  HMMA.16816.F32.BF16 R96, R4.reuse, R20, R96 ;  /* 0x000000140460723c */ /* 0x048ff00000041860 */
        /* <DEDUP_REMOVED lines=8> */
[C---:B--2---:R-:W-:Y:S08]  /*20040*/  HMMA.16816.F32.BF16 R72, R4.reuse, R12, R72 ;  /* 0x0000000c0448723c */ /* 0x044ff00000041848 */
[----:B------:R-:W-:Y:S01]  /*20050*/  HMMA.16816.F32.BF16 R68, R4, R14, R68 ;  /* 0x0000000e0444723c */ /* 0x000fe20000041844 */
[----:B------:R-:W2:Y:S06]  /*20060*/  LDSM.16.MT88.4 R12, [R218+0x12800] ;  /* 0x01280000da0c783b */ /* 0x000eac0000004200 */
        /* <DEDUP_REMOVED lines=10> */
[----:B----4-:R-:W-:Y:S01]  /*20110*/  HMMA.16816.F32.BF16 R120, R4, R8, R120 ;  /* 0x000000080478723c */ /* 0x010fe20000041878 */
[----:B------:R-:W-:Y:S02]  /*20120*/  FADD.FTZ R155, R148, R155 ;  /* 0x0000009b949b7221 */ /* 0x000fe40000010000 */
[----:B------:R-:W-:-:S05]  /*20130*/  FADD.FTZ R153, R151, R153 ;  /* 0x0000009997997221 */ /* 0x000fca0000010000 */
        /* <DEDUP_REMOVED lines=29> */
[----:B-----5:R-:W-:Y:S01]  /*20310*/  F2FP.BF16.PACK_AB R7, R36, R149 ;  /* 0x000000952407723e */ /* 0x020fe200000010ff */
[----:B------:R-:W-:-:S02]  /*20320*/  FADD.FTZ R150, R149, R150 ;  /* 0x0000009695967221 */ /* 0x000fc40000010000 */
[----:B------:R-:W-:Y:S02]  /*20330*/  FADD.FTZ R144, R144, R147 ;  /* 0x0000009390907221 */ /* 0x000fe40000010000 */
[----:B------:R-:W-:Y:S02]  /*20340*/  FADD.FTZ R36, R36, R150 ;  /* 0x0000009624247221 */ /* 0x000fe40000010000 */
        /* <DEDUP_REMOVED lines=21> */
[----:B------:R-:W5:Y:S02]  /*204a0*/  MUFU.EX2 R24, R24 ;  /* 0x0000001800187308 */ /* 0x000f640000000800 */
[-C--:B------:R-:W-:Y:S01]  /*204b0*/  FFMA.FTZ R26, R60, R52.reuse, -R47 ;  /* 0x000000343c1a7223 */ /* 0x080fe2000001082f */
[----:B-1----:R-:W-:Y:S01]  /*204c0*/  HMMA.16816.F32.BF16 R88, R4, R16, R88 ;  /* 0x000000100458723c */ /* 0x002fe20000041858 */
[----:B------:R-:W-:-:S04]  /*204d0*/  FFMA.FTZ R27, R56, R52, -R55 ;  /* 0x00000034381b7223 */ /* 0x000fc80000010837 */
[----:B------:R-:W1:Y:S03]  /*204e0*/  MUFU.EX2 R25, R25 ;  /* 0x0000001900197308 */ /* 0x000e660000000800 */
[C---:B------:R-:W-:Y:S01]  /*204f0*/  HMMA.16816.F32.BF16 R84, R4.reuse, R18, R84 ;  /* 0x000000120454723c */ /* 0x040fe20000041854 */
[----:B------:R-:W3:Y:S04]  /*20500*/  LDSM.16.MT88.4 R16, [R216+0xf800] ;  /* 0x00f80000d810783b */ /* 0x000ee80000004200 */
[----:B------:R-:W2:Y:S01]  /*20510*/  MUFU.EX2 R26, R26 ;  /* 0x0000001a001a7308 */ /* 0x000ea20000000800 */
[----:B-----5:R-:W-:Y:S02]  /*20520*/  FADD.FTZ R36, R24, R36 ;  /* 0x0000002418247221 */ /* 0x020fe40000010000 */
[----:B----4-:R-:W-:Y:S05]  /*20530*/  HMMA.16816.F32.BF16 R80, R4, R20, R80 ;  /* 0x000000140450723c */ /* 0x010fea0000041850 */
[----:B------:R-:W4:Y:S01]  /*20540*/  MUFU.EX2 R27, R27 ;  /* 0x0000001b001b7308 */ /* 0x000f220000000800 */
[----:B-1----:R-:W-:-:S02]  /*20550*/  FADD.FTZ R36, R25, R36 ;  /* 0x0000002419247221 */ /* 0x002fc40000010000 */
[C---:B------:R-:W-:Y:S01]  /*20560*/  HMMA.16816.F32.BF16 R76, R4.reuse, R22, R76 ;  /* 0x00000016044c723c */ /* 0x040fe2000004184c */
[----:B------:R-:W-:Y:S04]  /*20570*/  LDSM.16.MT88.4 R20, [R215+0xf800] ;  /* 0x00f80000d714783b */ /* 0x000fe80000004200 */
[----:B------:R-:W1:Y:S01]  /*20580*/  MUFU.EX2 R30, R30 ;  /* 0x0000001e001e7308 */ /* 0x000e620000000800 */
[----:B--2---:R-:W-:Y:S02]  /*20590*/  FADD.FTZ R36, R26, R36 ;  /* 0x000000241a247221 */ /* 0x004fe40000010000 */
[----:B------:R-:W-:Y:S05]  /*205a0*/  HMMA.16816.F32.BF16 R72, R4, R8, R72 ;  /* 0x000000080448723c */ /* 0x000fea0000041848 */
[----:B------:R-:W2:Y:S01]  /*205b0*/  MUFU.EX2 R31, R31 ;  /* 0x0000001f001f7308 */ /* 0x000ea20000000800 */
[----:B----4-:R-:W-:-:S02]  /*205c0*/  FADD.FTZ R144, R27, R144 ;  /* 0x000000901b907221 */ /* 0x010fc40000010000 */
[----:B------:R-:W-:Y:S01]  /*205d0*/  HMMA.16816.F32.BF16 R68, R4, R10, R68 ;  /* 0x0000000a0444723c */ /* 0x000fe20000041844 */
[----:B------:R-:W4:Y:S01]  /*205e0*/  LDSM.16.MT88.4 R8, [R214+0xf800] ;  /* 0x00f80000d608783b */ /* 0x000f220000004200 */
[----:B------:R-:W-:-:S04]  /*205f0*/  FADD.FTZ R144, R28, R144 ;  /* 0x000000901c907221 */ /* 0x000fc80000010000 */
[----:B------:R-:W-:Y:S01]  /*20600*/  FADD.FTZ R144, R29, R144 ;  /* 0x000000901d907221 */ /* 0x000fe20000010000 */
[----:B------:R-:W-:Y:S02]  /*20610*/  F2FP.BF16.PACK_AB R4, R28, R27 ;  /* 0x0000001b1c04723e */ /* 0x000fe400000010ff */
[----:B------:R-:W-:Y:S01]  /*20620*/  F2FP.BF16.PACK_AB R5, R25, R24 ;  /* 0x000000181905723e */ /* 0x000fe200000010ff */
[C---:B-1----:R-:W-:Y:S01]  /*20630*/  FADD.FTZ R242, R30.reuse, R144 ;  /* 0x000000901ef27221 */ /* 0x042fe20000010000 */
[----:B------:R-:W-:Y:S02]  /*20640*/  F2FP.BF16.PACK_AB R6, R30, R29 ;  /* 0x0000001d1e06723e */ /* 0x000fe400000010ff */
[C---:B--2---:R-:W-:Y:S01]  /*20650*/  F2FP.BF16.PACK_AB R7, R31.reuse, R26 ;  /* 0x0000001a1f07723e */ /* 0x044fe200000010ff */
[----:B------:R-:W-:-:S06]  /*20660*/  FADD.FTZ R243, R31, R36 ;  /* 0x000000241ff37221 */ /* 0x000fcc0000010000 */
[C---:B---3--:R-:W-:Y:S08]  /*20670*/  HMMA.16816.F32.BF16 R128, R4.reuse, R12, R128 ;  /* 0x0000000c0480723c */ /* 0x048ff00000041880 */
[C---:B------:R-:W-:Y:S01]  /*20680*/  HMMA.16816.F32.BF16 R124, R4.reuse, R14, R124 ;  /* 0x0000000e047c723c */ /* 0x040fe2000004187c */
[----:B------:R-:W1:Y:S07]  /*20690*/  LDSM.16.MT88.4 R12, [R218+0x13800] ;  /* 0x01380000da0c783b */ /* 0x000e6e0000004200 */
[C---:B------:R-:W-:Y:S08]  /*206a0*/  HMMA.16816.F32.BF16 R120, R4.reuse, R16, R120 ;  /* 0x000000100478723c */ /* 0x040ff00000041878 */
[C---:B------:R-:W-:Y:S01]  /*206b0*/  HMMA.16816.F32.BF16 R116, R4.reuse, R18, R116 ;  /* 0x000000120474723c */ /* 0x040fe20000041874 */
[----:B------:R-:W2:Y:S07]  /*206c0*/  LDSM.16.MT88.4 R16, [R216+0x13800] ;  /* 0x01380000d810783b */ /* 0x000eae0000004200 */
[C---:B----4-:R-:W-:Y:S08]  /*206d0*/  HMMA.16816.F32.BF16 R104, R4.reuse, R8, R104 ;  /* 0x000000080468723c */ /* 0x050ff00000041868 */
        /* <DEDUP_REMOVED lines=13> */
.L_x_1405:
[----:B------:R-:W-:-:S13]  /*207b0*/  ISETP.GE.AND P0, PT, R240, 0x1, PT ;  /* 0x00000001f000780c */ /* 0x000fda0003f06270 */
[----:B------:R-:W-:Y:S05]  /*207c0*/  @!P0 BRA `(.L_x_1414) ;  /* 0x000052d000008947 */ /* 0x000fea0003800000 */
[----:B------:R-:W-:Y:S02]  /*207d0*/  MOV R0, R3 ;  /* 0x0000000300007202 */ /* 0x000fe40000000f00 */
[----:B------:R-:W-:Y:S02]  /*207e0*/  MOV R2, R132 ;  /* 0x0000008400027202 */ /* 0x000fe40000000f00 */
.L_x_1423:
        /* <DEDUP_REMOVED lines=13> */
[----:B------:R-:W-:Y:S02]  /*208c0*/  IADD3 R3, R11, -0x80, RZ ;  /* 0xffffff800b037810 */ /* 0x000fe40007ffe0ff */
[----:B------:R-:W-:Y:S01]  /*208d0*/  IABS R6, R11 ;  /* 0x0000000b00067213 */ /* 0x000fe20000000000 */
[----:B------:R-:W3:Y:S01]  /*208e0*/  LD.E.64 R14, [R136.64+0x28] ;  /* 0x00002804880e7980 */ /* 0x000ee2000c101b00 */
[----:B------:R-:W-:Y:S02]  /*208f0*/  IABS R4, R3 ;  /* 0x0000000300047213 */ /* 0x000fe40000000000 */
[-C--:B--2---:R-:W-:Y:S02]  /*20900*/  IABS R7, R10.reuse ;  /* 0x0000000a00077213 */ /* 0x084fe40000000000 */
[-C--:B------:R-:W-:Y:S02]  /*20910*/  IABS R5, R10.reuse ;  /* 0x0000000a00057213 */ /* 0x080fe40000000000 */
[----:B------:R-:W1:Y:S01]  /*20920*/  I2F.RP R8, R7 ;  /* 0x0000000700087306 */ /* 0x000e620000209400 */
[-C--:B------:R-:W-:Y:S02]  /*20930*/  LOP3.LUT R3, R3, R10.reuse, RZ, 0x3c, !PT ;  /* 0x0000000a03037212 */ /* 0x080fe400078e3cff */
[----:B------:R-:W-:Y:S01]  /*20940*/  IMAD.MOV R5, RZ, RZ, -R5 ;  /* 0x000000ffff057224 */ /* 0x000fe200078e0a05 */
[-C--:B------:R-:W-:Y:S02]  /*20950*/  LOP3.LUT R11, R11, R10.reuse, RZ, 0x3c, !PT ;  /* 0x0000000a0b0b7212 */ /* 0x080fe400078e3cff */
[----:B------:R-:W-:Y:S02]  /*20960*/  ISETP.GE.AND P0, PT, R3, RZ, PT ;  /* 0x000000ff0300720c */ /* 0x000fe40003f06270 */
[----:B------:R-:W-:Y:S02]  /*20970*/  ISETP.GE.AND P2, PT, R11, RZ, PT ;  /* 0x000000ff0b00720c */ /* 0x000fe40003f46270 */
[----:B------:R-:W-:Y:S01]  /*20980*/  LOP3.LUT R3, RZ, R10, RZ, 0x33, !PT ;  /* 0x0000000aff037212 */ /* 0x000fe200078e33ff */
[----:B-1----:R-:W1:Y:S02]  /*20990*/  MUFU.RCP R8, R8 ;  /* 0x0000000800087308 */ /* 0x002e640000001000 */
[----:B-1----:R-:W-:Y:S08]  /*209a0*/  IADD3 R8, R8, 0xffffffe, RZ ;  /* 0x0ffffffe08087810 */ /* 0x002ff00007ffe0ff */
[----:B------:R-:W1:Y:S02]  /*209b0*/  F2I.FTZ.U32.TRUNC.NTZ R9, R8 ;  /* 0x0000000800097305 */ /* 0x000e64000021f000 */
[--C-:B-1----:R-:W-:Y:S02]  /*209c0*/  IMAD.MOV R12, RZ, RZ, -R9.reuse ;  /* 0x000000ffff0c7224 */ /* 0x102fe400078e0a09 */
[----:B------:R-:W-:Y:S02]  /*209d0*/  IMAD.MOV.U32 R8, RZ, RZ, RZ ;  /* 0x000000ffff087224 */ /* 0x000fe400078e00ff */
        /* <DEDUP_REMOVED lines=15> */
[----:B------:R-:W-:Y:S09]  /*20ad0*/  ISETP.NE.AND P1, PT, R10, RZ, PT ;  /* 0x000000ff0a00720c */ /* 0x000ff20003f25270 */
[----:B------:R-:W-:Y:S02]  /*20ae0*/  @P4 IADD3 R8, R8, 0x1, RZ ;  /* 0x0000000108084810 */ /* 0x000fe40007ffe0ff */
[----:B------:R-:W-:Y:S03]  /*20af0*/  @P5 IADD3 R9, R9, 0x1, RZ ;  /* 0x0000000109095810 */ /* 0x000fe60007ffe0ff */
[----:B------:R-:W-:Y:S02]  /*20b00*/  @!P0 IMAD.MOV R8, RZ, RZ, -R8 ;  /* 0x000000ffff088224 */ /* 0x000fe400078e0a08 */
[----:B------:R-:W-:Y:S03]  /*20b10*/  @!P2 IMAD.MOV R9, RZ, RZ, -R9 ;  /* 0x000000ffff09a224 */ /* 0x000fe600078e0a09 */
[C---:B------:R-:W-:Y:S02]  /*20b20*/  SEL R8, R3.reuse, R8, !P1 ;  /* 0x0000000803087207 */ /* 0x040fe40004800000 */
[----:B------:R-:W-:Y:S02]  /*20b30*/  SEL R9, R3, R9, !P1 ;  /* 0x0000000903097207 */ /* 0x000fe40004800000 */
[CC--:B------:R-:W-:Y:S02]  /*20b40*/  LEA R6, P1, R8.reuse, R238.reuse, 0x2 ;  /* 0x000000ee08067211 */ /* 0x0c0fe400078210ff */
[C---:B------:R-:W-:Y:S02]  /*20b50*/  LEA R4, P0, R9.reuse, R238, 0x2 ;  /* 0x000000ee09047211 */ /* 0x040fe400078010ff */
[-C--:B------:R-:W-:Y:S01]  /*20b60*/  LEA.HI.X.SX32 R7, R8, R239.reuse, 0x2, P1 ;  /* 0x000000ef08077211 */ /* 0x080fe200008f16ff */
[C---:B------:R-:W-:Y:S01]  /*20b70*/  IMAD.IADD R8, R9.reuse, 0x1, -R8 ;  /* 0x0000000109087824 */ /* 0x040fe200078e0a08 */
[----:B------:R-:W-:Y:S03]  /*20b80*/  LEA.HI.X.SX32 R5, R9, R239, 0x2, P0 ;  /* 0x000000ef09057211 */ /* 0x000fe600000f16ff */
[----:B------:R-:W-:Y:S01]  /*20b90*/  IMAD R10, R10, R8, -0x80 ;  /* 0xffffff800a0a7424 */ /* 0x000fe200078e0208 */
[----:B------:R1:W4:Y:S04]  /*20ba0*/  LD.E R3, [R6.64] ;  /* 0x0000000406037980 */ /* 0x000328000c101900 */
[----:B------:R2:W4:Y:S01]  /*20bb0*/  LD.E R4, [R4.64] ;  /* 0x0000000404047980 */ /* 0x000522000c101900 */
[----:B-1----:R-:W-:Y:S01]  /*20bc0*/  SHF.R.S32.HI R6, RZ, 0x1f, R10 ;  /* 0x0000001fff067819 */ /* 0x002fe2000001140a */
        /* <DEDUP_REMOVED lines=11> */
.L_x_1416:
[----:B------:R-:W-:Y:S02]  /*20c80*/  ULDC.64 UR4, c[0x0][0x118] ;  /* 0x0000460000047ab9 */ /* 0x000fe40000000a00 */
[----:B------:R-:W2:Y:S02]  /*20c90*/  LD.E R10, [R136.64+0x40] ;  /* 0x00004004880a7980 */ /* 0x000ea4000c101900 */
[----:B--2---:R-:W-:Y:S04]  /*20ca0*/  LEA R10, -R10, RZ, 0x7 ;  /* 0x000000ff0a0a7211 */ /* 0x004fe800078e39ff */
[----:B------:R-:W-:Y:S02]  /*20cb0*/  SHF.R.S32.HI R4, RZ, 0x1f, R10 ;  /* 0x0000001fff047819 */ /* 0x000fe4000001140a */
.L_x_1417:
[----:B------:R-:W-:Y:S05]  /*20cc0*/  BSYNC B0 ;  /* 0x0000000000007941 */ /* 0x000fea0003800000 */
.L_x_1415:
[C---:B------:R-:W-:Y:S01]  /*20cd0*/  LOP3.LUT P3, RZ, R241.reuse, 0x1, RZ, 0xc0, !PT ;  /* 0x00000001f1ff7812 */ /* 0x040fe2000786c0ff */
[----:B------:R-:W-:Y:S01]  /*20ce0*/  ULDC.64 UR4, c[0x0][0x118] ;  /* 0x0000460000047ab9 */ /* 0x000fe20000000a00 */
[C---:B------:R-:W-:Y:S01]  /*20cf0*/  LEA R244, P1, R10.reuse, R141, 0x1 ;  /* 0x0000008d0af47211 */ /* 0x040fe200078208ff */
[----:B------:R-:W-:Y:S01]  /*20d00*/  BSSY B1, `(.L_x_1418) ;  /* 0x0000299000017945 */ /* 0x000fe20003800000 */
[----:B------:R-:W-:Y:S02]  /*20d10*/  LOP3.LUT P2, RZ, R241, 0x2, RZ, 0xc0, !PT ;  /* 0x00000002f1ff7812 */ /* 0x000fe4000784c0ff */
[C---:B------:R-:W-:Y:S02]  /*20d20*/  LEA.HI.X R245, R10.reuse, R140, R4, 0x1, P1 ;  /* 0x0000008c0af57211 */ /* 0x040fe400008f0c04 */
[----:B------:R-:W-:Y:S04]  /*20d30*/  IADD3 R3, P0, R10, R225, RZ ;  /* 0x000000e10a037210 */ /* 0x000fe80007f1e0ff */
[----:B------:R-:W-:Y:S01]  /*20d40*/  IADD3.X R5, R4, R226, RZ, P0, !PT ;  /* 0x000000e204057210 */ /* 0x000fe200007fe4ff */
[----:B------:R-:W-:Y:S01]  /*20d50*/  @!PT LDS RZ, [RZ] ;  /* 0x00000000fffff984 */ /* 0x000fe20000000800 */
[----:B------:R-:W-:Y:S01]  /*20d60*/  @!PT LDS RZ, [RZ] ;  /* 0x00000000fffff984 */ /* 0x000fe20000000800 */
[----:B------:R-:W-:Y:S01]  /*20d70*/  @!PT LDS RZ, [RZ] ;  /* 0x00000000fffff984 */ /* 0x000fe20000000800 */
[----:B------:R1:W-:Y:S01]  /*20d80*/  @P3 LDGSTS.E.BYPASS.LTC128B.128 [R237+0xc000], [R244.64] ;  /* 0x0c000000f4ed3fae */ /* 0x0003e2000b901d44 */
[C---:B------:R-:W-:Y:S02]  /*20d90*/  @P3 LEA R18, P4, R3.reuse, R141, 0x1 ;  /* 0x0000008d03123211 */ /* 0x040fe400078808ff */
[C---:B------:R-:W-:Y:S02]  /*20da0*/  IADD3 R4, P1, R3.reuse, R225, RZ ;  /* 0x000000e103047210 */ /* 0x040fe40007f3e0ff */
[CCC-:B------:R-:W-:Y:S01]  /*20db0*/  @P3 LEA.HI.X R19, R3.reuse, R140.reuse, R5.reuse, 0x1, P4 ;  /* 0x0000008c03133211 */ /* 0x1c0fe200020f0c05 */
[----:B------:R-:W-:Y:S01]  /*20dc0*/  @!P3 STS.128 [R237+0xc000], RZ ;  /* 0x00c000ffed00b388 */ /* 0x000fe20000000c00 */
[CC--:B------:R-:W-:Y:S02]  /*20dd0*/  @P2 LEA R12, P0, R3.reuse, R141.reuse, 0x1 ;  /* 0x0000008d030c2211 */ /* 0x0c0fe400078008ff */
[CC--:B------:R-:W-:Y:S02]  /*20de0*/  @P3 LEA R16, P4, R4.reuse, R141.reuse, 0x1 ;  /* 0x0000008d04103211 */ /* 0x0c0fe400078808ff */
[----:B------:R-:W-:Y:S01]  /*20df0*/  @P2 LEA.HI.X R13, R3, R140, R5, 0x1, P0 ;  /* 0x0000008c030d2211 */ /* 0x000fe200000f0c05 */
[----:B------:R-:W-:Y:S01]  /*20e00*/  @!PT LDS RZ, [RZ] ;  /* 0x00000000fffff984 */ /* 0x000fe20000000800 */
[----:B------:R-:W-:Y:S01]  /*20e10*/  @!PT LDS RZ, [RZ] ;  /* 0x00000000fffff984 */ /* 0x000fe20000000800 */
[----:B------:R-:W-:Y:S01]  /*20e20*/  @!PT LDS RZ, [RZ] ;  /* 0x00000000fffff984 */ /* 0x000fe20000000800 */
[----:B------:R1:W-:Y:S01]  /*20e30*/  @P2 LDGSTS.E.BYPASS.LTC128B.128 [R237+0x10000], [R244.64+0x80] ;  /* 0x10000080f4ed2fae */ /* 0x0003e2000b901d44 */
[----:B------:R-:W-:Y:S02]  /*20e40*/  IADD3.X R5, R5, R226, RZ, P1, !PT ;  /* 0x000000e205057210 */ /* 0x000fe40000ffe4ff */
[C---:B------:R-:W-:Y:S02]  /*20e50*/  @P2 LEA R10, P0, R4.reuse, R141, 0x1 ;  /* 0x0000008d040a2211 */ /* 0x040fe400078008ff */
[CCC-:B------:R-:W-:Y:S01]  /*20e60*/  @P3 LEA.HI.X R17, R4.reuse, R140.reuse, R5.reuse, 0x1, P4 ;  /* 0x0000008c04113211 */ /* 0x1c0fe200020f0c05 */
[----:B------:R-:W-:Y:S01]  /*20e70*/  @!P2 STS.128 [R237+0x10000], RZ ;  /* 0x010000ffed00a388 */ /* 0x000fe20000000c00 */
[C---:B------:R-:W-:Y:S02]  /*20e80*/  @P2 LEA.HI.X R11, R4.reuse, R140, R5, 0x1, P0 ;  /* 0x0000008c040b2211 */ /* 0x040fe400000f0c05 */
[----:B------:R-:W-:Y:S03]  /*20e90*/  IADD3 R3, P1, R4, R225, RZ ;  /* 0x000000e104037210 */ /* 0x000fe60007f3e0ff */
[----:B------:R-:W-:Y:S01]  /*20ea0*/  @!PT LDS RZ, [RZ] ;  /* 0x00000000fffff984 */ /* 0x000fe20000000800 */
[----:B------:R-:W-:Y:S01]  /*20eb0*/  @!PT LDS RZ, [RZ] ;  /* 0x00000000fffff984 */ /* 0x000fe20000000800 */
[----:B------:R-:W-:Y:S01]  /*20ec0*/  @!PT LDS RZ, [RZ] ;  /* 0x00000000fffff984 */ /* 0x000fe20000000800 */
[----:B------:R2:W-:Y:S01]  /*20ed0*/  @P3 LDGSTS.E.BYPASS.LTC128B.128 [R237+0xc800], [R18.64] ;  /* 0x0c80000012ed3fae */ /* 0x0005e2000b901d44 */
[-C--:B------:R-:W-:Y:S02]  /*20ee0*/  @P3 LEA R14, P4, R3, R141.reuse, 0x1 ;  /* 0x0000008d030e3211 */ /* 0x080fe400078808ff */
[----:B------:R-:W-:Y:S02]  /*20ef0*/  IADD3.X R5, R5, R226, RZ, P1, !PT ;  /* 0x000000e205057210 */ /* 0x000fe40000ffe4ff */
[C---:B------:R-:W-:Y:S01]  /*20f00*/  @P2 LEA R8, P0, R3.reuse, R141, 0x1 ;  /* 0x0000008d03082211 */ /* 0x040fe200078008ff */
[----:B------:R-:W-:Y:S01]  /*20f10*/  @!P3 STS.128 [R237+0xc800], RZ ;  /* 0x00c800ffed00b388 */ /* 0x000fe20000000c00 */
[CCC-:B------:R-:W-:Y:S02]  /*20f20*/  @P3 LEA.HI.X R15, R3.reuse, R140.reuse, R5.reuse, 0x1, P4 ;  /* 0x0000008c030f3211 */ /* 0x1c0fe400020f0c05 */
[C---:B------:R-:W-:Y:S02]  /*20f30*/  @P2 LEA.HI.X R9, R3.reuse, R140, R5, 0x1, P0 ;  /* 0x0000008c03092211 */ /* 0x040fe400000f0c05 */
[----:B------:R-:W-:Y:S01]  /*20f40*/  IADD3 R4, P1, R3, R225, RZ ;  /* 0x000000e103047210 */ /* 0x000fe20007f3e0ff */
[----:B------:R-:W-:Y:S01]  /*20f50*/  @!PT LDS RZ, [RZ] ;  /* 0x00000000fffff984 */ /* 0x000fe20000000800 */
[----:B------:R-:W-:Y:S01]  /*20f60*/  @!PT LDS RZ, [RZ] ;  /* 0x00000000fffff984 */ /* 0x000fe20000000800 */
[----:B------:R-:W-:Y:S01]  /*20f70*/  @!PT LDS RZ, [RZ] ;  /* 0x00000000fffff984 */ /* 0x000fe20000000800 */
[----:B------:R3:W-:Y:S03]  /*20f80*/  @P2 LDGSTS.E.BYPASS.LTC128B.128 [R237+0x10800], [R12.64+0x80] ;  /* 0x108000800ced2fae */ /* 0x0007e6000b901d44 */
[CC--:B------:R-:W-:Y:S02]  /*20f90*/  @P3 LEA R22, P4, R4.reuse, R141.reuse, 0x1 ;  /* 0x0000008d04163211 */ /* 0x0c0fe400078808ff */
[----:B------:R-:W-:Y:S01]  /*20fa0*/  IADD3.X R5, R5, R226, RZ, P1, !PT ;  /* 0x000000e205057210 */ /* 0x000fe20000ffe4ff */
[----:B------:R-:W-:Y:S01]  /*20fb0*/  @!P2 STS.128 [R237+0x10800], RZ ;  /* 0x010800ffed00a388 */ /* 0x000fe20000000c00 */
[C---:B------:R-:W-:Y:S02]  /*20fc0*/  @P2 LEA R20, P0, R4.reuse, R141, 0x1 ;  /* 0x0000008d04142211 */ /* 0x040fe400078008ff */
[CCC-:B------:R-:W-:Y:S02]  /*20fd0*/  @P3 LEA.HI.X R23, R4.reuse, R140.reuse, R5.reuse, 0x1, P4 ;  /* 0x0000008c04173211 */ /* 0x1c0fe400020f0c05 */
[C---:B------:R-:W-:Y:S01]  /*20fe0*/  @P2 LEA.HI.X R21, R4.reuse, R140, R5, 0x1, P0 ;  /* 0x0000008c04152211 */ /* 0x040fe200000f0c05 */
[----:B------:R-:W-:Y:S01]  /*20ff0*/  @!PT LDS RZ, [RZ] ;  /* 0x00000000fffff984 */ /* 0x000fe20000000800 */
[----:B------:R-:W-:Y:S01]  /*21000*/  @!PT LDS RZ, [RZ] ;  /* 0x00000000fffff984 */ /* 0x000fe20000000800 */
[----:B------:R-:W-:Y:S01]  /*21010*/  @!PT LDS RZ, [RZ] ;  /* 0x00000000fffff984 */ /* 0x000fe20000000800 */
[----:B------:R4:W-:Y:S01]  /*21020*/  @P3 LDGSTS.E.BYPASS.LTC128B.128 [R237+0xd000], [R16.64] ;  /* 0x0d00000010ed3fae */ /* 0x0009e2000b901d44 */
[----:B------:R-:W-:Y:S04]  /*21030*/  IADD3 R3, P1, R4, R225, RZ ;  /* 0x000000e104037210 */ /* 0x000fe80007f3e0ff */
[-C--:B------:R-:W-:Y:S01]  /*21040*/  @P3 LEA R26, P4, R3, R141.reuse, 0x1 ;  /* 0x0000008d031a3211 */ /* 0x080fe200078808ff */
[----:B------:R-:W-:Y:S01]  /*21050*/  @!P3 STS.128 [R237+0xd000], RZ ;  /* 0x00d000ffed00b388 */ /* 0x000fe20000000c00 */
[----:B------:R-:W-:Y:S02]  /*21060*/  IADD3.X R5, R5, R226, RZ, P1, !PT ;  /* 0x000000e205057210 */ /* 0x000fe40000ffe4ff */
[C---:B------:R-:W-:Y:S02]  /*21070*/  @P2 LEA R24, P0, R3.reuse, R141, 0x1 ;  /* 0x0000008d03182211 */ /* 0x040fe400078008ff */
[CCC-:B------:R-:W-:Y:S01]  /*21080*/  @P3 LEA.HI.X R27, R3.reuse, R140.reuse, R5.reuse, 0x1, P4 ;  /* 0x0000008c031b3211 */ /* 0x1c0fe200020f0c05 */
[----:B------:R-:W-:Y:S01]  /*21090*/  @!PT LDS RZ, [RZ] ;  /* 0x00000000fffff984 */ /* 0x000fe20000000800 */
[----:B------:R-:W-:Y:S01]  /*210a0*/  @!PT LDS RZ, [RZ] ;  /* 0x00000000fffff984 */ /* 0x000fe20000000800 */
[----:B------:R-:W-:Y:S01]  /*210b0*/  @!PT LDS RZ, [RZ] ;  /* 0x00000000fffff984 */ /* 0x000fe20000000800 */
[----:B------:R5:W-:Y:S01]  /*210c0*/  @P2 LDGSTS.E.BYPASS.LTC128B.128 [R237+0x11000], [R10.64+0x80] ;  /* 0x110000800aed2fae */ /* 0x000be2000b901d44 */
[C---:B------:R-:W-:Y:S02]  /*210d0*/  @P2 LEA.HI.X R25, R3.reuse, R140, R5, 0x1, P0 ;  /* 0x0000008c03192211 */ /* 0x040fe400000f0c05 */
[----:B------:R-:W-:Y:S03]  /*210e0*/  IADD3 R6, P1, R3, R225, RZ ;  /* 0x000000e103067210 */ /* 0x000fe60007f3e0ff */
[----:B------:R-:W-:Y:S01]  /*210f0*/  @!P2 STS.128 [R237+0x11000], RZ ;  /* 0x011000ffed00a388 */ /* 0x000fe20000000c00 */
[CC--:B------:R-:W-:Y:S02]  /*21100*/  @P3 LEA R30, P5, R6.reuse, R141.reuse, 0x1 ;  /* 0x0000008d061e3211 */ /* 0x0c0fe400078a08ff */
[----:B------:R-:W-:Y:S02]  /*21110*/  IADD3.X R5, R5, R226, RZ, P1, !PT ;  /* 0x000000e205057210 */ /* 0x000fe40000ffe4ff */
[C---:B--2---:R-:W-:Y:S01]  /*21120*/  @P2 LEA R18, P1, R6.reuse, R141, 0x1 ;  /* 0x0000008d06122211 */ /* 0x044fe200078208ff */
[----:B------:R-:W-:Y:S01]  /*21130*/  @!PT LDS RZ, [RZ] ;  /* 0x00000000fffff984 */ /* 0x000fe20000000800 */
[----:B------:R-:W-:Y:S01]  /*21140*/  @!PT LDS RZ, [RZ] ;  /* 0x00000000fffff984 */ /* 0x000fe20000000800 */
[----:B------:R-:W-:Y:S01]  /*21150*/  @!PT LDS RZ, [RZ] ;  /* 0x00000000fffff984 */ /* 0x000fe20000000800 */
[----:B------:R3:W-:Y:S01]  /*21160*/  @P3 LDGSTS.E.BYPASS.LTC128B.128 [R237+0xd800], [R14.64] ;  /* 0x0d8000000eed3fae */ /* 0x0007e2000b901d44 */
[CCC-:B------:R-:W-:Y:S02]  /*21170*/  @P3 LEA.HI.X R31, R6.reuse, R140.reuse, R5.reuse, 0x1, P5 ;  /* 0x0000008c061f3211 */ /* 0x1c0fe400028f0c05 */
[C---:B------:R-:W-:Y:S02]  /*21180*/  @P2 LEA.HI.X R19, R6.reuse, R140, R5, 0x1, P1 ;  /* 0x0000008c06132211 */ /* 0x040fe400008f0c05 */
[----:B------:R-:W-:Y:S01]  /*21190*/  IADD3 R4, P0, R6, R225, RZ ;  /* 0x000000e106047210 */ /* 0x000fe20007f1e0ff */
[----:B------:R-:W-:Y:S03]  /*211a0*/  @!P3 STS.128 [R237+0xd800], RZ ;  /* 0x00d800ffed00b388 */ /* 0x000fe60000000c00 */
[----:B------:R-:W-:Y:S02]  /*211b0*/  IADD3.X R3, R5, R226, RZ, P0, !PT ;  /* 0x000000e205037210 */ /* 0x000fe400007fe4ff */
[CC--:B------:R-:W-:Y:S01]  /*211c0*/  @P3 LEA R28, P4, R4.reuse, R141.reuse, 0x1 ;  /* 0x0000008d041c3211 */ /* 0x0c0fe200078808ff */
[----:B------:R-:W-:Y:S01]  /*211d0*/  @!PT LDS RZ, [RZ] ;  /* 0x00000000fffff984 */ /* 0x000fe20000000800 */
[----:B------:R-:W-:Y:S01]  /*211e0*/  @!PT LDS RZ, [RZ] ;  /* 0x00000000fffff984 */ /* 0x000fe20000000800 */
[----:B------:R-:W-:Y:S01]  /*211f0*/  @!PT LDS RZ, [RZ] ;  /* 0x00000000fffff984 */ /* 0x000fe20000000800 */
[----:B------:R5:W-:Y:S01]  /*21200*/  @P2 LDGSTS.E.BYPASS.LTC128B.128 [R237+0x11800], [R8.64+0x80] ;  /* 0x1180008008ed2fae */ /* 0x000be2000b901d44 */
[C---:B------:R-:W-:Y:S02]  /*21210*/  @P2 LEA R32, P0, R4.reuse, R141, 0x1 ;  /* 0x0000008d04202211 */ /* 0x040fe400078008ff */
[CCC-:B------:R-:W-:Y:S02]  /*21220*/  @P3 LEA.HI.X R29, R4.reuse, R140.reuse, R3.reuse, 0x1, P4 ;  /* 0x0000008c041d3211 */ /* 0x1c0fe400020f0c03 */
[----:B------:R-:W-:Y:S01]  /*21230*/  @P2 LEA.HI.X R33, R4, R140, R3, 0x1, P0 ;  /* 0x0000008c04212211 */ /* 0x000fe200000f0c03 */
[----:B------:R-:W-:Y:S01]  /*21240*/  @!P2 STS.128 [R237+0x11800], RZ ;  /* 0x011800ffed00a388 */ /* 0x000fe20000000c00 */
[----:B------:R-:W-:Y:S05]  /*21250*/  ISETP.GE.AND P0, PT, R240, 0x2, PT ;  /* 0x00000002f000780c */ /* 0x000fea0003f06270 */
[----:B------:R-:W-:Y:S01]  /*21260*/  @!PT LDS RZ, [RZ] ;  /* 0x00000000fffff984 */ /* 0x000fe20000000800 */
[----:B------:R-:W-:Y:S01]  /*21270*/  @!PT LDS RZ, [RZ] ;  /* 0x00000000fffff984 */ /* 0x000fe20000000800 */
[----:B------:R-:W-:Y:S01]  /*21280*/  @!PT LDS RZ, [RZ] ;  /* 0x00000000fffff984 */ /* 0x000fe20000000800 */
[----:B------:R2:W-:Y:S06]  /*21290*/  @P3 LDGSTS.E.BYPASS.LTC128B.128 [R237+0xe000], [R22.64] ;  /* 0x0e00000016ed3fae */ /* 0x0005ec000b901d44 */
[----:B------:R-:W-:Y:S06]  /*212a0*/  @!P3 STS.128 [R237+0xe000], RZ ;  /* 0x00e000ffed00b388 */ /* 0x000fec0000000c00 */
[----:B------:R-:W-:Y:S01]  /*212b0*/  @!PT LDS RZ, [RZ] ;  /* 0x00000000fffff984 */ /* 0x000fe20000000800 */
[----:B------:R-:W-:Y:S01]  /*212c0*/  @!PT LDS RZ, [RZ] ;  /* 0x00000000fffff984 */ /* 0x000fe20000000800 */
[----:B------:R-:W-:Y:S01]  /*212d0*/  @!PT LDS RZ, [RZ] ;  /* 0x00000000fffff984 */ /* 0x000fe20000000800 */
[----:B------:R2:W-:Y:S06]  /*212e0*/  @P2 LDGSTS.E.BYPASS.LTC128B.128 [R237+0x12000], [R20.64+0x80] ;  /* 0x1200008014ed2fae */ /* 0x0005ec000b901d44 */
[----:B------:R-:W-:Y:S06]  /*212f0*/  @!P2 STS.128 [R237+0x12000], RZ ;  /* 0x012000ffed00a388 */ /* 0x000fec0000000c00 */
        /* <DEDUP_REMOVED lines=30> */
[----:B------:R-:W-:Y:S06]  /*214e0*/  LDSM.16.M88.4 R64, [R224] ;  /* 0x00000000e040783b */ /* 0x000fec0000000200 */
[----:B-----5:R-:W5:Y:S06]  /*214f0*/  LDSM.16.M88.4 R8, [R223+0x4000] ;  /* 0x00400000df08783b */ /* 0x020f6c0000000200 */
[----:B----4-:R-:W3:Y:S06]  /*21500*/  LDSM.16.M88.4 R16, [R223+0x4800] ;  /* 0x00480000df10783b */ /* 0x010eec0000000200 */
[----:B-1----:R-:W2:Y:S06]  /*21510*/  LDSM.16.M88.4 R24, [R223+0x5000] ;  /* 0x00500000df18783b */ /* 0x002eac0000000200 */
[----:B------:R-:W0:Y:S06]  /*21520*/  LDGDEPBAR ;  /* 0x00000000000079af */ /* 0x000e2c0000000000 */
[----:B------:R-:W1:Y:S06]  /*21530*/  LDSM.16.M88.4 R32, [R223+0x5800] ;  /* 0x00580000df20783b */ /* 0x000e6c0000000200 */
[----:B------:R-:W4:Y:S06]  /*21540*/  LDSM.16.M88.4 R40, [R223+0x6000] ;  /* 0x00600000df28783b */ /* 0x000f2c0000000200 */
[----:B------:R-:W1:Y:S01]  /*21550*/  LDSM.16.M88.4 R48, [R223+0x6800] ;  /* 0x00680000df30783b */ /* 0x000e620000000200 */
[C---:B-----5:R-:W-:Y:S05]  /*21560*/  HMMA.16816.F32.BF16 R4, R64.reuse, R8, RZ ;  /* 0x000000084004723c */ /* 0x060fea00000418ff */
[----:B------:R-:W5:Y:S03]  /*21570*/  LDSM.16.M88.4 R56, [R223+0x7000] ;  /* 0x00700000df38783b */ /* 0x000f660000000200 */
[C---:B------:R-:W-:Y:S03]  /*21580*/  HMMA.16816.F32.BF16 R8, R64.reuse, R10, RZ ;  /* 0x0000000a4008723c */ /* 0x040fe600000418ff */
[----:B------:R-:W4:Y:S06]  /*21590*/  LDSM.16.M88.4 R132, [R223+0x7800] ;  /* 0x00780000df84783b */ /* 0x000f2c0000000200 */
[----:B------:R-:W-:Y:S01]  /*215a0*/  LDSM.16.M88.4 R140, [R222] ;  /* 0x00000000de8c783b */ /* 0x000fe20000000200 */
[C---:B---3--:R-:W-:Y:S05]  /*215b0*/  HMMA.16816.F32.BF16 R12, R64.reuse, R16, RZ ;  /* 0x00000010400c723c */ /* 0x048fea00000418ff */
[----:B------:R-:W3:Y:S03]  /*215c0*/  LDSM.16.M88.4 R144, [R221] ;  /* 0x00000000dd90783b */ /* 0x000ee60000000200 */
[C---:B------:R-:W-:Y:S03]  /*215d0*/  HMMA.16816.F32.BF16 R16, R64.reuse, R18, RZ ;  /* 0x000000124010723c */ /* 0x040fe600000418ff */
[----:B------:R-:W3:Y:S05]  /*215e0*/  LDSM.16.M88.4 R148, [R213] ;  /* 0x00000000d594783b */ /* 0x000eea0000000200 */
[C---:B--2---:R-:W-:Y:S01]  /*215f0*/  HMMA.16816.F32.BF16 R20, R64.reuse, R24, RZ ;  /* 0x000000184014723c */ /* 0x044fe200000418ff */
[----:B------:R-:W2:Y:S06]  /*21600*/  LDSM.16.M88.4 R152, [R212] ;  /* 0x00000000d498783b */ /* 0x000eac0000000200 */
[----:B------:R-:W2:Y:S01]  /*21610*/  LDSM.16.M88.4 R156, [R211] ;  /* 0x00000000d39c783b */ /* 0x000ea20000000200 */
[C---:B------:R-:W-:Y:S05]  /*21620*/  HMMA.16816.F32.BF16 R24, R64.reuse, R26, RZ ;  /* 0x0000001a4018723c */ /* 0x040fea00000418ff */
[----:B------:R-:W2:Y:S03]  /*21630*/  LDSM.16.M88.4 R160, [R210] ;  /* 0x00000000d2a0783b */ /* 0x000ea60000000200 */
[C---:B-1----:R-:W-:Y:S03]  /*21640*/  HMMA.16816.F32.BF16 R28, R64.reuse, R32, RZ ;  /* 0x00000020401c723c */ /* 0x042fe600000418ff */
[----:B------:R-:W1:Y:S05]  /*21650*/  LDSM.16.M88.4 R164, [R209] ;  /* 0x00000000d1a4783b */ /* 0x000e6a0000000200 */
[C---:B------:R-:W-:Y:S01]  /*21660*/  HMMA.16816.F32.BF16 R32, R64.reuse, R34, RZ ;  /* 0x000000224020723c */ /* 0x040fe200000418ff */
[----:B------:R-:W1:Y:S06]  /*21670*/  LDSM.16.M88.4 R168, [R208] ;  /* 0x00000000d0a8783b */ /* 0x000e6c0000000200 */
[----:B------:R-:W1:Y:S01]  /*21680*/  LDSM.16.M88.4 R172, [R207] ;  /* 0x00000000cfac783b */ /* 0x000e620000000200 */
[C---:B----4-:R-:W-:Y:S05]  /*21690*/  HMMA.16816.F32.BF16 R36, R64.reuse, R40, RZ ;  /* 0x000000284024723c */ /* 0x050fea00000418ff */
[----:B------:R-:W-:Y:S03]  /*216a0*/  LDSM.16.M88.4 R176, [R220] ;  /* 0x00000000dcb0783b */ /* 0x000fe60000000200 */
[C---:B------:R-:W-:Y:S03]  /*216b0*/  HMMA.16816.F32.BF16 R40, R64.reuse, R42, RZ ;  /* 0x0000002a4028723c */ /* 0x040fe600000418ff */
[----:B------:R-:W2:Y:S05]  /*216c0*/  LDSM.16.M88.4 R180, [R217+0x4000] ;  /* 0x00400000d9b4783b */ /* 0x000eaa0000000200 */
[C---:B------:R-:W-:Y:S01]  /*216d0*/  HMMA.16816.F32.BF16 R44, R64.reuse, R48, RZ ;  /* 0x00000030402c723c */ /* 0x040fe200000418ff */
[----:B------:R-:W-:Y:S06]  /*216e0*/  LDSM.16.M88.4 R184, [R222+0x2000] ;  /* 0x00200000deb8783b */ /* 0x000fec0000000200 */
[----:B------:R-:W-:Y:S01]  /*216f0*/  LDSM.16.M88.4 R188, [R205] ;  /* 0x00000000cdbc783b */ /* 0x000fe20000000200 */
[C---:B------:R-:W-:Y:S05]  /*21700*/  HMMA.16816.F32.BF16 R48, R64.reuse, R50, RZ ;  /* 0x000000324030723c */ /* 0x040fea00000418ff */
[----:B------:R-:W4:Y:S03]  /*21710*/  LD.E R3, [R136.64+0x18c] ;  /* 0x00018c0488037980 */ /* 0x000f26000c101900 */
[C---:B-----5:R-:W-:Y:S03]  /*21720*/  HMMA.16816.F32.BF16 R52, R64.reuse, R56, RZ ;  /* 0x000000384034723c */ /* 0x060fe600000418ff */
[----:B------:R-:W-:Y:S05]  /*21730*/  LDSM.16.M88.4 R192, [R219+0x2000] ;  /* 0x00200000dbc0783b */ /* 0x000fea0000000200 */
[C---:B------:R-:W-:Y:S01]  /*21740*/  HMMA.16816.F32.BF16 R56, R64.reuse, R58, RZ ;  /* 0x0000003a4038723c */ /* 0x040fe200000418ff */
[----:B------:R-:W-:Y:S07]  /*21750*/  LDSM.16.M88.4 R196, [R206+0x4000] ;  /* 0x00400000cec4783b */ /* 0x000fee0000000200 */
[C---:B------:R-:W-:Y:S08]  /*21760*/  HMMA.16816.F32.BF16 R60, R64.reuse, R132, RZ ;  /* 0x00000084403c723c */ /* 0x040ff000000418ff */
[----:B------:R-:W-:Y:S01]  /*21770*/  HMMA.16816.F32.BF16 R64, R64, R134, RZ ;  /* 0x000000864040723c */ /* 0x000fe200000418ff */
[----:B------:R-:W5:Y:S07]  /*21780*/  LDSM.16.M88.4 R132, [R217+0x4800] ;  /* 0x00480000d984783b */ /* 0x000f6e0000000200 */
[C---:B---3--:R-:W-:Y:S08]  /*21790*/  HMMA.16816.F32.BF16 R4, R140.reuse, R144, R4 ;  /* 0x000000908c04723c */ /* 0x048ff00000041804 */
[C---:B------:R-:W-:Y:S01]  /*217a0*/  HMMA.16816.F32.BF16 R8, R140.reuse, R146, R8 ;  /* 0x000000928c08723c */ /* 0x040fe20000041808 */
[----:B------:R-:W3:Y:S07]  /*217b0*/  LDSM.16.M88.4 R144, [R217+0x5000] ;  /* 0x00500000d990783b */ /* 0x000eee0000000200 */
[C---:B------:R-:W-:Y:S08]  /*217c0*/  HMMA.16816.F32.BF16 R12, R140.reuse, R148, R12 ;  /* 0x000000948c0c723c */ /* 0x040ff0000004180c */
[C---:B------:R-:W-:Y:S01]  /*217d0*/  HMMA.16816.F32.BF16 R16, R140.reuse, R150, R16 ;  /* 0x000000968c10723c */ /* 0x040fe20000041810 */
[----:B------:R-:W1:Y:S07]  /*217e0*/  LDSM.16.M88.4 R148, [R217+0x5800] ;  /* 0x00580000d994783b */ /* 0x000e6e0000000200 */
[C---:B--2---:R-:W-:Y:S08]  /*217f0*/  HMMA.16816.F32.BF16 R20, R140.reuse, R152, R20 ;  /* 0x000000988c14723c */ /* 0x044ff00000041814 */
[C---:B------:R-:W-:Y:S01]  /*21800*/  HMMA.16816.F32.BF16 R24, R140.reuse, R154, R24 ;  /* 0x0000009a8c18723c */ /* 0x040fe20000041818 */
[----:B------:R-:W2:Y:S07]  /*21810*/  LDSM.16.M88.4 R152, [R217+0x6000] ;  /* 0x00600000d998783b */ /* 0x000eae0000000200 */
[C---:B------:R-:W-:Y:S08]  /*21820*/  HMMA.16816.F32.BF16 R28, R140.reuse, R156, R28 ;  /* 0x0000009c8c1c723c */ /* 0x040ff0000004181c */
[C---:B------:R-:W-:Y:S01]  /*21830*/  HMMA.16816.F32.BF16 R32, R140.reuse, R158, R32 ;  /* 0x0000009e8c20723c */ /* 0x040fe20000041820 */
[----:B------:R-:W2:Y:S07]  /*21840*/  LDSM.16.M88.4 R156, [R217+0x6800] ;  /* 0x00680000d99c783b */ /* 0x000eae0000000200 */
[C---:B------:R-:W-:Y:S08]  /*21850*/  HMMA.16816.F32.BF16 R36, R140.reuse, R160, R36 ;  /* 0x000000a08c24723c */ /* 0x040ff00000041824 */
[C---:B------:R-:W-:Y:S01]  /*21860*/  HMMA.16816.F32.BF16 R40, R140.reuse, R162, R40 ;  /* 0x000000a28c28723c */ /* 0x040fe20000041828 */
[----:B------:R-:W-:Y:S07]  /*21870*/  LDSM.16.M88.4 R160, [R217+0x7800] ;  /* 0x00780000d9a0783b */ /* 0x000fee0000000200 */
[C---:B-1----:R-:W-:Y:S08]  /*21880*/  HMMA.16816.F32.BF16 R44, R140.reuse, R164, R44 ;  /* 0x000000a48c2c723c */ /* 0x042ff0000004182c */
[C---:B------:R-:W-:Y:S01]  /*21890*/  HMMA.16816.F32.BF16 R48, R140.reuse, R166, R48 ;  /* 0x000000a68c30723c */ /* 0x040fe20000041830 */
[----:B------:R-:W-:Y:S07]  /*218a0*/  LDSM.16.M88.4 R164, [R219] ;  /* 0x00000000dba4783b */ /* 0x000fee0000000200 */
[C---:B------:R-:W-:Y:S08]  /*218b0*/  HMMA.16816.F32.BF16 R52, R140.reuse, R168, R52 ;  /* 0x000000a88c34723c */ /* 0x040ff00000041834 */
[C---:B------:R-:W-:Y:S01]  /*218c0*/  HMMA.16816.F32.BF16 R56, R140.reuse, R170, R56 ;  /* 0x000000aa8c38723c */ /* 0x040fe20000041838 */
[----:B------:R-:W-:Y:S07]  /*218d0*/  LDSM.16.M88.4 R168, [R206] ;  /* 0x00000000cea8783b */ /* 0x000fee0000000200 */
[C---:B------:R-:W-:Y:S08]  /*218e0*/  HMMA.16816.F32.BF16 R60, R140.reuse, R172, R60 ;  /* 0x000000ac8c3c723c */ /* 0x040ff0000004183c */
[----:B------:R-:W-:Y:S01]  /*218f0*/  HMMA.16816.F32.BF16 R64, R140, R174, R64 ;  /* 0x000000ae8c40723c */ /* 0x000fe20000041840 */
[----:B------:R-:W1:Y:S06]  /*21900*/  LDSM.16.M88.4 R140, [R217+0x7000] ;  /* 0x00700000d98c783b */ /* 0x000e6c0000000200 */
[----:B------:R-:W1:Y:S01]  /*21910*/  LDSM.16.M88.4 R172, [R206+0x800] ;  /* 0x00080000ceac783b */ /* 0x000e620000000200 */
[C---:B------:R-:W-:Y:S08]  /*21920*/  HMMA.16816.F32.BF16 R4, R176.reuse, R180, R4 ;  /* 0x000000b4b004723c */ /* 0x040ff00000041804 */
[C---:B------:R-:W-:Y:S01]  /*21930*/  HMMA.16816.F32.BF16 R8, R176.reuse, R182, R8 ;  /* 0x000000b6b008723c */ /* 0x040fe20000041808 */
[----:B------:R-:W1:Y:S07]  /*21940*/  LDSM.16.M88.4 R180, [R206+0x1000] ;  /* 0x00100000ceb4783b */ /* 0x000e6e0000000200 */
[C---:B-----5:R-:W-:Y:S08]  /*21950*/  HMMA.16816.F32.BF16 R12, R176.reuse, R132, R12 ;  /* 0x00000084b00c723c */ /* 0x060ff0000004180c */
        /* <DEDUP_REMOVED lines=8> */
[C---:B--2---:R-:W-:Y:S08]  /*219e0*/  HMMA.16816.F32.BF16 R36, R176.reuse, R152, R36 ;  /* 0x00000098b024723c */ /* 0x044ff00000041824 */
[C---:B------:R-:W-:Y:S01]  /*219f0*/  HMMA.16816.F32.BF16 R40, R176.reuse, R154, R40 ;  /* 0x0000009ab028723c */ /* 0x040fe20000041828 */
[----:B------:R-:W2:Y:S07]  /*21a00*/  LDSM.16.M88.4 R152, [R206+0x3000] ;  /* 0x00300000ce98783b */ /* 0x000eae0000000200 */
        /* <DEDUP_REMOVED lines=8> */
[----:B------:R-:W1:Y:S06]  /*21a90*/  LDSM.16.M88.4 R160, [R223+0x8000] ;  /* 0x00800000dfa0783b */ /* 0x000e6c0000000200 */
[----:B------:R-:W-:Y:S01]  /*21aa0*/  LDSM.16.M88.4 R176, [R223+0x9800] ;  /* 0x00980000dfb0783b */ /* 0x000fe20000000200 */
        /* <DEDUP_REMOVED lines=20> */
[----:B------:R-:W2:Y:S07]  /*21bf0*/  LDSM.16.M88.4 R152, [R204] ;  /* 0x00000000cc98783b */ /* 0x000eae0000000200 */
[C---:B-1----:R-:W-:Y:S08]  /*21c00*/  HMMA.16816.F32.BF16 R60, R164.reuse, R140, R60 ;  /* 0x0000008ca43c723c */ /* 0x042ff0000004183c */
[----:B------:R-:W-:Y:S01]  /*21c10*/  HMMA.16816.F32.BF16 R64, R164, R142, R64 ;  /* 0x0000008ea440723c */ /* 0x000fe20000041840 */
[----:B------:R-:W1:Y:S06]  /*21c20*/  LDSM.16.M88.4 R140, [R203] ;  /* 0x00000000cb8c783b */ /* 0x000e6c0000000200 */
[----:B------:R-:W-:Y:S01]  /*21c30*/  LDSM.16.M88.4 R164, [R217+0x8000] ;  /* 0x00800000d9a4783b */ /* 0x000fe20000000200 */
[C---:B------:R-:W-:Y:S08]  /*21c40*/  HMMA.16816.F32.BF16 R4, R156.reuse, R160, R4 ;  /* 0x000000a09c04723c */ /* 0x040ff00000041804 */
[C---:B------:R-:W-:Y:S01]  /*21c50*/  HMMA.16816.F32.BF16 R8, R156.reuse, R162, R8 ;  /* 0x000000a29c08723c */ /* 0x040fe20000041808 */
[----:B------:R-:W1:Y:S07]  /*21c60*/  LDSM.16.M88.4 R160, [R202] ;  /* 0x00000000caa0783b */ /* 0x000e6e0000000200 */
        /* <DEDUP_REMOVED lines=11> */
[----:B------:R-:W5:Y:S07]  /*21d20*/  LDSM.16.M88.4 R132, [R201] ;  /* 0x00000000c984783b */ /* 0x000f6e0000000200 */
[C---:B---3--:R-:W-:Y:S08]  /*21d30*/  HMMA.16816.F32.BF16 R44, R156.reuse, R144, R44 ;  /* 0x000000909c2c723c */ /* 0x048ff0000004182c */
[C---:B------:R-:W-:Y:S01]  /*21d40*/  HMMA.16816.F32.BF16 R48, R156.reuse, R146, R48 ;  /* 0x000000929c30723c */ /* 0x040fe20000041830 */
[----:B------:R-:W3:Y:S07]  /*21d50*/  LDSM.16.M88.4 R144, [R200] ;  /* 0x00000000c890783b */ /* 0x000eee0000000200 */
[C---:B------:R-:W-:Y:S08]  /*21d60*/  HMMA.16816.F32.BF16 R52, R156.reuse, R148, R52 ;  /* 0x000000949c34723c */ /* 0x040ff00000041834 */
[C---:B------:R-:W-:Y:S01]  /*21d70*/  HMMA.16816.F32.BF16 R56, R156.reuse, R150, R56 ;  /* 0x000000969c38723c */ /* 0x040fe20000041838 */
[----:B------:R-:W1:Y:S07]  /*21d80*/  LDSM.16.M88.4 R148, [R139] ;  /* 0x000000008b94783b */ /* 0x000e6e0000000200 */
[C---:B------:R-:W-:Y:S08]  /*21d90*/  HMMA.16816.F32.BF16 R60, R156.reuse, R180, R60 ;  /* 0x000000b49c3c723c */ /* 0x040ff0000004183c */
[----:B------:R-:W-:Y:S01]  /*21da0*/  HMMA.16816.F32.BF16 R64, R156, R182, R64 ;  /* 0x000000b69c40723c */ /* 0x000fe20000041840 */
[----:B------:R-:W-:Y:S06]  /*21db0*/  LDSM.16.M88.4 R156, [R220+0x2000] ;  /* 0x00200000dc9c783b */ /* 0x000fec0000000200 */
[----:B------:R-:W-:Y:S01]  /*21dc0*/  LDSM.16.M88.4 R180, [R217+0xa800] ;  /* 0x00a80000d9b4783b */ /* 0x000fe20000000200 */
[C---:B------:R-:W-:Y:S08]  /*21dd0*/  HMMA.16816.F32.BF16 R4, R184.reuse, R188, R4 ;  /* 0x000000bcb804723c */ /* 0x040ff00000041804 */
[C---:B------:R-:W-:Y:S01]  /*21de0*/  HMMA.16816.F32.BF16 R8, R184.reuse, R190, R8 ;  /* 0x000000beb808723c */ /* 0x040fe20000041808 */
[----:B------:R-:W-:Y:S07]  /*21df0*/  LDSM.16.M88.4 R188, [R217+0xb000] ;  /* 0x00b00000d9bc783b */ /* 0x000fee0000000200 */
[C---:B--2---:R-:W-:Y:S08]  /*21e00*/  HMMA.16816.F32.BF16 R12, R184.reuse, R152, R12 ;  /* 0x00000098b80c723c */ /* 0x044ff0000004180c */
[C---:B------:R-:W-:Y:S01]  /*21e10*/  HMMA.16816.F32.BF16 R16, R184.reuse, R154, R16 ;  /* 0x0000009ab810723c */ /* 0x040fe20000041810 */
[----:B------:R-:W2:Y:S07]  /*21e20*/  LDSM.16.M88.4 R152, [R138] ;  /* 0x000000008a98783b */ /* 0x000eae0000000200 */
[C---:B-1----:R-:W-:Y:S08]  /*21e30*/  HMMA.16816.F32.BF16 R20, R184.reuse, R140, R20 ;  /* 0x0000008cb814723c */ /* 0x042ff00000041814 */
[C---:B------:R-:W-:Y:S01]  /*21e40*/  HMMA.16816.F32.BF16 R24, R184.reuse, R142, R24 ;  /* 0x0000008eb818723c */ /* 0x040fe20000041818 */
[----:B------:R-:W1:Y:S07]  /*21e50*/  LDSM.16.M88.4 R140, [R217+0x8800] ;  /* 0x00880000d98c783b */ /* 0x000e6e0000000200 */
[C---:B------:R-:W-:Y:S08]  /*21e60*/  HMMA.16816.F32.BF16 R28, R184.reuse, R160, R28 ;  /* 0x000000a0b81c723c */ /* 0x040ff0000004181c */
[C---:B------:R-:W-:Y:S01]  /*21e70*/  HMMA.16816.F32.BF16 R32, R184.reuse, R162, R32 ;  /* 0x000000a2b820723c */ /* 0x040fe20000041820 */
[----:B------:R-:W1:Y:S07]  /*21e80*/  LDSM.16.M88.4 R160, [R217+0xb800] ;  /* 0x00b80000d9a0783b */ /* 0x000e6e0000000200 */
[C---:B-----5:R-:W-:Y:S08]  /*21e90*/  HMMA.16816.F32.BF16 R36, R184.reuse, R132, R36 ;  /* 0x00000084b824723c */ /* 0x060ff00000041824 */
[C---:B------:R-:W-:Y:S01]  /*21ea0*/  HMMA.16816.F32.BF16 R40, R184.reuse, R134, R40 ;  /* 0x00000086b828723c */ /* 0x040fe20000041828 */
[----:B------:R-:W5:Y:S07]  /*21eb0*/  LDSM.16.M88.4 R132, [R206+0x4800] ;  /* 0x00480000ce84783b */ /* 0x000f6e0000000200 */
[C---:B---3--:R-:W-:Y:S08]  /*21ec0*/  HMMA.16816.F32.BF16 R44, R184.reuse, R144, R44 ;  /* 0x00000090b82c723c */ /* 0x048ff0000004182c */
[C---:B------:R-:W-:Y:S08]  /*21ed0*/  HMMA.16816.F32.BF16 R48, R184.reuse, R146, R48 ;  /* 0x00000092b830723c */ /* 0x040ff00000041830 */
[C---:B------:R-:W-:Y:S08]  /*21ee0*/  HMMA.16816.F32.BF16 R52, R184.reuse, R148, R52 ;  /* 0x00000094b834723c */ /* 0x040ff00000041834 */
[C---:B------:R-:W-:Y:S08]  /*21ef0*/  HMMA.16816.F32.BF16 R56, R184.reuse, R150, R56 ;  /* 0x00000096b838723c */ /* 0x040ff00000041838 */
[C---:B--2---:R-:W-:Y:S08]  /*21f00*/  HMMA.16816.F32.BF16 R60, R184.reuse, R152, R60 ;  /* 0x00000098b83c723c */ /* 0x044ff0000004183c */
[----:B------:R-:W-:Y:S08]  /*21f10*/  HMMA.16816.F32.BF16 R64, R184, R154, R64 ;  /* 0x0000009ab840723c */ /* 0x000ff00000041840 */
[C---:B------:R-:W-:Y:S08]  /*21f20*/  HMMA.16816.F32.BF16 R4, R156.reuse, R164, R4 ;  /* 0x000000a49c04723c */ /* 0x040ff00000041804 */
[C---:B------:R-:W-:Y:S08]  /*21f30*/  HMMA.16816.F32.BF16 R8, R156.reuse, R166, R8 ;  /* 0x000000a69c08723c */ /* 0x040ff00000041808 */
[C---:B-1----:R-:W-:Y:S07]  /*21f40*/  HMMA.16816.F32.BF16 R12, R156.reuse, R140, R12 ;  /* 0x0000008c9c0c723c */ /* 0x042fee000004180c */
[----:B------:R-:W-:Y:S01]  /*21f50*/  MOV R141, R244 ;  /* 0x000000f4008d7202 */ /* 0x000fe20000000f00 */
[C---:B------:R-:W-:Y:S04]  /*21f60*/  HMMA.16816.F32.BF16 R16, R156.reuse, R142, R16 ;  /* 0x0000008e9c10723c */ /* 0x040fe80000041810 */
[----:B------:R-:W-:Y:S04]  /*21f70*/  MOV R140, R245 ;  /* 0x000000f5008c7202 */ /* 0x000fe80000000f00 */
        /* <DEDUP_REMOVED lines=14> */
[C---:B-----5:R-:W-:Y:S08]  /*22060*/  HMMA.16816.F32.BF16 R12, R192.reuse, R132, R12 ;  /* 0x00000084c00c723c */ /* 0x060ff0000004180c */
[-C--:B----4-:R-:W-:Y:S01]  /*22070*/  FMUL.FTZ R4, R4, R3.reuse ;  /* 0x0000000304047220 */ /* 0x090fe20000410000 */
[C---:B------:R-:W-:Y:S03]  /*22080*/  HMMA.16816.F32.BF16 R16, R192.reuse, R134, R16 ;  /* 0x00000086c010723c */ /* 0x040fe60000041810 */
[----:B------:R-:W1:Y:S01]  /*22090*/  MUFU.TANH R146, R4 ;  /* 0x0000000400927308 */ /* 0x000e620000002400 */
[-C--:B------:R-:W-:Y:S02]  /*220a0*/  FMUL.FTZ R5, R5, R3.reuse ;  /* 0x0000000305057220 */ /* 0x080fe40000410000 */
[-C--:B------:R-:W-:Y:S02]  /*220b0*/  FMUL.FTZ R6, R6, R3.reuse ;  /* 0x0000000306067220 */ /* 0x080fe40000410000 */
[-C--:B------:R-:W-:Y:S04]  /*220c0*/  FMUL.FTZ R7, R7, R3.reuse ;  /* 0x0000000307077220 */ /* 0x080fe80000410000 */
[-C--:B------:R-:W-:Y:S01]  /*220d0*/  FMUL.FTZ R8, R8, R3.reuse ;  /* 0x0000000308087220 */ /* 0x080fe20000410000 */
[----:B------:R-:W2:Y:S01]  /*220e0*/  MUFU.TANH R145, R5 ;  /* 0x0000000500917308 */ /* 0x000ea20000002400 */
[-C--:B------:R-:W-:Y:S02]  /*220f0*/  FMUL.FTZ R9, R9, R3.reuse ;  /* 0x0000000309097220 */ /* 0x080fe40000410000 */
[-C--:B------:R-:W-:Y:S02]  /*22100*/  FMUL.FTZ R10, R10, R3.reuse ;  /* 0x000000030a0a7220 */ /* 0x080fe40000410000 */
[-C--:B------:R-:W-:Y:S02]  /*22110*/  FMUL.FTZ R11, R11, R3.reuse ;  /* 0x000000030b0b7220 */ /* 0x080fe40000410000 */
[-C--:B------:R-:W-:Y:S02]  /*22120*/  FMUL.FTZ R12, R12, R3.reuse ;  /* 0x000000030c0c7220 */ /* 0x080fe40000410000 */
[-C--:B------:R-:W-:Y:S01]  /*22130*/  FMUL.FTZ R13, R13, R3.reuse ;  /* 0x000000030d0d7220 */ /* 0x080fe20000410000 */
[----:B------:R-:W3:Y:S01]  /*22140*/  MUFU.TANH R144, R6 ;  /* 0x0000000600907308 */ /* 0x000ee20000002400 */
[-C--:B------:R-:W-:Y:S02]  /*22150*/  FMUL.FTZ R14, R14, R3.reuse ;  /* 0x000000030e0e7220 */ /* 0x080fe40000410000 */
[-C--:B------:R-:W-:Y:S02]  /*22160*/  FMUL.FTZ R15, R15, R3.reuse ;  /* 0x000000030f0f7220 */ /* 0x080fe40000410000 */
[-C--:B------:R-:W-:Y:S02]  /*22170*/  FMUL.FTZ R16, R16, R3.reuse ;  /* 0x0000000310107220 */ /* 0x080fe40000410000 */
[-C--:B------:R-:W-:Y:S02]  /*22180*/  FMUL.FTZ R17, R17, R3.reuse ;  /* 0x0000000311117220 */ /* 0x080fe40000410000 */
[-C--:B------:R-:W-:Y:S01]  /*22190*/  FMUL.FTZ R18, R18, R3.reuse ;  /* 0x0000000312127220 */ /* 0x080fe20000410000 */
[----:B------:R4:W1:Y:S01]  /*221a0*/  MUFU.TANH R142, R7 ;  /* 0x00000007008e7308 */ /* 0x0008620000002400 */
[-C--:B------:R-:W-:Y:S09]  /*221b0*/  FMUL.FTZ R19, R19, R3.reuse ;  /* 0x0000000313137220 */ /* 0x080ff20000410000 */
[----:B------:R-:W1:Y:S10]  /*221c0*/  MUFU.TANH R143, R8 ;  /* 0x00000008008f7308 */ /* 0x000e740000002400 */
[----:B------:R-:W1:Y:S01]  /*221d0*/  MUFU.TANH R132, R9 ;  /* 0x0000000900847308 */ /* 0x000e620000002400 */
[----:B----4-:R-:W4:Y:S09]  /*221e0*/  LDSM.16.M88.4 R4, [R206+0x5000] ;  /* 0x00500000ce04783b */ /* 0x010f320000000200 */
[----:B------:R-:W1:Y:S10]  /*221f0*/  MUFU.TANH R151, R10 ;  /* 0x0000000a00977308 */ /* 0x000e740000002400 */
[----:B------:R5:W1:Y:S10]  /*22200*/  MUFU.TANH R149, R11 ;  /* 0x0000000b00957308 */ /* 0x000a740000002400 */
[----:B------:R1:W1:Y:S10]  /*22210*/  MUFU.TANH R147, R12 ;  /* 0x0000000c00937308 */ /* 0x0002740000002400 */
[----:B------:R1:W1:Y:S01]  /*22220*/  MUFU.TANH R252, R13 ;  /* 0x0000000d00fc7308 */ /* 0x0002620000002400 */
[----:B-----5:R-:W5:Y:S01]  /*22230*/  LDSM.16.M88.4 R8, [R206+0x5800] ;  /* 0x00580000ce08783b */ /* 0x020f620000000200 */
[C---:B----4-:R-:W-:Y:S08]  /*22240*/  HMMA.16816.F32.BF16 R20, R192.reuse, R4, R20 ;  /* 0x00000004c014723c */ /* 0x050ff00000041814 */
[----:B------:R4:W1:Y:S01]  /*22250*/  MUFU.TANH R251, R14 ;  /* 0x0000000e00fb7308 */ /* 0x0008620000002400 */
[C---:B------:R-:W-:Y:S01]  /*22260*/  HMMA.16816.F32.BF16 R24, R192.reuse, R6, R24 ;  /* 0x00000006c018723c */ /* 0x040fe20000041818 */
[----:B------:R-:W1:Y:S08]  /*22270*/  LDSM.16.M88.4 R4, [R206+0x6000] ;  /* 0x00600000ce04783b */ /* 0x000e700000000200 */
[----:B------:R4:W1:Y:S06]  /*22280*/  MUFU.TANH R250, R15 ;  /* 0x0000000f00fa7308 */ /* 0x00086c0000002400 */
[-C--:B------:R-:W-:Y:S04]  /*22290*/  FMUL.FTZ R20, R20, R3.reuse ;  /* 0x0000000314147220 */ /* 0x080fe80000410000 */
[----:B------:R4:W1:Y:S01]  /*222a0*/  MUFU.TANH R157, R16 ;  /* 0x00000010009d7308 */ /* 0x0008620000002400 */
[-C--:B------:R-:W-:Y:S02]  /*222b0*/  FMUL.FTZ R21, R21, R3.reuse ;  /* 0x0000000315157220 */ /* 0x080fe40000410000 */
[-C--:B------:R-:W-:Y:S02]  /*222c0*/  FMUL.FTZ R22, R22, R3.reuse ;  /* 0x0000000316167220 */ /* 0x080fe40000410000 */
[-C--:B------:R-:W-:Y:S02]  /*222d0*/  FMUL.FTZ R23, R23, R3.reuse ;  /* 0x0000000317177220 */ /* 0x080fe40000410000 */
[-C--:B------:R-:W-:Y:S02]  /*222e0*/  FMUL.FTZ R24, R24, R3.reuse ;  /* 0x0000000318187220 */ /* 0x080fe40000410000 */
[-C--:B------:R-:W-:Y:S01]  /*222f0*/  FMUL.FTZ R25, R25, R3.reuse ;  /* 0x0000000319197220 */ /* 0x080fe20000410000 */
[----:B------:R4:W2:Y:S01]  /*22300*/  MUFU.TANH R158, R17 ;  /* 0x00000011009e7308 */ /* 0x0008a20000002400 */
[-C--:B------:R-:W-:Y:S02]  /*22310*/  FMUL.FTZ R26, R26, R3.reuse ;  /* 0x000000031a1a7220 */ /* 0x080fe40000410000 */
[-C--:B------:R-:W-:Y:S01]  /*22320*/  FMUL.FTZ R27, R27, R3.reuse ;  /* 0x000000031b1b7220 */ /* 0x080fe20000410000 */
[C---:B-----5:R-:W-:Y:S06]  /*22330*/  HMMA.16816.F32.BF16 R28, R192.reuse, R8, R28 ;  /* 0x00000008c01c723c */ /* 0x060fec000004181c */
[----:B------:R4:W2:Y:S02]  /*22340*/  MUFU.TANH R249, R18 ;  /* 0x0000001200f97308 */ /* 0x0008a40000002400 */
[C---:B------:R-:W-:Y:S01]  /*22350*/  HMMA.16816.F32.BF16 R32, R192.reuse, R10, R32 ;  /* 0x0000000ac020723c */ /* 0x040fe20000041820 */
[----:B------:R-:W5:Y:S07]  /*22360*/  LDSM.16.M88.4 R8, [R206+0x6800] ;  /* 0x00680000ce08783b */ /* 0x000f6e0000000200 */
[----:B------:R4:W2:Y:S01]  /*22370*/  MUFU.TANH R166, R19 ;  /* 0x0000001300a67308 */ /* 0x0008a20000002400 */
[C---:B-1----:R-:W-:Y:S07]  /*22380*/  HMMA.16816.F32.BF16 R36, R192.reuse, R4, R36 ;  /* 0x00000004c024723c */ /* 0x042fee0000041824 */
[-C--:B------:R-:W-:Y:S01]  /*22390*/  FMUL.FTZ R28, R28, R3.reuse ;  /* 0x000000031c1c7220 */ /* 0x080fe20000410000 */
[C---:B------:R-:W-:Y:S01]  /*223a0*/  HMMA.16816.F32.BF16 R40, R192.reuse, R6, R40 ;  /* 0x00000006c028723c */ /* 0x040fe20000041828 */
[----:B------:R4:W1:Y:S01]  /*223b0*/  MUFU.TANH R167, R20 ;  /* 0x0000001400a77308 */ /* 0x0008620000002400 */
[----:B------:R-:W1:Y:S02]  /*223c0*/  LDSM.16.M88.4 R4, [R206+0x7000] ;  /* 0x00700000ce04783b */ /* 0x000e640000000200 */
[-C--:B------:R-:W-:Y:S02]  /*223d0*/  FMUL.FTZ R29, R29, R3.reuse ;  /* 0x000000031d1d7220 */ /* 0x080fe40000410000 */
[-C--:B------:R-:W-:Y:S02]  /*223e0*/  FMUL.FTZ R30, R30, R3.reuse ;  /* 0x000000031e1e7220 */ /* 0x080fe40000410000 */
[-C--:B------:R-:W-:Y:S03]  /*223f0*/  FMUL.FTZ R31, R31, R3.reuse ;  /* 0x000000031f1f7220 */ /* 0x080fe60000410000 */
[----:B------:R4:W1:Y:S01]  /*22400*/  MUFU.TANH R168, R21 ;  /* 0x0000001500a87308 */ /* 0x0008620000002400 */
[-C--:B------:R-:W-:Y:S02]  /*22410*/  FMUL.FTZ R32, R32, R3.reuse ;  /* 0x0000000320207220 */ /* 0x080fe40000410000 */
[-C--:B------:R-:W-:Y:S02]  /*22420*/  FMUL.FTZ R33, R33, R3.reuse ;  /* 0x0000000321217220 */ /* 0x080fe40000410000 */
[-C--:B------:R-:W-:Y:S02]  /*22430*/  FMUL.FTZ R34, R34, R3.reuse ;  /* 0x0000000322227220 */ /* 0x080fe40000410000 */
[-C--:B------:R-:W-:Y:S02]  /*22440*/  FMUL.FTZ R35, R35, R3.reuse ;  /* 0x0000000323237220 */ /* 0x080fe40000410000 */
[-C--:B------:R-:W-:Y:S01]  /*22450*/  FMUL.FTZ R36, R36, R3.reuse ;  /* 0x0000000324247220 */ /* 0x080fe20000410000 */
[----:B------:R4:W2:Y:S01]  /*22460*/  MUFU.TANH R169, R22 ;  /* 0x0000001600a97308 */ /* 0x0008a20000002400 */
[-C--:B------:R-:W-:Y:S01]  /*22470*/  FMUL.FTZ R37, R37, R3.reuse ;  /* 0x0000000325257220 */ /* 0x080fe20000410000 */
[C---:B-----5:R-:W-:Y:S03]  /*22480*/  HMMA.16816.F32.BF16 R44, R192.reuse, R8, R44 ;  /* 0x00000008c02c723c */ /* 0x060fe6000004182c */
[-C--:B------:R-:W-:Y:S02]  /*22490*/  FMUL.FTZ R38, R38, R3.reuse ;  /* 0x0000000326267220 */ /* 0x080fe40000410000 */
[-C--:B------:R-:W-:Y:S03]  /*224a0*/  FMUL.FTZ R39, R39, R3.reuse ;  /* 0x0000000327277220 */ /* 0x080fe60000410000 */
[----:B------:R4:W2:Y:S01]  /*224b0*/  MUFU.TANH R170, R23 ;  /* 0x0000001700aa7308 */ /* 0x0008a20000002400 */
[C---:B------:R-:W-:Y:S01]  /*224c0*/  HMMA.16816.F32.BF16 R48, R192.reuse, R10, R48 ;  /* 0x0000000ac030723c */ /* 0x040fe20000041830 */
[----:B------:R-:W5:Y:S01]  /*224d0*/  LDSM.16.M88.4 R8, [R206+0x7800] ;  /* 0x00780000ce08783b */ /* 0x000f620000000200 */
[----:B------:R-:W-:Y:S04]  /*224e0*/  DEPBAR.LE SB0, 0x0 ;  /* 0x000080000000791a */ /* 0x000fe80000000000 */
[-C--:B------:R-:W-:Y:S02]  /*224f0*/  FMUL.FTZ R40, R40, R3.reuse ;  /* 0x0000000328287220 */ /* 0x080fe40000410000 */
[-C--:B------:R-:W-:Y:S01]  /*22500*/  FMUL.FTZ R41, R41, R3.reuse ;  /* 0x0000000329297220 */ /* 0x080fe20000410000 */
[----:B------:R4:W2:Y:S01]  /*22510*/  MUFU.TANH R171, R24 ;  /* 0x0000001800ab7308 */ /* 0x0008a20000002400 */
[----:B------:R-:W-:Y:S01]  /*22520*/  BAR.SYNC.DEFER_BLOCKING 0x0 ;  /* 0x0000000000007b1d */ /* 0x000fe20000010000 */
[C---:B-1----:R-:W-:Y:S05]  /*22530*/  HMMA.16816.F32.BF16 R52, R192.reuse, R4, R52 ;  /* 0x00000004c034723c */ /* 0x042fea0000041834 */
[-C--:B------:R-:W-:Y:S02]  /*22540*/  FMUL.FTZ R42, R42, R3.reuse ;  /* 0x000000032a2a7220 */ /* 0x080fe40000410000 */
[-C--:B------:R-:W-:Y:S01]  /*22550*/  FMUL.FTZ R43, R43, R3.reuse ;  /* 0x000000032b2b7220 */ /* 0x080fe20000410000 */
[----:B------:R4:W1:Y:S01]  /*22560*/  MUFU.TANH R172, R25 ;  /* 0x0000001900ac7308 */ /* 0x0008620000002400 */
[C---:B------:R-:W-:Y:S03]  /*22570*/  HMMA.16816.F32.BF16 R56, R192.reuse, R6, R56 ;  /* 0x00000006c038723c */ /* 0x040fe60000041838 */
[-C--:B------:R-:W-:Y:S02]  /*22580*/  FMUL.FTZ R44, R44, R3.reuse ;  /* 0x000000032c2c7220 */ /* 0x080fe40000410000 */
[-C--:B------:R-:W-:Y:S02]  /*22590*/  FMUL.FTZ R45, R45, R3.reuse ;  /* 0x000000032d2d7220 */ /* 0x080fe40000410000 */
[-C--:B------:R-:W-:Y:S02]  /*225a0*/  FMUL.FTZ R46, R46, R3.reuse ;  /* 0x000000032e2e7220 */ /* 0x080fe40000410000 */
[----:B------:R4:W1:Y:S03]  /*225b0*/  MUFU.TANH R173, R26 ;  /* 0x0000001a00ad7308 */ /* 0x0008660000002400 */
[-C--:B------:R-:W-:Y:S02]  /*225c0*/  FMUL.FTZ R47, R47, R3.reuse ;  /* 0x000000032f2f7220 */ /* 0x080fe40000410000 */
[-C--:B------:R-:W-:Y:S02]  /*225d0*/  FMUL.FTZ R48, R48, R3.reuse ;  /* 0x0000000330307220 */ /* 0x080fe40000410000 */
[-C--:B------:R-:W-:Y:S02]  /*225e0*/  FMUL.FTZ R49, R49, R3.reuse ;  /* 0x0000000331317220 */ /* 0x080fe40000410000 */
[-C--:B------:R-:W-:Y:S01]  /*225f0*/  FMUL.FTZ R50, R50, R3.reuse ;  /* 0x0000000332327220 */ /* 0x080fe20000410000 */
[----:B------:R4:W1:Y:S01]  /*22600*/  MUFU.TANH R175, R27 ;  /* 0x0000001b00af7308 */ /* 0x0008620000002400 */
[-C--:B------:R-:W-:Y:S01]  /*22610*/  FMUL.FTZ R51, R51, R3.reuse ;  /* 0x0000000333337220 */ /* 0x080fe20000410000 */
[C---:B-----5:R-:W-:Y:S03]  /*22620*/  HMMA.16816.F32.BF16 R60, R192.reuse, R8, R60 ;  /* 0x00000008c03c723c */ /* 0x060fe6000004183c */
[-C--:B------:R-:W-:Y:S02]  /*22630*/  FMUL.FTZ R52, R52, R3.reuse ;  /* 0x0000000334347220 */ /* 0x080fe40000410000 */
[-C--:B------:R-:W-:Y:S02]  /*22640*/  FMUL.FTZ R53, R53, R3.reuse ;  /* 0x0000000335357220 */ /* 0x080fe40000410000 */
[-C--:B------:R-:W-:Y:S01]  /*22650*/  FMUL.FTZ R54, R54, R3.reuse ;  /* 0x0000000336367220 */ /* 0x080fe20000410000 */
[----:B------:R4:W1:Y:S01]  /*22660*/  MUFU.TANH R182, R28 ;  /* 0x0000001c00b67308 */ /* 0x0008620000002400 */
[----:B------:R-:W-:Y:S03]  /*22670*/  HMMA.16816.F32.BF16 R64, R192, R10, R64 ;  /* 0x0000000ac040723c */ /* 0x000fe60000041840 */
        /* <DEDUP_REMOVED lines=9> */
[-C--:B------:R-:W-:Y:S02]  /*22710*/  FMUL.FTZ R62, R62, R3.reuse ;  /* 0x000000033e3e7220 */ /* 0x080fe40000410000 */
[-C--:B------:R-:W-:Y:S02]  /*22720*/  FMUL.FTZ R63, R63, R3.reuse ;  /* 0x000000033f3f7220 */ /* 0x080fe40000410000 */
[-C--:B------:R-:W-:Y:S02]  /*22730*/  FMUL.FTZ R64, R64, R3.reuse ;  /* 0x0000000340407220 */ /* 0x080fe40000410000 */
[-C--:B------:R-:W-:Y:S02]  /*22740*/  FMUL.FTZ R65, R65, R3.reuse ;  /* 0x0000000341417220 */ /* 0x080fe40000410000 */
[-C--:B------:R-:W-:Y:S01]  /*22750*/  FMUL.FTZ R66, R66, R3.reuse ;  /* 0x0000000342427220 */ /* 0x080fe20000410000 */
[----:B------:R4:W1:Y:S01]  /*22760*/  MUFU.TANH R185, R31 ;  /* 0x0000001f00b97308 */ /* 0x0008620000002400 */
[----:B------:R-:W-:Y:S09]  /*22770*/  FMUL.FTZ R67, R67, R3 ;  /* 0x0000000343437220 */ /* 0x000ff20000410000 */
[----:B------:R4:W1:Y:S10]  /*22780*/  MUFU.TANH R187, R32 ;  /* 0x0000002000bb7308 */ /* 0x0008740000002400 */
        /* <DEDUP_REMOVED lines=34> */
[----:B------:R4:W1:Y:S01]  /*229b0*/  MUFU.TANH R133, R67 ;  /* 0x0000004300857308 */ /* 0x0008620000002400 */
[----:B------:R-:W-:-:S05]  /*229c0*/  @!P0 BRA `(.L_x_1419) ;  /* 0x00000cc000008947 */ /* 0x000fca0003800000 */
[----:B--23--:R-:W-:Y:S01]  /*229d0*/  ISETP.NE.U32.AND P0, PT, R238, RZ, PT ;  /* 0x000000ffee00720c */ /* 0x00cfe20003f05070 */
        /* <DEDUP_REMOVED lines=8> */
[----:B------:R-:W-:Y:S02]  /*22a60*/  IADD3 R11, R11, -0x80, RZ ;  /* 0xffffff800b0b7810 */ /* 0x000fe40007ffe0ff */
[----:B------:R-:W-:Y:S02]  /*22a70*/  IABS R3, R8 ;  /* 0x0000000800037213 */ /* 0x000fe40000000000 */
[----:B------:R-:W-:Y:S02]  /*22a80*/  IABS R5, R11 ;  /* 0x0000000b00057213 */ /* 0x000fe40000000000 */
[-C--:B--2---:R-:W-:Y:S02]  /*22a90*/  IABS R6, R10.reuse ;  /* 0x0000000a00067213 */ /* 0x084fe40000000000 */
[-C--:B------:R-:W-:Y:S02]  /*22aa0*/  IABS R4, R10.reuse ;  /* 0x0000000a00047213 */ /* 0x080fe40000000000 */
[----:B------:R-:W2:Y:S01]  /*22ab0*/  I2F.RP R12, R6 ;  /* 0x00000006000c7306 */ /* 0x000ea20000209400 */
[-C--:B------:R-:W-:Y:S02]  /*22ac0*/  LOP3.LUT R8, R8, R10.reuse, RZ, 0x3c, !PT ;  /* 0x0000000a08087212 */ /* 0x080fe400078e3cff */
[----:B------:R-:W-:Y:S01]  /*22ad0*/  IMAD.MOV R4, RZ, RZ, -R4 ;  /* 0x000000ffff047224 */ /* 0x000fe200078e0a04 */
[----:B------:R-:W-:Y:S02]  /*22ae0*/  LOP3.LUT R11, R11, R10, RZ, 0x3c, !PT ;  /* 0x0000000a0b0b7212 */ /* 0x000fe400078e3cff */
[----:B------:R-:W-:Y:S02]  /*22af0*/  ISETP.GE.AND P0, PT, R8, RZ, PT ;  /* 0x000000ff0800720c */ /* 0x000fe40003f06270 */
[----:B------:R-:W-:Y:S02]  /*22b00*/  ISETP.GE.AND P2, PT, R11, RZ, PT ;  /* 0x000000ff0b00720c */ /* 0x000fe40003f46270 */
[----:B--2---:R-:W2:Y:S02]  /*22b10*/  MUFU.RCP R12, R12 ;  /* 0x0000000c000c7308 */ /* 0x004ea40000001000 */
[----:B--2---:R-:W-:Y:S08]  /*22b20*/  IADD3 R12, R12, 0xffffffe, RZ ;  /* 0x0ffffffe0c0c7810 */ /* 0x004ff00007ffe0ff */
[----:B------:R-:W2:Y:S02]  /*22b30*/  F2I.FTZ.U32.TRUNC.NTZ R13, R12 ;  /* 0x0000000c000d7305 */ /* 0x000ea4000021f000 */
[--C-:B--2---:R-:W-:Y:S02]  /*22b40*/  IMAD.MOV R9, RZ, RZ, -R13.reuse ;  /* 0x000000ffff097224 */ /* 0x104fe400078e0a0d */
        /* <DEDUP_REMOVED lines=17> */
[C---:B------:R-:W-:Y:S07]  /*22c60*/  ISETP.NE.AND P1, PT, R10.reuse, RZ, PT ;  /* 0x000000ff0a00720c */ /* 0x040fee0003f25270 */
[----:B------:R-:W-:Y:S02]  /*22c70*/  @P4 IADD3 R7, R7, 0x1, RZ ;  /* 0x0000000107074810 */ /* 0x000fe40007ffe0ff */
[----:B------:R-:W-:Y:S03]  /*22c80*/  @P5 IADD3 R9, R9, 0x1, RZ ;  /* 0x0000000109095810 */ /* 0x000fe60007ffe0ff */
[----:B------:R-:W-:Y:S02]  /*22c90*/  @!P0 IMAD.MOV R7, RZ, RZ, -R7 ;  /* 0x000000ffff078224 */ /* 0x000fe400078e0a07 */
[----:B------:R-:W-:Y:S03]  /*22ca0*/  @!P2 IMAD.MOV R9, RZ, RZ, -R9 ;  /* 0x000000ffff09a224 */ /* 0x000fe600078e0a09 */
[C---:B------:R-:W-:Y:S02]  /*22cb0*/  SEL R7, R3.reuse, R7, !P1 ;  /* 0x0000000703077207 */ /* 0x040fe40004800000 */
[----:B------:R-:W-:Y:S02]  /*22cc0*/  SEL R9, R3, R9, !P1 ;  /* 0x0000000903097207 */ /* 0x000fe40004800000 */
[-C--:B----4-:R-:W-:Y:S02]  /*22cd0*/  LEA R14, P1, R7, R238.reuse, 0x2 ;  /* 0x000000ee070e7211 */ /* 0x090fe400078210ff */
[----:B------:R-:W-:Y:S02]  /*22ce0*/  LEA R4, P0, R9, R238, 0x2 ;  /* 0x000000ee09047211 */ /* 0x000fe400078010ff */
[-C--:B------:R-:W-:Y:S01]  /*22cf0*/  LEA.HI.X.SX32 R15, R7, R239.reuse, 0x2, P1 ;  /* 0x000000ef070f7211 */ /* 0x080fe200008f16ff */
[C---:B------:R-:W-:Y:S01]  /*22d00*/  IMAD.IADD R7, R9.reuse, 0x1, -R7 ;  /* 0x0000000109077824 */ /* 0x040fe200078e0a07 */
[----:B------:R-:W-:Y:S03]  /*22d10*/  LEA.HI.X.SX32 R5, R9, R239, 0x2, P0 ;  /* 0x000000ef09057211 */ /* 0x000fe600000f16ff */
[----:B------:R-:W-:Y:S01]  /*22d20*/  IMAD R10, R10, R7, -0x80 ;  /* 0xffffff800a0a7424 */ /* 0x000fe200078e0207 */
[----:B------:R3:W4:Y:S04]  /*22d30*/  LD.E R3, [R14.64] ;  /* 0x000000040e037980 */ /* 0x000728000c101900 */
[----:B------:R2:W4:Y:S01]  /*22d40*/  LD.E R4, [R4.64] ;  /* 0x0000000404047980 */ /* 0x000522000c101900 */
[----:B------:R-:W-:Y:S03]  /*22d50*/  SHF.R.S32.HI R6, RZ, 0x1f, R10 ;  /* 0x0000001fff067819 */ /* 0x000fe6000001140a */
[----:B---3--:R-:W3:Y:S01]  /*22d60*/  LD.E.64 R14, [R136.64+0x20] ;  /* 0x00002004880e7980 */ /* 0x008ee2000c101b00 */
[-C--:B--2---:R-:W-:Y:S02]  /*22d70*/  IMAD R5, R13, R10.reuse, RZ ;  /* 0x0000000a0d057224 */ /* 0x084fe400078e02ff */
[C---:B------:R-:W-:Y:S04]  /*22d80*/  IMAD.WIDE.U32 R10, R12.reuse, R10, RZ ;  /* 0x0000000a0c0a7225 */ /* 0x040fe800078e00ff */
[----:B------:R-:W-:Y:S04]  /*22d90*/  IMAD R5, R12, R6, R5 ;  /* 0x000000060c057224 */ /* 0x000fe800078e0205 */
[----:B------:R-:W-:Y:S02]  /*22da0*/  IMAD.IADD R11, R11, 0x1, R5 ;  /* 0x000000010b0b7824 */ /* 0x000fe400078e0205 */
[----:B----4-:R-:W-:Y:S05]  /*22db0*/  IMAD.IADD R3, R3, 0x1, -R4 ;  /* 0x0000000103037824 */ /* 0x010fea00078e0a04 */
[----:B------:R-:W-:Y:S01]  /*22dc0*/  SHF.R.S32.HI R5, RZ, 0x1f, R3 ;  /* 0x0000001fff057819 */ /* 0x000fe20000011403 */
[----:B---3--:R-:W-:Y:S02]  /*22dd0*/  IMAD R4, R15, R3, RZ ;  /* 0x000000030f047224 */ /* 0x008fe400078e02ff */
[----:B------:R-:W-:Y:S04]  /*22de0*/  IMAD.WIDE.U32 R10, R3, R14, R10 ;  /* 0x0000000e030a7225 */ /* 0x000fe800078e000a */
[----:B------:R-:W-:Y:S04]  /*22df0*/  IMAD R4, R14, R5, R4 ;  /* 0x000000050e047224 */ /* 0x000fe800078e0204 */
[----:B------:R-:W-:Y:S01]  /*22e00*/  IMAD.IADD R4, R11, 0x1, R4 ;  /* 0x000000010b047824 */ /* 0x000fe200078e0204 */
[----:B------:R-:W-:-:S05]  /*22e10*/  BRA `(.L_x_1422) ;  /* 0x0000004000007947 */ /* 0x000fca0003800000 */
.L_x_1421:
[----:B------:R-:W-:Y:S02]  /*22e20*/  ULDC.64 UR4, c[0x0][0x118] ;  /* 0x0000460000047ab9 */ /* 0x000fe40000000a00 */
[----:B------:R-:W2:Y:S02]  /*22e30*/  LD.E R10, [R136.64+0x38] ;  /* 0x00003804880a7980 */ /* 0x000ea4000c101900 */
[----:B--2---:R-:W-:Y:S04]  /*22e40*/  LEA R10, -R10, RZ, 0x7 ;  /* 0x000000ff0a0a7211 */ /* 0x004fe800078e39ff */
[----:B------:R-:W-:Y:S02]  /*22e50*/  SHF.R.S32.HI R4, RZ, 0x1f, R10 ;  /* 0x0000001fff047819 */ /* 0x000fe4000001140a */
.L_x_1422:
[----:B------:R-:W-:Y:S05]  /*22e60*/  BSYNC B0 ;  /* 0x0000000000007941 */ /* 0x000fea0003800000 */
.L_x_1420:
[C---:B------:R-:W-:Y:S01]  /*22e70*/  LOP3.LUT P1, RZ, R241.reuse, 0x1, RZ, 0xc0, !PT ;  /* 0x00000001f1ff7812 */ /* 0x040fe2000782c0ff */
[----:B------:R-:W-:Y:S01]  /*22e80*/  ULDC.64 UR4, c[0x0][0x118] ;  /* 0x0000460000047ab9 */ /* 0x000fe20000000a00 */
[CC--:B----4-:R-:W-:Y:S02]  /*22e90*/  LEA R18, P3, R10.reuse, R230.reuse, 0x1 ;  /* 0x000000e60a127211 */ /* 0x0d0fe400078608ff */
[----:B------:R-:W-:Y:S02]  /*22ea0*/  LOP3.LUT P0, RZ, R241, 0x2, RZ, 0xc0, !PT ;  /* 0x00000002f1ff7812 */ /* 0x000fe4000780c0ff */
[C---:B------:R-:W-:Y:S02]  /*22eb0*/  LEA.HI.X R19, R10.reuse, R229, R4, 0x1, P3 ;  /* 0x000000e50a137211 */ /* 0x040fe400018f0c04 */
[-C--:B------:R-:W-:Y:S05]  /*22ec0*/  IADD3 R3, P2, R10, R227.reuse, RZ ;  /* 0x000000e30a037210 */ /* 0x080fea0007f5e0ff */
[----:B------:R-:W-:Y:S01]  /*22ed0*/  @!PT LDS RZ, [RZ] ;  /* 0x00000000fffff984 */ /* 0x000fe20000000800 */
[----:B------:R-:W-:Y:S01]  /*22ee0*/  @!PT LDS RZ, [RZ] ;  /* 0x00000000fffff984 */ /* 0x000fe20000000800 */
[----:B------:R-:W-:Y:S01]  /*22ef0*/  @!PT LDS RZ, [RZ] ;  /* 0x00000000fffff984 */ /* 0x000fe20000000800 */
[----:B------:R2:W-:Y:S01]  /*22f00*/  @P1 LDGSTS.E.BYPASS.LTC128B.128 [R237+0x4000], [R18.64] ;  /* 0x0400000012ed1fae */ /* 0x0005e2000b901d44 */
[CC--:B------:R-:W-:Y:S01]  /*22f10*/  @P1 LEA R20, P4, R3.reuse, R230.reuse, 0x1 ;  /* 0x000000e603141211 */ /* 0x0c0fe200078808ff */
[--C-:B------:R-:W-:Y:S01]  /*22f20*/  IMAD.X R5, R4, 0x1, R228.reuse, P2 ;  /* 0x0000000104057824 */ /* 0x100fe200010e06e4 */
        /* <DEDUP_REMOVED lines=9> */
[--C-:B------:R-:W-:Y:S01]  /*22fc0*/  IMAD.X R5, R5, 0x1, R228.reuse, P3 ;  /* 0x0000000105057824 */ /* 0x100fe200018e06e4 */
        /* <DEDUP_REMOVED lines=16> */
[-C--:B------:R-:W-:Y:S01]  /*230d0*/  @P0 LEA R8, P2, R3, R230.reuse, 0x1 ;  /* 0x000000e603080211 */ /* 0x080fe200078408ff */
[--C-:B------:R-:W-:Y:S01]  /*230e0*/  IMAD.X R5, R5, 0x1, R228.reuse, P3 ;  /* 0x0000000105057824 */ /* 0x100fe200018e06e4 */
        /* <DEDUP_REMOVED lines=38> */
[CC--:B---3--:R-:W-:Y:S02]  /*23350*/  @P0 LEA R20, P3, R6.reuse, R230.reuse, 0x1 ;  /* 0x000000e606140211 */ /* 0x0c8fe400078608ff */
[CCC-:B------:R-:W-:Y:S01]  /*23360*/  @P1 LEA.HI.X R33, R6.reuse, R229.reuse, R5.reuse, 0x1, P5 ;  /* 0x000000e506211211 */ /* 0x1c0fe200028f0c05 */
[----:B------:R-:W-:Y:S01]  /*23370*/  @!PT LDS RZ, [RZ] ;  /* 0x00000000fffff984 */ /* 0x000fe20000000800 */
[----:B------:R-:W-:Y:S01]  /*23380*/  @!PT LDS RZ, [RZ] ;  /* 0x00000000fffff984 */ /* 0x000fe20000000800 */
[----:B------:R-:W-:Y:S01]  /*23390*/  @!PT LDS RZ, [RZ] ;  /* 0x00000000fffff984 */ /* 0x000fe20000000800 */
[----:B------:R2:W-:Y:S01]  /*233a0*/  @P1 LDGSTS.E.BYPASS.LTC128B.128 [R237+0x6000], [R24.64] ;  /* 0x0600000018ed1fae */ /* 0x0005e2000b901d44 */
[C---:B------:R-:W-:Y:S02]  /*233b0*/  @P0 LEA.HI.X R21, R6.reuse, R229, R5, 0x1, P3 ;  /* 0x000000e506150211 */ /* 0x040fe400018f0c05 */
[----:B------:R-:W-:Y:S01]  /*233c0*/  IADD3 R4, P2, R6, R227, RZ ;  /* 0x000000e306047210 */ /* 0x000fe20007f5e0ff */
[----:B------:R2:W-:Y:S03]  /*233d0*/  @!P1 STS.128 [R237+0x6000], RZ ;  /* 0x006000ffed009388 */ /* 0x0005e60000000c00 */
[CC--:B------:R-:W-:Y:S01]  /*233e0*/  @P1 LEA R30, P4, R4.reuse, R230.reuse, 0x1 ;  /* 0x000000e6041e1211 */ /* 0x0c0fe200078808ff */
[----:B------:R-:W-:Y:S01]  /*233f0*/  @!PT LDS RZ, [RZ] ;  /* 0x00000000fffff984 */ /* 0x000fe20000000800 */
[----:B------:R-:W-:Y:S01]  /*23400*/  @!PT LDS RZ, [RZ] ;  /* 0x00000000fffff984 */ /* 0x000fe20000000800 */
[----:B------:R-:W-:Y:S01]  /*23410*/  @!PT LDS RZ, [RZ] ;  /* 0x00000000fffff984 */ /* 0x000fe20000000800 */
[----:B------:R2:W-:Y:S01]  /*23420*/  @P0 LDGSTS.E.BYPASS.LTC128B.128 [R237+0xa000], [R22.64+0x80] ;  /* 0x0a00008016ed0fae */ /* 0x0005e2000b901d44 */
[----:B------:R-:W-:Y:S01]  /*23430*/  IMAD.X R3, R5, 0x1, R228, P2 ;  /* 0x0000000105037824 */ /* 0x000fe200010e06e4 */
[C---:B------:R-:W-:Y:S01]  /*23440*/  @P0 LEA R34, P2, R4.reuse, R230, 0x1 ;  /* 0x000000e604220211 */ /* 0x040fe200078408ff */
[----:B------:R-:W-:Y:S01]  /*23450*/  IMAD.MOV.U32 R230, RZ, RZ, R18 ;  /* 0x000000ffffe67224 */ /* 0x000fe200078e0012 */
[----:B------:R2:W-:Y:S02]  /*23460*/  @!P0 STS.128 [R237+0xa000], RZ ;  /* 0x00a000ffed008388 */ /* 0x0005e40000000c00 */
[CCC-:B------:R-:W-:Y:S02]  /*23470*/  @P1 LEA.HI.X R31, R4.reuse, R229.reuse, R3.reuse, 0x1, P4 ;  /* 0x000000e5041f1211 */ /* 0x1c0fe400020f0c03 */
[----:B------:R-:W-:Y:S01]  /*23480*/  @!PT LDS RZ, [RZ] ;  /* 0x00000000fffff984 */ /* 0x000fe20000000800 */
[----:B------:R-:W-:Y:S01]  /*23490*/  @!PT LDS RZ, [RZ] ;  /* 0x00000000fffff984 */ /* 0x000fe20000000800 */
[----:B------:R-:W-:Y:S01]  /*234a0*/  @!PT LDS RZ, [RZ] ;  /* 0x00000000fffff984 */ /* 0x000fe20000000800 */
[----:B------:R2:W-:Y:S01]  /*234b0*/  @P1 LDGSTS.E.BYPASS.LTC128B.128 [R237+0x6800], [R28.64] ;  /* 0x068000001ced1fae */ /* 0x0005e2000b901d44 */
[----:B------:R-:W-:Y:S01]  /*234c0*/  @P0 LEA.HI.X R35, R4, R229, R3, 0x1, P2 ;  /* 0x000000e504230211 */ /* 0x000fe200010f0c03 */
[----:B------:R-:W-:Y:S02]  /*234d0*/  IMAD.MOV.U32 R229, RZ, RZ, R19 ;  /* 0x000000ffffe57224 */ /* 0x000fe400078e0013 */
        /* <DEDUP_REMOVED lines=27> */
.L_x_1419:
[----:B--23--:R-:W-:Y:S05]  /*23690*/  BSYNC B1 ;  /* 0x0000000000017941 */ /* 0x00cfea0003800000 */
.L_x_1418:
[----:B------:R-:W-:Y:S01]  /*236a0*/  ULDC.64 UR4, c[0x0][0x118] ;  /* 0x0000460000047ab9 */ /* 0x000fe20000000a00 */
[----:B------:R-:W-:Y:S01]  /*236b0*/  FMNMX.FTZ R6, R146, R2, !PT ;  /* 0x0000000292067209 */ /* 0x000fe20007810000 */
[----:B------:R-:W2:Y:S01]  /*236c0*/  LD.E R134, [R136.64+0xdc] ;  /* 0x0000dc0488867980 */ /* 0x000ea2000c101900 */
[----:B------:R-:W-:Y:S02]  /*236d0*/  FMNMX.FTZ R3, R144, R0, !PT ;  /* 0x0000000090037209 */ /* 0x000fe40007810000 */
[----:B------:R-:W-:Y:S01]  /*236e0*/  FMNMX.FTZ R6, R145, R6, !PT ;  /* 0x0000000691067209 */ /* 0x000fe20007810000 */
[----:B----4-:R-:W-:Y:S01]  /*236f0*/  LDSM.16.MT88.4 R12, [R218+0xc000] ;  /* 0x00c00000da0c783b */ /* 0x010fe20000004200 */
[----:B------:R-:W-:Y:S02]  /*23700*/  MOV R9, R132 ;  /* 0x0000008400097202 */ /* 0x000fe40000000f00 */
[----:B------:R-:W-:Y:S02]  /*23710*/  MOV R8, R151 ;  /* 0x0000009700087202 */ /* 0x000fe40000000f00 */
[----:B------:R-:W-:Y:S02]  /*23720*/  FMNMX.FTZ R3, R142, R3, !PT ;  /* 0x000000038e037209 */ /* 0x000fe40007810000 */
[----:B------:R-:W-:Y:S01]  /*23730*/  FMNMX.FTZ R6, R143, R6, !PT ;  /* 0x000000068f067209 */ /* 0x000fe20007810000 */
[----:B------:R-:W-:Y:S01]  /*23740*/  LDSM.16.MT88.4 R20, [R216+0xc000] ;  /* 0x00c00000d814783b */ /* 0x000fe20000004200 */
[----:B------:R-:W-:Y:S02]  /*23750*/  MOV R40, R147 ;  /* 0x0000009300287202 */ /* 0x000fe40000000f00 */
[----:B------:R-:W-:Y:S02]  /*23760*/  FMNMX.FTZ R3, R8, R3, !PT ;  /* 0x0000000308037209 */ /* 0x000fe40007810000 */
[----:B------:R-:W-:Y:S02]  /*23770*/  FMNMX.FTZ R6, R9, R6, !PT ;  /* 0x0000000609067209 */ /* 0x000fe40007810000 */
[----:B------:R-:W-:Y:S01]  /*23780*/  MOV R7, R149 ;  /* 0x0000009500077202 */ /* 0x000fe20000000f00 */
        /* <DEDUP_REMOVED lines=18> */
[----:B-1----:R-:W-:Y:S02]  /*238b0*/  FMNMX.FTZ R6, R172, R6, !PT ;  /* 0x00000006ac067209 */ /* 0x002fe40007810000 */
        /* <DEDUP_REMOVED lines=44> */
[----:B------:R-:W3:Y:S01]  /*23b80*/  SHFL.BFLY PT, R4, R3, 0x2, 0x1f ;  /* 0x0c401f0003047f89 */ /* 0x000ee200000e0000 */
[----:B-1----:R-:W-:Y:S07]  /*23b90*/  FMNMX.FTZ R5, R6, R5, !PT ;  /* 0x0000000506057209 */ /* 0x002fee0007810000 */
[----:B------:R-:W1:Y:S01]  /*23ba0*/  SHFL.BFLY PT, R132, R5, 0x1, 0x1f ;  /* 0x0c201f0005847f89 */ /* 0x000e6200000e0000 */
[----:B---3--:R-:W-:Y:S07]  /*23bb0*/  FMNMX.FTZ R4, R3, R4, !PT ;  /* 0x0000000403047209 */ /* 0x008fee0007810000 */
[----:B------:R-:W3:Y:S01]  /*23bc0*/  SHFL.BFLY PT, R3, R4, 0x1, 0x1f ;  /* 0x0c201f0004037f89 */ /* 0x000ee200000e0000 */
[----:B-1----:R-:W-:Y:S04]  /*23bd0*/  FMNMX.FTZ R132, R5, R132, !PT ;  /* 0x0000008405847209 */ /* 0x002fe80007810000 */
[C---:B------:R-:W-:Y:S01]  /*23be0*/  FSETP.NEU.FTZ.AND P0, PT, R132.reuse, -INF , PT ;  /* 0xff8000008400780b */ /* 0x040fe20003f1d000 */
[----:B------:R-:W-:Y:S01]  /*23bf0*/  FADD.FTZ R2, -R132, R2 ;  /* 0x0000000284027221 */ /* 0x000fe20000010100 */
[----:B---3--:R-:W-:Y:S05]  /*23c00*/  FMNMX.FTZ R3, R4, R3, !PT ;  /* 0x0000000304037209 */ /* 0x008fea0007810000 */
[----:B------:R-:W-:Y:S02]  /*23c10*/  FADD.FTZ R0, -R3, R0 ;  /* 0x0000000003007221 */ /* 0x000fe40000010100 */
[C---:B--2---:R-:W-:Y:S02]  /*23c20*/  FMUL.FTZ R151, R134.reuse, R132 ;  /* 0x0000008486977220 */ /* 0x044fe40000410000 */
[C---:B------:R-:W-:Y:S02]  /*23c30*/  FMUL.FTZ R149, R134.reuse, R3 ;  /* 0x0000000386957220 */ /* 0x040fe40000410000 */
[C---:B------:R-:W-:Y:S01]  /*23c40*/  FMUL.FTZ R0, R134.reuse, R0 ;  /* 0x0000000086007220 */ /* 0x040fe20000410000 */
[----:B------:R-:W-:Y:S01]  /*23c50*/  FSEL R151, R151, RZ, P0 ;  /* 0x000000ff97977208 */ /* 0x000fe20000000000 */
[----:B------:R-:W-:Y:S01]  /*23c60*/  FMUL.FTZ R2, R134, R2 ;  /* 0x0000000286027220 */ /* 0x000fe20000410000 */
[----:B------:R-:W-:Y:S03]  /*23c70*/  FSETP.NEU.FTZ.AND P0, PT, R3, -INF , PT ;  /* 0xff8000000300780b */ /* 0x000fe60003f1d000 */
[-CC-:B------:R-:W-:Y:S01]  /*23c80*/  FFMA.FTZ R146, R146, R134.reuse, -R151.reuse ;  /* 0x0000008692927223 */ /* 0x180fe20000010897 */
[----:B------:R-:W-:Y:S01]  /*23c90*/  FSEL R149, R149, RZ, P0 ;  /* 0x000000ff95957208 */ /* 0x000fe20000000000 */
[-CC-:B------:R-:W-:Y:S01]  /*23ca0*/  FFMA.FTZ R145, R145, R134.reuse, -R151.reuse ;  /* 0x0000008691917223 */ /* 0x180fe20000010897 */
[----:B------:R-:W1:Y:S01]  /*23cb0*/  MUFU.EX2 R0, R0 ;  /* 0x0000000000007308 */ /* 0x000e620000000800 */
[-C--:B------:R-:W-:Y:S01]  /*23cc0*/  FFMA.FTZ R157, R157, R134.reuse, -R151 ;  /* 0x000000869d9d7223 */ /* 0x080fe20000010897 */
[----:B------:R-:W-:Y:S01]  /*23cd0*/  ISETP.GT.AND P0, PT, R240, 0x1, PT ;  /* 0x00000001f000780c */ /* 0x000fe20003f04270 */
[-CC-:B------:R-:W-:Y:S02]  /*23ce0*/  FFMA.FTZ R137, R8, R134.reuse, -R149.reuse ;  /* 0x0000008608897223 */ /* 0x180fe40000010895 */
[-C--:B------:R-:W-:Y:S02]  /*23cf0*/  FFMA.FTZ R147, R144, R134.reuse, -R149 ;  /* 0x0000008690937223 */ /* 0x080fe40000010895 */
[-CC-:B------:R-:W-:Y:S02]  /*23d00*/  FFMA.FTZ R144, R143, R134.reuse, -R151.reuse ;  /* 0x000000868f907223 */ /* 0x180fe40000010897 */
[-C--:B------:R-:W-:Y:S01]  /*23d10*/  FFMA.FTZ R143, R9, R134.reuse, -R151 ;  /* 0x00000086098f7223 */ /* 0x080fe20000010897 */
[----:B------:R-:W2:Y:S01]  /*23d20*/  MUFU.EX2 R2, R2 ;  /* 0x0000000200027308 */ /* 0x000ea20000000800 */
[-CC-:B------:R-:W-:Y:S02]  /*23d30*/  FFMA.FTZ R142, R142, R134.reuse, -R149.reuse ;  /* 0x000000868e8e7223 */ /* 0x180fe40000010895 */
[-C--:B------:R-:W-:Y:S02]  /*23d40*/  FFMA.FTZ R136, R7, R134.reuse, -R149 ;  /* 0x0000008607887223 */ /* 0x080fe40000010895 */
[-C--:B------:R-:W-:Y:S02]  /*23d50*/  FFMA.FTZ R158, R158, R134.reuse, -R151 ;  /* 0x000000869e9e7223 */ /* 0x080fe40000010897 */
[-C--:B------:R-:W-:Y:S02]  /*23d60*/  FFMA.FTZ R166, R166, R134.reuse, -R149 ;  /* 0x00000086a6a67223 */ /* 0x080fe40000010895 */
[-CC-:B------:R-:W-:Y:S01]  /*23d70*/  FFMA.FTZ R167, R167, R134.reuse, -R151.reuse ;  /* 0x00000086a7a77223 */ /* 0x180fe20000010897 */
[----:B------:R-:W-:Y:S01]  /*23d80*/  MUFU.EX2 R146, R146 ;  /* 0x0000009200927308 */ /* 0x000fe20000000800 */
[-C--:B------:R-:W-:Y:S02]  /*23d90*/  FFMA.FTZ R168, R168, R134.reuse, -R151 ;  /* 0x00000086a8a87223 */ /* 0x080fe40000010897 */
[--C-:B------:R-:W-:Y:S02]  /*23da0*/  FFMA.FTZ R169, R169, R134, -R149.reuse ;  /* 0x00000086a9a97223 */ /* 0x100fe40000010895 */
[C---:B-1----:R-:W-:Y:S02]  /*23db0*/  FMUL.FTZ R6, R0.reuse, R130 ;  /* 0x0000008200067220 */ /* 0x042fe40000410000 */
[C---:B------:R-:W-:Y:S02]  /*23dc0*/  FMUL.FTZ R7, R0.reuse, R131 ;  /* 0x0000008300077220 */ /* 0x040fe40000410000 */
[C---:B------:R-:W-:Y:S01]  /*23dd0*/  FMUL.FTZ R10, R0.reuse, R126 ;  /* 0x0000007e000a7220 */ /* 0x040fe20000410000 */
[----:B------:R-:W1:Y:S01]  /*23de0*/  MUFU.EX2 R145, R145 ;  /* 0x0000009100917308 */ /* 0x000e620000000800 */
[C---:B------:R-:W-:Y:S02]  /*23df0*/  FMUL.FTZ R11, R0.reuse, R127 ;  /* 0x0000007f000b7220 */ /* 0x040fe40000410000 */
[----:B------:R-:W-:Y:S02]  /*23e00*/  FMUL.FTZ R18, R0, R118 ;  /* 0x0000007600127220 */ /* 0x000fe40000410000 */
[C---:B--2---:R-:W-:Y:S02]  /*23e10*/  FMUL.FTZ R4, R2.reuse, R128 ;  /* 0x0000008002047220 */ /* 0x044fe40000410000 */
[C---:B------:R-:W-:Y:S02]  /*23e20*/  FMUL.FTZ R5, R2.reuse, R129 ;  /* 0x0000008102057220 */ /* 0x040fe40000410000 */
[C---:B------:R-:W-:Y:S01]  /*23e30*/  FMUL.FTZ R8, R2.reuse, R124 ;  /* 0x0000007c02087220 */ /* 0x040fe20000410000 */
[----:B------:R-:W-:Y:S01]  /*23e40*/  MUFU.EX2 R147, R147 ;  /* 0x0000009300937308 */ /* 0x000fe20000000800 */
[----:B------:R-:W-:Y:S02]  /*23e50*/  FMUL.FTZ R9, R2, R125 ;  /* 0x0000007d02097220 */ /* 0x000fe40000410000 */
[----:B------:R-:W-:Y:S01]  /*23e60*/  FMUL.FTZ R19, R0, R119 ;  /* 0x0000007700137220 */ /* 0x000fe20000410000 */
[----:B------:R-:W-:Y:S01]  /*23e70*/  LDSM.16.MT88.4 R124, [R218+0xf800] ;  /* 0x00f80000da7c783b */ /* 0x000fe20000004200 */
[C---:B------:R-:W-:Y:S02]  /*23e80*/  FMUL.FTZ R16, R2.reuse, R116 ;  /* 0x0000007402107220 */ /* 0x040fe40000410000 */
[----:B------:R-:W-:Y:S02]  /*23e90*/  FMUL.FTZ R17, R2, R117 ;  /* 0x0000007502117220 */ /* 0x000fe40000410000 */
[C---:B------:R-:W-:Y:S01]  /*23ea0*/  FMUL.FTZ R26, R0.reuse, R110 ;  /* 0x0000006e001a7220 */ /* 0x040fe20000410000 */
[----:B------:R-:W2:Y:S01]  /*23eb0*/  MUFU.EX2 R142, R142 ;  /* 0x0000008e008e7308 */ /* 0x000ea20000000800 */
[----:B------:R-:W-:Y:S01]  /*23ec0*/  FMUL.FTZ R27, R0, R111 ;  /* 0x0000006f001b7220 */ /* 0x000fe20000410000 */
[----:B------:R-:W-:Y:S01]  /*23ed0*/  LDSM.16.MT88.4 R116, [R216+0xf800] ;  /* 0x00f80000d874783b */ /* 0x000fe20000004200 */
[C---:B------:R-:W-:Y:S01]  /*23ee0*/  FMUL.FTZ R24, R2.reuse, R108 ;  /* 0x0000006c02187220 */ /* 0x040fe20000410000 */
[----:B-1----:R-:W-:Y:S01]  /*23ef0*/  F2FP.BF16.PACK_AB R128, R145, R146 ;  /* 0x000000929180723e */ /* 0x002fe200000010ff */
[----:B------:R-:W-:Y:S02]  /*23f00*/  FMUL.FTZ R25, R2, R109 ;  /* 0x0000006d02197220 */ /* 0x000fe40000410000 */
[C---:B------:R-:W-:Y:S02]  /*23f10*/  FMUL.FTZ R34, R0.reuse, R102 ;  /* 0x0000006600227220 */ /* 0x040fe40000410000 */
[----:B------:R-:W-:Y:S01]  /*23f20*/  FMUL.FTZ R35, R0, R103 ;  /* 0x0000006700237220 */ /* 0x000fe20000410000 */
[----:B------:R-:W-:Y:S01]  /*23f30*/  MUFU.EX2 R144, R144 ;  /* 0x0000009000907308 */ /* 0x000fe20000000800 */
[C---:B------:R-:W-:Y:S01]  /*23f40*/  FMUL.FTZ R32, R2.reuse, R100 ;  /* 0x0000006402207220 */ /* 0x040fe20000410000 */
[----:B------:R-:W-:Y:S01]  /*23f50*/  LDSM.16.MT88.4 R108, [R215+0xf800] ;  /* 0x00f80000d76c783b */ /* 0x000fe20000004200 */
[----:B------:R-:W-:Y:S02]  /*23f60*/  FMUL.FTZ R33, R2, R101 ;  /* 0x0000006502217220 */ /* 0x000fe40000410000 */
[C---:B------:R-:W-:Y:S02]  /*23f70*/  FMUL.FTZ R42, R0.reuse, R94 ;  /* 0x0000005e002a7220 */ /* 0x040fe40000410000 */
[----:B------:R-:W-:Y:S02]  /*23f80*/  FMUL.FTZ R43, R0, R95 ;  /* 0x0000005f002b7220 */ /* 0x000fe40000410000 */
[----:B------:R-:W-:Y:S01]  /*23f90*/  FMUL.FTZ R41, R2, R93 ;  /* 0x0000005d02297220 */ /* 0x000fe20000410000 */
[----:B------:R-:W1:Y:S01]  /*23fa0*/  MUFU.EX2 R143, R143 ;  /* 0x0000008f008f7308 */ /* 0x000e620000000800 */
[----:B------:R-:W-:Y:S01]  /*23fb0*/  LDSM.16.MT88.4 R100, [R214+0xf800] ;  /* 0x00f80000d664783b */ /* 0x000fe20000004200 */
[----:B------:R-:W-:Y:S01]  /*23fc0*/  FMUL.FTZ R50, R0, R86 ;  /* 0x0000005600327220 */ /* 0x000fe20000410000 */
[----:B--2---:R-:W-:Y:S01]  /*23fd0*/  F2FP.BF16.PACK_AB R129, R142, R147 ;  /* 0x000000938e81723e */ /* 0x004fe200000010ff */
[----:B------:R-:W-:Y:S02]  /*23fe0*/  FMUL.FTZ R51, R0, R87 ;  /* 0x0000005700337220 */ /* 0x000fe40000410000 */
[C---:B------:R-:W-:Y:S02]  /*23ff0*/  FMUL.FTZ R48, R2.reuse, R84 ;  /* 0x0000005402307220 */ /* 0x040fe40000410000 */
[----:B------:R-:W-:Y:S02]  /*24000*/  FMUL.FTZ R49, R2, R85 ;  /* 0x0000005502317220 */ /* 0x000fe40000410000 */
[----:B------:R-:W-:Y:S01]  /*24010*/  MUFU.EX2 R137, R137 ;  /* 0x0000008900897308 */ /* 0x000fe20000000800 */
[----:B------:R-:W2:Y:S01]  /*24020*/  LDSM.16.MT88.4 R84, [R214+0x10000] ;  /* 0x01000000d654783b */ /* 0x000ea20000004200 */
[C---:B------:R-:W-:Y:S02]  /*24030*/  FMUL.FTZ R58, R0.reuse, R78 ;  /* 0x0000004e003a7220 */ /* 0x040fe40000410000 */
[----:B------:R-:W-:Y:S02]  /*24040*/  FMUL.FTZ R59, R0, R79 ;  /* 0x0000004f003b7220 */ /* 0x000fe40000410000 */
[C---:B------:R-:W-:Y:S02]  /*24050*/  FMUL.FTZ R56, R2.reuse, R76 ;  /* 0x0000004c02387220 */ /* 0x040fe40000410000 */
[----:B------:R-:W-:Y:S02]  /*24060*/  FMUL.FTZ R57, R2, R77 ;  /* 0x0000004d02397220 */ /* 0x000fe40000410000 */
[----:B------:R-:W3:Y:S01]  /*24070*/  MUFU.EX2 R136, R136 ;  /* 0x0000008800887308 */ /* 0x000ee20000000800 */
[----:B------:R-:W4:Y:S01]  /*24080*/  LDSM.16.MT88.4 R76, [R218+0xc800] ;  /* 0x00c80000da4c783b */ /* 0x000f220000004200 */
[C---:B------:R-:W-:Y:S01]  /*24090*/  FMUL.FTZ R66, R0.reuse, R70 ;  /* 0x0000004600427220 */ /* 0x040fe20000410000 */
[----:B-1----:R-:W-:Y:S01]  /*240a0*/  F2FP.BF16.PACK_AB R130, R143, R144 ;  /* 0x000000908f82723e */ /* 0x002fe200000010ff */
[----:B------:R-:W-:Y:S02]  /*240b0*/  FMUL.FTZ R67, R0, R71 ;  /* 0x0000004700437220 */ /* 0x000fe40000410000 */
[C---:B------:R-:W-:Y:S02]  /*240c0*/  FMUL.FTZ R64, R2.reuse, R68 ;  /* 0x0000004402407220 */ /* 0x040fe40000410000 */
[----:B------:R-:W-:Y:S02]  /*240d0*/  FMUL.FTZ R65, R2, R69 ;  /* 0x0000004502417220 */ /* 0x000fe40000410000 */
[----:B------:R-:W-:Y:S01]  /*240e0*/  MUFU.EX2 R157, R157 ;  /* 0x0000009d009d7308 */ /* 0x000fe20000000800 */
[-C--:B------:R-:W-:Y:S02]  /*240f0*/  FFMA.FTZ R170, R170, R134.reuse, -R149 ;  /* 0x00000086aaaa7223 */ /* 0x080fe40000010895 */
[-CC-:B------:R-:W-:Y:S02]  /*24100*/  FFMA.FTZ R171, R171, R134.reuse, -R151.reuse ;  /* 0x00000086abab7223 */ /* 0x180fe40000010897 */
[-C--:B------:R-:W-:Y:S02]  /*24110*/  FFMA.FTZ R172, R172, R134.reuse, -R151 ;  /* 0x00000086acac7223 */ /* 0x080fe40000010897 */
[-CC-:B------:R-:W-:Y:S02]  /*24120*/  FFMA.FTZ R173, R173, R134.reuse, -R149.reuse ;  /* 0x00000086adad7223 */ /* 0x180fe40000010895 */
[-C--:B------:R-:W-:Y:S01]  /*24130*/  FFMA.FTZ R175, R175, R134.reuse, -R149 ;  /* 0x00000086afaf7223 */ /* 0x080fe20000010895 */
[----:B------:R-:W1:Y:S01]  /*24140*/  MUFU.EX2 R158, R158 ;  /* 0x0000009e009e7308 */ /* 0x000e620000000800 */
[-CC-:B------:R-:W-:Y:S02]  /*24150*/  FFMA.FTZ R182, R182, R134.reuse, -R151.reuse ;  /* 0x00000086b6b67223 */ /* 0x180fe40000010897 */
[-C--:B------:R-:W-:Y:S01]  /*24160*/  FFMA.FTZ R184, R184, R134.reuse, -R151 ;  /* 0x00000086b8b87223 */ /* 0x080fe20000010897 */
[----:B---3--:R-:W-:Y:S01]  /*24170*/  F2FP.BF16.PACK_AB R131, R136, R137 ;  /* 0x000000898883723e */ /* 0x008fe200000010ff */
[-CC-:B------:R-:W-:Y:S02]  /*24180*/  FFMA.FTZ R186, R186, R134.reuse, -R149.reuse ;  /* 0x00000086baba7223 */ /* 0x180fe40000010895 */
[-C--:B------:R-:W-:Y:S02]  /*24190*/  FFMA.FTZ R185, R185, R134.reuse, -R149 ;  /* 0x00000086b9b97223 */ /* 0x080fe40000010895 */
[-CC-:B------:R-:W-:Y:S01]  /*241a0*/  FFMA.FTZ R187, R187, R134.reuse, -R151.reuse ;  /* 0x00000086bbbb7223 */ /* 0x180fe20000010897 */
[----:B------:R-:W-:Y:S01]  /*241b0*/  MUFU.EX2 R166, R166 ;  /* 0x000000a600a67308 */ /* 0x000fe20000000800 */
[C---:B------:R-:W-:Y:S05]  /*241c0*/  HMMA.16816.F32.BF16 R4, R128.reuse, R12, R4 ;  /* 0x0000000c8004723c */ /* 0x040fea0000041804 */
[----:B------:R-:W-:Y:S02]  /*241d0*/  FFMA.FTZ R188, R188, R134, -R151 ;  /* 0x00000086bcbc7223 */ /* 0x000fe40000010897 */
[C---:B------:R-:W-:Y:S01]  /*241e0*/  FMUL.FTZ R12, R2.reuse, R120 ;  /* 0x00000078020c7220 */ /* 0x040fe20000410000 */
[C---:B------:R-:W-:Y:S01]  /*241f0*/  HMMA.16816.F32.BF16 R8, R128.reuse, R14, R8 ;  /* 0x0000000e8008723c */ /* 0x040fe20000041808 */
[----:B------:R-:W-:Y:S03]  /*24200*/  MUFU.EX2 R167, R167 ;  /* 0x000000a700a77308 */ /* 0x000fe60000000800 */
[----:B------:R-:W-:Y:S01]  /*24210*/  FMUL.FTZ R13, R2, R121 ;  /* 0x00000079020d7220 */ /* 0x000fe20000410000 */
[----:B-1----:R-:W-:Y:S01]  /*24220*/  F2FP.BF16.PACK_AB R70, R158, R157 ;  /* 0x0000009d9e46723e */ /* 0x002fe200000010ff */
[--C-:B------:R-:W-:Y:S02]  /*24230*/  FFMA.FTZ R189, R189, R134, -R149.reuse ;  /* 0x00000086bdbd7223 */ /* 0x100fe40000010895 */
[C---:B------:R-:W-:Y:S03]  /*24240*/  FMUL.FTZ R14, R0.reuse, R122 ;  /* 0x0000007a000e7220 */ /* 0x040fe60000410000 */
[----:B------:R-:W-:Y:S01]  /*24250*/  MUFU.EX2 R168, R168 ;  /* 0x000000a800a87308 */ /* 0x000fe20000000800 */
[----:B------:R-:W-:Y:S02]  /*24260*/  FMUL.FTZ R15, R0, R123 ;  /* 0x0000007b000f7220 */ /* 0x000fe40000410000 */
[-C--:B------:R-:W-:Y:S02]  /*24270*/  FFMA.FTZ R190, R190, R134.reuse, -R149 ;  /* 0x00000086bebe7223 */ /* 0x080fe40000010895 */
[-CC-:B------:R-:W-:Y:S02]  /*24280*/  FFMA.FTZ R192, R248, R134.reuse, -R151.reuse ;  /* 0x00000086f8c07223 */ /* 0x180fe40000010897 */
[-C--:B------:R-:W-:Y:S01]  /*24290*/  FFMA.FTZ R193, R247, R134.reuse, -R151 ;  /* 0x00000086f7c17223 */ /* 0x080fe20000010897 */
[C---:B------:R-:W-:Y:S02]  /*242a0*/  HMMA.16816.F32.BF16 R12, R128.reuse, R20, R12 ;  /* 0x00000014800c723c */ /* 0x040fe4000004180c */
[----:B------:R-:W-:Y:S01]  /*242b0*/  MUFU.EX2 R169, R169 ;  /* 0x000000a900a97308 */ /* 0x000fe20000000800 */
[-CC-:B------:R-:W-:Y:S02]  /*242c0*/  FFMA.FTZ R195, R246, R134.reuse, -R149.reuse ;  /* 0x00000086f6c37223 */ /* 0x180fe40000010895 */
[--C-:B------:R-:W-:Y:S02]  /*242d0*/  FFMA.FTZ R194, R199, R134, -R149.reuse ;  /* 0x00000086c7c27223 */ /* 0x100fe40000010895 */
[C---:B------:R-:W-:Y:S01]  /*242e0*/  FMUL.FTZ R20, R2.reuse, R112 ;  /* 0x0000007002147220 */ /* 0x040fe20000410000 */
[C---:B------:R-:W-:Y:S04]  /*242f0*/  HMMA.16816.F32.BF16 R16, R128.reuse, R22, R16 ;  /* 0x000000168010723c */ /* 0x040fe80000041810 */
[----:B------:R-:W-:Y:S01]  /*24300*/  FMUL.FTZ R21, R2, R113 ;  /* 0x0000007102157220 */ /* 0x000fe20000410000 */
[----:B------:R-:W-:Y:S01]  /*24310*/  MUFU.EX2 R170, R170 ;  /* 0x000000aa00aa7308 */ /* 0x000fe20000000800 */
[----:B------:R-:W-:Y:S02]  /*24320*/  FFMA.FTZ R112, R249, R134, -R149 ;  /* 0x00000086f9707223 */ /* 0x000fe40000010895 */
[C---:B------:R-:W-:Y:S04]  /*24330*/  FMUL.FTZ R22, R0.reuse, R114 ;  /* 0x0000007200167220 */ /* 0x040fe80000410000 */
[----:B------:R-:W-:Y:S02]  /*24340*/  FMUL.FTZ R23, R0, R115 ;  /* 0x0000007300177220 */ /* 0x000fe40000410000 */
[-CC-:B------:R-:W-:Y:S01]  /*24350*/  FFMA.FTZ R198, R198, R134.reuse, -R151.reuse ;  /* 0x00000086c6c67223 */ /* 0x180fe20000010897 */
[----:B------:R-:W1:Y:S01]  /*24360*/  MUFU.EX2 R112, R112 ;  /* 0x0000007000707308 */ /* 0x000e620000000800 */
[-C--:B------:R-:W-:Y:S02]  /*24370*/  FFMA.FTZ R197, R197, R134.reuse, -R151 ;  /* 0x00000086c5c57223 */ /* 0x080fe40000010897 */
[-CC-:B------:R-:W-:Y:S01]  /*24380*/  FFMA.FTZ R196, R196, R134.reuse, -R149.reuse ;  /* 0x00000086c4c47223 */ /* 0x180fe20000010895 */
[C---:B------:R-:W-:Y:S03]  /*24390*/  HMMA.16816.F32.BF16 R20, R128.reuse, R28, R20 ;  /* 0x0000001c8014723c */ /* 0x040fe60000041814 */
[-C--:B------:R-:W-:Y:S02]  /*243a0*/  FFMA.FTZ R191, R191, R134.reuse, -R149 ;  /* 0x00000086bfbf7223 */ /* 0x080fe40000010895 */
[--C-:B------:R-:W-:Y:S01]  /*243b0*/  FFMA.FTZ R183, R183, R134, -R151.reuse ;  /* 0x00000086b7b77223 */ /* 0x100fe20000010897 */
[----:B------:R-:W-:Y:S01]  /*243c0*/  MUFU.EX2 R171, R171 ;  /* 0x000000ab00ab7308 */ /* 0x000fe20000000800 */
[C---:B------:R-:W-:Y:S01]  /*243d0*/  FMUL.FTZ R28, R2.reuse, R104 ;  /* 0x00000068021c7220 */ /* 0x040fe20000410000 */
[C---:B------:R-:W-:Y:S04]  /*243e0*/  HMMA.16816.F32.BF16 R24, R128.reuse, R30, R24 ;  /* 0x0000001e8018723c */ /* 0x040fe80000041818 */
[----:B------:R-:W-:Y:S02]  /*243f0*/  FMUL.FTZ R29, R2, R105 ;  /* 0x00000069021d7220 */ /* 0x000fe40000410000 */
[--C-:B------:R-:W-:Y:S02]  /*24400*/  FFMA.FTZ R104, R40, R134, -R151.reuse ;  /* 0x0000008628687223 */ /* 0x100fe40000010897 */
[C---:B------:R-:W-:Y:S01]  /*24410*/  FMUL.FTZ R30, R0.reuse, R106 ;  /* 0x0000006a001e7220 */ /* 0x040fe20000410000 */
[----:B------:R-:W-:Y:S03]  /*24420*/  MUFU.EX2 R172, R172 ;  /* 0x000000ac00ac7308 */ /* 0x000fe60000000800 */
[----:B------:R-:W-:Y:S01]  /*24430*/  FMUL.FTZ R31, R0, R107 ;  /* 0x0000006b001f7220 */ /* 0x000fe20000410000 */
[----:B-1----:R-:W-:Y:S01]  /*24440*/  F2FP.BF16.PACK_AB R71, R166, R112 ;  /* 0x00000070a647723e */ /* 0x002fe200000010ff */
[----:B------:R-:W-:Y:S02]  /*24450*/  FMUL.FTZ R40, R2, R92 ;  /* 0x0000005c02287220 */ /* 0x000fe40000410000 */
[----:B------:R-:W-:Y:S01]  /*24460*/  LDSM.16.MT88.4 R92, [R214+0x11000] ;  /* 0x01100000d65c783b */ /* 0x000fe20000004200 */
[-C--:B------:R-:W-:Y:S02]  /*24470*/  FFMA.FTZ R105, R252, R134.reuse, -R151 ;  /* 0x00000086fc697223 */ /* 0x080fe40000010897 */
[C---:B------:R-:W-:Y:S01]  /*24480*/  HMMA.16816.F32.BF16 R28, R128.reuse, R36, R28 ;  /* 0x00000024801c723c */ /* 0x040fe2000004181c */
[----:B------:R-:W-:Y:S02]  /*24490*/  MUFU.EX2 R104, R104 ;  /* 0x0000006800687308 */ /* 0x000fe40000000800 */
[-CC-:B------:R-:W-:Y:S02]  /*244a0*/  FFMA.FTZ R107, R251, R134.reuse, -R149.reuse ;  /* 0x00000086fb6b7223 */ /* 0x180fe40000010895 */
[----:B------:R-:W-:Y:S02]  /*244b0*/  FFMA.FTZ R106, R250, R134, -R149 ;  /* 0x00000086fa6a7223 */ /* 0x000fe40000010895 */
[C---:B------:R-:W-:Y:S01]  /*244c0*/  FMUL.FTZ R36, R2.reuse, R96 ;  /* 0x0000006002247220 */ /* 0x040fe20000410000 */
[C---:B------:R-:W-:Y:S03]  /*244d0*/  HMMA.16816.F32.BF16 R32, R128.reuse, R38, R32 ;  /* 0x000000268020723c */ /* 0x040fe60000041820 */
[----:B------:R-:W1:Y:S01]  /*244e0*/  MUFU.EX2 R105, R105 ;  /* 0x0000006900697308 */ /* 0x000e620000000800 */
[----:B------:R-:W-:Y:S02]  /*244f0*/  FMUL.FTZ R37, R2, R97 ;  /* 0x0000006102257220 */ /* 0x000fe40000410000 */
[----:B------:R-:W-:Y:S02]  /*24500*/  FFMA.FTZ R181, R181, R134, -R151 ;  /* 0x00000086b5b57223 */ /* 0x000fe40000010897 */
[C---:B------:R-:W-:Y:S04]  /*24510*/  FMUL.FTZ R38, R0.reuse, R98 ;  /* 0x0000006200267220 */ /* 0x040fe80000410000 */
[----:B------:R-:W-:Y:S01]  /*24520*/  FMUL.FTZ R39, R0, R99 ;  /* 0x0000006300277220 */ /* 0x000fe20000410000 */
[----:B------:R-:W-:Y:S01]  /*24530*/  MUFU.EX2 R107, R107 ;  /* 0x0000006b006b7308 */ /* 0x000fe20000000800 */
[----:B------:R-:W-:Y:S01]  /*24540*/  LDSM.16.MT88.4 R96, [R214+0x13000] ;  /* 0x01300000d660783b */ /* 0x000fe20000004200 */
[-CC-:B------:R-:W-:Y:S02]  /*24550*/  FFMA.FTZ R180, R180, R134.reuse, -R149.reuse ;  /* 0x00000086b4b47223 */ /* 0x180fe40000010895 */
[-C--:B------:R-:W-:Y:S02]  /*24560*/  FFMA.FTZ R179, R179, R134.reuse, -R149 ;  /* 0x00000086b3b37223 */ /* 0x080fe40000010895 */
[C---:B------:R-:W-:Y:S03]  /*24570*/  HMMA.16816.F32.BF16 R36, R128.reuse, R44, R36 ;  /* 0x0000002c8024723c */ /* 0x040fe60000041824 */
[-CC-:B------:R-:W-:Y:S01]  /*24580*/  FFMA.FTZ R178, R178, R134.reuse, -R151.reuse ;  /* 0x00000086b2b27223 */ /* 0x180fe20000010897 */
[----:B------:R-:W3:Y:S01]  /*24590*/  MUFU.EX2 R106, R106 ;  /* 0x0000006a006a7308 */ /* 0x000ee20000000800 */
[----:B------:R-:W-:Y:S02]  /*245a0*/  FFMA.FTZ R177, R177, R134, -R151 ;  /* 0x00000086b1b17223 */ /* 0x000fe40000010897 */
[C---:B------:R-:W-:Y:S01]  /*245b0*/  FMUL.FTZ R44, R2.reuse, R88 ;  /* 0x00000058022c7220 */ /* 0x040fe20000410000 */
[C---:B------:R-:W-:Y:S04]  /*245c0*/  HMMA.16816.F32.BF16 R40, R128.reuse, R46, R40 ;  /* 0x0000002e8028723c */ /* 0x040fe80000041828 */
[----:B------:R-:W-:Y:S01]  /*245d0*/  FMUL.FTZ R45, R2, R89 ;  /* 0x00000059022d7220 */ /* 0x000fe20000410000 */
[----:B-1----:R-:W-:Y:S01]  /*245e0*/  F2FP.BF16.PACK_AB R68, R105, R104 ;  /* 0x000000686944723e */ /* 0x002fe200000010ff */
[----:B------:R-:W-:Y:S01]  /*245f0*/  MUFU.EX2 R173, R173 ;  /* 0x000000ad00ad7308 */ /* 0x000fe20000000800 */
[C---:B------:R-:W-:Y:S02]  /*24600*/  FMUL.FTZ R46, R0.reuse, R90 ;  /* 0x0000005a002e7220 */ /* 0x040fe40000410000 */
[----:B------:R-:W-:Y:S02]  /*24610*/  FMUL.FTZ R47, R0, R91 ;  /* 0x0000005b002f7220 */ /* 0x000fe40000410000 */
[----:B------:R-:W-:Y:S01]  /*24620*/  LDSM.16.MT88.4 R88, [R214+0x10800] ;  /* 0x01080000d658783b */ /* 0x000fe20000004200 */
[-CC-:B------:R-:W-:Y:S02]  /*24630*/  FFMA.FTZ R176, R176, R134.reuse, -R149.reuse ;  /* 0x00000086b0b07223 */ /* 0x180fe40000010895 */
[-C--:B------:R-:W-:Y:S02]  /*24640*/  FFMA.FTZ R174, R174, R134.reuse, -R149 ;  /* 0x00000086aeae7223 */ /* 0x080fe40000010895 */
[C---:B------:R-:W-:Y:S01]  /*24650*/  HMMA.16816.F32.BF16 R44, R128.reuse, R52, R44 ;  /* 0x00000034802c723c */ /* 0x040fe2000004182c */
[----:B------:R-:W1:Y:S02]  /*24660*/  MUFU.EX2 R175, R175 ;  /* 0x000000af00af7308 */ /* 0x000e640000000800 */
[-CC-:B------:R-:W-:Y:S01]  /*24670*/  FFMA.FTZ R164, R164, R134.reuse, -R151.reuse ;  /* 0x00000086a4a47223 */ /* 0x180fe20000010897 */
[----:B---3--:R-:W-:Y:S01]  /*24680*/  F2FP.BF16.PACK_AB R69, R106, R107 ;  /* 0x0000006b6a45723e */ /* 0x008fe200000010ff */
[----:B------:R-:W-:Y:S02]  /*24690*/  FFMA.FTZ R165, R165, R134, -R151 ;  /* 0x00000086a5a57223 */ /* 0x000fe40000010897 */
[C---:B------:R-:W-:Y:S01]  /*246a0*/  FMUL.FTZ R52, R2.reuse, R80 ;  /* 0x0000005002347220 */ /* 0x040fe20000410000 */
[C---:B------:R-:W-:Y:S03]  /*246b0*/  HMMA.16816.F32.BF16 R48, R128.reuse, R54, R48 ;  /* 0x000000368030723c */ /* 0x040fe60000041830 */
[----:B------:R-:W3:Y:S01]  /*246c0*/  MUFU.EX2 R182, R182 ;  /* 0x000000b600b67308 */ /* 0x000ee20000000800 */
[----:B------:R-:W-:Y:S02]  /*246d0*/  FMUL.FTZ R53, R2, R81 ;  /* 0x0000005102357220 */ /* 0x000fe40000410000 */
[--C-:B------:R-:W-:Y:S02]  /*246e0*/  FFMA.FTZ R163, R163, R134, -R149.reuse ;  /* 0x00000086a3a37223 */ /* 0x100fe40000010895 */
[C---:B------:R-:W-:Y:S04]  /*246f0*/  FMUL.FTZ R54, R0.reuse, R82 ;  /* 0x0000005200367220 */ /* 0x040fe80000410000 */
[----:B------:R-:W-:Y:S01]  /*24700*/  FMUL.FTZ R55, R0, R83 ;  /* 0x0000005300377220 */ /* 0x000fe20000410000 */
[----:B------:R-:W5:Y:S01]  /*24710*/  MUFU.EX2 R184, R184 ;  /* 0x000000b800b87308 */ /* 0x000f620000000800 */
[----:B------:R-:W-:Y:S01]  /*24720*/  LDSM.16.MT88.4 R80, [R215+0xc800] ;  /* 0x00c80000d750783b */ /* 0x000fe20000004200 */
[-C--:B------:R-:W-:Y:S02]  /*24730*/  FFMA.FTZ R162, R162, R134.reuse, -R149 ;  /* 0x00000086a2a27223 */ /* 0x080fe40000010895 */
[-CC-:B------:R-:W-:Y:S02]  /*24740*/  FFMA.FTZ R161, R161, R134.reuse, -R151.reuse ;  /* 0x00000086a1a17223 */ /* 0x180fe40000010897 */
[C---:B------:R-:W-:Y:S03]  /*24750*/  HMMA.16816.F32.BF16 R52, R128.reuse, R60, R52 ;  /* 0x0000003c8034723c */ /* 0x040fe60000041834 */
[-C--:B------:R-:W-:Y:S01]  /*24760*/  FFMA.FTZ R160, R160, R134.reuse, -R151 ;  /* 0x00000086a0a07223 */ /* 0x080fe20000010897 */
[----:B------:R-:W-:Y:S01]  /*24770*/  MUFU.EX2 R186, R186 ;  /* 0x000000ba00ba7308 */ /* 0x000fe20000000800 */
[--C-:B------:R-:W-:Y:S02]  /*24780*/  FFMA.FTZ R159, R159, R134, -R149.reuse ;  /* 0x000000869f9f7223 */ /* 0x100fe40000010895 */
[C---:B------:R-:W-:Y:S01]  /*24790*/  FMUL.FTZ R60, R2.reuse, R72 ;  /* 0x00000048023c7220 */ /* 0x040fe20000410000 */
[C---:B------:R-:W-:Y:S04]  /*247a0*/  HMMA.16816.F32.BF16 R56, R128.reuse, R62, R56 ;  /* 0x0000003e8038723c */ /* 0x040fe80000041838 */
[----:B------:R-:W-:Y:S02]  /*247b0*/  FMUL.FTZ R61, R2, R73 ;  /* 0x00000049023d7220 */ /* 0x000fe40000410000 */
[----:B------:R-:W1:Y:S01]  /*247c0*/  MUFU.EX2 R185, R185 ;  /* 0x000000b900b97308 */ /* 0x000e620000000800 */
[C---:B------:R-:W-:Y:S02]  /*247d0*/  FMUL.FTZ R62, R0.reuse, R74 ;  /* 0x0000004a003e7220 */ /* 0x040fe40000410000 */
[----:B------:R-:W-:Y:S02]  /*247e0*/  FMUL.FTZ R63, R0, R75 ;  /* 0x0000004b003f7220 */ /* 0x000fe40000410000 */
[----:B------:R-:W1:Y:S01]  /*247f0*/  LDSM.16.MT88.4 R72, [R216+0xc800] ;  /* 0x00c80000d848783b */ /* 0x000e620000004200 */
[-C--:B------:R-:W-:Y:S02]  /*24800*/  FFMA.FTZ R156, R156, R134.reuse, -R149 ;  /* 0x000000869c9c7223 */ /* 0x080fe40000010895 */
[-CC-:B------:R-:W-:Y:S02]  /*24810*/  FFMA.FTZ R154, R154, R134.reuse, -R151.reuse ;  /* 0x000000869a9a7223 */ /* 0x180fe40000010897 */
[C---:B--2---:R-:W-:Y:S01]  /*24820*/  HMMA.16816.F32.BF16 R60, R128.reuse, R84, R60 ;  /* 0x00000054803c723c */ /* 0x044fe2000004183c */
[----:B------:R-:W-:Y:S02]  /*24830*/  MUFU.EX2 R187, R187 ;  /* 0x000000bb00bb7308 */ /* 0x000fe40000000800 */
[-C--:B------:R-:W-:Y:S02]  /*24840*/  FFMA.FTZ R155, R155, R134.reuse, -R151 ;  /* 0x000000869b9b7223 */ /* 0x080fe40000010897 */
[-CC-:B------:R-:W-:Y:S02]  /*24850*/  FFMA.FTZ R153, R153, R134.reuse, -R149.reuse ;  /* 0x0000008699997223 */ /* 0x180fe40000010895 */
[-C--:B------:R-:W-:Y:S01]  /*24860*/  FFMA.FTZ R152, R152, R134.reuse, -R149 ;  /* 0x0000008698987223 */ /* 0x080fe20000010895 */
[----:B------:R-:W-:Y:S01]  /*24870*/  HMMA.16816.F32.BF16 R64, R128, R86, R64 ;  /* 0x000000568040723c */ /* 0x000fe20000041840 */
[----:B------:R-:W2:Y:S02]  /*24880*/  LDSM.16.MT88.4 R84, [R214+0xc800] ;  /* 0x00c80000d654783b */ /* 0x000ea40000004200 */
[----:B------:R-:W1:Y:S01]  /*24890*/  MUFU.EX2 R188, R188 ;  /* 0x000000bc00bc7308 */ /* 0x000e620000000800 */
[-CC-:B------:R-:W-:Y:S02]  /*248a0*/  FFMA.FTZ R150, R150, R134.reuse, -R151.reuse ;  /* 0x0000008696967223 */ /* 0x180fe40000010897 */
[-C--:B------:R-:W-:Y:S02]  /*248b0*/  FFMA.FTZ R151, R148, R134.reuse, -R151 ;  /* 0x0000008694977223 */ /* 0x080fe40000010897 */
[C---:B----4-:R-:W-:Y:S05]  /*248c0*/  HMMA.16816.F32.BF16 R4, R68.reuse, R76, R4 ;  /* 0x0000004c4404723c */ /* 0x050fea0000041804 */
[----:B------:R-:W-:Y:S01]  /*248d0*/  MUFU.EX2 R189, R189 ;  /* 0x000000bd00bd7308 */ /* 0x000fe20000000800 */
[-CC-:B------:R-:W-:Y:S02]  /*248e0*/  FFMA.FTZ R135, R135, R134.reuse, -R149.reuse ;  /* 0x0000008687877223 */ /* 0x180fe40000010895 */
[C---:B------:R-:W-:Y:S01]  /*248f0*/  HMMA.16816.F32.BF16 R8, R68.reuse, R78, R8 ;  /* 0x0000004e4408723c */ /* 0x040fe20000041808 */
[----:B------:R-:W4:Y:S03]  /*24900*/  LDSM.16.MT88.4 R76, [R218+0x10800] ;  /* 0x01080000da4c783b */ /* 0x000f260000004200 */
[----:B------:R-:W-:Y:S02]  /*24910*/  FFMA.FTZ R149, R133, R134, -R149 ;  /* 0x0000008685957223 */ /* 0x000fe40000010895 */
[----:B------:R-:W-:Y:S01]  /*24920*/  FFMA.FTZ R147, R0, R243, R147 ;  /* 0x000000f300937223 */ /* 0x000fe20000010093 */
[----:B------:R-:W2:Y:S01]  /*24930*/  MUFU.EX2 R190, R190 ;  /* 0x000000be00be7308 */ /* 0x000ea20000000800 */
[----:B------:R-:W-:Y:S01]  /*24940*/  FFMA.FTZ R146, R2, R242, R146 ;  /* 0x000000f202927223 */ /* 0x000fe20000010092 */
[----:B------:R-:W-:Y:S01]  /*24950*/  MOV R2, R132 ;  /* 0x0000008400027202 */ /* 0x000fe20000000f00 */
[C---:B-1----:R-:W-:Y:S03]  /*24960*/  HMMA.16816.F32.BF16 R12, R68.reuse, R72, R12 ;  /* 0x00000048440c723c */ /* 0x042fe6000004180c */
[----:B------:R-:W-:Y:S02]  /*24970*/  FADD.FTZ R147, R142, R147 ;  /* 0x000000938e937221 */ /* 0x000fe40000010000 */
[----:B------:R-:W-:Y:S02]  /*24980*/  FADD.FTZ R146, R145, R146 ;  /* 0x0000009291927221 */ /* 0x000fe40000010000 */
[----:B------:R-:W1:Y:S01]  /*24990*/  MUFU.EX2 R192, R192 ;  /* 0x000000c000c07308 */ /* 0x000e620000000800 */
[----:B------:R-:W-:Y:S01]  /*249a0*/  FADD.FTZ R137, R137, R147 ;  /* 0x0000009389897221 */ /* 0x000fe20000010000 */
        /* <DEDUP_REMOVED lines=9> */
[----:B------:R-:W3:Y:S02]  /*24a40*/  LDSM.16.MT88.4 R80, [R215+0x10800] ;  /* 0x01080000d750783b */ /* 0x000ee40000004200 */
        /* <DEDUP_REMOVED lines=12> */
[C---:B----4-:R-:W-:Y:S04]  /*24b10*/  HMMA.16816.F32.BF16 R36, R68.reuse, R76, R36 ;  /* 0x0000004c4424723c */ /* 0x050fe80000041824 */
[----:B------:R-:W-:Y:S04]  /*24b20*/  FADD.FTZ R158, R158, R105 ;  /* 0x000000699e9e7221 */ /* 0x000fe80000010000 */
[C---:B------:R-:W-:Y:S01]  /*24b30*/  HMMA.16816.F32.BF16 R40, R68.reuse, R78, R40 ;  /* 0x0000004e4428723c */ /* 0x040fe20000041828 */
[----:B------:R-:W4:Y:S01]  /*24b40*/  LDSM.16.MT88.4 R76, [R216+0xd000] ;  /* 0x00d00000d84c783b */ /* 0x000f220000004200 */
[----:B------:R-:W2:Y:S02]  /*24b50*/  MUFU.EX2 R197, R197 ;  /* 0x000000c500c57308 */ /* 0x000ea40000000800 */
[----:B------:R-:W-:Y:S04]  /*24b60*/  FADD.FTZ R158, R167, R158 ;  /* 0x0000009ea79e7221 */ /* 0x000fe80000010000 */
[C---:B-1----:R-:W-:Y:S04]  /*24b70*/  HMMA.16816.F32.BF16 R44, R68.reuse, R72, R44 ;  /* 0x00000048442c723c */ /* 0x042fe8000004182c */
[----:B------:R-:W-:Y:S04]  /*24b80*/  MUFU.EX2 R196, R196 ;  /* 0x000000c400c47308 */ /* 0x000fe80000000800 */
[C---:B------:R-:W-:Y:S01]  /*24b90*/  HMMA.16816.F32.BF16 R48, R68.reuse, R74, R48 ;  /* 0x0000004a4430723c */ /* 0x040fe20000041830 */
[----:B------:R-:W1:Y:S05]  /*24ba0*/  LDSM.16.MT88.4 R72, [R215+0xd000] ;  /* 0x00d00000d748783b */ /* 0x000e6a0000004200 */
[----:B------:R-:W1:Y:S02]  /*24bb0*/  MUFU.EX2 R191, R191 ;  /* 0x000000bf00bf7308 */ /* 0x000e640000000800 */
[C---:B---3--:R-:W-:Y:S08]  /*24bc0*/  HMMA.16816.F32.BF16 R52, R68.reuse, R80, R52 ;  /* 0x000000504434723c */ /* 0x048ff00000041834 */
[C---:B------:R-:W-:Y:S01]  /*24bd0*/  HMMA.16816.F32.BF16 R56, R68.reuse, R82, R56 ;  /* 0x000000524438723c */ /* 0x040fe20000041838 */
[----:B------:R-:W3:Y:S01]  /*24be0*/  LDSM.16.MT88.4 R80, [R214+0xd000] ;  /* 0x00d00000d650783b */ /* 0x000ee20000004200 */
[----:B------:R-:W1:Y:S06]  /*24bf0*/  MUFU.EX2 R183, R183 ;  /* 0x000000b700b77308 */ /* 0x000e6c0000000800 */
[C---:B------:R-:W-:Y:S04]  /*24c00*/  HMMA.16816.F32.BF16 R60, R68.reuse, R88, R60 ;  /* 0x00000058443c723c */ /* 0x040fe8000004183c */
[----:B------:R-:W1:Y:S04]  /*24c10*/  MUFU.EX2 R181, R181 ;  /* 0x000000b500b57308 */ /* 0x000e680000000800 */
[----:B------:R-:W-:Y:S01]  /*24c20*/  HMMA.16816.F32.BF16 R64, R68, R90, R64 ;  /* 0x0000005a4440723c */ /* 0x000fe20000041840 */
[----:B------:R-:W-:Y:S05]  /*24c30*/  LDSM.16.MT88.4 R88, [R215+0x11000] ;  /* 0x01100000d758783b */ /* 0x000fea0000004200 */
[----:B------:R-:W-:Y:S01]  /*24c40*/  MUFU.EX2 R180, R180 ;  /* 0x000000b400b47308 */ /* 0x000fe20000000800 */
[C---:B------:R-:W-:Y:S01]  /*24c50*/  F2FP.BF16.PACK_AB R68, R168.reuse, R167 ;  /* 0x000000a7a844723e */ /* 0x040fe200000010ff */
[----:B------:R-:W-:Y:S01]  /*24c60*/  FADD.FTZ R168, R168, R158 ;  /* 0x0000009ea8a87221 */ /* 0x000fe20000010000 */
[----:B------:R-:W-:Y:S03]  /*24c70*/  F2FP.BF16.PACK_AB R69, R170, R169 ;  /* 0x000000a9aa45723e */ /* 0x000fe600000010ff */
[----:B------:R-:W-:Y:S01]  /*24c80*/  F2FP.BF16.PACK_AB R70, R172, R171 ;  /* 0x000000abac46723e */ /* 0x000fe200000010ff */
[----:B------:R-:W-:Y:S01]  /*24c90*/  FADD.FTZ R169, R169, R0 ;  /* 0x00000000a9a97221 */ /* 0x000fe20000010000 */
[----:B------:R-:W-:Y:S01]  /*24ca0*/  F2FP.BF16.PACK_AB R71, R175, R173 ;  /* 0x000000adaf47723e */ /* 0x000fe200000010ff */
[----:B------:R-:W-:Y:S01]  /*24cb0*/  FADD.FTZ R168, R171, R168 ;  /* 0x000000a8aba87221 */ /* 0x000fe20000010000 */
[----:B------:R-:W1:Y:S01]  /*24cc0*/  MUFU.EX2 R179, R179 ;  /* 0x000000b300b37308 */ /* 0x000e620000000800 */
[----:B------:R-:W-:Y:S01]  /*24cd0*/  IADD3 R0, R240, -0x1, RZ ;  /* 0xfffffffff0007810 */ /* 0x000fe20007ffe0ff */
[----:B------:R-:W-:Y:S02]  /*24ce0*/  FADD.FTZ R169, R170, R169 ;  /* 0x000000a9aaa97221 */ /* 0x000fe40000010000 */
[----:B------:R-:W-:Y:S01]  /*24cf0*/  FADD.FTZ R172, R172, R168 ;  /* 0x000000a8acac7221 */ /* 0x000fe20000010000 */
[C---:B--2---:R-:W-:Y:S03]  /*24d00*/  HMMA.16816.F32.BF16 R4, R68.reuse, R84, R4 ;  /* 0x000000544404723c */ /* 0x044fe60000041804 */
[----:B------:R-:W-:Y:S01]  /*24d10*/  FADD.FTZ R173, R173, R169 ;  /* 0x000000a9adad7221 */ /* 0x000fe20000010000 */
[----:B------:R-:W-:Y:S01]  /*24d20*/  MOV R240, R0 ;  /* 0x0000000000f07202 */ /* 0x000fe20000000f00 */
[----:B------:R-:W-:Y:S01]  /*24d30*/  MUFU.EX2 R178, R178 ;  /* 0x000000b200b27308 */ /* 0x000fe20000000800 */
[----:B------:R-:W-:Y:S01]  /*24d40*/  FADD.FTZ R172, R182, R172 ;  /* 0x000000acb6ac7221 */ /* 0x000fe20000010000 */
[----:B------:R-:W-:Y:S01]  /*24d50*/  MOV R0, R3 ;  /* 0x0000000300007202 */ /* 0x000fe20000000f00 */
[C---:B------:R-:W-:Y:S01]  /*24d60*/  HMMA.16816.F32.BF16 R8, R68.reuse, R86, R8 ;  /* 0x000000564408723c */ /* 0x040fe20000041808 */
[----:B------:R-:W2:Y:S03]  /*24d70*/  LDSM.16.MT88.4 R84, [R218+0x11000] ;  /* 0x01100000da54783b */ /* 0x000ea60000004200 */
[----:B------:R-:W-:Y:S03]  /*24d80*/  FADD.FTZ R173, R175, R173 ;  /* 0x000000adafad7221 */ /* 0x000fe60000010000 */
[----:B------:R-:W2:Y:S01]  /*24d90*/  MUFU.EX2 R177, R177 ;  /* 0x000000b100b17308 */ /* 0x000ea20000000800 */
[C---:B----4-:R-:W-:Y:S08]  /*24da0*/  HMMA.16816.F32.BF16 R12, R68.reuse, R76, R12 ;  /* 0x0000004c440c723c */ /* 0x050ff0000004180c */
[C---:B------:R-:W-:Y:S01]  /*24db0*/  HMMA.16816.F32.BF16 R16, R68.reuse, R78, R16 ;  /* 0x0000004e4410723c */ /* 0x040fe20000041810 */
[----:B------:R-:W4:Y:S01]  /*24dc0*/  LDSM.16.MT88.4 R76, [R216+0x11000] ;  /* 0x01100000d84c783b */ /* 0x000f220000004200 */
[----:B------:R-:W-:Y:S06]  /*24dd0*/  MUFU.EX2 R176, R176 ;  /* 0x000000b000b07308 */ /* 0x000fec0000000800 */
[C---:B-1----:R-:W-:Y:S04]  /*24de0*/  HMMA.16816.F32.BF16 R20, R68.reuse, R72, R20 ;  /* 0x000000484414723c */ /* 0x042fe80000041814 */
[----:B------:R-:W1:Y:S04]  /*24df0*/  MUFU.EX2 R174, R174 ;  /* 0x000000ae00ae7308 */ /* 0x000e680000000800 */
[C---:B------:R-:W-:Y:S01]  /*24e00*/  HMMA.16816.F32.BF16 R24, R68.reuse, R74, R24 ;  /* 0x0000004a4418723c */ /* 0x040fe20000041818 */
[----:B------:R-:W1:Y:S05]  /*24e10*/  LDSM.16.MT88.4 R72, [R218+0xd800] ;  /* 0x00d80000da48783b */ /* 0x000e6a0000004200 */
[----:B------:R-:W1:Y:S02]  /*24e20*/  MUFU.EX2 R164, R164 ;  /* 0x000000a400a47308 */ /* 0x000e640000000800 */
[C---:B---3--:R-:W-:Y:S08]  /*24e30*/  HMMA.16816.F32.BF16 R28, R68.reuse, R80, R28 ;  /* 0x00000050441c723c */ /* 0x048ff0000004181c */
[C---:B------:R-:W-:Y:S01]  /*24e40*/  HMMA.16816.F32.BF16 R32, R68.reuse, R82, R32 ;  /* 0x000000524420723c */ /* 0x040fe20000041820 */
[----:B------:R-:W3:Y:S01]  /*24e50*/  LDSM.16.MT88.4 R80, [R216+0xd800] ;  /* 0x00d80000d850783b */ /* 0x000ee20000004200 */
[----:B------:R-:W1:Y:S06]  /*24e60*/  MUFU.EX2 R165, R165 ;  /* 0x000000a500a57308 */ /* 0x000e6c0000000800 */
[C---:B--2---:R-:W-:Y:S04]  /*24e70*/  HMMA.16816.F32.BF16 R36, R68.reuse, R84, R36 ;  /* 0x000000544424723c */ /* 0x044fe80000041824 */
[----:B------:R-:W-:Y:S04]  /*24e80*/  MUFU.EX2 R163, R163 ;  /* 0x000000a300a37308 */ /* 0x000fe80000000800 */
[C---:B------:R-:W-:Y:S01]  /*24e90*/  HMMA.16816.F32.BF16 R40, R68.reuse, R86, R40 ;  /* 0x000000564428723c */ /* 0x040fe20000041828 */
[----:B------:R-:W-:Y:S05]  /*24ea0*/  LDSM.16.MT88.4 R84, [R214+0xd800] ;  /* 0x00d80000d654783b */ /* 0x000fea0000004200 */
[----:B------:R-:W2:Y:S02]  /*24eb0*/  MUFU.EX2 R162, R162 ;  /* 0x000000a200a27308 */ /* 0x000ea40000000800 */
[C---:B----4-:R-:W-:Y:S08]  /*24ec0*/  HMMA.16816.F32.BF16 R44, R68.reuse, R76, R44 ;  /* 0x0000004c442c723c */ /* 0x050ff0000004182c */
[C---:B------:R-:W-:Y:S01]  /*24ed0*/  HMMA.16816.F32.BF16 R48, R68.reuse, R78, R48 ;  /* 0x0000004e4430723c */ /* 0x040fe20000041830 */
[----:B------:R-:W4:Y:S01]  /*24ee0*/  LDSM.16.MT88.4 R76, [R215+0xd800] ;  /* 0x00d80000d74c783b */ /* 0x000f220000004200 */
        /* <DEDUP_REMOVED lines=10> */
[C---:B-----5:R-:W-:Y:S01]  /*24f90*/  F2FP.BF16.PACK_AB R68, R184.reuse, R182 ;  /* 0x000000b6b844723e */ /* 0x060fe200000010ff */
[----:B------:R-:W-:Y:S01]  /*24fa0*/  FADD.FTZ R184, R184, R172 ;  /* 0x000000acb8b87221 */ /* 0x000fe20000010000 */
[----:B------:R-:W-:Y:S03]  /*24fb0*/  F2FP.BF16.PACK_AB R69, R185, R186 ;  /* 0x000000bab945723e */ /* 0x000fe600000010ff */
[----:B------:R-:W-:Y:S01]  /*24fc0*/  F2FP.BF16.PACK_AB R70, R188, R187 ;  /* 0x000000bbbc46723e */ /* 0x000fe200000010ff */
[----:B------:R-:W5:Y:S01]  /*24fd0*/  MUFU.EX2 R154, R154 ;  /* 0x0000009a009a7308 */ /* 0x000f620000000800 */
[----:B------:R-:W-:Y:S01]  /*24fe0*/  F2FP.BF16.PACK_AB R71, R190, R189 ;  /* 0x000000bdbe47723e */ /* 0x000fe200000010ff */
[----:B------:R-:W-:Y:S02]  /*24ff0*/  FADD.FTZ R186, R186, R173 ;  /* 0x000000adbaba7221 */ /* 0x000fe40000010000 */
[----:B------:R-:W-:Y:S02]  /*25000*/  FADD.FTZ R184, R187, R184 ;  /* 0x000000b8bbb87221 */ /* 0x000fe40000010000 */
[----:B------:R-:W-:Y:S02]  /*25010*/  FADD.FTZ R186, R185, R186 ;  /* 0x000000bab9ba7221 */ /* 0x000fe40000010000 */
[C---:B-1----:R-:W-:Y:S02]  /*25020*/  HMMA.16816.F32.BF16 R4, R68.reuse, R72, R4 ;  /* 0x000000484404723c */ /* 0x042fe40000041804 */
[----:B------:R-:W1:Y:S01]  /*25030*/  MUFU.EX2 R155, R155 ;  /* 0x0000009b009b7308 */ /* 0x000e620000000800 */
[----:B------:R-:W-:Y:S02]  /*25040*/  FADD.FTZ R189, R189, R186 ;  /* 0x000000babdbd7221 */ /* 0x000fe40000010000 */
[----:B------:R-:W-:Y:S02]  /*25050*/  FADD.FTZ R188, R188, R184 ;  /* 0x000000b8bcbc7221 */ /* 0x000fe40000010000 */
[----:B------:R-:W-:Y:S01]  /*25060*/  FADD.FTZ R189, R190, R189 ;  /* 0x000000bdbebd7221 */ /* 0x000fe20000010000 */
[C---:B------:R-:W-:Y:S01]  /*25070*/  HMMA.16816.F32.BF16 R8, R68.reuse, R74, R8 ;  /* 0x0000004a4408723c */ /* 0x040fe20000041808 */
[----:B------:R-:W1:Y:S03]  /*25080*/  LDSM.16.MT88.4 R72, [R218+0x11800] ;  /* 0x01180000da48783b */ /* 0x000e660000004200 */
[----:B------:R-:W-:Y:S01]  /*25090*/  MUFU.EX2 R153, R153 ;  /* 0x0000009900997308 */ /* 0x000fe20000000800 */
[----:B------:R-:W-:Y:S03]  /*250a0*/  FADD.FTZ R188, R192, R188 ;  /* 0x000000bcc0bc7221 */ /* 0x000fe60000010000 */
[C---:B---3--:R-:W-:Y:S06]  /*250b0*/  HMMA.16816.F32.BF16 R12, R68.reuse, R80, R12 ;  /* 0x00000050440c723c */ /* 0x048fec000004180c */
[----:B------:R-:W-:Y:S02]  /*250c0*/  MUFU.EX2 R152, R152 ;  /* 0x0000009800987308 */ /* 0x000fe40000000800 */
[C---:B------:R-:W-:Y:S01]  /*250d0*/  HMMA.16816.F32.BF16 R16, R68.reuse, R82, R16 ;  /* 0x000000524410723c */ /* 0x040fe20000041810 */
[----:B------:R-:W3:Y:S07]  /*250e0*/  LDSM.16.MT88.4 R80, [R216+0x11800] ;  /* 0x01180000d850783b */ /* 0x000eee0000004200 */
[C---:B----4-:R-:W-:Y:S01]  /*250f0*/  HMMA.16816.F32.BF16 R20, R68.reuse, R76, R20 ;  /* 0x0000004c4414723c */ /* 0x050fe20000041814 */
[----:B------:R-:W4:Y:S07]  /*25100*/  MUFU.EX2 R150, R150 ;  /* 0x0000009600967308 */ /* 0x000f2e0000000800 */
[C---:B------:R-:W-:Y:S01]  /*25110*/  HMMA.16816.F32.BF16 R24, R68.reuse, R78, R24 ;  /* 0x0000004e4418723c */ /* 0x040fe20000041818 */
[----:B------:R-:W2:Y:S02]  /*25120*/  LDSM.16.MT88.4 R76, [R214+0x11800] ;  /* 0x01180000d64c783b */ /* 0x000ea40000004200 */
[----:B------:R-:W2:Y:S05]  /*25130*/  MUFU.EX2 R151, R151 ;  /* 0x0000009700977308 */ /* 0x000eaa0000000800 */
[C---:B------:R-:W-:Y:S05]  /*25140*/  HMMA.16816.F32.BF16 R28, R68.reuse, R84, R28 ;  /* 0x00000054441c723c */ /* 0x040fea000004181c */
[----:B------:R-:W-:Y:S03]  /*25150*/  MUFU.EX2 R135, R135 ;  /* 0x0000008700877308 */ /* 0x000fe60000000800 */
[C---:B------:R-:W-:Y:S01]  /*25160*/  HMMA.16816.F32.BF16 R32, R68.reuse, R86, R32 ;  /* 0x000000564420723c */ /* 0x040fe20000041820 */
[----:B------:R-:W2:Y:S06]  /*25170*/  LDSM.16.MT88.4 R84, [R218+0xe000] ;  /* 0x00e00000da54783b */ /* 0x000eac0000004200 */
[----:B------:R-:W2:Y:S01]  /*25180*/  MUFU.EX2 R149, R149 ;  /* 0x0000009500957308 */ /* 0x000ea20000000800 */
[C---:B-1----:R-:W-:Y:S08]  /*25190*/  HMMA.16816.F32.BF16 R36, R68.reuse, R72, R36 ;  /* 0x000000484424723c */ /* 0x042ff00000041824 */
[C---:B------:R-:W-:Y:S01]  /*251a0*/  HMMA.16816.F32.BF16 R40, R68.reuse, R74, R40 ;  /* 0x0000004a4428723c */ /* 0x040fe20000041828 */
[----:B------:R-:W1:Y:S07]  /*251b0*/  LDSM.16.MT88.4 R72, [R216+0xe000] ;  /* 0x00e00000d848783b */ /* 0x000e6e0000004200 */
[C---:B---3--:R-:W-:Y:S08]  /*251c0*/  HMMA.16816.F32.BF16 R44, R68.reuse, R80, R44 ;  /* 0x00000050442c723c */ /* 0x048ff0000004182c */
        /* <DEDUP_REMOVED lines=8> */
[C---:B------:R-:W-:Y:S01]  /*25250*/  F2FP.BF16.PACK_AB R68, R193.reuse, R192 ;  /* 0x000000c0c144723e */ /* 0x040fe200000010ff */
        /* <DEDUP_REMOVED lines=8> */
[C---:B------:R-:W-:Y:S03]  /*252e0*/  HMMA.16816.F32.BF16 R4, R68.reuse, R84, R4 ;  /* 0x000000544404723c */ /* 0x040fe60000041804 */
[----:B------:R-:W-:Y:S02]  /*252f0*/  FADD.FTZ R196, R196, R195 ;  /* 0x000000c3c4c47221 */ /* 0x000fe40000010000 */
[----:B------:R-:W-:Y:S02]  /*25300*/  FADD.FTZ R197, R183, R197 ;  /* 0x000000c5b7c57221 */ /* 0x000fe40000010000 */
        /* <DEDUP_REMOVED lines=33> */
[C---:B--2---:R-:W-:Y:S03]  /*25520*/  HMMA.16816.F32.BF16 R4, R68.reuse, R76, R4 ;  /* 0x0000004c4404723c */ /* 0x044fe60000041804 */
[----:B------:R-:W-:Y:S02]  /*25530*/  FADD.FTZ R176, R176, R180 ;  /* 0x000000b4b0b07221 */ /* 0x000fe40000010000 */
[----:B------:R-:W-:Y:S02]  /*25540*/  FADD.FTZ R177, R164, R177 ;  /* 0x000000b1a4b17221 */ /* 0x000fe40000010000 */
[----:B------:R-:W-:Y:S01]  /*25550*/  FADD.FTZ R176, R174, R176 ;  /* 0x000000b0aeb07221 */ /* 0x000fe20000010000 */
[C---:B------:R-:W-:Y:S01]  /*25560*/  HMMA.16816.F32.BF16 R8, R68.reuse, R78, R8 ;  /* 0x0000004e4408723c */ /* 0x040fe20000041808 */
[----:B------:R-:W2:Y:S07]  /*25570*/  LDSM.16.MT88.4 R76, [R216+0x12800] ;  /* 0x01280000d84c783b */ /* 0x000eae0000004200 */
[C---:B------:R-:W-:Y:S08]  /*25580*/  HMMA.16816.F32.BF16 R12, R68.reuse, R80, R12 ;  /* 0x00000050440c723c */ /* 0x040ff0000004180c */
        /* <DEDUP_REMOVED lines=14> */
[C---:B------:R-:W-:Y:S08]  /*25670*/  HMMA.16816.F32.BF16 R52, R68.reuse, R80, R52 ;  /* 0x000000504434723c */ /* 0x040ff00000041834 */
[C---:B------:R-:W-:Y:S01]  /*25680*/  HMMA.16816.F32.BF16 R56, R68.reuse, R82, R56 ;  /* 0x000000524438723c */ /* 0x040fe20000041838 */
[----:B------:R-:W3:Y:S07]  /*25690*/  LDSM.16.MT88.4 R80, [R216+0xf000] ;  /* 0x00f00000d850783b */ /* 0x000eee0000004200 */
[C---:B-1----:R-:W-:Y:S08]  /*256a0*/  HMMA.16816.F32.BF16 R60, R68.reuse, R72, R60 ;  /* 0x00000048443c723c */ /* 0x042ff0000004183c */
[----:B------:R-:W-:Y:S01]  /*256b0*/  HMMA.16816.F32.BF16 R64, R68, R74, R64 ;  /* 0x0000004a4440723c */ /* 0x000fe20000041840 */
[----:B------:R-:W1:Y:S06]  /*256c0*/  LDSM.16.MT88.4 R72, [R215+0xf000] ;  /* 0x00f00000d748783b */ /* 0x000e6c0000004200 */
        /* <DEDUP_REMOVED lines=11> */
[----:B-----5:R-:W-:Y:S02]  /*25780*/  FADD.FTZ R160, R154, R160 ;  /* 0x000000a09aa07221 */ /* 0x020fe40000010000 */
[----:B------:R-:W-:Y:S01]  /*25790*/  FADD.FTZ R159, R156, R159 ;  /* 0x0000009f9c9f7221 */ /* 0x000fe20000010000 */
[C---:B------:R-:W-:Y:S01]  /*257a0*/  HMMA.16816.F32.BF16 R8, R68.reuse, R78, R8 ;  /* 0x0000004e4408723c */ /* 0x040fe20000041808 */
[----:B------:R-:W2:Y:S03]  /*257b0*/  LDSM.16.MT88.4 R76, [R218+0x13000] ;  /* 0x01300000da4c783b */ /* 0x000ea60000004200 */
[----:B------:R-:W-:Y:S04]  /*257c0*/  FADD.FTZ R160, R155, R160 ;  /* 0x000000a09ba07221 */ /* 0x000fe80000010000 */
[C---:B---3--:R-:W-:Y:S04]  /*257d0*/  HMMA.16816.F32.BF16 R12, R68.reuse, R80, R12 ;  /* 0x00000050440c723c */ /* 0x048fe8000004180c */
[----:B----4-:R-:W-:Y:S04]  /*257e0*/  FADD.FTZ R160, R150, R160 ;  /* 0x000000a096a07221 */ /* 0x010fe80000010000 */
[C---:B------:R-:W-:Y:S04]  /*257f0*/  HMMA.16816.F32.BF16 R16, R68.reuse, R82, R16 ;  /* 0x000000524410723c */ /* 0x040fe80000041810 */
[----:B------:R-:W-:Y:S04]  /*25800*/  FADD.FTZ R242, R151, R160 ;  /* 0x000000a097f27221 */ /* 0x000fe80000010000 */
        /* <DEDUP_REMOVED lines=16> */
[C---:B------:R-:W-:Y:S03]  /*25910*/  F2FP.BF16.PACK_AB R69, R152.reuse, R153 ;  /* 0x000000999845723e */ /* 0x040fe600000010ff */
[----:B------:R-:W-:Y:S01]  /*25920*/  F2FP.BF16.PACK_AB R70, R151, R150 ;  /* 0x000000969746723e */ /* 0x000fe200000010ff */
[----:B------:R-:W-:Y:S01]  /*25930*/  FADD.FTZ R153, R153, R159 ;  /* 0x0000009f99997221 */ /* 0x000fe20000010000 */
[----:B------:R-:W-:Y:S03]  /*25940*/  F2FP.BF16.PACK_AB R71, R149, R135 ;  /* 0x000000879547723e */ /* 0x000fe600000010ff */
[----:B------:R-:W-:Y:S04]  /*25950*/  FADD.FTZ R153, R152, R153 ;  /* 0x0000009998997221 */ /* 0x000fe80000010000 */
[C---:B------:R-:W-:Y:S01]  /*25960*/  HMMA.16816.F32.BF16 R128, R68.reuse, R124, R4 ;  /* 0x0000007c4480723c */ /* 0x040fe20000041804 */
[----:B------:R-:W2:Y:S02]  /*25970*/  LDSM.16.MT88.4 R4, [R214+0x13800] ;  /* 0x01380000d604783b */ /* 0x000ea40000004200 */
[----:B------:R-:W-:Y:S04]  /*25980*/  FADD.FTZ R153, R135, R153 ;  /* 0x0000009987997221 */ /* 0x000fe80000010000 */
[----:B------:R-:W-:Y:S01]  /*25990*/  FADD.FTZ R243, R149, R153 ;  /* 0x0000009995f37221 */ /* 0x000fe20000010000 */
[C---:B------:R-:W-:Y:S08]  /*259a0*/  HMMA.16816.F32.BF16 R124, R68.reuse, R126, R8 ;  /* 0x0000007e447c723c */ /* 0x040ff00000041808 */
[C---:B------:R-:W-:Y:S08]  /*259b0*/  HMMA.16816.F32.BF16 R120, R68.reuse, R116, R12 ;  /* 0x000000744478723c */ /* 0x040ff0000004180c */
[C---:B------:R-:W-:Y:S08]  /*259c0*/  HMMA.16816.F32.BF16 R116, R68.reuse, R118, R16 ;  /* 0x000000764474723c */ /* 0x040ff00000041810 */
[C---:B------:R-:W-:Y:S08]  /*259d0*/  HMMA.16816.F32.BF16 R112, R68.reuse, R108, R20 ;  /* 0x0000006c4470723c */ /* 0x040ff00000041814 */
[C---:B------:R-:W-:Y:S08]  /*259e0*/  HMMA.16816.F32.BF16 R108, R68.reuse, R110, R24 ;  /* 0x0000006e446c723c */ /* 0x040ff00000041818 */
        /* <DEDUP_REMOVED lines=8> */
[C---:B--2---:R-:W-:Y:S08]  /*25a70*/  HMMA.16816.F32.BF16 R72, R68.reuse, R4, R60 ;  /* 0x000000044448723c */ /* 0x044ff0000004183c */
[----:B------:R-:W-:Y:S01]  /*25a80*/  HMMA.16816.F32.BF16 R68, R68, R6, R64 ;  /* 0x000000064444723c */ /* 0x000fe20000041840 */
[----:B------:R-:W-:-:S07]  /*25a90*/  @P0 BRA `(.L_x_1423) ;  /* 0xffffad5000000947 */ /* 0x000fce000383ffff */
.L_x_1414:
        /* <DEDUP_REMOVED lines=11> */
.L_x_1437:
[----:B--23--:R-:W-:Y:S01]  /*25b50*/  FADD.FTZ R242, R6, R242 ;  /* 0x000000f206f27221 */ /* 0x00cfe20000010000 */
[----:B------:R-:W-:Y:S05]  /*25b60*/  BRA.DIV ~URZ, `(.L_x_1425) ;  /* 0x000017527f007947 */ /* 0x000fea000b800000 */
[----:B------:R-:W2:Y:S04]  /*25b70*/  SHFL.BFLY PT, R4, R243, 0x2, 0x1f ;  /* 0x0c401f00f3047f89 */ /* 0x000ea800000e0000 */
[----:B------:R-:W3:Y:S01]  /*25b80*/  SHFL.BFLY PT, R0, R242, 0x1, 0x1f ;  /* 0x0c201f00f2007f89 */ /* 0x000ee200000e0000 */
[----:B--2---:R-:W-:Y:S02]  /*25b90*/  FADD.FTZ R243, R4, R243 ;  /* 0x000000f304f37221 */ /* 0x004fe40000010000 */
[----:B---3--:R-:W-:-:S03]  /*25ba0*/  FADD.FTZ R242, R242, R0 ;  /* 0x00000000f2f27221 */ /* 0x008fc60000010000 */
[----:B------:R2:W3:Y:S04]  /*25bb0*/  SHFL.BFLY PT, R6, R243, 0x1, 0x1f ;  /* 0x0c201f00f3067f89 */ /* 0x0004e800000e0000 */
.L_x_1438:
[----:B------:R-:W4:Y:S01]  /*25bc0*/  S2R R5, SR_TID.X ;  /* 0x0000000000057919 */ /* 0x000f220000002100 */
[----:B---3--:R-:W-:Y:S01]  /*25bd0*/  FADD.FTZ R6, R6, R243 ;  /* 0x000000f306067221 */ /* 0x008fe20000010000 */
[----:B------:R-:W-:Y:S01]  /*25be0*/  FSETP.NE.FTZ.AND P4, PT, R242, RZ, PT ;  /* 0x000000fff200720b */ /* 0x000fe20003f95000 */
[----:B------:R-:W-:Y:S01]  /*25bf0*/  ULDC.64 UR4, c[0x0][0x118] ;  /* 0x0000460000047ab9 */ /* 0x000fe20000000a00 */
[----:B------:R-:W-:Y:S02]  /*25c00*/  MOV R0, 0x3f800000 ;  /* 0x3f80000000007802 */ /* 0x000fe40000000f00 */
[----:B------:R-:W-:Y:S02]  /*25c10*/  FSETP.NE.FTZ.AND P3, PT, R6, RZ, PT ;  /* 0x000000ff0600720b */ /* 0x000fe40003f75000 */
[----:B------:R-:W-:-:S07]  /*25c20*/  MOV R4, 0x3f800000 ;  /* 0x3f80000000047802 */ /* 0x000fce0000000f00 */
[----:B------:R-:W3:Y:S08]  /*25c30*/  @P4 MUFU.RCP R0, R242 ;  /* 0x000000f200004308 */ /* 0x000ef00000001000 */
[----:B------:R-:W1:Y:S01]  /*25c40*/  @P3 MUFU.RCP R4, R6 ;  /* 0x0000000600043308 */ /* 0x000e620000001000 */
[----:B----4-:R-:W-:-:S04]  /*25c50*/  SHF.R.S32.HI R7, RZ, 0x1f, R5 ;  /* 0x0000001fff077819 */ /* 0x010fc80000011405 */
[----:B------:R-:W-:Y:S01]  /*25c60*/  LEA.HI R10, R7, R5, RZ, 0x2 ;  /* 0x00000005070a7211 */ /* 0x000fe200078f10ff */
[----:B---3--:R-:W-:-:S03]  /*25c70*/  FMUL.FTZ R128, R0, R128 ;  /* 0x0000008000807220 */ /* 0x008fc60000410000 */
[--C-:B------:R-:W-:Y:S01]  /*25c80*/  SHF.R.S32.HI R12, RZ, 0x2, R10.reuse ;  /* 0x00000002ff0c7819 */ /* 0x100fe2000001140a */
[C---:B------:R-:W-:Y:S01]  /*25c90*/  FMUL.FTZ R129, R0.reuse, R129 ;  /* 0x0000008100817220 */ /* 0x040fe20000410000 */
[----:B------:R-:W-:Y:S01]  /*25ca0*/  SHF.R.S32.HI R11, RZ, 0x1f, R10 ;  /* 0x0000001fff0b7819 */ /* 0x000fe2000001140a */
[----:B------:R-:W-:Y:S01]  /*25cb0*/  FMUL.FTZ R124, R0, R124 ;  /* 0x0000007c007c7220 */ /* 0x000fe20000410000 */
[----:B------:R-:W-:Y:S01]  /*25cc0*/  LOP3.LUT R10, R10, 0x3ffffffc, RZ, 0xc0, !PT ;  /* 0x3ffffffc0a0a7812 */ /* 0x000fe200078ec0ff */
[----:B------:R-:W-:Y:S01]  /*25cd0*/  FMUL.FTZ R125, R0, R125 ;  /* 0x0000007d007d7220 */ /* 0x000fe20000410000 */
[----:B------:R-:W-:Y:S01]  /*25ce0*/  LEA.HI R11, R11, R12, RZ, 0x3 ;  /* 0x0000000c0b0b7211 */ /* 0x000fe200078f18ff */
[----:B-1----:R-:W-:Y:S01]  /*25cf0*/  FMUL.FTZ R131, R4, R131 ;  /* 0x0000008304837220 */ /* 0x002fe20000410000 */
        /* <DEDUP_REMOVED lines=17> */
[----:B------:R-:W-:Y:S01]  /*25e10*/  FMUL.FTZ R117, R0, R117 ;  /* 0x0000007500757220 */ /* 0x000fe20000410000 */
[----:B------:R-:W-:Y:S01]  /*25e20*/  LEA R10, R13, R10, 0x9 ;  /* 0x0000000a0d0a7211 */ /* 0x000fe200078e48ff */
[----:B------:R-:W-:Y:S01]  /*25e30*/  FMUL.FTZ R119, R4, R119 ;  /* 0x0000007704777220 */ /* 0x000fe20000410000 */
[----:B------:R-:W-:Y:S01]  /*25e40*/  LEA.HI R14, R14, R14, RZ, 0x1d ;  /* 0x0000000e0e0e7211 */ /* 0x000fe200078fe8ff */
[----:B------:R-:W-:Y:S01]  /*25e50*/  FMUL.FTZ R118, R4, R118 ;  /* 0x0000007604767220 */ /* 0x000fe20000410000 */
[----:B------:R-:W-:Y:S01]  /*25e60*/  ISETP.NE.U32.AND P0, PT, R15, 0x1, PT ;  /* 0x000000010f00780c */ /* 0x000fe20003f05070 */
[----:B------:R-:W-:Y:S01]  /*25e70*/  FMUL.FTZ R112, R0, R112 ;  /* 0x0000007000707220 */ /* 0x000fe20000410000 */
[----:B------:R-:W-:Y:S01]  /*25e80*/  LEA R10, R10, R14, 0x1 ;  /* 0x0000000e0a0a7211 */ /* 0x000fe200078e08ff */
[----:B------:R-:W-:Y:S01]  /*25e90*/  FMUL.FTZ R113, R0, R113 ;  /* 0x0000007100717220 */ /* 0x000fe20000410000 */
[----:B------:R-:W-:Y:S01]  /*25ea0*/  R2P PR, R12, 0x6 ;  /* 0x000000060c007804 */ /* 0x000fe20000000000 */
[----:B------:R-:W-:Y:S01]  /*25eb0*/  FMUL.FTZ R115, R4, R115 ;  /* 0x0000007304737220 */ /* 0x000fe20000410000 */
[----:B------:R-:W-:Y:S01]  /*25ec0*/  SHF.L.U32 R10, R10, 0x1, RZ ;  /* 0x000000010a0a7819 */ /* 0x000fe200000006ff */
[----:B------:R-:W-:Y:S01]  /*25ed0*/  FMUL.FTZ R114, R4, R114 ;  /* 0x0000007204727220 */ /* 0x000fe20000410000 */
[----:B------:R-:W-:Y:S01]  /*25ee0*/  MOV R12, 0x20 ;  /* 0x00000020000c7802 */ /* 0x000fe20000000f00 */
[C---:B------:R-:W-:Y:S01]  /*25ef0*/  FMUL.FTZ R108, R0.reuse, R108 ;  /* 0x0000006c006c7220 */ /* 0x040fe20000410000 */
[----:B------:R-:W-:Y:S01]  /*25f00*/  MOV R15, 0x40 ;  /* 0x00000040000f7802 */ /* 0x000fe20000000f00 */
[----:B------:R-:W-:Y:S01]  /*25f10*/  FMUL.FTZ R109, R0, R109 ;  /* 0x0000006d006d7220 */ /* 0x000fe20000410000 */
[----:B------:R-:W-:Y:S01]  /*25f20*/  IADD3 R14, R10, -0x10, RZ ;  /* 0xfffffff00a0e7810 */ /* 0x000fe20007ffe0ff */
[----:B------:R-:W-:Y:S01]  /*25f30*/  FMUL.FTZ R111, R4, R111 ;  /* 0x0000006f046f7220 */ /* 0x000fe20000410000 */
[----:B------:R-:W-:Y:S01]  /*25f40*/  SEL R12, R12, 0xffffffe0, !P1 ;  /* 0xffffffe00c0c7807 */ /* 0x000fe20004800000 */
[----:B------:R-:W-:Y:S01]  /*25f50*/  FMUL.FTZ R110, R4, R110 ;  /* 0x0000006e046e7220 */ /* 0x000fe20000410000 */
[----:B------:R-:W-:Y:S01]  /*25f60*/  @P0 IADD3 R14, R10, 0x10, RZ ;  /* 0x000000100a0e0810 */ /* 0x000fe20007ffe0ff */
[C---:B------:R-:W-:Y:S01]  /*25f70*/  FMUL.FTZ R104, R0.reuse, R104 ;  /* 0x0000006800687220 */ /* 0x040fe20000410000 */
[----:B------:R-:W-:Y:S01]  /*25f80*/  F2FP.BF16.PACK_AB R130, R131, R130 ;  /* 0x000000828382723e */ /* 0x000fe200000010ff */
[----:B------:R-:W-:Y:S01]  /*25f90*/  FMUL.FTZ R105, R0, R105 ;  /* 0x0000006900697220 */ /* 0x000fe20000410000 */
[----:B------:R-:W-:Y:S01]  /*25fa0*/  SEL R15, R15, 0xffffffc0, !P2 ;  /* 0xffffffc00f0f7807 */ /* 0x000fe20005000000 */
[C---:B------:R-:W-:Y:S01]  /*25fb0*/  FMUL.FTZ R107, R4.reuse, R107 ;  /* 0x0000006b046b7220 */ /* 0x040fe20000410000 */
[----:B------:R-:W-:Y:S01]  /*25fc0*/  F2FP.BF16.PACK_AB R124, R125, R124 ;  /* 0x0000007c7d7c723e */ /* 0x000fe200000010ff */
[----:B------:R-:W-:Y:S01]  /*25fd0*/  FMUL.FTZ R106, R4, R106 ;  /* 0x0000006a046a7220 */ /* 0x000fe20000410000 */
[----:B------:R-:W-:Y:S01]  /*25fe0*/  F2FP.BF16.PACK_AB R126, R127, R126 ;  /* 0x0000007e7f7e723e */ /* 0x000fe200000010ff */
[C---:B------:R-:W-:Y:S01]  /*25ff0*/  FMUL.FTZ R100, R0.reuse, R100 ;  /* 0x0000006400647220 */ /* 0x040fe20000410000 */
        /* <DEDUP_REMOVED lines=8> */
[----:B------:R-:W-:Y:S01]  /*26080*/  F2FP.BF16.PACK_AB R118, R119, R118 ;  /* 0x000000767776723e */ /* 0x000fe200000010ff */
[----:B------:R-:W-:Y:S01]  /*26090*/  FMUL.FTZ R97, R0, R97 ;  /* 0x0000006100617220 */ /* 0x000fe20000410000 */
[----:B------:R-:W-:Y:S01]  /*260a0*/  IADD3 R12, R12, R14, RZ ;  /* 0x0000000e0c0c7210 */ /* 0x000fe20007ffe0ff */
        /* <DEDUP_REMOVED lines=11> */
[----:B------:R-:W-:Y:S01]  /*26160*/  STS [R10], R128 ;  /* 0x000000800a007388 */ /* 0x000fe20000000800 */
[C---:B------:R-:W-:Y:S01]  /*26170*/  FMUL.FTZ R88, R0.reuse, R88 ;  /* 0x0000005800587220 */ /* 0x040fe20000410000 */
[----:B------:R-:W-:Y:S01]  /*26180*/  IADD3 R18, R15, R14, RZ ;  /* 0x0000000e0f127210 */ /* 0x000fe20007ffe0ff */
[----:B------:R-:W-:Y:S01]  /*26190*/  FMUL.FTZ R89, R0, R89 ;  /* 0x0000005900597220 */ /* 0x000fe20000410000 */
[----:B------:R-:W-:Y:S01]  /*261a0*/  STS [R10+0x400], R130 ;  /* 0x000400820a007388 */ /* 0x000fe20000000800 */
[C---:B------:R-:W-:Y:S01]  /*261b0*/  FMUL.FTZ R91, R4.reuse, R91 ;  /* 0x0000005b045b7220 */ /* 0x040fe20000410000 */
[----:B------:R-:W-:Y:S01]  /*261c0*/  F2FP.BF16.PACK_AB R104, R105, R104 ;  /* 0x000000686968723e */ /* 0x000fe200000010ff */
[----:B------:R-:W-:Y:S01]  /*261d0*/  FMUL.FTZ R90, R4, R90 ;  /* 0x0000005a045a7220 */ /* 0x000fe20000410000 */
[----:B------:R-:W-:Y:S01]  /*261e0*/  F2FP.BF16.PACK_AB R106, R107, R106 ;  /* 0x0000006a6b6a723e */ /* 0x000fe200000010ff */
[C---:B------:R-:W-:Y:S01]  /*261f0*/  FMUL.FTZ R84, R0.reuse, R84 ;  /* 0x0000005400547220 */ /* 0x040fe20000410000 */
[----:B------:R-:W-:Y:S01]  /*26200*/  STS [R14], R124 ;  /* 0x0000007c0e007388 */ /* 0x000fe20000000800 */
[----:B------:R-:W-:Y:S01]  /*26210*/  FMUL.FTZ R85, R0, R85 ;  /* 0x0000005500557220 */ /* 0x000fe20000410000 */
[----:B------:R-:W-:Y:S01]  /*26220*/  IADD3 R19, R16, R15, RZ ;  /* 0x0000000f10137210 */ /* 0x000fe20007ffe0ff */
[C---:B------:R-:W-:Y:S01]  /*26230*/  FMUL.FTZ R87, R4.reuse, R87 ;  /* 0x0000005704577220 */ /* 0x040fe20000410000 */
[----:B------:R-:W-:Y:S01]  /*26240*/  STS [R14+0x400], R126 ;  /* 0x0004007e0e007388 */ /* 0x000fe20000000800 */
[----:B------:R-:W-:Y:S01]  /*26250*/  FMUL.FTZ R86, R4, R86 ;  /* 0x0000005604567220 */ /* 0x000fe20000410000 */
[----:B------:R-:W-:Y:S01]  /*26260*/  F2FP.BF16.PACK_AB R100, R101, R100 ;  /* 0x000000646564723e */ /* 0x000fe200000010ff */
[C---:B------:R-:W-:Y:S01]  /*26270*/  FMUL.FTZ R80, R0.reuse, R80 ;  /* 0x0000005000507220 */ /* 0x040fe20000410000 */
[----:B------:R-:W-:Y:S01]  /*26280*/  F2FP.BF16.PACK_AB R102, R103, R102 ;  /* 0x000000666766723e */ /* 0x000fe200000010ff */
[----:B------:R-:W-:Y:S01]  /*26290*/  FMUL.FTZ R81, R0, R81 ;  /* 0x0000005100517220 */ /* 0x000fe20000410000 */
[----:B------:R-:W-:Y:S01]  /*262a0*/  STS [R16], R120 ;  /* 0x0000007810007388 */ /* 0x000fe20000000800 */
[----:B------:R-:W-:Y:S01]  /*262b0*/  FMUL.FTZ R83, R4, R83 ;  /* 0x0000005304537220 */ /* 0x000fe20000410000 */
        /* <DEDUP_REMOVED lines=10> */
[----:B------:R-:W-:Y:S01]  /*26360*/  F2FP.BF16.PACK_AB R92, R93, R92 ;  /* 0x0000005c5d5c723e */ /* 0x000fe200000010ff */
[C---:B------:R-:W-:Y:S01]  /*26370*/  FMUL.FTZ R72, R0.reuse, R72 ;  /* 0x0000004800487220 */ /* 0x040fe20000410000 */
[----:B------:R-:W-:Y:S01]  /*26380*/  STS [R12+0x400], R118 ;  /* 0x000400760c007388 */ /* 0x000fe20000000800 */
[C---:B------:R-:W-:Y:S01]  /*26390*/  FMUL.FTZ R73, R0.reuse, R73 ;  /* 0x0000004900497220 */ /* 0x040fe20000410000 */
[----:B------:R-:W-:Y:S01]  /*263a0*/  F2FP.BF16.PACK_AB R94, R95, R94 ;  /* 0x0000005e5f5e723e */ /* 0x000fe200000010ff */
[----:B------:R-:W-:Y:S01]  /*263b0*/  FMUL.FTZ R68, R0, R68 ;  /* 0x0000004400447220 */ /* 0x000fe20000410000 */
[----:B------:R-:W-:Y:S01]  /*263c0*/  STS [R17], R112 ;  /* 0x0000007011007388 */ /* 0x000fe20000000800 */
[C---:B------:R-:W-:Y:S01]  /*263d0*/  FMUL.FTZ R75, R4.reuse, R75 ;  /* 0x0000004b044b7220 */ /* 0x040fe20000410000 */
[----:B------:R-:W-:Y:S01]  /*263e0*/  F2FP.BF16.PACK_AB R88, R89, R88 ;  /* 0x000000585958723e */ /* 0x000fe200000010ff */
[C---:B------:R-:W-:Y:S01]  /*263f0*/  FMUL.FTZ R74, R4.reuse, R74 ;  /* 0x0000004a044a7220 */ /* 0x040fe20000410000 */
[----:B------:R-:W-:Y:S01]  /*26400*/  STS [R17+0x400], R114 ;  /* 0x0004007211007388 */ /* 0x000fe20000000800 */
[----:B------:R-:W-:Y:S01]  /*26410*/  FMUL.FTZ R71, R4, R71 ;  /* 0x0000004704477220 */ /* 0x000fe20000410000 */
[----:B------:R-:W-:Y:S01]  /*26420*/  F2FP.BF16.PACK_AB R90, R91, R90 ;  /* 0x0000005a5b5a723e */ /* 0x000fe200000010ff */
[----:B------:R-:W-:Y:S01]  /*26430*/  FMUL.FTZ R0, R0, R69 ;  /* 0x0000004500007220 */ /* 0x000fe20000410000 */
[----:B------:R-:W-:Y:S01]  /*26440*/  STS [R18], R108 ;  /* 0x0000006c12007388 */ /* 0x000fe20000000800 */
[----:B------:R-:W-:Y:S01]  /*26450*/  FMUL.FTZ R4, R4, R70 ;  /* 0x0000004604047220 */ /* 0x000fe20000410000 */
[----:B------:R-:W-:-:S02]  /*26460*/  F2FP.BF16.PACK_AB R84, R85, R84 ;  /* 0x000000545554723e */ /* 0x000fc400000010ff */
[----:B------:R-:W-:Y:S01]  /*26470*/  STS [R18+0x400], R110 ;  /* 0x0004006e12007388 */ /* 0x000fe20000000800 */
[----:B------:R-:W-:Y:S02]  /*26480*/  F2FP.BF16.PACK_AB R86, R87, R86 ;  /* 0x000000565756723e */ /* 0x000fe400000010ff */
[----:B------:R-:W-:Y:S01]  /*26490*/  F2FP.BF16.PACK_AB R80, R81, R80 ;  /* 0x000000505150723e */ /* 0x000fe200000010ff */
[----:B------:R-:W-:Y:S01]  /*264a0*/  STS [R19], R104 ;  /* 0x0000006813007388 */ /* 0x000fe20000000800 */
[----:B------:R-:W-:Y:S02]  /*264b0*/  F2FP.BF16.PACK_AB R82, R83, R82 ;  /* 0x000000525352723e */ /* 0x000fe400000010ff */
[----:B------:R-:W-:Y:S01]  /*264c0*/  F2FP.BF16.PACK_AB R76, R77, R76 ;  /* 0x0000004c4d4c723e */ /* 0x000fe200000010ff */
[----:B------:R-:W-:Y:S01]  /*264d0*/  STS [R19+0x400], R106 ;  /* 0x0004006a13007388 */ /* 0x000fe20000000800 */
[----:B------:R-:W-:Y:S02]  /*264e0*/  F2FP.BF16.PACK_AB R78, R79, R78 ;  /* 0x0000004e4f4e723e */ /* 0x000fe400000010ff */
[----:B------:R-:W-:Y:S01]  /*264f0*/  ISETP.NE.AND P0, PT, R236, -0x1, PT ;  /* 0xffffffffec00780c */ /* 0x000fe20003f05270 */
[----:B------:R-:W-:Y:S01]  /*26500*/  STS [R15], R100 ;  /* 0x000000640f007388 */ /* 0x000fe20000000800 */
[----:B------:R-:W-:-:S02]  /*26510*/  F2FP.BF16.PACK_AB R72, R73, R72 ;  /* 0x000000484948723e */ /* 0x000fc400000010ff */
[----:B------:R-:W-:Y:S01]  /*26520*/  F2FP.BF16.PACK_AB R74, R75, R74 ;  /* 0x0000004a4b4a723e */ /* 0x000fe200000010ff */
[----:B------:R-:W-:Y:S01]  /*26530*/  STS [R15+0x400], R102 ;  /* 0x000400660f007388 */ /* 0x000fe20000000800 */
[----:B------:R-:W-:Y:S02]  /*26540*/  F2FP.BF16.PACK_AB R0, R0, R68 ;  /* 0x000000440000723e */ /* 0x000fe400000010ff */
[----:B------:R-:W-:Y:S01]  /*26550*/  F2FP.BF16.PACK_AB R4, R71, R4 ;  /* 0x000000044704723e */ /* 0x000fe200000010ff */
        /* <DEDUP_REMOVED lines=14> */
[----:B------:R3:W-:Y:S04]  /*26640*/  STS [R15+0x2000], R0 ;  /* 0x002000000f007388 */ /* 0x0007e80000000800 */
[----:B------:R4:W-:Y:S04]  /*26650*/  STS [R15+0x2400], R4 ;  /* 0x002400040f007388 */ /* 0x0009e80000000800 */
[----:B-12---:R-:W2:Y:S04]  /*26660*/  @!P0 LD.E.64 R16, [R8.64+0x80] ;  /* 0x0000800408108980 */ /* 0x006ea8000c101b00 */
[----:B------:R-:W2:Y:S01]  /*26670*/  LD.E.64 R50, [R8.64+0x88] ;  /* 0x0000880408327980 */ /* 0x000ea2000c101b00 */
[----:B------:R-:W1:Y:S01]  /*26680*/  @P3 MUFU.LG2 R14, R6 ;  /* 0x00000006000e3308 */ /* 0x000e620000000c00 */
[----:B------:R-:W-:Y:S02]  /*26690*/  BSSY B0, `(.L_x_1426) ;  /* 0x0000022000007945 */ /* 0x000fe40003800000 */
[----:B------:R2:W5:Y:S04]  /*266a0*/  LD.E.64 R48, [R8.64+0x90] ;  /* 0x0000900408307980 */ /* 0x000568000c101b00 */
[----:B---3--:R-:W3:Y:S01]  /*266b0*/  LD.E.U8 R0, [R8.64+0x1c8] ;  /* 0x0001c80408007980 */ /* 0x008ee2000c101100 */
[----:B----4-:R-:W4:Y:S01]  /*266c0*/  @P4 MUFU.LG2 R15, R242 ;  /* 0x000000f2000f4308 */ /* 0x010f220000000c00 */
[----:B------:R-:W-:Y:S01]  /*266d0*/  @!P0 SHF.R.S32.HI R4, RZ, 0x1f, R233 ;  /* 0x0000001fff048819 */ /* 0x000fe200000114e9 */
[----:B-1----:R-:W-:Y:S01]  /*266e0*/  @P3 FMUL.FTZ R14, R14, 0.69314718246459960938 ;  /* 0x3f3172180e0e3820 */ /* 0x002fe20000410000 */
[----:B------:R-:W-:-:S02]  /*266f0*/  MOV R6, 0x7f800000 ;  /* 0x7f80000000067802 */ /* 0x000fc40000000f00 */
[----:B------:R-:W-:Y:S01]  /*26700*/  MOV R10, 0x7f800000 ;  /* 0x7f800000000a7802 */ /* 0x000fe20000000f00 */
[----:B-----5:R-:W-:Y:S02]  /*26710*/  @P3 FFMA.FTZ R10, R3, R2, R14 ;  /* 0x00000002030a3223 */ /* 0x020fe4000001000e */
[----:B----4-:R-:W-:-:S04]  /*26720*/  @P4 FMUL.FTZ R15, R15, 0.69314718246459960938 ;  /* 0x3f3172180f0f4820 */ /* 0x010fc80000410000 */
[----:B------:R-:W-:Y:S02]  /*26730*/  @P4 FFMA.FTZ R6, R132, R2, R15 ;  /* 0x0000000284064223 */ /* 0x000fe4000001000f */
[----:B--2---:R-:W-:-:S04]  /*26740*/  @!P0 IMAD R12, R17, R233, RZ ;  /* 0x000000e9110c8224 */ /* 0x004fc800078e02ff */
[----:B------:R-:W-:Y:S02]  /*26750*/  @!P0 IMAD R12, R16, R4, R12 ;  /* 0x00000004100c8224 */ /* 0x000fe400078e020c */
[----:B------:R-:W-:Y:S01]  /*26760*/  @P0 IMAD.WIDE.U32 R18, R50, R236, RZ ;  /* 0x000000ec32120225 */ /* 0x000fe200078e00ff */
[----:B---3--:R-:W-:-:S03]  /*26770*/  ISETP.NE.AND P1, PT, R0, RZ, PT ;  /* 0x000000ff0000720c */ /* 0x008fc60003f25270 */
[----:B------:R-:W-:Y:S02]  /*26780*/  @P0 IMAD R0, R51, R236, RZ ;  /* 0x000000ec33000224 */ /* 0x000fe400078e02ff */
[----:B------:R-:W-:Y:S01]  /*26790*/  @!P0 IMAD.WIDE.U32 R16, R16, R233, RZ ;  /* 0x000000e910108225 */ /* 0x000fe200078e00ff */
[----:B------:R-:W-:Y:S02]  /*267a0*/  @P0 MOV R4, R18 ;  /* 0x0000001200040202 */ /* 0x000fe40000000f00 */
[----:B------:R-:W-:Y:S02]  /*267b0*/  @P0 IADD3 R0, R19, R0, RZ ;  /* 0x0000000013000210 */ /* 0x000fe40007ffe0ff */
        /* <DEDUP_REMOVED lines=10> */
.L_x_1427:
[----:B------:R-:W-:Y:S02]  /*26860*/  ULDC.64 UR4, c[0x0][0x118] ;  /* 0x0000460000047ab9 */ /* 0x000fe40000000a00 */
[----:B------:R-:W2:Y:S04]  /*26870*/  LD.E R2, [R8.64+0x60] ;  /* 0x0000600408027980 */ /* 0x000ea8000c101900 */
[----:B------:R-:W3:Y:S01]  /*26880*/  LD.E R236, [R8.64+0xb4] ;  /* 0x0000b40408ec7980 */ /* 0x000ee2000c101900 */
[----:B--2---:R-:W-:-:S04]  /*26890*/  IMAD R2, R2, R233, R232 ;  /* 0x000000e902027224 */ /* 0x004fc800078e02e8 */
[----:B---3--:R-:W-:Y:S02]  /*268a0*/  IMAD R236, R236, R2, RZ ;  /* 0x00000002ecec7224 */ /* 0x008fe400078e02ff */
.L_x_1428:
[----:B------:R-:W-:Y:S05]  /*268b0*/  BSYNC B0 ;  /* 0x0000000000007941 */ /* 0x000fea0003800000 */
.L_x_1426:
[----:B------:R-:W-:Y:S02]  /*268c0*/  ULDC.64 UR4, c[0x0][0x118] ;  /* 0x0000460000047ab9 */ /* 0x000fe40000000a00 */
[----:B------:R1:W5:Y:S04]  /*268d0*/  LD.E.64 R54, [R8.64+0x70] ;  /* 0x0000700408367980 */ /* 0x000368000c101b00 */
[----:B------:R1:W5:Y:S01]  /*268e0*/  LD.E.64 R52, [R8.64+0xa0] ;  /* 0x0000a00408347980 */ /* 0x000362000c101b00 */
[----:B------:R-:W-:Y:S01]  /*268f0*/  WARPSYNC 0xffffffff ;  /* 0xffffffff00007948 */ /* 0x000fe20003800000 */
[----:B------:R-:W-:Y:S01]  /*26900*/  LOP3.LUT R14, R11, 0xffffffe0, RZ, 0xc0, !PT ;  /* 0xffffffe00b0e7812 */ /* 0x000fe200078ec0ff */
[----:B------:R-:W-:Y:S01]  /*26910*/  BSSY B0, `(.L_x_1429) ;  /* 0x0000027000007945 */ /* 0x000fe20003800000 */
[----:B------:R-:W-:Y:S01]  /*26920*/  BAR.SYNC.DEFER_BLOCKING 0x0 ;  /* 0x0000000000007b1d */ /* 0x000fe20000010000 */
[----:B------:R-:W-:-:S02]  /*26930*/  SHF.R.S32.HI R15, RZ, 0x1f, R13 ;  /* 0x0000001fff0f7819 */ /* 0x000fc4000001140d */
[----:B------:R-:W-:Y:S02]  /*26940*/  IMAD.IADD R14, R5, 0x1, -R14 ;  /* 0x00000001050e7824 */ /* 0x000fe400078e0a0e */
[----:B------:R-:W-:Y:S01]  /*26950*/  LEA.HI R15, R15, R13, RZ, 0x2 ;  /* 0x0000000d0f0f7211 */ /* 0x000fe200078f10ff */
[----:B------:R-:W2:Y:S02]  /*26960*/  S2R R2, SR_TID.X ;  /* 0x0000000000027919 */ /* 0x000ea40000002100 */
[----:B------:R-:W-:Y:S02]  /*26970*/  LOP3.LUT P0, RZ, R14, 0x3, RZ, 0xc0, !PT ;  /* 0x000000030eff7812 */ /* 0x000fe4000780c0ff */
[----:B------:R-:W-:Y:S01]  /*26980*/  LOP3.LUT R15, R15, 0xffffffc, RZ, 0xc0, !PT ;  /* 0x0ffffffc0f0f7812 */ /* 0x000fe200078ec0ff */
[----:B------:R1:W3:Y:S04]  /*26990*/  LDS.128 R40, [R237] ;  /* 0x00000000ed287984 */ /* 0x0002e80000000c00 */
[----:B------:R1:W4:Y:S01]  /*269a0*/  LDS.128 R36, [R237+0x800] ;  /* 0x00080000ed247984 */ /* 0x0003220000000c00 */
[----:B--2---:R-:W-:-:S03]  /*269b0*/  SHF.R.S32.HI R12, RZ, 0x1f, R2 ;  /* 0x0000001fff0c7819 */ /* 0x004fc60000011402 */
[----:B------:R1:W2:Y:S01]  /*269c0*/  LDS.128 R32, [R237+0x1000] ;  /* 0x00100000ed207984 */ /* 0x0002a20000000c00 */
[----:B------:R-:W-:-:S03]  /*269d0*/  LEA.HI R3, R12, R2, RZ, 0x5 ;  /* 0x000000020c037211 */ /* 0x000fc600078f28ff */
[----:B------:R1:W1:Y:S01]  /*269e0*/  LDS.128 R28, [R237+0x1800] ;  /* 0x00180000ed1c7984 */ /* 0x0002620000000c00 */
[----:B------:R-:W-:-:S03]  /*269f0*/  LOP3.LUT R3, R3, 0xffffffe0, RZ, 0xc0, !PT ;  /* 0xffffffe003037812 */ /* 0x000fc600078ec0ff */
[----:B------:R1:W1:Y:S02]  /*26a00*/  LDS.128 R24, [R237+0x2000] ;  /* 0x00200000ed187984 */ /* 0x0002640000000c00 */
[----:B------:R-:W-:Y:S02]  /*26a10*/  IMAD.IADD R3, R2, 0x1, -R3 ;  /* 0x0000000102037824 */ /* 0x000fe400078e0a03 */
[----:B------:R1:W1:Y:S04]  /*26a20*/  LDS.128 R20, [R237+0x2800] ;  /* 0x00280000ed147984 */ /* 0x0002680000000c00 */
[----:B------:R1:W1:Y:S01]  /*26a30*/  LDS.128 R16, [R237+0x3000] ;  /* 0x00300000ed107984 */ /* 0x0002620000000c00 */
[----:B------:R-:W-:-:S03]  /*26a40*/  SHF.R.S32.HI R11, RZ, 0x1f, R3 ;  /* 0x0000001fff0b7819 */ /* 0x000fc60000011403 */
[----:B------:R1:W1:Y:S01]  /*26a50*/  LDS.128 R44, [R237+0x3800] ;  /* 0x00380000ed2c7984 */ /* 0x0002620000000c00 */
[----:B------:R-:W-:Y:S01]  /*26a60*/  LEA.HI R11, R11, R3, RZ, 0x2 ;  /* 0x000000030b0b7211 */ /* 0x000fe200078f10ff */
[----:B------:R-:W-:-:S03]  /*26a70*/  IMAD.IADD R3, R13, 0x1, -R15 ;  /* 0x000000010d037824 */ /* 0x000fc600078e0a0f */
[----:B------:R-:W-:-:S05]  /*26a80*/  SHF.R.S32.HI R11, RZ, 0x2, R11 ;  /* 0x00000002ff0b7819 */ /* 0x000fca000001140b */
[----:B------:R-:W-:Y:S01]  /*26a90*/  IMAD R3, R3, 0x10, R11 ;  /* 0x0000001003037824 */ /* 0x000fe200078e020b */
[----:B------:R-:W-:Y:S05]  /*26aa0*/  @P0 BRA `(.L_x_1430) ;  /* 0x000000d000000947 */ /* 0x000fea0003800000 */
[C---:B------:R-:W-:Y:S01]  /*26ab0*/  IMAD R236, R234.reuse, 0x40, R236 ;  /* 0x00000040eaec7824 */ /* 0x040fe200078e02ec */
[C---:B------:R-:W-:Y:S01]  /*26ac0*/  IADD3 R15, R3.reuse, 0x8, RZ ;  /* 0x00000008030f7810 */ /* 0x040fe20007ffe0ff */
[----:B------:R-:W-:Y:S01]  /*26ad0*/  IMAD R11, R234, -0x40, R235 ;  /* 0xffffffc0ea0b7824 */ /* 0x000fe200078e02eb */
[----:B------:R-:W-:Y:S02]  /*26ae0*/  ULDC.64 UR4, c[0x0][0x118] ;  /* 0x0000460000047ab9 */ /* 0x000fe40000000a00 */
[----:B------:R-:W-:Y:S02]  /*26af0*/  SHF.R.S32.HI R14, RZ, 0x1f, R236 ;  /* 0x0000001fff0e7819 */ /* 0x000fe400000114ec */
[C---:B------:R-:W-:Y:S02]  /*26b00*/  IADD3 R13, P0, R3.reuse, R236, RZ ;  /* 0x000000ec030d7210 */ /* 0x040fe40007f1e0ff */
[----:B------:R-:W-:-:S02]  /*26b10*/  ISETP.GE.AND P2, PT, R3, R11, PT ;  /* 0x0000000b0300720c */ /* 0x000fc40003f46270 */
[----:B------:R-:W-:Y:S02]  /*26b20*/  ISETP.GE.AND P1, PT, R15, R11, PT ;  /* 0x0000000b0f00720c */ /* 0x000fe40003f26270 */
[----:B------:R-:W-:Y:S02]  /*26b30*/  LEA.HI.X.SX32 R14, R3, R14, 0x1, P0 ;  /* 0x0000000e030e7211 */ /* 0x000fe400000f0eff */
[----:B-----5:R-:W-:-:S04]  /*26b40*/  LEA R52, P0, R13, R52, 0x2 ;  /* 0x000000340d347211 */ /* 0x020fc800078010ff */
[----:B------:R-:W-:-:S05]  /*26b50*/  LEA.HI.X R53, R13, R53, R14, 0x2, P0 ;  /* 0x000000350d357211 */ /* 0x000fca00000f140e */
[----:B------:R4:W-:Y:S04]  /*26b60*/  @!P2 ST.E [R52.64], R6 ;  /* 0x000000063400a985 */ /* 0x0009e8000c101904 */
[----:B------:R4:W-:Y:S02]  /*26b70*/  @!P1 ST.E [R52.64+0x20], R10 ;  /* 0x0000200a34009985 */ /* 0x0009e4000c101904 */
.L_x_1430:
[----:B------:R-:W-:Y:S05]  /*26b80*/  BSYNC B0 ;  /* 0x0000000000007941 */ /* 0x000fea0003800000 */
.L_x_1429:
[----:B------:R-:W-:Y:S01]  /*26b90*/  LEA.HI R3, R7, R5, RZ, 0x3 ;  /* 0x0000000507037211 */ /* 0x000fe200078f18ff */
[----:B------:R-:W-:Y:S01]  /*26ba0*/  ULDC.64 UR4, c[0x0][0x118] ;  /* 0x0000460000047ab9 */ /* 0x000fe20000000a00 */
[----:B------:R-:W-:Y:S01]  /*26bb0*/  IMAD.SHL.U32 R234, R234, 0x40, RZ ;  /* 0x00000040eaea7824 */ /* 0x000fe200078e00ff */
[----:B------:R-:W-:Y:S01]  /*26bc0*/  LEA.HI R12, R12, R2, RZ, 0x3 ;  /* 0x000000020c0c7211 */ /* 0x000fe200078f18ff */
[----:B-1----:R1:W5:Y:S01]  /*26bd0*/  LD.E R8, [R8.64+0xc0] ;  /* 0x0000c00408087980 */ /* 0x002362000c101900 */
[----:B------:R-:W-:Y:S01]  /*26be0*/  LOP3.LUT R3, R3, 0xfffffff8, RZ, 0xc0, !PT ;  /* 0xfffffff803037812 */ /* 0x000fe200078ec0ff */
[----:B------:R-:W-:Y:S04]  /*26bf0*/  BSSY B0, `(.L_x_1431) ;  /* 0x0000024000007945 */ /* 0x000fe80003800000 */
[----:B------:R-:W-:Y:S01]  /*26c00*/  IMAD.IADD R3, R5, 0x1, -R3 ;  /* 0x0000000105037824 */ /* 0x000fe200078e0a03 */
[----:B------:R-:W-:-:S03]  /*26c10*/  SHF.R.S32.HI R5, RZ, 0x1f, R234 ;  /* 0x0000001fff057819 */ /* 0x000fc600000114ea */
[----:B----4-:R-:W-:Y:S02]  /*26c20*/  IMAD.SHL.U32 R6, R3, 0x8, RZ ;  /* 0x0000000803067824 */ /* 0x010fe400078e00ff */
[----:B------:R-:W-:-:S03]  /*26c30*/  IMAD R3, R51, R234, RZ ;  /* 0x000000ea33037224 */ /* 0x000fc600078e02ff */
[----:B------:R-:W-:Y:S01]  /*26c40*/  SHF.R.S32.HI R7, RZ, 0x1f, R6 ;  /* 0x0000001fff077819 */ /* 0x000fe20000011406 */
[----:B------:R-:W-:Y:S01]  /*26c50*/  IMAD R3, R50, R5, R3 ;  /* 0x0000000532037224 */ /* 0x000fe200078e0203 */
[----:B------:R-:W-:-:S03]  /*26c60*/  SHF.R.S32.HI R5, RZ, 0x1f, R232 ;  /* 0x0000001fff057819 */ /* 0x000fc600000114e8 */
[----:B------:R-:W-:-:S04]  /*26c70*/  IMAD.WIDE.U32 R10, R50, R234, R6 ;  /* 0x000000ea320a7225 */ /* 0x000fc800078e0006 */
[----:B------:R-:W-:Y:S01]  /*26c80*/  IMAD.IADD R234, R235, 0x1, -R234 ;  /* 0x00000001ebea7824 */ /* 0x000fe200078e0aea */
[----:B------:R-:W-:Y:S01]  /*26c90*/  IADD3 R10, P0, R4, R10, RZ ;  /* 0x0000000a040a7210 */ /* 0x000fe20007f1e0ff */
[----:B------:R-:W-:-:S03]  /*26ca0*/  IMAD R4, R49, R232, RZ ;  /* 0x000000e831047224 */ /* 0x000fc600078e02ff */
[----:B------:R-:W-:Y:S01]  /*26cb0*/  IADD3.X R11, R0, R11, R3, P0, !PT ;  /* 0x0000000b000b7210 */ /* 0x000fe200007fe403 */
[----:B------:R-:W-:Y:S01]  /*26cc0*/  IMAD R4, R48, R5, R4 ;  /* 0x0000000530047224 */ /* 0x000fe200078e0204 */
[----:B------:R-:W-:Y:S02]  /*26cd0*/  LOP3.LUT R0, R12, 0xfffffff8, RZ, 0xc0, !PT ;  /* 0xfffffff80c007812 */ /* 0x000fe400078ec0ff */
[----:B------:R-:W-:Y:S01]  /*26ce0*/  SHF.R.S32.HI R12, RZ, 0x3, R12 ;  /* 0x00000003ff0c7819 */ /* 0x000fe2000001140c */
[----:B------:R-:W-:-:S03]  /*26cf0*/  IMAD.WIDE.U32 R48, R48, R232, R10 ;  /* 0x000000e830307225 */ /* 0x000fc600078e000a */
[----:B------:R-:W-:Y:S01]  /*26d00*/  ISETP.GE.AND P0, PT, R12, R234, PT ;  /* 0x000000ea0c00720c */ /* 0x000fe20003f06270 */
[----:B------:R-:W-:Y:S01]  /*26d10*/  IMAD.IADD R0, R2, 0x1, -R0 ;  /* 0x0000000102007824 */ /* 0x000fe200078e0a00 */
[----:B------:R-:W-:Y:S01]  /*26d20*/  SHF.R.S32.HI R2, RZ, 0x1f, R12 ;  /* 0x0000001fff027819 */ /* 0x000fe2000001140c */
[----:B------:R-:W-:Y:S02]  /*26d30*/  IMAD.IADD R11, R49, 0x1, R4 ;  /* 0x00000001310b7824 */ /* 0x000fe400078e0204 */
[----:B------:R-:W-:-:S05]  /*26d40*/  IMAD.SHL.U32 R0, R0, 0x8, RZ ;  /* 0x0000000800007824 */ /* 0x000fca00078e00ff */
[----:B------:R-:W-:-:S03]  /*26d50*/  IADD3 R0, R0, 0x40, RZ ;  /* 0x0000004000007810 */ /* 0x000fc60007ffe0ff */
[----:B------:R-:W-:Y:S05]  /*26d60*/  @P0 BRA `(.L_x_1432) ;  /* 0x000000c000000947 */ /* 0x000fea0003800000 */
[----:B-1----:R-:W-:Y:S01]  /*26d70*/  IMAD R3, R51, R12, RZ ;  /* 0x0000000c33037224 */ /* 0x002fe200078e02ff */
        /* <DEDUP_REMOVED lines=9> */
[----:B---3--:R1:W-:Y:S04]  /*26e10*/  @!P2 ST.E.128 [R14.64], R40 ;  /* 0x000000280e00a985 */ /* 0x0083e8000c101d04 */
[----:B------:R1:W-:Y:S02]  /*26e20*/  @!P1 ST.E.128 [R14.64+0x80], R24 ;  /* 0x000080180e009985 */ /* 0x0003e4000c101d04 */
.L_x_1432:
[----:B-1----:R-:W-:Y:S05]  /*26e30*/  BSYNC B0 ;  /* 0x0000000000007941 */ /* 0x002fea0003800000 */
.L_x_1431:
[----:B------:R-:W-:Y:S01]  /*26e40*/  IADD3 R3, R12, 0x10, RZ ;  /* 0x000000100c037810 */ /* 0x000fe20007ffe0ff */
[----:B------:R-:W-:Y:S03]  /*26e50*/  BSSY B0, `(.L_x_1433) ;  /* 0x0000012000007945 */ /* 0x000fe60003800000 */
[----:B------:R-:W-:-:S13]  /*26e60*/  ISETP.GE.AND P0, PT, R3, R234, PT ;  /* 0x000000ea0300720c */ /* 0x000fda0003f06270 */
[----:B------:R-:W-:Y:S05]  /*26e70*/  @P0 BRA `(.L_x_1434) ;  /* 0x000000f000000947 */ /* 0x000fea0003800000 */
[----:B------:R-:W-:Y:S01]  /*26e80*/  IADD3 R4, P0, R12, 0x10, RZ ;  /* 0x000000100c047810 */ /* 0x000fe20007f1e0ff */
[----:B------:R-:W-:Y:S01]  /*26e90*/  IMAD.MOV.U32 R14, RZ, RZ, R48 ;  /* 0x000000ffff0e7224 */ /* 0x000fe200078e0030 */
[----:B------:R-:W-:Y:S01]  /*26ea0*/  MOV R15, R11 ;  /* 0x0000000b000f7202 */ /* 0x000fe20000000f00 */
[----:B------:R-:W-:Y:S01]  /*26eb0*/  ULDC.64 UR4, c[0x0][0x118] ;  /* 0x0000460000047ab9 */ /* 0x000fe20000000a00 */
[-C--:B-----5:R-:W-:Y:S01]  /*26ec0*/  ISETP.GE.AND P1, PT, R6, R8.reuse, PT ;  /* 0x000000080600720c */ /* 0x0a0fe20003f26270 */
[----:B------:R-:W-:Y:S01]  /*26ed0*/  IMAD.X R3, RZ, RZ, R2, P0 ;  /* 0x000000ffff037224 */ /* 0x000fe200000e0602 */
[----:B------:R-:W-:Y:S01]  /*26ee0*/  ISETP.GE.AND P0, PT, R0, R8, PT ;  /* 0x000000080000720c */ /* 0x000fe20003f06270 */
[----:B------:R-:W-:-:S04]  /*26ef0*/  IMAD.WIDE.U32 R14, R50, R4, R14 ;  /* 0x00000004320e7225 */ /* 0x000fc800078e000e */
[----:B------:R-:W-:-:S04]  /*26f00*/  IMAD R3, R3, R50, RZ ;  /* 0x0000003203037224 */ /* 0x000fc800078e02ff */
[----:B------:R-:W-:Y:S01]  /*26f10*/  IMAD R3, R51, R4, R3 ;  /* 0x0000000433037224 */ /* 0x000fe200078e0203 */
[----:B------:R-:W-:-:S03]  /*26f20*/  LEA R4, P2, R14, R54, 0x1 ;  /* 0x000000360e047211 */ /* 0x000fc600078408ff */
[----:B------:R-:W-:-:S05]  /*26f30*/  IMAD.IADD R3, R15, 0x1, R3 ;  /* 0x000000010f037824 */ /* 0x000fca00078e0203 */
[----:B------:R-:W-:-:S05]  /*26f40*/  LEA.HI.X R5, R14, R55, R3, 0x1, P2 ;  /* 0x000000370e057211 */ /* 0x000fca00010f0c03 */
[----:B------:R1:W-:Y:S04]  /*26f50*/  @!P1 ST.E.128 [R4.64], R36 ;  /* 0x0000002404009985 */ /* 0x0003e8000c101d04 */
[----:B------:R1:W-:Y:S02]  /*26f60*/  @!P0 ST.E.128 [R4.64+0x80], R20 ;  /* 0x0000801404008985 */ /* 0x0003e4000c101d04 */
.L_x_1434:
[----:B------:R-:W-:Y:S05]  /*26f70*/  BSYNC B0 ;  /* 0x0000000000007941 */ /* 0x000fea0003800000 */
.L_x_1433:
        /* <DEDUP_REMOVED lines=17> */
[----:B--2---:R1:W-:Y:S04]  /*27090*/  @!P1 ST.E.128 [R4.64], R32 ;  /* 0x0000002004009985 */ /* 0x0043e8000c101d04 */
[----:B------:R1:W-:Y:S02]  /*270a0*/  @!P0 ST.E.128 [R4.64+0x80], R16 ;  /* 0x0000801004008985 */ /* 0x0003e4000c101d04 */
.L_x_1436:
[----:B------:R-:W-:Y:S05]  /*270b0*/  BSYNC B0 ;  /* 0x0000000000007941 */ /* 0x000fea0003800000 */
.L_x_1435:
[----:B------:R-:W-:Y:S01]  /*270c0*/  IADD3 R3, R12, 0x30, RZ ;  /* 0x000000300c037810 */ /* 0x000fe20007ffe0ff */
[----:B-1----:R-:W-:Y:S02]  /*270d0*/  IMAD.MOV.U32 R4, RZ, RZ, R231 ;  /* 0x000000ffff047224 */ /* 0x002fe400078e00e7 */
[----:B------:R-:W-:Y:S01]  /*270e0*/  IMAD.MOV.U32 R5, RZ, RZ, 0x0 ;  /* 0x00000000ff057424 */ /* 0x000fe200078e00ff */
[----:B------:R-:W-:-:S13]  /*270f0*/  ISETP.GE.AND P0, PT, R3, R234, PT ;  /* 0x000000ea0300720c */ /* 0x000fda0003f06270 */
[----:B------:R-:W-:Y:S05]  /*27100*/  @P0 RET.REL.NODEC R4 `(_ZN5flash24flash_fwd_splitkv_kernelI23Flash_fwd_kernel_traitsILi128ELi64ELi128ELi4ELb0ELb0EN7cutlass10bfloat16_tE19Flash_kernel_traitsILi128ELi64ELi128ELi4ES3_EELb1ELb0ELb0ELb0ELb0ELb1ELb0ELb1EEEvNS_16Flash_fwd_paramsE) ;  /* 0xfffd8ef004000950 */ /* 0x000fea0003c3ffff */
        /* <DEDUP_REMOVED lines=10> */
[----:B------:R-:W-:-:S04]  /*271b0*/  IMAD R2, R51, R12, R2 ;  /* 0x0000000c33027224 */ /* 0x000fc800078e0202 */
[----:B------:R-:W-:-:S05]  /*271c0*/  IMAD.IADD R2, R5, 0x1, R2 ;  /* 0x0000000105027824 */ /* 0x000fca00078e0202 */
[----:B------:R-:W-:Y:S02]  /*271d0*/  LEA.HI.X R7, R4, R55, R2, 0x1, P1 ;  /* 0x0000003704077211 */ /* 0x000fe400008f0c02 */
[----:B------:R-:W-:-:S03]  /*271e0*/  MOV R2, R231 ;  /* 0x000000e700027202 */ /* 0x000fc60000000f00 */
[----:B------:R1:W-:Y:S01]  /*271f0*/  @!P0 ST.E.128 [R6.64], R28 ;  /* 0x0000001c06008985 */ /* 0x0003e2000c101d04 */
[----:B------:R-:W-:-:S13]  /*27200*/  ISETP.GE.AND P0, PT, R0, R8, PT ;  /* 0x000000080000720c */ /* 0x000fda0003f06270 */
[----:B------:R-:W-:Y:S05]  /*27210*/  @P0 RET.REL.NODEC R2 `(_ZN5flash24flash_fwd_splitkv_kernelI23Flash_fwd_kernel_traitsILi128ELi64ELi128ELi4ELb0ELb0EN7cutlass10bfloat16_tE19Flash_kernel_traitsILi128ELi64ELi128ELi4ES3_EELb1ELb0ELb0ELb0ELb0ELb1ELb0ELb1EEEvNS_16Flash_fwd_paramsE) ;  /* 0xfffd8de002000950 */ /* 0x000fea0003c3ffff */
[----:B------:R-:W-:Y:S01]  /*27220*/  MOV R2, R231 ;  /* 0x000000e700027202 */ /* 0x000fe20000000f00 */
[----:B------:R-:W-:Y:S01]  /*27230*/  ULDC.64 UR4, c[0x0][0x118] ;  /* 0x0000460000047ab9 */ /* 0x000fe20000000a00 */
[----:B------:R-:W-:Y:S01]  /*27240*/  MOV R3, 0x0 ;  /* 0x0000000000037802 */ /* 0x000fe20000000f00 */
[----:B------:R4:W-:Y:S03]  /*27250*/  ST.E.128 [R6.64+0x80], R44 ;  /* 0x0000802c06007985 */ /* 0x0009e6000c101d04 */
[----:B------:R-:W-:Y:S05]  /*27260*/  RET.REL.NODEC R2 `(_ZN5flash24flash_fwd_splitkv_kernelI23Flash_fwd_kernel_traitsILi128ELi64ELi128ELi4ELb0ELb0EN7cutlass10bfloat16_tE19Flash_kernel_traitsILi128ELi64ELi128ELi4ES3_EELb1ELb0ELb0ELb0ELb0ELb1ELb0ELb1EEEvNS_16Flash_fwd_paramsE) ;  /* 0xfffd8d9002007950 */ /* 0x000fea0003c3ffff */
.L_x_1424:
[----:B------:R-:W-:Y:S01]  /*27270*/  IMAD.MOV.U32 R7, RZ, RZ, R242 ;  /* 0x000000ffff077224 */ /* 0x000fe200078e00f2 */
[----:B------:R-:W-:Y:S02]  /*27280*/  MOV R6, 0x2 ;  /* 0x0000000200067802 */ /* 0x000fe40000000f00 */
[----:B------:R-:W-:Y:S02]  /*27290*/  MOV R4, 0x272b0 ;  /* 0x000272b000047802 */ /* 0x000fe40000000f00 */
[----:B-1---5:R-:W-:Y:S05]  /*272a0*/  CALL.REL.NOINC `($__internal_15_$__cuda_sm70_shflsync_bfly_p) ;  /* 0x0000010000007944 */ /* 0x022fea0003c00000 */
[----:B-12---:R-:W-:Y:S05]  /*272b0*/  BRA `(.L_x_1437) ;  /* 0xffffe89000007947 */ /* 0x006fea000383ffff */
.L_x_1425:
[----:B------:R-:W-:Y:S01]  /*272c0*/  IMAD.MOV.U32 R7, RZ, RZ, R242 ;  /* 0x000000ffff077224 */ /* 0x000fe200078e00f2 */
[----:B------:R-:W-:-:S02]  /*272d0*/  MOV R6, 0x1 ;  /* 0x0000000100067802 */ /* 0x000fc40000000f00 */
[----:B------:R-:W-:Y:S02]  /*272e0*/  MOV R4, 0x27300 ;  /* 0x0002730000047802 */ /* 0x000fe40000000f00 */
[----:B-1---5:R-:W-:Y:S05]  /*272f0*/  CALL.REL.NOINC `($__internal_15_$__cuda_sm70_shflsync_bfly_p) ;  /* 0x000000b000007944 */ /* 0x022fea0003c00000 */
[----:B--2---:R-:W-:Y:S01]  /*27300*/  FADD.FTZ R242, R242, R6 ;  /* 0x00000006f2f27221 */ /* 0x004fe20000010000 */
[----:B-1----:R-:W-:Y:S02]  /*27310*/  MOV R7, R243 ;  /* 0x000000f300077202 */ /* 0x002fe40000000f00 */
[----:B------:R-:W-:Y:S02]  /*27320*/  MOV R6, 0x2 ;  /* 0x0000000200067802 */ /* 0x000fe40000000f00 */
[----:B------:R-:W-:Y:S02]  /*27330*/  MOV R4, 0x27350 ;  /* 0x0002735000047802 */ /* 0x000fe40000000f00 */
[----:B------:R-:W-:Y:S05]  /*27340*/  CALL.REL.NOINC `($__internal_15_$__cuda_sm70_shflsync_bfly_p) ;  /* 0x0000006000007944 */ /* 0x000fea0003c00000 */
[----:B--2---:R-:W-:Y:S01]  /*27350*/  FADD.FTZ R243, R243, R6 ;  /* 0x00000006f3f37221 */ /* 0x004fe20000010000 */
[----:B------:R-:W-:Y:S02]  /*27360*/  MOV R6, 0x1 ;  /* 0x0000000100067802 */ /* 0x000fe40000000f00 */
[----:B------:R-:W-:Y:S02]  /*27370*/  MOV R4, 0x273a0 ;  /* 0x000273a000047802 */ /* 0x000fe40000000f00 */
[----:B-1----:R-:W-:-:S02]  /*27380*/  MOV R7, R243 ;  /* 0x000000f300077202 */ /* 0x002fc40000000f00 */
[----:B------:R-:W-:Y:S05]  /*27390*/  CALL.REL.NOINC `($__internal_15_$__cuda_sm70_shflsync_bfly_p) ;  /* 0x0000001000007944 */ /* 0x000fea0003c00000 */
[----:B-12---:R-:W-:Y:S05]  /*273a0*/  BRA `(.L_x_1438) ;  /* 0xffffe81000007947 */ /* 0x006fea000383ffff */
        .weak           $__internal_15_$__cuda_sm70_shflsync_bfly_p
        .type           $__internal_15_$__cuda_sm70_shflsync_bfly_p,@function
        .size           $__internal_15_$__cuda_sm70_shflsync_bfly_p,(.L_x_8279 - $__internal_15_$__cuda_sm70_shflsync_bfly_p)
$__internal_15_$__cuda_sm70_shflsync_bfly_p:
[----:B------:R-:W-:Y:S01]  /*273b0*/  MOV R10, R4 ;  /* 0x00000004000a7202 */ /* 0x000fe20000000f00 */
[----:B------:R-:W-:Y:S04]  /*273c0*/  WARPSYNC R0 ;  /* 0x0000000000007348 */ /* 0x000fe80003800000 */
[----:B------:R-:W-:Y:S01]  /*273d0*/  MOV R11, 0x0 ;  /* 0x00000000000b7802 */ /* 0x000fe20000000f00 */
[----:B------:R1:W2:Y:S03]  /*273e0*/  SHFL.BFLY PT, R6, R7, R6, R5 ;  /* 0x0c00000607067389 */ /* 0x0002a600000e0005 */
[----:B------:R-:W-:Y:S05]  /*273f0*/  RET.REL.NODEC R10 `(_ZN5flash24flash_fwd_splitkv_kernelI23Flash_fwd_kernel_traitsILi128ELi64ELi128ELi4ELb0ELb0EN7cutlass10bfloat16_tE19Flash_kernel_traitsILi128ELi64ELi128ELi4ES3_EELb1ELb0ELb0ELb0ELb0ELb1ELb0ELb1EEEvNS_16Flash_fwd_paramsE) ;  /* 0xfffd8c000a007950 */ /* 0x000fea0003c3ffff */
.L_x_1439:
        /* <DEDUP_REMOVED lines=16> */
.L_x_8279:


//--------------------- .text._ZN5flash24flash_fwd_splitkv_kernelI23Flash_fwd_kernel_traitsILi128ELi64ELi128ELi4ELb0ELb0EN7cutlass10bfloat16_tE19Flash_kernel_traitsILi128ELi64ELi128ELi4ES3_EELb1ELb0ELb0ELb0ELb0ELb0ELb1ELb0EEEvNS_16Flash_fwd_paramsE --------------------------
	.section	.text._ZN5flash24flash_fwd_splitkv_kernelI23Flash_fwd_kernel_traitsILi128ELi64ELi128ELi4ELb0ELb0EN7cutlass10bfloat16_tE19Flash_kernel_traitsILi128ELi64ELi128ELi4ES3_EELb1ELb0ELb0ELb0ELb0ELb0ELb1ELb0EEEvNS_16Flash_fwd_paramsE,"ax",@progbits
	.sectioninfo	@"SHI_REGISTERS=255"
	.align	128
        .global         _ZN5flash24flash_fwd_splitkv_kernelI23Flash_fwd_kernel_traitsILi128ELi64ELi128ELi4ELb0ELb0EN7cutlass10bfloat16_tE19Flash_kernel_traitsILi128ELi64ELi128ELi4ES3_EELb1ELb0ELb0ELb0ELb0ELb0ELb1ELb0EEEvNS_16Flash_fwd_paramsE
        .type           _ZN5flash24flash_fwd_splitkv_kernelI23Flash_fwd_kernel_traitsILi128ELi64ELi128ELi4ELb0ELb0EN7cutlass10bfloat16_tE19Flash_kernel_traitsILi128ELi64ELi128ELi4ES3_EELb1ELb0ELb0ELb0ELb0ELb0ELb1ELb0EEEvNS_16Flash_fwd_paramsE,@function
        .size           _ZN5flash24flash_fwd_splitkv_kernelI23Flash_fwd_kernel_traitsILi128ELi64ELi128ELi4ELb0ELb0EN7cutlass10bfloat16_tE19Flash_kernel_traitsILi128ELi64ELi128ELi4ES3_EELb1ELb0ELb0ELb0ELb0ELb0ELb1ELb0EEEvNS_16Flash_fwd_paramsE,(.L_x_8332 - _ZN5flash24flash_fwd_splitkv_kernelI23Flash_fwd_kernel_traitsILi128ELi64ELi128ELi4ELb0ELb0EN7cutlass10bfloat16_tE19Flash_kernel_traitsILi128ELi64ELi128ELi4ES3_EELb1ELb0ELb0ELb0ELb0ELb0ELb1ELb0EEEvNS_16Flash_fwd_paramsE)
        .other          _ZN5flash24flash_fwd_splitkv_kernelI23Flash_fwd_kernel_traitsILi128ELi64ELi128ELi4ELb0ELb0EN7cutlass10bfloat16_tE19Flash_kernel_traitsILi128ELi64ELi128ELi4ES3_EELb1ELb0ELb0ELb0ELb0ELb0ELb1ELb0EEEvNS_16Flash_fwd_paramsE,@"STO_CUDA_ENTRY STV_DEFAULT"
_ZN5flash24flash_fwd_splitkv_kernelI23Flash_fwd_kernel_traitsILi128ELi64ELi128ELi4ELb0ELb0EN7cutlass10bfloat16_tE19Flash_kernel_traitsILi128ELi64ELi128ELi4ES3_EELb1ELb0ELb0ELb0ELb0ELb0ELb1ELb0EEEvNS_16Flash_fwd_paramsE:
.text._ZN5flash24flash_fwd_splitkv_kernelI23Flash_fwd_kernel_traitsILi128ELi64ELi128ELi4ELb0ELb0EN7cutlass10bfloat16_tE19Flash_kernel_traitsILi128ELi64ELi128ELi4ES3_EELb1ELb0ELb0ELb0ELb0ELb0ELb1ELb0EEEvNS_16Flash_fwd_paramsE:
[----:B------:R-:W-:Y:S02]  /*0000*/  MOV R1, c[0x0][0x28] ;  /* 0x00000a0000017a02 */ /* 0x000fe40000000f00 */
[----:B------:R-:W1:Y:S01]  /*0010*/  I2F.U32.RP R4, c[0x0][0x1c0] ;  /* 0x0000700000047b06 */ /* 0x000e620000209000 */
[----:B------:R-:W2:Y:S01]  /*0020*/  S2R R9, SR_CTAID.Z ;  /* 0x0000000000097919 */ /* 0x000ea20000002700 */
[----:B------:R-:W-:Y:S01]  /*0030*/  IMAD.MOV.U32 R2, RZ, RZ, RZ ;  /* 0x000000ffff027224 */ /* 0x000fe200078e00ff */
[----:B------:R-:W-:Y:S01]  /*0040*/  ISETP.NE.U32.AND P1, PT, RZ, c[0x0][0x1c0], PT ;  /* 0x00007000ff007a0c */ /* 0x000fe20003f25070 */
[----:B------:R-:W-:Y:S01]  /*0050*/  IMAD.MOV.U32 R227, RZ, RZ, 0x4 ;  /* 0x00000004ffe37424 */ /* 0x000fe200078e00ff */
[----:B------:R-:W-:Y:S01]  /*0060*/  ULDC.64 UR14, c[0x0][0x118] ;  /* 0x00004600000e7ab9 */ /* 0x000fe20000000a00 */
[----:B------:R-:W-:Y:S02]  /*0070*/  IMAD.MOV.U32 R15, RZ, RZ, -0x1 ;  /* 0xffffffffff0f7424 */ /* 0x000fe400078e00ff */
[----:B-1----:R-:W1:Y:S02]  /*0080*/  MUFU.RCP R3, R4 ;  /* 0x0000000400037308 */ /* 0x002e640000001000 */
[----:B-1----:R-:W-:-:S06]  /*0090*/  IADD3 R3, R3, 0xffffffe, RZ ;  /* 0x0ffffffe03037810 */ /* 0x002fcc0007ffe0ff */
[----:B------:R-:W1:Y:S02]  /*00a0*/  F2I.FTZ.U32.TRUNC.NTZ R3, R3 ;  /* 0x0000000300037305 */ /* 0x000e64000021f000 */
[----:B-1----:R-:W-:-:S04]  /*00b0*/  IMAD.MOV R0, RZ, RZ, -R3 ;  /* 0x000000ffff007224 */ /* 0x002fc800078e0a03 */
[----:B------:R-:W-:Y:S02]  /*00c0*/  IMAD R5, R0, c[0x0][0x1c0], RZ ;  /* 0x0000700000057a24 */ /* 0x000fe400078e02ff */
[----:B------:R-:W1:Y:S02]  /*00d0*/  LDC.U8 R0, c[0x0][0x312] ;  /* 0x0000c480ff007b82 */ /* 0x000e640000000000 */
[----:B------:R-:W-:-:S06]  /*00e0*/  IMAD.HI.U32 R2, R3, R5, R2 ;  /* 0x0000000503027227 */ /* 0x000fcc00078e0002 */
[----:B--2---:R-:W-:-:S04]  /*00f0*/  IMAD.HI.U32 R232, R2, R9, RZ ;  /* 0x0000000902e87227 */ /* 0x004fc800078e00ff */
[----:B------:R-:W-:-:S04]  /*0100*/  IMAD.MOV R2, RZ, RZ, -R232 ;  /* 0x000000ffff027224 */ /* 0x000fc800078e0ae8 */
[----:B------:R-:W-:-:S05]  /*0110*/  IMAD R2, R2, c[0x0][0x1c0], R9 ;  /* 0x0000700002027a24 */ /* 0x000fca00078e0209 */
[----:B------:R-:W-:Y:S02]  /*0120*/  ISETP.GE.U32.AND P2, PT, R2, c[0x0][0x1c0], PT ;  /* 0x0000700002007a0c */ /* 0x000fe40003f46070 */
[----:B-1----:R-:W-:-:S11]  /*0130*/  ISETP.NE.AND P3, PT, R0, RZ, PT ;  /* 0x000000ff0000720c */ /* 0x002fd60003f65270 */
[----:B------:R-:W-:Y:S02]  /*0140*/  @P2 IADD3 R2, R2, -c[0x0][0x1c0], RZ ;  /* 0x8000700002022a10 */ /* 0x000fe40007ffe0ff */
[----:B------:R-:W-:Y:S02]  /*0150*/  @P2 IADD3 R232, R232, 0x1, RZ ;  /* 0x00000001e8e82810 */ /* 0x000fe40007ffe0ff */
[----:B------:R-:W-:Y:S02]  /*0160*/  ISETP.GE.U32.AND P0, PT, R2, c[0x0][0x1c0], PT ;  /* 0x0000700002007a0c */ /* 0x000fe40003f06070 */
[----:B------:R-:W-:-:S04]  /*0170*/  ISETP.NE.U32.AND P2, PT, RZ, c[0x0][0x240], PT ;  /* 0x00009000ff007a0c */ /* 0x000fc80003f45070 */
[----:B------:R-:W-:-:S07]  /*0180*/  ISETP.NE.AND.EX P2, PT, RZ, c[0x0][0x244], PT, P2 ;  /* 0x00009100ff007a0c */ /* 0x000fce0003f45320 */
[----:B------:R-:W-:Y:S02]  /*0190*/  @P0 IADD3 R232, R232, 0x1, RZ ;  /* 0x00000001e8e80810 */ /* 0x000fe40007ffe0ff */
[----:B------:R-:W-:Y:S02]  /*01a0*/  @!P1 LOP3.LUT R232, RZ, c[0x0][0x1c0], RZ, 0x33, !PT ;  /* 0x00007000ffe89a12 */ /* 0x000fe400078e33ff */
[----:B------:R-:W-:Y:S01]  /*01b0*/  ISETP.EQ.U32.AND P1, PT, RZ, c[0x0][0x248], PT ;  /* 0x00009200ff007a0c */ /* 0x000fe20003f22070 */
[----:B------:R-:W-:Y:S01]  /*01c0*/  IMAD.MOV.U32 R14, RZ, RZ, -0x1 ;  /* 0xffffffffff0e7424 */ /* 0x000fe200078e00ff */
[----:B------:R-:W-:Y:S01]  /*01d0*/  ISETP.NE.U32.AND P0, PT, RZ, c[0x0][0x250], PT ;  /* 0x00009400ff007a0c */ /* 0x000fe20003f05070 */
[CC--:B------:R-:W-:Y:S01]  /*01e0*/  IMAD.WIDE R10, R232.reuse, R227.reuse, c[0x0][0x240] ;  /* 0x00009000e80a7625 */ /* 0x0c0fe200078e02e3 */
[----:B------:R-:W-:Y:S02]  /*01f0*/  ISETP.EQ.OR.EX P1, PT, RZ, c[0x0][0x24c], !P3, P1 ;  /* 0x00009300ff007a0c */ /* 0x000fe40005f22710 */
[----:B------:R-:W-:Y:S01]  /*0200*/  ISETP.NE.AND.EX P0, PT, RZ, c[0x0][0x254], PT, P0 ;  /* 0x00009500ff007a0c */ /* 0x000fe20003f05300 */
[----:B------:R-:W-:Y:S01]  /*0210*/  IMAD.WIDE R6, R232, R227, c[0x0][0x248] ;  /* 0x00009200e8067625 */ /* 0x000fe200078e02e3 */
[----:B------:R1:W2:Y:S04]  /*0220*/  @P2 LDG.E R15, [R10.64] ;  /* 0x0000000e0a0f2981 */ /* 0x0002a8000c1e1900 */
[----:B------:R1:W2:Y:S01]  /*0230*/  @P2 LDG.E R148, [R10.64+0x4] ;  /* 0x0000040e0a942981 */ /* 0x0002a2000c1e1900 */
[----:B------:R-:W-:-:S04]  /*0240*/  MOV R5, RZ ;  /* 0x000000ff00057202 */ /* 0x000fc80000000f00 */
[----:B------:R3:W5:Y:S02]  /*0250*/  @!P1 LDG.E R14, [R6.64] ;  /* 0x0000000e060e9981 */ /* 0x000764000c1e1900 */
[----:B------:R-:W-:Y:S02]  /*0260*/  @P0 IMAD.WIDE R12, R232, R227, c[0x0][0x250] ;  /* 0x00009400e80c0625 */ /* 0x000fe400078e02e3 */
[----:B------:R-:W4:Y:S04]  /*0270*/  S2R R27, SR_CTAID.X ;  /* 0x00000000001b7919 */ /* 0x000f280000002500 */
[----:B------:R3:W5:Y:S01]  /*0280*/  @P0 LDG.E R5, [R12.64] ;  /* 0x0000000e0c050981 */ /* 0x000762000c1e1900 */
[----:B------:R-:W-:-:S03]  /*0290*/  ISETP.NE.U32.AND P0, PT, RZ, c[0x0][0x248], PT ;  /* 0x00009200ff007a0c */ /* 0x000fc60003f05070 */
[----:B------:R-:W2:Y:S01]  /*02a0*/  S2R R3, SR_CTAID.Y ;  /* 0x0000000000037919 */ /* 0x000ea20000002600 */
[----:B------:R-:W-:Y:S01]  /*02b0*/  ISETP.NE.AND.EX P0, PT, RZ, c[0x0][0x24c], PT, P0 ;  /* 0x00009300ff007a0c */ /* 0x000fe20003f05300 */
[----:B-1----:R-:W-:-:S04]  /*02c0*/  IMAD.MOV R10, RZ, RZ, -R232 ;  /* 0x000000ffff0a7224 */ /* 0x002fc800078e0ae8 */
[----:B------:R-:W-:Y:S01]  /*02d0*/  IMAD R10, R10, c[0x0][0x1c0], R9 ;  /* 0x000070000a0a7a24 */ /* 0x000fe200078e0209 */
[----:B--2---:R-:W-:Y:S01]  /*02e0*/  @P2 IADD3 R148, R148, -R15, RZ ;  /* 0x8000000f94942210 */ /* 0x004fe20007ffe0ff */
[----:B------:R-:W-:-:S06]  /*02f0*/  @!P2 IMAD.MOV.U32 R148, RZ, RZ, c[0x0][0x214] ;  /* 0x00008500ff94a624 */ /* 0x000fcc00078e00ff */
[----:B------:R-:W-:Y:S05]  /*0300*/  @!P0 BRA `(.L_x_1440) ;  /* 0x0000004000008947 */ /* 0x000fea0003800000 */
[----:B---34-:R-:W2:Y:S02]  /*0310*/  @P3 LDG.E R9, [R6.64+0x4] ;  /* 0x0000040e06093981 */ /* 0x018ea4000c1e1900 */
[----:B--2--5:R-:W-:-:S06]  /*0320*/  @P3 IADD3 R2, R9, -R14, RZ ;  /* 0x8000000e09023210 */ /* 0x024fcc0007ffe0ff */
[----:B------:R1:W5:Y:S01]  /*0330*/  @!P3 LDG.E R2, [R6.64] ;  /* 0x0000000e0602b981 */ /* 0x000362000c1e1900 */
[----:B------:R-:W-:Y:S05]  /*0340*/  BRA `(.L_x_1441) ;  /* 0x0000001000007947 */ /* 0x000fea0003800000 */
.L_x_1440:
[----:B---34-:R-:W-:Y:S02]  /*0350*/  MOV R2, c[0x0][0x218] ;  /* 0x0000860000027a02 */ /* 0x018fe40000000f00 */
.L_x_1441:
        /* <DEDUP_REMOVED lines=12> */
[----:B------:R-:W-:Y:S01]  /*0420*/  IABS R4, c[0x0][0x10] ;  /* 0x0000040000047a13 */ /* 0x000fe20000000000 */
[----:B------:R-:W-:Y:S01]  /*0430*/  IMAD.MOV.U32 R7, RZ, RZ, c[0x0][0x218] ;  /* 0x00008600ff077624 */ /* 0x000fe200078e00ff */
[----:B------:R-:W1:Y:S02]  /*0440*/  S2R R144, SR_TID.X ;  /* 0x0000000000907919 */ /* 0x000e640000002100 */
[----:B------:R-:W2:Y:S02]  /*0450*/  I2F.RP R0, R4 ;  /* 0x0000000400007306 */ /* 0x000ea40000209400 */
[----:B------:R-:W-:-:S04]  /*0460*/  IADD3 R7, R7, 0x7f, RZ ;  /* 0x0000007f07077810 */ /* 0x000fc80007ffe0ff */
[----:B------:R-:W-:-:S04]  /*0470*/  SHF.R.S32.HI R6, RZ, 0x1f, R7 ;  /* 0x0000001fff067819 */ /* 0x000fc80000011407 */
[----:B------:R-:W-:-:S04]  /*0480*/  LEA.HI R6, R6, R7, RZ, 0x7 ;  /* 0x0000000706067211 */ /* 0x000fc800078f38ff */
[----:B------:R-:W-:Y:S01]  /*0490*/  LEA.HI.SX32 R6, R6, c[0x0][0x10], 0x19 ;  /* 0x0000040006067a11 */ /* 0x000fe200078fcaff */
[----:B--2---:R-:W2:Y:S03]  /*04a0*/  MUFU.RCP R8, R0 ;  /* 0x0000000000087308 */ /* 0x004ea60000001000 */
[----:B------:R-:W-:Y:S02]  /*04b0*/  IADD3 R6, R6, -0x1, RZ ;  /* 0xffffffff06067810 */ /* 0x000fe40007ffe0ff */
[----:B--2---:R-:W-:Y:S02]  /*04c0*/  IADD3 R8, R8, 0xffffffe, RZ ;  /* 0x0ffffffe08087810 */ /* 0x004fe40007ffe0ff */
[----:B------:R-:W-:Y:S02]  /*04d0*/  IABS R0, R6 ;  /* 0x0000000600007213 */ /* 0x000fe40000000000 */
[----:B------:R-:W2:Y:S01]  /*04e0*/  F2I.FTZ.U32.TRUNC.NTZ R9, R8 ;  /* 0x0000000800097305 */ /* 0x000ea2000021f000 */
[----:B------:R-:W-:-:S04]  /*04f0*/  LOP3.LUT R6, R6, c[0x0][0x10], RZ, 0x3c, !PT ;  /* 0x0000040006067a12 */ /* 0x000fc800078e3cff */
[----:B------:R-:W-:Y:S01]  /*0500*/  ISETP.GE.AND P0, PT, R6, RZ, PT ;  /* 0x000000ff0600720c */ /* 0x000fe20003f06270 */
[----:B--2---:R-:W-:Y:S02]  /*0510*/  IMAD.MOV R7, RZ, RZ, -R9 ;  /* 0x000000ffff077224 */ /* 0x004fe400078e0a09 */
        /* <DEDUP_REMOVED lines=11> */
[----:B------:R-:W-:Y:S02]  /*05d0*/  IADD3 R7, -R148, 0xbf, R135 ;  /* 0x000000bf94077810 */ /* 0x000fe40007ffe187 */
[----:B------:R-:W-:-:S09]  /*05e0*/  IADD3 R4, R134, 0x7f, RZ ;  /* 0x0000007f86047810 */ /* 0x000fd20007ffe0ff */
[----:B------:R-:W-:-:S05]  /*05f0*/  @P2 IADD3 R2, R2, 0x1, RZ ;  /* 0x0000000102022810 */ /* 0x000fca0007ffe0ff */
[----:B------:R-:W-:Y:S01]  /*0600*/  IMAD.MOV.U32 R0, RZ, RZ, R2 ;  /* 0x000000ffff007224 */ /* 0x000fe200078e0002 */
[----:B------:R-:W-:Y:S02]  /*0610*/  IADD3 R2, R7, c[0x0][0x2e8], R134 ;  /* 0x0000ba0007027a10 */ /* 0x000fe40007ffe086 */
[----:B------:R-:W-:Y:S01]  /*0620*/  SHF.R.S32.HI R7, RZ, 0x1f, R4 ;  /* 0x0000001fff077819 */ /* 0x000fe20000011404 */
[----:B------:R-:W-:Y:S01]  /*0630*/  @!P0 IMAD.MOV R0, RZ, RZ, -R0 ;  /* 0x000000ffff008224 */ /* 0x000fe200078e0a00 */
[----:B------:R-:W-:Y:S02]  /*0640*/  @!P1 LOP3.LUT R0, RZ, c[0x0][0x10], RZ, 0x33, !PT ;  /* 0x00000400ff009a12 */ /* 0x000fe400078e33ff */
[----:B------:R-:W-:Y:S02]  /*0650*/  LEA.HI R7, R7, R4, RZ, 0x7 ;  /* 0x0000000407077211 */ /* 0x000fe400078f38ff */
[----:B------:R-:W-:Y:S01]  /*0660*/  SHF.R.S32.HI R37, RZ, 0x1f, R2 ;  /* 0x0000001fff257819 */ /* 0x000fe20000011402 */
[----:B------:R-:W-:Y:S01]  /*0670*/  IMAD R224, R0, R3, RZ ;  /* 0x0000000300e07224 */ /* 0x000fe200078e02ff */
[----:B------:R-:W-:-:S02]  /*0680*/  SHF.R.S32.HI R7, RZ, 0x7, R7 ;  /* 0x00000007ff077819 */ /* 0x000fc40000011407 */
[----:B------:R-:W-:Y:S01]  /*0690*/  LEA.HI R37, R37, R2, RZ, 0x7 ;  /* 0x0000000225257211 */ /* 0x000fe200078f38ff */
[----:B------:R-:W-:-:S03]  /*06a0*/  IMAD.IADD R0, R0, 0x1, R224 ;  /* 0x0000000100007824 */ /* 0x000fc600078e02e0 */
[----:B------:R-:W-:Y:S02]  /*06b0*/  SHF.R.S32.HI R37, RZ, 0x7, R37 ;  /* 0x00000007ff257819 */ /* 0x000fe40000011425 */
[----:B------:R-:W-:-:S04]  /*06c0*/  IMNMX R0, R7, R0, PT ;  /* 0x0000000007007217 */ /* 0x000fc80003800200 */
[----:B------:R-:W-:-:S04]  /*06d0*/  IMNMX R37, R0, R37, PT ;  /* 0x0000002500257217 */ /* 0x000fc80003800200 */
[----:B------:R-:W-:-:S13]  /*06e0*/  ISETP.GE.AND P0, PT, R224, R37, PT ;  /* 0x00000025e000720c */ /* 0x000fda0003f06270 */
[----:B------:R-:W-:Y:S05]  /*06f0*/  @!P0 BRA `(.L_x_1442) ;  /* 0x0000079000008947 */ /* 0x000fea0003800000 */
[----:B-1----:R-:W-:Y:S01]  /*0700*/  SHF.R.S32.HI R5, RZ, 0x1f, R144 ;  /* 0x0000001fff057819 */ /* 0x002fe20000011490 */
[----:B------:R-:W-:Y:S01]  /*0710*/  IMAD R3, R3, c[0x0][0x210], R232 ;  /* 0x0000840003037a24 */ /* 0x000fe200078e02e8 */
[----:B------:R-:W-:Y:S02]  /*0720*/  BSSY B0, `(.L_x_1443) ;  /* 0x0000017000007945 */ /* 0x000fe40003800000 */
[----:B------:R-:W-:Y:S01]  /*0730*/  LEA.HI R0, R5, R144, RZ, 0x4 ;  /* 0x0000009005007211 */ /* 0x000fe200078f20ff */
[----:B------:R-:W-:-:S03]  /*0740*/  IMAD R10, R3, c[0x0][0x1c0], R10 ;  /* 0x00007000030a7a24 */ /* 0x000fc600078e020a */
[----:B------:R-:W-:Y:S01]  /*0750*/  LOP3.LUT R5, R0, 0xfffffff0, RZ, 0xc0, !PT ;  /* 0xfffffff000057812 */ /* 0x000fe200078ec0ff */
[--C-:B------:R-:W-:Y:S01]  /*0760*/  IMAD R3, R10, c[0x0][0x214], R135.reuse ;  /* 0x000085000a037a24 */ /* 0x100fe200078e0287 */
[----:B------:R-:W-:Y:S01]  /*0770*/  SHF.R.S32.HI R0, RZ, 0x4, R0 ;  /* 0x00000004ff007819 */ /* 0x000fe20000011400 */
[----:B------:R-:W-:Y:S02]  /*0780*/  IMAD.IADD R135, R148, 0x1, -R135 ;  /* 0x0000000194877824 */ /* 0x000fe400078e0a87 */
[----:B------:R-:W-:Y:S02]  /*0790*/  IMAD.IADD R144, R144, 0x1, -R5 ;  /* 0x0000000190907824 */ /* 0x000fe400078e0a05 */
[----:B------:R-:W-:Y:S01]  /*07a0*/  IMAD R7, R3, c[0x0][0x22c], RZ ;  /* 0x00008b0003077a24 */ /* 0x000fe200078e02ff */
[----:B------:R-:W-:Y:S01]  /*07b0*/  ISETP.GE.AND P1, PT, R0, R135, PT ;  /* 0x000000870000720c */ /* 0x000fe20003f26270 */
[----:B------:R-:W-:-:S05]  /*07c0*/  IMAD.SHL.U32 R4, R144, 0x4, RZ ;  /* 0x0000000490047824 */ /* 0x000fca00078e00ff */
[----:B------:R-:W-:-:S05]  /*07d0*/  SHF.R.S32.HI R5, RZ, 0x1f, R4 ;  /* 0x0000001fff057819 */ /* 0x000fca0000011404 */
[----:B------:R-:W-:-:S05]  /*07e0*/  IMAD.WIDE R8, R0, 0x80, R4 ;  /* 0x0000008000087825 */ /* 0x000fca00078e0204 */
[----:B------:R-:W-:-:S04]  /*07f0*/  IADD3 R2, P0, R7, R8, RZ ;  /* 0x0000000807027210 */ /* 0x000fc80007f1e0ff */
[----:B------:R-:W-:Y:S02]  /*0800*/  LEA.HI.X.SX32 R7, R7, R9, 0x1, P0 ;  /* 0x0000000907077211 */ /* 0x000fe400000f0eff */
[----:B------:R-:W-:-:S04]  /*0810*/  LEA R18, P0, R2, c[0x0][0x1d8], 0x2 ;  /* 0x0000760002127a11 */ /* 0x000fc800078010ff */
[----:B------:R-:W-:Y:S02]  /*0820*/  LEA.HI.X R19, R2, c[0x0][0x1dc], R7, 0x2, P0 ;  /* 0x0000770002137a11 */ /* 0x000fe400000f1407 */
[----:B------:R-:W-:Y:S01]  /*0830*/  IADD3 R7, R4, 0x40, RZ ;  /* 0x0000004004077810 */ /* 0x000fe20007ffe0ff */
[----:B------:R-:W-:Y:S05]  /*0840*/  @P1 BRA `(.L_x_1444) ;  /* 0x0000004000001947 */ /* 0x000fea0003800000 */
[----:B------:R-:W-:Y:S02]  /*0850*/  ISETP.GE.AND P1, PT, R4, c[0x0][0x220], PT ;  /* 0x0000880004007a0c */ /* 0x000fe40003f26270 */
[----:B------:R-:W-:-:S11]  /*0860*/  ISETP.GE.AND P0, PT, R7, c[0x0][0x220], PT ;  /* 0x0000880007007a0c */ /* 0x000fd60003f06270 */
[----:B------:R1:W-:Y:S04]  /*0870*/  @!P1 STG.E.128 [R18.64], RZ ;  /* 0x000000ff12009986 */ /* 0x0003e8000c101d0e */
[----:B------:R1:W-:Y:S02]  /*0880*/  @!P0 STG.E.128 [R18.64+0x100], RZ ;  /* 0x000100ff12008986 */ /* 0x0003e4000c101d0e */
.L_x_1444:
[----:B------:R-:W-:Y:S05]  /*0890*/  BSYNC B0 ;  /* 0x0000000000007941 */ /* 0x000fea0003800000 */
.L_x_1443:
[----:B------:R-:W-:Y:S01]  /*08a0*/  IADD3 R16, R0, 0x8, RZ ;  /* 0x0000000800107810 */ /* 0x000fe20007ffe0ff */
[----:B------:R-:W-:Y:S03]  /*08b0*/  BSSY B0, `(.L_x_1445) ;  /* 0x0000007000007945 */ /* 0x000fe60003800000 */
[----:B------:R-:W-:-:S13]  /*08c0*/  ISETP.GE.AND P0, PT, R16, R135, PT ;  /* 0x000000871000720c */ /* 0x000fda0003f06270 */
[----:B------:R-:W-:Y:S05]  /*08d0*/  @P0 BRA `(.L_x_1446) ;  /* 0x0000004000000947 */ /* 0x000fea0003800000 */
[----:B------:R-:W-:Y:S02]  /*08e0*/  ISETP.GE.AND P1, PT, R4, c[0x0][0x220], PT ;  /* 0x0000880004007a0c */ /* 0x000fe40003f26270 */
[----:B------:R-:W-:-:S11]  /*08f0*/  ISETP.GE.AND P0, PT, R7, c[0x0][0x220], PT ;  /* 0x0000880007007a0c */ /* 0x000fd60003f06270 */
[----:B------:R2:W-:Y:S04]  /*0900*/  @!P1 STG.E.128 [R18.64+0x1000], RZ ;  /* 0x001000ff12009986 */ /* 0x0005e8000c101d0e */
[----:B------:R2:W-:Y:S02]  /*0910*/  @!P0 STG.E.128 [R18.64+0x1100], RZ ;  /* 0x001100ff12008986 */ /* 0x0005e4000c101d0e */
.L_x_1446:
[----:B------:R-:W-:Y:S05]  /*0920*/  BSYNC B0 ;  /* 0x0000000000007941 */ /* 0x000fea0003800000 */
.L_x_1445:
        /* <DEDUP_REMOVED lines=8> */
.L_x_1448:
[----:B------:R-:W-:Y:S05]  /*09b0*/  BSYNC B0 ;  /* 0x0000000000007941 */ /* 0x000fea0003800000 */
.L_x_1447:
        /* <DEDUP_REMOVED lines=8> */
.L_x_1450:
[----:B------:R-:W-:Y:S05]  /*0a40*/  BSYNC B0 ;  /* 0x0000000000007941 */ /* 0x000fea0003800000 */
.L_x_1449:
        /* <DEDUP_REMOVED lines=8> */
.L_x_1452:
[----:B------:R-:W-:Y:S05]  /*0ad0*/  BSYNC B0 ;  /* 0x0000000000007941 */ /* 0x000fea0003800000 */
.L_x_1451:
        /* <DEDUP_REMOVED lines=8> */
.L_x_1454:
[----:B------:R-:W-:Y:S05]  /*0b60*/  BSYNC B0 ;  /* 0x0000000000007941 */ /* 0x000fea0003800000 */
.L_x_1453:
        /* <DEDUP_REMOVED lines=8> */
.L_x_1456:
[----:B------:R-:W-:Y:S05]  /*0bf0*/  BSYNC B0 ;  /* 0x0000000000007941 */ /* 0x000fea0003800000 */
.L_x_1455:
        /* <DEDUP_REMOVED lines=8> */
.L_x_1458:
[----:B------:R-:W-:Y:S05]  /*0c80*/  BSYNC B0 ;  /* 0x0000000000007941 */ /* 0x000fea0003800000 */
.L_x_1457:
[----:B------:R-:W-:Y:S02]  /*0c90*/  ISETP.NE.AND P6, PT, R144, RZ, PT ;  /* 0x000000ff9000720c */ /* 0x000fe40003fc5270 */
[----:B------:R-:W-:Y:S02]  /*0ca0*/  SHF.R.S32.HI R5, RZ, 0x1f, R3 ;  /* 0x0000001fff057819 */ /* 0x000fe40000011403 */
[----:B------:R-:W-:Y:S02]  /*0cb0*/  ISETP.GE.OR P0, PT, R0, R135, P6 ;  /* 0x000000870000720c */ /* 0x000fe40003706670 */
[----:B------:R-:W-:-:S02]  /*0cc0*/  IADD3 R3, P1, R3, R0, RZ ;  /* 0x0000000003037210 */ /* 0x000fc40007f3e0ff */
[----:B------:R-:W-:Y:S02]  /*0cd0*/  ISETP.GE.OR P5, PT, R16, R135, P6 ;  /* 0x000000871000720c */ /* 0x000fe400037a6670 */
[----:B------:R-:W-:Y:S02]  /*0ce0*/  LEA.HI.X.SX32 R0, R0, R5, 0x1, P1 ;  /* 0x0000000500007211 */ /* 0x000fe400008f0eff */
[C---:B------:R-:W-:Y:S02]  /*0cf0*/  LEA R4, P1, R3.reuse, c[0x0][0x208], 0x2 ;  /* 0x0000820003047a11 */ /* 0x040fe400078210ff */
[-C--:B------:R-:W-:Y:S02]  /*0d00*/  ISETP.GE.OR P4, PT, R14, R135.reuse, P6 ;  /* 0x000000870e00720c */ /* 0x080fe40003786670 */
[----:B------:R-:W-:Y:S01]  /*0d10*/  LEA.HI.X R5, R3, c[0x0][0x20c], R0, 0x2, P1 ;  /* 0x0000830003057a11 */ /* 0x000fe200008f1400 */
[----:B------:R-:W-:Y:S01]  /*0d20*/  @!P0 IMAD.MOV.U32 R15, RZ, RZ, -0x800000 ;  /* 0xff800000ff0f8424 */ /* 0x000fe200078e00ff */
[----:B------:R-:W-:-:S02]  /*0d30*/  ISETP.GE.OR P3, PT, R12, R135, P6 ;  /* 0x000000870c00720c */ /* 0x000fc40003766670 */
[-C--:B------:R-:W-:Y:S01]  /*0d40*/  ISETP.GE.OR P2, PT, R10, R135.reuse, P6 ;  /* 0x000000870a00720c */ /* 0x080fe20003746670 */
[----:B------:R-:W-:Y:S01]  /*0d50*/  @!P5 IMAD.MOV.U32 R17, RZ, RZ, -0x800000 ;  /* 0xff800000ff11d424 */ /* 0x000fe200078e00ff */
[----:B------:R1:W-:Y:S01]  /*0d60*/  @!P0 STG.E [R4.64], R15 ;  /* 0x0000000f04008986 */ /* 0x0003e2000c10190e */
[-C--:B------:R-:W-:Y:S02]  /*0d70*/  ISETP.GE.OR P1, PT, R8, R135.reuse, P6 ;  /* 0x000000870800720c */ /* 0x080fe40003726670 */
[-C--:B------:R-:W-:Y:S01]  /*0d80*/  ISETP.GE.OR P0, PT, R6, R135.reuse, P6 ;  /* 0x000000870600720c */ /* 0x080fe20003706670 */
[----:B------:R1:W-:Y:S01]  /*0d90*/  @!P5 STG.E [R4.64+0x20], R17 ;  /* 0x000020110400d986 */ /* 0x0003e2000c10190e */
[----:B------:R-:W-:Y:S01]  /*0da0*/  ISETP.GE.OR P6, PT, R2, R135, P6 ;  /* 0x000000870200720c */ /* 0x000fe200037c6670 */
[----:B------:R-:W-:-:S03]  /*0db0*/  @!P4 IMAD.MOV.U32 R13, RZ, RZ, -0x800000 ;  /* 0xff800000ff0dc424 */ /* 0x000fc600078e00ff */
[----:B------:R-:W-:Y:S02]  /*0dc0*/  @!P3 IMAD.MOV.U32 R11, RZ, RZ, -0x800000 ;  /* 0xff800000ff0bb424 */ /* 0x000fe400078e00ff */
[----:B------:R-:W-:Y:S01]  /*0dd0*/  @!P2 IMAD.MOV.U32 R9, RZ, RZ, -0x800000 ;  /* 0xff800000ff09a424 */ /* 0x000fe200078e00ff */
[----:B------:R1:W-:Y:S02]  /*0de0*/  @!P4 STG.E [R4.64+0x40], R13 ;  /* 0x0000400d0400c986 */ /* 0x0003e4000c10190e */
[----:B------:R-:W-:Y:S02]  /*0df0*/  @!P1 IMAD.MOV.U32 R7, RZ, RZ, -0x800000 ;  /* 0xff800000ff079424 */ /* 0x000fe400078e00ff */
[----:B------:R-:W-:Y:S01]  /*0e00*/  @!P0 IMAD.MOV.U32 R3, RZ, RZ, -0x800000 ;  /* 0xff800000ff038424 */ /* 0x000fe200078e00ff */
[----:B------:R1:W-:Y:S04]  /*0e10*/  @!P3 STG.E [R4.64+0x60], R11 ;  /* 0x0000600b0400b986 */ /* 0x0003e8000c10190e */
[----:B------:R1:W-:Y:S04]  /*0e20*/  @!P2 STG.E [R4.64+0x80], R9 ;  /* 0x000080090400a986 */ /* 0x0003e8000c10190e */
[----:B------:R1:W-:Y:S04]  /*0e30*/  @!P1 STG.E [R4.64+0xa0], R7 ;  /* 0x0000a00704009986 */ /* 0x0003e8000c10190e */
[----:B------:R1:W-:Y:S01]  /*0e40*/  @!P0 STG.E [R4.64+0xc0], R3 ;  /* 0x0000c00304008986 */ /* 0x0003e2000c10190e */
[----:B------:R-:W-:Y:S05]  /*0e50*/  @P6 EXIT ;  /* 0x000000000000694d */ /* 0x000fea0003800000 */
[----:B-1----:R-:W-:-:S05]  /*0e60*/  MOV R3, 0xff800000 ;  /* 0xff80000000037802 */ /* 0x002fca0000000f00 */
[----:B------:R-:W-:Y:S01]  /*0e70*/  STG.E [R4.64+0xe0], R3 ;  /* 0x0000e00304007986 */ /* 0x000fe2000c10190e */
[----:B------:R-:W-:Y:S05]  /*0e80*/  EXIT ;  /* 0x000000000000794d */ /* 0x000fea0003800000 */
.L_x_1442:
        /* <DEDUP_REMOVED lines=56> */
[----:B------:R-:W-:Y:S01]  /*1210*/  IMAD.HI.U32 R9, R9, R4, R8 ;  /* 0x0000000409097227 */ /* 0x000fe200078e0008 */
[----:B------:R-:W-:-:S05]  /*1220*/  MOV R4, R2 ;  /* 0x0000000200047202 */ /* 0x000fca0000000f00 */
[----:B------:R-:W-:-:S04]  /*1230*/  IMAD.HI.U32 R2, R9, R4, RZ ;  /* 0x0000000409027227 */ /* 0x000fc800078e00ff */
[----:B------:R-:W-:-:S04]  /*1240*/  IMAD.MOV R5, RZ, RZ, -R2 ;  /* 0x000000ffff057224 */ /* 0x000fc800078e0a02 */
[----:B------:R-:W-:Y:S01]  /*1250*/  IMAD R5, R0, R5, R4 ;  /* 0x0000000500057224 */ /* 0x000fe200078e0204 */
[----:B------:R-:W-:-:S04]  /*1260*/  LOP3.LUT R4, R10, c[0x0][0x1c8], RZ, 0x3c, !PT ;  /* 0x000072000a047a12 */ /* 0x000fc800078e3cff */
[----:B------:R-:W-:-:S13]  /*1270*/  ISETP.GT.U32.AND P1, PT, R0, R5, PT ;  /* 0x000000050000720c */ /* 0x000fda0003f24070 */
[-C--:B------:R-:W-:Y:S02]  /*1280*/  @!P1 IADD3 R5, R5, -R0.reuse, RZ ;  /* 0x8000000005059210 */ /* 0x080fe40007ffe0ff */
[----:B------:R-:W-:Y:S02]  /*1290*/  @!P1 IADD3 R2, R2, 0x1, RZ ;  /* 0x0000000102029810 */ /* 0x000fe40007ffe0ff */
[----:B------:R-:W-:Y:S01]  /*12a0*/  ISETP.GE.U32.AND P2, PT, R5, R0, PT ;  /* 0x000000000500720c */ /* 0x000fe20003f46070 */
[----:B------:R-:W-:Y:S01]  /*12b0*/  IMAD.MOV R0, RZ, RZ, -R3 ;  /* 0x000000ffff007224 */ /* 0x000fe200078e0a03 */
[----:B------:R-:W-:-:S03]  /*12c0*/  ISETP.GE.AND P1, PT, R4, RZ, PT ;  /* 0x000000ff0400720c */ /* 0x000fc60003f26270 */
[----:B------:R-:W-:-:S05]  /*12d0*/  IMAD R7, R0, c[0x0][0x2d0], R7 ;  /* 0x0000b40000077a24 */ /* 0x000fca00078e0207 */
[----:B------:R-:W-:-:S03]  /*12e0*/  SHF.R.S32.HI R3, RZ, 0x1f, R7 ;  /* 0x0000001fff037819 */ /* 0x000fc60000011407 */
[----:B------:R-:W-:Y:S02]  /*12f0*/  @P2 IADD3 R2, R2, 0x1, RZ ;  /* 0x0000000102022810 */ /* 0x000fe40007ffe0ff */
[----:B------:R-:W-:Y:S01]  /*1300*/  ISETP.NE.AND P2, PT, RZ, c[0x0][0x1c8], PT ;  /* 0x00007200ff007a0c */ /* 0x000fe20003f45270 */
[----:B------:R-:W-:Y:S01]  /*1310*/  IMAD R0, R3, c[0x0][0x198], RZ ;  /* 0x0000660003007a24 */ /* 0x000fe200078e02ff */
[----:B------:R-:W-:-:S11]  /*1320*/  @!P1 IADD3 R2, -R2, RZ, RZ ;  /* 0x000000ff02029210 */ /* 0x000fd60007ffe1ff */
[----:B------:R-:W-:Y:S02]  /*1330*/  @!P2 LOP3.LUT R2, RZ, c[0x0][0x1c8], RZ, 0x33, !PT ;  /* 0x00007200ff02aa12 */ /* 0x000fe400078e33ff */
[----:B--2---:R-:W-:Y:S01]  /*1340*/  SHF.R.S32.HI R5, RZ, 0x1f, R28 ;  /* 0x0000001fff057819 */ /* 0x004fe2000001141c */
[----:B------:R-:W-:-:S04]  /*1350*/  IMAD.WIDE.U32 R8, R28, c[0x0][0x180], RZ ;  /* 0x000060001c087a25 */ /* 0x000fc800078e00ff */
[C---:B------:R-:W-:Y:S01]  /*1360*/  IMAD R11, R5.reuse, c[0x0][0x180], RZ ;  /* 0x00006000050b7a24 */ /* 0x040fe200078e02ff */
[----:B------:R-:W-:Y:S01]  /*1370*/  MOV R18, R8 ;  /* 0x0000000800127202 */ /* 0x000fe20000000f00 */
[----:B------:R-:W-:Y:S02]  /*1380*/  IMAD R5, R5, c[0x0][0x188], RZ ;  /* 0x0000620005057a24 */ /* 0x000fe400078e02ff */
[C---:B------:R-:W-:Y:S02]  /*1390*/  IMAD R4, R28.reuse, c[0x0][0x184], R11 ;  /* 0x000061001c047a24 */ /* 0x040fe400078e020b */
[----:B------:R-:W-:Y:S02]  /*13a0*/  IMAD R14, R28, c[0x0][0x18c], R5 ;  /* 0x000063001c0e7a24 */ /* 0x000fe400078e0205 */
[----:B------:R-:W-:Y:S01]  /*13b0*/  IMAD.IADD R19, R9, 0x1, R4 ;  /* 0x0000000109137824 */ /* 0x000fe200078e0204 */
[----:B------:R-:W-:Y:S01]  /*13c0*/  SHF.R.S32.HI R4, RZ, 0x1f, R2 ;  /* 0x0000001fff047819 */ /* 0x000fe20000011402 */
[----:B------:R-:W-:-:S02]  /*13d0*/  IMAD R9, R7, c[0x0][0x19c], R0 ;  /* 0x0000670007097a24 */ /* 0x000fc400078e0200 */
[----:B------:R-:W-:-:S04]  /*13e0*/  IMAD.WIDE.U32 R18, R7, c[0x0][0x198], R18 ;  /* 0x0000660007127a25 */ /* 0x000fc800078e0012 */
[----:B------:R-:W-:Y:S02]  /*13f0*/  IMAD.IADD R19, R19, 0x1, R9 ;  /* 0x0000000113137824 */ /* 0x000fe400078e0209 */
[----:B------:R-:W-:Y:S02]  /*1400*/  IMAD R9, R4, c[0x0][0x1b0], RZ ;  /* 0x00006c0004097a24 */ /* 0x000fe400078e02ff */
[----:B------:R-:W-:-:S04]  /*1410*/  IMAD.WIDE.U32 R28, R28, c[0x0][0x188], RZ ;  /* 0x000062001c1c7a25 */ /* 0x000fc800078e00ff */
[C---:B------:R-:W-:Y:S01]  /*1420*/  IMAD R9, R2.reuse, c[0x0][0x1b4], R9 ;  /* 0x00006d0002097a24 */ /* 0x040fe200078e0209 */
[----:B------:R-:W-:Y:S01]  /*1430*/  IADD3 R14, R29, R14, RZ ;  /* 0x0000000e1d0e7210 */ /* 0x000fe20007ffe0ff */
[----:B------:R-:W-:-:S04]  /*1440*/  IMAD.WIDE.U32 R18, R2, c[0x0][0x1b0], R18 ;  /* 0x00006c0002127a25 */ /* 0x000fc800078e0012 */
[----:B------:R-:W-:Y:S01]  /*1450*/  IMAD.IADD R9, R19, 0x1, R9 ;  /* 0x0000000113097824 */ /* 0x000fe200078e0209 */
[----:B------:R-:W-:Y:S05]  /*1460*/  BRA `(.L_x_1460) ;  /* 0x0000042000007947 */ /* 0x000fea0003800000 */
.L_x_1459:
        /* <DEDUP_REMOVED lines=16> */
.L_x_1461:
[----:B------:R-:W-:Y:S01]  /*1570*/  IABS R4, c[0x0][0x1c8] ;  /* 0x0000720000047a13 */ /* 0x000fe20000000000 */
[----:B------:R-:W-:Y:S01]  /*1580*/  IMAD.MOV.U32 R6, RZ, RZ, RZ ;  /* 0x000000ffff067224 */ /* 0x000fe200078e00ff */
[----:B------:R-:W-:Y:S02]  /*1590*/  @P4 IADD3 R14, R5, R14, RZ ;  /* 0x0000000e050e4210 */ /* 0x000fe40007ffe0ff */
[----:B------:R-:W1:Y:S03]  /*15a0*/  I2F.RP R11, R4 ;  /* 0x00000004000b7306 */ /* 0x000e660000209400 */
[----:B------:R-:W-:-:S04]  /*15b0*/  @P4 IMAD.WIDE.U32 R28, R14, c[0x0][0x1a0], RZ ;  /* 0x000068000e1c4a25 */ /* 0x000fc800078e00ff */
[----:B------:R-:W-:Y:S01]  /*15c0*/  @P4 IMAD R14, R14, c[0x0][0x1a4], R29 ;  /* 0x000069000e0e4a24 */ /* 0x000fe200078e021d */
[----:B-1----:R-:W1:Y:S02]  /*15d0*/  MUFU.RCP R7, R11 ;  /* 0x0000000b00077308 */ /* 0x002e640000001000 */
[----:B-1----:R-:W-:-:S06]  /*15e0*/  IADD3 R7, R7, 0xffffffe, RZ ;  /* 0x0ffffffe07077810 */ /* 0x002fcc0007ffe0ff */
[----:B------:R-:W1:Y:S02]  /*15f0*/  F2I.FTZ.U32.TRUNC.NTZ R7, R7 ;  /* 0x0000000700077305 */ /* 0x000e64000021f000 */
[----:B-1----:R-:W-:-:S04]  /*1600*/  IMAD.MOV R2, RZ, RZ, -R7 ;  /* 0x000000ffff027224 */ /* 0x002fc800078e0a07 */
[----:B------:R-:W-:Y:S01]  /*1610*/  IMAD R3, R2, R4, RZ ;  /* 0x0000000402037224 */ /* 0x000fe200078e02ff */
[----:B------:R-:W-:-:S03]  /*1620*/  IABS R2, R10 ;  /* 0x0000000a00027213 */ /* 0x000fc60000000000 */
[----:B------:R-:W-:Y:S01]  /*1630*/  IMAD.HI.U32 R3, R7, R3, R6 ;  /* 0x0000000307037227 */ /* 0x000fe200078e0006 */
[----:B------:R-:W-:Y:S02]  /*1640*/  MOV R6, R2 ;  /* 0x0000000200067202 */ /* 0x000fe40000000f00 */
[----:B------:R-:W-:-:S03]  /*1650*/  LEA R7, R37, 0xffffff80, 0x7 ;  /* 0xffffff8025077811 */ /* 0x000fc600078e38ff */
[----:B------:R-:W-:-:S04]  /*1660*/  IMAD.HI.U32 R2, R3, R6, RZ ;  /* 0x0000000603027227 */ /* 0x000fc800078e00ff */
[----:B------:R-:W-:Y:S02]  /*1670*/  IMAD.MOV R3, RZ, RZ, -R2 ;  /* 0x000000ffff037224 */ /* 0x000fe400078e0a02 */
[----:B------:R-:W-:-:S04]  /*1680*/  IMAD.WIDE.U32 R8, R7, c[0x0][0x198], R8 ;  /* 0x0000660007087a25 */ /* 0x000fc800078e0008 */
[----:B------:R-:W-:Y:S01]  /*1690*/  IMAD R3, R4, R3, R6 ;  /* 0x0000000304037224 */ /* 0x000fe200078e0206 */
[----:B------:R-:W-:-:S04]  /*16a0*/  MOV R18, R8 ;  /* 0x0000000800127202 */ /* 0x000fc80000000f00 */
[----:B------:R-:W-:-:S13]  /*16b0*/  ISETP.GT.U32.AND P1, PT, R4, R3, PT ;  /* 0x000000030400720c */ /* 0x000fda0003f24070 */
[-C--:B------:R-:W-:Y:S02]  /*16c0*/  @!P1 IADD3 R3, R3, -R4.reuse, RZ ;  /* 0x8000000403039210 */ /* 0x080fe40007ffe0ff */
[----:B------:R-:W-:Y:S02]  /*16d0*/  @!P1 IADD3 R2, R2, 0x1, RZ ;  /* 0x0000000102029810 */ /* 0x000fe40007ffe0ff */
[----:B------:R-:W-:Y:S02]  /*16e0*/  ISETP.GE.U32.AND P3, PT, R3, R4, PT ;  /* 0x000000040300720c */ /* 0x000fe40003f66070 */
[----:B------:R-:W-:Y:S02]  /*16f0*/  LOP3.LUT R3, R10, c[0x0][0x1c8], RZ, 0x3c, !PT ;  /* 0x000072000a037a12 */ /* 0x000fe400078e3cff */
[----:B------:R-:W-:Y:S02]  /*1700*/  ISETP.NE.AND P1, PT, RZ, c[0x0][0x1c8], PT ;  /* 0x00007200ff007a0c */ /* 0x000fe40003f25270 */
[----:B------:R-:W-:-:S02]  /*1710*/  ISETP.GE.AND P2, PT, R3, RZ, PT ;  /* 0x000000ff0300720c */ /* 0x000fc40003f46270 */
[----:B------:R-:W-:-:S05]  /*1720*/  SHF.R.S32.HI R3, RZ, 0x1f, R7 ;  /* 0x0000001fff037819 */ /* 0x000fca0000011407 */
[----:B------:R-:W-:Y:S01]  /*1730*/  @P3 IADD3 R2, R2, 0x1, RZ ;  /* 0x0000000102023810 */ /* 0x000fe20007ffe0ff */
[----:B------:R-:W-:-:S04]  /*1740*/  IMAD R4, R3, c[0x0][0x198], RZ ;  /* 0x0000660003047a24 */ /* 0x000fc800078e02ff */
[----:B------:R-:W-:Y:S02]  /*1750*/  IMAD R11, R7, c[0x0][0x19c], R4 ;  /* 0x00006700070b7a24 */ /* 0x000fe400078e0204 */
        /* <DEDUP_REMOVED lines=19> */
.L_x_1460:
[----:B------:R-:W-:Y:S01]  /*1890*/  ISETP.NE.AND P1, PT, R15, -0x1, PT ;  /* 0xffffffff0f00780c */ /* 0x000fe20003f25270 */
[----:B------:R-:W-:Y:S01]  /*18a0*/  IMAD.IADD R223, R148, 0x1, -R135 ;  /* 0x0000000194df7824 */ /* 0x000fe200078e0a87 */
[----:B------:R-:W-:Y:S01]  /*18b0*/  SHF.R.S32.HI R5, RZ, 0x1f, R144 ;  /* 0x0000001fff057819 */ /* 0x000fe20000011490 */
[----:B------:R-:W-:Y:S03]  /*18c0*/  BSSY B0, `(.L_x_1462) ;  /* 0x000005f000007945 */ /* 0x000fe60003800000 */
[CC--:B------:R-:W-:Y:S02]  /*18d0*/  LEA.HI R13, R5.reuse, R144.reuse, RZ, 0x3 ;  /* 0x00000090050d7211 */ /* 0x0c0fe400078f18ff */
[----:B------:R-:W-:Y:S02]  /*18e0*/  LEA.HI R6, R5, R144, RZ, 0x4 ;  /* 0x0000009005067211 */ /* 0x000fe400078f20ff */
[----:B------:R-:W-:-:S02]  /*18f0*/  SHF.R.S32.HI R20, RZ, 0x3, R13 ;  /* 0x00000003ff147819 */ /* 0x000fc4000001140d */
[----:B------:R-:W-:Y:S01]  /*1900*/  LOP3.LUT R13, R13, 0xfffffff8, RZ, 0xc0, !PT ;  /* 0xfffffff80d0d7812 */ /* 0x000fe200078ec0ff */
[C---:B------:R-:W-:Y:S01]  /*1910*/  @P1 IMAD.WIDE.U32 R16, R15.reuse, c[0x0][0x190], RZ ;  /* 0x000064000f101a25 */ /* 0x040fe200078e00ff */
[----:B------:R-:W-:Y:S02]  /*1920*/  @!P1 SHF.R.S32.HI R11, RZ, 0x1f, R232 ;  /* 0x0000001fff0b9819 */ /* 0x000fe400000114e8 */
[----:B------:R-:W-:Y:S01]  /*1930*/  SHF.L.U32 R24, R20, 0x6, RZ ;  /* 0x0000000614187819 */ /* 0x000fe200000006ff */
[----:B------:R-:W-:Y:S01]  /*1940*/  @P1 IMAD R15, R15, c[0x0][0x194], R17 ;  /* 0x000065000f0f1a24 */ /* 0x000fe200078e0211 */
[----:B------:R-:W-:Y:S01]  /*1950*/  SHF.R.S32.HI R21, RZ, 0x1f, R20 ;  /* 0x0000001fff157819 */ /* 0x000fe20000011414 */
[----:B------:R-:W-:Y:S01]  /*1960*/  @!P1 IMAD R11, R11, c[0x0][0x178], RZ ;  /* 0x00005e000b0b9a24 */ /* 0x000fe200078e02ff */
[----:B------:R-:W-:Y:S01]  /*1970*/  LOP3.LUT R24, R24, 0x1c0, RZ, 0xc0, !PT ;  /* 0x000001c018187812 */ /* 0x000fe200078ec0ff */
[----:B------:R-:W-:Y:S01]  /*1980*/  @P1 IMAD.MOV.U32 R8, RZ, RZ, R16 ;  /* 0x000000ffff081224 */ /* 0x000fe200078e0010 */
[----:B------:R-:W-:Y:S01]  /*1990*/  LEA.HI R146, R5, R144, RZ, 0x5 ;  /* 0x0000009005927211 */ /* 0x000fe200078f28ff */
[----:B------:R-:W-:-:S03]  /*19a0*/  @!P1 IMAD.WIDE.U32 R16, R232, c[0x0][0x178], RZ ;  /* 0x00005e00e8109a25 */ /* 0x000fc600078e00ff */
[----:B------:R-:W-:Y:S01]  /*19b0*/  LOP3.LUT R25, R146, 0xffffffe0, RZ, 0xc0, !PT ;  /* 0xffffffe092197812 */ /* 0x000fe200078ec0ff */
[----:B-----5:R-:W-:Y:S01]  /*19c0*/  @!P1 IMAD R0, R232, c[0x0][0x17c], R11 ;  /* 0x00005f00e8009a24 */ /* 0x020fe200078e020b */
[----:B------:R-:W-:Y:S01]  /*19d0*/  LOP3.LUT R11, R6, 0xfffffff0, RZ, 0xc0, !PT ;  /* 0xfffffff0060b7812 */ /* 0x000fe200078ec0ff */
[----:B------:R-:W-:Y:S01]  /*19e0*/  @!P1 IMAD.MOV.U32 R8, RZ, RZ, R16 ;  /* 0x000000ffff089224 */ /* 0x000fe200078e0010 */
[----:B------:R-:W-:Y:S01]  /*19f0*/  SHF.R.S32.HI R6, RZ, 0x4, R6 ;  /* 0x00000004ff067819 */ /* 0x000fe20000011406 */
[----:B------:R-:W-:Y:S01]  /*1a00*/  @!P1 IMAD.IADD R15, R17, 0x1, R0 ;  /* 0x00000001110f9824 */ /* 0x000fe200078e0200 */
[----:B------:R-:W-:Y:S01]  /*1a10*/  SHF.R.S32.HI R146, RZ, 0x5, R146 ;  /* 0x00000005ff927819 */ /* 0x000fe20000011492 */
[C---:B------:R-:W-:Y:S01]  /*1a20*/  IMAD.IADD R0, R144.reuse, 0x1, -R13 ;  /* 0x0000000190007824 */ /* 0x040fe200078e0a0d */
[----:B------:R-:W-:Y:S01]  /*1a30*/  LEA.HI R13, R5, R144, RZ, 0x6 ;  /* 0x00000090050d7211 */ /* 0x000fe200078f30ff */
[----:B------:R-:W-:Y:S01]  /*1a40*/  IMAD.IADD R12, R144, 0x1, -R11 ;  /* 0x00000001900c7824 */ /* 0x000fe200078e0a0b */
[----:B------:R-:W-:Y:S01]  /*1a50*/  SHF.R.U32.HI R11, RZ, 0x3, R24 ;  /* 0x00000003ff0b7819 */ /* 0x000fe20000011618 */
[----:B------:R-:W-:-:S02]  /*1a60*/  IMAD.SHL.U32 R231, R0, 0x8, RZ ;  /* 0x0000000800e77824 */ /* 0x000fc400078e00ff */
[----:B------:R-:W-:Y:S01]  /*1a70*/  IMAD.MOV.U32 R5, RZ, RZ, 0x20 ;  /* 0x00000020ff057424 */ /* 0x000fe200078e00ff */
[----:B------:R-:W-:Y:S01]  /*1a80*/  SHF.R.S32.HI R17, RZ, 0x1f, R12 ;  /* 0x0000001fff117819 */ /* 0x000fe2000001140c */
[----:B------:R-:W-:Y:S01]  /*1a90*/  IMAD.WIDE R26, R27, 0x40, R20 ;  /* 0x000000401b1a7825 */ /* 0x000fe200078e0214 */
[C---:B------:R-:W-:Y:S02]  /*1aa0*/  IADD3 R28, P2, R231.reuse, R28, RZ ;  /* 0x0000001ce71c7210 */ /* 0x040fe40007f5e0ff */
[----:B------:R-:W-:Y:S01]  /*1ab0*/  SHF.R.S32.HI R22, RZ, 0x1f, R231 ;  /* 0x0000001fff167819 */ /* 0x000fe200000114e7 */
[----:B------:R-:W-:Y:S01]  /*1ac0*/  IMAD.IADD R25, R144, 0x1, -R25 ;  /* 0x0000000190197824 */ /* 0x000fe200078e0a19 */
[C---:B------:R-:W-:Y:S02]  /*1ad0*/  IADD3 R18, P3, R231.reuse, R18, RZ ;  /* 0x00000012e7127210 */ /* 0x040fe40007f7e0ff */
[----:B------:R-:W-:Y:S01]  /*1ae0*/  IADD3 R8, P1, R231, R8, RZ ;  /* 0x00000008e7087210 */ /* 0x000fe20007f3e0ff */
[----:B------:R-:W-:Y:S01]  /*1af0*/  IMAD.X R29, R22, 0x1, R14, P2 ;  /* 0x00000001161d7824 */ /* 0x000fe200010e060e */
[----:B------:R-:W-:-:S02]  /*1b00*/  LEA.HI R14, R17, R12, RZ, 0x3 ;  /* 0x0000000c110e7211 */ /* 0x000fc400078f18ff */
[C---:B------:R-:W-:Y:S01]  /*1b10*/  IADD3.X R19, R22.reuse, R9, RZ, P3, !PT ;  /* 0x0000000916137210 */ /* 0x040fe20001ffe4ff */
[----:B------:R-:W-:Y:S01]  /*1b20*/  IMAD.X R9, R22, 0x1, R15, P1 ;  /* 0x0000000116097824 */ /* 0x000fe200008e060f */
[----:B------:R-:W-:Y:S01]  /*1b30*/  LOP3.LUT R16, R24, 0x38, R231, 0xf8, !PT ;  /* 0x0000003818107812 */ /* 0x000fe200078ef8e7 */
[----:B------:R-:W-:Y:S01]  /*1b40*/  IMAD.SHL.U32 R15, R13, 0x8, RZ ;  /* 0x000000080d0f7824 */ /* 0x000fe200078e00ff */
[----:B------:R-:W-:Y:S01]  /*1b50*/  LOP3.LUT R13, R14, 0xfffffff8, RZ, 0xc0, !PT ;  /* 0xfffffff80e0d7812 */ /* 0x000fe200078ec0ff */
[----:B------:R-:W-:Y:S01]  /*1b60*/  IMAD.WIDE.U32 R28, R2, c[0x0][0x1b8], R28 ;  /* 0x00006e00021c7a25 */ /* 0x000fe200078e001c */
[----:B------:R-:W-:Y:S02]  /*1b70*/  IADD3 R42, P1, R20, R7, RZ ;  /* 0x00000007142a7210 */ /* 0x000fe40007f3e0ff */
[----:B------:R-:W-:Y:S01]  /*1b80*/  LOP3.LUT R16, R16, R11, RZ, 0x3c, !PT ;  /* 0x0000000b10107212 */ /* 0x000fe200078e3cff */
[----:B------:R-:W-:Y:S01]  /*1b90*/  IMAD.IADD R12, R12, 0x1, -R13 ;  /* 0x000000010c0c7824 */ /* 0x000fe200078e0a0d */
[C---:B------:R-:W-:Y:S01]  /*1ba0*/  IADD3.X R3, R21.reuse, R3, RZ, P1, !PT ;  /* 0x0000000315037210 */ /* 0x040fe20000ffe4ff */
[----:B------:R-:W-:Y:S01]  /*1bb0*/  IMAD R11, R4, c[0x0][0x1b8], RZ ;  /* 0x00006e00040b7a24 */ /* 0x000fe200078e02ff */
[----:B------:R-:W-:Y:S01]  /*1bc0*/  SHF.R.S32.HI R4, RZ, 0x1f, R10 ;  /* 0x0000001fff047819 */ /* 0x000fe2000001140a */
[----:B------:R-:W-:Y:S01]  /*1bd0*/  IMAD R7, R21, c[0x0][0x198], RZ ;  /* 0x0000660015077a24 */ /* 0x000fe200078e02ff */
[----:B------:R-:W-:Y:S01]  /*1be0*/  R2P PR, R12, 0x6 ;  /* 0x000000060c007804 */ /* 0x000fe20000000000 */
[----:B------:R-:W-:Y:S01]  /*1bf0*/  IMAD R11, R2, c[0x0][0x1bc], R11 ;  /* 0x00006f00020b7a24 */ /* 0x000fe200078e020b */
[----:B------:R-:W-:Y:S01]  /*1c00*/  ISETP.GE.AND P3, PT, R20, R223, PT ;  /* 0x000000df1400720c */ /* 0x000fe20003f66270 */
[----:B------:R-:W-:Y:S01]  /*1c10*/  IMAD R17, R4, c[0x0][0x1a8], RZ ;  /* 0x00006a0004117a24 */ /* 0x000fe200078e02ff */
[----:B------:R-:W-:Y:S01]  /*1c20*/  LOP3.LUT R230, R16, 0xfffffe00, R15, 0xf8, !PT ;  /* 0xfffffe0010e67812 */ /* 0x000fe200078ef80f */
[C---:B------:R-:W-:Y:S01]  /*1c30*/  IMAD R7, R20.reuse, c[0x0][0x19c], R7 ;  /* 0x0000670014077a24 */ /* 0x040fe200078e0207 */
[----:B------:R-:W-:Y:S01]  /*1c40*/  IADD3 R40, R231, 0x40, RZ ;  /* 0x00000040e7287810 */ /* 0x000fe20007ffe0ff */
[----:B------:R-:W-:Y:S01]  /*1c50*/  IMAD.WIDE.U32 R18, R20, c[0x0][0x198], R18 ;  /* 0x0000660014127a25 */ /* 0x000fe200078e0012 */
[----:B------:R-:W-:-:S02]  /*1c60*/  SHF.L.U32 R230, R230, 0x1, RZ ;  /* 0x00000001e6e67819 */ /* 0x000fc400000006ff */
[----:B------:R-:W-:Y:S01]  /*1c70*/  SEL R5, R5, 0xffffffe0, !P2 ;  /* 0xffffffe005057807 */ /* 0x000fe20005000000 */
[----:B------:R-:W-:Y:S02]  /*1c80*/  IMAD R3, R3, c[0x0][0x1a0], RZ ;  /* 0x0000680003037a24 */ /* 0x000fe400078e02ff */
[----:B------:R-:W-:Y:S02]  /*1c90*/  IMAD.IADD R29, R29, 0x1, R11 ;  /* 0x000000011d1d7824 */ /* 0x000fe400078e020b */
[----:B------:R-:W-:Y:S02]  /*1ca0*/  IMAD R17, R10, c[0x0][0x1ac], R17 ;  /* 0x00006b000a117a24 */ /* 0x000fe400078e0211 */
[----:B------:R-:W-:Y:S01]  /*1cb0*/  IMAD.IADD R133, R19, 0x1, R7 ;  /* 0x0000000113857824 */ /* 0x000fe200078e0207 */
[----:B------:R-:W-:Y:S01]  /*1cc0*/  MOV R7, 0x10 ;  /* 0x0000001000077802 */ /* 0x000fe20000000f00 */
[----:B------:R-:W-:Y:S02]  /*1cd0*/  IMAD R3, R42, c[0x0][0x1a4], R3 ;  /* 0x000069002a037a24 */ /* 0x000fe400078e0203 */
[----:B------:R-:W-:Y:S01]  /*1ce0*/  IMAD.WIDE.U32 R10, R10, c[0x0][0x1a8], R8 ;  /* 0x00006a000a0a7a25 */ /* 0x000fe200078e0008 */
[----:B------:R-:W-:-:S03]  /*1cf0*/  SEL R7, R7, 0xfffffff0, !P1 ;  /* 0xfffffff007077807 */ /* 0x000fc60004800000 */
[----:B------:R-:W-:-:S04]  /*1d00*/  IMAD.WIDE.U32 R42, R42, c[0x0][0x1a0], R28 ;  /* 0x000068002a2a7a25 */ /* 0x000fc800078e001c */
[----:B------:R-:W-:Y:S02]  /*1d10*/  IMAD.MOV.U32 R2, RZ, RZ, R18 ;  /* 0x000000ffff027224 */ /* 0x000fe400078e0012 */
[----:B------:R-:W-:Y:S02]  /*1d20*/  IMAD.IADD R17, R11, 0x1, R17 ;  /* 0x000000010b117824 */ /* 0x000fe400078e0211 */
[----:B------:R-:W-:Y:S01]  /*1d30*/  IMAD.IADD R36, R43, 0x1, R3 ;  /* 0x000000012b247824 */ /* 0x000fe200078e0203 */
[----:B------:R-:W-:Y:S05]  /*1d40*/  @P3 BRA `(.L_x_1463) ;  /* 0x0000016000003947 */ /* 0x000fea0003800000 */
[----:B------:R-:W-:Y:S01]  /*1d50*/  ISETP.GE.AND P3, PT, R231, c[0x0][0x220], PT ;  /* 0x00008800e7007a0c */ /* 0x000fe20003f66270 */
[----:B------:R-:W-:Y:S01]  /*1d60*/  IMAD R3, R27, c[0x0][0x190], RZ ;  /* 0x000064001b037a24 */ /* 0x000fe200078e02ff */
[----:B------:R-:W-:Y:S01]  /*1d70*/  ISETP.GE.AND P2, PT, R40, c[0x0][0x220], PT ;  /* 0x0000880028007a0c */ /* 0x000fe20003f46270 */
[----:B------:R-:W-:Y:S02]  /*1d80*/  IMAD.MOV.U32 R16, RZ, RZ, R10 ;  /* 0x000000ffff107224 */ /* 0x000fe400078e000a */
[----:B------:R-:W-:-:S02]  /*1d90*/  IMAD R3, R26, c[0x0][0x194], R3 ;  /* 0x000065001a037a24 */ /* 0x000fc400078e0203 */
        /* <DEDUP_REMOVED lines=17> */
.L_x_1463:
[----:B------:R-:W-:Y:S05]  /*1eb0*/  BSYNC B0 ;  /* 0x0000000000007941 */ /* 0x000fea0003800000 */
.L_x_1462:
[----:B------:R-:W-:Y:S01]  /*1ec0*/  IADD3 R23, R20, 0x10, RZ ;  /* 0x0000001014177810 */ /* 0x000fe20007ffe0ff */
        /* <DEDUP_REMOVED lines=12> */
[----:B-1----:R-:W-:Y:S01]  /*1f90*/  @!P2 LEA R18, P3, R8, c[0x0][0x160], 0x1 ;  /* 0x000058000812aa11 */ /* 0x002fe200078608ff */
        /* <DEDUP_REMOVED lines=15> */
.L_x_1465:
[----:B------:R-:W-:Y:S05]  /*2090*/  BSYNC B0 ;  /* 0x0000000000007941 */ /* 0x000fea0003800000 */
.L_x_1464:
[----:B------:R-:W-:Y:S01]  /*20a0*/  IADD3 R9, R20, 0x20, RZ ;  /* 0x0000002014097810 */ /* 0x000fe20007ffe0ff */
[----:B------:R-:W-:Y:S03]  /*20b0*/  BSSY B0, `(.L_x_1466) ;  /* 0x000001c000007945 */ /* 0x000fe60003800000 */
[----:B------:R-:W-:-:S13]  /*20c0*/  ISETP.GE.AND P1, PT, R9, R223, PT ;  /* 0x000000df0900720c */ /* 0x000fda0003f26270 */
[----:B------:R-:W-:Y:S05]  /*20d0*/  @P1 BRA `(.L_x_1467) ;  /* 0x0000019000001947 */ /* 0x000fea0003800000 */
[----:B------:R-:W-:Y:S01]  /*20e0*/  IADD3 R4, P1, R26, 0x20, RZ ;  /* 0x000000201a047810 */ /* 0x000fe20007f3e0ff */
[----:B-1----:R-:W-:Y:S01]  /*20f0*/  IMAD.MOV.U32 R18, RZ, RZ, R10 ;  /* 0x000000ffff127224 */ /* 0x002fe200078e000a */
        /* <DEDUP_REMOVED lines=23> */
.L_x_1467:
[----:B------:R-:W-:Y:S05]  /*2270*/  BSYNC B0 ;  /* 0x0000000000007941 */ /* 0x000fea0003800000 */
.L_x_1466:
[----:B-1----:R-:W-:Y:S01]  /*2280*/  IADD3 R19, R20, 0x30, RZ ;  /* 0x0000003014137810 */ /* 0x002fe20007ffe0ff */
        /* <DEDUP_REMOVED lines=27> */
.L_x_1469:
[----:B------:R-:W-:Y:S05]  /*2440*/  BSYNC B0 ;  /* 0x0000000000007941 */ /* 0x000fea0003800000 */
.L_x_1468:
        /* <DEDUP_REMOVED lines=23> */
.L_x_1471:
[----:B------:R-:W-:Y:S05]  /*25c0*/  BSYNC B0 ;  /* 0x0000000000007941 */ /* 0x000fea0003800000 */
.L_x_1470:
[----:B------:R-:W-:Y:S01]  /*25d0*/  ISETP.GE.AND P1, PT, R23, R8, PT ;  /* 0x000000081700720c */ /* 0x000fe20003f26270 */
[----:B------:R-:W-:Y:S01]  /*25e0*/  IMAD.MOV.U32 R4, RZ, RZ, c[0x0][0x198] ;  /* 0x00006600ff047624 */ /* 0x000fe200078e00ff */
[----:B------:R-:W-:Y:S03]  /*25f0*/  BSSY B0, `(.L_x_1472) ;  /* 0x0000017000007945 */ /* 0x000fe60003800000 */
[C---:B------:R-:W-:Y:S01]  /*2600*/  IMAD.SHL.U32 R226, R4.reuse, 0x10, RZ ;  /* 0x0000001004e27824 */ /* 0x040fe200078e00ff */
[----:B------:R-:W-:-:S07]  /*2610*/  SHF.L.U64.HI R225, R4, R227, c[0x0][0x19c] ;  /* 0x0000670004e17619 */ /* 0x000fce00000102e3 */
[----:B------:R-:W-:Y:S05]  /*2620*/  @P1 BRA `(.L_x_1473) ;  /* 0x0000013000001947 */ /* 0x000fea0003800000 */
[----:B------:R-:W-:Y:S02]  /*2630*/  ISETP.GE.AND P2, PT, R231, c[0x0][0x220], PT ;  /* 0x00008800e7007a0c */ /* 0x000fe40003f46270 */
[----:B--2---:R-:W-:Y:S02]  /*2640*/  IADD3 R11, P3, R226, R2, RZ ;  /* 0x00000002e20b7210 */ /* 0x004fe40007f7e0ff */
[----:B------:R-:W-:-:S03]  /*2650*/  ISETP.GE.AND P1, PT, R40, c[0x0][0x220], PT ;  /* 0x0000880028007a0c */ /* 0x000fc60003f26270 */
[----:B------:R-:W-:-:S06]  /*2660*/  IMAD.X R10, R225, 0x1, R133, P3 ;  /* 0x00000001e10a7824 */ /* 0x000fcc00018e0685 */
[C---:B-1----:R-:W-:Y:S01]  /*2670*/  @!P2 LEA R16, P3, R11.reuse, c[0x0][0x168], 0x1 ;  /* 0x00005a000b10aa11 */ /* 0x042fe200078608ff */
        /* <DEDUP_REMOVED lines=14> */
.L_x_1473:
[----:B------:R-:W-:Y:S05]  /*2760*/  BSYNC B0 ;  /* 0x0000000000007941 */ /* 0x000fea0003800000 */
.L_x_1472:
[----:B------:R-:W-:Y:S01]  /*2770*/  ISETP.GE.AND P1, PT, R9, R8, PT ;  /* 0x000000080900720c */ /* 0x000fe20003f26270 */
[----:B------:R-:W-:-:S12]  /*2780*/  BSSY B0, `(.L_x_1474) ;  /* 0x0000016000007945 */ /* 0x000fd80003800000 */
[----:B------:R-:W-:Y:S05]  /*2790*/  @P1 BRA `(.L_x_1475) ;  /* 0x0000014000001947 */ /* 0x000fea0003800000 */
[----:B------:R-:W-:Y:S01]  /*27a0*/  ISETP.GE.AND P2, PT, R231, c[0x0][0x220], PT ;  /* 0x00008800e7007a0c */ /* 0x000fe20003f46270 */
[----:B--2---:R-:W-:Y:S01]  /*27b0*/  IMAD.MOV.U32 R10, RZ, RZ, c[0x0][0x19c] ;  /* 0x00006700ff0a7624 */ /* 0x004fe200078e00ff */
[----:B------:R-:W-:Y:S02]  /*27c0*/  LEA R11, P3, R4, R2, 0x5 ;  /* 0x00000002040b7211 */ /* 0x000fe400078628ff */
[----:B------:R-:W-:Y:S02]  /*27d0*/  ISETP.GE.AND P1, PT, R40, c[0x0][0x220], PT ;  /* 0x0000880028007a0c */ /* 0x000fe40003f26270 */
[----:B------:R-:W-:-:S07]  /*27e0*/  LEA.HI.X R10, R4, R133, R10, 0x5, P3 ;  /* 0x00000085040a7211 */ /* 0x000fce00018f2c0a */
        /* <DEDUP_REMOVED lines=15> */
.L_x_1475:
[----:B------:R-:W-:Y:S05]  /*28e0*/  BSYNC B0 ;  /* 0x0000000000007941 */ /* 0x000fea0003800000 */
.L_x_1474:
[----:B------:R-:W-:Y:S01]  /*28f0*/  ISETP.GE.AND P1, PT, R19, R8, PT ;  /* 0x000000081300720c */ /* 0x000fe20003f26270 */
[----:B------:R-:W-:-:S12]  /*2900*/  BSSY B0, `(.L_x_1476) ;  /* 0x0000018000007945 */ /* 0x000fd80003800000 */
[----:B------:R-:W-:Y:S05]  /*2910*/  @P1 BRA `(.L_x_1477) ;  /* 0x0000016000001947 */ /* 0x000fea0003800000 */
[----:B------:R-:W-:Y:S01]  /*2920*/  ISETP.GE.AND P2, PT, R231, c[0x0][0x220], PT ;  /* 0x00008800e7007a0c */ /* 0x000fe20003f46270 */
[----:B------:R-:W-:Y:S01]  /*2930*/  IMAD.MOV.U32 R132, RZ, RZ, R2 ;  /* 0x000000ffff847224 */ /* 0x000fe200078e0002 */
[----:B------:R-:W-:Y:S01]  /*2940*/  ULDC UR4, c[0x0][0x19c] ;  /* 0x0000670000047ab9 */ /* 0x000fe20000000800 */
[----:B------:R-:W-:Y:S01]  /*2950*/  ISETP.GE.AND P1, PT, R40, c[0x0][0x220], PT ;  /* 0x0000880028007a0c */ /* 0x000fe20003f26270 */
[----:B------:R-:W-:Y:S01]  /*2960*/  UIMAD UR4, UR4, 0x30, URZ ;  /* 0x00000030040478a4 */ /* 0x000fe2000f8e023f */
[----:B------:R-:W-:-:S05]  /*2970*/  IMAD.WIDE.U32 R26, R4, 0x30, R132 ;  /* 0x00000030041a7825 */ /* 0x000fca00078e0084 */
[----:B--2---:R-:W-:-:S03]  /*2980*/  IADD3 R10, R27, UR4, RZ ;  /* 0x000000041b0a7c10 */ /* 0x004fc6000fffe0ff */
        /* <DEDUP_REMOVED lines=15> */
.L_x_1477:
[----:B------:R-:W-:Y:S05]  /*2a80*/  BSYNC B0 ;  /* 0x0000000000007941 */ /* 0x000fea0003800000 */
.L_x_1476:
[----:B-1----:R-:W-:Y:S01]  /*2a90*/  IADD3 R17, R20, 0x40, RZ ;  /* 0x0000004014117810 */ /* 0x002fe20007ffe0ff */
[----:B------:R-:W-:Y:S03]  /*2aa0*/  BSSY B0, `(.L_x_1478) ;  /* 0x0000017000007945 */ /* 0x000fe60003800000 */
[----:B------:R-:W-:-:S13]  /*2ab0*/  ISETP.GE.AND P1, PT, R17, R8, PT ;  /* 0x000000081100720c */ /* 0x000fda0003f26270 */
[----:B------:R-:W-:Y:S05]  /*2ac0*/  @P1 BRA `(.L_x_1479) ;  /* 0x0000014000001947 */ /* 0x000fea0003800000 */
[----:B------:R-:W-:Y:S01]  /*2ad0*/  ISETP.GE.AND P2, PT, R231, c[0x0][0x220], PT ;  /* 0x00008800e7007a0c */ /* 0x000fe20003f46270 */
[----:B--2---:R-:W-:Y:S01]  /*2ae0*/  IMAD.MOV.U32 R10, RZ, RZ, c[0x0][0x19c] ;  /* 0x00006700ff0a7624 */ /* 0x004fe200078e00ff */
        /* <DEDUP_REMOVED lines=18> */
.L_x_1479:
[----:B------:R-:W-:Y:S05]  /*2c10*/  BSYNC B0 ;  /* 0x0000000000007941 */ /* 0x000fea0003800000 */
.L_x_1478:
[----:B------:R-:W-:Y:S01]  /*2c20*/  IADD3 R15, R20, 0x50, RZ ;  /* 0x00000050140f7810 */ /* 0x000fe20007ffe0ff */
[----:B------:R-:W-:Y:S03]  /*2c30*/  BSSY B0, `(.L_x_1480) ;  /* 0x0000019000007945 */ /* 0x000fe60003800000 */
[----:B------:R-:W-:-:S13]  /*2c40*/  ISETP.GE.AND P1, PT, R15, R8, PT ;  /* 0x000000080f00720c */ /* 0x000fda0003f26270 */
        /* <DEDUP_REMOVED lines=23> */
.L_x_1481:
[----:B------:R-:W-:Y:S05]  /*2dc0*/  BSYNC B0 ;  /* 0x0000000000007941 */ /* 0x000fea0003800000 */
.L_x_1480:
        /* <DEDUP_REMOVED lines=26> */
.L_x_1483:
[----:B------:R-:W-:Y:S05]  /*2f70*/  BSYNC B0 ;  /* 0x0000000000007941 */ /* 0x000fea0003800000 */
.L_x_1482:
[----:B--2---:R-:W-:Y:S01]  /*2f80*/  IADD3 R11, R20, 0x70, RZ ;  /* 0x00000070140b7810 */ /* 0x004fe20007ffe0ff */
        /* <DEDUP_REMOVED lines=9> */
[----:B------:R-:W-:-:S03]  /*3020*/  IADD3 R10, R29, UR4, RZ ;  /* 0x000000041d0a7c10 */ /* 0x000fc6000fffe0ff */
        /* <DEDUP_REMOVED lines=15> */
.L_x_1485:
[----:B------:R-:W-:Y:S05]  /*3120*/  BSYNC B0 ;  /* 0x0000000000007941 */ /* 0x000fea0003800000 */
.L_x_1484:
[----:B------:R-:W0:Y:S01]  /*3130*/  LDGDEPBAR ;  /* 0x00000000000079af */ /* 0x000e220000000000 */
[----:B------:R-:W-:Y:S01]  /*3140*/  ISETP.GE.AND P2, PT, R20, R8, PT ;  /* 0x000000081400720c */ /* 0x000fe20003f46270 */
[----:B------:R-:W-:Y:S01]  /*3150*/  IMAD.SHL.U32 R144, R144, 0x2, RZ ;  /* 0x0000000290907824 */ /* 0x000fe200078e00ff */
[----:B------:R-:W-:Y:S01]  /*3160*/  SHF.R.S32.HI R132, RZ, 0x1f, R25 ;  /* 0x0000001fff847819 */ /* 0x000fe20000011419 */
[----:B------:R-:W-:Y:S01]  /*3170*/  BSSY B0, `(.L_x_1486) ;  /* 0x0000018000007945 */ /* 0x000fe20003800000 */
[----:B------:R-:W-:Y:S02]  /*3180*/  LEA R172, P1, R42, c[0x0][0x170], 0x1 ;  /* 0x00005c002aac7a11 */ /* 0x000fe400078208ff */
[----:B------:R-:W-:Y:S02]  /*3190*/  LEA.HI R132, R132, R25, RZ, 0x2 ;  /* 0x0000001984847211 */ /* 0x000fe400078f10ff */
[----:B------:R-:W-:Y:S02]  /*31a0*/  LOP3.LUT R144, R144, 0x6, RZ, 0xc0, !PT ;  /* 0x0000000690907812 */ /* 0x000fe400078ec0ff */
[----:B------:R-:W-:-:S02]  /*31b0*/  LEA.HI.X R173, R42, c[0x0][0x174], R36, 0x1, P1 ;  /* 0x00005d002aad7a11 */ /* 0x000fc400008f0c24 */
[----:B------:R-:W-:Y:S01]  /*31c0*/  SHF.R.S32.HI R132, RZ, 0x2, R132 ;  /* 0x00000002ff847819 */ /* 0x000fe20000011484 */
[----:B------:R-:W-:-:S04]  /*31d0*/  DEPBAR.LE SB0, 0x0 ;  /* 0x000080000000791a */ /* 0x000fc80000000000 */
[----:B------:R-:W-:Y:S06]  /*31e0*/  BAR.SYNC.DEFER_BLOCKING 0x0 ;  /* 0x0000000000007b1d */ /* 0x000fec0000010000 */
[----:B------:R2:W-:Y:S04]  /*31f0*/  @P2 STS.128 [R230+0xc000], RZ ;  /* 0x00c000ffe6002388 */ /* 0x0005e80000000c00 */
[----:B------:R2:W-:Y:S01]  /*3200*/  @P2 STS.128 [R230+0x10000], RZ ;  /* 0x010000ffe6002388 */ /* 0x0005e20000000c00 */
        /* <DEDUP_REMOVED lines=14> */
.L_x_1487:
[----:B------:R-:W-:Y:S05]  /*32f0*/  BSYNC B0 ;  /* 0x0000000000007941 */ /* 0x000fea0003800000 */
.L_x_1486:
        /* <DEDUP_REMOVED lines=25> */
.L_x_1489:
[----:B------:R-:W-:Y:S05]  /*3490*/  BSYNC B0 ;  /* 0x0000000000007941 */ /* 0x000fea0003800000 */
.L_x_1488:
        /* <DEDUP_REMOVED lines=25> */
.L_x_1491:
[----:B------:R-:W-:Y:S05]  /*3630*/  BSYNC B0 ;  /* 0x0000000000007941 */ /* 0x000fea0003800000 */
.L_x_1490:
        /* <DEDUP_REMOVED lines=26> */
.L_x_1493:
[----:B------:R-:W-:Y:S05]  /*37e0*/  BSYNC B0 ;  /* 0x0000000000007941 */ /* 0x000fea0003800000 */
.L_x_1492:
        /* <DEDUP_REMOVED lines=25> */
.L_x_1495:
[----:B------:R-:W-:Y:S05]  /*3980*/  BSYNC B0 ;  /* 0x0000000000007941 */ /* 0x000fea0003800000 */
.L_x_1494:
        /* <DEDUP_REMOVED lines=26> */
.L_x_1497:
[----:B------:R-:W-:Y:S05]  /*3b30*/  BSYNC B0 ;  /* 0x0000000000007941 */ /* 0x000fea0003800000 */
.L_x_1496:
        /* <DEDUP_REMOVED lines=26> */
.L_x_1499:
[----:B------:R-:W-:Y:S05]  /*3ce0*/  BSYNC B0 ;  /* 0x0000000000007941 */ /* 0x000fea0003800000 */
.L_x_1498:
        /* <DEDUP_REMOVED lines=19> */
[----:B------:R-:W-:Y:S01]  /*3e20*/  IMAD.WIDE.U32 R8, R38, 0xe0, R172 ;  /* 0x000000e026087825 */ /* 0x000fe200078e00ac */
[----:B------:R-:W-:-:S06]  /*3e30*/  UIMAD UR4, UR4, 0xe0, URZ ;  /* 0x000000e0040478a4 */ /* 0x000fcc000f8e023f */
[----:B------:R-:W-:-:S05]  /*3e40*/  IADD3 R9, R9, UR4, RZ ;  /* 0x0000000409097c10 */ /* 0x000fca000fffe0ff */
[----:B------:R-:W-:Y:S01]  /*3e50*/  @!PT LDS RZ, [RZ] ;  /* 0x00000000fffff984 */ /* 0x000fe20000000800 */
[----:B------:R-:W-:Y:S01]  /*3e60*/  @!PT LDS RZ, [RZ] ;  /* 0x00000000fffff984 */ /* 0x000fe20000000800 */
[----:B------:R-:W-:Y:S01]  /*3e70*/  @!PT LDS RZ, [RZ] ;  /* 0x00000000fffff984 */ /* 0x000fe20000000800 */
[----:B------:R1:W-:Y:S02]  /*3e80*/  LDGSTS.E.BYPASS.LTC128B.128 [R230+0x13800], [R8.64+0x80] ;  /* 0x1380008008e67fae */ /* 0x0003e4000b901d4e */
.L_x_1501:
[----:B------:R-:W-:Y:S05]  /*3e90*/  BSYNC B0 ;  /* 0x0000000000007941 */ /* 0x000fea0003800000 */
.L_x_1500:
[----:B------:R-:W-:Y:S01]  /*3ea0*/  LEA.HI R221, R6, R6, RZ, 0x1 ;  /* 0x0000000606dd7211 */ /* 0x000fe200078f08ff */
[----:B------:R-:W-:Y:S01]  /*3eb0*/  IMAD.SHL.U32 R12, R12, 0x40, RZ ;  /* 0x000000400c0c7824 */ /* 0x000fe200078e00ff */
[C---:B------:R-:W-:Y:S01]  /*3ec0*/  R2P PR, R0.reuse, 0x6 ;  /* 0x0000000600007804 */ /* 0x040fe20000000000 */
[----:B-1----:R-:W-:Y:S01]  /*3ed0*/  IMAD.SHL.U32 R8, R0, 0x40, RZ ;  /* 0x0000004000087824 */ /* 0x002fe200078e00ff */
[----:B------:R-:W-:Y:S01]  /*3ee0*/  LOP3.LUT R221, R221, 0xfffffffe, RZ, 0xc0, !PT ;  /* 0xfffffffedddd7812 */ /* 0x000fe200078ec0ff */
[----:B------:R-:W-:Y:S01]  /*3ef0*/  IMAD.SHL.U32 R20, R20, 0x8, RZ ;  /* 0x0000000814147824 */ /* 0x000fe200078e00ff */
[----:B------:R-:W-:Y:S01]  /*3f00*/  LOP3.LUT R11, R12, 0x1c0, RZ, 0xc0, !PT ;  /* 0x000001c00c0b7812 */ /* 0x000fe200078ec0ff */
[----:B------:R-:W-:Y:S01]  /*3f10*/  IMAD.SHL.U32 R41, R14, 0x40, RZ ;  /* 0x000000400e297824 */ /* 0x000fe200078e00ff */
[----:B------:R-:W-:Y:S01]  /*3f20*/  LOP3.LUT R9, R8, 0x1c0, RZ, 0xc0, !PT ;  /* 0x000001c008097812 */ /* 0x000fe200078ec0ff */
[----:B------:R-:W-:Y:S01]  /*3f30*/  IMAD.IADD R221, R6, 0x1, -R221 ;  /* 0x0000000106dd7824 */ /* 0x000fe200078e0add */
[----:B------:R-:W0:Y:S01]  /*3f40*/  LDGDEPBAR ;  /* 0x00000000000079af */ /* 0x000e220000000000 */
[----:B------:R-:W-:Y:S01]  /*3f50*/  IMAD R135, R146, 0x10, R135 ;  /* 0x0000001092877824 */ /* 0x000fe200078e0287 */
[----:B------:R-:W-:Y:S01]  /*3f60*/  LOP3.LUT R20, R9, 0x8, R20, 0xf8, !PT ;  /* 0x0000000809147812 */ /* 0x000fe200078ef814 */
[----:B------:R-:W-:Y:S01]  /*3f70*/  IMAD.SHL.U32 R6, R221, 0x8, RZ ;  /* 0x00000008dd067824 */ /* 0x000fe200078e00ff */
[----:B------:R-:W-:-:S02]  /*3f80*/  LOP3.LUT R41, R41, 0xfffffe00, RZ, 0xc0, !PT ;  /* 0xfffffe0029297812 */ /* 0x000fc400078ec0ff */
[----:B------:R-:W-:Y:S02]  /*3f90*/  SHF.R.U32.HI R9, RZ, 0x3, R9 ;  /* 0x00000003ff097819 */ /* 0x000fe40000011609 */
[----:B------:R-:W-:Y:S02]  /*3fa0*/  LOP3.LUT R6, R11, 0x8, R6, 0xf8, !PT ;  /* 0x000000080b067812 */ /* 0x000fe400078ef806 */
[----:B------:R-:W-:Y:S02]  /*3fb0*/  SHF.R.U32.HI R11, RZ, 0x3, R11 ;  /* 0x00000003ff0b7819 */ /* 0x000fe4000001160b */
[----:B------:R-:W-:Y:S01]  /*3fc0*/  LOP3.LUT R20, R20, R9, RZ, 0x3c, !PT ;  /* 0x0000000914147212 */ /* 0x000fe200078e3cff */
[----:B------:R-:W-:Y:S01]  /*3fd0*/  IMAD R9, R146, 0x400, R41 ;  /* 0x0000040092097824 */ /* 0x000fe200078e0229 */
[----:B------:R-:W-:Y:S02]  /*3fe0*/  LOP3.LUT R6, R6, R11, RZ, 0x3c, !PT ;  /* 0x0000000b06067212 */ /* 0x000fe400078e3cff */
[----:B------:R-:W-:Y:S01]  /*3ff0*/  IADD3 R135, R135, 0x1, R132 ;  /* 0x0000000187877810 */ /* 0x000fe20007ffe084 */
[----:B------:R-:W-:-:S02]  /*4000*/  IMAD R221, R221, 0x200, R20 ;  /* 0x00000200dddd7824 */ /* 0x000fc400078e0214 */
[----:B------:R-:W-:Y:S01]  /*4010*/  IMAD.IADD R222, R6, 0x1, R9 ;  /* 0x0000000106de7824 */ /* 0x000fe200078e0209 */
[----:B------:R-:W-:Y:S01]  /*4020*/  IADD3 R135, R134, R135, -R148 ;  /* 0x0000008786877210 */ /* 0x000fe20007ffe894 */
[----:B------:R-:W-:Y:S02]  /*4030*/  IMAD.SHL.U32 R221, R221, 0x2, RZ ;  /* 0x00000002dddd7824 */ /* 0x000fe400078e00ff */
[----:B------:R-:W-:Y:S01]  /*4040*/  IMAD.SHL.U32 R222, R222, 0x2, RZ ;  /* 0x00000002dede7824 */ /* 0x000fe200078e00ff */
[----:B------:R-:W-:Y:S02]  /*4050*/  IADD3 R135, R135, c[0x0][0x2e8], RZ ;  /* 0x0000ba0087877a10 */ /* 0x000fe40007ffe0ff */
[----:B------:R-:W-:Y:S01]  /*4060*/  LDSM.16.M88.4 R64, [R221+0x4000] ;  /* 0x00400000dd40783b */ /* 0x000fe20000000200 */
[----:B------:R-:W-:Y:S01]  /*4070*/  IADD3 R0, R221, 0x4000, RZ ;  /* 0x00004000dd007810 */ /* 0x000fe20007ffe0ff */
[----:B------:R-:W-:Y:S01]  /*4080*/  IMAD R220, R7, 0x2, R222 ;  /* 0x0000000207dc7824 */ /* 0x000fe200078e02de */
[----:B------:R-:W-:Y:S01]  /*4090*/  IADD3 R219, R221, 0x4020, RZ ;  /* 0x00004020dddb7810 */ /* 0x000fe20007ffe0ff */
[----:B------:R-:W1:Y:S01]  /*40a0*/  LDSM.16.M88.4 R100, [R222] ;  /* 0x00000000de64783b */ /* 0x000e620000000200 */
[----:B------:R-:W-:Y:S01]  /*40b0*/  @P1 IADD3 R219, R0, -0x20, RZ ;  /* 0xffffffe000db1810 */ /* 0x000fe20007ffe0ff */
[----:B------:R-:W-:-:S02]  /*40c0*/  IMAD.MOV.U32 R0, RZ, RZ, 0x40 ;  /* 0x00000040ff007424 */ /* 0x000fc400078e00ff */
[----:B------:R-:W5:Y:S01]  /*40d0*/  LDSM.16.M88.4 R56, [R221+0x4800] ;  /* 0x00480000dd38783b */ /* 0x000f620000000200 */
[----:B------:R-:W-:Y:S01]  /*40e0*/  IMAD R218, R5, 0x2, R222 ;  /* 0x0000000205da7824 */ /* 0x000fe200078e02de */
[----:B------:R-:W-:Y:S01]  /*40f0*/  IADD3 R211, R219, 0x800, RZ ;  /* 0x00000800dbd37810 */ /* 0x000fe20007ffe0ff */
[----:B------:R-:W-:Y:S01]  /*4100*/  IMAD R217, R5, 0x2, R220 ;  /* 0x0000000205d97824 */ /* 0x000fe200078e02dc */
[----:B------:R-:W2:Y:S01]  /*4110*/  LDSM.16.M88.4 R48, [R221+0x5000] ;  /* 0x00500000dd30783b */ /* 0x000ea20000000200 */
[----:B------:R-:W-:Y:S02]  /*4120*/  SEL R0, R0, 0xffffffc0, !P2 ;  /* 0xffffffc000007807 */ /* 0x000fe40005000000 */
[C---:B------:R-:W-:Y:S01]  /*4130*/  IADD3 R210, R219.reuse, 0x1000, RZ ;  /* 0x00001000dbd27810 */ /* 0x040fe20007ffe0ff */
[----:B------:R-:W3:Y:S01]  /*4140*/  LDSM.16.M88.4 R32, [R221+0x5800] ;  /* 0x00580000dd20783b */ /* 0x000ee20000000200 */
[----:B------:R-:W-:Y:S01]  /*4150*/  IADD3 R209, R219, 0x1800, RZ ;  /* 0x00001800dbd17810 */ /* 0x000fe20007ffe0ff */
[----:B------:R-:W-:Y:S01]  /*4160*/  IMAD.IADD R215, R221, 0x1, R0 ;  /* 0x00000001ddd77824 */ /* 0x000fe200078e0200 */
[C---:B------:R-:W-:Y:S01]  /*4170*/  IADD3 R208, R219.reuse, 0x2000, RZ ;  /* 0x00002000dbd07810 */ /* 0x040fe20007ffe0ff */
[----:B------:R-:W4:Y:S01]  /*4180*/  LDSM.16.M88.4 R24, [R221+0x6000] ;  /* 0x00600000dd18783b */ /* 0x000f220000000200 */
[----:B------:R-:W-:Y:S01]  /*4190*/  IMAD.IADD R204, R0, 0x1, R219 ;  /* 0x0000000100cc7824 */ /* 0x000fe200078e02db */
[----:B------:R-:W-:Y:S01]  /*41a0*/  IADD3 R207, R219, 0x2800, RZ ;  /* 0x00002800dbcf7810 */ /* 0x000fe20007ffe0ff */
[----:B------:R-:W-:Y:S01]  /*41b0*/  IMAD.IADD R0, R3, 0x1, R144 ;  /* 0x0000000103007824 */ /* 0x000fe200078e0290 */
[----:B------:R-:W2:Y:S01]  /*41c0*/  LDSM.16.M88.4 R116, [R221+0x6800] ;  /* 0x00680000dd74783b */ /* 0x000ea20000000200 */
[----:B------:R-:W-:-:S02]  /*41d0*/  IADD3 R206, R219, 0x3000, RZ ;  /* 0x00003000dbce7810 */ /* 0x000fc40007ffe0ff */
[C---:B------:R-:W-:Y:S01]  /*41e0*/  IADD3 R205, R219.reuse, 0x3800, RZ ;  /* 0x00003800dbcd7810 */ /* 0x040fe20007ffe0ff */
[----:B------:R-:W2:Y:S01]  /*41f0*/  LDSM.16.M88.4 R108, [R221+0x7000] ;  /* 0x00700000dd6c783b */ /* 0x000ea20000000200 */
[C---:B------:R-:W-:Y:S02]  /*4200*/  IADD3 R203, R219.reuse, 0x4000, RZ ;  /* 0x00004000dbcb7810 */ /* 0x040fe40007ffe0ff */
[C---:B------:R-:W-:Y:S01]  /*4210*/  IADD3 R202, R219.reuse, 0x4800, RZ ;  /* 0x00004800dbca7810 */ /* 0x040fe20007ffe0ff */
[----:B------:R-:W2:Y:S01]  /*4220*/  LDSM.16.M88.4 R72, [R221+0x7800] ;  /* 0x00780000dd48783b */ /* 0x000ea20000000200 */
[C---:B------:R-:W-:Y:S02]  /*4230*/  IADD3 R201, R219.reuse, 0x5000, RZ ;  /* 0x00005000dbc97810 */ /* 0x040fe40007ffe0ff */
[C---:B------:R-:W-:Y:S01]  /*4240*/  IADD3 R200, R219.reuse, 0x5800, RZ ;  /* 0x00005800dbc87810 */ /* 0x040fe20007ffe0ff */
[----:B------:R-:W-:Y:S01]  /*4250*/  LDSM.16.M88.4 R20, [R219] ;  /* 0x00000000db14783b */ /* 0x000fe20000000200 */
[----:B------:R-:W-:-:S02]  /*4260*/  IADD3 R199, R219, 0x6000, RZ ;  /* 0x00006000dbc77810 */ /* 0x000fc40007ffe0ff */
[C---:B------:R-:W-:Y:S01]  /*4270*/  IADD3 R198, R219.reuse, 0x6800, RZ ;  /* 0x00006800dbc67810 */ /* 0x040fe20007ffe0ff */
[----:B------:R-:W3:Y:S01]  /*4280*/  LDSM.16.M88.4 R8, [R220] ;  /* 0x00000000dc08783b */ /* 0x000ee20000000200 */
[C---:B------:R-:W-:Y:S02]  /*4290*/  IADD3 R197, R219.reuse, 0x7000, RZ ;  /* 0x00007000dbc57810 */ /* 0x040fe40007ffe0ff */
[----:B------:R-:W-:Y:S01]  /*42a0*/  IADD3 R196, R219, 0x7800, RZ ;  /* 0x00007800dbc47810 */ /* 0x000fe20007ffe0ff */
[----:B------:R-:W3:Y:S01]  /*42b0*/  LDSM.16.M88.4 R16, [R219+0x800] ;  /* 0x00080000db10783b */ /* 0x000ee20000000200 */
[C---:B-1----:R-:W-:Y:S03]  /*42c0*/  HMMA.16816.F32.BF16 R68, R100.reuse, R64, RZ ;  /* 0x000000406444723c */ /* 0x042fe600000418ff */
[----:B------:R-:W1:Y:S04]  /*42d0*/  LDSM.16.M88.4 R12, [R219+0x1000] ;  /* 0x00100000db0c783b */ /* 0x000e680000000200 */
[----:B------:R-:W1:Y:S01]  /*42e0*/  LDSM.16.M88.4 R80, [R219+0x1800] ;  /* 0x00180000db50783b */ /* 0x000e620000000200 */
[C---:B-----5:R-:W-:Y:S03]  /*42f0*/  HMMA.16816.F32.BF16 R60, R100.reuse, R56, RZ ;  /* 0x00000038643c723c */ /* 0x060fe600000418ff */
[----:B------:R-:W5:Y:S04]  /*4300*/  LDSM.16.M88.4 R76, [R219+0x2000] ;  /* 0x00200000db4c783b */ /* 0x000f680000000200 */
[----:B------:R-:W-:Y:S01]  /*4310*/  LDSM.16.M88.4 R92, [R218] ;  /* 0x00000000da5c783b */ /* 0x000fe20000000200 */
[C---:B------:R-:W-:Y:S03]  /*4320*/  HMMA.16816.F32.BF16 R64, R100.reuse, R66, RZ ;  /* 0x000000426440723c */ /* 0x040fe600000418ff */
        /* <DEDUP_REMOVED lines=8> */
[C---:B------:R-:W-:Y:S03]  /*43b0*/  HMMA.16816.F32.BF16 R48, R100.reuse, R50, RZ ;  /* 0x000000326430723c */ /* 0x040fe600000418ff */
[----:B------:R-:W-:Y:S05]  /*43c0*/  LDSM.16.M88.4 R136, [R219+0x6800] ;  /* 0x00680000db88783b */ /* 0x000fea0000000200 */
[C---:B---3--:R-:W-:Y:S08]  /*43d0*/  HMMA.16816.F32.BF16 R44, R100.reuse, R32, RZ ;  /* 0x00000020642c723c */ /* 0x048ff000000418ff */
        /* <DEDUP_REMOVED lines=24> */
[----:B------:R-:W-:Y:S07]  /*4560*/  LDSM.16.M88.4 R76, [R204] ;  /* 0x00000000cc4c783b */ /* 0x000fee0000000200 */
[C---:B--2---:R-:W-:Y:S08]  /*4570*/  HMMA.16816.F32.BF16 R120, R8.reuse, R72, R120 ;  /* 0x000000480878723c */ /* 0x044ff00000041878 */
[C---:B------:R-:W-:Y:S01]  /*4580*/  HMMA.16816.F32.BF16 R116, R8.reuse, R74, R116 ;  /* 0x0000004a0874723c */ /* 0x040fe20000041874 */
[----:B------:R-:W-:Y:S07]  /*4590*/  LDSM.16.M88.4 R72, [R215+0x6800] ;  /* 0x00680000d748783b */ /* 0x000fee0000000200 */
[C---:B---3--:R-:W-:Y:S08]  /*45a0*/  HMMA.16816.F32.BF16 R112, R8.reuse, R20, R112 ;  /* 0x000000140870723c */ /* 0x048ff00000041870 */
[C---:B------:R-:W-:Y:S01]  /*45b0*/  HMMA.16816.F32.BF16 R108, R8.reuse, R22, R108 ;  /* 0x00000016086c723c */ /* 0x040fe2000004186c */
[----:B------:R-:W-:Y:S07]  /*45c0*/  LDSM.16.M88.4 R20, [R217] ;  /* 0x00000000d914783b */ /* 0x000fee0000000200 */
[C---:B----4-:R-:W-:Y:S08]  /*45d0*/  HMMA.16816.F32.BF16 R104, R8.reuse, R16, R104 ;  /* 0x000000100868723c */ /* 0x050ff00000041868 */
[----:B------:R-:W-:Y:S01]  /*45e0*/  HMMA.16816.F32.BF16 R100, R8, R18, R100 ;  /* 0x000000120864723c */ /* 0x000fe20000041864 */
[----:B------:R-:W2:Y:S04]  /*45f0*/  LDSM.16.M88.4 R8, [R215+0x7000] ;  /* 0x00700000d708783b */ /* 0x000ea80000000200 */
[----:B------:R-:W-:Y:S03]  /*4600*/  LDSM.16.M88.4 R16, [R204+0x1000] ;  /* 0x00100000cc10783b */ /* 0x000fe60000000200 */
[C---:B-1----:R-:W-:Y:S08]  /*4610*/  HMMA.16816.F32.BF16 R68, R92.reuse, R12, R68 ;  /* 0x0000000c5c44723c */ /* 0x042ff00000041844 */
[C---:B------:R-:W-:Y:S01]  /*4620*/  HMMA.16816.F32.BF16 R64, R92.reuse, R14, R64 ;  /* 0x0000000e5c40723c */ /* 0x040fe20000041840 */
[----:B------:R-:W1:Y:S07]  /*4630*/  LDSM.16.M88.4 R12, [R204+0x800] ;  /* 0x00080000cc0c783b */ /* 0x000e6e0000000200 */
[C---:B------:R-:W-:Y:S08]  /*4640*/  HMMA.16816.F32.BF16 R60, R92.reuse, R124, R60 ;  /* 0x0000007c5c3c723c */ /* 0x040ff0000004183c */
[C---:B------:R-:W-:Y:S01]  /*4650*/  HMMA.16816.F32.BF16 R56, R92.reuse, R126, R56 ;  /* 0x0000007e5c38723c */ /* 0x040fe20000041838 */
[----:B------:R-:W-:Y:S07]  /*4660*/  LDSM.16.M88.4 R124, [R219+0x7800] ;  /* 0x00780000db7c783b */ /* 0x000fee0000000200 */
[C---:B------:R-:W-:Y:S08]  /*4670*/  HMMA.16816.F32.BF16 R44, R92.reuse, R84, R44 ;  /* 0x000000545c2c723c */ /* 0x040ff0000004182c */
[C---:B--2---:R-:W-:Y:S08]  /*4680*/  HMMA.16816.F32.BF16 R112, R92.reuse, R8, R112 ;  /* 0x000000085c70723c */ /* 0x044ff00000041870 */
[C---:B------:R-:W-:Y:S01]  /*4690*/  HMMA.16816.F32.BF16 R108, R92.reuse, R10, R108 ;  /* 0x0000000a5c6c723c */ /* 0x040fe2000004186c */
[----:B------:R-:W2:Y:S07]  /*46a0*/  LDSM.16.M88.4 R8, [R204+0x3000] ;  /* 0x00300000cc08783b */ /* 0x000eae0000000200 */
[----:B------:R-:W-:Y:S01]  /*46b0*/  HMMA.16816.F32.BF16 R32, R92, R86, R32 ;  /* 0x000000565c20723c */ /* 0x000fe20000041820 */
[----:B------:R-:W3:Y:S07]  /*46c0*/  LDSM.16.M88.4 R84, [R204+0x2000] ;  /* 0x00200000cc54783b */ /* 0x000eee0000000200 */
[C---:B------:R-:W-:Y:S08]  /*46d0*/  HMMA.16816.F32.BF16 R68, R20.reuse, R76, R68 ;  /* 0x0000004c1444723c */ /* 0x040ff00000041844 */
[C---:B------:R-:W-:Y:S01]  /*46e0*/  HMMA.16816.F32.BF16 R64, R20.reuse, R78, R64 ;  /* 0x0000004e1440723c */ /* 0x040fe20000041840 */
[----:B------:R-:W-:Y:S07]  /*46f0*/  LDSM.16.M88.4 R76, [R222+0x2000] ;  /* 0x00200000de4c783b */ /* 0x000fee0000000200 */
        /* <DEDUP_REMOVED lines=11> */
[----:B------:R-:W5:Y:S07]  /*47b0*/  LDSM.16.M88.4 R72, [R204+0x3800] ;  /* 0x00380000cc48783b */ /* 0x000f6e0000000200 */
[C---:B------:R-:W-:Y:S08]  /*47c0*/  HMMA.16816.F32.BF16 R104, R92.reuse, R96, R104 ;  /* 0x000000605c68723c */ /* 0x040ff00000041868 */
[----:B------:R-:W-:Y:S01]  /*47d0*/  HMMA.16816.F32.BF16 R100, R92, R98, R100 ;  /* 0x000000625c64723c */ /* 0x000fe20000041864 */
[----:B------:R-:W1:Y:S04]  /*47e0*/  LDSM.16.M88.4 R96, [R221+0x9000] ;  /* 0x00900000dd60783b */ /* 0x000e680000000200 */
[----:B------:R-:W-:Y:S03]  /*47f0*/  LDSM.16.M88.4 R92, [R221+0x9800] ;  /* 0x00980000dd5c783b */ /* 0x000fe60000000200 */
[C---:B--2---:R-:W-:Y:S08]  /*4800*/  HMMA.16816.F32.BF16 R112, R20.reuse, R8, R112 ;  /* 0x000000081470723c */ /* 0x044ff00000041870 */
[C---:B------:R-:W-:Y:S01]  /*4810*/  HMMA.16816.F32.BF16 R108, R20.reuse, R10, R108 ;  /* 0x0000000a146c723c */ /* 0x040fe2000004186c */
[----:B------:R-:W2:Y:S07]  /*4820*/  LDSM.16.M88.4 R8, [R221+0xa000] ;  /* 0x00a00000dd08783b */ /* 0x000eae0000000200 */
[C---:B------:R-:W-:Y:S08]  /*4830*/  HMMA.16816.F32.BF16 R52, R20.reuse, R16, R52 ;  /* 0x000000101434723c */ /* 0x040ff00000041834 */
[C---:B------:R-:W-:Y:S01]  /*4840*/  HMMA.16816.F32.BF16 R48, R20.reuse, R18, R48 ;  /* 0x000000121430723c */ /* 0x040fe20000041830 */
[----:B------:R-:W2:Y:S07]  /*4850*/  LDSM.16.M88.4 R16, [R221+0x8800] ;  /* 0x00880000dd10783b */ /* 0x000eae0000000200 */
[C---:B---3--:R-:W-:Y:S08]  /*4860*/  HMMA.16816.F32.BF16 R28, R20.reuse, R84, R28 ;  /* 0x00000054141c723c */ /* 0x048ff0000004181c */
[----:B------:R-:W-:Y:S01]  /*4870*/  HMMA.16816.F32.BF16 R24, R20, R86, R24 ;  /* 0x000000561418723c */ /* 0x000fe20000041818 */
[----:B------:R-:W-:Y:S07]  /*4880*/  LDSM.16.M88.4 R84, [R221+0xb000] ;  /* 0x00b00000dd54783b */ /* 0x000fee0000000200 */
[C---:B-1----:R-:W-:Y:S08]  /*4890*/  HMMA.16816.F32.BF16 R68, R76.reuse, R12, R68 ;  /* 0x0000000c4c44723c */ /* 0x042ff00000041844 */
[----:B------:R-:W-:Y:S01]  /*48a0*/  HMMA.16816.F32.BF16 R64, R76, R14, R64 ;  /* 0x0000000e4c40723c */ /* 0x000fe20000041840 */
[----:B------:R-:W1:Y:S07]  /*48b0*/  LDSM.16.M88.4 R12, [R219+0x5000] ;  /* 0x00500000db0c783b */ /* 0x000e6e0000000200 */
[C---:B----4-:R-:W-:Y:S08]  /*48c0*/  HMMA.16816.F32.BF16 R120, R20.reuse, R80, R120 ;  /* 0x000000501478723c */ /* 0x050ff00000041878 */
[C---:B------:R-:W-:Y:S01]  /*48d0*/  HMMA.16816.F32.BF16 R116, R20.reuse, R82, R116 ;  /* 0x000000521474723c */ /* 0x040fe20000041874 */
[----:B------:R-:W3:Y:S07]  /*48e0*/  LDSM.16.M88.4 R80, [R221+0xb800] ;  /* 0x00b80000dd50783b */ /* 0x000eee0000000200 */
[C---:B-----5:R-:W-:Y:S08]  /*48f0*/  HMMA.16816.F32.BF16 R104, R20.reuse, R72, R104 ;  /* 0x000000481468723c */ /* 0x060ff00000041868 */
[----:B------:R-:W-:Y:S01]  /*4900*/  HMMA.16816.F32.BF16 R100, R20, R74, R100 ;  /* 0x0000004a1464723c */ /* 0x000fe20000041864 */
[----:B------:R-:W4:Y:S07]  /*4910*/  LDSM.16.M88.4 R72, [R219+0x4000] ;  /* 0x00400000db48783b */ /* 0x000f2e0000000200 */
[C---:B------:R-:W-:Y:S08]  /*4920*/  HMMA.16816.F32.BF16 R52, R76.reuse, R96, R52 ;  /* 0x000000604c34723c */ /* 0x040ff00000041834 */
[----:B------:R-:W-:Y:S01]  /*4930*/  HMMA.16816.F32.BF16 R48, R76, R98, R48 ;  /* 0x000000624c30723c */ /* 0x000fe20000041830 */
[----:B------:R-:W-:Y:S07]  /*4940*/  LDSM.16.M88.4 R96, [R215+0x8000] ;  /* 0x00800000d760783b */ /* 0x000fee0000000200 */
[C---:B------:R-:W-:Y:S08]  /*4950*/  HMMA.16816.F32.BF16 R44, R20.reuse, R88, R44 ;  /* 0x00000058142c723c */ /* 0x040ff0000004182c */
[----:B------:R-:W-:Y:S01]  /*4960*/  HMMA.16816.F32.BF16 R32, R20, R90, R32 ;  /* 0x0000005a1420723c */ /* 0x000fe20000041820 */
[----:B------:R-:W5:Y:S04]  /*4970*/  LDSM.16.M88.4 R20, [R219+0x4800] ;  /* 0x00480000db14783b */ /* 0x000f680000000200 */
[----:B------:R-:W-:Y:S03]  /*4980*/  LDSM.16.M88.4 R88, [R221+0xa800] ;  /* 0x00a80000dd58783b */ /* 0x000fe60000000200 */
[C---:B--2---:R-:W-:Y:S08]  /*4990*/  HMMA.16816.F32.BF16 R28, R76.reuse, R8, R28 ;  /* 0x000000084c1c723c */ /* 0x044ff0000004181c */
[C---:B------:R-:W-:Y:S01]  /*49a0*/  HMMA.16816.F32.BF16 R24, R76.reuse, R10, R24 ;  /* 0x0000000a4c18723c */ /* 0x040fe20000041818 */
[----:B------:R-:W2:Y:S07]  /*49b0*/  LDSM.16.M88.4 R8, [R219+0x6000] ;  /* 0x00600000db08783b */ /* 0x000eae0000000200 */
[C---:B------:R-:W-:Y:S08]  /*49c0*/  HMMA.16816.F32.BF16 R60, R76.reuse, R16, R60 ;  /* 0x000000104c3c723c */ /* 0x040ff0000004183c */
        /* <DEDUP_REMOVED lines=10> */
[----:B------:R-:W1:Y:S07]  /*4a70*/  LDSM.16.M88.4 R92, [R215+0x8800] ;  /* 0x00880000d75c783b */ /* 0x000e6e0000000200 */
[C---:B---3--:R-:W-:Y:S08]  /*4a80*/  HMMA.16816.F32.BF16 R104, R76.reuse, R80, R104 ;  /* 0x000000504c68723c */ /* 0x048ff00000041868 */
[----:B------:R-:W-:Y:S01]  /*4a90*/  HMMA.16816.F32.BF16 R100, R76, R82, R100 ;  /* 0x000000524c64723c */ /* 0x000fe20000041864 */
[----:B------:R-:W-:Y:S07]  /*4aa0*/  LDSM.16.M88.4 R80, [R215+0xa000] ;  /* 0x00a00000d750783b */ /* 0x000fee0000000200 */
[C---:B----4-:R-:W-:Y:S08]  /*4ab0*/  HMMA.16816.F32.BF16 R68, R140.reuse, R72, R68 ;  /* 0x000000488c44723c */ /* 0x050ff00000041844 */
[C---:B------:R-:W-:Y:S01]  /*4ac0*/  HMMA.16816.F32.BF16 R64, R140.reuse, R74, R64 ;  /* 0x0000004a8c40723c */ /* 0x040fe20000041840 */
[----:B------:R-:W3:Y:S07]  /*4ad0*/  LDSM.16.M88.4 R72, [R215+0xb000] ;  /* 0x00b00000d748783b */ /* 0x000eee0000000200 */
[C---:B-----5:R-:W-:Y:S08]  /*4ae0*/  HMMA.16816.F32.BF16 R60, R140.reuse, R20, R60 ;  /* 0x000000148c3c723c */ /* 0x060ff0000004183c */
[C---:B------:R-:W-:Y:S01]  /*4af0*/  HMMA.16816.F32.BF16 R56, R140.reuse, R22, R56 ;  /* 0x000000168c38723c */ /* 0x040fe20000041838 */
[----:B------:R-:W-:Y:S07]  /*4b00*/  LDSM.16.M88.4 R20, [R204+0x4000] ;  /* 0x00400000cc14783b */ /* 0x000fee0000000200 */
[C---:B--2---:R-:W-:Y:S08]  /*4b10*/  HMMA.16816.F32.BF16 R28, R140.reuse, R8, R28 ;  /* 0x000000088c1c723c */ /* 0x044ff0000004181c */
[----:B------:R-:W-:Y:S01]  /*4b20*/  HMMA.16816.F32.BF16 R24, R140, R10, R24 ;  /* 0x0000000a8c18723c */ /* 0x000fe20000041818 */
[----:B------:R-:W2:Y:S07]  /*4b30*/  LDSM.16.M88.4 R8, [R217+0x2000] ;  /* 0x00200000d908783b */ /* 0x000eae0000000200 */
[C---:B------:R-:W-:Y:S08]  /*4b40*/  HMMA.16816.F32.BF16 R120, R76.reuse, R88, R120 ;  /* 0x000000584c78723c */ /* 0x040ff00000041878 */
[----:B------:R-:W-:Y:S01]  /*4b50*/  HMMA.16816.F32.BF16 R116, R76, R90, R116 ;  /* 0x0000005a4c74723c */ /* 0x000fe20000041874 */
[----:B------:R-:W4:Y:S04]  /*4b60*/  LDSM.16.M88.4 R88, [R215+0x9000] ;  /* 0x00900000d758783b */ /* 0x000f280000000200 */
[----:B------:R-:W-:Y:S03]  /*4b70*/  LDSM.16.M88.4 R76, [R215+0xa800] ;  /* 0x00a80000d74c783b */ /* 0x000fe60000000200 */
[C---:B------:R-:W-:Y:S08]  /*4b80*/  HMMA.16816.F32.BF16 R112, R140.reuse, R128, R112 ;  /* 0x000000808c70723c */ /* 0x040ff00000041870 */
[C---:B------:R-:W-:Y:S08]  /*4b90*/  HMMA.16816.F32.BF16 R108, R140.reuse, R130, R108 ;  /* 0x000000828c6c723c */ /* 0x040ff0000004186c */
[C---:B------:R-:W-:Y:S08]  /*4ba0*/  HMMA.16816.F32.BF16 R44, R140.reuse, R16, R44 ;  /* 0x000000108c2c723c */ /* 0x040ff0000004182c */
[C---:B------:R-:W-:Y:S01]  /*4bb0*/  HMMA.16816.F32.BF16 R32, R140.reuse, R18, R32 ;  /* 0x000000128c20723c */ /* 0x040fe20000041820 */
[----:B------:R-:W5:Y:S07]  /*4bc0*/  LDSM.16.M88.4 R16, [R215+0xb800] ;  /* 0x00b80000d710783b */ /* 0x000f6e0000000200 */
[C---:B------:R-:W-:Y:S08]  /*4bd0*/  HMMA.16816.F32.BF16 R104, R140.reuse, R124, R104 ;  /* 0x0000007c8c68723c */ /* 0x040ff00000041868 */
[----:B------:R-:W-:Y:S01]  /*4be0*/  HMMA.16816.F32.BF16 R100, R140, R126, R100 ;  /* 0x0000007e8c64723c */ /* 0x000fe20000041864 */
[----:B------:R-:W2:Y:S07]  /*4bf0*/  LDSM.16.M88.4 R124, [R204+0x4800] ;  /* 0x00480000cc7c783b */ /* 0x000eae0000000200 */
[C---:B-1----:R-:W-:Y:S08]  /*4c00*/  HMMA.16816.F32.BF16 R68, R12.reuse, R96, R68 ;  /* 0x000000600c44723c */ /* 0x042ff00000041844 */
[C---:B------:R-:W-:Y:S08]  /*4c10*/  HMMA.16816.F32.BF16 R64, R12.reuse, R98, R64 ;  /* 0x000000620c40723c */ /* 0x040ff00000041840 */
[----:B------:R-:W-:Y:S08]  /*4c20*/  HMMA.16816.F32.BF16 R60, R12, R92, R60 ;  /* 0x0000005c0c3c723c */ /* 0x000ff0000004183c */
[C---:B------:R-:W-:Y:S08]  /*4c30*/  HMMA.16816.F32.BF16 R120, R140.reuse, R136, R120 ;  /* 0x000000888c78723c */ /* 0x040ff00000041878 */
[----:B------:R-:W-:Y:S08]  /*4c40*/  HMMA.16816.F32.BF16 R116, R140, R138, R116 ;  /* 0x0000008a8c74723c */ /* 0x000ff00000041874 */
[C---:B---3--:R-:W-:Y:S08]  /*4c50*/  HMMA.16816.F32.BF16 R112, R12.reuse, R72, R112 ;  /* 0x000000480c70723c */ /* 0x048ff00000041870 */
[----:B------:R-:W-:Y:S01]  /*4c60*/  HMMA.16816.F32.BF16 R108, R12, R74, R108 ;  /* 0x0000004a0c6c723c */ /* 0x000fe2000004186c */
[----:B------:R-:W1:Y:S07]  /*4c70*/  LDSM.16.M88.4 R72, [R204+0x5000] ;  /* 0x00500000cc48783b */ /* 0x000e6e0000000200 */
[C---:B--2---:R-:W-:Y:S07]  /*4c80*/  HMMA.16816.F32.BF16 R68, R8.reuse, R20, R68 ;  /* 0x000000140844723c */ /* 0x044fee0000041844 */
[C---:B------:R-:W-:Y:S01]  /*4c90*/  IADD3 R20, R0.reuse, 0x19, RZ ;  /* 0x0000001900147810 */ /* 0x040fe20007ffe0ff */
[----:B------:R-:W-:Y:S01]  /*4ca0*/  HMMA.16816.F32.BF16 R64, R8, R22, R64 ;  /* 0x000000160840723c */ /* 0x000fe20000041840 */
[----:B------:R-:W-:-:S07]  /*4cb0*/  IADD3 R21, R0, 0x21, RZ ;  /* 0x0000002100157810 */ /* 0x000fce0007ffe0ff */
[C---:B----4-:R-:W-:Y:S08]  /*4cc0*/  HMMA.16816.F32.BF16 R52, R12.reuse, R88, R52 ;  /* 0x000000580c34723c */ /* 0x050ff00000041834 */
[----:B-----5:R-:W-:Y:S07]  /*4cd0*/  HMMA.16816.F32.BF16 R104, R12, R16, R104 ;  /* 0x000000100c68723c */ /* 0x020fee0000041868 */
[C---:B------:R-:W-:Y:S01]  /*4ce0*/  IADD3 R17, R135.reuse, 0x8, RZ ;  /* 0x0000000887117810 */ /* 0x040fe20007ffe0ff */
[----:B------:R-:W-:Y:S01]  /*4cf0*/  HMMA.16816.F32.BF16 R60, R8, R124, R60 ;  /* 0x0000007c083c723c */ /* 0x000fe2000004183c */
[----:B------:R-:W-:-:S02]  /*4d00*/  IMNMX R135, R135, R134, PT ;  /* 0x0000008687877217 */ /* 0x000fc40003800200 */
[----:B------:R-:W-:Y:S02]  /*4d10*/  IADD3 R16, R0, 0x1, RZ ;  /* 0x0000000100107810 */ /* 0x000fe40007ffe0ff */
[----:B------:R-:W-:Y:S02]  /*4d20*/  IMNMX R134, R17, R134, PT ;  /* 0x0000008611867217 */ /* 0x000fe40003800200 */
[C---:B------:R-:W-:Y:S01]  /*4d30*/  ISETP.GE.AND P5, PT, R16.reuse, R135, PT ;  /* 0x000000871000720c */ /* 0x040fe20003fa6270 */
[----:B------:R-:W-:Y:S01]  /*4d40*/  HMMA.16816.F32.BF16 R56, R12, R94, R56 ;  /* 0x0000005e0c38723c */ /* 0x000fe20000041838 */
[----:B------:R-:W-:Y:S02]  /*4d50*/  ISETP.GE.AND P6, PT, R16, R134, PT ;  /* 0x000000861000720c */ /* 0x000fe40003fc6270 */
[C---:B------:R-:W-:Y:S02]  /*4d60*/  IADD3 R16, R0.reuse, 0x8, RZ ;  /* 0x0000000800107810 */ /* 0x040fe40007ffe0ff */
[----:B------:R-:W-:-:S02]  /*4d70*/  IADD3 R17, R0, 0x9, RZ ;  /* 0x0000000900117810 */ /* 0x000fc40007ffe0ff */
[CC--:B------:R-:W-:Y:S01]  /*4d80*/  ISETP.GE.AND P3, PT, R16.reuse, R135.reuse, PT ;  /* 0x000000871000720c */ /* 0x0c0fe20003f66270 */
[C---:B------:R-:W-:Y:S01]  /*4d90*/  HMMA.16816.F32.BF16 R48, R12.reuse, R90, R48 ;  /* 0x0000005a0c30723c */ /* 0x040fe20000041830 */
[-C--:B------:R-:W-:Y:S02]  /*4da0*/  ISETP.GE.AND P2, PT, R16, R134.reuse, PT ;  /* 0x000000861000720c */ /* 0x080fe40003f46270 */
[C---:B------:R-:W-:Y:S02]  /*4db0*/  IADD3 R16, R0.reuse, 0x10, RZ ;  /* 0x0000001000107810 */ /* 0x040fe40007ffe0ff */
[C---:B------:R-:W-:Y:S02]  /*4dc0*/  ISETP.GE.AND P1, PT, R17.reuse, R135, PT ;  /* 0x000000871100720c */ /* 0x040fe40003f26270 */
[----:B------:R-:W-:Y:S01]  /*4dd0*/  ISETP.GE.AND P4, PT, R17, R134, PT ;  /* 0x000000861100720c */ /* 0x000fe20003f86270 */
[----:B------:R-:W-:Y:S01]  /*4de0*/  HMMA.16816.F32.BF16 R44, R12, R84, R44 ;  /* 0x000000540c2c723c */ /* 0x000fe2000004182c */
[----:B------:R-:W-:-:S02]  /*4df0*/  IADD3 R17, R0, 0x11, RZ ;  /* 0x0000001100117810 */ /* 0x000fc40007ffe0ff */
[----:B------:R-:W-:Y:S02]  /*4e00*/  FSEL R65, R65, -INF , !P1 ;  /* 0xff80000041417808 */ /* 0x000fe40004800000 */
[----:B------:R-:W-:-:S03]  /*4e10*/  ISETP.GE.AND P1, PT, R17, R134, PT ;  /* 0x000000861100720c */ /* 0x000fc60003f26270 */
[----:B------:R-:W-:Y:S01]  /*4e20*/  HMMA.16816.F32.BF16 R32, R12, R86, R32 ;  /* 0x000000560c20723c */ /* 0x000fe20000041820 */
[----:B------:R-:W-:-:S07]  /*4e30*/  FSEL R98, R63, -INF , !P1 ;  /* 0xff8000003f627808 */ /* 0x000fce0004800000 */
[C---:B------:R-:W-:Y:S07]  /*4e40*/  HMMA.16816.F32.BF16 R28, R12.reuse, R80, R28 ;  /* 0x000000500c1c723c */ /* 0x040fee000004181c */
[----:B------:R-:W-:Y:S01]  /*4e50*/  FSEL R80, R66, -INF , !P2 ;  /* 0xff80000042507808 */ /* 0x000fe20005000000 */
[----:B------:R-:W-:Y:S01]  /*4e60*/  HMMA.16816.F32.BF16 R24, R12, R82, R24 ;  /* 0x000000520c18723c */ /* 0x000fe20000041818 */
[----:B------:R-:W-:-:S04]  /*4e70*/  ISETP.GE.AND P2, PT, R17, R135, PT ;  /* 0x000000871100720c */ /* 0x000fc80003f46270 */
[----:B------:R-:W-:Y:S02]  /*4e80*/  FSEL R91, R61, -INF , !P2 ;  /* 0xff8000003d5b7808 */ /* 0x000fe40005000000 */
[----:B------:R-:W-:Y:S01]  /*4e90*/  ISETP.GE.AND P2, PT, R20, R134, PT ;  /* 0x000000861400720c */ /* 0x000fe20003f46270 */
[C---:B------:R-:W-:Y:S07]  /*4ea0*/  HMMA.16816.F32.BF16 R120, R12.reuse, R76, R120 ;  /* 0x0000004c0c78723c */ /* 0x040fee0000041878 */
[----:B------:R-:W-:Y:S01]  /*4eb0*/  FSEL R77, R69, -INF , !P5 ;  /* 0xff800000454d7808 */ /* 0x000fe20006800000 */
[----:B------:R-:W-:Y:S01]  /*4ec0*/  HMMA.16816.F32.BF16 R116, R12, R78, R116 ;  /* 0x0000004e0c74723c */ /* 0x000fe20000041874 */
[----:B------:R-:W-:-:S02]  /*4ed0*/  FSEL R69, R64, -INF , !P3 ;  /* 0xff80000040457808 */ /* 0x000fc40005800000 */
[C---:B------:R-:W-:Y:S02]  /*4ee0*/  ISETP.GE.AND P5, PT, R16.reuse, R135, PT ;  /* 0x000000871000720c */ /* 0x040fe40003fa6270 */
[-C--:B------:R-:W-:Y:S02]  /*4ef0*/  ISETP.GE.AND P3, PT, R16, R134.reuse, PT ;  /* 0x000000861000720c */ /* 0x080fe40003f66270 */
[----:B------:R-:W-:Y:S01]  /*4f00*/  IADD3 R16, R0, 0x18, RZ ;  /* 0x0000001800107810 */ /* 0x000fe20007ffe0ff */
[----:B------:R-:W-:Y:S01]  /*4f10*/  HMMA.16816.F32.BF16 R100, R12, R18, R100 ;  /* 0x000000120c64723c */ /* 0x000fe20000041864 */
[----:B------:R-:W2:Y:S01]  /*4f20*/  LDSM.16.M88.4 R12, [R204+0x5800] ;  /* 0x00580000cc0c783b */ /* 0x000ea20000000200 */
[----:B------:R-:W-:Y:S02]  /*4f30*/  FSEL R81, R60, -INF , !P5 ;  /* 0xff8000003c517808 */ /* 0x000fe40006800000 */
[----:B------:R-:W-:Y:S02]  /*4f40*/  ISETP.GE.AND P5, PT, R16, R134, PT ;  /* 0x000000861000720c */ /* 0x000fe40003fa6270 */
[----:B------:R-:W-:-:S02]  /*4f50*/  FSEL R96, R62, -INF , !P3 ;  /* 0xff8000003e607808 */ /* 0x000fc40005800000 */
[----:B-1----:R-:W-:Y:S01]  /*4f60*/  HMMA.16816.F32.BF16 R52, R8, R72, R52 ;  /* 0x000000480834723c */ /* 0x002fe20000041834 */
[----:B------:R-:W-:Y:S02]  /*4f70*/  ISETP.GE.AND P3, PT, R20, R135, PT ;  /* 0x000000871400720c */ /* 0x000fe40003f66270 */
[----:B------:R-:W-:-:S04]  /*4f80*/  IADD3 R20, R0, 0x20, RZ ;  /* 0x0000002000147810 */ /* 0x000fc80007ffe0ff */
[----:B------:R-:W-:Y:S01]  /*4f90*/  FSEL R72, R67, -INF , !P4 ;  /* 0xff80000043487808 */ /* 0x000fe20006000000 */
[----:B------:R-:W-:Y:S01]  /*4fa0*/  HMMA.16816.F32.BF16 R56, R8, R126, R56 ;  /* 0x0000007e0838723c */ /* 0x000fe20000041838 */
[-C--:B------:R-:W-:Y:S02]  /*4fb0*/  ISETP.GE.AND P4, PT, R16, R135.reuse, PT ;  /* 0x000000871000720c */ /* 0x080fe40003f86270 */
[----:B------:R-:W1:Y:S01]  /*4fc0*/  LDSM.16.M88.4 R16, [R204+0x6000] ;  /* 0x00600000cc10783b */ /* 0x000e620000000200 */
[----:B------:R-:W-:-:S04]  /*4fd0*/  ISETP.GE.AND P1, PT, R20, R135, PT ;  /* 0x000000871400720c */ /* 0x000fc80003f26270 */
[----:B------:R-:W-:Y:S08]  /*4fe0*/  HMMA.16816.F32.BF16 R48, R8, R74, R48 ;  /* 0x0000004a0830723c */ /* 0x000ff00000041830 */
[----:B------:R-:W-:-:S08]  /*4ff0*/  FSEL R181, R52, -INF , !P1 ;  /* 0xff80000034b57808 */ /* 0x000fd00004800000 */
[----:B------:R-:W-:Y:S01]  /*5000*/  FSEL R97, R56, -INF , !P4 ;  /* 0xff80000038617808 */ /* 0x000fe20006000000 */
[C---:B--2---:R-:W-:Y:S01]  /*5010*/  HMMA.16816.F32.BF16 R44, R8.reuse, R12, R44 ;  /* 0x0000000c082c723c */ /* 0x044fe2000004182c */
[----:B------:R-:W-:Y:S02]  /*5020*/  FSEL R188, R58, -INF , !P5 ;  /* 0xff8000003abc7808 */ /* 0x000fe40006800000 */
[----:B------:R-:W-:Y:S02]  /*5030*/  ISETP.GE.AND P4, PT, R20, R134, PT ;  /* 0x000000861400720c */ /* 0x000fe40003f86270 */
[----:B------:R-:W-:Y:S02]  /*5040*/  ISETP.GE.AND P5, PT, R21, R135, PT ;  /* 0x000000871500720c */ /* 0x000fe40003fa6270 */
[C---:B------:R-:W-:Y:S01]  /*5050*/  IADD3 R20, R0.reuse, 0x28, RZ ;  /* 0x0000002800147810 */ /* 0x040fe20007ffe0ff */
[----:B------:R-:W-:Y:S01]  /*5060*/  HMMA.16816.F32.BF16 R32, R8, R14, R32 ;  /* 0x0000000e0820723c */ /* 0x000fe20000041820 */
[----:B------:R-:W-:-:S02]  /*5070*/  IADD3 R12, R0, 0x29, RZ ;  /* 0x00000029000c7810 */ /* 0x000fc40007ffe0ff */
[----:B------:R-:W-:Y:S02]  /*5080*/  FSEL R89, R57, -INF , !P3 ;  /* 0xff80000039597808 */ /* 0x000fe40005800000 */
[----:B------:R-:W-:Y:S02]  /*5090*/  FSEL R186, R59, -INF , !P2 ;  /* 0xff8000003bba7808 */ /* 0x000fe40005000000 */
[----:B------:R-:W-:Y:S02]  /*50a0*/  FSEL R182, R54, -INF , !P4 ;  /* 0xff80000036b67808 */ /* 0x000fe40006000000 */
[----:B------:R-:W-:Y:S01]  /*50b0*/  FSEL R179, R53, -INF , !P5 ;  /* 0xff80000035b37808 */ /* 0x000fe20006800000 */
[----:B-1----:R-:W-:Y:S01]  /*50c0*/  HMMA.16816.F32.BF16 R28, R8, R16, R28 ;  /* 0x00000010081c723c */ /* 0x002fe2000004181c */
[----:B------:R-:W-:Y:S02]  /*50d0*/  ISETP.GE.AND P3, PT, R21, R134, PT ;  /* 0x000000861500720c */ /* 0x000fe40003f66270 */
[----:B------:R-:W-:-:S02]  /*50e0*/  ISETP.GE.AND P2, PT, R20, R135, PT ;  /* 0x000000871400720c */ /* 0x000fc40003f46270 */
[C---:B------:R-:W-:Y:S02]  /*50f0*/  ISETP.GE.AND P4, PT, R12.reuse, R135, PT ;  /* 0x000000870c00720c */ /* 0x040fe40003f86270 */
[-C--:B------:R-:W-:Y:S01]  /*5100*/  ISETP.GE.AND P5, PT, R12, R134.reuse, PT ;  /* 0x000000860c00720c */ /* 0x080fe20003fa6270 */
[----:B------:R-:W-:Y:S01]  /*5110*/  HMMA.16816.F32.BF16 R24, R8, R18, R24 ;  /* 0x000000120818723c */ /* 0x000fe20000041818 */
[----:B------:R-:W-:Y:S02]  /*5120*/  ISETP.GE.AND P1, PT, R20, R134, PT ;  /* 0x000000861400720c */ /* 0x000fe40003f26270 */
[----:B------:R-:W-:Y:S01]  /*5130*/  IADD3 R12, R0, 0x30, RZ ;  /* 0x00000030000c7810 */ /* 0x000fe20007ffe0ff */
[----:B------:R-:W1:Y:S01]  /*5140*/  LDSM.16.M88.4 R20, [R204+0x6800] ;  /* 0x00680000cc14783b */ /* 0x000e620000000200 */
[----:B------:R-:W-:Y:S02]  /*5150*/  FSEL R184, R55, -INF , !P3 ;  /* 0xff80000037b87808 */ /* 0x000fe40005800000 */
[----:B------:R-:W-:-:S02]  /*5160*/  FSEL R183, R48, -INF , !P2 ;  /* 0xff80000030b77808 */ /* 0x000fc40005000000 */
[CC--:B------:R-:W-:Y:S02]  /*5170*/  ISETP.GE.AND P3, PT, R12.reuse, R135.reuse, PT ;  /* 0x000000870c00720c */ /* 0x0c0fe40003f66270 */
[----:B------:R-:W-:Y:S02]  /*5180*/  ISETP.GE.AND P2, PT, R12, R134, PT ;  /* 0x000000860c00720c */ /* 0x000fe40003f46270 */
[C---:B------:R-:W-:Y:S02]  /*5190*/  IADD3 R13, R0.reuse, 0x31, RZ ;  /* 0x00000031000d7810 */ /* 0x040fe40007ffe0ff */
[----:B------:R-:W-:Y:S02]  /*51a0*/  IADD3 R12, R0, 0x38, RZ ;  /* 0x00000038000c7810 */ /* 0x000fe40007ffe0ff */
[----:B------:R-:W-:Y:S02]  /*51b0*/  FSEL R146, R50, -INF , !P1 ;  /* 0xff80000032927808 */ /* 0x000fe40004800000 */
[----:B------:R-:W-:-:S02]  /*51c0*/  ISETP.GE.AND P1, PT, R13, R135, PT ;  /* 0x000000870d00720c */ /* 0x000fc40003f26270 */
[----:B------:R-:W-:Y:S02]  /*51d0*/  FSEL R49, R49, -INF , !P4 ;  /* 0xff80000031317808 */ /* 0x000fe40006000000 */
[----:B------:R-:W-:Y:S02]  /*51e0*/  FSEL R144, R51, -INF , !P5 ;  /* 0xff80000033907808 */ /* 0x000fe40006800000 */
[----:B------:R-:W-:Y:S02]  /*51f0*/  FSEL R137, R44, -INF , !P3 ;  /* 0xff8000002c897808 */ /* 0x000fe40005800000 */
[----:B------:R-:W-:Y:S02]  /*5200*/  ISETP.GE.AND P4, PT, R13, R134, PT ;  /* 0x000000860d00720c */ /* 0x000fe40003f86270 */
[----:B------:R-:W-:Y:S02]  /*5210*/  IADD3 R16, R0, 0x39, RZ ;  /* 0x0000003900107810 */ /* 0x000fe40007ffe0ff */
[----:B------:R-:W-:-:S02]  /*5220*/  ISETP.GE.AND P5, PT, R12, R135, PT ;  /* 0x000000870c00720c */ /* 0x000fc40003fa6270 */
[-C--:B------:R-:W-:Y:S02]  /*5230*/  ISETP.GE.AND P3, PT, R12, R134.reuse, PT ;  /* 0x000000860c00720c */ /* 0x080fe40003f66270 */
[----:B------:R-:W2:Y:S01]  /*5240*/  LDSM.16.M88.4 R12, [R204+0x7000] ;  /* 0x00700000cc0c783b */ /* 0x000ea20000000200 */
[----:B------:R-:W-:Y:S02]  /*5250*/  FSEL R148, R46, -INF , !P2 ;  /* 0xff8000002e947808 */ /* 0x000fe40005000000 */
[----:B------:R-:W-:Y:S02]  /*5260*/  FSEL R147, R45, -INF , !P1 ;  /* 0xff8000002d937808 */ /* 0x000fe40004800000 */
[C---:B------:R-:W-:Y:S02]  /*5270*/  ISETP.GE.AND P2, PT, R16.reuse, R135, PT ;  /* 0x000000871000720c */ /* 0x040fe40003f46270 */
[----:B------:R-:W-:Y:S02]  /*5280*/  ISETP.GE.AND P1, PT, R16, R134, PT ;  /* 0x000000861000720c */ /* 0x000fe40003f26270 */
[C---:B------:R-:W-:Y:S01]  /*5290*/  IADD3 R16, R0.reuse, 0x40, RZ ;  /* 0x0000004000107810 */ /* 0x040fe20007ffe0ff */
[----:B-1----:R-:W-:Y:S01]  /*52a0*/  HMMA.16816.F32.BF16 R120, R8, R20, R120 ;  /* 0x000000140878723c */ /* 0x002fe20000041878 */
[----:B------:R-:W-:-:S02]  /*52b0*/  IADD3 R17, R0, 0x41, RZ ;  /* 0x0000004100117810 */ /* 0x000fc40007ffe0ff */
[----:B------:R-:W-:Y:S02]  /*52c0*/  FSEL R162, R47, -INF , !P4 ;  /* 0xff8000002fa27808 */ /* 0x000fe40006000000 */
[----:B------:R-:W-:Y:S02]  /*52d0*/  FSEL R151, R32, -INF , !P5 ;  /* 0xff80000020977808 */ /* 0x000fe40006800000 */
[----:B------:R-:W-:Y:S01]  /*52e0*/  FSEL R160, R34, -INF , !P3 ;  /* 0xff80000022a07808 */ /* 0x000fe20005800000 */
[----:B------:R-:W-:Y:S01]  /*52f0*/  HMMA.16816.F32.BF16 R116, R8, R22, R116 ;  /* 0x000000160874723c */ /* 0x000fe20000041874 */
[----:B------:R-:W-:Y:S02]  /*5300*/  FSEL R149, R33, -INF , !P2 ;  /* 0xff80000021957808 */ /* 0x000fe40005000000 */
[C---:B------:R-:W-:Y:S02]  /*5310*/  ISETP.GE.AND P4, PT, R16.reuse, R135, PT ;  /* 0x000000871000720c */ /* 0x040fe40003f86270 */
[----:B------:R-:W-:-:S02]  /*5320*/  ISETP.GE.AND P5, PT, R16, R134, PT ;  /* 0x000000861000720c */ /* 0x000fc40003fa6270 */
[C---:B------:R-:W-:Y:S02]  /*5330*/  ISETP.GE.AND P3, PT, R17.reuse, R135, PT ;  /* 0x000000871100720c */ /* 0x040fe40003f66270 */
[----:B------:R-:W-:Y:S02]  /*5340*/  ISETP.GE.AND P2, PT, R17, R134, PT ;  /* 0x000000861100720c */ /* 0x000fe40003f46270 */
[----:B------:R-:W1:Y:S01]  /*5350*/  LDSM.16.M88.4 R16, [R204+0x7800] ;  /* 0x00780000cc10783b */ /* 0x000e620000000200 */
[----:B------:R-:W-:Y:S01]  /*5360*/  IADD3 R32, R0, 0x48, RZ ;  /* 0x0000004800207810 */ /* 0x000fe20007ffe0ff */
[----:B------:R-:W-:-:S04]  /*5370*/  DEPBAR.LE SB0, 0x0 ;  /* 0x000080000000791a */ /* 0x000fc80000000000 */
[----:B------:R-:W-:Y:S02]  /*5380*/  IADD3 R20, R0, 0x49, RZ ;  /* 0x0000004900147810 */ /* 0x000fe40007ffe0ff */
[----:B------:R-:W-:Y:S02]  /*5390*/  FSEL R154, R35, -INF , !P1 ;  /* 0xff800000239a7808 */ /* 0x000fe40004800000 */
[----:B------:R-:W-:Y:S01]  /*53a0*/  FSEL R167, R28, -INF , !P4 ;  /* 0xff8000001ca77808 */ /* 0x000fe20006000000 */
[----:B--2---:R-:W-:Y:S01]  /*53b0*/  HMMA.16816.F32.BF16 R112, R8, R12, R112 ;  /* 0x0000000c0870723c */ /* 0x004fe20000041870 */
[----:B------:R-:W-:Y:S02]  /*53c0*/  FSEL R180, R30, -INF , !P5 ;  /* 0xff8000001eb47808 */ /* 0x000fe40006800000 */
[----:B------:R-:W-:Y:S02]  /*53d0*/  FSEL R161, R29, -INF , !P3 ;  /* 0xff8000001da17808 */ /* 0x000fe40005800000 */
[----:B------:R-:W-:-:S02]  /*53e0*/  ISETP.GE.AND P1, PT, R32, R135, PT ;  /* 0x000000872000720c */ /* 0x000fc40003f26270 */
[-C--:B------:R-:W-:Y:S01]  /*53f0*/  ISETP.GE.AND P4, PT, R32, R134.reuse, PT ;  /* 0x000000862000720c */ /* 0x080fe20003f86270 */
[----:B------:R-:W-:Y:S01]  /*5400*/  HMMA.16816.F32.BF16 R108, R8, R14, R108 ;  /* 0x0000000e086c723c */ /* 0x000fe2000004186c */
[C---:B------:R-:W-:Y:S02]  /*5410*/  ISETP.GE.AND P5, PT, R20.reuse, R135, PT ;  /* 0x000000871400720c */ /* 0x040fe40003fa6270 */
[----:B------:R-:W-:Y:S02]  /*5420*/  ISETP.GE.AND P3, PT, R20, R134, PT ;  /* 0x000000861400720c */ /* 0x000fe40003f66270 */
[C---:B------:R-:W-:Y:S02]  /*5430*/  IADD3 R20, R0.reuse, 0x50, RZ ;  /* 0x0000005000147810 */ /* 0x040fe40007ffe0ff */
[----:B------:R-:W-:Y:S02]  /*5440*/  IADD3 R21, R0, 0x51, RZ ;  /* 0x0000005100157810 */ /* 0x000fe40007ffe0ff */
[----:B------:R-:W-:-:S02]  /*5450*/  FSEL R166, R31, -INF , !P2 ;  /* 0xff8000001fa67808 */ /* 0x000fc40005000000 */
[----:B------:R-:W-:Y:S02]  /*5460*/  FSEL R163, R24, -INF , !P1 ;  /* 0xff80000018a37808 */ /* 0x000fe40004800000 */
[----:B------:R-:W-:Y:S02]  /*5470*/  FSEL R170, R26, -INF , !P4 ;  /* 0xff8000001aaa7808 */ /* 0x000fe40006000000 */
[CC--:B------:R-:W-:Y:S02]  /*5480*/  ISETP.GE.AND P2, PT, R20.reuse, R135.reuse, PT ;  /* 0x000000871400720c */ /* 0x0c0fe40003f46270 */
[----:B------:R-:W-:Y:S02]  /*5490*/  ISETP.GE.AND P1, PT, R20, R134, PT ;  /* 0x000000861400720c */ /* 0x000fe40003f26270 */
[----:B------:R-:W-:Y:S01]  /*54a0*/  ISETP.GE.AND P4, PT, R21, R135, PT ;  /* 0x000000871500720c */ /* 0x000fe20003f86270 */
[----:B-1----:R-:W-:Y:S01]  /*54b0*/  HMMA.16816.F32.BF16 R104, R8, R16, R104 ;  /* 0x000000100868723c */ /* 0x002fe20000041868 */
[----:B------:R-:W-:-:S02]  /*54c0*/  IADD3 R20, R0, 0x58, RZ ;  /* 0x0000005800147810 */ /* 0x000fc40007ffe0ff */
[----:B------:R-:W-:Y:S02]  /*54d0*/  IADD3 R12, R0, 0x59, RZ ;  /* 0x00000059000c7810 */ /* 0x000fe40007ffe0ff */
[----:B------:R-:W-:Y:S02]  /*54e0*/  FSEL R178, R27, -INF , !P3 ;  /* 0xff8000001bb27808 */ /* 0x000fe40005800000 */
[----:B------:R-:W-:Y:S01]  /*54f0*/  FSEL R177, R120, -INF , !P2 ;  /* 0xff80000078b17808 */ /* 0x000fe20005000000 */
[----:B------:R-:W-:Y:S01]  /*5500*/  HMMA.16816.F32.BF16 R100, R8, R18, R100 ;  /* 0x000000120864723c */ /* 0x000fe20000041864 */
[----:B------:R-:W-:Y:S02]  /*5510*/  FSEL R176, R122, -INF , !P1 ;  /* 0xff8000007ab07808 */ /* 0x000fe40004800000 */
[----:B------:R-:W-:Y:S02]  /*5520*/  FSEL R175, R121, -INF , !P4 ;  /* 0xff80000079af7808 */ /* 0x000fe40006000000 */
[----:B------:R-:W-:-:S02]  /*5530*/  ISETP.GE.AND P3, PT, R20, R135, PT ;  /* 0x000000871400720c */ /* 0x000fc40003f66270 */
[-C--:B------:R-:W-:Y:S02]  /*5540*/  ISETP.GE.AND P2, PT, R20, R134.reuse, PT ;  /* 0x000000861400720c */ /* 0x080fe40003f46270 */
[C---:B------:R-:W-:Y:S02]  /*5550*/  ISETP.GE.AND P1, PT, R12.reuse, R135, PT ;  /* 0x000000870c00720c */ /* 0x040fe40003f26270 */
[----:B------:R-:W-:Y:S02]  /*5560*/  ISETP.GE.AND P4, PT, R12, R134, PT ;  /* 0x000000860c00720c */ /* 0x000fe40003f86270 */
[C---:B------:R-:W-:Y:S02]  /*5570*/  IADD3 R12, R0.reuse, 0x60, RZ ;  /* 0x00000060000c7810 */ /* 0x040fe40007ffe0ff */
[----:B------:R-:W-:Y:S02]  /*5580*/  IADD3 R13, R0, 0x61, RZ ;  /* 0x00000061000d7810 */ /* 0x000fe40007ffe0ff */
[----:B------:R-:W-:-:S02]  /*5590*/  FSEL R171, R116, -INF , !P3 ;  /* 0xff80000074ab7808 */ /* 0x000fc40005800000 */
[----:B------:R-:W-:Y:S02]  /*55a0*/  FSEL R168, R118, -INF , !P2 ;  /* 0xff80000076a87808 */ /* 0x000fe40005000000 */
[----:B------:R-:W-:Y:S02]  /*55b0*/  FSEL R169, R117, -INF , !P1 ;  /* 0xff80000075a97808 */ /* 0x000fe40004800000 */
[----:B------:R-:W-:Y:S01]  /*55c0*/  FSEL R165, R25, -INF , !P5 ;  /* 0xff80000019a57808 */ /* 0x000fe20006800000 */
[----:B------:R-:W-:Y:S01]  /*55d0*/  BAR.SYNC.DEFER_BLOCKING 0x0 ;  /* 0x0000000000007b1d */ /* 0x000fe20000010000 */
[-C--:B------:R-:W-:Y:S02]  /*55e0*/  ISETP.GE.AND P3, PT, R12, R134.reuse, PT ;  /* 0x000000860c00720c */ /* 0x080fe40003f66270 */
[C---:B------:R-:W-:Y:S02]  /*55f0*/  ISETP.GE.AND P2, PT, R13.reuse, R135, PT ;  /* 0x000000870d00720c */ /* 0x040fe40003f46270 */
[----:B------:R-:W-:-:S02]  /*5600*/  ISETP.GE.AND P1, PT, R13, R134, PT ;  /* 0x000000860d00720c */ /* 0x000fc40003f26270 */
[----:B------:R-:W-:Y:S02]  /*5610*/  ISETP.GE.AND P5, PT, R21, R134, PT ;  /* 0x000000861500720c */ /* 0x000fe40003fa6270 */
[----:B------:R-:W-:Y:S02]  /*5620*/  IADD3 R13, R0, 0x69, RZ ;  /* 0x00000069000d7810 */ /* 0x000fe40007ffe0ff */
[----:B------:R-:W-:Y:S02]  /*5630*/  FSEL R158, R114, -INF , !P3 ;  /* 0xff800000729e7808 */ /* 0x000fe40005800000 */
[----:B------:R-:W-:Y:S02]  /*5640*/  FSEL R174, R123, -INF , !P5 ;  /* 0xff8000007bae7808 */ /* 0x000fe40006800000 */
[-C--:B------:R-:W-:Y:S02]  /*5650*/  ISETP.GE.AND P3, PT, R13, R135.reuse, PT ;  /* 0x000000870d00720c */ /* 0x080fe40003f66270 */
[----:B------:R-:W-:-:S02]  /*5660*/  ISETP.GE.AND P5, PT, R12, R135, PT ;  /* 0x000000870c00720c */ /* 0x000fc40003fa6270 */
[C---:B------:R-:W-:Y:S02]  /*5670*/  IADD3 R8, R0.reuse, 0x71, RZ ;  /* 0x0000007100087810 */ /* 0x040fe40007ffe0ff */
[----:B------:R-:W-:Y:S02]  /*5680*/  IADD3 R12, R0, 0x68, RZ ;  /* 0x00000068000c7810 */ /* 0x000fe40007ffe0ff */
[----:B------:R-:W-:Y:S02]  /*5690*/  FSEL R153, R109, -INF , !P3 ;  /* 0xff8000006d997808 */ /* 0x000fe40005800000 */
[----:B------:R-:W-:Y:S02]  /*56a0*/  FSEL R164, R119, -INF , !P4 ;  /* 0xff80000077a47808 */ /* 0x000fe40006000000 */
[----:B------:R-:W-:Y:S02]  /*56b0*/  FSEL R159, R112, -INF , !P5 ;  /* 0xff800000709f7808 */ /* 0x000fe40006800000 */
[----:B------:R-:W-:-:S02]  /*56c0*/  ISETP.GE.AND P3, PT, R8, R134, PT ;  /* 0x000000860800720c */ /* 0x000fc40003f66270 */
[C---:B------:R-:W-:Y:S02]  /*56d0*/  ISETP.GE.AND P4, PT, R12.reuse, R135, PT ;  /* 0x000000870c00720c */ /* 0x040fe40003f86270 */
[----:B------:R-:W-:Y:S02]  /*56e0*/  ISETP.GE.AND P5, PT, R12, R134, PT ;  /* 0x000000860c00720c */ /* 0x000fe40003fa6270 */
[----:B------:R-:W-:Y:S02]  /*56f0*/  IADD3 R12, R0, 0x70, RZ ;  /* 0x00000070000c7810 */ /* 0x000fe40007ffe0ff */
[----:B------:R-:W-:Y:S02]  /*5700*/  FSEL R138, R107, -INF , !P3 ;  /* 0xff8000006b8a7808 */ /* 0x000fe40005800000 */
[----:B------:R-:W-:Y:S02]  /*5710*/  FSEL R157, R113, -INF , !P2 ;  /* 0xff800000719d7808 */ /* 0x000fe40005000000 */
[----:B------:R-:W-:-:S02]  /*5720*/  FSEL R156, R115, -INF , !P1 ;  /* 0xff800000739c7808 */ /* 0x000fc40004800000 */
[----:B------:R-:W-:Y:S02]  /*5730*/  ISETP.GT.AND P3, PT, R229, R224, PT ;  /* 0x000000e0e500720c */ /* 0x000fe40003f64270 */
[----:B------:R-:W-:Y:S02]  /*5740*/  ISETP.GE.AND P2, PT, R13, R134, PT ;  /* 0x000000860d00720c */ /* 0x000fe40003f46270 */
[-C--:B------:R-:W-:Y:S02]  /*5750*/  ISETP.GE.AND P1, PT, R12, R135.reuse, PT ;  /* 0x000000870c00720c */ /* 0x080fe40003f26270 */
[----:B------:R-:W-:Y:S02]  /*5760*/  IADD3 R9, R0, 0x78, RZ ;  /* 0x0000007800097810 */ /* 0x000fe40007ffe0ff */
[----:B------:R-:W-:Y:S02]  /*5770*/  FSEL R152, R110, -INF , !P5 ;  /* 0xff8000006e987808 */ /* 0x000fe40006800000 */
[----:B------:R-:W-:-:S02]  /*5780*/  ISETP.GE.AND P5, PT, R8, R135, PT ;  /* 0x000000870800720c */ /* 0x000fc40003fa6270 */
[----:B------:R-:W-:Y:S02]  /*5790*/  FSEL R155, R108, -INF , !P4 ;  /* 0xff8000006c9b7808 */ /* 0x000fe40006000000 */
[----:B------:R-:W-:Y:S02]  /*57a0*/  FSEL R150, R111, -INF , !P2 ;  /* 0xff8000006f967808 */ /* 0x000fe40005000000 */
[----:B------:R-:W-:Y:S02]  /*57b0*/  FSEL R8, R71, -INF , !P6 ;  /* 0xff80000047087808 */ /* 0x000fe40007000000 */
[----:B------:R-:W-:Y:S02]  /*57c0*/  FSEL R145, R104, -INF , !P1 ;  /* 0xff80000068917808 */ /* 0x000fe40004800000 */
[----:B------:R-:W-:Y:S02]  /*57d0*/  ISETP.GE.AND P4, PT, R12, R134, PT ;  /* 0x000000860c00720c */ /* 0x000fe40003f86270 */
[----:B------:R-:W-:-:S02]  /*57e0*/  ISETP.GE.AND P6, PT, R9, R135, PT ;  /* 0x000000870900720c */ /* 0x000fc40003fc6270 */
[----:B------:R-:W-:Y:S02]  /*57f0*/  ISETP.GE.AND P2, PT, R9, R134, PT ;  /* 0x000000860900720c */ /* 0x000fe40003f46270 */
[C---:B------:R-:W-:Y:S02]  /*5800*/  ISETP.GE.AND P1, PT, R0.reuse, R135, PT ;  /* 0x000000870000720c */ /* 0x040fe40003f26270 */
[----:B------:R-:W-:Y:S02]  /*5810*/  IADD3 R9, R0, 0x79, RZ ;  /* 0x0000007900097810 */ /* 0x000fe40007ffe0ff */
[----:B------:R-:W-:Y:S02]  /*5820*/  FSEL R140, R106, -INF , !P4 ;  /* 0xff8000006a8c7808 */ /* 0x000fe40006000000 */
[----:B------:R-:W-:Y:S02]  /*5830*/  FSEL R143, R105, -INF , !P5 ;  /* 0xff800000698f7808 */ /* 0x000fe40006800000 */
[----:B------:R-:W-:-:S02]  /*5840*/  FSEL R68, R68, -INF , !P1 ;  /* 0xff80000044447808 */ /* 0x000fc40004800000 */
[-C--:B------:R-:W-:Y:S02]  /*5850*/  ISETP.GE.AND P4, PT, R0, R134.reuse, PT ;  /* 0x000000860000720c */ /* 0x080fe40003f86270 */
[C---:B------:R-:W-:Y:S02]  /*5860*/  ISETP.GE.AND P5, PT, R9.reuse, R135, PT ;  /* 0x000000870900720c */ /* 0x040fe40003fa6270 */
[----:B------:R-:W-:Y:S02]  /*5870*/  ISETP.GE.AND P1, PT, R9, R134, PT ;  /* 0x000000860900720c */ /* 0x000fe40003f26270 */
[----:B------:R-:W-:Y:S02]  /*5880*/  LOP3.LUT R0, R6, R41, RZ, 0xfc, !PT ;  /* 0x0000002906007212 */ /* 0x000fe400078efcff */
[----:B------:R-:W-:Y:S02]  /*5890*/  FSEL R70, R70, -INF , !P4 ;  /* 0xff80000046467808 */ /* 0x000fe40006000000 */
[----:B------:R-:W-:-:S02]  /*58a0*/  FSEL R141, R100, -INF , !P6 ;  /* 0xff800000648d7808 */ /* 0x000fc40007000000 */
[----:B------:R-:W-:Y:S02]  /*58b0*/  FSEL R136, R102, -INF , !P2 ;  /* 0xff80000066887808 */ /* 0x000fe40005000000 */
[----:B------:R-:W-:Y:S02]  /*58c0*/  FSEL R139, R101, -INF , !P5 ;  /* 0xff800000658b7808 */ /* 0x000fe40006800000 */
[----:B------:R-:W-:Y:S01]  /*58d0*/  FSEL R66, R103, -INF , !P1 ;  /* 0xff80000067427808 */ /* 0x000fe20004800000 */
[----:B------:R-:W-:Y:S05]  /*58e0*/  @!P3 BRA `(.L_x_1502) ;  /* 0x00000e200000b947 */ /* 0x000fea0003800000 */
[----:B------:R-:W-:Y:S05]  /*58f0*/  @!P0 BRA `(.L_x_1503) ;  /* 0x0000039000008947 */ /* 0x000fea0003800000 */
[----:B------:R-:W1:Y:S01]  /*5900*/  I2F.RP R10, R39 ;  /* 0x00000027000a7306 */ /* 0x000e620000209400 */
[----:B------:R-:W-:Y:S02]  /*5910*/  IADD3 R12, R3, -0x80, RZ ;  /* 0xffffff80030c7810 */ /* 0x000fe40007ffe0ff */
[----:B------:R-:W-:Y:S02]  /*5920*/  IABS R9, R3 ;  /* 0x0000000300097213 */ /* 0x000fe40000000000 */
[----:B------:R-:W-:-:S02]  /*5930*/  IABS R6, R12 ;  /* 0x0000000c00067213 */ /* 0x000fc40000000000 */
[----:B------:R-:W-:Y:S02]  /*5940*/  LOP3.LUT R3, R3, c[0x0][0x2d0], RZ, 0x3c, !PT ;  /* 0x0000b40003037a12 */ /* 0x000fe400078e3cff */
[----:B------:R-:W-:Y:S02]  /*5950*/  LOP3.LUT R12, R12, c[0x0][0x2d0], RZ, 0x3c, !PT ;  /* 0x0000b4000c0c7a12 */ /* 0x000fe400078e3cff */
        /* <DEDUP_REMOVED lines=13> */
[C---:B------:R-:W-:Y:S01]  /*5a30*/  IMAD R4, R39.reuse, R4, R6 ;  /* 0x0000000427047224 */ /* 0x040fe200078e0206 */
[----:B------:R-:W-:Y:S02]  /*5a40*/  LOP3.LUT R6, RZ, c[0x0][0x2d0], RZ, 0x33, !PT ;  /* 0x0000b400ff067a12 */ /* 0x000fe400078e33ff */
[C---:B------:R-:W-:Y:S02]  /*5a50*/  ISETP.GT.U32.AND P1, PT, R39.reuse, R10, PT ;  /* 0x0000000a2700720c */ /* 0x040fe40003f24070 */
[----:B------:R-:W-:-:S11]  /*5a60*/  ISETP.GT.U32.AND P2, PT, R39, R4, PT ;  /* 0x000000042700720c */ /* 0x000fd60003f44070 */
[----:B------:R-:W-:Y:S01]  /*5a70*/  @!P1 IMAD.IADD R10, R10, 0x1, -R39 ;  /* 0x000000010a0a9824 */ /* 0x000fe200078e0a27 */
[----:B------:R-:W-:Y:S02]  /*5a80*/  @!P1 IADD3 R13, R13, 0x1, RZ ;  /* 0x000000010d0d9810 */ /* 0x000fe40007ffe0ff */
[-C--:B------:R-:W-:Y:S02]  /*5a90*/  @!P2 IADD3 R4, R4, -R39.reuse, RZ ;  /* 0x800000270404a210 */ /* 0x080fe40007ffe0ff */
[-C--:B------:R-:W-:Y:S02]  /*5aa0*/  ISETP.GE.U32.AND P6, PT, R10, R39.reuse, PT ;  /* 0x000000270a00720c */ /* 0x080fe40003fc6070 */
[----:B------:R-:W-:Y:S02]  /*5ab0*/  ISETP.GE.U32.AND P5, PT, R4, R39, PT ;  /* 0x000000270400720c */ /* 0x000fe40003fa6070 */
[----:B------:R-:W-:Y:S02]  /*5ac0*/  ISETP.GE.AND P1, PT, R12, RZ, PT ;  /* 0x000000ff0c00720c */ /* 0x000fe40003f26270 */
[----:B------:R-:W-:-:S02]  /*5ad0*/  @!P2 IADD3 R11, R11, 0x1, RZ ;  /* 0x000000010b0ba810 */ /* 0x000fc40007ffe0ff */
[----:B------:R-:W-:-:S05]  /*5ae0*/  ISETP.NE.AND P2, PT, RZ, c[0x0][0x2d0], PT ;  /* 0x0000b400ff007a0c */ /* 0x000fca0003f45270 */
        /* <DEDUP_REMOVED lines=18> */
[----:B--2---:R-:W-:-:S04]  /*5c10*/  IMAD.IADD R9, R9, 0x1, -R4 ;  /* 0x0000000109097824 */ /* 0x004fc800078e0a04 */
[----:B------:R-:W-:Y:S01]  /*5c20*/  IMAD.WIDE.U32 R12, R9, c[0x0][0x180], R10 ;  /* 0x00006000090c7a25 */ /* 0x000fe200078e000a */
[----:B------:R-:W-:-:S04]  /*5c30*/  SHF.R.S32.HI R4, RZ, 0x1f, R9 ;  /* 0x0000001fff047819 */ /* 0x000fc80000011409 */
[----:B------:R-:W-:Y:S01]  /*5c40*/  MOV R11, R12 ;  /* 0x0000000c000b7202 */ /* 0x000fe20000000f00 */
[----:B------:R-:W-:-:S04]  /*5c50*/  IMAD R4, R4, c[0x0][0x180], RZ ;  /* 0x0000600004047a24 */ /* 0x000fc800078e02ff */
[----:B------:R-:W-:-:S04]  /*5c60*/  IMAD R4, R9, c[0x0][0x184], R4 ;  /* 0x0000610009047a24 */ /* 0x000fc800078e0204 */
[----:B------:R-:W-:Y:S01]  /*5c70*/  IMAD.IADD R10, R13, 0x1, R4 ;  /* 0x000000010d0a7824 */ /* 0x000fe200078e0204 */
[----:B------:R-:W-:Y:S05]  /*5c80*/  BRA `(.L_x_1504) ;  /* 0x0000002000007947 */ /* 0x000fea0003800000 */
.L_x_1503:
[----:B------:R-:W-:-:S04]  /*5c90*/  LEA R11, -R4, RZ, 0x7 ;  /* 0x000000ff040b7211 */ /* 0x000fc800078e39ff */
[----:B------:R-:W-:Y:S02]  /*5ca0*/  SHF.R.S32.HI R10, RZ, 0x1f, R11 ;  /* 0x0000001fff0a7819 */ /* 0x000fe4000001140b */
.L_x_1504:
        /* <DEDUP_REMOVED lines=8> */
[----:B------:R-:W-:Y:S01]  /*5d30*/  @!P4 LEA R34, P6, R4, c[0x0][0x168], 0x1 ;  /* 0x00005a000422ca11 */ /* 0x000fe200078c08ff */
[----:B------:R-:W-:Y:S01]  /*5d40*/  @!P4 IMAD.X R3, R10, 0x1, R133, P1 ;  /* 0x000000010a03c824 */ /* 0x000fe200008e0685 */
[----:B------:R-:W-:-:S04]  /*5d50*/  @!P2 IADD3 R13, P1, R11, R2, RZ ;  /* 0x000000020b0da210 */ /* 0x000fc80007f3e0ff */
[----:B------:R-:W-:Y:S01]  /*5d60*/  @!P4 LEA.HI.X R35, R4, c[0x0][0x16c], R3, 0x1, P6 ;  /* 0x00005b000423ca11 */ /* 0x000fe200030f0c03 */
[--C-:B------:R-:W-:Y:S01]  /*5d70*/  @!P2 IMAD.X R4, R10, 0x1, R133.reuse, P1 ;  /* 0x000000010a04a824 */ /* 0x100fe200008e0685 */
[C---:B------:R-:W-:Y:S01]  /*5d80*/  @!P2 LEA R22, P1, R13.reuse, c[0x0][0x168], 0x1 ;  /* 0x00005a000d16aa11 */ /* 0x040fe200078208ff */
        /* <DEDUP_REMOVED lines=11> */
[----:B------:R-:W-:Y:S01]  /*5e40*/  @!P2 IMAD.X R3, R6, 0x1, R133, P1 ;  /* 0x000000010603a824 */ /* 0x000fe200008e0685 */
[C---:B------:R-:W-:Y:S01]  /*5e50*/  @!P2 LEA R20, P1, R4.reuse, c[0x0][0x168], 0x1 ;  /* 0x00005a000414aa11 */ /* 0x040fe200078208ff */
[----:B------:R-:W-:Y:S01]  /*5e60*/  IMAD.X R6, R225, 0x1, R6, P5 ;  /* 0x00000001e1067824 */ /* 0x000fe200028e0606 */
[CC--:B------:R-:W-:Y:S01]  /*5e70*/  @!P4 IADD3 R12, P5, R9.reuse, R2.reuse, RZ ;  /* 0x00000002090cc210 */ /* 0x0c0fe20007fbe0ff */
        /* <DEDUP_REMOVED lines=11> */
[----:B------:R-:W-:Y:S01]  /*5f30*/  @!P2 IMAD.X R3, R6, 0x1, R133, P1 ;  /* 0x000000010603a824 */ /* 0x000fe200008e0685 */
[C---:B------:R-:W-:Y:S01]  /*5f40*/  @!P2 LEA R18, P1, R4.reuse, c[0x0][0x168], 0x1 ;  /* 0x00005a000412aa11 */ /* 0x040fe200078208ff */
        /* <DEDUP_REMOVED lines=16> */
[C---:B------:R-:W-:Y:S01]  /*6050*/  @!P2 LEA R16, P1, R9.reuse, c[0x0][0x168], 0x1 ;  /* 0x00005a000910aa11 */ /* 0x040fe200078208ff */
        /* <DEDUP_REMOVED lines=59> */
[----:B------:R-:W-:Y:S02]  /*6410*/  @!P2 LEA.HI.X R51, R6, c[0x0][0x16c], R9, 0x1, P1 ;  /* 0x00005b000633aa11 */ /* 0x000fe400008f0c09 */
[----:B--2---:R-:W-:Y:S01]  /*6420*/  @!P4 LEA R34, P1, R12, c[0x0][0x168], 0x1 ;  /* 0x00005a000c22ca11 */ /* 0x004fe200078208ff */
        /* <DEDUP_REMOVED lines=36> */
[----:B------:R-:W-:-:S04]  /*6670*/  LEA R12, P1, R3, c[0x0][0x168], 0x1 ;  /* 0x00005a00030c7a11 */ /* 0x000fc800078208ff */
[----:B------:R-:W-:-:S05]  /*6680*/  LEA.HI.X R13, R3, c[0x0][0x16c], R4, 0x1, P1 ;  /* 0x00005b00030d7a11 */ /* 0x000fca00008f0c04 */
[----:B------:R-:W-:Y:S01]  /*6690*/  @!PT LDS RZ, [RZ] ;  /* 0x00000000fffff984 */ /* 0x000fe20000000800 */
[----:B------:R-:W-:Y:S01]  /*66a0*/  @!PT LDS RZ, [RZ] ;  /* 0x00000000fffff984 */ /* 0x000fe20000000800 */
[----:B------:R-:W-:Y:S01]  /*66b0*/  @!PT LDS RZ, [RZ] ;  /* 0x00000000fffff984 */ /* 0x000fe20000000800 */
[----:B------:R2:W-:Y:S04]  /*66c0*/  LDGSTS.E.BYPASS.LTC128B.128 [R230+0xb800], [R12.64+0x80] ;  /* 0x0b8000800ce67fae */ /* 0x0005e8000b901d4e */
.L_x_1506:
[----:B------:R-:W-:Y:S05]  /*66d0*/  BSYNC B0 ;  /* 0x0000000000007941 */ /* 0x000fea0003800000 */
.L_x_1505:
[----:B------:R-:W0:Y:S01]  /*66e0*/  LDGDEPBAR ;  /* 0x00000000000079af */ /* 0x000e220000000000 */
[----:B------:R-:W-:-:S04]  /*66f0*/  IADD3 R2, P1, R11, R2, RZ ;  /* 0x000000020b027210 */ /* 0x000fc80007f3e0ff */
[----:B------:R-:W-:Y:S02]  /*6700*/  IADD3.X R133, R10, R133, RZ, P1, !PT ;  /* 0x000000850a857210 */ /* 0x000fe40000ffe4ff */
.L_x_1502:
        /* <DEDUP_REMOVED lines=62> */
[----:B------:R-:W-:Y:S01]  /*6af0*/  SHF.L.U32 R216, R0, 0x1, RZ ;  /* 0x0000000100d87819 */ /* 0x000fe200000006ff */
[----:B------:R-:W3:Y:S03]  /*6b00*/  SHFL.BFLY PT, R9, R6, 0x2, 0x1f ;  /* 0x0c401f0006097f89 */ /* 0x000ee600000e0000 */
[-C--:B------:R-:W-:Y:S01]  /*6b10*/  LEA R214, R7, R216.reuse, 0x1 ;  /* 0x000000d807d67211 */ /* 0x080fe200078e08ff */
[----:B------:R-:W4:Y:S01]  /*6b20*/  SHFL.BFLY PT, R4, R11, 0x2, 0x1f ;  /* 0x0c401f000b047f89 */ /* 0x000f2200000e0000 */
[----:B------:R-:W-:-:S02]  /*6b30*/  LEA R213, R5, R216, 0x1 ;  /* 0x000000d805d57211 */ /* 0x000fc400078e08ff */
[----:B------:R-:W-:Y:S01]  /*6b40*/  LEA R212, R5, R214, 0x1 ;  /* 0x000000d605d47211 */ /* 0x000fe200078e08ff */
[----:B------:R-:W-:Y:S04]  /*6b50*/  LDSM.16.MT88.4 R100, [R216+0x10000] ;  /* 0x01000000d864783b */ /* 0x000fe80000004200 */
[----:B------:R-:W-:Y:S04]  /*6b60*/  LDSM.16.MT88.4 R92, [R212+0xc000] ;  /* 0x00c00000d45c783b */ /* 0x000fe80000004200 */
[----:B------:R-:W-:Y:S04]  /*6b70*/  LDSM.16.MT88.4 R84, [R213+0xc000] ;  /* 0x00c00000d554783b */ /* 0x000fe80000004200 */
[----:B------:R-:W-:Y:S01]  /*6b80*/  LDSM.16.MT88.4 R124, [R214+0x10000] ;  /* 0x01000000d67c783b */ /* 0x000fe20000004200 */
[----:B---3--:R-:W-:-:S03]  /*6b90*/  FMNMX.FTZ R9, R6, R9, !PT ;  /* 0x0000000906097209 */ /* 0x008fc60007810000 */
[----:B------:R-:W-:Y:S01]  /*6ba0*/  LDSM.16.MT88.4 R112, [R213+0x10000] ;  /* 0x01000000d570783b */ /* 0x000fe20000004200 */
[----:B----4-:R-:W-:-:S03]  /*6bb0*/  FMNMX.FTZ R4, R11, R4, !PT ;  /* 0x000000040b047209 */ /* 0x010fc60007810000 */
[----:B------:R-:W3:Y:S04]  /*6bc0*/  SHFL.BFLY PT, R132, R9, 0x1, 0x1f ;  /* 0x0c201f0009847f89 */ /* 0x000ee800000e0000 */
[----:B------:R-:W4:Y:S04]  /*6bd0*/  SHFL.BFLY PT, R3, R4, 0x1, 0x1f ;  /* 0x0c201f0004037f89 */ /* 0x000f2800000e0000 */
[----:B-12---:R-:W-:Y:S04]  /*6be0*/  LDSM.16.MT88.4 R12, [R212+0xc800] ;  /* 0x00c80000d40c783b */ /* 0x006fe80000004200 */
[----:B------:R-:W-:Y:S04]  /*6bf0*/  LDSM.16.MT88.4 R24, [R216+0xc800] ;  /* 0x00c80000d818783b */ /* 0x000fe80000004200 */
[----:B------:R-:W-:Y:S04]  /*6c00*/  LDSM.16.MT88.4 R20, [R214+0xc800] ;  /* 0x00c80000d614783b */ /* 0x000fe80000004200 */
[----:B------:R-:W-:Y:S01]  /*6c10*/  LDSM.16.MT88.4 R16, [R213+0xc800] ;  /* 0x00c80000d510783b */ /* 0x000fe20000004200 */
[----:B---3--:R-:W-:-:S03]  /*6c20*/  FMNMX.FTZ R132, R9, R132, !PT ;  /* 0x0000008409847209 */ /* 0x008fc60007810000 */
[----:B------:R-:W-:Y:S01]  /*6c30*/  LDSM.16.MT88.4 R32, [R214+0x10800] ;  /* 0x01080000d620783b */ /* 0x000fe20000004200 */
[----:B----4-:R-:W-:Y:S01]  /*6c40*/  FMNMX.FTZ R3, R4, R3, !PT ;  /* 0x0000000304037209 */ /* 0x010fe20007810000 */
[C---:B------:R-:W-:Y:S01]  /*6c50*/  FMUL.FTZ R142, R132.reuse, c[0x0][0x23c] ;  /* 0x00008f00848e7a20 */ /* 0x040fe20000410000 */
[----:B------:R-:W-:Y:S01]  /*6c60*/  FSETP.NEU.FTZ.AND P1, PT, R132, -INF , PT ;  /* 0xff8000008400780b */ /* 0x000fe20003f3d000 */
[----:B------:R-:W-:Y:S02]  /*6c70*/  LDSM.16.MT88.4 R4, [R212+0x10000] ;  /* 0x01000000d404783b */ /* 0x000fe40000004200 */
[C---:B------:R-:W-:Y:S01]  /*6c80*/  FMUL.FTZ R67, R3.reuse, c[0x0][0x23c] ;  /* 0x00008f0003437a20 */ /* 0x040fe20000410000 */
[----:B------:R-:W-:Y:S01]  /*6c90*/  FSEL R142, R142, RZ, P1 ;  /* 0x000000ff8e8e7208 */ /* 0x000fe20000800000 */
[----:B------:R-:W-:Y:S01]  /*6ca0*/  LDSM.16.MT88.4 R28, [R213+0x10800] ;  /* 0x01080000d51c783b */ /* 0x000fe20000004200 */
[----:B------:R-:W-:-:S03]  /*6cb0*/  FSETP.NEU.FTZ.AND P1, PT, R3, -INF , PT ;  /* 0xff8000000300780b */ /* 0x000fc60003f3d000 */
[--C-:B------:R-:W-:Y:S01]  /*6cc0*/  FFMA.FTZ R56, R65, c[0x0][0x23c], -R142.reuse ;  /* 0x00008f0041387a23 */ /* 0x100fe2000001088e */
[----:B------:R-:W-:Y:S01]  /*6cd0*/  FSEL R67, R67, RZ, P1 ;  /* 0x000000ff43437208 */ /* 0x000fe20000800000 */
[--C-:B------:R-:W-:Y:S01]  /*6ce0*/  FFMA.FTZ R63, R68, c[0x0][0x23c], -R142.reuse ;  /* 0x00008f00443f7a23 */ /* 0x100fe2000001088e */
[----:B------:R-:W-:Y:S01]  /*6cf0*/  LEA R238, P1, R2, c[0x0][0x168], 0x1 ;  /* 0x00005a0002ee7a11 */ /* 0x000fe200078208ff */
[--C-:B------:R-:W-:Y:S02]  /*6d00*/  FFMA.FTZ R60, R77, c[0x0][0x23c], -R142.reuse ;  /* 0x00008f004d3c7a23 */ /* 0x100fe4000001088e */
[--C-:B------:R-:W-:Y:S01]  /*6d10*/  FFMA.FTZ R61, R69, c[0x0][0x23c], -R142.reuse ;  /* 0x00008f00453d7a23 */ /* 0x100fe2000001088e */
[----:B------:R-:W-:Y:S01]  /*6d20*/  LDSM.16.MT88.4 R76, [R214+0xc000] ;  /* 0x00c00000d64c783b */ /* 0x000fe20000004200 */
[--C-:B------:R-:W-:Y:S01]  /*6d30*/  FFMA.FTZ R65, R70, c[0x0][0x23c], -R67.reuse ;  /* 0x00008f0046417a23 */ /* 0x100fe20000010843 */
[----:B------:R-:W-:Y:S01]  /*6d40*/  MUFU.EX2 R63, R63 ;  /* 0x0000003f003f7308 */ /* 0x000fe20000000800 */
[--C-:B------:R-:W-:Y:S01]  /*6d50*/  FFMA.FTZ R64, R8, c[0x0][0x23c], -R67.reuse ;  /* 0x00008f0008407a23 */ /* 0x100fe20000010843 */
[----:B------:R-:W1:Y:S01]  /*6d60*/  LDSM.16.MT88.4 R68, [R216+0xc000] ;  /* 0x00c00000d844783b */ /* 0x000e620000004200 */
[----:B------:R-:W-:Y:S01]  /*6d70*/  FFMA.FTZ R62, R80, c[0x0][0x23c], -R67 ;  /* 0x00008f00503e7a23 */ /* 0x000fe20000010843 */
[----:B------:R-:W-:Y:S01]  /*6d80*/  LEA.HI.X R237, R2, c[0x0][0x16c], R133, 0x1, P1 ;  /* 0x00005b0002ed7a11 */ /* 0x000fe200008f0c85 */
[----:B------:R-:W-:Y:S01]  /*6d90*/  FFMA.FTZ R57, R72, c[0x0][0x23c], -R67 ;  /* 0x00008f0048397a23 */ /* 0x000fe20000010843 */
[----:B------:R-:W2:Y:S01]  /*6da0*/  LDSM.16.MT88.4 R8, [R216+0x10800] ;  /* 0x01080000d808783b */ /* 0x000ea20000004200 */
[--C-:B------:R-:W-:Y:S01]  /*6db0*/  FFMA.FTZ R58, R81, c[0x0][0x23c], -R142.reuse ;  /* 0x00008f00513a7a23 */ /* 0x100fe2000001088e */
[----:B------:R-:W3:Y:S01]  /*6dc0*/  MUFU.EX2 R60, R60 ;  /* 0x0000003c003c7308 */ /* 0x000ee20000000800 */
[----:B------:R-:W-:-:S02]  /*6dd0*/  FFMA.FTZ R55, R91, c[0x0][0x23c], -R142 ;  /* 0x00008f005b377a23 */ /* 0x000fc4000001088e */
[--C-:B------:R-:W-:Y:S02]  /*6de0*/  FFMA.FTZ R54, R97, c[0x0][0x23c], -R142.reuse ;  /* 0x00008f0061367a23 */ /* 0x100fe4000001088e */
[----:B------:R-:W-:Y:S02]  /*6df0*/  FFMA.FTZ R51, R89, c[0x0][0x23c], -R142 ;  /* 0x00008f0059337a23 */ /* 0x000fe4000001088e */
[--C-:B------:R-:W-:Y:S01]  /*6e00*/  FFMA.FTZ R59, R96, c[0x0][0x23c], -R67.reuse ;  /* 0x00008f00603b7a23 */ /* 0x100fe20000010843 */
[----:B------:R-:W-:Y:S01]  /*6e10*/  MUFU.EX2 R61, R61 ;  /* 0x0000003d003d7308 */ /* 0x000fe20000000800 */
[--C-:B------:R-:W-:Y:S02]  /*6e20*/  FFMA.FTZ R52, R98, c[0x0][0x23c], -R67.reuse ;  /* 0x00008f0062347a23 */ /* 0x100fe40000010843 */
[--C-:B------:R-:W-:Y:S02]  /*6e30*/  FFMA.FTZ R53, R188, c[0x0][0x23c], -R67.reuse ;  /* 0x00008f00bc357a23 */ /* 0x100fe40000010843 */
[----:B------:R-:W-:-:S02]  /*6e40*/  FFMA.FTZ R48, R186, c[0x0][0x23c], -R67 ;  /* 0x00008f00ba307a23 */ /* 0x000fc40000010843 */
[--C-:B------:R-:W-:Y:S01]  /*6e50*/  FFMA.FTZ R41, R49, c[0x0][0x23c], -R142.reuse ;  /* 0x00008f0031297a23 */ /* 0x100fe2000001088e */
[----:B------:R-:W4:Y:S01]  /*6e60*/  MUFU.EX2 R56, R56 ;  /* 0x0000003800387308 */ /* 0x000f220000000800 */
[----:B---3--:R-:W-:Y:S01]  /*6e70*/  F2FP.BF16.PACK_AB R116, R60, R63 ;  /* 0x0000003f3c74723e */ /* 0x008fe200000010ff */
[--C-:B------:R-:W-:Y:S02]  /*6e80*/  FFMA.FTZ R50, R181, c[0x0][0x23c], -R142.reuse ;  /* 0x00008f00b5327a23 */ /* 0x100fe4000001088e */
[--C-:B------:R-:W-:Y:S02]  /*6e90*/  FFMA.FTZ R47, R179, c[0x0][0x23c], -R142.reuse ;  /* 0x00008f00b32f7a23 */ /* 0x100fe4000001088e */
[----:B------:R-:W-:Y:S02]  /*6ea0*/  FFMA.FTZ R46, R183, c[0x0][0x23c], -R142 ;  /* 0x00008f00b72e7a23 */ /* 0x000fe4000001088e */
[----:B------:R-:W-:Y:S01]  /*6eb0*/  MUFU.EX2 R65, R65 ;  /* 0x0000004100417308 */ /* 0x000fe20000000800 */
[----:B------:R-:W-:-:S02]  /*6ec0*/  FFMA.FTZ R49, R182, c[0x0][0x23c], -R67 ;  /* 0x00008f00b6317a23 */ /* 0x000fc40000010843 */
[--C-:B------:R-:W-:Y:S02]  /*6ed0*/  FFMA.FTZ R44, R184, c[0x0][0x23c], -R67.reuse ;  /* 0x00008f00b82c7a23 */ /* 0x100fe40000010843 */
[--C-:B------:R-:W-:Y:S02]  /*6ee0*/  FFMA.FTZ R45, R146, c[0x0][0x23c], -R67.reuse ;  /* 0x00008f00922d7a23 */ /* 0x100fe40000010843 */
[----:B------:R-:W-:Y:S01]  /*6ef0*/  FFMA.FTZ R0, R144, c[0x0][0x23c], -R67 ;  /* 0x00008f0090007a23 */ /* 0x000fe20000010843 */
[----:B------:R-:W3:Y:S01]  /*6f00*/  MUFU.EX2 R64, R64 ;  /* 0x0000004000407308 */ /* 0x000ee20000000800 */
[----:B----4-:R-:W-:Y:S01]  /*6f10*/  F2FP.BF16.PACK_AB R118, R56, R61 ;  /* 0x0000003d3876723e */ /* 0x010fe200000010ff */
[--C-:B------:R-:W-:Y:S02]  /*6f20*/  FFMA.FTZ R144, R147, c[0x0][0x23c], -R142.reuse ;  /* 0x00008f0093907a23 */ /* 0x100fe4000001088e */
[--C-:B------:R-:W-:Y:S02]  /*6f30*/  FFMA.FTZ R147, R151, c[0x0][0x23c], -R142.reuse ;  /* 0x00008f0097937a23 */ /* 0x100fe4000001088e */
[----:B------:R-:W-:-:S02]  /*6f40*/  FFMA.FTZ R146, R149, c[0x0][0x23c], -R142 ;  /* 0x00008f0095927a23 */ /* 0x000fc4000001088e */
[----:B------:R-:W-:Y:S01]  /*6f50*/  MUFU.EX2 R62, R62 ;  /* 0x0000003e003e7308 */ /* 0x000fe20000000800 */
[----:B------:R-:W-:Y:S02]  /*6f60*/  FFMA.FTZ R137, R137, c[0x0][0x23c], -R142 ;  /* 0x00008f0089897a23 */ /* 0x000fe4000001088e */
[--C-:B------:R-:W-:Y:S02]  /*6f70*/  FFMA.FTZ R148, R148, c[0x0][0x23c], -R67.reuse ;  /* 0x00008f0094947a23 */ /* 0x100fe40000010843 */
[--C-:B------:R-:W-:Y:S02]  /*6f80*/  FFMA.FTZ R149, R162, c[0x0][0x23c], -R67.reuse ;  /* 0x00008f00a2957a23 */ /* 0x100fe40000010843 */
[--C-:B------:R-:W-:Y:S01]  /*6f90*/  FFMA.FTZ R151, R160, c[0x0][0x23c], -R67.reuse ;  /* 0x00008f00a0977a23 */ /* 0x100fe20000010843 */
[----:B------:R-:W4:Y:S01]  /*6fa0*/  MUFU.EX2 R57, R57 ;  /* 0x0000003900397308 */ /* 0x000f220000000800 */
[----:B---3--:R-:W-:Y:S01]  /*6fb0*/  F2FP.BF16.PACK_AB R117, R64, R65 ;  /* 0x000000414075723e */ /* 0x008fe200000010ff */
[----:B------:R-:W-:-:S02]  /*6fc0*/  FFMA.FTZ R154, R154, c[0x0][0x23c], -R67 ;  /* 0x00008f009a9a7a23 */ /* 0x000fc40000010843 */
[--C-:B------:R-:W-:Y:S02]  /*6fd0*/  FFMA.FTZ R160, R167, c[0x0][0x23c], -R142.reuse ;  /* 0x00008f00a7a07a23 */ /* 0x100fe4000001088e */
[--C-:B------:R-:W-:Y:S02]  /*6fe0*/  FFMA.FTZ R162, R165, c[0x0][0x23c], -R142.reuse ;  /* 0x00008f00a5a27a23 */ /* 0x100fe4000001088e */
[----:B------:R-:W-:Y:S01]  /*6ff0*/  MUFU.EX2 R58, R58 ;  /* 0x0000003a003a7308 */ /* 0x000fe20000000800 */
[--C-:B------:R-:W-:Y:S02]  /*7000*/  FFMA.FTZ R167, R170, c[0x0][0x23c], -R67.reuse ;  /* 0x00008f00aaa77a23 */ /* 0x100fe40000010843 */
[--C-:B------:R-:W-:Y:S02]  /*7010*/  FFMA.FTZ R161, R161, c[0x0][0x23c], -R142.reuse ;  /* 0x00008f00a1a17a23 */ /* 0x100fe4000001088e */
[----:B------:R-:W-:Y:S02]  /*7020*/  FFMA.FTZ R163, R163, c[0x0][0x23c], -R142 ;  /* 0x00008f00a3a37a23 */ /* 0x000fe4000001088e */
[--C-:B------:R-:W-:Y:S01]  /*7030*/  FFMA.FTZ R165, R180, c[0x0][0x23c], -R67.reuse ;  /* 0x00008f00b4a57a23 */ /* 0x100fe20000010843 */
[----:B----4-:R-:W-:Y:S01]  /*7040*/  F2FP.BF16.PACK_AB R119, R57, R62 ;  /* 0x0000003e3977723e */ /* 0x010fe200000010ff */
[----:B------:R-:W3:Y:S01]  /*7050*/  MUFU.EX2 R55, R55 ;  /* 0x0000003700377308 */ /* 0x000ee20000000800 */
[----:B------:R-:W-:-:S02]  /*7060*/  FFMA.FTZ R166, R166, c[0x0][0x23c], -R67 ;  /* 0x00008f00a6a67a23 */ /* 0x000fc40000010843 */
[--C-:B------:R-:W-:Y:S02]  /*7070*/  FFMA.FTZ R170, R178, c[0x0][0x23c], -R67.reuse ;  /* 0x00008f00b2aa7a23 */ /* 0x100fe40000010843 */
[--C-:B------:R-:W-:Y:S01]  /*7080*/  FFMA.FTZ R178, R175, c[0x0][0x23c], -R142.reuse ;  /* 0x00008f00afb27a23 */ /* 0x100fe2000001088e */
[C---:B------:R-:W-:Y:S01]  /*7090*/  HMMA.16816.F32.BF16 R88, R116.reuse, R92, RZ ;  /* 0x0000005c7458723c */ /* 0x040fe200000418ff */
[--C-:B------:R-:W-:Y:S01]  /*70a0*/  FFMA.FTZ R180, R169, c[0x0][0x23c], -R142.reuse ;  /* 0x00008f00a9b47a23 */ /* 0x100fe2000001088e */
[----:B------:R-:W-:Y:S01]  /*70b0*/  MUFU.EX2 R54, R54 ;  /* 0x0000003600367308 */ /* 0x000fe20000000800 */
[--C-:B------:R-:W-:Y:S02]  /*70c0*/  FFMA.FTZ R177, R177, c[0x0][0x23c], -R142.reuse ;  /* 0x00008f00b1b17a23 */ /* 0x100fe4000001088e */
[----:B------:R-:W-:Y:S02]  /*70d0*/  FFMA.FTZ R171, R171, c[0x0][0x23c], -R142 ;  /* 0x00008f00abab7a23 */ /* 0x000fe4000001088e */
        /* <DEDUP_REMOVED lines=15> */
[----:B------:R-:W4:Y:S01]  /*71d0*/  MUFU.EX2 R52, R52 ;  /* 0x0000003400347308 */ /* 0x000f220000000800 */
[----:B------:R-:W-:-:S02]  /*71e0*/  FFMA.FTZ R152, R152, c[0x0][0x23c], -R67 ;  /* 0x00008f0098987a23 */ /* 0x000fc40000010843 */
[----:B------:R-:W-:Y:S02]  /*71f0*/  FFMA.FTZ R150, R150, c[0x0][0x23c], -R67 ;  /* 0x00008f0096967a23 */ /* 0x000fe40000010843 */
[----:B------:R-:W-:Y:S01]  /*7200*/  FFMA.FTZ R241, R139, c[0x0][0x23c], -R142 ;  /* 0x00008f008bf17a23 */ /* 0x000fe2000001088e */
[C---:B-1----:R-:W-:Y:S01]  /*7210*/  HMMA.16816.F32.BF16 R128, R116.reuse, R68, RZ ;  /* 0x000000447480723c */ /* 0x042fe200000418ff */
[----:B------:R-:W-:Y:S01]  /*7220*/  FADD.FTZ R60, R63, R60 ;  /* 0x0000003c3f3c7221 */ /* 0x000fe20000010000 */
[----:B------:R-:W-:Y:S01]  /*7230*/  MUFU.EX2 R53, R53 ;  /* 0x0000003500357308 */ /* 0x000fe20000000800 */
[----:B------:R-:W-:Y:S02]  /*7240*/  FADD.FTZ R65, R65, R64 ;  /* 0x0000004041417221 */ /* 0x000fe40000010000 */
[----:B------:R-:W-:Y:S02]  /*7250*/  FADD.FTZ R61, R61, R60 ;  /* 0x0000003c3d3d7221 */ /* 0x000fe40000010000 */
[----:B------:R-:W-:Y:S01]  /*7260*/  FADD.FTZ R62, R62, R65 ;  /* 0x000000413e3e7221 */ /* 0x000fe20000010000 */
[----:B------:R-:W-:Y:S01]  /*7270*/  HMMA.16816.F32.BF16 R72, R116, R76, RZ ;  /* 0x0000004c7448723c */ /* 0x000fe200000418ff */
[----:B------:R-:W-:Y:S01]  /*7280*/  FADD.FTZ R61, R56, R61 ;  /* 0x0000003d383d7221 */ /* 0x000fe20000010000 */
[----:B------:R-:W1:Y:S01]  /*7290*/  MUFU.EX2 R48, R48 ;  /* 0x0000003000307308 */ /* 0x000e620000000800 */
[----:B------:R-:W-:-:S05]  /*72a0*/  FADD.FTZ R62, R57, R62 ;  /* 0x0000003e393e7221 */ /* 0x000fca0000010000 */
[C---:B------:R-:W-:Y:S02]  /*72b0*/  HMMA.16816.F32.BF16 R80, R116.reuse, R84, RZ ;  /* 0x000000547450723c */ /* 0x040fe400000418ff */
[----:B------:R-:W-:Y:S06]  /*72c0*/  MUFU.EX2 R50, R50 ;  /* 0x0000003200327308 */ /* 0x000fec0000000800 */
[C---:B------:R-:W-:Y:S02]  /*72d0*/  HMMA.16816.F32.BF16 R104, R116.reuse, R124, RZ ;  /* 0x0000007c7468723c */ /* 0x040fe400000418ff */
[----:B------:R-:W5:Y:S06]  /*72e0*/  MUFU.EX2 R47, R47 ;  /* 0x0000002f002f7308 */ /* 0x000f6c0000000800 */
        /* <DEDUP_REMOVED lines=13> */
[----:B------:R-:W-:Y:S05]  /*73c0*/  MUFU.EX2 R137, R137 ;  /* 0x0000008900897308 */ /* 0x000fea0000000800 */
[----:B---3--:R-:W-:Y:S01]  /*73d0*/  F2FP.BF16.PACK_AB R4, R55, R58 ;  /* 0x0000003a3704723e */ /* 0x008fe200000010ff */
[----:B------:R-:W-:Y:S01]  /*73e0*/  HMMA.16816.F32.BF16 R116, R116, R6, RZ ;  /* 0x000000067474723c */ /* 0x000fe200000418ff */
[----:B----4-:R-:W-:Y:S01]  /*73f0*/  F2FP.BF16.PACK_AB R5, R52, R59 ;  /* 0x0000003b3405723e */ /* 0x010fe200000010ff */
[----:B------:R-:W3:Y:S01]  /*7400*/  MUFU.EX2 R144, R144 ;  /* 0x0000009000907308 */ /* 0x000ee20000000800 */
        /* <DEDUP_REMOVED lines=15> */
[----:B------:R-:W-:Y:S06]  /*7500*/  MUFU.EX2 R148, R148 ;  /* 0x0000009400947308 */ /* 0x000fec0000000800 */
[C---:B--2---:R-:W-:Y:S02]  /*7510*/  HMMA.16816.F32.BF16 R96, R4.reuse, R8, R96 ;  /* 0x000000080460723c */ /* 0x044fe40000041860 */
[----:B------:R-:W2:Y:S06]  /*7520*/  MUFU.EX2 R149, R149 ;  /* 0x0000009500957308 */ /* 0x000eac0000000800 */
[C---:B------:R-:W-:Y:S01]  /*7530*/  HMMA.16816.F32.BF16 R100, R4.reuse, R10, R100 ;  /* 0x0000000a0464723c */ /* 0x040fe20000041864 */
[----:B------:R-:W4:Y:S01]  /*7540*/  LDSM.16.MT88.4 R8, [R212+0xd000] ;  /* 0x00d00000d408783b */ /* 0x000f220000004200 */
        /* <DEDUP_REMOVED lines=16> */
[C---:B------:R-:W-:Y:S02]  /*7650*/  HMMA.16816.F32.BF16 R104, R4.reuse, R32, R104 ;  /* 0x000000200468723c */ /* 0x040fe40000041868 */
[----:B------:R-:W1:Y:S06]  /*7660*/  MUFU.EX2 R166, R166 ;  /* 0x000000a600a67308 */ /* 0x000e6c0000000800 */
[C---:B------:R-:W-:Y:S01]  /*7670*/  HMMA.16816.F32.BF16 R124, R4.reuse, R34, R124 ;  /* 0x00000022047c723c */ /* 0x040fe2000004187c */
[----:B------:R-:W-:Y:S01]  /*7680*/  LDSM.16.MT88.4 R32, [R214+0x11000] ;  /* 0x01100000d620783b */ /* 0x000fe20000004200 */
[----:B------:R-:W-:Y:S06]  /*7690*/  MUFU.EX2 R167, R167 ;  /* 0x000000a700a77308 */ /* 0x000fec0000000800 */
[C---:B------:R-:W-:Y:S02]  /*76a0*/  HMMA.16816.F32.BF16 R108, R4.reuse, R28, R108 ;  /* 0x0000001c046c723c */ /* 0x040fe4000004186c */
[----:B------:R-:W2:Y:S06]  /*76b0*/  MUFU.EX2 R170, R170 ;  /* 0x000000aa00aa7308 */ /* 0x000eac0000000800 */
[C---:B------:R-:W-:Y:S01]  /*76c0*/  HMMA.16816.F32.BF16 R112, R4.reuse, R30, R112 ;  /* 0x0000001e0470723c */ /* 0x040fe20000041870 */
[----:B------:R-:W-:Y:S01]  /*76d0*/  LDSM.16.MT88.4 R28, [R213+0x11000] ;  /* 0x01100000d51c783b */ /* 0x000fe20000004200 */
[----:B------:R-:W-:Y:S06]  /*76e0*/  MUFU.EX2 R177, R177 ;  /* 0x000000b100b17308 */ /* 0x000fec0000000800 */
[C---:B-1----:R-:W-:Y:S02]  /*76f0*/  HMMA.16816.F32.BF16 R120, R4.reuse, R12, R120 ;  /* 0x0000000c0478723c */ /* 0x042fe40000041878 */
[----:B------:R-:W1:Y:S06]  /*7700*/  MUFU.EX2 R178, R178 ;  /* 0x000000b200b27308 */ /* 0x000e6c0000000800 */
[----:B------:R-:W-:Y:S01]  /*7710*/  HMMA.16816.F32.BF16 R116, R4, R14, R116 ;  /* 0x0000000e0474723c */ /* 0x000fe20000041874 */
[----:B------:R-:W1:Y:S01]  /*7720*/  LDSM.16.MT88.4 R12, [R216+0x11000] ;  /* 0x01100000d80c783b */ /* 0x000e620000004200 */
[----:B------:R-:W-:Y:S05]  /*7730*/  MUFU.EX2 R171, R171 ;  /* 0x000000ab00ab7308 */ /* 0x000fea0000000800 */
[----:B-----5:R-:W-:Y:S01]  /*7740*/  F2FP.BF16.PACK_AB R4, R47, R50 ;  /* 0x000000322f04723e */ /* 0x020fe200000010ff */
        /* <DEDUP_REMOVED lines=10> */
[C---:B----4-:R-:W-:Y:S01]  /*77f0*/  HMMA.16816.F32.BF16 R88, R4.reuse, R8, R88 ;  /* 0x000000080458723c */ /* 0x050fe20000041858 */
[----:B------:R-:W-:Y:S02]  /*7800*/  FADD.FTZ R45, R45, R44 ;  /* 0x0000002c2d2d7221 */ /* 0x000fe40000010000 */
[----:B------:R-:W-:Y:S02]  /*7810*/  FADD.FTZ R46, R41, R46 ;  /* 0x0000002e292e7221 */ /* 0x000fe40000010000 */
[----:B------:R-:W-:Y:S01]  /*7820*/  FADD.FTZ R45, R0, R45 ;  /* 0x0000002d002d7221 */ /* 0x000fe20000010000 */
[----:B------:R-:W4:Y:S02]  /*7830*/  MUFU.EX2 R174, R174 ;  /* 0x000000ae00ae7308 */ /* 0x000f240000000800 */
[C---:B------:R-:W-:Y:S01]  /*7840*/  HMMA.16816.F32.BF16 R92, R4.reuse, R10, R92 ;  /* 0x0000000a045c723c */ /* 0x040fe2000004185c */
[----:B------:R-:W5:Y:S05]  /*7850*/  LDSM.16.MT88.4 R8, [R212+0x11000] ;  /* 0x01100000d408783b */ /* 0x000f6a0000004200 */
[----:B------:R-:W-:Y:S02]  /*7860*/  MUFU.EX2 R168, R168 ;  /* 0x000000a800a87308 */ /* 0x000fe40000000800 */
[C---:B--2---:R-:W-:Y:S06]  /*7870*/  HMMA.16816.F32.BF16 R80, R4.reuse, R16, R80 ;  /* 0x000000100450723c */ /* 0x044fec0000041850 */
[----:B------:R-:W2:Y:S02]  /*7880*/  MUFU.EX2 R175, R175 ;  /* 0x000000af00af7308 */ /* 0x000ea40000000800 */
[C---:B------:R-:W-:Y:S01]  /*7890*/  HMMA.16816.F32.BF16 R84, R4.reuse, R18, R84 ;  /* 0x000000120454723c */ /* 0x040fe20000041854 */
[----:B------:R-:W2:Y:S05]  /*78a0*/  LDSM.16.MT88.4 R16, [R213+0xd800] ;  /* 0x00d80000d510783b */ /* 0x000eaa0000004200 */
[----:B------:R-:W-:Y:S02]  /*78b0*/  MUFU.EX2 R159, R159 ;  /* 0x0000009f009f7308 */ /* 0x000fe40000000800 */
[C---:B-1----:R-:W-:Y:S06]  /*78c0*/  HMMA.16816.F32.BF16 R96, R4.reuse, R12, R96 ;  /* 0x0000000c0460723c */ /* 0x042fec0000041860 */
[----:B------:R-:W1:Y:S02]  /*78d0*/  MUFU.EX2 R164, R164 ;  /* 0x000000a400a47308 */ /* 0x000e640000000800 */
[C---:B------:R-:W-:Y:S01]  /*78e0*/  HMMA.16816.F32.BF16 R100, R4.reuse, R14, R100 ;  /* 0x0000000e0464723c */ /* 0x040fe20000041864 */
[----:B------:R-:W1:Y:S05]  /*78f0*/  LDSM.16.MT88.4 R12, [R212+0xd800] ;  /* 0x00d80000d40c783b */ /* 0x000e6a0000004200 */
[----:B------:R-:W-:Y:S02]  /*7900*/  MUFU.EX2 R155, R155 ;  /* 0x0000009b009b7308 */ /* 0x000fe40000000800 */
[C---:B------:R-:W-:Y:S06]  /*7910*/  HMMA.16816.F32.BF16 R128, R4.reuse, R24, R128 ;  /* 0x000000180480723c */ /* 0x040fec0000041880 */
[----:B------:R-:W-:Y:S02]  /*7920*/  MUFU.EX2 R176, R176 ;  /* 0x000000b000b07308 */ /* 0x000fe40000000800 */
[C---:B-----5:R-:W-:Y:S06]  /*7930*/  HMMA.16816.F32.BF16 R120, R4.reuse, R8, R120 ;  /* 0x000000080478723c */ /* 0x060fec0000041878 */
[----:B------:R-:W-:Y:S02]  /*7940*/  MUFU.EX2 R153, R153 ;  /* 0x0000009900997308 */ /* 0x000fe40000000800 */
[C---:B------:R-:W-:Y:S01]  /*7950*/  HMMA.16816.F32.BF16 R116, R4.reuse, R10, R116 ;  /* 0x0000000a0474723c */ /* 0x040fe20000041874 */
[----:B------:R-:W5:Y:S05]  /*7960*/  LDSM.16.MT88.4 R8, [R216+0x11800] ;  /* 0x01180000d808783b */ /* 0x000f6a0000004200 */
[----:B------:R-:W1:Y:S02]  /*7970*/  MUFU.EX2 R156, R156 ;  /* 0x0000009c009c7308 */ /* 0x000e640000000800 */
[C---:B------:R-:W-:Y:S01]  /*7980*/  HMMA.16816.F32.BF16 R68, R4.reuse, R26, R68 ;  /* 0x0000001a0444723c */ /* 0x040fe20000041844 */
[----:B------:R-:W1:Y:S05]  /*7990*/  LDSM.16.MT88.4 R24, [R216+0xd800] ;  /* 0x00d80000d818783b */ /* 0x000e6a0000004200 */
[----:B------:R-:W-:Y:S02]  /*79a0*/  MUFU.EX2 R152, R152 ;  /* 0x0000009800987308 */ /* 0x000fe40000000800 */
        /* <DEDUP_REMOVED lines=10> */
[----:B---3--:R-:W-:Y:S01]  /*7a50*/  F2FP.BF16.PACK_AB R4, R144, R137 ;  /* 0x000000899004723e */ /* 0x008fe200000010ff */
        /* <DEDUP_REMOVED lines=11> */
[----:B------:R-:W-:Y:S02]  /*7b10*/  FADD.FTZ R154, R154, R151 ;  /* 0x000000979a9a7221 */ /* 0x000fe40000010000 */
[----:B------:R-:W-:-:S03]  /*7b20*/  FADD.FTZ R0, R160, R147 ;  /* 0x00000093a0007221 */ /* 0x000fc60000010000 */
[----:B------:R-:W-:Y:S01]  /*7b30*/  HMMA.16816.F32.BF16 R84, R4, R18, R84 ;  /* 0x000000120454723c */ /* 0x000fe20000041854 */
[----:B------:R-:W2:Y:S01]  /*7b40*/  LDSM.16.MT88.4 R16, [R214+0x11800] ;  /* 0x01180000d610783b */ /* 0x000ea20000004200 */
[----:B------:R-:W-:-:S06]  /*7b50*/  FADD.FTZ R0, R161, R0 ;  /* 0x00000000a1007221 */ /* 0x000fcc0000010000 */
[C---:B-1----:R-:W-:Y:S08]  /*7b60*/  HMMA.16816.F32.BF16 R88, R4.reuse, R12, R88 ;  /* 0x0000000c0458723c */ /* 0x042ff00000041858 */
[C---:B------:R-:W-:Y:S01]  /*7b70*/  HMMA.16816.F32.BF16 R92, R4.reuse, R14, R92 ;  /* 0x0000000e045c723c */ /* 0x040fe2000004185c */
[----:B------:R-:W1:Y:S07]  /*7b80*/  LDSM.16.MT88.4 R12, [R212+0x11800] ;  /* 0x01180000d40c783b */ /* 0x000e6e0000004200 */
[C---:B-----5:R-:W-:Y:S08]  /*7b90*/  HMMA.16816.F32.BF16 R96, R4.reuse, R8, R96 ;  /* 0x000000080460723c */ /* 0x060ff00000041860 */
[C---:B------:R-:W-:Y:S01]  /*7ba0*/  HMMA.16816.F32.BF16 R100, R4.reuse, R10, R100 ;  /* 0x0000000a0464723c */ /* 0x040fe20000041864 */
[----:B------:R-:W3:Y:S07]  /*7bb0*/  LDSM.16.MT88.4 R8, [R213+0xe000] ;  /* 0x00e00000d508783b */ /* 0x000eee0000004200 */
[C---:B------:R-:W-:Y:S08]  /*7bc0*/  HMMA.16816.F32.BF16 R128, R4.reuse, R24, R128 ;  /* 0x000000180480723c */ /* 0x040ff00000041880 */
[C---:B------:R-:W-:Y:S01]  /*7bd0*/  HMMA.16816.F32.BF16 R68, R4.reuse, R26, R68 ;  /* 0x0000001a0444723c */ /* 0x040fe20000041844 */
[----:B------:R-:W-:Y:S07]  /*7be0*/  LDSM.16.MT88.4 R24, [R216+0xe000] ;  /* 0x00e00000d818783b */ /* 0x000fee0000004200 */
[C---:B------:R-:W-:Y:S08]  /*7bf0*/  HMMA.16816.F32.BF16 R72, R4.reuse, R20, R72 ;  /* 0x000000140448723c */ /* 0x040ff00000041848 */
[C---:B------:R-:W-:Y:S01]  /*7c00*/  HMMA.16816.F32.BF16 R76, R4.reuse, R22, R76 ;  /* 0x00000016044c723c */ /* 0x040fe2000004184c */
[----:B------:R-:W5:Y:S07]  /*7c10*/  LDSM.16.MT88.4 R20, [R214+0xe000] ;  /* 0x00e00000d614783b */ /* 0x000f6e0000004200 */
[C---:B--2---:R-:W-:Y:S08]  /*7c20*/  HMMA.16816.F32.BF16 R104, R4.reuse, R16, R104 ;  /* 0x000000100468723c */ /* 0x044ff00000041868 */
[C---:B------:R-:W-:Y:S01]  /*7c30*/  HMMA.16816.F32.BF16 R124, R4.reuse, R18, R124 ;  /* 0x00000012047c723c */ /* 0x040fe2000004187c */
[----:B------:R-:W2:Y:S07]  /*7c40*/  LDSM.16.MT88.4 R16, [R212+0xe000] ;  /* 0x00e00000d410783b */ /* 0x000eae0000004200 */
[C---:B------:R-:W-:Y:S08]  /*7c50*/  HMMA.16816.F32.BF16 R108, R4.reuse, R28, R108 ;  /* 0x0000001c046c723c */ /* 0x040ff0000004186c */
[C---:B------:R-:W-:Y:S01]  /*7c60*/  HMMA.16816.F32.BF16 R112, R4.reuse, R30, R112 ;  /* 0x0000001e0470723c */ /* 0x040fe20000041870 */
[----:B------:R-:W-:Y:S07]  /*7c70*/  LDSM.16.MT88.4 R28, [R216+0xf000] ;  /* 0x00f00000d81c783b */ /* 0x000fee0000004200 */
[C---:B-1----:R-:W-:Y:S08]  /*7c80*/  HMMA.16816.F32.BF16 R120, R4.reuse, R12, R120 ;  /* 0x0000000c0478723c */ /* 0x042ff00000041878 */
[----:B------:R-:W-:Y:S01]  /*7c90*/  HMMA.16816.F32.BF16 R116, R4, R14, R116 ;  /* 0x0000000e0474723c */ /* 0x000fe20000041874 */
[----:B------:R-:W1:Y:S06]  /*7ca0*/  LDSM.16.MT88.4 R12, [R216+0x12000] ;  /* 0x01200000d80c783b */ /* 0x000e6c0000004200 */
[----:B------:R-:W-:-:S02]  /*7cb0*/  F2FP.BF16.PACK_AB R4, R161, R160 ;  /* 0x000000a0a104723e */ /* 0x000fc400000010ff */
[----:B------:R-:W-:Y:S01]  /*7cc0*/  F2FP.BF16.PACK_AB R5, R166, R165 ;  /* 0x000000a5a605723e */ /* 0x000fe200000010ff */
[----:B------:R-:W-:Y:S01]  /*7cd0*/  FADD.FTZ R165, R165, R154 ;  /* 0x0000009aa5a57221 */ /* 0x000fe20000010000 */
[----:B------:R-:W-:Y:S01]  /*7ce0*/  F2FP.BF16.PACK_AB R6, R162, R163 ;  /* 0x000000a3a206723e */ /* 0x000fe200000010ff */
[----:B------:R-:W-:Y:S01]  /*7cf0*/  FADD.FTZ R163, R163, R0 ;  /* 0x00000000a3a37221 */ /* 0x000fe20000010000 */
[----:B------:R-:W-:Y:S01]  /*7d00*/  F2FP.BF16.PACK_AB R7, R170, R167 ;  /* 0x000000a7aa07723e */ /* 0x000fe200000010ff */
[----:B------:R-:W-:Y:S02]  /*7d10*/  FADD.FTZ R166, R166, R165 ;  /* 0x000000a5a6a67221 */ /* 0x000fe40000010000 */
[----:B------:R-:W-:Y:S02]  /*7d20*/  FADD.FTZ R162, R162, R163 ;  /* 0x000000a3a2a27221 */ /* 0x000fe40000010000 */
[----:B------:R-:W-:Y:S02]  /*7d30*/  FADD.FTZ R167, R167, R166 ;  /* 0x000000a6a7a77221 */ /* 0x000fe40000010000 */
[----:B---3--:R-:W-:Y:S02]  /*7d40*/  HMMA.16816.F32.BF16 R80, R4, R8, R80 ;  /* 0x000000080450723c */ /* 0x008fe40000041850 */
[----:B------:R-:W-:-:S06]  /*7d50*/  FADD.FTZ R170, R170, R167 ;  /* 0x000000a7aaaa7221 */ /* 0x000fcc0000010000 */
[C---:B------:R-:W-:Y:S01]  /*7d60*/  HMMA.16816.F32.BF16 R84, R4.reuse, R10, R84 ;  /* 0x0000000a0454723c */ /* 0x040fe20000041854 */
[----:B------:R-:W3:Y:S07]  /*7d70*/  LDSM.16.MT88.4 R8, [R213+0x12000] ;  /* 0x01200000d508783b */ /* 0x000eee0000004200 */
[C---:B-----5:R-:W-:Y:S08]  /*7d80*/  HMMA.16816.F32.BF16 R72, R4.reuse, R20, R72 ;  /* 0x000000140448723c */ /* 0x060ff00000041848 */
[C---:B------:R-:W-:Y:S01]  /*7d90*/  HMMA.16816.F32.BF16 R76, R4.reuse, R22, R76 ;  /* 0x00000016044c723c */ /* 0x040fe2000004184c */
[----:B------:R-:W5:Y:S07]  /*7da0*/  LDSM.16.MT88.4 R20, [R214+0x12000] ;  /* 0x01200000d614783b */ /* 0x000f6e0000004200 */
[C---:B--2---:R-:W-:Y:S08]  /*7db0*/  HMMA.16816.F32.BF16 R88, R4.reuse, R16, R88 ;  /* 0x000000100458723c */ /* 0x044ff00000041858 */
[C---:B------:R-:W-:Y:S01]  /*7dc0*/  HMMA.16816.F32.BF16 R92, R4.reuse, R18, R92 ;  /* 0x00000012045c723c */ /* 0x040fe2000004185c */
[----:B------:R-:W2:Y:S07]  /*7dd0*/  LDSM.16.MT88.4 R16, [R212+0x12000] ;  /* 0x01200000d410783b */ /* 0x000eae0000004200 */
[C---:B-1----:R-:W-:Y:S08]  /*7de0*/  HMMA.16816.F32.BF16 R96, R4.reuse, R12, R96 ;  /* 0x0000000c0460723c */ /* 0x042ff00000041860 */
[C---:B---3--:R-:W-:Y:S08]  /*7df0*/  HMMA.16816.F32.BF16 R108, R4.reuse, R8, R108 ;  /* 0x00000008046c723c */ /* 0x048ff0000004186c */
[C---:B------:R-:W-:Y:S01]  /*7e00*/  HMMA.16816.F32.BF16 R112, R4.reuse, R10, R112 ;  /* 0x0000000a0470723c */ /* 0x040fe20000041870 */
[----:B------:R-:W1:Y:S07]  /*7e10*/  LDSM.16.MT88.4 R8, [R212+0xe800] ;  /* 0x00e80000d408783b */ /* 0x000e6e0000004200 */
[C---:B------:R-:W-:Y:S01]  /*7e20*/  HMMA.16816.F32.BF16 R100, R4.reuse, R14, R100 ;  /* 0x0000000e0464723c */ /* 0x040fe20000041864 */
[----:B------:R-:W3:Y:S07]  /*7e30*/  LDSM.16.MT88.4 R12, [R214+0xe800] ;  /* 0x00e80000d60c783b */ /* 0x000eee0000004200 */
[C---:B------:R-:W-:Y:S08]  /*7e40*/  HMMA.16816.F32.BF16 R128, R4.reuse, R24, R128 ;  /* 0x000000180480723c */ /* 0x040ff00000041880 */
[C---:B------:R-:W-:Y:S01]  /*7e50*/  HMMA.16816.F32.BF16 R68, R4.reuse, R26, R68 ;  /* 0x0000001a0444723c */ /* 0x040fe20000041844 */
[----:B------:R-:W-:Y:S07]  /*7e60*/  LDSM.16.MT88.4 R24, [R216+0xe800] ;  /* 0x00e80000d818783b */ /* 0x000fee0000004200 */
[C---:B-----5:R-:W-:Y:S08]  /*7e70*/  HMMA.16816.F32.BF16 R104, R4.reuse, R20, R104 ;  /* 0x000000140468723c */ /* 0x060ff00000041868 */
[C---:B------:R-:W-:Y:S01]  /*7e80*/  HMMA.16816.F32.BF16 R124, R4.reuse, R22, R124 ;  /* 0x00000016047c723c */ /* 0x040fe2000004187c */
[----:B------:R-:W5:Y:S07]  /*7e90*/  LDSM.16.MT88.4 R20, [R213+0xe800] ;  /* 0x00e80000d514783b */ /* 0x000f6e0000004200 */
[C---:B--2---:R-:W-:Y:S08]  /*7ea0*/  HMMA.16816.F32.BF16 R120, R4.reuse, R16, R120 ;  /* 0x000000100478723c */ /* 0x044ff00000041878 */
[----:B------:R-:W-:Y:S01]  /*7eb0*/  HMMA.16816.F32.BF16 R116, R4, R18, R116 ;  /* 0x000000120474723c */ /* 0x000fe20000041874 */
[----:B------:R-:W2:Y:S06]  /*7ec0*/  LDSM.16.MT88.4 R16, [R216+0x12800] ;  /* 0x01280000d810783b */ /* 0x000eac0000004200 */
[----:B------:R-:W-:Y:S01]  /*7ed0*/  F2FP.BF16.PACK_AB R4, R178, R177 ;  /* 0x000000b1b204723e */ /* 0x000fe200000010ff */
[----:B------:R-:W-:Y:S01]  /*7ee0*/  FADD.FTZ R177, R177, R162 ;  /* 0x000000a2b1b17221 */ /* 0x000fe20000010000 */
[----:B----4-:R-:W-:Y:S01]  /*7ef0*/  F2FP.BF16.PACK_AB R5, R174, R169 ;  /* 0x000000a9ae05723e */ /* 0x010fe200000010ff */
        /* <DEDUP_REMOVED lines=12> */
[C---:B---3--:R-:W-:Y:S08]  /*7fc0*/  HMMA.16816.F32.BF16 R72, R4.reuse, R12, R72 ;  /* 0x0000000c0448723c */ /* 0x048ff00000041848 */
[C---:B------:R-:W-:Y:S01]  /*7fd0*/  HMMA.16816.F32.BF16 R76, R4.reuse, R14, R76 ;  /* 0x0000000e044c723c */ /* 0x040fe2000004184c */
[----:B------:R-:W3:Y:S07]  /*7fe0*/  LDSM.16.MT88.4 R12, [R214+0x12800] ;  /* 0x01280000d60c783b */ /* 0x000eee0000004200 */
[C---:B-----5:R-:W-:Y:S08]  /*7ff0*/  HMMA.16816.F32.BF16 R80, R4.reuse, R20, R80 ;  /* 0x000000140450723c */ /* 0x060ff00000041850 */
        /* <DEDUP_REMOVED lines=8> */
[C---:B------:R-:W-:Y:S01]  /*8080*/  HMMA.16816.F32.BF16 R108, R4.reuse, R32, R108 ;  /* 0x00000020046c723c */ /* 0x040fe2000004186c */
[----:B------:R-:W4:Y:S07]  /*8090*/  MUFU.EX2 R33, R150 ;  /* 0x0000009600217308 */ /* 0x000f2e0000000800 */
[C---:B------:R-:W-:Y:S08]  /*80a0*/  HMMA.16816.F32.BF16 R128, R4.reuse, R24, R128 ;  /* 0x000000180480723c */ /* 0x040ff00000041880 */
[C---:B------:R-:W-:Y:S01]  /*80b0*/  HMMA.16816.F32.BF16 R68, R4.reuse, R26, R68 ;  /* 0x0000001a0444723c */ /* 0x040fe20000041844 */
[----:B------:R-:W5:Y:S07]  /*80c0*/  LDSM.16.MT88.4 R24, [R214+0xf000] ;  /* 0x00f00000d618783b */ /* 0x000f6e0000004200 */
[C---:B---3--:R-:W-:Y:S08]  /*80d0*/  HMMA.16816.F32.BF16 R104, R4.reuse, R12, R104 ;  /* 0x0000000c0468723c */ /* 0x048ff00000041868 */
[C---:B------:R-:W-:Y:S01]  /*80e0*/  HMMA.16816.F32.BF16 R124, R4.reuse, R14, R124 ;  /* 0x0000000e047c723c */ /* 0x040fe2000004187c */
[----:B------:R-:W3:Y:S07]  /*80f0*/  LDSM.16.MT88.4 R12, [R216+0x13000] ;  /* 0x01300000d80c783b */ /* 0x000eee0000004200 */
        /* <DEDUP_REMOVED lines=8> */
[----:B------:R-:W-:-:S04]  /*8180*/  FADD.FTZ R153, R156, R153 ;  /* 0x000000999c997221 */ /* 0x000fc80000010000 */
[----:B------:R-:W-:Y:S02]  /*8190*/  FADD.FTZ R152, R152, R153 ;  /* 0x0000009998987221 */ /* 0x000fe40000010000 */
[----:B--2---:R-:W-:Y:S02]  /*81a0*/  HMMA.16816.F32.BF16 R80, R4, R16, R80 ;  /* 0x000000100450723c */ /* 0x004fe40000041850 */
[----:B------:R-:W-:-:S06]  /*81b0*/  FADD.FTZ R152, R33, R152 ;  /* 0x0000009821987221 */ /* 0x000fcc0000010000 */
[C---:B------:R-:W-:Y:S01]  /*81c0*/  HMMA.16816.F32.BF16 R84, R4.reuse, R18, R84 ;  /* 0x000000120454723c */ /* 0x040fe20000041854 */
[----:B------:R-:W2:Y:S07]  /*81d0*/  LDSM.16.MT88.4 R16, [R213+0x13000] ;  /* 0x01300000d510783b */ /* 0x000eae0000004200 */
[C---:B------:R-:W-:Y:S08]  /*81e0*/  HMMA.16816.F32.BF16 R88, R4.reuse, R20, R88 ;  /* 0x000000140458723c */ /* 0x040ff00000041858 */
[C---:B------:R-:W-:Y:S01]  /*81f0*/  HMMA.16816.F32.BF16 R92, R4.reuse, R22, R92 ;  /* 0x00000016045c723c */ /* 0x040fe2000004185c */
[----:B------:R-:W4:Y:S07]  /*8200*/  LDSM.16.MT88.4 R20, [R212+0x13000] ;  /* 0x01300000d414783b */ /* 0x000f2e0000004200 */
[C---:B-1----:R-:W-:Y:S08]  /*8210*/  HMMA.16816.F32.BF16 R104, R4.reuse, R8, R104 ;  /* 0x000000080468723c */ /* 0x042ff00000041868 */
[C---:B------:R-:W-:Y:S01]  /*8220*/  HMMA.16816.F32.BF16 R124, R4.reuse, R10, R124 ;  /* 0x0000000a047c723c */ /* 0x040fe2000004187c */
[----:B------:R-:W1:Y:S07]  /*8230*/  LDSM.16.MT88.4 R8, [R214+0xf800] ;  /* 0x00f80000d608783b */ /* 0x000e6e0000004200 */
[C---:B------:R-:W-:Y:S07]  /*8240*/  HMMA.16816.F32.BF16 R128, R4.reuse, R28, R128 ;  /* 0x0000001c0480723c */ /* 0x040fee0000041880 */
[--C-:B------:R-:W-:Y:S01]  /*8250*/  FFMA.FTZ R28, R138, c[0x0][0x23c], -R67.reuse ;  /* 0x00008f008a1c7a23 */ /* 0x100fe20000010843 */
[----:B------:R-:W-:Y:S01]  /*8260*/  HMMA.16816.F32.BF16 R68, R4, R30, R68 ;  /* 0x0000001e0444723c */ /* 0x000fe20000041844 */
[----:B------:R-:W-:-:S04]  /*8270*/  FFMA.FTZ R29, R136, c[0x0][0x23c], -R67 ;  /* 0x00008f00881d7a23 */ /* 0x000fc80000010843 */
[----:B------:R-:W-:Y:S02]  /*8280*/  MUFU.EX2 R28, R28 ;  /* 0x0000001c001c7308 */ /* 0x000fe40000000800 */
[----:B------:R-:W-:Y:S01]  /*8290*/  FFMA.FTZ R30, R66, c[0x0][0x23c], -R67 ;  /* 0x00008f00421e7a23 */ /* 0x000fe20000010843 */
[C---:B-----5:R-:W-:Y:S05]  /*82a0*/  HMMA.16816.F32.BF16 R72, R4.reuse, R24, R72 ;  /* 0x000000180448723c */ /* 0x060fea0000041848 */
        /* <DEDUP_REMOVED lines=9> */
[C---:B------:R-:W-:Y:S01]  /*8340*/  HMMA.16816.F32.BF16 R100, R4.reuse, R14, R100 ;  /* 0x0000000e0464723c */ /* 0x040fe20000041864 */
[----:B------:R-:W5:Y:S04]  /*8350*/  LDSM.16.MT88.4 R12, [R216+0xf800] ;  /* 0x00f80000d80c783b */ /* 0x000f680000004200 */
[----:B------:R-:W-:Y:S03]  /*8360*/  MUFU.EX2 R26, R26 ;  /* 0x0000001a001a7308 */ /* 0x000fe60000000800 */
[C---:B--2---:R-:W-:Y:S05]  /*8370*/  HMMA.16816.F32.BF16 R108, R4.reuse, R16, R108 ;  /* 0x00000010046c723c */ /* 0x044fea000004186c */
[----:B------:R-:W2:Y:S03]  /*8380*/  MUFU.EX2 R27, R27 ;  /* 0x0000001b001b7308 */ /* 0x000ea60000000800 */
[C---:B------:R-:W-:Y:S01]  /*8390*/  HMMA.16816.F32.BF16 R112, R4.reuse, R18, R112 ;  /* 0x000000120470723c */ /* 0x040fe20000041870 */
[----:B------:R-:W5:Y:S04]  /*83a0*/  LDSM.16.MT88.4 R16, [R213+0xf800] ;  /* 0x00f80000d510783b */ /* 0x000f680000004200 */
[----:B------:R-:W1:Y:S03]  /*83b0*/  MUFU.EX2 R30, R30 ;  /* 0x0000001e001e7308 */ /* 0x000e660000000800 */
[C---:B----4-:R-:W-:Y:S08]  /*83c0*/  HMMA.16816.F32.BF16 R120, R4.reuse, R20, R120 ;  /* 0x000000140478723c */ /* 0x050ff00000041878 */
[----:B------:R-:W-:Y:S07]  /*83d0*/  HMMA.16816.F32.BF16 R116, R4, R22, R116 ;  /* 0x000000160474723c */ /* 0x000fee0000041874 */
[----:B---3--:R-:W-:-:S02]  /*83e0*/  F2FP.BF16.PACK_AB R4, R25, R24 ;  /* 0x000000181904723e */ /* 0x008fc400000010ff */
[----:B--2---:R-:W-:Y:S01]  /*83f0*/  F2FP.BF16.PACK_AB R5, R28, R27 ;  /* 0x0000001b1c05723e */ /* 0x004fe200000010ff */
[----:B------:R-:W-:Y:S01]  /*8400*/  FADD.FTZ R27, R27, R152 ;  /* 0x000000981b1b7221 */ /* 0x000fe20000010000 */
[----:B------:R-:W-:Y:S02]  /*8410*/  F2FP.BF16.PACK_AB R6, R241, R26 ;  /* 0x0000001af106723e */ /* 0x000fe400000010ff */
[----:B-1----:R-:W-:Y:S01]  /*8420*/  F2FP.BF16.PACK_AB R7, R30, R29 ;  /* 0x0000001d1e07723e */ /* 0x002fe200000010ff */
[----:B------:R-:W-:-:S04]  /*8430*/  FADD.FTZ R28, R28, R27 ;  /* 0x0000001b1c1c7221 */ /* 0x000fc80000010000 */
[----:B------:R-:W-:Y:S02]  /*8440*/  FADD.FTZ R29, R29, R28 ;  /* 0x0000001c1d1d7221 */ /* 0x000fe40000010000 */
[----:B------:R-:W-:Y:S02]  /*8450*/  HMMA.16816.F32.BF16 R72, R4, R8, R72 ;  /* 0x000000080448723c */ /* 0x000fe40000041848 */
[----:B------:R-:W-:-:S06]  /*8460*/  FADD.FTZ R239, R30, R29 ;  /* 0x0000001d1eef7221 */ /* 0x000fcc0000010000 */
        /* <DEDUP_REMOVED lines=24> */
[----:B------:R-:W-:Y:S03]  /*85f0*/  HMMA.16816.F32.BF16 R112, R4, R14, R112 ;  /* 0x0000000e0470723c */ /* 0x000fe60000041870 */
[----:B------:R-:W-:Y:S01]  /*8600*/  FADD.FTZ R241, R241, R26 ;  /* 0x0000001af1f17221 */ /* 0x000fe20000010000 */
[----:B------:R-:W-:Y:S04]  /*8610*/  @!UPT UIADD3 URZ, URZ, URZ, URZ ;  /* 0x0000003f3f3ff290 */ /* 0x000fe8000fffe03f */
[----:B------:R-:W-:Y:S11]  /*8620*/  @!P3 BRA `(.L_x_1507) ;  /* 0x000054e00000b947 */ /* 0x000ff60003800000 */
[----:B------:R-:W-:-:S04]  /*8630*/  DEPBAR.LE SB0, 0x0 ;  /* 0x000080000000791a */ /* 0x000fc80000000000 */
[----:B------:R-:W-:Y:S01]  /*8640*/  IADD3 R229, R37, -0x2, RZ ;  /* 0xfffffffe25e57810 */ /* 0x000fe20007ffe0ff */
[----:B------:R-:W-:Y:S06]  /*8650*/  BAR.SYNC.DEFER_BLOCKING 0x0 ;  /* 0x0000000000007b1d */ /* 0x000fec0000010000 */
[----:B------:R-:W-:Y:S05]  /*8660*/  @!P0 BRA `(.L_x_1508) ;  /* 0x000003a000008947 */ /* 0x000fea0003800000 */
[----:B------:R-:W1:Y:S01]  /*8670*/  I2F.RP R4, R39 ;  /* 0x0000002700047306 */ /* 0x000e620000209400 */
[----:B------:R-:W-:-:S05]  /*8680*/  IMAD.SHL.U32 R0, R229, 0x80, RZ ;  /* 0x00000080e5007824 */ /* 0x000fca00078e00ff */
[----:B------:R-:W-:Y:S02]  /*8690*/  IADD3 R10, R0, 0x80, RZ ;  /* 0x00000080000a7810 */ /* 0x000fe40007ffe0ff */
        /* <DEDUP_REMOVED lines=55> */
.L_x_1508:
[----:B------:R-:W-:-:S04]  /*8a10*/  LEA R7, -R38, RZ, 0x7 ;  /* 0x000000ff26077211 */ /* 0x000fc800078e39ff */
[----:B------:R-:W-:Y:S02]  /*8a20*/  SHF.R.S32.HI R0, RZ, 0x1f, R7 ;  /* 0x0000001fff007819 */ /* 0x000fe40000011407 */
.L_x_1509:
[----:B------:R-:W-:Y:S02]  /*8a30*/  ISETP.GE.AND P1, PT, R40, c[0x0][0x220], PT ;  /* 0x0000880028007a0c */ /* 0x000fe40003f26270 */
[----:B------:R-:W-:Y:S02]  /*8a40*/  LEA R188, P3, R7, R172, 0x1 ;  /* 0x000000ac07bc7211 */ /* 0x000fe400078608ff */
[----:B------:R-:W-:Y:S02]  /*8a50*/  ISETP.GE.AND P2, PT, R231, c[0x0][0x220], PT ;  /* 0x00008800e7007a0c */ /* 0x000fe40003f46270 */
[----:B------:R-:W-:-:S07]  /*8a60*/  LEA.HI.X R189, R7, R173, R0, 0x1, P3 ;  /* 0x000000ad07bd7211 */ /* 0x000fce00018f0c00 */
[-C--:B------:R-:W-:Y:S02]  /*8a70*/  @!P1 IADD3 R5, P4, R7, R42.reuse, RZ ;  /* 0x0000002a07059210 */ /* 0x080fe40007f9e0ff */
[----:B------:R-:W-:Y:S02]  /*8a80*/  IADD3 R7, P3, R228, R7, RZ ;  /* 0x00000007e4077210 */ /* 0x000fe40007f7e0ff */
[----:B------:R-:W-:Y:S01]  /*8a90*/  @P2 STS.128 [R230+0xc000], RZ ;  /* 0x00c000ffe6002388 */ /* 0x000fe20000000c00 */
        /* <DEDUP_REMOVED lines=8> */
[----:B------:R-:W-:-:S02]  /*8b20*/  @!P1 LEA.HI.X R27, R5, c[0x0][0x174], R4, 0x1, P4 ;  /* 0x00005d00051b9a11 */ /* 0x000fc400020f0c04 */
[----:B------:R-:W-:Y:S01]  /*8b30*/  @!P2 LEA R24, P5, R7, R172, 0x1 ;  /* 0x000000ac0718a211 */ /* 0x000fe200078a08ff */
[----:B------:R-:W-:Y:S01]  /*8b40*/  @!P1 IMAD.X R4, R0, 0x1, R36, P3 ;  /* 0x0000000100049824 */ /* 0x000fe200018e0624 */
[----:B------:R-:W-:Y:S01]  /*8b50*/  IADD3 R5, P4, R228, R7, RZ ;  /* 0x00000007e4057210 */ /* 0x000fe20007f9e0ff */
[----:B------:R-:W-:Y:S01]  /*8b60*/  @P1 STS.128 [R230+0x10000], RZ ;  /* 0x010000ffe6001388 */ /* 0x000fe20000000c00 */
[----:B------:R-:W-:Y:S02]  /*8b70*/  @!P1 LEA R22, P3, R9, c[0x0][0x170], 0x1 ;  /* 0x00005c0009169a11 */ /* 0x000fe400078608ff */
        /* <DEDUP_REMOVED lines=41> */
[C---:B------:R-:W-:Y:S01]  /*8e10*/  @!P1 IADD3 R6, P3, R5.reuse, R42, RZ ;  /* 0x0000002a05069210 */ /* 0x040fe20007f7e0ff */
[----:B------:R-:W-:Y:S01]  /*8e20*/  @!PT LDS RZ, [RZ] ;  /* 0x00000000fffff984 */ /* 0x000fe20000000800 */
[----:B------:R-:W-:Y:S01]  /*8e30*/  @!PT LDS RZ, [RZ] ;  /* 0x00000000fffff984 */ /* 0x000fe20000000800 */
[----:B------:R-:W-:Y:S01]  /*8e40*/  @!PT LDS RZ, [RZ] ;  /* 0x00000000fffff984 */ /* 0x000fe20000000800 */
[----:B------:R3:W-:Y:S01]  /*8e50*/  @!P2 LDGSTS.E.BYPASS.LTC128B.128 [R230+0xd000], [R20.64] ;  /* 0x0d00000014e6afae */ /* 0x0007e2000b901d4e */
[----:B------:R-:W-:-:S02]  /*8e60*/  @!P2 LEA R28, P5, R5, R172, 0x1 ;  /* 0x000000ac051ca211 */ /* 0x000fc400078a08ff */
[----:B------:R-:W-:Y:S01]  /*8e70*/  @!P1 LEA.HI.X R9, R9, c[0x0][0x174], R4, 0x1, P4 ;  /* 0x00005d0009099a11 */ /* 0x000fe200020f0c04 */
[----:B------:R-:W-:Y:S01]  /*8e80*/  @!P1 IMAD.X R11, R0, 0x1, R36, P3 ;  /* 0x00000001000b9824 */ /* 0x000fe200018e0624 */
[----:B------:R-:W-:Y:S01]  /*8e90*/  IADD3 R7, P3, R228, R5, RZ ;  /* 0x00000005e4077210 */ /* 0x000fe20007f7e0ff */
[----:B------:R-:W-:Y:S01]  /*8ea0*/  @P1 STS.128 [R230+0x11000], RZ ;  /* 0x011000ffe6001388 */ /* 0x000fe20000000c00 */
[C---:B------:R-:W-:Y:S02]  /*8eb0*/  @!P1 LEA R10, P4, R6.reuse, c[0x0][0x170], 0x1 ;  /* 0x00005c00060a9a11 */ /* 0x040fe400078808ff */
[--C-:B------:R-:W-:Y:S01]  /*8ec0*/  @!P2 LEA.HI.X R29, R5, R173, R0.reuse, 0x1, P5 ;  /* 0x000000ad051da211 */ /* 0x100fe200028f0c00 */
[----:B------:R-:W-:Y:S01]  /*8ed0*/  IMAD.X R0, R227, 0x1, R0, P3 ;  /* 0x00000001e3007824 */ /* 0x000fe200018e0600 */
[----:B------:R-:W-:Y:S01]  /*8ee0*/  @!P1 LEA.HI.X R11, R6, c[0x0][0x174], R11, 0x1, P4 ;  /* 0x00005d00060b9a11 */ /* 0x000fe200020f0c0b */
[----:B------:R-:W-:Y:S01]  /*8ef0*/  @!PT LDS RZ, [RZ] ;  /* 0x00000000fffff984 */ /* 0x000fe20000000800 */
[----:B------:R-:W-:Y:S01]  /*8f00*/  @!PT LDS RZ, [RZ] ;  /* 0x00000000fffff984 */ /* 0x000fe20000000800 */
[----:B------:R-:W-:Y:S01]  /*8f10*/  @!PT LDS RZ, [RZ] ;  /* 0x00000000fffff984 */ /* 0x000fe20000000800 */
[----:B------:R4:W-:Y:S01]  /*8f20*/  @!P1 LDGSTS.E.BYPASS.LTC128B.128 [R230+0x11000], [R18.64+0x80] ;  /* 0x1100008012e69fae */ /* 0x0009e2000b901d4e */
[----:B------:R-:W-:-:S02]  /*8f30*/  @!P2 LEA R30, P6, R7, R172, 0x1 ;  /* 0x000000ac071ea211 */ /* 0x000fc400078c08ff */
[CC--:B------:R-:W-:Y:S01]  /*8f40*/  @!P1 IADD3 R4, P5, R7.reuse, R42.reuse, RZ ;  /* 0x0000002a07049210 */ /* 0x0c0fe20007fbe0ff */
[----:B------:R-:W-:Y:S01]  /*8f50*/  @P2 STS.128 [R230+0xd800], RZ ;  /* 0x00d800ffe6002388 */ /* 0x000fe20000000c00 */
[----:B------:R-:W-:Y:S02]  /*8f60*/  IADD3 R5, P4, R228, R7, RZ ;  /* 0x00000007e4057210 */ /* 0x000fe40007f9e0ff */
[----:B------:R-:W-:Y:S01]  /*8f70*/  @!P2 LEA.HI.X R31, R7, R173, R0, 0x1, P6 ;  /* 0x000000ad071fa211 */ /* 0x000fe200030f0c00 */
[----:B------:R-:W-:Y:S01]  /*8f80*/  @!PT LDS RZ, [RZ] ;  /* 0x00000000fffff984 */ /* 0x000fe20000000800 */
[----:B------:R-:W-:Y:S01]  /*8f90*/  @!PT LDS RZ, [RZ] ;  /* 0x00000000fffff984 */ /* 0x000fe20000000800 */
[----:B------:R-:W-:Y:S01]  /*8fa0*/  @!PT LDS RZ, [RZ] ;  /* 0x00000000fffff984 */ /* 0x000fe20000000800 */
[----:B------:R4:W-:Y:S01]  /*8fb0*/  @!P2 LDGSTS.E.BYPASS.LTC128B.128 [R230+0xd800], [R16.64] ;  /* 0x0d80000010e6afae */ /* 0x0009e2000b901d4e */
[----:B------:R-:W-:Y:S01]  /*8fc0*/  @!P1 IMAD.X R7, R0, 0x1, R36, P5 ;  /* 0x0000000100079824 */ /* 0x000fe200028e0624 */
[----:B------:R-:W-:Y:S01]  /*8fd0*/  @!P1 IADD3 R42, P3, R5, R42, RZ ;  /* 0x0000002a052a9210 */ /* 0x000fe20007f7e0ff */
[----:B------:R-:W-:Y:S01]  /*8fe0*/  IMAD.X R0, R227, 0x1, R0, P4 ;  /* 0x00000001e3007824 */ /* 0x000fe200020e0600 */
[----:B------:R-:W-:Y:S01]  /*8ff0*/  @P1 STS.128 [R230+0x11800], RZ ;  /* 0x011800ffe6001388 */ /* 0x000fe20000000c00 */
[----:B------:R-:W-:-:S02]  /*9000*/  @!P2 LEA R38, P4, R5, R172, 0x1 ;  /* 0x000000ac0526a211 */ /* 0x000fc400078808ff */
[----:B------:R-:W-:Y:S01]  /*9010*/  @!P1 LEA R6, P5, R4, c[0x0][0x170], 0x1 ;  /* 0x00005c0004069a11 */ /* 0x000fe200078a08ff */
[----:B------:R-:W-:Y:S01]  /*9020*/  @!PT LDS RZ, [RZ] ;  /* 0x00000000fffff984 */ /* 0x000fe20000000800 */
[----:B------:R-:W-:Y:S01]  /*9030*/  @!PT LDS RZ, [RZ] ;  /* 0x00000000fffff984 */ /* 0x000fe20000000800 */
[----:B------:R-:W-:Y:S01]  /*9040*/  @!PT LDS RZ, [RZ] ;  /* 0x00000000fffff984 */ /* 0x000fe20000000800 */
[----:B------:R5:W-:Y:S01]  /*9050*/  @!P1 LDGSTS.E.BYPASS.LTC128B.128 [R230+0x11800], [R14.64+0x80] ;  /* 0x118000800ee69fae */ /* 0x000be2000b901d4e */
[----:B------:R-:W-:Y:S01]  /*9060*/  @!P2 LEA.HI.X R39, R5, R173, R0, 0x1, P4 ;  /* 0x000000ad0527a211 */ /* 0x000fe200020f0c00 */
[----:B------:R-:W-:Y:S01]  /*9070*/  @!P1 IMAD.X R5, R0, 0x1, R36, P3 ;  /* 0x0000000100059824 */ /* 0x000fe200018e0624 */
[----:B------:R-:W-:Y:S01]  /*9080*/  @!P1 LEA.HI.X R7, R4, c[0x0][0x174], R7, 0x1, P5 ;  /* 0x00005d0004079a11 */ /* 0x000fe200028f0c07 */
[----:B------:R-:W-:Y:S01]  /*9090*/  @P2 STS.128 [R230+0xe000], RZ ;  /* 0x00e000ffe6002388 */ /* 0x000fe20000000c00 */
[----:B------:R-:W-:-:S03]  /*90a0*/  @!P1 LEA R4, P3, R42, c[0x0][0x170], 0x1 ;  /* 0x00005c002a049a11 */ /* 0x000fc600078608ff */
[----:B------:R-:W-:Y:S01]  /*90b0*/  @!PT LDS RZ, [RZ] ;  /* 0x00000000fffff984 */ /* 0x000fe20000000800 */
[----:B------:R-:W-:Y:S01]  /*90c0*/  @!PT LDS RZ, [RZ] ;  /* 0x00000000fffff984 */ /* 0x000fe20000000800 */
[----:B------:R-:W-:Y:S01]  /*90d0*/  @!PT LDS RZ, [RZ] ;  /* 0x00000000fffff984 */ /* 0x000fe20000000800 */
[----:B------:R5:W-:Y:S01]  /*90e0*/  @!P2 LDGSTS.E.BYPASS.LTC128B.128 [R230+0xe000], [R12.64] ;  /* 0x0e0000000ce6afae */ /* 0x000be2000b901d4e */
[----:B------:R-:W-:-:S03]  /*90f0*/  @!P1 LEA.HI.X R5, R42, c[0x0][0x174], R5, 0x1, P3 ;  /* 0x00005d002a059a11 */ /* 0x000fc600018f0c05 */
        /* <DEDUP_REMOVED lines=38> */
[----:B------:R-:W5:Y:S04]  /*9360*/  LDSM.16.M88.4 R48, [R221+0x5000] ;  /* 0x00500000dd30783b */ /* 0x000f680000000200 */
[----:B------:R-:W5:Y:S04]  /*9370*/  LDSM.16.M88.4 R40, [R221+0x5800] ;  /* 0x00580000dd28783b */ /* 0x000f680000000200 */
[----:B------:R-:W-:Y:S04]  /*9380*/  LDSM.16.M88.4 R152, [R220] ;  /* 0x00000000dc98783b */ /* 0x000fe80000000200 */
[----:B-1----:R-:W1:Y:S04]  /*9390*/  LDSM.16.M88.4 R4, [R211] ;  /* 0x00000000d304783b */ /* 0x002e680000000200 */
[----:B------:R-:W1:Y:S04]  /*93a0*/  LDSM.16.M88.4 R8, [R219] ;  /* 0x00000000db08783b */ /* 0x000e680000000200 */
[----:B------:R-:W1:Y:S04]  /*93b0*/  LDSM.16.M88.4 R32, [R221+0x6000] ;  /* 0x00600000dd20783b */ /* 0x000e680000000200 */
[----:B--2---:R-:W2:Y:S04]  /*93c0*/  LDSM.16.M88.4 R24, [R221+0x6800] ;  /* 0x00680000dd18783b */ /* 0x004ea80000000200 */
[----:B----4-:R-:W4:Y:S04]  /*93d0*/  LDSM.16.M88.4 R16, [R221+0x7000] ;  /* 0x00700000dd10783b */ /* 0x010f280000000200 */
[----:B------:R-:W1:Y:S01]  /*93e0*/  LDSM.16.M88.4 R140, [R221+0x7800] ;  /* 0x00780000dd8c783b */ /* 0x000e620000000200 */
[C---:B---3--:R-:W-:Y:S03]  /*93f0*/  HMMA.16816.F32.BF16 R60, R176.reuse, R56, RZ ;  /* 0x00000038b03c723c */ /* 0x048fe600000418ff */
[----:B------:R-:W3:Y:S04]  /*9400*/  LDSM.16.M88.4 R172, [R210] ;  /* 0x00000000d2ac783b */ /* 0x000ee80000000200 */
[----:B------:R-:W1:Y:S01]  /*9410*/  LDSM.16.M88.4 R144, [R209] ;  /* 0x00000000d190783b */ /* 0x000e620000000200 */
[C---:B------:R-:W-:Y:S03]  /*9420*/  HMMA.16816.F32.BF16 R56, R176.reuse, R58, RZ ;  /* 0x0000003ab038723c */ /* 0x040fe600000418ff */
[----:B------:R-:W-:Y:S04]  /*9430*/  LDSM.16.M88.4 R160, [R218] ;  /* 0x00000000daa0783b */ /* 0x000fe80000000200 */
[----:B------:R-:W-:Y:S01]  /*9440*/  LDSM.16.M88.4 R168, [R207] ;  /* 0x00000000cfa8783b */ /* 0x000fe20000000200 */
[C---:B-----5:R-:W-:Y:S03]  /*9450*/  HMMA.16816.F32.BF16 R136, R176.reuse, R64, RZ ;  /* 0x00000040b088723c */ /* 0x060fe600000418ff */
[----:B------:R-:W-:Y:S04]  /*9460*/  LDSM.16.M88.4 R164, [R206] ;  /* 0x00000000cea4783b */ /* 0x000fe80000000200 */
[----:B------:R-:W-:Y:S01]  /*9470*/  LDSM.16.M88.4 R156, [R205] ;  /* 0x00000000cd9c783b */ /* 0x000fe20000000200 */
[C---:B------:R-:W-:Y:S03]  /*9480*/  HMMA.16816.F32.BF16 R64, R176.reuse, R66, RZ ;  /* 0x00000042b040723c */ /* 0x040fe600000418ff */
[----:B------:R-:W-:Y:S04]  /*9490*/  LDSM.16.M88.4 R148, [R215+0x4000] ;  /* 0x00400000d794783b */ /* 0x000fe80000000200 */
[----:B------:R-:W-:Y:S01]  /*94a0*/  LDSM.16.M88.4 R180, [R220+0x2000] ;  /* 0x00200000dcb4783b */ /* 0x000fe20000000200 */
[C---:B------:R-:W-:Y:S03]  /*94b0*/  HMMA.16816.F32.BF16 R52, R176.reuse, R48, RZ ;  /* 0x00000030b034723c */ /* 0x040fe600000418ff */
[----:B------:R-:W-:Y:S04]  /*94c0*/  LDSM.16.M88.4 R184, [R196] ;  /* 0x00000000c4b8783b */ /* 0x000fe80000000200 */
[----:B------:R-:W5:Y:S01]  /*94d0*/  S2R R0, SR_TID.X ;  /* 0x0000000000007919 */ /* 0x000f620000002100 */
[C---:B------:R-:W-:Y:S03]  /*94e0*/  HMMA.16816.F32.BF16 R48, R176.reuse, R50, RZ ;  /* 0x00000032b030723c */ /* 0x040fe600000418ff */
[----:B------:R-:W0:Y:S05]  /*94f0*/  LDGDEPBAR ;  /* 0x00000000000079af */ /* 0x000e2a0000000000 */
[C---:B------:R-:W-:Y:S08]  /*9500*/  HMMA.16816.F32.BF16 R44, R176.reuse, R40, RZ ;  /* 0x00000028b02c723c */ /* 0x040ff000000418ff */
[----:B------:R-:W-:Y:S01]  /*9510*/  HMMA.16816.F32.BF16 R40, R176, R42, RZ ;  /* 0x0000002ab028723c */ /* 0x000fe200000418ff */
[----:B-----5:R-:W-:-:S07]  /*9520*/  IMAD.SHL.U32 R0, R0, 0x2, RZ ;  /* 0x0000000200007824 */ /* 0x020fce00078e00ff */
[----:B-1----:R-:W-:Y:S01]  /*9530*/  HMMA.16816.F32.BF16 R60, R152, R4, R60 ;  /* 0x00000004983c723c */ /* 0x002fe2000004183c */
[----:B------:R-:W-:-:S07]  /*9540*/  LOP3.LUT R0, R0, 0x6, RZ, 0xc0, !PT ;  /* 0x0000000600007812 */ /* 0x000fce00078ec0ff */
[----:B------:R-:W-:Y:S01]  /*9550*/  HMMA.16816.F32.BF16 R56, R152, R6, R56 ;  /* 0x000000069838723c */ /* 0x000fe20000041838 */
[----:B------:R-:W1:Y:S01]  /*9560*/  LDSM.16.M88.4 R4, [R215+0x5000] ;  /* 0x00500000d704783b */ /* 0x000e620000000200 */
[----:B------:R-:W-:-:S06]  /*9570*/  IMAD R0, R229, 0x80, R0 ;  /* 0x00000080e5007824 */ /* 0x000fcc00078e0200 */
[C---:B------:R-:W-:Y:S08]  /*9580*/  HMMA.16816.F32.BF16 R136, R152.reuse, R8, R136 ;  /* 0x000000089888723c */ /* 0x040ff00000041888 */
[----:B------:R-:W-:Y:S01]  /*9590*/  HMMA.16816.F32.BF16 R64, R152, R10, R64 ;  /* 0x0000000a9840723c */ /* 0x000fe20000041840 */
[----:B------:R-:W5:Y:S07]  /*95a0*/  LDSM.16.M88.4 R8, [R215+0x4800] ;  /* 0x00480000d708783b */ /* 0x000f6e0000000200 */
[C---:B------:R-:W-:Y:S08]  /*95b0*/  HMMA.16816.F32.BF16 R36, R176.reuse, R32, RZ ;  /* 0x00000020b024723c */ /* 0x040ff000000418ff */
[C---:B--2---:R-:W-:Y:S08]  /*95c0*/  HMMA.16816.F32.BF16 R28, R176.reuse, R24, RZ ;  /* 0x00000018b01c723c */ /* 0x044ff000000418ff */
[C---:B----4-:R-:W-:Y:S08]  /*95d0*/  HMMA.16816.F32.BF16 R20, R176.reuse, R16, RZ ;  /* 0x00000010b014723c */ /* 0x050ff000000418ff */
[C---:B------:R-:W-:Y:S08]  /*95e0*/  HMMA.16816.F32.BF16 R32, R176.reuse, R34, RZ ;  /* 0x00000022b020723c */ /* 0x040ff000000418ff */
[C---:B------:R-:W-:Y:S08]  /*95f0*/  HMMA.16816.F32.BF16 R24, R176.reuse, R26, RZ ;  /* 0x0000001ab018723c */ /* 0x040ff000000418ff */
[C---:B------:R-:W-:Y:S08]  /*9600*/  HMMA.16816.F32.BF16 R16, R176.reuse, R18, RZ ;  /* 0x00000012b010723c */ /* 0x040ff000000418ff */
[C---:B------:R-:W-:Y:S08]  /*9610*/  HMMA.16816.F32.BF16 R12, R176.reuse, R140, RZ ;  /* 0x0000008cb00c723c */ /* 0x040ff000000418ff */
[----:B------:R-:W-:Y:S01]  /*9620*/  HMMA.16816.F32.BF16 R176, R176, R142, RZ ;  /* 0x0000008eb0b0723c */ /* 0x000fe200000418ff */
[----:B------:R-:W2:Y:S07]  /*9630*/  LDSM.16.M88.4 R140, [R208] ;  /* 0x00000000d08c783b */ /* 0x000eae0000000200 */
[C---:B---3--:R-:W-:Y:S08]  /*9640*/  HMMA.16816.F32.BF16 R52, R152.reuse, R172, R52 ;  /* 0x000000ac9834723c */ /* 0x048ff00000041834 */
[C---:B------:R-:W-:Y:S01]  /*9650*/  HMMA.16816.F32.BF16 R48, R152.reuse, R174, R48 ;  /* 0x000000ae9830723c */ /* 0x040fe20000041830 */
[----:B------:R-:W-:Y:S07]  /*9660*/  LDSM.16.M88.4 R172, [R218+0x2000] ;  /* 0x00200000daac783b */ /* 0x000fee0000000200 */
[C---:B------:R-:W-:Y:S08]  /*9670*/  HMMA.16816.F32.BF16 R44, R152.reuse, R144, R44 ;  /* 0x00000090982c723c */ /* 0x040ff0000004182c */
[----:B------:R-:W-:Y:S01]  /*9680*/  HMMA.16816.F32.BF16 R40, R152, R146, R40 ;  /* 0x000000929828723c */ /* 0x000fe20000041828 */
[----:B------:R-:W3:Y:S07]  /*9690*/  LDSM.16.M88.4 R144, [R215+0x5800] ;  /* 0x00580000d790783b */ /* 0x000eee0000000200 */
[C---:B-1----:R-:W-:Y:S08]  /*96a0*/  HMMA.16816.F32.BF16 R52, R160.reuse, R4, R52 ;  /* 0x00000004a034723c */ /* 0x042ff00000041834 */
[C---:B------:R-:W-:Y:S01]  /*96b0*/  HMMA.16816.F32.BF16 R48, R160.reuse, R6, R48 ;  /* 0x00000006a030723c */ /* 0x040fe20000041830 */
[----:B------:R-:W1:Y:S07]  /*96c0*/  LDSM.16.M88.4 R4, [R215+0x7000] ;  /* 0x00700000d704783b */ /* 0x000e6e0000000200 */
[C---:B-----5:R-:W-:Y:S08]  /*96d0*/  HMMA.16816.F32.BF16 R60, R160.reuse, R8, R60 ;  /* 0x00000008a03c723c */ /* 0x060ff0000004183c */
[----:B------:R-:W-:Y:S01]  /*96e0*/  HMMA.16816.F32.BF16 R56, R160, R10, R56 ;  /* 0x0000000aa038723c */ /* 0x000fe20000041838 */
        /* <DEDUP_REMOVED lines=8> */
[----:B------:R-:W-:Y:S01]  /*9770*/  HMMA.16816.F32.BF16 R16, R152, R166, R16 ;  /* 0x000000a69810723c */ /* 0x000fe20000041810 */
[----:B------:R-:W-:Y:S07]  /*9780*/  LDSM.16.M88.4 R164, [R217] ;  /* 0x00000000d9a4783b */ /* 0x000fee0000000200 */
[C---:B---3--:R-:W-:Y:S08]  /*9790*/  HMMA.16816.F32.BF16 R44, R160.reuse, R144, R44 ;  /* 0x00000090a02c723c */ /* 0x048ff0000004182c */
[----:B------:R-:W-:Y:S01]  /*97a0*/  HMMA.16816.F32.BF16 R40, R160, R146, R40 ;  /* 0x00000092a028723c */ /* 0x000fe20000041828 */
[----:B------:R-:W3:Y:S07]  /*97b0*/  LDSM.16.M88.4 R144, [R204+0x1800] ;  /* 0x00180000cc90783b */ /* 0x000eee0000000200 */
[C---:B------:R-:W-:Y:S08]  /*97c0*/  HMMA.16816.F32.BF16 R12, R152.reuse, R156, R12 ;  /* 0x0000009c980c723c */ /* 0x040ff0000004180c */
[----:B------:R-:W-:Y:S01]  /*97d0*/  HMMA.16816.F32.BF16 R176, R152, R158, R176 ;  /* 0x0000009e98b0723c */ /* 0x000fe200000418b0 */
[----:B------:R-:W-:Y:S04]  /*97e0*/  LDSM.16.M88.4 R156, [R204] ;  /* 0x00000000cc9c783b */ /* 0x000fe80000000200 */
[----:B------:R-:W-:Y:S03]  /*97f0*/  LDSM.16.M88.4 R152, [R204+0x800] ;  /* 0x00080000cc98783b */ /* 0x000fe60000000200 */
[C---:B------:R-:W-:Y:S08]  /*9800*/  HMMA.16816.F32.BF16 R136, R160.reuse, R148, R136 ;  /* 0x00000094a088723c */ /* 0x040ff00000041888 */
        /* <DEDUP_REMOVED lines=18> */
[C---:B------:R-:W-:Y:S08]  /*9930*/  HMMA.16816.F32.BF16 R52, R164.reuse, R148, R52 ;  /* 0x00000094a434723c */ /* 0x040ff00000041834 */
[C---:B------:R-:W-:Y:S01]  /*9940*/  HMMA.16816.F32.BF16 R48, R164.reuse, R150, R48 ;  /* 0x00000096a430723c */ /* 0x040fe20000041830 */
[----:B------:R-:W2:Y:S07]  /*9950*/  LDSM.16.M88.4 R148, [R221+0x9000] ;  /* 0x00900000dd94783b */ /* 0x000eae0000000200 */
[C---:B------:R-:W-:Y:S08]  /*9960*/  HMMA.16816.F32.BF16 R136, R164.reuse, R156, R136 ;  /* 0x0000009ca488723c */ /* 0x040ff00000041888 */
[C---:B------:R-:W-:Y:S01]  /*9970*/  HMMA.16816.F32.BF16 R64, R164.reuse, R158, R64 ;  /* 0x0000009ea440723c */ /* 0x040fe20000041840 */
[----:B------:R-:W2:Y:S07]  /*9980*/  LDSM.16.M88.4 R156, [R221+0x8000] ;  /* 0x00800000dd9c783b */ /* 0x000eae0000000200 */
[C---:B-1----:R-:W-:Y:S08]  /*9990*/  HMMA.16816.F32.BF16 R20, R164.reuse, R4, R20 ;  /* 0x00000004a414723c */ /* 0x042ff00000041814 */
[C---:B------:R-:W-:Y:S01]  /*99a0*/  HMMA.16816.F32.BF16 R16, R164.reuse, R6, R16 ;  /* 0x00000006a410723c */ /* 0x040fe20000041810 */
[----:B------:R-:W1:Y:S07]  /*99b0*/  LDSM.16.M88.4 R4, [R221+0xb000] ;  /* 0x00b00000dd04783b */ /* 0x000e6e0000000200 */
[C---:B----4-:R-:W-:Y:S08]  /*99c0*/  HMMA.16816.F32.BF16 R28, R164.reuse, R8, R28 ;  /* 0x00000008a41c723c */ /* 0x050ff0000004181c */
[C---:B------:R-:W-:Y:S01]  /*99d0*/  HMMA.16816.F32.BF16 R24, R164.reuse, R10, R24 ;  /* 0x0000000aa418723c */ /* 0x040fe20000041818 */
[----:B------:R-:W4:Y:S07]  /*99e0*/  LDSM.16.M88.4 R8, [R221+0xa800] ;  /* 0x00a80000dd08783b */ /* 0x000f2e0000000200 */
[C---:B------:R-:W-:Y:S08]  /*99f0*/  HMMA.16816.F32.BF16 R60, R164.reuse, R152, R60 ;  /* 0x00000098a43c723c */ /* 0x040ff0000004183c */
        /* <DEDUP_REMOVED lines=11> */
[----:B------:R-:W3:Y:S07]  /*9ab0*/  LDSM.16.M88.4 R144, [R200] ;  /* 0x00000000c890783b */ /* 0x000eee0000000200 */
[C---:B------:R-:W-:Y:S08]  /*9ac0*/  HMMA.16816.F32.BF16 R52, R160.reuse, R148, R52 ;  /* 0x00000094a034723c */ /* 0x040ff00000041834 */
[C---:B------:R-:W-:Y:S01]  /*9ad0*/  HMMA.16816.F32.BF16 R48, R160.reuse, R150, R48 ;  /* 0x00000096a030723c */ /* 0x040fe20000041830 */
[----:B------:R-:W2:Y:S07]  /*9ae0*/  LDSM.16.M88.4 R148, [R201] ;  /* 0x00000000c994783b */ /* 0x000eae0000000200 */
[C---:B------:R-:W-:Y:S08]  /*9af0*/  HMMA.16816.F32.BF16 R136, R160.reuse, R156, R136 ;  /* 0x0000009ca088723c */ /* 0x040ff00000041888 */
[C---:B------:R-:W-:Y:S01]  /*9b00*/  HMMA.16816.F32.BF16 R64, R160.reuse, R158, R64 ;  /* 0x0000009ea040723c */ /* 0x040fe20000041840 */
[----:B------:R-:W2:Y:S07]  /*9b10*/  LDSM.16.M88.4 R156, [R203] ;  /* 0x00000000cb9c783b */ /* 0x000eae0000000200 */
[C---:B-1----:R-:W-:Y:S08]  /*9b20*/  HMMA.16816.F32.BF16 R20, R160.reuse, R4, R20 ;  /* 0x00000004a014723c */ /* 0x042ff00000041814 */
[C---:B------:R-:W-:Y:S01]  /*9b30*/  HMMA.16816.F32.BF16 R16, R160.reuse, R6, R16 ;  /* 0x00000006a010723c */ /* 0x040fe20000041810 */
[----:B------:R-:W1:Y:S07]  /*9b40*/  LDSM.16.M88.4 R4, [R197] ;  /* 0x00000000c504783b */ /* 0x000e6e0000000200 */
[C---:B----4-:R-:W-:Y:S08]  /*9b50*/  HMMA.16816.F32.BF16 R28, R160.reuse, R8, R28 ;  /* 0x00000008a01c723c */ /* 0x050ff0000004181c */
[C---:B------:R-:W-:Y:S01]  /*9b60*/  HMMA.16816.F32.BF16 R24, R160.reuse, R10, R24 ;  /* 0x0000000aa018723c */ /* 0x040fe20000041818 */
[----:B------:R-:W4:Y:S07]  /*9b70*/  LDSM.16.M88.4 R8, [R198] ;  /* 0x00000000c608783b */ /* 0x000f2e0000000200 */
[C---:B------:R-:W-:Y:S08]  /*9b80*/  HMMA.16816.F32.BF16 R60, R160.reuse, R152, R60 ;  /* 0x00000098a03c723c */ /* 0x040ff0000004183c */
[C---:B------:R-:W-:Y:S01]  /*9b90*/  HMMA.16816.F32.BF16 R56, R160.reuse, R154, R56 ;  /* 0x0000009aa038723c */ /* 0x040fe20000041838 */
[----:B------:R-:W1:Y:S07]  /*9ba0*/  LDSM.16.M88.4 R152, [R202] ;  /* 0x00000000ca98783b */ /* 0x000e6e0000000200 */
[C---:B--2---:R-:W-:Y:S08]  /*9bb0*/  HMMA.16816.F32.BF16 R36, R160.reuse, R140, R36 ;  /* 0x0000008ca024723c */ /* 0x044ff00000041824 */
[C---:B------:R-:W-:Y:S01]  /*9bc0*/  HMMA.16816.F32.BF16 R32, R160.reuse, R142, R32 ;  /* 0x0000008ea020723c */ /* 0x040fe20000041820 */
[----:B------:R-:W-:Y:S07]  /*9bd0*/  LDSM.16.M88.4 R140, [R199] ;  /* 0x00000000c78c783b */ /* 0x000fee0000000200 */
[C---:B-----5:R-:W-:Y:S08]  /*9be0*/  HMMA.16816.F32.BF16 R12, R160.reuse, R164, R12 ;  /* 0x000000a4a00c723c */ /* 0x060ff0000004180c */
[----:B------:R-:W-:Y:S01]  /*9bf0*/  HMMA.16816.F32.BF16 R176, R160, R166, R176 ;  /* 0x000000a6a0b0723c */ /* 0x000fe200000418b0 */
[----:B------:R-:W2:Y:S04]  /*9c00*/  LDSM.16.M88.4 R160, [R215+0x9000] ;  /* 0x00900000d7a0783b */ /* 0x000ea80000000200 */
[----:B------:R-:W-:Y:S03]  /*9c10*/  LDSM.16.M88.4 R164, [R215+0x8800] ;  /* 0x00880000d7a4783b */ /* 0x000fe60000000200 */
        /* <DEDUP_REMOVED lines=11> */
[----:B------:R-:W-:Y:S07]  /*9cd0*/  LDSM.16.M88.4 R4, [R204+0x4000] ;  /* 0x00400000cc04783b */ /* 0x000fee0000000200 */
[C---:B----4-:R-:W-:Y:S08]  /*9ce0*/  HMMA.16816.F32.BF16 R28, R180.reuse, R8, R28 ;  /* 0x00000008b41c723c */ /* 0x050ff0000004181c */
[C---:B------:R-:W-:Y:S01]  /*9cf0*/  HMMA.16816.F32.BF16 R24, R180.reuse, R10, R24 ;  /* 0x0000000ab418723c */ /* 0x040fe20000041818 */
[----:B------:R-:W1:Y:S07]  /*9d00*/  LDSM.16.M88.4 R8, [R217+0x2000] ;  /* 0x00200000d908783b */ /* 0x000e6e0000000200 */
[C---:B------:R-:W-:Y:S08]  /*9d10*/  HMMA.16816.F32.BF16 R60, R180.reuse, R152, R60 ;  /* 0x00000098b43c723c */ /* 0x040ff0000004183c */
[----:B------:R-:W-:Y:S01]  /*9d20*/  HMMA.16816.F32.BF16 R56, R180, R154, R56 ;  /* 0x0000009ab438723c */ /* 0x000fe20000041838 */
[----:B------:R-:W-:Y:S07]  /*9d30*/  LDSM.16.M88.4 R152, [R215+0xa000] ;  /* 0x00a00000d798783b */ /* 0x000fee0000000200 */
[C---:B--2---:R-:W-:Y:S08]  /*9d40*/  HMMA.16816.F32.BF16 R52, R172.reuse, R160, R52 ;  /* 0x000000a0ac34723c */ /* 0x044ff00000041834 */
[----:B------:R-:W-:Y:S01]  /*9d50*/  HMMA.16816.F32.BF16 R48, R172, R162, R48 ;  /* 0x000000a2ac30723c */ /* 0x000fe20000041830 */
[----:B------:R-:W2:Y:S07]  /*9d60*/  LDSM.16.M88.4 R160, [R204+0x4800] ;  /* 0x00480000cca0783b */ /* 0x000eae0000000200 */
[C---:B------:R-:W-:Y:S08]  /*9d70*/  HMMA.16816.F32.BF16 R36, R180.reuse, R140, R36 ;  /* 0x0000008cb424723c */ /* 0x040ff00000041824 */
[----:B------:R-:W-:Y:S01]  /*9d80*/  HMMA.16816.F32.BF16 R32, R180, R142, R32 ;  /* 0x0000008eb420723c */ /* 0x000fe20000041820 */
[----:B------:R-:W4:Y:S07]  /*9d90*/  LDSM.16.M88.4 R140, [R215+0xb800] ;  /* 0x00b80000d78c783b */ /* 0x000f2e0000000200 */
[C---:B------:R-:W-:Y:S08]  /*9da0*/  HMMA.16816.F32.BF16 R136, R172.reuse, R168, R136 ;  /* 0x000000a8ac88723c */ /* 0x040ff00000041888 */
[C---:B------:R-:W-:Y:S08]  /*9db0*/  HMMA.16816.F32.BF16 R64, R172.reuse, R170, R64 ;  /* 0x000000aaac40723c */ /* 0x040ff00000041840 */
[C---:B---3--:R-:W-:Y:S08]  /*9dc0*/  HMMA.16816.F32.BF16 R20, R172.reuse, R144, R20 ;  /* 0x00000090ac14723c */ /* 0x048ff00000041814 */
[C---:B------:R-:W-:Y:S01]  /*9dd0*/  HMMA.16816.F32.BF16 R16, R172.reuse, R146, R16 ;  /* 0x00000092ac10723c */ /* 0x040fe20000041810 */
[----:B------:R-:W3:Y:S07]  /*9de0*/  LDSM.16.M88.4 R144, [R204+0x5000] ;  /* 0x00500000cc90783b */ /* 0x000eee0000000200 */
[----:B------:R-:W-:Y:S08]  /*9df0*/  HMMA.16816.F32.BF16 R60, R172, R164, R60 ;  /* 0x000000a4ac3c723c */ /* 0x000ff0000004183c */
[----:B------:R-:W-:Y:S08]  /*9e00*/  HMMA.16816.F32.BF16 R12, R180, R184, R12 ;  /* 0x000000b8b40c723c */ /* 0x000ff0000004180c */
[----:B------:R-:W-:Y:S08]  /*9e10*/  HMMA.16816.F32.BF16 R56, R172, R166, R56 ;  /* 0x000000a6ac38723c */ /* 0x000ff00000041838 */
[C---:B-1----:R-:W-:Y:S08]  /*9e20*/  HMMA.16816.F32.BF16 R136, R8.reuse, R4, R136 ;  /* 0x000000040888723c */ /* 0x042ff00000041888 */
[C---:B------:R-:W-:Y:S01]  /*9e30*/  HMMA.16816.F32.BF16 R64, R8.reuse, R6, R64 ;  /* 0x000000060840723c */ /* 0x040fe20000041840 */
[----:B------:R-:W1:Y:S07]  /*9e40*/  LDSM.16.M88.4 R4, [R204+0x5800] ;  /* 0x00580000cc04783b */ /* 0x000e6e0000000200 */
[----:B--2---:R-:W-:Y:S08]  /*9e50*/  HMMA.16816.F32.BF16 R60, R8, R160, R60 ;  /* 0x000000a0083c723c */ /* 0x004ff0000004183c */
[----:B----4-:R-:W-:Y:S07]  /*9e60*/  HMMA.16816.F32.BF16 R12, R172, R140, R12 ;  /* 0x0000008cac0c723c */ /* 0x010fee000004180c */
[C---:B------:R-:W-:Y:S01]  /*9e70*/  IADD3 R140, R0.reuse, 0x1, RZ ;  /* 0x00000001008c7810 */ /* 0x040fe20007ffe0ff */
[----:B------:R-:W-:Y:S01]  /*9e80*/  HMMA.16816.F32.BF16 R56, R8, R162, R56 ;  /* 0x000000a20838723c */ /* 0x000fe20000041838 */
[----:B------:R-:W-:-:S02]  /*9e90*/  IADD3 R141, R0, 0x8, RZ ;  /* 0x00000008008d7810 */ /* 0x000fc40007ffe0ff */
[CC--:B------:R-:W-:Y:S02]  /*9ea0*/  ISETP.GE.AND P6, PT, R140.reuse, R135.reuse, PT ;  /* 0x000000878c00720c */ /* 0x0c0fe40003fc6270 */
[-C--:B------:R-:W-:Y:S02]  /*9eb0*/  ISETP.GE.AND P5, PT, R140, R134.reuse, PT ;  /* 0x000000868c00720c */ /* 0x080fe40003fa6270 */
[C---:B------:R-:W-:Y:S01]  /*9ec0*/  ISETP.GE.AND P4, PT, R141.reuse, R135, PT ;  /* 0x000000878d00720c */ /* 0x040fe20003f86270 */
[----:B---3--:R-:W-:Y:S01]  /*9ed0*/  HMMA.16816.F32.BF16 R52, R8, R144, R52 ;  /* 0x000000900834723c */ /* 0x008fe20000041834 */
[----:B------:R-:W-:Y:S02]  /*9ee0*/  IADD3 R140, R0, 0x9, RZ ;  /* 0x00000009008c7810 */ /* 0x000fe40007ffe0ff */
[----:B------:R-:W-:Y:S02]  /*9ef0*/  ISETP.GE.AND P3, PT, R141, R134, PT ;  /* 0x000000868d00720c */ /* 0x000fe40003f66270 */
[----:B------:R-:W-:-:S02]  /*9f00*/  FSEL R169, R137, -INF , !P6 ;  /* 0xff80000089a97808 */ /* 0x000fc40007000000 */
[----:B------:R-:W-:Y:S01]  /*9f10*/  FSEL R167, R64, -INF , !P4 ;  /* 0xff80000040a77808 */ /* 0x000fe20006000000 */
[C---:B------:R-:W-:Y:S01]  /*9f20*/  HMMA.16816.F32.BF16 R44, R172.reuse, R156, R44 ;  /* 0x0000009cac2c723c */ /* 0x040fe2000004182c */
[----:B------:R-:W-:Y:S02]  /*9f30*/  IADD3 R141, R0, 0x10, RZ ;  /* 0x00000010008d7810 */ /* 0x000fe40007ffe0ff */
[C---:B------:R-:W-:Y:S02]  /*9f40*/  ISETP.GE.AND P6, PT, R140.reuse, R135, PT ;  /* 0x000000878c00720c */ /* 0x040fe40003fc6270 */
[----:B------:R-:W-:Y:S02]  /*9f50*/  ISETP.GE.AND P4, PT, R140, R134, PT ;  /* 0x000000868c00720c */ /* 0x000fe40003f86270 */
[----:B------:R-:W-:Y:S01]  /*9f60*/  IADD3 R64, R0, 0x11, RZ ;  /* 0x0000001100407810 */ /* 0x000fe20007ffe0ff */
[----:B------:R-:W-:Y:S01]  /*9f70*/  HMMA.16816.F32.BF16 R40, R172, R158, R40 ;  /* 0x0000009eac28723c */ /* 0x000fe20000041828 */
[----:B------:R-:W-:-:S02]  /*9f80*/  FSEL R161, R66, -INF , !P3 ;  /* 0xff80000042a17808 */ /* 0x000fc40005800000 */
[-C--:B------:R-:W-:Y:S02]  /*9f90*/  ISETP.GE.AND P3, PT, R141, R135.reuse, PT ;  /* 0x000000878d00720c */ /* 0x080fe40003f66270 */
[----:B------:R-:W-:Y:S02]  /*9fa0*/  FSEL R165, R65, -INF , !P6 ;  /* 0xff80000041a57808 */ /* 0x000fe40007000000 */
[----:B------:R-:W-:Y:S01]  /*9fb0*/  FSEL R163, R67, -INF , !P4 ;  /* 0xff80000043a37808 */ /* 0x000fe20006000000 */
[----:B------:R-:W-:Y:S01]  /*9fc0*/  HMMA.16816.F32.BF16 R24, R172, R150, R24 ;  /* 0x00000096ac18723c */ /* 0x000fe20000041818 */
[----:B------:R-:W-:Y:S02]  /*9fd0*/  ISETP.GE.AND P6, PT, R141, R134, PT ;  /* 0x000000868d00720c */ /* 0x000fe40003fc6270 */
[----:B------:R-:W-:Y:S02]  /*9fe0*/  ISETP.GE.AND P4, PT, R64, R135, PT ;  /* 0x000000874000720c */ /* 0x000fe40003f86270 */
[----:B------:R-:W-:-:S02]  /*9ff0*/  IADD3 R137, R0, 0x18, RZ ;  /* 0x0000001800897810 */ /* 0x000fc40007ffe0ff */
[----:B------:R-:W-:Y:S01]  /*a000*/  FSEL R159, R60, -INF , !P3 ;  /* 0xff8000003c9f7808 */ /* 0x000fe20005800000 */
[----:B------:R-:W-:Y:S01]  /*a010*/  HMMA.16816.F32.BF16 R176, R180, R186, R176 ;  /* 0x000000bab4b0723c */ /* 0x000fe200000418b0 */
[-C--:B------:R-:W-:Y:S02]  /*a020*/  ISETP.GE.AND P3, PT, R64, R134.reuse, PT ;  /* 0x000000864000720c */ /* 0x080fe40003f66270 */
[----:B------:R-:W-:Y:S01]  /*a030*/  FSEL R151, R62, -INF , !P6 ;  /* 0xff8000003e977808 */ /* 0x000fe20007000000 */
[----:B------:R-:W2:Y:S01]  /*a040*/  LDSM.16.M88.4 R64, [R204+0x6000] ;  /* 0x00600000cc40783b */ /* 0x000ea20000000200 */
[----:B------:R-:W-:Y:S02]  /*a050*/  FSEL R157, R61, -INF , !P4 ;  /* 0xff8000003d9d7808 */ /* 0x000fe40006000000 */
[C---:B------:R-:W-:Y:S01]  /*a060*/  ISETP.GE.AND P6, PT, R137.reuse, R135, PT ;  /* 0x000000878900720c */ /* 0x040fe20003fc6270 */
[----:B------:R-:W-:Y:S01]  /*a070*/  HMMA.16816.F32.BF16 R36, R172, R152, R36 ;  /* 0x00000098ac24723c */ /* 0x000fe20000041824 */
[----:B------:R-:W-:-:S02]  /*a080*/  ISETP.GE.AND P4, PT, R137, R134, PT ;  /* 0x000000868900720c */ /* 0x000fc40003f86270 */
[C---:B------:R-:W-:Y:S02]  /*a090*/  IADD3 R60, R0.reuse, 0x19, RZ ;  /* 0x00000019003c7810 */ /* 0x040fe40007ffe0ff */
[----:B------:R-:W-:Y:S02]  /*a0a0*/  IADD3 R61, R0, 0x20, RZ ;  /* 0x00000020003d7810 */ /* 0x000fe40007ffe0ff */
[----:B------:R-:W-:Y:S01]  /*a0b0*/  FSEL R153, R63, -INF , !P3 ;  /* 0xff8000003f997808 */ /* 0x000fe20005800000 */
[----:B------:R-:W-:Y:S01]  /*a0c0*/  HMMA.16816.F32.BF16 R32, R172, R154, R32 ;  /* 0x0000009aac20723c */ /* 0x000fe20000041820 */
[----:B------:R-:W-:Y:S02]  /*a0d0*/  FSEL R63, R58, -INF , !P4 ;  /* 0xff8000003a3f7808 */ /* 0x000fe40006000000 */
[-C--:B------:R-:W-:Y:S02]  /*a0e0*/  ISETP.GE.AND P4, PT, R61, R135.reuse, PT ;  /* 0x000000873d00720c */ /* 0x080fe40003f86270 */
[----:B------:R-:W-:-:S02]  /*a0f0*/  ISETP.GE.AND P3, PT, R60, R135, PT ;  /* 0x000000873c00720c */ /* 0x000fc40003f66270 */
[----:B------:R-:W-:Y:S01]  /*a100*/  FSEL R155, R56, -INF , !P6 ;  /* 0xff800000389b7808 */ /* 0x000fe20007000000 */
[----:B------:R-:W-:Y:S01]  /*a110*/  HMMA.16816.F32.BF16 R48, R8, R146, R48 ;  /* 0x000000920830723c */ /* 0x000fe20000041830 */
[-C--:B------:R-:W-:Y:S02]  /*a120*/  ISETP.GE.AND P6, PT, R60, R134.reuse, PT ;  /* 0x000000863c00720c */ /* 0x080fe40003fc6270 */
[----:B------:R-:W-:Y:S02]  /*a130*/  IADD3 R56, R0, 0x21, RZ ;  /* 0x0000002100387810 */ /* 0x000fe40007ffe0ff */
[----:B------:R-:W-:Y:S02]  /*a140*/  FSEL R145, R52, -INF , !P4 ;  /* 0xff80000034917808 */ /* 0x000fe40006000000 */
[----:B------:R-:W-:Y:S01]  /*a150*/  FSEL R60, R57, -INF , !P3 ;  /* 0xff800000393c7808 */ /* 0x000fe20005800000 */
[----:B------:R-:W-:Y:S01]  /*a160*/  HMMA.16816.F32.BF16 R28, R172, R148, R28 ;  /* 0x00000094ac1c723c */ /* 0x000fe2000004181c */
[----:B------:R-:W-:-:S02]  /*a170*/  ISETP.GE.AND P4, PT, R56, R134, PT ;  /* 0x000000863800720c */ /* 0x000fc40003f86270 */
[----:B------:R-:W-:Y:S02]  /*a180*/  ISETP.GE.AND P3, PT, R61, R134, PT ;  /* 0x000000863d00720c */ /* 0x000fe40003f66270 */
[----:B------:R-:W-:Y:S02]  /*a190*/  FSEL R55, R55, -INF , !P4 ;  /* 0xff80000037377808 */ /* 0x000fe40006000000 */
[----:B------:R-:W-:Y:S01]  /*a1a0*/  FSEL R149, R59, -INF , !P6 ;  /* 0xff8000003b957808 */ /* 0x000fe20007000000 */
[----:B-1----:R-:W-:Y:S01]  /*a1b0*/  HMMA.16816.F32.BF16 R44, R8, R4, R44 ;  /* 0x00000004082c723c */ /* 0x002fe2000004182c */
[----:B------:R-:W-:Y:S02]  /*a1c0*/  ISETP.GE.AND P6, PT, R56, R135, PT ;  /* 0x000000873800720c */ /* 0x000fe40003fc6270 */
[----:B------:R-:W1:Y:S01]  /*a1d0*/  LDSM.16.M88.4 R56, [R204+0x6800] ;  /* 0x00680000cc38783b */ /* 0x000e620000000200 */
[----:B------:R-:W-:-:S03]  /*a1e0*/  FSEL R137, R54, -INF , !P3 ;  /* 0xff80000036897808 */ /* 0x000fc60005800000 */
[C---:B------:R-:W-:Y:S01]  /*a1f0*/  IADD3 R4, R0.reuse, 0x28, RZ ;  /* 0x0000002800047810 */ /* 0x040fe20007ffe0ff */
[----:B------:R-:W-:Y:S01]  /*a200*/  HMMA.16816.F32.BF16 R176, R172, R142, R176 ;  /* 0x0000008eacb0723c */ /* 0x000fe200000418b0 */
[----:B------:R-:W-:Y:S02]  /*a210*/  IADD3 R5, R0, 0x30, RZ ;  /* 0x0000003000057810 */ /* 0x000fe40007ffe0ff */
[----:B------:R-:W-:-:S04]  /*a220*/  ISETP.GE.AND P3, PT, R4, R135, PT ;  /* 0x000000870400720c */ /* 0x000fc80003f66270 */
[----:B------:R-:W-:Y:S01]  /*a230*/  FSEL R143, R53, -INF , !P6 ;  /* 0xff800000358f7808 */ /* 0x000fe20007000000 */
[C---:B------:R-:W-:Y:S01]  /*a240*/  HMMA.16816.F32.BF16 R40, R8.reuse, R6, R40 ;  /* 0x000000060828723c */ /* 0x040fe20000041828 */
[-C--:B------:R-:W-:Y:S01]  /*a250*/  ISETP.GE.AND P6, PT, R4, R134.reuse, PT ;  /* 0x000000860400720c */ /* 0x080fe20003fc6270 */
[----:B------:R-:W-:Y:S01]  /*a260*/  IMAD.MOV.U32 R172, RZ, RZ, R188 ;  /* 0x000000ffffac7224 */ /* 0x000fe200078e00bc */
[----:B------:R-:W-:Y:S01]  /*a270*/  IADD3 R4, R0, 0x29, RZ ;  /* 0x0000002900047810 */ /* 0x000fe20007ffe0ff */
[----:B------:R-:W-:Y:S01]  /*a280*/  IMAD.MOV.U32 R173, RZ, RZ, R189 ;  /* 0x000000ffffad7224 */ /* 0x000fe200078e00bd */
[----:B------:R-:W-:Y:S02]  /*a290*/  FSEL R147, R48, -INF , !P3 ;  /* 0xff80000030937808 */ /* 0x000fe40005800000 */
[C---:B------:R-:W-:Y:S01]  /*a2a0*/  ISETP.GE.AND P4, PT, R4.reuse, R135, PT ;  /* 0x000000870400720c */ /* 0x040fe20003f86270 */
[----:B--2---:R-:W-:Y:S01]  /*a2b0*/  HMMA.16816.F32.BF16 R36, R8, R64, R36 ;  /* 0x000000400824723c */ /* 0x004fe20000041824 */
[----:B------:R-:W-:-:S02]  /*a2c0*/  ISETP.GE.AND P3, PT, R4, R134, PT ;  /* 0x000000860400720c */ /* 0x000fc40003f66270 */
[----:B------:R-:W-:Y:S02]  /*a2d0*/  FSEL R53, R50, -INF , !P6 ;  /* 0xff80000032357808 */ /* 0x000fe40007000000 */
[----:B------:R-:W-:Y:S02]  /*a2e0*/  ISETP.GE.AND P6, PT, R5, R135, PT ;  /* 0x000000870500720c */ /* 0x000fe40003fc6270 */
[----:B------:R-:W-:Y:S01]  /*a2f0*/  IADD3 R4, R0, 0x31, RZ ;  /* 0x0000003100047810 */ /* 0x000fe20007ffe0ff */
[----:B------:R-:W-:Y:S01]  /*a300*/  HMMA.16816.F32.BF16 R32, R8, R66, R32 ;  /* 0x000000420820723c */ /* 0x000fe20000041820 */
[----:B------:R-:W-:Y:S02]  /*a310*/  FSEL R141, R49, -INF , !P4 ;  /* 0xff800000318d7808 */ /* 0x000fe40006000000 */
[----:B------:R-:W-:Y:S02]  /*a320*/  FSEL R166, R51, -INF , !P3 ;  /* 0xff80000033a67808 */ /* 0x000fe40005800000 */
[----:B------:R-:W-:-:S02]  /*a330*/  FSEL R160, R44, -INF , !P6 ;  /* 0xff8000002ca07808 */ /* 0x000fc40007000000 */
[-C--:B------:R-:W-:Y:S02]  /*a340*/  ISETP.GE.AND P4, PT, R5, R134.reuse, PT ;  /* 0x000000860500720c */ /* 0x080fe40003f86270 */
[C---:B------:R-:W-:Y:S02]  /*a350*/  ISETP.GE.AND P3, PT, R4.reuse, R135, PT ;  /* 0x000000870400720c */ /* 0x040fe40003f66270 */
[----:B------:R-:W-:Y:S01]  /*a360*/  ISETP.GE.AND P6, PT, R4, R134, PT ;  /* 0x000000860400720c */ /* 0x000fe20003fc6270 */
[----:B-1----:R-:W-:Y:S01]  /*a370*/  HMMA.16816.F32.BF16 R180, R8, R56, R28 ;  /* 0x0000003808b4723c */ /* 0x002fe2000004181c */
[----:B------:R-:W1:Y:S01]  /*a380*/  LDSM.16.M88.4 R4, [R204+0x7000] ;  /* 0x00700000cc04783b */ /* 0x000e620000000200 */
[C---:B------:R-:W-:Y:S02]  /*a390*/  IADD3 R48, R0.reuse, 0x38, RZ ;  /* 0x0000003800307810 */ /* 0x040fe40007ffe0ff */
[----:B------:R-:W-:Y:S01]  /*a3a0*/  IADD3 R44, R0, 0x39, RZ ;  /* 0x00000039002c7810 */ /* 0x000fe20007ffe0ff */
[----:B------:R-:W2:Y:S01]  /*a3b0*/  LDSM.16.M88.4 R28, [R204+0x7800] ;  /* 0x00780000cc1c783b */ /* 0x000ea20000000200 */
[----:B------:R-:W-:Y:S01]  /*a3c0*/  FSEL R248, R46, -INF , !P4 ;  /* 0xff8000002ef87808 */ /* 0x000fe20006000000 */
[----:B------:R-:W-:-:S04]  /*a3d0*/  DEPBAR.LE SB0, 0x0 ;  /* 0x000080000000791a */ /* 0x000fc80000000000 */
[----:B------:R-:W-:Y:S01]  /*a3e0*/  FSEL R52, R45, -INF , !P3 ;  /* 0xff8000002d347808 */ /* 0x000fe20005800000 */
[----:B------:R-:W-:Y:S01]  /*a3f0*/  HMMA.16816.F32.BF16 R24, R8, R58, R24 ;  /* 0x0000003a0818723c */ /* 0x000fe20000041818 */
[----:B------:R-:W-:Y:S02]  /*a400*/  FSEL R250, R47, -INF , !P6 ;  /* 0xff8000002ffa7808 */ /* 0x000fe40007000000 */
[CC--:B------:R-:W-:Y:S02]  /*a410*/  ISETP.GE.AND P4, PT, R48.reuse, R135.reuse, PT ;  /* 0x000000873000720c */ /* 0x0c0fe40003f86270 */
[----:B------:R-:W-:Y:S02]  /*a420*/  ISETP.GE.AND P3, PT, R48, R134, PT ;  /* 0x000000863000720c */ /* 0x000fe40003f66270 */
[----:B------:R-:W-:Y:S02]  /*a430*/  ISETP.GE.AND P6, PT, R44, R135, PT ;  /* 0x000000872c00720c */ /* 0x000fe40003fc6270 */
[----:B------:R-:W-:-:S02]  /*a440*/  IADD3 R45, R0, 0x40, RZ ;  /* 0x00000040002d7810 */ /* 0x000fc40007ffe0ff */
[----:B------:R-:W-:Y:S02]  /*a450*/  FSEL R54, R40, -INF , !P4 ;  /* 0xff80000028367808 */ /* 0x000fe40006000000 */
[----:B------:R-:W-:Y:S02]  /*a460*/  FSEL R246, R42, -INF , !P3 ;  /* 0xff8000002af67808 */ /* 0x000fe40005800000 */
[----:B------:R-:W-:Y:S02]  /*a470*/  FSEL R252, R41, -INF , !P6 ;  /* 0xff80000029fc7808 */ /* 0x000fe40007000000 */
[-C--:B------:R-:W-:Y:S02]  /*a480*/  ISETP.GE.AND P4, PT, R44, R134.reuse, PT ;  /* 0x000000862c00720c */ /* 0x080fe40003f86270 */
[C---:B------:R-:W-:Y:S02]  /*a490*/  ISETP.GE.AND P3, PT, R45.reuse, R135, PT ;  /* 0x000000872d00720c */ /* 0x040fe40003f66270 */
[----:B------:R-:W-:-:S02]  /*a4a0*/  ISETP.GE.AND P6, PT, R45, R134, PT ;  /* 0x000000862d00720c */ /* 0x000fc40003fc6270 */
[C---:B------:R-:W-:Y:S02]  /*a4b0*/  IADD3 R40, R0.reuse, 0x41, RZ ;  /* 0x0000004100287810 */ /* 0x040fe40007ffe0ff */
[----:B------:R-:W-:Y:S02]  /*a4c0*/  IADD3 R41, R0, 0x48, RZ ;  /* 0x0000004800297810 */ /* 0x000fe40007ffe0ff */
[----:B------:R-:W-:Y:S02]  /*a4d0*/  FSEL R244, R43, -INF , !P4 ;  /* 0xff8000002bf47808 */ /* 0x000fe40006000000 */
[----:B------:R-:W-:Y:S01]  /*a4e0*/  FSEL R240, R36, -INF , !P3 ;  /* 0xff80000024f07808 */ /* 0x000fe20005800000 */
[----:B-1----:R-:W-:Y:S01]  /*a4f0*/  HMMA.16816.F32.BF16 R20, R8, R4, R20 ;  /* 0x000000040814723c */ /* 0x002fe20000041814 */
[----:B------:R-:W-:Y:S02]  /*a500*/  FSEL R192, R38, -INF , !P6 ;  /* 0xff80000026c07808 */ /* 0x000fe40007000000 */
[----:B------:R-:W-:-:S02]  /*a510*/  ISETP.GE.AND P4, PT, R40, R135, PT ;  /* 0x000000872800720c */ /* 0x000fc40003f86270 */
[-C--:B------:R-:W-:Y:S02]  /*a520*/  ISETP.GE.AND P3, PT, R40, R134.reuse, PT ;  /* 0x000000862800720c */ /* 0x080fe40003f66270 */
[----:B------:R-:W-:Y:S01]  /*a530*/  ISETP.GE.AND P6, PT, R41, R135, PT ;  /* 0x000000872900720c */ /* 0x000fe20003fc6270 */
[C---:B------:R-:W-:Y:S01]  /*a540*/  HMMA.16816.F32.BF16 R16, R8.reuse, R6, R16 ;  /* 0x000000060810723c */ /* 0x040fe20000041810 */
[----:B------:R-:W-:Y:S02]  /*a550*/  IADD3 R36, R0, 0x49, RZ ;  /* 0x0000004900247810 */ /* 0x000fe40007ffe0ff */
[----:B------:R-:W-:Y:S02]  /*a560*/  FSEL R236, R37, -INF , !P4 ;  /* 0xff80000025ec7808 */ /* 0x000fe40006000000 */
[----:B------:R-:W-:Y:S02]  /*a570*/  FSEL R186, R39, -INF , !P3 ;  /* 0xff80000027ba7808 */ /* 0x000fe40005800000 */
[----:B------:R-:W-:Y:S01]  /*a580*/  FSEL R242, R32, -INF , !P6 ;  /* 0xff80000020f27808 */ /* 0x000fe20007000000 */
[----:B--2---:R-:W-:Y:S01]  /*a590*/  HMMA.16816.F32.BF16 R12, R8, R28, R12 ;  /* 0x0000001c080c723c */ /* 0x004fe2000004180c */
[----:B------:R-:W-:-:S02]  /*a5a0*/  ISETP.GE.AND P4, PT, R41, R134, PT ;  /* 0x000000862900720c */ /* 0x000fc40003f86270 */
[C---:B------:R-:W-:Y:S02]  /*a5b0*/  ISETP.GE.AND P3, PT, R36.reuse, R135, PT ;  /* 0x000000872400720c */ /* 0x040fe40003f66270 */
[----:B------:R-:W-:Y:S02]  /*a5c0*/  ISETP.GE.AND P6, PT, R36, R134, PT ;  /* 0x000000862400720c */ /* 0x000fe40003fc6270 */
[C---:B------:R-:W-:Y:S01]  /*a5d0*/  IADD3 R37, R0.reuse, 0x50, RZ ;  /* 0x0000005000257810 */ /* 0x040fe20007ffe0ff */
[----:B------:R-:W-:Y:S01]  /*a5e0*/  HMMA.16816.F32.BF16 R176, R8, R30, R176 ;  /* 0x0000001e08b0723c */ /* 0x000fe200000418b0 */
[----:B------:R-:W-:Y:S02]  /*a5f0*/  IADD3 R32, R0, 0x51, RZ ;  /* 0x0000005100207810 */ /* 0x000fe40007ffe0ff */
[----:B------:R-:W-:Y:S02]  /*a600*/  FSEL R184, R34, -INF , !P4 ;  /* 0xff80000022b87808 */ /* 0x000fe40006000000 */
[----:B------:R-:W-:-:S02]  /*a610*/  FSEL R194, R33, -INF , !P3 ;  /* 0xff80000021c27808 */ /* 0x000fc40005800000 */
[----:B------:R-:W-:Y:S01]  /*a620*/  FSEL R190, R35, -INF , !P6 ;  /* 0xff80000023be7808 */ /* 0x000fe20007000000 */
[----:B------:R-:W-:Y:S01]  /*a630*/  BAR.SYNC.DEFER_BLOCKING 0x0 ;  /* 0x0000000000007b1d */ /* 0x000fe20000010000 */
[CC--:B------:R-:W-:Y:S02]  /*a640*/  ISETP.GE.AND P4, PT, R37.reuse, R135.reuse, PT ;  /* 0x000000872500720c */ /* 0x0c0fe40003f86270 */
[----:B------:R-:W-:Y:S02]  /*a650*/  ISETP.GE.AND P3, PT, R37, R134, PT ;  /* 0x000000862500720c */ /* 0x000fe40003f66270 */
[----:B------:R-:W-:Y:S02]  /*a660*/  ISETP.GE.AND P6, PT, R32, R135, PT ;  /* 0x000000872000720c */ /* 0x000fe40003fc6270 */
[----:B------:R-:W-:Y:S02]  /*a670*/  IADD3 R4, R0, 0x58, RZ ;  /* 0x0000005800047810 */ /* 0x000fe40007ffe0ff */
[----:B------:R-:W-:-:S02]  /*a680*/  FSEL R180, R180, -INF , !P4 ;  /* 0xff800000b4b47808 */ /* 0x000fc40006000000 */
[----:B------:R-:W-:Y:S02]  /*a690*/  FSEL R164, R182, -INF , !P3 ;  /* 0xff800000b6a47808 */ /* 0x000fe40005800000 */
[----:B------:R-:W-:Y:S02]  /*a6a0*/  FSEL R170, R181, -INF , !P6 ;  /* 0xff800000b5aa7808 */ /* 0x000fe40007000000 */
[-C--:B------:R-:W-:Y:S02]  /*a6b0*/  ISETP.GE.AND P4, PT, R32, R134.reuse, PT ;  /* 0x000000862000720c */ /* 0x080fe40003f86270 */
[C---:B------:R-:W-:Y:S02]  /*a6c0*/  ISETP.GE.AND P3, PT, R4.reuse, R135, PT ;  /* 0x000000870400720c */ /* 0x040fe40003f66270 */
[----:B------:R-:W-:Y:S02]  /*a6d0*/  ISETP.GE.AND P6, PT, R4, R134, PT ;  /* 0x000000860400720c */ /* 0x000fe40003fc6270 */
[----:B------:R-:W-:-:S02]  /*a6e0*/  IADD3 R4, R0, 0x59, RZ ;  /* 0x0000005900047810 */ /* 0x000fc40007ffe0ff */
[----:B------:R-:W-:Y:S02]  /*a6f0*/  FSEL R162, R183, -INF , !P4 ;  /* 0xff800000b7a27808 */ /* 0x000fe40006000000 */
[----:B------:R-:W-:Y:S02]  /*a700*/  ISETP.GE.AND P4, PT, R4, R135, PT ;  /* 0x000000870400720c */ /* 0x000fe40003f86270 */
[----:B------:R-:W-:Y:S02]  /*a710*/  IADD3 R5, R0, 0x60, RZ ;  /* 0x0000006000057810 */ /* 0x000fe40007ffe0ff */
[----:B------:R-:W-:Y:S02]  /*a720*/  FSEL R174, R24, -INF , !P3 ;  /* 0xff80000018ae7808 */ /* 0x000fe40005800000 */
[----:B------:R-:W-:Y:S02]  /*a730*/  FSEL R158, R26, -INF , !P6 ;  /* 0xff8000001a9e7808 */ /* 0x000fe40007000000 */
[----:B------:R-:W-:-:S02]  /*a740*/  FSEL R168, R25, -INF , !P4 ;  /* 0xff80000019a87808 */ /* 0x000fc40006000000 */
        /* <DEDUP_REMOVED lines=18> */
[----:B------:R-:W-:Y:S02]  /*a870*/  IADD3 R4, R0, 0x70, RZ ;  /* 0x0000007000047810 */ /* 0x000fe40007ffe0ff */
[----:B------:R-:W-:Y:S02]  /*a880*/  FSEL R142, R18, -INF , !P3 ;  /* 0xff800000128e7808 */ /* 0x000fe40005800000 */
[----:B------:R-:W-:Y:S02]  /*a890*/  ISETP.GE.AND P3, PT, R4, R135, PT ;  /* 0x000000870400720c */ /* 0x000fe40003f66270 */
[----:B------:R-:W-:Y:S02]  /*a8a0*/  IADD3 R5, R0, 0x71, RZ ;  /* 0x0000007100057810 */ /* 0x000fe40007ffe0ff */
[----:B------:R-:W-:Y:S02]  /*a8b0*/  FSEL R62, R12, -INF , !P3 ;  /* 0xff8000000c3e7808 */ /* 0x000fe40005800000 */
[----:B------:R-:W-:-:S02]  /*a8c0*/  ISETP.GE.AND P3, PT, R5, R134, PT ;  /* 0x000000860500720c */ /* 0x000fc40003f66270 */
[----:B------:R-:W-:Y:S02]  /*a8d0*/  FSEL R148, R17, -INF , !P6 ;  /* 0xff80000011947808 */ /* 0x000fe40007000000 */
[----:B------:R-:W-:Y:S02]  /*a8e0*/  FSEL R45, R15, -INF , !P3 ;  /* 0xff8000000f2d7808 */ /* 0x000fe40005800000 */
[----:B------:R-:W-:Y:S02]  /*a8f0*/  ISETP.GE.AND P3, PT, R0, R135, PT ;  /* 0x000000870000720c */ /* 0x000fe40003f66270 */
[----:B------:R-:W-:Y:S02]  /*a900*/  FSEL R140, R19, -INF , !P4 ;  /* 0xff800000138c7808 */ /* 0x000fe40006000000 */
[----:B------:R-:W-:Y:S02]  /*a910*/  FSEL R136, R136, -INF , !P3 ;  /* 0xff80000088887808 */ /* 0x000fe40005800000 */
[----:B------:R-:W-:-:S02]  /*a920*/  ISETP.GT.AND P3, PT, R229, R224, PT ;  /* 0x000000e0e500720c */ /* 0x000fc40003f64270 */
[----:B------:R-:W-:Y:S02]  /*a930*/  ISETP.GE.AND P6, PT, R4, R134, PT ;  /* 0x000000860400720c */ /* 0x000fe40003fc6270 */
[-C--:B------:R-:W-:Y:S02]  /*a940*/  ISETP.GE.AND P4, PT, R5, R135.reuse, PT ;  /* 0x000000870500720c */ /* 0x080fe40003f86270 */
[----:B------:R-:W-:Y:S02]  /*a950*/  IADD3 R4, R0, 0x78, RZ ;  /* 0x0000007800047810 */ /* 0x000fe40007ffe0ff */
[----:B------:R-:W-:Y:S02]  /*a960*/  FSEL R48, R14, -INF , !P6 ;  /* 0xff8000000e307808 */ /* 0x000fe40007000000 */
[----:B------:R-:W-:Y:S02]  /*a970*/  FSEL R58, R13, -INF , !P4 ;  /* 0xff8000000d3a7808 */ /* 0x000fe40006000000 */
[----:B------:R-:W-:-:S02]  /*a980*/  ISETP.GE.AND P6, PT, R4, R135, PT ;  /* 0x000000870400720c */ /* 0x000fc40003fc6270 */
[-C--:B------:R-:W-:Y:S02]  /*a990*/  ISETP.GE.AND P4, PT, R4, R134.reuse, PT ;  /* 0x000000860400720c */ /* 0x080fe40003f86270 */
[----:B------:R-:W-:Y:S02]  /*a9a0*/  IADD3 R5, R0, 0x79, RZ ;  /* 0x0000007900057810 */ /* 0x000fe40007ffe0ff */
[----:B------:R-:W-:Y:S02]  /*a9b0*/  FSEL R4, R139, -INF , !P5 ;  /* 0xff8000008b047808 */ /* 0x000fe40006800000 */
[----:B------:R-:W-:Y:S02]  /*a9c0*/  FSEL R56, R176, -INF , !P6 ;  /* 0xff800000b0387808 */ /* 0x000fe40007000000 */
[----:B------:R-:W-:Y:S02]  /*a9d0*/  FSEL R47, R178, -INF , !P4 ;  /* 0xff800000b22f7808 */ /* 0x000fe40006000000 */
[----:B------:R-:W-:-:S02]  /*a9e0*/  ISETP.GE.AND P5, PT, R0, R134, PT ;  /* 0x000000860000720c */ /* 0x000fc40003fa6270 */
[C---:B------:R-:W-:Y:S02]  /*a9f0*/  ISETP.GE.AND P6, PT, R5.reuse, R135, PT ;  /* 0x000000870500720c */ /* 0x040fe40003fc6270 */
[----:B------:R-:W-:Y:S02]  /*aa00*/  ISETP.GE.AND P4, PT, R5, R134, PT ;  /* 0x000000860500720c */ /* 0x000fe40003f86270 */
[----:B------:R-:W-:Y:S02]  /*aa10*/  FSEL R138, R138, -INF , !P5 ;  /* 0xff8000008a8a7808 */ /* 0x000fe40006800000 */
[----:B------:R-:W-:Y:S02]  /*aa20*/  FSEL R51, R177, -INF , !P6 ;  /* 0xff800000b1337808 */ /* 0x000fe40007000000 */
[----:B------:R-:W-:Y:S01]  /*aa30*/  FSEL R46, R179, -INF , !P4 ;  /* 0xff800000b32e7808 */ /* 0x000fe20006000000 */
[----:B------:R-:W-:Y:S05]  /*aa40*/  @!P3 BRA `(.L_x_1510) ;  /* 0x00000d300000b947 */ /* 0x000fea0003800000 */
[----:B------:R-:W-:Y:S05]  /*aa50*/  @!P0 BRA `(.L_x_1511) ;  /* 0x000003b000008947 */ /* 0x000fea0003800000 */
[----:B------:R-:W-:Y:S01]  /*aa60*/  IABS R0, c[0x0][0x2d0] ;  /* 0x0000b40000007a13 */ /* 0x000fe20000000000 */
[----:B------:R-:W-:-:S03]  /*aa70*/  IMAD.SHL.U32 R6, R229, 0x80, RZ ;  /* 0x00000080e5067824 */ /* 0x000fc600078e00ff */
[----:B------:R-:W1:Y:S02]  /*aa80*/  I2F.RP R7, R0 ;  /* 0x0000000000077306 */ /* 0x000e640000209400 */
[----:B------:R-:W-:Y:S02]  /*aa90*/  IABS R8, R6 ;  /* 0x0000000600087213 */ /* 0x000fe40000000000 */
[C---:B------:R-:W-:Y:S02]  /*aaa0*/  IADD3 R10, R6.reuse, -0x80, RZ ;  /* 0xffffff80060a7810 */ /* 0x040fe40007ffe0ff */
[----:B------:R-:W-:Y:S02]  /*aab0*/  LOP3.LUT R6, R6, c[0x0][0x2d0], RZ, 0x3c, !PT ;  /* 0x0000b40006067a12 */ /* 0x000fe400078e3cff */
[----:B-1----:R-:W1:Y:S02]  /*aac0*/  MUFU.RCP R12, R7 ;  /* 0x00000007000c7308 */ /* 0x002e640000001000 */
[----:B-1----:R-:W-:-:S02]  /*aad0*/  IADD3 R12, R12, 0xffffffe, RZ ;  /* 0x0ffffffe0c0c7810 */ /* 0x002fc40007ffe0ff */
[----:B------:R-:W-:-:S04]  /*aae0*/  IABS R7, R10 ;  /* 0x0000000a00077213 */ /* 0x000fc80000000000 */
[----:B------:R-:W1:Y:S01]  /*aaf0*/  F2I.FTZ.U32.TRUNC.NTZ R13, R12 ;  /* 0x0000000c000d7305 */ /* 0x000e62000021f000 */
[----:B------:R-:W-:Y:S01]  /*ab00*/  LOP3.LUT R10, R10, c[0x0][0x2d0], RZ, 0x3c, !PT ;  /* 0x0000b4000a0a7a12 */ /* 0x000fe200078e3cff */
[----:B-1----:R-:W-:Y:S02]  /*ab10*/  IMAD.MOV R5, RZ, RZ, -R13 ;  /* 0x000000ffff057224 */ /* 0x002fe400078e0a0d */
[----:B------:R-:W-:Y:S02]  /*ab20*/  IMAD.MOV.U32 R12, RZ, RZ, RZ ;  /* 0x000000ffff0c7224 */ /* 0x000fe400078e00ff */
[----:B------:R-:W-:-:S04]  /*ab30*/  IMAD R5, R5, R0, RZ ;  /* 0x0000000005057224 */ /* 0x000fc800078e02ff */
[----:B------:R-:W-:-:S06]  /*ab40*/  IMAD.HI.U32 R5, R13, R5, R12 ;  /* 0x000000050d057227 */ /* 0x000fcc00078e000c */
[----:B------:R-:W-:-:S04]  /*ab50*/  IMAD.HI.U32 R11, R5, R8, RZ ;  /* 0x00000008050b7227 */ /* 0x000fc800078e00ff */
[----:B------:R-:W-:Y:S01]  /*ab60*/  IMAD.HI.U32 R5, R5, R7, RZ ;  /* 0x0000000705057227 */ /* 0x000fe200078e00ff */
[----:B------:R-:W-:-:S05]  /*ab70*/  IADD3 R9, -R11, RZ, RZ ;  /* 0x000000ff0b097210 */ /* 0x000fca0007ffe1ff */
[----:B------:R-:W-:Y:S02]  /*ab80*/  IMAD R9, R0, R9, R8 ;  /* 0x0000000900097224 */ /* 0x000fe400078e0208 */
[----:B------:R-:W-:-:S03]  /*ab90*/  IMAD.MOV R8, RZ, RZ, -R5 ;  /* 0x000000ffff087224 */ /* 0x000fc600078e0a05 */
[C---:B------:R-:W-:Y:S01]  /*aba0*/  ISETP.GT.U32.AND P4, PT, R0.reuse, R9, PT ;  /* 0x000000090000720c */ /* 0x040fe20003f84070 */
[----:B------:R-:W-:-:S05]  /*abb0*/  IMAD R7, R0, R8, R7 ;  /* 0x0000000800077224 */ /* 0x000fca00078e0207 */
[----:B------:R-:W-:-:S07]  /*abc0*/  ISETP.GT.U32.AND P5, PT, R0, R7, PT ;  /* 0x000000070000720c */ /* 0x000fce0003fa4070 */
[----:B------:R-:W-:Y:S01]  /*abd0*/  @!P4 IMAD.IADD R9, R9, 0x1, -R0 ;  /* 0x000000010909c824 */ /* 0x000fe200078e0a00 */
[----:B------:R-:W-:-:S04]  /*abe0*/  @!P4 IADD3 R11, R11, 0x1, RZ ;  /* 0x000000010b0bc810 */ /* 0x000fc80007ffe0ff */
[-C--:B------:R-:W-:Y:S02]  /*abf0*/  ISETP.GE.U32.AND P6, PT, R9, R0.reuse, PT ;  /* 0x000000000900720c */ /* 0x080fe40003fc6070 */
[-C--:B------:R-:W-:Y:S02]  /*ac00*/  @!P5 IADD3 R7, R7, -R0.reuse, RZ ;  /* 0x800000000707d210 */ /* 0x080fe40007ffe0ff */
[----:B------:R-:W-:Y:S02]  /*ac10*/  @!P5 IADD3 R5, R5, 0x1, RZ ;  /* 0x000000010505d810 */ /* 0x000fe40007ffe0ff */
[----:B------:R-:W-:Y:S02]  /*ac20*/  ISETP.GE.U32.AND P4, PT, R7, R0, PT ;  /* 0x000000000700720c */ /* 0x000fe40003f86070 */
[----:B------:R-:W-:Y:S02]  /*ac30*/  ISETP.GE.AND P5, PT, R10, RZ, PT ;  /* 0x000000ff0a00720c */ /* 0x000fe40003fa6270 */
[----:B------:R-:W-:-:S03]  /*ac40*/  LOP3.LUT R0, RZ, c[0x0][0x2d0], RZ, 0x33, !PT ;  /* 0x0000b400ff007a12 */ /* 0x000fc600078e33ff */
[----:B------:R-:W-:Y:S02]  /*ac50*/  @P6 IADD3 R11, R11, 0x1, RZ ;  /* 0x000000010b0b6810 */ /* 0x000fe40007ffe0ff */
[----:B------:R-:W-:-:S04]  /*ac60*/  ISETP.GE.AND P6, PT, R6, RZ, PT ;  /* 0x000000ff0600720c */ /* 0x000fc80003fc6270 */
[----:B------:R-:W-:Y:S02]  /*ac70*/  @P4 IADD3 R5, R5, 0x1, RZ ;  /* 0x0000000105054810 */ /* 0x000fe40007ffe0ff */
[----:B------:R-:W-:-:S03]  /*ac80*/  ISETP.NE.AND P4, PT, RZ, c[0x0][0x2d0], PT ;  /* 0x0000b400ff007a0c */ /* 0x000fc60003f85270 */
[----:B------:R-:W-:-:S04]  /*ac90*/  @!P5 IMAD.MOV R5, RZ, RZ, -R5 ;  /* 0x000000ffff05d224 */ /* 0x000fc800078e0a05 */
[----:B------:R-:W-:-:S05]  /*aca0*/  @!P6 IMAD.MOV R11, RZ, RZ, -R11 ;  /* 0x000000ffff0be224 */ /* 0x000fca00078e0a0b */
        /* <DEDUP_REMOVED lines=16> */
[----:B------:R-:W-:-:S05]  /*adb0*/  SHF.R.S32.HI R5, RZ, 0x1f, R6 ;  /* 0x0000001fff057819 */ /* 0x000fca0000011406 */
[----:B------:R-:W-:-:S04]  /*adc0*/  IMAD R5, R5, c[0x0][0x180], RZ ;  /* 0x0000600005057a24 */ /* 0x000fc800078e02ff */
[----:B------:R-:W-:-:S04]  /*add0*/  IMAD R5, R6, c[0x0][0x184], R5 ;  /* 0x0000610006057a24 */ /* 0x000fc800078e0205 */
[----:B------:R-:W-:Y:S01]  /*ade0*/  IMAD.IADD R6, R9, 0x1, R5 ;  /* 0x0000000109067824 */ /* 0x000fe200078e0205 */
[----:B------:R-:W-:Y:S01]  /*adf0*/  MOV R9, R8 ;  /* 0x0000000800097202 */ /* 0x000fe20000000f00 */
[----:B------:R-:W-:Y:S05]  /*ae00*/  BRA `(.L_x_1512) ;  /* 0x0000003000007947 */ /* 0x000fea0003800000 */
.L_x_1511:
[----:B------:R-:W-:-:S05]  /*ae10*/  IMAD.MOV.U32 R9, RZ, RZ, c[0x0][0x198] ;  /* 0x00006600ff097624 */ /* 0x000fca00078e00ff */
[----:B------:R-:W-:-:S04]  /*ae20*/  LEA R9, -R9, RZ, 0x7 ;  /* 0x000000ff09097211 */ /* 0x000fc800078e39ff */
[----:B------:R-:W-:Y:S02]  /*ae30*/  SHF.R.S32.HI R6, RZ, 0x1f, R9 ;  /* 0x0000001fff067819 */ /* 0x000fe40000011409 */
.L_x_1512:
[-C--:B------:R-:W-:Y:S01]  /*ae40*/  @!P1 IADD3 R5, P4, R2, R9.reuse, RZ ;  /* 0x0000000902059210 */ /* 0x080fe20007f9e0ff */
[----:B------:R1:W-:Y:S01]  /*ae50*/  @P2 STS.128 [R230+0x4000], RZ ;  /* 0x004000ffe6002388 */ /* 0x0003e20000000c00 */
[----:B------:R-:W-:Y:S01]  /*ae60*/  @!P2 IADD3 R11, P6, R226, R9, RZ ;  /* 0x00000009e20ba210 */ /* 0x000fe20007fde0ff */
[----:B------:R-:W-:Y:S02]  /*ae70*/  BSSY B0, `(.L_x_1513) ;  /* 0x000008d000007945 */ /* 0x000fe40003800000 */
[----:B------:R-:W-:Y:S01]  /*ae80*/  @!P1 IMAD.X R0, R133, 0x1, R6, P4 ;  /* 0x0000000185009824 */ /* 0x000fe200020e0606 */
[----:B------:R-:W-:-:S04]  /*ae90*/  @!P1 LEA R28, P4, R5, c[0x0][0x168], 0x1 ;  /* 0x00005a00051c9a11 */ /* 0x000fc800078808ff */
[----:B------:R-:W-:Y:S01]  /*aea0*/  @!P1 LEA.HI.X R29, R5, c[0x0][0x16c], R0, 0x1, P4 ;  /* 0x00005b00051d9a11 */ /* 0x000fe200020f0c00 */
[----:B------:R-:W-:Y:S01]  /*aeb0*/  @!P2 IMAD.X R0, R225, 0x1, R6, P6 ;  /* 0x00000001e100a824 */ /* 0x000fe200030e0606 */
[-CC-:B------:R-:W-:Y:S02]  /*aec0*/  @!P1 IADD3 R8, P5, P4, R2, R9.reuse, R226.reuse ;  /* 0x0000000902089210 */ /* 0x180fe40007cbe0e2 */
[----:B------:R-:W-:Y:S02]  /*aed0*/  @!P2 LEA R26, P6, R11, R238, 0x1 ;  /* 0x000000ee0b1aa211 */ /* 0x000fe400078c08ff */
[----:B------:R-:W-:Y:S02]  /*aee0*/  @!P1 IADD3.X R5, R133, R6, R225, P5, P4 ;  /* 0x0000000685059210 */ /* 0x000fe40002fe84e1 */
[----:B------:R-:W-:Y:S02]  /*aef0*/  IADD3 R7, P5, P4, R226, R9, R226 ;  /* 0x00000009e2077210 */ /* 0x000fe40007cbe0e2 */
[----:B------:R-:W-:-:S02]  /*af00*/  @!P2 LEA.HI.X R27, R11, R237, R0, 0x1, P6 ;  /* 0x000000ed0b1ba211 */ /* 0x000fc400030f0c00 */
[----:B------:R-:W-:Y:S02]  /*af10*/  IADD3.X R0, R225, R6, R225, P5, P4 ;  /* 0x00000006e1007210 */ /* 0x000fe40002fe84e1 */
[----:B------:R-:W-:Y:S02]  /*af20*/  @!P1 LEA R24, P6, R8, c[0x0][0x168], 0x1 ;  /* 0x00005a0008189a11 */ /* 0x000fe400078c08ff */
[----:B------:R-:W-:Y:S02]  /*af30*/  @!P1 IADD3 R11, P4, R2, R7, RZ ;  /* 0x00000007020b9210 */ /* 0x000fe40007f9e0ff */
[----:B------:R-:W-:Y:S02]  /*af40*/  @!P2 LEA R20, P5, R9, R238, 0x1 ;  /* 0x000000ee0914a211 */ /* 0x000fe400078a08ff */
[----:B------:R-:W-:Y:S01]  /*af50*/  @!P1 LEA.HI.X R25, R8, c[0x0][0x16c], R5, 0x1, P6 ;  /* 0x00005b0008199a11 */ /* 0x000fe200030f0c05 */
[----:B------:R-:W-:Y:S01]  /*af60*/  @!P1 IMAD.X R8, R133, 0x1, R0, P4 ;  /* 0x0000000185089824 */ /* 0x000fe200020e0600 */
[----:B------:R-:W-:-:S02]  /*af70*/  @!P2 LEA.HI.X R21, R9, R237, R6, 0x1, P5 ;  /* 0x000000ed0915a211 */ /* 0x000fc400028f0c06 */
[-C--:B------:R-:W-:Y:S02]  /*af80*/  @!P2 LEA R22, P6, R7, R238.reuse, 0x1 ;  /* 0x000000ee0716a211 */ /* 0x080fe400078c08ff */
[----:B------:R-:W-:Y:S01]  /*af90*/  IADD3 R5, P4, R226, R7, RZ ;  /* 0x00000007e2057210 */ /* 0x000fe20007f9e0ff */
[----:B------:R-:W-:Y:S01]  /*afa0*/  @!PT LDS RZ, [RZ] ;  /* 0x00000000fffff984 */ /* 0x000fe20000000800 */
[----:B------:R-:W-:Y:S01]  /*afb0*/  @!PT LDS RZ, [RZ] ;  /* 0x00000000fffff984 */ /* 0x000fe20000000800 */
[----:B------:R-:W-:Y:S01]  /*afc0*/  @!PT LDS RZ, [RZ] ;  /* 0x00000000fffff984 */ /* 0x000fe20000000800 */
[----:B------:R2:W-:Y:S01]  /*afd0*/  @!P2 LDGSTS.E.BYPASS.LTC128B.128 [R230+0x4000], [R20.64] ;  /* 0x0400000014e6afae */ /* 0x0005e2000b901d4e */
[----:B------:R-:W-:Y:S02]  /*afe0*/  @!P1 LEA R18, P5, R11, c[0x0][0x168], 0x1 ;  /* 0x00005a000b129a11 */ /* 0x000fe400078a08ff */
[--C-:B------:R-:W-:Y:S01]  /*aff0*/  @!P2 LEA.HI.X R23, R7, R237, R0.reuse, 0x1, P6 ;  /* 0x000000ed0717a211 */ /* 0x100fe200030f0c00 */
[----:B------:R-:W-:Y:S01]  /*b000*/  IMAD.X R0, R225, 0x1, R0, P4 ;  /* 0x00000001e1007824 */ /* 0x000fe200020e0600 */
[----:B------:R-:W-:Y:S01]  /*b010*/  @!P1 LEA.HI.X R19, R11, c[0x0][0x16c], R8, 0x1, P5 ;  /* 0x00005b000b139a11 */ /* 0x000fe200028f0c08 */
[----:B------:R1:W-:Y:S01]  /*b020*/  @P1 STS.128 [R230+0x8000], RZ ;  /* 0x008000ffe6001388 */ /* 0x0003e20000000c00 */
[----:B------:R-:W-:-:S02]  /*b030*/  @!P2 LEA R16, P6, R5, R238, 0x1 ;  /* 0x000000ee0510a211 */ /* 0x000fc400078c08ff */
[-C--:B------:R-:W-:Y:S01]  /*b040*/  @!P1 IADD3 R8, P5, R2, R5.reuse, RZ ;  /* 0x0000000502089210 */ /* 0x080fe20007fbe0ff */
[----:B------:R-:W-:Y:S01]  /*b050*/  @!PT LDS RZ, [RZ] ;  /* 0x00000000fffff984 */ /* 0x000fe20000000800 */
[----:B------:R-:W-:Y:S01]  /*b060*/  @!PT LDS RZ, [RZ] ;  /* 0x00000000fffff984 */ /* 0x000fe20000000800 */
[----:B------:R-:W-:Y:S01]  /*b070*/  @!PT LDS RZ, [RZ] ;  /* 0x00000000fffff984 */ /* 0x000fe20000000800 */
[----:B------:R1:W-:Y:S01]  /*b080*/  @!P1 LDGSTS.E.BYPASS.LTC128B.128 [R230+0x8000], [R28.64+0x80] ;  /* 0x080000801ce69fae */ /* 0x0003e2000b901d4e */
[----:B------:R-:W-:Y:S02]  /*b090*/  IADD3 R7, P4, R226, R5, RZ ;  /* 0x00000005e2077210 */ /* 0x000fe40007f9e0ff */
[--C-:B------:R-:W-:Y:S01]  /*b0a0*/  @!P2 LEA.HI.X R17, R5, R237, R0.reuse, 0x1, P6 ;  /* 0x000000ed0511a211 */ /* 0x100fe200030f0c00 */
[--C-:B------:R-:W-:Y:S01]  /*b0b0*/  @!P1 IMAD.X R5, R133, 0x1, R0.reuse, P5 ;  /* 0x0000000185059824 */ /* 0x100fe200028e0600 */
[----:B------:R-:W-:Y:S01]  /*b0c0*/  @!P1 LEA R14, P5, R8, c[0x0][0x168], 0x1 ;  /* 0x00005a00080e9a11 */ /* 0x000fe200078a08ff */
[----:B------:R-:W-:Y:S01]  /*b0d0*/  IMAD.X R0, R225, 0x1, R0, P4 ;  /* 0x00000001e1007824 */ /* 0x000fe200020e0600 */
[----:B------:R-:W-:Y:S01]  /*b0e0*/  @!P1 IADD3 R11, P4, R2, R7, RZ ;  /* 0x00000007020b9210 */ /* 0x000fe20007f9e0ff */
[----:B------:R1:W-:Y:S01]  /*b0f0*/  @P2 STS.128 [R230+0x4800], RZ ;  /* 0x004800ffe6002388 */ /* 0x0003e20000000c00 */
[----:B------:R-:W-:-:S02]  /*b100*/  @!P1 LEA.HI.X R15, R8, c[0x0][0x16c], R5, 0x1, P5 ;  /* 0x00005b00080f9a11 */ /* 0x000fc400028f0c05 */
[-C--:B------:R-:W-:Y:S01]  /*b110*/  @!P2 LEA R12, P6, R7, R238.reuse, 0x1 ;  /* 0x000000ee070ca211 */ /* 0x080fe200078c08ff */
[--C-:B------:R-:W-:Y:S01]  /*b120*/  @!P1 IMAD.X R8, R133, 0x1, R0.reuse, P4 ;  /* 0x0000000185089824 */ /* 0x100fe200020e0600 */
        /* <DEDUP_REMOVED lines=21> */
[----:B--2---:R-:W-:Y:S01]  /*b280*/  @!P1 IADD3 R20, P4, R2, R7, RZ ;  /* 0x0000000702149210 */ /* 0x004fe20007f9e0ff */
[----:B------:R1:W-:Y:S01]  /*b290*/  @P2 STS.128 [R230+0x5000], RZ ;  /* 0x005000ffe6002388 */ /* 0x0003e20000000c00 */
[----:B------:R-:W-:-:S03]  /*b2a0*/  @!P1 LEA.HI.X R33, R8, c[0x0][0x16c], R5, 0x1, P5 ;  /* 0x00005b0008219a11 */ /* 0x000fc600028f0c05 */
[--C-:B------:R-:W-:Y:S01]  /*b2b0*/  @!P1 IMAD.X R5, R133, 0x1, R0.reuse, P4 ;  /* 0x0000000185059824 */ /* 0x100fe200020e0600 */
[C---:B------:R-:W-:Y:S01]  /*b2c0*/  @!P1 LEA R34, P4, R20.reuse, c[0x0][0x168], 0x1 ;  /* 0x00005a0014229a11 */ /* 0x040fe200078808ff */
[----:B------:R-:W-:Y:S01]  /*b2d0*/  @!PT LDS RZ, [RZ] ;  /* 0x00000000fffff984 */ /* 0x000fe20000000800 */
[----:B------:R-:W-:Y:S01]  /*b2e0*/  @!PT LDS RZ, [RZ] ;  /* 0x00000000fffff984 */ /* 0x000fe20000000800 */
[----:B------:R-:W-:Y:S01]  /*b2f0*/  @!PT LDS RZ, [RZ] ;  /* 0x00000000fffff984 */ /* 0x000fe20000000800 */
[----:B------:R1:W-:Y:S03]  /*b300*/  @!P2 LDGSTS.E.BYPASS.LTC128B.128 [R230+0x5000], [R22.64] ;  /* 0x0500000016e6afae */ /* 0x0003e6000b901d4e */
[----:B------:R-:W-:Y:S01]  /*b310*/  @!P1 LEA.HI.X R35, R20, c[0x0][0x16c], R5, 0x1, P4 ;  /* 0x00005b0014239a11 */ /* 0x000fe200020f0c05 */
[----:B------:R1:W-:Y:S01]  /*b320*/  @P1 STS.128 [R230+0x9000], RZ ;  /* 0x009000ffe6001388 */ /* 0x0003e20000000c00 */
[C---:B------:R-:W-:Y:S02]  /*b330*/  @!P2 LEA R20, P5, R7.reuse, R238, 0x1 ;  /* 0x000000ee0714a211 */ /* 0x040fe400078a08ff */
        /* <DEDUP_REMOVED lines=64> */
.L_x_1514:
[----:B------:R-:W-:Y:S05]  /*b740*/  BSYNC B0 ;  /* 0x0000000000007941 */ /* 0x000fea0003800000 */
.L_x_1513:
[----:B------:R-:W0:Y:S01]  /*b750*/  LDGDEPBAR ;  /* 0x00000000000079af */ /* 0x000e220000000000 */
[----:B------:R-:W-:-:S04]  /*b760*/  LEA R238, P1, R9, R238, 0x1 ;  /* 0x000000ee09ee7211 */ /* 0x000fc800078208ff */
[----:B------:R-:W-:Y:S02]  /*b770*/  LEA.HI.X R237, R9, R237, R6, 0x1, P1 ;  /* 0x000000ed09ed7211 */ /* 0x000fe400008f0c06 */
.L_x_1510:
        /* <DEDUP_REMOVED lines=80> */
[----:B------:R-:W-:Y:S02]  /*bc80*/  FSETP.NEU.FTZ.AND P1, PT, R37, -INF , PT ;  /* 0xff8000002500780b */ /* 0x000fe40003f3d000 */
[C---:B------:R-:W-:Y:S01]  /*bc90*/  FSETP.NEU.FTZ.AND P2, PT, R38.reuse, -INF , PT ;  /* 0xff8000002600780b */ /* 0x040fe20003f5d000 */
[C---:B------:R-:W-:Y:S01]  /*bca0*/  FMUL.FTZ R61, R38.reuse, c[0x0][0x23c] ;  /* 0x00008f00263d7a20 */ /* 0x040fe20000410000 */
[----:B------:R-:W-:Y:S02]  /*bcb0*/  FSEL R49, R49, RZ, P1 ;  /* 0x000000ff31317208 */ /* 0x000fe40000800000 */
[----:B------:R-:W-:Y:S02]  /*bcc0*/  FSEL R5, R38, RZ, P2 ;  /* 0x000000ff26057208 */ /* 0x000fe40001000000 */
[----:B------:R-:W-:Y:S01]  /*bcd0*/  FSEL R6, R37, RZ, P1 ;  /* 0x000000ff25067208 */ /* 0x000fe20000800000 */
[----:B------:R-:W-:Y:S01]  /*bce0*/  FFMA.FTZ R2, R4, c[0x0][0x23c], -R49 ;  /* 0x00008f0004027a23 */ /* 0x000fe20000010831 */
[----:B------:R-:W-:Y:S01]  /*bcf0*/  FSEL R61, R61, RZ, P2 ;  /* 0x000000ff3d3d7208 */ /* 0x000fe20001000000 */
[----:B------:R-:W-:-:S02]  /*bd00*/  FADD.FTZ R4, R132, -R5 ;  /* 0x8000000584047221 */ /* 0x000fc40000010000 */
[----:B------:R-:W-:Y:S02]  /*bd10*/  FADD.FTZ R6, R3, -R6 ;  /* 0x8000000603067221 */ /* 0x000fe40000010000 */
[--C-:B------:R-:W-:Y:S01]  /*bd20*/  FFMA.FTZ R36, R136, c[0x0][0x23c], -R61.reuse ;  /* 0x00008f0088247a23 */ /* 0x100fe2000001083d */
[----:B------:R-:W-:Y:S01]  /*bd30*/  MUFU.EX2 R2, R2 ;  /* 0x0000000200027308 */ /* 0x000fe20000000800 */
[--C-:B------:R-:W-:Y:S02]  /*bd40*/  FFMA.FTZ R31, R169, c[0x0][0x23c], -R61.reuse ;  /* 0x00008f00a91f7a23 */ /* 0x100fe4000001083d */
[--C-:B------:R-:W-:Y:S02]  /*bd50*/  FFMA.FTZ R30, R167, c[0x0][0x23c], -R61.reuse ;  /* 0x00008f00a71e7a23 */ /* 0x100fe4000001083d */
[----:B------:R-:W-:Y:S02]  /*bd60*/  FFMA.FTZ R29, R165, c[0x0][0x23c], -R61 ;  /* 0x00008f00a51d7a23 */ /* 0x000fe4000001083d */
[--C-:B------:R-:W-:Y:S01]  /*bd70*/  FFMA.FTZ R28, R138, c[0x0][0x23c], -R49.reuse ;  /* 0x00008f008a1c7a23 */ /* 0x100fe20000010831 */
[----:B------:R-:W-:Y:S01]  /*bd80*/  MUFU.EX2 R36, R36 ;  /* 0x0000002400247308 */ /* 0x000fe20000000800 */
[----:B------:R-:W-:-:S02]  /*bd90*/  FFMA.FTZ R0, R161, c[0x0][0x23c], -R49 ;  /* 0x00008f00a1007a23 */ /* 0x000fc40000010831 */
[----:B------:R-:W-:Y:S02]  /*bda0*/  FFMA.FTZ R39, R163, c[0x0][0x23c], -R49 ;  /* 0x00008f00a3277a23 */ /* 0x000fe40000010831 */
[----:B------:R-:W-:Y:S02]  /*bdb0*/  FMUL.FTZ R44, R4, c[0x0][0x23c] ;  /* 0x00008f00042c7a20 */ /* 0x000fe40000410000 */
[----:B------:R-:W-:Y:S01]  /*bdc0*/  FMUL.FTZ R3, R6, c[0x0][0x23c] ;  /* 0x00008f0006037a20 */ /* 0x000fe20000410000 */
[----:B------:R-:W1:Y:S01]  /*bdd0*/  MUFU.EX2 R31, R31 ;  /* 0x0000001f001f7308 */ /* 0x000e620000000800 */
[--C-:B------:R-:W-:Y:S02]  /*bde0*/  FFMA.FTZ R50, R159, c[0x0][0x23c], -R61.reuse ;  /* 0x00008f009f327a23 */ /* 0x100fe4000001083d */
[--C-:B------:R-:W-:Y:S02]  /*bdf0*/  FFMA.FTZ R59, R157, c[0x0][0x23c], -R61.reuse ;  /* 0x00008f009d3b7a23 */ /* 0x100fe4000001083d */
[----:B------:R-:W-:-:S02]  /*be00*/  FFMA.FTZ R57, R155, c[0x0][0x23c], -R61 ;  /* 0x00008f009b397a23 */ /* 0x000fc4000001083d */
[----:B------:R-:W-:Y:S01]  /*be10*/  FFMA.FTZ R60, R60, c[0x0][0x23c], -R61 ;  /* 0x00008f003c3c7a23 */ /* 0x000fe2000001083d */
[----:B------:R-:W-:Y:S01]  /*be20*/  MUFU.EX2 R30, R30 ;  /* 0x0000001e001e7308 */ /* 0x000fe20000000800 */
[--C-:B------:R-:W-:Y:S02]  /*be30*/  FFMA.FTZ R64, R151, c[0x0][0x23c], -R49.reuse ;  /* 0x00008f0097407a23 */ /* 0x100fe40000010831 */
[--C-:B------:R-:W-:Y:S02]  /*be40*/  FFMA.FTZ R65, R153, c[0x0][0x23c], -R49.reuse ;  /* 0x00008f0099417a23 */ /* 0x100fe40000010831 */
[--C-:B------:R-:W-:Y:S02]  /*be50*/  FFMA.FTZ R63, R63, c[0x0][0x23c], -R49.reuse ;  /* 0x00008f003f3f7a23 */ /* 0x100fe40000010831 */
[--C-:B------:R-:W-:Y:S01]  /*be60*/  FFMA.FTZ R66, R149, c[0x0][0x23c], -R49.reuse ;  /* 0x00008f0095427a23 */ /* 0x100fe20000010831 */
[----:B------:R-:W2:Y:S01]  /*be70*/  MUFU.EX2 R29, R29 ;  /* 0x0000001d001d7308 */ /* 0x000ea20000000800 */
[----:B-1----:R-:W-:Y:S01]  /*be80*/  F2FP.BF16.PACK_AB R4, R31, R36 ;  /* 0x000000241f04723e */ /* 0x002fe200000010ff */
[----:B------:R-:W-:-:S02]  /*be90*/  FFMA.FTZ R135, R137, c[0x0][0x23c], -R49 ;  /* 0x00008f0089877a23 */ /* 0x000fc40000010831 */
[----:B------:R-:W-:Y:S02]  /*bea0*/  FFMA.FTZ R138, R166, c[0x0][0x23c], -R49 ;  /* 0x00008f00a68a7a23 */ /* 0x000fe40000010831 */
[----:B------:R-:W-:Y:S02]  /*beb0*/  FFMA.FTZ R139, R160, c[0x0][0x23c], -R61 ;  /* 0x00008f00a08b7a23 */ /* 0x000fe4000001083d */
[----:B------:R-:W1:Y:S01]  /*bec0*/  MUFU.EX2 R28, R28 ;  /* 0x0000001c001c7308 */ /* 0x000e620000000800 */
[--C-:B------:R-:W-:Y:S02]  /*bed0*/  FFMA.FTZ R136, R55, c[0x0][0x23c], -R49.reuse ;  /* 0x00008f0037887a23 */ /* 0x100fe40000010831 */
[----:B------:R-:W-:Y:S02]  /*bee0*/  FFMA.FTZ R137, R53, c[0x0][0x23c], -R49 ;  /* 0x00008f0035897a23 */ /* 0x000fe40000010831 */
[--C-:B------:R-:W-:Y:S02]  /*bef0*/  FFMA.FTZ R160, R52, c[0x0][0x23c], -R61.reuse ;  /* 0x00008f0034a07a23 */ /* 0x100fe4000001083d */
[--C-:B------:R-:W-:Y:S01]  /*bf00*/  FFMA.FTZ R166, R54, c[0x0][0x23c], -R61.reuse ;  /* 0x00008f0036a67a23 */ /* 0x100fe2000001083d */
[----:B------:R-:W-:Y:S01]  /*bf10*/  MUFU.EX2 R0, R0 ;  /* 0x0000000000007308 */ /* 0x000fe20000000800 */
[----:B--2---:R-:W-:Y:S01]  /*bf20*/  F2FP.BF16.PACK_AB R6, R29, R30 ;  /* 0x0000001e1d06723e */ /* 0x004fe200000010ff */
[--C-:B------:R-:W-:Y:S01]  /*bf30*/  FFMA.FTZ R67, R145, c[0x0][0x23c], -R61.reuse ;  /* 0x00008f0091437a23 */ /* 0x100fe2000001083d */
[----:B------:R-:W-:Y:S01]  /*bf40*/  LDSM.16.MT88.4 R52, [R213+0x11000] ;  /* 0x01100000d534783b */ /* 0x000fe20000004200 */
[----:B------:R-:W-:-:S02]  /*bf50*/  FFMA.FTZ R132, R143, c[0x0][0x23c], -R61 ;  /* 0x00008f008f847a23 */ /* 0x000fc4000001083d */
[--C-:B------:R-:W-:Y:S02]  /*bf60*/  FFMA.FTZ R134, R147, c[0x0][0x23c], -R61.reuse ;  /* 0x00008f0093867a23 */ /* 0x100fe4000001083d */
[----:B------:R-:W2:Y:S01]  /*bf70*/  MUFU.EX2 R39, R39 ;  /* 0x0000002700277308 */ /* 0x000ea20000000800 */
[----:B-1----:R-:W-:Y:S01]  /*bf80*/  F2FP.BF16.PACK_AB R5, R2, R28 ;  /* 0x0000001c0205723e */ /* 0x002fe200000010ff */
[--C-:B------:R-:W-:Y:S02]  /*bf90*/  FFMA.FTZ R133, R141, c[0x0][0x23c], -R61.reuse ;  /* 0x00008f008d857a23 */ /* 0x100fe4000001083d */
[----:B------:R-:W-:Y:S02]  /*bfa0*/  FFMA.FTZ R141, R252, c[0x0][0x23c], -R61 ;  /* 0x00008f00fc8d7a23 */ /* 0x000fe4000001083d */
[--C-:B------:R-:W-:Y:S02]  /*bfb0*/  FFMA.FTZ R143, R248, c[0x0][0x23c], -R49.reuse ;  /* 0x00008f00f88f7a23 */ /* 0x100fe40000010831 */
[----:B------:R-:W1:Y:S01]  /*bfc0*/  MUFU.EX2 R44, R44 ;  /* 0x0000002c002c7308 */ /* 0x000e620000000800 */
[----:B------:R-:W-:-:S02]  /*bfd0*/  FFMA.FTZ R176, R250, c[0x0][0x23c], -R49 ;  /* 0x00008f00fab07a23 */ /* 0x000fc40000010831 */
[--C-:B------:R-:W-:Y:S02]  /*bfe0*/  FFMA.FTZ R145, R246, c[0x0][0x23c], -R49.reuse ;  /* 0x00008f00f6917a23 */ /* 0x100fe40000010831 */
[----:B------:R-:W-:Y:S02]  /*bff0*/  FFMA.FTZ R178, R244, c[0x0][0x23c], -R49 ;  /* 0x00008f00f4b27a23 */ /* 0x000fe40000010831 */
[--C-:B------:R-:W-:Y:S01]  /*c000*/  FFMA.FTZ R147, R240, c[0x0][0x23c], -R61.reuse ;  /* 0x00008f00f0937a23 */ /* 0x100fe2000001083d */
[----:B------:R-:W3:Y:S01]  /*c010*/  MUFU.EX2 R3, R3 ;  /* 0x0000000300037308 */ /* 0x000ee20000000800 */
[----:B--2---:R-:W-:Y:S01]  /*c020*/  F2FP.BF16.PACK_AB R7, R39, R0 ;  /* 0x000000002707723e */ /* 0x004fe200000010ff */
[--C-:B------:R-:W-:Y:S02]  /*c030*/  FFMA.FTZ R182, R236, c[0x0][0x23c], -R61.reuse ;  /* 0x00008f00ecb67a23 */ /* 0x100fe4000001083d */
[--C-:B------:R-:W-:Y:S02]  /*c040*/  FFMA.FTZ R149, R242, c[0x0][0x23c], -R61.reuse ;  /* 0x00008f00f2957a23 */ /* 0x100fe4000001083d */
[----:B------:R-:W-:-:S02]  /*c050*/  FFMA.FTZ R188, R194, c[0x0][0x23c], -R61 ;  /* 0x00008f00c2bc7a23 */ /* 0x000fc4000001083d */
[-C--:B-1----:R-:W-:Y:S01]  /*c060*/  FMUL.FTZ R128, R128, R44.reuse ;  /* 0x0000002c80807220 */ /* 0x082fe20000410000 */
[----:B------:R-:W-:Y:S01]  /*c070*/  MUFU.EX2 R50, R50 ;  /* 0x0000003200327308 */ /* 0x000fe20000000800 */
[-C--:B------:R-:W-:Y:S02]  /*c080*/  FMUL.FTZ R129, R129, R44.reuse ;  /* 0x0000002c81817220 */ /* 0x080fe40000410000 */
[-C--:B------:R-:W-:Y:S02]  /*c090*/  FMUL.FTZ R68, R68, R44.reuse ;  /* 0x0000002c44447220 */ /* 0x080fe40000410000 */
[----:B------:R-:W-:Y:S02]  /*c0a0*/  FMUL.FTZ R69, R69, R44 ;  /* 0x0000002c45457220 */ /* 0x000fe40000410000 */
[-C--:B---3--:R-:W-:Y:S01]  /*c0b0*/  FMUL.FTZ R130, R130, R3.reuse ;  /* 0x0000000382827220 */ /* 0x088fe20000410000 */
[----:B------:R-:W1:Y:S01]  /*c0c0*/  MUFU.EX2 R59, R59 ;  /* 0x0000003b003b7308 */ /* 0x000e620000000800 */
[----:B------:R-:W-:-:S02]  /*c0d0*/  FMUL.FTZ R131, R131, R3 ;  /* 0x0000000383837220 */ /* 0x000fc40000410000 */
[-C--:B------:R-:W-:Y:S02]  /*c0e0*/  FMUL.FTZ R70, R70, R3.reuse ;  /* 0x0000000346467220 */ /* 0x080fe40000410000 */
[-C--:B------:R-:W-:Y:S02]  /*c0f0*/  FMUL.FTZ R71, R71, R3.reuse ;  /* 0x0000000347477220 */ /* 0x080fe40000410000 */
[-C--:B------:R-:W-:Y:S01]  /*c100*/  FMUL.FTZ R72, R72, R44.reuse ;  /* 0x0000002c48487220 */ /* 0x080fe20000410000 */
[----:B------:R-:W-:Y:S01]  /*c110*/  HMMA.16816.F32.BF16 R128, R4, R12, R128 ;  /* 0x0000000c0480723c */ /* 0x000fe20000041880 */
[----:B------:R-:W-:Y:S01]  /*c120*/  FMUL.FTZ R73, R73, R44 ;  /* 0x0000002c49497220 */ /* 0x000fe20000410000 */
[----:B------:R-:W-:Y:S01]  /*c130*/  MUFU.EX2 R57, R57 ;  /* 0x0000003900397308 */ /* 0x000fe20000000800 */
[-C--:B------:R-:W-:Y:S02]  /*c140*/  FMUL.FTZ R74, R74, R3.reuse ;  /* 0x000000034a4a7220 */ /* 0x080fe40000410000 */
[----:B------:R-:W-:-:S02]  /*c150*/  FMUL.FTZ R75, R75, R3 ;  /* 0x000000034b4b7220 */ /* 0x000fc40000410000 */
        /* <DEDUP_REMOVED lines=37> */
[----:B------:R-:W2:Y:S01]  /*c3b0*/  MUFU.EX2 R67, R67 ;  /* 0x0000004300437308 */ /* 0x000ea20000000800 */
        /* <DEDUP_REMOVED lines=12> */
[----:B------:R-:W3:Y:S01]  /*c480*/  MUFU.EX2 R134, R134 ;  /* 0x0000008600867308 */ /* 0x000ee20000000800 */
[----:B------:R-:W-:Y:S02]  /*c490*/  FMUL.FTZ R107, R107, R3 ;  /* 0x000000036b6b7220 */ /* 0x000fe40000410000 */
[-C--:B------:R-:W-:Y:S01]  /*c4a0*/  FMUL.FTZ R124, R124, R44.reuse ;  /* 0x0000002c7c7c7220 */ /* 0x080fe20000410000 */
[----:B------:R-:W-:Y:S01]  /*c4b0*/  HMMA.16816.F32.BF16 R100, R4, R10, R100 ;  /* 0x0000000a0464723c */ /* 0x000fe20000041864 */
[----:B------:R-:W2:Y:S01]  /*c4c0*/  LDSM.16.MT88.4 R8, [R212+0x10000] ;  /* 0x01000000d408783b */ /* 0x000ea20000004200 */
[----:B------:R-:W-:-:S02]  /*c4d0*/  FMUL.FTZ R125, R125, R44 ;  /* 0x0000002c7d7d7220 */ /* 0x000fc40000410000 */
[-C--:B------:R-:W-:Y:S01]  /*c4e0*/  FMUL.FTZ R126, R126, R3.reuse ;  /* 0x000000037e7e7220 */ /* 0x080fe20000410000 */
[----:B------:R-:W1:Y:S01]  /*c4f0*/  MUFU.EX2 R133, R133 ;  /* 0x0000008500857308 */ /* 0x000e620000000800 */
        /* <DEDUP_REMOVED lines=12> */
[----:B------:R-:W-:Y:S01]  /*c5c0*/  MUFU.EX2 R136, R136 ;  /* 0x0000008800887308 */ /* 0x000fe20000000800 */
[----:B------:R-:W-:Y:S02]  /*c5d0*/  FMUL.FTZ R115, R115, R3 ;  /* 0x0000000373737220 */ /* 0x000fe40000410000 */
[-C--:B------:R-:W-:Y:S01]  /*c5e0*/  FMUL.FTZ R120, R120, R44.reuse ;  /* 0x0000002c78787220 */ /* 0x080fe20000410000 */
[----:B-1----:R-:W-:Y:S01]  /*c5f0*/  HMMA.16816.F32.BF16 R108, R4, R12, R108 ;  /* 0x0000000c046c723c */ /* 0x002fe2000004186c */
[----:B------:R-:W-:-:S02]  /*c600*/  FMUL.FTZ R121, R121, R44 ;  /* 0x0000002c79797220 */ /* 0x000fc40000410000 */
[-C--:B------:R-:W-:Y:S01]  /*c610*/  FMUL.FTZ R122, R122, R3.reuse ;  /* 0x000000037a7a7220 */ /* 0x080fe20000410000 */
[----:B------:R-:W-:Y:S01]  /*c620*/  MUFU.EX2 R137, R137 ;  /* 0x0000008900897308 */ /* 0x000fe20000000800 */
[-C--:B------:R-:W-:Y:S02]  /*c630*/  FMUL.FTZ R123, R123, R3.reuse ;  /* 0x000000037b7b7220 */ /* 0x080fe40000410000 */
[-C--:B------:R-:W-:Y:S01]  /*c640*/  FMUL.FTZ R116, R116, R44.reuse ;  /* 0x0000002c74747220 */ /* 0x080fe20000410000 */
[----:B------:R-:W-:Y:S01]  /*c650*/  HMMA.16816.F32.BF16 R112, R4, R14, R112 ;  /* 0x0000000e0470723c */ /* 0x000fe20000041870 */
[----:B------:R-:W1:Y:S01]  /*c660*/  LDSM.16.MT88.4 R12, [R212+0xc800] ;  /* 0x00c80000d40c783b */ /* 0x000e620000004200 */
[----:B------:R-:W-:Y:S02]  /*c670*/  FMUL.FTZ R117, R117, R44 ;  /* 0x0000002c75757220 */ /* 0x000fe40000410000 */
[-C--:B------:R-:W-:Y:S01]  /*c680*/  FMUL.FTZ R118, R118, R3.reuse ;  /* 0x0000000376767220 */ /* 0x080fe20000410000 */
[----:B------:R-:W-:Y:S01]  /*c690*/  MUFU.EX2 R138, R138 ;  /* 0x0000008a008a7308 */ /* 0x000fe20000000800 */
[----:B------:R-:W-:-:S02]  /*c6a0*/  FMUL.FTZ R119, R119, R3 ;  /* 0x0000000377777220 */ /* 0x000fc40000410000 */
[C---:B--2---:R-:W-:Y:S01]  /*c6b0*/  HMMA.16816.F32.BF16 R120, R4.reuse, R8, R120 ;  /* 0x000000080478723c */ /* 0x044fe20000041878 */
[--C-:B------:R-:W-:Y:S02]  /*c6c0*/  FFMA.FTZ R151, R192, c[0x0][0x23c], -R49.reuse ;  /* 0x00008f00c0977a23 */ /* 0x100fe40000010831 */
[----:B------:R-:W-:Y:S02]  /*c6d0*/  FFMA.FTZ R186, R186, c[0x0][0x23c], -R49 ;  /* 0x00008f00baba7a23 */ /* 0x000fe40000010831 */
[----:B------:R-:W2:Y:S01]  /*c6e0*/  MUFU.EX2 R139, R139 ;  /* 0x0000008b008b7308 */ /* 0x000ea20000000800 */
[--C-:B------:R-:W-:Y:S02]  /*c6f0*/  FFMA.FTZ R153, R174, c[0x0][0x23c], -R61.reuse ;  /* 0x00008f00ae997a23 */ /* 0x100fe4000001083d */
[----:B------:R-:W-:Y:S01]  /*c700*/  HMMA.16816.F32.BF16 R116, R4, R10, R116 ;  /* 0x0000000a0474723c */ /* 0x000fe20000041874 */
[----:B------:R-:W1:Y:S01]  /*c710*/  LDSM.16.MT88.4 R8, [R216+0x10800] ;  /* 0x01080000d808783b */ /* 0x000e620000004200 */
[----:B------:R-:W-:-:S02]  /*c720*/  FFMA.FTZ R168, R168, c[0x0][0x23c], -R61 ;  /* 0x00008f00a8a87a23 */ /* 0x000fc4000001083d */
[--C-:B------:R-:W-:Y:S01]  /*c730*/  FFMA.FTZ R155, R164, c[0x0][0x23c], -R49.reuse ;  /* 0x00008f00a49b7a23 */ /* 0x100fe20000010831 */
[----:B------:R-:W1:Y:S01]  /*c740*/  MUFU.EX2 R160, R160 ;  /* 0x000000a000a07308 */ /* 0x000e620000000800 */
[--C-:B------:R-:W-:Y:S01]  /*c750*/  FFMA.FTZ R162, R162, c[0x0][0x23c], -R49.reuse ;  /* 0x00008f00a2a27a23 */ /* 0x100fe20000010831 */
[----:B------:R-:W-:Y:S01]  /*c760*/  F2FP.BF16.PACK_AB R4, R59, R50 ;  /* 0x000000323b04723e */ /* 0x000fe200000010ff */
[--C-:B------:R-:W-:Y:S01]  /*c770*/  FFMA.FTZ R157, R158, c[0x0][0x23c], -R49.reuse ;  /* 0x00008f009e9d7a23 */ /* 0x100fe20000010831 */
[----:B----4-:R-:W-:Y:S01]  /*c780*/  F2FP.BF16.PACK_AB R5, R65, R64 ;  /* 0x000000404105723e */ /* 0x010fe200000010ff */
[----:B------:R-:W-:Y:S01]  /*c790*/  FFMA.FTZ R156, R156, c[0x0][0x23c], -R49 ;  /* 0x00008f009c9c7a23 */ /* 0x000fe20000010831 */
[----:B------:R-:W-:Y:S01]  /*c7a0*/  F2FP.BF16.PACK_AB R6, R60, R57 ;  /* 0x000000393c06723e */ /* 0x000fe200000010ff */
[--C-:B------:R-:W-:Y:S01]  /*c7b0*/  FFMA.FTZ R154, R154, c[0x0][0x23c], -R61.reuse ;  /* 0x00008f009a9a7a23 */ /* 0x100fe2000001083d */
[----:B------:R-:W-:Y:S01]  /*c7c0*/  F2FP.BF16.PACK_AB R7, R66, R63 ;  /* 0x0000003f4207723e */ /* 0x000fe200000010ff */
[----:B------:R-:W4:Y:S01]  /*c7d0*/  MUFU.EX2 R166, R166 ;  /* 0x000000a600a67308 */ /* 0x000f220000000800 */
[----:B------:R-:W-:-:S02]  /*c7e0*/  FFMA.FTZ R159, R152, c[0x0][0x23c], -R61 ;  /* 0x00008f00989f7a23 */ /* 0x000fc4000001083d */
[--C-:B------:R-:W-:Y:S02]  /*c7f0*/  FFMA.FTZ R150, R150, c[0x0][0x23c], -R61.reuse ;  /* 0x00008f0096967a23 */ /* 0x100fe4000001083d */
[----:B------:R-:W-:Y:S01]  /*c800*/  FFMA.FTZ R161, R148, c[0x0][0x23c], -R61 ;  /* 0x00008f0094a17a23 */ /* 0x000fe2000001083d */
[C---:B------:R-:W-:Y:S01]  /*c810*/  HMMA.16816.F32.BF16 R72, R4.reuse, R20, R72 ;  /* 0x000000140448723c */ /* 0x040fe20000041848 */
[--C-:B------:R-:W-:Y:S01]  /*c820*/  FFMA.FTZ R146, R146, c[0x0][0x23c], -R49.reuse ;  /* 0x00008f0092927a23 */ /* 0x100fe20000010831 */
[----:B------:R-:W1:Y:S01]  /*c830*/  MUFU.EX2 R141, R141 ;  /* 0x0000008d008d7308 */ /* 0x000e620000000800 */
[--C-:B------:R-:W-:Y:S02]  /*c840*/  FFMA.FTZ R163, R144, c[0x0][0x23c], -R49.reuse ;  /* 0x00008f0090a37a23 */ /* 0x100fe40000010831 */
[--C-:B------:R-:W-:Y:S02]  /*c850*/  FFMA.FTZ R142, R142, c[0x0][0x23c], -R49.reuse ;  /* 0x00008f008e8e7a23 */ /* 0x100fe40000010831 */
[----:B------:R-:W-:Y:S01]  /*c860*/  FFMA.FTZ R140, R140, c[0x0][0x23c], -R49 ;  /* 0x00008f008c8c7a23 */ /* 0x000fe20000010831 */
[----:B------:R-:W-:Y:S01]  /*c870*/  HMMA.16816.F32.BF16 R76, R4, R22, R76 ;  /* 0x00000016044c723c */ /* 0x000fe2000004184c */
[----:B------:R-:W2:Y:S01]  /*c880*/  LDSM.16.MT88.4 R20, [R212+0x10800] ;  /* 0x01080000d414783b */ /* 0x000ea20000004200 */
[----:B------:R-:W-:Y:S01]  /*c890*/  MUFU.EX2 R143, R143 ;  /* 0x0000008f008f7308 */ /* 0x000fe20000000800 */
[----:B------:R-:W-:-:S02]  /*c8a0*/  FFMA.FTZ R36, R241, R44, R36 ;  /* 0x0000002cf1247223 */ /* 0x000fc40000010024 */
[----:B------:R-:W-:Y:S02]  /*c8b0*/  FFMA.FTZ R3, R239, R3, R28 ;  /* 0x00000003ef037223 */ /* 0x000fe4000001001c */
        /* <DEDUP_REMOVED lines=8> */
[----:B------:R-:W4:Y:S01]  /*c940*/  LDSM.16.MT88.4 R16, [R214+0xd000] ;  /* 0x00d00000d610783b */ /* 0x000f220000004200 */
        /* <DEDUP_REMOVED lines=16> */
[----:B------:R-:W-:Y:S02]  /*ca50*/  HMMA.16816.F32.BF16 R96, R4, R8, R96 ;  /* 0x000000080460723c */ /* 0x000fe40000041860 */
[----:B------:R-:W-:Y:S01]  /*ca60*/  MUFU.EX2 R182, R182 ;  /* 0x000000b600b67308 */ /* 0x000fe20000000800 */
[----:B------:R-:W-:-:S04]  /*ca70*/  FADD.FTZ R3, R132, R3 ;  /* 0x0000000384037221 */ /* 0x000fc80000010000 */
[----:B---3--:R-:W-:Y:S01]  /*ca80*/  FADD.FTZ R0, R134, R3 ;  /* 0x0000000386007221 */ /* 0x008fe20000010000 */
[----:B------:R-:W-:Y:S01]  /*ca90*/  HMMA.16816.F32.BF16 R100, R4, R10, R100 ;  /* 0x0000000a0464723c */ /* 0x000fe20000041864 */
[----:B------:R-:W3:Y:S01]  /*caa0*/  LDSM.16.MT88.4 R8, [R212+0xd000] ;  /* 0x00d00000d408783b */ /* 0x000ee20000004200 */
[----:B------:R-:W-:Y:S01]  /*cab0*/  MUFU.EX2 R149, R149 ;  /* 0x0000009500957308 */ /* 0x000fe20000000800 */
[----:B------:R-:W-:-:S04]  /*cac0*/  FADD.FTZ R0, R133, R0 ;  /* 0x0000000085007221 */ /* 0x000fc80000010000 */
[----:B--2---:R-:W-:Y:S01]  /*cad0*/  FADD.FTZ R3, R139, R0 ;  /* 0x000000008b037221 */ /* 0x004fe20000010000 */
[----:B------:R-:W-:Y:S02]  /*cae0*/  HMMA.16816.F32.BF16 R104, R4, R40, R104 ;  /* 0x000000280468723c */ /* 0x000fe40000041868 */
[----:B------:R-:W-:Y:S01]  /*caf0*/  MUFU.EX2 R188, R188 ;  /* 0x000000bc00bc7308 */ /* 0x000fe20000000800 */
[----:B------:R-:W-:-:S04]  /*cb00*/  FADD.FTZ R3, R160, R3 ;  /* 0x00000003a0037221 */ /* 0x000fc80000010000 */
[----:B----4-:R-:W-:Y:S01]  /*cb10*/  FADD.FTZ R0, R166, R3 ;  /* 0x00000003a6007221 */ /* 0x010fe20000010000 */
[----:B------:R-:W-:Y:S01]  /*cb20*/  HMMA.16816.F32.BF16 R124, R4, R42, R124 ;  /* 0x0000002a047c723c */ /* 0x000fe2000004187c */
[----:B------:R-:W2:Y:S01]  /*cb30*/  LDSM.16.MT88.4 R40, [R214+0x11000] ;  /* 0x01100000d628783b */ /* 0x000ea20000004200 */
[----:B------:R-:W4:Y:S01]  /*cb40*/  MUFU.EX2 R151, R151 ;  /* 0x0000009700977308 */ /* 0x000f220000000800 */
[----:B------:R-:W-:-:S05]  /*cb50*/  FADD.FTZ R0, R141, R0 ;  /* 0x000000008d007221 */ /* 0x000fca0000010000 */
        /* <DEDUP_REMOVED lines=12> */
[----:B------:R-:W-:Y:S01]  /*cc20*/  HMMA.16816.F32.BF16 R116, R4, R22, R116 ;  /* 0x000000160474723c */ /* 0x000fe20000041874 */
[----:B------:R-:W2:Y:S01]  /*cc30*/  LDSM.16.MT88.4 R20, [R216+0x11000] ;  /* 0x01100000d814783b */ /* 0x000ea20000004200 */
[----:B------:R-:W-:Y:S05]  /*cc40*/  MUFU.EX2 R157, R157 ;  /* 0x0000009d009d7308 */ /* 0x000fea0000000800 */
[----:B------:R-:W-:-:S02]  /*cc50*/  F2FP.BF16.PACK_AB R4, R132, R67 ;  /* 0x000000438404723e */ /* 0x000fc400000010ff */
[----:B------:R-:W-:Y:S01]  /*cc60*/  F2FP.BF16.PACK_AB R5, R136, R135 ;  /* 0x000000878805723e */ /* 0x000fe200000010ff */
[----:B------:R-:W-:Y:S01]  /*cc70*/  MUFU.EX2 R156, R156 ;  /* 0x0000009c009c7308 */ /* 0x000fe20000000800 */
[----:B------:R-:W-:Y:S01]  /*cc80*/  F2FP.BF16.PACK_AB R6, R133, R134 ;  /* 0x000000868506723e */ /* 0x000fe200000010ff */
[----:B------:R-:W-:Y:S01]  /*cc90*/  FADD.FTZ R135, R135, R66 ;  /* 0x0000004287877221 */ /* 0x000fe20000010000 */
[----:B------:R-:W-:Y:S02]  /*cca0*/  F2FP.BF16.PACK_AB R7, R138, R137 ;  /* 0x000000898a07723e */ /* 0x000fe400000010ff */
[----:B------:R-:W-:Y:S01]  /*ccb0*/  MOV R132, R38 ;  /* 0x0000002600847202 */ /* 0x000fe20000000f00 */
[----:B------:R-:W-:Y:S02]  /*ccc0*/  FADD.FTZ R136, R136, R135 ;  /* 0x0000008788887221 */ /* 0x000fe40000010000 */
[----:B------:R-:W-:Y:S02]  /*ccd0*/  MUFU.EX2 R154, R154 ;  /* 0x0000009a009a7308 */ /* 0x000fe40000000800 */
[----:B------:R-:W-:Y:S01]  /*cce0*/  HMMA.16816.F32.BF16 R72, R4, R16, R72 ;  /* 0x000000100448723c */ /* 0x000fe20000041848 */
[----:B------:R-:W-:-:S04]  /*ccf0*/  FADD.FTZ R137, R137, R136 ;  /* 0x0000008889897221 */ /* 0x000fc80000010000 */
[----:B------:R-:W-:Y:S01]  /*cd00*/  FADD.FTZ R138, R138, R137 ;  /* 0x000000898a8a7221 */ /* 0x000fe20000010000 */
[----:B------:R-:W-:Y:S02]  /*cd10*/  MUFU.EX2 R159, R159 ;  /* 0x0000009f009f7308 */ /* 0x000fe40000000800 */
[C---:B------:R-:W-:Y:S01]  /*cd20*/  HMMA.16816.F32.BF16 R76, R4.reuse, R18, R76 ;  /* 0x00000012044c723c */ /* 0x040fe2000004184c */
[----:B------:R-:W2:Y:S05]  /*cd30*/  LDSM.16.MT88.4 R16, [R214+0xd800] ;  /* 0x00d80000d610783b */ /* 0x000eaa0000004200 */
[----:B------:R-:W-:Y:S02]  /*cd40*/  MUFU.EX2 R150, R150 ;  /* 0x0000009600967308 */ /* 0x000fe40000000800 */
[C---:B-1----:R-:W-:Y:S06]  /*cd50*/  HMMA.16816.F32.BF16 R80, R4.reuse, R12, R80 ;  /* 0x0000000c0450723c */ /* 0x042fec0000041850 */
[----:B------:R-:W-:Y:S02]  /*cd60*/  MUFU.EX2 R161, R161 ;  /* 0x000000a100a17308 */ /* 0x000fe40000000800 */
[C---:B------:R-:W-:Y:S01]  /*cd70*/  HMMA.16816.F32.BF16 R84, R4.reuse, R14, R84 ;  /* 0x0000000e0454723c */ /* 0x040fe20000041854 */
[----:B------:R-:W1:Y:S05]  /*cd80*/  LDSM.16.MT88.4 R12, [R213+0xd800] ;  /* 0x00d80000d50c783b */ /* 0x000e6a0000004200 */
[----:B------:R-:W-:Y:S02]  /*cd90*/  MUFU.EX2 R146, R146 ;  /* 0x0000009200927308 */ /* 0x000fe40000000800 */
[C---:B---3--:R-:W-:Y:S06]  /*cda0*/  HMMA.16816.F32.BF16 R88, R4.reuse, R8, R88 ;  /* 0x000000080458723c */ /* 0x048fec0000041858 */
[----:B------:R-:W-:Y:S02]  /*cdb0*/  MUFU.EX2 R163, R163 ;  /* 0x000000a300a37308 */ /* 0x000fe40000000800 */
[C---:B------:R-:W-:Y:S01]  /*cdc0*/  HMMA.16816.F32.BF16 R92, R4.reuse, R10, R92 ;  /* 0x0000000a045c723c */ /* 0x040fe2000004185c */
[----:B------:R-:W3:Y:S05]  /*cdd0*/  LDSM.16.MT88.4 R8, [R212+0xd800] ;  /* 0x00d80000d408783b */ /* 0x000eea0000004200 */
[----:B------:R-:W-:Y:S02]  /*cde0*/  MUFU.EX2 R142, R142 ;  /* 0x0000008e008e7308 */ /* 0x000fe40000000800 */
[C---:B------:R-:W-:Y:S08]  /*cdf0*/  HMMA.16816.F32.BF16 R108, R4.reuse, R52, R108 ;  /* 0x00000034046c723c */ /* 0x040ff0000004186c */
[C---:B------:R-:W-:Y:S01]  /*ce00*/  HMMA.16816.F32.BF16 R112, R4.reuse, R54, R112 ;  /* 0x000000360470723c */ /* 0x040fe20000041870 */
[----:B------:R-:W1:Y:S07]  /*ce10*/  LDSM.16.MT88.4 R52, [R214+0x11800] ;  /* 0x01180000d634783b */ /* 0x000e6e0000004200 */
[C---:B--2---:R-:W-:Y:S08]  /*ce20*/  HMMA.16816.F32.BF16 R104, R4.reuse, R40, R104 ;  /* 0x000000280468723c */ /* 0x044ff00000041868 */
[C---:B------:R-:W-:Y:S08]  /*ce30*/  HMMA.16816.F32.BF16 R128, R4.reuse, R24, R128 ;  /* 0x000000180480723c */ /* 0x040ff00000041880 */
[C---:B------:R-:W-:Y:S01]  /*ce40*/  HMMA.16816.F32.BF16 R68, R4.reuse, R26, R68 ;  /* 0x0000001a0444723c */ /* 0x040fe20000041844 */
[----:B------:R-:W2:Y:S07]  /*ce50*/  LDSM.16.MT88.4 R24, [R216+0xd800] ;  /* 0x00d80000d818783b */ /* 0x000eae0000004200 */
[C---:B------:R-:W-:Y:S08]  /*ce60*/  HMMA.16816.F32.BF16 R96, R4.reuse, R20, R96 ;  /* 0x000000140460723c */ /* 0x040ff00000041860 */
[C---:B------:R-:W-:Y:S01]  /*ce70*/  HMMA.16816.F32.BF16 R100, R4.reuse, R22, R100 ;  /* 0x000000160464723c */ /* 0x040fe20000041864 */
[----:B------:R-:W1:Y:S07]  /*ce80*/  LDSM.16.MT88.4 R20, [R216+0x11800] ;  /* 0x01180000d814783b */ /* 0x000e6e0000004200 */
[C---:B------:R-:W-:Y:S01]  /*ce90*/  HMMA.16816.F32.BF16 R124, R4.reuse, R42, R124 ;  /* 0x0000002a047c723c */ /* 0x040fe2000004187c */
[----:B------:R-:W1:Y:S07]  /*cea0*/  LDSM.16.MT88.4 R40, [R213+0x11800] ;  /* 0x01180000d528783b */ /* 0x000e6e0000004200 */
[C---:B------:R-:W-:Y:S08]  /*ceb0*/  HMMA.16816.F32.BF16 R120, R4.reuse, R32, R120 ;  /* 0x000000200478723c */ /* 0x040ff00000041878 */
[----:B------:R-:W-:Y:S01]  /*cec0*/  HMMA.16816.F32.BF16 R116, R4, R34, R116 ;  /* 0x000000220474723c */ /* 0x000fe20000041874 */
[----:B------:R-:W2:Y:S06]  /*ced0*/  LDSM.16.MT88.4 R32, [R212+0x11800] ;  /* 0x01180000d420783b */ /* 0x000eac0000004200 */
[----:B------:R-:W-:-:S02]  /*cee0*/  F2FP.BF16.PACK_AB R4, R160, R139 ;  /* 0x0000008ba004723e */ /* 0x000fc400000010ff */
[----:B-----5:R-:W-:Y:S01]  /*cef0*/  F2FP.BF16.PACK_AB R5, R176, R143 ;  /* 0x0000008fb005723e */ /* 0x020fe200000010ff */
[----:B------:R-:W-:Y:S01]  /*cf00*/  FADD.FTZ R143, R143, R138 ;  /* 0x0000008a8f8f7221 */ /* 0x000fe20000010000 */
[----:B------:R-:W-:Y:S02]  /*cf10*/  F2FP.BF16.PACK_AB R6, R141, R166 ;  /* 0x000000a68d06723e */ /* 0x000fe400000010ff */
[----:B------:R-:W-:Y:S01]  /*cf20*/  F2FP.BF16.PACK_AB R7, R178, R145 ;  /* 0x00000091b207723e */ /* 0x000fe200000010ff */
[----:B------:R-:W-:-:S04]  /*cf30*/  FADD.FTZ R176, R176, R143 ;  /* 0x0000008fb0b07221 */ /* 0x000fc80000010000 */
[----:B------:R-:W-:Y:S02]  /*cf40*/  FADD.FTZ R145, R145, R176 ;  /* 0x000000b091917221 */ /* 0x000fe40000010000 */
[----:B------:R-:W-:Y:S02]  /*cf50*/  HMMA.16816.F32.BF16 R72, R4, R16, R72 ;  /* 0x000000100448723c */ /* 0x000fe40000041848 */
[----:B------:R-:W-:-:S04]  /*cf60*/  FADD.FTZ R178, R178, R145 ;  /* 0x00000091b2b27221 */ /* 0x000fc80000010000 */
[----:B----4-:R-:W-:Y:S02]  /*cf70*/  FADD.FTZ R3, R151, R178 ;  /* 0x000000b297037221 */ /* 0x010fe40000010000 */
[----:B------:R-:W-:Y:S01]  /*cf80*/  HMMA.16816.F32.BF16 R76, R4, R18, R76 ;  /* 0x00000012044c723c */ /* 0x000fe2000004184c */
[----:B------:R-:W4:Y:S01]  /*cf90*/  LDSM.16.MT88.4 R16, [R214+0xe000] ;  /* 0x00e00000d610783b */ /* 0x000f220000004200 */
[----:B------:R-:W-:-:S06]  /*cfa0*/  FADD.FTZ R3, R186, R3 ;  /* 0x00000003ba037221 */ /* 0x000fcc0000010000 */
        /* <DEDUP_REMOVED lines=8> */
[----:B--2---:R-:W-:Y:S01]  /*d030*/  HMMA.16816.F32.BF16 R128, R4, R24, R128 ;  /* 0x000000180480723c */ /* 0x004fe20000041880 */
[----:B------:R-:W-:-:S04]  /*d040*/  FFMA.FTZ R53, R190, c[0x0][0x23c], -R49 ;  /* 0x00008f00be357a23 */ /* 0x000fc80000010831 */
[----:B------:R-:W2:Y:S03]  /*d050*/  MUFU.EX2 R52, R52 ;  /* 0x0000003400347308 */ /* 0x000ea60000000800 */
[C---:B------:R-:W-:Y:S01]  /*d060*/  HMMA.16816.F32.BF16 R68, R4.reuse, R26, R68 ;  /* 0x0000001a0444723c */ /* 0x040fe20000041844 */
[----:B------:R-:W5:Y:S04]  /*d070*/  LDSM.16.MT88.4 R24, [R216+0xe000] ;  /* 0x00e00000d818783b */ /* 0x000f680000004200 */
[----:B------:R-:W1:Y:S03]  /*d080*/  MUFU.EX2 R53, R53 ;  /* 0x0000003500357308 */ /* 0x000e660000000800 */
[C---:B------:R-:W-:Y:S08]  /*d090*/  HMMA.16816.F32.BF16 R96, R4.reuse, R20, R96 ;  /* 0x000000140460723c */ /* 0x040ff00000041860 */
[C---:B------:R-:W-:Y:S01]  /*d0a0*/  HMMA.16816.F32.BF16 R100, R4.reuse, R22, R100 ;  /* 0x000000160464723c */ /* 0x040fe20000041864 */
[----:B------:R-:W1:Y:S07]  /*d0b0*/  LDSM.16.MT88.4 R20, [R216+0x12000] ;  /* 0x01200000d814783b */ /* 0x000e6e0000004200 */
[C---:B------:R-:W-:Y:S07]  /*d0c0*/  HMMA.16816.F32.BF16 R124, R4.reuse, R54, R124 ;  /* 0x00000036047c723c */ /* 0x040fee000004187c */
[--C-:B------:R-:W-:Y:S01]  /*d0d0*/  FFMA.FTZ R54, R180, c[0x0][0x23c], -R61.reuse ;  /* 0x00008f00b4367a23 */ /* 0x100fe2000001083d */
[----:B------:R-:W-:Y:S01]  /*d0e0*/  HMMA.16816.F32.BF16 R108, R4, R40, R108 ;  /* 0x00000028046c723c */ /* 0x000fe2000004186c */
[----:B------:R-:W-:-:S04]  /*d0f0*/  FFMA.FTZ R55, R170, c[0x0][0x23c], -R61 ;  /* 0x00008f00aa377a23 */ /* 0x000fc8000001083d */
[----:B------:R-:W-:Y:S03]  /*d100*/  MUFU.EX2 R54, R54 ;  /* 0x0000003600367308 */ /* 0x000fe60000000800 */
[C---:B------:R-:W-:Y:S01]  /*d110*/  HMMA.16816.F32.BF16 R112, R4.reuse, R42, R112 ;  /* 0x0000002a0470723c */ /* 0x040fe20000041870 */
[----:B------:R-:W-:Y:S04]  /*d120*/  LDSM.16.MT88.4 R40, [R213+0x12800] ;  /* 0x01280000d528783b */ /* 0x000fe80000004200 */
[----:B------:R-:W1:Y:S03]  /*d130*/  MUFU.EX2 R55, R55 ;  /* 0x0000003700377308 */ /* 0x000e660000000800 */
[C---:B------:R-:W-:Y:S08]  /*d140*/  HMMA.16816.F32.BF16 R120, R4.reuse, R32, R120 ;  /* 0x000000200478723c */ /* 0x040ff00000041878 */
[----:B------:R-:W-:Y:S01]  /*d150*/  HMMA.16816.F32.BF16 R116, R4, R34, R116 ;  /* 0x000000220474723c */ /* 0x000fe20000041874 */
[----:B------:R-:W3:Y:S06]  /*d160*/  LDSM.16.MT88.4 R32, [R214+0x12000] ;  /* 0x01200000d620783b */ /* 0x000eec0000004200 */
[----:B------:R-:W-:Y:S01]  /*d170*/  F2FP.BF16.PACK_AB R4, R182, R147 ;  /* 0x00000093b604723e */ /* 0x000fe200000010ff */
[----:B------:R-:W-:Y:S01]  /*d180*/  FADD.FTZ R147, R147, R0 ;  /* 0x0000000093937221 */ /* 0x000fe20000010000 */
[----:B------:R-:W-:Y:S01]  /*d190*/  F2FP.BF16.PACK_AB R5, R186, R151 ;  /* 0x00000097ba05723e */ /* 0x000fe200000010ff */
[----:B--2---:R-:W-:Y:S01]  /*d1a0*/  FADD.FTZ R0, R52, R3 ;  /* 0x0000000334007221 */ /* 0x004fe20000010000 */
[----:B------:R-:W-:Y:S01]  /*d1b0*/  F2FP.BF16.PACK_AB R6, R188, R149 ;  /* 0x00000095bc06723e */ /* 0x000fe200000010ff */
[----:B------:R-:W-:Y:S01]  /*d1c0*/  FADD.FTZ R182, R182, R147 ;  /* 0x00000093b6b67221 */ /* 0x000fe20000010000 */
[C---:B-1----:R-:W-:Y:S01]  /*d1d0*/  F2FP.BF16.PACK_AB R7, R53.reuse, R52 ;  /* 0x000000343507723e */ /* 0x042fe200000010ff */
[----:B------:R-:W-:-:S02]  /*d1e0*/  FADD.FTZ R0, R53, R0 ;  /* 0x0000000035007221 */ /* 0x000fc40000010000 */
[----:B------:R-:W-:-:S04]  /*d1f0*/  FADD.FTZ R149, R149, R182 ;  /* 0x000000b695957221 */ /* 0x000fc80000010000 */
[----:B----4-:R-:W-:Y:S01]  /*d200*/  HMMA.16816.F32.BF16 R72, R4, R16, R72 ;  /* 0x000000100448723c */ /* 0x010fe20000041848 */
[----:B------:R-:W-:-:S07]  /*d210*/  FADD.FTZ R3, R188, R149 ;  /* 0x00000095bc037221 */ /* 0x000fce0000010000 */
        /* <DEDUP_REMOVED lines=8> */
[C---:B-----5:R-:W-:Y:S08]  /*d2a0*/  HMMA.16816.F32.BF16 R128, R4.reuse, R24, R128 ;  /* 0x000000180480723c */ /* 0x060ff00000041880 */
[C---:B------:R-:W-:Y:S01]  /*d2b0*/  HMMA.16816.F32.BF16 R68, R4.reuse, R26, R68 ;  /* 0x0000001a0444723c */ /* 0x040fe20000041844 */
[----:B------:R-:W-:Y:S07]  /*d2c0*/  LDSM.16.MT88.4 R24, [R216+0xe800] ;  /* 0x00e80000d818783b */ /* 0x000fee0000004200 */
[C---:B------:R-:W-:Y:S08]  /*d2d0*/  HMMA.16816.F32.BF16 R96, R4.reuse, R20, R96 ;  /* 0x000000140460723c */ /* 0x040ff00000041860 */
        /* <DEDUP_REMOVED lines=19> */
[----:B------:R-:W-:-:S04]  /*d410*/  FADD.FTZ R3, R153, R0 ;  /* 0x0000000099037221 */ /* 0x000fc80000010000 */
[----:B---3--:R-:W-:Y:S01]  /*d420*/  HMMA.16816.F32.BF16 R72, R4, R8, R72 ;  /* 0x000000080448723c */ /* 0x008fe20000041848 */
[----:B------:R-:W-:-:S07]  /*d430*/  FADD.FTZ R3, R168, R3 ;  /* 0x00000003a8037221 */ /* 0x000fce0000010000 */
        /* <DEDUP_REMOVED lines=9> */
[C---:B---3--:R-:W-:Y:S08]  /*d4d0*/  HMMA.16816.F32.BF16 R104, R4.reuse, R8, R104 ;  /* 0x000000080468723c */ /* 0x048ff00000041868 */
[C---:B------:R-:W-:Y:S01]  /*d4e0*/  HMMA.16816.F32.BF16 R124, R4.reuse, R10, R124 ;  /* 0x0000000a047c723c */ /* 0x040fe2000004187c */
[----:B------:R-:W2:Y:S07]  /*d4f0*/  LDSM.16.MT88.4 R8, [R216+0x13000] ;  /* 0x01300000d808783b */ /* 0x000eae0000004200 */
[C---:B------:R-:W-:Y:S01]  /*d500*/  HMMA.16816.F32.BF16 R100, R4.reuse, R14, R100 ;  /* 0x0000000e0464723c */ /* 0x040fe20000041864 */
[----:B------:R-:W3:Y:S07]  /*d510*/  LDSM.16.MT88.4 R12, [R212+0xf000] ;  /* 0x00f00000d40c783b */ /* 0x000eee0000004200 */
[C---:B------:R-:W-:Y:S01]  /*d520*/  HMMA.16816.F32.BF16 R108, R4.reuse, R40, R108 ;  /* 0x00000028046c723c */ /* 0x040fe2000004186c */
[----:B------:R-:W4:Y:S07]  /*d530*/  MUFU.EX2 R41, R140 ;  /* 0x0000008c00297308 */ /* 0x000f2e0000000800 */
[C---:B------:R-:W-:Y:S08]  /*d540*/  HMMA.16816.F32.BF16 R128, R4.reuse, R24, R128 ;  /* 0x000000180480723c */ /* 0x040ff00000041880 */
[C---:B------:R-:W-:Y:S01]  /*d550*/  HMMA.16816.F32.BF16 R68, R4.reuse, R26, R68 ;  /* 0x0000001a0444723c */ /* 0x040fe20000041844 */
[----:B------:R-:W5:Y:S07]  /*d560*/  LDSM.16.MT88.4 R24, [R214+0xf000] ;  /* 0x00f00000d618783b */ /* 0x000f6e0000004200 */
[C---:B------:R-:W-:Y:S08]  /*d570*/  HMMA.16816.F32.BF16 R112, R4.reuse, R42, R112 ;  /* 0x0000002a0470723c */ /* 0x040ff00000041870 */
[C---:B-1----:R-:W-:Y:S08]  /*d580*/  HMMA.16816.F32.BF16 R120, R4.reuse, R16, R120 ;  /* 0x000000100478723c */ /* 0x042ff00000041878 */
[----:B------:R-:W-:Y:S01]  /*d590*/  HMMA.16816.F32.BF16 R116, R4, R18, R116 ;  /* 0x000000120474723c */ /* 0x000fe20000041874 */
[----:B------:R-:W-:Y:S06]  /*d5a0*/  LDSM.16.MT88.4 R16, [R214+0x13000] ;  /* 0x01300000d610783b */ /* 0x000fec0000004200 */
[----:B------:R-:W-:Y:S01]  /*d5b0*/  F2FP.BF16.PACK_AB R4, R159, R154 ;  /* 0x0000009a9f04723e */ /* 0x000fe200000010ff */
[----:B------:R-:W-:Y:S01]  /*d5c0*/  FADD.FTZ R154, R154, R3 ;  /* 0x000000039a9a7221 */ /* 0x000fe20000010000 */
[----:B------:R-:W-:-:S02]  /*d5d0*/  F2FP.BF16.PACK_AB R5, R163, R146 ;  /* 0x00000092a305723e */ /* 0x000fc400000010ff */
[----:B------:R-:W-:Y:S01]  /*d5e0*/  F2FP.BF16.PACK_AB R6, R161, R150 ;  /* 0x00000096a106723e */ /* 0x000fe200000010ff */
[----:B------:R-:W-:Y:S01]  /*d5f0*/  FADD.FTZ R159, R159, R154 ;  /* 0x0000009a9f9f7221 */ /* 0x000fe20000010000 */
[----:B----4-:R-:W-:Y:S02]  /*d600*/  F2FP.BF16.PACK_AB R7, R41, R142 ;  /* 0x0000008e2907723e */ /* 0x010fe400000010ff */
[----:B------:R-:W-:Y:S01]  /*d610*/  MOV R3, R37 ;  /* 0x0000002500037202 */ /* 0x000fe20000000f00 */
[----:B------:R-:W-:-:S04]  /*d620*/  FADD.FTZ R150, R150, R159 ;  /* 0x0000009f96967221 */ /* 0x000fc80000010000 */
[----:B--2---:R-:W-:Y:S01]  /*d630*/  HMMA.16816.F32.BF16 R96, R4, R8, R96 ;  /* 0x000000080460723c */ /* 0x004fe20000041860 */
        /* <DEDUP_REMOVED lines=15> */
[----:B-----5:R-:W-:Y:S01]  /*d730*/  HMMA.16816.F32.BF16 R72, R4, R24, R72 ;  /* 0x000000180448723c */ /* 0x020fe20000041848 */
        /* <DEDUP_REMOVED lines=11> */
[----:B------:R-:W4:Y:S04]  /*d7f0*/  LDSM.16.MT88.4 R8, [R212+0xf800] ;  /* 0x00f80000d408783b */ /* 0x000f280000004200 */
[----:B------:R-:W-:Y:S03]  /*d800*/  MUFU.EX2 R26, R26 ;  /* 0x0000001a001a7308 */ /* 0x000fe60000000800 */
[C---:B------:R-:W-:Y:S05]  /*d810*/  HMMA.16816.F32.BF16 R104, R4.reuse, R16, R104 ;  /* 0x000000100468723c */ /* 0x040fea0000041868 */
[----:B------:R-:W5:Y:S03]  /*d820*/  MUFU.EX2 R27, R27 ;  /* 0x0000001b001b7308 */ /* 0x000f660000000800 */
[C---:B------:R-:W-:Y:S01]  /*d830*/  HMMA.16816.F32.BF16 R124, R4.reuse, R18, R124 ;  /* 0x00000012047c723c */ /* 0x040fe2000004187c */
[----:B------:R-:W4:Y:S04]  /*d840*/  LDSM.16.MT88.4 R16, [R216+0xf800] ;  /* 0x00f80000d810783b */ /* 0x000f280000004200 */
[----:B------:R-:W-:Y:S03]  /*d850*/  MUFU.EX2 R34, R34 ;  /* 0x0000002200227308 */ /* 0x000fe60000000800 */
[C---:B--2---:R-:W-:Y:S05]  /*d860*/  HMMA.16816.F32.BF16 R108, R4.reuse, R20, R108 ;  /* 0x00000014046c723c */ /* 0x044fea000004186c */
[----:B------:R-:W2:Y:S03]  /*d870*/  MUFU.EX2 R35, R35 ;  /* 0x0000002300237308 */ /* 0x000ea60000000800 */
[----:B------:R-:W-:Y:S01]  /*d880*/  HMMA.16816.F32.BF16 R112, R4, R22, R112 ;  /* 0x000000160470723c */ /* 0x000fe20000041870 */
[----:B------:R-:W4:Y:S06]  /*d890*/  LDSM.16.MT88.4 R20, [R213+0xf800] ;  /* 0x00f80000d514783b */ /* 0x000f2c0000004200 */
[----:B-1----:R-:W-:Y:S01]  /*d8a0*/  F2FP.BF16.PACK_AB R4, R25, R24 ;  /* 0x000000181904723e */ /* 0x002fe200000010ff */
[----:B------:R-:W-:Y:S01]  /*d8b0*/  FADD.FTZ R24, R24, R161 ;  /* 0x000000a118187221 */ /* 0x000fe20000010000 */
[----:B------:R-:W-:-:S02]  /*d8c0*/  F2FP.BF16.PACK_AB R5, R33, R32 ;  /* 0x000000202105723e */ /* 0x000fc400000010ff */
[----:B-----5:R-:W-:Y:S01]  /*d8d0*/  F2FP.BF16.PACK_AB R6, R27, R26 ;  /* 0x0000001a1b06723e */ /* 0x020fe200000010ff */
[----:B------:R-:W-:Y:S01]  /*d8e0*/  FADD.FTZ R25, R25, R24 ;  /* 0x0000001819197221 */ /* 0x000fe20000010000 */
[----:B--2---:R-:W-:-:S03]  /*d8f0*/  F2FP.BF16.PACK_AB R7, R35, R34 ;  /* 0x000000222307723e */ /* 0x004fc600000010ff */
[----:B------:R-:W-:-:S04]  /*d900*/  FADD.FTZ R26, R26, R25 ;  /* 0x000000191a1a7221 */ /* 0x000fc80000010000 */
[----:B---3--:R-:W-:Y:S01]  /*d910*/  HMMA.16816.F32.BF16 R72, R4, R12, R72 ;  /* 0x0000000c0448723c */ /* 0x008fe20000041848 */
[----:B------:R-:W-:-:S07]  /*d920*/  FADD.FTZ R241, R27, R26 ;  /* 0x0000001a1bf17221 */ /* 0x000fce0000010000 */
[C---:B------:R-:W-:Y:S01]  /*d930*/  HMMA.16816.F32.BF16 R76, R4.reuse, R14, R76 ;  /* 0x0000000e044c723c */ /* 0x040fe2000004184c */
[----:B------:R-:W1:Y:S07]  /*d940*/  LDSM.16.MT88.4 R12, [R216+0x13800] ;  /* 0x01380000d80c783b */ /* 0x000e6e0000004200 */
[C---:B----4-:R-:W-:Y:S08]  /*d950*/  HMMA.16816.F32.BF16 R88, R4.reuse, R8, R88 ;  /* 0x000000080458723c */ /* 0x050ff00000041858 */
        /* <DEDUP_REMOVED lines=9> */
[C---:B--2---:R-:W-:Y:S07]  /*d9f0*/  HMMA.16816.F32.BF16 R108, R4.reuse, R8, R108 ;  /* 0x00000008046c723c */ /* 0x044fee000004186c */
[----:B------:R-:W-:Y:S01]  /*da00*/  FADD.FTZ R9, R157, R162 ;  /* 0x000000a29d097221 */ /* 0x000fe20000010000 */
[----:B------:R-:W-:Y:S03]  /*da10*/  HMMA.16816.F32.BF16 R84, R4, R22, R84 ;  /* 0x000000160454723c */ /* 0x000fe60000041854 */
[----:B------:R-:W-:-:S04]  /*da20*/  FADD.FTZ R9, R156, R9 ;  /* 0x000000099c097221 */ /* 0x000fc80000010000 */
[----:B------:R-:W-:Y:S01]  /*da30*/  FADD.FTZ R146, R146, R9 ;  /* 0x0000000992927221 */ /* 0x000fe20000010000 */
[----:B---3--:R-:W-:Y:S03]  /*da40*/  HMMA.16816.F32.BF16 R104, R4, R16, R104 ;  /* 0x000000100468723c */ /* 0x008fe60000041868 */
[----:B------:R-:W-:-:S04]  /*da50*/  FADD.FTZ R163, R163, R146 ;  /* 0x00000092a3a37221 */ /* 0x000fc80000010000 */
[----:B------:R-:W-:Y:S01]  /*da60*/  FADD.FTZ R142, R142, R163 ;  /* 0x000000a38e8e7221 */ /* 0x000fe20000010000 */
[----:B------:R-:W-:Y:S03]  /*da70*/  HMMA.16816.F32.BF16 R124, R4, R18, R124 ;  /* 0x00000012047c723c */ /* 0x000fe6000004187c */
[----:B------:R-:W-:-:S04]  /*da80*/  FADD.FTZ R41, R41, R142 ;  /* 0x0000008e29297221 */ /* 0x000fc80000010000 */
[----:B------:R-:W-:Y:S01]  /*da90*/  FADD.FTZ R32, R32, R41 ;  /* 0x0000002920207221 */ /* 0x000fe20000010000 */
[----:B------:R-:W-:Y:S03]  /*daa0*/  HMMA.16816.F32.BF16 R112, R4, R10, R112 ;  /* 0x0000000a0470723c */ /* 0x000fe60000041870 */
[----:B------:R-:W-:-:S04]  /*dab0*/  FADD.FTZ R33, R33, R32 ;  /* 0x0000002021217221 */ /* 0x000fc80000010000 */
[----:B------:R-:W-:Y:S01]  /*dac0*/  FADD.FTZ R34, R34, R33 ;  /* 0x0000002122227221 */ /* 0x000fe20000010000 */
[----:B-1----:R-:W-:Y:S03]  /*dad0*/  HMMA.16816.F32.BF16 R120, R4, R12, R120 ;  /* 0x0000000c0478723c */ /* 0x002fe60000041878 */
[----:B------:R-:W-:-:S05]  /*dae0*/  FADD.FTZ R239, R35, R34 ;  /* 0x0000002223ef7221 */ /* 0x000fca0000010000 */
[----:B------:R-:W-:Y:S11]  /*daf0*/  HMMA.16816.F32.BF16 R116, R4, R14, R116 ;  /* 0x0000000e0474723c */ /* 0x000ff60000041874 */
[----:B------:R-:W-:Y:S08]  /*db00*/  @!UPT UIADD3 URZ, URZ, URZ, URZ ;  /* 0x0000003f3f3ff290 */ /* 0x000ff0000fffe03f */
.L_x_1507:
[----:B------:R-:W-:Y:S05]  /*db10*/  @!P3 BRA `(.L_x_1515) ;  /* 0x000049d00000b947 */ /* 0x000fea0003800000 */
[----:B------:R-:W-:Y:S01]  /*db20*/  ULDC.64 UR8, c[0x0][0x1a0] ;  /* 0x0000680000087ab9 */ /* 0x000fe20000000a00 */
[----:B------:R-:W-:Y:S01]  /*db30*/  IMAD.MOV.U32 R0, RZ, RZ, R3 ;  /* 0x000000ffff007224 */ /* 0x000fe200078e0003 */
[----:B------:R-:W-:Y:S01]  /*db40*/  ULEA UR5, -UR8, URZ, 0x7 ;  /* 0x0000003f08057291 */ /* 0x000fe2000f8e393f */
[----:B------:R-:W-:Y:S01]  /*db50*/  IMAD.MOV.U32 R133, RZ, RZ, R132 ;  /* 0x000000ffff857224 */ /* 0x000fe200078e0084 */
[----:B------:R-:W-:Y:S02]  /*db60*/  ULDC.64 UR6, c[0x0][0x198] ;  /* 0x0000660000067ab9 */ /* 0x000fe40000000a00 */
[----:B------:R-:W-:Y:S02]  /*db70*/  USHF.R.S32.HI UR4, URZ, 0x1f, UR5 ;  /* 0x0000001f3f047899 */ /* 0x000fe40008011405 */
[----:B------:R-:W-:Y:S01]  /*db80*/  ULEA UR11, -UR6, URZ, 0x7 ;  /* 0x0000003f060b7291 */ /* 0x000fe2000f8e393f */
[----:B------:R-:W-:-:S03]  /*db90*/  MOV R236, UR5 ;  /* 0x0000000500ec7c02 */ /* 0x000fc60008000f00 */
[----:B------:R-:W-:Y:S01]  /*dba0*/  MOV R233, UR4 ;  /* 0x0000000400e97c02 */ /* 0x000fe20008000f00 */
[----:B------:R-:W-:Y:S02]  /*dbb0*/  USHF.R.S32.HI UR10, URZ, 0x1f, UR11 ;  /* 0x0000001f3f0a7899 */ /* 0x000fe4000801140b */
[----:B------:R-:W-:Y:S02]  /*dbc0*/  ULDC.64 UR4, c[0x0][0x1a0] ;  /* 0x0000680000047ab9 */ /* 0x000fe40000000a00 */
.L_x_1519:
[----:B------:R-:W-:Y:S04]  /*dbd0*/  DEPBAR.LE SB0, 0x0 ;  /* 0x000080000000791a */ /* 0x000fe80000000000 */
[----:B------:R-:W-:Y:S01]  /*dbe0*/  BAR.SYNC.DEFER_BLOCKING 0x0 ;  /* 0x0000000000007b1d */ /* 0x000fe20000010000 */
[----:B------:R-:W-:Y:S01]  /*dbf0*/  IADD3 R229, R229, -0x1, RZ ;  /* 0xffffffffe5e57810 */ /* 0x000fe20007ffe0ff */
[----:B------:R-:W-:Y:S01]  /*dc00*/  IMAD.MOV.U32 R3, RZ, RZ, R236 ;  /* 0x000000ffff037224 */ /* 0x000fe200078e00ec */
[----:B------:R-:W-:Y:S03]  /*dc10*/  MOV R56, R233 ;  /* 0x000000e900387202 */ /* 0x000fe60000000f00 */
[----:B------:R-:W-:Y:S02]  /*dc20*/  UMOV UR13, UR4 ;  /* 0x00000004000d7c82 */ /* 0x000fe40008000000 */
[----:B------:R-:W-:Y:S01]  /*dc30*/  UMOV UR12, UR5 ;  /* 0x00000005000c7c82 */ /* 0x000fe20008000000 */
[----:B------:R-:W-:-:S05]  /*dc40*/  @!P0 BRA `(.L_x_1516) ;  /* 0x000003e000008947 */ /* 0x000fca0003800000 */
[----:B------:R-:W-:Y:S01]  /*dc50*/  IABS R2, c[0x0][0x2d0] ;  /* 0x0000b40000027a13 */ /* 0x000fe20000000000 */
[----:B------:R-:W-:Y:S02]  /*dc60*/  UMOV UR13, UR8 ;  /* 0x00000008000d7c82 */ /* 0x000fe40008000000 */
[----:B------:R-:W-:Y:S01]  /*dc70*/  UMOV UR12, UR9 ;  /* 0x00000009000c7c82 */ /* 0x000fe20008000000 */
[----:B------:R-:W1:Y:S10]  /*dc80*/  I2F.RP R7, R2 ;  /* 0x0000000200077306 */ /* 0x000e740000209400 */
[----:B-1----:R-:W1:Y:S02]  /*dc90*/  MUFU.RCP R3, R7 ;  /* 0x0000000700037308 */ /* 0x002e640000001000 */
[----:B-1----:R-:W-:Y:S01]  /*dca0*/  IADD3 R8, R3, 0xffffffe, RZ ;  /* 0x0ffffffe03087810 */ /* 0x002fe20007ffe0ff */
[----:B------:R-:W-:Y:S07]  /*dcb0*/  IMAD.SHL.U32 R3, R229, 0x80, RZ ;  /* 0x00000080e5037824 */ /* 0x000fee00078e00ff */
[----:B------:R-:W1:Y:S01]  /*dcc0*/  F2I.FTZ.U32.TRUNC.NTZ R9, R8 ;  /* 0x0000000800097305 */ /* 0x000e62000021f000 */
[----:B------:R-:W-:Y:S02]  /*dcd0*/  IABS R4, R3 ;  /* 0x0000000300047213 */ /* 0x000fe40000000000 */
[C---:B------:R-:W-:Y:S02]  /*dce0*/  IADD3 R10, R3.reuse, 0x80, RZ ;  /* 0x00000080030a7810 */ /* 0x040fe40007ffe0ff */
[----:B------:R-:W-:Y:S02]  /*dcf0*/  LOP3.LUT R3, R3, c[0x0][0x2d0], RZ, 0x3c, !PT ;  /* 0x0000b40003037a12 */ /* 0x000fe400078e3cff */
[----:B------:R-:W-:Y:S02]  /*dd00*/  IABS R6, R10 ;  /* 0x0000000a00067213 */ /* 0x000fe40000000000 */
[----:B------:R-:W-:Y:S02]  /*dd10*/  LOP3.LUT R10, R10, c[0x0][0x2d0], RZ, 0x3c, !PT ;  /* 0x0000b4000a0a7a12 */ /* 0x000fe400078e3cff */
[----:B------:R-:W-:Y:S02]  /*dd20*/  ISETP.GE.AND P1, PT, R3, RZ, PT ;  /* 0x000000ff0300720c */ /* 0x000fe40003f26270 */
        /* <DEDUP_REMOVED lines=14> */
[----:B------:R-:W-:Y:S01]  /*de10*/  @!P4 IADD3 R9, R9, 0x1, RZ ;  /* 0x000000010909c810 */ /* 0x000fe20007ffe0ff */
[--C-:B------:R-:W-:Y:S01]  /*de20*/  @!P4 IMAD.IADD R6, R6, 0x1, -R2.reuse ;  /* 0x000000010606c824 */ /* 0x100fe200078e0a02 */
[----:B------:R-:W-:Y:S01]  /*de30*/  @!P2 IADD3 R8, R8, 0x1, RZ ;  /* 0x000000010808a810 */ /* 0x000fe20007ffe0ff */
[----:B------:R-:W-:Y:S01]  /*de40*/  @!P2 IMAD.IADD R4, R4, 0x1, -R2 ;  /* 0x000000010404a824 */ /* 0x000fe200078e0a02 */
[----:B------:R-:W-:Y:S02]  /*de50*/  ISETP.NE.AND P2, PT, RZ, c[0x0][0x2d0], PT ;  /* 0x0000b400ff007a0c */ /* 0x000fe40003f45270 */
[-C--:B------:R-:W-:Y:S01]  /*de60*/  ISETP.GE.U32.AND P6, PT, R6, R2.reuse, PT ;  /* 0x000000020600720c */ /* 0x080fe20003fc6070 */
[----:B------:R-:W-:Y:S01]  /*de70*/  IMAD.MOV.U32 R6, RZ, RZ, c[0x0][0x2d0] ;  /* 0x0000b400ff067624 */ /* 0x000fe200078e00ff */
[----:B------:R-:W-:Y:S11]  /*de80*/  ISETP.GE.U32.AND P5, PT, R4, R2, PT ;  /* 0x000000020400720c */ /* 0x000ff60003fa6070 */
[----:B------:R-:W-:Y:S02]  /*de90*/  @P6 IADD3 R9, R9, 0x1, RZ ;  /* 0x0000000109096810 */ /* 0x000fe40007ffe0ff */
[----:B------:R-:W-:Y:S03]  /*dea0*/  @P5 IADD3 R8, R8, 0x1, RZ ;  /* 0x0000000108085810 */ /* 0x000fe60007ffe0ff */
[----:B------:R-:W-:Y:S01]  /*deb0*/  @!P3 IMAD.MOV R9, RZ, RZ, -R9 ;  /* 0x000000ffff09b224 */ /* 0x000fe200078e0a09 */
[----:B------:R-:W-:Y:S04]  /*dec0*/  @!P1 IADD3 R8, -R8, RZ, RZ ;  /* 0x000000ff08089210 */ /* 0x000fe80007ffe1ff */
        /* <DEDUP_REMOVED lines=13> */
[----:B------:R-:W-:Y:S05]  /*dfa0*/  IMAD R2, R3, UR8, R2 ;  /* 0x0000000803027c24 */ /* 0x000fea000f8e0202 */
[----:B------:R-:W-:Y:S01]  /*dfb0*/  IADD3 R7, R7, R2, RZ ;  /* 0x0000000207077210 */ /* 0x000fe20007ffe0ff */
[----:B--2---:R-:W-:Y:S04]  /*dfc0*/  IMAD.IADD R4, R4, 0x1, -R5 ;  /* 0x0000000104047824 */ /* 0x004fe800078e0a05 */
[C---:B------:R-:W-:Y:S01]  /*dfd0*/  IMAD.WIDE.U32 R6, R4.reuse, c[0x0][0x188], R6 ;  /* 0x0000620004067a25 */ /* 0x040fe200078e0006 */
[----:B------:R-:W-:Y:S05]  /*dfe0*/  SHF.R.S32.HI R3, RZ, 0x1f, R4 ;  /* 0x0000001fff037819 */ /* 0x000fea0000011404 */
[----:B------:R-:W-:Y:S04]  /*dff0*/  IMAD R3, R3, c[0x0][0x188], RZ ;  /* 0x0000620003037a24 */ /* 0x000fe800078e02ff */
[----:B------:R-:W-:Y:S02]  /*e000*/  IMAD R5, R4, c[0x0][0x18c], R3 ;  /* 0x0000630004057a24 */ /* 0x000fe400078e0203 */
[----:B------:R-:W-:Y:S02]  /*e010*/  IMAD.MOV.U32 R3, RZ, RZ, R6 ;  /* 0x000000ffff037224 */ /* 0x000fe400078e0006 */
[----:B------:R-:W-:Y:S02]  /*e020*/  IMAD.IADD R56, R7, 0x1, R5 ;  /* 0x0000000107387824 */ /* 0x000fe400078e0205 */
.L_x_1516:
[C---:B------:R-:W-:Y:S02]  /*e030*/  ISETP.GE.AND P4, PT, R231.reuse, c[0x0][0x220], PT ;  /* 0x00008800e7007a0c */ /* 0x040fe40003f86270 */
[----:B------:R-:W-:Y:S02]  /*e040*/  IADD3 R57, R231, 0x40, RZ ;  /* 0x00000040e7397810 */ /* 0x000fe40007ffe0ff */
[-C--:B------:R-:W-:Y:S02]  /*e050*/  LEA R2, P2, R3, R172.reuse, 0x1 ;  /* 0x000000ac03027211 */ /* 0x080fe400078408ff */
[----:B------:R-:W-:Y:S02]  /*e060*/  ISETP.GE.AND P3, PT, R57, c[0x0][0x220], PT ;  /* 0x0000880039007a0c */ /* 0x000fe40003f66270 */
[C---:B------:R-:W-:Y:S02]  /*e070*/  IADD3 R61, P1, R228.reuse, R3, RZ ;  /* 0x00000003e43d7210 */ /* 0x040fe40007f3e0ff */
[--C-:B------:R-:W-:Y:S03]  /*e080*/  LEA.HI.X R3, R3, R173, R56.reuse, 0x1, P2 ;  /* 0x000000ad03037211 */ /* 0x100fe600010f0c38 */
[----:B------:R-:W-:Y:S01]  /*e090*/  @P4 STS.128 [R230+0xc000], RZ ;  /* 0x00c000ffe6004388 */ /* 0x000fe20000000c00 */
[----:B------:R-:W-:Y:S01]  /*e0a0*/  IMAD.X R56, R227, 0x1, R56, P1 ;  /* 0x00000001e3387824 */ /* 0x000fe200008e0638 */
[CC--:B------:R-:W-:Y:S02]  /*e0b0*/  @!P4 LEA R174, P5, R61.reuse, R172.reuse, 0x1 ;  /* 0x000000ac3daec211 */ /* 0x0c0fe400078a08ff */
[----:B------:R-:W-:Y:S01]  /*e0c0*/  @!PT LDS RZ, [RZ] ;  /* 0x00000000fffff984 */ /* 0x000fe20000000800 */
[----:B------:R-:W-:Y:S01]  /*e0d0*/  @!PT LDS RZ, [RZ] ;  /* 0x00000000fffff984 */ /* 0x000fe20000000800 */
[----:B------:R-:W-:Y:S01]  /*e0e0*/  @!PT LDS RZ, [RZ] ;  /* 0x00000000fffff984 */ /* 0x000fe20000000800 */
[----:B------:R1:W-:Y:S01]  /*e0f0*/  @!P4 LDGSTS.E.BYPASS.LTC128B.128 [R230+0xc000], [R2.64] ;  /* 0x0c00000002e6cfae */ /* 0x0003e2000b901d4e */
[C---:B------:R-:W-:Y:S02]  /*e100*/  IADD3 R59, P1, R228.reuse, R61, RZ ;  /* 0x0000003de43b7210 */ /* 0x040fe40007f3e0ff */
[CCC-:B------:R-:W-:Y:S01]  /*e110*/  @!P4 LEA.HI.X R175, R61.reuse, R173.reuse, R56.reuse, 0x1, P5 ;  /* 0x000000ad3dafc211 */ /* 0x1c0fe200028f0c38 */
[----:B------:R-:W-:Y:S01]  /*e120*/  @P3 STS.128 [R230+0x10000], RZ ;  /* 0x010000ffe6003388 */ /* 0x000fe20000000c00 */
[-C--:B------:R-:W-:Y:S01]  /*e130*/  @!P3 LEA R64, P2, R61, R172.reuse, 0x1 ;  /* 0x000000ac3d40b211 */ /* 0x080fe200078408ff */
[--C-:B------:R-:W-:Y:S01]  /*e140*/  IMAD.X R58, R227, 0x1, R56.reuse, P1 ;  /* 0x00000001e33a7824 */ /* 0x100fe200008e0638 */
[-C--:B------:R-:W-:Y:S01]  /*e150*/  @!P4 LEA R134, P6, R59, R172.reuse, 0x1 ;  /* 0x000000ac3b86c211 */ /* 0x080fe200078c08ff */
[----:B------:R-:W-:Y:S01]  /*e160*/  @!PT LDS RZ, [RZ] ;  /* 0x00000000fffff984 */ /* 0x000fe20000000800 */
[----:B------:R-:W-:Y:S01]  /*e170*/  @!PT LDS RZ, [RZ] ;  /* 0x00000000fffff984 */ /* 0x000fe20000000800 */
[----:B------:R-:W-:Y:S01]  /*e180*/  @!PT LDS RZ, [RZ] ;  /* 0x00000000fffff984 */ /* 0x000fe20000000800 */
[----:B------:R1:W-:Y:S01]  /*e190*/  @!P3 LDGSTS.E.BYPASS.LTC128B.128 [R230+0x10000], [R2.64+0x80] ;  /* 0x1000008002e6bfae */ /* 0x0003e2000b901d4e */
[-C--:B------:R-:W-:Y:S02]  /*e1a0*/  @!P3 LEA.HI.X R65, R61, R173.reuse, R56, 0x1, P2 ;  /* 0x000000ad3d41b211 */ /* 0x080fe400010f0c38 */
[C-C-:B------:R-:W-:Y:S01]  /*e1b0*/  @!P4 LEA.HI.X R135, R59.reuse, R173, R58.reuse, 0x1, P6 ;  /* 0x000000ad3b87c211 */ /* 0x140fe200030f0c3a */
[----:B------:R-:W-:Y:S01]  /*e1c0*/  @P4 STS.128 [R230+0xc800], RZ ;  /* 0x00c800ffe6004388 */ /* 0x000fe20000000c00 */
[CC--:B------:R-:W-:Y:S02]  /*e1d0*/  @!P3 LEA R62, P1, R59.reuse, R172.reuse, 0x1 ;  /* 0x000000ac3b3eb211 */ /* 0x0c0fe400078208ff */
[C---:B------:R-:W-:Y:S01]  /*e1e0*/  IADD3 R57, P5, R228.reuse, R59, RZ ;  /* 0x0000003be4397210 */ /* 0x040fe20007fbe0ff */
[----:B------:R-:W-:Y:S01]  /*e1f0*/  @!PT LDS RZ, [RZ] ;  /* 0x00000000fffff984 */ /* 0x000fe20000000800 */
[----:B------:R-:W-:Y:S01]  /*e200*/  @!PT LDS RZ, [RZ] ;  /* 0x00000000fffff984 */ /* 0x000fe20000000800 */
[----:B------:R-:W-:Y:S01]  /*e210*/  @!PT LDS RZ, [RZ] ;  /* 0x00000000fffff984 */ /* 0x000fe20000000800 */
[----:B------:R2:W-:Y:S01]  /*e220*/  @!P4 LDGSTS.E.BYPASS.LTC128B.128 [R230+0xc800], [R174.64] ;  /* 0x0c800000aee6cfae */ /* 0x0005e2000b901d4e */
[--C-:B------:R-:W-:Y:S02]  /*e230*/  @!P3 LEA.HI.X R63, R59, R173, R58.reuse, 0x1, P1 ;  /* 0x000000ad3b3fb211 */ /* 0x100fe400008f0c3a */
[-C--:B------:R-:W-:Y:S01]  /*e240*/  @!P3 LEA R60, P1, R57, R172.reuse, 0x1 ;  /* 0x000000ac393cb211 */ /* 0x080fe200078208ff */
[----:B------:R-:W-:Y:S01]  /*e250*/  @P3 STS.128 [R230+0x10800], RZ ;  /* 0x010800ffe6003388 */ /* 0x000fe20000000c00 */
[----:B------:R-:W-:Y:S01]  /*e260*/  IMAD.X R58, R227, 0x1, R58, P5 ;  /* 0x00000001e33a7824 */ /* 0x000fe200028e063a */
[CC--:B------:R-:W-:Y:S02]  /*e270*/  @!P4 LEA R66, P5, R57.reuse, R172.reuse, 0x1 ;  /* 0x000000ac3942c211 */ /* 0x0c0fe400078a08ff */
[----:B------:R-:W-:Y:S01]  /*e280*/  @!PT LDS RZ, [RZ] ;  /* 0x00000000fffff984 */ /* 0x000fe20000000800 */
[----:B------:R-:W-:Y:S01]  /*e290*/  @!PT LDS RZ, [RZ] ;  /* 0x00000000fffff984 */ /* 0x000fe20000000800 */
[----:B------:R-:W-:Y:S01]  /*e2a0*/  @!PT LDS RZ, [RZ] ;  /* 0x00000000fffff984 */ /* 0x000fe20000000800 */
[----:B------:R3:W-:Y:S01]  /*e2b0*/  @!P3 LDGSTS.E.BYPASS.LTC128B.128 [R230+0x10800], [R64.64+0x80] ;  /* 0x1080008040e6bfae */ /* 0x0007e2000b901d4e */
[C---:B------:R-:W-:Y:S02]  /*e2c0*/  IADD3 R59, P2, R228.reuse, R57, RZ ;  /* 0x00000039e43b7210 */ /* 0x040fe40007f5e0ff */
[CCC-:B------:R-:W-:Y:S01]  /*e2d0*/  @!P4 LEA.HI.X R67, R57.reuse, R173.reuse, R58.reuse, 0x1, P5 ;  /* 0x000000ad3943c211 */ /* 0x1c0fe200028f0c3a */
[----:B------:R-:W-:Y:S01]  /*e2e0*/  @P4 STS.128 [R230+0xd000], RZ ;  /* 0x00d000ffe6004388 */ /* 0x000fe20000000c00 */
[-CC-:B------:R-:W-:Y:S01]  /*e2f0*/  @!P3 LEA.HI.X R61, R57, R173.reuse, R58.reuse, 0x1, P1 ;  /* 0x000000ad393db211 */ /* 0x180fe200008f0c3a */
[----:B------:R-:W-:Y:S01]  /*e300*/  IMAD.X R58, R227, 0x1, R58, P2 ;  /* 0x00000001e33a7824 */ /* 0x000fe200010e063a */
[CC--:B------:R-:W-:Y:S01]  /*e310*/  @!P4 LEA R178, P5, R59.reuse, R172.reuse, 0x1 ;  /* 0x000000ac3bb2c211 */ /* 0x0c0fe200078a08ff */
[----:B------:R-:W-:Y:S01]  /*e320*/  @!PT LDS RZ, [RZ] ;  /* 0x00000000fffff984 */ /* 0x000fe20000000800 */
[----:B------:R-:W-:Y:S01]  /*e330*/  @!PT LDS RZ, [RZ] ;  /* 0x00000000fffff984 */ /* 0x000fe20000000800 */
[----:B------:R-:W-:Y:S01]  /*e340*/  @!PT LDS RZ, [RZ] ;  /* 0x00000000fffff984 */ /* 0x000fe20000000800 */
[----:B------:R1:W-:Y:S01]  /*e350*/  @!P4 LDGSTS.E.BYPASS.LTC128B.128 [R230+0xd000], [R134.64] ;  /* 0x0d00000086e6cfae */ /* 0x0003e2000b901d4e */
[CC--:B------:R-:W-:Y:S02]  /*e360*/  @!P3 LEA R176, P1, R59.reuse, R172.reuse, 0x1 ;  /* 0x000000ac3bb0b211 */ /* 0x0c0fe400078208ff */
[C-C-:B------:R-:W-:Y:S01]  /*e370*/  @!P4 LEA.HI.X R179, R59.reuse, R173, R58.reuse, 0x1, P5 ;  /* 0x000000ad3bb3c211 */ /* 0x140fe200028f0c3a */
[----:B------:R-:W-:Y:S01]  /*e380*/  @P3 STS.128 [R230+0x11000], RZ ;  /* 0x011000ffe6003388 */ /* 0x000fe20000000c00 */
[C---:B------:R-:W-:Y:S02]  /*e390*/  IADD3 R57, P2, R228.reuse, R59, RZ ;  /* 0x0000003be4397210 */ /* 0x040fe40007f5e0ff */
[--C-:B------:R-:W-:Y:S01]  /*e3a0*/  @!P3 LEA.HI.X R177, R59, R173, R58.reuse, 0x1, P1 ;  /* 0x000000ad3bb1b211 */ /* 0x100fe200008f0c3a */
[----:B------:R-:W-:Y:S01]  /*e3b0*/  @!PT LDS RZ, [RZ] ;  /* 0x00000000fffff984 */ /* 0x000fe20000000800 */
[----:B------:R-:W-:Y:S01]  /*e3c0*/  @!PT LDS RZ, [RZ] ;  /* 0x00000000fffff984 */ /* 0x000fe20000000800 */
[----:B------:R-:W-:Y:S01]  /*e3d0*/  @!PT LDS RZ, [RZ] ;  /* 0x00000000fffff984 */ /* 0x000fe20000000800 */
[----:B------:R4:W-:Y:S01]  /*e3e0*/  @!P3 LDGSTS.E.BYPASS.LTC128B.128 [R230+0x11000], [R62.64+0x80] ;  /* 0x110000803ee6bfae */ /* 0x0009e2000b901d4e */
[-C--:B------:R-:W-:Y:S01]  /*e3f0*/  @!P4 LEA R182, P5, R57, R172.reuse, 0x1 ;  /* 0x000000ac39b6c211 */ /* 0x080fe200078a08ff */
[----:B------:R-:W-:Y:S01]  /*e400*/  IMAD.X R58, R227, 0x1, R58, P2 ;  /* 0x00000001e33a7824 */ /* 0x000fe200010e063a */
[CC--:B------:R-:W-:Y:S01]  /*e410*/  @!P3 LEA R180, P1, R57.reuse, R172.reuse, 0x1 ;  /* 0x000000ac39b4b211 */ /* 0x0c0fe200078208ff */
[----:B------:R-:W-:Y:S01]  /*e420*/  @P4 STS.128 [R230+0xd800], RZ ;  /* 0x00d800ffe6004388 */ /* 0x000fe20000000c00 */
[C---:B------:R-:W-:Y:S02]  /*e430*/  IADD3 R59, P2, R228.reuse, R57, RZ ;  /* 0x00000039e43b7210 */ /* 0x040fe40007f5e0ff */
[CCC-:B------:R-:W-:Y:S01]  /*e440*/  @!P4 LEA.HI.X R183, R57.reuse, R173.reuse, R58.reuse, 0x1, P5 ;  /* 0x000000ad39b7c211 */ /* 0x1c0fe200028f0c3a */
[----:B------:R-:W-:Y:S01]  /*e450*/  @!PT LDS RZ, [RZ] ;  /* 0x00000000fffff984 */ /* 0x000fe20000000800 */
[----:B------:R-:W-:Y:S01]  /*e460*/  @!PT LDS RZ, [RZ] ;  /* 0x00000000fffff984 */ /* 0x000fe20000000800 */
[----:B------:R-:W-:Y:S01]  /*e470*/  @!PT LDS RZ, [RZ] ;  /* 0x00000000fffff984 */ /* 0x000fe20000000800 */
[----:B------:R3:W-:Y:S01]  /*e480*/  @!P4 LDGSTS.E.BYPASS.LTC128B.128 [R230+0xd800], [R66.64] ;  /* 0x0d80000042e6cfae */ /* 0x0007e2000b901d4e */
[-CC-:B------:R-:W-:Y:S01]  /*e490*/  @!P3 LEA.HI.X R181, R57, R173.reuse, R58.reuse, 0x1, P1 ;  /* 0x000000ad39b5b211 */ /* 0x180fe200008f0c3a */
[----:B------:R-:W-:Y:S01]  /*e4a0*/  IMAD.X R58, R227, 0x1, R58, P2 ;  /* 0x00000001e33a7824 */ /* 0x000fe200010e063a */
[CC--:B------:R-:W-:Y:S01]  /*e4b0*/  @!P4 LEA R188, P6, R59.reuse, R172.reuse, 0x1 ;  /* 0x000000ac3bbcc211 */ /* 0x0c0fe200078c08ff */
[----:B------:R-:W-:Y:S01]  /*e4c0*/  @P3 STS.128 [R230+0x11800], RZ ;  /* 0x011800ffe6003388 */ /* 0x000fe20000000c00 */
[CC--:B------:R-:W-:Y:S02]  /*e4d0*/  @!P3 LEA R184, P2, R59.reuse, R172.reuse, 0x1 ;  /* 0x000000ac3bb8b211 */ /* 0x0c0fe400078408ff */
[C-C-:B------:R-:W-:Y:S01]  /*e4e0*/  @!P4 LEA.HI.X R189, R59.reuse, R173, R58.reuse, 0x1, P6 ;  /* 0x000000ad3bbdc211 */ /* 0x140fe200030f0c3a */
[----:B------:R-:W-:Y:S01]  /*e4f0*/  @!PT LDS RZ, [RZ] ;  /* 0x00000000fffff984 */ /* 0x000fe20000000800 */
[----:B------:R-:W-:Y:S01]  /*e500*/  @!PT LDS RZ, [RZ] ;  /* 0x00000000fffff984 */ /* 0x000fe20000000800 */
[----:B------:R-:W-:Y:S01]  /*e510*/  @!PT LDS RZ, [RZ] ;  /* 0x00000000fffff984 */ /* 0x000fe20000000800 */
[----:B------:R4:W-:Y:S01]  /*e520*/  @!P3 LDGSTS.E.BYPASS.LTC128B.128 [R230+0x11800], [R60.64+0x80] ;  /* 0x118000803ce6bfae */ /* 0x0009e2000b901d4e */
[----:B------:R-:W-:Y:S02]  /*e530*/  IADD3 R57, P1, R228, R59, RZ ;  /* 0x0000003be4397210 */ /* 0x000fe40007f3e0ff */
[-CC-:B------:R-:W-:Y:S01]  /*e540*/  @!P3 LEA.HI.X R185, R59, R173.reuse, R58.reuse, 0x1, P2 ;  /* 0x000000ad3bb9b211 */ /* 0x180fe200010f0c3a */
[----:B------:R-:W-:Y:S01]  /*e550*/  @P4 STS.128 [R230+0xe000], RZ ;  /* 0x00e000ffe6004388 */ /* 0x000fe20000000c00 */
[-C--:B------:R-:W-:Y:S01]  /*e560*/  @!P4 LEA R186, P5, R57, R172.reuse, 0x1 ;  /* 0x000000ac39bac211 */ /* 0x080fe200078a08ff */
[----:B------:R-:W-:Y:S01]  /*e570*/  IMAD.X R56, R227, 0x1, R58, P1 ;  /* 0x00000001e3387824 */ /* 0x000fe200008e063a */
[C---:B------:R-:W-:Y:S01]  /*e580*/  @!P3 LEA R172, P1, R57.reuse, R172, 0x1 ;  /* 0x000000ac39acb211 */ /* 0x040fe200078208ff */
[----:B------:R-:W-:Y:S01]  /*e590*/  @!PT LDS RZ, [RZ] ;  /* 0x00000000fffff984 */ /* 0x000fe20000000800 */
[----:B------:R-:W-:Y:S01]  /*e5a0*/  @!PT LDS RZ, [RZ] ;  /* 0x00000000fffff984 */ /* 0x000fe20000000800 */
[----:B------:R-:W-:Y:S01]  /*e5b0*/  @!PT LDS RZ, [RZ] ;  /* 0x00000000fffff984 */ /* 0x000fe20000000800 */
[----:B------:R5:W-:Y:S03]  /*e5c0*/  @!P4 LDGSTS.E.BYPASS.LTC128B.128 [R230+0xe000], [R178.64] ;  /* 0x0e000000b2e6cfae */ /* 0x000be6000b901d4e */
[CCC-:B------:R-:W-:Y:S01]  /*e5d0*/  @!P4 LEA.HI.X R187, R57.reuse, R173.reuse, R56.reuse, 0x1, P5 ;  /* 0x000000ad39bbc211 */ /* 0x1c0fe200028f0c38 */
[----:B------:R-:W-:Y:S01]  /*e5e0*/  @P3 STS.128 [R230+0x12000], RZ ;  /* 0x012000ffe6003388 */ /* 0x000fe20000000c00 */
[----:B------:R-:W-:Y:S02]  /*e5f0*/  @!P3 LEA.HI.X R173, R57, R173, R56, 0x1, P1 ;  /* 0x000000ad39adb211 */ /* 0x000fe400008f0c38 */
[----:B------:R-:W-:Y:S01]  /*e600*/  ISETP.GT.AND P1, PT, R229, R224, PT ;  /* 0x000000e0e500720c */ /* 0x000fe20003f24270 */
        /* <DEDUP_REMOVED lines=43> */
[----:B------:R-:W-:Y:S04]  /*e8c0*/  LDSM.16.M88.4 R168, [R211] ;  /* 0x00000000d3a8783b */ /* 0x000fe80000000200 */
[----:B--2---:R-:W-:Y:S01]  /*e8d0*/  LDSM.16.M88.4 R172, [R221+0x8800] ;  /* 0x00880000ddac783b */ /* 0x004fe20000000200 */
[C---:B-1----:R-:W-:Y:S03]  /*e8e0*/  HMMA.16816.F32.BF16 R4, R136.reuse, R140, RZ ;  /* 0x0000008c8804723c */ /* 0x042fe600000418ff */
[----:B-----5:R-:W-:Y:S04]  /*e8f0*/  LDSM.16.M88.4 R176, [R221+0xa000] ;  /* 0x00a00000ddb0783b */ /* 0x020fe80000000200 */
[----:B------:R-:W-:Y:S01]  /*e900*/  LDSM.16.M88.4 R180, [R200] ;  /* 0x00000000c8b4783b */ /* 0x000fe20000000200 */
        /* <DEDUP_REMOVED lines=13> */
[----:B------:R-:W5:Y:S07]  /*e9e0*/  LDSM.16.M88.4 R152, [R210] ;  /* 0x00000000d298783b */ /* 0x000f6e0000000200 */
[C---:B----4-:R-:W-:Y:S08]  /*e9f0*/  HMMA.16816.F32.BF16 R36, R136.reuse, R156, RZ ;  /* 0x0000009c8824723c */ /* 0x050ff000000418ff */
[C---:B------:R-:W-:Y:S01]  /*ea00*/  HMMA.16816.F32.BF16 R40, R136.reuse, R158, RZ ;  /* 0x0000009e8828723c */ /* 0x040fe200000418ff */
[----:B------:R-:W4:Y:S07]  /*ea10*/  LDSM.16.M88.4 R156, [R209] ;  /* 0x00000000d19c783b */ /* 0x000f2e0000000200 */
[C---:B------:R-:W-:Y:S08]  /*ea20*/  HMMA.16816.F32.BF16 R44, R136.reuse, R160, RZ ;  /* 0x000000a0882c723c */ /* 0x040ff000000418ff */
[C---:B------:R-:W-:Y:S01]  /*ea30*/  HMMA.16816.F32.BF16 R48, R136.reuse, R162, RZ ;  /* 0x000000a28830723c */ /* 0x040fe200000418ff */
[----:B------:R-:W-:Y:S07]  /*ea40*/  LDSM.16.M88.4 R160, [R215+0x4000] ;  /* 0x00400000d7a0783b */ /* 0x000fee0000000200 */
[C---:B-1----:R-:W-:Y:S08]  /*ea50*/  HMMA.16816.F32.BF16 R52, R136.reuse, R140, RZ ;  /* 0x0000008c8834723c */ /* 0x042ff000000418ff */
[C---:B------:R-:W-:Y:S01]  /*ea60*/  HMMA.16816.F32.BF16 R56, R136.reuse, R142, RZ ;  /* 0x0000008e8838723c */ /* 0x040fe200000418ff */
[----:B------:R-:W-:Y:S07]  /*ea70*/  LDSM.16.M88.4 R140, [R207] ;  /* 0x00000000cf8c783b */ /* 0x000fee0000000200 */
[C---:B--2---:R-:W-:Y:S08]  /*ea80*/  HMMA.16816.F32.BF16 R60, R136.reuse, R144, RZ ;  /* 0x00000090883c723c */ /* 0x044ff000000418ff */
[----:B------:R-:W-:Y:S01]  /*ea90*/  HMMA.16816.F32.BF16 R64, R136, R146, RZ ;  /* 0x000000928840723c */ /* 0x000fe200000418ff */
[----:B------:R-:W1:Y:S04]  /*eaa0*/  LDSM.16.M88.4 R136, [R208] ;  /* 0x00000000d088783b */ /* 0x000e680000000200 */
[----:B------:R-:W2:Y:S03]  /*eab0*/  LDSM.16.M88.4 R144, [R206] ;  /* 0x00000000ce90783b */ /* 0x000ea60000000200 */
        /* <DEDUP_REMOVED lines=8> */
[----:B------:R-:W3:Y:S07]  /*eb40*/  LDSM.16.M88.4 R152, [R205] ;  /* 0x00000000cd98783b */ /* 0x000eee0000000200 */
        /* <DEDUP_REMOVED lines=72> */
[C---:B-----5:R-:W-:Y:S08]  /*efd0*/  HMMA.16816.F32.BF16 R20, R160.reuse, R164, R20 ;  /* 0x000000a4a014723c */ /* 0x060ff00000041814 */
[C---:B------:R-:W-:Y:S01]  /*efe0*/  HMMA.16816.F32.BF16 R24, R160.reuse, R166, R24 ;  /* 0x000000a6a018723c */ /* 0x040fe20000041818 */
[----:B------:R-:W-:Y:S07]  /*eff0*/  LDSM.16.M88.4 R164, [R198] ;  /* 0x00000000c6a4783b */ /* 0x000fee0000000200 */
[C---:B-1----:R-:W-:Y:S08]  /*f000*/  HMMA.16816.F32.BF16 R28, R160.reuse, R136, R28 ;  /* 0x00000088a01c723c */ /* 0x042ff0000004181c */
[C---:B------:R-:W-:Y:S01]  /*f010*/  HMMA.16816.F32.BF16 R32, R160.reuse, R138, R32 ;  /* 0x0000008aa020723c */ /* 0x040fe20000041820 */
[----:B------:R-:W1:Y:S07]  /*f020*/  LDSM.16.M88.4 R136, [R199] ;  /* 0x00000000c788783b */ /* 0x000e6e0000000200 */
[C---:B------:R-:W-:Y:S08]  /*f030*/  HMMA.16816.F32.BF16 R36, R160.reuse, R176, R36 ;  /* 0x000000b0a024723c */ /* 0x040ff00000041824 */
[C---:B------:R-:W-:Y:S01]  /*f040*/  HMMA.16816.F32.BF16 R40, R160.reuse, R178, R40 ;  /* 0x000000b2a028723c */ /* 0x040fe20000041828 */
[----:B------:R-:W5:Y:S07]  /*f050*/  LDSM.16.M88.4 R176, [R197] ;  /* 0x00000000c5b0783b */ /* 0x000f6e0000000200 */
[C---:B----4-:R-:W-:Y:S08]  /*f060*/  HMMA.16816.F32.BF16 R44, R160.reuse, R140, R44 ;  /* 0x0000008ca02c723c */ /* 0x050ff0000004182c */
[C---:B------:R-:W-:Y:S01]  /*f070*/  HMMA.16816.F32.BF16 R48, R160.reuse, R142, R48 ;  /* 0x0000008ea030723c */ /* 0x040fe20000041830 */
[----:B------:R-:W4:Y:S07]  /*f080*/  LDSM.16.M88.4 R140, [R196] ;  /* 0x00000000c48c783b */ /* 0x000f2e0000000200 */
        /* <DEDUP_REMOVED lines=74> */
[----:B------:R-:W-:Y:S02]  /*f530*/  MOV R135, UR11 ;  /* 0x0000000b00877c02 */ /* 0x000fe40008000f00 */
[----:B------:R-:W-:Y:S01]  /*f540*/  MOV R132, UR10 ;  /* 0x0000000a00847c02 */ /* 0x000fe20008000f00 */
[----:B------:R-:W-:-:S06]  /*f550*/  @!P0 BRA `(.L_x_1518) ;  /* 0x000003e000008947 */ /* 0x000fcc0003800000 */
        /* <DEDUP_REMOVED lines=8> */
[C---:B------:R-:W-:Y:S02]  /*f5e0*/  IADD3 R138, R3.reuse, -0x80, RZ ;  /* 0xffffff80038a7810 */ /* 0x040fe40007ffe0ff */
[----:B------:R-:W-:Y:S02]  /*f5f0*/  IABS R134, R3 ;  /* 0x0000000300867213 */ /* 0x000fe40000000000 */
[----:B------:R-:W-:Y:S02]  /*f600*/  IABS R132, R138 ;  /* 0x0000008a00847213 */ /* 0x000fe40000000000 */
[----:B------:R-:W-:Y:S02]  /*f610*/  LOP3.LUT R3, R3, c[0x0][0x2d0], RZ, 0x3c, !PT ;  /* 0x0000b40003037a12 */ /* 0x000fe400078e3cff */
[----:B------:R-:W-:Y:S01]  /*f620*/  LOP3.LUT R138, R138, c[0x0][0x2d0], RZ, 0x3c, !PT ;  /* 0x0000b4008a8a7a12 */ /* 0x000fe200078e3cff */
        /* <DEDUP_REMOVED lines=14> */
[----:B------:R-:W-:Y:S01]  /*f710*/  ISETP.GE.AND P2, PT, R3, RZ, PT ;  /* 0x000000ff0300720c */ /* 0x000fe20003f46270 */
[----:B------:R-:W-:Y:S01]  /*f720*/  @!P1 IMAD.IADD R132, R132, 0x1, -R2 ;  /* 0x0000000184849824 */ /* 0x000fe200078e0a02 */
[----:B------:R-:W-:Y:S02]  /*f730*/  @!P1 IADD3 R136, R136, 0x1, RZ ;  /* 0x0000000188889810 */ /* 0x000fe40007ffe0ff */
[-C--:B------:R-:W-:Y:S01]  /*f740*/  ISETP.GE.U32.AND P6, PT, R134, R2.reuse, PT ;  /* 0x000000028600720c */ /* 0x080fe20003fc6070 */
[----:B------:R-:W-:Y:S01]  /*f750*/  IMAD.MOV.U32 R134, RZ, RZ, c[0x0][0x2d0] ;  /* 0x0000b400ff867624 */ /* 0x000fe200078e00ff */
[----:B------:R-:W-:Y:S02]  /*f760*/  ISETP.GE.U32.AND P5, PT, R132, R2, PT ;  /* 0x000000028400720c */ /* 0x000fe40003fa6070 */
[----:B------:R-:W-:Y:S02]  /*f770*/  ISETP.GE.AND P1, PT, R138, RZ, PT ;  /* 0x000000ff8a00720c */ /* 0x000fe40003f26270 */
[----:B------:R-:W-:Y:S07]  /*f780*/  LOP3.LUT R3, RZ, c[0x0][0x2d0], RZ, 0x33, !PT ;  /* 0x0000b400ff037a12 */ /* 0x000fee00078e33ff */
[----:B------:R-:W-:Y:S02]  /*f790*/  @P6 IADD3 R139, R139, 0x1, RZ ;  /* 0x000000018b8b6810 */ /* 0x000fe40007ffe0ff */
[----:B------:R-:W-:Y:S02]  /*f7a0*/  @P5 IADD3 R136, R136, 0x1, RZ ;  /* 0x0000000188885810 */ /* 0x000fe40007ffe0ff */
[----:B------:R-:W-:Y:S01]  /*f7b0*/  ISETP.NE.AND P5, PT, RZ, c[0x0][0x2d0], PT ;  /* 0x0000b400ff007a0c */ /* 0x000fe20003fa5270 */
        /* <DEDUP_REMOVED lines=12> */
[----:B------:R-:W-:Y:S01]  /*f880*/  IMAD R2, R134, UR7, RZ ;  /* 0x0000000786027c24 */ /* 0x000fe2000f8e02ff */
[----:B------:R-:W-:Y:S05]  /*f890*/  SHF.R.S32.HI R3, RZ, 0x1f, R134 ;  /* 0x0000001fff037819 */ /* 0x000fea0000011486 */
[----:B------:R-:W-:Y:S02]  /*f8a0*/  IMAD R2, R3, UR6, R2 ;  /* 0x0000000603027c24 */ /* 0x000fe4000f8e0202 */
[----:B--2---:R-:W-:Y:S02]  /*f8b0*/  IMAD.IADD R132, R132, 0x1, -R135 ;  /* 0x0000000184847824 */ /* 0x004fe400078e0a87 */
[----:B------:R-:W-:Y:S03]  /*f8c0*/  IMAD.WIDE.U32 R134, R134, UR6, RZ ;  /* 0x0000000686867c25 */ /* 0x000fe6000f8e00ff */
[----:B------:R-:W-:Y:S02]  /*f8d0*/  SHF.R.S32.HI R3, RZ, 0x1f, R132 ;  /* 0x0000001fff037819 */ /* 0x000fe40000011484 */
[----:B------:R-:W-:Y:S03]  /*f8e0*/  IADD3 R135, R135, R2, RZ ;  /* 0x0000000287877210 */ /* 0x000fe60007ffe0ff */
[----:B------:R-:W-:Y:S02]  /*f8f0*/  IMAD R3, R3, c[0x0][0x180], RZ ;  /* 0x0000600003037a24 */ /* 0x000fe400078e02ff */
[C---:B------:R-:W-:Y:S04]  /*f900*/  IMAD.WIDE.U32 R136, R132.reuse, c[0x0][0x180], R134 ;  /* 0x0000600084887a25 */ /* 0x040fe800078e0086 */
[----:B------:R-:W-:Y:S02]  /*f910*/  IMAD R3, R132, c[0x0][0x184], R3 ;  /* 0x0000610084037a24 */ /* 0x000fe400078e0203 */
[----:B------:R-:W-:Y:S02]  /*f920*/  IMAD.MOV.U32 R135, RZ, RZ, R136 ;  /* 0x000000ffff877224 */ /* 0x000fe400078e0088 */
[----:B------:R-:W-:Y:S02]  /*f930*/  IMAD.IADD R132, R137, 0x1, R3 ;  /* 0x0000000189847824 */ /* 0x000fe400078e0203 */
.L_x_1518:
[----:B------:R1:W-:Y:S01]  /*f940*/  @P4 STS.128 [R230+0x4000], RZ ;  /* 0x004000ffe6004388 */ /* 0x0003e20000000c00 */
[CC--:B------:R-:W-:Y:S01]  /*f950*/  LEA R146, P2, R135.reuse, R238.reuse, 0x1 ;  /* 0x000000ee87927211 */ /* 0x0c0fe200078408ff */
[----:B------:R-:W-:Y:S01]  /*f960*/  UMOV UR6, UR8 ;  /* 0x0000000800067c82 */ /* 0x000fe20008000000 */
[C---:B------:R-:W-:Y:S01]  /*f970*/  IADD3 R3, P1, R226.reuse, R135, RZ ;  /* 0x00000087e2037210 */ /* 0x040fe20007f3e0ff */
[----:B------:R-:W-:Y:S01]  /*f980*/  UMOV UR7, UR9 ;  /* 0x0000000900077c82 */ /* 0x000fe20008000000 */
[--C-:B------:R-:W-:Y:S02]  /*f990*/  LEA.HI.X R147, R135, R237, R132.reuse, 0x1, P2 ;  /* 0x000000ed87937211 */ /* 0x100fe400010f0c84 */
[-C--:B------:R-:W-:Y:S01]  /*f9a0*/  @!P4 LEA R148, P5, R3, R238.reuse, 0x1 ;  /* 0x000000ee0394c211 */ /* 0x080fe200078a08ff */
[----:B------:R-:W-:Y:S01]  /*f9b0*/  IMAD.X R132, R225, 0x1, R132, P1 ;  /* 0x00000001e1847824 */ /* 0x000fe200008e0684 */
[CC--:B------:R-:W-:Y:S01]  /*f9c0*/  @!P3 LEA R140, P1, R3.reuse, R238.reuse, 0x1 ;  /* 0x000000ee038cb211 */ /* 0x0c0fe200078208ff */
[----:B------:R-:W-:Y:S01]  /*f9d0*/  @!PT LDS RZ, [RZ] ;  /* 0x00000000fffff984 */ /* 0x000fe20000000800 */
[----:B------:R-:W-:Y:S01]  /*f9e0*/  @!PT LDS RZ, [RZ] ;  /* 0x00000000fffff984 */ /* 0x000fe20000000800 */
[----:B------:R-:W-:Y:S01]  /*f9f0*/  @!PT LDS RZ, [RZ] ;  /* 0x00000000fffff984 */ /* 0x000fe20000000800 */
[----:B------:R1:W-:Y:S01]  /*fa00*/  @!P4 LDGSTS.E.BYPASS.LTC128B.128 [R230+0x4000], [R146.64] ;  /* 0x0400000092e6cfae */ /* 0x0003e2000b901d4e */
[C---:B------:R-:W-:Y:S02]  /*fa10*/  IADD3 R135, P2, R226.reuse, R3, RZ ;  /* 0x00000003e2877210 */ /* 0x040fe40007f5e0ff */
[CCC-:B------:R-:W-:Y:S01]  /*fa20*/  @!P4 LEA.HI.X R149, R3.reuse, R237.reuse, R132.reuse, 0x1, P5 ;  /* 0x000000ed0395c211 */ /* 0x1c0fe200028f0c84 */
[----:B------:R1:W-:Y:S01]  /*fa30*/  @P3 STS.128 [R230+0x8000], RZ ;  /* 0x008000ffe6003388 */ /* 0x0003e20000000c00 */
[-CC-:B------:R-:W-:Y:S01]  /*fa40*/  @!P3 LEA.HI.X R141, R3, R237.reuse, R132.reuse, 0x1, P1 ;  /* 0x000000ed038db211 */ /* 0x180fe200008f0c84 */
[----:B------:R-:W-:Y:S01]  /*fa50*/  IMAD.X R132, R225, 0x1, R132, P2 ;  /* 0x00000001e1847824 */ /* 0x000fe200010e0684 */
        /* <DEDUP_REMOVED lines=9> */
[C---:B------:R-:W-:Y:S01]  /*faf0*/  IADD3 R3, P2, R226.reuse, R135, RZ ;  /* 0x00000087e2037210 */ /* 0x040fe20007f5e0ff */
[----:B------:R-:W-:Y:S01]  /*fb00*/  @!PT LDS RZ, [RZ] ;  /* 0x00000000fffff984 */ /* 0x000fe20000000800 */
[----:B------:R-:W-:Y:S01]  /*fb10*/  @!PT LDS RZ, [RZ] ;  /* 0x00000000fffff984 */ /* 0x000fe20000000800 */
[----:B------:R-:W-:Y:S01]  /*fb20*/  @!PT LDS RZ, [RZ] ;  /* 0x00000000fffff984 */ /* 0x000fe20000000800 */
[----:B------:R1:W-:Y:S03]  /*fb30*/  @!P4 LDGSTS.E.BYPASS.LTC128B.128 [R230+0x4800], [R148.64] ;  /* 0x0480000094e6cfae */ /* 0x0003e6000b901d4e */
[CC--:B------:R-:W-:Y:S01]  /*fb40*/  @!P4 LEA R142, P5, R3.reuse, R238.reuse, 0x1 ;  /* 0x000000ee038ec211 */ /* 0x0c0fe200078a08ff */
[----:B------:R1:W-:Y:S01]  /*fb50*/  @P3 STS.128 [R230+0x8800], RZ ;  /* 0x008800ffe6003388 */ /* 0x0003e20000000c00 */
[-C--:B------:R-:W-:Y:S01]  /*fb60*/  @!P3 LEA R136, P1, R3, R238.reuse, 0x1 ;  /* 0x000000ee0388b211 */ /* 0x080fe200078208ff */
[----:B------:R-:W-:Y:S01]  /*fb70*/  IMAD.X R132, R225, 0x1, R132, P2 ;  /* 0x00000001e1847824 */ /* 0x000fe200010e0684 */
[C---:B------:R-:W-:Y:S01]  /*fb80*/  IADD3 R135, P2, R226.reuse, R3, RZ ;  /* 0x00000003e2877210 */ /* 0x040fe20007f5e0ff */
[----:B------:R-:W-:Y:S01]  /*fb90*/  @!PT LDS RZ, [RZ] ;  /* 0x00000000fffff984 */ /* 0x000fe20000000800 */
[----:B------:R-:W-:Y:S01]  /*fba0*/  @!PT LDS RZ, [RZ] ;  /* 0x00000000fffff984 */ /* 0x000fe20000000800 */
[----:B------:R-:W-:Y:S01]  /*fbb0*/  @!PT LDS RZ, [RZ] ;  /* 0x00000000fffff984 */ /* 0x000fe20000000800 */
[----:B------:R1:W-:Y:S03]  /*fbc0*/  @!P3 LDGSTS.E.BYPASS.LTC128B.128 [R230+0x8800], [R140.64+0x80] ;  /* 0x088000808ce6bfae */ /* 0x0003e6000b901d4e */
        /* <DEDUP_REMOVED lines=17> */
[----:B------:R1:W-:Y:S03]  /*fce0*/  @!P3 LDGSTS.E.BYPASS.LTC128B.128 [R230+0x9000], [R138.64+0x80] ;  /* 0x090000808ae6bfae */ /* 0x0003e6000b901d4e */
        /* <DEDUP_REMOVED lines=8> */
[----:B------:R1:W-:Y:S03]  /*fd70*/  @!P4 LDGSTS.E.BYPASS.LTC128B.128 [R230+0x5800], [R142.64] ;  /* 0x058000008ee6cfae */ /* 0x0003e6000b901d4e */
        /* <DEDUP_REMOVED lines=10> */
[C-C-:B------:R-:W-:Y:S01]  /*fe20*/  @!P4 LEA.HI.X R161, R135.reuse, R237, R132.reuse, 0x1, P6 ;  /* 0x000000ed87a1c211 */ /* 0x140fe200030f0c84 */
[----:B------:R1:W-:Y:S01]  /*fe30*/  @P4 STS.128 [R230+0x6000], RZ ;  /* 0x006000ffe6004388 */ /* 0x0003e20000000c00 */
[----:B------:R-:W-:Y:S02]  /*fe40*/  IADD3 R3, P1, R226, R135, RZ ;  /* 0x00000087e2037210 */ /* 0x000fe40007f3e0ff */
[-CC-:B------:R-:W-:Y:S01]  /*fe50*/  @!P3 LEA.HI.X R135, R135, R237.reuse, R132.reuse, 0x1, P2 ;  /* 0x000000ed8787b211 */ /* 0x180fe200010f0c84 */
[----:B------:R-:W-:Y:S01]  /*fe60*/  @!PT LDS RZ, [RZ] ;  /* 0x00000000fffff984 */ /* 0x000fe20000000800 */
[----:B------:R-:W-:Y:S01]  /*fe70*/  @!PT LDS RZ, [RZ] ;  /* 0x00000000fffff984 */ /* 0x000fe20000000800 */
[----:B------:R-:W-:Y:S01]  /*fe80*/  @!PT LDS RZ, [RZ] ;  /* 0x00000000fffff984 */ /* 0x000fe20000000800 */
[----:B------:R1:W-:Y:S01]  /*fe90*/  @!P4 LDGSTS.E.BYPASS.LTC128B.128 [R230+0x6000], [R152.64] ;  /* 0x0600000098e6cfae */ /* 0x0003e2000b901d4e */
[-C--:B------:R-:W-:Y:S01]  /*fea0*/  @!P4 LEA R158, P5, R3, R238.reuse, 0x1 ;  /* 0x000000ee039ec211 */ /* 0x080fe200078a08ff */
        /* <DEDUP_REMOVED lines=42> */
.L_x_1517:
        /* <DEDUP_REMOVED lines=91> */
[----:B------:R-:W-:Y:S01]  /*10700*/  ISETP.GT.AND P1, PT, R229, R224, PT ;  /* 0x000000e0e500720c */ /* 0x000fe20003f24270 */
[--C-:B------:R-:W-:Y:S02]  /*10710*/  FFMA.FTZ R134, R8, c[0x0][0x23c], -R152.reuse ;  /* 0x00008f0008867a23 */ /* 0x100fe40000010898 */
        /* <DEDUP_REMOVED lines=40> */
[C---:B------:R-:W-:Y:S01]  /*109a0*/  FMUL.FTZ R88, R2.reuse, R88 ;  /* 0x0000005802587220 */ /* 0x040fe20000410000 */
        /* <DEDUP_REMOVED lines=141> */
[----:B------:R-:W-:Y:S02]  /*11280*/  FFMA.FTZ R6, R0, R239, R6 ;  /* 0x000000ef00067223 */ /* 0x000fe40000010006 */
        /* <DEDUP_REMOVED lines=61> */
[----:B------:R-:W-:Y:S01]  /*11660*/  MUFU.EX2 R140, R140 ;  /* 0x0000008c008c7308 */ /* 0x000fe20000000800 */
[----:B------:R-:W-:Y:S01]  /*11670*/  FADD.FTZ R144, R144, R161 ;  /* 0x000000a190907221 */ /* 0x000fe20000010000 */
[C---:B----4-:R-:W-:Y:S01]  /*11680*/  HMMA.16816.F32.BF16 R72, R20.reuse, R24, R72 ;  /* 0x000000181448723c */ /* 0x050fe20000041848 */
[----:B------:R-:W-:Y:S03]  /*11690*/  LDSM.16.MT88.4 R28, [R213+0x11000] ;  /* 0x01100000d51c783b */ /* 0x000fe60000004200 */
[----:B------:R-:W-:Y:S02]  /*116a0*/  FADD.FTZ R146, R146, R5 ;  /* 0x0000000592927221 */ /* 0x000fe40000010000 */
[----:B------:R-:W-:Y:S02]  /*116b0*/  FADD.FTZ R144, R145, R144 ;  /* 0x0000009091907221 */ /* 0x000fe40000010000 */
[C---:B------:R-:W-:Y:S01]  /*116c0*/  HMMA.16816.F32.BF16 R76, R20.reuse, R26, R76 ;  /* 0x0000001a144c723c */ /* 0x040fe2000004184c */
[----:B------:R-:W3:Y:S01]  /*116d0*/  LDSM.16.MT88.4 R24, [R214+0x11000] ;  /* 0x01100000d618783b */ /* 0x000ee20000004200 */
[----:B------:R-:W4:Y:S02]  /*116e0*/  MUFU.EX2 R142, R142 ;  /* 0x0000008e008e7308 */ /* 0x000f240000000800 */
[----:B------:R-:W-:Y:S04]  /*116f0*/  FADD.FTZ R147, R147, R146 ;  /* 0x0000009293937221 */ /* 0x000fe80000010000 */
[C---:B--2---:R-:W-:Y:S04]  /*11700*/  HMMA.16816.F32.BF16 R80, R20.reuse, R120, R80 ;  /* 0x000000781450723c */ /* 0x044fe80000041850 */
[----:B------:R-:W2:Y:S04]  /*11710*/  MUFU.EX2 R143, R143 ;  /* 0x0000008f008f7308 */ /* 0x000ea80000000800 */
[C---:B------:R-:W-:Y:S01]  /*11720*/  HMMA.16816.F32.BF16 R84, R20.reuse, R122, R84 ;  /* 0x0000007a1454723c */ /* 0x040fe20000041854 */
[----:B------:R-:W5:Y:S05]  /*11730*/  LDSM.16.MT88.4 R120, [R216+0xd800] ;  /* 0x00d80000d878783b */ /* 0x000f6a0000004200 */
[----:B------:R-:W-:Y:S02]  /*11740*/  MUFU.EX2 R55, R55 ;  /* 0x0000003700377308 */ /* 0x000fe40000000800 */
[C---:B------:R-:W-:Y:S04]  /*11750*/  HMMA.16816.F32.BF16 R88, R20.reuse, R128, R88 ;  /* 0x000000801458723c */ /* 0x040fe80000041858 */
[----:B----4-:R-:W-:Y:S04]  /*11760*/  FADD.FTZ R0, R142, R147 ;  /* 0x000000938e007221 */ /* 0x010fe80000010000 */
[----:B------:R-:W-:Y:S01]  /*11770*/  MUFU.EX2 R56, R56 ;  /* 0x0000003800387308 */ /* 0x000fe20000000800 */
[C---:B------:R-:W-:Y:S03]  /*11780*/  HMMA.16816.F32.BF16 R92, R20.reuse, R130, R92 ;  /* 0x00000082145c723c */ /* 0x040fe6000004185c */
[----:B--2---:R-:W-:Y:S05]  /*11790*/  FADD.FTZ R0, R143, R0 ;  /* 0x000000008f007221 */ /* 0x004fea0000010000 */
[C---:B-1----:R-:W-:Y:S01]  /*117a0*/  HMMA.16816.F32.BF16 R96, R20.reuse, R124, R96 ;  /* 0x0000007c1460723c */ /* 0x042fe20000041860 */
[----:B------:R-:W-:Y:S03]  /*117b0*/  MUFU.EX2 R57, R57 ;  /* 0x0000003900397308 */ /* 0x000fe60000000800 */
[----:B------:R-:W-:Y:S04]  /*117c0*/  FADD.FTZ R5, R167, R0 ;  /* 0x00000000a7057221 */ /* 0x000fe80000010000 */
[C---:B------:R-:W-:Y:S01]  /*117d0*/  HMMA.16816.F32.BF16 R100, R20.reuse, R126, R100 ;  /* 0x0000007e1464723c */ /* 0x040fe20000041864 */
[----:B------:R-:W-:Y:S02]  /*117e0*/  LDSM.16.MT88.4 R124, [R212+0x11800] ;  /* 0x01180000d47c783b */ /* 0x000fe40000004200 */
[----:B------:R-:W-:Y:S01]  /*117f0*/  MUFU.EX2 R58, R58 ;  /* 0x0000003a003a7308 */ /* 0x000fe20000000800 */
[----:B------:R-:W-:Y:S04]  /*11800*/  FADD.FTZ R5, R168, R5 ;  /* 0x00000005a8057221 */ /* 0x000fe80000010000 */
[C---:B---3--:R-:W-:Y:S05]  /*11810*/  HMMA.16816.F32.BF16 R104, R20.reuse, R24, R104 ;  /* 0x000000181468723c */ /* 0x048fea0000041868 */
[----:B------:R-:W-:Y:S03]  /*11820*/  MUFU.EX2 R59, R59 ;  /* 0x0000003b003b7308 */ /* 0x000fe60000000800 */
[C---:B------:R-:W-:Y:S01]  /*11830*/  HMMA.16816.F32.BF16 R12, R20.reuse, R26, R12 ;  /* 0x0000001a140c723c */ /* 0x040fe2000004180c */
[----:B------:R-:W1:Y:S06]  /*11840*/  LDSM.16.MT88.4 R24, [R213+0xd800] ;  /* 0x00d80000d518783b */ /* 0x000e6c0000004200 */
[----:B------:R-:W-:Y:S01]  /*11850*/  MUFU.EX2 R60, R60 ;  /* 0x0000003c003c7308 */ /* 0x000fe20000000800 */
[C---:B------:R-:W-:Y:S08]  /*11860*/  HMMA.16816.F32.BF16 R108, R20.reuse, R28, R108 ;  /* 0x0000001c146c723c */ /* 0x040ff0000004186c */
[C---:B------:R-:W-:Y:S01]  /*11870*/  HMMA.16816.F32.BF16 R112, R20.reuse, R30, R112 ;  /* 0x0000001e1470723c */ /* 0x040fe20000041870 */
[----:B------:R-:W2:Y:S01]  /*11880*/  LDSM.16.MT88.4 R28, [R212+0xd800] ;  /* 0x00d80000d41c783b */ /* 0x000ea20000004200 */
[----:B------:R-:W-:Y:S06]  /*11890*/  MUFU.EX2 R61, R61 ;  /* 0x0000003d003d7308 */ /* 0x000fec0000000800 */
[C---:B------:R-:W-:Y:S04]  /*118a0*/  HMMA.16816.F32.BF16 R16, R20.reuse, R136, R16 ;  /* 0x000000881410723c */ /* 0x040fe80000041810 */
[----:B------:R-:W-:Y:S03]  /*118b0*/  MUFU.EX2 R62, R62 ;  /* 0x0000003e003e7308 */ /* 0x000fe60000000800 */
[--C-:B------:R-:W-:Y:S01]  /*118c0*/  FFMA.FTZ R137, R36, c[0x0][0x23c], -R152.reuse ;  /* 0x00008f0024897a23 */ /* 0x100fe20000010898 */
[----:B------:R-:W-:Y:S04]  /*118d0*/  HMMA.16816.F32.BF16 R116, R20, R138, R116 ;  /* 0x0000008a1474723c */ /* 0x000fe80000041874 */
[----:B------:R-:W-:Y:S02]  /*118e0*/  FFMA.FTZ R136, R37, c[0x0][0x23c], -R152 ;  /* 0x00008f0025887a23 */ /* 0x000fe40000010898 */
[----:B------:R-:W-:Y:S01]  /*118f0*/  MUFU.EX2 R137, R137 ;  /* 0x0000008900897308 */ /* 0x000fe20000000800 */
[----:B------:R-:W-:Y:S01]  /*11900*/  F2FP.BF16.PACK_AB R20, R140, R141 ;  /* 0x0000008d8c14723e */ /* 0x000fe200000010ff */
[--C-:B------:R-:W-:Y:S01]  /*11910*/  FFMA.FTZ R138, R38, c[0x0][0x23c], -R151.reuse ;  /* 0x00008f00268a7a23 */ /* 0x100fe20000010897 */
[----:B------:R-:W-:Y:S03]  /*11920*/  F2FP.BF16.PACK_AB R21, R143, R142 ;  /* 0x0000008e8f15723e */ /* 0x000fe600000010ff */
[----:B------:R-:W-:Y:S01]  /*11930*/  F2FP.BF16.PACK_AB R22, R166, R165 ;  /* 0x000000a5a616723e */ /* 0x000fe200000010ff */
[----:B------:R-:W-:Y:S01]  /*11940*/  FFMA.FTZ R139, R39, c[0x0][0x23c], -R151 ;  /* 0x00008f00278b7a23 */ /* 0x000fe20000010897 */
[----:B------:R-:W-:Y:S01]  /*11950*/  F2FP.BF16.PACK_AB R23, R168, R167 ;  /* 0x000000a7a817723e */ /* 0x000fe200000010ff */
[----:B------:R-:W-:Y:S01]  /*11960*/  LDSM.16.MT88.4 R36, [R214+0x11800] ;  /* 0x01180000d624783b */ /* 0x000fe20000004200 */
[----:B------:R-:W-:Y:S01]  /*11970*/  MUFU.EX2 R136, R136 ;  /* 0x0000008800887308 */ /* 0x000fe20000000800 */
[----:B------:R-:W-:Y:S04]  /*11980*/  FADD.FTZ R141, R141, R144 ;  /* 0x000000908d8d7221 */ /* 0x000fe80000010000 */
[C---:B-----5:R-:W-:Y:S03]  /*11990*/  HMMA.16816.F32.BF16 R8, R20.reuse, R120, R8 ;  /* 0x000000781408723c */ /* 0x060fe60000041808 */
[----:B------:R-:W-:Y:S02]  /*119a0*/  FADD.FTZ R140, R140, R141 ;  /* 0x0000008d8c8c7221 */ /* 0x000fe40000010000 */
[----:B------:R-:W3:Y:S02]  /*119b0*/  MUFU.EX2 R138, R138 ;  /* 0x0000008a008a7308 */ /* 0x000ee40000000800 */
[----:B------:R-:W-:Y:S01]  /*119c0*/  FADD.FTZ R165, R165, R140 ;  /* 0x0000008ca5a57221 */ /* 0x000fe20000010000 */
[C---:B------:R-:W-:Y:S01]  /*119d0*/  HMMA.16816.F32.BF16 R68, R20.reuse, R122, R68 ;  /* 0x0000007a1444723c */ /* 0x040fe20000041844 */
[----:B------:R-:W-:Y:S03]  /*119e0*/  LDSM.16.MT88.4 R120, [R213+0x11800] ;  /* 0x01180000d578783b */ /* 0x000fe60000004200 */
[----:B------:R-:W-:Y:S03]  /*119f0*/  FADD.FTZ R166, R166, R165 ;  /* 0x000000a5a6a67221 */ /* 0x000fe60000010000 */
[----:B------:R-:W4:Y:S01]  /*11a00*/  MUFU.EX2 R139, R139 ;  /* 0x0000008b008b7308 */ /* 0x000f220000000800 */
[C---:B------:R-:W-:Y:S08]  /*11a10*/  HMMA.16816.F32.BF16 R72, R20.reuse, R32, R72 ;  /* 0x000000201448723c */ /* 0x040ff00000041848 */
[C---:B------:R-:W-:Y:S01]  /*11a20*/  HMMA.16816.F32.BF16 R76, R20.reuse, R34, R76 ;  /* 0x00000022144c723c */ /* 0x040fe2000004184c */
[----:B------:R-:W5:Y:S01]  /*11a30*/  LDSM.16.MT88.4 R32, [R216+0x11800] ;  /* 0x01180000d820783b */ /* 0x000f620000004200 */
[----:B------:R-:W-:Y:S02]  /*11a40*/  MUFU.EX2 R63, R63 ;  /* 0x0000003f003f7308 */ /* 0x000fe40000000800 */
[----:B---3--:R-:W-:Y:S04]  /*11a50*/  FADD.FTZ R0, R138, R5 ;  /* 0x000000058a007221 */ /* 0x008fe80000010000 */
[C---:B-1----:R-:W-:Y:S04]  /*11a60*/  HMMA.16816.F32.BF16 R80, R20.reuse, R24, R80 ;  /* 0x000000181450723c */ /* 0x042fe80000041850 */
[----:B------:R-:W-:Y:S01]  /*11a70*/  MUFU.EX2 R64, R64 ;  /* 0x0000004000407308 */ /* 0x000fe20000000800 */
[----:B----4-:R-:W-:Y:S03]  /*11a80*/  FADD.FTZ R0, R139, R0 ;  /* 0x000000008b007221 */ /* 0x010fe60000010000 */
[C---:B------:R-:W-:Y:S01]  /*11a90*/  HMMA.16816.F32.BF16 R84, R20.reuse, R26, R84 ;  /* 0x0000001a1454723c */ /* 0x040fe20000041854 */
[----:B------:R-:W1:Y:S03]  /*11aa0*/  LDSM.16.MT88.4 R24, [R216+0xe000] ;  /* 0x00e00000d818783b */ /* 0x000e660000004200 */
[----:B------:R-:W-:Y:S02]  /*11ab0*/  FADD.FTZ R5, R171, R0 ;  /* 0x00000000ab057221 */ /* 0x000fe40000010000 */
[----:B------:R-:W-:Y:S02]  /*11ac0*/  MUFU.EX2 R66, R66 ;  /* 0x0000004200427308 */ /* 0x000fe40000000800 */
[C---:B--2---:R-:W-:Y:S04]  /*11ad0*/  HMMA.16816.F32.BF16 R88, R20.reuse, R28, R88 ;  /* 0x0000001c1458723c */ /* 0x044fe80000041858 */
[----:B------:R-:W-:Y:S04]  /*11ae0*/  FADD.FTZ R5, R174, R5 ;  /* 0x00000005ae057221 */ /* 0x000fe80000010000 */
[C---:B------:R-:W-:Y:S01]  /*11af0*/  HMMA.16816.F32.BF16 R92, R20.reuse, R30, R92 ;  /* 0x0000001e145c723c */ /* 0x040fe2000004185c */
[----:B------:R-:W2:Y:S07]  /*11b00*/  LDSM.16.MT88.4 R28, [R214+0xe000] ;  /* 0x00e00000d61c783b */ /* 0x000eae0000004200 */
[C---:B-----5:R-:W-:Y:S08]  /*11b10*/  HMMA.16816.F32.BF16 R96, R20.reuse, R32, R96 ;  /* 0x000000201460723c */ /* 0x060ff00000041860 */
[C---:B------:R-:W-:Y:S01]  /*11b20*/  HMMA.16816.F32.BF16 R100, R20.reuse, R34, R100 ;  /* 0x000000221464723c */ /* 0x040fe20000041864 */
[----:B------:R-:W3:Y:S07]  /*11b30*/  LDSM.16.MT88.4 R32, [R213+0xe000] ;  /* 0x00e00000d520783b */ /* 0x000eee0000004200 */
[C---:B------:R-:W-:Y:S08]  /*11b40*/  HMMA.16816.F32.BF16 R104, R20.reuse, R36, R104 ;  /* 0x000000241468723c */ /* 0x040ff00000041868 */
[C---:B------:R-:W-:Y:S01]  /*11b50*/  HMMA.16816.F32.BF16 R12, R20.reuse, R38, R12 ;  /* 0x00000026140c723c */ /* 0x040fe2000004180c */
[----:B------:R-:W4:Y:S07]  /*11b60*/  LDSM.16.MT88.4 R36, [R212+0xe000] ;  /* 0x00e00000d424783b */ /* 0x000f2e0000004200 */
        /* <DEDUP_REMOVED lines=9> */
[----:B------:R-:W-:Y:S01]  /*11c00*/  MUFU.EX2 R121, R121 ;  /* 0x0000007900797308 */ /* 0x000fe20000000800 */
[----:B------:R-:W-:Y:S01]  /*11c10*/  HMMA.16816.F32.BF16 R116, R20, R126, R116 ;  /* 0x0000007e1474723c */ /* 0x000fe20000041874 */
[----:B------:R-:W-:Y:S03]  /*11c20*/  LDSM.16.MT88.4 R44, [R214+0xe800] ;  /* 0x00e80000d62c783b */ /* 0x000fe60000004200 */
[----:B------:R-:W-:Y:S03]  /*11c30*/  FFMA.FTZ R151, R67, c[0x0][0x23c], -R151 ;  /* 0x00008f0043977a23 */ /* 0x000fe60000010897 */
[----:B------:R-:W-:Y:S01]  /*11c40*/  F2FP.BF16.PACK_AB R20, R136, R137 ;  /* 0x000000898814723e */ /* 0x000fe200000010ff */
[----:B------:R-:W-:Y:S01]  /*11c50*/  FADD.FTZ R137, R137, R166 ;  /* 0x000000a689897221 */ /* 0x000fe20000010000 */
[----:B------:R-:W-:Y:S01]  /*11c60*/  F2FP.BF16.PACK_AB R21, R139, R138 ;  /* 0x0000008a8b15723e */ /* 0x000fe200000010ff */
[----:B------:R-:W-:Y:S01]  /*11c70*/  LDSM.16.MT88.4 R124, [R214+0x13800] ;  /* 0x01380000d67c783b */ /* 0x000fe20000004200 */
[----:B------:R-:W5:Y:S01]  /*11c80*/  MUFU.EX2 R122, R122 ;  /* 0x0000007a007a7308 */ /* 0x000f620000000800 */
[----:B------:R-:W-:Y:S01]  /*11c90*/  F2FP.BF16.PACK_AB R22, R170, R169 ;  /* 0x000000a9aa16723e */ /* 0x000fe200000010ff */
[----:B------:R-:W-:Y:S01]  /*11ca0*/  FADD.FTZ R136, R136, R137 ;  /* 0x0000008988887221 */ /* 0x000fe20000010000 */
[----:B------:R-:W-:Y:S03]  /*11cb0*/  F2FP.BF16.PACK_AB R23, R174, R171 ;  /* 0x000000abae17723e */ /* 0x000fe600000010ff */
[----:B------:R-:W-:Y:S04]  /*11cc0*/  FADD.FTZ R169, R169, R136 ;  /* 0x00000088a9a97221 */ /* 0x000fe80000010000 */
[C---:B-1----:R-:W-:Y:S01]  /*11cd0*/  HMMA.16816.F32.BF16 R8, R20.reuse, R24, R8 ;  /* 0x000000181408723c */ /* 0x042fe20000041808 */
[----:B------:R-:W1:Y:S02]  /*11ce0*/  MUFU.EX2 R123, R123 ;  /* 0x0000007b007b7308 */ /* 0x000e640000000800 */
[----:B------:R-:W-:Y:S05]  /*11cf0*/  FADD.FTZ R169, R170, R169 ;  /* 0x000000a9aaa97221 */ /* 0x000fea0000010000 */
[C---:B------:R-:W-:Y:S01]  /*11d00*/  HMMA.16816.F32.BF16 R68, R20.reuse, R26, R68 ;  /* 0x0000001a1444723c */ /* 0x040fe20000041844 */
[----:B------:R-:W4:Y:S02]  /*11d10*/  LDSM.16.MT88.4 R24, [R216+0x12000] ;  /* 0x01200000d818783b */ /* 0x000f240000004200 */
[----:B------:R-:W4:Y:S01]  /*11d20*/  MUFU.EX2 R65, R152 ;  /* 0x0000009800417308 */ /* 0x000f220000000800 */
[----:B-----5:R-:W-:Y:S04]  /*11d30*/  FADD.FTZ R0, R122, R5 ;  /* 0x000000057a007221 */ /* 0x020fe80000010000 */
[C---:B--2---:R-:W-:Y:S05]  /*11d40*/  HMMA.16816.F32.BF16 R72, R20.reuse, R28, R72 ;  /* 0x0000001c1448723c */ /* 0x044fea0000041848 */
[----:B------:R-:W2:Y:S03]  /*11d50*/  MUFU.EX2 R151, R151 ;  /* 0x0000009700977308 */ /* 0x000ea60000000800 */
[C---:B------:R-:W-:Y:S01]  /*11d60*/  HMMA.16816.F32.BF16 R76, R20.reuse, R30, R76 ;  /* 0x0000001e144c723c */ /* 0x040fe2000004184c */
[----:B------:R-:W5:Y:S03]  /*11d70*/  LDSM.16.MT88.4 R28, [R214+0x12000] ;  /* 0x01200000d61c783b */ /* 0x000f660000004200 */
[----:B-1----:R-:W-:Y:S04]  /*11d80*/  FADD.FTZ R0, R123, R0 ;  /* 0x000000007b007221 */ /* 0x002fe80000010000 */
[C---:B---3--:R-:W-:Y:S04]  /*11d90*/  HMMA.16816.F32.BF16 R80, R20.reuse, R32, R80 ;  /* 0x000000201450723c */ /* 0x048fe80000041850 */
[----:B------:R-:W-:Y:S01]  /*11da0*/  FADD.FTZ R5, R177, R0 ;  /* 0x00000000b1057221 */ /* 0x000fe20000010000 */
[----:B------:R-:W-:Y:S03]  /*11db0*/  MOV R0, R3 ;  /* 0x0000000300007202 */ /* 0x000fe60000000f00 */
[C---:B------:R-:W-:Y:S01]  /*11dc0*/  HMMA.16816.F32.BF16 R84, R20.reuse, R34, R84 ;  /* 0x000000221454723c */ /* 0x040fe20000041854 */
[----:B------:R-:W1:Y:S03]  /*11dd0*/  LDSM.16.MT88.4 R32, [R213+0x12000] ;  /* 0x01200000d520783b */ /* 0x000e660000004200 */
[----:B------:R-:W-:Y:S04]  /*11de0*/  FADD.FTZ R5, R178, R5 ;  /* 0x00000005b2057221 */ /* 0x000fe80000010000 */
[C---:B----4-:R-:W-:Y:S08]  /*11df0*/  HMMA.16816.F32.BF16 R88, R20.reuse, R36, R88 ;  /* 0x000000241458723c */ /* 0x050ff00000041858 */
[C---:B------:R-:W-:Y:S01]  /*11e00*/  HMMA.16816.F32.BF16 R92, R20.reuse, R38, R92 ;  /* 0x00000026145c723c */ /* 0x040fe2000004185c */
[----:B------:R-:W3:Y:S07]  /*11e10*/  LDSM.16.MT88.4 R36, [R216+0xe800] ;  /* 0x00e80000d824783b */ /* 0x000eee0000004200 */
[C---:B------:R-:W-:Y:S08]  /*11e20*/  HMMA.16816.F32.BF16 R96, R20.reuse, R24, R96 ;  /* 0x000000181460723c */ /* 0x040ff00000041860 */
[C---:B------:R-:W-:Y:S01]  /*11e30*/  HMMA.16816.F32.BF16 R100, R20.reuse, R26, R100 ;  /* 0x0000001a1464723c */ /* 0x040fe20000041864 */
[----:B------:R-:W4:Y:S07]  /*11e40*/  LDSM.16.MT88.4 R24, [R213+0xe800] ;  /* 0x00e80000d518783b */ /* 0x000f2e0000004200 */
[C---:B-----5:R-:W-:Y:S08]  /*11e50*/  HMMA.16816.F32.BF16 R104, R20.reuse, R28, R104 ;  /* 0x0000001c1468723c */ /* 0x060ff00000041868 */
[C---:B------:R-:W-:Y:S01]  /*11e60*/  HMMA.16816.F32.BF16 R12, R20.reuse, R30, R12 ;  /* 0x0000001e140c723c */ /* 0x040fe2000004180c */
[----:B------:R-:W5:Y:S07]  /*11e70*/  LDSM.16.MT88.4 R28, [R212+0xe800] ;  /* 0x00e80000d41c783b */ /* 0x000f6e0000004200 */
[C---:B-1----:R-:W-:Y:S08]  /*11e80*/  HMMA.16816.F32.BF16 R108, R20.reuse, R32, R108 ;  /* 0x00000020146c723c */ /* 0x042ff0000004186c */
[C---:B------:R-:W-:Y:S01]  /*11e90*/  HMMA.16816.F32.BF16 R112, R20.reuse, R34, R112 ;  /* 0x000000221470723c */ /* 0x040fe20000041870 */
[----:B------:R-:W1:Y:S07]  /*11ea0*/  LDSM.16.MT88.4 R32, [R216+0x12800] ;  /* 0x01280000d820783b */ /* 0x000e6e0000004200 */
        /* <DEDUP_REMOVED lines=8> */
[----:B------:R-:W-:Y:S03]  /*11f30*/  F2FP.BF16.PACK_AB R23, R178, R177 ;  /* 0x000000b1b217723e */ /* 0x000fe600000010ff */
[----:B------:R-:W-:Y:S04]  /*11f40*/  FADD.FTZ R175, R175, R120 ;  /* 0x00000078afaf7221 */ /* 0x000fe80000010000 */
[C---:B---3--:R-:W-:Y:S03]  /*11f50*/  HMMA.16816.F32.BF16 R8, R20.reuse, R36, R8 ;  /* 0x000000241408723c */ /* 0x048fe60000041808 */
[----:B------:R-:W-:Y:S05]  /*11f60*/  FADD.FTZ R175, R176, R175 ;  /* 0x000000afb0af7221 */ /* 0x000fea0000010000 */
        /* <DEDUP_REMOVED lines=14> */
[C---:B---3--:R-:W-:Y:S08]  /*12050*/  HMMA.16816.F32.BF16 R104, R20.reuse, R36, R104 ;  /* 0x000000241468723c */ /* 0x048ff00000041868 */
[C---:B------:R-:W-:Y:S01]  /*12060*/  HMMA.16816.F32.BF16 R12, R20.reuse, R38, R12 ;  /* 0x00000026140c723c */ /* 0x040fe2000004180c */
[----:B------:R-:W-:Y:S07]  /*12070*/  LDSM.16.MT88.4 R36, [R212+0xf000] ;  /* 0x00f00000d424783b */ /* 0x000fee0000004200 */
[C---:B----4-:R-:W-:Y:S08]  /*12080*/  HMMA.16816.F32.BF16 R108, R20.reuse, R24, R108 ;  /* 0x00000018146c723c */ /* 0x050ff0000004186c */
[C---:B------:R-:W-:Y:S01]  /*12090*/  HMMA.16816.F32.BF16 R112, R20.reuse, R26, R112 ;  /* 0x0000001a1470723c */ /* 0x040fe20000041870 */
[----:B------:R-:W3:Y:S07]  /*120a0*/  LDSM.16.MT88.4 R24, [R214+0xf000] ;  /* 0x00f00000d618783b */ /* 0x000eee0000004200 */
[C---:B-----5:R-:W-:Y:S08]  /*120b0*/  HMMA.16816.F32.BF16 R16, R20.reuse, R28, R16 ;  /* 0x0000001c1410723c */ /* 0x060ff00000041810 */
[----:B------:R-:W-:Y:S01]  /*120c0*/  HMMA.16816.F32.BF16 R116, R20, R30, R116 ;  /* 0x0000001e1474723c */ /* 0x000fe20000041874 */
[----:B------:R-:W4:Y:S06]  /*120d0*/  LDSM.16.MT88.4 R28, [R213+0xf000] ;  /* 0x00f00000d51c783b */ /* 0x000f2c0000004200 */
        /* <DEDUP_REMOVED lines=9> */
[C---:B-1----:R-:W-:Y:S03]  /*12170*/  HMMA.16816.F32.BF16 R8, R20.reuse, R32, R8 ;  /* 0x000000201408723c */ /* 0x042fe60000041808 */
[----:B------:R-:W-:Y:S02]  /*12180*/  FADD.FTZ R58, R58, R55 ;  /* 0x000000373a3a7221 */ /* 0x000fe40000010000 */
[----:B------:R-:W-:Y:S02]  /*12190*/  FADD.FTZ R57, R57, R56 ;  /* 0x0000003839397221 */ /* 0x000fe40000010000 */
[----:B------:R-:W-:Y:S01]  /*121a0*/  FADD.FTZ R59, R59, R58 ;  /* 0x0000003a3b3b7221 */ /* 0x000fe20000010000 */
[C---:B------:R-:W-:Y:S01]  /*121b0*/  HMMA.16816.F32.BF16 R68, R20.reuse, R34, R68 ;  /* 0x000000221444723c */ /* 0x040fe20000041844 */
[----:B------:R-:W1:Y:S07]  /*121c0*/  LDSM.16.MT88.4 R32, [R216+0x13000] ;  /* 0x01300000d820783b */ /* 0x000e6e0000004200 */
[C---:B---3--:R-:W-:Y:S08]  /*121d0*/  HMMA.16816.F32.BF16 R72, R20.reuse, R24, R72 ;  /* 0x000000181448723c */ /* 0x048ff00000041848 */
[C---:B------:R-:W-:Y:S01]  /*121e0*/  HMMA.16816.F32.BF16 R76, R20.reuse, R26, R76 ;  /* 0x0000001a144c723c */ /* 0x040fe2000004184c */
[----:B------:R-:W3:Y:S07]  /*121f0*/  LDSM.16.MT88.4 R24, [R216+0xf800] ;  /* 0x00f80000d818783b */ /* 0x000eee0000004200 */
[C---:B----4-:R-:W-:Y:S08]  /*12200*/  HMMA.16816.F32.BF16 R80, R20.reuse, R28, R80 ;  /* 0x0000001c1450723c */ /* 0x050ff00000041850 */
[C---:B------:R-:W-:Y:S01]  /*12210*/  HMMA.16816.F32.BF16 R84, R20.reuse, R30, R84 ;  /* 0x0000001e1454723c */ /* 0x040fe20000041854 */
[----:B------:R-:W4:Y:S07]  /*12220*/  LDSM.16.MT88.4 R28, [R214+0xf800] ;  /* 0x00f80000d61c783b */ /* 0x000f2e0000004200 */
[C---:B------:R-:W-:Y:S08]  /*12230*/  HMMA.16816.F32.BF16 R88, R20.reuse, R36, R88 ;  /* 0x000000241458723c */ /* 0x040ff00000041858 */
[C---:B------:R-:W-:Y:S08]  /*12240*/  HMMA.16816.F32.BF16 R92, R20.reuse, R38, R92 ;  /* 0x00000026145c723c */ /* 0x040ff0000004185c */
[C---:B-1----:R-:W-:Y:S08]  /*12250*/  HMMA.16816.F32.BF16 R96, R20.reuse, R32, R96 ;  /* 0x000000201460723c */ /* 0x042ff00000041860 */
[C---:B------:R-:W-:Y:S01]  /*12260*/  HMMA.16816.F32.BF16 R100, R20.reuse, R34, R100 ;  /* 0x000000221464723c */ /* 0x040fe20000041864 */
[----:B------:R-:W1:Y:S07]  /*12270*/  LDSM.16.MT88.4 R32, [R213+0xf800] ;  /* 0x00f80000d520783b */ /* 0x000e6e0000004200 */
        /* <DEDUP_REMOVED lines=11> */
[----:B--2---:R-:W-:Y:S01]  /*12330*/  F2FP.BF16.PACK_AB R23, R151, R66 ;  /* 0x000000429717723e */ /* 0x004fe200000010ff */
[----:B------:R-:W-:Y:S02]  /*12340*/  FADD.FTZ R61, R61, R60 ;  /* 0x0000003c3d3d7221 */ /* 0x000fe40000010000 */
[----:B------:R-:W-:Y:S02]  /*12350*/  FADD.FTZ R63, R63, R62 ;  /* 0x0000003e3f3f7221 */ /* 0x000fe40000010000 */
[----:B------:R-:W-:Y:S02]  /*12360*/  FADD.FTZ R64, R64, R61 ;  /* 0x0000003d40407221 */ /* 0x000fe40000010000 */
[C---:B---3--:R-:W-:Y:S01]  /*12370*/  HMMA.16816.F32.BF16 R128, R20.reuse, R24, R8 ;  /* 0x000000181480723c */ /* 0x048fe20000041808 */
[----:B------:R-:W2:Y:S02]  /*12380*/  LDSM.16.MT88.4 R8, [R212+0xf800] ;  /* 0x00f80000d408783b */ /* 0x000ea40000004200 */
[----:B------:R-:W-:Y:S02]  /*12390*/  FADD.FTZ R66, R66, R63 ;  /* 0x0000003f42427221 */ /* 0x000fe40000010000 */
[----:B------:R-:W-:Y:S02]  /*123a0*/  FADD.FTZ R241, R65, R64 ;  /* 0x0000004041f17221 */ /* 0x000fe40000010000 */
[----:B------:R-:W-:Y:S01]  /*123b0*/  FADD.FTZ R239, R151, R66 ;  /* 0x0000004297ef7221 */ /* 0x000fe20000010000 */
[C---:B------:R-:W-:Y:S01]  /*123c0*/  HMMA.16816.F32.BF16 R68, R20.reuse, R26, R68 ;  /* 0x0000001a1444723c */ /* 0x040fe20000041844 */
[----:B------:R-:W3:Y:S07]  /*123d0*/  LDSM.16.MT88.4 R24, [R216+0x13800] ;  /* 0x01380000d818783b */ /* 0x000eee0000004200 */
[C---:B----4-:R-:W-:Y:S08]  /*123e0*/  HMMA.16816.F32.BF16 R72, R20.reuse, R28, R72 ;  /* 0x0000001c1448723c */ /* 0x050ff00000041848 */
[C---:B------:R-:W-:Y:S08]  /*123f0*/  HMMA.16816.F32.BF16 R76, R20.reuse, R30, R76 ;  /* 0x0000001e144c723c */ /* 0x040ff0000004184c */
[C---:B-1----:R-:W-:Y:S08]  /*12400*/  HMMA.16816.F32.BF16 R80, R20.reuse, R32, R80 ;  /* 0x000000201450723c */ /* 0x042ff00000041850 */
[C---:B------:R-:W-:Y:S08]  /*12410*/  HMMA.16816.F32.BF16 R84, R20.reuse, R34, R84 ;  /* 0x000000221454723c */ /* 0x040ff00000041854 */
[C---:B--2---:R-:W-:Y:S08]  /*12420*/  HMMA.16816.F32.BF16 R88, R20.reuse, R8, R88 ;  /* 0x000000081458723c */ /* 0x044ff00000041858 */
[C---:B------:R-:W-:Y:S01]  /*12430*/  HMMA.16816.F32.BF16 R92, R20.reuse, R10, R92 ;  /* 0x0000000a145c723c */ /* 0x040fe2000004185c */
[----:B------:R-:W1:Y:S07]  /*12440*/  LDSM.16.MT88.4 R8, [R213+0x13800] ;  /* 0x01380000d508783b */ /* 0x000e6e0000004200 */
[C---:B---3--:R-:W-:Y:S08]  /*12450*/  HMMA.16816.F32.BF16 R96, R20.reuse, R24, R96 ;  /* 0x000000181460723c */ /* 0x048ff00000041860 */
        /* <DEDUP_REMOVED lines=9> */
.L_x_1515:
[----:B------:R-:W1:Y:S01]  /*124f0*/  SHFL.BFLY PT, R2, R239, 0x2, 0x1f ;  /* 0x0c401f00ef027f89 */ /* 0x000e6200000e0000 */
[----:B------:R-:W-:Y:S01]  /*12500*/  MOV R8, 0x3f800000 ;  /* 0x3f80000000087802 */ /* 0x000fe20000000f00 */
[----:B------:R-:W-:Y:S01]  /*12510*/  BSSY B0, `(.L_x_1520) ;  /* 0x00000de000007945 */ /* 0x000fe20003800000 */
[----:B------:R-:W-:Y:S01]  /*12520*/  MOV R7, 0x3f800000 ;  /* 0x3f80000000077802 */ /* 0x000fe20000000f00 */
[----:B------:R-:W2:Y:S04]  /*12530*/  SHFL.BFLY PT, R0, R241, 0x2, 0x1f ;  /* 0x0c401f00f1007f89 */ /* 0x000ea800000e0000 */
[----:B------:R-:W-:Y:S01]  /*12540*/  BAR.SYNC.DEFER_BLOCKING 0x0 ;  /* 0x0000000000007b1d */ /* 0x000fe20000010000 */
[----:B-1----:R-:W-:-:S05]  /*12550*/  FADD.FTZ R9, R2, R239 ;  /* 0x000000ef02097221 */ /* 0x002fca0000010000 */
[----:B------:R-:W1:Y:S01]  /*12560*/  S2R R2, SR_TID.X ;  /* 0x0000000000027919 */ /* 0x000e620000002100 */
[----:B--2---:R-:W-:-:S03]  /*12570*/  FADD.FTZ R0, R0, R241 ;  /* 0x000000f100007221 */ /* 0x004fc60000010000 */
[----:B------:R-:W2:Y:S04]  /*12580*/  SHFL.BFLY PT, R4, R9, 0x1, 0x1f ;  /* 0x0c201f0009047f89 */ /* 0x000ea800000e0000 */
[----:B------:R-:W3:Y:S01]  /*12590*/  SHFL.BFLY PT, R5, R0, 0x1, 0x1f ;  /* 0x0c201f0000057f89 */ /* 0x000ee200000e0000 */
[----:B-1----:R-:W-:-:S04]  /*125a0*/  SHF.R.S32.HI R11, RZ, 0x1f, R2 ;  /* 0x0000001fff0b7819 */ /* 0x002fc80000011402 */
[----:B------:R-:W-:Y:S01]  /*125b0*/  LEA.HI R15, R11, R2, RZ, 0x2 ;  /* 0x000000020b0f7211 */ /* 0x000fe200078f10ff */
[----:B--2---:R-:W-:-:S03]  /*125c0*/  FADD.FTZ R4, R9, R4 ;  /* 0x0000000409047221 */ /* 0x004fc60000010000 */
[----:B------:R-:W-:Y:S01]  /*125d0*/  SHF.R.S32.HI R13, RZ, 0x2, R15 ;  /* 0x00000002ff0d7819 */ /* 0x000fe2000001140f */
[----:B---3--:R-:W-:Y:S01]  /*125e0*/  FADD.FTZ R5, R0, R5 ;  /* 0x0000000500057221 */ /* 0x008fe20000010000 */
[----:B------:R-:W-:Y:S02]  /*125f0*/  SHF.R.S32.HI R6, RZ, 0x1f, R15 ;  /* 0x0000001fff067819 */ /* 0x000fe4000001140f */
[----:B------:R-:W-:Y:S02]  /*12600*/  LOP3.LUT R15, R15, 0x1ffffffc, RZ, 0xc0, !PT ;  /* 0x1ffffffc0f0f7812 */ /* 0x000fe400078ec0ff */
[-C--:B------:R-:W-:Y:S02]  /*12610*/  LEA.HI R0, R11, R2.reuse, RZ, 0x5 ;  /* 0x000000020b007211 */ /* 0x080fe400078f28ff */
[----:B------:R-:W-:Y:S02]  /*12620*/  IADD3 R10, -R15, R2, RZ ;  /* 0x000000020f0a7210 */ /* 0x000fe40007ffe1ff */
[----:B------:R-:W-:-:S02]  /*12630*/  SHF.R.S32.HI R9, RZ, 0x5, R0 ;  /* 0x00000005ff097819 */ /* 0x000fc40000011400 */
[----:B------:R-:W-:Y:S02]  /*12640*/  LEA.HI R6, R6, R13, RZ, 0x3 ;  /* 0x0000000d06067211 */ /* 0x000fe400078f18ff */
[----:B------:R-:W-:Y:S02]  /*12650*/  LEA R9, R9, R10, 0x9 ;  /* 0x0000000a09097211 */ /* 0x000fe400078e48ff */
[----:B------:R-:W1:Y:S01]  /*12660*/  S2R R10, SR_TID.X ;  /* 0x00000000000a7919 */ /* 0x000e620000002100 */
[----:B------:R-:W-:Y:S02]  /*12670*/  LOP3.LUT R6, R6, 0xfffffff8, RZ, 0xc0, !PT ;  /* 0xfffffff806067812 */ /* 0x000fe400078ec0ff */
[----:B------:R-:W-:Y:S02]  /*12680*/  LEA.HI R11, R11, R2, RZ, 0x4 ;  /* 0x000000020b0b7211 */ /* 0x000fe400078f20ff */
[----:B------:R-:W-:Y:S02]  /*12690*/  IADD3 R6, R13, -R6, RZ ;  /* 0x800000060d067210 */ /* 0x000fe40007ffe0ff */
[----:B------:R-:W-:-:S02]  /*126a0*/  FSETP.NE.FTZ.AND P4, PT, R5, RZ, PT ;  /* 0x000000ff0500720b */ /* 0x000fc40003f95000 */
[----:B------:R-:W-:Y:S02]  /*126b0*/  FSETP.NE.FTZ.AND P3, PT, R4, RZ, PT ;  /* 0x000000ff0400720b */ /* 0x000fe40003f75000 */
[----:B------:R-:W-:Y:S02]  /*126c0*/  LOP3.LUT R11, R11, 0xfffffff0, RZ, 0xc0, !PT ;  /* 0xfffffff00b0b7812 */ /* 0x000fe400078ec0ff */
[C---:B------:R-:W-:Y:S02]  /*126d0*/  LOP3.LUT R15, R6.reuse, 0x1, RZ, 0xc0, !PT ;  /* 0x00000001060f7812 */ /* 0x040fe400078ec0ff */
[----:B------:R-:W-:Y:S02]  /*126e0*/  IADD3 R11, -R11, R2, RZ ;  /* 0x000000020b0b7210 */ /* 0x000fe40007ffe1ff */
[----:B------:R-:W-:Y:S02]  /*126f0*/  ISETP.NE.U32.AND P0, PT, R15, 0x1, PT ;  /* 0x000000010f00780c */ /* 0x000fe40003f05070 */
[----:B------:R-:W-:Y:S01]  /*12700*/  LEA.HI R16, R11, R11, RZ, 0x1 ;  /* 0x0000000b0b107211 */ /* 0x000fe200078f08ff */
[----:B------:R-:W2:Y:S01]  /*12710*/  @P4 MUFU.RCP R8, R5 ;  /* 0x0000000500084308 */ /* 0x000ea20000001000 */
[----:B------:R-:W-:-:S02]  /*12720*/  SHF.L.U32 R18, R6, 0x6, RZ ;  /* 0x0000000606127819 */ /* 0x000fc400000006ff */
[----:B------:R-:W-:Y:S02]  /*12730*/  SHF.L.U32 R15, R16, 0x2, RZ ;  /* 0x00000002100f7819 */ /* 0x000fe400000006ff */
[----:B-1----:R-:W-:Y:S02]  /*12740*/  SHF.R.S32.HI R13, RZ, 0x1f, R10 ;  /* 0x0000001fff0d7819 */ /* 0x002fe4000001140a */
[----:B------:R-:W-:Y:S01]  /*12750*/  LOP3.LUT R18, R18, 0x1c0, RZ, 0xc0, !PT ;  /* 0x000001c012127812 */ /* 0x000fe200078ec0ff */
[----:B------:R-:W1:Y:S01]  /*12760*/  @P3 MUFU.RCP R7, R4 ;  /* 0x0000000400073308 */ /* 0x000e620000001000 */
[----:B------:R-:W-:Y:S02]  /*12770*/  LEA.HI R12, R13, R10, RZ, 0x4 ;  /* 0x0000000a0d0c7211 */ /* 0x000fe400078f20ff */
[----:B------:R-:W-:Y:S02]  /*12780*/  LOP3.LUT R16, R16, 0xffffffe, RZ, 0xc0, !PT ;  /* 0x0ffffffe10107812 */ /* 0x000fe400078ec0ff */
[----:B------:R-:W-:-:S02]  /*12790*/  SHF.R.S32.HI R12, RZ, 0x4, R12 ;  /* 0x00000004ff0c7819 */ /* 0x000fc4000001140c */
[----:B------:R-:W-:Y:S01]  /*127a0*/  LEA.HI R18, R18, R18, RZ, 0x1d ;  /* 0x0000001212127211 */ /* 0x000fe200078fe8ff */
[----:B--2---:R-:W-:Y:S01]  /*127b0*/  FMUL.FTZ R128, R8, R128 ;  /* 0x0000008008807220 */ /* 0x004fe20000410000 */
[----:B------:R-:W-:Y:S01]  /*127c0*/  SHF.L.U32 R14, R12, 0x6, RZ ;  /* 0x000000060c0e7819 */ /* 0x000fe200000006ff */
[----:B------:R-:W-:Y:S01]  /*127d0*/  FMUL.FTZ R129, R8, R129 ;  /* 0x0000008108817220 */ /* 0x000fe20000410000 */
[----:B------:R-:W-:Y:S01]  /*127e0*/  R2P PR, R6, 0x6 ;  /* 0x0000000606007804 */ /* 0x000fe20000000000 */
[----:B------:R-:W-:Y:S01]  /*127f0*/  FMUL.FTZ R68, R8, R68 ;  /* 0x0000004408447220 */ /* 0x000fe20000410000 */
[----:B------:R-:W-:Y:S01]  /*12800*/  LOP3.LUT R14, R14, 0x1c0, RZ, 0xc0, !PT ;  /* 0x000001c00e0e7812 */ /* 0x000fe200078ec0ff */
[C---:B------:R-:W-:Y:S01]  /*12810*/  FMUL.FTZ R69, R8.reuse, R69 ;  /* 0x0000004508457220 */ /* 0x040fe20000410000 */
[----:B------:R-:W-:Y:S01]  /*12820*/  LEA R9, R9, R18, 0x1 ;  /* 0x0000001209097211 */ /* 0x000fe200078e08ff */
[----:B------:R-:W-:Y:S01]  /*12830*/  FMUL.FTZ R72, R8, R72 ;  /* 0x0000004808487220 */ /* 0x000fe20000410000 */
[----:B------:R-:W-:Y:S01]  /*12840*/  LOP3.LUT R15, R14, 0x38, R15, 0xf8, !PT ;  /* 0x000000380e0f7812 */ /* 0x000fe200078ef80f */
[C---:B------:R-:W-:Y:S01]  /*12850*/  FMUL.FTZ R73, R8.reuse, R73 ;  /* 0x0000004908497220 */ /* 0x040fe20000410000 */
[----:B------:R-:W-:Y:S01]  /*12860*/  SHF.R.U32.HI R14, RZ, 0x3, R14 ;  /* 0x00000003ff0e7819 */ /* 0x000fe2000001160e */
[C---:B------:R-:W-:Y:S01]  /*12870*/  FMUL.FTZ R76, R8.reuse, R76 ;  /* 0x0000004c084c7220 */ /* 0x040fe20000410000 */
[----:B------:R-:W-:Y:S01]  /*12880*/  STS.64 [R9.X4], R128 ;  /* 0x0000008009007388 */ /* 0x000fe20000004a00 */
[C---:B------:R-:W-:Y:S01]  /*12890*/  FMUL.FTZ R77, R8.reuse, R77 ;  /* 0x0000004d084d7220 */ /* 0x040fe20000410000 */
[----:B------:R-:W-:Y:S01]  /*128a0*/  LOP3.LUT R14, R15, R14, RZ, 0x3c, !PT ;  /* 0x0000000e0f0e7212 */ /* 0x000fe200078e3cff */
[C---:B------:R-:W-:Y:S01]  /*128b0*/  FMUL.FTZ R80, R8.reuse, R80 ;  /* 0x0000005008507220 */ /* 0x040fe20000410000 */
[----:B------:R-:W-:Y:S01]  /*128c0*/  IADD3 R15, R11, -R16, RZ ;  /* 0x800000100b0f7210 */ /* 0x000fe20007ffe0ff */
[C---:B------:R-:W-:Y:S01]  /*128d0*/  FMUL.FTZ R81, R8.reuse, R81 ;  /* 0x0000005108517220 */ /* 0x040fe20000410000 */
[----:B------:R-:W-:Y:S01]  /*128e0*/  LEA.HI R13, R13, R10, RZ, 0x5 ;  /* 0x0000000a0d0d7211 */ /* 0x000fe200078f28ff */
[C---:B------:R-:W-:Y:S01]  /*128f0*/  FMUL.FTZ R84, R8.reuse, R84 ;  /* 0x0000005408547220 */ /* 0x040fe20000410000 */
[----:B------:R-:W-:Y:S01]  /*12900*/  LEA R6, R15, R14, 0x2 ;  /* 0x0000000e0f067211 */ /* 0x000fe200078e10ff */
[C---:B------:R-:W-:Y:S01]  /*12910*/  FMUL.FTZ R85, R8.reuse, R85 ;  /* 0x0000005508557220 */ /* 0x040fe20000410000 */
[----:B------:R-:W-:Y:S01]  /*12920*/  MOV R14, 0x80 ;  /* 0x00000080000e7802 */ /* 0x000fe20000000f00 */
[C---:B------:R-:W-:Y:S01]  /*12930*/  FMUL.FTZ R88, R8.reuse, R88 ;  /* 0x0000005808587220 */ /* 0x040fe20000410000 */
[----:B------:R-:W2:Y:S01]  /*12940*/  @P4 MUFU.LG2 R5, R5 ;  /* 0x0000000500054308 */ /* 0x000ea20000000c00 */
[----:B------:R-:W-:Y:S01]  /*12950*/  FMUL.FTZ R89, R8, R89 ;  /* 0x0000005908597220 */ /* 0x000fe20000410000 */
[----:B------:R-:W-:Y:S01]  /*12960*/  SEL R14, R14, 0xffffff80, !P2 ;  /* 0xffffff800e0e7807 */ /* 0x000fe20005000000 */
[----:B------:R-:W-:-:S02]  /*12970*/  FMUL.FTZ R92, R8, R92 ;  /* 0x0000005c085c7220 */ /* 0x000fc40000410000 */
[C---:B------:R-:W-:Y:S02]  /*12980*/  FMUL.FTZ R93, R8.reuse, R93 ;  /* 0x0000005d085d7220 */ /* 0x040fe40000410000 */
[C---:B------:R-:W-:Y:S01]  /*12990*/  FMUL.FTZ R96, R8.reuse, R96 ;  /* 0x0000006008607220 */ /* 0x040fe20000410000 */
[----:B------:R-:W3:Y:S01]  /*129a0*/  @P3 MUFU.LG2 R4, R4 ;  /* 0x0000000400043308 */ /* 0x000ee20000000c00 */
[C---:B------:R-:W-:Y:S02]  /*129b0*/  FMUL.FTZ R97, R8.reuse, R97 ;  /* 0x0000006108617220 */ /* 0x040fe40000410000 */
[C---:B------:R-:W-:Y:S02]  /*129c0*/  FMUL.FTZ R100, R8.reuse, R100 ;  /* 0x0000006408647220 */ /* 0x040fe40000410000 */
[C---:B------:R-:W-:Y:S02]  /*129d0*/  FMUL.FTZ R101, R8.reuse, R101 ;  /* 0x0000006508657220 */ /* 0x040fe40000410000 */
[----:B------:R-:W-:-:S02]  /*129e0*/  FMUL.FTZ R104, R8, R104 ;  /* 0x0000006808687220 */ /* 0x000fc40000410000 */
[C---:B------:R-:W-:Y:S02]  /*129f0*/  FMUL.FTZ R105, R8.reuse, R105 ;  /* 0x0000006908697220 */ /* 0x040fe40000410000 */
[C---:B------:R-:W-:Y:S02]  /*12a00*/  FMUL.FTZ R124, R8.reuse, R124 ;  /* 0x0000007c087c7220 */ /* 0x040fe40000410000 */
        /* <DEDUP_REMOVED lines=8> */
[----:B------:R-:W-:Y:S01]  /*12a90*/  FMUL.FTZ R117, R8, R117 ;  /* 0x0000007508757220 */ /* 0x000fe20000410000 */
[----:B------:R-:W-:Y:S01]  /*12aa0*/  MOV R8, 0x40 ;  /* 0x0000004000087802 */ /* 0x000fe20000000f00 */
[----:B-1----:R-:W-:-:S02]  /*12ab0*/  FMUL.FTZ R131, R7, R131 ;  /* 0x0000008307837220 */ /* 0x002fc40000410000 */
[C---:B------:R-:W-:Y:S01]  /*12ac0*/  FMUL.FTZ R130, R7.reuse, R130 ;  /* 0x0000008207827220 */ /* 0x040fe20000410000 */
[----:B------:R-:W-:Y:S01]  /*12ad0*/  SEL R8, R8, 0xffffffc0, !P1 ;  /* 0xffffffc008087807 */ /* 0x000fe20004800000 */
[C---:B------:R-:W-:Y:S02]  /*12ae0*/  FMUL.FTZ R71, R7.reuse, R71 ;  /* 0x0000004707477220 */ /* 0x040fe40000410000 */
[C---:B------:R-:W-:Y:S01]  /*12af0*/  FMUL.FTZ R70, R7.reuse, R70 ;  /* 0x0000004607467220 */ /* 0x040fe20000410000 */
[----:B------:R-:W-:Y:S01]  /*12b00*/  STS.64 [R9.X4+0x800], R130 ;  /* 0x0008008209007388 */ /* 0x000fe20000004a00 */
        /* <DEDUP_REMOVED lines=27> */
[----:B------:R-:W-:Y:S01]  /*12cc0*/  FMUL.FTZ R118, R7, R118 ;  /* 0x0000007607767220 */ /* 0x000fe20000410000 */
[----:B------:R-:W-:Y:S01]  /*12cd0*/  SHF.L.U32 R7, R9, 0x2, RZ ;  /* 0x0000000209077819 */ /* 0x000fe200000006ff */
[----:B--2---:R-:W-:Y:S02]  /*12ce0*/  @P4 FMUL.FTZ R5, R5, 0.69314718246459960938 ;  /* 0x3f31721805054820 */ /* 0x004fe40000410000 */
[----:B---3--:R-:W-:Y:S01]  /*12cf0*/  @P3 FMUL.FTZ R4, R4, 0.69314718246459960938 ;  /* 0x3f31721804043820 */ /* 0x008fe20000410000 */
[C---:B------:R-:W-:Y:S02]  /*12d00*/  IADD3 R16, R7.reuse, -0x20, RZ ;  /* 0xffffffe007107810 */ /* 0x040fe40007ffe0ff */
[C---:B------:R-:W-:Y:S02]  /*12d10*/  @P0 IADD3 R16, R7.reuse, 0x20, RZ ;  /* 0x0000002007100810 */ /* 0x040fe40007ffe0ff */
[C---:B------:R-:W-:Y:S02]  /*12d20*/  IADD3 R15, R7.reuse, R8, RZ ;  /* 0x00000008070f7210 */ /* 0x040fe40007ffe0ff */
[----:B------:R-:W-:Y:S01]  /*12d30*/  IADD3 R18, R7, R14, RZ ;  /* 0x0000000e07127210 */ /* 0x000fe20007ffe0ff */
[----:B------:R-:W-:Y:S01]  /*12d40*/  STS.64 [R16], R68 ;  /* 0x0000004410007388 */ /* 0x000fe20000000a00 */
[----:B------:R-:W-:-:S02]  /*12d50*/  IADD3 R17, R8, R16, RZ ;  /* 0x0000001008117210 */ /* 0x000fc40007ffe0ff */
[----:B------:R-:W-:Y:S01]  /*12d60*/  IADD3 R19, R14, R16, RZ ;  /* 0x000000100e137210 */ /* 0x000fe20007ffe0ff */
[----:B------:R-:W1:Y:S01]  /*12d70*/  S2R R7, SR_CTAID.Y ;  /* 0x0000000000077919 */ /* 0x000e620000002600 */
[-C--:B------:R-:W-:Y:S02]  /*12d80*/  IADD3 R20, R15, R14.reuse, RZ ;  /* 0x0000000e0f147210 */ /* 0x080fe40007ffe0ff */
[----:B------:R-:W-:Y:S01]  /*12d90*/  IADD3 R14, R17, R14, RZ ;  /* 0x0000000e110e7210 */ /* 0x000fe20007ffe0ff */
[----:B------:R-:W-:Y:S04]  /*12da0*/  STS.64 [R16+0x800], R70 ;  /* 0x0008004610007388 */ /* 0x000fe80000000a00 */
[----:B------:R-:W-:Y:S04]  /*12db0*/  STS.64 [R15], R72 ;  /* 0x000000480f007388 */ /* 0x000fe80000000a00 */
        /* <DEDUP_REMOVED lines=11> */
[----:B------:R-:W-:Y:S04]  /*12e70*/  STS.64 [R9.X4+0x4000], R96 ;  /* 0x0040006009007388 */ /* 0x000fe80000004a00 */
[----:B------:R2:W-:Y:S04]  /*12e80*/  STS.64 [R9.X4+0x4800], R98 ;  /* 0x0048006209007388 */ /* 0x0005e80000004a00 */
[----:B------:R-:W-:Y:S04]  /*12e90*/  STS.64 [R16+0x4000], R100 ;  /* 0x0040006410007388 */ /* 0x000fe80000000a00 */
[----:B------:R-:W-:Y:S04]  /*12ea0*/  STS.64 [R16+0x4800], R102 ;  /* 0x0048006610007388 */ /* 0x000fe80000000a00 */
[----:B------:R-:W-:Y:S04]  /*12eb0*/  STS.64 [R15+0x4000], R104 ;  /* 0x004000680f007388 */ /* 0x000fe80000000a00 */
[----:B------:R3:W-:Y:S04]  /*12ec0*/  STS.64 [R15+0x4800], R106 ;  /* 0x0048006a0f007388 */ /* 0x0007e80000000a00 */
[----:B------:R-:W-:Y:S04]  /*12ed0*/  STS.64 [R17+0x4000], R124 ;  /* 0x0040007c11007388 */ /* 0x000fe80000000a00 */
[----:B------:R-:W-:Y:S04]  /*12ee0*/  STS.64 [R17+0x4800], R126 ;  /* 0x0048007e11007388 */ /* 0x000fe80000000a00 */
[----:B--2---:R-:W2:Y:S04]  /*12ef0*/  S2R R9, SR_CTAID.Z ;  /* 0x0000000000097919 */ /* 0x004ea80000002700 */
[----:B------:R-:W-:Y:S04]  /*12f00*/  STS.64 [R18+0x4000], R108 ;  /* 0x0040006c12007388 */ /* 0x000fe80000000a00 */
[----:B------:R-:W-:Y:S04]  /*12f10*/  STS.64 [R18+0x4800], R110 ;  /* 0x0048006e12007388 */ /* 0x000fe80000000a00 */
[----:B------:R-:W-:Y:S01]  /*12f20*/  STS.64 [R19+0x4000], R112 ;  /* 0x0040007013007388 */ /* 0x000fe20000000a00 */
[----:B---3--:R-:W-:-:S03]  /*12f30*/  LOP3.LUT R15, R13, 0xffffffe0, RZ, 0xc0, !PT ;  /* 0xffffffe00d0f7812 */ /* 0x008fc600078ec0ff */
[----:B------:R-:W-:Y:S01]  /*12f40*/  STS.64 [R19+0x4800], R114 ;  /* 0x0048007213007388 */ /* 0x000fe20000000a00 */
[----:B------:R-:W-:Y:S02]  /*12f50*/  SHF.R.S32.HI R13, RZ, 0x5, R13 ;  /* 0x00000005ff0d7819 */ /* 0x000fe4000001140d */
[----:B------:R-:W-:Y:S01]  /*12f60*/  IADD3 R15, -R15, R10, RZ ;  /* 0x0000000a0f0f7210 */ /* 0x000fe20007ffe1ff */
[----:B------:R-:W3:Y:S01]  /*12f70*/  S2R R8, SR_CTAID.X ;  /* 0x0000000000087919 */ /* 0x000ee20000002500 */
[----:B------:R-:W-:-:S03]  /*12f80*/  SHF.R.S32.HI R10, RZ, 0x1f, R13 ;  /* 0x0000001fff0a7819 */ /* 0x000fc6000001140d */
[----:B------:R-:W-:Y:S01]  /*12f90*/  STS.64 [R20+0x4000], R120 ;  /* 0x0040007814007388 */ /* 0x000fe20000000a00 */
[----:B------:R-:W-:-:S03]  /*12fa0*/  LEA.HI R10, R10, R13, RZ, 0x2 ;  /* 0x0000000d0a0a7211 */ /* 0x000fc600078f10ff */
[----:B------:R-:W-:Y:S01]  /*12fb0*/  STS.64 [R20+0x4800], R122 ;  /* 0x0048007a14007388 */ /* 0x000fe20000000a00 */
[----:B------:R-:W-:-:S03]  /*12fc0*/  LOP3.LUT R10, R10, 0xfffffffc, RZ, 0xc0, !PT ;  /* 0xfffffffc0a0a7812 */ /* 0x000fc600078ec0ff */
[----:B------:R-:W-:Y:S01]  /*12fd0*/  STS.64 [R14+0x4000], R116 ;  /* 0x004000740e007388 */ /* 0x000fe20000000a00 */
[----:B------:R-:W-:-:S03]  /*12fe0*/  IADD3 R10, R13, -R10, RZ ;  /* 0x8000000a0d0a7210 */ /* 0x000fc60007ffe0ff */
[----:B------:R4:W-:Y:S04]  /*12ff0*/  STS.64 [R14+0x4800], R118 ;  /* 0x004800760e007388 */ /* 0x0009e80000000a00 */
[----:B------:R-:W-:Y:S01]  /*13000*/  BAR.SYNC.DEFER_BLOCKING 0x0 ;  /* 0x0000000000007b1d */ /* 0x000fe20000010000 */
[----:B---3--:R-:W-:Y:S02]  /*13010*/  SHF.L.U32 R8, R8, 0x6, RZ ;  /* 0x0000000608087819 */ /* 0x008fe400000006ff */
[----:B----4-:R-:W-:Y:S01]  /*13020*/  IADD3 R14, -R232, RZ, RZ ;  /* 0x000000ffe80e7210 */ /* 0x010fe20007ffe1ff */
[----:B-1----:R-:W-:Y:S01]  /*13030*/  IMAD R232, R7, c[0x0][0x210], R232 ;  /* 0x0000840007e87a24 */ /* 0x002fe200078e02e8 */
[----:B------:R-:W-:Y:S01]  /*13040*/  LOP3.LUT R7, R0, 0xffffffe0, RZ, 0xc0, !PT ;  /* 0xffffffe000077812 */ /* 0x000fe200078ec0ff */
[----:B------:R-:W1:Y:S01]  /*13050*/  LDS.128 R72, [R6.X4] ;  /* 0x0000000006487984 */ /* 0x000e620000004c00 */
[----:B------:R-:W-:Y:S01]  /*13060*/  SHF.R.S32.HI R0, RZ, 0x1f, R15 ;  /* 0x0000001fff007819 */ /* 0x000fe2000001140f */
[----:B--2---:R-:W-:Y:S01]  /*13070*/  IMAD R9, R14, c[0x0][0x1c0], R9 ;  /* 0x000070000e097a24 */ /* 0x004fe200078e0209 */
[----:B------:R-:W-:Y:S01]  /*13080*/  IADD3 R7, -R7, R2, RZ ;  /* 0x0000000207077210 */ /* 0x000fe20007ffe1ff */
[----:B------:R-:W2:Y:S01]  /*13090*/  LDS.128 R68, [R6.X4+0x800] ;  /* 0x0008000006447984 */ /* 0x000ea20000004c00 */
[----:B------:R-:W-:Y:S01]  /*130a0*/  LEA.HI R0, R0, R15, RZ, 0x2 ;  /* 0x0000000f00007211 */ /* 0x000fe200078f10ff */
[----:B------:R-:W-:Y:S01]  /*130b0*/  IMAD R9, R232, c[0x0][0x1c0], R9 ;  /* 0x00007000e8097a24 */ /* 0x000fe200078e0209 */
[----:B------:R-:W-:Y:S01]  /*130c0*/  LOP3.LUT P0, RZ, R7, 0x3, RZ, 0xc0, !PT ;  /* 0x0000000307ff7812 */ /* 0x000fe2000780c0ff */
[----:B------:R-:W3:Y:S01]  /*130d0*/  LDS.128 R64, [R6.X4+0x1000] ;  /* 0x0010000006407984 */ /* 0x000ee20000004c00 */
[----:B------:R-:W-:Y:S01]  /*130e0*/  SHF.L.U32 R14, R11, 0x2, RZ ;  /* 0x000000020b0e7819 */ /* 0x000fe200000006ff */
[----:B------:R-:W-:Y:S01]  /*130f0*/  IMAD R8, R9, c[0x0][0x214], R8 ;  /* 0x0000850009087a24 */ /* 0x000fe200078e0208 */
[----:B------:R-:W-:Y:S01]  /*13100*/  SHF.R.S32.HI R7, RZ, 0x2, R0 ;  /* 0x00000002ff077819 */ /* 0x000fe20000011400 */
[----:B------:R-:W4:Y:S01]  /*13110*/  LDS.128 R60, [R6.X4+0x1800] ;  /* 0x00180000063c7984 */ /* 0x000f220000004c00 */
[----:B------:R-:W-:Y:S01]  /*13120*/  MOV R2, 0xff800000 ;  /* 0xff80000000027802 */ /* 0x000fe20000000f00 */
[----:B------:R-:W-:Y:S01]  /*13130*/  @P4 FFMA.FTZ R2, R132, c[0x0][0x238], R5 ;  /* 0x00008e0084024a23 */ /* 0x000fe20000010005 */
[----:B------:R-:W-:Y:S01]  /*13140*/  SHF.R.S32.HI R15, RZ, 0x1f, R14 ;  /* 0x0000001fff0f7819 */ /* 0x000fe2000001140e */
[----:B------:R-:W1:Y:S01]  /*13150*/  LDS.128 R56, [R6.X4+0x2000] ;  /* 0x0020000006387984 */ /* 0x000e620000004c00 */
[----:B------:R-:W-:-:S03]  /*13160*/  LEA R7, R10, R7, 0x4 ;  /* 0x000000070a077211 */ /* 0x000fc600078e20ff */
[----:B------:R-:W1:Y:S04]  /*13170*/  LDS.128 R52, [R6.X4+0x2800] ;  /* 0x0028000006347984 */ /* 0x000e680000004c00 */
        /* <DEDUP_REMOVED lines=9> */
[----:B------:R5:W1:Y:S02]  /*13210*/  LDS.128 R76, [R6.X4+0x7800] ;  /* 0x00780000064c7984 */ /* 0x000a640000004c00 */
[----:B-----5:R-:W-:Y:S01]  /*13220*/  MOV R6, 0xff800000 ;  /* 0xff80000000067802 */ /* 0x020fe20000000f00 */
[----:B------:R-:W-:Y:S01]  /*13230*/  @P3 FFMA.FTZ R6, R3, c[0x0][0x238], R4 ;  /* 0x00008e0003063a23 */ /* 0x000fe20000010004 */
[----:B------:R-:W-:Y:S05]  /*13240*/  @P0 BRA `(.L_x_1521) ;  /* 0x000000a000000947 */ /* 0x000fea0003800000 */
[----:B--234-:R-:W-:Y:S02]  /*13250*/  IADD3 R4, R7, 0x8, RZ ;  /* 0x0000000807047810 */ /* 0x01cfe40007ffe0ff */
[----:B------:R-:W-:-:S02]  /*13260*/  SHF.R.S32.HI R3, RZ, 0x1f, R7 ;  /* 0x0000001fff037819 */ /* 0x000fc40000011407 */
[----:B------:R-:W-:Y:S02]  /*13270*/  IADD3 R0, P0, R8, R7, RZ ;  /* 0x0000000708007210 */ /* 0x000fe40007f1e0ff */
[-C--:B------:R-:W-:Y:S02]  /*13280*/  ISETP.GE.AND P2, PT, R7, R223.reuse, PT ;  /* 0x000000df0700720c */ /* 0x080fe40003f46270 */
[----:B------:R-:W-:Y:S02]  /*13290*/  ISETP.GE.AND P1, PT, R4, R223, PT ;  /* 0x000000df0400720c */ /* 0x000fe40003f26270 */
[----:B------:R-:W-:Y:S02]  /*132a0*/  LEA.HI.X.SX32 R3, R8, R3, 0x1, P0 ;  /* 0x0000000308037211 */ /* 0x000fe400000f0eff */
[----:B------:R-:W-:-:S04]  /*132b0*/  LEA R4, P0, R0, c[0x0][0x208], 0x2 ;  /* 0x0000820000047a11 */ /* 0x000fc800078010ff */
[----:B------:R-:W-:-:S05]  /*132c0*/  LEA.HI.X R5, R0, c[0x0][0x20c], R3, 0x2, P0 ;  /* 0x0000830000057a11 */ /* 0x000fca00000f1403 */
[----:B------:R2:W-:Y:S04]  /*132d0*/  @!P2 STG.E [R4.64], R2 ;  /* 0x000000020400a986 */ /* 0x0005e8000c10190e */
[----:B------:R2:W-:Y:S02]  /*132e0*/  @!P1 STG.E [R4.64+0x20], R6 ;  /* 0x0000200604009986 */ /* 0x0005e4000c10190e */
.L_x_1521:
[----:B--234-:R-:W-:Y:S05]  /*132f0*/  BSYNC B0 ;  /* 0x0000000000007941 */ /* 0x01cfea0003800000 */
.L_x_1520:
[C---:B------:R-:W-:Y:S01]  /*13300*/  IMAD.WIDE R4, R12.reuse, 0x80, R14 ;  /* 0x000000800c047825 */ /* 0x040fe200078e020e */
[----:B------:R-:W-:Y:S01]  /*13310*/  ISETP.GE.AND P1, PT, R12, R223, PT ;  /* 0x000000df0c00720c */ /* 0x000fe20003f26270 */
[----:B------:R-:W-:Y:S02]  /*13320*/  BSSY B0, `(.L_x_1522) ;  /* 0x000000d000007945 */ /* 0x000fe40003800000 */
[----:B------:R-:W-:-:S05]  /*13330*/  IMAD R0, R8, c[0x0][0x22c], RZ ;  /* 0x00008b0008007a24 */ /* 0x000fca00078e02ff */
        /* <DEDUP_REMOVED lines=8> */
[----:B-1----:R1:W-:Y:S04]  /*133c0*/  @!P0 STG.E.128 [R4.64+0x100], R40 ;  /* 0x0001002804008986 */ /* 0x0023e8000c101d0e */
[----:B------:R1:W-:Y:S04]  /*133d0*/  @!P1 STG.E.64 [R4.64], R72 ;  /* 0x0000004804009986 */ /* 0x0003e8000c101b0e */
[----:B------:R1:W-:Y:S02]  /*133e0*/  @!P1 STG.E.64 [R4.64+0x8], R74 ;  /* 0x0000084a04009986 */ /* 0x0003e4000c101b0e */
.L_x_1523:
[----:B------:R-:W-:Y:S05]  /*133f0*/  BSYNC B0 ;  /* 0x0000000000007941 */ /* 0x000fea0003800000 */
.L_x_1522:
[----:B------:R-:W-:Y:S01]  /*13400*/  IADD3 R2, R12, 0x8, RZ ;  /* 0x000000080c027810 */ /* 0x000fe20007ffe0ff */
[----:B------:R-:W-:Y:S03]  /*13410*/  BSSY B0, `(.L_x_1524) ;  /* 0x0000007000007945 */ /* 0x000fe60003800000 */
[----:B------:R-:W-:-:S13]  /*13420*/  ISETP.GE.AND P0, PT, R2, R223, PT ;  /* 0x000000df0200720c */ /* 0x000fda0003f06270 */
[----:B------:R-:W-:Y:S05]  /*13430*/  @P0 BRA `(.L_x_1525) ;  /* 0x0000004000000947 */ /* 0x000fea0003800000 */
[----:B------:R-:W-:Y:S02]  /*13440*/  ISETP.GE.AND P1, PT, R14, c[0x0][0x220], PT ;  /* 0x000088000e007a0c */ /* 0x000fe40003f26270 */
[----:B------:R-:W-:-:S11]  /*13450*/  ISETP.GE.AND P0, PT, R0, c[0x0][0x220], PT ;  /* 0x0000880000007a0c */ /* 0x000fd60003f06270 */
[----:B------:R2:W-:Y:S04]  /*13460*/  @!P1 STG.E.128 [R4.64+0x1000], R68 ;  /* 0x0010004404009986 */ /* 0x0005e8000c101d0e */
[----:B-1----:R2:W-:Y:S02]  /*13470*/  @!P0 STG.E.128 [R4.64+0x1100], R36 ;  /* 0x0011002404008986 */ /* 0x0025e4000c101d0e */
.L_x_1525:
[----:B------:R-:W-:Y:S05]  /*13480*/  BSYNC B0 ;  /* 0x0000000000007941 */ /* 0x000fea0003800000 */
.L_x_1524:
        /* <DEDUP_REMOVED lines=8> */
.L_x_1527:
[----:B------:R-:W-:Y:S05]  /*13510*/  BSYNC B0 ;  /* 0x0000000000007941 */ /* 0x000fea0003800000 */
.L_x_1526:
        /* <DEDUP_REMOVED lines=8> */
.L_x_1529:
[----:B------:R-:W-:Y:S05]  /*135a0*/  BSYNC B0 ;  /* 0x0000000000007941 */ /* 0x000fea0003800000 */
.L_x_1528:
[----:B------:R-:W-:Y:S01]  /*135b0*/  IADD3 R2, R12, 0x20, RZ ;  /* 0x000000200c027810 */ /* 0x000fe20007ffe0ff */
[----:B------:R-:W-:Y:S03]  /*135c0*/  BSSY B0, `(.L_x_1530) ;  /* 0x0000007000007945 */ /* 0x000fe60003800000 */
[----:B------:R-:W-:-:S13]  /*135d0*/  ISETP.GE.AND P0, PT, R2, R223, PT ;  /* 0x000000df0200720c */ /* 0x000fda0003f06270 */
[----:B------:R-:W-:Y:S05]  /*135e0*/  @P0 BRA `(.L_x_1531) ;  /* 0x0000004000000947 */ /* 0x000fea0003800000 */
[----:B------:R-:W-:Y:S02]  /*135f0*/  ISETP.GE.AND P1, PT, R14, c[0x0][0x220], PT ;  /* 0x000088000e007a0c */ /* 0x000fe40003f26270 */
[----:B------:R-:W-:-:S11]  /*13600*/  ISETP.GE.AND P0, PT, R0, c[0x0][0x220], PT ;  /* 0x0000880000007a0c */ /* 0x000fd60003f06270 */
[----:B-1----:R1:W-:Y:S04]  /*13610*/  @!P1 STG.E.128 [R4.64+0x4000], R56 ;  /* 0x0040003804009986 */ /* 0x0023e8000c101d0e */
[----:B------:R1:W-:Y:S02]  /*13620*/  @!P0 STG.E.128 [R4.64+0x4100], R24 ;  /* 0x0041001804008986 */ /* 0x0003e4000c101d0e */
.L_x_1531:
[----:B------:R-:W-:Y:S05]  /*13630*/  BSYNC B0 ;  /* 0x0000000000007941 */ /* 0x000fea0003800000 */
.L_x_1530:
        /* <DEDUP_REMOVED lines=8> */
.L_x_1533:
[----:B------:R-:W-:Y:S05]  /*136c0*/  BSYNC B0 ;  /* 0x0000000000007941 */ /* 0x000fea0003800000 */
.L_x_1532:
        /* <DEDUP_REMOVED lines=8> */
.L_x_1535:
[----:B------:R-:W-:Y:S05]  /*13750*/  BSYNC B0 ;  /* 0x0000000000007941 */ /* 0x000fea0003800000 */
.L_x_1534:
[----:B------:R-:W-:-:S04]  /*13760*/  IADD3 R12, R12, 0x38, RZ ;  /* 0x000000380c0c7810 */ /* 0x000fc80007ffe0ff */
[----:B------:R-:W-:-:S13]  /*13770*/  ISETP.GE.AND P0, PT, R12, R223, PT ;  /* 0x000000df0c00720c */ /* 0x000fda0003f06270 */
[----:B------:R-:W-:Y:S05]  /*13780*/  @P0 EXIT ;  /* 0x000000000000094d */ /* 0x000fea0003800000 */
[----:B------:R-:W-:-:S13]  /*13790*/  ISETP.GE.AND P0, PT, R14, c[0x0][0x220], PT ;  /* 0x000088000e007a0c */ /* 0x000fda0003f06270 */
[----:B-1----:R1:W-:Y:S01]  /*137a0*/  @!P0 STG.E.128 [R4.64+0x7000], R44 ;  /* 0x0070002c04008986 */ /* 0x0023e2000c101d0e */
[----:B------:R-:W-:-:S13]  /*137b0*/  ISETP.GE.AND P0, PT, R0, c[0x0][0x220], PT ;  /* 0x0000880000007a0c */ /* 0x000fda0003f06270 */
[----:B------:R-:W-:Y:S05]  /*137c0*/  @P0 EXIT ;  /* 0x000000000000094d */ /* 0x000fea0003800000 */
[----:B------:R-:W-:Y:S01]  /*137d0*/  STG.E.128 [R4.64+0x7100], R76 ;  /* 0x0071004c04007986 */ /* 0x000fe2000c101d0e */
[----:B------:R-:W-:Y:S05]  /*137e0*/  EXIT ;  /* 0x000000000000794d */ /* 0x000fea0003800000 */
.L_x_1536:
        /* <DEDUP_REMOVED lines=9> */
.L_x_8332:


//--------------------- .text._ZN5flash24flash_fwd_splitkv_kernelI23Flash_fwd_kernel_traitsILi128ELi64ELi128ELi4ELb0ELb0EN7cutlass10bfloat16_tE19Flash_kernel_traitsILi128ELi64ELi128ELi4ES3_EELb1ELb0ELb0ELb0ELb0ELb1ELb1ELb0EEEvNS_16Flash_fwd_paramsE --------------------------
	.section	.text._ZN5flash24flash_fwd_splitkv_kernelI23Flash_fwd_kernel_traitsILi128ELi64ELi128ELi4ELb0ELb0EN7cutlass10bfloat16_tE19Flash_kernel_traitsILi128ELi64ELi128ELi4ES3_EELb1ELb0ELb0ELb0ELb0ELb1ELb1ELb0EEEvNS_16Flash_fwd_paramsE,"ax",@progbits
	.sectioninfo	@"SHI_REGISTERS=255"
	.align	128
        .global         _ZN5flash24flash_fwd_splitkv_kernelI23Flash_fwd_kernel_traitsILi128ELi64ELi128ELi4ELb0ELb0EN7cutlass10bfloat16_tE19Flash_kernel_traitsILi128ELi64ELi128ELi4ES3_EELb1ELb0ELb0ELb0ELb0ELb1ELb1ELb0EEEvNS_16Flash_fwd_paramsE
        .type           _ZN5flash24flash_fwd_splitkv_kernelI23Flash_fwd_kernel_traitsILi128ELi64ELi128ELi4ELb0ELb0EN7cutlass10bfloat16_tE19Flash_kernel_traitsILi128ELi64ELi128ELi4ES3_EELb1ELb0ELb0ELb0ELb0ELb1ELb1ELb0EEEvNS_16Flash_fwd_paramsE,@function
        .size           _ZN5flash24flash_fwd_splitkv_kernelI23Flash_fwd_kernel_traitsILi128ELi64ELi128ELi4ELb0ELb0EN7cutlass10bfloat16_tE19Flash_kernel_traitsILi128ELi64ELi128ELi4ES3_EELb1ELb0ELb0ELb0ELb0ELb1ELb1ELb0EEEvNS_16Flash_fwd_paramsE,(.L_x_8333 - _ZN5flash24flash_fwd_splitkv_kernelI23Flash_fwd_kernel_traitsILi128ELi64ELi128ELi4ELb0ELb0EN7cutlass10bfloat16_tE19Flash_kernel_traitsILi128ELi64ELi128ELi4ES3_EELb1ELb0ELb0ELb0ELb0ELb1ELb1ELb0EEEvNS_16Flash_fwd_paramsE)
        .other          _ZN5flash24flash_fwd_splitkv_kernelI23Flash_fwd_kernel_traitsILi128ELi64ELi128ELi4ELb0ELb0EN7cutlass10bfloat16_tE19Flash_kernel_traitsILi128ELi64ELi128ELi4ES3_EELb1ELb0ELb0ELb0ELb0ELb1ELb1ELb0EEEvNS_16Flash_fwd_paramsE,@"STO_CUDA_ENTRY STV_DEFAULT"
_ZN5flash24flash_fwd_splitkv_kernelI23Flash_fwd_kernel_traitsILi128ELi64ELi128ELi4ELb0ELb0EN7cutlass10bfloat16_tE19Flash_kernel_traitsILi128ELi64ELi128ELi4ES3_EELb1ELb0ELb0ELb0ELb0ELb1ELb1ELb0EEEvNS_16Flash_fwd_paramsE:
.text._ZN5flash24flash_fwd_splitkv_kernelI23Flash_fwd_kernel_traitsILi128ELi64ELi128ELi4ELb0ELb0EN7cutlass10bfloat16_tE19Flash_kernel_traitsILi128ELi64ELi128ELi4ES3_EELb1ELb0ELb0ELb0ELb0ELb1ELb1ELb0EEEvNS_16Flash_fwd_paramsE:
[----:B------:R-:W-:Y:S02]  /*0000*/  MOV R1, c[0x0][0x28] ;  /* 0x00000a0000017a02 */ /* 0x000fe40000000f00 */
[----:B------:R-:W1:Y:S01]  /*0010*/  I2F.U32.RP R4, c[0x0][0x1c0] ;  /* 0x0000700000047b06 */ /* 0x000e620000209000 */
[----:B------:R-:W2:Y:S01]  /*0020*/  S2R R2, SR_CTAID.Z ;  /* 0x0000000000027919 */ /* 0x000ea20000002700 */
[----:B------:R-:W-:Y:S01]  /*0030*/  ISETP.NE.U32.AND P1, PT, RZ, c[0x0][0x1c0], PT ;  /* 0x00007000ff007a0c */ /* 0x000fe20003f25070 */
[----:B------:R-:W-:Y:S01]  /*0040*/  IMAD.MOV.U32 R227, RZ, RZ, 0x4 ;  /* 0x00000004ffe37424 */ /* 0x000fe200078e00ff */
[----:B------:R-:W-:Y:S01]  /*0050*/  ULDC.64 UR14, c[0x0][0x118] ;  /* 0x00004600000e7ab9 */ /* 0x000fe20000000a00 */
[----:B------:R-:W-:-:S03]  /*0060*/  IMAD.MOV.U32 R15, RZ, RZ, -0x1 ;  /* 0xffffffffff0f7424 */ /* 0x000fc600078e00ff */
[----:B-1----:R-:W1:Y:S02]  /*0070*/  MUFU.RCP R4, R4 ;  /* 0x0000000400047308 */ /* 0x002e640000001000 */
[----:B-1----:R-:W-:-:S06]  /*0080*/  IADD3 R4, R4, 0xffffffe, RZ ;  /* 0x0ffffffe04047810 */ /* 0x002fcc0007ffe0ff */
[----:B------:R-:W1:Y:S02]  /*0090*/  F2I.FTZ.U32.TRUNC.NTZ R5, R4 ;  /* 0x0000000400057305 */ /* 0x000e64000021f000 */
[----:B-1----:R-:W-:Y:S02]  /*00a0*/  IMAD.MOV R0, RZ, RZ, -R5 ;  /* 0x000000ffff007224 */ /* 0x002fe400078e0a05 */
[----:B------:R-:W-:Y:S02]  /*00b0*/  IMAD.MOV.U32 R4, RZ, RZ, RZ ;  /* 0x000000ffff047224 */ /* 0x000fe400078e00ff */
[----:B------:R-:W-:-:S04]  /*00c0*/  IMAD R0, R0, c[0x0][0x1c0], RZ ;  /* 0x0000700000007a24 */ /* 0x000fc800078e02ff */
[----:B------:R-:W-:-:S06]  /*00d0*/  IMAD.HI.U32 R0, R5, R0, R4 ;  /* 0x0000000005007227 */ /* 0x000fcc00078e0004 */
[----:B--2---:R-:W-:Y:S02]  /*00e0*/  IMAD.HI.U32 R232, R0, R2, RZ ;  /* 0x0000000200e87227 */ /* 0x004fe400078e00ff */
[----:B------:R-:W1:Y:S02]  /*00f0*/  LDC.U8 R0, c[0x0][0x312] ;  /* 0x0000c480ff007b82 */ /* 0x000e640000000000 */
[----:B------:R-:W-:-:S04]  /*0100*/  IMAD.MOV R3, RZ, RZ, -R232 ;  /* 0x000000ffff037224 */ /* 0x000fc800078e0ae8 */
[----:B------:R-:W-:-:S05]  /*0110*/  IMAD R3, R3, c[0x0][0x1c0], R2 ;  /* 0x0000700003037a24 */ /* 0x000fca00078e0202 */
[----:B------:R-:W-:-:S13]  /*0120*/  ISETP.GE.U32.AND P2, PT, R3, c[0x0][0x1c0], PT ;  /* 0x0000700003007a0c */ /* 0x000fda0003f46070 */
[----:B------:R-:W-:Y:S02]  /*0130*/  @P2 IADD3 R3, R3, -c[0x0][0x1c0], RZ ;  /* 0x8000700003032a10 */ /* 0x000fe40007ffe0ff */
[----:B------:R-:W-:Y:S02]  /*0140*/  @P2 IADD3 R232, R232, 0x1, RZ ;  /* 0x00000001e8e82810 */ /* 0x000fe40007ffe0ff */
[----:B------:R-:W-:Y:S02]  /*0150*/  ISETP.GE.U32.AND P0, PT, R3, c[0x0][0x1c0], PT ;  /* 0x0000700003007a0c */ /* 0x000fe40003f06070 */
[----:B------:R-:W-:Y:S02]  /*0160*/  ISETP.NE.U32.AND P2, PT, RZ, c[0x0][0x240], PT ;  /* 0x00009000ff007a0c */ /* 0x000fe40003f45070 */
[----:B-1----:R-:W-:Y:S02]  /*0170*/  ISETP.NE.AND P3, PT, R0, RZ, PT ;  /* 0x000000ff0000720c */ /* 0x002fe40003f65270 */
        /* <DEDUP_REMOVED lines=9> */
[CC--:B------:R-:W-:Y:S01]  /*0210*/  IMAD.WIDE R6, R232.reuse, R227.reuse, c[0x0][0x248] ;  /* 0x00009200e8067625 */ /* 0x0c0fe200078e02e3 */
[----:B------:R1:W2:Y:S09]  /*0220*/  @P2 LDG.E R15, [R128.64] ;  /* 0x0000000e800f2981 */ /* 0x0002b2000c1e1900 */
[----:B------:R3:W5:Y:S04]  /*0230*/  @!P1 LDG.E R14, [R6.64] ;  /* 0x0000000e060e9981 */ /* 0x000768000c1e1900 */
[----:B-1----:R-:W2:Y:S01]  /*0240*/  @P2 LDG.E R128, [R128.64+0x4] ;  /* 0x0000040e80802981 */ /* 0x002ea2000c1e1900 */
[----:B------:R-:W-:Y:S01]  /*0250*/  MOV R3, RZ ;  /* 0x000000ff00037202 */ /* 0x000fe20000000f00 */
[----:B------:R-:W-:-:S02]  /*0260*/  @P0 IMAD.WIDE R4, R232, R227, c[0x0][0x250] ;  /* 0x00009400e8040625 */ /* 0x000fc400078e02e3 */
[----:B------:R-:W1:Y:S04]  /*0270*/  S2R R20, SR_CTAID.X ;  /* 0x0000000000147919 */ /* 0x000e680000002500 */
[----:B------:R3:W5:Y:S01]  /*0280*/  @P0 LDG.E R3, [R4.64] ;  /* 0x0000000e04030981 */ /* 0x000762000c1e1900 */
[----:B------:R-:W-:-:S03]  /*0290*/  ISETP.NE.U32.AND P0, PT, RZ, c[0x0][0x248], PT ;  /* 0x00009200ff007a0c */ /* 0x000fc60003f05070 */
[----:B------:R-:W4:Y:S01]  /*02a0*/  S2R R0, SR_CTAID.Y ;  /* 0x0000000000007919 */ /* 0x000f220000002600 */
[----:B------:R-:W-:Y:S01]  /*02b0*/  ISETP.NE.AND.EX P0, PT, RZ, c[0x0][0x24c], PT, P0 ;  /* 0x00009300ff007a0c */ /* 0x000fe20003f05300 */
[----:B------:R-:W-:-:S04]  /*02c0*/  IMAD.MOV R10, RZ, RZ, -R232 ;  /* 0x000000ffff0a7224 */ /* 0x000fc800078e0ae8 */
[----:B------:R-:W-:Y:S01]  /*02d0*/  IMAD R10, R10, c[0x0][0x1c0], R2 ;  /* 0x000070000a0a7a24 */ /* 0x000fe200078e0202 */
[----:B--2---:R-:W-:Y:S01]  /*02e0*/  @P2 IADD3 R128, R128, -R15, RZ ;  /* 0x8000000f80802210 */ /* 0x004fe20007ffe0ff */
[----:B------:R-:W-:-:S06]  /*02f0*/  @!P2 IMAD.MOV.U32 R128, RZ, RZ, c[0x0][0x214] ;  /* 0x00008500ff80a624 */ /* 0x000fcc00078e00ff */
[----:B------:R-:W-:Y:S05]  /*0300*/  @!P0 BRA `(.L_x_1537) ;  /* 0x0000004000008947 */ /* 0x000fea0003800000 */
[----:B-1-34-:R-:W2:Y:S02]  /*0310*/  @P3 LDG.E R4, [R6.64+0x4] ;  /* 0x0000040e06043981 */ /* 0x01aea4000c1e1900 */
[----:B--2--5:R-:W-:-:S06]  /*0320*/  @P3 IADD3 R4, R4, -R14, RZ ;  /* 0x8000000e04043210 */ /* 0x024fcc0007ffe0ff */
[----:B------:R1:W5:Y:S01]  /*0330*/  @!P3 LDG.E R4, [R6.64] ;  /* 0x0000000e0604b981 */ /* 0x000362000c1e1900 */
[----:B------:R-:W-:Y:S05]  /*0340*/  BRA `(.L_x_1538) ;  /* 0x0000001000007947 */ /* 0x000fea0003800000 */
.L_x_1537:
[----:B-1-34-:R-:W-:Y:S02]  /*0350*/  MOV R4, c[0x0][0x218] ;  /* 0x0000860000047a02 */ /* 0x01afe40000000f00 */
.L_x_1538:
        /* <DEDUP_REMOVED lines=21> */
[----:B------:R-:W-:-:S04]  /*04b0*/  IADD3 R6, R6, -0x1, RZ ;  /* 0xffffffff06067810 */ /* 0x000fc80007ffe0ff */
[----:B------:R-:W-:Y:S02]  /*04c0*/  IABS R2, R6 ;  /* 0x0000000600027213 */ /* 0x000fe40000000000 */
[----:B------:R-:W-:-:S04]  /*04d0*/  LOP3.LUT R6, R6, c[0x0][0x10], RZ, 0x3c, !PT ;  /* 0x0000040006067a12 */ /* 0x000fc800078e3cff */
[----:B------:R-:W-:Y:S02]  /*04e0*/  ISETP.GE.AND P0, PT, R6, RZ, PT ;  /* 0x000000ff0600720c */ /* 0x000fe40003f06270 */
[----:B------:R-:W-:Y:S02]  /*04f0*/  IADD3 R6, R123, 0x7f, RZ ;  /* 0x0000007f7b067810 */ /* 0x000fe40007ffe0ff */
[----:B--2---:R-:W-:-:S04]  /*0500*/  IADD3 R8, R8, 0xffffffe, RZ ;  /* 0x0ffffffe08087810 */ /* 0x004fc80007ffe0ff */
[----:B------:R-:W2:Y:S02]  /*0510*/  F2I.FTZ.U32.TRUNC.NTZ R9, R8 ;  /* 0x0000000800097305 */ /* 0x000ea4000021f000 */
[----:B--2---:R-:W-:Y:S02]  /*0520*/  IMAD.MOV R4, RZ, RZ, -R9 ;  /* 0x000000ffff047224 */ /* 0x004fe400078e0a09 */
[----:B------:R-:W-:Y:S02]  /*0530*/  IMAD.MOV.U32 R8, RZ, RZ, RZ ;  /* 0x000000ffff087224 */ /* 0x000fe400078e00ff */
[----:B------:R-:W-:-:S04]  /*0540*/  IMAD R4, R4, R5, RZ ;  /* 0x0000000504047224 */ /* 0x000fc800078e02ff */
[----:B------:R-:W-:-:S04]  /*0550*/  IMAD.HI.U32 R7, R9, R4, R8 ;  /* 0x0000000409077227 */ /* 0x000fc800078e0008 */
[----:B------:R-:W-:-:S04]  /*0560*/  IMAD.MOV.U32 R4, RZ, RZ, R2 ;  /* 0x000000ffff047224 */ /* 0x000fc800078e0002 */
[----:B------:R-:W-:-:S04]  /*0570*/  IMAD.HI.U32 R7, R7, R4, RZ ;  /* 0x0000000407077227 */ /* 0x000fc800078e00ff */
[----:B------:R-:W-:-:S04]  /*0580*/  IMAD.MOV R2, RZ, RZ, -R7 ;  /* 0x000000ffff027224 */ /* 0x000fc800078e0a07 */
[----:B------:R-:W-:Y:S01]  /*0590*/  IMAD R2, R5, R2, R4 ;  /* 0x0000000205027224 */ /* 0x000fe200078e0204 */
[----:B------:R-:W-:-:S04]  /*05a0*/  SHF.R.S32.HI R4, RZ, 0x1f, R6 ;  /* 0x0000001fff047819 */ /* 0x000fc80000011406 */
[----:B------:R-:W-:Y:S02]  /*05b0*/  ISETP.GT.U32.AND P1, PT, R5, R2, PT ;  /* 0x000000020500720c */ /* 0x000fe40003f24070 */
[----:B------:R-:W-:-:S04]  /*05c0*/  LEA.HI R4, R4, R6, RZ, 0x7 ;  /* 0x0000000604047211 */ /* 0x000fc800078f38ff */
[----:B------:R-:W-:-:S07]  /*05d0*/  SHF.R.S32.HI R4, RZ, 0x7, R4 ;  /* 0x00000007ff047819 */ /* 0x000fce0000011404 */
[----:B------:R-:W-:Y:S01]  /*05e0*/  @!P1 IMAD.IADD R2, R2, 0x1, -R5 ;  /* 0x0000000102029824 */ /* 0x000fe200078e0a05 */
[----:B------:R-:W-:Y:S02]  /*05f0*/  @!P1 IADD3 R7, R7, 0x1, RZ ;  /* 0x0000000107079810 */ /* 0x000fe40007ffe0ff */
[----:B------:R-:W-:Y:S02]  /*0600*/  ISETP.NE.AND P1, PT, RZ, c[0x0][0x10], PT ;  /* 0x00000400ff007a0c */ /* 0x000fe40003f25270 */
[----:B------:R-:W-:Y:S02]  /*0610*/  ISETP.GE.U32.AND P2, PT, R2, R5, PT ;  /* 0x000000050200720c */ /* 0x000fe40003f46070 */
[----:B------:R-:W-:-:S04]  /*0620*/  IADD3 R5, -R128, 0xbf, R127 ;  /* 0x000000bf80057810 */ /* 0x000fc80007ffe17f */
[----:B------:R-:W-:-:S04]  /*0630*/  IADD3 R5, R5, c[0x0][0x2e8], R123 ;  /* 0x0000ba0005057a10 */ /* 0x000fc80007ffe07b */
[----:B------:R-:W-:-:S03]  /*0640*/  SHF.R.S32.HI R37, RZ, 0x1f, R5 ;  /* 0x0000001fff257819 */ /* 0x000fc60000011405 */
[----:B------:R-:W-:Y:S02]  /*0650*/  @P2 IADD3 R7, R7, 0x1, RZ ;  /* 0x0000000107072810 */ /* 0x000fe40007ffe0ff */
[----:B------:R-:W-:-:S03]  /*0660*/  LEA.HI R37, R37, R5, RZ, 0x7 ;  /* 0x0000000525257211 */ /* 0x000fc600078f38ff */
[----:B------:R-:W-:Y:S01]  /*0670*/  IMAD.MOV.U32 R2, RZ, RZ, R7 ;  /* 0x000000ffff027224 */ /* 0x000fe200078e0007 */
[----:B------:R-:W-:-:S03]  /*0680*/  SHF.R.S32.HI R37, RZ, 0x7, R37 ;  /* 0x00000007ff257819 */ /* 0x000fc60000011425 */
[----:B------:R-:W-:Y:S01]  /*0690*/  @!P0 IMAD.MOV R2, RZ, RZ, -R2 ;  /* 0x000000ffff028224 */ /* 0x000fe200078e0a02 */
[----:B------:R-:W-:-:S05]  /*06a0*/  @!P1 LOP3.LUT R2, RZ, c[0x0][0x10], RZ, 0x33, !PT ;  /* 0x00000400ff029a12 */ /* 0x000fca00078e33ff */
[----:B------:R-:W-:-:S04]  /*06b0*/  IMAD R224, R2, R0, RZ ;  /* 0x0000000002e07224 */ /* 0x000fc800078e02ff */
[----:B------:R-:W-:-:S05]  /*06c0*/  IMAD.IADD R2, R2, 0x1, R224 ;  /* 0x0000000102027824 */ /* 0x000fca00078e02e0 */
        /* <DEDUP_REMOVED lines=9> */
[----:B------:R-:W-:-:S05]  /*0760*/  LOP3.LUT R2, R3, 0xfffffff0, RZ, 0xc0, !PT ;  /* 0xfffffff003027812 */ /* 0x000fca00078ec0ff */
[----:B------:R-:W-:Y:S02]  /*0770*/  IMAD.IADD R125, R125, 0x1, -R2 ;  /* 0x000000017d7d7824 */ /* 0x000fe400078e0a02 */
[----:B------:R-:W-:Y:S01]  /*0780*/  IMAD R2, R0, c[0x0][0x214], R127 ;  /* 0x0000850000027a24 */ /* 0x000fe200078e027f */
[----:B------:R-:W-:Y:S01]  /*0790*/  SHF.R.S32.HI R0, RZ, 0x4, R3 ;  /* 0x00000004ff007819 */ /* 0x000fe20000011403 */
[----:B------:R-:W-:Y:S02]  /*07a0*/  IMAD.SHL.U32 R4, R125, 0x4, RZ ;  /* 0x000000047d047824 */ /* 0x000fe400078e00ff */
[----:B------:R-:W-:Y:S02]  /*07b0*/  IMAD.IADD R127, R128, 0x1, -R127 ;  /* 0x00000001807f7824 */ /* 0x000fe400078e0a7f */
[----:B------:R-:W-:Y:S01]  /*07c0*/  IMAD R6, R2, c[0x0][0x22c], RZ ;  /* 0x00008b0002067a24 */ /* 0x000fe200078e02ff */
[----:B------:R-:W-:Y:S02]  /*07d0*/  SHF.R.S32.HI R5, RZ, 0x1f, R4 ;  /* 0x0000001fff057819 */ /* 0x000fe40000011404 */
[----:B------:R-:W-:-:S02]  /*07e0*/  ISETP.GE.AND P1, PT, R0, R127, PT ;  /* 0x0000007f0000720c */ /* 0x000fc40003f26270 */
[----:B------:R-:W-:Y:S01]  /*07f0*/  IADD3 R12, R4, 0x40, RZ ;  /* 0x00000040040c7810 */ /* 0x000fe20007ffe0ff */
[----:B------:R-:W-:-:S05]  /*0800*/  IMAD.WIDE R8, R0, 0x80, R4 ;  /* 0x0000008000087825 */ /* 0x000fca00078e0204 */
[----:B------:R-:W-:-:S04]  /*0810*/  IADD3 R3, P0, R6, R8, RZ ;  /* 0x0000000806037210 */ /* 0x000fc80007f1e0ff */
[----:B------:R-:W-:Y:S02]  /*0820*/  LEA.HI.X.SX32 R6, R6, R9, 0x1, P0 ;  /* 0x0000000906067211 */ /* 0x000fe400000f0eff */
[----:B------:R-:W-:-:S04]  /*0830*/  LEA R14, P0, R3, c[0x0][0x1d8], 0x2 ;  /* 0x00007600030e7a11 */ /* 0x000fc800078010ff */
[----:B------:R-:W-:Y:S01]  /*0840*/  LEA.HI.X R15, R3, c[0x0][0x1dc], R6, 0x2, P0 ;  /* 0x00007700030f7a11 */ /* 0x000fe200000f1406 */
[----:B------:R-:W-:Y:S05]  /*0850*/  @P1 BRA `(.L_x_1541) ;  /* 0x0000004000001947 */ /* 0x000fea0003800000 */
[----:B------:R-:W-:Y:S02]  /*0860*/  ISETP.GE.AND P1, PT, R4, c[0x0][0x220], PT ;  /* 0x0000880004007a0c */ /* 0x000fe40003f26270 */
[----:B------:R-:W-:-:S11]  /*0870*/  ISETP.GE.AND P0, PT, R12, c[0x0][0x220], PT ;  /* 0x000088000c007a0c */ /* 0x000fd60003f06270 */
[----:B------:R1:W-:Y:S04]  /*0880*/  @!P1 STG.E.128 [R14.64], RZ ;  /* 0x000000ff0e009986 */ /* 0x0003e8000c101d0e */
[----:B------:R1:W-:Y:S02]  /*0890*/  @!P0 STG.E.128 [R14.64+0x100], RZ ;  /* 0x000100ff0e008986 */ /* 0x0003e4000c101d0e */
.L_x_1541:
[----:B------:R-:W-:Y:S05]  /*08a0*/  BSYNC B0 ;  /* 0x0000000000007941 */ /* 0x000fea0003800000 */
.L_x_1540:
        /* <DEDUP_REMOVED lines=8> */
.L_x_1543:
[----:B------:R-:W-:Y:S05]  /*0930*/  BSYNC B0 ;  /* 0x0000000000007941 */ /* 0x000fea0003800000 */
.L_x_1542:
        /* <DEDUP_REMOVED lines=8> */
.L_x_1545:
[----:B------:R-:W-:Y:S05]  /*09c0*/  BSYNC B0 ;  /* 0x0000000000007941 */ /* 0x000fea0003800000 */
.L_x_1544:
        /* <DEDUP_REMOVED lines=8> */
.L_x_1547:
[----:B------:R-:W-:Y:S05]  /*0a50*/  BSYNC B0 ;  /* 0x0000000000007941 */ /* 0x000fea0003800000 */
.L_x_1546:
        /* <DEDUP_REMOVED lines=8> */
.L_x_1549:
[----:B------:R-:W-:Y:S05]  /*0ae0*/  BSYNC B0 ;  /* 0x0000000000007941 */ /* 0x000fea0003800000 */
.L_x_1548:
        /* <DEDUP_REMOVED lines=8> */
.L_x_1551:
[----:B------:R-:W-:Y:S05]  /*0b70*/  BSYNC B0 ;  /* 0x0000000000007941 */ /* 0x000fea0003800000 */
.L_x_1550:
        /* <DEDUP_REMOVED lines=8> */
.L_x_1553:
[----:B------:R-:W-:Y:S05]  /*0c00*/  BSYNC B0 ;  /* 0x0000000000007941 */ /* 0x000fea0003800000 */
.L_x_1552:
        /* <DEDUP_REMOVED lines=8> */
.L_x_1555:
[----:B------:R-:W-:Y:S05]  /*0c90*/  BSYNC B0 ;  /* 0x0000000000007941 */ /* 0x000fea0003800000 */
.L_x_1554:
[----:B------:R-:W-:Y:S02]  /*0ca0*/  ISETP.NE.AND P6, PT, R125, RZ, PT ;  /* 0x000000ff7d00720c */ /* 0x000fe40003fc5270 */
[----:B------:R-:W-:Y:S02]  /*0cb0*/  SHF.R.S32.HI R4, RZ, 0x1f, R2 ;  /* 0x0000001fff047819 */ /* 0x000fe40000011402 */
[----:B------:R-:W-:Y:S02]  /*0cc0*/  ISETP.GE.OR P0, PT, R0, R127, P6 ;  /* 0x0000007f0000720c */ /* 0x000fe40003706670 */
[----:B------:R-:W-:-:S02]  /*0cd0*/  IADD3 R2, P1, R2, R0, RZ ;  /* 0x0000000002027210 */ /* 0x000fc40007f3e0ff */
[-C--:B------:R-:W-:Y:S02]  /*0ce0*/  ISETP.GE.OR P5, PT, R11, R127.reuse, P6 ;  /* 0x0000007f0b00720c */ /* 0x080fe400037a6670 */
[----:B------:R-:W-:Y:S02]  /*0cf0*/  LEA.HI.X.SX32 R4, R0, R4, 0x1, P1 ;  /* 0x0000000400047211 */ /* 0x000fe400008f0eff */
[----:B------:R-:W-:Y:S02]  /*0d00*/  LEA R12, P1, R2, c[0x0][0x208], 0x2 ;  /* 0x00008200020c7a11 */ /* 0x000fe400078210ff */
[-C--:B------:R-:W-:Y:S02]  /*0d10*/  ISETP.GE.OR P4, PT, R10, R127.reuse, P6 ;  /* 0x0000007f0a00720c */ /* 0x080fe40003786670 */
[----:B------:R-:W-:Y:S01]  /*0d20*/  LEA.HI.X R13, R2, c[0x0][0x20c], R4, 0x2, P1 ;  /* 0x00008300020d7a11 */ /* 0x000fe200008f1404 */
[----:B------:R-:W-:Y:S01]  /*0d30*/  @!P0 IMAD.MOV.U32 R0, RZ, RZ, -0x800000 ;  /* 0xff800000ff008424 */ /* 0x000fe200078e00ff */
[----:B------:R-:W-:-:S02]  /*0d40*/  ISETP.GE.OR P3, PT, R9, R127, P6 ;  /* 0x0000007f0900720c */ /* 0x000fc40003766670 */
[-C--:B------:R-:W-:Y:S02]  /*0d50*/  ISETP.GE.OR P2, PT, R8, R127.reuse, P6 ;  /* 0x0000007f0800720c */ /* 0x080fe40003746670 */
[----:B------:R5:W-:Y:S01]  /*0d60*/  @!P0 STG.E [R12.64], R0 ;  /* 0x000000000c008986 */ /* 0x000be2000c10190e */
[-C--:B------:R-:W-:Y:S02]  /*0d70*/  ISETP.GE.OR P1, PT, R7, R127.reuse, P6 ;  /* 0x0000007f0700720c */ /* 0x080fe40003726670 */
[-C--:B------:R-:W-:Y:S02]  /*0d80*/  ISETP.GE.OR P0, PT, R6, R127.reuse, P6 ;  /* 0x0000007f0600720c */ /* 0x080fe40003706670 */
[----:B------:R-:W-:Y:S01]  /*0d90*/  ISETP.GE.OR P6, PT, R3, R127, P6 ;  /* 0x0000007f0300720c */ /* 0x000fe200037c6670 */
[----:B------:R-:W-:-:S03]  /*0da0*/  @!P4 IMAD.MOV.U32 R6, RZ, RZ, -0x800000 ;  /* 0xff800000ff06c424 */ /* 0x000fc600078e00ff */
[----:B------:R-:W-:Y:S02]  /*0db0*/  @!P3 IMAD.MOV.U32 R5, RZ, RZ, -0x800000 ;  /* 0xff800000ff05b424 */ /* 0x000fe400078e00ff */
[----:B------:R-:W-:Y:S01]  /*0dc0*/  @!P2 IMAD.MOV.U32 R4, RZ, RZ, -0x800000 ;  /* 0xff800000ff04a424 */ /* 0x000fe200078e00ff */
[----:B------:R-:W-:Y:S02]  /*0dd0*/  @!P4 STG.E [R12.64+0x40], R6 ;  /* 0x000040060c00c986 */ /* 0x000fe4000c10190e */
[----:B------:R-:W-:Y:S02]  /*0de0*/  @!P1 IMAD.MOV.U32 R2, RZ, RZ, -0x800000 ;  /* 0xff800000ff029424 */ /* 0x000fe400078e00ff */
[----:B------:R-:W-:Y:S04]  /*0df0*/  @!P3 STG.E [R12.64+0x60], R5 ;  /* 0x000060050c00b986 */ /* 0x000fe8000c10190e */
[----:B------:R-:W-:Y:S04]  /*0e00*/  @!P2 STG.E [R12.64+0x80], R4 ;  /* 0x000080040c00a986 */ /* 0x000fe8000c10190e */
[----:B------:R-:W-:Y:S01]  /*0e10*/  @!P1 STG.E [R12.64+0xa0], R2 ;  /* 0x0000a0020c009986 */ /* 0x000fe2000c10190e */
[----:B-----5:R-:W-:-:S05]  /*0e20*/  @!P5 IMAD.MOV.U32 R0, RZ, RZ, -0x800000 ;  /* 0xff800000ff00d424 */ /* 0x020fca00078e00ff */
[----:B------:R5:W-:Y:S02]  /*0e30*/  @!P5 STG.E [R12.64+0x20], R0 ;  /* 0x000020000c00d986 */ /* 0x000be4000c10190e */
[----:B-----5:R-:W-:-:S05]  /*0e40*/  @!P0 IMAD.MOV.U32 R0, RZ, RZ, -0x800000 ;  /* 0xff800000ff008424 */ /* 0x020fca00078e00ff */
[----:B------:R1:W-:Y:S01]  /*0e50*/  @!P0 STG.E [R12.64+0xc0], R0 ;  /* 0x0000c0000c008986 */ /* 0x0003e2000c10190e */
[----:B------:R-:W-:Y:S05]  /*0e60*/  @P6 EXIT ;  /* 0x000000000000694d */ /* 0x000fea0003800000 */
[----:B-1----:R-:W-:-:S05]  /*0e70*/  MOV R0, 0xff800000 ;  /* 0xff80000000007802 */ /* 0x002fca0000000f00 */
[----:B------:R-:W-:Y:S01]  /*0e80*/  STG.E [R12.64+0xe0], R0 ;  /* 0x0000e0000c007986 */ /* 0x000fe2000c10190e */
[----:B------:R-:W-:Y:S05]  /*0e90*/  EXIT ;  /* 0x000000000000794d */ /* 0x000fea0003800000 */
.L_x_1539:
[----:B-1----:R-:W-:Y:S01]  /*0ea0*/  ISETP.NE.U32.AND P2, PT, RZ, c[0x0][0x2c0], PT ;  /* 0x0000b000ff007a0c */ /* 0x002fe20003f45070 */
[----:B------:R-:W-:Y:S01]  /*0eb0*/  IMAD.MOV.U32 R0, RZ, RZ, R232 ;  /* 0x000000ffff007224 */ /* 0x000fe200078e00e8 */
[----:B------:R-:W-:Y:S02]  /*0ec0*/  ISETP.NE.U32.AND P0, PT, RZ, c[0x0][0x2b8], PT ;  /* 0x0000ae00ff007a0c */ /* 0x000fe40003f05070 */
[----:B------:R-:W-:Y:S02]  /*0ed0*/  ISETP.NE.AND.EX P2, PT, RZ, c[0x0][0x2c4], PT, P2 ;  /* 0x0000b100ff007a0c */ /* 0x000fe40003f45320 */
[----:B------:R-:W-:-:S11]  /*0ee0*/  ISETP.NE.AND.EX P0, PT, RZ, c[0x0][0x2bc], PT, P0 ;  /* 0x0000af00ff007a0c */ /* 0x000fd60003f05300 */
[----:B------:R-:W-:Y:S02]  /*0ef0*/  @P2 SHF.R.S32.HI R2, RZ, 0x1f, R232 ;  /* 0x0000001fff022819 */ /* 0x000fe400000114e8 */
[----:B------:R-:W-:-:S04]  /*0f00*/  @P0 IMAD.WIDE R4, R232, R227, c[0x0][0x2b8] ;  /* 0x0000ae00e8040625 */ /* 0x000fc800078e02e3 */
[----:B------:R-:W-:Y:S01]  /*0f10*/  @P2 IMAD R2, R2, c[0x0][0x2c8], RZ ;  /* 0x0000b20002022a24 */ /* 0x000fe200078e02ff */
[----:B------:R1:W5:Y:S01]  /*0f20*/  @P0 LDG.E R0, [R4.64] ;  /* 0x0000000e04000981 */ /* 0x000362000c1e1900 */
[----:B------:R-:W-:Y:S01]  /*0f30*/  CS2R R234, SRZ ;  /* 0x0000000000ea7805 */ /* 0x000fe2000001ff00 */
[----:B------:R-:W-:Y:S01]  /*0f40*/  PLOP3.LUT P0, PT, PT, PT, PT, 0x8, 0x0 ;  /* 0x000000000000781c */ /* 0x000fe20003f0e170 */
[C---:B------:R-:W-:Y:S01]  /*0f50*/  @P2 IMAD R2, R232.reuse, c[0x0][0x2cc], R2 ;  /* 0x0000b300e8022a24 */ /* 0x040fe200078e0202 */
[----:B------:R-:W-:Y:S01]  /*0f60*/  IABS R39, c[0x0][0x2d0] ;  /* 0x0000b40000277a13 */ /* 0x000fe20000000000 */
[----:B-1----:R-:W-:-:S04]  /*0f70*/  @P2 IMAD.WIDE.U32 R4, R232, c[0x0][0x2c8], RZ ;  /* 0x0000b200e8042a25 */ /* 0x002fc800078e00ff */
[----:B------:R-:W-:Y:S01]  /*0f80*/  @P2 IMAD.IADD R2, R5, 0x1, R2 ;  /* 0x0000000105022824 */ /* 0x000fe200078e0202 */
[----:B------:R-:W-:-:S04]  /*0f90*/  @P2 LEA R234, P1, R4, c[0x0][0x2c0], 0x2 ;  /* 0x0000b00004ea2a11 */ /* 0x000fc800078210ff */
[----:B------:R-:W-:-:S04]  /*0fa0*/  @P2 SHF.L.U64.HI R2, R4, 0x2, R2 ;  /* 0x0000000204022819 */ /* 0x000fc80000010202 */
[----:B------:R-:W-:Y:S02]  /*0fb0*/  @P2 IADD3.X R235, R2, c[0x0][0x2c4], RZ, P1, !PT ;  /* 0x0000b10002eb2a10 */ /* 0x000fe40000ffe4ff */
[----:B------:R-:W-:-:S04]  /*0fc0*/  @P2 ISETP.NE.U32.AND P1, PT, R234, RZ, PT ;  /* 0x000000ffea00220c */ /* 0x000fc80003f25070 */
[----:B------:R-:W-:-:S13]  /*0fd0*/  @P2 ISETP.NE.AND.EX P0, PT, R235, RZ, PT, P1 ;  /* 0x000000ffeb00220c */ /* 0x000fda0003f05310 */
[----:B------:R-:W-:Y:S05]  /*0fe0*/  @!P0 BRA `(.L_x_1556) ;  /* 0x000004a000008947 */ /* 0x000fea0003800000 */
[----:B------:R-:W1:Y:S01]  /*0ff0*/  I2F.RP R4, R39 ;  /* 0x0000002700047306 */ /* 0x000e620000209400 */
        /* <DEDUP_REMOVED lines=20> */
[----:B------:R-:W-:-:S05]  /*1140*/  @P3 IADD3 R3, R3, 0x1, RZ ;  /* 0x0000000103033810 */ /* 0x000fca0007ffe0ff */
[----:B------:R-:W-:-:S05]  /*1150*/  IMAD.MOV.U32 R2, RZ, RZ, R3 ;  /* 0x000000ffff027224 */ /* 0x000fca00078e0003 */
[----:B------:R-:W-:Y:S02]  /*1160*/  @!P1 IADD3 R2, -R2, RZ, RZ ;  /* 0x000000ff02029210 */ /* 0x000fe40007ffe1ff */
[----:B------:R-:W-:-:S05]  /*1170*/  @!P2 LOP3.LUT R2, RZ, c[0x0][0x2d0], RZ, 0x33, !PT ;  /* 0x0000b400ff02aa12 */ /* 0x000fca00078e33ff */
[----:B------:R-:W-:-:S06]  /*1180*/  IMAD.WIDE R12, R2, 0x4, R234 ;  /* 0x00000004020c7825 */ /* 0x000fcc00078e02ea */
[----:B------:R-:W2:Y:S01]  /*1190*/  LDG.E R12, [R12.64] ;  /* 0x0000000e0c0c7981 */ /* 0x000ea2000c1e1900 */
[----:B------:R-:W-:Y:S02]  /*11a0*/  IABS R0, c[0x0][0x1c8] ;  /* 0x0000720000007a13 */ /* 0x000fe40000000000 */
[----:B------:R-:W-:Y:S02]  /*11b0*/  IADD3 R2, -R2, RZ, RZ ;  /* 0x000000ff02027210 */ /* 0x000fe40007ffe1ff */
[----:B------:R-:W1:Y:S03]  /*11c0*/  I2F.RP R6, R0 ;  /* 0x0000000000067306 */ /* 0x000e660000209400 */
[----:B------:R-:W-:-:S05]  /*11d0*/  IMAD R42, R2, c[0x0][0x2d0], R42 ;  /* 0x0000b400022a7a24 */ /* 0x000fca00078e022a */
[----:B------:R-:W-:Y:S01]  /*11e0*/  SHF.R.S32.HI R2, RZ, 0x1f, R42 ;  /* 0x0000001fff027819 */ /* 0x000fe2000001142a */
[----:B-1----:R-:W1:Y:S02]  /*11f0*/  MUFU.RCP R6, R6 ;  /* 0x0000000600067308 */ /* 0x002e640000001000 */
[----:B-1----:R-:W-:-:S06]  /*1200*/  IADD3 R6, R6, 0xffffffe, RZ ;  /* 0x0ffffffe06067810 */ /* 0x002fcc0007ffe0ff */
[----:B------:R-:W1:Y:S02]  /*1210*/  F2I.FTZ.U32.TRUNC.NTZ R7, R6 ;  /* 0x0000000600077305 */ /* 0x000e64000021f000 */
[----:B-1----:R-:W-:Y:S01]  /*1220*/  IMAD.MOV R3, RZ, RZ, -R7 ;  /* 0x000000ffff037224 */ /* 0x002fe200078e0a07 */
[----:B------:R-:W-:-:S03]  /*1230*/  MOV R6, RZ ;  /* 0x000000ff00067202 */ /* 0x000fc60000000f00 */
[----:B------:R-:W-:Y:S01]  /*1240*/  IMAD R4, R3, R0, RZ ;  /* 0x0000000003047224 */ /* 0x000fe200078e02ff */
[----:B------:R-:W-:-:S03]  /*1250*/  IABS R3, R10 ;  /* 0x0000000a00037213 */ /* 0x000fc60000000000 */
[----:B------:R-:W-:-:S04]  /*1260*/  IMAD.HI.U32 R5, R7, R4, R6 ;  /* 0x0000000407057227 */ /* 0x000fc800078e0006 */
[----:B------:R-:W-:-:S04]  /*1270*/  IMAD.MOV.U32 R4, RZ, RZ, R3 ;  /* 0x000000ffff047224 */ /* 0x000fc800078e0003 */
[----:B------:R-:W-:-:S05]  /*1280*/  IMAD.HI.U32 R5, R5, R4, RZ ;  /* 0x0000000405057227 */ /* 0x000fca00078e00ff */
[----:B------:R-:W-:-:S05]  /*1290*/  IADD3 R3, -R5, RZ, RZ ;  /* 0x000000ff05037210 */ /* 0x000fca0007ffe1ff */
[----:B------:R-:W-:-:S05]  /*12a0*/  IMAD R3, R0, R3, R4 ;  /* 0x0000000300037224 */ /* 0x000fca00078e0204 */
[----:B------:R-:W-:-:S13]  /*12b0*/  ISETP.GT.U32.AND P1, PT, R0, R3, PT ;  /* 0x000000030000720c */ /* 0x000fda0003f24070 */
[----:B------:R-:W-:Y:S01]  /*12c0*/  @!P1 IMAD.IADD R3, R3, 0x1, -R0 ;  /* 0x0000000103039824 */ /* 0x000fe200078e0a00 */
[----:B------:R-:W-:-:S04]  /*12d0*/  @!P1 IADD3 R5, R5, 0x1, RZ ;  /* 0x0000000105059810 */ /* 0x000fc80007ffe0ff */
[----:B------:R-:W-:Y:S02]  /*12e0*/  ISETP.GE.U32.AND P2, PT, R3, R0, PT ;  /* 0x000000000300720c */ /* 0x000fe40003f46070 */
[----:B------:R-:W-:-:S04]  /*12f0*/  LOP3.LUT R0, R10, c[0x0][0x1c8], RZ, 0x3c, !PT ;  /* 0x000072000a007a12 */ /* 0x000fc800078e3cff */
[----:B------:R-:W-:Y:S01]  /*1300*/  ISETP.GE.AND P1, PT, R0, RZ, PT ;  /* 0x000000ff0000720c */ /* 0x000fe20003f26270 */
[----:B------:R-:W-:-:S04]  /*1310*/  IMAD R0, R2, c[0x0][0x198], RZ ;  /* 0x0000660002007a24 */ /* 0x000fc800078e02ff */
[----:B------:R-:W-:Y:S02]  /*1320*/  IMAD R0, R42, c[0x0][0x19c], R0 ;  /* 0x000067002a007a24 */ /* 0x000fe400078e0200 */
[----:B------:R-:W-:Y:S02]  /*1330*/  @P2 IADD3 R5, R5, 0x1, RZ ;  /* 0x0000000105052810 */ /* 0x000fe40007ffe0ff */
[----:B------:R-:W-:-:S04]  /*1340*/  ISETP.NE.AND P2, PT, RZ, c[0x0][0x1c8], PT ;  /* 0x00007200ff007a0c */ /* 0x000fc80003f45270 */
[----:B------:R-:W-:-:S09]  /*1350*/  @!P1 IMAD.MOV R5, RZ, RZ, -R5 ;  /* 0x000000ffff059224 */ /* 0x000fd200078e0a05 */
[----:B------:R-:W-:-:S04]  /*1360*/  @!P2 LOP3.LUT R5, RZ, c[0x0][0x1c8], RZ, 0x33, !PT ;  /* 0x00007200ff05aa12 */ /* 0x000fc800078e33ff */
[----:B------:R-:W-:Y:S02]  /*1370*/  SHF.R.S32.HI R8, RZ, 0x1f, R5 ;  /* 0x0000001fff087819 */ /* 0x000fe40000011405 */
[----:B--2---:R-:W-:Y:S01]  /*1380*/  SHF.R.S32.HI R14, RZ, 0x1f, R12 ;  /* 0x0000001fff0e7819 */ /* 0x004fe2000001140c */
[----:B------:R-:W-:-:S04]  /*1390*/  IMAD.WIDE.U32 R6, R12, c[0x0][0x180], RZ ;  /* 0x000060000c067a25 */ /* 0x000fc800078e00ff */
[C---:B------:R-:W-:Y:S02]  /*13a0*/  IMAD R3, R14.reuse, c[0x0][0x180], RZ ;  /* 0x000060000e037a24 */ /* 0x040fe400078e02ff */
[----:B------:R-:W-:Y:S02]  /*13b0*/  IMAD R14, R14, c[0x0][0x188], RZ ;  /* 0x000062000e0e7a24 */ /* 0x000fe400078e02ff */
[C---:B------:R-:W-:Y:S02]  /*13c0*/  IMAD R3, R12.reuse, c[0x0][0x184], R3 ;  /* 0x000061000c037a24 */ /* 0x040fe400078e0203 */
[C---:B------:R-:W-:Y:S02]  /*13d0*/  IMAD R14, R12.reuse, c[0x0][0x18c], R14 ;  /* 0x000063000c0e7a24 */ /* 0x040fe400078e020e */
[----:B------:R-:W-:Y:S01]  /*13e0*/  IMAD.WIDE.U32 R12, R12, c[0x0][0x188], RZ ;  /* 0x000062000c0c7a25 */ /* 0x000fe200078e00ff */
[----:B------:R-:W-:-:S03]  /*13f0*/  IADD3 R7, R7, R3, RZ ;  /* 0x0000000307077210 */ /* 0x000fc60007ffe0ff */
[----:B------:R-:W-:Y:S01]  /*1400*/  IMAD.IADD R14, R13, 0x1, R14 ;  /* 0x000000010d0e7824 */ /* 0x000fe200078e020e */
[----:B------:R-:W-:Y:S01]  /*1410*/  MOV R24, R12 ;  /* 0x0000000c00187202 */ /* 0x000fe20000000f00 */
[----:B------:R-:W-:-:S04]  /*1420*/  IMAD.WIDE.U32 R22, R42, c[0x0][0x198], R6 ;  /* 0x000066002a167a25 */ /* 0x000fc800078e0006 */
[----:B------:R-:W-:Y:S02]  /*1430*/  IMAD.IADD R23, R23, 0x1, R0 ;  /* 0x0000000117177824 */ /* 0x000fe400078e0200 */
[----:B------:R-:W-:Y:S02]  /*1440*/  IMAD R7, R8, c[0x0][0x1b0], RZ ;  /* 0x00006c0008077a24 */ /* 0x000fe400078e02ff */
[----:B------:R-:W-:-:S04]  /*1450*/  IMAD.WIDE.U32 R22, R5, c[0x0][0x1b0], R22 ;  /* 0x00006c0005167a25 */ /* 0x000fc800078e0016 */
[----:B------:R-:W-:-:S05]  /*1460*/  IMAD R7, R5, c[0x0][0x1b4], R7 ;  /* 0x00006d0005077a24 */ /* 0x000fca00078e0207 */
[----:B------:R-:W-:Y:S01]  /*1470*/  IADD3 R7, R23, R7, RZ ;  /* 0x0000000717077210 */ /* 0x000fe20007ffe0ff */
[----:B------:R-:W-:Y:S05]  /*1480*/  BRA `(.L_x_1557) ;  /* 0x000004a000007947 */ /* 0x000fea0003800000 */
.L_x_1556:
[----:B------:R-:W-:-:S13]  /*1490*/  ISETP.NE.AND P4, PT, R14, -0x1, PT ;  /* 0xffffffff0e00780c */ /* 0x000fda0003f85270 */
        /* <DEDUP_REMOVED lines=12> */
[----:B------:R-:W-:Y:S02]  /*1560*/  IADD3 R5, R7, R4, RZ ;  /* 0x0000000407057210 */ /* 0x000fe40007ffe0ff */
[----:B------:R-:W-:-:S05]  /*1570*/  MOV R4, R6 ;  /* 0x0000000600047202 */ /* 0x000fca0000000f00 */
[----:B------:R-:W-:-:S05]  /*1580*/  IMAD.WIDE.U32 R4, R0, c[0x0][0x180], R4 ;  /* 0x0000600000047a25 */ /* 0x000fca00078e0004 */
[----:B------:R-:W-:Y:S02]  /*1590*/  IADD3 R6, R5, R2, RZ ;  /* 0x0000000205067210 */ /* 0x000fe40007ffe0ff */
[----:B------:R-:W-:Y:S02]  /*15a0*/  MOV R7, R4 ;  /* 0x0000000400077202 */ /* 0x000fe40000000f00 */
.L_x_1558:
[----:B------:R-:W-:Y:S02]  /*15b0*/  IABS R5, c[0x0][0x1c8] ;  /* 0x0000720000057a13 */ /* 0x000fe40000000000 */
[-C--:B------:R-:W-:Y:S02]  /*15c0*/  LOP3.LUT R7, R7, R6.reuse, RZ, 0x3c, !PT ;  /* 0x0000000607077212 */ /* 0x080fe400078e3cff */
[----:B------:R-:W1:Y:S01]  /*15d0*/  I2F.RP R8, R5 ;  /* 0x0000000500087306 */ /* 0x000e620000209400 */
[----:B------:R-:W-:Y:S02]  /*15e0*/  LEA R42, R37, 0xffffff80, 0x7 ;  /* 0xffffff80252a7811 */ /* 0x000fe400078e38ff */
[----:B------:R-:W-:Y:S02]  /*15f0*/  LOP3.LUT R6, R7, R6, RZ, 0x3c, !PT ;  /* 0x0000000607067212 */ /* 0x000fe400078e3cff */
[----:B------:R-:W-:-:S02]  /*1600*/  @P4 IADD3 R14, R3, R14, RZ ;  /* 0x0000000e030e4210 */ /* 0x000fc40007ffe0ff */
[----:B------:R-:W-:-:S03]  /*1610*/  LOP3.LUT R7, R7, R6, RZ, 0x3c, !PT ;  /* 0x0000000607077212 */ /* 0x000fc600078e3cff */
[----:B------:R-:W-:-:S04]  /*1620*/  @P4 IMAD.WIDE.U32 R24, R14, c[0x0][0x1a0], RZ ;  /* 0x000068000e184a25 */ /* 0x000fc800078e00ff */
[----:B------:R-:W-:Y:S01]  /*1630*/  IMAD.WIDE.U32 R6, R42, c[0x0][0x198], R6 ;  /* 0x000066002a067a25 */ /* 0x000fe200078e0006 */
[----:B-1----:R-:W1:Y:S03]  /*1640*/  MUFU.RCP R8, R8 ;  /* 0x0000000800087308 */ /* 0x002e660000001000 */
[----:B------:R-:W-:Y:S01]  /*1650*/  @P4 IMAD R14, R14, c[0x0][0x1a4], R25 ;  /* 0x000069000e0e4a24 */ /* 0x000fe200078e0219 */
[----:B------:R-:W-:Y:S02]  /*1660*/  MOV R12, R6 ;  /* 0x00000006000c7202 */ /* 0x000fe40000000f00 */
[----:B-1----:R-:W-:-:S04]  /*1670*/  IADD3 R8, R8, 0xffffffe, RZ ;  /* 0x0ffffffe08087810 */ /* 0x002fc80007ffe0ff */
[----:B------:R-:W1:Y:S02]  /*1680*/  F2I.FTZ.U32.TRUNC.NTZ R9, R8 ;  /* 0x0000000800097305 */ /* 0x000e64000021f000 */
[----:B-1----:R-:W-:Y:S02]  /*1690*/  IMAD.MOV R2, RZ, RZ, -R9 ;  /* 0x000000ffff027224 */ /* 0x002fe400078e0a09 */
[----:B------:R-:W-:Y:S02]  /*16a0*/  IMAD.MOV.U32 R8, RZ, RZ, RZ ;  /* 0x000000ffff087224 */ /* 0x000fe400078e00ff */
[----:B------:R-:W-:Y:S01]  /*16b0*/  IMAD R4, R2, R5, RZ ;  /* 0x0000000502047224 */ /* 0x000fe200078e02ff */
[----:B------:R-:W-:-:S03]  /*16c0*/  IABS R2, R10 ;  /* 0x0000000a00027213 */ /* 0x000fc60000000000 */
[----:B------:R-:W-:Y:S01]  /*16d0*/  IMAD.HI.U32 R4, R9, R4, R8 ;  /* 0x0000000409047227 */ /* 0x000fe200078e0008 */
[----:B------:R-:W-:-:S05]  /*16e0*/  MOV R8, R2 ;  /* 0x0000000200087202 */ /* 0x000fca0000000f00 */
        /* <DEDUP_REMOVED lines=8> */
[----:B------:R-:W-:-:S04]  /*1770*/  LOP3.LUT R2, R10, c[0x0][0x1c8], RZ, 0x3c, !PT ;  /* 0x000072000a027a12 */ /* 0x000fc800078e3cff */
[----:B------:R-:W-:Y:S02]  /*1780*/  ISETP.GE.AND P2, PT, R2, RZ, PT ;  /* 0x000000ff0200720c */ /* 0x000fe40003f46270 */
[----:B------:R-:W-:-:S05]  /*1790*/  SHF.R.S32.HI R2, RZ, 0x1f, R42 ;  /* 0x0000001fff027819 */ /* 0x000fca000001142a */
[----:B------:R-:W-:-:S04]  /*17a0*/  @P3 IADD3 R4, R4, 0x1, RZ ;  /* 0x0000000104043810 */ /* 0x000fc80007ffe0ff */
[----:B------:R-:W-:Y:S01]  /*17b0*/  MOV R5, R4 ;  /* 0x0000000400057202 */ /* 0x000fe20000000f00 */
[----:B------:R-:W-:-:S04]  /*17c0*/  IMAD R4, R2, c[0x0][0x198], RZ ;  /* 0x0000660002047a24 */ /* 0x000fc800078e02ff */
[----:B------:R-:W-:Y:S01]  /*17d0*/  @!P2 IMAD.MOV R5, RZ, RZ, -R5 ;  /* 0x000000ffff05a224 */ /* 0x000fe200078e0a05 */
[----:B------:R-:W-:Y:S01]  /*17e0*/  @!P1 LOP3.LUT R5, RZ, c[0x0][0x1c8], RZ, 0x33, !PT ;  /* 0x00007200ff059a12 */ /* 0x000fe200078e33ff */
[----:B------:R-:W-:-:S03]  /*17f0*/  IMAD R4, R42, c[0x0][0x19c], R4 ;  /* 0x000067002a047a24 */ /* 0x000fc600078e0204 */
[----:B------:R-:W-:Y:S01]  /*1800*/  SHF.R.S32.HI R8, RZ, 0x1f, R5 ;  /* 0x0000001fff087819 */ /* 0x000fe20000011405 */
[----:B------:R-:W-:-:S04]  /*1810*/  IMAD.IADD R13, R7, 0x1, R4 ;  /* 0x00000001070d7824 */ /* 0x000fc800078e0204 */
[----:B------:R-:W-:Y:S02]  /*1820*/  IMAD R7, R8, c[0x0][0x1b0], RZ ;  /* 0x00006c0008077a24 */ /* 0x000fe400078e02ff */
[----:B------:R-:W-:-:S04]  /*1830*/  IMAD.WIDE.U32 R12, R5, c[0x0][0x1b0], R12 ;  /* 0x00006c00050c7a25 */ /* 0x000fc800078e000c */
[----:B------:R-:W-:Y:S02]  /*1840*/  IMAD R7, R5, c[0x0][0x1b4], R7 ;  /* 0x00006d0005077a24 */ /* 0x000fe400078e0207 */
[----:B------:R-:W-:-:S03]  /*1850*/  IMAD.MOV.U32 R22, RZ, RZ, R12 ;  /* 0x000000ffff167224 */ /* 0x000fc600078e000c */
[----:B------:R-:W-:Y:S01]  /*1860*/  IADD3 R7, R13, R7, RZ ;  /* 0x000000070d077210 */ /* 0x000fe20007ffe0ff */
        /* <DEDUP_REMOVED lines=11> */
[----:B------:R-:W-:Y:S02]  /*1920*/  MOV R24, R12 ;  /* 0x0000000c00187202 */ /* 0x000fe40000000f00 */
.L_x_1557:
[----:B------:R-:W-:Y:S01]  /*1930*/  ISETP.NE.AND P1, PT, R15, -0x1, PT ;  /* 0xffffffff0f00780c */ /* 0x000fe20003f25270 */
[----:B------:R-:W-:Y:S01]  /*1940*/  IMAD R8, R8, c[0x0][0x1b8], RZ ;  /* 0x00006e0008087a24 */ /* 0x000fe200078e02ff */
[----:B-----5:R-:W-:Y:S01]  /*1950*/  SHF.R.S32.HI R0, RZ, 0x1f, R125 ;  /* 0x0000001fff007819 */ /* 0x020fe2000001147d */
[----:B------:R-:W-:Y:S01]  /*1960*/  BSSY B0, `(.L_x_1559) ;  /* 0x0000060000007945 */ /* 0x000fe20003800000 */
[----:B------:R-:W-:Y:S01]  /*1970*/  IADD3 R223, -R127, R128, RZ ;  /* 0x000000807fdf7210 */ /* 0x000fe20007ffe1ff */
[----:B------:R-:W-:Y:S01]  /*1980*/  IMAD R8, R5, c[0x0][0x1bc], R8 ;  /* 0x00006f0005087a24 */ /* 0x000fe200078e0208 */
[CC--:B------:R-:W-:Y:S02]  /*1990*/  LEA.HI R3, R0.reuse, R125.reuse, RZ, 0x3 ;  /* 0x0000007d00037211 */ /* 0x0c0fe400078f18ff */
[----:B------:R-:W-:-:S02]  /*19a0*/  LEA.HI R4, R0, R125, RZ, 0x4 ;  /* 0x0000007d00047211 */ /* 0x000fc400078f20ff */
[----:B------:R-:W-:Y:S02]  /*19b0*/  SHF.R.S32.HI R16, RZ, 0x3, R3 ;  /* 0x00000003ff107819 */ /* 0x000fe40000011403 */
[----:B------:R-:W-:Y:S01]  /*19c0*/  LOP3.LUT R3, R3, 0xfffffff8, RZ, 0xc0, !PT ;  /* 0xfffffff803037812 */ /* 0x000fe200078ec0ff */
[C---:B------:R-:W-:Y:S01]  /*19d0*/  @P1 IMAD.WIDE.U32 R12, R15.reuse, c[0x0][0x190], RZ ;  /* 0x000064000f0c1a25 */ /* 0x040fe200078e00ff */
[----:B------:R-:W-:Y:S02]  /*19e0*/  @!P1 SHF.R.S32.HI R9, RZ, 0x1f, R232 ;  /* 0x0000001fff099819 */ /* 0x000fe400000114e8 */
[CC--:B------:R-:W-:Y:S01]  /*19f0*/  LEA.HI R11, R0.reuse, R125.reuse, RZ, 0x6 ;  /* 0x0000007d000b7211 */ /* 0x0c0fe200078f30ff */
[----:B------:R-:W-:Y:S01]  /*1a00*/  @P1 IMAD R15, R15, c[0x0][0x194], R13 ;  /* 0x000065000f0f1a24 */ /* 0x000fe200078e020d */
[----:B------:R-:W-:Y:S01]  /*1a10*/  SHF.R.S32.HI R17, RZ, 0x1f, R16 ;  /* 0x0000001fff117819 */ /* 0x000fe20000011410 */
[----:B------:R-:W-:Y:S01]  /*1a20*/  @!P1 IMAD R9, R9, c[0x0][0x178], RZ ;  /* 0x00005e0009099a24 */ /* 0x000fe200078e02ff */
[----:B------:R-:W-:Y:S01]  /*1a30*/  LEA.HI R126, R0, R125, RZ, 0x5 ;  /* 0x0000007d007e7211 */ /* 0x000fe200078f28ff */
[----:B------:R-:W-:-:S02]  /*1a40*/  @P1 IMAD.MOV.U32 R6, RZ, RZ, R12 ;  /* 0x000000ffff061224 */ /* 0x000fc400078e000c */
[----:B------:R-:W-:-:S04]  /*1a50*/  @!P1 IMAD.WIDE.U32 R12, R232, c[0x0][0x178], RZ ;  /* 0x00005e00e80c9a25 */ /* 0x000fc800078e00ff */
[----:B------:R-:W-:Y:S02]  /*1a60*/  @!P1 IMAD R9, R232, c[0x0][0x17c], R9 ;  /* 0x00005f00e8099a24 */ /* 0x000fe400078e0209 */
[----:B------:R-:W-:Y:S02]  /*1a70*/  IMAD.IADD R3, R125, 0x1, -R3 ;  /* 0x000000017d037824 */ /* 0x000fe400078e0a03 */
[----:B------:R-:W-:Y:S01]  /*1a80*/  @!P1 IMAD.IADD R15, R13, 0x1, R9 ;  /* 0x000000010d0f9824 */ /* 0x000fe200078e0209 */
[----:B------:R-:W-:Y:S01]  /*1a90*/  LOP3.LUT R13, R4, 0xfffffff0, RZ, 0xc0, !PT ;  /* 0xfffffff0040d7812 */ /* 0x000fe200078ec0ff */
[----:B------:R-:W-:Y:S01]  /*1aa0*/  IMAD.SHL.U32 R231, R3, 0x8, RZ ;  /* 0x0000000803e77824 */ /* 0x000fe200078e00ff */
[----:B------:R-:W-:Y:S01]  /*1ab0*/  SHF.L.U32 R9, R16, 0x6, RZ ;  /* 0x0000000610097819 */ /* 0x000fe200000006ff */
[----:B------:R-:W-:Y:S01]  /*1ac0*/  @!P1 IMAD.MOV.U32 R6, RZ, RZ, R12 ;  /* 0x000000ffff069224 */ /* 0x000fe200078e000c */
[----:B------:R-:W-:Y:S01]  /*1ad0*/  SHF.R.S32.HI R4, RZ, 0x4, R4 ;  /* 0x00000004ff047819 */ /* 0x000fe20000011404 */
[----:B------:R-:W-:Y:S01]  /*1ae0*/  IMAD.IADD R13, R125, 0x1, -R13 ;  /* 0x000000017d0d7824 */ /* 0x000fe200078e0a0d */
[----:B------:R-:W-:Y:S01]  /*1af0*/  IADD3 R24, P2, R231, R24, RZ ;  /* 0x00000018e7187210 */ /* 0x000fe20007f5e0ff */
[----:B------:R-:W-:Y:S01]  /*1b00*/  IMAD.SHL.U32 R230, R11, 0x8, RZ ;  /* 0x000000080be67824 */ /* 0x000fe200078e00ff */
[----:B------:R-:W-:Y:S01]  /*1b10*/  SHF.R.S32.HI R18, RZ, 0x1f, R231 ;  /* 0x0000001fff127819 */ /* 0x000fe200000114e7 */
[----:B------:R-:W-:Y:S01]  /*1b20*/  IMAD.MOV.U32 R0, RZ, RZ, 0x20 ;  /* 0x00000020ff007424 */ /* 0x000fe200078e00ff */
[----:B------:R-:W-:Y:S01]  /*1b30*/  SHF.R.S32.HI R19, RZ, 0x1f, R13 ;  /* 0x0000001fff137819 */ /* 0x000fe2000001140d */
[----:B------:R-:W-:Y:S01]  /*1b40*/  IMAD.WIDE R20, R20, 0x40, R16 ;  /* 0x0000004014147825 */ /* 0x000fe200078e0210 */
[----:B------:R-:W-:-:S02]  /*1b50*/  LOP3.LUT R9, R9, 0x1c0, RZ, 0xc0, !PT ;  /* 0x000001c009097812 */ /* 0x000fc400078ec0ff */
[----:B------:R-:W-:Y:S01]  /*1b60*/  IADD3 R22, P3, R231, R22, RZ ;  /* 0x00000016e7167210 */ /* 0x000fe20007f7e0ff */
[----:B------:R-:W-:Y:S01]  /*1b70*/  IMAD.X R25, R18, 0x1, R14, P2 ;  /* 0x0000000112197824 */ /* 0x000fe200010e060e */
[----:B------:R-:W-:Y:S02]  /*1b80*/  LEA.HI R14, R19, R13, RZ, 0x3 ;  /* 0x0000000d130e7211 */ /* 0x000fe400078f18ff */
[----:B------:R-:W-:Y:S01]  /*1b90*/  IADD3 R6, P1, R231, R6, RZ ;  /* 0x00000006e7067210 */ /* 0x000fe20007f3e0ff */
[----:B------:R-:W-:Y:S01]  /*1ba0*/  IMAD.WIDE.U32 R24, R5, c[0x0][0x1b8], R24 ;  /* 0x00006e0005187a25 */ /* 0x000fe200078e0018 */
[----:B------:R-:W-:Y:S02]  /*1bb0*/  LOP3.LUT R12, R9, 0x38, R231, 0xf8, !PT ;  /* 0x00000038090c7812 */ /* 0x000fe400078ef8e7 */
[----:B------:R-:W-:Y:S02]  /*1bc0*/  LOP3.LUT R11, R14, 0xfffffff8, RZ, 0xc0, !PT ;  /* 0xfffffff80e0b7812 */ /* 0x000fe400078ec0ff */
[----:B------:R-:W-:-:S02]  /*1bd0*/  SHF.R.U32.HI R9, RZ, 0x3, R9 ;  /* 0x00000003ff097819 */ /* 0x000fc40000011609 */
[C---:B------:R-:W-:Y:S01]  /*1be0*/  IADD3.X R23, R18.reuse, R7, RZ, P3, !PT ;  /* 0x0000000712177210 */ /* 0x040fe20001ffe4ff */
[----:B------:R-:W-:Y:S01]  /*1bf0*/  IMAD.X R7, R18, 0x1, R15, P1 ;  /* 0x0000000112077824 */ /* 0x000fe200008e060f */
[----:B------:R-:W-:Y:S01]  /*1c00*/  LOP3.LUT R12, R12, R9, RZ, 0x3c, !PT ;  /* 0x000000090c0c7212 */ /* 0x000fe200078e3cff */
[----:B------:R-:W-:Y:S01]  /*1c10*/  IMAD.IADD R13, R13, 0x1, -R11 ;  /* 0x000000010d0d7824 */ /* 0x000fe200078e0a0b */
[C---:B------:R-:W-:Y:S01]  /*1c20*/  IADD3 R42, P1, R16.reuse, R42, RZ ;  /* 0x0000002a102a7210 */ /* 0x040fe20007f3e0ff */
[C---:B------:R-:W-:Y:S01]  /*1c30*/  IMAD R11, R17.reuse, c[0x0][0x198], RZ ;  /* 0x00006600110b7a24 */ /* 0x040fe200078e02ff */
[----:B------:R-:W-:Y:S01]  /*1c40*/  SHF.R.S32.HI R9, RZ, 0x1f, R10 ;  /* 0x0000001fff097819 */ /* 0x000fe2000001140a */
[C---:B------:R-:W-:Y:S01]  /*1c50*/  IMAD.WIDE.U32 R22, R16.reuse, c[0x0][0x198], R22 ;  /* 0x0000660010167a25 */ /* 0x040fe200078e0016 */
[----:B------:R-:W-:Y:S02]  /*1c60*/  IADD3.X R2, R17, R2, RZ, P1, !PT ;  /* 0x0000000211027210 */ /* 0x000fe40000ffe4ff */
[----:B------:R-:W-:Y:S01]  /*1c70*/  R2P PR, R13, 0x6 ;  /* 0x000000060d007804 */ /* 0x000fe20000000000 */
[----:B------:R-:W-:Y:S01]  /*1c80*/  IMAD R9, R9, c[0x0][0x1a8], RZ ;  /* 0x00006a0009097a24 */ /* 0x000fe200078e02ff */
[----:B------:R-:W-:Y:S01]  /*1c90*/  ISETP.GE.AND P3, PT, R16, R223, PT ;  /* 0x000000df1000720c */ /* 0x000fe20003f66270 */
[----:B------:R-:W-:Y:S01]  /*1ca0*/  IMAD R2, R2, c[0x0][0x1a0], RZ ;  /* 0x0000680002027a24 */ /* 0x000fe200078e02ff */
[----:B------:R-:W-:Y:S01]  /*1cb0*/  LOP3.LUT R230, R12, 0xfffffe00, R230, 0xf8, !PT ;  /* 0xfffffe000ce67812 */ /* 0x000fe200078ef8e6 */
[----:B------:R-:W-:Y:S01]  /*1cc0*/  IMAD R18, R10, c[0x0][0x1ac], R9 ;  /* 0x00006b000a127a24 */ /* 0x000fe200078e0209 */
[----:B------:R-:W-:Y:S01]  /*1cd0*/  LOP3.LUT R15, R126, 0xffffffe0, RZ, 0xc0, !PT ;  /* 0xffffffe07e0f7812 */ /* 0x000fe200078ec0ff */
[----:B------:R-:W-:Y:S01]  /*1ce0*/  IMAD.IADD R9, R25, 0x1, R8 ;  /* 0x0000000119097824 */ /* 0x000fe200078e0208 */
[----:B------:R-:W-:Y:S01]  /*1cf0*/  MOV R8, R24 ;  /* 0x0000001800087202 */ /* 0x000fe20000000f00 */
[----:B------:R-:W-:Y:S01]  /*1d00*/  IMAD R133, R16, c[0x0][0x19c], R11 ;  /* 0x0000670010857a24 */ /* 0x000fe200078e020b */
[----:B------:R-:W-:Y:S01]  /*1d10*/  SHF.R.S32.HI R126, RZ, 0x5, R126 ;  /* 0x00000005ff7e7819 */ /* 0x000fe2000001147e */
[----:B------:R-:W-:Y:S01]  /*1d20*/  IMAD R36, R42, c[0x0][0x1a4], R2 ;  /* 0x000069002a247a24 */ /* 0x000fe200078e0202 */
[----:B------:R-:W-:Y:S01]  /*1d30*/  IADD3 R40, R231, 0x40, RZ ;  /* 0x00000040e7287810 */ /* 0x000fe20007ffe0ff */
[----:B------:R-:W-:Y:S01]  /*1d40*/  IMAD.WIDE.U32 R10, R10, c[0x0][0x1a8], R6 ;  /* 0x00006a000a0a7a25 */ /* 0x000fe200078e0006 */
[----:B------:R-:W-:-:S03]  /*1d50*/  SEL R0, R0, 0xffffffe0, !P2 ;  /* 0xffffffe000007807 */ /* 0x000fc60005000000 */
[----:B------:R-:W-:Y:S01]  /*1d60*/  IMAD.MOV.U32 R2, RZ, RZ, 0x10 ;  /* 0x00000010ff027424 */ /* 0x000fe200078e00ff */
[----:B------:R-:W-:Y:S01]  /*1d70*/  IADD3 R19, R11, R18, RZ ;  /* 0x000000120b137210 */ /* 0x000fe20007ffe0ff */
[----:B------:R-:W-:-:S03]  /*1d80*/  IMAD.WIDE.U32 R42, R42, c[0x0][0x1a0], R8 ;  /* 0x000068002a2a7a25 */ /* 0x000fc600078e0008 */
[----:B------:R-:W-:Y:S01]  /*1d90*/  SEL R2, R2, 0xfffffff0, !P1 ;  /* 0xfffffff002027807 */ /* 0x000fe20004800000 */
[----:B------:R-:W-:Y:S02]  /*1da0*/  IMAD.IADD R133, R23, 0x1, R133 ;  /* 0x0000000117857824 */ /* 0x000fe400078e0285 */
[----:B------:R-:W-:Y:S02]  /*1db0*/  IMAD.MOV.U32 R134, RZ, RZ, R22 ;  /* 0x000000ffff867224 */ /* 0x000fe400078e0016 */
[----:B------:R-:W-:Y:S02]  /*1dc0*/  IMAD.IADD R15, R125, 0x1, -R15 ;  /* 0x000000017d0f7824 */ /* 0x000fe400078e0a0f */
[----:B------:R-:W-:Y:S02]  /*1dd0*/  IMAD.SHL.U32 R230, R230, 0x2, RZ ;  /* 0x00000002e6e67824 */ /* 0x000fe400078e00ff */
[----:B------:R-:W-:Y:S01]  /*1de0*/  IMAD.IADD R36, R43, 0x1, R36 ;  /* 0x000000012b247824 */ /* 0x000fe200078e0224 */
[----:B------:R-:W-:Y:S05]  /*1df0*/  @P3 BRA `(.L_x_1560) ;  /* 0x0000016000003947 */ /* 0x000fea0003800000 */
[----:B------:R-:W-:Y:S01]  /*1e00*/  ISETP.GE.AND P3, PT, R231, c[0x0][0x220], PT ;  /* 0x00008800e7007a0c */ /* 0x000fe20003f66270 */
[----:B------:R-:W-:Y:S01]  /*1e10*/  IMAD R5, R21, c[0x0][0x190], RZ ;  /* 0x0000640015057a24 */ /* 0x000fe200078e02ff */
[----:B------:R-:W-:Y:S01]  /*1e20*/  ISETP.GE.AND P2, PT, R40, c[0x0][0x220], PT ;  /* 0x0000880028007a0c */ /* 0x000fe20003f46270 */
[----:B------:R-:W-:-:S02]  /*1e30*/  IMAD.MOV.U32 R18, RZ, RZ, R10 ;  /* 0x000000ffff127224 */ /* 0x000fc400078e000a */
        /* <DEDUP_REMOVED lines=18> */
.L_x_1560:
[----:B------:R-:W-:Y:S05]  /*1f60*/  BSYNC B0 ;  /* 0x0000000000007941 */ /* 0x000fea0003800000 */
.L_x_1559:
        /* <DEDUP_REMOVED lines=29> */
.L_x_1562:
[----:B------:R-:W-:Y:S05]  /*2140*/  BSYNC B0 ;  /* 0x0000000000007941 */ /* 0x000fea0003800000 */
.L_x_1561:
[----:B------:R-:W-:Y:S01]  /*2150*/  IADD3 R6, R16, 0x20, RZ ;  /* 0x0000002010067810 */ /* 0x000fe20007ffe0ff */
[----:B------:R-:W-:Y:S03]  /*2160*/  BSSY B0, `(.L_x_1563) ;  /* 0x000001c000007945 */ /* 0x000fe60003800000 */
[----:B------:R-:W-:-:S13]  /*2170*/  ISETP.GE.AND P1, PT, R6, R223, PT ;  /* 0x000000df0600720c */ /* 0x000fda0003f26270 */
[----:B------:R-:W-:Y:S05]  /*2180*/  @P1 BRA `(.L_x_1564) ;  /* 0x0000019000001947 */ /* 0x000fea0003800000 */
[----:B-1----:R-:W-:Y:S01]  /*2190*/  IADD3 R8, P1, R20, 0x20, RZ ;  /* 0x0000002014087810 */ /* 0x002fe20007f3e0ff */
        /* <DEDUP_REMOVED lines=24> */
.L_x_1564:
[----:B------:R-:W-:Y:S05]  /*2320*/  BSYNC B0 ;  /* 0x0000000000007941 */ /* 0x000fea0003800000 */
.L_x_1563:
[----:B------:R-:W-:Y:S01]  /*2330*/  IADD3 R12, R16, 0x30, RZ ;  /* 0x00000030100c7810 */ /* 0x000fe20007ffe0ff */
[----:B------:R-:W-:Y:S03]  /*2340*/  BSSY B0, `(.L_x_1565) ;  /* 0x000001b000007945 */ /* 0x000fe60003800000 */
[----:B------:R-:W-:-:S13]  /*2350*/  ISETP.GE.AND P1, PT, R12, R223, PT ;  /* 0x000000df0c00720c */ /* 0x000fda0003f26270 */
[----:B------:R-:W-:Y:S05]  /*2360*/  @P1 BRA `(.L_x_1566) ;  /* 0x0000018000001947 */ /* 0x000fea0003800000 */
[----:B-1----:R-:W-:Y:S02]  /*2370*/  IADD3 R8, P1, R20, 0x30, RZ ;  /* 0x0000003014087810 */ /* 0x002fe40007f3e0ff */
        /* <DEDUP_REMOVED lines=23> */
.L_x_1566:
[----:B------:R-:W-:Y:S05]  /*24f0*/  BSYNC B0 ;  /* 0x0000000000007941 */ /* 0x000fea0003800000 */
.L_x_1565:
        /* <DEDUP_REMOVED lines=23> */
.L_x_1568:
[----:B------:R-:W-:Y:S05]  /*2670*/  BSYNC B0 ;  /* 0x0000000000007941 */ /* 0x000fea0003800000 */
.L_x_1567:
[----:B------:R-:W-:Y:S01]  /*2680*/  ISETP.GE.AND P1, PT, R7, R5, PT ;  /* 0x000000050700720c */ /* 0x000fe20003f26270 */
[----:B------:R-:W-:Y:S01]  /*2690*/  IMAD.MOV.U32 R120, RZ, RZ, c[0x0][0x198] ;  /* 0x00006600ff787624 */ /* 0x000fe200078e00ff */
[----:B------:R-:W-:Y:S03]  /*26a0*/  BSSY B0, `(.L_x_1569) ;  /* 0x0000017000007945 */ /* 0x000fe60003800000 */
[C---:B------:R-:W-:Y:S01]  /*26b0*/  IMAD.SHL.U32 R226, R120.reuse, 0x10, RZ ;  /* 0x0000001078e27824 */ /* 0x040fe200078e00ff */
[----:B------:R-:W-:-:S07]  /*26c0*/  SHF.L.U64.HI R225, R120, R227, c[0x0][0x19c] ;  /* 0x0000670078e17619 */ /* 0x000fce00000102e3 */
[----:B------:R-:W-:Y:S05]  /*26d0*/  @P1 BRA `(.L_x_1570) ;  /* 0x0000013000001947 */ /* 0x000fea0003800000 */
[----:B------:R-:W-:Y:S02]  /*26e0*/  ISETP.GE.AND P2, PT, R231, c[0x0][0x220], PT ;  /* 0x00008800e7007a0c */ /* 0x000fe40003f46270 */
[----:B-1----:R-:W-:Y:S02]  /*26f0*/  IADD3 R9, P3, R226, R134, RZ ;  /* 0x00000086e2097210 */ /* 0x002fe40007f7e0ff */
[----:B------:R-:W-:-:S03]  /*2700*/  ISETP.GE.AND P1, PT, R40, c[0x0][0x220], PT ;  /* 0x0000880028007a0c */ /* 0x000fc60003f26270 */
[----:B------:R-:W-:-:S06]  /*2710*/  IMAD.X R8, R225, 0x1, R133, P3 ;  /* 0x00000001e1087824 */ /* 0x000fcc00018e0685 */
        /* <DEDUP_REMOVED lines=15> */
.L_x_1570:
[----:B------:R-:W-:Y:S05]  /*2810*/  BSYNC B0 ;  /* 0x0000000000007941 */ /* 0x000fea0003800000 */
.L_x_1569:
[----:B------:R-:W-:Y:S01]  /*2820*/  ISETP.GE.AND P1, PT, R6, R5, PT ;  /* 0x000000050600720c */ /* 0x000fe20003f26270 */
[----:B------:R-:W-:-:S12]  /*2830*/  BSSY B0, `(.L_x_1571) ;  /* 0x0000016000007945 */ /* 0x000fd80003800000 */
[----:B------:R-:W-:Y:S05]  /*2840*/  @P1 BRA `(.L_x_1572) ;  /* 0x0000014000001947 */ /* 0x000fea0003800000 */
[----:B------:R-:W-:Y:S01]  /*2850*/  ISETP.GE.AND P2, PT, R231, c[0x0][0x220], PT ;  /* 0x00008800e7007a0c */ /* 0x000fe20003f46270 */
[----:B-1----:R-:W-:Y:S01]  /*2860*/  IMAD.MOV.U32 R8, RZ, RZ, c[0x0][0x19c] ;  /* 0x00006700ff087624 */ /* 0x002fe200078e00ff */
        /* <DEDUP_REMOVED lines=18> */
.L_x_1572:
[----:B------:R-:W-:Y:S05]  /*2990*/  BSYNC B0 ;  /* 0x0000000000007941 */ /* 0x000fea0003800000 */
.L_x_1571:
[----:B------:R-:W-:Y:S01]  /*29a0*/  ISETP.GE.AND P1, PT, R12, R5, PT ;  /* 0x000000050c00720c */ /* 0x000fe20003f26270 */
[----:B------:R-:W-:-:S12]  /*29b0*/  BSSY B0, `(.L_x_1573) ;  /* 0x0000019000007945 */ /* 0x000fd80003800000 */
[----:B------:R-:W-:Y:S05]  /*29c0*/  @P1 BRA `(.L_x_1574) ;  /* 0x0000017000001947 */ /* 0x000fea0003800000 */
[----:B------:R-:W-:Y:S01]  /*29d0*/  ISETP.GE.AND P2, PT, R231, c[0x0][0x220], PT ;  /* 0x00008800e7007a0c */ /* 0x000fe20003f46270 */
[----:B-1----:R-:W-:Y:S01]  /*29e0*/  IMAD.MOV.U32 R8, RZ, RZ, R134 ;  /* 0x000000ffff087224 */ /* 0x002fe200078e0086 */
[----:B------:R-:W-:Y:S01]  /*29f0*/  ULDC UR4, c[0x0][0x19c] ;  /* 0x0000670000047ab9 */ /* 0x000fe20000000800 */
[----:B------:R-:W-:Y:S01]  /*2a00*/  IMAD.MOV.U32 R9, RZ, RZ, R133 ;  /* 0x000000ffff097224 */ /* 0x000fe200078e0085 */
[----:B------:R-:W-:Y:S01]  /*2a10*/  UIMAD UR4, UR4, 0x30, URZ ;  /* 0x00000030040478a4 */ /* 0x000fe2000f8e023f */
[----:B------:R-:W-:Y:S02]  /*2a20*/  ISETP.GE.AND P1, PT, R40, c[0x0][0x220], PT ;  /* 0x0000880028007a0c */ /* 0x000fe40003f26270 */
[----:B------:R-:W-:-:S05]  /*2a30*/  IMAD.WIDE.U32 R18, R120, 0x30, R8 ;  /* 0x0000003078127825 */ /* 0x000fca00078e0008 */
[----:B------:R-:W-:Y:S01]  /*2a40*/  IADD3 R8, R19, UR4, RZ ;  /* 0x0000000413087c10 */ /* 0x000fe2000fffe0ff */
[----:B------:R1:W-:Y:S01]  /*2a50*/  @P2 STS.128 [R230+0x5800], RZ ;  /* 0x005800ffe6002388 */ /* 0x0003e20000000c00 */
[----:B------:R-:W-:-:S04]  /*2a60*/  @!P2 LEA R10, P3, R18, c[0x0][0x168], 0x1 ;  /* 0x00005a00120aaa11 */ /* 0x000fc800078608ff */
        /* <DEDUP_REMOVED lines=13> */
.L_x_1574:
[----:B------:R-:W-:Y:S05]  /*2b40*/  BSYNC B0 ;  /* 0x0000000000007941 */ /* 0x000fea0003800000 */
.L_x_1573:
[----:B-1----:R-:W-:Y:S01]  /*2b50*/  IADD3 R11, R16, 0x40, RZ ;  /* 0x00000040100b7810 */ /* 0x002fe20007ffe0ff */
        /* <DEDUP_REMOVED lines=23> */
.L_x_1576:
[----:B------:R-:W-:Y:S05]  /*2cd0*/  BSYNC B0 ;  /* 0x0000000000007941 */ /* 0x000fea0003800000 */
.L_x_1575:
[----:B------:R-:W-:Y:S01]  /*2ce0*/  IADD3 R10, R16, 0x50, RZ ;  /* 0x00000050100a7810 */ /* 0x000fe20007ffe0ff */
[----:B------:R-:W-:Y:S03]  /*2cf0*/  BSSY B0, `(.L_x_1577) ;  /* 0x000001a000007945 */ /* 0x000fe60003800000 */
[----:B------:R-:W-:-:S13]  /*2d00*/  ISETP.GE.AND P1, PT, R10, R5, PT ;  /* 0x000000050a00720c */ /* 0x000fda0003f26270 */
[----:B------:R-:W-:Y:S05]  /*2d10*/  @P1 BRA `(.L_x_1578) ;  /* 0x0000017000001947 */ /* 0x000fea0003800000 */
[----:B------:R-:W-:Y:S01]  /*2d20*/  ISETP.GE.AND P2, PT, R231, c[0x0][0x220], PT ;  /* 0x00008800e7007a0c */ /* 0x000fe20003f46270 */
[----:B------:R-:W-:Y:S01]  /*2d30*/  IMAD.MOV.U32 R8, RZ, RZ, R134 ;  /* 0x000000ffff087224 */ /* 0x000fe200078e0086 */
[----:B------:R-:W-:Y:S01]  /*2d40*/  ULDC UR4, c[0x0][0x19c] ;  /* 0x0000670000047ab9 */ /* 0x000fe20000000800 */
[----:B------:R-:W-:Y:S01]  /*2d50*/  IMAD.MOV.U32 R9, RZ, RZ, R133 ;  /* 0x000000ffff097224 */ /* 0x000fe200078e0085 */
[----:B------:R-:W-:Y:S01]  /*2d60*/  UIMAD UR4, UR4, 0x50, URZ ;  /* 0x00000050040478a4 */ /* 0x000fe2000f8e023f */
[----:B------:R-:W-:Y:S02]  /*2d70*/  ISETP.GE.AND P1, PT, R40, c[0x0][0x220], PT ;  /* 0x0000880028007a0c */ /* 0x000fe40003f26270 */
[----:B------:R-:W-:-:S05]  /*2d80*/  IMAD.WIDE.U32 R20, R120, 0x50, R8 ;  /* 0x0000005078147825 */ /* 0x000fca00078e0008 */
[----:B------:R-:W-:Y:S01]  /*2d90*/  IADD3 R8, R21, UR4, RZ ;  /* 0x0000000415087c10 */ /* 0x000fe2000fffe0ff */
[----:B------:R2:W-:Y:S01]  /*2da0*/  @P2 STS.128 [R230+0x6800], RZ ;  /* 0x006800ffe6002388 */ /* 0x0005e20000000c00 */
[----:B-1----:R-:W-:-:S04]  /*2db0*/  @!P2 LEA R18, P3, R20, c[0x0][0x168], 0x1 ;  /* 0x00005a001412aa11 */ /* 0x002fc800078608ff */
        /* <DEDUP_REMOVED lines=13> */
.L_x_1578:
[----:B------:R-:W-:Y:S05]  /*2e90*/  BSYNC B0 ;  /* 0x0000000000007941 */ /* 0x000fea0003800000 */
.L_x_1577:
[----:B------:R-:W-:Y:S01]  /*2ea0*/  IADD3 R9, R16, 0x60, RZ ;  /* 0x0000006010097810 */ /* 0x000fe20007ffe0ff */
[----:B------:R-:W-:Y:S03]  /*2eb0*/  BSSY B0, `(.L_x_1579) ;  /* 0x000001a000007945 */ /* 0x000fe60003800000 */
[----:B------:R-:W-:-:S13]  /*2ec0*/  ISETP.GE.AND P1, PT, R9, R5, PT ;  /* 0x000000050900720c */ /* 0x000fda0003f26270 */
[----:B------:R-:W-:Y:S05]  /*2ed0*/  @P1 BRA `(.L_x_1580) ;  /* 0x0000017000001947 */ /* 0x000fea0003800000 */
[----:B------:R-:W-:Y:S01]  /*2ee0*/  ISETP.GE.AND P2, PT, R231, c[0x0][0x220], PT ;  /* 0x00008800e7007a0c */ /* 0x000fe20003f46270 */
[----:B-12---:R-:W-:Y:S01]  /*2ef0*/  IMAD.MOV.U32 R18, RZ, RZ, R134 ;  /* 0x000000ffff127224 */ /* 0x006fe200078e0086 */
        /* <DEDUP_REMOVED lines=21> */
.L_x_1580:
[----:B------:R-:W-:Y:S05]  /*3050*/  BSYNC B0 ;  /* 0x0000000000007941 */ /* 0x000fea0003800000 */
.L_x_1579:
        /* <DEDUP_REMOVED lines=27> */
.L_x_1582:
[----:B------:R-:W-:Y:S05]  /*3210*/  BSYNC B0 ;  /* 0x0000000000007941 */ /* 0x000fea0003800000 */
.L_x_1581:
        /* <DEDUP_REMOVED lines=17> */
[----:B-12---:R-:W-:Y:S01]  /*3330*/  @!P2 IMAD.MOV.U32 R18, RZ, RZ, R136 ;  /* 0x000000ffff12a224 */ /* 0x006fe200078e0088 */
[----:B------:R1:W-:Y:S01]  /*3340*/  @P2 STS.128 [R230+0xc000], RZ ;  /* 0x00c000ffe6002388 */ /* 0x0003e20000000c00 */
[----:B------:R-:W-:-:S05]  /*3350*/  @!P2 IMAD.MOV.U32 R19, RZ, RZ, R135 ;  /* 0x000000ffff13a224 */ /* 0x000fca00078e0087 */
[----:B------:R-:W-:Y:S01]  /*3360*/  @!PT LDS RZ, [RZ] ;  /* 0x00000000fffff984 */ /* 0x000fe20000000800 */
[----:B------:R-:W-:Y:S01]  /*3370*/  @!PT LDS RZ, [RZ] ;  /* 0x00000000fffff984 */ /* 0x000fe20000000800 */
[----:B------:R-:W-:Y:S01]  /*3380*/  @!PT LDS RZ, [RZ] ;  /* 0x00000000fffff984 */ /* 0x000fe20000000800 */
[----:B------:R1:W-:Y:S04]  /*3390*/  @!P2 LDGSTS.E.BYPASS.LTC128B.128 [R230+0xc000], [R18.64] ;  /* 0x0c00000012e6afae */ /* 0x0003e8000b901d4e */
[----:B------:R1:W-:Y:S01]  /*33a0*/  @P1 STS.128 [R230+0x10000], RZ ;  /* 0x010000ffe6001388 */ /* 0x0003e20000000c00 */
[----:B------:R-:W-:Y:S05]  /*33b0*/  @P1 BRA `(.L_x_1584) ;  /* 0x0000006000001947 */ /* 0x000fea0003800000 */
[----:B-1----:R-:W-:Y:S02]  /*33c0*/  MOV R18, R136 ;  /* 0x0000008800127202 */ /* 0x002fe40000000f00 */
[----:B------:R-:W-:-:S05]  /*33d0*/  MOV R19, R135 ;  /* 0x0000008700137202 */ /* 0x000fca0000000f00 */
[----:B------:R-:W-:Y:S01]  /*33e0*/  @!PT LDS RZ, [RZ] ;  /* 0x00000000fffff984 */ /* 0x000fe20000000800 */
[----:B------:R-:W-:Y:S01]  /*33f0*/  @!PT LDS RZ, [RZ] ;  /* 0x00000000fffff984 */ /* 0x000fe20000000800 */
[----:B------:R-:W-:Y:S01]  /*3400*/  @!PT LDS RZ, [RZ] ;  /* 0x00000000fffff984 */ /* 0x000fe20000000800 */
[----:B------:R1:W-:Y:S02]  /*3410*/  LDGSTS.E.BYPASS.LTC128B.128 [R230+0x10000], [R18.64+0x80] ;  /* 0x1000008012e67fae */ /* 0x0003e4000b901d4e */
.L_x_1584:
[----:B------:R-:W-:Y:S05]  /*3420*/  BSYNC B0 ;  /* 0x0000000000007941 */ /* 0x000fea0003800000 */
.L_x_1583:
        /* <DEDUP_REMOVED lines=10> */
[C---:B-12---:R-:W-:Y:S01]  /*34d0*/  @!P2 LEA R18, P3, R228.reuse, R136, 0x1 ;  /* 0x00000088e412a211 */ /* 0x046fe200078608ff */
        /* <DEDUP_REMOVED lines=14> */
.L_x_1586:
[----:B------:R-:W-:Y:S05]  /*35c0*/  BSYNC B0 ;  /* 0x0000000000007941 */ /* 0x000fea0003800000 */
.L_x_1585:
        /* <DEDUP_REMOVED lines=25> */
.L_x_1588:
[----:B------:R-:W-:Y:S05]  /*3760*/  BSYNC B0 ;  /* 0x0000000000007941 */ /* 0x000fea0003800000 */
.L_x_1587:
        /* <DEDUP_REMOVED lines=8> */
[----:B-12---:R-:W-:Y:S01]  /*37f0*/  @!P2 IMAD.MOV.U32 R19, RZ, RZ, R135 ;  /* 0x000000ffff13a224 */ /* 0x006fe200078e0087 */
[----:B------:R-:W-:Y:S01]  /*3800*/  @!P2 MOV R18, R136 ;  /* 0x000000880012a202 */ /* 0x000fe20000000f00 */
[----:B------:R1:W-:Y:S02]  /*3810*/  @P2 STS.128 [R230+0xd800], RZ ;  /* 0x00d800ffe6002388 */ /* 0x0003e40000000c00 */
[----:B------:R-:W-:Y:S02]  /*3820*/  @!P2 IMAD R6, R6, 0x60, RZ ;  /* 0x000000600606a824 */ /* 0x000fe400078e02ff */
[----:B------:R-:W-:-:S05]  /*3830*/  @!P2 IMAD.WIDE.U32 R18, R38, 0x60, R18 ;  /* 0x000000602612a825 */ /* 0x000fca00078e0012 */
[----:B------:R-:W-:Y:S01]  /*3840*/  @!P2 IADD3 R7, R19, R6, RZ ;  /* 0x000000061307a210 */ /* 0x000fe20007ffe0ff */
[----:B------:R-:W-:-:S05]  /*3850*/  @!P2 IMAD.MOV.U32 R6, RZ, RZ, R18 ;  /* 0x000000ffff06a224 */ /* 0x000fca00078e0012 */
[----:B------:R-:W-:Y:S01]  /*3860*/  @!PT LDS RZ, [RZ] ;  /* 0x00000000fffff984 */ /* 0x000fe20000000800 */
[----:B------:R-:W-:Y:S01]  /*3870*/  @!PT LDS RZ, [RZ] ;  /* 0x00000000fffff984 */ /* 0x000fe20000000800 */
[----:B------:R-:W-:Y:S01]  /*3880*/  @!PT LDS RZ, [RZ] ;  /* 0x00000000fffff984 */ /* 0x000fe20000000800 */
[----:B------:R1:W-:Y:S04]  /*3890*/  @!P2 LDGSTS.E.BYPASS.LTC128B.128 [R230+0xd800], [R6.64] ;  /* 0x0d80000006e6afae */ /* 0x0003e8000b901d4e */
[----:B------:R1:W-:Y:S01]  /*38a0*/  @P1 STS.128 [R230+0x11800], RZ ;  /* 0x011800ffe6001388 */ /* 0x0003e20000000c00 */
[----:B------:R-:W-:Y:S05]  /*38b0*/  @P1 BRA `(.L_x_1590) ;  /* 0x000000a000001947 */ /* 0x000fea0003800000 */
[----:B-1----:R-:W-:Y:S01]  /*38c0*/  MOV R6, R136 ;  /* 0x0000008800067202 */ /* 0x002fe20000000f00 */
[----:B------:R-:W-:Y:S01]  /*38d0*/  ULDC UR4, c[0x0][0x1a4] ;  /* 0x0000690000047ab9 */ /* 0x000fe20000000800 */
[----:B------:R-:W-:Y:S01]  /*38e0*/  MOV R7, R135 ;  /* 0x0000008700077202 */ /* 0x000fe20000000f00 */
[----:B------:R-:W-:-:S04]  /*38f0*/  UIMAD UR4, UR4, 0x60, URZ ;  /* 0x00000060040478a4 */ /* 0x000fc8000f8e023f */
[----:B------:R-:W-:-:S05]  /*3900*/  IMAD.WIDE.U32 R6, R38, 0x60, R6 ;  /* 0x0000006026067825 */ /* 0x000fca00078e0006 */
[----:B------:R-:W-:-:S05]  /*3910*/  IADD3 R7, R7, UR4, RZ ;  /* 0x0000000407077c10 */ /* 0x000fca000fffe0ff */
[----:B------:R-:W-:Y:S01]  /*3920*/  @!PT LDS RZ, [RZ] ;  /* 0x00000000fffff984 */ /* 0x000fe20000000800 */
[----:B------:R-:W-:Y:S01]  /*3930*/  @!PT LDS RZ, [RZ] ;  /* 0x00000000fffff984 */ /* 0x000fe20000000800 */
[----:B------:R-:W-:Y:S01]  /*3940*/  @!PT LDS RZ, [RZ] ;  /* 0x00000000fffff984 */ /* 0x000fe20000000800 */
[----:B------:R1:W-:Y:S02]  /*3950*/  LDGSTS.E.BYPASS.LTC128B.128 [R230+0x11800], [R6.64+0x80] ;  /* 0x1180008006e67fae */ /* 0x0003e4000b901d4e */
.L_x_1590:
[----:B------:R-:W-:Y:S05]  /*3960*/  BSYNC B0 ;  /* 0x0000000000007941 */ /* 0x000fea0003800000 */
.L_x_1589:
[----:B------:R-:W-:Y:S01]  /*3970*/  ISETP.GE.AND P1, PT, R11, R5, PT ;  /* 0x000000050b00720c */ /* 0x000fe20003f26270 */
[----:B------:R-:W-:-:S12]  /*3980*/  BSSY B0, `(.L_x_1591) ;  /* 0x0000018000007945 */ /* 0x000fd80003800000 */
[----:B------:R1:W-:Y:S04]  /*3990*/  @P1 STS.128 [R230+0xe000], RZ ;  /* 0x00e000ffe6001388 */ /* 0x0003e80000000c00 */
[----:B------:R1:W-:Y:S01]  /*39a0*/  @P1 STS.128 [R230+0x12000], RZ ;  /* 0x012000ffe6001388 */ /* 0x0003e20000000c00 */
[----:B------:R-:W-:Y:S05]  /*39b0*/  @P1 BRA `(.L_x_1592) ;  /* 0x0000014000001947 */ /* 0x000fea0003800000 */
[----:B------:R-:W-:Y:S01]  /*39c0*/  ISETP.GE.AND P2, PT, R231, c[0x0][0x220], PT ;  /* 0x00008800e7007a0c */ /* 0x000fe20003f46270 */
[----:B-1----:R-:W-:Y:S01]  /*39d0*/  IMAD.MOV.U32 R6, RZ, RZ, c[0x0][0x1a4] ;  /* 0x00006900ff067624 */ /* 0x002fe200078e00ff */
[----:B------:R-:W-:Y:S01]  /*39e0*/  ISETP.GE.AND P1, PT, R40, c[0x0][0x220], PT ;  /* 0x0000880028007a0c */ /* 0x000fe20003f26270 */
[----:B------:R-:W-:-:S03]  /*39f0*/  IMAD.SHL.U32 R7, R38, 0x40, RZ ;  /* 0x0000004026077824 */ /* 0x000fc600078e00ff */
[----:B------:R-:W-:-:S07]  /*3a00*/  SHF.L.U64.HI R6, R38, 0x6, R6 ;  /* 0x0000000626067819 */ /* 0x000fce0000010206 */
[C---:B--2---:R-:W-:Y:S01]  /*3a10*/  @!P2 LEA R18, P3, R7.reuse, R136, 0x1 ;  /* 0x000000880712a211 */ /* 0x044fe200078608ff */
        /* <DEDUP_REMOVED lines=14> */
.L_x_1592:
[----:B------:R-:W-:Y:S05]  /*3b00*/  BSYNC B0 ;  /* 0x0000000000007941 */ /* 0x000fea0003800000 */
.L_x_1591:
[----:B------:R-:W-:Y:S01]  /*3b10*/  ISETP.GE.AND P1, PT, R10, R5, PT ;  /* 0x000000050a00720c */ /* 0x000fe20003f26270 */
[----:B------:R-:W-:-:S12]  /*3b20*/  BSSY B0, `(.L_x_1593) ;  /* 0x000001e000007945 */ /* 0x000fd80003800000 */
[----:B------:R1:W-:Y:S04]  /*3b30*/  @P1 STS.128 [R230+0xe800], RZ ;  /* 0x00e800ffe6001388 */ /* 0x0003e80000000c00 */
[----:B------:R1:W-:Y:S01]  /*3b40*/  @P1 STS.128 [R230+0x12800], RZ ;  /* 0x012800ffe6001388 */ /* 0x0003e20000000c00 */
[----:B------:R-:W-:Y:S05]  /*3b50*/  @P1 BRA `(.L_x_1594) ;  /* 0x000001a000001947 */ /* 0x000fea0003800000 */
[----:B------:R-:W-:Y:S02]  /*3b60*/  ISETP.GE.AND P2, PT, R231, c[0x0][0x220], PT ;  /* 0x00008800e7007a0c */ /* 0x000fe40003f46270 */
[----:B------:R-:W-:-:S11]  /*3b70*/  ISETP.GE.AND P1, PT, R40, c[0x0][0x220], PT ;  /* 0x0000880028007a0c */ /* 0x000fd60003f26270 */
[----:B-1----:R-:W-:Y:S01]  /*3b80*/  @!P2 MOV R6, c[0x0][0x1a4] ;  /* 0x000069000006aa02 */ /* 0x002fe20000000f00 */
[----:B------:R-:W-:Y:S01]  /*3b90*/  @!P2 IMAD.MOV.U32 R11, RZ, RZ, R135 ;  /* 0x000000ffff0ba224 */ /* 0x000fe200078e0087 */
        /* <DEDUP_REMOVED lines=22> */
.L_x_1594:
[----:B------:R-:W-:Y:S05]  /*3d00*/  BSYNC B0 ;  /* 0x0000000000007941 */ /* 0x000fea0003800000 */
.L_x_1593:
        /* <DEDUP_REMOVED lines=31> */
.L_x_1596:
[----:B------:R-:W-:Y:S05]  /*3f00*/  BSYNC B0 ;  /* 0x0000000000007941 */ /* 0x000fea0003800000 */
.L_x_1595:
[----:B------:R-:W-:Y:S01]  /*3f10*/  ISETP.GE.AND P1, PT, R8, R5, PT ;  /* 0x000000050800720c */ /* 0x000fe20003f26270 */
[----:B------:R-:W-:-:S12]  /*3f20*/  BSSY B0, `(.L_x_1597) ;  /* 0x000001d000007945 */ /* 0x000fd80003800000 */
[----:B------:R1:W-:Y:S04]  /*3f30*/  @P1 STS.128 [R230+0xf800], RZ ;  /* 0x00f800ffe6001388 */ /* 0x0003e80000000c00 */
[----:B------:R1:W-:Y:S01]  /*3f40*/  @P1 STS.128 [R230+0x13800], RZ ;  /* 0x013800ffe6001388 */ /* 0x0003e20000000c00 */
[----:B------:R-:W-:Y:S05]  /*3f50*/  @P1 BRA `(.L_x_1598) ;  /* 0x0000019000001947 */ /* 0x000fea0003800000 */
[----:B------:R-:W-:Y:S02]  /*3f60*/  ISETP.GE.AND P2, PT, R231, c[0x0][0x220], PT ;  /* 0x00008800e7007a0c */ /* 0x000fe40003f46270 */
[----:B------:R-:W-:-:S11]  /*3f70*/  ISETP.GE.AND P1, PT, R40, c[0x0][0x220], PT ;  /* 0x0000880028007a0c */ /* 0x000fd60003f26270 */
[----:B-1----:R-:W-:Y:S01]  /*3f80*/  @!P2 MOV R7, R135 ;  /* 0x000000870007a202 */ /* 0x002fe20000000f00 */
[----:B------:R-:W-:Y:S01]  /*3f90*/  @!P2 IMAD.MOV.U32 R5, RZ, RZ, c[0x0][0x1a4] ;  /* 0x00006900ff05a624 */ /* 0x000fe200078e00ff */
[----:B------:R1:W-:Y:S01]  /*3fa0*/  @P2 STS.128 [R230+0xf800], RZ ;  /* 0x00f800ffe6002388 */ /* 0x0003e20000000c00 */
[----:B------:R-:W-:Y:S02]  /*3fb0*/  @!P2 IMAD.MOV.U32 R6, RZ, RZ, R136 ;  /* 0x000000ffff06a224 */ /* 0x000fe400078e0088 */
[----:B------:R-:W-:Y:S02]  /*3fc0*/  @!P2 IMAD R5, R5, 0xe0, RZ ;  /* 0x000000e00505a824 */ /* 0x000fe400078e02ff */
[----:B------:R-:W-:-:S05]  /*3fd0*/  @!P2 IMAD.WIDE.U32 R6, R38, 0xe0, R6 ;  /* 0x000000e02606a825 */ /* 0x000fca00078e0006 */
[----:B------:R-:W-:-:S05]  /*3fe0*/  @!P2 IADD3 R7, R7, R5, RZ ;  /* 0x000000050707a210 */ /* 0x000fca0007ffe0ff */
        /* <DEDUP_REMOVED lines=16> */
.L_x_1598:
[----:B------:R-:W-:Y:S05]  /*40f0*/  BSYNC B0 ;  /* 0x0000000000007941 */ /* 0x000fea0003800000 */
.L_x_1597:
[----:B-1----:R-:W-:Y:S01]  /*4100*/  LEA.HI R6, R4, R4, RZ, 0x1 ;  /* 0x0000000404067211 */ /* 0x002fe200078f08ff */
[C---:B------:R-:W-:Y:S01]  /*4110*/  IMAD.SHL.U32 R5, R3.reuse, 0x40, RZ ;  /* 0x0000004003057824 */ /* 0x040fe200078e00ff */
[----:B------:R-:W-:Y:S01]  /*4120*/  R2P PR, R3, 0x6 ;  /* 0x0000000603007804 */ /* 0x000fe20000000000 */
[----:B------:R-:W-:Y:S01]  /*4130*/  IMAD.SHL.U32 R13, R13, 0x40, RZ ;  /* 0x000000400d0d7824 */ /* 0x000fe200078e00ff */
[----:B------:R-:W-:Y:S01]  /*4140*/  LOP3.LUT R6, R6, 0xfffffffe, RZ, 0xc0, !PT ;  /* 0xfffffffe06067812 */ /* 0x000fe200078ec0ff */
[----:B------:R-:W-:Y:S01]  /*4150*/  IMAD.SHL.U32 R16, R16, 0x8, RZ ;  /* 0x0000000810107824 */ /* 0x000fe200078e00ff */
[----:B------:R-:W-:Y:S01]  /*4160*/  LOP3.LUT R5, R5, 0x1c0, RZ, 0xc0, !PT ;  /* 0x000001c005057812 */ /* 0x000fe200078ec0ff */
[----:B------:R-:W-:Y:S01]  /*4170*/  IMAD.SHL.U32 R122, R14, 0x40, RZ ;  /* 0x000000400e7a7824 */ /* 0x000fe200078e00ff */
[----:B------:R-:W-:Y:S01]  /*4180*/  LOP3.LUT R13, R13, 0x1c0, RZ, 0xc0, !PT ;  /* 0x000001c00d0d7812 */ /* 0x000fe200078ec0ff */
[----:B------:R-:W-:Y:S01]  /*4190*/  IMAD.IADD R4, R4, 0x1, -R6 ;  /* 0x0000000104047824 */ /* 0x000fe200078e0a06 */
[----:B------:R-:W-:Y:S01]  /*41a0*/  LOP3.LUT R16, R5, 0x8, R16, 0xf8, !PT ;  /* 0x0000000805107812 */ /* 0x000fe200078ef810 */
[----:B------:R-:W-:Y:S01]  /*41b0*/  IMAD.IADD R125, R41, 0x1, R125 ;  /* 0x00000001297d7824 */ /* 0x000fe200078e027d */
[----:B------:R-:W-:Y:S01]  /*41c0*/  LOP3.LUT R122, R122, 0xfffffe00, RZ, 0xc0, !PT ;  /* 0xfffffe007a7a7812 */ /* 0x000fe200078ec0ff */
[----:B------:R-:W-:Y:S01]  /*41d0*/  IMAD.SHL.U32 R6, R4, 0x8, RZ ;  /* 0x0000000804067824 */ /* 0x000fe200078e00ff */
[----:B------:R-:W-:Y:S01]  /*41e0*/  SHF.R.U32.HI R5, RZ, 0x3, R5 ;  /* 0x00000003ff057819 */ /* 0x000fe20000011605 */
[----:B------:R-:W0:Y:S01]  /*41f0*/  LDGDEPBAR ;  /* 0x00000000000079af */ /* 0x000e220000000000 */
[----:B------:R-:W-:Y:S01]  /*4200*/  SHF.R.U32.HI R121, RZ, 0x3, R13 ;  /* 0x00000003ff797819 */ /* 0x000fe2000001160d */
[C---:B------:R-:W-:Y:S01]  /*4210*/  IMAD R222, R126.reuse, 0x400, R122 ;  /* 0x000004007ede7824 */ /* 0x040fe200078e027a */
[----:B------:R-:W-:Y:S01]  /*4220*/  LOP3.LUT R6, R13, 0x8, R6, 0xf8, !PT ;  /* 0x000000080d067812 */ /* 0x000fe200078ef806 */
[----:B------:R-:W-:Y:S01]  /*4230*/  IMAD R126, R126, 0x10, R127 ;  /* 0x000000107e7e7824 */ /* 0x000fe200078e027f */
[----:B------:R-:W-:-:S02]  /*4240*/  LOP3.LUT R5, R16, R5, RZ, 0x3c, !PT ;  /* 0x0000000510057212 */ /* 0x000fc400078e3cff */
[----:B------:R-:W-:Y:S02]  /*4250*/  LOP3.LUT R121, R6, R121, RZ, 0x3c, !PT ;  /* 0x0000007906797212 */ /* 0x000fe400078e3cff */
[----:B------:R-:W-:Y:S01]  /*4260*/  IADD3 R124, R126, 0x1, R124 ;  /* 0x000000017e7c7810 */ /* 0x000fe20007ffe07c */
[----:B------:R-:W-:Y:S01]  /*4270*/  IMAD R221, R4, 0x200, R5 ;  /* 0x0000020004dd7824 */ /* 0x000fe200078e0205 */
[C---:B------:R-:W-:Y:S01]  /*4280*/  LOP3.LUT R216, R121.reuse, R122, RZ, 0xfc, !PT ;  /* 0x0000007a79d87212 */ /* 0x040fe200078efcff */
[----:B------:R-:W-:Y:S01]  /*4290*/  IMAD.IADD R222, R121, 0x1, R222 ;  /* 0x0000000179de7824 */ /* 0x000fe200078e02de */
[----:B------:R-:W-:Y:S01]  /*42a0*/  IADD3 R124, R123, R124, -R128 ;  /* 0x0000007c7b7c7210 */ /* 0x000fe20007ffe880 */
[----:B------:R-:W-:Y:S02]  /*42b0*/  IMAD.SHL.U32 R221, R221, 0x2, RZ ;  /* 0x00000002dddd7824 */ /* 0x000fe400078e00ff */
[----:B------:R-:W-:Y:S01]  /*42c0*/  IMAD.SHL.U32 R222, R222, 0x2, RZ ;  /* 0x00000002dede7824 */ /* 0x000fe200078e00ff */
[----:B------:R-:W-:-:S02]  /*42d0*/  IADD3 R189, R124, c[0x0][0x2e8], RZ ;  /* 0x0000ba007cbd7a10 */ /* 0x000fc40007ffe0ff */
[----:B------:R-:W-:Y:S01]  /*42e0*/  LDSM.16.M88.4 R44, [R221+0x4000] ;  /* 0x00400000dd2c783b */ /* 0x000fe20000000200 */
[C---:B------:R-:W-:Y:S01]  /*42f0*/  IADD3 R3, R221.reuse, 0x4000, RZ ;  /* 0x00004000dd037810 */ /* 0x040fe20007ffe0ff */
[--C-:B------:R-:W-:Y:S01]  /*4300*/  IMAD R220, R2, 0x2, R222.reuse ;  /* 0x0000000202dc7824 */ /* 0x100fe200078e02de */
[----:B------:R-:W-:Y:S01]  /*4310*/  IADD3 R219, R221, 0x4020, RZ ;  /* 0x00004020dddb7810 */ /* 0x000fe20007ffe0ff */
[----:B------:R-:W1:Y:S01]  /*4320*/  LDSM.16.M88.4 R56, [R222] ;  /* 0x00000000de38783b */ /* 0x000e620000000200 */
[----:B------:R-:W-:Y:S01]  /*4330*/  @P1 IADD3 R219, R3, -0x20, RZ ;  /* 0xffffffe003db1810 */ /* 0x000fe20007ffe0ff */
[----:B------:R-:W-:Y:S01]  /*4340*/  IMAD.MOV.U32 R3, RZ, RZ, 0x40 ;  /* 0x00000040ff037424 */ /* 0x000fe200078e00ff */
[C---:B------:R-:W-:Y:S01]  /*4350*/  IADD3 R188, R189.reuse, 0x8, RZ ;  /* 0x00000008bdbc7810 */ /* 0x040fe20007ffe0ff */
[----:B------:R-:W5:Y:S01]  /*4360*/  LDSM.16.M88.4 R28, [R221+0x4800] ;  /* 0x00480000dd1c783b */ /* 0x000f620000000200 */
[C---:B------:R-:W-:Y:S01]  /*4370*/  IMAD R218, R0.reuse, 0x2, R222 ;  /* 0x0000000200da7824 */ /* 0x040fe200078e02de */
[----:B------:R-:W-:Y:S01]  /*4380*/  IMNMX R189, R189, R123, PT ;  /* 0x0000007bbdbd7217 */ /* 0x000fe20003800200 */
[----:B------:R-:W-:Y:S01]  /*4390*/  IMAD R217, R0, 0x2, R220 ;  /* 0x0000000200d97824 */ /* 0x000fe200078e02dc */
[----:B------:R-:W2:Y:S01]  /*43a0*/  LDSM.16.M88.4 R20, [R221+0x5000] ;  /* 0x00500000dd14783b */ /* 0x000ea20000000200 */
[----:B------:R-:W-:-:S02]  /*43b0*/  SEL R3, R3, 0xffffffc0, !P2 ;  /* 0xffffffc003037807 */ /* 0x000fc40005000000 */
[----:B------:R-:W-:Y:S01]  /*43c0*/  IMNMX R188, R188, R123, PT ;  /* 0x0000007bbcbc7217 */ /* 0x000fe20003800200 */
[----:B------:R-:W3:Y:S01]  /*43d0*/  LDSM.16.M88.4 R12, [R221+0x5800] ;  /* 0x00580000dd0c783b */ /* 0x000ee20000000200 */
[----:B------:R-:W-:Y:S01]  /*43e0*/  IADD3 R211, R219, 0x800, RZ ;  /* 0x00000800dbd37810 */ /* 0x000fe20007ffe0ff */
[----:B------:R-:W-:Y:S01]  /*43f0*/  IMAD.IADD R215, R221, 0x1, R3 ;  /* 0x00000001ddd77824 */ /* 0x000fe200078e0203 */
[----:B------:R-:W-:Y:S01]  /*4400*/  IADD3 R210, R219, 0x1000, RZ ;  /* 0x00001000dbd27810 */ /* 0x000fe20007ffe0ff */
[----:B------:R-:W4:Y:S01]  /*4410*/  LDSM.16.M88.4 R80, [R221+0x6000] ;  /* 0x00600000dd50783b */ /* 0x000f220000000200 */
[----:B------:R-:W-:Y:S01]  /*4420*/  IMAD.IADD R204, R3, 0x1, R219 ;  /* 0x0000000103cc7824 */ /* 0x000fe200078e02db */
[C---:B------:R-:W-:Y:S02]  /*4430*/  IADD3 R209, R219.reuse, 0x1800, RZ ;  /* 0x00001800dbd17810 */ /* 0x040fe40007ffe0ff */
[----:B------:R-:W3:Y:S01]  /*4440*/  LDSM.16.M88.4 R72, [R221+0x6800] ;  /* 0x00680000dd48783b */ /* 0x000ee20000000200 */
[----:B------:R-:W-:-:S02]  /*4450*/  IADD3 R208, R219, 0x2000, RZ ;  /* 0x00002000dbd07810 */ /* 0x000fc40007ffe0ff */
[C---:B------:R-:W-:Y:S01]  /*4460*/  IADD3 R207, R219.reuse, 0x2800, RZ ;  /* 0x00002800dbcf7810 */ /* 0x040fe20007ffe0ff */
[----:B------:R-:W3:Y:S01]  /*4470*/  LDSM.16.M88.4 R64, [R221+0x7000] ;  /* 0x00700000dd40783b */ /* 0x000ee20000000200 */
[C---:B------:R-:W-:Y:S02]  /*4480*/  IADD3 R206, R219.reuse, 0x3000, RZ ;  /* 0x00003000dbce7810 */ /* 0x040fe40007ffe0ff */
[C---:B------:R-:W-:Y:S01]  /*4490*/  IADD3 R205, R219.reuse, 0x3800, RZ ;  /* 0x00003800dbcd7810 */ /* 0x040fe20007ffe0ff */
[----:B------:R-:W3:Y:S01]  /*44a0*/  LDSM.16.M88.4 R88, [R221+0x7800] ;  /* 0x00780000dd58783b */ /* 0x000ee20000000200 */
[C---:B------:R-:W-:Y:S02]  /*44b0*/  IADD3 R203, R219.reuse, 0x4000, RZ ;  /* 0x00004000dbcb7810 */ /* 0x040fe40007ffe0ff */
[C---:B------:R-:W-:Y:S01]  /*44c0*/  IADD3 R202, R219.reuse, 0x4800, RZ ;  /* 0x00004800dbca7810 */ /* 0x040fe20007ffe0ff */
[----:B------:R-:W-:Y:S01]  /*44d0*/  LDSM.16.M88.4 R84, [R219] ;  /* 0x00000000db54783b */ /* 0x000fe20000000200 */
[----:B------:R-:W-:-:S02]  /*44e0*/  IADD3 R201, R219, 0x5000, RZ ;  /* 0x00005000dbc97810 */ /* 0x000fc40007ffe0ff */
[C---:B------:R-:W-:Y:S01]  /*44f0*/  IADD3 R200, R219.reuse, 0x5800, RZ ;  /* 0x00005800dbc87810 */ /* 0x040fe20007ffe0ff */
[----:B------:R-:W3:Y:S01]  /*4500*/  LDSM.16.M88.4 R104, [R220] ;  /* 0x00000000dc68783b */ /* 0x000ee20000000200 */
[C---:B------:R-:W-:Y:S02]  /*4510*/  IADD3 R199, R219.reuse, 0x6000, RZ ;  /* 0x00006000dbc77810 */ /* 0x040fe40007ffe0ff */
[C---:B------:R-:W-:Y:S01]  /*4520*/  IADD3 R198, R219.reuse, 0x6800, RZ ;  /* 0x00006800dbc67810 */ /* 0x040fe20007ffe0ff */
[----:B------:R-:W3:Y:S01]  /*4530*/  LDSM.16.M88.4 R52, [R219+0x800] ;  /* 0x00080000db34783b */ /* 0x000ee20000000200 */
[----:B-1----:R-:W-:Y:S01]  /*4540*/  HMMA.16816.F32.BF16 R48, R56, R44, RZ ;  /* 0x0000002c3830723c */ /* 0x002fe200000418ff */
[C---:B------:R-:W-:Y:S02]  /*4550*/  IADD3 R197, R219.reuse, 0x7000, RZ ;  /* 0x00007000dbc57810 */ /* 0x040fe40007ffe0ff */
[----:B------:R-:W1:Y:S01]  /*4560*/  LDSM.16.M88.4 R4, [R219+0x1000] ;  /* 0x00100000db04783b */ /* 0x000e620000000200 */
[----:B------:R-:W-:-:S03]  /*4570*/  IADD3 R196, R219, 0x7800, RZ ;  /* 0x00007800dbc47810 */ /* 0x000fc60007ffe0ff */
[----:B------:R-:W1:Y:S01]  /*4580*/  LDSM.16.M88.4 R92, [R219+0x1800] ;  /* 0x00180000db5c783b */ /* 0x000e620000000200 */
[C---:B-----5:R-:W-:Y:S03]  /*4590*/  HMMA.16816.F32.BF16 R32, R56.reuse, R28, RZ ;  /* 0x0000001c3820723c */ /* 0x060fe600000418ff */
[----:B------:R-:W-:Y:S04]  /*45a0*/  LDSM.16.M88.4 R116, [R219+0x2000] ;  /* 0x00200000db74783b */ /* 0x000fe80000000200 */
[----:B------:R-:W-:Y:S01]  /*45b0*/  LDSM.16.M88.4 R112, [R219+0x3000] ;  /* 0x00300000db70783b */ /* 0x000fe20000000200 */
[C---:B--2---:R-:W-:Y:S03]  /*45c0*/  HMMA.16816.F32.BF16 R24, R56.reuse, R20, RZ ;  /* 0x000000143818723c */ /* 0x044fe600000418ff */
[----:B------:R-:W-:Y:S04]  /*45d0*/  LDSM.16.M88.4 R108, [R219+0x3800] ;  /* 0x00380000db6c783b */ /* 0x000fe80000000200 */
[----:B------:R-:W-:Y:S01]  /*45e0*/  LDSM.16.M88.4 R100, [R215+0x4000] ;  /* 0x00400000d764783b */ /* 0x000fe20000000200 */
[C---:B------:R-:W-:Y:S03]  /*45f0*/  HMMA.16816.F32.BF16 R44, R56.reuse, R46, RZ ;  /* 0x0000002e382c723c */ /* 0x040fe600000418ff */
[----:B------:R-:W-:Y:S05]  /*4600*/  LDSM.16.M88.4 R96, [R215+0x5800] ;  /* 0x00580000d760783b */ /* 0x000fea0000000200 */
[C---:B------:R-:W-:Y:S08]  /*4610*/  HMMA.16816.F32.BF16 R28, R56.reuse, R30, RZ ;  /* 0x0000001e381c723c */ /* 0x040ff000000418ff */
[C---:B------:R-:W-:Y:S08]  /*4620*/  HMMA.16816.F32.BF16 R20, R56.reuse, R22, RZ ;  /* 0x000000163814723c */ /* 0x040ff000000418ff */
        /* <DEDUP_REMOVED lines=19> */
[----:B------:R-:W1:Y:S07]  /*4760*/  LDSM.16.M88.4 R4, [R218] ;  /* 0x00000000da04783b */ /* 0x000e6e0000000200 */
[C---:B------:R-:W-:Y:S08]  /*4770*/  HMMA.16816.F32.BF16 R16, R104.reuse, R92, R16 ;  /* 0x0000005c6810723c */ /* 0x040ff00000041810 */
[C---:B------:R-:W-:Y:S01]  /*4780*/  HMMA.16816.F32.BF16 R12, R104.reuse, R94, R12 ;  /* 0x0000005e680c723c */ /* 0x040fe2000004180c */
[----:B------:R-:W3:Y:S07]  /*4790*/  LDSM.16.M88.4 R92, [R215+0x6000] ;  /* 0x00600000d75c783b */ /* 0x000eee0000000200 */
[C---:B--2---:R-:W-:Y:S08]  /*47a0*/  HMMA.16816.F32.BF16 R76, R104.reuse, R88, R76 ;  /* 0x00000058684c723c */ /* 0x044ff0000004184c */
[C---:B------:R-:W-:Y:S01]  /*47b0*/  HMMA.16816.F32.BF16 R72, R104.reuse, R90, R72 ;  /* 0x0000005a6848723c */ /* 0x040fe20000041848 */
[----:B------:R-:W2:Y:S07]  /*47c0*/  LDSM.16.M88.4 R88, [R215+0x6800] ;  /* 0x00680000d758783b */ /* 0x000eae0000000200 */
[C---:B------:R-:W-:Y:S08]  /*47d0*/  HMMA.16816.F32.BF16 R8, R104.reuse, R116, R8 ;  /* 0x000000746808723c */ /* 0x040ff00000041808 */
[----:B------:R-:W-:Y:S01]  /*47e0*/  HMMA.16816.F32.BF16 R80, R104, R118, R80 ;  /* 0x000000766850723c */ /* 0x000fe20000041850 */
[----:B------:R-:W-:Y:S07]  /*47f0*/  LDSM.16.M88.4 R116, [R221+0x9800] ;  /* 0x00980000dd74783b */ /* 0x000fee0000000200 */
[C---:B-1----:R-:W-:Y:S08]  /*4800*/  HMMA.16816.F32.BF16 R32, R4.reuse, R84, R32 ;  /* 0x000000540420723c */ /* 0x042ff00000041820 */
[C---:B------:R-:W-:Y:S01]  /*4810*/  HMMA.16816.F32.BF16 R28, R4.reuse, R86, R28 ;  /* 0x00000056041c723c */ /* 0x040fe2000004181c */
[----:B------:R-:W1:Y:S07]  /*4820*/  LDSM.16.M88.4 R84, [R215+0x7000] ;  /* 0x00700000d754783b */ /* 0x000e6e0000000200 */
[C---:B------:R-:W-:Y:S08]  /*4830*/  HMMA.16816.F32.BF16 R24, R4.reuse, R52, R24 ;  /* 0x000000340418723c */ /* 0x040ff00000041818 */
[----:B------:R-:W-:Y:S01]  /*4840*/  HMMA.16816.F32.BF16 R20, R4, R54, R20 ;  /* 0x000000360414723c */ /* 0x000fe20000041814 */
[----:B------:R-:W4:Y:S07]  /*4850*/  LDSM.16.M88.4 R52, [R215+0x7800] ;  /* 0x00780000d734783b */ /* 0x000f2e0000000200 */
[C---:B------:R-:W-:Y:S08]  /*4860*/  HMMA.16816.F32.BF16 R68, R104.reuse, R112, R68 ;  /* 0x000000706844723c */ /* 0x040ff00000041844 */
[C---:B------:R-:W-:Y:S01]  /*4870*/  HMMA.16816.F32.BF16 R64, R104.reuse, R114, R64 ;  /* 0x000000726840723c */ /* 0x040fe20000041840 */
[----:B------:R-:W-:Y:S07]  /*4880*/  LDSM.16.M88.4 R112, [R217] ;  /* 0x00000000d970783b */ /* 0x000fee0000000200 */
[C---:B------:R-:W-:Y:S08]  /*4890*/  HMMA.16816.F32.BF16 R60, R104.reuse, R108, R60 ;  /* 0x0000006c683c723c */ /* 0x040ff0000004183c */
[----:B------:R-:W-:Y:S01]  /*48a0*/  HMMA.16816.F32.BF16 R56, R104, R110, R56 ;  /* 0x0000006e6838723c */ /* 0x000fe20000041838 */
[----:B------:R-:W5:Y:S04]  /*48b0*/  LDSM.16.M88.4 R108, [R204] ;  /* 0x00000000cc6c783b */ /* 0x000f680000000200 */
[----:B------:R-:W1:Y:S03]  /*48c0*/  LDSM.16.M88.4 R104, [R204+0x800] ;  /* 0x00080000cc68783b */ /* 0x000e660000000200 */
[C---:B------:R-:W-:Y:S08]  /*48d0*/  HMMA.16816.F32.BF16 R48, R4.reuse, R100, R48 ;  /* 0x000000640430723c */ /* 0x040ff00000041830 */
[C---:B------:R-:W-:Y:S01]  /*48e0*/  HMMA.16816.F32.BF16 R44, R4.reuse, R102, R44 ;  /* 0x00000066042c723c */ /* 0x040fe2000004182c */
[----:B------:R-:W1:Y:S07]  /*48f0*/  LDSM.16.M88.4 R100, [R204+0x1000] ;  /* 0x00100000cc64783b */ /* 0x000e6e0000000200 */
[C---:B---3--:R-:W-:Y:S08]  /*4900*/  HMMA.16816.F32.BF16 R8, R4.reuse, R92, R8 ;  /* 0x0000005c0408723c */ /* 0x048ff00000041808 */
[C---:B------:R-:W-:Y:S01]  /*4910*/  HMMA.16816.F32.BF16 R80, R4.reuse, R94, R80 ;  /* 0x0000005e0450723c */ /* 0x040fe20000041850 */
[----:B------:R-:W3:Y:S07]  /*4920*/  LDSM.16.M88.4 R92, [R204+0x2000] ;  /* 0x00200000cc5c783b */ /* 0x000eee0000000200 */
[C---:B--2---:R-:W-:Y:S08]  /*4930*/  HMMA.16816.F32.BF16 R76, R4.reuse, R88, R76 ;  /* 0x00000058044c723c */ /* 0x044ff0000004184c */
[C---:B------:R-:W-:Y:S01]  /*4940*/  HMMA.16816.F32.BF16 R72, R4.reuse, R90, R72 ;  /* 0x0000005a0448723c */ /* 0x040fe20000041848 */
[----:B------:R-:W2:Y:S07]  /*4950*/  LDSM.16.M88.4 R88, [R204+0x2800] ;  /* 0x00280000cc58783b */ /* 0x000eae0000000200 */
[C---:B------:R-:W-:Y:S08]  /*4960*/  HMMA.16816.F32.BF16 R16, R4.reuse, R96, R16 ;  /* 0x000000600410723c */ /* 0x040ff00000041810 */
[C---:B------:R-:W-:Y:S01]  /*4970*/  HMMA.16816.F32.BF16 R12, R4.reuse, R98, R12 ;  /* 0x00000062040c723c */ /* 0x040fe2000004180c */
[----:B------:R-:W2:Y:S07]  /*4980*/  LDSM.16.M88.4 R96, [R204+0x1800] ;  /* 0x00180000cc60783b */ /* 0x000eae0000000200 */
[C---:B-1----:R-:W-:Y:S08]  /*4990*/  HMMA.16816.F32.BF16 R68, R4.reuse, R84, R68 ;  /* 0x000000540444723c */ /* 0x042ff00000041844 */
[C---:B------:R-:W-:Y:S01]  /*49a0*/  HMMA.16816.F32.BF16 R64, R4.reuse, R86, R64 ;  /* 0x000000560440723c */ /* 0x040fe20000041840 */
[----:B------:R-:W-:Y:S07]  /*49b0*/  LDSM.16.M88.4 R84, [R204+0x3000] ;  /* 0x00300000cc54783b */ /* 0x000fee0000000200 */
[C---:B----4-:R-:W-:Y:S08]  /*49c0*/  HMMA.16816.F32.BF16 R60, R4.reuse, R52, R60 ;  /* 0x00000034043c723c */ /* 0x050ff0000004183c */
[----:B------:R-:W-:Y:S01]  /*49d0*/  HMMA.16816.F32.BF16 R56, R4, R54, R56 ;  /* 0x000000360438723c */ /* 0x000fe20000041838 */
[----:B------:R-:W-:Y:S04]  /*49e0*/  LDSM.16.M88.4 R52, [R221+0x8000] ;  /* 0x00800000dd34783b */ /* 0x000fe80000000200 */
[----:B------:R-:W1:Y:S03]  /*49f0*/  LDSM.16.M88.4 R4, [R222+0x2000] ;  /* 0x00200000de04783b */ /* 0x000e660000000200 */
[C---:B-----5:R-:W-:Y:S08]  /*4a00*/  HMMA.16816.F32.BF16 R44, R112.reuse, R110, R44 ;  /* 0x0000006e702c723c */ /* 0x060ff0000004182c */
[C---:B------:R-:W-:Y:S01]  /*4a10*/  HMMA.16816.F32.BF16 R48, R112.reuse, R108, R48 ;  /* 0x0000006c7030723c */ /* 0x040fe20000041830 */
[----:B------:R-:W-:Y:S07]  /*4a20*/  LDSM.16.M88.4 R108, [R221+0x9000] ;  /* 0x00900000dd6c783b */ /* 0x000fee0000000200 */
[C---:B------:R-:W-:Y:S08]  /*4a30*/  HMMA.16816.F32.BF16 R32, R112.reuse, R104, R32 ;  /* 0x000000687020723c */ /* 0x040ff00000041820 */
[C---:B------:R-:W-:Y:S08]  /*4a40*/  HMMA.16816.F32.BF16 R28, R112.reuse, R106, R28 ;  /* 0x0000006a701c723c */ /* 0x040ff0000004181c */
[C---:B------:R-:W-:Y:S08]  /*4a50*/  HMMA.16816.F32.BF16 R24, R112.reuse, R100, R24 ;  /* 0x000000647018723c */ /* 0x040ff00000041818 */
[C---:B------:R-:W-:Y:S01]  /*4a60*/  HMMA.16816.F32.BF16 R20, R112.reuse, R102, R20 ;  /* 0x000000667014723c */ /* 0x040fe20000041814 */
[----:B------:R-:W-:Y:S07]  /*4a70*/  LDSM.16.M88.4 R100, [R219+0x4000] ;  /* 0x00400000db64783b */ /* 0x000fee0000000200 */
[C---:B---3--:R-:W-:Y:S01]  /*4a80*/  HMMA.16816.F32.BF16 R104, R112.reuse, R92, R8 ;  /* 0x0000005c7068723c */ /* 0x048fe20000041808 */
[----:B------:R-:W3:Y:S07]  /*4a90*/  LDSM.16.M88.4 R8, [R220+0x2000] ;  /* 0x00200000dc08783b */ /* 0x000eee0000000200 */
[C---:B--2---:R-:W-:Y:S08]  /*4aa0*/  HMMA.16816.F32.BF16 R76, R112.reuse, R88, R76 ;  /* 0x00000058704c723c */ /* 0x044ff0000004184c */
[C---:B------:R-:W-:Y:S01]  /*4ab0*/  HMMA.16816.F32.BF16 R72, R112.reuse, R90, R72 ;  /* 0x0000005a7048723c */ /* 0x040fe20000041848 */
[----:B------:R-:W2:Y:S07]  /*4ac0*/  LDSM.16.M88.4 R88, [R221+0x8800] ;  /* 0x00880000dd58783b */ /* 0x000eae0000000200 */
[C---:B------:R-:W-:Y:S08]  /*4ad0*/  HMMA.16816.F32.BF16 R16, R112.reuse, R96, R16 ;  /* 0x000000607010723c */ /* 0x040ff00000041810 */
[----:B------:R-:W-:Y:S01]  /*4ae0*/  HMMA.16816.F32.BF16 R12, R112, R98, R12 ;  /* 0x00000062700c723c */ /* 0x000fe2000004180c */
[----:B------:R-:W4:Y:S07]  /*4af0*/  LDSM.16.M88.4 R96, [R204+0x3800] ;  /* 0x00380000cc60783b */ /* 0x000f2e0000000200 */
[C---:B-1----:R-:W-:Y:S08]  /*4b00*/  HMMA.16816.F32.BF16 R44, R4.reuse, R54, R44 ;  /* 0x00000036042c723c */ /* 0x042ff0000004182c */
[----:B------:R-:W-:Y:S01]  /*4b10*/  HMMA.16816.F32.BF16 R48, R4, R52, R48 ;  /* 0x000000340430723c */ /* 0x000fe20000041830 */
[----:B------:R-:W-:Y:S07]  /*4b20*/  LDSM.16.M88.4 R52, [R219+0x4800] ;  /* 0x00480000db34783b */ /* 0x000fee0000000200 */
[C---:B------:R-:W-:Y:S08]  /*4b30*/  HMMA.16816.F32.BF16 R80, R112.reuse, R94, R80 ;  /* 0x0000005e7050723c */ /* 0x040ff00000041850 */
[C---:B------:R-:W-:Y:S08]  /*4b40*/  HMMA.16816.F32.BF16 R68, R112.reuse, R84, R68 ;  /* 0x000000547044723c */ /* 0x040ff00000041844 */
[----:B------:R-:W-:Y:S01]  /*4b50*/  HMMA.16816.F32.BF16 R92, R112, R86, R64 ;  /* 0x00000056705c723c */ /* 0x000fe20000041840 */
[----:B------:R-:W-:Y:S04]  /*4b60*/  LDSM.16.M88.4 R84, [R215+0x8000] ;  /* 0x00800000d754783b */ /* 0x000fe80000000200 */
[----:B------:R-:W1:Y:S03]  /*4b70*/  LDSM.16.M88.4 R64, [R218+0x2000] ;  /* 0x00200000da40783b */ /* 0x000e660000000200 */
[C---:B---3--:R-:W-:Y:S08]  /*4b80*/  HMMA.16816.F32.BF16 R44, R8.reuse, R102, R44 ;  /* 0x00000066082c723c */ /* 0x048ff0000004182c */
[----:B------:R-:W-:Y:S01]  /*4b90*/  HMMA.16816.F32.BF16 R48, R8, R100, R48 ;  /* 0x000000640830723c */ /* 0x000fe20000041830 */
[----:B------:R-:W-:Y:S07]  /*4ba0*/  LDSM.16.M88.4 R100, [R215+0x8800] ;  /* 0x00880000d764783b */ /* 0x000fee0000000200 */
[----:B--2---:R-:W-:Y:S08]  /*4bb0*/  HMMA.16816.F32.BF16 R32, R4, R88, R32 ;  /* 0x000000580420723c */ /* 0x004ff00000041820 */
[C---:B----4-:R-:W-:Y:S08]  /*4bc0*/  HMMA.16816.F32.BF16 R60, R112.reuse, R96, R60 ;  /* 0x00000060703c723c */ /* 0x050ff0000004183c */
[----:B------:R-:W-:Y:S01]  /*4bd0*/  HMMA.16816.F32.BF16 R96, R112, R98, R56 ;  /* 0x000000627060723c */ /* 0x000fe20000041838 */
[----:B------:R-:W-:Y:S04]  /*4be0*/  LDSM.16.M88.4 R112, [R204+0x4000] ;  /* 0x00400000cc70783b */ /* 0x000fe80000000200 */
[----:B------:R-:W2:Y:S03]  /*4bf0*/  LDSM.16.M88.4 R56, [R217+0x2000] ;  /* 0x00200000d938783b */ /* 0x000ea60000000200 */
[C---:B------:R-:W-:Y:S01]  /*4c00*/  HMMA.16816.F32.BF16 R28, R4.reuse, R90, R28 ;  /* 0x0000005a041c723c */ /* 0x040fe2000004181c */
[----:B------:R-:W-:Y:S07]  /*4c10*/  LDSM.16.M88.4 R88, [R221+0xa000] ;  /* 0x00a00000dd58783b */ /* 0x000fee0000000200 */
[C---:B------:R-:W-:Y:S08]  /*4c20*/  HMMA.16816.F32.BF16 R24, R4.reuse, R108, R24 ;  /* 0x0000006c0418723c */ /* 0x040ff00000041818 */
[----:B------:R-:W-:Y:S01]  /*4c30*/  HMMA.16816.F32.BF16 R20, R4, R110, R20 ;  /* 0x0000006e0414723c */ /* 0x000fe20000041814 */
[----:B------:R-:W3:Y:S07]  /*4c40*/  LDSM.16.M88.4 R108, [R219+0x5000] ;  /* 0x00500000db6c783b */ /* 0x000eee0000000200 */
[C---:B-1----:R-:W-:Y:S08]  /*4c50*/  HMMA.16816.F32.BF16 R44, R64.reuse, R86, R44 ;  /* 0x00000056402c723c */ /* 0x042ff0000004182c */
[----:B------:R-:W-:Y:S01]  /*4c60*/  HMMA.16816.F32.BF16 R48, R64, R84, R48 ;  /* 0x000000544030723c */ /* 0x000fe20000041830 */
[----:B------:R-:W1:Y:S07]  /*4c70*/  LDSM.16.M88.4 R84, [R204+0x4800] ;  /* 0x00480000cc54783b */ /* 0x000e6e0000000200 */
[C---:B------:R-:W-:Y:S08]  /*4c80*/  HMMA.16816.F32.BF16 R32, R8.reuse, R52, R32 ;  /* 0x000000340820723c */ /* 0x040ff00000041820 */
[----:B------:R-:W-:Y:S01]  /*4c90*/  HMMA.16816.F32.BF16 R28, R8, R54, R28 ;  /* 0x00000036081c723c */ /* 0x000fe2000004181c */
[----:B------:R-:W4:Y:S07]  /*4ca0*/  LDSM.16.M88.4 R52, [R215+0x9000] ;  /* 0x00900000d734783b */ /* 0x000f2e0000000200 */
[C---:B--2---:R-:W-:Y:S08]  /*4cb0*/  HMMA.16816.F32.BF16 R44, R56.reuse, R114, R44 ;  /* 0x00000072382c723c */ /* 0x044ff0000004182c */
[----:B------:R-:W-:Y:S01]  /*4cc0*/  HMMA.16816.F32.BF16 R48, R56, R112, R48 ;  /* 0x000000703830723c */ /* 0x000fe20000041830 */
[----:B------:R-:W2:Y:S07]  /*4cd0*/  LDSM.16.M88.4 R112, [R219+0x5800] ;  /* 0x00580000db70783b */ /* 0x000eae0000000200 */
[----:B------:R-:W-:Y:S08]  /*4ce0*/  HMMA.16816.F32.BF16 R32, R64, R100, R32 ;  /* 0x000000644020723c */ /* 0x000ff00000041820 */
[----:B---3--:R-:W-:Y:S01]  /*4cf0*/  HMMA.16816.F32.BF16 R24, R8, R108, R24 ;  /* 0x0000006c0818723c */ /* 0x008fe20000041818 */
[----:B------:R-:W-:-:S02]  /*4d00*/  FMUL.FTZ R44, R44, c[0x0][0x2ec] ;  /* 0x0000bb002c2c7a20 */ /* 0x000fc40000410000 */
[----:B------:R-:W-:Y:S02]  /*4d10*/  FMUL.FTZ R45, R45, c[0x0][0x2ec] ;  /* 0x0000bb002d2d7a20 */ /* 0x000fe40000410000 */
[----:B------:R-:W-:Y:S02]  /*4d20*/  FMUL.FTZ R46, R46, c[0x0][0x2ec] ;  /* 0x0000bb002e2e7a20 */ /* 0x000fe40000410000 */
[----:B------:R-:W-:Y:S01]  /*4d30*/  FMUL.FTZ R47, R47, c[0x0][0x2ec] ;  /* 0x0000bb002f2f7a20 */ /* 0x000fe20000410000 */
[----:B------:R-:W-:Y:S01]  /*4d40*/  HMMA.16816.F32.BF16 R16, R4, R116, R16 ;  /* 0x000000740410723c */ /* 0x000fe20000041810 */
[----:B------:R-:W-:Y:S01]  /*4d50*/  FMUL.FTZ R3, R48, c[0x0][0x2ec] ;  /* 0x0000bb0030037a20 */ /* 0x000fe20000410000 */
[----:B------:R-:W-:Y:S01]  /*4d60*/  MUFU.TANH R108, R46 ;  /* 0x0000002e006c7308 */ /* 0x000fe20000002400 */
[----:B------:R-:W-:Y:S02]  /*4d70*/  FMUL.FTZ R48, R49, c[0x0][0x2ec] ;  /* 0x0000bb0031307a20 */ /* 0x000fe40000410000 */
[----:B------:R-:W-:-:S03]  /*4d80*/  FMUL.FTZ R51, R51, c[0x0][0x2ec] ;  /* 0x0000bb0033337a20 */ /* 0x000fc60000410000 */
[C---:B------:R-:W-:Y:S02]  /*4d90*/  HMMA.16816.F32.BF16 R12, R4.reuse, R118, R12 ;  /* 0x00000076040c723c */ /* 0x040fe4000004180c */
[----:B------:R-:W3:Y:S06]  /*4da0*/  MUFU.TANH R49, R44 ;  /* 0x0000002c00317308 */ /* 0x000eec0000002400 */
[C---:B------:R-:W-:Y:S02]  /*4db0*/  HMMA.16816.F32.BF16 R104, R4.reuse, R88, R104 ;  /* 0x000000580468723c */ /* 0x040fe40000041868 */
[----:B------:R-:W-:Y:S06]  /*4dc0*/  MUFU.TANH R48, R48 ;  /* 0x0000003000307308 */ /* 0x000fec0000002400 */
[----:B------:R-:W-:Y:S01]  /*4dd0*/  HMMA.16816.F32.BF16 R80, R4, R90, R80 ;  /* 0x0000005a0450723c */ /* 0x000fe20000041850 */
[----:B------:R-:W5:Y:S01]  /*4de0*/  LDSM.16.M88.4 R88, [R204+0x5000] ;  /* 0x00500000cc58783b */ /* 0x000f620000000200 */
[----:B------:R-:W-:Y:S06]  /*4df0*/  MUFU.TANH R51, R51 ;  /* 0x0000003300337308 */ /* 0x000fec0000002400 */
[----:B-1----:R-:W-:Y:S02]  /*4e00*/  HMMA.16816.F32.BF16 R32, R56, R84, R32 ;  /* 0x000000543820723c */ /* 0x002fe40000041820 */
[----:B------:R-:W1:Y:S06]  /*4e10*/  MUFU.TANH R84, R45 ;  /* 0x0000002d00547308 */ /* 0x000e6c0000002400 */
[----:B------:R-:W-:Y:S02]  /*4e20*/  HMMA.16816.F32.BF16 R20, R8, R110, R20 ;  /* 0x0000006e0814723c */ /* 0x000fe40000041814 */
[----:B------:R1:W1:Y:S06]  /*4e30*/  MUFU.TANH R85, R47 ;  /* 0x0000002f00557308 */ /* 0x00026c0000002400 */
[----:B----4-:R-:W-:Y:S02]  /*4e40*/  HMMA.16816.F32.BF16 R24, R64, R52, R24 ;  /* 0x000000344018723c */ /* 0x010fe40000041818 */
[----:B------:R-:W-:Y:S06]  /*4e50*/  MUFU.TANH R3, R3 ;  /* 0x0000000300037308 */ /* 0x000fec0000002400 */
[----:B--2---:R-:W-:Y:S01]  /*4e60*/  HMMA.16816.F32.BF16 R16, R8, R112, R16 ;  /* 0x000000700810723c */ /* 0x004fe20000041810 */
[----:B------:R-:W-:Y:S01]  /*4e70*/  FMUL.FTZ R32, R32, c[0x0][0x2ec] ;  /* 0x0000bb0020207a20 */ /* 0x000fe20000410000 */
[----:B-1----:R-:W1:Y:S01]  /*4e80*/  LDSM.16.M88.4 R44, [R215+0x9800] ;  /* 0x00980000d72c783b */ /* 0x002e620000000200 */
[----:B------:R-:W-:-:S02]  /*4e90*/  FMUL.FTZ R33, R33, c[0x0][0x2ec] ;  /* 0x0000bb0021217a20 */ /* 0x000fc40000410000 */
[----:B------:R-:W-:Y:S02]  /*4ea0*/  FMUL.FTZ R34, R34, c[0x0][0x2ec] ;  /* 0x0000bb0022227a20 */ /* 0x000fe40000410000 */
[----:B------:R-:W-:Y:S01]  /*4eb0*/  FMUL.FTZ R35, R35, c[0x0][0x2ec] ;  /* 0x0000bb0023237a20 */ /* 0x000fe20000410000 */
[----:B------:R-:W-:Y:S01]  /*4ec0*/  HMMA.16816.F32.BF16 R112, R8, R114, R12 ;  /* 0x000000720870723c */ /* 0x000fe2000004180c */
[----:B------:R-:W-:Y:S07]  /*4ed0*/  LDSM.16.M88.4 R12, [R204+0x5800] ;  /* 0x00580000cc0c783b */ /* 0x000fee0000000200 */
[C---:B------:R-:W-:Y:S01]  /*4ee0*/  HMMA.16816.F32.BF16 R28, R64.reuse, R102, R28 ;  /* 0x00000066401c723c */ /* 0x040fe2000004181c */
[----:B------:R-:W2:Y:S07]  /*4ef0*/  LDSM.16.M88.4 R100, [R221+0xa800] ;  /* 0x00a80000dd64783b */ /* 0x000eae0000000200 */
[----:B------:R-:W-:Y:S01]  /*4f00*/  HMMA.16816.F32.BF16 R20, R64, R54, R20 ;  /* 0x000000364014723c */ /* 0x000fe20000041814 */
[----:B------:R-:W4:Y:S07]  /*4f10*/  LDSM.16.M88.4 R52, [R221+0xb000] ;  /* 0x00b00000dd34783b */ /* 0x000f2e0000000200 */
[C---:B-----5:R-:W-:Y:S08]  /*4f20*/  HMMA.16816.F32.BF16 R24, R56.reuse, R88, R24 ;  /* 0x000000583818723c */ /* 0x060ff00000041818 */
[----:B------:R-:W-:Y:S01]  /*4f30*/  HMMA.16816.F32.BF16 R28, R56, R86, R28 ;  /* 0x00000056381c723c */ /* 0x000fe2000004181c */
[----:B------:R-:W5:Y:S07]  /*4f40*/  MUFU.TANH R86, R32 ;  /* 0x0000002000567308 */ /* 0x000f6e0000002400 */
[C---:B-1----:R-:W-:Y:S01]  /*4f50*/  HMMA.16816.F32.BF16 R16, R64.reuse, R44, R16 ;  /* 0x0000002c4010723c */ /* 0x042fe20000041810 */
[----:B------:R-:W1:Y:S07]  /*4f60*/  MUFU.TANH R87, R33 ;  /* 0x0000002100577308 */ /* 0x000e6e0000002400 */
[----:B------:R-:W-:Y:S01]  /*4f70*/  HMMA.16816.F32.BF16 R112, R64, R46, R112 ;  /* 0x0000002e4070723c */ /* 0x000fe20000041870 */
[----:B------:R-:W-:Y:S01]  /*4f80*/  FMUL.FTZ R24, R24, c[0x0][0x2ec] ;  /* 0x0000bb0018187a20 */ /* 0x000fe20000410000 */
[----:B------:R-:W-:Y:S01]  /*4f90*/  LDSM.16.M88.4 R44, [R204+0x6000] ;  /* 0x00600000cc2c783b */ /* 0x000fe20000000200 */
[----:B------:R-:W-:-:S02]  /*4fa0*/  FMUL.FTZ R25, R25, c[0x0][0x2ec] ;  /* 0x0000bb0019197a20 */ /* 0x000fc40000410000 */
[----:B------:R-:W-:Y:S02]  /*4fb0*/  FMUL.FTZ R26, R26, c[0x0][0x2ec] ;  /* 0x0000bb001a1a7a20 */ /* 0x000fe40000410000 */
[----:B------:R-:W-:Y:S01]  /*4fc0*/  FMUL.FTZ R27, R27, c[0x0][0x2ec] ;  /* 0x0000bb001b1b7a20 */ /* 0x000fe20000410000 */
[----:B------:R-:W-:Y:S01]  /*4fd0*/  HMMA.16816.F32.BF16 R20, R56, R90, R20 ;  /* 0x0000005a3814723c */ /* 0x000fe20000041814 */
[----:B------:R-:W-:Y:S01]  /*4fe0*/  MUFU.TANH R90, R24 ;  /* 0x00000018005a7308 */ /* 0x000fe20000002400 */
[----:B------:R-:W-:Y:S02]  /*4ff0*/  FMUL.FTZ R28, R28, c[0x0][0x2ec] ;  /* 0x0000bb001c1c7a20 */ /* 0x000fe40000410000 */
[----:B------:R-:W-:Y:S02]  /*5000*/  FMUL.FTZ R29, R29, c[0x0][0x2ec] ;  /* 0x0000bb001d1d7a20 */ /* 0x000fe40000410000 */
[----:B------:R-:W-:Y:S02]  /*5010*/  FMUL.FTZ R30, R30, c[0x0][0x2ec] ;  /* 0x0000bb001e1e7a20 */ /* 0x000fe40000410000 */
[----:B--2---:R-:W-:Y:S01]  /*5020*/  HMMA.16816.F32.BF16 R72, R4, R102, R72 ;  /* 0x000000660448723c */ /* 0x004fe20000041848 */
[----:B------:R-:W-:Y:S01]  /*5030*/  MUFU.TANH R91, R25 ;  /* 0x00000019005b7308 */ /* 0x000fe20000002400 */
[----:B------:R-:W-:-:S06]  /*5040*/  FMUL.FTZ R31, R31, c[0x0][0x2ec] ;  /* 0x0000bb001f1f7a20 */ /* 0x000fcc0000410000 */
[----:B------:R-:W-:Y:S01]  /*5050*/  HMMA.16816.F32.BF16 R112, R56, R14, R112 ;  /* 0x0000000e3870723c */ /* 0x000fe20000041870 */
[----:B------:R-:W-:Y:S07]  /*5060*/  MUFU.TANH R102, R26 ;  /* 0x0000001a00667308 */ /* 0x000fee0000002400 */
[----:B------:R-:W-:Y:S01]  /*5070*/  HMMA.16816.F32.BF16 R76, R4, R100, R76 ;  /* 0x00000064044c723c */ /* 0x000fe2000004184c */
[----:B------:R2:W-:Y:S01]  /*5080*/  MUFU.TANH R178, R27 ;  /* 0x0000001b00b27308 */ /* 0x0005e20000002400 */
[----:B------:R-:W-:-:S02]  /*5090*/  FMUL.FTZ R20, R20, c[0x0][0x2ec] ;  /* 0x0000bb0014147a20 */ /* 0x000fc40000410000 */
[----:B------:R-:W-:Y:S02]  /*50a0*/  FMUL.FTZ R21, R21, c[0x0][0x2ec] ;  /* 0x0000bb0015157a20 */ /* 0x000fe40000410000 */
[----:B------:R-:W-:Y:S02]  /*50b0*/  FMUL.FTZ R22, R22, c[0x0][0x2ec] ;  /* 0x0000bb0016167a20 */ /* 0x000fe40000410000 */
[----:B------:R-:W-:Y:S01]  /*50c0*/  FMUL.FTZ R23, R23, c[0x0][0x2ec] ;  /* 0x0000bb0017177a20 */ /* 0x000fe20000410000 */
[----:B------:R-:W-:Y:S01]  /*50d0*/  MUFU.TANH R100, R34 ;  /* 0x0000002200647308 */ /* 0x000fe20000002400 */
[----:B----4-:R-:W-:Y:S06]  /*50e0*/  HMMA.16816.F32.BF16 R68, R4, R52, R68 ;  /* 0x000000340444723c */ /* 0x010fec0000041844 */
[----:B------:R-:W-:Y:S01]  /*50f0*/  FMUL.FTZ R112, R112, c[0x0][0x2ec] ;  /* 0x0000bb0070707a20 */ /* 0x000fe20000410000 */
[----:B------:R4:W-:Y:S01]  /*5100*/  MUFU.TANH R101, R35 ;  /* 0x0000002300657308 */ /* 0x0009e20000002400 */
[----:B--2---:R-:W-:Y:S01]  /*5110*/  HMMA.16816.F32.BF16 R24, R56, R12, R16 ;  /* 0x0000000c3818723c */ /* 0x004fe20000041810 */
[----:B------:R-:W2:Y:S01]  /*5120*/  LDSM.16.M88.4 R12, [R219+0x6800] ;  /* 0x00680000db0c783b */ /* 0x000ea20000000200 */
[----:B------:R-:W-:-:S02]  /*5130*/  FMUL.FTZ R113, R113, c[0x0][0x2ec] ;  /* 0x0000bb0071717a20 */ /* 0x000fc40000410000 */
[----:B------:R-:W-:Y:S01]  /*5140*/  FMUL.FTZ R114, R114, c[0x0][0x2ec] ;  /* 0x0000bb0072727a20 */ /* 0x000fe20000410000 */
[----:B------:R-:W-:Y:S01]  /*5150*/  LDSM.16.M88.4 R16, [R221+0xb800] ;  /* 0x00b80000dd10783b */ /* 0x000fe20000000200 */
[----:B------:R-:W-:Y:S01]  /*5160*/  FMUL.FTZ R115, R115, c[0x0][0x2ec] ;  /* 0x0000bb0073737a20 */ /* 0x000fe20000410000 */
[----:B------:R-:W-:Y:S01]  /*5170*/  MUFU.TANH R103, R20 ;  /* 0x0000001400677308 */ /* 0x000fe20000002400 */
[----:B------:R-:W-:Y:S01]  /*5180*/  HMMA.16816.F32.BF16 R92, R4, R54, R92 ;  /* 0x00000036045c723c */ /* 0x000fe2000004185c */
[----:B----4-:R-:W4:Y:S06]  /*5190*/  LDSM.16.M88.4 R32, [R219+0x6000] ;  /* 0x00600000db20783b */ /* 0x010f2c0000000200 */
[----:B------:R-:W-:Y:S08]  /*51a0*/  MUFU.TANH R52, R21 ;  /* 0x0000001500347308 */ /* 0x000ff00000002400 */
[----:B------:R-:W-:Y:S01]  /*51b0*/  MUFU.TANH R177, R22 ;  /* 0x0000001600b17308 */ /* 0x000fe20000002400 */
[----:B------:R-:W-:-:S02]  /*51c0*/  FMUL.FTZ R24, R24, c[0x0][0x2ec] ;  /* 0x0000bb0018187a20 */ /* 0x000fc40000410000 */
[----:B------:R-:W-:Y:S02]  /*51d0*/  FMUL.FTZ R25, R25, c[0x0][0x2ec] ;  /* 0x0000bb0019197a20 */ /* 0x000fe40000410000 */
[----:B------:R-:W-:Y:S02]  /*51e0*/  FMUL.FTZ R26, R26, c[0x0][0x2ec] ;  /* 0x0000bb001a1a7a20 */ /* 0x000fe40000410000 */
[----:B------:R-:W-:Y:S01]  /*51f0*/  FMUL.FTZ R27, R27, c[0x0][0x2ec] ;  /* 0x0000bb001b1b7a20 */ /* 0x000fe20000410000 */
[----:B------:R1:W-:Y:S08]  /*5200*/  MUFU.TANH R176, R23 ;  /* 0x0000001700b07308 */ /* 0x0003f00000002400 */
[----:B------:R-:W-:Y:S01]  /*5210*/  MUFU.TANH R109, R28 ;  /* 0x0000001c006d7308 */ /* 0x000fe20000002400 */
[C---:B--2---:R-:W-:Y:S01]  /*5220*/  HMMA.16816.F32.BF16 R76, R8.reuse, R12, R76 ;  /* 0x0000000c084c723c */ /* 0x044fe2000004184c */
[----:B-1----:R-:W1:Y:S06]  /*5230*/  LDSM.16.M88.4 R20, [R215+0xa800] ;  /* 0x00a80000d714783b */ /* 0x002e6c0000000200 */
[----:B------:R-:W-:Y:S01]  /*5240*/  MUFU.TANH R88, R29 ;  /* 0x0000001d00587308 */ /* 0x000fe20000002400 */
[C---:B------:R-:W-:Y:S01]  /*5250*/  HMMA.16816.F32.BF16 R72, R8.reuse, R14, R72 ;  /* 0x0000000e0848723c */ /* 0x040fe20000041848 */
[----:B------:R-:W2:Y:S06]  /*5260*/  LDSM.16.M88.4 R12, [R204+0x6800] ;  /* 0x00680000cc0c783b */ /* 0x000eac0000000200 */
[----:B------:R-:W1:Y:S01]  /*5270*/  MUFU.TANH R89, R30 ;  /* 0x0000001e00597308 */ /* 0x000e620000002400 */
[C---:B----4-:R-:W-:Y:S07]  /*5280*/  HMMA.16816.F32.BF16 R104, R8.reuse, R32, R104 ;  /* 0x000000200868723c */ /* 0x050fee0000041868 */
[----:B------:R4:W1:Y:S01]  /*5290*/  MUFU.TANH R110, R31 ;  /* 0x0000001f006e7308 */ /* 0x0008620000002400 */
[----:B------:R-:W-:Y:S07]  /*52a0*/  HMMA.16816.F32.BF16 R80, R8, R34, R80 ;  /* 0x000000220850723c */ /* 0x000fee0000041850 */
[----:B------:R-:W1:Y:S01]  /*52b0*/  MUFU.TANH R139, R24 ;  /* 0x00000018008b7308 */ /* 0x000e620000002400 */
[C---:B------:R-:W-:Y:S01]  /*52c0*/  HMMA.16816.F32.BF16 R60, R4.reuse, R16, R60 ;  /* 0x00000010043c723c */ /* 0x040fe2000004183c */
[----:B----4-:R-:W4:Y:S06]  /*52d0*/  LDSM.16.M88.4 R28, [R215+0xa000] ;  /* 0x00a00000d71c783b */ /* 0x010f2c0000000200 */
[----:B------:R-:W-:Y:S01]  /*52e0*/  MUFU.TANH R145, R25 ;  /* 0x0000001900917308 */ /* 0x000fe20000002400 */
[C---:B------:R-:W-:Y:S01]  /*52f0*/  IADD3 R16, R125.reuse, 0x1, RZ ;  /* 0x000000017d107810 */ /* 0x040fe20007ffe0ff */
[----:B------:R-:W-:Y:S01]  /*5300*/  HMMA.16816.F32.BF16 R96, R4, R18, R96 ;  /* 0x000000120460723c */ /* 0x000fe20000041860 */
[----:B------:R-:W-:Y:S01]  /*5310*/  IADD3 R17, R125, 0x9, RZ ;  /* 0x000000097d117810 */ /* 0x000fe20007ffe0ff */
[----:B------:R-:W-:Y:S01]  /*5320*/  LDSM.16.M88.4 R4, [R204+0x7000] ;  /* 0x00700000cc04783b */ /* 0x000fe20000000200 */
[----:B------:R-:W-:-:S02]  /*5330*/  ISETP.GE.AND P6, PT, R16, R189, PT ;  /* 0x000000bd1000720c */ /* 0x000fc40003fc6270 */
[-C--:B------:R-:W-:Y:S01]  /*5340*/  ISETP.GE.AND P4, PT, R16, R188.reuse, PT ;  /* 0x000000bc1000720c */ /* 0x080fe20003f86270 */
[----:B------:R-:W2:Y:S01]  /*5350*/  MUFU.TANH R148, R26 ;  /* 0x0000001a00947308 */ /* 0x000ea20000002400 */
[----:B------:R-:W-:Y:S01]  /*5360*/  IADD3 R16, R125, 0x8, RZ ;  /* 0x000000087d107810 */ /* 0x000fe20007ffe0ff */
[C---:B-1----:R-:W-:Y:S01]  /*5370*/  HMMA.16816.F32.BF16 R76, R64.reuse, R20, R76 ;  /* 0x00000014404c723c */ /* 0x042fe2000004184c */
[-C--:B------:R-:W-:Y:S02]  /*5380*/  ISETP.GE.AND P3, PT, R17, R189.reuse, PT ;  /* 0x000000bd1100720c */ /* 0x080fe40003f66270 */
[C---:B------:R-:W-:Y:S02]  /*5390*/  ISETP.GE.AND P5, PT, R16.reuse, R189, PT ;  /* 0x000000bd1000720c */ /* 0x040fe40003fa6270 */
[----:B------:R-:W-:Y:S01]  /*53a0*/  ISETP.GE.AND P1, PT, R16, R188, PT ;  /* 0x000000bc1000720c */ /* 0x000fe20003f26270 */
[----:B------:R1:W1:Y:S01]  /*53b0*/  MUFU.TANH R149, R27 ;  /* 0x0000001b00957308 */ /* 0x0002620000002400 */
[----:B---3--:R-:W-:Y:S01]  /*53c0*/  FSEL R49, R49, -INF , !P5 ;  /* 0xff80000031317808 */ /* 0x008fe20006800000 */
[----:B------:R-:W-:Y:S01]  /*53d0*/  HMMA.16816.F32.BF16 R72, R64, R22, R72 ;  /* 0x000000164048723c */ /* 0x000fe20000041848 */
[----:B------:R-:W3:Y:S01]  /*53e0*/  LDSM.16.M88.4 R20, [R219+0x7800] ;  /* 0x00780000db14783b */ /* 0x000ee20000000200 */
[----:B------:R-:W-:-:S02]  /*53f0*/  FSEL R108, R108, -INF , !P1 ;  /* 0xff8000006c6c7808 */ /* 0x000fc40004800000 */
[----:B------:R-:W-:Y:S02]  /*5400*/  ISETP.GE.AND P2, PT, R17, R188, PT ;  /* 0x000000bc1100720c */ /* 0x000fe40003f46270 */
[----:B------:R-:W-:Y:S01]  /*5410*/  IADD3 R16, R125, 0x10, RZ ;  /* 0x000000107d107810 */ /* 0x000fe20007ffe0ff */
[----:B------:R-:W3:Y:S01]  /*5420*/  MUFU.TANH R147, R112 ;  /* 0x0000007000937308 */ /* 0x000ee20000002400 */
[----:B------:R-:W-:Y:S02]  /*5430*/  FSEL R84, R84, -INF , !P3 ;  /* 0xff80000054547808 */ /* 0x000fe40005800000 */
[----:B------:R-:W-:Y:S02]  /*5440*/  FSEL R85, R85, -INF , !P2 ;  /* 0xff80000055557808 */ /* 0x000fe40005000000 */
[----:B------:R-:W-:Y:S01]  /*5450*/  FSEL R48, R48, -INF , !P6 ;  /* 0xff80000030307808 */ /* 0x000fe20007000000 */
[----:B-1----:R-:W1:Y:S01]  /*5460*/  LDSM.16.M88.4 R24, [R219+0x7000] ;  /* 0x00700000db18783b */ /* 0x002e620000000200 */
[----:B------:R-:W-:-:S02]  /*5470*/  FSEL R51, R51, -INF , !P4 ;  /* 0xff80000033337808 */ /* 0x000fc40006000000 */
[----:B--2---:R-:W-:Y:S01]  /*5480*/  HMMA.16816.F32.BF16 R76, R56, R12, R76 ;  /* 0x0000000c384c723c */ /* 0x004fe2000004184c */
[CC--:B------:R-:W-:Y:S01]  /*5490*/  ISETP.GE.AND P6, PT, R16.reuse, R189.reuse, PT ;  /* 0x000000bd1000720c */ /* 0x0c0fe20003fc6270 */
[----:B------:R-:W-:Y:S01]  /*54a0*/  MUFU.TANH R146, R113 ;  /* 0x0000007100927308 */ /* 0x000fe20000002400 */
[----:B------:R-:W-:Y:S02]  /*54b0*/  ISETP.GE.AND P4, PT, R16, R188, PT ;  /* 0x000000bc1000720c */ /* 0x000fe40003f86270 */
[----:B-----5:R-:W-:Y:S02]  /*54c0*/  FSEL R86, R86, -INF , !P6 ;  /* 0xff80000056567808 */ /* 0x020fe40007000000 */
[C---:B------:R-:W-:Y:S01]  /*54d0*/  IADD3 R12, R125.reuse, 0x11, RZ ;  /* 0x000000117d0c7810 */ /* 0x040fe20007ffe0ff */
[----:B----4-:R-:W-:Y:S01]  /*54e0*/  HMMA.16816.F32.BF16 R104, R64, R28, R104 ;  /* 0x0000001c4068723c */ /* 0x010fe20000041868 */
[----:B------:R-:W-:Y:S01]  /*54f0*/  IADD3 R13, R125, 0x19, RZ ;  /* 0x000000197d0d7810 */ /* 0x000fe20007ffe0ff */
[----:B------:R-:W2:Y:S01]  /*5500*/  MUFU.TANH R152, R114 ;  /* 0x0000007200987308 */ /* 0x000ea20000002400 */
[----:B------:R-:W-:-:S02]  /*5510*/  ISETP.GE.AND P5, PT, R12, R189, PT ;  /* 0x000000bd0c00720c */ /* 0x000fc40003fa6270 */
[-C--:B------:R-:W-:Y:S02]  /*5520*/  ISETP.GE.AND P1, PT, R12, R188.reuse, PT ;  /* 0x000000bc0c00720c */ /* 0x080fe40003f26270 */
[----:B------:R-:W-:Y:S01]  /*5530*/  IADD3 R12, R125, 0x18, RZ ;  /* 0x000000187d0c7810 */ /* 0x000fe20007ffe0ff */
[----:B------:R-:W-:Y:S01]  /*5540*/  HMMA.16816.F32.BF16 R80, R64, R30, R80 ;  /* 0x0000001e4050723c */ /* 0x000fe20000041850 */
[----:B------:R-:W4:Y:S01]  /*5550*/  LDSM.16.M88.4 R28, [R215+0xb000] ;  /* 0x00b00000d71c783b */ /* 0x000f220000000200 */
[----:B------:R-:W-:Y:S01]  /*5560*/  FSEL R34, R87, -INF , !P5 ;  /* 0xff80000057227808 */ /* 0x000fe20006800000 */
[----:B------:R-:W5:Y:S01]  /*5570*/  MUFU.TANH R153, R115 ;  /* 0x0000007300997308 */ /* 0x000f620000002400 */
[CC--:B------:R-:W-:Y:S02]  /*5580*/  ISETP.GE.AND P3, PT, R12.reuse, R189.reuse, PT ;  /* 0x000000bd0c00720c */ /* 0x0c0fe40003f66270 */
[-C--:B------:R-:W-:Y:S02]  /*5590*/  ISETP.GE.AND P2, PT, R12, R188.reuse, PT ;  /* 0x000000bc0c00720c */ /* 0x080fe40003f46270 */
[----:B------:R-:W-:Y:S01]  /*55a0*/  IADD3 R12, R125, 0x20, RZ ;  /* 0x000000207d0c7810 */ /* 0x000fe20007ffe0ff */
[----:B------:R-:W-:Y:S01]  /*55b0*/  HMMA.16816.F32.BF16 R72, R56, R14, R72 ;  /* 0x0000000e3848723c */ /* 0x000fe20000041848 */
[-C--:B------:R-:W-:Y:S01]  /*55c0*/  ISETP.GE.AND P6, PT, R13, R189.reuse, PT ;  /* 0x000000bd0d00720c */ /* 0x080fe20003fc6270 */
[----:B------:R-:W-:Y:S01]  /*55d0*/  FMUL.FTZ R76, R76, c[0x0][0x2ec] ;  /* 0x0000bb004c4c7a20 */ /* 0x000fe20000410000 */
[-C--:B------:R-:W-:Y:S01]  /*55e0*/  ISETP.GE.AND P5, PT, R12, R189.reuse, PT ;  /* 0x000000bd0c00720c */ /* 0x080fe20003fa6270 */
[----:B------:R-:W-:Y:S01]  /*55f0*/  FMUL.FTZ R78, R78, c[0x0][0x2ec] ;  /* 0x0000bb004e4e7a20 */ /* 0x000fe20000410000 */
[----:B------:R-:W-:Y:S01]  /*5600*/  IADD3 R16, R125, 0x21, RZ ;  /* 0x000000217d107810 */ /* 0x000fe20007ffe0ff */
[----:B------:R-:W-:Y:S01]  /*5610*/  MUFU.TANH R175, R76 ;  /* 0x0000004c00af7308 */ /* 0x000fe20000002400 */
[----:B------:R-:W-:Y:S01]  /*5620*/  FSEL R33, R89, -INF , !P2 ;  /* 0xff80000059217808 */ /* 0x000fe20005000000 */
[C---:B---3--:R-:W-:Y:S01]  /*5630*/  HMMA.16816.F32.BF16 R60, R8.reuse, R20, R60 ;  /* 0x00000014083c723c */ /* 0x048fe2000004183c */
[----:B------:R-:W-:Y:S01]  /*5640*/  ISETP.GE.AND P2, PT, R16, R188, PT ;  /* 0x000000bc1000720c */ /* 0x000fe20003f46270 */
[----:B------:R-:W-:Y:S01]  /*5650*/  FMUL.FTZ R77, R77, c[0x0][0x2ec] ;  /* 0x0000bb004d4d7a20 */ /* 0x000fe20000410000 */
[----:B------:R-:W-:Y:S01]  /*5660*/  IADD3 R17, R125, 0x28, RZ ;  /* 0x000000287d117810 */ /* 0x000fe20007ffe0ff */
[----:B------:R-:W-:Y:S01]  /*5670*/  FMUL.FTZ R79, R79, c[0x0][0x2ec] ;  /* 0x0000bb004f4f7a20 */ /* 0x000fe20000410000 */
[----:B------:R-:W-:Y:S01]  /*5680*/  FSEL R88, R88, -INF , !P6 ;  /* 0xff80000058587808 */ /* 0x000fe20007000000 */
[----:B------:R-:W-:Y:S01]  /*5690*/  MUFU.TANH R171, R78 ;  /* 0x0000004e00ab7308 */ /* 0x000fe20000002400 */
[----:B------:R-:W-:Y:S01]  /*56a0*/  ISETP.GE.AND P6, PT, R17, R189, PT ;  /* 0x000000bd1100720c */ /* 0x000fe20003fc6270 */
[----:B-1----:R-:W-:Y:S01]  /*56b0*/  HMMA.16816.F32.BF16 R68, R8, R24, R68 ;  /* 0x000000180844723c */ /* 0x002fe20000041844 */
[----:B------:R-:W-:-:S05]  /*56c0*/  FSEL R178, R178, -INF , !P2 ;  /* 0xff800000b2b27808 */ /* 0x000fca0005000000 */
[----:B------:R-:W-:Y:S01]  /*56d0*/  MUFU.TANH R174, R77 ;  /* 0x0000004d00ae7308 */ /* 0x000fe20000002400 */
[----:B------:R-:W-:Y:S01]  /*56e0*/  FSEL R25, R100, -INF , !P4 ;  /* 0xff80000064197808 */ /* 0x000fe20006000000 */
[C---:B------:R-:W-:Y:S01]  /*56f0*/  HMMA.16816.F32.BF16 R92, R8.reuse, R26, R92 ;  /* 0x0000001a085c723c */ /* 0x040fe2000004185c */
[----:B------:R-:W-:Y:S01]  /*5700*/  FSEL R24, R101, -INF , !P1 ;  /* 0xff80000065187808 */ /* 0x000fe20004800000 */
[----:B------:R-:W-:Y:S01]  /*5710*/  FMUL.FTZ R72, R72, c[0x0][0x2ec] ;  /* 0x0000bb0048487a20 */ /* 0x000fe20000410000 */
[-C--:B------:R-:W-:Y:S01]  /*5720*/  ISETP.GE.AND P4, PT, R13, R188.reuse, PT ;  /* 0x000000bc0d00720c */ /* 0x080fe20003f86270 */
[----:B------:R-:W-:Y:S01]  /*5730*/  FMUL.FTZ R74, R74, c[0x0][0x2ec] ;  /* 0x0000bb004a4a7a20 */ /* 0x000fe20000410000 */
[-C--:B------:R-:W-:Y:S01]  /*5740*/  ISETP.GE.AND P1, PT, R12, R188.reuse, PT ;  /* 0x000000bc0c00720c */ /* 0x080fe20003f26270 */
[----:B------:R-:W-:Y:S01]  /*5750*/  MUFU.TANH R170, R79 ;  /* 0x0000004f00aa7308 */ /* 0x000fe20000002400 */
[----:B------:R-:W1:Y:S01]  /*5760*/  LDSM.16.M88.4 R12, [R215+0xb800] ;  /* 0x00b80000d70c783b */ /* 0x000e620000000200 */
[----:B------:R-:W-:Y:S01]  /*5770*/  FSEL R26, R109, -INF , !P3 ;  /* 0xff8000006d1a7808 */ /* 0x000fe20005800000 */
[----:B------:R-:W-:Y:S01]  /*5780*/  HMMA.16816.F32.BF16 R96, R8, R22, R96 ;  /* 0x000000160860723c */ /* 0x000fe20000041860 */
[----:B------:R-:W-:Y:S01]  /*5790*/  ISETP.GE.AND P3, PT, R16, R189, PT ;  /* 0x000000bd1000720c */ /* 0x000fe20003f66270 */
[----:B------:R-:W-:Y:S01]  /*57a0*/  FMUL.FTZ R73, R73, c[0x0][0x2ec] ;  /* 0x0000bb0049497a20 */ /* 0x000fe20000410000 */
[----:B------:R-:W-:Y:S01]  /*57b0*/  IADD3 R16, R125, 0x29, RZ ;  /* 0x000000297d107810 */ /* 0x000fe20007ffe0ff */
[----:B------:R-:W-:Y:S01]  /*57c0*/  FMUL.FTZ R75, R75, c[0x0][0x2ec] ;  /* 0x0000bb004b4b7a20 */ /* 0x000fe20000410000 */
[----:B------:R-:W-:Y:S01]  /*57d0*/  FSEL R32, R110, -INF , !P4 ;  /* 0xff8000006e207808 */ /* 0x000fe20006000000 */
[----:B------:R-:W-:Y:S01]  /*57e0*/  MUFU.TANH R173, R72 ;  /* 0x0000004800ad7308 */ /* 0x000fe20000002400 */
[----:B------:R-:W-:Y:S01]  /*57f0*/  ISETP.GE.AND P4, PT, R17, R188, PT ;  /* 0x000000bc1100720c */ /* 0x000fe20003f86270 */
[----:B----4-:R-:W-:Y:S03]  /*5800*/  HMMA.16816.F32.BF16 R68, R64, R28, R68 ;  /* 0x0000001c4044723c */ /* 0x010fe60000041844 */
[----:B------:R-:W-:-:S03]  /*5810*/  FSEL R177, R177, -INF , !P4 ;  /* 0xff800000b1b17808 */ /* 0x000fc60006000000 */
[----:B------:R-:W-:Y:S01]  /*5820*/  MUFU.TANH R167, R74 ;  /* 0x0000004a00a77308 */ /* 0x000fe20000002400 */
[----:B------:R-:W-:Y:S01]  /*5830*/  FSEL R28, R90, -INF , !P5 ;  /* 0xff8000005a1c7808 */ /* 0x000fe20006800000 */
[----:B------:R-:W-:Y:S01]  /*5840*/  HMMA.16816.F32.BF16 R104, R56, R44, R104 ;  /* 0x0000002c3868723c */ /* 0x000fe20000041868 */
[----:B------:R-:W-:Y:S02]  /*5850*/  ISETP.GE.AND P5, PT, R16, R189, PT ;  /* 0x000000bd1000720c */ /* 0x000fe40003fa6270 */
[----:B------:R-:W-:-:S03]  /*5860*/  FSEL R29, R103, -INF , !P6 ;  /* 0xff800000671d7808 */ /* 0x000fc60007000000 */
[----:B------:R-:W-:Y:S01]  /*5870*/  MUFU.TANH R172, R73 ;  /* 0x0000004900ac7308 */ /* 0x000fe20000002400 */
[----:B------:R-:W-:Y:S01]  /*5880*/  FSEL R44, R102, -INF , !P1 ;  /* 0xff800000662c7808 */ /* 0x000fe20004800000 */
[----:B------:R-:W-:Y:S01]  /*5890*/  HMMA.16816.F32.BF16 R80, R56, R46, R80 ;  /* 0x0000002e3850723c */ /* 0x000fe20000041850 */
[----:B------:R-:W-:Y:S02]  /*58a0*/  ISETP.GE.AND P1, PT, R16, R188, PT ;  /* 0x000000bc1000720c */ /* 0x000fe40003f26270 */
[----:B------:R-:W3:Y:S01]  /*58b0*/  LDSM.16.M88.4 R16, [R204+0x7800] ;  /* 0x00780000cc10783b */ /* 0x000ee20000000200 */
[----:B------:R-:W-:Y:S01]  /*58c0*/  FSEL R45, R91, -INF , !P3 ;  /* 0xff8000005b2d7808 */ /* 0x000fe20005800000 */
[----:B------:R-:W-:-:S04]  /*58d0*/  DEPBAR.LE SB0, 0x0 ;  /* 0x000080000000791a */ /* 0x000fc80000000000 */
[----:B------:R-:W-:Y:S01]  /*58e0*/  HMMA.16816.F32.BF16 R92, R64, R30, R92 ;  /* 0x0000001e405c723c */ /* 0x000fe2000004185c */
[----:B------:R-:W-:Y:S01]  /*58f0*/  FSEL R47, R52, -INF , !P5 ;  /* 0xff800000342f7808 */ /* 0x000fe20006800000 */
[----:B------:R-:W-:Y:S01]  /*5900*/  MUFU.TANH R164, R75 ;  /* 0x0000004b00a47308 */ /* 0x000fe20000002400 */
[----:B------:R-:W-:-:S04]  /*5910*/  FSEL R176, R176, -INF , !P1 ;  /* 0xff800000b0b07808 */ /* 0x000fc80004800000 */
[----:B------:R-:W-:Y:S01]  /*5920*/  FMUL.FTZ R105, R105, c[0x0][0x2ec] ;  /* 0x0000bb0069697a20 */ /* 0x000fe20000410000 */
[C---:B-1----:R-:W-:Y:S01]  /*5930*/  HMMA.16816.F32.BF16 R60, R64.reuse, R12, R60 ;  /* 0x0000000c403c723c */ /* 0x042fe2000004183c */
[----:B------:R-:W-:Y:S02]  /*5940*/  FMUL.FTZ R107, R107, c[0x0][0x2ec] ;  /* 0x0000bb006b6b7a20 */ /* 0x000fe40000410000 */
[----:B------:R-:W1:Y:S01]  /*5950*/  MUFU.TANH R161, R105 ;  /* 0x0000006900a17308 */ /* 0x000e620000002400 */
[----:B------:R-:W-:Y:S02]  /*5960*/  FMUL.FTZ R104, R104, c[0x0][0x2ec] ;  /* 0x0000bb0068687a20 */ /* 0x000fe40000410000 */
[----:B------:R-:W-:Y:S02]  /*5970*/  FMUL.FTZ R106, R106, c[0x0][0x2ec] ;  /* 0x0000bb006a6a7a20 */ /* 0x000fe40000410000 */
[----:B------:R-:W-:Y:S01]  /*5980*/  HMMA.16816.F32.BF16 R96, R64, R14, R96 ;  /* 0x0000000e4060723c */ /* 0x000fe20000041860 */
[----:B------:R-:W-:-:S02]  /*5990*/  FMUL.FTZ R80, R80, c[0x0][0x2ec] ;  /* 0x0000bb0050507a20 */ /* 0x000fc40000410000 */
[----:B------:R-:W4:Y:S01]  /*59a0*/  MUFU.TANH R166, R107 ;  /* 0x0000006b00a67308 */ /* 0x000f220000002400 */
[----:B------:R-:W-:Y:S02]  /*59b0*/  FMUL.FTZ R82, R82, c[0x0][0x2ec] ;  /* 0x0000bb0052527a20 */ /* 0x000fe40000410000 */
[----:B------:R-:W-:Y:S02]  /*59c0*/  FMUL.FTZ R81, R81, c[0x0][0x2ec] ;  /* 0x0000bb0051517a20 */ /* 0x000fe40000410000 */
[C---:B------:R-:W-:Y:S01]  /*59d0*/  HMMA.16816.F32.BF16 R68, R56.reuse, R4, R68 ;  /* 0x000000043844723c */ /* 0x040fe20000041844 */
[----:B------:R-:W-:Y:S02]  /*59e0*/  FMUL.FTZ R83, R83, c[0x0][0x2ec] ;  /* 0x0000bb0053537a20 */ /* 0x000fe40000410000 */
[----:B------:R-:W1:Y:S04]  /*59f0*/  MUFU.TANH R160, R104 ;  /* 0x0000006800a07308 */ /* 0x000e680000002400 */
[C---:B------:R-:W-:Y:S01]  /*5a00*/  IADD3 R4, R125.reuse, 0x31, RZ ;  /* 0x000000317d047810 */ /* 0x040fe20007ffe0ff */
[----:B------:R-:W-:Y:S01]  /*5a10*/  HMMA.16816.F32.BF16 R92, R56, R6, R92 ;  /* 0x00000006385c723c */ /* 0x000fe2000004185c */
[----:B------:R-:W-:-:S02]  /*5a20*/  IADD3 R5, R125, 0x30, RZ ;  /* 0x000000307d057810 */ /* 0x000fc40007ffe0ff */
[CC--:B------:R-:W-:Y:S01]  /*5a30*/  ISETP.GE.AND P6, PT, R4.reuse, R189.reuse, PT ;  /* 0x000000bd0400720c */ /* 0x0c0fe20003fc6270 */
[----:B------:R-:W1:Y:S01]  /*5a40*/  MUFU.TANH R165, R106 ;  /* 0x0000006a00a57308 */ /* 0x000e620000002400 */
[-C--:B------:R-:W-:Y:S02]  /*5a50*/  ISETP.GE.AND P4, PT, R4, R188.reuse, PT ;  /* 0x000000bc0400720c */ /* 0x080fe40003f86270 */
[----:B------:R-:W-:Y:S01]  /*5a60*/  IADD3 R4, R125, 0x38, RZ ;  /* 0x000000387d047810 */ /* 0x000fe20007ffe0ff */
[----:B---3--:R-:W-:Y:S01]  /*5a70*/  HMMA.16816.F32.BF16 R60, R56, R16, R60 ;  /* 0x00000010383c723c */ /* 0x008fe2000004183c */
[CC--:B------:R-:W-:Y:S02]  /*5a80*/  ISETP.GE.AND P3, PT, R5.reuse, R189.reuse, PT ;  /* 0x000000bd0500720c */ /* 0x0c0fe40003f66270 */
[----:B------:R-:W-:Y:S01]  /*5a90*/  ISETP.GE.AND P2, PT, R5, R188, PT ;  /* 0x000000bc0500720c */ /* 0x000fe20003f46270 */
[----:B------:R-:W3:Y:S01]  /*5aa0*/  MUFU.TANH R163, R80 ;  /* 0x0000005000a37308 */ /* 0x000ee20000002400 */
[----:B------:R-:W-:-:S02]  /*5ab0*/  ISETP.GE.AND P5, PT, R4, R189, PT ;  /* 0x000000bd0400720c */ /* 0x000fc40003fa6270 */
[-C--:B------:R-:W-:Y:S01]  /*5ac0*/  ISETP.GE.AND P1, PT, R4, R188.reuse, PT ;  /* 0x000000bc0400720c */ /* 0x080fe20003f26270 */
[----:B------:R-:W-:Y:S01]  /*5ad0*/  HMMA.16816.F32.BF16 R16, R56, R18, R96 ;  /* 0x000000123810723c */ /* 0x000fe20000041860 */
[C---:B------:R-:W-:Y:S01]  /*5ae0*/  IADD3 R5, R125.reuse, 0x39, RZ ;  /* 0x000000397d057810 */ /* 0x040fe20007ffe0ff */
[----:B------:R-:W-:Y:S01]  /*5af0*/  FMUL.FTZ R68, R68, c[0x0][0x2ec] ;  /* 0x0000bb0044447a20 */ /* 0x000fe20000410000 */
[----:B------:R-:W-:Y:S01]  /*5b00*/  IADD3 R4, R125, 0x40, RZ ;  /* 0x000000407d047810 */ /* 0x000fe20007ffe0ff */
[----:B------:R-:W1:Y:S01]  /*5b10*/  MUFU.TANH R168, R82 ;  /* 0x0000005200a87308 */ /* 0x000e620000002400 */
[----:B------:R-:W-:Y:S01]  /*5b20*/  FSEL R139, R139, -INF , !P3 ;  /* 0xff8000008b8b7808 */ /* 0x000fe20005800000 */
[----:B------:R-:W-:Y:S01]  /*5b30*/  FMUL.FTZ R70, R70, c[0x0][0x2ec] ;  /* 0x0000bb0046467a20 */ /* 0x000fe20000410000 */
[----:B------:R-:W-:Y:S01]  /*5b40*/  FSEL R148, R148, -INF , !P2 ;  /* 0xff80000094947808 */ /* 0x000fe20005000000 */
[----:B------:R-:W-:Y:S01]  /*5b50*/  FMUL.FTZ R69, R69, c[0x0][0x2ec] ;  /* 0x0000bb0045457a20 */ /* 0x000fe20000410000 */
[----:B------:R-:W-:Y:S01]  /*5b60*/  FSEL R145, R145, -INF , !P6 ;  /* 0xff80000091917808 */ /* 0x000fe20007000000 */
[----:B------:R-:W-:Y:S01]  /*5b70*/  FMUL.FTZ R71, R71, c[0x0][0x2ec] ;  /* 0x0000bb0047477a20 */ /* 0x000fe20000410000 */
[----:B------:R-:W-:Y:S01]  /*5b80*/  FSEL R149, R149, -INF , !P4 ;  /* 0xff80000095957808 */ /* 0x000fe20006000000 */
[----:B------:R-:W1:Y:S01]  /*5b90*/  MUFU.TANH R162, R81 ;  /* 0x0000005100a27308 */ /* 0x000e620000002400 */
[-C--:B------:R-:W-:Y:S01]  /*5ba0*/  ISETP.GE.AND P3, PT, R5, R189.reuse, PT ;  /* 0x000000bd0500720c */ /* 0x080fe20003f66270 */
[----:B------:R-:W-:Y:S01]  /*5bb0*/  FMUL.FTZ R93, R93, c[0x0][0x2ec] ;  /* 0x0000bb005d5d7a20 */ /* 0x000fe20000410000 */
[-C--:B------:R-:W-:Y:S01]  /*5bc0*/  ISETP.GE.AND P2, PT, R5, R188.reuse, PT ;  /* 0x000000bc0500720c */ /* 0x080fe20003f46270 */
[----:B------:R-:W-:Y:S01]  /*5bd0*/  FMUL.FTZ R95, R95, c[0x0][0x2ec] ;  /* 0x0000bb005f5f7a20 */ /* 0x000fe20000410000 */
[-C--:B------:R-:W-:Y:S01]  /*5be0*/  ISETP.GE.AND P6, PT, R4, R189.reuse, PT ;  /* 0x000000bd0400720c */ /* 0x080fe20003fc6270 */
[----:B------:R-:W-:Y:S01]  /*5bf0*/  FMUL.FTZ R92, R92, c[0x0][0x2ec] ;  /* 0x0000bb005c5c7a20 */ /* 0x000fe20000410000 */
[-C--:B------:R-:W-:Y:S01]  /*5c00*/  ISETP.GE.AND P4, PT, R4, R188.reuse, PT ;  /* 0x000000bc0400720c */ /* 0x080fe20003f86270 */
[----:B------:R-:W1:Y:S01]  /*5c10*/  MUFU.TANH R169, R83 ;  /* 0x0000005300a97308 */ /* 0x000e620000002400 */
[C---:B------:R-:W-:Y:S01]  /*5c20*/  IADD3 R5, R125.reuse, 0x41, RZ ;  /* 0x000000417d057810 */ /* 0x040fe20007ffe0ff */
[----:B------:R-:W-:Y:S01]  /*5c30*/  FMUL.FTZ R94, R94, c[0x0][0x2ec] ;  /* 0x0000bb005e5e7a20 */ /* 0x000fe20000410000 */
[----:B------:R-:W-:Y:S01]  /*5c40*/  IADD3 R4, R125, 0x48, RZ ;  /* 0x000000487d047810 */ /* 0x000fe20007ffe0ff */
[----:B------:R-:W-:Y:S01]  /*5c50*/  FMUL.FTZ R16, R16, c[0x0][0x2ec] ;  /* 0x0000bb0010107a20 */ /* 0x000fe20000410000 */
[----:B------:R-:W-:Y:S01]  /*5c60*/  FSEL R147, R147, -INF , !P5 ;  /* 0xff80000093937808 */ /* 0x000fe20006800000 */
[----:B------:R-:W-:Y:S01]  /*5c70*/  FMUL.FTZ R60, R60, c[0x0][0x2ec] ;  /* 0x0000bb003c3c7a20 */ /* 0x000fe20000410000 */
[----:B--2---:R-:W-:Y:S01]  /*5c80*/  FSEL R152, R152, -INF , !P1 ;  /* 0xff80000098987808 */ /* 0x004fe20004800000 */
[----:B------:R-:W2:Y:S01]  /*5c90*/  MUFU.TANH R159, R68 ;  /* 0x00000044009f7308 */ /* 0x000ea20000002400 */
[----:B------:R-:W-:Y:S01]  /*5ca0*/  FSEL R146, R146, -INF , !P3 ;  /* 0xff80000092927808 */ /* 0x000fe20005800000 */
[----:B------:R-:W-:Y:S01]  /*5cb0*/  FMUL.FTZ R61, R61, c[0x0][0x2ec] ;  /* 0x0000bb003d3d7a20 */ /* 0x000fe20000410000 */
[----:B-----5:R-:W-:Y:S01]  /*5cc0*/  FSEL R153, R153, -INF , !P2 ;  /* 0xff80000099997808 */ /* 0x020fe20005000000 */
[----:B------:R-:W-:Y:S01]  /*5cd0*/  FMUL.FTZ R62, R62, c[0x0][0x2ec] ;  /* 0x0000bb003e3e7a20 */ /* 0x000fe20000410000 */
[-C--:B------:R-:W-:Y:S01]  /*5ce0*/  ISETP.GE.AND P5, PT, R5, R189.reuse, PT ;  /* 0x000000bd0500720c */ /* 0x080fe20003fa6270 */
[----:B------:R-:W-:Y:S01]  /*5cf0*/  FMUL.FTZ R63, R63, c[0x0][0x2ec] ;  /* 0x0000bb003f3f7a20 */ /* 0x000fe20000410000 */
[-C--:B------:R-:W-:Y:S01]  /*5d00*/  ISETP.GE.AND P1, PT, R5, R188.reuse, PT ;  /* 0x000000bc0500720c */ /* 0x080fe20003f26270 */
[----:B------:R-:W5:Y:S01]  /*5d10*/  MUFU.TANH R155, R70 ;  /* 0x00000046009b7308 */ /* 0x000f620000002400 */
[C---:B------:R-:W-:Y:S01]  /*5d20*/  ISETP.GE.AND P3, PT, R4.reuse, R189, PT ;  /* 0x000000bd0400720c */ /* 0x040fe20003f66270 */
[----:B------:R-:W-:Y:S01]  /*5d30*/  FMUL.FTZ R17, R17, c[0x0][0x2ec] ;  /* 0x0000bb0011117a20 */ /* 0x000fe20000410000 */
[----:B------:R-:W-:Y:S01]  /*5d40*/  ISETP.GE.AND P2, PT, R4, R188, PT ;  /* 0x000000bc0400720c */ /* 0x000fe20003f46270 */
[----:B------:R-:W-:Y:S01]  /*5d50*/  FMUL.FTZ R18, R18, c[0x0][0x2ec] ;  /* 0x0000bb0012127a20 */ /* 0x000fe20000410000 */
[----:B------:R-:W-:Y:S01]  /*5d60*/  IADD3 R4, R125, 0x50, RZ ;  /* 0x000000507d047810 */ /* 0x000fe20007ffe0ff */
[----:B------:R-:W-:Y:S01]  /*5d70*/  FMUL.FTZ R19, R19, c[0x0][0x2ec] ;  /* 0x0000bb0013137a20 */ /* 0x000fe20000410000 */
[----:B-1----:R-:W-:Y:S01]  /*5d80*/  FSEL R161, R161, -INF , !P5 ;  /* 0xff800000a1a17808 */ /* 0x002fe20006800000 */
[----:B------:R-:W1:Y:S01]  /*5d90*/  MUFU.TANH R158, R69 ;  /* 0x00000045009e7308 */ /* 0x000e620000002400 */
[----:B----4-:R-:W-:-:S02]  /*5da0*/  FSEL R166, R166, -INF , !P1 ;  /* 0xff800000a6a67808 */ /* 0x010fc40004800000 */
[C---:B------:R-:W-:Y:S02]  /*5db0*/  ISETP.GE.AND P5, PT, R4.reuse, R189, PT ;  /* 0x000000bd0400720c */ /* 0x040fe40003fa6270 */
[----:B------:R-:W-:Y:S02]  /*5dc0*/  ISETP.GE.AND P1, PT, R4, R188, PT ;  /* 0x000000bc0400720c */ /* 0x000fe40003f26270 */
[C---:B------:R-:W-:Y:S01]  /*5dd0*/  IADD3 R5, R125.reuse, 0x49, RZ ;  /* 0x000000497d057810 */ /* 0x040fe20007ffe0ff */
[----:B------:R-:W4:Y:S01]  /*5de0*/  MUFU.TANH R154, R71 ;  /* 0x00000047009a7308 */ /* 0x000f220000002400 */
[----:B------:R-:W-:Y:S02]  /*5df0*/  IADD3 R4, R125, 0x51, RZ ;  /* 0x000000517d047810 */ /* 0x000fe40007ffe0ff */
[----:B------:R-:W-:Y:S02]  /*5e00*/  FSEL R160, R160, -INF , !P6 ;  /* 0xff800000a0a07808 */ /* 0x000fe40007000000 */
[----:B------:R-:W-:-:S02]  /*5e10*/  FSEL R165, R165, -INF , !P4 ;  /* 0xff800000a5a57808 */ /* 0x000fc40006000000 */
[----:B---3--:R-:W-:Y:S01]  /*5e20*/  FSEL R163, R163, -INF , !P3 ;  /* 0xff800000a3a37808 */ /* 0x008fe20005800000 */
[----:B------:R-:W3:Y:S01]  /*5e30*/  MUFU.TANH R156, R93 ;  /* 0x0000005d009c7308 */ /* 0x000ee20000002400 */
[----:B------:R-:W-:Y:S02]  /*5e40*/  FSEL R168, R168, -INF , !P2 ;  /* 0xff800000a8a87808 */ /* 0x000fe40005000000 */
[CC--:B------:R-:W-:Y:S02]  /*5e50*/  ISETP.GE.AND P6, PT, R5.reuse, R189.reuse, PT ;  /* 0x000000bd0500720c */ /* 0x0c0fe40003fc6270 */
[-C--:B------:R-:W-:Y:S02]  /*5e60*/  ISETP.GE.AND P4, PT, R5, R188.reuse, PT ;  /* 0x000000bc0500720c */ /* 0x080fe40003f86270 */
[C---:B------:R-:W-:Y:S01]  /*5e70*/  ISETP.GE.AND P3, PT, R4.reuse, R189, PT ;  /* 0x000000bd0400720c */ /* 0x040fe20003f66270 */
[----:B------:R-:W1:Y:S01]  /*5e80*/  MUFU.TANH R150, R95 ;  /* 0x0000005f00967308 */ /* 0x000e620000002400 */
[----:B------:R-:W-:-:S02]  /*5e90*/  ISETP.GE.AND P2, PT, R4, R188, PT ;  /* 0x000000bc0400720c */ /* 0x000fc40003f46270 */
[----:B------:R-:W-:Y:S02]  /*5ea0*/  IADD3 R4, R125, 0x58, RZ ;  /* 0x000000587d047810 */ /* 0x000fe40007ffe0ff */
[----:B------:R-:W-:Y:S02]  /*5eb0*/  FSEL R162, R162, -INF , !P6 ;  /* 0xff800000a2a27808 */ /* 0x000fe40007000000 */
[----:B------:R-:W-:Y:S01]  /*5ec0*/  FSEL R169, R169, -INF , !P4 ;  /* 0xff800000a9a97808 */ /* 0x000fe20006000000 */
[----:B------:R-:W1:Y:S01]  /*5ed0*/  MUFU.TANH R142, R16 ;  /* 0x00000010008e7308 */ /* 0x000e620000002400 */
[C---:B------:R-:W-:Y:S02]  /*5ee0*/  ISETP.GE.AND P6, PT, R4.reuse, R189, PT ;  /* 0x000000bd0400720c */ /* 0x040fe40003fc6270 */
[----:B------:R-:W-:Y:S02]  /*5ef0*/  ISETP.GE.AND P4, PT, R4, R188, PT ;  /* 0x000000bc0400720c */ /* 0x000fe40003f86270 */
[----:B------:R-:W-:-:S02]  /*5f00*/  IADD3 R4, R125, 0x59, RZ ;  /* 0x000000597d047810 */ /* 0x000fc40007ffe0ff */
[----:B------:R-:W-:Y:S01]  /*5f10*/  FSEL R175, R175, -INF , !P5 ;  /* 0xff800000afaf7808 */ /* 0x000fe20006800000 */
[----:B------:R-:W1:Y:S01]  /*5f20*/  MUFU.TANH R157, R92 ;  /* 0x0000005c009d7308 */ /* 0x000e620000002400 */
[----:B------:R-:W-:Y:S02]  /*5f30*/  FSEL R171, R171, -INF , !P1 ;  /* 0xff800000abab7808 */ /* 0x000fe40004800000 */
[C---:B------:R-:W-:Y:S02]  /*5f40*/  ISETP.GE.AND P5, PT, R4.reuse, R189, PT ;  /* 0x000000bd0400720c */ /* 0x040fe40003fa6270 */
[----:B------:R-:W-:Y:S02]  /*5f50*/  ISETP.GE.AND P1, PT, R4, R188, PT ;  /* 0x000000bc0400720c */ /* 0x000fe40003f26270 */
[C---:B------:R-:W-:Y:S01]  /*5f60*/  IADD3 R5, R125.reuse, 0x60, RZ ;  /* 0x000000607d057810 */ /* 0x040fe20007ffe0ff */
[----:B------:R-:W1:Y:S01]  /*5f70*/  MUFU.TANH R151, R94 ;  /* 0x0000005e00977308 */ /* 0x000e620000002400 */
[----:B------:R-:W-:-:S02]  /*5f80*/  IADD3 R4, R125, 0x61, RZ ;  /* 0x000000617d047810 */ /* 0x000fc40007ffe0ff */
[----:B------:R-:W-:Y:S02]  /*5f90*/  FSEL R174, R174, -INF , !P3 ;  /* 0xff800000aeae7808 */ /* 0x000fe40005800000 */
[----:B------:R-:W-:Y:S02]  /*5fa0*/  FSEL R170, R170, -INF , !P2 ;  /* 0xff800000aaaa7808 */ /* 0x000fe40005000000 */
[----:B------:R-:W-:Y:S01]  /*5fb0*/  FSEL R173, R173, -INF , !P6 ;  /* 0xff800000adad7808 */ /* 0x000fe20007000000 */
[----:B------:R-:W1:Y:S01]  /*5fc0*/  MUFU.TANH R144, R60 ;  /* 0x0000003c00907308 */ /* 0x000e620000002400 */
[----:B------:R-:W-:Y:S02]  /*5fd0*/  FSEL R167, R167, -INF , !P4 ;  /* 0xff800000a7a77808 */ /* 0x000fe40006000000 */
[C---:B------:R-:W-:Y:S02]  /*5fe0*/  ISETP.GE.AND P3, PT, R5.reuse, R189, PT ;  /* 0x000000bd0500720c */ /* 0x040fe40003f66270 */
[----:B------:R-:W-:-:S02]  /*5ff0*/  ISETP.GE.AND P2, PT, R5, R188, PT ;  /* 0x000000bc0500720c */ /* 0x000fc40003f46270 */
[CC--:B------:R-:W-:Y:S01]  /*6000*/  ISETP.GE.AND P6, PT, R4.reuse, R189.reuse, PT ;  /* 0x000000bd0400720c */ /* 0x0c0fe20003fc6270 */
[----:B------:R-:W-:Y:S01]  /*6010*/  MUFU.TANH R143, R61 ;  /* 0x0000003d008f7308 */ /* 0x000fe20000002400 */
[----:B------:R-:W-:Y:S02]  /*6020*/  ISETP.GE.AND P4, PT, R4, R188, PT ;  /* 0x000000bc0400720c */ /* 0x000fe40003f86270 */
[----:B------:R-:W-:Y:S02]  /*6030*/  IADD3 R4, R125, 0x69, RZ ;  /* 0x000000697d047810 */ /* 0x000fe40007ffe0ff */
[----:B--2---:R-:W-:Y:S02]  /*6040*/  FSEL R159, R159, -INF , !P3 ;  /* 0xff8000009f9f7808 */ /* 0x004fe40005800000 */
[----:B-----5:R-:W-:Y:S01]  /*6050*/  FSEL R155, R155, -INF , !P2 ;  /* 0xff8000009b9b7808 */ /* 0x020fe20005000000 */
[----:B------:R-:W2:Y:S01]  /*6060*/  MUFU.TANH R138, R62 ;  /* 0x0000003e008a7308 */ /* 0x000ea20000002400 */
[----:B------:R-:W-:-:S02]  /*6070*/  ISETP.GE.AND P3, PT, R4, R189, PT ;  /* 0x000000bd0400720c */ /* 0x000fc40003f66270 */
[-C--:B------:R-:W-:Y:S02]  /*6080*/  ISETP.GE.AND P2, PT, R4, R188.reuse, PT ;  /* 0x000000bc0400720c */ /* 0x080fe40003f46270 */
[----:B------:R-:W-:Y:S02]  /*6090*/  IADD3 R4, R125, 0x70, RZ ;  /* 0x000000707d047810 */ /* 0x000fe40007ffe0ff */
[----:B-1----:R-:W-:Y:S01]  /*60a0*/  FSEL R158, R158, -INF , !P6 ;  /* 0xff8000009e9e7808 */ /* 0x002fe20007000000 */
[----:B------:R-:W1:Y:S01]  /*60b0*/  MUFU.TANH R137, R63 ;  /* 0x0000003f00897308 */ /* 0x000e620000002400 */
[----:B----4-:R-:W-:Y:S02]  /*60c0*/  FSEL R154, R154, -INF , !P4 ;  /* 0xff8000009a9a7808 */ /* 0x010fe40006000000 */
[C---:B------:R-:W-:Y:S02]  /*60d0*/  ISETP.GE.AND P6, PT, R4.reuse, R189, PT ;  /* 0x000000bd0400720c */ /* 0x040fe40003fc6270 */
[----:B------:R-:W-:-:S02]  /*60e0*/  ISETP.GE.AND P4, PT, R4, R188, PT ;  /* 0x000000bc0400720c */ /* 0x000fc40003f86270 */
[C---:B------:R-:W-:Y:S01]  /*60f0*/  IADD3 R4, R125.reuse, 0x78, RZ ;  /* 0x000000787d047810 */ /* 0x040fe20007ffe0ff */
[----:B------:R-:W-:Y:S01]  /*6100*/  MUFU.TANH R140, R17 ;  /* 0x00000011008c7308 */ /* 0x000fe20000002400 */
[----:B---3--:R-:W-:Y:S02]  /*6110*/  FSEL R156, R156, -INF , !P3 ;  /* 0xff8000009c9c7808 */ /* 0x008fe40005800000 */
[----:B------:R-:W-:Y:S02]  /*6120*/  FSEL R150, R150, -INF , !P2 ;  /* 0xff80000096967808 */ /* 0x000fe40005000000 */
[C---:B------:R-:W-:Y:S02]  /*6130*/  ISETP.GE.AND P3, PT, R4.reuse, R189, PT ;  /* 0x000000bd0400720c */ /* 0x040fe40003f66270 */
[----:B------:R-:W-:Y:S01]  /*6140*/  ISETP.GE.AND P2, PT, R4, R188, PT ;  /* 0x000000bc0400720c */ /* 0x000fe20003f46270 */
[----:B------:R-:W-:Y:S01]  /*6150*/  FMUL.FTZ R4, R50, c[0x0][0x2ec] ;  /* 0x0000bb0032047a20 */ /* 0x000fe20000410000 */
[----:B------:R-:W-:Y:S01]  /*6160*/  IADD3 R5, R125, 0x68, RZ ;  /* 0x000000687d057810 */ /* 0x000fe20007ffe0ff */
[----:B------:R-:W3:Y:S01]  /*6170*/  MUFU.TANH R67, R18 ;  /* 0x0000001200437308 */ /* 0x000ee20000002400 */
[----:B------:R-:W-:-:S02]  /*6180*/  FSEL R142, R142, -INF , !P3 ;  /* 0xff8000008e8e7808 */ /* 0x000fc40005800000 */
[----:B------:R-:W-:Y:S02]  /*6190*/  FSEL R172, R172, -INF , !P5 ;  /* 0xff800000acac7808 */ /* 0x000fe40006800000 */
[----:B------:R-:W-:Y:S02]  /*61a0*/  FSEL R164, R164, -INF , !P1 ;  /* 0xff800000a4a47808 */ /* 0x000fe40004800000 */
[----:B------:R-:W-:Y:S01]  /*61b0*/  ISETP.GT.AND P3, PT, R229, R224, PT ;  /* 0x000000e0e500720c */ /* 0x000fe20003f64270 */
[----:B------:R-:W4:Y:S01]  /*61c0*/  MUFU.TANH R4, R4 ;  /* 0x0000000400047308 */ /* 0x000f220000002400 */
[----:B------:R-:W-:Y:S01]  /*61d0*/  BAR.SYNC.DEFER_BLOCKING 0x0 ;  /* 0x0000000000007b1d */ /* 0x000fe20000010000 */
[C---:B------:R-:W-:Y:S02]  /*61e0*/  ISETP.GE.AND P5, PT, R5.reuse, R189, PT ;  /* 0x000000bd0500720c */ /* 0x040fe40003fa6270 */
[----:B------:R-:W-:Y:S02]  /*61f0*/  ISETP.GE.AND P1, PT, R5, R188, PT ;  /* 0x000000bc0500720c */ /* 0x000fe40003f26270 */
[----:B------:R-:W-:-:S02]  /*6200*/  IADD3 R5, R125, 0x71, RZ ;  /* 0x000000717d057810 */ /* 0x000fc40007ffe0ff */
[----:B------:R-:W5:Y:S01]  /*6210*/  MUFU.TANH R65, R19 ;  /* 0x0000001300417308 */ /* 0x000f620000002400 */
[----:B------:R-:W-:Y:S02]  /*6220*/  FSEL R157, R157, -INF , !P5 ;  /* 0xff8000009d9d7808 */ /* 0x000fe40006800000 */
[----:B------:R-:W-:Y:S02]  /*6230*/  FSEL R151, R151, -INF , !P1 ;  /* 0xff80000097977808 */ /* 0x000fe40004800000 */
[C---:B------:R-:W-:Y:S02]  /*6240*/  ISETP.GE.AND P5, PT, R5.reuse, R189, PT ;  /* 0x000000bd0500720c */ /* 0x040fe40003fa6270 */
[----:B------:R-:W-:Y:S02]  /*6250*/  ISETP.GE.AND P1, PT, R5, R188, PT ;  /* 0x000000bc0500720c */ /* 0x000fe40003f26270 */
[----:B------:R-:W-:Y:S02]  /*6260*/  IADD3 R5, R125, 0x79, RZ ;  /* 0x000000797d057810 */ /* 0x000fe40007ffe0ff */
[----:B------:R-:W-:-:S02]  /*6270*/  FSEL R144, R144, -INF , !P6 ;  /* 0xff80000090907808 */ /* 0x000fc40007000000 */
[----:B--2---:R-:W-:Y:S02]  /*6280*/  FSEL R138, R138, -INF , !P4 ;  /* 0xff8000008a8a7808 */ /* 0x004fe40006000000 */
[----:B------:R-:W-:Y:S02]  /*6290*/  FSEL R143, R143, -INF , !P5 ;  /* 0xff8000008f8f7808 */ /* 0x000fe40006800000 */
[----:B-1----:R-:W-:Y:S02]  /*62a0*/  FSEL R137, R137, -INF , !P1 ;  /* 0xff80000089897808 */ /* 0x002fe40004800000 */
[CC--:B------:R-:W-:Y:S02]  /*62b0*/  ISETP.GE.AND P6, PT, R125.reuse, R189.reuse, PT ;  /* 0x000000bd7d00720c */ /* 0x0c0fe40003fc6270 */
[----:B------:R-:W-:Y:S02]  /*62c0*/  ISETP.GE.AND P4, PT, R125, R188, PT ;  /* 0x000000bc7d00720c */ /* 0x000fe40003f86270 */
[----:B------:R-:W-:-:S02]  /*62d0*/  ISETP.GE.AND P5, PT, R5, R189, PT ;  /* 0x000000bd0500720c */ /* 0x000fc40003fa6270 */
[----:B------:R-:W-:Y:S02]  /*62e0*/  ISETP.GE.AND P1, PT, R5, R188, PT ;  /* 0x000000bc0500720c */ /* 0x000fe40003f26270 */
[----:B---3--:R-:W-:Y:S02]  /*62f0*/  FSEL R67, R67, -INF , !P2 ;  /* 0xff80000043437808 */ /* 0x008fe40005000000 */
[----:B------:R-:W-:Y:S02]  /*6300*/  FSEL R3, R3, -INF , !P6 ;  /* 0xff80000003037808 */ /* 0x000fe40007000000 */
[----:B----4-:R-:W-:Y:S02]  /*6310*/  FSEL R4, R4, -INF , !P4 ;  /* 0xff80000004047808 */ /* 0x010fe40006000000 */
[----:B------:R-:W-:Y:S02]  /*6320*/  FSEL R140, R140, -INF , !P5 ;  /* 0xff8000008c8c7808 */ /* 0x000fe40006800000 */
[----:B-----5:R-:W-:Y:S01]  /*6330*/  FSEL R65, R65, -INF , !P1 ;  /* 0xff80000041417808 */ /* 0x020fe20004800000 */
[----:B------:R-:W-:Y:S05]  /*6340*/  @!P3 BRA `(.L_x_1599) ;  /* 0x00000e300000b947 */ /* 0x000fea0003800000 */
[----:B------:R-:W-:Y:S05]  /*6350*/  @!P0 BRA `(.L_x_1600) ;  /* 0x000003a000008947 */ /* 0x000fea0003800000 */
[----:B------:R-:W1:Y:S01]  /*6360*/  I2F.RP R12, R39 ;  /* 0x00000027000c7306 */ /* 0x000e620000209400 */
[----:B------:R-:W-:-:S02]  /*6370*/  IADD3 R10, R41, -0x80, RZ ;  /* 0xffffff80290a7810 */ /* 0x000fc40007ffe0ff */
[----:B------:R-:W-:Y:S02]  /*6380*/  IABS R8, R41 ;  /* 0x0000002900087213 */ /* 0x000fe40000000000 */
[----:B------:R-:W-:Y:S02]  /*6390*/  IABS R6, R10 ;  /* 0x0000000a00067213 */ /* 0x000fe40000000000 */
        /* <DEDUP_REMOVED lines=12> */
[----:B------:R-:W-:Y:S01]  /*6460*/  IMAD.MOV R7, RZ, RZ, -R11 ;  /* 0x000000ffff077224 */ /* 0x000fe200078e0a0b */
[----:B------:R-:W-:-:S03]  /*6470*/  IADD3 R5, -R9, RZ, RZ ;  /* 0x000000ff09057210 */ /* 0x000fc60007ffe1ff */
[C---:B------:R-:W-:Y:S02]  /*6480*/  IMAD R7, R39.reuse, R7, R8 ;  /* 0x0000000727077224 */ /* 0x040fe400078e0208 */
[----:B------:R-:W-:-:S03]  /*6490*/  IMAD R5, R39, R5, R6 ;  /* 0x0000000527057224 */ /* 0x000fc600078e0206 */
[C---:B------:R-:W-:Y:S02]  /*64a0*/  ISETP.GT.U32.AND P1, PT, R39.reuse, R7, PT ;  /* 0x000000072700720c */ /* 0x040fe40003f24070 */
[----:B------:R-:W-:-:S11]  /*64b0*/  ISETP.GT.U32.AND P2, PT, R39, R5, PT ;  /* 0x000000052700720c */ /* 0x000fd60003f44070 */
[--C-:B------:R-:W-:Y:S01]  /*64c0*/  @!P1 IMAD.IADD R7, R7, 0x1, -R39.reuse ;  /* 0x0000000107079824 */ /* 0x100fe200078e0a27 */
[----:B------:R-:W-:Y:S01]  /*64d0*/  @!P1 IADD3 R11, R11, 0x1, RZ ;  /* 0x000000010b0b9810 */ /* 0x000fe20007ffe0ff */
[----:B------:R-:W-:Y:S01]  /*64e0*/  @!P2 IMAD.IADD R5, R5, 0x1, -R39 ;  /* 0x000000010505a824 */ /* 0x000fe200078e0a27 */
[----:B------:R-:W-:Y:S02]  /*64f0*/  ISETP.GE.AND P1, PT, R10, RZ, PT ;  /* 0x000000ff0a00720c */ /* 0x000fe40003f26270 */
[-C--:B------:R-:W-:Y:S02]  /*6500*/  ISETP.GE.U32.AND P6, PT, R7, R39.reuse, PT ;  /* 0x000000270700720c */ /* 0x080fe40003fc6070 */
[----:B------:R-:W-:Y:S02]  /*6510*/  ISETP.GE.U32.AND P5, PT, R5, R39, PT ;  /* 0x000000270500720c */ /* 0x000fe40003fa6070 */
[----:B------:R-:W-:Y:S02]  /*6520*/  @!P2 IADD3 R9, R9, 0x1, RZ ;  /* 0x000000010909a810 */ /* 0x000fe40007ffe0ff */
[----:B------:R-:W-:-:S02]  /*6530*/  ISETP.NE.AND P2, PT, RZ, c[0x0][0x2d0], PT ;  /* 0x0000b400ff007a0c */ /* 0x000fc40003f45270 */
[----:B------:R-:W-:-:S05]  /*6540*/  LOP3.LUT R7, RZ, c[0x0][0x2d0], RZ, 0x33, !PT ;  /* 0x0000b400ff077a12 */ /* 0x000fca00078e33ff */
[----:B------:R-:W-:Y:S02]  /*6550*/  @P6 IADD3 R11, R11, 0x1, RZ ;  /* 0x000000010b0b6810 */ /* 0x000fe40007ffe0ff */
[----:B------:R-:W-:Y:S02]  /*6560*/  @P5 IADD3 R9, R9, 0x1, RZ ;  /* 0x0000000109095810 */ /* 0x000fe40007ffe0ff */
[----:B------:R-:W-:-:S03]  /*6570*/  MOV R5, R11 ;  /* 0x0000000b00057202 */ /* 0x000fc60000000f00 */
[----:B------:R-:W-:Y:S02]  /*6580*/  @!P1 IMAD.MOV R9, RZ, RZ, -R9 ;  /* 0x000000ffff099224 */ /* 0x000fe400078e0a09 */
[----:B------:R-:W-:-:S05]  /*6590*/  @!P4 IMAD.MOV R5, RZ, RZ, -R5 ;  /* 0x000000ffff05c224 */ /* 0x000fca00078e0a05 */
[C---:B------:R-:W-:Y:S02]  /*65a0*/  SEL R5, R7.reuse, R5, !P2 ;  /* 0x0000000507057207 */ /* 0x040fe40005000000 */
[----:B------:R-:W-:-:S03]  /*65b0*/  SEL R7, R7, R9, !P2 ;  /* 0x0000000907077207 */ /* 0x000fc60005000000 */
[----:B------:R-:W-:-:S04]  /*65c0*/  IMAD.WIDE R10, R5, 0x4, R234 ;  /* 0x00000004050a7825 */ /* 0x000fc800078e02ea */
[----:B------:R-:W-:Y:S01]  /*65d0*/  IMAD.WIDE R8, R7, 0x4, R234 ;  /* 0x0000000407087825 */ /* 0x000fe200078e02ea */
[----:B------:R1:W2:Y:S05]  /*65e0*/  LDG.E R6, [R10.64] ;  /* 0x0000000e0a067981 */ /* 0x0002aa000c1e1900 */
[----:B------:R-:W2:Y:S01]  /*65f0*/  LDG.E R8, [R8.64] ;  /* 0x0000000e08087981 */ /* 0x000ea2000c1e1900 */
[----:B------:R-:W-:Y:S01]  /*6600*/  IADD3 R5, R5, -R7, RZ ;  /* 0x8000000705057210 */ /* 0x000fe20007ffe0ff */
[----:B------:R-:W-:-:S04]  /*6610*/  IMAD.MOV.U32 R7, RZ, RZ, c[0x0][0x2d0] ;  /* 0x0000b400ff077624 */ /* 0x000fc800078e00ff */
[----:B------:R-:W-:-:S05]  /*6620*/  IMAD R7, R5, R7, -0x80 ;  /* 0xffffff8005077424 */ /* 0x000fca00078e0207 */
[----:B------:R-:W-:-:S05]  /*6630*/  SHF.R.S32.HI R5, RZ, 0x1f, R7 ;  /* 0x0000001fff057819 */ /* 0x000fca0000011407 */
[----:B------:R-:W-:Y:S02]  /*6640*/  IMAD R5, R5, c[0x0][0x198], RZ ;  /* 0x0000660005057a24 */ /* 0x000fe400078e02ff */
[----:B-1----:R-:W-:-:S04]  /*6650*/  IMAD.WIDE.U32 R10, R7, c[0x0][0x198], RZ ;  /* 0x00006600070a7a25 */ /* 0x002fc800078e00ff */
        /* <DEDUP_REMOVED lines=10> */
.L_x_1600:
[----:B------:R-:W-:-:S04]  /*6700*/  LEA R120, -R120, RZ, 0x7 ;  /* 0x000000ff78787211 */ /* 0x000fc800078e39ff */
[----:B------:R-:W-:Y:S02]  /*6710*/  SHF.R.S32.HI R9, RZ, 0x1f, R120 ;  /* 0x0000001fff097819 */ /* 0x000fe40000011478 */
.L_x_1601:
        /* <DEDUP_REMOVED lines=78> */
[C---:B------:R-:W-:Y:S01]  /*6c00*/  @!P2 LEA R12, P5, R6.reuse, c[0x0][0x168], 0x1 ;  /* 0x00005a00060caa11 */ /* 0x040fe200078a08ff */
        /* <DEDUP_REMOVED lines=18> */
[----:B------:R-:W-:Y:S01]  /*6d30*/  @!P2 LEA R60, P1, R8, c[0x0][0x168], 0x1 ;  /* 0x00005a00083caa11 */ /* 0x000fe200078208ff */
[----:B------:R1:W-:Y:S01]  /*6d40*/  @P2 STS.128 [R230+0x9800], RZ ;  /* 0x009800ffe6002388 */ /* 0x0003e20000000c00 */
[----:B--2---:R-:W-:Y:S01]  /*6d50*/  @!P4 LEA R58, P6, R10, c[0x0][0x168], 0x1 ;  /* 0x00005a000a3aca11 */ /* 0x004fe200078c08ff */
        /* <DEDUP_REMOVED lines=10> */
[--C-:B------:R-:W-:Y:S01]  /*6e00*/  @!P2 IMAD.X R8, R6, 0x1, R133.reuse, P1 ;  /* 0x000000010608a824 */ /* 0x100fe200008e0685 */
        /* <DEDUP_REMOVED lines=8> */
[----:B---3--:R-:W-:Y:S01]  /*6e90*/  @!P4 LEA R20, P1, R10, c[0x0][0x168], 0x1 ;  /* 0x00005a000a14ca11 */ /* 0x008fe200078208ff */
        /* <DEDUP_REMOVED lines=42> */
.L_x_1603:
[----:B------:R-:W-:Y:S05]  /*7140*/  BSYNC B0 ;  /* 0x0000000000007941 */ /* 0x000fea0003800000 */
.L_x_1602:
[----:B------:R-:W0:Y:S01]  /*7150*/  LDGDEPBAR ;  /* 0x00000000000079af */ /* 0x000e220000000000 */
[----:B------:R-:W-:-:S04]  /*7160*/  IADD3 R134, P1, R120, R134, RZ ;  /* 0x0000008678867210 */ /* 0x000fc80007f3e0ff */
[----:B------:R-:W-:Y:S02]  /*7170*/  IADD3.X R133, R9, R133, RZ, P1, !PT ;  /* 0x0000008509857210 */ /* 0x000fe40000ffe4ff */
.L_x_1599:
        /* <DEDUP_REMOVED lines=65> */
[----:B------:R-:W-:Y:S01]  /*7590*/  LDSM.16.MT88.4 R92, [R216+0x10000] ;  /* 0x01000000d85c783b */ /* 0x000fe20000004200 */
[----:B------:R-:W-:-:S02]  /*75a0*/  LEA R213, R0, R216, 0x1 ;  /* 0x000000d800d57211 */ /* 0x000fc400078e08ff */
[----:B------:R-:W-:Y:S01]  /*75b0*/  LEA R212, R0, R214, 0x1 ;  /* 0x000000d600d47211 */ /* 0x000fe200078e08ff */
[----:B------:R-:W-:Y:S04]  /*75c0*/  LDSM.16.MT88.4 R124, [R216+0xc000] ;  /* 0x00c00000d87c783b */ /* 0x000fe80000004200 */
[----:B------:R-:W-:Y:S04]  /*75d0*/  LDSM.16.MT88.4 R100, [R212+0xc000] ;  /* 0x00c00000d464783b */ /* 0x000fe80000004200 */
[----:B------:R-:W-:Y:S04]  /*75e0*/  LDSM.16.MT88.4 R116, [R214+0xc000] ;  /* 0x00c00000d674783b */ /* 0x000fe80000004200 */
[----:B------:R-:W-:Y:S01]  /*75f0*/  LDSM.16.MT88.4 R76, [R213+0x10000] ;  /* 0x01000000d54c783b */ /* 0x000fe20000004200 */
[----:B---3--:R-:W-:-:S03]  /*7600*/  FMNMX.FTZ R5, R6, R5, !PT ;  /* 0x0000000506057209 */ /* 0x008fc60007810000 */
[----:B-1----:R-:W-:Y:S04]  /*7610*/  LDSM.16.MT88.4 R12, [R212+0xc800] ;  /* 0x00c80000d40c783b */ /* 0x002fe80000004200 */
[----:B------:R-:W1:Y:S04]  /*7620*/  SHFL.BFLY PT, R6, R7, 0x2, 0x1f ;  /* 0x0c401f0007067f89 */ /* 0x000e6800000e0000 */
[----:B------:R-:W3:Y:S04]  /*7630*/  SHFL.BFLY PT, R132, R5, 0x1, 0x1f ;  /* 0x0c201f0005847f89 */ /* 0x000ee800000e0000 */
[----:B--2---:R-:W-:Y:S04]  /*7640*/  LDSM.16.MT88.4 R8, [R216+0x10800] ;  /* 0x01080000d808783b */ /* 0x004fe80000004200 */
[----:B------:R-:W-:Y:S04]  /*7650*/  LDSM.16.MT88.4 R20, [R214+0xc800] ;  /* 0x00c80000d614783b */ /* 0x000fe80000004200 */
[----:B------:R-:W-:Y:S01]  /*7660*/  LDSM.16.MT88.4 R16, [R213+0xc800] ;  /* 0x00c80000d510783b */ /* 0x000fe20000004200 */
[----:B-1----:R-:W-:-:S02]  /*7670*/  FMNMX.FTZ R6, R7, R6, !PT ;  /* 0x0000000607067209 */ /* 0x002fc40007810000 */
[----:B---3--:R-:W-:-:S03]  /*7680*/  FMNMX.FTZ R132, R5, R132, !PT ;  /* 0x0000008405847209 */ /* 0x008fc60007810000 */
        /* <DEDUP_REMOVED lines=9> */
[--C-:B------:R-:W-:Y:S02]  /*7720*/  FFMA.FTZ R58, R86, c[0x0][0x23c], -R141.reuse ;  /* 0x00008f00563a7a23 */ /* 0x100fe4000001088d */
[--C-:B------:R-:W-:Y:S01]  /*7730*/  FFMA.FTZ R54, R34, c[0x0][0x23c], -R141.reuse ;  /* 0x00008f0022367a23 */ /* 0x100fe2000001088d */
[----:B-1----:R-:W-:Y:S01]  /*7740*/  FMNMX.FTZ R3, R6, R5, !PT ;  /* 0x0000000506037209 */ /* 0x002fe20007810000 */
[----:B------:R-:W-:-:S02]  /*7750*/  FFMA.FTZ R53, R26, c[0x0][0x23c], -R141 ;  /* 0x00008f001a357a23 */ /* 0x000fc4000001088d */
[--C-:B------:R-:W-:Y:S01]  /*7760*/  FFMA.FTZ R50, R88, c[0x0][0x23c], -R141.reuse ;  /* 0x00008f0058327a23 */ /* 0x100fe2000001088d */
[C---:B------:R-:W-:Y:S01]  /*7770*/  FSETP.NEU.FTZ.AND P1, PT, R3.reuse, -INF , PT ;  /* 0xff8000000300780b */ /* 0x040fe20003f3d000 */
[----:B------:R-:W-:Y:S01]  /*7780*/  FMUL.FTZ R66, R3, c[0x0][0x23c] ;  /* 0x00008f0003427a20 */ /* 0x000fe20000410000 */
[----:B------:R-:W1:Y:S01]  /*7790*/  MUFU.EX2 R60, R60 ;  /* 0x0000003c003c7308 */ /* 0x000e620000000800 */
[--C-:B------:R-:W-:Y:S02]  /*77a0*/  FFMA.FTZ R46, R45, c[0x0][0x23c], -R141.reuse ;  /* 0x00008f002d2e7a23 */ /* 0x100fe4000001088d */
[--C-:B------:R-:W-:Y:S01]  /*77b0*/  FFMA.FTZ R49, R28, c[0x0][0x23c], -R141.reuse ;  /* 0x00008f001c317a23 */ /* 0x100fe2000001088d */
[----:B------:R-:W-:Y:S01]  /*77c0*/  FSEL R66, R66, RZ, P1 ;  /* 0x000000ff42427208 */ /* 0x000fe20000800000 */
[----:B------:R-:W-:Y:S01]  /*77d0*/  FFMA.FTZ R45, R29, c[0x0][0x23c], -R141 ;  /* 0x00008f001d2d7a23 */ /* 0x000fe2000001088d */
[----:B------:R-:W-:Y:S01]  /*77e0*/  LEA R238, P1, R134, c[0x0][0x168], 0x1 ;  /* 0x00005a0086ee7a11 */ /* 0x000fe200078208ff */
[----:B------:R-:W-:Y:S01]  /*77f0*/  LDSM.16.MT88.4 R28, [R213+0x10800] ;  /* 0x01080000d51c783b */ /* 0x000fe20000004200 */
[----:B------:R-:W-:Y:S01]  /*7800*/  MUFU.EX2 R59, R59 ;  /* 0x0000003b003b7308 */ /* 0x000fe20000000800 */
[--C-:B------:R-:W-:Y:S01]  /*7810*/  FFMA.FTZ R64, R4, c[0x0][0x23c], -R66.reuse ;  /* 0x00008f0004407a23 */ /* 0x100fe20000010842 */
[----:B------:R-:W-:Y:S01]  /*7820*/  LEA.HI.X R237, R134, c[0x0][0x16c], R133, 0x1, P1 ;  /* 0x00005b0086ed7a11 */ /* 0x000fe200008f0c85 */
[--C-:B------:R-:W-:Y:S01]  /*7830*/  FFMA.FTZ R63, R51, c[0x0][0x23c], -R66.reuse ;  /* 0x00008f00333f7a23 */ /* 0x100fe20000010842 */
[----:B------:R-:W-:Y:S01]  /*7840*/  LDSM.16.MT88.4 R4, [R212+0x10000] ;  /* 0x01000000d404783b */ /* 0x000fe20000004200 */
[----:B------:R-:W-:-:S02]  /*7850*/  FFMA.FTZ R62, R108, c[0x0][0x23c], -R66 ;  /* 0x00008f006c3e7a23 */ /* 0x000fc40000010842 */
[--C-:B------:R-:W-:Y:S01]  /*7860*/  FFMA.FTZ R56, R85, c[0x0][0x23c], -R66.reuse ;  /* 0x00008f0055387a23 */ /* 0x100fe20000010842 */
[----:B------:R-:W2:Y:S01]  /*7870*/  LDSM.16.MT88.4 R108, [R213+0xc000] ;  /* 0x00c00000d56c783b */ /* 0x000ea20000004200 */
[----:B------:R-:W3:Y:S01]  /*7880*/  MUFU.EX2 R55, R55 ;  /* 0x0000003700377308 */ /* 0x000ee20000000800 */
[----:B-1----:R-:W-:Y:S01]  /*7890*/  F2FP.BF16.PACK_AB R68, R60, R61 ;  /* 0x0000003d3c44723e */ /* 0x002fe200000010ff */
[--C-:B------:R-:W-:Y:S01]  /*78a0*/  FFMA.FTZ R57, R25, c[0x0][0x23c], -R66.reuse ;  /* 0x00008f0019397a23 */ /* 0x100fe20000010842 */
[----:B------:R-:W1:Y:S01]  /*78b0*/  LDSM.16.MT88.4 R84, [R214+0x10000] ;  /* 0x01000000d654783b */ /* 0x000e620000004200 */
[--C-:B------:R-:W-:Y:S02]  /*78c0*/  FFMA.FTZ R52, R24, c[0x0][0x23c], -R66.reuse ;  /* 0x00008f0018347a23 */ /* 0x100fe40000010842 */
[--C-:B------:R-:W-:Y:S01]  /*78d0*/  FFMA.FTZ R51, R33, c[0x0][0x23c], -R66.reuse ;  /* 0x00008f0021337a23 */ /* 0x100fe20000010842 */
[----:B------:R-:W4:Y:S01]  /*78e0*/  LDSM.16.MT88.4 R24, [R216+0xc800] ;  /* 0x00c80000d818783b */ /* 0x000f220000004200 */
[----:B------:R-:W-:Y:S01]  /*78f0*/  MUFU.EX2 R64, R64 ;  /* 0x0000004000407308 */ /* 0x000fe20000000800 */
[----:B------:R-:W-:-:S02]  /*7900*/  FFMA.FTZ R48, R32, c[0x0][0x23c], -R66 ;  /* 0x00008f0020307a23 */ /* 0x000fc40000010842 */
[----:B------:R-:W5:Y:S01]  /*7910*/  LDSM.16.MT88.4 R32, [R214+0x10800] ;  /* 0x01080000d620783b */ /* 0x000f620000004200 */
[----:B------:R-:W-:Y:S02]  /*7920*/  FFMA.FTZ R2, R47, c[0x0][0x23c], -R141 ;  /* 0x00008f002f027a23 */ /* 0x000fe4000001088d */
[--C-:B------:R-:W-:Y:S02]  /*7930*/  FFMA.FTZ R47, R44, c[0x0][0x23c], -R66.reuse ;  /* 0x00008f002c2f7a23 */ /* 0x100fe40000010842 */
[----:B------:R-:W2:Y:S01]  /*7940*/  MUFU.EX2 R63, R63 ;  /* 0x0000003f003f7308 */ /* 0x000ea20000000800 */
[----:B---3--:R-:W-:Y:S01]  /*7950*/  F2FP.BF16.PACK_AB R70, R55, R59 ;  /* 0x0000003b3746723e */ /* 0x008fe200000010ff */
[--C-:B------:R-:W-:Y:S02]  /*7960*/  FFMA.FTZ R44, R178, c[0x0][0x23c], -R66.reuse ;  /* 0x00008f00b22c7a23 */ /* 0x100fe40000010842 */
[--C-:B------:R-:W-:Y:S02]  /*7970*/  FFMA.FTZ R41, R177, c[0x0][0x23c], -R66.reuse ;  /* 0x00008f00b1297a23 */ /* 0x100fe40000010842 */
[----:B------:R-:W-:-:S02]  /*7980*/  FFMA.FTZ R0, R176, c[0x0][0x23c], -R66 ;  /* 0x00008f00b0007a23 */ /* 0x000fc40000010842 */
[----:B------:R-:W-:Y:S01]  /*7990*/  MUFU.EX2 R62, R62 ;  /* 0x0000003e003e7308 */ /* 0x000fe20000000800 */
        /* <DEDUP_REMOVED lines=15> */
[----:B------:R-:W2:Y:S01]  /*7a90*/  MUFU.EX2 R54, R54 ;  /* 0x0000003600367308 */ /* 0x000ea20000000800 */
        /* <DEDUP_REMOVED lines=23> */
[----:B------:R-:W3:Y:S01]  /*7c10*/  MUFU.EX2 R52, R52 ;  /* 0x0000003400347308 */ /* 0x000ee20000000800 */
[----:B------:R-:W-:-:S02]  /*7c20*/  FFMA.FTZ R156, R156, c[0x0][0x23c], -R141 ;  /* 0x00008f009c9c7a23 */ /* 0x000fc4000001088d */
[--C-:B------:R-:W-:Y:S02]  /*7c30*/  FFMA.FTZ R155, R155, c[0x0][0x23c], -R66.reuse ;  /* 0x00008f009b9b7a23 */ /* 0x100fe40000010842 */
[--C-:B------:R-:W-:Y:S01]  /*7c40*/  FFMA.FTZ R154, R154, c[0x0][0x23c], -R66.reuse ;  /* 0x00008f009a9a7a23 */ /* 0x100fe20000010842 */
[C---:B------:R-:W-:Y:S01]  /*7c50*/  HMMA.16816.F32.BF16 R128, R68.reuse, R124, RZ ;  /* 0x0000007c4480723c */ /* 0x040fe200000418ff */
[--C-:B------:R-:W-:Y:S01]  /*7c60*/  FFMA.FTZ R151, R151, c[0x0][0x23c], -R66.reuse ;  /* 0x00008f0097977a23 */ /* 0x100fe20000010842 */
[----:B------:R-:W-:Y:S01]  /*7c70*/  MUFU.EX2 R51, R51 ;  /* 0x0000003300337308 */ /* 0x000fe20000000800 */
[----:B------:R-:W-:Y:S02]  /*7c80*/  FFMA.FTZ R150, R150, c[0x0][0x23c], -R66 ;  /* 0x00008f0096967a23 */ /* 0x000fe40000010842 */
[----:B------:R-:W-:Y:S02]  /*7c90*/  FADD.FTZ R60, R61, R60 ;  /* 0x0000003c3d3c7221 */ /* 0x000fe40000010000 */
[----:B------:R-:W-:Y:S01]  /*7ca0*/  FADD.FTZ R63, R64, R63 ;  /* 0x0000003f403f7221 */ /* 0x000fe20000010000 */
[----:B------:R-:W-:Y:S01]  /*7cb0*/  HMMA.16816.F32.BF16 R120, R68, R116, RZ ;  /* 0x000000744478723c */ /* 0x000fe200000418ff */
[----:B------:R-:W-:Y:S01]  /*7cc0*/  FADD.FTZ R59, R59, R60 ;  /* 0x0000003c3b3b7221 */ /* 0x000fe20000010000 */
[----:B------:R-:W2:Y:S01]  /*7cd0*/  MUFU.EX2 R48, R48 ;  /* 0x0000003000307308 */ /* 0x000ea20000000800 */
[----:B------:R-:W-:-:S02]  /*7ce0*/  FADD.FTZ R62, R62, R63 ;  /* 0x0000003f3e3e7221 */ /* 0x000fc40000010000 */
[----:B------:R-:W-:Y:S02]  /*7cf0*/  FFMA.FTZ R240, R140, c[0x0][0x23c], -R141 ;  /* 0x00008f008cf07a23 */ /* 0x000fe4000001088d */
[----:B------:R-:W-:Y:S01]  /*7d00*/  FFMA.FTZ R239, R65, c[0x0][0x23c], -R66 ;  /* 0x00008f0041ef7a23 */ /* 0x000fe20000010842 */
[----:B------:R-:W-:Y:S01]  /*7d10*/  HMMA.16816.F32.BF16 R112, R68, R108, RZ ;  /* 0x0000006c4470723c */ /* 0x000fe200000418ff */
[----:B------:R-:W-:Y:S01]  /*7d20*/  FADD.FTZ R59, R55, R59 ;  /* 0x0000003b373b7221 */ /* 0x000fe20000010000 */
[----:B------:R-:W-:Y:S01]  /*7d30*/  MUFU.EX2 R49, R49 ;  /* 0x0000003100317308 */ /* 0x000fe20000000800 */
[----:B------:R-:W-:-:S05]  /*7d40*/  FADD.FTZ R62, R56, R62 ;  /* 0x0000003e383e7221 */ /* 0x000fca0000010000 */
[C---:B-1----:R-:W-:Y:S02]  /*7d50*/  HMMA.16816.F32.BF16 R88, R68.reuse, R84, RZ ;  /* 0x000000544458723c */ /* 0x042fe400000418ff */
[----:B------:R-:W1:Y:S06]  /*7d60*/  MUFU.EX2 R46, R46 ;  /* 0x0000002e002e7308 */ /* 0x000e6c0000000800 */
        /* <DEDUP_REMOVED lines=14> */
[----:B--2---:R-:W-:Y:S01]  /*7e50*/  F2FP.BF16.PACK_AB R4, R54, R58 ;  /* 0x0000003a3604723e */ /* 0x004fe200000010ff */
[----:B------:R-:W-:Y:S01]  /*7e60*/  HMMA.16816.F32.BF16 R68, R68, R6, RZ ;  /* 0x000000064444723c */ /* 0x000fe200000418ff */
[----:B---3--:R-:W-:Y:S01]  /*7e70*/  F2FP.BF16.PACK_AB R5, R52, R57 ;  /* 0x000000393405723e */ /* 0x008fe200000010ff */
[----:B------:R-:W2:Y:S01]  /*7e80*/  MUFU.EX2 R145, R145 ;  /* 0x0000009100917308 */ /* 0x000ea20000000800 */
[----:B------:R-:W-:-:S02]  /*7e90*/  FADD.FTZ R58, R58, R59 ;  /* 0x0000003b3a3a7221 */ /* 0x000fc40000010000 */
[----:B------:R-:W-:Y:S02]  /*7ea0*/  FADD.FTZ R57, R57, R62 ;  /* 0x0000003e39397221 */ /* 0x000fe40000010000 */
[----:B------:R-:W-:Y:S01]  /*7eb0*/  F2FP.BF16.PACK_AB R6, R50, R53 ;  /* 0x000000353206723e */ /* 0x000fe200000010ff */
[----:B------:R-:W-:Y:S01]  /*7ec0*/  FADD.FTZ R58, R54, R58 ;  /* 0x0000003a363a7221 */ /* 0x000fe20000010000 */
[----:B------:R-:W-:Y:S01]  /*7ed0*/  F2FP.BF16.PACK_AB R7, R48, R51 ;  /* 0x000000333007723e */ /* 0x000fe200000010ff */
        /* <DEDUP_REMOVED lines=9> */
[----:B------:R-:W3:Y:S01]  /*7f70*/  LDSM.16.MT88.4 R12, [R212+0x10800] ;  /* 0x01080000d40c783b */ /* 0x000ee20000004200 */
[----:B------:R-:W-:Y:S06]  /*7f80*/  MUFU.EX2 R148, R148 ;  /* 0x0000009400947308 */ /* 0x000fec0000000800 */
[C---:B------:R-:W-:Y:S02]  /*7f90*/  HMMA.16816.F32.BF16 R96, R4.reuse, R8, R96 ;  /* 0x000000080460723c */ /* 0x040fe40000041860 */
[----:B------:R-:W1:Y:S06]  /*7fa0*/  MUFU.EX2 R149, R149 ;  /* 0x0000009500957308 */ /* 0x000e6c0000000800 */
[C---:B------:R-:W-:Y:S01]  /*7fb0*/  HMMA.16816.F32.BF16 R92, R4.reuse, R10, R92 ;  /* 0x0000000a045c723c */ /* 0x040fe2000004185c */
[----:B------:R-:W1:Y:S01]  /*7fc0*/  LDSM.16.MT88.4 R8, [R212+0xd000] ;  /* 0x00d00000d408783b */ /* 0x000e620000004200 */
[----:B------:R-:W-:Y:S06]  /*7fd0*/  MUFU.EX2 R152, R152 ;  /* 0x0000009800987308 */ /* 0x000fec0000000800 */
[C---:B----4-:R-:W-:Y:S02]  /*7fe0*/  HMMA.16816.F32.BF16 R128, R4.reuse, R24, R128 ;  /* 0x000000180480723c */ /* 0x050fe40000041880 */
[----:B------:R-:W4:Y:S06]  /*7ff0*/  MUFU.EX2 R153, R153 ;  /* 0x0000009900997308 */ /* 0x000f2c0000000800 */
        /* <DEDUP_REMOVED lines=13> */
[C---:B-----5:R-:W-:Y:S02]  /*80d0*/  HMMA.16816.F32.BF16 R88, R4.reuse, R32, R88 ;  /* 0x000000200458723c */ /* 0x060fe40000041858 */
[----:B------:R-:W5:Y:S06]  /*80e0*/  MUFU.EX2 R166, R166 ;  /* 0x000000a600a67308 */ /* 0x000f6c0000000800 */
[C---:B------:R-:W-:Y:S01]  /*80f0*/  HMMA.16816.F32.BF16 R84, R4.reuse, R34, R84 ;  /* 0x000000220454723c */ /* 0x040fe20000041854 */
[----:B------:R-:W-:Y:S01]  /*8100*/  LDSM.16.MT88.4 R32, [R214+0x11000] ;  /* 0x01100000d620783b */ /* 0x000fe20000004200 */
[----:B------:R-:W-:Y:S06]  /*8110*/  MUFU.EX2 R168, R168 ;  /* 0x000000a800a87308 */ /* 0x000fec0000000800 */
[C---:B------:R-:W-:Y:S02]  /*8120*/  HMMA.16816.F32.BF16 R80, R4.reuse, R28, R80 ;  /* 0x0000001c0450723c */ /* 0x040fe40000041850 */
[----:B------:R-:W1:Y:S06]  /*8130*/  MUFU.EX2 R169, R169 ;  /* 0x000000a900a97308 */ /* 0x000e6c0000000800 */
[C---:B------:R-:W-:Y:S01]  /*8140*/  HMMA.16816.F32.BF16 R76, R4.reuse, R30, R76 ;  /* 0x0000001e044c723c */ /* 0x040fe2000004184c */
[----:B------:R-:W-:Y:S01]  /*8150*/  LDSM.16.MT88.4 R28, [R213+0x11000] ;  /* 0x01100000d51c783b */ /* 0x000fe20000004200 */
[----:B------:R-:W1:Y:S06]  /*8160*/  MUFU.EX2 R175, R175 ;  /* 0x000000af00af7308 */ /* 0x000e6c0000000800 */
[C---:B---3--:R-:W-:Y:S02]  /*8170*/  HMMA.16816.F32.BF16 R72, R4.reuse, R12, R72 ;  /* 0x0000000c0448723c */ /* 0x048fe40000041848 */
[----:B------:R-:W3:Y:S06]  /*8180*/  MUFU.EX2 R174, R174 ;  /* 0x000000ae00ae7308 */ /* 0x000eec0000000800 */
[----:B------:R-:W-:Y:S01]  /*8190*/  HMMA.16816.F32.BF16 R68, R4, R14, R68 ;  /* 0x0000000e0444723c */ /* 0x000fe20000041844 */
[----:B------:R-:W2:Y:S01]  /*81a0*/  LDSM.16.MT88.4 R12, [R216+0x11000] ;  /* 0x01100000d80c783b */ /* 0x000ea20000004200 */
[----:B------:R-:W-:Y:S05]  /*81b0*/  MUFU.EX2 R173, R173 ;  /* 0x000000ad00ad7308 */ /* 0x000fea0000000800 */
[----:B-1----:R-:W-:Y:S01]  /*81c0*/  F2FP.BF16.PACK_AB R4, R46, R49 ;  /* 0x000000312e04723e */ /* 0x002fe200000010ff */
        /* <DEDUP_REMOVED lines=11> */
[----:B------:R-:W-:Y:S02]  /*8280*/  FADD.FTZ R41, R41, R47 ;  /* 0x0000002f29297221 */ /* 0x000fe40000010000 */
[----:B------:R-:W-:Y:S02]  /*8290*/  FADD.FTZ R45, R2, R45 ;  /* 0x0000002d022d7221 */ /* 0x000fe40000010000 */
[----:B------:R-:W-:Y:S01]  /*82a0*/  FADD.FTZ R41, R0, R41 ;  /* 0x0000002900297221 */ /* 0x000fe20000010000 */
[----:B------:R-:W1:Y:S02]  /*82b0*/  MUFU.EX2 R170, R170 ;  /* 0x000000aa00aa7308 */ /* 0x000e640000000800 */
[C---:B------:R-:W-:Y:S01]  /*82c0*/  HMMA.16816.F32.BF16 R100, R4.reuse, R10, R100 ;  /* 0x0000000a0464723c */ /* 0x040fe20000041864 */
[----:B------:R-:W1:Y:S05]  /*82d0*/  LDSM.16.MT88.4 R8, [R212+0x11000] ;  /* 0x01100000d408783b */ /* 0x000e6a0000004200 */
[----:B------:R-:W-:Y:S02]  /*82e0*/  MUFU.EX2 R167, R167 ;  /* 0x000000a700a77308 */ /* 0x000fe40000000800 */
[C---:B------:R-:W-:Y:S06]  /*82f0*/  HMMA.16816.F32.BF16 R112, R4.reuse, R16, R112 ;  /* 0x000000100470723c */ /* 0x040fec0000041870 */
[----:B------:R-:W1:Y:S02]  /*8300*/  MUFU.EX2 R164, R164 ;  /* 0x000000a400a47308 */ /* 0x000e640000000800 */
[C---:B------:R-:W-:Y:S01]  /*8310*/  HMMA.16816.F32.BF16 R108, R4.reuse, R18, R108 ;  /* 0x00000012046c723c */ /* 0x040fe2000004186c */
[----:B------:R-:W3:Y:S05]  /*8320*/  LDSM.16.MT88.4 R16, [R213+0xd800] ;  /* 0x00d80000d510783b */ /* 0x000eea0000004200 */
[----:B------:R-:W1:Y:S02]  /*8330*/  MUFU.EX2 R159, R159 ;  /* 0x0000009f009f7308 */ /* 0x000e640000000800 */
[C---:B--2---:R-:W-:Y:S06]  /*8340*/  HMMA.16816.F32.BF16 R96, R4.reuse, R12, R96 ;  /* 0x0000000c0460723c */ /* 0x044fec0000041860 */
[----:B------:R-:W2:Y:S02]  /*8350*/  MUFU.EX2 R158, R158 ;  /* 0x0000009e009e7308 */ /* 0x000ea40000000800 */
[C---:B------:R-:W-:Y:S01]  /*8360*/  HMMA.16816.F32.BF16 R92, R4.reuse, R14, R92 ;  /* 0x0000000e045c723c */ /* 0x040fe2000004185c */
[----:B------:R-:W2:Y:S05]  /*8370*/  LDSM.16.MT88.4 R12, [R212+0xd800] ;  /* 0x00d80000d40c783b */ /* 0x000eaa0000004200 */
[----:B------:R-:W-:Y:S02]  /*8380*/  MUFU.EX2 R157, R157 ;  /* 0x0000009d009d7308 */ /* 0x000fe40000000800 */
[C---:B------:R-:W-:Y:S06]  /*8390*/  HMMA.16816.F32.BF16 R128, R4.reuse, R24, R128 ;  /* 0x000000180480723c */ /* 0x040fec0000041880 */
[----:B------:R-:W-:Y:S02]  /*83a0*/  MUFU.EX2 R156, R156 ;  /* 0x0000009c009c7308 */ /* 0x000fe40000000800 */
[C---:B-1----:R-:W-:Y:S06]  /*83b0*/  HMMA.16816.F32.BF16 R72, R4.reuse, R8, R72 ;  /* 0x000000080448723c */ /* 0x042fec0000041848 */
[----:B------:R-:W-:Y:S02]  /*83c0*/  MUFU.EX2 R155, R155 ;  /* 0x0000009b009b7308 */ /* 0x000fe40000000800 */
[C---:B------:R-:W-:Y:S01]  /*83d0*/  HMMA.16816.F32.BF16 R68, R4.reuse, R10, R68 ;  /* 0x0000000a0444723c */ /* 0x040fe20000041844 */
[----:B------:R-:W1:Y:S05]  /*83e0*/  LDSM.16.MT88.4 R8, [R216+0x11800] ;  /* 0x01180000d808783b */ /* 0x000e6a0000004200 */
[----:B------:R-:W1:Y:S02]  /*83f0*/  MUFU.EX2 R154, R154 ;  /* 0x0000009a009a7308 */ /* 0x000e640000000800 */
[C---:B------:R-:W-:Y:S01]  /*8400*/  HMMA.16816.F32.BF16 R124, R4.reuse, R26, R124 ;  /* 0x0000001a047c723c */ /* 0x040fe2000004187c */
[----:B------:R-:W1:Y:S05]  /*8410*/  LDSM.16.MT88.4 R24, [R216+0xd800] ;  /* 0x00d80000d818783b */ /* 0x000e6a0000004200 */
[----:B------:R-:W-:Y:S02]  /*8420*/  MUFU.EX2 R151, R151 ;  /* 0x0000009700977308 */ /* 0x000fe40000000800 */
        /* <DEDUP_REMOVED lines=21> */
[----:B---3--:R-:W-:Y:S01]  /*8580*/  HMMA.16816.F32.BF16 R112, R4, R16, R112 ;  /* 0x000000100470723c */ /* 0x008fe20000041870 */
[----:B------:R-:W-:Y:S02]  /*8590*/  FADD.FTZ R147, R146, R147 ;  /* 0x0000009392937221 */ /* 0x000fe40000010000 */
[----:B------:R-:W-:Y:S02]  /*85a0*/  FADD.FTZ R152, R153, R152 ;  /* 0x0000009899987221 */ /* 0x000fe40000010000 */
[----:B------:R-:W-:-:S03]  /*85b0*/  FADD.FTZ R147, R160, R147 ;  /* 0x00000093a0937221 */ /* 0x000fc60000010000 */
        /* <DEDUP_REMOVED lines=12> */
[C---:B------:R-:W-:Y:S01]  /*8680*/  HMMA.16816.F32.BF16 R116, R4.reuse, R22, R116 ;  /* 0x000000160474723c */ /* 0x040fe20000041874 */
[----:B------:R-:W4:Y:S07]  /*8690*/  LDSM.16.MT88.4 R20, [R214+0xe000] ;  /* 0x00e00000d614783b */ /* 0x000f2e0000004200 */
[C---:B---3--:R-:W-:Y:S08]  /*86a0*/  HMMA.16816.F32.BF16 R88, R4.reuse, R16, R88 ;  /* 0x000000100458723c */ /* 0x048ff00000041858 */
[C---:B------:R-:W-:Y:S01]  /*86b0*/  HMMA.16816.F32.BF16 R84, R4.reuse, R18, R84 ;  /* 0x000000120454723c */ /* 0x040fe20000041854 */
[----:B------:R-:W3:Y:S07]  /*86c0*/  LDSM.16.MT88.4 R16, [R212+0xe000] ;  /* 0x00e00000d410783b */ /* 0x000eee0000004200 */
        /* <DEDUP_REMOVED lines=8> */
[----:B-----5:R-:W-:Y:S01]  /*8750*/  F2FP.BF16.PACK_AB R5, R166, R165 ;  /* 0x000000a5a605723e */ /* 0x020fe200000010ff */
        /* <DEDUP_REMOVED lines=12> */
[C---:B----4-:R-:W-:Y:S08]  /*8820*/  HMMA.16816.F32.BF16 R120, R4.reuse, R20, R120 ;  /* 0x000000140478723c */ /* 0x050ff00000041878 */
[C---:B------:R-:W-:Y:S01]  /*8830*/  HMMA.16816.F32.BF16 R116, R4.reuse, R22, R116 ;  /* 0x000000160474723c */ /* 0x040fe20000041874 */
[----:B------:R-:W4:Y:S07]  /*8840*/  LDSM.16.MT88.4 R20, [R214+0x12000] ;  /* 0x01200000d614783b */ /* 0x000f2e0000004200 */
[C---:B---3--:R-:W-:Y:S08]  /*8850*/  HMMA.16816.F32.BF16 R104, R4.reuse, R16, R104 ;  /* 0x000000100468723c */ /* 0x048ff00000041868 */
        /* <DEDUP_REMOVED lines=11> */
[C---:B----4-:R-:W-:Y:S08]  /*8910*/  HMMA.16816.F32.BF16 R88, R4.reuse, R20, R88 ;  /* 0x000000140458723c */ /* 0x050ff00000041858 */
[C---:B------:R-:W-:Y:S01]  /*8920*/  HMMA.16816.F32.BF16 R84, R4.reuse, R22, R84 ;  /* 0x000000160454723c */ /* 0x040fe20000041854 */
[----:B------:R-:W4:Y:S07]  /*8930*/  LDSM.16.MT88.4 R20, [R213+0xe800] ;  /* 0x00e80000d514783b */ /* 0x000f2e0000004200 */
[C---:B---3--:R-:W-:Y:S08]  /*8940*/  HMMA.16816.F32.BF16 R72, R4.reuse, R16, R72 ;  /* 0x000000100448723c */ /* 0x048ff00000041848 */
[----:B------:R-:W-:Y:S01]  /*8950*/  HMMA.16816.F32.BF16 R68, R4, R18, R68 ;  /* 0x000000120444723c */ /* 0x000fe20000041844 */
[----:B------:R-:W3:Y:S06]  /*8960*/  LDSM.16.MT88.4 R16, [R216+0x12800] ;  /* 0x01280000d810783b */ /* 0x000eec0000004200 */
[C---:B------:R-:W-:Y:S01]  /*8970*/  F2FP.BF16.PACK_AB R4, R174.reuse, R175 ;  /* 0x000000afae04723e */ /* 0x040fe200000010ff */
        /* <DEDUP_REMOVED lines=14> */
[C---:B-1----:R-:W-:Y:S08]  /*8a60*/  HMMA.16816.F32.BF16 R104, R4.reuse, R8, R104 ;  /* 0x000000080468723c */ /* 0x042ff00000041868 */
[C---:B------:R-:W-:Y:S01]  /*8a70*/  HMMA.16816.F32.BF16 R100, R4.reuse, R10, R100 ;  /* 0x0000000a0464723c */ /* 0x040fe20000041864 */
[----:B------:R-:W1:Y:S07]  /*8a80*/  LDSM.16.MT88.4 R8, [R212+0x12800] ;  /* 0x01280000d408783b */ /* 0x000e6e0000004200 */
[C---:B----4-:R-:W-:Y:S08]  /*8a90*/  HMMA.16816.F32.BF16 R112, R4.reuse, R20, R112 ;  /* 0x000000140470723c */ /* 0x050ff00000041870 */
[C---:B------:R-:W-:Y:S01]  /*8aa0*/  HMMA.16816.F32.BF16 R108, R4.reuse, R22, R108 ;  /* 0x00000016046c723c */ /* 0x040fe2000004186c */
[----:B------:R-:W-:Y:S07]  /*8ab0*/  LDSM.16.MT88.4 R20, [R212+0xf000] ;  /* 0x00f00000d414783b */ /* 0x000fee0000004200 */
        /* <DEDUP_REMOVED lines=14> */
[----:B------:R-:W-:Y:S07]  /*8ba0*/  HMMA.16816.F32.BF16 R76, R4, R34, R76 ;  /* 0x00000022044c723c */ /* 0x000fee000004184c */
[C---:B------:R-:W-:Y:S01]  /*8bb0*/  F2FP.BF16.PACK_AB R4, R158.reuse, R159 ;  /* 0x0000009f9e04723e */ /* 0x040fe200000010ff */
        /* <DEDUP_REMOVED lines=9> */
[----:B---3--:R-:W-:Y:S02]  /*8c50*/  HMMA.16816.F32.BF16 R112, R4, R16, R112 ;  /* 0x000000100470723c */ /* 0x008fe40000041870 */
[----:B------:R-:W-:-:S06]  /*8c60*/  FADD.FTZ R151, R32, R151 ;  /* 0x0000009720977221 */ /* 0x000fcc0000010000 */
[C---:B------:R-:W-:Y:S01]  /*8c70*/  HMMA.16816.F32.BF16 R108, R4.reuse, R18, R108 ;  /* 0x00000012046c723c */ /* 0x040fe2000004186c */
[----:B------:R-:W3:Y:S07]  /*8c80*/  LDSM.16.MT88.4 R16, [R213+0x13000] ;  /* 0x01300000d510783b */ /* 0x000eee0000004200 */
[C---:B------:R-:W-:Y:S08]  /*8c90*/  HMMA.16816.F32.BF16 R104, R4.reuse, R20, R104 ;  /* 0x000000140468723c */ /* 0x040ff00000041868 */
[C---:B------:R-:W-:Y:S01]  /*8ca0*/  HMMA.16816.F32.BF16 R100, R4.reuse, R22, R100 ;  /* 0x000000160464723c */ /* 0x040fe20000041864 */
[----:B------:R-:W4:Y:S07]  /*8cb0*/  LDSM.16.MT88.4 R20, [R212+0x13000] ;  /* 0x01300000d414783b */ /* 0x000f2e0000004200 */
[C---:B--2---:R-:W-:Y:S08]  /*8cc0*/  HMMA.16816.F32.BF16 R96, R4.reuse, R12, R96 ;  /* 0x0000000c0460723c */ /* 0x044ff00000041860 */
[C---:B------:R-:W-:Y:S01]  /*8cd0*/  HMMA.16816.F32.BF16 R92, R4.reuse, R14, R92 ;  /* 0x0000000e045c723c */ /* 0x040fe2000004185c */
[----:B------:R-:W2:Y:S07]  /*8ce0*/  LDSM.16.MT88.4 R12, [R216+0xf800] ;  /* 0x00f80000d80c783b */ /* 0x000eae0000004200 */
[C---:B-1----:R-:W-:Y:S08]  /*8cf0*/  HMMA.16816.F32.BF16 R88, R4.reuse, R8, R88 ;  /* 0x000000080458723c */ /* 0x042ff00000041858 */
[C---:B------:R-:W-:Y:S01]  /*8d00*/  HMMA.16816.F32.BF16 R84, R4.reuse, R10, R84 ;  /* 0x0000000a0454723c */ /* 0x040fe20000041854 */
[----:B------:R-:W1:Y:S07]  /*8d10*/  LDSM.16.MT88.4 R8, [R214+0xf800] ;  /* 0x00f80000d608783b */ /* 0x000e6e0000004200 */
[C---:B------:R-:W-:Y:S07]  /*8d20*/  HMMA.16816.F32.BF16 R128, R4.reuse, R28, R128 ;  /* 0x0000001c0480723c */ /* 0x040fee0000041880 */
[--C-:B------:R-:W-:Y:S01]  /*8d30*/  FFMA.FTZ R28, R137, c[0x0][0x23c], -R66.reuse ;  /* 0x00008f00891c7a23 */ /* 0x100fe20000010842 */
[----:B-----5:R-:W-:Y:S01]  /*8d40*/  HMMA.16816.F32.BF16 R120, R4, R24, R120 ;  /* 0x000000180478723c */ /* 0x020fe20000041878 */
[----:B------:R-:W-:-:S04]  /*8d50*/  FFMA.FTZ R29, R67, c[0x0][0x23c], -R66 ;  /* 0x00008f00431d7a23 */ /* 0x000fc80000010842 */
[----:B------:R-:W-:Y:S02]  /*8d60*/  MUFU.EX2 R28, R28 ;  /* 0x0000001c001c7308 */ /* 0x000fe40000000800 */
[--C-:B------:R-:W-:Y:S01]  /*8d70*/  FFMA.FTZ R24, R144, c[0x0][0x23c], -R141.reuse ;  /* 0x00008f0090187a23 */ /* 0x100fe2000001088d */
[----:B------:R-:W-:Y:S01]  /*8d80*/  HMMA.16816.F32.BF16 R116, R4, R26, R116 ;  /* 0x0000001a0474723c */ /* 0x000fe20000041874 */
[----:B------:R-:W-:-:S04]  /*8d90*/  FFMA.FTZ R25, R143, c[0x0][0x23c], -R141 ;  /* 0x00008f008f197a23 */ /* 0x000fc8000001088d */
[----:B------:R-:W5:Y:S02]  /*8da0*/  MUFU.EX2 R24, R24 ;  /* 0x0000001800187308 */ /* 0x000f640000000800 */
[----:B------:R-:W-:Y:S01]  /*8db0*/  FFMA.FTZ R26, R142, c[0x0][0x23c], -R141 ;  /* 0x00008f008e1a7a23 */ /* 0x000fe2000001088d */
[----:B------:R-:W-:Y:S01]  /*8dc0*/  HMMA.16816.F32.BF16 R124, R4, R30, R124 ;  /* 0x0000001e047c723c */ /* 0x000fe2000004187c */
[----:B------:R-:W-:-:S04]  /*8dd0*/  FFMA.FTZ R27, R138, c[0x0][0x23c], -R66 ;  /* 0x00008f008a1b7a23 */ /* 0x000fc80000010842 */
[----:B------:R-:W1:Y:S03]  /*8de0*/  MUFU.EX2 R25, R25 ;  /* 0x0000001900197308 */ /* 0x000e660000000800 */
[C---:B---3--:R-:W-:Y:S05]  /*8df0*/  HMMA.16816.F32.BF16 R80, R4.reuse, R16, R80 ;  /* 0x000000100450723c */ /* 0x048fea0000041850 */
[----:B------:R-:W3:Y:S01]  /*8e00*/  MUFU.EX2 R26, R26 ;  /* 0x0000001a001a7308 */ /* 0x000ee20000000800 */
[----:B-----5:R-:W-:Y:S02]  /*8e10*/  FADD.FTZ R156, R24, R156 ;  /* 0x0000009c189c7221 */ /* 0x020fe40000010000 */
[----:B------:R-:W-:Y:S01]  /*8e20*/  HMMA.16816.F32.BF16 R76, R4, R18, R76 ;  /* 0x00000012044c723c */ /* 0x000fe2000004184c */
[----:B------:R-:W5:Y:S04]  /*8e30*/  LDSM.16.MT88.4 R16, [R213+0xf800] ;  /* 0x00f80000d510783b */ /* 0x000f680000004200 */
[----:B------:R-:W2:Y:S01]  /*8e40*/  MUFU.EX2 R27, R27 ;  /* 0x0000001b001b7308 */ /* 0x000ea20000000800 */
[----:B-1----:R-:W-:-:S02]  /*8e50*/  FADD.FTZ R156, R25, R156 ;  /* 0x0000009c199c7221 */ /* 0x002fc40000010000 */
[C---:B----4-:R-:W-:Y:S05]  /*8e60*/  HMMA.16816.F32.BF16 R72, R4.reuse, R20, R72 ;  /* 0x000000140448723c */ /* 0x050fea0000041848 */
[----:B------:R-:W1:Y:S01]  /*8e70*/  MUFU.EX2 R29, R29 ;  /* 0x0000001d001d7308 */ /* 0x000e620000000800 */
[----:B---3--:R-:W-:Y:S02]  /*8e80*/  FADD.FTZ R156, R26, R156 ;  /* 0x0000009c1a9c7221 */ /* 0x008fe40000010000 */
[----:B------:R-:W-:Y:S01]  /*8e90*/  HMMA.16816.F32.BF16 R68, R4, R22, R68 ;  /* 0x000000160444723c */ /* 0x000fe20000041844 */
[----:B--2---:R-:W-:-:S06]  /*8ea0*/  FADD.FTZ R151, R27, R151 ;  /* 0x000000971b977221 */ /* 0x004fcc0000010000 */
[----:B------:R-:W-:Y:S02]  /*8eb0*/  F2FP.BF16.PACK_AB R4, R25, R24 ;  /* 0x000000181904723e */ /* 0x000fe400000010ff */
[C---:B------:R-:W-:Y:S01]  /*8ec0*/  F2FP.BF16.PACK_AB R5, R28.reuse, R27 ;  /* 0x0000001b1c05723e */ /* 0x040fe200000010ff */
[----:B------:R-:W-:Y:S01]  /*8ed0*/  FADD.FTZ R151, R28, R151 ;  /* 0x000000971c977221 */ /* 0x000fe20000010000 */
[C---:B------:R-:W-:Y:S01]  /*8ee0*/  F2FP.BF16.PACK_AB R6, R240.reuse, R26 ;  /* 0x0000001af006723e */ /* 0x040fe200000010ff */
[----:B------:R-:W-:Y:S01]  /*8ef0*/  FADD.FTZ R240, R240, R156 ;  /* 0x0000009cf0f07221 */ /* 0x000fe20000010000 */
[----:B-1----:R-:W-:Y:S01]  /*8f00*/  F2FP.BF16.PACK_AB R7, R239, R29 ;  /* 0x0000001def07723e */ /* 0x002fe200000010ff */
        /* <DEDUP_REMOVED lines=8> */
[C---:B-----5:R-:W-:Y:S08]  /*8f90*/  HMMA.16816.F32.BF16 R112, R4.reuse, R16, R112 ;  /* 0x000000100470723c */ /* 0x060ff00000041870 */
        /* <DEDUP_REMOVED lines=14> */
[----:B------:R-:W-:Y:S07]  /*9080*/  @!UPT UIADD3 URZ, URZ, URZ, URZ ;  /* 0x0000003f3f3ff290 */ /* 0x000fee000fffe03f */
[----:B------:R-:W-:Y:S11]  /*9090*/  @!P3 BRA `(.L_x_1604) ;  /* 0x00005ce00000b947 */ /* 0x000ff60003800000 */
        /* <DEDUP_REMOVED lines=38> */
[----:B------:R-:W-:Y:S01]  /*9300*/  IMAD.MOV.U32 R0, RZ, RZ, R8 ;  /* 0x000000ffff007224 */ /* 0x000fe200078e0008 */
[----:B------:R-:W-:-:S03]  /*9310*/  @!P1 IADD3 R7, -R7, RZ, RZ ;  /* 0x000000ff07079210 */ /* 0x000fc60007ffe1ff */
[----:B------:R-:W-:-:S05]  /*9320*/  @!P3 IMAD.MOV R0, RZ, RZ, -R0 ;  /* 0x000000ffff00b224 */ /* 0x000fca00078e0a00 */
[C---:B------:R-:W-:Y:S02]  /*9330*/  SEL R0, R4.reuse, R0, !P2 ;  /* 0x0000000004007207 */ /* 0x040fe40005000000 */
[----:B------:R-:W-:-:S03]  /*9340*/  SEL R4, R4, R7, !P2 ;  /* 0x0000000704047207 */ /* 0x000fc60005000000 */
[----:B------:R-:W-:-:S04]  /*9350*/  IMAD.WIDE R8, R0, 0x4, R234 ;  /* 0x0000000400087825 */ /* 0x000fc800078e02ea */
[----:B------:R-:W-:Y:S01]  /*9360*/  IMAD.WIDE R6, R4, 0x4, R234 ;  /* 0x0000000404067825 */ /* 0x000fe200078e02ea */
[----:B------:R-:W2:Y:S04]  /*9370*/  LDG.E R2, [R8.64] ;  /* 0x0000000e08027981 */ /* 0x000ea8000c1e1900 */
[----:B------:R1:W2:Y:S01]  /*9380*/  LDG.E R5, [R6.64] ;  /* 0x0000000e06057981 */ /* 0x0002a2000c1e1900 */
[----:B------:R-:W-:Y:S02]  /*9390*/  IMAD.IADD R0, R0, 0x1, -R4 ;  /* 0x0000000100007824 */ /* 0x000fe400078e0a04 */
[----:B------:R-:W-:-:S04]  /*93a0*/  IMAD.MOV.U32 R4, RZ, RZ, c[0x0][0x2d0] ;  /* 0x0000b400ff047624 */ /* 0x000fc800078e00ff */
[----:B------:R-:W-:-:S05]  /*93b0*/  IMAD R4, R0, R4, -0x80 ;  /* 0xffffff8000047424 */ /* 0x000fca00078e0204 */
[----:B------:R-:W-:-:S05]  /*93c0*/  SHF.R.S32.HI R0, RZ, 0x1f, R4 ;  /* 0x0000001fff007819 */ /* 0x000fca0000011404 */
[----:B------:R-:W-:-:S04]  /*93d0*/  IMAD R0, R0, c[0x0][0x1a0], RZ ;  /* 0x0000680000007a24 */ /* 0x000fc800078e02ff */
[C---:B------:R-:W-:Y:S02]  /*93e0*/  IMAD R0, R4.reuse, c[0x0][0x1a4], R0 ;  /* 0x0000690004007a24 */ /* 0x040fe400078e0200 */
[----:B-1----:R-:W-:-:S04]  /*93f0*/  IMAD.WIDE.U32 R6, R4, c[0x0][0x1a0], RZ ;  /* 0x0000680004067a25 */ /* 0x002fc800078e00ff */
[----:B------:R-:W-:Y:S01]  /*9400*/  IMAD.IADD R7, R7, 0x1, R0 ;  /* 0x0000000107077824 */ /* 0x000fe200078e0200 */
[----:B--2---:R-:W-:-:S04]  /*9410*/  IADD3 R5, -R2, R5, RZ ;  /* 0x0000000502057210 */ /* 0x004fc80007ffe1ff */
[----:B------:R-:W-:-:S05]  /*9420*/  SHF.R.S32.HI R2, RZ, 0x1f, R5 ;  /* 0x0000001fff027819 */ /* 0x000fca0000011405 */
[----:B------:R-:W-:-:S04]  /*9430*/  IMAD R2, R2, c[0x0][0x188], RZ ;  /* 0x0000620002027a24 */ /* 0x000fc800078e02ff */
[C---:B------:R-:W-:Y:S02]  /*9440*/  IMAD R2, R5.reuse, c[0x0][0x18c], R2 ;  /* 0x0000630005027a24 */ /* 0x040fe400078e0202 */
[----:B------:R-:W-:-:S05]  /*9450*/  IMAD.WIDE.U32 R4, R5, c[0x0][0x188], R6 ;  /* 0x0000620005047a25 */ /* 0x000fca00078e0006 */
[----:B------:R-:W-:Y:S01]  /*9460*/  IADD3 R2, R5, R2, RZ ;  /* 0x0000000205027210 */ /* 0x000fe20007ffe0ff */
[----:B------:R-:W-:Y:S05]  /*9470*/  BRA `(.L_x_1606) ;  /* 0x0000002000007947 */ /* 0x000fea0003800000 */
.L_x_1605:
[----:B------:R-:W-:-:S04]  /*9480*/  LEA R4, -R38, RZ, 0x7 ;  /* 0x000000ff26047211 */ /* 0x000fc800078e39ff */
[----:B------:R-:W-:Y:S02]  /*9490*/  SHF.R.S32.HI R2, RZ, 0x1f, R4 ;  /* 0x0000001fff027819 */ /* 0x000fe40000011404 */
.L_x_1606:
[----:B------:R-:W-:Y:S02]  /*94a0*/  ISETP.GE.AND P1, PT, R40, c[0x0][0x220], PT ;  /* 0x0000880028007a0c */ /* 0x000fe40003f26270 */
[C---:B------:R-:W-:Y:S02]  /*94b0*/  LEA R190, P3, R4.reuse, R136, 0x1 ;  /* 0x0000008804be7211 */ /* 0x040fe400078608ff */
[----:B------:R-:W-:Y:S02]  /*94c0*/  ISETP.GE.AND P2, PT, R231, c[0x0][0x220], PT ;  /* 0x00008800e7007a0c */ /* 0x000fe40003f46270 */
[----:B------:R-:W-:-:S07]  /*94d0*/  LEA.HI.X R191, R4, R135, R2, 0x1, P3 ;  /* 0x0000008704bf7211 */ /* 0x000fce00018f0c02 */
[----:B------:R-:W-:Y:S02]  /*94e0*/  @!P1 IADD3 R5, P4, R4, R42, RZ ;  /* 0x0000002a04059210 */ /* 0x000fe40007f9e0ff */
        /* <DEDUP_REMOVED lines=50> */
[----:B------:R-:W-:Y:S01]  /*9810*/  @!P2 LEA R10, P5, R4, R136, 0x1 ;  /* 0x00000088040aa211 */ /* 0x000fe200078a08ff */
        /* <DEDUP_REMOVED lines=34> */
[C---:B------:R-:W-:Y:S01]  /*9a40*/  @!P1 IADD3 R42, P3, R0.reuse, R42, RZ ;  /* 0x0000002a002a9210 */ /* 0x040fe20007f7e0ff */
[----:B------:R-:W-:Y:S01]  /*9a50*/  IMAD.X R2, R227, 0x1, R2, P4 ;  /* 0x00000001e3027824 */ /* 0x000fe200020e0602 */
[----:B------:R-:W-:Y:S01]  /*9a60*/  @P1 STS.128 [R230+0x11800], RZ ;  /* 0x011800ffe6001388 */ /* 0x000fe20000000c00 */
[----:B------:R-:W-:-:S02]  /*9a70*/  @!P2 LEA R30, P4, R0, R136, 0x1 ;  /* 0x00000088001ea211 */ /* 0x000fc400078808ff */
[----:B--2---:R-:W-:Y:S01]  /*9a80*/  @!P1 LEA R24, P5, R4, c[0x0][0x170], 0x1 ;  /* 0x00005c0004189a11 */ /* 0x004fe200078a08ff */
        /* <DEDUP_REMOVED lines=51> */
[----:B------:R-:W4:Y:S04]  /*9dc0*/  LDSM.16.M88.4 R64, [R221+0x5000] ;  /* 0x00500000dd40783b */ /* 0x000f280000000200 */
[----:B------:R-:W4:Y:S04]  /*9dd0*/  LDSM.16.M88.4 R48, [R221+0x6000] ;  /* 0x00600000dd30783b */ /* 0x000f280000000200 */
[----:B------:R-:W-:Y:S04]  /*9de0*/  LDSM.16.M88.4 R156, [R220] ;  /* 0x00000000dc9c783b */ /* 0x000fe80000000200 */
[----:B--2---:R-:W2:Y:S04]  /*9df0*/  LDSM.16.M88.4 R8, [R211] ;  /* 0x00000000d308783b */ /* 0x004ea80000000200 */
[----:B-1----:R-:W5:Y:S04]  /*9e00*/  LDSM.16.M88.4 R24, [R221+0x4000] ;  /* 0x00400000dd18783b */ /* 0x002f680000000200 */
[----:B------:R-:W1:Y:S04]  /*9e10*/  LDSM.16.M88.4 R56, [R221+0x5800] ;  /* 0x00580000dd38783b */ /* 0x000e680000000200 */
[----:B------:R-:W1:Y:S04]  /*9e20*/  LDSM.16.M88.4 R40, [R221+0x6800] ;  /* 0x00680000dd28783b */ /* 0x000e680000000200 */
[----:B------:R-:W1:Y:S04]  /*9e30*/  LDSM.16.M88.4 R168, [R221+0x7000] ;  /* 0x00700000dda8783b */ /* 0x000e680000000200 */
[----:B------:R-:W1:Y:S01]  /*9e40*/  LDSM.16.M88.4 R32, [R221+0x7800] ;  /* 0x00780000dd20783b */ /* 0x000e620000000200 */
[C---:B---3--:R-:W-:Y:S03]  /*9e50*/  HMMA.16816.F32.BF16 R144, R160.reuse, R140, RZ ;  /* 0x0000008ca090723c */ /* 0x048fe600000418ff */
[----:B------:R-:W3:Y:S04]  /*9e60*/  LDSM.16.M88.4 R20, [R210] ;  /* 0x00000000d214783b */ /* 0x000ee80000000200 */
[----:B------:R-:W1:Y:S01]  /*9e70*/  LDSM.16.M88.4 R4, [R208] ;  /* 0x00000000d004783b */ /* 0x000e620000000200 */
[C---:B------:R-:W-:Y:S03]  /*9e80*/  HMMA.16816.F32.BF16 R140, R160.reuse, R142, RZ ;  /* 0x0000008ea08c723c */ /* 0x040fe600000418ff */
[----:B------:R-:W1:Y:S04]  /*9e90*/  LDSM.16.M88.4 R28, [R219] ;  /* 0x00000000db1c783b */ /* 0x000e680000000200 */
[----:B----4-:R-:W4:Y:S01]  /*9ea0*/  LDSM.16.M88.4 R16, [R209] ;  /* 0x00000000d110783b */ /* 0x010f220000000200 */
[C---:B------:R-:W-:Y:S03]  /*9eb0*/  HMMA.16816.F32.BF16 R136, R160.reuse, R64, RZ ;  /* 0x00000040a088723c */ /* 0x040fe600000418ff */
[----:B------:R-:W1:Y:S04]  /*9ec0*/  LDSM.16.M88.4 R176, [R206] ;  /* 0x00000000ceb0783b */ /* 0x000e680000000200 */
[----:B------:R-:W-:Y:S01]  /*9ed0*/  LDSM.16.M88.4 R148, [R215+0x4800] ;  /* 0x00480000d794783b */ /* 0x000fe20000000200 */
[C---:B------:R-:W-:Y:S03]  /*9ee0*/  HMMA.16816.F32.BF16 R52, R160.reuse, R48, RZ ;  /* 0x00000030a034723c */ /* 0x040fe600000418ff */
[----:B------:R-:W-:Y:S04]  /*9ef0*/  LDSM.16.M88.4 R180, [R207] ;  /* 0x00000000cfb4783b */ /* 0x000fe80000000200 */
[----:B------:R-:W-:Y:S01]  /*9f00*/  LDSM.16.M88.4 R152, [R215+0x4000] ;  /* 0x00400000d798783b */ /* 0x000fe20000000200 */
[C---:B------:R-:W-:Y:S03]  /*9f10*/  HMMA.16816.F32.BF16 R64, R160.reuse, R66, RZ ;  /* 0x00000042a040723c */ /* 0x040fe600000418ff */
[----:B------:R-:W-:Y:S04]  /*9f20*/  LDSM.16.M88.4 R172, [R205] ;  /* 0x00000000cdac783b */ /* 0x000fe80000000200 */
[----:B------:R-:W-:Y:S01]  /*9f30*/  LDSM.16.M88.4 R184, [R203] ;  /* 0x00000000cbb8783b */ /* 0x000fe20000000200 */
[----:B------:R-:W-:Y:S03]  /*9f40*/  HMMA.16816.F32.BF16 R48, R160, R50, RZ ;  /* 0x00000032a030723c */ /* 0x000fe600000418ff */
[----:B------:R-:W0:Y:S05]  /*9f50*/  LDGDEPBAR ;  /* 0x00000000000079af */ /* 0x000e2a0000000000 */
[C---:B--2---:R-:W-:Y:S08]  /*9f60*/  HMMA.16816.F32.BF16 R144, R156.reuse, R8, R144 ;  /* 0x000000089c90723c */ /* 0x044ff00000041890 */
[----:B------:R-:W-:Y:S01]  /*9f70*/  HMMA.16816.F32.BF16 R140, R156, R10, R140 ;  /* 0x0000000a9c8c723c */ /* 0x000fe2000004188c */
[----:B------:R-:W2:Y:S07]  /*9f80*/  LDSM.16.M88.4 R8, [R218] ;  /* 0x00000000da08783b */ /* 0x000eae0000000200 */
[C---:B-----5:R-:W-:Y:S08]  /*9f90*/  HMMA.16816.F32.BF16 R12, R160.reuse, R24, RZ ;  /* 0x00000018a00c723c */ /* 0x060ff000000418ff */
[C---:B-1----:R-:W-:Y:S08]  /*9fa0*/  HMMA.16816.F32.BF16 R60, R160.reuse, R56, RZ ;  /* 0x00000038a03c723c */ /* 0x042ff000000418ff */
        /* <DEDUP_REMOVED lines=9> */
[C---:B---3--:R-:W-:Y:S08]  /*a040*/  HMMA.16816.F32.BF16 R136, R156.reuse, R20, R136 ;  /* 0x000000149c88723c */ /* 0x048ff00000041888 */
        /* <DEDUP_REMOVED lines=8> */
[C---:B----4-:R-:W-:Y:S08]  /*a0d0*/  HMMA.16816.F32.BF16 R60, R156.reuse, R16, R60 ;  /* 0x000000109c3c723c */ /* 0x050ff0000004183c */
[C---:B------:R-:W-:Y:S01]  /*a0e0*/  HMMA.16816.F32.BF16 R56, R156.reuse, R18, R56 ;  /* 0x000000129c38723c */ /* 0x040fe20000041838 */
[----:B------:R-:W4:Y:S07]  /*a0f0*/  LDSM.16.M88.4 R16, [R215+0x6800] ;  /* 0x00680000d710783b */ /* 0x000f2e0000000200 */
[C---:B------:R-:W-:Y:S08]  /*a100*/  HMMA.16816.F32.BF16 R36, R156.reuse, R176, R36 ;  /* 0x000000b09c24723c */ /* 0x040ff00000041824 */
[----:B------:R-:W-:Y:S01]  /*a110*/  HMMA.16816.F32.BF16 R168, R156, R178, R168 ;  /* 0x000000b29ca8723c */ /* 0x000fe200000418a8 */
[----:B------:R-:W-:Y:S07]  /*a120*/  LDSM.16.M88.4 R176, [R217] ;  /* 0x00000000d9b0783b */ /* 0x000fee0000000200 */
[C---:B--2---:R-:W-:Y:S08]  /*a130*/  HMMA.16816.F32.BF16 R144, R8.reuse, R148, R144 ;  /* 0x000000940890723c */ /* 0x044ff00000041890 */
[----:B------:R-:W-:Y:S01]  /*a140*/  HMMA.16816.F32.BF16 R140, R8, R150, R140 ;  /* 0x00000096088c723c */ /* 0x000fe2000004188c */
[----:B------:R-:W2:Y:S07]  /*a150*/  LDSM.16.M88.4 R148, [R204] ;  /* 0x00000000cc94783b */ /* 0x000eae0000000200 */
        /* <DEDUP_REMOVED lines=8> */
[----:B------:R-:W5:Y:S07]  /*a1e0*/  LDSM.16.M88.4 R152, [R215+0x7800] ;  /* 0x00780000d798783b */ /* 0x000f6e0000000200 */
[C---:B------:R-:W-:Y:S08]  /*a1f0*/  HMMA.16816.F32.BF16 R164, R156.reuse, R172, R164 ;  /* 0x000000ac9ca4723c */ /* 0x040ff000000418a4 */
[----:B------:R-:W-:Y:S01]  /*a200*/  HMMA.16816.F32.BF16 R160, R156, R174, R160 ;  /* 0x000000ae9ca0723c */ /* 0x000fe200000418a0 */
[----:B------:R-:W-:Y:S04]  /*a210*/  LDSM.16.M88.4 R156, [R222+0x2000] ;  /* 0x00200000de9c783b */ /* 0x000fe80000000200 */
[----:B------:R-:W-:Y:S03]  /*a220*/  LDSM.16.M88.4 R172, [R204+0x3800] ;  /* 0x00380000ccac783b */ /* 0x000fe60000000200 */
[C---:B---3--:R-:W-:Y:S08]  /*a230*/  HMMA.16816.F32.BF16 R36, R8.reuse, R4, R36 ;  /* 0x000000040824723c */ /* 0x048ff00000041824 */
[C---:B------:R-:W-:Y:S01]  /*a240*/  HMMA.16816.F32.BF16 R168, R8.reuse, R6, R168 ;  /* 0x0000000608a8723c */ /* 0x040fe200000418a8 */
[----:B------:R-:W3:Y:S07]  /*a250*/  LDSM.16.M88.4 R4, [R221+0x8000] ;  /* 0x00800000dd04783b */ /* 0x000eee0000000200 */
[C---:B------:R-:W-:Y:S08]  /*a260*/  HMMA.16816.F32.BF16 R52, R8.reuse, R20, R52 ;  /* 0x000000140834723c */ /* 0x040ff00000041834 */
[C---:B------:R-:W-:Y:S01]  /*a270*/  HMMA.16816.F32.BF16 R48, R8.reuse, R22, R48 ;  /* 0x000000160830723c */ /* 0x040fe20000041830 */
[----:B------:R-:W1:Y:S07]  /*a280*/  LDSM.16.M88.4 R20, [R204+0x1800] ;  /* 0x00180000cc14783b */ /* 0x000e6e0000000200 */
[C---:B----4-:R-:W-:Y:S08]  /*a290*/  HMMA.16816.F32.BF16 R44, R8.reuse, R16, R44 ;  /* 0x00000010082c723c */ /* 0x050ff0000004182c */
[----:B------:R-:W-:Y:S01]  /*a2a0*/  HMMA.16816.F32.BF16 R40, R8, R18, R40 ;  /* 0x000000120828723c */ /* 0x000fe20000041828 */
[----:B------:R-:W4:Y:S07]  /*a2b0*/  LDSM.16.M88.4 R16, [R204+0x2000] ;  /* 0x00200000cc10783b */ /* 0x000f2e0000000200 */
[C---:B--2---:R-:W-:Y:S08]  /*a2c0*/  HMMA.16816.F32.BF16 R12, R176.reuse, R148, R12 ;  /* 0x00000094b00c723c */ /* 0x044ff0000004180c */
[----:B------:R-:W-:Y:S01]  /*a2d0*/  HMMA.16816.F32.BF16 R24, R176, R150, R24 ;  /* 0x00000096b018723c */ /* 0x000fe20000041818 */
[----:B------:R-:W-:Y:S07]  /*a2e0*/  LDSM.16.M88.4 R148, [R221+0x9000] ;  /* 0x00900000dd94783b */ /* 0x000fee0000000200 */
[C---:B------:R-:W-:Y:S08]  /*a2f0*/  HMMA.16816.F32.BF16 R60, R8.reuse, R28, R60 ;  /* 0x0000001c083c723c */ /* 0x040ff0000004183c */
[----:B------:R-:W-:Y:S01]  /*a300*/  HMMA.16816.F32.BF16 R56, R8, R30, R56 ;  /* 0x0000001e0838723c */ /* 0x000fe20000041838 */
[----:B------:R-:W2:Y:S07]  /*a310*/  LDSM.16.M88.4 R28, [R204+0x1000] ;  /* 0x00100000cc1c783b */ /* 0x000eae0000000200 */
[C---:B-1----:R-:W-:Y:S08]  /*a320*/  HMMA.16816.F32.BF16 R144, R176.reuse, R32, R144 ;  /* 0x00000020b090723c */ /* 0x042ff00000041890 */
[----:B------:R-:W-:Y:S01]  /*a330*/  HMMA.16816.F32.BF16 R140, R176, R34, R140 ;  /* 0x00000022b08c723c */ /* 0x000fe2000004188c */
[----:B------:R-:W1:Y:S07]  /*a340*/  LDSM.16.M88.4 R32, [R220+0x2000] ;  /* 0x00200000dc20783b */ /* 0x000e6e0000000200 */
[C---:B-----5:R-:W-:Y:S08]  /*a350*/  HMMA.16816.F32.BF16 R164, R8.reuse, R152, R164 ;  /* 0x0000009808a4723c */ /* 0x060ff000000418a4 */
[----:B------:R-:W-:Y:S01]  /*a360*/  HMMA.16816.F32.BF16 R160, R8, R154, R160 ;  /* 0x0000009a08a0723c */ /* 0x000fe200000418a0 */
[----:B------:R-:W5:Y:S04]  /*a370*/  LDSM.16.M88.4 R8, [R204+0x2800] ;  /* 0x00280000cc08783b */ /* 0x000f680000000200 */
[----:B------:R-:W1:Y:S03]  /*a380*/  LDSM.16.M88.4 R152, [R221+0x8800] ;  /* 0x00880000dd98783b */ /* 0x000e660000000200 */
[C---:B---3--:R-:W-:Y:S08]  /*a390*/  HMMA.16816.F32.BF16 R12, R156.reuse, R4, R12 ;  /* 0x000000049c0c723c */ /* 0x048ff0000004180c */
[----:B------:R-:W-:Y:S01]  /*a3a0*/  HMMA.16816.F32.BF16 R24, R156, R6, R24 ;  /* 0x000000069c18723c */ /* 0x000fe20000041818 */
[----:B------:R-:W-:Y:S07]  /*a3b0*/  LDSM.16.M88.4 R4, [R204+0x4000] ;  /* 0x00400000cc04783b */ /* 0x000fee0000000200 */
[C---:B------:R-:W-:Y:S08]  /*a3c0*/  HMMA.16816.F32.BF16 R60, R176.reuse, R20, R60 ;  /* 0x00000014b03c723c */ /* 0x040ff0000004183c */
[C---:B------:R-:W-:Y:S01]  /*a3d0*/  HMMA.16816.F32.BF16 R56, R176.reuse, R22, R56 ;  /* 0x00000016b038723c */ /* 0x040fe20000041838 */
[----:B------:R-:W-:Y:S07]  /*a3e0*/  LDSM.16.M88.4 R20, [R218+0x2000] ;  /* 0x00200000da14783b */ /* 0x000fee0000000200 */
[C---:B----4-:R-:W-:Y:S08]  /*a3f0*/  HMMA.16816.F32.BF16 R52, R176.reuse, R16, R52 ;  /* 0x00000010b034723c */ /* 0x050ff00000041834 */
[C---:B------:R-:W-:Y:S01]  /*a400*/  HMMA.16816.F32.BF16 R48, R176.reuse, R18, R48 ;  /* 0x00000012b030723c */ /* 0x040fe20000041830 */
[----:B------:R-:W3:Y:S07]  /*a410*/  LDSM.16.M88.4 R16, [R215+0x8000] ;  /* 0x00800000d710783b */ /* 0x000eee0000000200 */
[C---:B--2---:R-:W-:Y:S08]  /*a420*/  HMMA.16816.F32.BF16 R136, R176.reuse, R28, R136 ;  /* 0x0000001cb088723c */ /* 0x044ff00000041888 */
[----:B------:R-:W-:Y:S01]  /*a430*/  HMMA.16816.F32.BF16 R64, R176, R30, R64 ;  /* 0x0000001eb040723c */ /* 0x000fe20000041840 */
[----:B------:R-:W2:Y:S07]  /*a440*/  LDSM.16.M88.4 R28, [R202] ;  /* 0x00000000ca1c783b */ /* 0x000eae0000000200 */
[C---:B-1----:R-:W-:Y:S08]  /*a450*/  HMMA.16816.F32.BF16 R12, R32.reuse, R184, R12 ;  /* 0x000000b8200c723c */ /* 0x042ff0000004180c */
[----:B------:R-:W-:Y:S08]  /*a460*/  HMMA.16816.F32.BF16 R24, R32, R186, R24 ;  /* 0x000000ba2018723c */ /* 0x000ff00000041818 */
[C---:B-----5:R-:W-:Y:S08]  /*a470*/  HMMA.16816.F32.BF16 R44, R176.reuse, R8, R44 ;  /* 0x00000008b02c723c */ /* 0x060ff0000004182c */
[C---:B------:R-:W-:Y:S01]  /*a480*/  HMMA.16816.F32.BF16 R40, R176.reuse, R10, R40 ;  /* 0x0000000ab028723c */ /* 0x040fe20000041828 */
[----:B------:R-:W1:Y:S07]  /*a490*/  LDSM.16.M88.4 R8, [R217+0x2000] ;  /* 0x00200000d908783b */ /* 0x000e6e0000000200 */
[C---:B------:R-:W-:Y:S08]  /*a4a0*/  HMMA.16816.F32.BF16 R36, R176.reuse, R180, R36 ;  /* 0x000000b4b024723c */ /* 0x040ff00000041824 */
[----:B------:R-:W-:Y:S01]  /*a4b0*/  HMMA.16816.F32.BF16 R168, R176, R182, R168 ;  /* 0x000000b6b0a8723c */ /* 0x000fe200000418a8 */
[----:B------:R-:W4:Y:S07]  /*a4c0*/  LDSM.16.M88.4 R180, [R221+0x9800] ;  /* 0x00980000ddb4783b */ /* 0x000f2e0000000200 */
[C---:B------:R-:W-:Y:S08]  /*a4d0*/  HMMA.16816.F32.BF16 R144, R156.reuse, R152, R144 ;  /* 0x000000989c90723c */ /* 0x040ff00000041890 */
[----:B------:R-:W-:Y:S01]  /*a4e0*/  HMMA.16816.F32.BF16 R140, R156, R154, R140 ;  /* 0x0000009a9c8c723c */ /* 0x000fe2000004188c */
[----:B------:R-:W-:Y:S07]  /*a4f0*/  LDSM.16.M88.4 R152, [R221+0xa000] ;  /* 0x00a00000dd98783b */ /* 0x000fee0000000200 */
[C---:B---3--:R-:W-:Y:S08]  /*a500*/  HMMA.16816.F32.BF16 R12, R20.reuse, R16, R12 ;  /* 0x00000010140c723c */ /* 0x048ff0000004180c */
[----:B------:R-:W-:Y:S01]  /*a510*/  HMMA.16816.F32.BF16 R24, R20, R18, R24 ;  /* 0x000000121418723c */ /* 0x000fe20000041818 */
[----:B------:R-:W3:Y:S07]  /*a520*/  LDSM.16.M88.4 R16, [R201] ;  /* 0x00000000c910783b */ /* 0x000eee0000000200 */
[----:B------:R-:W-:Y:S08]  /*a530*/  HMMA.16816.F32.BF16 R136, R156, R148, R136 ;  /* 0x000000949c88723c */ /* 0x000ff00000041888 */
[----:B------:R-:W-:Y:S01]  /*a540*/  HMMA.16816.F32.BF16 R184, R176, R172, R164 ;  /* 0x000000acb0b8723c */ /* 0x000fe200000418a4 */
[----:B------:R-:W5:Y:S07]  /*a550*/  LDSM.16.M88.4 R164, [R215+0x8800] ;  /* 0x00880000d7a4783b */ /* 0x000f6e0000000200 */
[----:B--2---:R-:W-:Y:S08]  /*a560*/  HMMA.16816.F32.BF16 R144, R32, R28, R144 ;  /* 0x0000001c2090723c */ /* 0x004ff00000041890 */
[----:B------:R-:W-:Y:S01]  /*a570*/  HMMA.16816.F32.BF16 R148, R156, R150, R64 ;  /* 0x000000969c94723c */ /* 0x000fe20000041840 */
[----:B------:R-:W-:Y:S07]  /*a580*/  LDSM.16.M88.4 R64, [R204+0x4800] ;  /* 0x00480000cc40783b */ /* 0x000fee0000000200 */
[----:B------:R-:W-:Y:S01]  /*a590*/  HMMA.16816.F32.BF16 R140, R32, R30, R140 ;  /* 0x0000001e208c723c */ /* 0x000fe2000004188c */
[----:B------:R-:W2:Y:S07]  /*a5a0*/  LDSM.16.M88.4 R28, [R200] ;  /* 0x00000000c81c783b */ /* 0x000eae0000000200 */
[C---:B-1----:R-:W-:Y:S08]  /*a5b0*/  HMMA.16816.F32.BF16 R12, R8.reuse, R4, R12 ;  /* 0x00000004080c723c */ /* 0x042ff0000004180c */
[----:B------:R-:W-:Y:S01]  /*a5c0*/  HMMA.16816.F32.BF16 R24, R8, R6, R24 ;  /* 0x000000060818723c */ /* 0x000fe20000041818 */
[----:B------:R-:W1:Y:S07]  /*a5d0*/  LDSM.16.M88.4 R4, [R215+0x9000] ;  /* 0x00900000d704783b */ /* 0x000e6e0000000200 */
[C---:B----4-:R-:W-:Y:S08]  /*a5e0*/  HMMA.16816.F32.BF16 R60, R156.reuse, R180, R60 ;  /* 0x000000b49c3c723c */ /* 0x050ff0000004183c */
[----:B------:R-:W-:Y:S01]  /*a5f0*/  HMMA.16816.F32.BF16 R56, R156, R182, R56 ;  /* 0x000000b69c38723c */ /* 0x000fe20000041838 */
[----:B------:R-:W-:-:S02]  /*a600*/  FMUL.FTZ R13, R13, c[0x0][0x2ec] ;  /* 0x0000bb000d0d7a20 */ /* 0x000fc40000410000 */
[----:B------:R-:W-:Y:S02]  /*a610*/  FMUL.FTZ R0, R12, c[0x0][0x2ec] ;  /* 0x0000bb000c007a20 */ /* 0x000fe40000410000 */
[----:B------:R4:W1:Y:S01]  /*a620*/  MUFU.TANH R135, R13 ;  /* 0x0000000d00877308 */ /* 0x0008620000002400 */
[----:B------:R-:W-:Y:S02]  /*a630*/  FMUL.FTZ R2, R14, c[0x0][0x2ec] ;  /* 0x0000bb000e027a20 */ /* 0x000fe40000410000 */
[C---:B---3--:R-:W-:Y:S01]  /*a640*/  HMMA.16816.F32.BF16 R136, R32.reuse, R16, R136 ;  /* 0x000000102088723c */ /* 0x048fe20000041888 */
[----:B------:R-:W-:Y:S02]  /*a650*/  FMUL.FTZ R172, R15, c[0x0][0x2ec] ;  /* 0x0000bb000fac7a20 */ /* 0x000fe40000410000 */
[----:B------:R-:W-:Y:S02]  /*a660*/  FMUL.FTZ R24, R24, c[0x0][0x2ec] ;  /* 0x0000bb0018187a20 */ /* 0x000fe40000410000 */
[----:B------:R-:W-:Y:S01]  /*a670*/  FMUL.FTZ R25, R25, c[0x0][0x2ec] ;  /* 0x0000bb0019197a20 */ /* 0x000fe20000410000 */
[----:B------:R-:W-:Y:S01]  /*a680*/  MUFU.TANH R0, R0 ;  /* 0x0000000000007308 */ /* 0x000fe20000002400 */
[----:B------:R-:W-:Y:S01]  /*a690*/  FMUL.FTZ R26, R26, c[0x0][0x2ec] ;  /* 0x0000bb001a1a7a20 */ /* 0x000fe20000410000 */
[----:B------:R-:W-:Y:S01]  /*a6a0*/  HMMA.16816.F32.BF16 R148, R32, R18, R148 ;  /* 0x000000122094723c */ /* 0x000fe20000041894 */
[----:B------:R-:W3:Y:S01]  /*a6b0*/  LDSM.16.M88.4 R16, [R215+0x9800] ;  /* 0x00980000d710783b */ /* 0x000ee20000000200 */
[----:B------:R-:W-:-:S03]  /*a6c0*/  FMUL.FTZ R27, R27, c[0x0][0x2ec] ;  /* 0x0000bb001b1b7a20 */ /* 0x000fc60000410000 */
[----:B----4-:R-:W4:Y:S01]  /*a6d0*/  LDSM.16.M88.4 R12, [R221+0xa800] ;  /* 0x00a80000dd0c783b */ /* 0x010f220000000200 */
[----:B------:R-:W-:Y:S02]  /*a6e0*/  MUFU.TANH R173, R24 ;  /* 0x0000001800ad7308 */ /* 0x000fe40000002400 */
[C---:B-----5:R-:W-:Y:S06]  /*a6f0*/  HMMA.16816.F32.BF16 R144, R20.reuse, R164, R144 ;  /* 0x000000a41490723c */ /* 0x060fec0000041890 */
[----:B------:R-:W5:Y:S02]  /*a700*/  MUFU.TANH R172, R172 ;  /* 0x000000ac00ac7308 */ /* 0x000f640000002400 */
[----:B------:R-:W-:Y:S01]  /*a710*/  HMMA.16816.F32.BF16 R140, R20, R166, R140 ;  /* 0x000000a6148c723c */ /* 0x000fe2000004188c */
[----:B------:R-:W-:Y:S05]  /*a720*/  LDSM.16.M88.4 R164, [R204+0x5000] ;  /* 0x00500000cca4783b */ /* 0x000fea0000000200 */
[----:B------:R-:W-:Y:S02]  /*a730*/  MUFU.TANH R2, R2 ;  /* 0x0000000200027308 */ /* 0x000fe40000002400 */
[C---:B--2---:R-:W-:Y:S08]  /*a740*/  HMMA.16816.F32.BF16 R60, R32.reuse, R28, R60 ;  /* 0x0000001c203c723c */ /* 0x044ff0000004183c */
[----:B------:R-:W-:Y:S01]  /*a750*/  HMMA.16816.F32.BF16 R56, R32, R30, R56 ;  /* 0x0000001e2038723c */ /* 0x000fe20000041838 */
[----:B------:R-:W-:Y:S07]  /*a760*/  LDSM.16.M88.4 R28, [R215+0xa000] ;  /* 0x00a00000d71c783b */ /* 0x000fee0000000200 */
[C---:B-1----:R-:W-:Y:S08]  /*a770*/  HMMA.16816.F32.BF16 R136, R20.reuse, R4, R136 ;  /* 0x000000041488723c */ /* 0x042ff00000041888 */
[----:B------:R-:W-:Y:S01]  /*a780*/  HMMA.16816.F32.BF16 R148, R20, R6, R148 ;  /* 0x000000061494723c */ /* 0x000fe20000041894 */
[----:B------:R-:W1:Y:S07]  /*a790*/  LDSM.16.M88.4 R4, [R204+0x5800] ;  /* 0x00580000cc04783b */ /* 0x000e6e0000000200 */
[C---:B------:R-:W-:Y:S01]  /*a7a0*/  HMMA.16816.F32.BF16 R52, R156.reuse, R152, R52 ;  /* 0x000000989c34723c */ /* 0x040fe20000041834 */
[----:B------:R-:W-:Y:S07]  /*a7b0*/  MUFU.TANH R152, R25 ;  /* 0x0000001900987308 */ /* 0x000fee0000002400 */
[----:B------:R-:W-:Y:S01]  /*a7c0*/  HMMA.16816.F32.BF16 R48, R156, R154, R48 ;  /* 0x0000009a9c30723c */ /* 0x000fe20000041830 */
[----:B------:R-:W2:Y:S07]  /*a7d0*/  MUFU.TANH R153, R26 ;  /* 0x0000001a00997308 */ /* 0x000eae0000002400 */
[C---:B------:R-:W-:Y:S01]  /*a7e0*/  HMMA.16816.F32.BF16 R144, R8.reuse, R64, R144 ;  /* 0x000000400890723c */ /* 0x040fe20000041890 */
[----:B------:R1:W-:Y:S07]  /*a7f0*/  MUFU.TANH R154, R27 ;  /* 0x0000001b009a7308 */ /* 0x0003ee0000002400 */
[----:B------:R-:W-:Y:S01]  /*a800*/  HMMA.16816.F32.BF16 R140, R8, R66, R140 ;  /* 0x00000042088c723c */ /* 0x000fe2000004188c */
[----:B------:R-:W2:Y:S07]  /*a810*/  LDSM.16.M88.4 R64, [R198] ;  /* 0x00000000c640783b */ /* 0x000eae0000000200 */
[C---:B---3--:R-:W-:Y:S01]  /*a820*/  HMMA.16816.F32.BF16 R60, R20.reuse, R16, R60 ;  /* 0x00000010143c723c */ /* 0x048fe2000004183c */
[----:B-1----:R-:W1:Y:S07]  /*a830*/  LDSM.16.M88.4 R24, [R199] ;  /* 0x00000000c718783b */ /* 0x002e6e0000000200 */
[----:B------:R-:W-:Y:S01]  /*a840*/  HMMA.16816.F32.BF16 R56, R20, R18, R56 ;  /* 0x000000121438723c */ /* 0x000fe20000041838 */
[----:B------:R-:W-:Y:S01]  /*a850*/  LDSM.16.M88.4 R16, [R221+0xb000] ;  /* 0x00b00000dd10783b */ /* 0x000fe20000000200 */
[----:B------:R-:W-:-:S02]  /*a860*/  FMUL.FTZ R144, R144, c[0x0][0x2ec] ;  /* 0x0000bb0090907a20 */ /* 0x000fc40000410000 */
[----:B------:R-:W-:Y:S02]  /*a870*/  FMUL.FTZ R146, R146, c[0x0][0x2ec] ;  /* 0x0000bb0092927a20 */ /* 0x000fe40000410000 */
[----:B------:R-:W-:Y:S02]  /*a880*/  FMUL.FTZ R145, R145, c[0x0][0x2ec] ;  /* 0x0000bb0091917a20 */ /* 0x000fe40000410000 */
[----:B----4-:R-:W-:Y:S01]  /*a890*/  HMMA.16816.F32.BF16 R44, R156, R12, R44 ;  /* 0x0000000c9c2c723c */ /* 0x010fe2000004182c */
[----:B------:R3:W4:Y:S01]  /*a8a0*/  MUFU.TANH R155, R146 ;  /* 0x00000092009b7308 */ /* 0x0007220000002400 */
[----:B------:R-:W-:Y:S02]  /*a8b0*/  FMUL.FTZ R140, R140, c[0x0][0x2ec] ;  /* 0x0000bb008c8c7a20 */ /* 0x000fe40000410000 */
[----:B------:R-:W-:Y:S02]  /*a8c0*/  FMUL.FTZ R142, R142, c[0x0][0x2ec] ;  /* 0x0000bb008e8e7a20 */ /* 0x000fe40000410000 */
[----:B------:R-:W-:-:S02]  /*a8d0*/  FMUL.FTZ R141, R141, c[0x0][0x2ec] ;  /* 0x0000bb008d8d7a20 */ /* 0x000fc40000410000 */
[----:B------:R-:W-:Y:S01]  /*a8e0*/  HMMA.16816.F32.BF16 R60, R8, R4, R60 ;  /* 0x00000004083c723c */ /* 0x000fe2000004183c */
[----:B------:R-:W-:Y:S01]  /*a8f0*/  MUFU.TANH R144, R144 ;  /* 0x0000009000907308 */ /* 0x000fe20000002400 */
[----:B------:R-:W-:-:S06]  /*a900*/  FMUL.FTZ R143, R143, c[0x0][0x2ec] ;  /* 0x0000bb008f8f7a20 */ /* 0x000fcc0000410000 */
[----:B------:R-:W-:Y:S01]  /*a910*/  HMMA.16816.F32.BF16 R56, R8, R6, R56 ;  /* 0x000000060838723c */ /* 0x000fe20000041838 */
[----:B------:R-:W4:Y:S01]  /*a920*/  LDSM.16.M88.4 R4, [R215+0xa800] ;  /* 0x00a80000d704783b */ /* 0x000f220000000200 */
[----:B---3--:R-:W-:Y:S01]  /*a930*/  FMUL.FTZ R146, R147, c[0x0][0x2ec] ;  /* 0x0000bb0093927a20 */ /* 0x008fe20000410000 */
[----:B------:R-:W3:Y:S05]  /*a940*/  MUFU.TANH R145, R145 ;  /* 0x0000009100917308 */ /* 0x000eea0000002400 */
[C---:B--2---:R-:W-:Y:S03]  /*a950*/  HMMA.16816.F32.BF16 R44, R32.reuse, R64, R44 ;  /* 0x00000040202c723c */ /* 0x044fe6000004182c */
[----:B------:R-:W-:Y:S05]  /*a960*/  MUFU.TANH R146, R146 ;  /* 0x0000009200927308 */ /* 0x000fea0000002400 */
[----:B-1----:R-:W-:Y:S01]  /*a970*/  HMMA.16816.F32.BF16 R52, R32, R24, R52 ;  /* 0x000000182034723c */ /* 0x002fe20000041834 */
[----:B------:R-:W-:-:S02]  /*a980*/  FMUL.FTZ R63, R63, c[0x0][0x2ec] ;  /* 0x0000bb003f3f7a20 */ /* 0x000fc40000410000 */
[----:B------:R-:W-:Y:S01]  /*a990*/  MUFU.TANH R140, R140 ;  /* 0x0000008c008c7308 */ /* 0x000fe20000002400 */
[----:B------:R-:W-:Y:S02]  /*a9a0*/  FMUL.FTZ R61, R61, c[0x0][0x2ec] ;  /* 0x0000bb003d3d7a20 */ /* 0x000fe40000410000 */
[----:B------:R-:W-:Y:S02]  /*a9b0*/  FMUL.FTZ R60, R60, c[0x0][0x2ec] ;  /* 0x0000bb003c3c7a20 */ /* 0x000fe40000410000 */
[----:B------:R-:W-:Y:S01]  /*a9c0*/  HMMA.16816.F32.BF16 R48, R32, R26, R48 ;  /* 0x0000001a2030723c */ /* 0x000fe20000041830 */
[----:B------:R-:W-:Y:S01]  /*a9d0*/  LDSM.16.M88.4 R24, [R221+0xb800] ;  /* 0x00b80000dd18783b */ /* 0x000fe20000000200 */
[----:B------:R-:W-:Y:S01]  /*a9e0*/  FMUL.FTZ R58, R58, c[0x0][0x2ec] ;  /* 0x0000bb003a3a7a20 */ /* 0x000fe20000410000 */
[----:B------:R-:W1:Y:S01]  /*a9f0*/  MUFU.TANH R142, R142 ;  /* 0x0000008e008e7308 */ /* 0x000e620000002400 */
[----:B------:R-:W-:Y:S02]  /*aa00*/  FMUL.FTZ R57, R57, c[0x0][0x2ec] ;  /* 0x0000bb0039397a20 */ /* 0x000fe40000410000 */
[----:B------:R-:W-:-:S02]  /*aa10*/  FMUL.FTZ R62, R62, c[0x0][0x2ec] ;  /* 0x0000bb003e3e7a20 */ /* 0x000fc40000410000 */
[----:B------:R-:W-:Y:S01]  /*aa20*/  HMMA.16816.F32.BF16 R40, R156, R14, R40 ;  /* 0x0000000e9c28723c */ /* 0x000fe20000041828 */
[----:B------:R-:W2:Y:S01]  /*aa30*/  LDSM.16.M88.4 R12, [R204+0x6000] ;  /* 0x00600000cc0c783b */ /* 0x000ea20000000200 */
[----:B------:R-:W-:Y:S01]  /*aa40*/  FMUL.FTZ R56, R56, c[0x0][0x2ec] ;  /* 0x0000bb0038387a20 */ /* 0x000fe20000410000 */
[----:B------:R-:W-:Y:S01]  /*aa50*/  MUFU.TANH R141, R141 ;  /* 0x0000008d008d7308 */ /* 0x000fe20000002400 */
[----:B------:R-:W-:-:S04]  /*aa60*/  FMUL.FTZ R59, R59, c[0x0][0x2ec] ;  /* 0x0000bb003b3b7a20 */ /* 0x000fc80000410000 */
[C---:B------:R-:W-:Y:S03]  /*aa70*/  HMMA.16816.F32.BF16 R52, R20.reuse, R28, R52 ;  /* 0x0000001c1434723c */ /* 0x040fe60000041834 */
[----:B------:R-:W1:Y:S05]  /*aa80*/  MUFU.TANH R143, R143 ;  /* 0x0000008f008f7308 */ /* 0x000e6a0000002400 */
[C---:B------:R-:W-:Y:S01]  /*aa90*/  HMMA.16816.F32.BF16 R48, R20.reuse, R30, R48 ;  /* 0x0000001e1430723c */ /* 0x040fe20000041830 */
[----:B------:R-:W1:Y:S02]  /*aaa0*/  LDSM.16.M88.4 R28, [R197] ;  /* 0x00000000c51c783b */ /* 0x000e640000000200 */
[----:B------:R-:W-:Y:S05]  /*aab0*/  MUFU.TANH R60, R60 ;  /* 0x0000003c003c7308 */ /* 0x000fea0000002400 */
[----:B----4-:R-:W-:Y:S01]  /*aac0*/  HMMA.16816.F32.BF16 R44, R20, R4, R44 ;  /* 0x00000004142c723c */ /* 0x010fe2000004182c */
[----:B------:R-:W4:Y:S02]  /*aad0*/  S2R R4, SR_TID.X ;  /* 0x0000000000047919 */ /* 0x000f240000002100 */
[----:B------:R-:W-:Y:S05]  /*aae0*/  MUFU.TANH R62, R62 ;  /* 0x0000003e003e7308 */ /* 0x000fea0000002400 */
[C---:B------:R-:W-:Y:S03]  /*aaf0*/  HMMA.16816.F32.BF16 R36, R156.reuse, R16, R36 ;  /* 0x000000109c24723c */ /* 0x040fe60000041824 */
[----:B------:R-:W-:Y:S05]  /*ab00*/  MUFU.TANH R56, R56 ;  /* 0x0000003800387308 */ /* 0x000fea0000002400 */
[----:B------:R-:W-:Y:S01]  /*ab10*/  HMMA.16816.F32.BF16 R168, R156, R18, R168 ;  /* 0x000000129ca8723c */ /* 0x000fe200000418a8 */
[----:B------:R-:W3:Y:S02]  /*ab20*/  LDSM.16.M88.4 R16, [R204+0x6800] ;  /* 0x00680000cc10783b */ /* 0x000ee40000000200 */
[----:B------:R-:W-:Y:S05]  /*ab30*/  MUFU.TANH R59, R59 ;  /* 0x0000003b003b7308 */ /* 0x000fea0000002400 */
[----:B------:R-:W-:Y:S01]  /*ab40*/  HMMA.16816.F32.BF16 R40, R32, R66, R40 ;  /* 0x000000422028723c */ /* 0x000fe20000041828 */
[----:B----4-:R-:W-:-:S07]  /*ab50*/  IMAD.SHL.U32 R4, R4, 0x2, RZ ;  /* 0x0000000204047824 */ /* 0x010fce00078e00ff */
[----:B--2---:R-:W-:Y:S08]  /*ab60*/  HMMA.16816.F32.BF16 R52, R8, R12, R52 ;  /* 0x0000000c0834723c */ /* 0x004ff00000041834 */
[----:B-1----:R-:W-:Y:S07]  /*ab70*/  HMMA.16816.F32.BF16 R36, R32, R28, R36 ;  /* 0x0000001c2024723c */ /* 0x002fee0000041824 */
[----:B------:R-:W-:Y:S01]  /*ab80*/  LOP3.LUT R28, R4, 0x6, RZ, 0xc0, !PT ;  /* 0x00000006041c7812 */ /* 0x000fe200078ec0ff */
[----:B------:R-:W-:Y:S01]  /*ab90*/  HMMA.16816.F32.BF16 R48, R8, R14, R48 ;  /* 0x0000000e0830723c */ /* 0x000fe20000041830 */
[----:B------:R-:W1:Y:S03]  /*aba0*/  LDSM.16.M88.4 R12, [R215+0xb000] ;  /* 0x00b00000d70c783b */ /* 0x000e660000000200 */
[----:B------:R-:W-:-:S04]  /*abb0*/  IMAD R28, R229, 0x80, R28 ;  /* 0x00000080e51c7824 */ /* 0x000fc800078e021c */
[----:B------:R-:W-:Y:S01]  /*abc0*/  HMMA.16816.F32.BF16 R40, R20, R6, R40 ;  /* 0x000000061428723c */ /* 0x000fe20000041828 */
[----:B------:R-:W-:Y:S01]  /*abd0*/  IADD3 R4, R28, 0x1, RZ ;  /* 0x000000011c047810 */ /* 0x000fe20007ffe0ff */
[----:B------:R-:W-:Y:S01]  /*abe0*/  FMUL.FTZ R54, R54, c[0x0][0x2ec] ;  /* 0x0000bb0036367a20 */ /* 0x000fe20000410000 */
[----:B------:R-:W-:Y:S01]  /*abf0*/  IADD3 R5, R28, 0x8, RZ ;  /* 0x000000081c057810 */ /* 0x000fe20007ffe0ff */
[----:B------:R-:W-:Y:S01]  /*ac00*/  FMUL.FTZ R52, R52, c[0x0][0x2ec] ;  /* 0x0000bb0034347a20 */ /* 0x000fe20000410000 */
[CC--:B------:R-:W-:Y:S01]  /*ac10*/  ISETP.GE.AND P3, PT, R4.reuse, R189.reuse, PT ;  /* 0x000000bd0400720c */ /* 0x0c0fe20003f66270 */
[----:B------:R-:W-:Y:S01]  /*ac20*/  FMUL.FTZ R53, R53, c[0x0][0x2ec] ;  /* 0x0000bb0035357a20 */ /* 0x000fe20000410000 */
[-C--:B------:R-:W-:Y:S01]  /*ac30*/  ISETP.GE.AND P5, PT, R4, R188.reuse, PT ;  /* 0x000000bc0400720c */ /* 0x080fe20003fa6270 */
[----:B------:R-:W-:Y:S01]  /*ac40*/  HMMA.16816.F32.BF16 R136, R8, R164, R136 ;  /* 0x000000a40888723c */ /* 0x000fe20000041888 */
[C---:B------:R-:W-:Y:S01]  /*ac50*/  ISETP.GE.AND P6, PT, R5.reuse, R189, PT ;  /* 0x000000bd0500720c */ /* 0x040fe20003fc6270 */
[----:B------:R-:W-:Y:S01]  /*ac60*/  MUFU.TANH R165, R63 ;  /* 0x0000003f00a57308 */ /* 0x000fe20000002400 */
[----:B------:R-:W-:Y:S01]  /*ac70*/  ISETP.GE.AND P4, PT, R5, R188, PT ;  /* 0x000000bc0500720c */ /* 0x000fe20003f86270 */
[----:B------:R-:W-:Y:S01]  /*ac80*/  FMUL.FTZ R55, R55, c[0x0][0x2ec] ;  /* 0x0000bb0037377a20 */ /* 0x000fe20000410000 */
[----:B------:R-:W2:Y:S01]  /*ac90*/  LDSM.16.M88.4 R4, [R196] ;  /* 0x00000000c404783b */ /* 0x000ea20000000200 */
[----:B------:R-:W-:-:S02]  /*aca0*/  FSEL R29, R135, -INF , !P3 ;  /* 0xff800000871d7808 */ /* 0x000fc40005800000 */
[C---:B---3--:R-:W-:Y:S01]  /*acb0*/  HMMA.16816.F32.BF16 R44, R8.reuse, R16, R44 ;  /* 0x00000010082c723c */ /* 0x048fe2000004182c */
[----:B-----5:R-:W-:Y:S01]  /*acc0*/  FSEL R66, R172, -INF , !P5 ;  /* 0xff800000ac427808 */ /* 0x020fe20006800000 */
[----:B------:R-:W-:Y:S01]  /*acd0*/  FMUL.FTZ R50, R50, c[0x0][0x2ec] ;  /* 0x0000bb0032327a20 */ /* 0x000fe20000410000 */
[----:B------:R-:W-:Y:S01]  /*ace0*/  FSEL R153, R153, -INF , !P4 ;  /* 0xff80000099997808 */ /* 0x000fe20006000000 */
[----:B------:R-:W-:Y:S01]  /*acf0*/  FMUL.FTZ R51, R51, c[0x0][0x2ec] ;  /* 0x0000bb0033337a20 */ /* 0x000fe20000410000 */
[----:B------:R-:W-:Y:S01]  /*ad00*/  MUFU.TANH R52, R52 ;  /* 0x0000003400347308 */ /* 0x000fe20000002400 */
[----:B------:R-:W-:Y:S01]  /*ad10*/  FMUL.FTZ R48, R48, c[0x0][0x2ec] ;  /* 0x0000bb0030307a20 */ /* 0x000fe20000410000 */
[----:B------:R-:W-:Y:S01]  /*ad20*/  IADD3 R16, R28, 0x9, RZ ;  /* 0x000000091c107810 */ /* 0x000fe20007ffe0ff */
[----:B------:R-:W-:Y:S01]  /*ad30*/  HMMA.16816.F32.BF16 R148, R8, R166, R148 ;  /* 0x000000a60894723c */ /* 0x000fe20000041894 */
[----:B------:R-:W-:Y:S02]  /*ad40*/  FMUL.FTZ R49, R49, c[0x0][0x2ec] ;  /* 0x0000bb0031317a20 */ /* 0x000fe40000410000 */
[----:B------:R-:W-:-:S02]  /*ad50*/  ISETP.GE.AND P3, PT, R16, R189, PT ;  /* 0x000000bd1000720c */ /* 0x000fc40003f66270 */
[-C--:B------:R-:W-:Y:S01]  /*ad60*/  ISETP.GE.AND P5, PT, R16, R188.reuse, PT ;  /* 0x000000bc1000720c */ /* 0x080fe20003fa6270 */
[----:B------:R-:W-:Y:S01]  /*ad70*/  MUFU.TANH R167, R58 ;  /* 0x0000003a00a77308 */ /* 0x000fe20000002400 */
[----:B------:R-:W-:Y:S01]  /*ad80*/  IADD3 R16, R28, 0x10, RZ ;  /* 0x000000101c107810 */ /* 0x000fe20007ffe0ff */
[----:B------:R-:W-:Y:S01]  /*ad90*/  HMMA.16816.F32.BF16 R184, R156, R24, R184 ;  /* 0x000000189cb8723c */ /* 0x000fe200000418b8 */
[----:B------:R-:W-:Y:S02]  /*ada0*/  FMUL.FTZ R136, R136, c[0x0][0x2ec] ;  /* 0x0000bb0088887a20 */ /* 0x000fe40000410000 */
[----:B------:R-:W-:-:S03]  /*adb0*/  ISETP.GE.AND P4, PT, R16, R188, PT ;  /* 0x000000bc1000720c */ /* 0x000fc60003f86270 */
[----:B------:R3:W4:Y:S01]  /*adc0*/  MUFU.TANH R147, R136 ;  /* 0x0000008800937308 */ /* 0x0007220000002400 */
[----:B------:R-:W-:Y:S01]  /*add0*/  FSEL R64, R155, -INF , !P4 ;  /* 0xff8000009b407808 */ /* 0x000fe20006000000 */
[----:B------:R-:W-:Y:S01]  /*ade0*/  HMMA.16816.F32.BF16 R40, R8, R18, R40 ;  /* 0x000000120828723c */ /* 0x000fe20000041828 */
[----:B------:R-:W-:Y:S02]  /*adf0*/  FMUL.FTZ R44, R44, c[0x0][0x2ec] ;  /* 0x0000bb002c2c7a20 */ /* 0x000fe40000410000 */
[----:B------:R-:W-:Y:S02]  /*ae00*/  FMUL.FTZ R45, R45, c[0x0][0x2ec] ;  /* 0x0000bb002d2d7a20 */ /* 0x000fe40000410000 */
[----:B------:R-:W-:Y:S01]  /*ae10*/  FMUL.FTZ R47, R47, c[0x0][0x2ec] ;  /* 0x0000bb002f2f7a20 */ /* 0x000fe20000410000 */
[----:B------:R-:W-:Y:S02]  /*ae20*/  MUFU.TANH R166, R57 ;  /* 0x0000003900a67308 */ /* 0x000fe40000002400 */
[----:B------:R-:W-:Y:S01]  /*ae30*/  HMMA.16816.F32.BF16 R160, R176, R174, R160 ;  /* 0x000000aeb0a0723c */ /* 0x000fe200000418a0 */
[----:B------:R-:W-:-:S02]  /*ae40*/  FMUL.FTZ R150, R150, c[0x0][0x2ec] ;  /* 0x0000bb0096967a20 */ /* 0x000fc40000410000 */
[----:B------:R-:W-:Y:S02]  /*ae50*/  FMUL.FTZ R149, R149, c[0x0][0x2ec] ;  /* 0x0000bb0095957a20 */ /* 0x000fe40000410000 */
[----:B---3--:R-:W-:Y:S02]  /*ae60*/  FMUL.FTZ R136, R137, c[0x0][0x2ec] ;  /* 0x0000bb0089887a20 */ /* 0x008fe40000410000 */
[----:B------:R-:W-:Y:S01]  /*ae70*/  FSEL R174, R173, -INF , !P6 ;  /* 0xff800000adae7808 */ /* 0x000fe20007000000 */
[----:B------:R-:W-:Y:S01]  /*ae80*/  FMUL.FTZ R137, R138, c[0x0][0x2ec] ;  /* 0x0000bb008a897a20 */ /* 0x000fe20000410000 */
[----:B-1----:R-:W-:Y:S01]  /*ae90*/  HMMA.16816.F32.BF16 R36, R20, R12, R36 ;  /* 0x0000000c1424723c */ /* 0x002fe20000041824 */
[----:B------:R-:W-:Y:S01]  /*aea0*/  FMUL.FTZ R138, R139, c[0x0][0x2ec] ;  /* 0x0000bb008b8a7a20 */ /* 0x000fe20000410000 */
[-C--:B------:R-:W-:Y:S01]  /*aeb0*/  ISETP.GE.AND P6, PT, R16, R189.reuse, PT ;  /* 0x000000bd1000720c */ /* 0x080fe20003fc6270 */
[----:B------:R-:W-:Y:S01]  /*aec0*/  FMUL.FTZ R139, R148, c[0x0][0x2ec] ;  /* 0x0000bb00948b7a20 */ /* 0x000fe20000410000 */
[----:B------:R1:W-:Y:S01]  /*aed0*/  MUFU.TANH R176, R54 ;  /* 0x0000003600b07308 */ /* 0x0003e20000002400 */
[----:B------:R-:W-:Y:S01]  /*aee0*/  FSEL R175, R152, -INF , !P3 ;  /* 0xff80000098af7808 */ /* 0x000fe20005800000 */
[----:B------:R-:W3:Y:S01]  /*aef0*/  LDSM.16.M88.4 R16, [R215+0xb800] ;  /* 0x00b80000d710783b */ /* 0x000ee20000000200 */
[C---:B------:R-:W-:Y:S01]  /*af00*/  IADD3 R13, R28.reuse, 0x11, RZ ;  /* 0x000000111c0d7810 */ /* 0x040fe20007ffe0ff */
[C---:B------:R-:W-:Y:S01]  /*af10*/  HMMA.16816.F32.BF16 R168, R32.reuse, R30, R168 ;  /* 0x0000001e20a8723c */ /* 0x040fe200000418a8 */
[----:B------:R-:W-:Y:S01]  /*af20*/  IADD3 R12, R28, 0x18, RZ ;  /* 0x000000181c0c7810 */ /* 0x000fe20007ffe0ff */
[----:B------:R-:W-:Y:S01]  /*af30*/  FMUL.FTZ R148, R151, c[0x0][0x2ec] ;  /* 0x0000bb0097947a20 */ /* 0x000fe20000410000 */
[----:B------:R-:W-:Y:S01]  /*af40*/  ISETP.GE.AND P3, PT, R13, R189, PT ;  /* 0x000000bd0d00720c */ /* 0x000fe20003f66270 */
[----:B------:R5:W-:Y:S01]  /*af50*/  MUFU.TANH R179, R44 ;  /* 0x0000002c00b37308 */ /* 0x000be20000002400 */
[----:B------:R-:W-:Y:S01]  /*af60*/  ISETP.GE.AND P4, PT, R12, R188, PT ;  /* 0x000000bc0c00720c */ /* 0x000fe20003f86270 */
[----:B------:R-:W-:Y:S01]  /*af70*/  FMUL.FTZ R41, R41, c[0x0][0x2ec] ;  /* 0x0000bb0029297a20 */ /* 0x000fe20000410000 */
[----:B------:R-:W-:Y:S01]  /*af80*/  FSEL R58, R145, -INF , !P3 ;  /* 0xff800000913a7808 */ /* 0x000fe20005800000 */
[----:B--2---:R-:W-:Y:S01]  /*af90*/  HMMA.16816.F32.BF16 R184, R32, R4, R184 ;  /* 0x0000000420b8723c */ /* 0x004fe200000418b8 */
[----:B------:R-:W-:Y:S01]  /*afa0*/  FSEL R63, R142, -INF , !P4 ;  /* 0xff8000008e3f7808 */ /* 0x000fe20006000000 */
[----:B------:R-:W-:-:S02]  /*afb0*/  FMUL.FTZ R30, R46, c[0x0][0x2ec] ;  /* 0x0000bb002e1e7a20 */ /* 0x000fc40000410000 */
[----:B------:R-:W-:Y:S01]  /*afc0*/  MUFU.TANH R136, R136 ;  /* 0x0000008800887308 */ /* 0x000fe20000002400 */
[----:B-1----:R-:W-:Y:S01]  /*afd0*/  FSEL R54, R144, -INF , !P6 ;  /* 0xff80000090367808 */ /* 0x002fe20007000000 */
[----:B------:R-:W-:Y:S01]  /*afe0*/  FMUL.FTZ R42, R42, c[0x0][0x2ec] ;  /* 0x0000bb002a2a7a20 */ /* 0x000fe20000410000 */
[-C--:B------:R-:W-:Y:S01]  /*aff0*/  ISETP.GE.AND P6, PT, R12, R189.reuse, PT ;  /* 0x000000bd0c00720c */ /* 0x080fe20003fc6270 */
[----:B------:R-:W-:Y:S01]  /*b000*/  HMMA.16816.F32.BF16 R160, R156, R26, R160 ;  /* 0x0000001a9ca0723c */ /* 0x000fe200000418a0 */
[C---:B------:R-:W-:Y:S01]  /*b010*/  IADD3 R12, R28.reuse, 0x19, RZ ;  /* 0x000000191c0c7810 */ /* 0x040fe20007ffe0ff */
[----:B------:R-:W1:Y:S01]  /*b020*/  LDSM.16.M88.4 R24, [R204+0x7000] ;  /* 0x00700000cc18783b */ /* 0x000e620000000200 */
[----:B------:R-:W-:Y:S01]  /*b030*/  IADD3 R5, R28, 0x20, RZ ;  /* 0x000000201c057810 */ /* 0x000fe20007ffe0ff */
[----:B------:R-:W2:Y:S01]  /*b040*/  MUFU.TANH R138, R138 ;  /* 0x0000008a008a7308 */ /* 0x000ea20000002400 */
[----:B-----5:R-:W-:Y:S01]  /*b050*/  FSEL R44, R154, -INF , !P5 ;  /* 0xff8000009a2c7808 */ /* 0x020fe20006800000 */
[----:B------:R-:W-:Y:S01]  /*b060*/  FMUL.FTZ R31, R43, c[0x0][0x2ec] ;  /* 0x0000bb002b1f7a20 */ /* 0x000fe20000410000 */
[----:B------:R-:W-:Y:S01]  /*b070*/  ISETP.GE.AND P5, PT, R13, R188, PT ;  /* 0x000000bc0d00720c */ /* 0x000fe20003fa6270 */
[----:B------:R-:W-:Y:S01]  /*b080*/  HMMA.16816.F32.BF16 R168, R20, R14, R168 ;  /* 0x0000000e14a8723c */ /* 0x000fe200000418a8 */
[----:B------:R-:W-:-:S02]  /*b090*/  ISETP.GE.AND P3, PT, R12, R189, PT ;  /* 0x000000bd0c00720c */ /* 0x000fc40003f66270 */
[----:B------:R-:W-:Y:S01]  /*b0a0*/  FSEL R65, R146, -INF , !P5 ;  /* 0xff80000092417808 */ /* 0x000fe20006800000 */
[----:B------:R-:W5:Y:S01]  /*b0b0*/  MUFU.TANH R137, R137 ;  /* 0x0000008900897308 */ /* 0x000f620000002400 */
[-C--:B------:R-:W-:Y:S02]  /*b0c0*/  ISETP.GE.AND P5, PT, R12, R188.reuse, PT ;  /* 0x000000bc0c00720c */ /* 0x080fe40003fa6270 */
[----:B------:R-:W-:Y:S02]  /*b0d0*/  IADD3 R4, R28, 0x21, RZ ;  /* 0x000000211c047810 */ /* 0x000fe40007ffe0ff */
[----:B------:R-:W-:Y:S02]  /*b0e0*/  FSEL R57, R140, -INF , !P6 ;  /* 0xff8000008c397808 */ /* 0x000fe40007000000 */
[C---:B------:R-:W-:Y:S01]  /*b0f0*/  ISETP.GE.AND P6, PT, R5.reuse, R189, PT ;  /* 0x000000bd0500720c */ /* 0x040fe20003fc6270 */
[----:B------:R-:W-:Y:S01]  /*b100*/  MUFU.TANH R139, R139 ;  /* 0x0000008b008b7308 */ /* 0x000fe20000002400 */
[-C--:B------:R-:W-:Y:S01]  /*b110*/  ISETP.GE.AND P4, PT, R5, R188.reuse, PT ;  /* 0x000000bc0500720c */ /* 0x080fe20003f86270 */
[----:B------:R-:W-:Y:S01]  /*b120*/  FMUL.FTZ R5, R40, c[0x0][0x2ec] ;  /* 0x0000bb0028057a20 */ /* 0x000fe20000410000 */
[----:B------:R-:W-:Y:S01]  /*b130*/  FSEL R40, R143, -INF , !P5 ;  /* 0xff8000008f287808 */ /* 0x000fe20006800000 */
[----:B------:R-:W-:Y:S01]  /*b140*/  HMMA.16816.F32.BF16 R160, R32, R6, R160 ;  /* 0x0000000620a0723c */ /* 0x000fe200000418a0 */
[----:B------:R-:W-:-:S02]  /*b150*/  ISETP.GE.AND P5, PT, R4, R188, PT ;  /* 0x000000bc0400720c */ /* 0x000fc40003fa6270 */
[----:B------:R-:W-:Y:S01]  /*b160*/  IADD3 R12, R28, 0x29, RZ ;  /* 0x000000291c0c7810 */ /* 0x000fe20007ffe0ff */
[----:B------:R-:W-:Y:S01]  /*b170*/  MUFU.TANH R164, R150 ;  /* 0x0000009600a47308 */ /* 0x000fe20000002400 */
[----:B----4-:R-:W-:Y:S02]  /*b180*/  FSEL R67, R147, -INF , !P6 ;  /* 0xff80000093437808 */ /* 0x010fe40007000000 */
[----:B--2---:R-:W-:Y:S01]  /*b190*/  FSEL R138, R138, -INF , !P5 ;  /* 0xff8000008a8a7808 */ /* 0x004fe20006800000 */
[----:B---3--:R-:W-:Y:S01]  /*b1a0*/  HMMA.16816.F32.BF16 R184, R20, R16, R184 ;  /* 0x0000001014b8723c */ /* 0x008fe200000418b8 */
[----:B-----5:R-:W-:Y:S02]  /*b1b0*/  FSEL R137, R137, -INF , !P4 ;  /* 0xff80000089897808 */ /* 0x020fe40006000000 */
[----:B------:R-:W-:Y:S01]  /*b1c0*/  ISETP.GE.AND P5, PT, R12, R188, PT ;  /* 0x000000bc0c00720c */ /* 0x000fe20003fa6270 */
[----:B------:R2:W-:Y:S01]  /*b1d0*/  MUFU.TANH R151, R61 ;  /* 0x0000003d00977308 */ /* 0x0005e20000002400 */
[----:B------:R-:W-:-:S02]  /*b1e0*/  IADD3 R7, R28, 0x41, RZ ;  /* 0x000000411c077810 */ /* 0x000fc40007ffe0ff */
[C---:B------:R-:W-:Y:S02]  /*b1f0*/  IADD3 R17, R28.reuse, 0x31, RZ ;  /* 0x000000311c117810 */ /* 0x040fe40007ffe0ff */
[C---:B------:R-:W-:Y:S01]  /*b200*/  IADD3 R16, R28.reuse, 0x38, RZ ;  /* 0x000000381c107810 */ /* 0x040fe20007ffe0ff */
[C---:B-1----:R-:W-:Y:S01]  /*b210*/  HMMA.16816.F32.BF16 R36, R8.reuse, R24, R36 ;  /* 0x000000180824723c */ /* 0x042fe20000041824 */
[----:B------:R-:W-:Y:S01]  /*b220*/  IADD3 R6, R28, 0x48, RZ ;  /* 0x000000481c067810 */ /* 0x000fe20007ffe0ff */
[----:B------:R-:W1:Y:S06]  /*b230*/  MUFU.TANH R149, R149 ;  /* 0x0000009500957308 */ /* 0x000e6c0000002400 */
[----:B------:R-:W-:Y:S01]  /*b240*/  HMMA.16816.F32.BF16 R24, R8, R26, R168 ;  /* 0x0000001a0818723c */ /* 0x000fe200000418a8 */
[----:B--2---:R-:W-:Y:S01]  /*b250*/  FSEL R61, R141, -INF , !P3 ;  /* 0xff8000008d3d7808 */ /* 0x004fe20005800000 */
[----:B------:R-:W2:Y:S01]  /*b260*/  MUFU.TANH R148, R148 ;  /* 0x0000009400947308 */ /* 0x000ea20000002400 */
[----:B------:R-:W-:-:S04]  /*b270*/  ISETP.GE.AND P3, PT, R4, R189, PT ;  /* 0x000000bd0400720c */ /* 0x000fc80003f66270 */
[----:B------:R-:W-:Y:S01]  /*b280*/  FSEL R142, R136, -INF , !P3 ;  /* 0xff800000888e7808 */ /* 0x000fe20005800000 */
[----:B------:R-:W-:Y:S01]  /*b290*/  IMAD.MOV.U32 R136, RZ, RZ, R190 ;  /* 0x000000ffff887224 */ /* 0x000fe200078e00be */
[-C--:B------:R-:W-:Y:S01]  /*b2a0*/  ISETP.GE.AND P3, PT, R12, R189.reuse, PT ;  /* 0x000000bd0c00720c */ /* 0x080fe20003f66270 */
[----:B------:R3:W-:Y:S01]  /*b2b0*/  MUFU.TANH R4, R5 ;  /* 0x0000000500047308 */ /* 0x0007e20000002400 */
[----:B------:R-:W-:Y:S02]  /*b2c0*/  IADD3 R12, R28, 0x30, RZ ;  /* 0x000000301c0c7810 */ /* 0x000fe40007ffe0ff */
[----:B-1----:R-:W-:Y:S02]  /*b2d0*/  FSEL R149, R149, -INF , !P3 ;  /* 0xff80000095957808 */ /* 0x002fe40005800000 */
[----:B------:R-:W-:Y:S01]  /*b2e0*/  ISETP.GE.AND P3, PT, R17, R189, PT ;  /* 0x000000bd1100720c */ /* 0x000fe20003f66270 */
[----:B------:R-:W-:Y:S02]  /*b2f0*/  FMUL.FTZ R36, R36, c[0x0][0x2ec] ;  /* 0x0000bb0024247a20 */ /* 0x000fe40000410000 */
[----:B------:R-:W-:Y:S01]  /*b300*/  MUFU.TANH R135, R50 ;  /* 0x0000003200877308 */ /* 0x000fe20000002400 */
[----:B------:R-:W-:-:S02]  /*b310*/  FMUL.FTZ R37, R37, c[0x0][0x2ec] ;  /* 0x0000bb0025257a20 */ /* 0x000fc40000410000 */
[----:B------:R-:W-:-:S03]  /*b320*/  FMUL.FTZ R38, R38, c[0x0][0x2ec] ;  /* 0x0000bb0026267a20 */ /* 0x000fc60000410000 */
[----:B------:R-:W-:Y:S02]  /*b330*/  FMUL.FTZ R25, R25, c[0x0][0x2ec] ;  /* 0x0000bb0019197a20 */ /* 0x000fe40000410000 */
[----:B------:R-:W-:Y:S01]  /*b340*/  FMUL.FTZ R39, R39, c[0x0][0x2ec] ;  /* 0x0000bb0027277a20 */ /* 0x000fe20000410000 */
[----:B---3--:R-:W-:Y:S01]  /*b350*/  IADD3 R5, R28, 0x28, RZ ;  /* 0x000000281c057810 */ /* 0x008fe20007ffe0ff */
[----:B------:R2:W-:Y:S01]  /*b360*/  MUFU.TANH R157, R51 ;  /* 0x00000033009d7308 */ /* 0x0005e20000002400 */
[----:B------:R-:W-:Y:S02]  /*b370*/  FMUL.FTZ R24, R24, c[0x0][0x2ec] ;  /* 0x0000bb0018187a20 */ /* 0x000fe40000410000 */
[C---:B------:R-:W-:Y:S01]  /*b380*/  ISETP.GE.AND P6, PT, R5.reuse, R189, PT ;  /* 0x000000bd0500720c */ /* 0x040fe20003fc6270 */
[----:B------:R-:W-:Y:S01]  /*b390*/  FMUL.FTZ R26, R26, c[0x0][0x2ec] ;  /* 0x0000bb001a1a7a20 */ /* 0x000fe20000410000 */
[----:B------:R-:W-:Y:S01]  /*b3a0*/  ISETP.GE.AND P4, PT, R5, R188, PT ;  /* 0x000000bc0500720c */ /* 0x000fe20003f86270 */
[----:B------:R-:W-:Y:S01]  /*b3b0*/  FMUL.FTZ R27, R27, c[0x0][0x2ec] ;  /* 0x0000bb001b1b7a20 */ /* 0x000fe20000410000 */
[----:B------:R-:W-:Y:S01]  /*b3c0*/  FSEL R150, R139, -INF , !P6 ;  /* 0xff8000008b967808 */ /* 0x000fe20007000000 */
[----:B------:R-:W-:Y:S01]  /*b3d0*/  MUFU.TANH R177, R48 ;  /* 0x0000003000b17308 */ /* 0x000fe20000002400 */
[----:B------:R-:W-:-:S02]  /*b3e0*/  FSEL R139, R164, -INF , !P4 ;  /* 0xff800000a48b7808 */ /* 0x000fc40006000000 */
[C---:B------:R-:W-:Y:S02]  /*b3f0*/  ISETP.GE.AND P6, PT, R12.reuse, R189, PT ;  /* 0x000000bd0c00720c */ /* 0x040fe40003fc6270 */
[----:B------:R-:W-:Y:S02]  /*b400*/  ISETP.GE.AND P4, PT, R12, R188, PT ;  /* 0x000000bc0c00720c */ /* 0x000fe40003f86270 */
[----:B------:R-:W1:Y:S01]  /*b410*/  LDSM.16.M88.4 R12, [R204+0x7800] ;  /* 0x00780000cc0c783b */ /* 0x000e620000000200 */
[----:B--2---:R-:W-:Y:S01]  /*b420*/  FSEL R51, R148, -INF , !P5 ;  /* 0xff80000094337808 */ /* 0x004fe20006800000 */
[----:B------:R2:W-:Y:S01]  /*b430*/  MUFU.TANH R178, R49 ;  /* 0x0000003100b27308 */ /* 0x0005e20000002400 */
[----:B------:R-:W-:Y:S01]  /*b440*/  FSEL R50, R60, -INF , !P6 ;  /* 0xff8000003c327808 */ /* 0x000fe20007000000 */
[----:B------:R-:W-:-:S04]  /*b450*/  DEPBAR.LE SB0, 0x0 ;  /* 0x000080000000791a */ /* 0x000fc80000000000 */
[----:B------:R-:W-:Y:S02]  /*b460*/  FSEL R156, R62, -INF , !P4 ;  /* 0xff8000003e9c7808 */ /* 0x000fe40006000000 */
[-C--:B------:R-:W-:Y:S01]  /*b470*/  ISETP.GE.AND P5, PT, R17, R188.reuse, PT ;  /* 0x000000bc1100720c */ /* 0x080fe20003fa6270 */
[----:B------:R-:W3:Y:S01]  /*b480*/  MUFU.TANH R53, R53 ;  /* 0x0000003500357308 */ /* 0x000ee20000002400 */
[C---:B------:R-:W-:Y:S02]  /*b490*/  ISETP.GE.AND P6, PT, R16.reuse, R189, PT ;  /* 0x000000bd1000720c */ /* 0x040fe40003fc6270 */
[----:B------:R-:W-:Y:S02]  /*b4a0*/  ISETP.GE.AND P4, PT, R16, R188, PT ;  /* 0x000000bc1000720c */ /* 0x000fe40003f86270 */
[C---:B------:R-:W-:Y:S02]  /*b4b0*/  IADD3 R17, R28.reuse, 0x39, RZ ;  /* 0x000000391c117810 */ /* 0x040fe40007ffe0ff */
[----:B------:R-:W-:Y:S01]  /*b4c0*/  IADD3 R16, R28, 0x40, RZ ;  /* 0x000000401c107810 */ /* 0x000fe20007ffe0ff */
[----:B------:R-:W4:Y:S01]  /*b4d0*/  MUFU.TANH R55, R55 ;  /* 0x0000003700377308 */ /* 0x000f220000002400 */
[----:B--2---:R-:W-:-:S02]  /*b4e0*/  FSEL R49, R151, -INF , !P3 ;  /* 0xff80000097317808 */ /* 0x004fc40005800000 */
[----:B------:R-:W-:Y:S02]  /*b4f0*/  FSEL R158, R165, -INF , !P5 ;  /* 0xff800000a59e7808 */ /* 0x000fe40006800000 */
[----:B------:R-:W-:Y:S02]  /*b500*/  FSEL R48, R56, -INF , !P6 ;  /* 0xff80000038307808 */ /* 0x000fe40007000000 */
[----:B------:R-:W-:Y:S01]  /*b510*/  FSEL R159, R167, -INF , !P4 ;  /* 0xff800000a79f7808 */ /* 0x000fe20006000000 */
[----:B------:R-:W-:Y:S01]  /*b520*/  MUFU.TANH R45, R45 ;  /* 0x0000002d002d7308 */ /* 0x000fe20000002400 */
[CC--:B------:R-:W-:Y:S02]  /*b530*/  ISETP.GE.AND P3, PT, R17.reuse, R189.reuse, PT ;  /* 0x000000bd1100720c */ /* 0x0c0fe40003f66270 */
[----:B------:R-:W-:Y:S02]  /*b540*/  ISETP.GE.AND P5, PT, R17, R188, PT ;  /* 0x000000bc1100720c */ /* 0x000fe40003fa6270 */
[----:B------:R-:W-:-:S02]  /*b550*/  ISETP.GE.AND P6, PT, R16, R189, PT ;  /* 0x000000bd1000720c */ /* 0x000fc40003fc6270 */
[-C--:B------:R-:W-:Y:S01]  /*b560*/  ISETP.GE.AND P4, PT, R16, R188.reuse, PT ;  /* 0x000000bc1000720c */ /* 0x080fe20003f86270 */
[----:B------:R-:W2:Y:S01]  /*b570*/  MUFU.TANH R30, R30 ;  /* 0x0000001e001e7308 */ /* 0x000ea20000002400 */
[----:B------:R-:W-:Y:S01]  /*b580*/  HMMA.16816.F32.BF16 R16, R20, R18, R160 ;  /* 0x000000121410723c */ /* 0x000fe200000418a0 */
[----:B------:R-:W-:Y:S02]  /*b590*/  FSEL R152, R166, -INF , !P3 ;  /* 0xff800000a6987808 */ /* 0x000fe40005800000 */
[----:B------:R-:W-:Y:S02]  /*b5a0*/  FSEL R173, R59, -INF , !P5 ;  /* 0xff8000003bad7808 */ /* 0x000fe40006800000 */
[----:B------:R-:W-:Y:S02]  /*b5b0*/  FSEL R170, R52, -INF , !P6 ;  /* 0xff80000034aa7808 */ /* 0x000fe40007000000 */
[----:B------:R-:W-:Y:S01]  /*b5c0*/  FSEL R168, R176, -INF , !P4 ;  /* 0xff800000b0a87808 */ /* 0x000fe20006000000 */
[----:B-1----:R-:W-:Y:S01]  /*b5d0*/  HMMA.16816.F32.BF16 R184, R8, R12, R184 ;  /* 0x0000000c08b8723c */ /* 0x002fe200000418b8 */
[C---:B------:R-:W-:Y:S01]  /*b5e0*/  ISETP.GE.AND P3, PT, R7.reuse, R189, PT ;  /* 0x000000bd0700720c */ /* 0x040fe20003f66270 */
[----:B------:R-:W1:Y:S01]  /*b5f0*/  MUFU.TANH R155, R47 ;  /* 0x0000002f009b7308 */ /* 0x000e620000002400 */
[----:B------:R-:W-:-:S02]  /*b600*/  ISETP.GE.AND P5, PT, R7, R188, PT ;  /* 0x000000bc0700720c */ /* 0x000fc40003fa6270 */
[CC--:B------:R-:W-:Y:S02]  /*b610*/  ISETP.GE.AND P6, PT, R6.reuse, R189.reuse, PT ;  /* 0x000000bd0600720c */ /* 0x0c0fe40003fc6270 */
[-C--:B------:R-:W-:Y:S02]  /*b620*/  ISETP.GE.AND P4, PT, R6, R188.reuse, PT ;  /* 0x000000bc0600720c */ /* 0x080fe40003f86270 */
[----:B------:R-:W-:Y:S01]  /*b630*/  IADD3 R6, R28, 0x49, RZ ;  /* 0x000000491c067810 */ /* 0x000fe20007ffe0ff */
[----:B------:R-:W-:Y:S01]  /*b640*/  MUFU.TANH R5, R41 ;  /* 0x0000002900057308 */ /* 0x000fe20000002400 */
[----:B---3--:R-:W-:Y:S02]  /*b650*/  FSEL R171, R53, -INF , !P3 ;  /* 0xff80000035ab7808 */ /* 0x008fe40005800000 */
[----:B----4-:R-:W-:Y:S02]  /*b660*/  FSEL R167, R55, -INF , !P5 ;  /* 0xff80000037a77808 */ /* 0x010fe40006800000 */
[C---:B------:R-:W-:Y:S01]  /*b670*/  ISETP.GE.AND P3, PT, R6.reuse, R189, PT ;  /* 0x000000bd0600720c */ /* 0x040fe20003f66270 */
[----:B------:R-:W-:Y:S01]  /*b680*/  HMMA.16816.F32.BF16 R8, R8, R14, R16 ;  /* 0x0000000e0808723c */ /* 0x000fe20000041810 */
[----:B------:R-:W-:Y:S01]  /*b690*/  ISETP.GE.AND P5, PT, R6, R188, PT ;  /* 0x000000bc0600720c */ /* 0x000fe20003fa6270 */
[----:B------:R-:W3:Y:S01]  /*b6a0*/  MUFU.TANH R154, R42 ;  /* 0x0000002a009a7308 */ /* 0x000ee20000002400 */
[----:B------:R-:W-:-:S02]  /*b6b0*/  IADD3 R6, R28, 0x50, RZ ;  /* 0x000000501c067810 */ /* 0x000fc40007ffe0ff */
[----:B------:R-:W-:Y:S02]  /*b6c0*/  FSEL R172, R177, -INF , !P6 ;  /* 0xff800000b1ac7808 */ /* 0x000fe40007000000 */
[----:B------:R-:W-:Y:S01]  /*b6d0*/  FSEL R166, R135, -INF , !P4 ;  /* 0xff80000087a67808 */ /* 0x000fe20006000000 */
[----:B------:R-:W-:Y:S01]  /*b6e0*/  FMUL.FTZ R60, R185, c[0x0][0x2ec] ;  /* 0x0000bb00b93c7a20 */ /* 0x000fe20000410000 */
[CC--:B------:R-:W-:Y:S01]  /*b6f0*/  ISETP.GE.AND P6, PT, R6.reuse, R189.reuse, PT ;  /* 0x000000bd0600720c */ /* 0x0c0fe20003fc6270 */
[----:B------:R-:W4:Y:S01]  /*b700*/  MUFU.TANH R148, R36 ;  /* 0x0000002400947308 */ /* 0x000f220000002400 */
[-C--:B------:R-:W-:Y:S01]  /*b710*/  ISETP.GE.AND P4, PT, R6, R188.reuse, PT ;  /* 0x000000bc0600720c */ /* 0x080fe20003f86270 */
[----:B------:R-:W-:Y:S01]  /*b720*/  FMUL.FTZ R62, R184, c[0x0][0x2ec] ;  /* 0x0000bb00b83e7a20 */ /* 0x000fe20000410000 */
[----:B------:R-:W-:Y:S01]  /*b730*/  IADD3 R6, R28, 0x51, RZ ;  /* 0x000000511c067810 */ /* 0x000fe20007ffe0ff */
[----:B------:R-:W-:Y:S01]  /*b740*/  FMUL.FTZ R53, R186, c[0x0][0x2ec] ;  /* 0x0000bb00ba357a20 */ /* 0x000fe20000410000 */
[----:B------:R-:W-:Y:S01]  /*b750*/  FSEL R169, R178, -INF , !P3 ;  /* 0xff800000b2a97808 */ /* 0x000fe20005800000 */
[----:B------:R-:W-:Y:S01]  /*b760*/  FMUL.FTZ R46, R187, c[0x0][0x2ec] ;  /* 0x0000bb00bb2e7a20 */ /* 0x000fe20000410000 */
[----:B------:R-:W-:Y:S01]  /*b770*/  FSEL R165, R157, -INF , !P5 ;  /* 0xff8000009da57808 */ /* 0x000fe20006800000 */
[----:B------:R-:W-:Y:S01]  /*b780*/  MUFU.TANH R147, R37 ;  /* 0x0000002500937308 */ /* 0x000fe20000002400 */
[C---:B------:R-:W-:Y:S01]  /*b790*/  ISETP.GE.AND P3, PT, R6.reuse, R189, PT ;  /* 0x000000bd0600720c */ /* 0x040fe20003f66270 */
[----:B------:R-:W-:Y:S01]  /*b7a0*/  IMAD.MOV.U32 R135, RZ, RZ, R191 ;  /* 0x000000ffff877224 */ /* 0x000fe200078e00bf */
[----:B------:R-:W-:-:S02]  /*b7b0*/  ISETP.GE.AND P5, PT, R6, R188, PT ;  /* 0x000000bc0600720c */ /* 0x000fc40003fa6270 */
[----:B------:R-:W-:Y:S01]  /*b7c0*/  IADD3 R7, R28, 0x58, RZ ;  /* 0x000000581c077810 */ /* 0x000fe20007ffe0ff */
[----:B------:R-:W-:Y:S01]  /*b7d0*/  FMUL.FTZ R8, R8, c[0x0][0x2ec] ;  /* 0x0000bb0008087a20 */ /* 0x000fe20000410000 */
[----:B------:R-:W-:Y:S01]  /*b7e0*/  IADD3 R6, R28, 0x59, RZ ;  /* 0x000000591c067810 */ /* 0x000fe20007ffe0ff */
[----:B------:R-:W5:Y:S01]  /*b7f0*/  MUFU.TANH R144, R38 ;  /* 0x0000002600907308 */ /* 0x000f620000002400 */
[----:B------:R-:W-:Y:S01]  /*b800*/  FSEL R164, R179, -INF , !P6 ;  /* 0xff800000b3a47808 */ /* 0x000fe20007000000 */
[----:B------:R-:W-:Y:S01]  /*b810*/  FMUL.FTZ R10, R10, c[0x0][0x2ec] ;  /* 0x0000bb000a0a7a20 */ /* 0x000fe20000410000 */
[----:B--2---:R-:W-:Y:S01]  /*b820*/  FSEL R157, R30, -INF , !P4 ;  /* 0xff8000001e9d7808 */ /* 0x004fe20006000000 */
[----:B------:R-:W-:Y:S01]  /*b830*/  FMUL.FTZ R9, R9, c[0x0][0x2ec] ;  /* 0x0000bb0009097a20 */ /* 0x000fe20000410000 */
[----:B------:R-:W-:Y:S01]  /*b840*/  FSEL R163, R45, -INF , !P3 ;  /* 0xff8000002da37808 */ /* 0x000fe20005800000 */
[----:B------:R-:W-:Y:S01]  /*b850*/  FMUL.FTZ R11, R11, c[0x0][0x2ec] ;  /* 0x0000bb000b0b7a20 */ /* 0x000fe20000410000 */
[----:B-1----:R-:W-:Y:S01]  /*b860*/  FSEL R155, R155, -INF , !P5 ;  /* 0xff8000009b9b7808 */ /* 0x002fe20006800000 */
[----:B------:R-:W1:Y:S01]  /*b870*/  MUFU.TANH R145, R25 ;  /* 0x0000001900917308 */ /* 0x000e620000002400 */
[----:B------:R-:W-:-:S02]  /*b880*/  ISETP.GE.AND P6, PT, R7, R189, PT ;  /* 0x000000bd0700720c */ /* 0x000fc40003fc6270 */
[-C--:B------:R-:W-:Y:S02]  /*b890*/  ISETP.GE.AND P4, PT, R7, R188.reuse, PT ;  /* 0x000000bc0700720c */ /* 0x080fe40003f86270 */
[C---:B------:R-:W-:Y:S02]  /*b8a0*/  ISETP.GE.AND P3, PT, R6.reuse, R189, PT ;  /* 0x000000bd0600720c */ /* 0x040fe40003f66270 */
[----:B------:R-:W-:Y:S01]  /*b8b0*/  ISETP.GE.AND P5, PT, R6, R188, PT ;  /* 0x000000bc0600720c */ /* 0x000fe20003fa6270 */
[----:B------:R-:W2:Y:S01]  /*b8c0*/  MUFU.TANH R31, R31 ;  /* 0x0000001f001f7308 */ /* 0x000ea20000002400 */
[C---:B------:R-:W-:Y:S02]  /*b8d0*/  IADD3 R7, R28.reuse, 0x60, RZ ;  /* 0x000000601c077810 */ /* 0x040fe40007ffe0ff */
[----:B------:R-:W-:Y:S02]  /*b8e0*/  IADD3 R6, R28, 0x61, RZ ;  /* 0x000000611c067810 */ /* 0x000fe40007ffe0ff */
[----:B------:R-:W-:-:S02]  /*b8f0*/  FSEL R162, R4, -INF , !P6 ;  /* 0xff80000004a27808 */ /* 0x000fc40007000000 */
[----:B---3--:R-:W-:Y:S01]  /*b900*/  FSEL R154, R154, -INF , !P4 ;  /* 0xff8000009a9a7808 */ /* 0x008fe20006000000 */
[----:B------:R-:W3:Y:S01]  /*b910*/  MUFU.TANH R60, R60 ;  /* 0x0000003c003c7308 */ /* 0x000ee20000002400 */
[----:B------:R-:W-:Y:S02]  /*b920*/  FSEL R160, R5, -INF , !P3 ;  /* 0xff80000005a07808 */ /* 0x000fe40005800000 */
[CC--:B------:R-:W-:Y:S02]  /*b930*/  ISETP.GE.AND P6, PT, R7.reuse, R189.reuse, PT ;  /* 0x000000bd0700720c */ /* 0x0c0fe40003fc6270 */
[----:B------:R-:W-:Y:S02]  /*b940*/  ISETP.GE.AND P4, PT, R7, R188, PT ;  /* 0x000000bc0700720c */ /* 0x000fe40003f86270 */
[----:B------:R-:W-:Y:S01]  /*b950*/  ISETP.GE.AND P3, PT, R6, R189, PT ;  /* 0x000000bd0600720c */ /* 0x000fe20003f66270 */
[----:B------:R-:W1:Y:S01]  /*b960*/  MUFU.TANH R143, R39 ;  /* 0x00000027008f7308 */ /* 0x000e620000002400 */
[----:B------:R-:W-:-:S02]  /*b970*/  IADD3 R5, R28, 0x68, RZ ;  /* 0x000000681c057810 */ /* 0x000fc40007ffe0ff */
[----:B------:R-:W-:Y:S02]  /*b980*/  IADD3 R4, R28, 0x69, RZ ;  /* 0x000000691c047810 */ /* 0x000fe40007ffe0ff */
[----:B----4-:R-:W-:Y:S02]  /*b990*/  FSEL R148, R148, -INF , !P6 ;  /* 0xff80000094947808 */ /* 0x010fe40007000000 */
[----:B-----5:R-:W-:Y:S01]  /*b9a0*/  FSEL R144, R144, -INF , !P4 ;  /* 0xff80000090907808 */ /* 0x020fe20006000000 */
[----:B------:R-:W4:Y:S01]  /*b9b0*/  MUFU.TANH R146, R24 ;  /* 0x0000001800927308 */ /* 0x000f220000002400 */
[----:B------:R-:W-:Y:S02]  /*b9c0*/  FSEL R147, R147, -INF , !P3 ;  /* 0xff80000093937808 */ /* 0x000fe40005800000 */
[C---:B------:R-:W-:Y:S02]  /*b9d0*/  ISETP.GE.AND P6, PT, R5.reuse, R189, PT ;  /* 0x000000bd0500720c */ /* 0x040fe40003fc6270 */
[----:B------:R-:W-:-:S02]  /*b9e0*/  ISETP.GE.AND P4, PT, R5, R188, PT ;  /* 0x000000bc0500720c */ /* 0x000fc40003f86270 */
[-C--:B------:R-:W-:Y:S01]  /*b9f0*/  ISETP.GE.AND P3, PT, R4, R189.reuse, PT ;  /* 0x000000bd0400720c */ /* 0x080fe20003f66270 */
[----:B------:R-:W5:Y:S01]  /*ba00*/  MUFU.TANH R141, R26 ;  /* 0x0000001a008d7308 */ /* 0x000f620000002400 */
[----:B------:R-:W-:Y:S02]  /*ba10*/  IADD3 R5, R28, 0x71, RZ ;  /* 0x000000711c057810 */ /* 0x000fe40007ffe0ff */
[----:B-1----:R-:W-:Y:S02]  /*ba20*/  FSEL R145, R145, -INF , !P3 ;  /* 0xff80000091917808 */ /* 0x002fe40005800000 */
[----:B--2---:R-:W-:Y:S02]  /*ba30*/  FSEL R151, R31, -INF , !P5 ;  /* 0xff8000001f977808 */ /* 0x004fe40006800000 */
[----:B------:R-:W-:Y:S01]  /*ba40*/  ISETP.GE.AND P3, PT, R5, R189, PT ;  /* 0x000000bd0500720c */ /* 0x000fe20003f66270 */
[----:B------:R-:W1:Y:S01]  /*ba50*/  MUFU.TANH R140, R27 ;  /* 0x0000001b008c7308 */ /* 0x000e620000002400 */
[----:B------:R-:W-:-:S02]  /*ba60*/  ISETP.GE.AND P5, PT, R6, R188, PT ;  /* 0x000000bc0600720c */ /* 0x000fc40003fa6270 */
[----:B---3--:R-:W-:Y:S02]  /*ba70*/  FSEL R60, R60, -INF , !P3 ;  /* 0xff8000003c3c7808 */ /* 0x008fe40005800000 */
[----:B------:R-:W-:Y:S02]  /*ba80*/  FSEL R143, R143, -INF , !P5 ;  /* 0xff8000008f8f7808 */ /* 0x000fe40006800000 */
[----:B------:R-:W-:Y:S01]  /*ba90*/  ISETP.GE.AND P3, PT, R28, R189, PT ;  /* 0x000000bd1c00720c */ /* 0x000fe20003f66270 */
[----:B------:R-:W2:Y:S01]  /*baa0*/  MUFU.TANH R62, R62 ;  /* 0x0000003e003e7308 */ /* 0x000ea20000002400 */
[----:B------:R-:W-:Y:S02]  /*bab0*/  ISETP.GE.AND P5, PT, R4, R188, PT ;  /* 0x000000bc0400720c */ /* 0x000fe40003fa6270 */
[----:B------:R-:W-:Y:S02]  /*bac0*/  IADD3 R4, R28, 0x70, RZ ;  /* 0x000000701c047810 */ /* 0x000fe40007ffe0ff */
[----:B------:R-:W-:-:S02]  /*bad0*/  FSEL R0, R0, -INF , !P3 ;  /* 0xff80000000007808 */ /* 0x000fc40005800000 */
[----:B----4-:R-:W-:Y:S01]  /*bae0*/  FSEL R146, R146, -INF , !P6 ;  /* 0xff80000092927808 */ /* 0x010fe20007000000 */
[----:B------:R-:W3:Y:S01]  /*baf0*/  MUFU.TANH R53, R53 ;  /* 0x0000003500357308 */ /* 0x000ee20000002400 */
[----:B-----5:R-:W-:Y:S02]  /*bb00*/  FSEL R141, R141, -INF , !P4 ;  /* 0xff8000008d8d7808 */ /* 0x020fe40006000000 */
[----:B------:R-:W-:Y:S02]  /*bb10*/  ISETP.GT.AND P3, PT, R229, R224, PT ;  /* 0x000000e0e500720c */ /* 0x000fe40003f64270 */
[C---:B------:R-:W-:Y:S02]  /*bb20*/  ISETP.GE.AND P6, PT, R4.reuse, R189, PT ;  /* 0x000000bd0400720c */ /* 0x040fe40003fc6270 */
[----:B------:R-:W-:Y:S01]  /*bb30*/  ISETP.GE.AND P4, PT, R4, R188, PT ;  /* 0x000000bc0400720c */ /* 0x000fe20003f86270 */
[----:B------:R-:W4:Y:S01]  /*bb40*/  MUFU.TANH R46, R46 ;  /* 0x0000002e002e7308 */ /* 0x000f220000002400 */
[----:B------:R-:W-:-:S02]  /*bb50*/  IADD3 R4, R28, 0x78, RZ ;  /* 0x000000781c047810 */ /* 0x000fc40007ffe0ff */
[----:B-1----:R-:W-:Y:S02]  /*bb60*/  FSEL R140, R140, -INF , !P5 ;  /* 0xff8000008c8c7808 */ /* 0x002fe40006800000 */
[----:B--2---:R-:W-:Y:S01]  /*bb70*/  FSEL R62, R62, -INF , !P6 ;  /* 0xff8000003e3e7808 */ /* 0x004fe20007000000 */
[----:B------:R-:W-:Y:S01]  /*bb80*/  BAR.SYNC.DEFER_BLOCKING 0x0 ;  /* 0x0000000000007b1d */ /* 0x000fe20000010000 */
[-C--:B------:R-:W-:Y:S02]  /*bb90*/  ISETP.GE.AND P5, PT, R5, R188.reuse, PT ;  /* 0x000000bc0500720c */ /* 0x080fe40003fa6270 */
[----:B---3--:R-:W-:Y:S02]  /*bba0*/  FSEL R53, R53, -INF , !P4 ;  /* 0xff80000035357808 */ /* 0x008fe40006000000 */
[C---:B------:R-:W-:Y:S01]  /*bbb0*/  ISETP.GE.AND P6, PT, R4.reuse, R189, PT ;  /* 0x000000bd0400720c */ /* 0x040fe20003fc6270 */
[----:B------:R-:W1:Y:S01]  /*bbc0*/  MUFU.TANH R56, R8 ;  /* 0x0000000800387308 */ /* 0x000e620000002400 */
[----:B------:R-:W-:-:S02]  /*bbd0*/  ISETP.GE.AND P4, PT, R4, R188, PT ;  /* 0x000000bc0400720c */ /* 0x000fc40003f86270 */
[----:B------:R-:W-:Y:S02]  /*bbe0*/  IADD3 R4, R28, 0x79, RZ ;  /* 0x000000791c047810 */ /* 0x000fe40007ffe0ff */
[----:B----4-:R-:W-:Y:S02]  /*bbf0*/  FSEL R46, R46, -INF , !P5 ;  /* 0xff8000002e2e7808 */ /* 0x010fe40006800000 */
[----:B------:R-:W-:Y:S01]  /*bc00*/  ISETP.GE.AND P5, PT, R28, R188, PT ;  /* 0x000000bc1c00720c */ /* 0x000fe20003fa6270 */
[----:B------:R-:W2:Y:S03]  /*bc10*/  MUFU.TANH R47, R10 ;  /* 0x0000000a002f7308 */ /* 0x000ea60000002400 */
[----:B------:R-:W-:-:S05]  /*bc20*/  FSEL R2, R2, -INF , !P5 ;  /* 0xff80000002027808 */ /* 0x000fca0006800000 */
[----:B------:R-:W3:Y:S01]  /*bc30*/  MUFU.TANH R55, R9 ;  /* 0x0000000900377308 */ /* 0x000ee20000002400 */
[----:B-1----:R-:W-:Y:S02]  /*bc40*/  FSEL R56, R56, -INF , !P6 ;  /* 0xff80000038387808 */ /* 0x002fe40007000000 */
[----:B------:R-:W-:-:S05]  /*bc50*/  ISETP.GE.AND P6, PT, R4, R189, PT ;  /* 0x000000bd0400720c */ /* 0x000fca0003fc6270 */
[----:B------:R-:W1:Y:S01]  /*bc60*/  MUFU.TANH R45, R11 ;  /* 0x0000000b002d7308 */ /* 0x000e620000002400 */
[----:B--2---:R-:W-:Y:S02]  /*bc70*/  FSEL R47, R47, -INF , !P4 ;  /* 0xff8000002f2f7808 */ /* 0x004fe40006000000 */
[----:B------:R-:W-:Y:S02]  /*bc80*/  ISETP.GE.AND P4, PT, R4, R188, PT ;  /* 0x000000bc0400720c */ /* 0x000fe40003f86270 */
[----:B---3--:R-:W-:Y:S02]  /*bc90*/  FSEL R55, R55, -INF , !P6 ;  /* 0xff80000037377808 */ /* 0x008fe40007000000 */
[----:B-1----:R-:W-:Y:S01]  /*bca0*/  FSEL R45, R45, -INF , !P4 ;  /* 0xff8000002d2d7808 */ /* 0x002fe20006000000 */
        /* <DEDUP_REMOVED lines=31> */
[----:B------:R-:W-:-:S05]  /*bea0*/  ISETP.GE.AND P5, PT, R10, RZ, PT ;  /* 0x000000ff0a00720c */ /* 0x000fca0003fa6270 */
[----:B------:R-:W-:Y:S02]  /*beb0*/  @P6 IADD3 R11, R11, 0x1, RZ ;  /* 0x000000010b0b6810 */ /* 0x000fe40007ffe0ff */
[----:B------:R-:W-:Y:S02]  /*bec0*/  ISETP.GE.AND P6, PT, R6, RZ, PT ;  /* 0x000000ff0600720c */ /* 0x000fe40003fc6270 */
[----:B------:R-:W-:Y:S01]  /*bed0*/  LOP3.LUT R6, RZ, c[0x0][0x2d0], RZ, 0x33, !PT ;  /* 0x0000b400ff067a12 */ /* 0x000fe200078e33ff */
[----:B------:R-:W-:Y:S01]  /*bee0*/  IMAD.MOV.U32 R4, RZ, RZ, R11 ;  /* 0x000000ffff047224 */ /* 0x000fe200078e000b */
[----:B------:R-:W-:Y:S02]  /*bef0*/  @P4 IADD3 R5, R5, 0x1, RZ ;  /* 0x0000000105054810 */ /* 0x000fe40007ffe0ff */
[----:B------:R-:W-:Y:S02]  /*bf00*/  ISETP.NE.AND P4, PT, RZ, c[0x0][0x2d0], PT ;  /* 0x0000b400ff007a0c */ /* 0x000fe40003f85270 */
[----:B------:R-:W-:-:S05]  /*bf10*/  @!P5 IADD3 R5, -R5, RZ, RZ ;  /* 0x000000ff0505d210 */ /* 0x000fca0007ffe1ff */
        /* <DEDUP_REMOVED lines=16> */
[----:B------:R-:W-:Y:S01]  /*c020*/  SHF.R.S32.HI R5, RZ, 0x1f, R7 ;  /* 0x0000001fff057819 */ /* 0x000fe20000011407 */
[----:B------:R-:W-:-:S04]  /*c030*/  IMAD.WIDE.U32 R8, R7, c[0x0][0x180], R8 ;  /* 0x0000600007087a25 */ /* 0x000fc800078e0008 */
[----:B------:R-:W-:-:S04]  /*c040*/  IMAD R5, R5, c[0x0][0x180], RZ ;  /* 0x0000600005057a24 */ /* 0x000fc800078e02ff */
[----:B------:R-:W-:-:S05]  /*c050*/  IMAD R5, R7, c[0x0][0x184], R5 ;  /* 0x0000610007057a24 */ /* 0x000fca00078e0205 */
[----:B------:R-:W-:Y:S01]  /*c060*/  IADD3 R7, R9, R5, RZ ;  /* 0x0000000509077210 */ /* 0x000fe20007ffe0ff */
[----:B------:R-:W-:Y:S05]  /*c070*/  BRA `(.L_x_1609) ;  /* 0x0000003000007947 */ /* 0x000fea0003800000 */
.L_x_1608:
[----:B------:R-:W-:-:S05]  /*c080*/  IMAD.MOV.U32 R8, RZ, RZ, c[0x0][0x198] ;  /* 0x00006600ff087624 */ /* 0x000fca00078e00ff */
[----:B------:R-:W-:-:S04]  /*c090*/  LEA R8, -R8, RZ, 0x7 ;  /* 0x000000ff08087211 */ /* 0x000fc800078e39ff */
[----:B------:R-:W-:Y:S02]  /*c0a0*/  SHF.R.S32.HI R7, RZ, 0x1f, R8 ;  /* 0x0000001fff077819 */ /* 0x000fe40000011408 */
.L_x_1609:
        /* <DEDUP_REMOVED lines=8> */
[--C-:B------:R-:W-:Y:S02]  /*c130*/  @!P1 IADD3 R9, P5, P4, R134, R8, R226.reuse ;  /* 0x0000000886099210 */ /* 0x100fe40007cbe0e2 */
[----:B------:R-:W-:Y:S02]  /*c140*/  @!P2 LEA R26, P6, R10, R238, 0x1 ;  /* 0x000000ee0a1aa211 */ /* 0x000fe400078c08ff */
[----:B------:R-:W-:Y:S02]  /*c150*/  @!P1 IADD3.X R4, R133, R7, R225, P5, P4 ;  /* 0x0000000785049210 */ /* 0x000fe40002fe84e1 */
[----:B------:R-:W-:Y:S02]  /*c160*/  IADD3 R6, P5, P4, R226, R8, R226 ;  /* 0x00000008e2067210 */ /* 0x000fe40007cbe0e2 */
[----:B------:R-:W-:-:S02]  /*c170*/  @!P2 LEA.HI.X R27, R10, R237, R5, 0x1, P6 ;  /* 0x000000ed0a1ba211 */ /* 0x000fc400030f0c05 */
[----:B------:R-:W-:Y:S02]  /*c180*/  IADD3.X R5, R225, R7, R225, P5, P4 ;  /* 0x00000007e1057210 */ /* 0x000fe40002fe84e1 */
[C---:B------:R-:W-:Y:S02]  /*c190*/  @!P1 LEA R24, P6, R9.reuse, c[0x0][0x168], 0x1 ;  /* 0x00005a0009189a11 */ /* 0x040fe400078c08ff */
[----:B------:R-:W-:Y:S02]  /*c1a0*/  @!P1 IADD3 R10, P4, R134, R6, RZ ;  /* 0x00000006860a9210 */ /* 0x000fe40007f9e0ff */
[C---:B------:R-:W-:Y:S02]  /*c1b0*/  @!P2 LEA R32, P5, R8.reuse, R238, 0x1 ;  /* 0x000000ee0820a211 */ /* 0x040fe400078a08ff */
[----:B------:R-:W-:Y:S01]  /*c1c0*/  @!P1 LEA.HI.X R25, R9, c[0x0][0x16c], R4, 0x1, P6 ;  /* 0x00005b0009199a11 */ /* 0x000fe200030f0c04 */
[----:B------:R-:W-:Y:S01]  /*c1d0*/  @!P1 IMAD.X R9, R133, 0x1, R5, P4 ;  /* 0x0000000185099824 */ /* 0x000fe200020e0605 */
[----:B------:R-:W-:-:S02]  /*c1e0*/  @!P2 LEA.HI.X R33, R8, R237, R7, 0x1, P5 ;  /* 0x000000ed0821a211 */ /* 0x000fc400028f0c07 */
[----:B------:R-:W-:Y:S02]  /*c1f0*/  @!P2 LEA R22, P6, R6, R238, 0x1 ;  /* 0x000000ee0616a211 */ /* 0x000fe400078c08ff */
        /* <DEDUP_REMOVED lines=24> */
[----:B------:R-:W-:Y:S01]  /*c380*/  @!P2 LEA R14, P6, R6, R238, 0x1 ;  /* 0x000000ee060ea211 */ /* 0x000fe200078c08ff */
        /* <DEDUP_REMOVED lines=11> */
[----:B--2---:R-:W-:-:S02]  /*c440*/  @!P2 LEA R32, P6, R4, R238, 0x1 ;  /* 0x000000ee0420a211 */ /* 0x004fc400078c08ff */
        /* <DEDUP_REMOVED lines=12> */
[----:B------:R-:W-:-:S03]  /*c510*/  @!P1 LEA.HI.X R35, R9, c[0x0][0x16c], R4, 0x1, P5 ;  /* 0x00005b0009239a11 */ /* 0x000fc600028f0c04 */
[----:B------:R-:W-:Y:S01]  /*c520*/  @!P1 IMAD.X R4, R133, 0x1, R6, P4 ;  /* 0x0000000185049824 */ /* 0x000fe200020e0606 */
[C---:B---3--:R-:W-:Y:S01]  /*c530*/  @!P1 LEA R30, P4, R10.reuse, c[0x0][0x168], 0x1 ;  /* 0x00005a000a1e9a11 */ /* 0x048fe200078808ff */
        /* <DEDUP_REMOVED lines=48> */
[----:B------:R1:W-:Y:S01]  /*c840*/  @!P2 LDGSTS.E.BYPASS.LTC128B.128 [R230+0x7000], [R10.64] ;  /* 0x070000000ae6afae */ /* 0x0003e2000b901d4e */
[----:B--2---:R-:W-:-:S03]  /*c850*/  @!P2 LEA R12, P4, R4, R238, 0x1 ;  /* 0x000000ee040ca211 */ /* 0x004fc600078808ff */
[----:B------:R1:W-:Y:S01]  /*c860*/  @P1 STS.128 [R230+0xb000], RZ ;  /* 0x00b000ffe6001388 */ /* 0x0003e20000000c00 */
[----:B------:R-:W-:-:S03]  /*c870*/  @!P2 LEA.HI.X R13, R4, R237, R6, 0x1, P4 ;  /* 0x000000ed040da211 */ /* 0x000fc600020f0c06 */
        /* <DEDUP_REMOVED lines=19> */
.L_x_1611:
[----:B------:R-:W-:Y:S05]  /*c9b0*/  BSYNC B0 ;  /* 0x0000000000007941 */ /* 0x000fea0003800000 */
.L_x_1610:
[----:B------:R-:W0:Y:S01]  /*c9c0*/  LDGDEPBAR ;  /* 0x00000000000079af */ /* 0x000e220000000000 */
[----:B------:R-:W-:-:S04]  /*c9d0*/  LEA R238, P1, R8, R238, 0x1 ;  /* 0x000000ee08ee7211 */ /* 0x000fc800078208ff */
[----:B------:R-:W-:Y:S02]  /*c9e0*/  LEA.HI.X R237, R8, R237, R7, 0x1, P1 ;  /* 0x000000ed08ed7211 */ /* 0x000fe400008f0c07 */
.L_x_1607:
        /* <DEDUP_REMOVED lines=98> */
[----:B------:R-:W-:Y:S02]  /*d010*/  FMUL.FTZ R3, R5, c[0x0][0x23c] ;  /* 0x00008f0005037a20 */ /* 0x000fe40000410000 */
[----:B------:R-:W-:Y:S02]  /*d020*/  FMUL.FTZ R4, R4, c[0x0][0x23c] ;  /* 0x00008f0004047a20 */ /* 0x000fe40000410000 */
[----:B------:R-:W-:Y:S02]  /*d030*/  FFMA.FTZ R66, R65, c[0x0][0x23c], -R52 ;  /* 0x00008f0041427a23 */ /* 0x000fe40000010834 */
[--C-:B------:R-:W-:Y:S01]  /*d040*/  FFMA.FTZ R54, R54, c[0x0][0x23c], -R59.reuse ;  /* 0x00008f0036367a23 */ /* 0x100fe2000001083b */
[----:B------:R-:W-:Y:S01]  /*d050*/  MUFU.EX2 R30, R30 ;  /* 0x0000001e001e7308 */ /* 0x000fe20000000800 */
[----:B------:R-:W-:-:S02]  /*d060*/  FFMA.FTZ R58, R58, c[0x0][0x23c], -R59 ;  /* 0x00008f003a3a7a23 */ /* 0x000fc4000001083b */
[--C-:B------:R-:W-:Y:S02]  /*d070*/  FFMA.FTZ R57, R57, c[0x0][0x23c], -R59.reuse ;  /* 0x00008f0039397a23 */ /* 0x100fe4000001083b */
[--C-:B------:R-:W-:Y:S02]  /*d080*/  FFMA.FTZ R61, R61, c[0x0][0x23c], -R59.reuse ;  /* 0x00008f003d3d7a23 */ /* 0x100fe4000001083b */
[--C-:B------:R-:W-:Y:S01]  /*d090*/  FFMA.FTZ R64, R64, c[0x0][0x23c], -R52.reuse ;  /* 0x00008f0040407a23 */ /* 0x100fe20000010834 */
[----:B------:R-:W1:Y:S01]  /*d0a0*/  MUFU.EX2 R29, R29 ;  /* 0x0000001d001d7308 */ /* 0x000e620000000800 */
[--C-:B------:R-:W-:Y:S02]  /*d0b0*/  FFMA.FTZ R63, R63, c[0x0][0x23c], -R52.reuse ;  /* 0x00008f003f3f7a23 */ /* 0x100fe40000010834 */
[----:B------:R-:W-:Y:S02]  /*d0c0*/  FFMA.FTZ R65, R40, c[0x0][0x23c], -R52 ;  /* 0x00008f0028417a23 */ /* 0x000fe40000010834 */
[----:B------:R-:W-:Y:S01]  /*d0d0*/  LDSM.16.MT88.4 R40, [R214+0x10800] ;  /* 0x01080000d628783b */ /* 0x000fe20000004200 */
[----:B------:R-:W-:-:S02]  /*d0e0*/  FFMA.FTZ R132, R142, c[0x0][0x23c], -R59 ;  /* 0x00008f008e847a23 */ /* 0x000fc4000001083b */
        /* <DEDUP_REMOVED lines=9> */
[--C-:B------:R-:W-:Y:S01]  /*d180*/  FFMA.FTZ R67, R67, c[0x0][0x23c], -R59.reuse ;  /* 0x00008f0043437a23 */ /* 0x100fe2000001083b */
[----:B------:R-:W-:Y:S01]  /*d190*/  LDSM.16.MT88.4 R48, [R213+0x11000] ;  /* 0x01100000d530783b */ /* 0x000fe20000004200 */
[----:B------:R-:W-:Y:S01]  /*d1a0*/  MUFU.EX2 R0, R0 ;  /* 0x0000000000007308 */ /* 0x000fe20000000800 */
[--C-:B------:R-:W-:Y:S02]  /*d1b0*/  FFMA.FTZ R137, R137, c[0x0][0x23c], -R52.reuse ;  /* 0x00008f0089897a23 */ /* 0x100fe40000010834 */
[--C-:B------:R-:W-:Y:S02]  /*d1c0*/  FFMA.FTZ R138, R138, c[0x0][0x23c], -R52.reuse ;  /* 0x00008f008a8a7a23 */ /* 0x100fe40000010834 */
[--C-:B------:R-:W-:Y:S02]  /*d1d0*/  FFMA.FTZ R139, R139, c[0x0][0x23c], -R52.reuse ;  /* 0x00008f008b8b7a23 */ /* 0x100fe40000010834 */
[----:B------:R-:W-:Y:S01]  /*d1e0*/  FFMA.FTZ R152, R152, c[0x0][0x23c], -R59 ;  /* 0x00008f0098987a23 */ /* 0x000fe2000001083b */
[----:B------:R-:W1:Y:S01]  /*d1f0*/  MUFU.EX2 R39, R39 ;  /* 0x0000002700277308 */ /* 0x000e620000000800 */
[----:B--2---:R-:W-:Y:S01]  /*d200*/  F2FP.BF16.PACK_AB R5, R2, R28 ;  /* 0x0000001c0205723e */ /* 0x004fe200000010ff */
[----:B------:R-:W-:-:S02]  /*d210*/  FFMA.FTZ R156, R156, c[0x0][0x23c], -R52 ;  /* 0x00008f009c9c7a23 */ /* 0x000fc40000010834 */
[--C-:B------:R-:W-:Y:S02]  /*d220*/  FFMA.FTZ R158, R158, c[0x0][0x23c], -R52.reuse ;  /* 0x00008f009e9e7a23 */ /* 0x100fe40000010834 */
[--C-:B------:R-:W-:Y:S02]  /*d230*/  FFMA.FTZ R159, R159, c[0x0][0x23c], -R52.reuse ;  /* 0x00008f009f9f7a23 */ /* 0x100fe40000010834 */
[----:B------:R2:W3:Y:S01]  /*d240*/  MUFU.EX2 R44, R4 ;  /* 0x00000004002c7308 */ /* 0x0004e20000000800 */
[----:B------:R-:W-:Y:S02]  /*d250*/  FFMA.FTZ R161, R173, c[0x0][0x23c], -R52 ;  /* 0x00008f00ada17a23 */ /* 0x000fe40000010834 */
[--C-:B------:R-:W-:Y:S02]  /*d260*/  FFMA.FTZ R170, R170, c[0x0][0x23c], -R59.reuse ;  /* 0x00008f00aaaa7a23 */ /* 0x100fe4000001083b */
[--C-:B------:R-:W-:Y:S02]  /*d270*/  FFMA.FTZ R171, R171, c[0x0][0x23c], -R59.reuse ;  /* 0x00008f00abab7a23 */ /* 0x100fe4000001083b */
[--C-:B------:R-:W-:Y:S01]  /*d280*/  FFMA.FTZ R172, R172, c[0x0][0x23c], -R59.reuse ;  /* 0x00008f00acac7a23 */ /* 0x100fe2000001083b */
[----:B------:R-:W4:Y:S01]  /*d290*/  MUFU.EX2 R3, R3 ;  /* 0x0000000300037308 */ /* 0x000f220000000800 */
[----:B-1----:R-:W-:Y:S01]  /*d2a0*/  F2FP.BF16.PACK_AB R7, R39, R0 ;  /* 0x000000002707723e */ /* 0x002fe200000010ff */
[----:B------:R-:W-:-:S02]  /*d2b0*/  FFMA.FTZ R169, R169, c[0x0][0x23c], -R59 ;  /* 0x00008f00a9a97a23 */ /* 0x000fc4000001083b */
[--C-:B------:R-:W-:Y:S02]  /*d2c0*/  FFMA.FTZ R168, R168, c[0x0][0x23c], -R52.reuse ;  /* 0x00008f00a8a87a23 */ /* 0x100fe40000010834 */
[----:B------:R-:W-:Y:S01]  /*d2d0*/  FFMA.FTZ R167, R167, c[0x0][0x23c], -R52 ;  /* 0x00008f00a7a77a23 */ /* 0x000fe20000010834 */
[----:B--2---:R-:W-:Y:S01]  /*d2e0*/  F2FP.BF16.PACK_AB R4, R31, R36 ;  /* 0x000000241f04723e */ /* 0x004fe200000010ff */
[-C--:B---3--:R-:W-:Y:S01]  /*d2f0*/  FMUL.FTZ R128, R128, R44.reuse ;  /* 0x0000002c80807220 */ /* 0x088fe20000410000 */
[----:B------:R-:W-:Y:S01]  /*d300*/  MUFU.EX2 R54, R54 ;  /* 0x0000003600367308 */ /* 0x000fe20000000800 */
[-C--:B------:R-:W-:Y:S02]  /*d310*/  FMUL.FTZ R129, R129, R44.reuse ;  /* 0x0000002c81817220 */ /* 0x080fe40000410000 */
[-C--:B------:R-:W-:Y:S02]  /*d320*/  FMUL.FTZ R124, R124, R44.reuse ;  /* 0x0000002c7c7c7220 */ /* 0x080fe40000410000 */
[----:B------:R-:W-:-:S02]  /*d330*/  FMUL.FTZ R125, R125, R44 ;  /* 0x0000002c7d7d7220 */ /* 0x000fc40000410000 */
[-C--:B----4-:R-:W-:Y:S01]  /*d340*/  FMUL.FTZ R130, R130, R3.reuse ;  /* 0x0000000382827220 */ /* 0x090fe20000410000 */
        /* <DEDUP_REMOVED lines=54> */
[----:B------:R-:W-:Y:S01]  /*d6b0*/  MUFU.EX2 R132, R132 ;  /* 0x0000008400847308 */ /* 0x000fe20000000800 */
        /* <DEDUP_REMOVED lines=18> */
[----:B------:R-:W5:Y:S01]  /*d7e0*/  MUFU.EX2 R137, R137 ;  /* 0x0000008900897308 */ /* 0x000f620000000800 */
[----:B------:R-:W-:-:S02]  /*d7f0*/  FMUL.FTZ R83, R83, R3 ;  /* 0x0000000353537220 */ /* 0x000fc40000410000 */
[-C--:B------:R-:W-:Y:S01]  /*d800*/  FMUL.FTZ R76, R76, R44.reuse ;  /* 0x0000002c4c4c7220 */ /* 0x080fe20000410000 */
[C---:B------:R-:W-:Y:S01]  /*d810*/  HMMA.16816.F32.BF16 R84, R4.reuse, R18, R84 ;  /* 0x000000120454723c */ /* 0x040fe20000041854 */
[-C--:B------:R-:W-:Y:S01]  /*d820*/  FMUL.FTZ R77, R77, R44.reuse ;  /* 0x0000002c4d4d7220 */ /* 0x080fe20000410000 */
[----:B------:R-:W2:Y:S01]  /*d830*/  LDSM.16.MT88.4 R16, [R213+0xc800] ;  /* 0x00c80000d510783b */ /* 0x000ea20000004200 */
[-C--:B------:R-:W-:Y:S01]  /*d840*/  FMUL.FTZ R78, R78, R3.reuse ;  /* 0x000000034e4e7220 */ /* 0x080fe20000410000 */
[----:B------:R-:W2:Y:S01]  /*d850*/  MUFU.EX2 R138, R138 ;  /* 0x0000008a008a7308 */ /* 0x000ea20000000800 */
        /* <DEDUP_REMOVED lines=12> */
[----:B------:R-:W1:Y:S01]  /*d920*/  MUFU.EX2 R142, R142 ;  /* 0x0000008e008e7308 */ /* 0x000e620000000800 */
[----:B------:R-:W-:-:S02]  /*d930*/  FMUL.FTZ R71, R71, R3 ;  /* 0x0000000347477220 */ /* 0x000fc40000410000 */
[C---:B---3--:R-:W-:Y:S01]  /*d940*/  HMMA.16816.F32.BF16 R72, R4.reuse, R8, R72 ;  /* 0x000000080448723c */ /* 0x048fe20000041848 */
[--C-:B------:R-:W-:Y:S02]  /*d950*/  FFMA.FTZ R162, R162, c[0x0][0x23c], -R59.reuse ;  /* 0x00008f00a2a27a23 */ /* 0x100fe4000001083b */
[----:B------:R-:W-:Y:S02]  /*d960*/  FFMA.FTZ R160, R160, c[0x0][0x23c], -R59 ;  /* 0x00008f00a0a07a23 */ /* 0x000fe4000001083b */
[----:B------:R-:W3:Y:S01]  /*d970*/  MUFU.EX2 R149, R149 ;  /* 0x0000009500957308 */ /* 0x000ee20000000800 */
[--C-:B------:R-:W-:Y:S02]  /*d980*/  FFMA.FTZ R157, R157, c[0x0][0x23c], -R52.reuse ;  /* 0x00008f009d9d7a23 */ /* 0x100fe40000010834 */
[----:B------:R-:W-:Y:S01]  /*d990*/  HMMA.16816.F32.BF16 R68, R4, R10, R68 ;  /* 0x0000000a0444723c */ /* 0x000fe20000041844 */
[----:B------:R-:W1:Y:S01]  /*d9a0*/  LDSM.16.MT88.4 R8, [R216+0x10800] ;  /* 0x01080000d808783b */ /* 0x000e620000004200 */
[----:B------:R-:W-:-:S02]  /*d9b0*/  FFMA.FTZ R155, R155, c[0x0][0x23c], -R52 ;  /* 0x00008f009b9b7a23 */ /* 0x000fc40000010834 */
[--C-:B------:R-:W-:Y:S01]  /*d9c0*/  FFMA.FTZ R154, R154, c[0x0][0x23c], -R52.reuse ;  /* 0x00008f009a9a7a23 */ /* 0x100fe20000010834 */
[----:B------:R-:W-:Y:S01]  /*d9d0*/  MUFU.EX2 R150, R150 ;  /* 0x0000009600967308 */ /* 0x000fe20000000800 */
[----:B------:R-:W-:Y:S01]  /*d9e0*/  FFMA.FTZ R151, R151, c[0x0][0x23c], -R52 ;  /* 0x00008f0097977a23 */ /* 0x000fe20000010834 */
[----:B------:R-:W-:Y:S01]  /*d9f0*/  F2FP.BF16.PACK_AB R4, R58, R54 ;  /* 0x000000363a04723e */ /* 0x000fe200000010ff */
[--C-:B------:R-:W-:Y:S01]  /*da00*/  FFMA.FTZ R148, R148, c[0x0][0x23c], -R59.reuse ;  /* 0x00008f0094947a23 */ /* 0x100fe2000001083b */
[----:B----4-:R-:W-:Y:S01]  /*da10*/  F2FP.BF16.PACK_AB R5, R66, R64 ;  /* 0x000000404205723e */ /* 0x010fe200000010ff */
[--C-:B------:R-:W-:Y:S01]  /*da20*/  FFMA.FTZ R147, R147, c[0x0][0x23c], -R59.reuse ;  /* 0x00008f0093937a23 */ /* 0x100fe2000001083b */
[----:B------:R-:W-:Y:S01]  /*da30*/  F2FP.BF16.PACK_AB R6, R61, R57 ;  /* 0x000000393d06723e */ /* 0x000fe200000010ff */
[--C-:B------:R-:W-:Y:S01]  /*da40*/  FFMA.FTZ R146, R146, c[0x0][0x23c], -R59.reuse ;  /* 0x00008f0092927a23 */ /* 0x100fe2000001083b */
[----:B------:R-:W-:Y:S01]  /*da50*/  F2FP.BF16.PACK_AB R7, R65, R63 ;  /* 0x0000003f4107723e */ /* 0x000fe200000010ff */
[----:B------:R-:W-:Y:S01]  /*da60*/  MUFU.EX2 R153, R153 ;  /* 0x0000009900997308 */ /* 0x000fe20000000800 */
[----:B------:R-:W-:-:S02]  /*da70*/  FFMA.FTZ R145, R145, c[0x0][0x23c], -R59 ;  /* 0x00008f0091917a23 */ /* 0x000fc4000001083b */
[--C-:B------:R-:W-:Y:S02]  /*da80*/  FFMA.FTZ R144, R144, c[0x0][0x23c], -R52.reuse ;  /* 0x00008f0090907a23 */ /* 0x100fe40000010834 */
[--C-:B------:R-:W-:Y:S01]  /*da90*/  FFMA.FTZ R143, R143, c[0x0][0x23c], -R52.reuse ;  /* 0x00008f008f8f7a23 */ /* 0x100fe20000010834 */
[C---:B------:R-:W-:Y:S01]  /*daa0*/  HMMA.16816.F32.BF16 R120, R4.reuse, R20, R120 ;  /* 0x000000140478723c */ /* 0x040fe20000041878 */
[--C-:B------:R-:W-:Y:S01]  /*dab0*/  FFMA.FTZ R141, R141, c[0x0][0x23c], -R52.reuse ;  /* 0x00008f008d8d7a23 */ /* 0x100fe20000010834 */
[----:B------:R-:W-:Y:S01]  /*dac0*/  MUFU.EX2 R152, R152 ;  /* 0x0000009800987308 */ /* 0x000fe20000000800 */
[----:B------:R-:W-:Y:S02]  /*dad0*/  FFMA.FTZ R140, R140, c[0x0][0x23c], -R52 ;  /* 0x00008f008c8c7a23 */ /* 0x000fe40000010834 */
[----:B------:R-:W-:Y:S02]  /*dae0*/  FFMA.FTZ R36, R240, R44, R36 ;  /* 0x0000002cf0247223 */ /* 0x000fe40000010024 */
[----:B------:R-:W-:Y:S01]  /*daf0*/  FFMA.FTZ R3, R239, R3, R28 ;  /* 0x00000003ef037223 */ /* 0x000fe2000001001c */
[----:B------:R-:W-:Y:S01]  /*db00*/  HMMA.16816.F32.BF16 R116, R4, R22, R116 ;  /* 0x000000160474723c */ /* 0x000fe20000041874 */
[----:B------:R-:W4:Y:S01]  /*db10*/  LDSM.16.MT88.4 R20, [R212+0x10800] ;  /* 0x01080000d414783b */ /* 0x000f220000004200 */
[----:B------:R-:W1:Y:S01]  /*db20*/  MUFU.EX2 R156, R156 ;  /* 0x0000009c009c7308 */ /* 0x000e620000000800 */
[----:B------:R-:W-:-:S02]  /*db30*/  FADD.FTZ R31, R31, R36 ;  /* 0x000000241f1f7221 */ /* 0x000fc40000010000 */
[----:B------:R-:W-:Y:S01]  /*db40*/  FADD.FTZ R2, R2, R3 ;  /* 0x0000000302027221 */ /* 0x000fe20000010000 */
[----:B------:R-:W-:Y:S01]  /*db50*/  MOV R3, R37 ;  /* 0x0000002500037202 */ /* 0x000fe20000000f00 */
[----:B------:R-:W-:Y:S01]  /*db60*/  FADD.FTZ R31, R30, R31 ;  /* 0x0000001f1e1f7221 */ /* 0x000fe20000010000 */
[C---:B--2---:R-:W-:Y:S01]  /*db70*/  HMMA.16816.F32.BF16 R112, R4.reuse, R16, R112 ;  /* 0x000000100470723c */ /* 0x044fe20000041870 */
[----:B------:R-:W-:Y:S01]  /*db80*/  FADD.FTZ R2, R0, R2 ;  /* 0x0000000200027221 */ /* 0x000fe20000010000 */
[----:B------:R-:W2:Y:S01]  /*db90*/  MUFU.EX2 R158, R158 ;  /* 0x0000009e009e7308 */ /* 0x000ea20000000800 */
        /* <DEDUP_REMOVED lines=17> */
[----:B------:R-:W1:Y:S01]  /*dcb0*/  MUFU.EX2 R170, R170 ;  /* 0x000000aa00aa7308 */ /* 0x000e620000000800 */
[----:B------:R-:W-:-:S02]  /*dcc0*/  FADD.FTZ R61, R67, R61 ;  /* 0x0000003d433d7221 */ /* 0x000fc40000010000 */
[----:B-----5:R-:W-:-:S03]  /*dcd0*/  FADD.FTZ R65, R137, R65 ;  /* 0x0000004189417221 */ /* 0x020fc60000010000 */
        /* <DEDUP_REMOVED lines=20> */
[C---:B----4-:R-:W-:Y:S02]  /*de20*/  HMMA.16816.F32.BF16 R72, R4.reuse, R20, R72 ;  /* 0x000000140448723c */ /* 0x050fe40000041848 */
[----:B------:R-:W-:Y:S06]  /*de30*/  MUFU.EX2 R155, R155 ;  /* 0x0000009b009b7308 */ /* 0x000fec0000000800 */
[----:B------:R-:W-:Y:S01]  /*de40*/  HMMA.16816.F32.BF16 R68, R4, R22, R68 ;  /* 0x000000160444723c */ /* 0x000fe20000041844 */
[----:B------:R-:W4:Y:S01]  /*de50*/  LDSM.16.MT88.4 R20, [R216+0x11000] ;  /* 0x01100000d814783b */ /* 0x000f220000004200 */
[----:B------:R-:W-:Y:S05]  /*de60*/  MUFU.EX2 R154, R154 ;  /* 0x0000009a009a7308 */ /* 0x000fea0000000800 */
[C---:B------:R-:W-:Y:S01]  /*de70*/  F2FP.BF16.PACK_AB R4, R132.reuse, R67 ;  /* 0x000000438404723e */ /* 0x040fe200000010ff */
[----:B------:R-:W-:Y:S01]  /*de80*/  FADD.FTZ R132, R132, R61 ;  /* 0x0000003d84847221 */ /* 0x000fe20000010000 */
[C---:B------:R-:W-:Y:S01]  /*de90*/  F2FP.BF16.PACK_AB R5, R138.reuse, R137 ;  /* 0x000000898a05723e */ /* 0x040fe200000010ff */
        /* <DEDUP_REMOVED lines=8> */
[C---:B--2---:R-:W-:Y:S01]  /*df20*/  HMMA.16816.F32.BF16 R120, R4.reuse, R16, R120 ;  /* 0x000000100478723c */ /* 0x044fe20000041878 */
[----:B------:R-:W-:Y:S01]  /*df30*/  FADD.FTZ R142, R142, R138 ;  /* 0x0000008a8e8e7221 */ /* 0x000fe20000010000 */
[----:B------:R-:W-:Y:S01]  /*df40*/  MOV R132, R38 ;  /* 0x0000002600847202 */ /* 0x000fe20000000f00 */
[----:B---3--:R-:W-:Y:S02]  /*df50*/  FADD.FTZ R133, R149, R133 ;  /* 0x0000008595857221 */ /* 0x008fe40000010000 */
        /* <DEDUP_REMOVED lines=10> */
[C---:B-----5:R-:W-:Y:S06]  /*e000*/  HMMA.16816.F32.BF16 R104, R4.reuse, R8, R104 ;  /* 0x000000080468723c */ /* 0x060fec0000041868 */
[----:B------:R-:W-:Y:S02]  /*e010*/  MUFU.EX2 R143, R143 ;  /* 0x0000008f008f7308 */ /* 0x000fe40000000800 */
[C---:B------:R-:W-:Y:S01]  /*e020*/  HMMA.16816.F32.BF16 R100, R4.reuse, R10, R100 ;  /* 0x0000000a0464723c */ /* 0x040fe20000041864 */
[----:B------:R-:W3:Y:S05]  /*e030*/  LDSM.16.MT88.4 R8, [R212+0xd800] ;  /* 0x00d80000d408783b */ /* 0x000eea0000004200 */
[----:B------:R-:W-:Y:S02]  /*e040*/  MUFU.EX2 R141, R141 ;  /* 0x0000008d008d7308 */ /* 0x000fe40000000800 */
[C---:B------:R-:W-:Y:S08]  /*e050*/  HMMA.16816.F32.BF16 R80, R4.reuse, R48, R80 ;  /* 0x000000300450723c */ /* 0x040ff00000041850 */
[C---:B------:R-:W-:Y:S01]  /*e060*/  HMMA.16816.F32.BF16 R76, R4.reuse, R50, R76 ;  /* 0x00000032044c723c */ /* 0x040fe2000004184c */
[----:B------:R-:W5:Y:S07]  /*e070*/  LDSM.16.MT88.4 R48, [R214+0x11800] ;  /* 0x01180000d630783b */ /* 0x000f6e0000004200 */
[C---:B------:R-:W-:Y:S08]  /*e080*/  HMMA.16816.F32.BF16 R88, R4.reuse, R40, R88 ;  /* 0x000000280458723c */ /* 0x040ff00000041858 */
[C---:B------:R-:W-:Y:S08]  /*e090*/  HMMA.16816.F32.BF16 R128, R4.reuse, R24, R128 ;  /* 0x000000180480723c */ /* 0x040ff00000041880 */
[C---:B------:R-:W-:Y:S01]  /*e0a0*/  HMMA.16816.F32.BF16 R124, R4.reuse, R26, R124 ;  /* 0x0000001a047c723c */ /* 0x040fe2000004187c */
[----:B------:R-:W1:Y:S07]  /*e0b0*/  LDSM.16.MT88.4 R24, [R216+0xd800] ;  /* 0x00d80000d818783b */ /* 0x000e6e0000004200 */
[C---:B----4-:R-:W-:Y:S08]  /*e0c0*/  HMMA.16816.F32.BF16 R96, R4.reuse, R20, R96 ;  /* 0x000000140460723c */ /* 0x050ff00000041860 */
[C---:B------:R-:W-:Y:S01]  /*e0d0*/  HMMA.16816.F32.BF16 R92, R4.reuse, R22, R92 ;  /* 0x00000016045c723c */ /* 0x040fe2000004185c */
[----:B------:R-:W4:Y:S07]  /*e0e0*/  LDSM.16.MT88.4 R20, [R216+0x11800] ;  /* 0x01180000d814783b */ /* 0x000f2e0000004200 */
[C---:B------:R-:W-:Y:S01]  /*e0f0*/  HMMA.16816.F32.BF16 R84, R4.reuse, R42, R84 ;  /* 0x0000002a0454723c */ /* 0x040fe20000041854 */
[----:B------:R-:W1:Y:S07]  /*e100*/  LDSM.16.MT88.4 R40, [R213+0x11800] ;  /* 0x01180000d528783b */ /* 0x000e6e0000004200 */
[C---:B------:R-:W-:Y:S08]  /*e110*/  HMMA.16816.F32.BF16 R72, R4.reuse, R32, R72 ;  /* 0x000000200448723c */ /* 0x040ff00000041848 */
[----:B------:R-:W-:Y:S01]  /*e120*/  HMMA.16816.F32.BF16 R68, R4, R34, R68 ;  /* 0x000000220444723c */ /* 0x000fe20000041844 */
[----:B------:R-:W3:Y:S06]  /*e130*/  LDSM.16.MT88.4 R32, [R212+0x11800] ;  /* 0x01180000d420783b */ /* 0x000eec0000004200 */
        /* <DEDUP_REMOVED lines=18> */
[C---:B---3--:R-:W-:Y:S08]  /*e260*/  HMMA.16816.F32.BF16 R104, R4.reuse, R8, R104 ;  /* 0x000000080468723c */ /* 0x048ff00000041868 */
[C---:B------:R-:W-:Y:S01]  /*e270*/  HMMA.16816.F32.BF16 R100, R4.reuse, R10, R100 ;  /* 0x0000000a0464723c */ /* 0x040fe20000041864 */
[----:B------:R-:W3:Y:S07]  /*e280*/  LDSM.16.MT88.4 R8, [R212+0xe000] ;  /* 0x00e00000d408783b */ /* 0x000eee0000004200 */
[C---:B-----5:R-:W-:Y:S07]  /*e290*/  HMMA.16816.F32.BF16 R88, R4.reuse, R48, R88 ;  /* 0x000000300458723c */ /* 0x060fee0000041858 */
[--C-:B------:R-:W-:Y:S01]  /*e2a0*/  FFMA.FTZ R48, R166, c[0x0][0x23c], -R52.reuse ;  /* 0x00008f00a6307a23 */ /* 0x100fe20000010834 */
[----:B------:R-:W-:Y:S01]  /*e2b0*/  HMMA.16816.F32.BF16 R128, R4, R24, R128 ;  /* 0x000000180480723c */ /* 0x000fe20000041880 */
[----:B------:R-:W-:-:S04]  /*e2c0*/  FFMA.FTZ R49, R165, c[0x0][0x23c], -R52 ;  /* 0x00008f00a5317a23 */ /* 0x000fc80000010834 */
[----:B------:R-:W-:Y:S03]  /*e2d0*/  MUFU.EX2 R48, R48 ;  /* 0x0000003000307308 */ /* 0x000fe60000000800 */
[C---:B------:R-:W-:Y:S01]  /*e2e0*/  HMMA.16816.F32.BF16 R124, R4.reuse, R26, R124 ;  /* 0x0000001a047c723c */ /* 0x040fe2000004187c */
[----:B------:R-:W5:Y:S04]  /*e2f0*/  LDSM.16.MT88.4 R24, [R216+0xe000] ;  /* 0x00e00000d818783b */ /* 0x000f680000004200 */
[----:B------:R-:W1:Y:S03]  /*e300*/  MUFU.EX2 R49, R49 ;  /* 0x0000003100317308 */ /* 0x000e660000000800 */
[C---:B----4-:R-:W-:Y:S08]  /*e310*/  HMMA.16816.F32.BF16 R96, R4.reuse, R20, R96 ;  /* 0x000000140460723c */ /* 0x050ff00000041860 */
[C---:B------:R-:W-:Y:S01]  /*e320*/  HMMA.16816.F32.BF16 R92, R4.reuse, R22, R92 ;  /* 0x00000016045c723c */ /* 0x040fe2000004185c */
[----:B------:R-:W4:Y:S07]  /*e330*/  LDSM.16.MT88.4 R20, [R216+0x12000] ;  /* 0x01200000d814783b */ /* 0x000f2e0000004200 */
[C---:B------:R-:W-:Y:S07]  /*e340*/  HMMA.16816.F32.BF16 R84, R4.reuse, R50, R84 ;  /* 0x000000320454723c */ /* 0x040fee0000041854 */
[--C-:B------:R-:W-:Y:S01]  /*e350*/  FFMA.FTZ R50, R164, c[0x0][0x23c], -R59.reuse ;  /* 0x00008f00a4327a23 */ /* 0x100fe2000001083b */
[----:B------:R-:W-:Y:S01]  /*e360*/  HMMA.16816.F32.BF16 R80, R4, R40, R80 ;  /* 0x000000280450723c */ /* 0x000fe20000041850 */
[----:B------:R-:W-:-:S04]  /*e370*/  FFMA.FTZ R51, R163, c[0x0][0x23c], -R59 ;  /* 0x00008f00a3337a23 */ /* 0x000fc8000001083b */
        /* <DEDUP_REMOVED lines=13> */
[----:B-1----:R-:W-:Y:S01]  /*e450*/  F2FP.BF16.PACK_AB R7, R49, R48 ;  /* 0x000000303107723e */ /* 0x002fe200000010ff */
[----:B------:R-:W-:-:S02]  /*e460*/  FADD.FTZ R167, R48, R167 ;  /* 0x000000a730a77221 */ /* 0x000fc40000010000 */
[----:B------:R-:W-:Y:S02]  /*e470*/  FADD.FTZ R169, R169, R171 ;  /* 0x000000aba9a97221 */ /* 0x000fe40000010000 */
[----:B------:R-:W-:Y:S02]  /*e480*/  FADD.FTZ R49, R49, R167 ;  /* 0x000000a731317221 */ /* 0x000fe40000010000 */
[----:B--2---:R-:W-:Y:S01]  /*e490*/  HMMA.16816.F32.BF16 R120, R4, R16, R120 ;  /* 0x000000100478723c */ /* 0x004fe20000041878 */
[----:B------:R-:W-:Y:S02]  /*e4a0*/  FADD.FTZ R169, R50, R169 ;  /* 0x000000a932a97221 */ /* 0x000fe40000010000 */
[----:B------:R-:W-:-:S05]  /*e4b0*/  FADD.FTZ R49, R157, R49 ;  /* 0x000000319d317221 */ /* 0x000fca0000010000 */
        /* <DEDUP_REMOVED lines=11> */
[C---:B----4-:R-:W-:Y:S08]  /*e570*/  HMMA.16816.F32.BF16 R96, R4.reuse, R20, R96 ;  /* 0x000000140460723c */ /* 0x050ff00000041860 */
        /* <DEDUP_REMOVED lines=70> */
[----:B------:R-:W5:Y:S02]  /*e9e0*/  MUFU.EX2 R32, R32 ;  /* 0x0000002000207308 */ /* 0x000f640000000800 */
[--C-:B------:R-:W-:Y:S01]  /*e9f0*/  FFMA.FTZ R34, R47, c[0x0][0x23c], -R52.reuse ;  /* 0x00008f002f227a23 */ /* 0x100fe20000010834 */
[----:B------:R-:W-:Y:S01]  /*ea00*/  HMMA.16816.F32.BF16 R120, R4, R24, R120 ;  /* 0x000000180478723c */ /* 0x000fe20000041878 */
[----:B------:R-:W-:-:S04]  /*ea10*/  FFMA.FTZ R35, R45, c[0x0][0x23c], -R52 ;  /* 0x00008f002d237a23 */ /* 0x000fc80000010834 */
[----:B------:R-:W2:Y:S02]  /*ea20*/  MUFU.EX2 R33, R33 ;  /* 0x0000002100217308 */ /* 0x000ea40000000800 */
[--C-:B------:R-:W-:Y:S01]  /*ea30*/  FFMA.FTZ R24, R62, c[0x0][0x23c], -R59.reuse ;  /* 0x00008f003e187a23 */ /* 0x100fe2000001083b */
[----:B------:R-:W-:Y:S01]  /*ea40*/  HMMA.16816.F32.BF16 R116, R4, R26, R116 ;  /* 0x0000001a0474723c */ /* 0x000fe20000041874 */
[----:B------:R-:W-:-:S04]  /*ea50*/  FFMA.FTZ R25, R60, c[0x0][0x23c], -R59 ;  /* 0x00008f003c197a23 */ /* 0x000fc8000001083b */
[----:B------:R-:W3:Y:S01]  /*ea60*/  MUFU.EX2 R24, R24 ;  /* 0x0000001800187308 */ /* 0x000ee20000000800 */
[----:B-----5:R-:W-:Y:S02]  /*ea70*/  FADD.FTZ R40, R32, R40 ;  /* 0x0000002820287221 */ /* 0x020fe40000010000 */
[--C-:B------:R-:W-:Y:S01]  /*ea80*/  FFMA.FTZ R26, R56, c[0x0][0x23c], -R59.reuse ;  /* 0x00008f00381a7a23 */ /* 0x100fe2000001083b */
[----:B-1----:R-:W-:Y:S01]  /*ea90*/  HMMA.16816.F32.BF16 R88, R4, R16, R88 ;  /* 0x000000100458723c */ /* 0x002fe20000041858 */
[----:B------:R-:W-:-:S03]  /*eaa0*/  FFMA.FTZ R27, R55, c[0x0][0x23c], -R59 ;  /* 0x00008f00371b7a23 */ /* 0x000fc6000001083b */
[----:B------:R-:W1:Y:S01]  /*eab0*/  MUFU.EX2 R25, R25 ;  /* 0x0000001900197308 */ /* 0x000e620000000800 */
[----:B--2---:R-:W-:-:S03]  /*eac0*/  FADD.FTZ R40, R33, R40 ;  /* 0x0000002821287221 */ /* 0x004fc60000010000 */
[----:B------:R-:W-:Y:S01]  /*ead0*/  HMMA.16816.F32.BF16 R84, R4, R18, R84 ;  /* 0x000000120454723c */ /* 0x000fe20000041854 */
[----:B------:R-:W2:Y:S03]  /*eae0*/  LDSM.16.MT88.4 R16, [R216+0xf800] ;  /* 0x00f80000d810783b */ /* 0x000ea60000004200 */
[----:B------:R-:W5:Y:S01]  /*eaf0*/  MUFU.EX2 R26, R26 ;  /* 0x0000001a001a7308 */ /* 0x000f620000000800 */
[----:B---3--:R-:W-:-:S03]  /*eb00*/  FADD.FTZ R145, R24, R145 ;  /* 0x0000009118917221 */ /* 0x008fc60000010000 */
[----:B----4-:R-:W-:Y:S04]  /*eb10*/  HMMA.16816.F32.BF16 R80, R4, R20, R80 ;  /* 0x000000140450723c */ /* 0x010fe80000041850 */
[----:B------:R-:W3:Y:S01]  /*eb20*/  MUFU.EX2 R27, R27 ;  /* 0x0000001b001b7308 */ /* 0x000ee20000000800 */
[----:B-1----:R-:W-:-:S03]  /*eb30*/  FADD.FTZ R145, R25, R145 ;  /* 0x0000009119917221 */ /* 0x002fc60000010000 */
[----:B------:R-:W-:Y:S01]  /*eb40*/  HMMA.16816.F32.BF16 R76, R4, R22, R76 ;  /* 0x00000016044c723c */ /* 0x000fe2000004184c */
[----:B------:R-:W-:Y:S03]  /*eb50*/  LDSM.16.MT88.4 R20, [R213+0xf800] ;  /* 0x00f80000d514783b */ /* 0x000fe60000004200 */
[----:B------:R-:W1:Y:S01]  /*eb60*/  MUFU.EX2 R34, R34 ;  /* 0x0000002200227308 */ /* 0x000e620000000800 */
[----:B-----5:R-:W-:-:S03]  /*eb70*/  FADD.FTZ R145, R26, R145 ;  /* 0x000000911a917221 */ /* 0x020fc60000010000 */
[----:B------:R-:W-:Y:S04]  /*eb80*/  HMMA.16816.F32.BF16 R72, R4, R8, R72 ;  /* 0x000000080448723c */ /* 0x000fe80000041848 */
[----:B------:R-:W4:Y:S01]  /*eb90*/  MUFU.EX2 R35, R35 ;  /* 0x0000002300237308 */ /* 0x000f220000000800 */
[----:B---3--:R-:W-:-:S03]  /*eba0*/  FADD.FTZ R240, R27, R145 ;  /* 0x000000911bf07221 */ /* 0x008fc60000010000 */
[----:B------:R-:W-:Y:S01]  /*ebb0*/  HMMA.16816.F32.BF16 R68, R4, R10, R68 ;  /* 0x0000000a0444723c */ /* 0x000fe20000041844 */
[----:B------:R-:W3:Y:S01]  /*ebc0*/  LDSM.16.MT88.4 R8, [R212+0xf800] ;  /* 0x00f80000d408783b */ /* 0x000ee20000004200 */
[----:B-1----:R-:W-:-:S05]  /*ebd0*/  FADD.FTZ R40, R34, R40 ;  /* 0x0000002822287221 */ /* 0x002fca0000010000 */
[----:B------:R-:W-:Y:S02]  /*ebe0*/  F2FP.BF16.PACK_AB R4, R25, R24 ;  /* 0x000000181904723e */ /* 0x000fe400000010ff */
[----:B------:R-:W-:Y:S02]  /*ebf0*/  F2FP.BF16.PACK_AB R5, R33, R32 ;  /* 0x000000202105723e */ /* 0x000fe400000010ff */
[----:B------:R-:W-:Y:S01]  /*ec00*/  F2FP.BF16.PACK_AB R6, R27, R26 ;  /* 0x0000001a1b06723e */ /* 0x000fe200000010ff */
[C---:B----4-:R-:W-:Y:S01]  /*ec10*/  FADD.FTZ R239, R35.reuse, R40 ;  /* 0x0000002823ef7221 */ /* 0x050fe20000010000 */
[----:B------:R-:W-:-:S07]  /*ec20*/  F2FP.BF16.PACK_AB R7, R35, R34 ;  /* 0x000000222307723e */ /* 0x000fce00000010ff */
[C---:B------:R-:W-:Y:S08]  /*ec30*/  HMMA.16816.F32.BF16 R120, R4.reuse, R12, R120 ;  /* 0x0000000c0478723c */ /* 0x040ff00000041878 */
        /* <DEDUP_REMOVED lines=18> */
[----:B------:R-:W-:Y:S11]  /*ed60*/  HMMA.16816.F32.BF16 R68, R4, R14, R68 ;  /* 0x0000000e0444723c */ /* 0x000ff60000041844 */
[----:B------:R-:W-:Y:S08]  /*ed70*/  @!UPT UIADD3 URZ, URZ, URZ, URZ ;  /* 0x0000003f3f3ff290 */ /* 0x000ff0000fffe03f */
.L_x_1604:
[----:B------:R-:W-:Y:S05]  /*ed80*/  @!P3 BRA `(.L_x_1612) ;  /* 0x000051c00000b947 */ /* 0x000fea0003800000 */
[----:B------:R-:W-:Y:S01]  /*ed90*/  ULDC.64 UR8, c[0x0][0x1a0] ;  /* 0x0000680000087ab9 */ /* 0x000fe20000000a00 */
[----:B------:R-:W-:Y:S01]  /*eda0*/  IMAD.MOV.U32 R0, RZ, RZ, R3 ;  /* 0x000000ffff007224 */ /* 0x000fe200078e0003 */
[----:B------:R-:W-:Y:S01]  /*edb0*/  ULEA UR5, -UR8, URZ, 0x7 ;  /* 0x0000003f08057291 */ /* 0x000fe2000f8e393f */
[----:B------:R-:W-:Y:S01]  /*edc0*/  IMAD.MOV.U32 R2, RZ, RZ, R132 ;  /* 0x000000ffff027224 */ /* 0x000fe200078e0084 */
[----:B------:R-:W-:-:S02]  /*edd0*/  ULDC.64 UR6, c[0x0][0x198] ;  /* 0x0000660000067ab9 */ /* 0x000fc40000000a00 */
[----:B------:R-:W-:Y:S02]  /*ede0*/  USHF.R.S32.HI UR4, URZ, 0x1f, UR5 ;  /* 0x0000001f3f047899 */ /* 0x000fe40008011405 */
[----:B------:R-:W-:Y:S01]  /*edf0*/  ULEA UR11, -UR6, URZ, 0x7 ;  /* 0x0000003f060b7291 */ /* 0x000fe2000f8e393f */
[----:B------:R-:W-:-:S03]  /*ee00*/  MOV R236, UR5 ;  /* 0x0000000500ec7c02 */ /* 0x000fc60008000f00 */
[----:B------:R-:W-:Y:S01]  /*ee10*/  MOV R233, UR4 ;  /* 0x0000000400e97c02 */ /* 0x000fe20008000f00 */
[----:B------:R-:W-:Y:S02]  /*ee20*/  USHF.R.S32.HI UR10, URZ, 0x1f, UR11 ;  /* 0x0000001f3f0a7899 */ /* 0x000fe4000801140b */
[----:B------:R-:W-:Y:S02]  /*ee30*/  ULDC.64 UR4, c[0x0][0x1a0] ;  /* 0x0000680000047ab9 */ /* 0x000fe40000000a00 */
.L_x_1616:
        /* <DEDUP_REMOVED lines=8> */
[----:B------:R-:W-:Y:S01]  /*eec0*/  IMAD.SHL.U32 R4, R229, 0x80, RZ ;  /* 0x00000080e5047824 */ /* 0x000fe200078e00ff */
[----:B------:R-:W-:Y:S01]  /*eed0*/  IABS R3, c[0x0][0x2d0] ;  /* 0x0000b40000037a13 */ /* 0x000fe20000000000 */
[----:B------:R-:W-:Y:S02]  /*eee0*/  UMOV UR13, UR8 ;  /* 0x00000008000d7c82 */ /* 0x000fe40008000000 */
[----:B------:R-:W-:Y:S01]  /*eef0*/  UMOV UR12, UR9 ;  /* 0x00000009000c7c82 */ /* 0x000fe20008000000 */
[----:B------:R-:W1:Y:S01]  /*ef00*/  I2F.RP R12, R3 ;  /* 0x00000003000c7306 */ /* 0x000e620000209400 */
[C---:B------:R-:W-:Y:S02]  /*ef10*/  IADD3 R11, R4.reuse, 0x80, RZ ;  /* 0x00000080040b7810 */ /* 0x040fe40007ffe0ff */
[----:B------:R-:W-:Y:S02]  /*ef20*/  IABS R6, R4 ;  /* 0x0000000400067213 */ /* 0x000fe40000000000 */
[----:B------:R-:W-:Y:S02]  /*ef30*/  IABS R8, R11 ;  /* 0x0000000b00087213 */ /* 0x000fe40000000000 */
[----:B------:R-:W-:Y:S02]  /*ef40*/  LOP3.LUT R4, R4, c[0x0][0x2d0], RZ, 0x3c, !PT ;  /* 0x0000b40004047a12 */ /* 0x000fe400078e3cff */
[----:B------:R-:W-:Y:S02]  /*ef50*/  LOP3.LUT R11, R11, c[0x0][0x2d0], RZ, 0x3c, !PT ;  /* 0x0000b4000b0b7a12 */ /* 0x000fe400078e3cff */
[----:B------:R-:W-:Y:S02]  /*ef60*/  ISETP.GE.AND P1, PT, R4, RZ, PT ;  /* 0x000000ff0400720c */ /* 0x000fe40003f26270 */
[----:B------:R-:W-:Y:S01]  /*ef70*/  ISETP.GE.AND P3, PT, R11, RZ, PT ;  /* 0x000000ff0b00720c */ /* 0x000fe20003f66270 */
        /* <DEDUP_REMOVED lines=21> */
[----:B------:R-:W-:Y:S02]  /*f0d0*/  ISETP.NE.AND P2, PT, RZ, c[0x0][0x2d0], PT ;  /* 0x0000b400ff007a0c */ /* 0x000fe40003f45270 */
[----:B------:R-:W-:Y:S07]  /*f0e0*/  LOP3.LUT R3, RZ, c[0x0][0x2d0], RZ, 0x33, !PT ;  /* 0x0000b400ff037a12 */ /* 0x000fee00078e33ff */
        /* <DEDUP_REMOVED lines=10> */
[----:B------:R-:W-:Y:S03]  /*f190*/  IMAD.IADD R3, R3, 0x1, -R9 ;  /* 0x0000000103037824 */ /* 0x000fe600078e0a09 */
[----:B------:R1:W2:Y:S04]  /*f1a0*/  LDG.E R7, [R6.64] ;  /* 0x0000000e06077981 */ /* 0x0002a8000c1e1900 */
[----:B------:R3:W2:Y:S02]  /*f1b0*/  LDG.E R5, [R4.64] ;  /* 0x0000000e04057981 */ /* 0x0006a4000c1e1900 */
[----:B---3--:R-:W-:Y:S04]  /*f1c0*/  IMAD.MOV.U32 R4, RZ, RZ, c[0x0][0x2d0] ;  /* 0x0000b400ff047624 */ /* 0x008fe800078e00ff */
[----:B------:R-:W-:Y:S04]  /*f1d0*/  IMAD R4, R3, R4, -0x80 ;  /* 0xffffff8003047424 */ /* 0x000fe800078e0204 */
[----:B------:R-:W-:Y:S01]  /*f1e0*/  IMAD R3, R4, UR9, RZ ;  /* 0x0000000904037c24 */ /* 0x000fe2000f8e02ff */
[----:B-1----:R-:W-:Y:S05]  /*f1f0*/  SHF.R.S32.HI R6, RZ, 0x1f, R4 ;  /* 0x0000001fff067819 */ /* 0x002fea0000011404 */
        /* <DEDUP_REMOVED lines=9> */
.L_x_1613:
[C---:B------:R-:W-:Y:S02]  /*f290*/  ISETP.GE.AND P4, PT, R231.reuse, c[0x0][0x220], PT ;  /* 0x00008800e7007a0c */ /* 0x040fe40003f86270 */
[----:B------:R-:W-:Y:S02]  /*f2a0*/  IADD3 R5, R231, 0x40, RZ ;  /* 0x00000040e7057810 */ /* 0x000fe40007ffe0ff */
[C---:B------:R-:W-:Y:S02]  /*f2b0*/  LEA R242, P2, R4.reuse, R136, 0x1 ;  /* 0x0000008804f27211 */ /* 0x040fe400078408ff */
[----:B------:R-:W-:Y:S02]  /*f2c0*/  ISETP.GE.AND P3, PT, R5, c[0x0][0x220], PT ;  /* 0x0000880005007a0c */ /* 0x000fe40003f66270 */
[----:B------:R-:W-:Y:S02]  /*f2d0*/  LEA.HI.X R243, R4, R135, R3, 0x1, P2 ;  /* 0x0000008704f37211 */ /* 0x000fe400010f0c03 */
[C---:B------:R-:W-:Y:S03]  /*f2e0*/  IADD3 R7, P1, R228.reuse, R4, RZ ;  /* 0x00000004e4077210 */ /* 0x040fe60007f3e0ff */
[----:B------:R-:W-:Y:S01]  /*f2f0*/  @P4 STS.128 [R230+0xc000], RZ ;  /* 0x00c000ffe6004388 */ /* 0x000fe20000000c00 */
[-C--:B------:R-:W-:Y:S02]  /*f300*/  @!P4 LEA R18, P5, R7, R136.reuse, 0x1 ;  /* 0x000000880712c211 */ /* 0x080fe400078a08ff */
[----:B------:R-:W-:Y:S02]  /*f310*/  IADD3.X R6, R227, R3, RZ, P1, !PT ;  /* 0x00000003e3067210 */ /* 0x000fe40000ffe4ff */
[----:B------:R-:W-:Y:S02]  /*f320*/  IADD3 R4, P1, R228, R7, RZ ;  /* 0x00000007e4047210 */ /* 0x000fe40007f3e0ff */
[----:B------:R-:W-:Y:S01]  /*f330*/  @!PT LDS RZ, [RZ] ;  /* 0x00000000fffff984 */ /* 0x000fe20000000800 */
[----:B------:R-:W-:Y:S01]  /*f340*/  @!PT LDS RZ, [RZ] ;  /* 0x00000000fffff984 */ /* 0x000fe20000000800 */
[----:B------:R-:W-:Y:S01]  /*f350*/  @!PT LDS RZ, [RZ] ;  /* 0x00000000fffff984 */ /* 0x000fe20000000800 */
[----:B------:R1:W-:Y:S01]  /*f360*/  @!P4 LDGSTS.E.BYPASS.LTC128B.128 [R230+0xc000], [R242.64] ;  /* 0x0c000000f2e6cfae */ /* 0x0003e2000b901d4e */
[CCC-:B------:R-:W-:Y:S02]  /*f370*/  @!P4 LEA.HI.X R19, R7.reuse, R135.reuse, R6.reuse, 0x1, P5 ;  /* 0x000000870713c211 */ /* 0x1c0fe400028f0c06 */
[CC--:B------:R-:W-:Y:S02]  /*f380*/  @!P3 LEA R12, P2, R7.reuse, R136.reuse, 0x1 ;  /* 0x00000088070cb211 */ /* 0x0c0fe400078408ff */
[C---:B------:R-:W-:Y:S02]  /*f390*/  @!P4 LEA R16, P6, R4.reuse, R136, 0x1 ;  /* 0x000000880410c211 */ /* 0x040fe400078c08ff */
[----:B------:R-:W-:Y:S01]  /*f3a0*/  @P3 STS.128 [R230+0x10000], RZ ;  /* 0x010000ffe6003388 */ /* 0x000fe20000000c00 */
[-C--:B------:R-:W-:Y:S02]  /*f3b0*/  @!P3 LEA.HI.X R13, R7, R135.reuse, R6, 0x1, P2 ;  /* 0x00000087070db211 */ /* 0x080fe400010f0c06 */
[C---:B------:R-:W-:Y:S02]  /*f3c0*/  IADD3.X R5, R227.reuse, R6, RZ, P1, !PT ;  /* 0x00000006e3057210 */ /* 0x040fe40000ffe4ff */
[C---:B------:R-:W-:Y:S02]  /*f3d0*/  @!P3 LEA R10, P1, R4.reuse, R136, 0x1 ;  /* 0x00000088040ab211 */ /* 0x040fe400078208ff */
[----:B------:R-:W-:Y:S01]  /*f3e0*/  @!PT LDS RZ, [RZ] ;  /* 0x00000000fffff984 */ /* 0x000fe20000000800 */
[----:B------:R-:W-:Y:S01]  /*f3f0*/  @!PT LDS RZ, [RZ] ;  /* 0x00000000fffff984 */ /* 0x000fe20000000800 */
[----:B------:R-:W-:Y:S01]  /*f400*/  @!PT LDS RZ, [RZ] ;  /* 0x00000000fffff984 */ /* 0x000fe20000000800 */
[----:B------:R1:W-:Y:S01]  /*f410*/  @!P3 LDGSTS.E.BYPASS.LTC128B.128 [R230+0x10000], [R242.64+0x80] ;  /* 0x10000080f2e6bfae */ /* 0x0003e2000b901d4e */
[CCC-:B------:R-:W-:Y:S02]  /*f420*/  @!P4 LEA.HI.X R17, R4.reuse, R135.reuse, R5.reuse, 0x1, P6 ;  /* 0x000000870411c211 */ /* 0x1c0fe400030f0c05 */
[----:B------:R-:W-:Y:S02]  /*f430*/  @!P3 LEA.HI.X R11, R4, R135, R5, 0x1, P1 ;  /* 0x00000087040bb211 */ /* 0x000fe400008f0c05 */
[C---:B------:R-:W-:Y:S02]  /*f440*/  IADD3 R3, P5, R228.reuse, R4, RZ ;  /* 0x00000004e4037210 */ /* 0x040fe40007fbe0ff */
[----:B------:R-:W-:Y:S02]  /*f450*/  @P4 STS.128 [R230+0xc800], RZ ;  /* 0x00c800ffe6004388 */ /* 0x000fe40000000c00 */
[----:B------:R-:W-:Y:S02]  /*f460*/  IADD3.X R5, R227, R5, RZ, P5, !PT ;  /* 0x00000005e3057210 */ /* 0x000fe40002ffe4ff */
[CC--:B------:R-:W-:Y:S02]  /*f470*/  @!P4 LEA R14, P5, R3.reuse, R136.reuse, 0x1 ;  /* 0x00000088030ec211 */ /* 0x0c0fe400078a08ff */
        /* <DEDUP_REMOVED lines=9> */
[CC--:B------:R-:W-:Y:S02]  /*f510*/  @!P4 LEA R22, P5, R4.reuse, R136.reuse, 0x1 ;  /* 0x000000880416c211 */ /* 0x0c0fe400078a08ff */
[----:B------:R-:W-:Y:S02]  /*f520*/  IADD3.X R5, R227, R5, RZ, P2, !PT ;  /* 0x00000005e3057210 */ /* 0x000fe400017fe4ff */
[C---:B------:R-:W-:Y:S01]  /*f530*/  @!P3 LEA R20, P1, R4.reuse, R136, 0x1 ;  /* 0x000000880414b211 */ /* 0x040fe200078208ff */
        /* <DEDUP_REMOVED lines=8> */
[-C--:B------:R-:W-:Y:S02]  /*f5c0*/  @!P4 LEA R26, P5, R3, R136.reuse, 0x1 ;  /* 0x00000088031ac211 */ /* 0x080fe400078a08ff */
[----:B------:R-:W-:Y:S02]  /*f5d0*/  IADD3.X R5, R227, R5, RZ, P2, !PT ;  /* 0x00000005e3057210 */ /* 0x000fe400017fe4ff */
        /* <DEDUP_REMOVED lines=10> */
[C---:B------:R-:W-:Y:S02]  /*f680*/  IADD3.X R5, R227.reuse, R5, RZ, P2, !PT ;  /* 0x00000005e3057210 */ /* 0x040fe400017fe4ff */
[C---:B--2---:R-:W-:Y:S01]  /*f690*/  @!P3 LEA R18, P2, R6.reuse, R136, 0x1 ;  /* 0x000000880612b211 */ /* 0x044fe200078408ff */
        /* <DEDUP_REMOVED lines=17> */
[----:B------:R-:W-:Y:S02]  /*f7b0*/  ISETP.GT.AND P1, PT, R229, R224, PT ;  /* 0x000000e0e500720c */ /* 0x000fe40003f24270 */
        /* <DEDUP_REMOVED lines=46> */
[----:B--2---:R-:W2:Y:S07]  /*faa0*/  LDSM.16.M88.4 R8, [R221+0x4000] ;  /* 0x00400000dd08783b */ /* 0x004eae0000000200 */
[----:B----4-:R-:W3:Y:S07]  /*fab0*/  LDSM.16.M88.4 R16, [R221+0x4800] ;  /* 0x00480000dd10783b */ /* 0x010eee0000000200 */
[----:B-1----:R-:W5:Y:S07]  /*fac0*/  LDSM.16.M88.4 R24, [R221+0x5000] ;  /* 0x00500000dd18783b */ /* 0x002f6e0000000200 */
[----:B------:R-:W0:Y:S07]  /*fad0*/  LDGDEPBAR ;  /* 0x00000000000079af */ /* 0x000e2e0000000000 */
[----:B------:R-:W1:Y:S07]  /*fae0*/  LDSM.16.M88.4 R32, [R221+0x5800] ;  /* 0x00580000dd20783b */ /* 0x000e6e0000000200 */
[----:B------:R-:W4:Y:S01]  /*faf0*/  LDSM.16.M88.4 R40, [R221+0x6000] ;  /* 0x00600000dd28783b */ /* 0x000f220000000200 */
[C---:B--2---:R-:W-:Y:S06]  /*fb00*/  HMMA.16816.F32.BF16 R4, R64.reuse, R8, RZ ;  /* 0x000000084004723c */ /* 0x044fec00000418ff */
[----:B------:R-:W2:Y:S02]  /*fb10*/  LDSM.16.M88.4 R48, [R221+0x6800] ;  /* 0x00680000dd30783b */ /* 0x000ea40000000200 */
[C---:B------:R-:W-:Y:S05]  /*fb20*/  HMMA.16816.F32.BF16 R8, R64.reuse, R10, RZ ;  /* 0x0000000a4008723c */ /* 0x040fea00000418ff */
[----:B------:R-:W2:Y:S03]  /*fb30*/  LDSM.16.M88.4 R56, [R221+0x7000] ;  /* 0x00700000dd38783b */ /* 0x000ea60000000200 */
[C---:B---3--:R-:W-:Y:S04]  /*fb40*/  HMMA.16816.F32.BF16 R12, R64.reuse, R16, RZ ;  /* 0x00000010400c723c */ /* 0x048fe800000418ff */
[----:B------:R-:W3:Y:S04]  /*fb50*/  LDSM.16.M88.4 R132, [R221+0x7800] ;  /* 0x00780000dd84783b */ /* 0x000ee80000000200 */
[C---:B------:R-:W-:Y:S03]  /*fb60*/  HMMA.16816.F32.BF16 R16, R64.reuse, R18, RZ ;  /* 0x000000124010723c */ /* 0x040fe600000418ff */
[----:B------:R-:W-:Y:S05]  /*fb70*/  LDSM.16.M88.4 R136, [R220] ;  /* 0x00000000dc88783b */ /* 0x000fea0000000200 */
[C---:B-----5:R-:W-:Y:S02]  /*fb80*/  HMMA.16816.F32.BF16 R20, R64.reuse, R24, RZ ;  /* 0x000000184014723c */ /* 0x060fe400000418ff */
[----:B------:R-:W5:Y:S06]  /*fb90*/  LDSM.16.M88.4 R140, [R219] ;  /* 0x00000000db8c783b */ /* 0x000f6c0000000200 */
[C---:B------:R-:W-:Y:S01]  /*fba0*/  HMMA.16816.F32.BF16 R24, R64.reuse, R26, RZ ;  /* 0x0000001a4018723c */ /* 0x040fe200000418ff */
[----:B------:R-:W3:Y:S07]  /*fbb0*/  LDSM.16.M88.4 R144, [R211] ;  /* 0x00000000d390783b */ /* 0x000eee0000000200 */
[C---:B-1----:R-:W-:Y:S01]  /*fbc0*/  HMMA.16816.F32.BF16 R28, R64.reuse, R32, RZ ;  /* 0x00000020401c723c */ /* 0x042fe200000418ff */
[----:B------:R-:W1:Y:S07]  /*fbd0*/  LDSM.16.M88.4 R148, [R210] ;  /* 0x00000000d294783b */ /* 0x000e6e0000000200 */
[C---:B------:R-:W-:Y:S01]  /*fbe0*/  HMMA.16816.F32.BF16 R32, R64.reuse, R34, RZ ;  /* 0x000000224020723c */ /* 0x040fe200000418ff */
[----:B------:R-:W1:Y:S07]  /*fbf0*/  LDSM.16.M88.4 R152, [R209] ;  /* 0x00000000d198783b */ /* 0x000e6e0000000200 */
[C---:B----4-:R-:W-:Y:S01]  /*fc00*/  HMMA.16816.F32.BF16 R36, R64.reuse, R40, RZ ;  /* 0x000000284024723c */ /* 0x050fe200000418ff */
[----:B------:R-:W4:Y:S07]  /*fc10*/  LDSM.16.M88.4 R156, [R208] ;  /* 0x00000000d09c783b */ /* 0x000f2e0000000200 */
[C---:B------:R-:W-:Y:S01]  /*fc20*/  HMMA.16816.F32.BF16 R40, R64.reuse, R42, RZ ;  /* 0x0000002a4028723c */ /* 0x040fe200000418ff */
[----:B------:R-:W1:Y:S07]  /*fc30*/  LDSM.16.M88.4 R160, [R207] ;  /* 0x00000000cfa0783b */ /* 0x000e6e0000000200 */
[C---:B--2---:R-:W-:Y:S01]  /*fc40*/  HMMA.16816.F32.BF16 R44, R64.reuse, R48, RZ ;  /* 0x00000030402c723c */ /* 0x044fe200000418ff */
[----:B------:R-:W2:Y:S07]  /*fc50*/  LDSM.16.M88.4 R164, [R206] ;  /* 0x00000000cea4783b */ /* 0x000eae0000000200 */
[C---:B------:R-:W-:Y:S01]  /*fc60*/  HMMA.16816.F32.BF16 R48, R64.reuse, R50, RZ ;  /* 0x000000324030723c */ /* 0x040fe200000418ff */
[----:B------:R-:W1:Y:S07]  /*fc70*/  LDSM.16.M88.4 R168, [R205] ;  /* 0x00000000cda8783b */ /* 0x000e6e0000000200 */
[C---:B------:R-:W-:Y:S01]  /*fc80*/  HMMA.16816.F32.BF16 R52, R64.reuse, R56, RZ ;  /* 0x000000384034723c */ /* 0x040fe200000418ff */
[----:B------:R-:W-:Y:S07]  /*fc90*/  LDSM.16.M88.4 R172, [R218] ;  /* 0x00000000daac783b */ /* 0x000fee0000000200 */
[C---:B------:R-:W-:Y:S01]  /*fca0*/  HMMA.16816.F32.BF16 R56, R64.reuse, R58, RZ ;  /* 0x0000003a4038723c */ /* 0x040fe200000418ff */
[----:B------:R-:W1:Y:S07]  /*fcb0*/  LDSM.16.M88.4 R176, [R215+0x4000] ;  /* 0x00400000d7b0783b */ /* 0x000e6e0000000200 */
[C---:B---3--:R-:W-:Y:S01]  /*fcc0*/  HMMA.16816.F32.BF16 R60, R64.reuse, R132, RZ ;  /* 0x00000084403c723c */ /* 0x048fe200000418ff */
[----:B------:R-:W-:Y:S07]  /*fcd0*/  LDSM.16.M88.4 R180, [R220+0x2000] ;  /* 0x00200000dcb4783b */ /* 0x000fee0000000200 */
[----:B------:R-:W-:Y:S01]  /*fce0*/  HMMA.16816.F32.BF16 R64, R64, R134, RZ ;  /* 0x000000864040723c */ /* 0x000fe200000418ff */
[----:B------:R-:W3:Y:S07]  /*fcf0*/  LDSM.16.M88.4 R132, [R215+0x4800] ;  /* 0x00480000d784783b */ /* 0x000eee0000000200 */
[C---:B-----5:R-:W-:Y:S01]  /*fd00*/  HMMA.16816.F32.BF16 R4, R136.reuse, R140, R4 ;  /* 0x0000008c8804723c */ /* 0x060fe20000041804 */
[----:B------:R-:W-:Y:S07]  /*fd10*/  LDSM.16.M88.4 R184, [R203] ;  /* 0x00000000cbb8783b */ /* 0x000fee0000000200 */
[C---:B------:R-:W-:Y:S01]  /*fd20*/  HMMA.16816.F32.BF16 R8, R136.reuse, R142, R8 ;  /* 0x0000008e8808723c */ /* 0x040fe20000041808 */
[----:B------:R-:W5:Y:S07]  /*fd30*/  LDSM.16.M88.4 R140, [R215+0x5000] ;  /* 0x00500000d78c783b */ /* 0x000f6e0000000200 */
[C---:B------:R-:W-:Y:S01]  /*fd40*/  HMMA.16816.F32.BF16 R12, R136.reuse, R144, R12 ;  /* 0x00000090880c723c */ /* 0x040fe2000004180c */
[----:B------:R-:W-:Y:S07]  /*fd50*/  LDSM.16.M88.4 R188, [R217+0x2000] ;  /* 0x00200000d9bc783b */ /* 0x000fee0000000200 */
[C---:B------:R-:W-:Y:S01]  /*fd60*/  HMMA.16816.F32.BF16 R16, R136.reuse, R146, R16 ;  /* 0x000000928810723c */ /* 0x040fe20000041810 */
[----:B------:R-:W2:Y:S07]  /*fd70*/  LDSM.16.M88.4 R144, [R215+0x5800] ;  /* 0x00580000d790783b */ /* 0x000eae0000000200 */
[C---:B-1----:R-:W-:Y:S01]  /*fd80*/  HMMA.16816.F32.BF16 R20, R136.reuse, R148, R20 ;  /* 0x000000948814723c */ /* 0x042fe20000041814 */
        /* <DEDUP_REMOVED lines=8> */
[----:B------:R-:W-:Y:S07]  /*fe10*/  LDSM.16.M88.4 R156, [R215+0x7800] ;  /* 0x00780000d79c783b */ /* 0x000fee0000000200 */
[C---:B------:R-:W-:Y:S08]  /*fe20*/  HMMA.16816.F32.BF16 R44, R136.reuse, R160, R44 ;  /* 0x000000a0882c723c */ /* 0x040ff0000004182c */
[C---:B------:R-:W-:Y:S01]  /*fe30*/  HMMA.16816.F32.BF16 R48, R136.reuse, R162, R48 ;  /* 0x000000a28830723c */ /* 0x040fe20000041830 */
[----:B------:R-:W-:Y:S07]  /*fe40*/  LDSM.16.M88.4 R160, [R217] ;  /* 0x00000000d9a0783b */ /* 0x000fee0000000200 */
[C---:B--2---:R-:W-:Y:S08]  /*fe50*/  HMMA.16816.F32.BF16 R52, R136.reuse, R164, R52 ;  /* 0x000000a48834723c */ /* 0x044ff00000041834 */
[C---:B------:R-:W-:Y:S01]  /*fe60*/  HMMA.16816.F32.BF16 R56, R136.reuse, R166, R56 ;  /* 0x000000a68838723c */ /* 0x040fe20000041838 */
[----:B------:R-:W-:Y:S07]  /*fe70*/  LDSM.16.M88.4 R164, [R204] ;  /* 0x00000000cca4783b */ /* 0x000fee0000000200 */
[C---:B------:R-:W-:Y:S08]  /*fe80*/  HMMA.16816.F32.BF16 R60, R136.reuse, R168, R60 ;  /* 0x000000a8883c723c */ /* 0x040ff0000004183c */
[----:B------:R-:W-:Y:S01]  /*fe90*/  HMMA.16816.F32.BF16 R64, R136, R170, R64 ;  /* 0x000000aa8840723c */ /* 0x000fe20000041840 */
[----:B------:R-:W2:Y:S07]  /*fea0*/  LDSM.16.M88.4 R136, [R215+0x7000] ;  /* 0x00700000d788783b */ /* 0x000eae0000000200 */
[C---:B------:R-:W-:Y:S01]  /*feb0*/  HMMA.16816.F32.BF16 R4, R172.reuse, R176, R4 ;  /* 0x000000b0ac04723c */ /* 0x040fe20000041804 */
[----:B------:R-:W4:Y:S07]  /*fec0*/  LDSM.16.M88.4 R168, [R204+0x800] ;  /* 0x00080000cca8783b */ /* 0x000f2e0000000200 */
[C---:B------:R-:W-:Y:S01]  /*fed0*/  HMMA.16816.F32.BF16 R8, R172.reuse, R178, R8 ;  /* 0x000000b2ac08723c */ /* 0x040fe20000041808 */
[----:B------:R-:W1:Y:S07]  /*fee0*/  LDSM.16.M88.4 R176, [R204+0x1000] ;  /* 0x00100000ccb0783b */ /* 0x000e6e0000000200 */
[C---:B---3--:R-:W-:Y:S08]  /*fef0*/  HMMA.16816.F32.BF16 R12, R172.reuse, R132, R12 ;  /* 0x00000084ac0c723c */ /* 0x048ff0000004180c */
[C---:B------:R-:W-:Y:S01]  /*ff00*/  HMMA.16816.F32.BF16 R16, R172.reuse, R134, R16 ;  /* 0x00000086ac10723c */ /* 0x040fe20000041810 */
[----:B------:R-:W3:Y:S07]  /*ff10*/  LDSM.16.M88.4 R132, [R204+0x1800] ;  /* 0x00180000cc84783b */ /* 0x000eee0000000200 */
[C---:B-----5:R-:W-:Y:S08]  /*ff20*/  HMMA.16816.F32.BF16 R20, R172.reuse, R140, R20 ;  /* 0x0000008cac14723c */ /* 0x060ff00000041814 */
[C---:B------:R-:W-:Y:S01]  /*ff30*/  HMMA.16816.F32.BF16 R24, R172.reuse, R142, R24 ;  /* 0x0000008eac18723c */ /* 0x040fe20000041818 */
[----:B------:R-:W5:Y:S07]  /*ff40*/  LDSM.16.M88.4 R140, [R204+0x2000] ;  /* 0x00200000cc8c783b */ /* 0x000f6e0000000200 */
[C---:B------:R-:W-:Y:S08]  /*ff50*/  HMMA.16816.F32.BF16 R28, R172.reuse, R144, R28 ;  /* 0x00000090ac1c723c */ /* 0x040ff0000004181c */
[C---:B------:R-:W-:Y:S01]  /*ff60*/  HMMA.16816.F32.BF16 R32, R172.reuse, R146, R32 ;  /* 0x00000092ac20723c */ /* 0x040fe20000041820 */
[----:B------:R-:W3:Y:S07]  /*ff70*/  LDSM.16.M88.4 R144, [R204+0x2800] ;  /* 0x00280000cc90783b */ /* 0x000eee0000000200 */
[C---:B-1----:R-:W-:Y:S08]  /*ff80*/  HMMA.16816.F32.BF16 R36, R172.reuse, R148, R36 ;  /* 0x00000094ac24723c */ /* 0x042ff00000041824 */
[C---:B------:R-:W-:Y:S01]  /*ff90*/  HMMA.16816.F32.BF16 R40, R172.reuse, R150, R40 ;  /* 0x00000096ac28723c */ /* 0x040fe20000041828 */
[----:B------:R-:W1:Y:S07]  /*ffa0*/  LDSM.16.M88.4 R148, [R204+0x3000] ;  /* 0x00300000cc94783b */ /* 0x000e6e0000000200 */
[C---:B------:R-:W-:Y:S08]  /*ffb0*/  HMMA.16816.F32.BF16 R44, R172.reuse, R152, R44 ;  /* 0x00000098ac2c723c */ /* 0x040ff0000004182c */
[C---:B------:R-:W-:Y:S01]  /*ffc0*/  HMMA.16816.F32.BF16 R48, R172.reuse, R154, R48 ;  /* 0x0000009aac30723c */ /* 0x040fe20000041830 */
[----:B------:R-:W-:Y:S07]  /*ffd0*/  LDSM.16.M88.4 R152, [R222+0x2000] ;  /* 0x00200000de98783b */ /* 0x000fee0000000200 */
[C---:B--2---:R-:W-:Y:S08]  /*ffe0*/  HMMA.16816.F32.BF16 R52, R172.reuse, R136, R52 ;  /* 0x00000088ac34723c */ /* 0x044ff00000041834 */
[C---:B------:R-:W-:Y:S01]  /*fff0*/  HMMA.16816.F32.BF16 R56, R172.reuse, R138, R56 ;  /* 0x0000008aac38723c */ /* 0x040fe20000041838 */
[----:B------:R-:W2:Y:S07]  /*10000*/  LDSM.16.M88.4 R136, [R204+0x3800] ;  /* 0x00380000cc88783b */ /* 0x000eae0000000200 */
[C---:B------:R-:W-:Y:S08]  /*10010*/  HMMA.16816.F32.BF16 R60, R172.reuse, R156, R60 ;  /* 0x0000009cac3c723c */ /* 0x040ff0000004183c */
[----:B------:R-:W-:Y:S01]  /*10020*/  HMMA.16816.F32.BF16 R64, R172, R158, R64 ;  /* 0x0000009eac40723c */ /* 0x000fe20000041840 */
[----:B------:R-:W1:Y:S07]  /*10030*/  LDSM.16.M88.4 R156, [R221+0x8000] ;  /* 0x00800000dd9c783b */ /* 0x000e6e0000000200 */
[C---:B------:R-:W-:Y:S01]  /*10040*/  HMMA.16816.F32.BF16 R4, R160.reuse, R164, R4 ;  /* 0x000000a4a004723c */ /* 0x040fe20000041804 */
[----:B------:R-:W-:Y:S07]  /*10050*/  LDSM.16.M88.4 R172, [R221+0x9800] ;  /* 0x00980000ddac783b */ /* 0x000fee0000000200 */
[C---:B------:R-:W-:Y:S01]  /*10060*/  HMMA.16816.F32.BF16 R8, R160.reuse, R166, R8 ;  /* 0x000000a6a008723c */ /* 0x040fe20000041808 */
[----:B------:R-:W1:Y:S07]  /*10070*/  LDSM.16.M88.4 R164, [R221+0x8800] ;  /* 0x00880000dda4783b */ /* 0x000e6e0000000200 */
[C---:B----4-:R-:W-:Y:S08]  /*10080*/  HMMA.16816.F32.BF16 R12, R160.reuse, R168, R12 ;  /* 0x000000a8a00c723c */ /* 0x050ff0000004180c */
[C---:B------:R-:W-:Y:S01]  /*10090*/  HMMA.16816.F32.BF16 R16, R160.reuse, R170, R16 ;  /* 0x000000aaa010723c */ /* 0x040fe20000041810 */
[----:B------:R-:W4:Y:S07]  /*100a0*/  LDSM.16.M88.4 R168, [R221+0x9000] ;  /* 0x00900000dda8783b */ /* 0x000f2e0000000200 */
        /* <DEDUP_REMOVED lines=14> */
[----:B------:R-:W1:Y:S07]  /*10190*/  LDSM.16.M88.4 R148, [R202] ;  /* 0x00000000ca94783b */ /* 0x000e6e0000000200 */
[C---:B--2---:R-:W-:Y:S08]  /*101a0*/  HMMA.16816.F32.BF16 R60, R160.reuse, R136, R60 ;  /* 0x00000088a03c723c */ /* 0x044ff0000004183c */
[----:B------:R-:W-:Y:S01]  /*101b0*/  HMMA.16816.F32.BF16 R64, R160, R138, R64 ;  /* 0x0000008aa040723c */ /* 0x000fe20000041840 */
[----:B------:R-:W2:Y:S07]  /*101c0*/  LDSM.16.M88.4 R136, [R201] ;  /* 0x00000000c988783b */ /* 0x000eae0000000200 */
[C---:B------:R-:W-:Y:S01]  /*101d0*/  HMMA.16816.F32.BF16 R4, R152.reuse, R156, R4 ;  /* 0x0000009c9804723c */ /* 0x040fe20000041804 */
[----:B------:R-:W-:Y:S07]  /*101e0*/  LDSM.16.M88.4 R160, [R215+0x8000] ;  /* 0x00800000d7a0783b */ /* 0x000fee0000000200 */
[C---:B------:R-:W-:Y:S01]  /*101f0*/  HMMA.16816.F32.BF16 R8, R152.reuse, R158, R8 ;  /* 0x0000009e9808723c */ /* 0x040fe20000041808 */
[----:B------:R-:W1:Y:S07]  /*10200*/  LDSM.16.M88.4 R156, [R200] ;  /* 0x00000000c89c783b */ /* 0x000e6e0000000200 */
[C---:B------:R-:W-:Y:S08]  /*10210*/  HMMA.16816.F32.BF16 R12, R152.reuse, R164, R12 ;  /* 0x000000a4980c723c */ /* 0x040ff0000004180c */
[C---:B------:R-:W-:Y:S01]  /*10220*/  HMMA.16816.F32.BF16 R16, R152.reuse, R166, R16 ;  /* 0x000000a69810723c */ /* 0x040fe20000041810 */
[----:B------:R-:W-:Y:S07]  /*10230*/  LDSM.16.M88.4 R164, [R215+0x9000] ;  /* 0x00900000d7a4783b */ /* 0x000fee0000000200 */
[C---:B----4-:R-:W-:Y:S08]  /*10240*/  HMMA.16816.F32.BF16 R20, R152.reuse, R168, R20 ;  /* 0x000000a89814723c */ /* 0x050ff00000041814 */
[C---:B------:R-:W-:Y:S01]  /*10250*/  HMMA.16816.F32.BF16 R24, R152.reuse, R170, R24 ;  /* 0x000000aa9818723c */ /* 0x040fe20000041818 */
[----:B------:R-:W-:Y:S07]  /*10260*/  LDSM.16.M88.4 R168, [R215+0x9800] ;  /* 0x00980000d7a8783b */ /* 0x000fee0000000200 */
[C---:B------:R-:W-:Y:S08]  /*10270*/  HMMA.16816.F32.BF16 R28, R152.reuse, R172, R28 ;  /* 0x000000ac981c723c */ /* 0x040ff0000004181c */
[C---:B------:R-:W-:Y:S01]  /*10280*/  HMMA.16816.F32.BF16 R32, R152.reuse, R174, R32 ;  /* 0x000000ae9820723c */ /* 0x040fe20000041820 */
[----:B------:R-:W-:Y:S07]  /*10290*/  LDSM.16.M88.4 R172, [R215+0xa000] ;  /* 0x00a00000d7ac783b */ /* 0x000fee0000000200 */
[C---:B---3--:R-:W-:Y:S08]  /*102a0*/  HMMA.16816.F32.BF16 R36, R152.reuse, R132, R36 ;  /* 0x000000849824723c */ /* 0x048ff00000041824 */
[C---:B------:R-:W-:Y:S01]  /*102b0*/  HMMA.16816.F32.BF16 R40, R152.reuse, R134, R40 ;  /* 0x000000869828723c */ /* 0x040fe20000041828 */
[----:B------:R-:W3:Y:S07]  /*102c0*/  LDSM.16.M88.4 R132, [R199] ;  /* 0x00000000c784783b */ /* 0x000eee0000000200 */
[C---:B-----5:R-:W-:Y:S08]  /*102d0*/  HMMA.16816.F32.BF16 R44, R152.reuse, R140, R44 ;  /* 0x0000008c982c723c */ /* 0x060ff0000004182c */
[C---:B------:R-:W-:Y:S01]  /*102e0*/  HMMA.16816.F32.BF16 R48, R152.reuse, R142, R48 ;  /* 0x0000008e9830723c */ /* 0x040fe20000041830 */
[----:B------:R-:W4:Y:S07]  /*102f0*/  LDSM.16.M88.4 R140, [R198] ;  /* 0x00000000c68c783b */ /* 0x000f2e0000000200 */
[C---:B------:R-:W-:Y:S08]  /*10300*/  HMMA.16816.F32.BF16 R52, R152.reuse, R144, R52 ;  /* 0x000000909834723c */ /* 0x040ff00000041834 */
[C---:B------:R-:W-:Y:S01]  /*10310*/  HMMA.16816.F32.BF16 R56, R152.reuse, R146, R56 ;  /* 0x000000929838723c */ /* 0x040fe20000041838 */
[----:B------:R-:W5:Y:S07]  /*10320*/  LDSM.16.M88.4 R144, [R197] ;  /* 0x00000000c590783b */ /* 0x000f6e0000000200 */
[C---:B------:R-:W-:Y:S08]  /*10330*/  HMMA.16816.F32.BF16 R60, R152.reuse, R176, R60 ;  /* 0x000000b0983c723c */ /* 0x040ff0000004183c */
[----:B------:R-:W-:Y:S01]  /*10340*/  HMMA.16816.F32.BF16 R64, R152, R178, R64 ;  /* 0x000000b29840723c */ /* 0x000fe20000041840 */
[----:B------:R-:W-:Y:S07]  /*10350*/  LDSM.16.M88.4 R152, [R218+0x2000] ;  /* 0x00200000da98783b */ /* 0x000fee0000000200 */
[----:B------:R-:W-:Y:S01]  /*10360*/  LDSM.16.M88.4 R176, [R215+0xa800] ;  /* 0x00a80000d7b0783b */ /* 0x000fe20000000200 */
[C---:B------:R-:W-:Y:S08]  /*10370*/  HMMA.16816.F32.BF16 R4, R180.reuse, R184, R4 ;  /* 0x000000b8b404723c */ /* 0x040ff00000041804 */
[C---:B------:R-:W-:Y:S01]  /*10380*/  HMMA.16816.F32.BF16 R8, R180.reuse, R186, R8 ;  /* 0x000000bab408723c */ /* 0x040fe20000041808 */
[----:B------:R-:W-:Y:S07]  /*10390*/  LDSM.16.M88.4 R184, [R215+0xb000] ;  /* 0x00b00000d7b8783b */ /* 0x000fee0000000200 */
[C---:B-1----:R-:W-:Y:S08]  /*103a0*/  HMMA.16816.F32.BF16 R12, R180.reuse, R148, R12 ;  /* 0x00000094b40c723c */ /* 0x042ff0000004180c */
[C---:B------:R-:W-:Y:S01]  /*103b0*/  HMMA.16816.F32.BF16 R16, R180.reuse, R150, R16 ;  /* 0x00000096b410723c */ /* 0x040fe20000041810 */
[----:B------:R-:W1:Y:S07]  /*103c0*/  LDSM.16.M88.4 R148, [R196] ;  /* 0x00000000c494783b */ /* 0x000e6e0000000200 */
[C---:B--2---:R-:W-:Y:S08]  /*103d0*/  HMMA.16816.F32.BF16 R20, R180.reuse, R136, R20 ;  /* 0x00000088b414723c */ /* 0x044ff00000041814 */
[C---:B------:R-:W-:Y:S01]  /*103e0*/  HMMA.16816.F32.BF16 R24, R180.reuse, R138, R24 ;  /* 0x0000008ab418723c */ /* 0x040fe20000041818 */
[----:B------:R-:W2:Y:S07]  /*103f0*/  LDSM.16.M88.4 R136, [R215+0x8800] ;  /* 0x00880000d788783b */ /* 0x000eae0000000200 */
[C---:B------:R-:W-:Y:S08]  /*10400*/  HMMA.16816.F32.BF16 R28, R180.reuse, R156, R28 ;  /* 0x0000009cb41c723c */ /* 0x040ff0000004181c */
[C---:B------:R-:W-:Y:S01]  /*10410*/  HMMA.16816.F32.BF16 R32, R180.reuse, R158, R32 ;  /* 0x0000009eb420723c */ /* 0x040fe20000041820 */
[----:B------:R-:W1:Y:S07]  /*10420*/  LDSM.16.M88.4 R156, [R215+0xb800] ;  /* 0x00b80000d79c783b */ /* 0x000e6e0000000200 */
[C---:B---3--:R-:W-:Y:S08]  /*10430*/  HMMA.16816.F32.BF16 R36, R180.reuse, R132, R36 ;  /* 0x00000084b424723c */ /* 0x048ff00000041824 */
[C---:B------:R-:W-:Y:S01]  /*10440*/  HMMA.16816.F32.BF16 R40, R180.reuse, R134, R40 ;  /* 0x00000086b428723c */ /* 0x040fe20000041828 */
[----:B------:R-:W3:Y:S07]  /*10450*/  LDSM.16.M88.4 R132, [R204+0x4800] ;  /* 0x00480000cc84783b */ /* 0x000eee0000000200 */
[C---:B----4-:R-:W-:Y:S08]  /*10460*/  HMMA.16816.F32.BF16 R44, R180.reuse, R140, R44 ;  /* 0x0000008cb42c723c */ /* 0x050ff0000004182c */
[C---:B------:R-:W-:Y:S08]  /*10470*/  HMMA.16816.F32.BF16 R48, R180.reuse, R142, R48 ;  /* 0x0000008eb430723c */ /* 0x040ff00000041830 */
[C---:B-----5:R-:W-:Y:S08]  /*10480*/  HMMA.16816.F32.BF16 R52, R180.reuse, R144, R52 ;  /* 0x00000090b434723c */ /* 0x060ff00000041834 */
[C---:B------:R-:W-:Y:S08]  /*10490*/  HMMA.16816.F32.BF16 R56, R180.reuse, R146, R56 ;  /* 0x00000092b438723c */ /* 0x040ff00000041838 */
[C---:B-1----:R-:W-:Y:S08]  /*104a0*/  HMMA.16816.F32.BF16 R60, R180.reuse, R148, R60 ;  /* 0x00000094b43c723c */ /* 0x042ff0000004183c */
[----:B------:R-:W-:Y:S08]  /*104b0*/  HMMA.16816.F32.BF16 R64, R180, R150, R64 ;  /* 0x00000096b440723c */ /* 0x000ff00000041840 */
[C---:B------:R-:W-:Y:S08]  /*104c0*/  HMMA.16816.F32.BF16 R4, R152.reuse, R160, R4 ;  /* 0x000000a09804723c */ /* 0x040ff00000041804 */
[C---:B------:R-:W-:Y:S08]  /*104d0*/  HMMA.16816.F32.BF16 R8, R152.reuse, R162, R8 ;  /* 0x000000a29808723c */ /* 0x040ff00000041808 */
[C---:B--2---:R-:W-:Y:S07]  /*104e0*/  HMMA.16816.F32.BF16 R12, R152.reuse, R136, R12 ;  /* 0x00000088980c723c */ /* 0x044fee000004180c */
[----:B------:R-:W-:Y:S01]  /*104f0*/  MOV R136, R242 ;  /* 0x000000f200887202 */ /* 0x000fe20000000f00 */
        /* <DEDUP_REMOVED lines=16> */
[----:B------:R-:W-:Y:S01]  /*10600*/  FMUL.FTZ R4, R4, c[0x0][0x2ec] ;  /* 0x0000bb0004047a20 */ /* 0x000fe20000410000 */
[C---:B------:R-:W-:Y:S03]  /*10610*/  HMMA.16816.F32.BF16 R16, R188.reuse, R134, R16 ;  /* 0x00000086bc10723c */ /* 0x040fe60000041810 */
[----:B------:R-:W1:Y:S01]  /*10620*/  MUFU.TANH R141, R4 ;  /* 0x00000004008d7308 */ /* 0x000e620000002400 */
[----:B------:R-:W-:Y:S02]  /*10630*/  FMUL.FTZ R5, R5, c[0x0][0x2ec] ;  /* 0x0000bb0005057a20 */ /* 0x000fe40000410000 */
[----:B------:R-:W-:Y:S01]  /*10640*/  FMUL.FTZ R6, R6, c[0x0][0x2ec] ;  /* 0x0000bb0006067a20 */ /* 0x000fe20000410000 */
[----:B------:R-:W-:Y:S01]  /*10650*/  MOV R135, R243 ;  /* 0x000000f300877202 */ /* 0x000fe20000000f00 */
[----:B------:R-:W-:Y:S04]  /*10660*/  FMUL.FTZ R7, R7, c[0x0][0x2ec] ;  /* 0x0000bb0007077a20 */ /* 0x000fe80000410000 */
[----:B------:R-:W-:Y:S01]  /*10670*/  FMUL.FTZ R8, R8, c[0x0][0x2ec] ;  /* 0x0000bb0008087a20 */ /* 0x000fe20000410000 */
[----:B------:R-:W2:Y:S01]  /*10680*/  MUFU.TANH R140, R5 ;  /* 0x00000005008c7308 */ /* 0x000ea20000002400 */
[----:B------:R-:W-:Y:S02]  /*10690*/  FMUL.FTZ R9, R9, c[0x0][0x2ec] ;  /* 0x0000bb0009097a20 */ /* 0x000fe40000410000 */
[----:B------:R-:W-:Y:S02]  /*106a0*/  FMUL.FTZ R10, R10, c[0x0][0x2ec] ;  /* 0x0000bb000a0a7a20 */ /* 0x000fe40000410000 */
[----:B------:R-:W-:Y:S02]  /*106b0*/  FMUL.FTZ R11, R11, c[0x0][0x2ec] ;  /* 0x0000bb000b0b7a20 */ /* 0x000fe40000410000 */
[----:B------:R-:W-:Y:S02]  /*106c0*/  FMUL.FTZ R12, R12, c[0x0][0x2ec] ;  /* 0x0000bb000c0c7a20 */ /* 0x000fe40000410000 */
[----:B------:R-:W-:Y:S01]  /*106d0*/  FMUL.FTZ R13, R13, c[0x0][0x2ec] ;  /* 0x0000bb000d0d7a20 */ /* 0x000fe20000410000 */
[----:B------:R-:W3:Y:S01]  /*106e0*/  MUFU.TANH R139, R6 ;  /* 0x00000006008b7308 */ /* 0x000ee20000002400 */
[----:B------:R-:W-:Y:S02]  /*106f0*/  FMUL.FTZ R14, R14, c[0x0][0x2ec] ;  /* 0x0000bb000e0e7a20 */ /* 0x000fe40000410000 */
[----:B------:R-:W-:Y:S02]  /*10700*/  FMUL.FTZ R15, R15, c[0x0][0x2ec] ;  /* 0x0000bb000f0f7a20 */ /* 0x000fe40000410000 */
[----:B------:R-:W-:Y:S02]  /*10710*/  FMUL.FTZ R16, R16, c[0x0][0x2ec] ;  /* 0x0000bb0010107a20 */ /* 0x000fe40000410000 */
[----:B------:R-:W-:Y:S02]  /*10720*/  FMUL.FTZ R17, R17, c[0x0][0x2ec] ;  /* 0x0000bb0011117a20 */ /* 0x000fe40000410000 */
[----:B------:R-:W-:Y:S01]  /*10730*/  FMUL.FTZ R18, R18, c[0x0][0x2ec] ;  /* 0x0000bb0012127a20 */ /* 0x000fe20000410000 */
[----:B------:R4:W1:Y:S01]  /*10740*/  MUFU.TANH R138, R7 ;  /* 0x00000007008a7308 */ /* 0x0008620000002400 */
[----:B------:R-:W-:Y:S09]  /*10750*/  FMUL.FTZ R19, R19, c[0x0][0x2ec] ;  /* 0x0000bb0013137a20 */ /* 0x000ff20000410000 */
        /* <DEDUP_REMOVED lines=13> */
[----:B------:R-:W-:Y:S04]  /*10830*/  FMUL.FTZ R20, R20, c[0x0][0x2ec] ;  /* 0x0000bb0014147a20 */ /* 0x000fe80000410000 */
[----:B------:R4:W1:Y:S01]  /*10840*/  MUFU.TANH R247, R16 ;  /* 0x0000001000f77308 */ /* 0x0008620000002400 */
[----:B------:R-:W-:Y:S02]  /*10850*/  FMUL.FTZ R21, R21, c[0x0][0x2ec] ;  /* 0x0000bb0015157a20 */ /* 0x000fe40000410000 */
[----:B------:R-:W-:Y:S02]  /*10860*/  FMUL.FTZ R22, R22, c[0x0][0x2ec] ;  /* 0x0000bb0016167a20 */ /* 0x000fe40000410000 */
[----:B------:R-:W-:Y:S02]  /*10870*/  FMUL.FTZ R23, R23, c[0x0][0x2ec] ;  /* 0x0000bb0017177a20 */ /* 0x000fe40000410000 */
[----:B------:R-:W-:Y:S02]  /*10880*/  FMUL.FTZ R24, R24, c[0x0][0x2ec] ;  /* 0x0000bb0018187a20 */ /* 0x000fe40000410000 */
[----:B------:R-:W-:Y:S01]  /*10890*/  FMUL.FTZ R25, R25, c[0x0][0x2ec] ;  /* 0x0000bb0019197a20 */ /* 0x000fe20000410000 */
[----:B------:R4:W2:Y:S01]  /*108a0*/  MUFU.TANH R154, R17 ;  /* 0x00000011009a7308 */ /* 0x0008a20000002400 */
[----:B------:R-:W-:Y:S02]  /*108b0*/  FMUL.FTZ R26, R26, c[0x0][0x2ec] ;  /* 0x0000bb001a1a7a20 */ /* 0x000fe40000410000 */
[----:B------:R-:W-:Y:S01]  /*108c0*/  FMUL.FTZ R27, R27, c[0x0][0x2ec] ;  /* 0x0000bb001b1b7a20 */ /* 0x000fe20000410000 */
[C---:B-----5:R-:W-:Y:S06]  /*108d0*/  HMMA.16816.F32.BF16 R28, R188.reuse, R8, R28 ;  /* 0x00000008bc1c723c */ /* 0x060fec000004181c */
[----:B------:R4:W2:Y:S02]  /*108e0*/  MUFU.TANH R157, R18 ;  /* 0x00000012009d7308 */ /* 0x0008a40000002400 */
[C---:B------:R-:W-:Y:S01]  /*108f0*/  HMMA.16816.F32.BF16 R32, R188.reuse, R10, R32 ;  /* 0x0000000abc20723c */ /* 0x040fe20000041820 */
[----:B------:R-:W5:Y:S07]  /*10900*/  LDSM.16.M88.4 R8, [R204+0x6800] ;  /* 0x00680000cc08783b */ /* 0x000f6e0000000200 */
[----:B------:R4:W2:Y:S01]  /*10910*/  MUFU.TANH R162, R19 ;  /* 0x0000001300a27308 */ /* 0x0008a20000002400 */
[C---:B-1----:R-:W-:Y:S07]  /*10920*/  HMMA.16816.F32.BF16 R36, R188.reuse, R4, R36 ;  /* 0x00000004bc24723c */ /* 0x042fee0000041824 */
[----:B------:R-:W-:Y:S01]  /*10930*/  FMUL.FTZ R28, R28, c[0x0][0x2ec] ;  /* 0x0000bb001c1c7a20 */ /* 0x000fe20000410000 */
[C---:B------:R-:W-:Y:S01]  /*10940*/  HMMA.16816.F32.BF16 R40, R188.reuse, R6, R40 ;  /* 0x00000006bc28723c */ /* 0x040fe20000041828 */
[----:B------:R4:W1:Y:S01]  /*10950*/  MUFU.TANH R164, R20 ;  /* 0x0000001400a47308 */ /* 0x0008620000002400 */
[----:B------:R-:W1:Y:S02]  /*10960*/  LDSM.16.M88.4 R4, [R204+0x7000] ;  /* 0x00700000cc04783b */ /* 0x000e640000000200 */
[----:B------:R-:W-:Y:S02]  /*10970*/  FMUL.FTZ R29, R29, c[0x0][0x2ec] ;  /* 0x0000bb001d1d7a20 */ /* 0x000fe40000410000 */
[----:B------:R-:W-:Y:S02]  /*10980*/  FMUL.FTZ R30, R30, c[0x0][0x2ec] ;  /* 0x0000bb001e1e7a20 */ /* 0x000fe40000410000 */
[----:B------:R-:W-:Y:S03]  /*10990*/  FMUL.FTZ R31, R31, c[0x0][0x2ec] ;  /* 0x0000bb001f1f7a20 */ /* 0x000fe60000410000 */
[----:B------:R4:W1:Y:S01]  /*109a0*/  MUFU.TANH R165, R21 ;  /* 0x0000001500a57308 */ /* 0x0008620000002400 */
[----:B------:R-:W-:Y:S02]  /*109b0*/  FMUL.FTZ R32, R32, c[0x0][0x2ec] ;  /* 0x0000bb0020207a20 */ /* 0x000fe40000410000 */
[----:B------:R-:W-:Y:S02]  /*109c0*/  FMUL.FTZ R33, R33, c[0x0][0x2ec] ;  /* 0x0000bb0021217a20 */ /* 0x000fe40000410000 */
[----:B------:R-:W-:Y:S02]  /*109d0*/  FMUL.FTZ R34, R34, c[0x0][0x2ec] ;  /* 0x0000bb0022227a20 */ /* 0x000fe40000410000 */
[----:B------:R-:W-:Y:S02]  /*109e0*/  FMUL.FTZ R35, R35, c[0x0][0x2ec] ;  /* 0x0000bb0023237a20 */ /* 0x000fe40000410000 */
[----:B------:R-:W-:Y:S01]  /*109f0*/  FMUL.FTZ R36, R36, c[0x0][0x2ec] ;  /* 0x0000bb0024247a20 */ /* 0x000fe20000410000 */
[----:B------:R4:W2:Y:S01]  /*10a00*/  MUFU.TANH R166, R22 ;  /* 0x0000001600a67308 */ /* 0x0008a20000002400 */
[----:B------:R-:W-:Y:S01]  /*10a10*/  FMUL.FTZ R37, R37, c[0x0][0x2ec] ;  /* 0x0000bb0025257a20 */ /* 0x000fe20000410000 */
[C---:B-----5:R-:W-:Y:S03]  /*10a20*/  HMMA.16816.F32.BF16 R44, R188.reuse, R8, R44 ;  /* 0x00000008bc2c723c */ /* 0x060fe6000004182c */
[----:B------:R-:W-:Y:S02]  /*10a30*/  FMUL.FTZ R38, R38, c[0x0][0x2ec] ;  /* 0x0000bb0026267a20 */ /* 0x000fe40000410000 */
[----:B------:R-:W-:Y:S03]  /*10a40*/  FMUL.FTZ R39, R39, c[0x0][0x2ec] ;  /* 0x0000bb0027277a20 */ /* 0x000fe60000410000 */
[----:B------:R4:W2:Y:S01]  /*10a50*/  MUFU.TANH R167, R23 ;  /* 0x0000001700a77308 */ /* 0x0008a20000002400 */
[C---:B------:R-:W-:Y:S01]  /*10a60*/  HMMA.16816.F32.BF16 R48, R188.reuse, R10, R48 ;  /* 0x0000000abc30723c */ /* 0x040fe20000041830 */
[----:B------:R-:W5:Y:S01]  /*10a70*/  LDSM.16.M88.4 R8, [R204+0x7800] ;  /* 0x00780000cc08783b */ /* 0x000f620000000200 */
[----:B------:R-:W-:Y:S04]  /*10a80*/  DEPBAR.LE SB0, 0x0 ;  /* 0x000080000000791a */ /* 0x000fe80000000000 */
[----:B------:R-:W-:Y:S02]  /*10a90*/  FMUL.FTZ R40, R40, c[0x0][0x2ec] ;  /* 0x0000bb0028287a20 */ /* 0x000fe40000410000 */
[----:B------:R-:W-:Y:S01]  /*10aa0*/  FMUL.FTZ R41, R41, c[0x0][0x2ec] ;  /* 0x0000bb0029297a20 */ /* 0x000fe20000410000 */
[----:B------:R4:W2:Y:S01]  /*10ab0*/  MUFU.TANH R168, R24 ;  /* 0x0000001800a87308 */ /* 0x0008a20000002400 */
[----:B------:R-:W-:Y:S01]  /*10ac0*/  BAR.SYNC.DEFER_BLOCKING 0x0 ;  /* 0x0000000000007b1d */ /* 0x000fe20000010000 */
[C---:B-1----:R-:W-:Y:S05]  /*10ad0*/  HMMA.16816.F32.BF16 R52, R188.reuse, R4, R52 ;  /* 0x00000004bc34723c */ /* 0x042fea0000041834 */
[----:B------:R-:W-:Y:S02]  /*10ae0*/  FMUL.FTZ R42, R42, c[0x0][0x2ec] ;  /* 0x0000bb002a2a7a20 */ /* 0x000fe40000410000 */
[----:B------:R-:W-:Y:S01]  /*10af0*/  FMUL.FTZ R43, R43, c[0x0][0x2ec] ;  /* 0x0000bb002b2b7a20 */ /* 0x000fe20000410000 */
[----:B------:R4:W1:Y:S01]  /*10b00*/  MUFU.TANH R169, R25 ;  /* 0x0000001900a97308 */ /* 0x0008620000002400 */
[C---:B------:R-:W-:Y:S03]  /*10b10*/  HMMA.16816.F32.BF16 R56, R188.reuse, R6, R56 ;  /* 0x00000006bc38723c */ /* 0x040fe60000041838 */
[----:B------:R-:W-:Y:S02]  /*10b20*/  FMUL.FTZ R44, R44, c[0x0][0x2ec] ;  /* 0x0000bb002c2c7a20 */ /* 0x000fe40000410000 */
[----:B------:R-:W-:Y:S02]  /*10b30*/  FMUL.FTZ R45, R45, c[0x0][0x2ec] ;  /* 0x0000bb002d2d7a20 */ /* 0x000fe40000410000 */
[----:B------:R-:W-:Y:S02]  /*10b40*/  FMUL.FTZ R46, R46, c[0x0][0x2ec] ;  /* 0x0000bb002e2e7a20 */ /* 0x000fe40000410000 */
[----:B------:R4:W1:Y:S03]  /*10b50*/  MUFU.TANH R170, R26 ;  /* 0x0000001a00aa7308 */ /* 0x0008660000002400 */
[----:B------:R-:W-:Y:S02]  /*10b60*/  FMUL.FTZ R47, R47, c[0x0][0x2ec] ;  /* 0x0000bb002f2f7a20 */ /* 0x000fe40000410000 */
[----:B------:R-:W-:Y:S02]  /*10b70*/  FMUL.FTZ R48, R48, c[0x0][0x2ec] ;  /* 0x0000bb0030307a20 */ /* 0x000fe40000410000 */
[----:B------:R-:W-:Y:S02]  /*10b80*/  FMUL.FTZ R49, R49, c[0x0][0x2ec] ;  /* 0x0000bb0031317a20 */ /* 0x000fe40000410000 */
[----:B------:R-:W-:Y:S01]  /*10b90*/  FMUL.FTZ R50, R50, c[0x0][0x2ec] ;  /* 0x0000bb0032327a20 */ /* 0x000fe20000410000 */
[----:B------:R4:W1:Y:S01]  /*10ba0*/  MUFU.TANH R171, R27 ;  /* 0x0000001b00ab7308 */ /* 0x0008620000002400 */
[----:B------:R-:W-:Y:S01]  /*10bb0*/  FMUL.FTZ R51, R51, c[0x0][0x2ec] ;  /* 0x0000bb0033337a20 */ /* 0x000fe20000410000 */
[C---:B-----5:R-:W-:Y:S03]  /*10bc0*/  HMMA.16816.F32.BF16 R60, R188.reuse, R8, R60 ;  /* 0x00000008bc3c723c */ /* 0x060fe6000004183c */
[----:B------:R-:W-:Y:S02]  /*10bd0*/  FMUL.FTZ R52, R52, c[0x0][0x2ec] ;  /* 0x0000bb0034347a20 */ /* 0x000fe40000410000 */
[----:B------:R-:W-:Y:S02]  /*10be0*/  FMUL.FTZ R53, R53, c[0x0][0x2ec] ;  /* 0x0000bb0035357a20 */ /* 0x000fe40000410000 */
[----:B------:R-:W-:Y:S01]  /*10bf0*/  FMUL.FTZ R54, R54, c[0x0][0x2ec] ;  /* 0x0000bb0036367a20 */ /* 0x000fe20000410000 */
[----:B------:R4:W1:Y:S01]  /*10c00*/  MUFU.TANH R181, R28 ;  /* 0x0000001c00b57308 */ /* 0x0008620000002400 */
[----:B------:R-:W-:Y:S03]  /*10c10*/  HMMA.16816.F32.BF16 R64, R188, R10, R64 ;  /* 0x0000000abc40723c */ /* 0x000fe60000041840 */
        /* <DEDUP_REMOVED lines=9> */
[----:B------:R-:W-:Y:S02]  /*10cb0*/  FMUL.FTZ R62, R62, c[0x0][0x2ec] ;  /* 0x0000bb003e3e7a20 */ /* 0x000fe40000410000 */
[----:B------:R-:W-:Y:S02]  /*10cc0*/  FMUL.FTZ R63, R63, c[0x0][0x2ec] ;  /* 0x0000bb003f3f7a20 */ /* 0x000fe40000410000 */
[----:B------:R-:W-:Y:S02]  /*10cd0*/  FMUL.FTZ R64, R64, c[0x0][0x2ec] ;  /* 0x0000bb0040407a20 */ /* 0x000fe40000410000 */
[----:B------:R-:W-:Y:S02]  /*10ce0*/  FMUL.FTZ R65, R65, c[0x0][0x2ec] ;  /* 0x0000bb0041417a20 */ /* 0x000fe40000410000 */
[----:B------:R-:W-:Y:S01]  /*10cf0*/  FMUL.FTZ R66, R66, c[0x0][0x2ec] ;  /* 0x0000bb0042427a20 */ /* 0x000fe20000410000 */
[----:B------:R4:W1:Y:S01]  /*10d00*/  MUFU.TANH R183, R31 ;  /* 0x0000001f00b77308 */ /* 0x0008620000002400 */
[----:B------:R-:W-:Y:S09]  /*10d10*/  FMUL.FTZ R67, R67, c[0x0][0x2ec] ;  /* 0x0000bb0043437a20 */ /* 0x000ff20000410000 */
        /* <DEDUP_REMOVED lines=37> */
[----:B--23--:R-:W-:Y:S01]  /*10f70*/  ULDC.64 UR8, c[0x0][0x198] ;  /* 0x0000660000087ab9 */ /* 0x00cfe20000000a00 */
[----:B------:R-:W-:Y:S02]  /*10f80*/  MOV R4, UR11 ;  /* 0x0000000b00047c02 */ /* 0x000fe40008000f00 */
[----:B------:R-:W-:Y:S01]  /*10f90*/  MOV R5, UR10 ;  /* 0x0000000a00057c02 */ /* 0x000fe20008000f00 */
[----:B------:R-:W-:-:S05]  /*10fa0*/  @!P0 BRA `(.L_x_1615) ;  /* 0x000003d000008947 */ /* 0x000fca0003800000 */
[----:B------:R-:W-:Y:S01]  /*10fb0*/  IMAD.SHL.U32 R4, R229, 0x80, RZ ;  /* 0x00000080e5047824 */ /* 0x000fe200078e00ff */
[----:B------:R-:W-:Y:S01]  /*10fc0*/  IABS R3, c[0x0][0x2d0] ;  /* 0x0000b40000037a13 */ /* 0x000fe20000000000 */
[----:B------:R-:W-:Y:S02]  /*10fd0*/  UMOV UR8, UR6 ;  /* 0x0000000600087c82 */ /* 0x000fe40008000000 */
[----:B------:R-:W-:Y:S01]  /*10fe0*/  UMOV UR9, UR7 ;  /* 0x0000000700097c82 */ /* 0x000fe20008000000 */
[----:B------:R-:W2:Y:S01]  /*10ff0*/  I2F.RP R12, R3 ;  /* 0x00000003000c7306 */ /* 0x000ea20000209400 */
[C---:B------:R-:W-:Y:S02]  /*11000*/  IADD3 R10, R4.reuse, -0x80, RZ ;  /* 0xffffff80040a7810 */ /* 0x040fe40007ffe0ff */
        /* <DEDUP_REMOVED lines=24> */
[-C--:B------:R-:W-:Y:S02]  /*11190*/  ISETP.GE.U32.AND P5, PT, R6, R3.reuse, PT ;  /* 0x000000030600720c */ /* 0x080fe40003fa6070 */
[----:B------:R-:W-:Y:S02]  /*111a0*/  ISETP.GE.U32.AND P6, PT, R8, R3, PT ;  /* 0x000000030800720c */ /* 0x000fe40003fc6070 */
[----:B------:R-:W-:Y:S02]  /*111b0*/  ISETP.GE.AND P2, PT, R4, RZ, PT ;  /* 0x000000ff0400720c */ /* 0x000fe40003f46270 */
[----:B------:R-:W-:Y:S07]  /*111c0*/  LOP3.LUT R3, RZ, c[0x0][0x2d0], RZ, 0x33, !PT ;  /* 0x0000b400ff037a12 */ /* 0x000fee00078e33ff */
        /* <DEDUP_REMOVED lines=12> */
[----:B------:R2:W3:Y:S04]  /*11290*/  LDG.E R7, [R6.64] ;  /* 0x0000000e06077981 */ /* 0x0004e8000c1e1900 */
[----:B------:R5:W3:Y:S02]  /*112a0*/  LDG.E R5, [R4.64] ;  /* 0x0000000e04057981 */ /* 0x000ae4000c1e1900 */
[----:B-----5:R-:W-:Y:S04]  /*112b0*/  IMAD.MOV.U32 R4, RZ, RZ, c[0x0][0x2d0] ;  /* 0x0000b400ff047624 */ /* 0x020fe800078e00ff */
[----:B------:R-:W-:Y:S04]  /*112c0*/  IMAD R4, R3, R4, -0x80 ;  /* 0xffffff8003047424 */ /* 0x000fe800078e0204 */
[----:B------:R-:W-:Y:S01]  /*112d0*/  IMAD R3, R4, UR7, RZ ;  /* 0x0000000704037c24 */ /* 0x000fe2000f8e02ff */
[----:B--2---:R-:W-:Y:S05]  /*112e0*/  SHF.R.S32.HI R6, RZ, 0x1f, R4 ;  /* 0x0000001fff067819 */ /* 0x004fea0000011404 */
[----:B------:R-:W-:Y:S02]  /*112f0*/  IMAD R3, R6, UR6, R3 ;  /* 0x0000000606037c24 */ /* 0x000fe4000f8e0203 */
[----:B---3--:R-:W-:Y:S02]  /*11300*/  IMAD.IADD R7, R7, 0x1, -R5 ;  /* 0x0000000107077824 */ /* 0x008fe400078e0a05 */
[----:B------:R-:W-:Y:S03]  /*11310*/  IMAD.WIDE.U32 R4, R4, UR6, RZ ;  /* 0x0000000604047c25 */ /* 0x000fe6000f8e00ff */
[----:B------:R-:W-:Y:S01]  /*11320*/  SHF.R.S32.HI R6, RZ, 0x1f, R7 ;  /* 0x0000001fff067819 */ /* 0x000fe20000011407 */
[----:B------:R-:W-:Y:S04]  /*11330*/  IMAD.IADD R5, R5, 0x1, R3 ;  /* 0x0000000105057824 */ /* 0x000fe800078e0203 */
[----:B------:R-:W-:Y:S02]  /*11340*/  IMAD R6, R6, c[0x0][0x180], RZ ;  /* 0x0000600006067a24 */ /* 0x000fe400078e02ff */
[C---:B------:R-:W-:Y:S04]  /*11350*/  IMAD.WIDE.U32 R4, R7.reuse, c[0x0][0x180], R4 ;  /* 0x0000600007047a25 */ /* 0x040fe800078e0004 */
[----:B------:R-:W-:Y:S04]  /*11360*/  IMAD R6, R7, c[0x0][0x184], R6 ;  /* 0x0000610007067a24 */ /* 0x000fe800078e0206 */
[----:B------:R-:W-:Y:S02]  /*11370*/  IMAD.IADD R5, R5, 0x1, R6 ;  /* 0x0000000105057824 */ /* 0x000fe400078e0206 */
.L_x_1615:
[----:B------:R2:W-:Y:S01]  /*11380*/  @P4 STS.128 [R230+0x4000], RZ ;  /* 0x004000ffe6004388 */ /* 0x0005e20000000c00 */
[----:B----4-:R-:W-:Y:S01]  /*11390*/  LEA R18, P2, R4, R238, 0x1 ;  /* 0x000000ee04127211 */ /* 0x010fe200078408ff */
[----:B------:R-:W-:Y:S01]  /*113a0*/  UMOV UR6, UR8 ;  /* 0x0000000800067c82 */ /* 0x000fe20008000000 */
[----:B------:R-:W-:Y:S01]  /*113b0*/  IADD3 R3, P1, R226, R4, RZ ;  /* 0x00000004e2037210 */ /* 0x000fe20007f3e0ff */
        /* <DEDUP_REMOVED lines=19> */
[C---:B------:R-:W-:Y:S02]  /*114f0*/  @!P3 LEA R10, P1, R4.reuse, R238, 0x1 ;  /* 0x000000ee040ab211 */ /* 0x040fe400078208ff */
        /* <DEDUP_REMOVED lines=53> */
[C---:B---3--:R-:W-:Y:S02]  /*11850*/  @!P3 LEA R20, P2, R6.reuse, R238, 0x1 ;  /* 0x000000ee0614b211 */ /* 0x048fe400078408ff */
[CCC-:B------:R-:W-:Y:S01]  /*11860*/  @!P4 LEA.HI.X R33, R6.reuse, R237.reuse, R5.reuse, 0x1, P6 ;  /* 0x000000ed0621c211 */ /* 0x1c0fe200030f0c05 */
[----:B------:R2:W-:Y:S01]  /*11870*/  @P4 STS.128 [R230+0x6000], RZ ;  /* 0x006000ffe6004388 */ /* 0x0005e20000000c00 */
[-CC-:B------:R-:W-:Y:S02]  /*11880*/  @!P3 LEA.HI.X R21, R6, R237.reuse, R5.reuse, 0x1, P2 ;  /* 0x000000ed0615b211 */ /* 0x180fe400010f0c05 */
        /* <DEDUP_REMOVED lines=48> */
.L_x_1614:
[----:B--23--:R-:W-:Y:S01]  /*11b90*/  FMNMX.FTZ R5, R141, R2, !PT ;  /* 0x000000028d057209 */ /* 0x00cfe20007810000 */
[----:B----4-:R-:W-:Y:S01]  /*11ba0*/  LDSM.16.MT88.4 R12, [R216+0xc000] ;  /* 0x00c00000d80c783b */ /* 0x010fe20000004200 */
[----:B------:R-:W-:Y:S01]  /*11bb0*/  FMNMX.FTZ R3, R139, R0, !PT ;  /* 0x000000008b037209 */ /* 0x000fe20007810000 */
[----:B------:R-:W-:Y:S01]  /*11bc0*/  UMOV UR8, UR13 ;  /* 0x0000000d00087c82 */ /* 0x000fe20008000000 */
[----:B------:R-:W-:Y:S01]  /*11bd0*/  FMNMX.FTZ R5, R140, R5, !PT ;  /* 0x000000058c057209 */ /* 0x000fe20007810000 */
[----:B------:R-:W-:Y:S01]  /*11be0*/  UMOV UR9, UR12 ;  /* 0x0000000c00097c82 */ /* 0x000fe20008000000 */
[----:B------:R-:W-:Y:S02]  /*11bf0*/  MOV R8, R142 ;  /* 0x0000008e00087202 */ /* 0x000fe40000000f00 */
[----:B------:R-:W-:Y:S01]  /*11c00*/  FMNMX.FTZ R5, R137, R5, !PT ;  /* 0x0000000589057209 */ /* 0x000fe20007810000 */
[----:B------:R-:W-:Y:S01]  /*11c10*/  LDSM.16.MT88.4 R20, [R214+0xc000] ;  /* 0x00c00000d614783b */ /* 0x000fe20000004200 */
[----:B------:R-:W-:Y:S02]  /*11c20*/  MOV R7, R143 ;  /* 0x0000008f00077202 */ /* 0x000fe40000000f00 */
        /* <DEDUP_REMOVED lines=78> */
[----:B------:R-:W-:Y:S02]  /*12110*/  FADD.FTZ R2, -R132, R2 ;  /* 0x0000000284027221 */ /* 0x000fe40000010100 */
[----:B------:R-:W1:Y:S01]  /*12120*/  MUFU.EX2 R0, R0 ;  /* 0x0000000000007308 */ /* 0x000e620000000800 */
[----:B------:R-:W-:Y:S01]  /*12130*/  FSEL R147, R147, RZ, P1 ;  /* 0x000000ff93937208 */ /* 0x000fe20000800000 */
[----:B------:R-:W-:Y:S01]  /*12140*/  FMUL.FTZ R2, R2, c[0x0][0x23c] ;  /* 0x00008f0002027a20 */ /* 0x000fe20000410000 */
[----:B------:R-:W-:Y:S03]  /*12150*/  FSETP.NEU.FTZ.AND P1, PT, R3, -INF , PT ;  /* 0xff8000000300780b */ /* 0x000fe60003f3d000 */
[--C-:B------:R-:W-:Y:S01]  /*12160*/  FFMA.FTZ R144, R141, c[0x0][0x23c], -R147.reuse ;  /* 0x00008f008d907a23 */ /* 0x100fe20000010893 */
[----:B------:R-:W-:Y:S01]  /*12170*/  FSEL R146, R146, RZ, P1 ;  /* 0x000000ff92927208 */ /* 0x000fe20000800000 */
[--C-:B------:R-:W-:Y:S01]  /*12180*/  FFMA.FTZ R141, R8, c[0x0][0x23c], -R147.reuse ;  /* 0x00008f00088d7a23 */ /* 0x100fe20000010893 */
[----:B------:R-:W-:Y:S01]  /*12190*/  ISETP.GT.AND P1, PT, R229, R224, PT ;  /* 0x000000e0e500720c */ /* 0x000fe20003f24270 */
[--C-:B------:R-:W-:Y:S01]  /*121a0*/  FFMA.FTZ R143, R140, c[0x0][0x23c], -R147.reuse ;  /* 0x00008f008c8f7a23 */ /* 0x100fe20000010893 */
[----:B------:R-:W2:Y:S01]  /*121b0*/  MUFU.EX2 R2, R2 ;  /* 0x0000000200027308 */ /* 0x000ea20000000800 */
[--C-:B------:R-:W-:Y:S02]  /*121c0*/  FFMA.FTZ R140, R139, c[0x0][0x23c], -R146.reuse ;  /* 0x00008f008b8c7a23 */ /* 0x100fe40000010892 */
        /* <DEDUP_REMOVED lines=17> */
[C---:B------:R-:W-:Y:S02]  /*122e0*/  FMUL.FTZ R9, R2.reuse, R125 ;  /* 0x0000007d02097220 */ /* 0x040fe40000410000 */
[C---:B------:R-:W-:Y:S01]  /*122f0*/  FMUL.FTZ R16, R2.reuse, R116 ;  /* 0x0000007402107220 */ /* 0x040fe20000410000 */
[----:B------:R-:W-:Y:S01]  /*12300*/  LDSM.16.MT88.4 R124, [R216+0xf800] ;  /* 0x00f80000d87c783b */ /* 0x000fe20000004200 */
[C---:B------:R-:W-:Y:S02]  /*12310*/  FMUL.FTZ R17, R2.reuse, R117 ;  /* 0x0000007502117220 */ /* 0x040fe40000410000 */
[C---:B------:R-:W-:Y:S02]  /*12320*/  FMUL.FTZ R24, R2.reuse, R108 ;  /* 0x0000006c02187220 */ /* 0x040fe40000410000 */
[----:B------:R-:W-:Y:S01]  /*12330*/  FMUL.FTZ R25, R2, R109 ;  /* 0x0000006d02197220 */ /* 0x000fe20000410000 */
[----:B------:R-:W2:Y:S01]  /*12340*/  MUFU.EX2 R139, R139 ;  /* 0x0000008b008b7308 */ /* 0x000ea20000000800 */
[C---:B------:R-:W-:Y:S01]  /*12350*/  FMUL.FTZ R26, R0.reuse, R110 ;  /* 0x0000006e001a7220 */ /* 0x040fe20000410000 */
[----:B------:R-:W-:Y:S01]  /*12360*/  LDSM.16.MT88.4 R116, [R214+0xf800] ;  /* 0x00f80000d674783b */ /* 0x000fe20000004200 */
[----:B------:R-:W-:Y:S01]  /*12370*/  FMUL.FTZ R27, R0, R111 ;  /* 0x0000006f001b7220 */ /* 0x000fe20000410000 */
[----:B-1----:R-:W-:Y:S01]  /*12380*/  F2FP.BF16.PACK_AB R128, R143, R144 ;  /* 0x000000908f80723e */ /* 0x002fe200000010ff */
[C---:B------:R-:W-:Y:S02]  /*12390*/  FMUL.FTZ R32, R2.reuse, R100 ;  /* 0x0000006402207220 */ /* 0x040fe40000410000 */
[----:B------:R-:W-:Y:S02]  /*123a0*/  FMUL.FTZ R33, R2, R101 ;  /* 0x0000006502217220 */ /* 0x000fe40000410000 */
[C---:B------:R-:W-:Y:S01]  /*123b0*/  FMUL.FTZ R34, R0.reuse, R102 ;  /* 0x0000006600227220 */ /* 0x040fe20000410000 */
[----:B------:R-:W-:Y:S01]  /*123c0*/  MUFU.EX2 R142, R142 ;  /* 0x0000008e008e7308 */ /* 0x000fe20000000800 */
[----:B------:R-:W-:Y:S01]  /*123d0*/  FMUL.FTZ R35, R0, R103 ;  /* 0x0000006700237220 */ /* 0x000fe20000410000 */
[----:B------:R-:W-:Y:S01]  /*123e0*/  LDSM.16.MT88.4 R108, [R213+0xf800] ;  /* 0x00f80000d56c783b */ /* 0x000fe20000004200 */
[C---:B------:R-:W-:Y:S02]  /*123f0*/  FMUL.FTZ R40, R2.reuse, R92 ;  /* 0x0000005c02287220 */ /* 0x040fe40000410000 */
[----:B------:R-:W-:Y:S02]  /*12400*/  FMUL.FTZ R41, R2, R93 ;  /* 0x0000005d02297220 */ /* 0x000fe40000410000 */
[C---:B------:R-:W-:Y:S02]  /*12410*/  FMUL.FTZ R42, R0.reuse, R94 ;  /* 0x0000005e002a7220 */ /* 0x040fe40000410000 */
[----:B------:R-:W-:Y:S01]  /*12420*/  FMUL.FTZ R43, R0, R95 ;  /* 0x0000005f002b7220 */ /* 0x000fe20000410000 */
[----:B------:R-:W1:Y:S01]  /*12430*/  MUFU.EX2 R141, R141 ;  /* 0x0000008d008d7308 */ /* 0x000e620000000800 */
[----:B------:R-:W-:Y:S01]  /*12440*/  LDSM.16.MT88.4 R92, [R212+0x11000] ;  /* 0x01100000d45c783b */ /* 0x000fe20000004200 */
[C---:B------:R-:W-:Y:S01]  /*12450*/  FMUL.FTZ R48, R2.reuse, R84 ;  /* 0x0000005402307220 */ /* 0x040fe20000410000 */
[----:B--2---:R-:W-:Y:S01]  /*12460*/  F2FP.BF16.PACK_AB R129, R139, R140 ;  /* 0x0000008c8b81723e */ /* 0x004fe200000010ff */
[----:B------:R-:W-:Y:S02]  /*12470*/  FMUL.FTZ R49, R2, R85 ;  /* 0x0000005502317220 */ /* 0x000fe40000410000 */
[C---:B------:R-:W-:Y:S03]  /*12480*/  FMUL.FTZ R50, R0.reuse, R86 ;  /* 0x0000005600327220 */ /* 0x040fe60000410000 */
[----:B------:R-:W-:Y:S01]  /*12490*/  LDSM.16.MT88.4 R100, [R212+0xf800] ;  /* 0x00f80000d464783b */ /* 0x000fe20000004200 */
[----:B------:R-:W-:Y:S01]  /*124a0*/  MUFU.EX2 R138, R138 ;  /* 0x0000008a008a7308 */ /* 0x000fe20000000800 */
[----:B------:R-:W-:Y:S02]  /*124b0*/  FMUL.FTZ R51, R0, R87 ;  /* 0x0000005700337220 */ /* 0x000fe40000410000 */
[C---:B------:R-:W-:Y:S02]  /*124c0*/  FMUL.FTZ R56, R2.reuse, R76 ;  /* 0x0000004c02387220 */ /* 0x040fe40000410000 */
[----:B------:R-:W-:Y:S02]  /*124d0*/  FMUL.FTZ R57, R2, R77 ;  /* 0x0000004d02397220 */ /* 0x000fe40000410000 */
[----:B------:R-:W2:Y:S01]  /*124e0*/  LDSM.16.MT88.4 R84, [R212+0x10000] ;  /* 0x01000000d454783b */ /* 0x000ea20000004200 */
[C---:B------:R-:W-:Y:S02]  /*124f0*/  FMUL.FTZ R58, R0.reuse, R78 ;  /* 0x0000004e003a7220 */ /* 0x040fe40000410000 */
[----:B------:R-:W3:Y:S01]  /*12500*/  MUFU.EX2 R137, R137 ;  /* 0x0000008900897308 */ /* 0x000ee20000000800 */
[----:B------:R-:W-:Y:S02]  /*12510*/  FMUL.FTZ R59, R0, R79 ;  /* 0x0000004f003b7220 */ /* 0x000fe40000410000 */
[C---:B------:R-:W-:Y:S01]  /*12520*/  FMUL.FTZ R64, R2.reuse, R68 ;  /* 0x0000004402407220 */ /* 0x040fe20000410000 */
[----:B-1----:R-:W-:Y:S01]  /*12530*/  F2FP.BF16.PACK_AB R130, R141, R142 ;  /* 0x0000008e8d82723e */ /* 0x002fe200000010ff */
[----:B------:R-:W1:Y:S01]  /*12540*/  LDSM.16.MT88.4 R76, [R216+0xc800] ;  /* 0x00c80000d84c783b */ /* 0x000e620000004200 */
[----:B------:R-:W-:Y:S02]  /*12550*/  FMUL.FTZ R65, R2, R69 ;  /* 0x0000004502417220 */ /* 0x000fe40000410000 */
[C---:B------:R-:W-:Y:S02]  /*12560*/  FMUL.FTZ R66, R0.reuse, R70 ;  /* 0x0000004600427220 */ /* 0x040fe40000410000 */
[----:B------:R-:W-:Y:S01]  /*12570*/  FMUL.FTZ R67, R0, R71 ;  /* 0x0000004700437220 */ /* 0x000fe20000410000 */
[----:B------:R-:W-:Y:S01]  /*12580*/  MUFU.EX2 R154, R154 ;  /* 0x0000009a009a7308 */ /* 0x000fe20000000800 */
[--C-:B------:R-:W-:Y:S02]  /*12590*/  FFMA.FTZ R157, R157, c[0x0][0x23c], -R146.reuse ;  /* 0x00008f009d9d7a23 */ /* 0x100fe40000010892 */
[--C-:B------:R-:W-:Y:S02]  /*125a0*/  FFMA.FTZ R162, R162, c[0x0][0x23c], -R146.reuse ;  /* 0x00008f00a2a27a23 */ /* 0x100fe40000010892 */
[--C-:B------:R-:W-:Y:S02]  /*125b0*/  FFMA.FTZ R164, R164, c[0x0][0x23c], -R147.reuse ;  /* 0x00008f00a4a47a23 */ /* 0x100fe40000010893 */
[--C-:B------:R-:W-:Y:S02]  /*125c0*/  FFMA.FTZ R165, R165, c[0x0][0x23c], -R147.reuse ;  /* 0x00008f00a5a57a23 */ /* 0x100fe40000010893 */
[--C-:B------:R-:W-:Y:S01]  /*125d0*/  FFMA.FTZ R166, R166, c[0x0][0x23c], -R146.reuse ;  /* 0x00008f00a6a67a23 */ /* 0x100fe20000010892 */
[----:B------:R-:W-:Y:S01]  /*125e0*/  MUFU.EX2 R157, R157 ;  /* 0x0000009d009d7308 */ /* 0x000fe20000000800 */
[--C-:B------:R-:W-:Y:S01]  /*125f0*/  FFMA.FTZ R167, R167, c[0x0][0x23c], -R146.reuse ;  /* 0x00008f00a7a77a23 */ /* 0x100fe20000010892 */
[----:B---3--:R-:W-:Y:S01]  /*12600*/  F2FP.BF16.PACK_AB R131, R137, R138 ;  /* 0x0000008a8983723e */ /* 0x008fe200000010ff */
[--C-:B------:R-:W-:Y:S02]  /*12610*/  FFMA.FTZ R168, R168, c[0x0][0x23c], -R147.reuse ;  /* 0x00008f00a8a87a23 */ /* 0x100fe40000010893 */
[--C-:B------:R-:W-:Y:S02]  /*12620*/  FFMA.FTZ R169, R169, c[0x0][0x23c], -R147.reuse ;  /* 0x00008f00a9a97a23 */ /* 0x100fe40000010893 */
[--C-:B------:R-:W-:Y:S02]  /*12630*/  FFMA.FTZ R170, R170, c[0x0][0x23c], -R146.reuse ;  /* 0x00008f00aaaa7a23 */ /* 0x100fe40000010892 */
[C---:B------:R-:W-:Y:S01]  /*12640*/  HMMA.16816.F32.BF16 R4, R128.reuse, R12, R4 ;  /* 0x0000000c8004723c */ /* 0x040fe20000041804 */
[----:B------:R-:W3:Y:S04]  /*12650*/  MUFU.EX2 R162, R162 ;  /* 0x000000a200a27308 */ /* 0x000ee80000000800 */
[--C-:B------:R-:W-:Y:S02]  /*12660*/  FFMA.FTZ R171, R171, c[0x0][0x23c], -R146.reuse ;  /* 0x00008f00abab7a23 */ /* 0x100fe40000010892 */
[C---:B------:R-:W-:Y:S01]  /*12670*/  FMUL.FTZ R12, R2.reuse, R120 ;  /* 0x00000078020c7220 */ /* 0x040fe20000410000 */
[C---:B------:R-:W-:Y:S03]  /*12680*/  HMMA.16816.F32.BF16 R8, R128.reuse, R14, R8 ;  /* 0x0000000e8008723c */ /* 0x040fe60000041808 */
[----:B------:R-:W-:Y:S01]  /*12690*/  MUFU.EX2 R164, R164 ;  /* 0x000000a400a47308 */ /* 0x000fe20000000800 */
[----:B------:R-:W-:Y:S02]  /*126a0*/  FMUL.FTZ R13, R2, R121 ;  /* 0x00000079020d7220 */ /* 0x000fe40000410000 */
[--C-:B------:R-:W-:Y:S02]  /*126b0*/  FFMA.FTZ R181, R181, c[0x0][0x23c], -R147.reuse ;  /* 0x00008f00b5b57a23 */ /* 0x100fe40000010893 */
[C---:B------:R-:W-:Y:S04]  /*126c0*/  FMUL.FTZ R14, R0.reuse, R122 ;  /* 0x0000007a000e7220 */ /* 0x040fe80000410000 */
[----:B------:R-:W-:Y:S01]  /*126d0*/  FMUL.FTZ R15, R0, R123 ;  /* 0x0000007b000f7220 */ /* 0x000fe20000410000 */
[----:B------:R-:W-:Y:S01]  /*126e0*/  MUFU.EX2 R165, R165 ;  /* 0x000000a500a57308 */ /* 0x000fe20000000800 */
[--C-:B------:R-:W-:Y:S02]  /*126f0*/  FFMA.FTZ R179, R179, c[0x0][0x23c], -R147.reuse ;  /* 0x00008f00b3b37a23 */ /* 0x100fe40000010893 */
[--C-:B------:R-:W-:Y:S01]  /*12700*/  FFMA.FTZ R182, R182, c[0x0][0x23c], -R146.reuse ;  /* 0x00008f00b6b67a23 */ /* 0x100fe20000010892 */
[----:B---3--:R-:W-:Y:S01]  /*12710*/  F2FP.BF16.PACK_AB R71, R162, R157 ;  /* 0x0000009da247723e */ /* 0x008fe200000010ff */
[--C-:B------:R-:W-:Y:S01]  /*12720*/  FFMA.FTZ R183, R183, c[0x0][0x23c], -R146.reuse ;  /* 0x00008f00b7b77a23 */ /* 0x100fe20000010892 */
[C---:B------:R-:W-:Y:S03]  /*12730*/  HMMA.16816.F32.BF16 R12, R128.reuse, R20, R12 ;  /* 0x00000014800c723c */ /* 0x040fe6000004180c */
[--C-:B------:R-:W-:Y:S01]  /*12740*/  FFMA.FTZ R184, R184, c[0x0][0x23c], -R147.reuse ;  /* 0x00008f00b8b87a23 */ /* 0x100fe20000010893 */
[----:B------:R-:W-:Y:S01]  /*12750*/  MUFU.EX2 R166, R166 ;  /* 0x000000a600a67308 */ /* 0x000fe20000000800 */
[--C-:B------:R-:W-:Y:S02]  /*12760*/  FFMA.FTZ R185, R185, c[0x0][0x23c], -R147.reuse ;  /* 0x00008f00b9b97a23 */ /* 0x100fe40000010893 */
[C---:B------:R-:W-:Y:S01]  /*12770*/  FMUL.FTZ R20, R2.reuse, R112 ;  /* 0x0000007002147220 */ /* 0x040fe20000410000 */
[C---:B------:R-:W-:Y:S04]  /*12780*/  HMMA.16816.F32.BF16 R16, R128.reuse, R22, R16 ;  /* 0x000000168010723c */ /* 0x040fe80000041810 */
[----:B------:R-:W-:Y:S02]  /*12790*/  FMUL.FTZ R21, R2, R113 ;  /* 0x0000007102157220 */ /* 0x000fe40000410000 */
[----:B------:R-:W-:Y:S01]  /*127a0*/  MUFU.EX2 R167, R167 ;  /* 0x000000a700a77308 */ /* 0x000fe20000000800 */
[C---:B------:R-:W-:Y:S02]  /*127b0*/  FMUL.FTZ R22, R0.reuse, R114 ;  /* 0x0000007200167220 */ /* 0x040fe40000410000 */
[----:B------:R-:W-:Y:S03]  /*127c0*/  FMUL.FTZ R23, R0, R115 ;  /* 0x0000007300177220 */ /* 0x000fe60000410000 */
[--C-:B------:R-:W-:Y:S02]  /*127d0*/  FFMA.FTZ R112, R247, c[0x0][0x23c], -R147.reuse ;  /* 0x00008f00f7707a23 */ /* 0x100fe40000010893 */
[--C-:B------:R-:W-:Y:S02]  /*127e0*/  FFMA.FTZ R186, R186, c[0x0][0x23c], -R146.reuse ;  /* 0x00008f00baba7a23 */ /* 0x100fe40000010892 */
[C---:B------:R-:W-:Y:S01]  /*127f0*/  HMMA.16816.F32.BF16 R20, R128.reuse, R28, R20 ;  /* 0x0000001c8014723c */ /* 0x040fe20000041814 */
[----:B------:R-:W-:Y:S02]  /*12800*/  MUFU.EX2 R168, R168 ;  /* 0x000000a800a87308 */ /* 0x000fe40000000800 */
[--C-:B------:R-:W-:Y:S02]  /*12810*/  FFMA.FTZ R187, R187, c[0x0][0x23c], -R146.reuse ;  /* 0x00008f00bbbb7a23 */ /* 0x100fe40000010892 */
[--C-:B------:R-:W-:Y:S02]  /*12820*/  FFMA.FTZ R189, R246, c[0x0][0x23c], -R147.reuse ;  /* 0x00008f00f6bd7a23 */ /* 0x100fe40000010893 */
[C---:B------:R-:W-:Y:S01]  /*12830*/  FMUL.FTZ R28, R2.reuse, R104 ;  /* 0x00000068021c7220 */ /* 0x040fe20000410000 */
[C---:B------:R-:W-:Y:S03]  /*12840*/  HMMA.16816.F32.BF16 R24, R128.reuse, R30, R24 ;  /* 0x0000001e8018723c */ /* 0x040fe60000041818 */
[----:B------:R-:W3:Y:S01]  /*12850*/  MUFU.EX2 R112, R112 ;  /* 0x0000007000707308 */ /* 0x000ee20000000800 */
[----:B------:R-:W-:Y:S02]  /*12860*/  FMUL.FTZ R29, R2, R105 ;  /* 0x00000069021d7220 */ /* 0x000fe40000410000 */
[--C-:B------:R-:W-:Y:S02]  /*12870*/  FFMA.FTZ R104, R251, c[0x0][0x23c], -R147.reuse ;  /* 0x00008f00fb687a23 */ /* 0x100fe40000010893 */
[C---:B------:R-:W-:Y:S04]  /*12880*/  FMUL.FTZ R30, R0.reuse, R106 ;  /* 0x0000006a001e7220 */ /* 0x040fe80000410000 */
[----:B------:R-:W-:Y:S01]  /*12890*/  FMUL.FTZ R31, R0, R107 ;  /* 0x0000006b001f7220 */ /* 0x000fe20000410000 */
[----:B------:R-:W-:Y:S01]  /*128a0*/  MUFU.EX2 R104, R104 ;  /* 0x0000006800687308 */ /* 0x000fe20000000800 */
[--C-:B------:R-:W-:Y:S02]  /*128b0*/  FFMA.FTZ R105, R250, c[0x0][0x23c], -R147.reuse ;  /* 0x00008f00fa697a23 */ /* 0x100fe40000010893 */
[--C-:B------:R-:W-:Y:S02]  /*128c0*/  FFMA.FTZ R106, R249, c[0x0][0x23c], -R146.reuse ;  /* 0x00008f00f96a7a23 */ /* 0x100fe40000010892 */
[--C-:B------:R-:W-:Y:S01]  /*128d0*/  FFMA.FTZ R107, R248, c[0x0][0x23c], -R146.reuse ;  /* 0x00008f00f86b7a23 */ /* 0x100fe20000010892 */
[C---:B------:R-:W-:Y:S03]  /*128e0*/  HMMA.16816.F32.BF16 R28, R128.reuse, R36, R28 ;  /* 0x00000024801c723c */ /* 0x040fe6000004181c */
[--C-:B------:R-:W-:Y:S01]  /*128f0*/  FFMA.FTZ R188, R245, c[0x0][0x23c], -R147.reuse ;  /* 0x00008f00f5bc7a23 */ /* 0x100fe20000010893 */
[----:B------:R-:W4:Y:S01]  /*12900*/  MUFU.EX2 R105, R105 ;  /* 0x0000006900697308 */ /* 0x000f220000000800 */
[--C-:B------:R-:W-:Y:S02]  /*12910*/  FFMA.FTZ R190, R244, c[0x0][0x23c], -R146.reuse ;  /* 0x00008f00f4be7a23 */ /* 0x100fe40000010892 */
[C---:B------:R-:W-:Y:S01]  /*12920*/  FMUL.FTZ R36, R2.reuse, R96 ;  /* 0x0000006002247220 */ /* 0x040fe20000410000 */
[C---:B------:R-:W-:Y:S04]  /*12930*/  HMMA.16816.F32.BF16 R32, R128.reuse, R38, R32 ;  /* 0x000000268020723c */ /* 0x040fe80000041820 */
[----:B------:R-:W-:Y:S01]  /*12940*/  FMUL.FTZ R37, R2, R97 ;  /* 0x0000006102257220 */ /* 0x000fe20000410000 */
[----:B---3--:R-:W-:Y:S01]  /*12950*/  F2FP.BF16.PACK_AB R70, R154, R112 ;  /* 0x000000709a46723e */ /* 0x008fe200000010ff */
[----:B------:R-:W-:Y:S01]  /*12960*/  MUFU.EX2 R106, R106 ;  /* 0x0000006a006a7308 */ /* 0x000fe20000000800 */
[C---:B------:R-:W-:Y:S02]  /*12970*/  FMUL.FTZ R38, R0.reuse, R98 ;  /* 0x0000006200267220 */ /* 0x040fe40000410000 */
[----:B------:R-:W-:Y:S02]  /*12980*/  FMUL.FTZ R39, R0, R99 ;  /* 0x0000006300277220 */ /* 0x000fe40000410000 */
[----:B------:R-:W-:Y:S01]  /*12990*/  LDSM.16.MT88.4 R96, [R212+0x13000] ;  /* 0x01300000d460783b */ /* 0x000fe20000004200 */
[--C-:B------:R-:W-:Y:S02]  /*129a0*/  FFMA.FTZ R191, R241, c[0x0][0x23c], -R146.reuse ;  /* 0x00008f00f1bf7a23 */ /* 0x100fe40000010892 */
[--C-:B------:R-:W-:Y:S02]  /*129b0*/  FFMA.FTZ R195, R195, c[0x0][0x23c], -R147.reuse ;  /* 0x00008f00c3c37a23 */ /* 0x100fe40000010893 */
[C---:B------:R-:W-:Y:S01]  /*129c0*/  HMMA.16816.F32.BF16 R36, R128.reuse, R44, R36 ;  /* 0x0000002c8024723c */ /* 0x040fe20000041824 */
[----:B------:R-:W3:Y:S02]  /*129d0*/  MUFU.EX2 R107, R107 ;  /* 0x0000006b006b7308 */ /* 0x000ee40000000800 */
[--C-:B------:R-:W-:Y:S01]  /*129e0*/  FFMA.FTZ R194, R194, c[0x0][0x23c], -R147.reuse ;  /* 0x00008f00c2c27a23 */ /* 0x100fe20000010893 */
[----:B----4-:R-:W-:Y:S01]  /*129f0*/  F2FP.BF16.PACK_AB R68, R105, R104 ;  /* 0x000000686944723e */ /* 0x010fe200000010ff */
[--C-:B------:R-:W-:Y:S02]  /*12a00*/  FFMA.FTZ R193, R193, c[0x0][0x23c], -R146.reuse ;  /* 0x00008f00c1c17a23 */ /* 0x100fe40000010892 */
[C---:B------:R-:W-:Y:S01]  /*12a10*/  FMUL.FTZ R44, R2.reuse, R88 ;  /* 0x00000058022c7220 */ /* 0x040fe20000410000 */
[C---:B------:R-:W-:Y:S03]  /*12a20*/  HMMA.16816.F32.BF16 R40, R128.reuse, R46, R40 ;  /* 0x0000002e8028723c */ /* 0x040fe60000041828 */
[----:B------:R-:W4:Y:S01]  /*12a30*/  MUFU.EX2 R169, R169 ;  /* 0x000000a900a97308 */ /* 0x000f220000000800 */
[----:B------:R-:W-:Y:S02]  /*12a40*/  FMUL.FTZ R45, R2, R89 ;  /* 0x00000059022d7220 */ /* 0x000fe40000410000 */
[--C-:B------:R-:W-:Y:S02]  /*12a50*/  FFMA.FTZ R192, R192, c[0x0][0x23c], -R146.reuse ;  /* 0x00008f00c0c07a23 */ /* 0x100fe40000010892 */
[C---:B------:R-:W-:Y:S04]  /*12a60*/  FMUL.FTZ R46, R0.reuse, R90 ;  /* 0x0000005a002e7220 */ /* 0x040fe80000410000 */
[----:B------:R-:W-:Y:S01]  /*12a70*/  FMUL.FTZ R47, R0, R91 ;  /* 0x0000005b002f7220 */ /* 0x000fe20000410000 */
[----:B------:R-:W-:Y:S01]  /*12a80*/  MUFU.EX2 R170, R170 ;  /* 0x000000aa00aa7308 */ /* 0x000fe20000000800 */
[----:B------:R-:W-:Y:S01]  /*12a90*/  LDSM.16.MT88.4 R88, [R212+0x10800] ;  /* 0x01080000d458783b */ /* 0x000fe20000004200 */
[--C-:B------:R-:W-:Y:S01]  /*12aa0*/  FFMA.FTZ R180, R180, c[0x0][0x23c], -R147.reuse ;  /* 0x00008f00b4b47a23 */ /* 0x100fe20000010893 */
[----:B---3--:R-:W-:Y:S01]  /*12ab0*/  F2FP.BF16.PACK_AB R69, R107, R106 ;  /* 0x0000006a6b45723e */ /* 0x008fe200000010ff */
[--C-:B------:R-:W-:Y:S02]  /*12ac0*/  FFMA.FTZ R178, R178, c[0x0][0x23c], -R147.reuse ;  /* 0x00008f00b2b27a23 */ /* 0x100fe40000010893 */
[C---:B------:R-:W-:Y:S03]  /*12ad0*/  HMMA.16816.F32.BF16 R44, R128.reuse, R52, R44 ;  /* 0x00000034802c723c */ /* 0x040fe6000004182c */
[--C-:B------:R-:W-:Y:S01]  /*12ae0*/  FFMA.FTZ R177, R177, c[0x0][0x23c], -R146.reuse ;  /* 0x00008f00b1b17a23 */ /* 0x100fe20000010892 */
[----:B------:R-:W3:Y:S01]  /*12af0*/  MUFU.EX2 R171, R171 ;  /* 0x000000ab00ab7308 */ /* 0x000ee20000000800 */
[--C-:B------:R-:W-:Y:S02]  /*12b00*/  FFMA.FTZ R176, R176, c[0x0][0x23c], -R146.reuse ;  /* 0x00008f00b0b07a23 */ /* 0x100fe40000010892 */
[C---:B------:R-:W-:Y:S01]  /*12b10*/  FMUL.FTZ R52, R2.reuse, R80 ;  /* 0x0000005002347220 */ /* 0x040fe20000410000 */
[C---:B------:R-:W-:Y:S04]  /*12b20*/  HMMA.16816.F32.BF16 R48, R128.reuse, R54, R48 ;  /* 0x000000368030723c */ /* 0x040fe80000041830 */
[----:B------:R-:W-:Y:S02]  /*12b30*/  FMUL.FTZ R53, R2, R81 ;  /* 0x0000005102357220 */ /* 0x000fe40000410000 */
[----:B------:R-:W-:Y:S01]  /*12b40*/  MUFU.EX2 R181, R181 ;  /* 0x000000b500b57308 */ /* 0x000fe20000000800 */
[C---:B------:R-:W-:Y:S02]  /*12b50*/  FMUL.FTZ R54, R0.reuse, R82 ;  /* 0x0000005200367220 */ /* 0x040fe40000410000 */
[----:B------:R-:W-:Y:S02]  /*12b60*/  FMUL.FTZ R55, R0, R83 ;  /* 0x0000005300377220 */ /* 0x000fe40000410000 */
[----:B------:R-:W-:Y:S01]  /*12b70*/  LDSM.16.MT88.4 R80, [R213+0xc800] ;  /* 0x00c80000d550783b */ /* 0x000fe20000004200 */
        /* <DEDUP_REMOVED lines=8> */
[----:B------:R-:W5:Y:S01]  /*12c00*/  MUFU.EX2 R182, R182 ;  /* 0x000000b600b67308 */ /* 0x000f620000000800 */
[----:B------:R-:W-:Y:S02]  /*12c10*/  FMUL.FTZ R61, R2, R73 ;  /* 0x00000049023d7220 */ /* 0x000fe40000410000 */
[--C-:B------:R-:W-:Y:S02]  /*12c20*/  FFMA.FTZ R161, R161, c[0x0][0x23c], -R147.reuse ;  /* 0x00008f00a1a17a23 */ /* 0x100fe40000010893 */
[C---:B------:R-:W-:Y:S04]  /*12c30*/  FMUL.FTZ R62, R0.reuse, R74 ;  /* 0x0000004a003e7220 */ /* 0x040fe80000410000 */
[----:B------:R-:W-:Y:S01]  /*12c40*/  FMUL.FTZ R63, R0, R75 ;  /* 0x0000004b003f7220 */ /* 0x000fe20000410000 */
[----:B------:R-:W3:Y:S01]  /*12c50*/  MUFU.EX2 R183, R183 ;  /* 0x000000b700b77308 */ /* 0x000ee20000000800 */
[----:B------:R-:W3:Y:S01]  /*12c60*/  LDSM.16.MT88.4 R72, [R214+0xc800] ;  /* 0x00c80000d648783b */ /* 0x000ee20000004200 */
[--C-:B------:R-:W-:Y:S02]  /*12c70*/  FFMA.FTZ R163, R163, c[0x0][0x23c], -R147.reuse ;  /* 0x00008f00a3a37a23 */ /* 0x100fe40000010893 */
[--C-:B------:R-:W-:Y:S02]  /*12c80*/  FFMA.FTZ R160, R160, c[0x0][0x23c], -R146.reuse ;  /* 0x00008f00a0a07a23 */ /* 0x100fe40000010892 */
[C---:B--2---:R-:W-:Y:S03]  /*12c90*/  HMMA.16816.F32.BF16 R60, R128.reuse, R84, R60 ;  /* 0x00000054803c723c */ /* 0x044fe6000004183c */
[--C-:B------:R-:W-:Y:S01]  /*12ca0*/  FFMA.FTZ R159, R159, c[0x0][0x23c], -R146.reuse ;  /* 0x00008f009f9f7a23 */ /* 0x100fe20000010892 */
[----:B------:R-:W-:Y:S01]  /*12cb0*/  MUFU.EX2 R184, R184 ;  /* 0x000000b800b87308 */ /* 0x000fe20000000800 */
[--C-:B------:R-:W-:Y:S02]  /*12cc0*/  FFMA.FTZ R158, R158, c[0x0][0x23c], -R147.reuse ;  /* 0x00008f009e9e7a23 */ /* 0x100fe40000010893 */
[--C-:B------:R-:W-:Y:S01]  /*12cd0*/  FFMA.FTZ R156, R156, c[0x0][0x23c], -R147.reuse ;  /* 0x00008f009c9c7a23 */ /* 0x100fe20000010893 */
[----:B------:R-:W-:Y:S01]  /*12ce0*/  HMMA.16816.F32.BF16 R64, R128, R86, R64 ;  /* 0x000000568040723c */ /* 0x000fe20000041840 */
[----:B------:R-:W2:Y:S03]  /*12cf0*/  LDSM.16.MT88.4 R84, [R212+0xc800] ;  /* 0x00c80000d454783b */ /* 0x000ea60000004200 */
[--C-:B------:R-:W-:Y:S02]  /*12d00*/  FFMA.FTZ R155, R155, c[0x0][0x23c], -R146.reuse ;  /* 0x00008f009b9b7a23 */ /* 0x100fe40000010892 */
[----:B------:R-:W2:Y:S01]  /*12d10*/  MUFU.EX2 R185, R185 ;  /* 0x000000b900b97308 */ /* 0x000ea20000000800 */
[--C-:B------:R-:W-:Y:S01]  /*12d20*/  FFMA.FTZ R153, R153, c[0x0][0x23c], -R146.reuse ;  /* 0x00008f0099997a23 */ /* 0x100fe20000010892 */
[C---:B-1----:R-:W-:Y:S05]  /*12d30*/  HMMA.16816.F32.BF16 R4, R68.reuse, R76, R4 ;  /* 0x0000004c4404723c */ /* 0x042fea0000041804 */
[--C-:B------:R-:W-:Y:S02]  /*12d40*/  FFMA.FTZ R151, R151, c[0x0][0x23c], -R147.reuse ;  /* 0x00008f0097977a23 */ /* 0x100fe40000010893 */
[--C-:B------:R-:W-:Y:S01]  /*12d50*/  FFMA.FTZ R152, R152, c[0x0][0x23c], -R147.reuse ;  /* 0x00008f0098987a23 */ /* 0x100fe20000010893 */
[C---:B------:R-:W-:Y:S01]  /*12d60*/  HMMA.16816.F32.BF16 R8, R68.reuse, R78, R8 ;  /* 0x0000004e4408723c */ /* 0x040fe20000041808 */
[----:B------:R-:W1:Y:S01]  /*12d70*/  LDSM.16.MT88.4 R76, [R216+0x10800] ;  /* 0x01080000d84c783b */ /* 0x000e620000004200 */
[----:B------:R-:W-:Y:S02]  /*12d80*/  MUFU.EX2 R186, R186 ;  /* 0x000000ba00ba7308 */ /* 0x000fe40000000800 */
[--C-:B------:R-:W-:Y:S02]  /*12d90*/  FFMA.FTZ R150, R150, c[0x0][0x23c], -R146.reuse ;  /* 0x00008f0096967a23 */ /* 0x100fe40000010892 */
[--C-:B------:R-:W-:Y:S02]  /*12da0*/  FFMA.FTZ R149, R149, c[0x0][0x23c], -R146.reuse ;  /* 0x00008f0095957a23 */ /* 0x100fe40000010892 */
[--C-:B------:R-:W-:Y:S01]  /*12db0*/  FFMA.FTZ R148, R148, c[0x0][0x23c], -R147.reuse ;  /* 0x00008f0094947a23 */ /* 0x100fe20000010893 */
[C---:B---3--:R-:W-:Y:S03]  /*12dc0*/  HMMA.16816.F32.BF16 R12, R68.reuse, R72, R12 ;  /* 0x00000048440c723c */ /* 0x048fe6000004180c */
[----:B------:R-:W3:Y:S01]  /*12dd0*/  MUFU.EX2 R187, R187 ;  /* 0x000000bb00bb7308 */ /* 0x000ee20000000800 */
[----:B------:R-:W-:Y:S02]  /*12de0*/  FFMA.FTZ R147, R145, c[0x0][0x23c], -R147 ;  /* 0x00008f0091937a23 */ /* 0x000fe40000010893 */
[--C-:B------:R-:W-:Y:S02]  /*12df0*/  FFMA.FTZ R134, R134, c[0x0][0x23c], -R146.reuse ;  /* 0x00008f0086867a23 */ /* 0x100fe40000010892 */
[----:B------:R-:W-:Y:S01]  /*12e00*/  FFMA.FTZ R146, R133, c[0x0][0x23c], -R146 ;  /* 0x00008f0085927a23 */ /* 0x000fe20000010892 */
[C---:B------:R-:W-:Y:S01]  /*12e10*/  HMMA.16816.F32.BF16 R16, R68.reuse, R74, R16 ;  /* 0x0000004a4410723c */ /* 0x040fe20000041810 */
[----:B------:R-:W3:Y:S03]  /*12e20*/  LDSM.16.MT88.4 R72, [R214+0x10800] ;  /* 0x01080000d648783b */ /* 0x000ee60000004200 */
[----:B------:R-:W-:Y:S01]  /*12e30*/  MUFU.EX2 R189, R189 ;  /* 0x000000bd00bd7308 */ /* 0x000fe20000000800 */
[----:B------:R-:W-:Y:S01]  /*12e40*/  FFMA.FTZ R144, R2, R240, R144 ;  /* 0x000000f002907223 */ /* 0x000fe20000010090 */
[----:B------:R-:W-:Y:S01]  /*12e50*/  MOV R2, R132 ;  /* 0x0000008400027202 */ /* 0x000fe20000000f00 */
[----:B------:R-:W-:Y:S01]  /*12e60*/  FFMA.FTZ R140, R0, R239, R140 ;  /* 0x000000ef008c7223 */ /* 0x000fe2000001008c */
[C---:B------:R-:W-:Y:S04]  /*12e70*/  HMMA.16816.F32.BF16 R20, R68.reuse, R80, R20 ;  /* 0x000000504414723c */ /* 0x040fe80000041814 */
[----:B------:R-:W-:Y:S02]  /*12e80*/  FADD.FTZ R144, R143, R144 ;  /* 0x000000908f907221 */ /* 0x000fe40000010000 */
[----:B------:R-:W-:Y:S01]  /*12e90*/  MUFU.EX2 R188, R188 ;  /* 0x000000bc00bc7308 */ /* 0x000fe20000000800 */
[----:B------:R-:W-:Y:S01]  /*12ea0*/  FADD.FTZ R140, R139, R140 ;  /* 0x0000008c8b8c7221 */ /* 0x000fe20000010000 */
[C---:B------:R-:W-:Y:S01]  /*12eb0*/  HMMA.16816.F32.BF16 R24, R68.reuse, R82, R24 ;  /* 0x000000524418723c */ /* 0x040fe20000041818 */
[----:B------:R-:W4:Y:S03]  /*12ec0*/  LDSM.16.MT88.4 R80, [R213+0x10800] ;  /* 0x01080000d550783b */ /* 0x000f260000004200 */
[----:B------:R-:W-:Y:S02]  /*12ed0*/  FADD.FTZ R142, R142, R144 ;  /* 0x000000908e8e7221 */ /* 0x000fe40000010000 */
[----:B------:R-:W-:Y:S02]  /*12ee0*/  FADD.FTZ R140, R138, R140 ;  /* 0x0000008c8a8c7221 */ /* 0x000fe40000010000 */
[----:B------:R-:W3:Y:S01]  /*12ef0*/  MUFU.EX2 R190, R190 ;  /* 0x000000be00be7308 */ /* 0x000ee20000000800 */
[C---:B--2---:R-:W-:Y:S03]  /*12f00*/  HMMA.16816.F32.BF16 R28, R68.reuse, R84, R28 ;  /* 0x00000054441c723c */ /* 0x044fe6000004181c */
[----:B------:R-:W-:Y:S02]  /*12f10*/  FADD.FTZ R142, R141, R142 ;  /* 0x0000008e8d8e7221 */ /* 0x000fe40000010000 */
[----:B------:R-:W-:Y:S03]  /*12f20*/  FADD.FTZ R137, R137, R140 ;  /* 0x0000008c89897221 */ /* 0x000fe60000010000 */
[C---:B------:R-:W-:Y:S01]  /*12f30*/  HMMA.16816.F32.BF16 R32, R68.reuse, R86, R32 ;  /* 0x000000564420723c */ /* 0x040fe20000041820 */
[----:B------:R-:W2:Y:S01]  /*12f40*/  LDSM.16.MT88.4 R84, [R216+0xd000] ;  /* 0x00d00000d854783b */ /* 0x000ea20000004200 */
[----:B------:R-:W2:Y:S02]  /*12f50*/  MUFU.EX2 R191, R191 ;  /* 0x000000bf00bf7308 */ /* 0x000ea40000000800 */
[----:B------:R-:W-:Y:S02]  /*12f60*/  FADD.FTZ R104, R104, R142 ;  /* 0x0000008e68687221 */ /* 0x000fe40000010000 */
[----:B------:R-:W-:Y:S02]  /*12f70*/  FADD.FTZ R137, R106, R137 ;  /* 0x000000896a897221 */ /* 0x000fe40000010000 */
[C---:B-1----:R-:W-:Y:S04]  /*12f80*/  HMMA.16816.F32.BF16 R36, R68.reuse, R76, R36 ;  /* 0x0000004c4424723c */ /* 0x042fe80000041824 */
[----:B------:R-:W-:Y:S01]  /*12f90*/  MUFU.EX2 R195, R195 ;  /* 0x000000c300c37308 */ /* 0x000fe20000000800 */
[----:B------:R-:W-:Y:S02]  /*12fa0*/  FADD.FTZ R0, R105, R104 ;  /* 0x0000006869007221 */ /* 0x000fe40000010000 */
[----:B------:R-:W-:Y:S01]  /*12fb0*/  FADD.FTZ R107, R107, R137 ;  /* 0x000000896b6b7221 */ /* 0x000fe20000010000 */
[C---:B------:R-:W-:Y:S01]  /*12fc0*/  HMMA.16816.F32.BF16 R40, R68.reuse, R78, R40 ;  /* 0x0000004e4428723c */ /* 0x040fe20000041828 */
[----:B------:R-:W1:Y:S03]  /*12fd0*/  LDSM.16.MT88.4 R76, [R214+0xd000] ;  /* 0x00d00000d64c783b */ /* 0x000e660000004200 */
[----:B------:R-:W-:Y:S02]  /*12fe0*/  FADD.FTZ R0, R112, R0 ;  /* 0x0000000070007221 */ /* 0x000fe40000010000 */
[----:B------:R-:W1:Y:S01]  /*12ff0*/  MUFU.EX2 R194, R194 ;  /* 0x000000c200c27308 */ /* 0x000e620000000800 */
[----:B------:R-:W-:Y:S01]  /*13000*/  FADD.FTZ R107, R157, R107 ;  /* 0x0000006b9d6b7221 */ /* 0x000fe20000010000 */
[C---:B---3--:R-:W-:Y:S04]  /*13010*/  HMMA.16816.F32.BF16 R44, R68.reuse, R72, R44 ;  /* 0x00000048442c723c */ /* 0x048fe8000004182c */
[----:B------:R-:W-:Y:S02]  /*13020*/  FADD.FTZ R0, R154, R0 ;  /* 0x000000009a007221 */ /* 0x000fe40000010000 */
[----:B------:R-:W-:Y:S02]  /*13030*/  FADD.FTZ R162, R162, R107 ;  /* 0x0000006ba2a27221 */ /* 0x000fe40000010000 */
[C---:B------:R-:W-:Y:S01]  /*13040*/  HMMA.16816.F32.BF16 R48, R68.reuse, R74, R48 ;  /* 0x0000004a4430723c */ /* 0x040fe20000041830 */
[----:B------:R-:W3:Y:S01]  /*13050*/  LDSM.16.MT88.4 R72, [R213+0xd000] ;  /* 0x00d00000d548783b */ /* 0x000ee20000004200 */
[----:B------:R-:W-:Y:S02]  /*13060*/  MUFU.EX2 R193, R193 ;  /* 0x000000c100c17308 */ /* 0x000fe40000000800 */
[----:B------:R-:W-:Y:S04]  /*13070*/  FADD.FTZ R162, R166, R162 ;  /* 0x000000a2a6a27221 */ /* 0x000fe80000010000 */
[C---:B----4-:R-:W-:Y:S04]  /*13080*/  HMMA.16816.F32.BF16 R52, R68.reuse, R80, R52 ;  /* 0x000000504434723c */ /* 0x050fe80000041834 */
[----:B------:R-:W4:Y:S04]  /*13090*/  MUFU.EX2 R192, R192 ;  /* 0x000000c000c07308 */ /* 0x000f280000000800 */
[C---:B------:R-:W-:Y:S01]  /*130a0*/  HMMA.16816.F32.BF16 R56, R68.reuse, R82, R56 ;  /* 0x000000524438723c */ /* 0x040fe20000041838 */
[----:B------:R-:W1:Y:S05]  /*130b0*/  LDSM.16.MT88.4 R80, [R212+0xd000] ;  /* 0x00d00000d450783b */ /* 0x000e6a0000004200 */
[----:B------:R-:W-:Y:S02]  /*130c0*/  MUFU.EX2 R180, R180 ;  /* 0x000000b400b47308 */ /* 0x000fe40000000800 */
[C---:B------:R-:W-:Y:S08]  /*130d0*/  HMMA.16816.F32.BF16 R60, R68.reuse, R88, R60 ;  /* 0x00000058443c723c */ /* 0x040ff0000004183c */
[----:B------:R-:W-:Y:S01]  /*130e0*/  HMMA.16816.F32.BF16 R64, R68, R90, R64 ;  /* 0x0000005a4440723c */ /* 0x000fe20000041840 */
[----:B------:R-:W-:Y:S01]  /*130f0*/  LDSM.16.MT88.4 R88, [R213+0x11000] ;  /* 0x01100000d558783b */ /* 0x000fe20000004200 */
[----:B------:R-:W-:Y:S05]  /*13100*/  MUFU.EX2 R178, R178 ;  /* 0x000000b200b27308 */ /* 0x000fea0000000800 */
[----:B------:R-:W-:Y:S01]  /*13110*/  F2FP.BF16.PACK_AB R68, R165, R164 ;  /* 0x000000a4a544723e */ /* 0x000fe200000010ff */
[----:B------:R-:W-:Y:S01]  /*13120*/  FADD.FTZ R164, R164, R0 ;  /* 0x00000000a4a47221 */ /* 0x000fe20000010000 */
[----:B------:R-:W-:Y:S03]  /*13130*/  F2FP.BF16.PACK_AB R69, R167, R166 ;  /* 0x000000a6a745723e */ /* 0x000fe600000010ff */
[----:B------:R-:W-:Y:S01]  /*13140*/  F2FP.BF16.PACK_AB R70, R169, R168 ;  /* 0x000000a8a946723e */ /* 0x000fe200000010ff */
[----:B------:R-:W1:Y:S01]  /*13150*/  MUFU.EX2 R177, R177 ;  /* 0x000000b100b17308 */ /* 0x000e620000000800 */
[----:B------:R-:W-:Y:S01]  /*13160*/  F2FP.BF16.PACK_AB R71, R171, R170 ;  /* 0x000000aaab47723e */ /* 0x000fe200000010ff */
[----:B------:R-:W-:Y:S01]  /*13170*/  FADD.FTZ R164, R165, R164 ;  /* 0x000000a4a5a47221 */ /* 0x000fe20000010000 */
[----:B------:R-:W-:Y:S01]  /*13180*/  MOV R0, R3 ;  /* 0x0000000300007202 */ /* 0x000fe20000000f00 */
[----:B------:R-:W-:Y:S02]  /*13190*/  FADD.FTZ R167, R167, R162 ;  /* 0x000000a2a7a77221 */ /* 0x000fe40000010000 */
[----:B------:R-:W-:Y:S02]  /*131a0*/  FADD.FTZ R168, R168, R164 ;  /* 0x000000a4a8a87221 */ /* 0x000fe40000010000 */
[C---:B--2---:R-:W-:Y:S02]  /*131b0*/  HMMA.16816.F32.BF16 R4, R68.reuse, R84, R4 ;  /* 0x000000544404723c */ /* 0x044fe40000041804 */
[----:B------:R-:W2:Y:S01]  /*131c0*/  MUFU.EX2 R176, R176 ;  /* 0x000000b000b07308 */ /* 0x000ea20000000800 */
[----:B------:R-:W-:Y:S02]  /*131d0*/  FADD.FTZ R167, R170, R167 ;  /* 0x000000a7aaa77221 */ /* 0x000fe40000010000 */
[----:B------:R-:W-:Y:S02]  /*131e0*/  FADD.FTZ R168, R169, R168 ;  /* 0x000000a8a9a87221 */ /* 0x000fe40000010000 */
[----:B------:R-:W-:Y:S01]  /*131f0*/  FADD.FTZ R171, R171, R167 ;  /* 0x000000a7abab7221 */ /* 0x000fe20000010000 */
[C---:B------:R-:W-:Y:S01]  /*13200*/  HMMA.16816.F32.BF16 R8, R68.reuse, R86, R8 ;  /* 0x000000564408723c */ /* 0x040fe20000041808 */
[----:B------:R-:W2:Y:S03]  /*13210*/  LDSM.16.MT88.4 R84, [R216+0x11000] ;  /* 0x01100000d854783b */ /* 0x000ea60000004200 */
[----:B------:R-:W-:Y:S01]  /*13220*/  MUFU.EX2 R175, R175 ;  /* 0x000000af00af7308 */ /* 0x000fe20000000800 */
[----:B-----5:R-:W-:Y:S03]  /*13230*/  FADD.FTZ R171, R182, R171 ;  /* 0x000000abb6ab7221 */ /* 0x020fe60000010000 */
[C---:B-1----:R-:W-:Y:S06]  /*13240*/  HMMA.16816.F32.BF16 R12, R68.reuse, R76, R12 ;  /* 0x0000004c440c723c */ /* 0x042fec000004180c */
[----:B------:R-:W1:Y:S02]  /*13250*/  MUFU.EX2 R174, R174 ;  /* 0x000000ae00ae7308 */ /* 0x000e640000000800 */
[C---:B------:R-:W-:Y:S01]  /*13260*/  HMMA.16816.F32.BF16 R16, R68.reuse, R78, R16 ;  /* 0x0000004e4410723c */ /* 0x040fe20000041810 */
[----:B------:R-:W5:Y:S07]  /*13270*/  LDSM.16.MT88.4 R76, [R214+0x11000] ;  /* 0x01100000d64c783b */ /* 0x000f6e0000004200 */
[C---:B---3--:R-:W-:Y:S01]  /*13280*/  HMMA.16816.F32.BF16 R20, R68.reuse, R72, R20 ;  /* 0x000000484414723c */ /* 0x048fe20000041814 */
[----:B------:R-:W-:Y:S07]  /*13290*/  MUFU.EX2 R173, R173 ;  /* 0x000000ad00ad7308 */ /* 0x000fee0000000800 */
[C---:B------:R-:W-:Y:S01]  /*132a0*/  HMMA.16816.F32.BF16 R24, R68.reuse, R74, R24 ;  /* 0x0000004a4418723c */ /* 0x040fe20000041818 */
[----:B------:R-:W3:Y:S02]  /*132b0*/  LDSM.16.MT88.4 R72, [R216+0xd800] ;  /* 0x00d80000d848783b */ /* 0x000ee40000004200 */
[----:B------:R-:W1:Y:S05]  /*132c0*/  MUFU.EX2 R172, R172 ;  /* 0x000000ac00ac7308 */ /* 0x000e6a0000000800 */
[C---:B------:R-:W-:Y:S05]  /*132d0*/  HMMA.16816.F32.BF16 R28, R68.reuse, R80, R28 ;  /* 0x00000050441c723c */ /* 0x040fea000004181c */
[----:B------:R-:W-:Y:S03]  /*132e0*/  MUFU.EX2 R161, R161 ;  /* 0x000000a100a17308 */ /* 0x000fe60000000800 */
[C---:B------:R-:W-:Y:S01]  /*132f0*/  HMMA.16816.F32.BF16 R32, R68.reuse, R82, R32 ;  /* 0x000000524420723c */ /* 0x040fe20000041820 */
[----:B------:R-:W1:Y:S06]  /*13300*/  LDSM.16.MT88.4 R80, [R214+0xd800] ;  /* 0x00d80000d650783b */ /* 0x000e6c0000004200 */
[----:B------:R-:W-:Y:S01]  /*13310*/  MUFU.EX2 R163, R163 ;  /* 0x000000a300a37308 */ /* 0x000fe20000000800 */
[C---:B--2---:R-:W-:Y:S08]  /*13320*/  HMMA.16816.F32.BF16 R36, R68.reuse, R84, R36 ;  /* 0x000000544424723c */ /* 0x044ff00000041824 */
[C---:B------:R-:W-:Y:S01]  /*13330*/  HMMA.16816.F32.BF16 R40, R68.reuse, R86, R40 ;  /* 0x000000564428723c */ /* 0x040fe20000041828 */
[----:B------:R-:W-:Y:S01]  /*13340*/  LDSM.16.MT88.4 R84, [R212+0xd800] ;  /* 0x00d80000d454783b */ /* 0x000fe20000004200 */
[----:B------:R-:W2:Y:S06]  /*13350*/  MUFU.EX2 R160, R160 ;  /* 0x000000a000a07308 */ /* 0x000eac0000000800 */
[C---:B-----5:R-:W-:Y:S04]  /*13360*/  HMMA.16816.F32.BF16 R44, R68.reuse, R76, R44 ;  /* 0x0000004c442c723c */ /* 0x060fe8000004182c */
[----:B------:R-:W5:Y:S04]  /*13370*/  MUFU.EX2 R159, R159 ;  /* 0x0000009f009f7308 */ /* 0x000f680000000800 */
[C---:B------:R-:W-:Y:S01]  /*13380*/  HMMA.16816.F32.BF16 R48, R68.reuse, R78, R48 ;  /* 0x0000004e4430723c */ /* 0x040fe20000041830 */
[----:B------:R-:W1:Y:S05]  /*13390*/  LDSM.16.MT88.4 R76, [R213+0xd800] ;  /* 0x00d80000d54c783b */ /* 0x000e6a0000004200 */
[----:B------:R-:W-:Y:S02]  /*133a0*/  MUFU.EX2 R158, R158 ;  /* 0x0000009e009e7308 */ /* 0x000fe40000000800 */
[C---:B------:R-:W-:Y:S08]  /*133b0*/  HMMA.16816.F32.BF16 R52, R68.reuse, R88, R52 ;  /* 0x000000584434723c */ /* 0x040ff00000041834 */
[C---:B------:R-:W-:Y:S01]  /*133c0*/  HMMA.16816.F32.BF16 R56, R68.reuse, R90, R56 ;  /* 0x0000005a4438723c */ /* 0x040fe20000041838 */
[----:B------:R-:W-:Y:S01]  /*133d0*/  LDSM.16.MT88.4 R88, [R213+0x11800] ;  /* 0x01180000d558783b */ /* 0x000fe20000004200 */
[----:B------:R-:W1:Y:S06]  /*133e0*/  MUFU.EX2 R156, R156 ;  /* 0x0000009c009c7308 */ /* 0x000e6c0000000800 */
[C---:B------:R-:W-:Y:S04]  /*133f0*/  HMMA.16816.F32.BF16 R60, R68.reuse, R92, R60 ;  /* 0x0000005c443c723c */ /* 0x040fe8000004183c */
[----:B------:R-:W-:Y:S04]  /*13400*/  MUFU.EX2 R155, R155 ;  /* 0x0000009b009b7308 */ /* 0x000fe80000000800 */
[----:B------:R-:W-:Y:S01]  /*13410*/  HMMA.16816.F32.BF16 R64, R68, R94, R64 ;  /* 0x0000005e4440723c */ /* 0x000fe20000041840 */
[----:B------:R-:W-:Y:S05]  /*13420*/  LDSM.16.MT88.4 R92, [R212+0x12000] ;  /* 0x01200000d45c783b */ /* 0x000fea0000004200 */
[----:B------:R-:W1:Y:S01]  /*13430*/  MUFU.EX2 R153, R153 ;  /* 0x0000009900997308 */ /* 0x000e620000000800 */
[----:B------:R-:W-:Y:S01]  /*13440*/  F2FP.BF16.PACK_AB R68, R179, R181 ;  /* 0x000000b5b344723e */ /* 0x000fe200000010ff */
[----:B------:R-:W-:Y:S01]  /*13450*/  FADD.FTZ R181, R181, R168 ;  /* 0x000000a8b5b57221 */ /* 0x000fe20000010000 */
[----:B------:R-:W-:Y:S03]  /*13460*/  F2FP.BF16.PACK_AB R69, R183, R182 ;  /* 0x000000b6b745723e */ /* 0x000fe600000010ff */
[----:B------:R-:W-:Y:S01]  /*13470*/  F2FP.BF16.PACK_AB R70, R185, R184 ;  /* 0x000000b8b946723e */ /* 0x000fe200000010ff */
[----:B------:R-:W-:Y:S01]  /*13480*/  FADD.FTZ R181, R179, R181 ;  /* 0x000000b5b3b57221 */ /* 0x000fe20000010000 */
[----:B------:R-:W-:Y:S01]  /*13490*/  F2FP.BF16.PACK_AB R71, R187, R186 ;  /* 0x000000babb47723e */ /* 0x000fe200000010ff */
[----:B------:R-:W-:Y:S01]  /*134a0*/  FADD.FTZ R183, R183, R171 ;  /* 0x000000abb7b77221 */ /* 0x000fe20000010000 */
[----:B------:R-:W-:Y:S01]  /*134b0*/  MUFU.EX2 R151, R151 ;  /* 0x0000009700977308 */ /* 0x000fe20000000800 */
[----:B------:R-:W-:Y:S02]  /*134c0*/  FADD.FTZ R184, R184, R181 ;  /* 0x000000b5b8b87221 */ /* 0x000fe40000010000 */
[----:B------:R-:W-:Y:S02]  /*134d0*/  FADD.FTZ R183, R186, R183 ;  /* 0x000000b7bab77221 */ /* 0x000fe40000010000 */
[C---:B---3--:R-:W-:Y:S03]  /*134e0*/  HMMA.16816.F32.BF16 R4, R68.reuse, R72, R4 ;  /* 0x000000484404723c */ /* 0x048fe60000041804 */
[----:B------:R-:W-:Y:S02]  /*134f0*/  FADD.FTZ R184, R185, R184 ;  /* 0x000000b8b9b87221 */ /* 0x000fe40000010000 */
[----:B------:R-:W-:Y:S01]  /*13500*/  MUFU.EX2 R152, R152 ;  /* 0x0000009800987308 */ /* 0x000fe20000000800 */
[----:B------:R-:W-:Y:S02]  /*13510*/  FADD.FTZ R187, R187, R183 ;  /* 0x000000b7bbbb7221 */ /* 0x000fe40000010000 */
[C---:B------:R-:W-:Y:S01]  /*13520*/  HMMA.16816.F32.BF16 R8, R68.reuse, R74, R8 ;  /* 0x0000004a4408723c */ /* 0x040fe20000041808 */
[----:B------:R-:W3:Y:S03]  /*13530*/  LDSM.16.MT88.4 R72, [R216+0x11800] ;  /* 0x01180000d848783b */ /* 0x000ee60000004200 */
[----:B------:R-:W-:Y:S03]  /*13540*/  FADD.FTZ R187, R190, R187 ;  /* 0x000000bbbebb7221 */ /* 0x000fe60000010000 */
[----:B------:R-:W2:Y:S01]  /*13550*/  MUFU.EX2 R150, R150 ;  /* 0x0000009600967308 */ /* 0x000ea20000000800 */
[C---:B-1----:R-:W-:Y:S08]  /*13560*/  HMMA.16816.F32.BF16 R12, R68.reuse, R80, R12 ;  /* 0x00000050440c723c */ /* 0x042ff0000004180c */
[C---:B------:R-:W-:Y:S01]  /*13570*/  HMMA.16816.F32.BF16 R16, R68.reuse, R82, R16 ;  /* 0x000000524410723c */ /* 0x040fe20000041810 */
[----:B------:R-:W1:Y:S01]  /*13580*/  LDSM.16.MT88.4 R80, [R214+0x11800] ;  /* 0x01180000d650783b */ /* 0x000e620000004200 */
[----:B------:R-:W1:Y:S06]  /*13590*/  MUFU.EX2 R149, R149 ;  /* 0x0000009500957308 */ /* 0x000e6c0000000800 */
[C---:B------:R-:W-:Y:S04]  /*135a0*/  HMMA.16816.F32.BF16 R20, R68.reuse, R76, R20 ;  /* 0x0000004c4414723c */ /* 0x040fe80000041814 */
[----:B------:R-:W-:Y:S04]  /*135b0*/  MUFU.EX2 R148, R148 ;  /* 0x0000009400947308 */ /* 0x000fe80000000800 */
[C---:B------:R-:W-:Y:S01]  /*135c0*/  HMMA.16816.F32.BF16 R24, R68.reuse, R78, R24 ;  /* 0x0000004e4418723c */ /* 0x040fe20000041818 */
[----:B------:R-:W2:Y:S05]  /*135d0*/  LDSM.16.MT88.4 R76, [R212+0x11800] ;  /* 0x01180000d44c783b */ /* 0x000eaa0000004200 */
[----:B------:R-:W-:Y:S02]  /*135e0*/  MUFU.EX2 R147, R147 ;  /* 0x0000009300937308 */ /* 0x000fe40000000800 */
[C---:B------:R-:W-:Y:S08]  /*135f0*/  HMMA.16816.F32.BF16 R28, R68.reuse, R84, R28 ;  /* 0x00000054441c723c */ /* 0x040ff0000004181c */
[C---:B------:R-:W-:Y:S01]  /*13600*/  HMMA.16816.F32.BF16 R32, R68.reuse, R86, R32 ;  /* 0x000000564420723c */ /* 0x040fe20000041820 */
[----:B------:R-:W2:Y:S01]  /*13610*/  LDSM.16.MT88.4 R84, [R216+0xe000] ;  /* 0x00e00000d854783b */ /* 0x000ea20000004200 */
[----:B------:R-:W2:Y:S06]  /*13620*/  MUFU.EX2 R134, R134 ;  /* 0x0000008600867308 */ /* 0x000eac0000000800 */
[C---:B---3--:R-:W-:Y:S04]  /*13630*/  HMMA.16816.F32.BF16 R36, R68.reuse, R72, R36 ;  /* 0x000000484424723c */ /* 0x048fe80000041824 */
[----:B------:R-:W3:Y:S04]  /*13640*/  MUFU.EX2 R146, R146 ;  /* 0x0000009200927308 */ /* 0x000ee80000000800 */
[C---:B------:R-:W-:Y:S01]  /*13650*/  HMMA.16816.F32.BF16 R40, R68.reuse, R74, R40 ;  /* 0x0000004a4428723c */ /* 0x040fe20000041828 */
[----:B------:R-:W3:Y:S07]  /*13660*/  LDSM.16.MT88.4 R72, [R214+0xe000] ;  /* 0x00e00000d648783b */ /* 0x000eee0000004200 */
[C---:B-1----:R-:W-:Y:S08]  /*13670*/  HMMA.16816.F32.BF16 R44, R68.reuse, R80, R44 ;  /* 0x00000050442c723c */ /* 0x042ff0000004182c */
[C---:B------:R-:W-:Y:S01]  /*13680*/  HMMA.16816.F32.BF16 R48, R68.reuse, R82, R48 ;  /* 0x000000524430723c */ /* 0x040fe20000041830 */
[----:B------:R-:W-:Y:S07]  /*13690*/  LDSM.16.MT88.4 R80, [R212+0xe000] ;  /* 0x00e00000d450783b */ /* 0x000fee0000004200 */
[C---:B------:R-:W-:Y:S08]  /*136a0*/  HMMA.16816.F32.BF16 R52, R68.reuse, R88, R52 ;  /* 0x000000584434723c */ /* 0x040ff00000041834 */
[C---:B------:R-:W-:Y:S01]  /*136b0*/  HMMA.16816.F32.BF16 R56, R68.reuse, R90, R56 ;  /* 0x0000005a4438723c */ /* 0x040fe20000041838 */
[----:B------:R-:W-:Y:S07]  /*136c0*/  LDSM.16.MT88.4 R88, [R213+0x12000] ;  /* 0x01200000d558783b */ /* 0x000fee0000004200 */
[C---:B--2---:R-:W-:Y:S08]  /*136d0*/  HMMA.16816.F32.BF16 R60, R68.reuse, R76, R60 ;  /* 0x0000004c443c723c */ /* 0x044ff0000004183c */
[----:B------:R-:W-:Y:S01]  /*136e0*/  HMMA.16816.F32.BF16 R64, R68, R78, R64 ;  /* 0x0000004e4440723c */ /* 0x000fe20000041840 */
[----:B------:R-:W1:Y:S06]  /*136f0*/  LDSM.16.MT88.4 R76, [R213+0xe000] ;  /* 0x00e00000d54c783b */ /* 0x000e6c0000004200 */
[----:B------:R-:W-:Y:S01]  /*13700*/  F2FP.BF16.PACK_AB R68, R188, R189 ;  /* 0x000000bdbc44723e */ /* 0x000fe200000010ff */
[----:B------:R-:W-:Y:S01]  /*13710*/  FADD.FTZ R189, R189, R184 ;  /* 0x000000b8bdbd7221 */ /* 0x000fe20000010000 */
[C---:B------:R-:W-:Y:S03]  /*13720*/  F2FP.BF16.PACK_AB R69, R191.reuse, R190 ;  /* 0x000000bebf45723e */ /* 0x040fe600000010ff */
[----:B------:R-:W-:Y:S01]  /*13730*/  F2FP.BF16.PACK_AB R70, R194, R195 ;  /* 0x000000c3c246723e */ /* 0x000fe200000010ff */
[----:B------:R-:W-:Y:S01]  /*13740*/  FADD.FTZ R189, R188, R189 ;  /* 0x000000bdbcbd7221 */ /* 0x000fe20000010000 */
[----:B----4-:R-:W-:Y:S01]  /*13750*/  F2FP.BF16.PACK_AB R71, R192, R193 ;  /* 0x000000c1c047723e */ /* 0x010fe200000010ff */
[----:B------:R-:W-:Y:S02]  /*13760*/  FADD.FTZ R191, R191, R187 ;  /* 0x000000bbbfbf7221 */ /* 0x000fe40000010000 */
[----:B------:R-:W-:Y:S02]  /*13770*/  FADD.FTZ R195, R195, R189 ;  /* 0x000000bdc3c37221 */ /* 0x000fe40000010000 */
[----:B------:R-:W-:Y:S02]  /*13780*/  FADD.FTZ R191, R193, R191 ;  /* 0x000000bfc1bf7221 */ /* 0x000fe40000010000 */
[C---:B------:R-:W-:Y:S03]  /*13790*/  HMMA.16816.F32.BF16 R4, R68.reuse, R84, R4 ;  /* 0x000000544404723c */ /* 0x040fe60000041804 */
[----:B------:R-:W-:Y:S02]  /*137a0*/  FADD.FTZ R195, R194, R195 ;  /* 0x000000c3c2c37221 */ /* 0x000fe40000010000 */
[----:B------:R-:W-:Y:S03]  /*137b0*/  FADD.FTZ R192, R192, R191 ;  /* 0x000000bfc0c07221 */ /* 0x000fe60000010000 */
[C---:B------:R-:W-:Y:S01]  /*137c0*/  HMMA.16816.F32.BF16 R8, R68.reuse, R86, R8 ;  /* 0x000000564408723c */ /* 0x040fe20000041808 */
[----:B------:R-:W2:Y:S03]  /*137d0*/  LDSM.16.MT88.4 R84, [R216+0x12000] ;  /* 0x01200000d854783b */ /* 0x000ea60000004200 */
[----:B------:R-:W-:Y:S04]  /*137e0*/  FADD.FTZ R192, R177, R192 ;  /* 0x000000c0b1c07221 */ /* 0x000fe80000010000 */
        /* <DEDUP_REMOVED lines=17> */
[----:B------:R-:W2:Y:S07]  /*13900*/  LDSM.16.MT88.4 R88, [R216+0x12800] ;  /* 0x01280000d858783b */ /* 0x000eae0000004200 */
        /* <DEDUP_REMOVED lines=14> */
[----:B------:R-:W-:Y:S03]  /*139f0*/  FADD.FTZ R172, R172, R176 ;  /* 0x000000b0acac7221 */ /* 0x000fe60000010000 */
[C---:B------:R-:W-:Y:S01]  /*13a00*/  HMMA.16816.F32.BF16 R8, R68.reuse, R78, R8 ;  /* 0x0000004e4408723c */ /* 0x040fe20000041808 */
[----:B------:R-:W1:Y:S03]  /*13a10*/  LDSM.16.MT88.4 R76, [R214+0x12800] ;  /* 0x01280000d64c783b */ /* 0x000e660000004200 */
[----:B------:R-:W-:Y:S04]  /*13a20*/  FADD.FTZ R172, R160, R172 ;  /* 0x000000aca0ac7221 */ /* 0x000fe80000010000 */
[C---:B----4-:R-:W-:Y:S08]  /*13a30*/  HMMA.16816.F32.BF16 R12, R68.reuse, R80, R12 ;  /* 0x00000050440c723c */ /* 0x050ff0000004180c */
        /* <DEDUP_REMOVED lines=8> */
[C---:B------:R-:W-:Y:S08]  /*13ac0*/  HMMA.16816.F32.BF16 R36, R68.reuse, R88, R36 ;  /* 0x000000584424723c */ /* 0x040ff00000041824 */
        /* <DEDUP_REMOVED lines=9> */
[----:B------:R-:W-:Y:S01]  /*13b60*/  HMMA.16816.F32.BF16 R64, R68, R74, R64 ;  /* 0x0000004a4440723c */ /* 0x000fe20000041840 */
[----:B------:R-:W2:Y:S06]  /*13b70*/  LDSM.16.MT88.4 R72, [R213+0xf000] ;  /* 0x00f00000d548783b */ /* 0x000eac0000004200 */
[----:B------:R-:W-:Y:S01]  /*13b80*/  F2FP.BF16.PACK_AB R68, R163, R161 ;  /* 0x000000a1a344723e */ /* 0x000fe200000010ff */
[----:B------:R-:W-:Y:S01]  /*13b90*/  FADD.FTZ R161, R161, R175 ;  /* 0x000000afa1a17221 */ /* 0x000fe20000010000 */
[----:B-----5:R-:W-:Y:S03]  /*13ba0*/  F2FP.BF16.PACK_AB R69, R159, R160 ;  /* 0x000000a09f45723e */ /* 0x020fe600000010ff */
        /* <DEDUP_REMOVED lines=12> */
[C---:B---3--:R-:W-:Y:S04]  /*13c70*/  HMMA.16816.F32.BF16 R12, R68.reuse, R80, R12 ;  /* 0x00000050440c723c */ /* 0x048fe8000004180c */
[----:B------:R-:W-:Y:S04]  /*13c80*/  FADD.FTZ R153, R149, R153 ;  /* 0x0000009995997221 */ /* 0x000fe80000010000 */
[C---:B------:R-:W-:Y:S04]  /*13c90*/  HMMA.16816.F32.BF16 R16, R68.reuse, R82, R16 ;  /* 0x000000524410723c */ /* 0x040fe80000041810 */
[----:B------:R-:W-:Y:S04]  /*13ca0*/  FADD.FTZ R153, R134, R153 ;  /* 0x0000009986997221 */ /* 0x000fe80000010000 */
[C---:B--2---:R-:W-:Y:S04]  /*13cb0*/  HMMA.16816.F32.BF16 R20, R68.reuse, R72, R20 ;  /* 0x000000484414723c */ /* 0x044fe80000041814 */
[----:B------:R-:W-:Y:S04]  /*13cc0*/  FADD.FTZ R239, R146, R153 ;  /* 0x0000009992ef7221 */ /* 0x000fe80000010000 */
[C---:B------:R-:W-:Y:S08]  /*13cd0*/  HMMA.16816.F32.BF16 R24, R68.reuse, R74, R24 ;  /* 0x0000004a4418723c */ /* 0x040ff00000041818 */
[C---:B------:R-:W-:Y:S08]  /*13ce0*/  HMMA.16816.F32.BF16 R28, R68.reuse, R84, R28 ;  /* 0x00000054441c723c */ /* 0x040ff0000004181c */
[C---:B------:R-:W-:Y:S01]  /*13cf0*/  HMMA.16816.F32.BF16 R32, R68.reuse, R86, R32 ;  /* 0x000000564420723c */ /* 0x040fe20000041820 */
[----:B------:R-:W-:Y:S07]  /*13d00*/  LDSM.16.MT88.4 R84, [R214+0x13800] ;  /* 0x01380000d654783b */ /* 0x000fee0000004200 */
[C---:B-1----:R-:W-:Y:S08]  /*13d10*/  HMMA.16816.F32.BF16 R36, R68.reuse, R76, R36 ;  /* 0x0000004c4424723c */ /* 0x042ff00000041824 */
        /* <DEDUP_REMOVED lines=9> */
[C---:B------:R-:W-:Y:S01]  /*13db0*/  F2FP.BF16.PACK_AB R68, R152.reuse, R151 ;  /* 0x000000979844723e */ /* 0x040fe200000010ff */
[----:B------:R-:W-:Y:S01]  /*13dc0*/  FADD.FTZ R151, R151, R158 ;  /* 0x0000009e97977221 */ /* 0x000fe20000010000 */
[----:B------:R-:W-:Y:S03]  /*13dd0*/  F2FP.BF16.PACK_AB R69, R149, R150 ;  /* 0x000000969545723e */ /* 0x000fe600000010ff */
[C---:B------:R-:W-:Y:S01]  /*13de0*/  F2FP.BF16.PACK_AB R70, R147.reuse, R148 ;  /* 0x000000949346723e */ /* 0x040fe200000010ff */
[----:B------:R-:W-:Y:S01]  /*13df0*/  FADD.FTZ R151, R152, R151 ;  /* 0x0000009798977221 */ /* 0x000fe20000010000 */
[----:B------:R-:W-:Y:S03]  /*13e00*/  F2FP.BF16.PACK_AB R71, R146, R134 ;  /* 0x000000869247723e */ /* 0x000fe600000010ff */
[----:B------:R-:W-:Y:S04]  /*13e10*/  FADD.FTZ R151, R148, R151 ;  /* 0x0000009794977221 */ /* 0x000fe80000010000 */
[C---:B------:R-:W-:Y:S01]  /*13e20*/  HMMA.16816.F32.BF16 R128, R68.reuse, R124, R4 ;  /* 0x0000007c4480723c */ /* 0x040fe20000041804 */
[----:B------:R-:W2:Y:S02]  /*13e30*/  LDSM.16.MT88.4 R4, [R212+0x13800] ;  /* 0x01380000d404783b */ /* 0x000ea40000004200 */
[----:B------:R-:W-:Y:S05]  /*13e40*/  FADD.FTZ R240, R147, R151 ;  /* 0x0000009793f07221 */ /* 0x000fea0000010000 */
        /* <DEDUP_REMOVED lines=16> */
.L_x_1612:
        /* <DEDUP_REMOVED lines=12> */
[-C--:B------:R-:W-:Y:S01]  /*14010*/  LEA.HI R12, R10, R2.reuse, RZ, 0x2 ;  /* 0x000000020a0c7211 */ /* 0x080fe200078f10ff */
[----:B--2---:R-:W-:Y:S01]  /*14020*/  FADD.FTZ R5, R240, R5 ;  /* 0x00000005f0057221 */ /* 0x004fe20000010000 */
[----:B------:R-:W-:Y:S02]  /*14030*/  LEA.HI R0, R10, R2, RZ, 0x5 ;  /* 0x000000020a007211 */ /* 0x000fe400078f28ff */
[----:B------:R-:W-:Y:S01]  /*14040*/  SHF.R.S32.HI R11, RZ, 0x2, R12 ;  /* 0x00000002ff0b7819 */ /* 0x000fe2000001140c */
[----:B---3--:R-:W-:Y:S01]  /*14050*/  FADD.FTZ R4, R239, R4 ;  /* 0x00000004ef047221 */ /* 0x008fe20000010000 */
[----:B------:R-:W-:Y:S02]  /*14060*/  SHF.R.S32.HI R6, RZ, 0x1f, R12 ;  /* 0x0000001fff067819 */ /* 0x000fe4000001140c */
[----:B------:R-:W-:Y:S02]  /*14070*/  LOP3.LUT R12, R12, 0x1ffffffc, RZ, 0xc0, !PT ;  /* 0x1ffffffc0c0c7812 */ /* 0x000fe400078ec0ff */
[----:B------:R-:W-:-:S02]  /*14080*/  LEA.HI R6, R6, R11, RZ, 0x3 ;  /* 0x0000000b06067211 */ /* 0x000fc400078f18ff */
[----:B------:R-:W-:Y:S02]  /*14090*/  SHF.R.S32.HI R9, RZ, 0x5, R0 ;  /* 0x00000005ff097819 */ /* 0x000fe40000011400 */
[----:B------:R-:W-:Y:S02]  /*140a0*/  LOP3.LUT R6, R6, 0xfffffff8, RZ, 0xc0, !PT ;  /* 0xfffffff806067812 */ /* 0x000fe400078ec0ff */
[----:B------:R-:W-:Y:S02]  /*140b0*/  IADD3 R12, -R12, R2, RZ ;  /* 0x000000020c0c7210 */ /* 0x000fe40007ffe1ff */
[----:B------:R-:W-:Y:S02]  /*140c0*/  IADD3 R6, R11, -R6, RZ ;  /* 0x800000060b067210 */ /* 0x000fe40007ffe0ff */
[----:B------:R-:W1:Y:S01]  /*140d0*/  S2R R11, SR_TID.X ;  /* 0x00000000000b7919 */ /* 0x000e620000002100 */
[----:B------:R-:W-:Y:S02]  /*140e0*/  FSETP.NE.FTZ.AND P4, PT, R5, RZ, PT ;  /* 0x000000ff0500720b */ /* 0x000fe40003f95000 */
[----:B------:R-:W-:-:S02]  /*140f0*/  FSETP.NE.FTZ.AND P3, PT, R4, RZ, PT ;  /* 0x000000ff0400720b */ /* 0x000fc40003f75000 */
[----:B------:R-:W-:Y:S02]  /*14100*/  LEA R9, R9, R12, 0x9 ;  /* 0x0000000c09097211 */ /* 0x000fe400078e48ff */
[-C--:B------:R-:W-:Y:S02]  /*14110*/  LEA.HI R13, R10, R2.reuse, RZ, 0x4 ;  /* 0x000000020a0d7211 */ /* 0x080fe400078f20ff */
[C---:B------:R-:W-:Y:S02]  /*14120*/  LOP3.LUT R15, R6.reuse, 0x1, RZ, 0xc0, !PT ;  /* 0x00000001060f7812 */ /* 0x040fe400078ec0ff */
[----:B------:R-:W-:Y:S02]  /*14130*/  LOP3.LUT R13, R13, 0xfffffff0, RZ, 0xc0, !PT ;  /* 0xfffffff00d0d7812 */ /* 0x000fe400078ec0ff */
[----:B------:R-:W-:Y:S01]  /*14140*/  SHF.L.U32 R17, R6, 0x6, RZ ;  /* 0x0000000606117819 */ /* 0x000fe200000006ff */
[----:B------:R-:W2:Y:S01]  /*14150*/  @P4 MUFU.RCP R8, R5 ;  /* 0x0000000500084308 */ /* 0x000ea20000001000 */
[----:B------:R-:W-:-:S02]  /*14160*/  IADD3 R13, -R13, R2, RZ ;  /* 0x000000020d0d7210 */ /* 0x000fc40007ffe1ff */
[----:B------:R-:W-:Y:S02]  /*14170*/  ISETP.NE.U32.AND P0, PT, R15, 0x1, PT ;  /* 0x000000010f00780c */ /* 0x000fe40003f05070 */
[----:B------:R-:W-:Y:S02]  /*14180*/  LEA.HI R16, R13, R13, RZ, 0x1 ;  /* 0x0000000d0d107211 */ /* 0x000fe400078f08ff */
[----:B------:R-:W-:Y:S01]  /*14190*/  LOP3.LUT R17, R17, 0x1c0, RZ, 0xc0, !PT ;  /* 0x000001c011117812 */ /* 0x000fe200078ec0ff */
[----:B------:R-:W3:Y:S01]  /*141a0*/  @P3 MUFU.RCP R7, R4 ;  /* 0x0000000400073308 */ /* 0x000ee20000001000 */
[----:B------:R-:W-:Y:S02]  /*141b0*/  SHF.L.U32 R15, R16, 0x2, RZ ;  /* 0x00000002100f7819 */ /* 0x000fe400000006ff */
[----:B-1----:R-:W-:Y:S02]  /*141c0*/  SHF.R.S32.HI R12, RZ, 0x1f, R11 ;  /* 0x0000001fff0c7819 */ /* 0x002fe4000001140b */
[----:B------:R-:W-:-:S02]  /*141d0*/  LEA.HI R17, R17, R17, RZ, 0x1d ;  /* 0x0000001111117211 */ /* 0x000fc400078fe8ff */
[----:B------:R-:W-:Y:S01]  /*141e0*/  LEA.HI R10, R12, R11, RZ, 0x4 ;  /* 0x0000000b0c0a7211 */ /* 0x000fe200078f20ff */
[----:B--2---:R-:W-:Y:S01]  /*141f0*/  FMUL.FTZ R128, R8, R128 ;  /* 0x0000008008807220 */ /* 0x004fe20000410000 */
[----:B------:R-:W-:Y:S01]  /*14200*/  LOP3.LUT R16, R16, 0xffffffe, RZ, 0xc0, !PT ;  /* 0x0ffffffe10107812 */ /* 0x000fe200078ec0ff */
[C---:B------:R-:W-:Y:S01]  /*14210*/  FMUL.FTZ R129, R8.reuse, R129 ;  /* 0x0000008108817220 */ /* 0x040fe20000410000 */
[----:B------:R-:W-:Y:S01]  /*14220*/  SHF.R.S32.HI R10, RZ, 0x4, R10 ;  /* 0x00000004ff0a7819 */ /* 0x000fe2000001140a */
[C---:B------:R-:W-:Y:S01]  /*14230*/  FMUL.FTZ R124, R8.reuse, R124 ;  /* 0x0000007c087c7220 */ /* 0x040fe20000410000 */
[----:B------:R-:W-:Y:S01]  /*14240*/  LEA R9, R9, R17, 0x1 ;  /* 0x0000001109097211 */ /* 0x000fe200078e08ff */
[----:B------:R-:W-:Y:S01]  /*14250*/  FMUL.FTZ R125, R8, R125 ;  /* 0x0000007d087d7220 */ /* 0x000fe20000410000 */
[----:B------:R-:W-:Y:S01]  /*14260*/  SHF.L.U32 R14, R10, 0x6, RZ ;  /* 0x000000060a0e7819 */ /* 0x000fe200000006ff */
[----:B---3--:R-:W-:Y:S01]  /*14270*/  FMUL.FTZ R131, R7, R131 ;  /* 0x0000008307837220 */ /* 0x008fe20000410000 */
[----:B------:R-:W-:Y:S01]  /*14280*/  IADD3 R16, R13, -R16, RZ ;  /* 0x800000100d107210 */ /* 0x000fe20007ffe0ff */
[C---:B------:R-:W-:Y:S01]  /*14290*/  FMUL.FTZ R130, R7.reuse, R130 ;  /* 0x0000008207827220 */ /* 0x040fe20000410000 */
[----:B------:R-:W-:Y:S01]  /*142a0*/  LOP3.LUT R14, R14, 0x1c0, RZ, 0xc0, !PT ;  /* 0x000001c00e0e7812 */ /* 0x000fe200078ec0ff */
[C---:B------:R-:W-:Y:S01]  /*142b0*/  FMUL.FTZ R127, R7.reuse, R127 ;  /* 0x0000007f077f7220 */ /* 0x040fe20000410000 */
[----:B------:R-:W-:Y:S01]  /*142c0*/  R2P PR, R6, 0x6 ;  /* 0x0000000606007804 */ /* 0x000fe20000000000 */
[C---:B------:R-:W-:Y:S01]  /*142d0*/  FMUL.FTZ R126, R7.reuse, R126 ;  /* 0x0000007e077e7220 */ /* 0x040fe20000410000 */
[----:B------:R-:W-:Y:S01]  /*142e0*/  LOP3.LUT R15, R14, 0x38, R15, 0xf8, !PT ;  /* 0x000000380e0f7812 */ /* 0x000fe200078ef80f */
[C---:B------:R-:W-:Y:S01]  /*142f0*/  FMUL.FTZ R120, R8.reuse, R120 ;  /* 0x0000007808787220 */ /* 0x040fe20000410000 */
[----:B------:R-:W-:Y:S01]  /*14300*/  SHF.R.U32.HI R14, RZ, 0x3, R14 ;  /* 0x00000003ff0e7819 */ /* 0x000fe2000001160e */
[C---:B------:R-:W-:Y:S01]  /*14310*/  FMUL.FTZ R121, R8.reuse, R121 ;  /* 0x0000007908797220 */ /* 0x040fe20000410000 */
[----:B------:R-:W-:Y:S01]  /*14320*/  STS.64 [R9.X4], R128 ;  /* 0x0000008009007388 */ /* 0x000fe20000004a00 */
[----:B------:R-:W-:Y:S01]  /*14330*/  FMUL.FTZ R123, R7, R123 ;  /* 0x0000007b077b7220 */ /* 0x000fe20000410000 */
[----:B------:R-:W-:Y:S01]  /*14340*/  LOP3.LUT R14, R15, R14, RZ, 0x3c, !PT ;  /* 0x0000000e0f0e7212 */ /* 0x000fe200078e3cff */
[C---:B------:R-:W-:Y:S01]  /*14350*/  FMUL.FTZ R122, R7.reuse, R122 ;  /* 0x0000007a077a7220 */ /* 0x040fe20000410000 */
[----:B------:R-:W-:Y:S01]  /*14360*/  STS.64 [R9.X4+0x800], R130 ;  /* 0x0008008209007388 */ /* 0x000fe20000004a00 */
[----:B------:R-:W-:Y:S01]  /*14370*/  FMUL.FTZ R116, R8, R116 ;  /* 0x0000007408747220 */ /* 0x000fe20000410000 */
[----:B------:R-:W-:Y:S01]  /*14380*/  LEA R6, R16, R14, 0x2 ;  /* 0x0000000e10067211 */ /* 0x000fe200078e10ff */
[----:B------:R-:W-:Y:S01]  /*14390*/  FMUL.FTZ R117, R8, R117 ;  /* 0x0000007508757220 */ /* 0x000fe20000410000 */
[----:B------:R-:W-:Y:S01]  /*143a0*/  MOV R14, 0x80 ;  /* 0x00000080000e7802 */ /* 0x000fe20000000f00 */
[C---:B------:R-:W-:Y:S01]  /*143b0*/  FMUL.FTZ R119, R7.reuse, R119 ;  /* 0x0000007707777220 */ /* 0x040fe20000410000 */
[----:B------:R-:W-:Y:S01]  /*143c0*/  LEA.HI R12, R12, R11, RZ, 0x5 ;  /* 0x0000000b0c0c7211 */ /* 0x000fe200078f28ff */
[C---:B------:R-:W-:Y:S01]  /*143d0*/  FMUL.FTZ R118, R7.reuse, R118 ;  /* 0x0000007607767220 */ /* 0x040fe20000410000 */
[----:B------:R-:W-:Y:S01]  /*143e0*/  SEL R14, R14, 0xffffff80, !P2 ;  /* 0xffffff800e0e7807 */ /* 0x000fe20005000000 */
[----:B------:R-:W-:Y:S01]  /*143f0*/  FMUL.FTZ R112, R8, R112 ;  /* 0x0000007008707220 */ /* 0x000fe20000410000 */
[----:B------:R-:W-:Y:S01]  /*14400*/  LOP3.LUT R0, R0, 0xffffffe0, RZ, 0xc0, !PT ;  /* 0xffffffe000007812 */ /* 0x000fe200078ec0ff */
[----:B------:R-:W-:Y:S01]  /*14410*/  FMUL.FTZ R113, R8, R113 ;  /* 0x0000007108717220 */ /* 0x000fe20000410000 */
[----:B------:R-:W1:Y:S01]  /*14420*/  @P3 MUFU.LG2 R4, R4 ;  /* 0x0000000400043308 */ /* 0x000e620000000c00 */
[C---:B------:R-:W-:Y:S01]  /*14430*/  FMUL.FTZ R115, R7.reuse, R115 ;  /* 0x0000007307737220 */ /* 0x040fe20000410000 */
[----:B------:R-:W-:Y:S01]  /*14440*/  IADD3 R2, -R0, R2, RZ ;  /* 0x0000000200027210 */ /* 0x000fe20007ffe1ff */
[----:B------:R-:W-:-:S02]  /*14450*/  FMUL.FTZ R114, R7, R114 ;  /* 0x0000007207727220 */ /* 0x000fc40000410000 */
[C---:B------:R-:W-:Y:S02]  /*14460*/  FMUL.FTZ R108, R8.reuse, R108 ;  /* 0x0000006c086c7220 */ /* 0x040fe40000410000 */
[C---:B------:R-:W-:Y:S02]  /*14470*/  FMUL.FTZ R109, R8.reuse, R109 ;  /* 0x0000006d086d7220 */ /* 0x040fe40000410000 */
[C---:B------:R-:W-:Y:S02]  /*14480*/  FMUL.FTZ R111, R7.reuse, R111 ;  /* 0x0000006f076f7220 */ /* 0x040fe40000410000 */
[----:B------:R-:W-:Y:S02]  /*14490*/  FMUL.FTZ R110, R7, R110 ;  /* 0x0000006e076e7220 */ /* 0x000fe40000410000 */
[C---:B------:R-:W-:Y:S02]  /*144a0*/  FMUL.FTZ R104, R8.reuse, R104 ;  /* 0x0000006808687220 */ /* 0x040fe40000410000 */
        /* <DEDUP_REMOVED lines=34> */
[C---:B------:R-:W-:Y:S02]  /*146d0*/  FMUL.FTZ R74, R7.reuse, R74 ;  /* 0x0000004a074a7220 */ /* 0x040fe40000410000 */
[C---:B------:R-:W-:Y:S02]  /*146e0*/  FMUL.FTZ R68, R8.reuse, R68 ;  /* 0x0000004408447220 */ /* 0x040fe40000410000 */
[----:B------:R-:W-:Y:S01]  /*146f0*/  FMUL.FTZ R69, R8, R69 ;  /* 0x0000004508457220 */ /* 0x000fe20000410000 */
[----:B------:R-:W-:Y:S01]  /*14700*/  MOV R8, 0x40 ;  /* 0x0000004000087802 */ /* 0x000fe20000000f00 */
[----:B------:R-:W-:-:S02]  /*14710*/  FMUL.FTZ R71, R7, R71 ;  /* 0x0000004707477220 */ /* 0x000fc40000410000 */
[----:B------:R-:W-:Y:S01]  /*14720*/  FMUL.FTZ R70, R7, R70 ;  /* 0x0000004607467220 */ /* 0x000fe20000410000 */
[----:B------:R-:W-:Y:S01]  /*14730*/  SHF.L.U32 R7, R9, 0x2, RZ ;  /* 0x0000000209077819 */ /* 0x000fe200000006ff */
[----:B-1----:R-:W-:Y:S01]  /*14740*/  @P3 FMUL.FTZ R4, R4, 0.69314718246459960938 ;  /* 0x3f31721804043820 */ /* 0x002fe20000410000 */
[----:B------:R-:W-:Y:S02]  /*14750*/  SEL R8, R8, 0xffffffc0, !P1 ;  /* 0xffffffc008087807 */ /* 0x000fe40004800000 */
[C---:B------:R-:W-:Y:S02]  /*14760*/  IADD3 R15, R7.reuse, -0x20, RZ ;  /* 0xffffffe0070f7810 */ /* 0x040fe40007ffe0ff */
[C---:B------:R-:W-:Y:S02]  /*14770*/  @P0 IADD3 R15, R7.reuse, 0x20, RZ ;  /* 0x00000020070f0810 */ /* 0x040fe40007ffe0ff */
[C---:B------:R-:W-:Y:S02]  /*14780*/  IADD3 R16, R7.reuse, R8, RZ ;  /* 0x0000000807107210 */ /* 0x040fe40007ffe0ff */
[----:B------:R-:W-:Y:S01]  /*14790*/  IADD3 R8, R8, R15, RZ ;  /* 0x0000000f08087210 */ /* 0x000fe20007ffe0ff */
[----:B------:R-:W-:Y:S01]  /*147a0*/  STS.64 [R15], R124 ;  /* 0x0000007c0f007388 */ /* 0x000fe20000000a00 */
[----:B------:R-:W-:-:S02]  /*147b0*/  IADD3 R7, R7, R14, RZ ;  /* 0x0000000e07077210 */ /* 0x000fc40007ffe0ff */
[----:B------:R-:W-:Y:S01]  /*147c0*/  IADD3 R17, R14, R15, RZ ;  /* 0x0000000f0e117210 */ /* 0x000fe20007ffe0ff */
[----:B------:R-:W-:Y:S01]  /*147d0*/  STS.64 [R15+0x800], R126 ;  /* 0x0008007e0f007388 */ /* 0x000fe20000000a00 */
[-C--:B------:R-:W-:Y:S02]  /*147e0*/  IADD3 R18, R16, R14.reuse, RZ ;  /* 0x0000000e10127210 */ /* 0x080fe40007ffe0ff */
[----:B------:R-:W-:Y:S01]  /*147f0*/  IADD3 R14, R8, R14, RZ ;  /* 0x0000000e080e7210 */ /* 0x000fe20007ffe0ff */
[----:B------:R-:W-:Y:S01]  /*14800*/  STS.64 [R16], R120 ;  /* 0x0000007810007388 */ /* 0x000fe20000000a00 */
[----:B------:R-:W-:Y:S02]  /*14810*/  LOP3.LUT P0, RZ, R2, 0x3, RZ, 0xc0, !PT ;  /* 0x0000000302ff7812 */ /* 0x000fe4000780c0ff */
[----:B------:R-:W-:Y:S01]  /*14820*/  MOV R2, 0xff800000 ;  /* 0xff80000000027802 */ /* 0x000fe20000000f00 */
        /* <DEDUP_REMOVED lines=16> */
[----:B------:R-:W-:Y:S04]  /*14930*/  STS.64 [R16+0x4800], R90 ;  /* 0x0048005a10007388 */ /* 0x000fe80000000a00 */
[----:B------:R-:W-:Y:S04]  /*14940*/  STS.64 [R8+0x4000], R84 ;  /* 0x0040005408007388 */ /* 0x000fe80000000a00 */
[----:B------:R-:W-:Y:S04]  /*14950*/  STS.64 [R8+0x4800], R86 ;  /* 0x0048005608007388 */ /* 0x000fe80000000a00 */
[----:B------:R-:W-:Y:S04]  /*14960*/  STS.64 [R7+0x4000], R80 ;  /* 0x0040005007007388 */ /* 0x000fe80000000a00 */
[----:B------:R2:W-:Y:S04]  /*14970*/  STS.64 [R7+0x4800], R82 ;  /* 0x0048005207007388 */ /* 0x0005e80000000a00 */
[----:B------:R-:W-:Y:S04]  /*14980*/  STS.64 [R17+0x4000], R76 ;  /* 0x0040004c11007388 */ /* 0x000fe80000000a00 */
[----:B------:R-:W-:Y:S04]  /*14990*/  STS.64 [R17+0x4800], R78 ;  /* 0x0048004e11007388 */ /* 0x000fe80000000a00 */
[----:B------:R-:W-:Y:S04]  /*149a0*/  STS.64 [R18+0x4000], R72 ;  /* 0x0040004812007388 */ /* 0x000fe80000000a00 */
[----:B------:R-:W-:Y:S04]  /*149b0*/  STS.64 [R18+0x4800], R74 ;  /* 0x0048004a12007388 */ /* 0x000fe80000000a00 */
[----:B------:R-:W-:Y:S04]  /*149c0*/  STS.64 [R14+0x4000], R68 ;  /* 0x004000440e007388 */ /* 0x000fe80000000a00 */
[----:B------:R3:W-:Y:S04]  /*149d0*/  STS.64 [R14+0x4800], R70 ;  /* 0x004800460e007388 */ /* 0x0007e80000000a00 */
[----:B------:R-:W-:Y:S06]  /*149e0*/  BAR.SYNC.DEFER_BLOCKING 0x0 ;  /* 0x0000000000007b1d */ /* 0x000fec0000010000 */
[----:B-1----:R-:W1:Y:S04]  /*149f0*/  S2R R9, SR_CTAID.Z ;  /* 0x0000000000097919 */ /* 0x002e680000002700 */
[----:B--2---:R-:W2:Y:S04]  /*14a00*/  S2R R7, SR_CTAID.Y ;  /* 0x0000000000077919 */ /* 0x004ea80000002600 */
[----:B------:R-:W4:Y:S01]  /*14a10*/  S2R R8, SR_CTAID.X ;  /* 0x0000000000087919 */ /* 0x000f220000002500 */
[----:B---3--:R-:W3:Y:S03]  /*14a20*/  @P4 MUFU.LG2 R14, R5 ;  /* 0x00000005000e4308 */ /* 0x008ee60000000c00 */
[----:B------:R-:W1:Y:S04]  /*14a30*/  LDS.128 R72, [R6.X4] ;  /* 0x0000000006487984 */ /* 0x000e680000004c00 */
[----:B------:R-:W1:Y:S04]  /*14a40*/  LDS.128 R68, [R6.X4+0x800] ;  /* 0x0008000006447984 */ /* 0x000e680000004c00 */
[----:B------:R-:W1:Y:S01]  /*14a50*/  LDS.128 R64, [R6.X4+0x1000] ;  /* 0x0010000006407984 */ /* 0x000e620000004c00 */
[----:B--2---:R-:W-:-:S03]  /*14a60*/  IMAD R7, R7, c[0x0][0x210], R232 ;  /* 0x0000840007077a24 */ /* 0x004fc600078e02e8 */
[----:B------:R-:W2:Y:S01]  /*14a70*/  LDS.128 R60, [R6.X4+0x1800] ;  /* 0x00180000063c7984 */ /* 0x000ea20000004c00 */
[----:B----4-:R-:W-:Y:S01]  /*14a80*/  SHF.L.U32 R8, R8, 0x6, RZ ;  /* 0x0000000608087819 */ /* 0x010fe200000006ff */
[----:B---3--:R-:W-:Y:S01]  /*14a90*/  @P4 FMUL.FTZ R14, R14, 0.69314718246459960938 ;  /* 0x3f3172180e0e4820 */ /* 0x008fe20000410000 */
[----:B------:R-:W-:Y:S01]  /*14aa0*/  LOP3.LUT R5, R12, 0xffffffe0, RZ, 0xc0, !PT ;  /* 0xffffffe00c057812 */ /* 0x000fe200078ec0ff */
[----:B------:R-:W3:Y:S01]  /*14ab0*/  LDS.128 R56, [R6.X4+0x2000] ;  /* 0x0020000006387984 */ /* 0x000ee20000004c00 */
[----:B------:R-:W-:Y:S01]  /*14ac0*/  SHF.R.S32.HI R12, RZ, 0x5, R12 ;  /* 0x00000005ff0c7819 */ /* 0x000fe2000001140c */
[----:B------:R-:W-:Y:S01]  /*14ad0*/  @P4 FFMA.FTZ R2, R132, c[0x0][0x238], R14 ;  /* 0x00008e0084024a23 */ /* 0x000fe2000001000e */
[----:B------:R-:W-:Y:S01]  /*14ae0*/  IADD3 R11, -R5, R11, RZ ;  /* 0x0000000b050b7210 */ /* 0x000fe20007ffe1ff */
[----:B------:R-:W4:Y:S01]  /*14af0*/  LDS.128 R52, [R6.X4+0x2800] ;  /* 0x0028000006347984 */ /* 0x000f220000004c00 */
[----:B------:R-:W-:Y:S02]  /*14b00*/  SHF.R.S32.HI R5, RZ, 0x1f, R12 ;  /* 0x0000001fff057819 */ /* 0x000fe4000001140c */
[----:B------:R-:W-:Y:S01]  /*14b10*/  SHF.R.S32.HI R0, RZ, 0x1f, R11 ;  /* 0x0000001fff007819 */ /* 0x000fe2000001140b */
[----:B------:R-:W1:Y:S01]  /*14b20*/  LDS.128 R48, [R6.X4+0x3000] ;  /* 0x0030000006307984 */ /* 0x000e620000004c00 */
[----:B------:R-:W-:-:S02]  /*14b30*/  LEA.HI R5, R5, R12, RZ, 0x2 ;  /* 0x0000000c05057211 */ /* 0x000fc400078f10ff */
[----:B------:R-:W-:Y:S01]  /*14b40*/  LEA.HI R0, R0, R11, RZ, 0x2 ;  /* 0x0000000b00007211 */ /* 0x000fe200078f10ff */
[----:B------:R-:W1:Y:S01]  /*14b50*/  LDS.128 R44, [R6.X4+0x3800] ;  /* 0x00380000062c7984 */ /* 0x000e620000004c00 */
[----:B------:R-:W-:Y:S02]  /*14b60*/  LOP3.LUT R5, R5, 0xfffffffc, RZ, 0xc0, !PT ;  /* 0xfffffffc05057812 */ /* 0x000fe400078ec0ff */
[----:B------:R-:W-:Y:S01]  /*14b70*/  SHF.R.S32.HI R0, RZ, 0x2, R0 ;  /* 0x00000002ff007819 */ /* 0x000fe20000011400 */
[----:B------:R-:W1:Y:S01]  /*14b80*/  LDS.128 R40, [R6.X4+0x4000] ;  /* 0x0040000006287984 */ /* 0x000e620000004c00 */
[----:B------:R-:W-:-:S03]  /*14b90*/  IADD3 R5, R12, -R5, RZ ;  /* 0x800000050c057210 */ /* 0x000fc60007ffe0ff */
[----:B------:R-:W1:Y:S01]  /*14ba0*/  LDS.128 R36, [R6.X4+0x4800] ;  /* 0x0048000006247984 */ /* 0x000e620000004c00 */
[----:B------:R-:W-:-:S03]  /*14bb0*/  LEA R5, R5, R0, 0x4 ;  /* 0x0000000005057211 */ /* 0x000fc600078e20ff */
[----:B------:R-:W1:Y:S04]  /*14bc0*/  LDS.128 R32, [R6.X4+0x5000] ;  /* 0x0050000006207984 */ /* 0x000e680000004c00 */
[----:B------:R-:W1:Y:S04]  /*14bd0*/  LDS.128 R28, [R6.X4+0x5800] ;  /* 0x00580000061c7984 */ /* 0x000e680000004c00 */
[----:B------:R-:W1:Y:S04]  /*14be0*/  LDS.128 R24, [R6.X4+0x6000] ;  /* 0x0060000006187984 */ /* 0x000e680000004c00 */
[----:B------:R-:W2:Y:S04]  /*14bf0*/  LDS.128 R20, [R6.X4+0x6800] ;  /* 0x0068000006147984 */ /* 0x000ea80000004c00 */
[----:B------:R-:W2:Y:S04]  /*14c00*/  LDS.128 R16, [R6.X4+0x7000] ;  /* 0x0070000006107984 */ /* 0x000ea80000004c00 */
[----:B------:R5:W2:Y:S02]  /*14c10*/  LDS.128 R76, [R6.X4+0x7800] ;  /* 0x00780000064c7984 */ /* 0x000aa40000004c00 */
[----:B-----5:R-:W-:-:S05]  /*14c20*/  IADD3 R6, -R232, RZ, RZ ;  /* 0x000000ffe8067210 */ /* 0x020fca0007ffe1ff */
[----:B-1----:R-:W-:-:S04]  /*14c30*/  IMAD R6, R6, c[0x0][0x1c0], R9 ;  /* 0x0000700006067a24 */ /* 0x002fc800078e0209 */
[----:B------:R-:W-:Y:S01]  /*14c40*/  IMAD R6, R7, c[0x0][0x1c0], R6 ;  /* 0x0000700007067a24 */ /* 0x000fe200078e0206 */
[----:B------:R-:W-:Y:S01]  /*14c50*/  MOV R7, 0xff800000 ;  /* 0xff80000000077802 */ /* 0x000fe20000000f00 */
[----:B------:R-:W-:Y:S02]  /*14c60*/  @P3 FFMA.FTZ R7, R3, c[0x0][0x238], R4 ;  /* 0x00008e0003073a23 */ /* 0x000fe40000010004 */
[----:B------:R-:W-:Y:S01]  /*14c70*/  IMAD R6, R6, c[0x0][0x214], R8 ;  /* 0x0000850006067a24 */ /* 0x000fe200078e0208 */
[----:B------:R-:W-:-:S04]  /*14c80*/  SHF.L.U32 R8, R13, 0x2, RZ ;  /* 0x000000020d087819 */ /* 0x000fc800000006ff */
[----:B------:R-:W-:Y:S01]  /*14c90*/  SHF.R.S32.HI R9, RZ, 0x1f, R8 ;  /* 0x0000001fff097819 */ /* 0x000fe20000011408 */
[----:B------:R-:W-:Y:S05]  /*14ca0*/  @P0 BRA `(.L_x_1618) ;  /* 0x000000a000000947 */ /* 0x000fea0003800000 */
[C---:B--234-:R-:W-:Y:S02]  /*14cb0*/  IADD3 R4, R5.reuse, 0x8, RZ ;  /* 0x0000000805047810 */ /* 0x05cfe40007ffe0ff */
[----:B------:R-:W-:Y:S02]  /*14cc0*/  SHF.R.S32.HI R3, RZ, 0x1f, R5 ;  /* 0x0000001fff037819 */ /* 0x000fe40000011405 */
[----:B------:R-:W-:Y:S02]  /*14cd0*/  IADD3 R0, P0, R6, R5, RZ ;  /* 0x0000000506007210 */ /* 0x000fe40007f1e0ff */
[-C--:B------:R-:W-:Y:S02]  /*14ce0*/  ISETP.GE.AND P2, PT, R5, R223.reuse, PT ;  /* 0x000000df0500720c */ /* 0x080fe40003f46270 */
[----:B------:R-:W-:Y:S02]  /*14cf0*/  ISETP.GE.AND P1, PT, R4, R223, PT ;  /* 0x000000df0400720c */ /* 0x000fe40003f26270 */
[----:B------:R-:W-:-:S02]  /*14d00*/  LEA.HI.X.SX32 R3, R6, R3, 0x1, P0 ;  /* 0x0000000306037211 */ /* 0x000fc400000f0eff */
[----:B------:R-:W-:-:S04]  /*14d10*/  LEA R4, P0, R0, c[0x0][0x208], 0x2 ;  /* 0x0000820000047a11 */ /* 0x000fc800078010ff */
[----:B------:R-:W-:-:S05]  /*14d20*/  LEA.HI.X R5, R0, c[0x0][0x20c], R3, 0x2, P0 ;  /* 0x0000830000057a11 */ /* 0x000fca00000f1403 */
[----:B------:R1:W-:Y:S04]  /*14d30*/  @!P2 STG.E [R4.64], R2 ;  /* 0x000000020400a986 */ /* 0x0003e8000c10190e */
[----:B------:R1:W-:Y:S02]  /*14d40*/  @!P1 STG.E [R4.64+0x20], R7 ;  /* 0x0000200704009986 */ /* 0x0003e4000c10190e */
.L_x_1618:
[----:B--234-:R-:W-:Y:S05]  /*14d50*/  BSYNC B0 ;  /* 0x0000000000007941 */ /* 0x01cfea0003800000 */
.L_x_1617:
[C---:B-1----:R-:W-:Y:S01]  /*14d60*/  IMAD.WIDE R2, R10.reuse, 0x80, R8 ;  /* 0x000000800a027825 */ /* 0x042fe200078e0208 */
        /* <DEDUP_REMOVED lines=11> */
[----:B------:R1:W-:Y:S04]  /*14e20*/  @!P0 STG.E.128 [R4.64+0x100], R40 ;  /* 0x0001002804008986 */ /* 0x0003e8000c101d0e */
[----:B------:R1:W-:Y:S04]  /*14e30*/  @!P1 STG.E.64 [R4.64], R72 ;  /* 0x0000004804009986 */ /* 0x0003e8000c101b0e */
[----:B------:R1:W-:Y:S02]  /*14e40*/  @!P1 STG.E.64 [R4.64+0x8], R74 ;  /* 0x0000084a04009986 */ /* 0x0003e4000c101b0e */
.L_x_1620:
[----:B------:R-:W-:Y:S05]  /*14e50*/  BSYNC B0 ;  /* 0x0000000000007941 */ /* 0x000fea0003800000 */
.L_x_1619:
[----:B------:R-:W-:Y:S01]  /*14e60*/  IADD3 R2, R10, 0x8, RZ ;  /* 0x000000080a027810 */ /* 0x000fe20007ffe0ff */
[----:B------:R-:W-:Y:S03]  /*14e70*/  BSSY B0, `(.L_x_1621) ;  /* 0x0000007000007945 */ /* 0x000fe60003800000 */
[----:B------:R-:W-:-:S13]  /*14e80*/  ISETP.GE.AND P0, PT, R2, R223, PT ;  /* 0x000000df0200720c */ /* 0x000fda0003f06270 */
[----:B------:R-:W-:Y:S05]  /*14e90*/  @P0 BRA `(.L_x_1622) ;  /* 0x0000004000000947 */ /* 0x000fea0003800000 */
[----:B------:R-:W-:Y:S02]  /*14ea0*/  ISETP.GE.AND P1, PT, R8, c[0x0][0x220], PT ;  /* 0x0000880008007a0c */ /* 0x000fe40003f26270 */
[----:B------:R-:W-:-:S11]  /*14eb0*/  ISETP.GE.AND P0, PT, R0, c[0x0][0x220], PT ;  /* 0x0000880000007a0c */ /* 0x000fd60003f06270 */
[----:B------:R2:W-:Y:S04]  /*14ec0*/  @!P1 STG.E.128 [R4.64+0x1000], R68 ;  /* 0x0010004404009986 */ /* 0x0005e8000c101d0e */
[----:B------:R2:W-:Y:S02]  /*14ed0*/  @!P0 STG.E.128 [R4.64+0x1100], R36 ;  /* 0x0011002404008986 */ /* 0x0005e4000c101d0e */
.L_x_1622:
[----:B------:R-:W-:Y:S05]  /*14ee0*/  BSYNC B0 ;  /* 0x0000000000007941 */ /* 0x000fea0003800000 */
.L_x_1621:
        /* <DEDUP_REMOVED lines=8> */
.L_x_1624:
[----:B------:R-:W-:Y:S05]  /*14f70*/  BSYNC B0 ;  /* 0x0000000000007941 */ /* 0x000fea0003800000 */
.L_x_1623:
        /* <DEDUP_REMOVED lines=8> */
.L_x_1626:
[----:B------:R-:W-:Y:S05]  /*15000*/  BSYNC B0 ;  /* 0x0000000000007941 */ /* 0x000fea0003800000 */
.L_x_1625:
        /* <DEDUP_REMOVED lines=8> */
.L_x_1628:
[----:B------:R-:W-:Y:S05]  /*15090*/  BSYNC B0 ;  /* 0x0000000000007941 */ /* 0x000fea0003800000 */
.L_x_1627:
        /* <DEDUP_REMOVED lines=8> */
.L_x_1630:
[----:B------:R-:W-:Y:S05]  /*15120*/  BSYNC B0 ;  /* 0x0000000000007941 */ /* 0x000fea0003800000 */
.L_x_1629:
        /* <DEDUP_REMOVED lines=8> */
.L_x_1632:
[----:B------:R-:W-:Y:S05]  /*151b0*/  BSYNC B0 ;  /* 0x0000000000007941 */ /* 0x000fea0003800000 */
.L_x_1631:
[----:B------:R-:W-:-:S04]  /*151c0*/  IADD3 R10, R10, 0x38, RZ ;  /* 0x000000380a0a7810 */ /* 0x000fc80007ffe0ff */
[----:B------:R-:W-:-:S13]  /*151d0*/  ISETP.GE.AND P0, PT, R10, R223, PT ;  /* 0x000000df0a00720c */ /* 0x000fda0003f06270 */
[----:B------:R-:W-:Y:S05]  /*151e0*/  @P0 EXIT ;  /* 0x000000000000094d */ /* 0x000fea0003800000 */
[----:B------:R-:W-:-:S13]  /*151f0*/  ISETP.GE.AND P0, PT, R8, c[0x0][0x220], PT ;  /* 0x0000880008007a0c */ /* 0x000fda0003f06270 */
[----:B------:R1:W-:Y:S01]  /*15200*/  @!P0 STG.E.128 [R4.64+0x7000], R44 ;  /* 0x0070002c04008986 */ /* 0x0003e2000c101d0e */
[----:B------:R-:W-:-:S13]  /*15210*/  ISETP.GE.AND P0, PT, R0, c[0x0][0x220], PT ;  /* 0x0000880000007a0c */ /* 0x000fda0003f06270 */
[----:B------:R-:W-:Y:S05]  /*15220*/  @P0 EXIT ;  /* 0x000000000000094d */ /* 0x000fea0003800000 */
[----:B------:R-:W-:Y:S01]  /*15230*/  STG.E.128 [R4.64+0x7100], R76 ;  /* 0x0071004c04007986 */ /* 0x000fe2000c101d0e */
[----:B------:R-:W-:Y:S05]  /*15240*/  EXIT ;  /* 0x000000000000794d */ /* 0x000fea0003800000 */
.L_x_1633:
        /* <DEDUP_REMOVED lines=11> */
.L_x_8333:


//--------------------- .text._ZN5flash24flash_fwd_splitkv_kernelI23Flash_fwd_kernel_traitsILi128ELi64ELi128ELi4ELb0ELb0EN7cutlass10bfloat16_tE19Flash_kernel_traitsILi128ELi64ELi128ELi4ES3_EELb1ELb0ELb0ELb0ELb0ELb0ELb1ELb1EEEvNS_16Flash_fwd_paramsE --------------------------
	.section	.text._ZN5flash24flash_fwd_splitkv_kernelI23Flash_fwd_kernel_traitsILi128ELi64ELi128ELi4ELb0ELb0EN7cutlass10bfloat16_tE19Flash_kernel_traitsILi128ELi64ELi128ELi4ES3_EELb1ELb0ELb0ELb0ELb0ELb0ELb1ELb1EEEvNS_16Flash_fwd_paramsE,"ax",@progbits
	.sectioninfo	@"SHI_REGISTERS=254"
	.align	128
        .global         _ZN5flash24flash_fwd_splitkv_kernelI23Flash_fwd_kernel_traitsILi128ELi64ELi128ELi4ELb0ELb0EN7cutlass10bfloat16_tE19Flash_kernel_traitsILi128ELi64ELi128ELi4ES3_EELb1ELb0ELb0ELb0ELb0ELb0ELb1ELb1EEEvNS_16Flash_fwd_paramsE
        .type           _ZN5flash24flash_fwd_splitkv_kernelI23Flash_fwd_kernel_traitsILi128ELi64ELi128ELi4ELb0ELb0EN7cutlass10bfloat16_tE19Flash_kernel_traitsILi128ELi64ELi128ELi4ES3_EELb1ELb0ELb0ELb0ELb0ELb0ELb1ELb1EEEvNS_16Flash_fwd_paramsE,@function
        .size           _ZN5flash24flash_fwd_splitkv_kernelI23Flash_fwd_kernel_traitsILi128ELi64ELi128ELi4ELb0ELb0EN7cutlass10bfloat16_tE19Flash_kernel_traitsILi128ELi64ELi128ELi4ES3_EELb1ELb0ELb0ELb0ELb0ELb0ELb1ELb1EEEvNS_16Flash_fwd_paramsE,(.L_x_8281 - _ZN5flash24flash_fwd_splitkv_kernelI23Flash_fwd_kernel_traitsILi128ELi64ELi128ELi4ELb0ELb0EN7cutlass10bfloat16_tE19Flash_kernel_traitsILi128ELi64ELi128ELi4ES3_EELb1ELb0ELb0ELb0ELb0ELb0ELb1ELb1EEEvNS_16Flash_fwd_paramsE)
        .other          _ZN5flash24flash_fwd_splitkv_kernelI23Flash_fwd_kernel_traitsILi128ELi64ELi128ELi4ELb0ELb0EN7cutlass10bfloat16_tE19Flash_kernel_traitsILi128ELi64ELi128ELi4ES3_EELb1ELb0ELb0ELb0ELb0ELb0ELb1ELb1EEEvNS_16Flash_fwd_paramsE,@"STO_CUDA_ENTRY STV_DEFAULT"
_ZN5flash24flash_fwd_splitkv_kernelI23Flash_fwd_kernel_traitsILi128ELi64ELi128ELi4ELb0ELb0EN7cutlass10bfloat16_tE19Flash_kernel_traitsILi128ELi64ELi128ELi4ES3_EELb1ELb0ELb0ELb0ELb0ELb0ELb1ELb1EEEvNS_16Flash_fwd_paramsE:
.text._ZN5flash24flash_fwd_splitkv_kernelI23Flash_fwd_kernel_traitsILi128ELi64ELi128ELi4ELb0ELb0EN7cutlass10bfloat16_tE19Flash_kernel_traitsILi128ELi64ELi128ELi4ES3_EELb1ELb0ELb0ELb0ELb0ELb0ELb1ELb1EEEvNS_16Flash_fwd_paramsE:
[----:B------:R-:W-:Y:S02]  /*0000*/  MOV R1, c[0x0][0x28] ;  /* 0x00000a0000017a02 */ /* 0x000fe40000000f00 */
[----:B------:R-:W1:Y:S01]  /*0010*/  I2F.U32.RP R4, c[0x0][0x1c0] ;  /* 0x0000700000047b06 */ /* 0x000e620000209000 */
[----:B------:R-:W2:Y:S01]  /*0020*/  S2R R233, SR_CTAID.Z ;  /* 0x0000000000e97919 */ /* 0x000ea20000002700 */
[----:B------:R-:W-:Y:S01]  /*0030*/  IMAD.MOV.U32 R2, RZ, RZ, RZ ;  /* 0x000000ffff027224 */ /* 0x000fe200078e00ff */
[----:B------:R-:W-:Y:S01]  /*0040*/  ISETP.NE.U32.AND P0, PT, RZ, c[0x0][0x1c0], PT ;  /* 0x00007000ff007a0c */ /* 0x000fe20003f05070 */
[----:B------:R-:W3:Y:S01]  /*0050*/  S2UR UR8, SR_CTAID.Y ;  /* 0x00000000000879c3 */ /* 0x000ee20000002600 */
[----:B------:R-:W4:Y:S01]  /*0060*/  S2R R231, SR_CTAID.X ;  /* 0x0000000000e77919 */ /* 0x000f220000002500 */
[----:B------:R-:W-:Y:S01]  /*0070*/  ULDC.64 UR4, c[0x0][0x40] ;  /* 0x0000100000047ab9 */ /* 0x000fe20000000a00 */
[----:B------:R-:W-:Y:S01]  /*0080*/  BSSY B4, `(.L_x_1634) ;  /* 0x0000016000047945 */ /* 0x000fe20003800000 */
[----:B------:R-:W-:Y:S01]  /*0090*/  UIADD3 UR4, UP0, UR4, 0x160, URZ ;  /* 0x0000016004047890 */ /* 0x000fe2000ff1e03f */
[----:B------:R-:W-:-:S03]  /*00a0*/  MOV R230, 0x1e0 ;  /* 0x000001e000e67802 */ /* 0x000fc60000000f00 */
[----:B------:R-:W-:Y:S01]  /*00b0*/  UIADD3.X UR5, URZ, UR5, URZ, UP0, !UPT ;  /* 0x000000053f057290 */ /* 0x000fe200087fe43f */
[----:B-1----:R-:W1:Y:S02]  /*00c0*/  MUFU.RCP R3, R4 ;  /* 0x0000000400037308 */ /* 0x002e640000001000 */
[----:B-1----:R-:W-:-:S06]  /*00d0*/  IADD3 R3, R3, 0xffffffe, RZ ;  /* 0x0ffffffe03037810 */ /* 0x002fcc0007ffe0ff */
[----:B------:R-:W1:Y:S02]  /*00e0*/  F2I.FTZ.U32.TRUNC.NTZ R3, R3 ;  /* 0x0000000300037305 */ /* 0x000e64000021f000 */
[----:B-1----:R-:W-:-:S04]  /*00f0*/  IMAD.MOV R0, RZ, RZ, -R3 ;  /* 0x000000ffff007224 */ /* 0x002fc800078e0a03 */
[----:B------:R-:W-:-:S04]  /*0100*/  IMAD R5, R0, c[0x0][0x1c0], RZ ;  /* 0x0000700000057a24 */ /* 0x000fc800078e02ff */
[----:B------:R-:W-:-:S06]  /*0110*/  IMAD.HI.U32 R2, R3, R5, R2 ;  /* 0x0000000503027227 */ /* 0x000fcc00078e0002 */
[----:B--2---:R-:W-:-:S04]  /*0120*/  IMAD.HI.U32 R235, R2, R233, RZ ;  /* 0x000000e902eb7227 */ /* 0x004fc800078e00ff */
[----:B------:R-:W-:-:S04]  /*0130*/  IMAD.MOV R0, RZ, RZ, -R235 ;  /* 0x000000ffff007224 */ /* 0x000fc800078e0aeb */
[----:B------:R-:W-:-:S05]  /*0140*/  IMAD R0, R0, c[0x0][0x1c0], R233 ;  /* 0x0000700000007a24 */ /* 0x000fca00078e02e9 */
[----:B------:R-:W-:-:S13]  /*0150*/  ISETP.GE.U32.AND P2, PT, R0, c[0x0][0x1c0], PT ;  /* 0x0000700000007a0c */ /* 0x000fda0003f46070 */
[----:B------:R-:W-:Y:S02]  /*0160*/  @P2 IADD3 R0, R0, -c[0x0][0x1c0], RZ ;  /* 0x8000700000002a10 */ /* 0x000fe40007ffe0ff */
[----:B------:R-:W-:Y:S02]  /*0170*/  @P2 IADD3 R235, R235, 0x1, RZ ;  /* 0x00000001ebeb2810 */ /* 0x000fe40007ffe0ff */
[----:B------:R-:W-:-:S13]  /*0180*/  ISETP.GE.U32.AND P1, PT, R0, c[0x0][0x1c0], PT ;  /* 0x0000700000007a0c */ /* 0x000fda0003f26070 */
[----:B------:R-:W-:Y:S02]  /*0190*/  @P1 IADD3 R235, R235, 0x1, RZ ;  /* 0x00000001ebeb1810 */ /* 0x000fe40007ffe0ff */
[----:B------:R-:W-:-:S05]  /*01a0*/  @!P0 LOP3.LUT R235, RZ, c[0x0][0x1c0], RZ, 0x33, !PT ;  /* 0x00007000ffeb8a12 */ /* 0x000fca00078e33ff */
[----:B------:R-:W-:-:S04]  /*01b0*/  IMAD.MOV R0, RZ, RZ, -R235 ;  /* 0x000000ffff007224 */ /* 0x000fc800078e0aeb */
[----:B------:R-:W-:Y:S02]  /*01c0*/  IMAD R233, R0, c[0x0][0x1c0], R233 ;  /* 0x0000700000e97a24 */ /* 0x000fe400078e02e9 */
[----:B---34-:R-:W-:Y:S05]  /*01d0*/  CALL.REL.NOINC `($_ZN5flash24flash_fwd_splitkv_kernelI23Flash_fwd_kernel_traitsILi128ELi64ELi128ELi4ELb0ELb0EN7cutlass10bfloat16_tE19Flash_kernel_traitsILi128ELi64ELi128ELi4ES3_EELb1ELb0ELb0ELb0ELb0ELb0ELb1ELb1EEEvNS_16Flash_fwd_paramsE$_ZN5flash30compute_attn_1rowblock_splitkvI23Flash_fwd_kernel_traitsILi128ELi64ELi128ELi4ELb0ELb0EN7cutlass10bfloat16_tE19Flash_kernel_traitsILi128ELi64ELi128ELi4ES3_EELb1ELb0ELb0ELb0ELb0ELb0ELb1ELb1ENS_16Flash_fwd_paramsEEEvRKT8_iiiii) ;  /* 0x0000002000007944 */ /* 0x018fea0003c00000 */
[----:B------:R-:W-:Y:S05]  /*01e0*/  BSYNC B4 ;  /* 0x0000000000047941 */ /* 0x000fea0003800000 */
.L_x_1634:
[----:B------:R-:W-:Y:S05]  /*01f0*/  EXIT ;  /* 0x000000000000794d */ /* 0x000fea0003800000 */
        .type           $_ZN5flash24flash_fwd_splitkv_kernelI23Flash_fwd_kernel_traitsILi128ELi64ELi128ELi4ELb0ELb0EN7cutlass10bfloat16_tE19Flash_kernel_traitsILi128ELi64ELi128ELi4ES3_EELb1ELb0ELb0ELb0ELb0ELb0ELb1ELb1EEEvNS_16Flash_fwd_paramsE$_ZN5flash30compute_attn_1rowblock_splitkvI23Flash_fwd_kernel_traitsILi128ELi64ELi128ELi4ELb0ELb0EN7cutlass10bfloat16_tE19Flash_kernel_traitsILi128ELi64ELi128ELi4ES3_EELb1ELb0ELb0ELb0ELb0ELb0ELb1ELb1ENS_16Flash_fwd_paramsEEEvRKT8_iiiii,@function
        .size           $_ZN5flash24flash_fwd_splitkv_kernelI23Flash_fwd_kernel_traitsILi128ELi64ELi128ELi4ELb0ELb0EN7cutlass10bfloat16_tE19Flash_kernel_traitsILi128ELi64ELi128ELi4ES3_EELb1ELb0ELb0ELb0ELb0ELb0ELb1ELb1EEEvNS_16Flash_fwd_paramsE$_ZN5flash30compute_attn_1rowblock_splitkvI23Flash_fwd_kernel_traitsILi128ELi64ELi128ELi4ELb0ELb0EN7cutlass10bfloat16_tE19Flash_kernel_traitsILi128ELi64ELi128ELi4ES3_EELb1ELb0ELb0ELb0ELb0ELb0ELb1ELb1ENS_16Flash_fwd_paramsEEEvRKT8_iiiii,($__internal_16_$__cuda_sm70_shflsync_bfly_p - $_ZN5flash24flash_fwd_splitkv_kernelI23Flash_fwd_kernel_traitsILi128ELi64ELi128ELi4ELb0ELb0EN7cutlass10bfloat16_tE19Flash_kernel_traitsILi128ELi64ELi128ELi4ES3_EELb1ELb0ELb0ELb0ELb0ELb0ELb1ELb1EEEvNS_16Flash_fwd_paramsE$_ZN5flash30compute_attn_1rowblock_splitkvI23Flash_fwd_kernel_traitsILi128ELi64ELi128ELi4ELb0ELb0EN7cutlass10bfloat16_tE19Flash_kernel_traitsILi128ELi64ELi128ELi4ES3_EELb1ELb0ELb0ELb0ELb0ELb0ELb1ELb1ENS_16Flash_fwd_paramsEEEvRKT8_iiiii)
$_ZN5flash24flash_fwd_splitkv_kernelI23Flash_fwd_kernel_traitsILi128ELi64ELi128ELi4ELb0ELb0EN7cutlass10bfloat16_tE19Flash_kernel_traitsILi128ELi64ELi128ELi4ES3_EELb1ELb0ELb0ELb0ELb0ELb0ELb1ELb1EEEvNS_16Flash_fwd_paramsE$_ZN5flash30compute_attn_1rowblock_splitkvI23Flash_fwd_kernel_traitsILi128ELi64ELi128ELi4ELb0ELb0EN7cutlass10bfloat16_tE19Flash_kernel_traitsILi128ELi64ELi128ELi4ES3_EELb1ELb0ELb0ELb0ELb0ELb0ELb1ELb1ENS_16Flash_fwd_paramsEEEvRKT8_iiiii:
        /* <DEDUP_REMOVED lines=20> */
.L_x_1636:
[----:B------:R-:W-:Y:S05]  /*0340*/  BSYNC B0 ;  /* 0x0000000000007941 */ /* 0x000fea0003800000 */
.L_x_1635:
[----:B------:R-:W3:Y:S04]  /*0350*/  LD.E.64 R24, [R10.64+0xf0] ;  /* 0x0000f0060a187980 */ /* 0x000ee8000c101b00 */
[----:B------:R-:W4:Y:S01]  /*0360*/  @P1 LD.E R232, [R2.64+0x4] ;  /* 0x0000040602e81980 */ /* 0x000f22000c101900 */
[----:B------:R-:W-:Y:S01]  /*0370*/  IMAD.MOV.U32 R14, RZ, RZ, RZ ;  /* 0x000000ffff0e7224 */ /* 0x000fe200078e00ff */
[----:B---3--:R-:W-:-:S04]  /*0380*/  ISETP.NE.U32.AND P4, PT, R24, RZ, PT ;  /* 0x000000ff1800720c */ /* 0x008fc80003f85070 */
[----:B------:R-:W-:Y:S01]  /*0390*/  ISETP.NE.AND.EX P4, PT, R25, RZ, PT, P4 ;  /* 0x000000ff1900720c */ /* 0x000fe20003f85340 */
[----:B------:R-:W-:Y:S01]  /*03a0*/  IMAD.WIDE R24, R235, 0x4, R24 ;  /* 0x00000004eb187825 */ /* 0x000fe200078e0218 */
[----:B----45:R-:W-:-:S06]  /*03b0*/  @P1 IADD3 R232, R232, -R17, RZ ;  /* 0x80000011e8e81210 */ /* 0x030fcc0007ffe0ff */
[----:B------:R3:W5:Y:S05]  /*03c0*/  @!P1 LD.E R232, [R10.64+0xb4] ;  /* 0x0000b4060ae89980 */ /* 0x00076a000c101900 */
[----:B------:R3:W5:Y:S01]  /*03d0*/  @P4 LD.E R14, [R24.64] ;  /* 0x00000006180e4980 */ /* 0x000762000c101900 */
[----:B------:R-:W-:Y:S01]  /*03e0*/  BSSY B0, `(.L_x_1637) ;  /* 0x0000009000007945 */ /* 0x000fe20003800000 */
[----:B------:R-:W-:Y:S05]  /*03f0*/  @!P0 BRA `(.L_x_1638) ;  /* 0x0000006000008947 */ /* 0x000fea0003800000 */
[----:B------:R-:W4:Y:S02]  /*0400*/  LD.E.U8 R0, [R10.64+0x1b2] ;  /* 0x0001b2060a007980 */ /* 0x000f24000c101100 */
[----:B----4-:R-:W-:-:S13]  /*0410*/  ISETP.NE.AND P0, PT, R0, RZ, PT ;  /* 0x000000ff0000720c */ /* 0x010fda0003f05270 */
[----:B------:R-:W4:Y:S02]  /*0420*/  @P0 LD.E R0, [R4.64+0x4] ;  /* 0x0000040604000980 */ /* 0x000f24000c101900 */
[----:B-1--4-:R-:W-:-:S06]  /*0430*/  @P0 IADD3 R3, R0, -R15, RZ ;  /* 0x8000000f00030210 */ /* 0x012fcc0007ffe0ff */
[----:B------:R1:W5:Y:S01]  /*0440*/  @!P0 LD.E R3, [R4.64] ;  /* 0x0000000604038980 */ /* 0x000362000c101900 */
[----:B------:R-:W-:Y:S05]  /*0450*/  BRA `(.L_x_1639) ;  /* 0x0000001000007947 */ /* 0x000fea0003800000 */
.L_x_1638:
[----:B-1----:R1:W5:Y:S02]  /*0460*/  LD.E R3, [R10.64+0xb8] ;  /* 0x0000b8060a037980 */ /* 0x002364000c101900 */
.L_x_1639:
[----:B------:R-:W-:Y:S05]  /*0470*/  BSYNC B0 ;  /* 0x0000000000007941 */ /* 0x000fea0003800000 */
.L_x_1637:
[----:B-12---:R-:W2:Y:S01]  /*0480*/  LD.E.64 R4, [R10.64+0xf8] ;  /* 0x0000f8060a047980 */ /* 0x006ea2000c101b00 */
        /* <DEDUP_REMOVED lines=9> */
.L_x_1641:
[----:B------:R-:W2:Y:S01]  /*0520*/  LD.E.64 R2, [R10.64+0x108] ;  /* 0x000108060a027980 */ /* 0x000ea2000c101b00 */
[----:B------:R-:W-:Y:S01]  /*0530*/  BSSY B0, `(.L_x_1643) ;  /* 0x0000006000007945 */ /* 0x000fe20003800000 */
[----:B--2---:R-:W-:-:S04]  /*0540*/  ISETP.NE.U32.AND P0, PT, R2, RZ, PT ;  /* 0x000000ff0200720c */ /* 0x004fc80003f05070 */
[----:B------:R-:W-:Y:S01]  /*0550*/  ISETP.NE.AND.EX P0, PT, R3, RZ, PT, P0 ;  /* 0x000000ff0300720c */ /* 0x000fe20003f05300 */
[----:B------:R-:W-:-:S12]  /*0560*/  IMAD.MOV.U32 R3, RZ, RZ, RZ ;  /* 0x000000ffff037224 */ /* 0x000fd800078e00ff */
[----:B------:R-:W-:Y:S05]  /*0570*/  @!P0 BRA `(.L_x_1644) ;  /* 0x0000001000008947 */ /* 0x000fea0003800000 */
[----:B------:R1:W5:Y:S02]  /*0580*/  LD.E R3, [R10.64+0xbc] ;  /* 0x0000bc060a037980 */ /* 0x000364000c101900 */
.L_x_1644:
[----:B------:R-:W-:Y:S05]  /*0590*/  BSYNC B0 ;  /* 0x0000000000007941 */ /* 0x000fea0003800000 */
.L_x_1643:
[----:B-----5:R-:W-:Y:S02]  /*05a0*/  IADD3 R70, R80, R3, RZ ;  /* 0x0000000350467210 */ /* 0x020fe40007ffe0ff */
.L_x_1642:
[----:B------:R-:W-:Y:S05]  /*05b0*/  BSYNC B1 ;  /* 0x0000000000017941 */ /* 0x000fea0003800000 */
.L_x_1640:
[----:B------:R-:W-:Y:S01]  /*05c0*/  IMAD.SHL.U32 R69, R231, 0x40, RZ ;  /* 0x00000040e7457824 */ /* 0x000fe200078e00ff */
[----:B------:R-:W-:Y:S01]  /*05d0*/  MOV R2, R230 ;  /* 0x000000e600027202 */ /* 0x000fe20000000f00 */
[----:B------:R-:W-:-:S03]  /*05e0*/  IMAD.MOV.U32 R3, RZ, RZ, 0x0 ;  /* 0x00000000ff037424 */ /* 0x000fc600078e00ff */
[----:B------:R-:W-:-:S13]  /*05f0*/  ISETP.GT.AND P0, PT, R232, R69, PT ;  /* 0x00000045e800720c */ /* 0x000fda0003f04270 */
[----:B------:R-:W-:Y:S05]  /*0600*/  @!P0 RET.REL.NODEC R2 `(_ZN5flash24flash_fwd_splitkv_kernelI23Flash_fwd_kernel_traitsILi128ELi64ELi128ELi4ELb0ELb0EN7cutlass10bfloat16_tE19Flash_kernel_traitsILi128ELi64ELi128ELi4ES3_EELb1ELb0ELb0ELb0ELb0ELb0ELb1ELb1EEEvNS_16Flash_fwd_paramsE) ;  /* 0xfffff9f002008950 */ /* 0x000fea0003c3ffff */
[----:B------:R-:W2:Y:S04]  /*0610*/  LD.E R7, [R10.64+0xb8] ;  /* 0x0000b8060a077980 */ /* 0x000ea8000c101900 */
[----:B------:R-:W4:Y:S01]  /*0620*/  LD.E R5, [R10.64+0x188] ;  /* 0x000188060a057980 */ /* 0x000f22000c101900 */
[----:B------:R-:W-:-:S03]  /*0630*/  IABS R3, c[0x0][0x10] ;  /* 0x0000040000037a13 */ /* 0x000fc60000000000 */
[----:B------:R-:W1:Y:S01]  /*0640*/  S2R R73, SR_TID.X ;  /* 0x0000000000497919 */ /* 0x000e620000002100 */
[----:B------:R-:W5:Y:S08]  /*0650*/  I2F.RP R0, R3 ;  /* 0x0000000300007306 */ /* 0x000f700000209400 */
[----:B-----5:R-:W5:Y:S02]  /*0660*/  MUFU.RCP R8, R0 ;  /* 0x0000000000087308 */ /* 0x020f640000001000 */
[----:B-----5:R-:W-:-:S02]  /*0670*/  IADD3 R8, R8, 0xffffffe, RZ ;  /* 0x0ffffffe08087810 */ /* 0x020fc40007ffe0ff */
[----:B------:R-:W-:-:S04]  /*0680*/  IABS R0, c[0x0][0x10] ;  /* 0x0000040000007a13 */ /* 0x000fc80000000000 */
[----:B------:R-:W5:Y:S01]  /*0690*/  F2I.FTZ.U32.TRUNC.NTZ R9, R8 ;  /* 0x0000000800097305 */ /* 0x000f62000021f000 */
[----:B------:R-:W-:Y:S02]  /*06a0*/  IMAD.MOV R0, RZ, RZ, -R0 ;  /* 0x000000ffff007224 */ /* 0x000fe400078e0a00 */
[----:B-----5:R-:W-:Y:S02]  /*06b0*/  IMAD.MOV R4, RZ, RZ, -R9 ;  /* 0x000000ffff047224 */ /* 0x020fe400078e0a09 */
[----:B------:R-:W-:Y:S02]  /*06c0*/  IMAD.MOV.U32 R8, RZ, RZ, RZ ;  /* 0x000000ffff087224 */ /* 0x000fe400078e00ff */
[----:B------:R-:W-:-:S04]  /*06d0*/  IMAD R4, R4, R3, RZ ;  /* 0x0000000304047224 */ /* 0x000fc800078e02ff */
[----:B------:R-:W-:Y:S01]  /*06e0*/  IMAD.HI.U32 R4, R9, R4, R8 ;  /* 0x0000000409047227 */ /* 0x000fe200078e0008 */
[----:B--2---:R-:W-:-:S04]  /*06f0*/  IADD3 R7, R7, 0x7f, RZ ;  /* 0x0000007f07077810 */ /* 0x004fc80007ffe0ff */
[----:B------:R-:W-:-:S04]  /*0700*/  SHF.R.S32.HI R6, RZ, 0x1f, R7 ;  /* 0x0000001fff067819 */ /* 0x000fc80000011407 */
[----:B------:R-:W-:-:S04]  /*0710*/  LEA.HI R6, R6, R7, RZ, 0x7 ;  /* 0x0000000706067211 */ /* 0x000fc800078f38ff */
[----:B------:R-:W-:-:S04]  /*0720*/  LEA.HI.SX32 R6, R6, c[0x0][0x10], 0x19 ;  /* 0x0000040006067a11 */ /* 0x000fc800078fcaff */
[----:B------:R-:W-:-:S04]  /*0730*/  IADD3 R6, R6, -0x1, RZ ;  /* 0xffffffff06067810 */ /* 0x000fc80007ffe0ff */
[----:B------:R-:W-:Y:S02]  /*0740*/  IABS R2, R6 ;  /* 0x0000000600027213 */ /* 0x000fe40000000000 */
[----:B------:R-:W-:-:S03]  /*0750*/  LOP3.LUT R6, R6, c[0x0][0x10], RZ, 0x3c, !PT ;  /* 0x0000040006067a12 */ /* 0x000fc600078e3cff */
[----:B------:R-:W-:Y:S01]  /*0760*/  IMAD.HI.U32 R7, R4, R2, RZ ;  /* 0x0000000204077227 */ /* 0x000fe200078e00ff */
[----:B------:R-:W-:-:S03]  /*0770*/  ISETP.GE.AND P0, PT, R6, RZ, PT ;  /* 0x000000ff0600720c */ /* 0x000fc60003f06270 */
[----:B------:R-:W-:-:S05]  /*0780*/  IMAD R0, R7, R0, R2 ;  /* 0x0000000007007224 */ /* 0x000fca00078e0202 */
[----:B------:R-:W-:-:S13]  /*0790*/  ISETP.GT.U32.AND P1, PT, R3, R0, PT ;  /* 0x000000000300720c */ /* 0x000fda0003f24070 */
[----:B------:R-:W-:Y:S01]  /*07a0*/  @!P1 IMAD.IADD R0, R0, 0x1, -R3 ;  /* 0x0000000100009824 */ /* 0x000fe200078e0a03 */
[----:B------:R-:W-:Y:S02]  /*07b0*/  @!P1 IADD3 R7, R7, 0x1, RZ ;  /* 0x0000000107079810 */ /* 0x000fe40007ffe0ff */
[----:B------:R-:W-:Y:S02]  /*07c0*/  ISETP.NE.AND P1, PT, RZ, c[0x0][0x10], PT ;  /* 0x00000400ff007a0c */ /* 0x000fe40003f25270 */
[----:B------:R-:W-:Y:S02]  /*07d0*/  ISETP.GE.U32.AND P2, PT, R0, R3, PT ;  /* 0x000000030000720c */ /* 0x000fe40003f46070 */
[----:B------:R-:W-:Y:S02]  /*07e0*/  IADD3 R0, -R232, 0xbf, R69 ;  /* 0x000000bfe8007810 */ /* 0x000fe40007ffe145 */
[----:B------:R-:W-:Y:S02]  /*07f0*/  IADD3 R3, R70, 0x7f, RZ ;  /* 0x0000007f46037810 */ /* 0x000fe40007ffe0ff */
[----:B----4-:R-:W-:-:S02]  /*0800*/  IADD3 R5, R5, R0, R70 ;  /* 0x0000000005057210 */ /* 0x010fc40007ffe046 */
[----:B------:R-:W-:Y:S02]  /*0810*/  SHF.R.S32.HI R0, RZ, 0x1f, R3 ;  /* 0x0000001fff007819 */ /* 0x000fe40000011403 */
[----:B------:R-:W-:Y:S02]  /*0820*/  SHF.R.S32.HI R54, RZ, 0x1f, R5 ;  /* 0x0000001fff367819 */ /* 0x000fe40000011405 */
[----:B------:R-:W-:Y:S02]  /*0830*/  LEA.HI R3, R0, R3, RZ, 0x7 ;  /* 0x0000000300037211 */ /* 0x000fe400078f38ff */
[----:B------:R-:W-:Y:S02]  /*0840*/  @P2 IADD3 R7, R7, 0x1, RZ ;  /* 0x0000000107072810 */ /* 0x000fe40007ffe0ff */
[----:B------:R-:W-:Y:S02]  /*0850*/  LEA.HI R54, R54, R5, RZ, 0x7 ;  /* 0x0000000536367211 */ /* 0x000fe400078f38ff */
[----:B------:R-:W-:Y:S01]  /*0860*/  SHF.R.S32.HI R3, RZ, 0x7, R3 ;  /* 0x00000007ff037819 */ /* 0x000fe20000011403 */
[----:B------:R-:W-:Y:S01]  /*0870*/  @!P0 IMAD.MOV R7, RZ, RZ, -R7 ;  /* 0x000000ffff078224 */ /* 0x000fe200078e0a07 */
[----:B------:R-:W-:-:S02]  /*0880*/  @!P1 LOP3.LUT R7, RZ, c[0x0][0x10], RZ, 0x33, !PT ;  /* 0x00000400ff079a12 */ /* 0x000fc400078e33ff */
[----:B------:R-:W-:-:S03]  /*0890*/  SHF.R.S32.HI R54, RZ, 0x7, R54 ;  /* 0x00000007ff367819 */ /* 0x000fc60000011436 */
[----:B------:R-:W-:-:S04]  /*08a0*/  IMAD R227, R7, UR8, RZ ;  /* 0x0000000807e37c24 */ /* 0x000fc8000f8e02ff */
[----:B------:R-:W-:-:S05]  /*08b0*/  IMAD.IADD R0, R7, 0x1, R227 ;  /* 0x0000000107007824 */ /* 0x000fca00078e02e3 */
[----:B------:R-:W-:-:S04]  /*08c0*/  IMNMX R3, R3, R0, PT ;  /* 0x0000000003037217 */ /* 0x000fc80003800200 */
[----:B------:R-:W-:-:S04]  /*08d0*/  IMNMX R54, R3, R54, PT ;  /* 0x0000003603367217 */ /* 0x000fc80003800200 */
[----:B------:R-:W-:-:S13]  /*08e0*/  ISETP.GE.AND P0, PT, R227, R54, PT ;  /* 0x00000036e300720c */ /* 0x000fda0003f06270 */
[----:B------:R-:W-:Y:S05]  /*08f0*/  @!P0 BRA `(.L_x_1645) ;  /* 0x0000081000008947 */ /* 0x000fea0003800000 */
[----:B-1----:R-:W2:Y:S04]  /*0900*/  LD.E.64 R2, [R10.64+0xb0] ;  /* 0x0000b0060a027980 */ /* 0x002ea8000c101b00 */
[----:B------:R-:W4:Y:S04]  /*0910*/  LD.E R6, [R10.64+0x60] ;  /* 0x000060060a067980 */ /* 0x000f28000c101900 */
[----:B---3--:R-:W3:Y:S04]  /*0920*/  LD.E R0, [R10.64+0xcc] ;  /* 0x0000cc060a007980 */ /* 0x008ee8000c101900 */
[----:B------:R1:W3:Y:S01]  /*0930*/  LD.E.64 R8, [R10.64+0x78] ;  /* 0x000078060a087980 */ /* 0x0002e2000c101b00 */
[----:B------:R-:W-:-:S03]  /*0940*/  SHF.R.S32.HI R14, RZ, 0x1f, R73 ;  /* 0x0000001fff0e7819 */ /* 0x000fc60000011449 */
[----:B------:R1:W5:Y:S01]  /*0950*/  LD.E R4, [R10.64+0xc0] ;  /* 0x0000c0060a047980 */ /* 0x000362000c101900 */
[----:B------:R-:W-:-:S03]  /*0960*/  LEA.HI R5, R14, R73, RZ, 0x4 ;  /* 0x000000490e057211 */ /* 0x000fc600078f20ff */
[----:B------:R1:W5:Y:S01]  /*0970*/  LD.E.64 R12, [R10.64+0xa8] ;  /* 0x0000a8060a0c7980 */ /* 0x000362000c101b00 */
[----:B------:R-:W-:Y:S01]  /*0980*/  LOP3.LUT R14, R5, 0xfffffff0, RZ, 0xc0, !PT ;  /* 0xfffffff0050e7812 */ /* 0x000fe200078ec0ff */
[----:B------:R-:W-:Y:S04]  /*0990*/  BSSY B0, `(.L_x_1646) ;  /* 0x0000016000007945 */ /* 0x000fe80003800000 */
[----:B------:R-:W-:Y:S02]  /*09a0*/  IMAD.IADD R73, R73, 0x1, -R14 ;  /* 0x0000000149497824 */ /* 0x000fe400078e0a0e */
[----:B--2---:R-:W-:-:S04]  /*09b0*/  IMAD R2, R2, UR8, R235 ;  /* 0x0000000802027c24 */ /* 0x004fc8000f8e02eb */
[----:B----4-:R-:W-:Y:S02]  /*09c0*/  IMAD R2, R2, R6, R233 ;  /* 0x0000000602027224 */ /* 0x010fe400078e02e9 */
[----:B------:R-:W-:Y:S02]  /*09d0*/  IMAD.SHL.U32 R6, R73, 0x4, RZ ;  /* 0x0000000449067824 */ /* 0x000fe400078e00ff */
[----:B------:R-:W-:Y:S01]  /*09e0*/  IMAD R3, R3, R2, R69 ;  /* 0x0000000203037224 */ /* 0x000fe200078e0245 */
[----:B------:R-:W-:Y:S01]  /*09f0*/  SHF.R.S32.HI R2, RZ, 0x4, R5 ;  /* 0x00000004ff027819 */ /* 0x000fe20000011405 */
[----:B------:R-:W-:Y:S01]  /*0a00*/  IMAD.IADD R69, R232, 0x1, -R69 ;  /* 0x00000001e8457824 */ /* 0x000fe200078e0a45 */
[----:B------:R-:W-:Y:S01]  /*0a10*/  SHF.R.S32.HI R7, RZ, 0x1f, R6 ;  /* 0x0000001fff077819 */ /* 0x000fe20000011406 */
[----:B---3--:R-:W-:-:S03]  /*0a20*/  IMAD R0, R3, R0, RZ ;  /* 0x0000000003007224 */ /* 0x008fc600078e02ff */
[C---:B------:R-:W-:Y:S01]  /*0a30*/  ISETP.GE.AND P1, PT, R2.reuse, R69, PT ;  /* 0x000000450200720c */ /* 0x040fe20003f26270 */
[----:B-1----:R-:W-:-:S05]  /*0a40*/  IMAD.WIDE R10, R2, 0x80, R6 ;  /* 0x00000080020a7825 */ /* 0x002fca00078e0206 */
[----:B------:R-:W-:-:S04]  /*0a50*/  IADD3 R5, P0, R0, R10, RZ ;  /* 0x0000000a00057210 */ /* 0x000fc80007f1e0ff */
[----:B------:R-:W-:Y:S02]  /*0a60*/  LEA.HI.X.SX32 R0, R0, R11, 0x1, P0 ;  /* 0x0000000b00007211 */ /* 0x000fe400000f0eff */
[----:B------:R-:W-:-:S04]  /*0a70*/  LEA R22, P0, R5, R8, 0x2 ;  /* 0x0000000805167211 */ /* 0x000fc800078010ff */
[----:B------:R-:W-:Y:S02]  /*0a80*/  LEA.HI.X R23, R5, R9, R0, 0x2, P0 ;  /* 0x0000000905177211 */ /* 0x000fe400000f1400 */
[----:B------:R-:W-:Y:S01]  /*0a90*/  IADD3 R5, R6, 0x40, RZ ;  /* 0x0000004006057810 */ /* 0x000fe20007ffe0ff */
[----:B------:R-:W-:Y:S05]  /*0aa0*/  @P1 BRA `(.L_x_1647) ;  /* 0x0000004000001947 */ /* 0x000fea0003800000 */
[-C--:B-----5:R-:W-:Y:S02]  /*0ab0*/  ISETP.GE.AND P1, PT, R6, R4.reuse, PT ;  /* 0x000000040600720c */ /* 0x0a0fe40003f26270 */
[----:B------:R-:W-:-:S11]  /*0ac0*/  ISETP.GE.AND P0, PT, R5, R4, PT ;  /* 0x000000040500720c */ /* 0x000fd60003f06270 */
[----:B------:R1:W-:Y:S04]  /*0ad0*/  @!P1 ST.E.128 [R22.64], RZ ;  /* 0x000000ff16009985 */ /* 0x0003e8000c101d06 */
[----:B------:R1:W-:Y:S02]  /*0ae0*/  @!P0 ST.E.128 [R22.64+0x100], RZ ;  /* 0x000100ff16008985 */ /* 0x0003e4000c101d06 */
.L_x_1647:
[----:B------:R-:W-:Y:S05]  /*0af0*/  BSYNC B0 ;  /* 0x0000000000007941 */ /* 0x000fea0003800000 */
.L_x_1646:
[----:B------:R-:W-:Y:S01]  /*0b00*/  IADD3 R20, R2, 0x8, RZ ;  /* 0x0000000802147810 */ /* 0x000fe20007ffe0ff */
[----:B------:R-:W-:Y:S03]  /*0b10*/  BSSY B0, `(.L_x_1648) ;  /* 0x0000007000007945 */ /* 0x000fe60003800000 */
[----:B------:R-:W-:-:S13]  /*0b20*/  ISETP.GE.AND P0, PT, R20, R69, PT ;  /* 0x000000451400720c */ /* 0x000fda0003f06270 */
[----:B------:R-:W-:Y:S05]  /*0b30*/  @P0 BRA `(.L_x_1649) ;  /* 0x0000004000000947 */ /* 0x000fea0003800000 */
[-C--:B-----5:R-:W-:Y:S02]  /*0b40*/  ISETP.GE.AND P1, PT, R6, R4.reuse, PT ;  /* 0x000000040600720c */ /* 0x0a0fe40003f26270 */
[----:B------:R-:W-:-:S11]  /*0b50*/  ISETP.GE.AND P0, PT, R5, R4, PT ;  /* 0x000000040500720c */ /* 0x000fd60003f06270 */
[----:B------:R2:W-:Y:S04]  /*0b60*/  @!P1 ST.E.128 [R22.64+0x1000], RZ ;  /* 0x001000ff16009985 */ /* 0x0005e8000c101d06 */
[----:B------:R2:W-:Y:S02]  /*0b70*/  @!P0 ST.E.128 [R22.64+0x1100], RZ ;  /* 0x001100ff16008985 */ /* 0x0005e4000c101d06 */
.L_x_1649:
[----:B------:R-:W-:Y:S05]  /*0b80*/  BSYNC B0 ;  /* 0x0000000000007941 */ /* 0x000fea0003800000 */
.L_x_1648:
        /* <DEDUP_REMOVED lines=8> */
.L_x_1651:
[----:B------:R-:W-:Y:S05]  /*0c10*/  BSYNC B0 ;  /* 0x0000000000007941 */ /* 0x000fea0003800000 */
.L_x_1650:
        /* <DEDUP_REMOVED lines=8> */
.L_x_1653:
[----:B------:R-:W-:Y:S05]  /*0ca0*/  BSYNC B0 ;  /* 0x0000000000007941 */ /* 0x000fea0003800000 */
.L_x_1652:
        /* <DEDUP_REMOVED lines=8> */
.L_x_1655:
[----:B------:R-:W-:Y:S05]  /*0d30*/  BSYNC B0 ;  /* 0x0000000000007941 */ /* 0x000fea0003800000 */
.L_x_1654:
        /* <DEDUP_REMOVED lines=8> */
.L_x_1657:
[----:B------:R-:W-:Y:S05]  /*0dc0*/  BSYNC B0 ;  /* 0x0000000000007941 */ /* 0x000fea0003800000 */
.L_x_1656:
        /* <DEDUP_REMOVED lines=8> */
.L_x_1659:
[----:B------:R-:W-:Y:S05]  /*0e50*/  BSYNC B0 ;  /* 0x0000000000007941 */ /* 0x000fea0003800000 */
.L_x_1658:
        /* <DEDUP_REMOVED lines=8> */
.L_x_1661:
[----:B------:R-:W-:Y:S05]  /*0ee0*/  BSYNC B0 ;  /* 0x0000000000007941 */ /* 0x000fea0003800000 */
.L_x_1660:
[----:B------:R-:W-:Y:S01]  /*0ef0*/  ISETP.NE.AND P6, PT, R73, RZ, PT ;  /* 0x000000ff4900720c */ /* 0x000fe20003fc5270 */
[----:B------:R-:W-:Y:S01]  /*0f00*/  IMAD.MOV.U32 R231, RZ, RZ, 0x0 ;  /* 0x00000000ffe77424 */ /* 0x000fe200078e00ff */
[----:B------:R-:W-:Y:S02]  /*0f10*/  SHF.R.S32.HI R5, RZ, 0x1f, R3 ;  /* 0x0000001fff057819 */ /* 0x000fe40000011403 */
[----:B------:R-:W-:Y:S02]  /*0f20*/  ISETP.GE.OR P0, PT, R2, R69, P6 ;  /* 0x000000450200720c */ /* 0x000fe40003706670 */
[----:B------:R-:W-:-:S02]  /*0f30*/  IADD3 R3, P1, R3, R2, RZ ;  /* 0x0000000203037210 */ /* 0x000fc40007f3e0ff */
[----:B------:R-:W-:Y:S02]  /*0f40*/  ISETP.GE.OR P5, PT, R20, R69, P6 ;  /* 0x000000451400720c */ /* 0x000fe400037a6670 */
[----:B------:R-:W-:Y:S02]  /*0f50*/  LEA.HI.X.SX32 R5, R2, R5, 0x1, P1 ;  /* 0x0000000502057211 */ /* 0x000fe400008f0eff */
[C---:B-----5:R-:W-:Y:S02]  /*0f60*/  LEA R2, P1, R3.reuse, R12, 0x2 ;  /* 0x0000000c03027211 */ /* 0x060fe400078210ff */
[----:B------:R-:W-:Y:S02]  /*0f70*/  ISETP.GE.OR P4, PT, R18, R69, P6 ;  /* 0x000000451200720c */ /* 0x000fe40003786670 */
[----:B------:R-:W-:Y:S01]  /*0f80*/  LEA.HI.X R3, R3, R13, R5, 0x2, P1 ;  /* 0x0000000d03037211 */ /* 0x000fe200008f1405 */
[----:B------:R-:W-:Y:S01]  /*0f90*/  @!P0 IMAD.MOV.U32 R15, RZ, RZ, -0x800000 ;  /* 0xff800000ff0f8424 */ /* 0x000fe200078e00ff */
[----:B------:R-:W-:-:S02]  /*0fa0*/  ISETP.GE.OR P3, PT, R16, R69, P6 ;  /* 0x000000451000720c */ /* 0x000fc40003766670 */
[-C--:B------:R-:W-:Y:S01]  /*0fb0*/  ISETP.GE.OR P2, PT, R14, R69.reuse, P6 ;  /* 0x000000450e00720c */ /* 0x080fe20003746670 */
[----:B------:R-:W-:Y:S01]  /*0fc0*/  @!P5 IMAD.MOV.U32 R17, RZ, RZ, -0x800000 ;  /* 0xff800000ff11d424 */ /* 0x000fe200078e00ff */
[----:B------:R1:W-:Y:S01]  /*0fd0*/  @!P0 ST.E [R2.64], R15 ;  /* 0x0000000f02008985 */ /* 0x0003e2000c101906 */
[-C--:B------:R-:W-:Y:S02]  /*0fe0*/  ISETP.GE.OR P1, PT, R10, R69.reuse, P6 ;  /* 0x000000450a00720c */ /* 0x080fe40003726670 */
[-C--:B------:R-:W-:Y:S01]  /*0ff0*/  ISETP.GE.OR P0, PT, R8, R69.reuse, P6 ;  /* 0x000000450800720c */ /* 0x080fe20003706670 */
[----:B------:R1:W-:Y:S01]  /*1000*/  @!P5 ST.E [R2.64+0x20], R17 ;  /* 0x000020110200d985 */ /* 0x0003e2000c101906 */
[----:B------:R-:W-:Y:S01]  /*1010*/  ISETP.GE.OR P6, PT, R0, R69, P6 ;  /* 0x000000450000720c */ /* 0x000fe200037c6670 */
[----:B------:R-:W-:-:S03]  /*1020*/  @!P4 IMAD.MOV.U32 R13, RZ, RZ, -0x800000 ;  /* 0xff800000ff0dc424 */ /* 0x000fc600078e00ff */
[----:B------:R-:W-:Y:S02]  /*1030*/  @!P3 IMAD.MOV.U32 R11, RZ, RZ, -0x800000 ;  /* 0xff800000ff0bb424 */ /* 0x000fe400078e00ff */
[----:B------:R-:W-:Y:S01]  /*1040*/  @!P2 IMAD.MOV.U32 R9, RZ, RZ, -0x800000 ;  /* 0xff800000ff09a424 */ /* 0x000fe200078e00ff */
[----:B------:R1:W-:Y:S02]  /*1050*/  @!P4 ST.E [R2.64+0x40], R13 ;  /* 0x0000400d0200c985 */ /* 0x0003e4000c101906 */
[----:B------:R-:W-:Y:S02]  /*1060*/  @!P1 IMAD.MOV.U32 R7, RZ, RZ, -0x800000 ;  /* 0xff800000ff079424 */ /* 0x000fe400078e00ff */
[----:B------:R-:W-:Y:S01]  /*1070*/  @!P0 IMAD.MOV.U32 R5, RZ, RZ, -0x800000 ;  /* 0xff800000ff058424 */ /* 0x000fe200078e00ff */
[----:B------:R1:W-:Y:S04]  /*1080*/  @!P3 ST.E [R2.64+0x60], R11 ;  /* 0x0000600b0200b985 */ /* 0x0003e8000c101906 */
[----:B------:R1:W-:Y:S04]  /*1090*/  @!P2 ST.E [R2.64+0x80], R9 ;  /* 0x000080090200a985 */ /* 0x0003e8000c101906 */
[----:B------:R1:W-:Y:S04]  /*10a0*/  @!P1 ST.E [R2.64+0xa0], R7 ;  /* 0x0000a00702009985 */ /* 0x0003e8000c101906 */
[----:B------:R1:W-:Y:S01]  /*10b0*/  @!P0 ST.E [R2.64+0xc0], R5 ;  /* 0x0000c00502008985 */ /* 0x0003e2000c101906 */
[----:B------:R-:W-:Y:S05]  /*10c0*/  @P6 RET.REL.NODEC R230 `(_ZN5flash24flash_fwd_splitkv_kernelI23Flash_fwd_kernel_traitsILi128ELi64ELi128ELi4ELb0ELb0EN7cutlass10bfloat16_tE19Flash_kernel_traitsILi128ELi64ELi128ELi4ES3_EELb1ELb0ELb0ELb0ELb0ELb0ELb1ELb1EEEvNS_16Flash_fwd_paramsE) ;  /* 0xffffef30e6006950 */ /* 0x000fea0003c3ffff */
[----:B-1----:R-:W-:Y:S02]  /*10d0*/  MOV R5, 0xff800000 ;  /* 0xff80000000057802 */ /* 0x002fe40000000f00 */
[----:B------:R-:W-:-:S03]  /*10e0*/  MOV R231, 0x0 ;  /* 0x0000000000e77802 */ /* 0x000fc60000000f00 */
[----:B------:R1:W-:Y:S01]  /*10f0*/  ST.E [R2.64+0xe0], R5 ;  /* 0x0000e00502007985 */ /* 0x0003e2000c101906 */
[----:B------:R-:W-:Y:S05]  /*1100*/  RET.REL.NODEC R230 `(_ZN5flash24flash_fwd_splitkv_kernelI23Flash_fwd_kernel_traitsILi128ELi64ELi128ELi4ELb0ELb0EN7cutlass10bfloat16_tE19Flash_kernel_traitsILi128ELi64ELi128ELi4ES3_EELb1ELb0ELb0ELb0ELb0ELb0ELb1ELb1EEEvNS_16Flash_fwd_paramsE) ;  /* 0xffffeef0e6007950 */ /* 0x000fea0003c3ffff */
.L_x_1645:
[----:B-1----:R-:W2:Y:S04]  /*1110*/  LD.E.64 R6, [R10.64+0x160] ;  /* 0x000160060a067980 */ /* 0x002ea8000c101b00 */
[----:B------:R-:W4:Y:S01]  /*1120*/  LD.E.64 R18, [R10.64+0x158] ;  /* 0x000158060a127980 */ /* 0x000f22000c101b00 */
[----:B--2---:R-:W-:-:S04]  /*1130*/  ISETP.NE.U32.AND P1, PT, R6, RZ, PT ;  /* 0x000000ff0600720c */ /* 0x004fc80003f25070 */
[----:B------:R-:W-:-:S13]  /*1140*/  ISETP.NE.AND.EX P1, PT, R7, RZ, PT, P1 ;  /* 0x000000ff0700720c */ /* 0x000fda0003f25310 */
[----:B------:R-:W2:Y:S01]  /*1150*/  @P1 LD.E.64 R12, [R10.64+0x168] ;  /* 0x000168060a0c1980 */ /* 0x000ea2000c101b00 */
[----:B----4-:R-:W-:Y:S01]  /*1160*/  ISETP.NE.U32.AND P0, PT, R18, RZ, PT ;  /* 0x000000ff1200720c */ /* 0x010fe20003f05070 */
[----:B------:R-:W-:-:S03]  /*1170*/  IMAD.MOV.U32 R8, RZ, RZ, R235 ;  /* 0x000000ffff087224 */ /* 0x000fc600078e00eb */
[----:B------:R-:W-:Y:S02]  /*1180*/  ISETP.NE.AND.EX P0, PT, R19, RZ, PT, P0 ;  /* 0x000000ff1300720c */ /* 0x000fe40003f05300 */
[----:B------:R-:W-:Y:S01]  /*1190*/  @P1 SHF.R.S32.HI R5, RZ, 0x1f, R235 ;  /* 0x0000001fff051819 */ /* 0x000fe200000114eb */
[----:B------:R-:W-:-:S10]  /*11a0*/  CS2R R236, SRZ ;  /* 0x0000000000ec7805 */ /* 0x000fd4000001ff00 */
[----:B------:R-:W-:-:S05]  /*11b0*/  @P0 IMAD.WIDE R18, R235, 0x4, R18 ;  /* 0x00000004eb120825 */ /* 0x000fca00078e0212 */
[----:B------:R1:W5:Y:S01]  /*11c0*/  @P0 LD.E R8, [R18.64] ;  /* 0x0000000612080980 */ /* 0x000362000c101900 */
[----:B------:R-:W-:Y:S01]  /*11d0*/  BSSY B0, `(.L_x_1662) ;  /* 0x00000ac000007945 */ /* 0x000fe20003800000 */
[-C--:B--2---:R-:W-:Y:S02]  /*11e0*/  @P1 IMAD R0, R13, R235.reuse, RZ ;  /* 0x000000eb0d001224 */ /* 0x084fe400078e02ff */
        /* <DEDUP_REMOVED lines=11> */
[----:B---3--:R-:W3:Y:S01]  /*12a0*/  LD.E.64 R20, [R10.64+0x20] ;  /* 0x000020060a147980 */ /* 0x008ee2000c101b00 */
[----:B------:R-:W-:-:S03]  /*12b0*/  IABS R3, R9 ;  /* 0x0000000900037213 */ /* 0x000fc60000000000 */
        /* <DEDUP_REMOVED lines=14> */
[----:B------:R-:W-:Y:S01]  /*13a0*/  IADD3 R2, RZ, -R2, RZ ;  /* 0x80000002ff027210 */ /* 0x000fe20007ffe0ff */
[----:B------:R-:W2:Y:S04]  /*13b0*/  LD.E.64 R12, [R10.64+0x28] ;  /* 0x000028060a0c7980 */ /* 0x000ea8000c101b00 */
        /* <DEDUP_REMOVED lines=9> */
[----:B------:R-:W-:-:S06]  /*1450*/  @P2 IADD3 R7, R7, 0x1, RZ ;  /* 0x0000000107072810 */ /* 0x000fcc0007ffe0ff */
[----:B------:R-:W-:Y:S02]  /*1460*/  @!P0 IMAD.MOV R7, RZ, RZ, -R7 ;  /* 0x000000ffff078224 */ /* 0x000fe400078e0a07 */
[----:B------:R-:W-:-:S05]  /*1470*/  @!P1 LOP3.LUT R7, RZ, R0, RZ, 0x33, !PT ;  /* 0x00000000ff079212 */ /* 0x000fca00078e33ff */
[----:B------:R-:W-:-:S06]  /*1480*/  IMAD.WIDE R2, R7, 0x4, R236 ;  /* 0x0000000407027825 */ /* 0x000fcc00078e02ec */
[----:B------:R1:W2:Y:S01]  /*1490*/  LD.E R3, [R2.64] ;  /* 0x0000000602037980 */ /* 0x0002a2000c101900 */
[----:B----4-:R-:W-:-:S04]  /*14a0*/  IABS R6, R4 ;  /* 0x0000000400067213 */ /* 0x010fc80000000000 */
[----:B------:R-:W4:Y:S08]  /*14b0*/  I2F.RP R16, R6 ;  /* 0x0000000600107306 */ /* 0x000f300000209400 */
[----:B----45:R-:W4:Y:S02]  /*14c0*/  MUFU.RCP R8, R16 ;  /* 0x0000001000087308 */ /* 0x030f240000001000 */
[----:B----4-:R-:W-:-:S06]  /*14d0*/  IADD3 R8, R8, 0xffffffe, RZ ;  /* 0x0ffffffe08087810 */ /* 0x010fcc0007ffe0ff */
[----:B------:R-:W1:Y:S01]  /*14e0*/  F2I.FTZ.U32.TRUNC.NTZ R23, R8 ;  /* 0x0000000800177305 */ /* 0x000e62000021f000 */
        /* <DEDUP_REMOVED lines=15> */
[----:B------:R-:W-:Y:S02]  /*15e0*/  ISETP.GE.AND P0, PT, R6, RZ, PT ;  /* 0x000000ff0600720c */ /* 0x000fe40003f06270 */
[----:B------:R-:W-:Y:S01]  /*15f0*/  ISETP.NE.AND P1, PT, R4, RZ, PT ;  /* 0x000000ff0400720c */ /* 0x000fe20003f25270 */
[----:B------:R-:W-:-:S04]  /*1600*/  IMAD R0, R0, R7, R9 ;  /* 0x0000000700007224 */ /* 0x000fc800078e0209 */
[----:B------:R-:W-:Y:S01]  /*1610*/  @P2 IADD3 R8, R8, 0x1, RZ ;  /* 0x0000000108082810 */ /* 0x000fe20007ffe0ff */
[----:B---3--:R-:W-:-:S05]  /*1620*/  IMAD R6, R65, R0, RZ ;  /* 0x0000000041067224 */ /* 0x008fca00078e02ff */
[----:B------:R-:W-:Y:S02]  /*1630*/  @!P0 IMAD.MOV R8, RZ, RZ, -R8 ;  /* 0x000000ffff088224 */ /* 0x000fe400078e0a08 */
[----:B------:R-:W-:-:S05]  /*1640*/  @!P1 LOP3.LUT R8, RZ, R4, RZ, 0x33, !PT ;  /* 0x00000004ff089212 */ /* 0x000fca00078e33ff */
[----:B------:R-:W-:Y:S01]  /*1650*/  IMAD R4, R15, R8, RZ ;  /* 0x000000080f047224 */ /* 0x000fe200078e02ff */
[----:B--2---:R-:W-:Y:S01]  /*1660*/  SHF.R.S32.HI R2, RZ, 0x1f, R3 ;  /* 0x0000001fff027819 */ /* 0x004fe20000011403 */
[-C--:B------:R-:W-:Y:S02]  /*1670*/  IMAD R5, R21, R3.reuse, RZ ;  /* 0x0000000315057224 */ /* 0x080fe400078e02ff */
[----:B------:R-:W-:-:S04]  /*1680*/  IMAD.WIDE.U32 R18, R20, R3, RZ ;  /* 0x0000000314127225 */ /* 0x000fc800078e00ff */
[----:B------:R-:W-:-:S05]  /*1690*/  IMAD R5, R20, R2, R5 ;  /* 0x0000000214057224 */ /* 0x000fca00078e0205 */
[----:B------:R-:W-:Y:S02]  /*16a0*/  IADD3 R19, R19, R5, RZ ;  /* 0x0000000513137210 */ /* 0x000fe40007ffe0ff */
[----:B------:R-:W-:-:S03]  /*16b0*/  SHF.R.S32.HI R5, RZ, 0x1f, R0 ;  /* 0x0000001fff057819 */ /* 0x000fc60000011400 */
[----:B------:R-:W-:-:S04]  /*16c0*/  IMAD.WIDE.U32 R18, R0, R64, R18 ;  /* 0x0000004000127225 */ /* 0x000fc800078e0012 */
[----:B------:R-:W-:Y:S02]  /*16d0*/  IMAD R6, R64, R5, R6 ;  /* 0x0000000540067224 */ /* 0x000fe400078e0206 */
[-C--:B------:R-:W-:Y:S01]  /*16e0*/  IMAD R7, R13, R3.reuse, RZ ;  /* 0x000000030d077224 */ /* 0x080fe200078e02ff */
[----:B------:R-:W-:Y:S02]  /*16f0*/  SHF.R.S32.HI R13, RZ, 0x1f, R8 ;  /* 0x0000001fff0d7819 */ /* 0x000fe40000011408 */
[----:B------:R-:W-:Y:S01]  /*1700*/  IADD3 R19, R19, R6, RZ ;  /* 0x0000000613137210 */ /* 0x000fe20007ffe0ff */
[----:B------:R-:W-:-:S04]  /*1710*/  IMAD.WIDE.U32 R20, R12, R3, RZ ;  /* 0x000000030c147225 */ /* 0x000fc800078e00ff */
[----:B------:R-:W-:Y:S02]  /*1720*/  IMAD R3, R14, R13, R4 ;  /* 0x0000000d0e037224 */ /* 0x000fe400078e0204 */
[----:B------:R-:W-:Y:S02]  /*1730*/  IMAD R7, R12, R2, R7 ;  /* 0x000000020c077224 */ /* 0x000fe400078e0207 */
[----:B------:R-:W-:-:S03]  /*1740*/  IMAD.WIDE.U32 R14, R8, R14, R18 ;  /* 0x0000000e080e7225 */ /* 0x000fc600078e0012 */
[----:B------:R-:W-:Y:S01]  /*1750*/  IADD3 R7, R21, R7, RZ ;  /* 0x0000000715077210 */ /* 0x000fe20007ffe0ff */
[----:B------:R-:W-:Y:S01]  /*1760*/  IMAD.MOV.U32 R4, RZ, RZ, R20 ;  /* 0x000000ffff047224 */ /* 0x000fe200078e0014 */
[----:B------:R-:W-:Y:S01]  /*1770*/  MOV R2, R14 ;  /* 0x0000000e00027202 */ /* 0x000fe20000000f00 */
[----:B------:R-:W-:Y:S01]  /*1780*/  IMAD.IADD R3, R15, 0x1, R3 ;  /* 0x000000010f037824 */ /* 0x000fe200078e0203 */
[----:B------:R-:W-:Y:S05]  /*1790*/  BRA `(.L_x_1664) ;  /* 0x000004f000007947 */ /* 0x000fea0003800000 */
.L_x_1663:
        /* <DEDUP_REMOVED lines=9> */
[----:B------:R-:W-:-:S02]  /*1830*/  LEA R9, R54, 0xffffff80, 0x7 ;  /* 0xffffff8036097811 */ /* 0x000fc400078e38ff */
        /* <DEDUP_REMOVED lines=24> */
[----:B------:R-:W-:Y:S01]  /*19c0*/  @P3 IMAD.WIDE.U32 R30, R64, R7, RZ ;  /* 0x00000007401e3225 */ /* 0x000fe200078e00ff */
[----:B------:R-:W-:-:S03]  /*19d0*/  LOP3.LUT R0, R233, R4, RZ, 0x3c, !PT ;  /* 0x00000004e9007212 */ /* 0x000fc600078e3cff */
[C---:B------:R-:W-:Y:S02]  /*19e0*/  @!P3 IMAD R5, R22.reuse, R6, R5 ;  /* 0x000000061605b224 */ /* 0x040fe400078e0205 */
[----:B------:R-:W-:Y:S01]  /*19f0*/  @!P3 IMAD.WIDE.U32 R22, R22, R8, R28 ;  /* 0x000000081616b225 */ /* 0x000fe200078e001c */
[----:B------:R-:W-:-:S03]  /*1a00*/  @P3 MOV R12, R30 ;  /* 0x0000001e000c3202 */ /* 0x000fc60000000f00 */
[----:B------:R-:W-:Y:S01]  /*1a10*/  @P3 IMAD R13, R65, R7, RZ ;  /* 0x00000007410d3224 */ /* 0x000fe200078e02ff */
[----:B------:R-:W-:Y:S02]  /*1a20*/  @!P3 MOV R12, R22 ;  /* 0x00000016000cb202 */ /* 0x000fe40000000f00 */
[----:B------:R-:W-:Y:S01]  /*1a30*/  ISETP.GE.AND P1, PT, R0, RZ, PT ;  /* 0x000000ff0000720c */ /* 0x000fe20003f26270 */
[----:B------:R-:W-:Y:S01]  /*1a40*/  @P3 IMAD.IADD R13, R31, 0x1, R13 ;  /* 0x000000011f0d3824 */ /* 0x000fe200078e020d */
[----:B------:R-:W-:Y:S01]  /*1a50*/  @!P0 IADD3 R2, R2, 0x1, RZ ;  /* 0x0000000102028810 */ /* 0x000fe20007ffe0ff */
[----:B------:R-:W-:Y:S01]  /*1a60*/  @!P3 IMAD.IADD R13, R23, 0x1, R5 ;  /* 0x00000001170db824 */ /* 0x000fe200078e0205 */
[----:B------:R-:W-:Y:S01]  /*1a70*/  @!P3 SHF.R.S32.HI R3, RZ, 0x1f, R14 ;  /* 0x0000001fff03b819 */ /* 0x000fe2000001140e */
[----:B------:R-:W-:Y:S01]  /*1a80*/  @!P3 IMAD R6, R67, R14, RZ ;  /* 0x0000000e4306b224 */ /* 0x000fe200078e02ff */
[----:B------:R-:W-:Y:S01]  /*1a90*/  ISETP.NE.AND P0, PT, R4, RZ, PT ;  /* 0x000000ff0400720c */ /* 0x000fe20003f05270 */
[----:B------:R-:W-:Y:S01]  /*1aa0*/  IMAD.WIDE.U32 R22, R64, R9, R12 ;  /* 0x0000000940167225 */ /* 0x000fe200078e000c */
[----:B------:R-:W-:-:S02]  /*1ab0*/  @P2 IADD3 R2, R2, 0x1, RZ ;  /* 0x0000000102022810 */ /* 0x000fc40007ffe0ff */
[----:B------:R-:W-:Y:S01]  /*1ac0*/  SHF.R.S32.HI R5, RZ, 0x1f, R9 ;  /* 0x0000001fff057819 */ /* 0x000fe20000011409 */
[----:B------:R-:W-:Y:S02]  /*1ad0*/  @!P3 IMAD R3, R3, R66, R6 ;  /* 0x000000420303b224 */ /* 0x000fe400078e0206 */
[----:B------:R-:W-:Y:S01]  /*1ae0*/  @!P3 IMAD.WIDE.U32 R12, R66, R14, RZ ;  /* 0x0000000e420cb225 */ /* 0x000fe200078e00ff */
[----:B------:R-:W-:-:S03]  /*1af0*/  MOV R6, R2 ;  /* 0x0000000200067202 */ /* 0x000fc60000000f00 */
[----:B------:R-:W-:Y:S02]  /*1b00*/  IMAD R7, R65, R9, RZ ;  /* 0x0000000941077224 */ /* 0x000fe400078e02ff */
[----:B------:R-:W-:Y:S01]  /*1b10*/  @!P3 IMAD.IADD R13, R13, 0x1, R3 ;  /* 0x000000010d0db824 */ /* 0x000fe200078e0203 */
[----:B------:R-:W-:Y:S01]  /*1b20*/  @!P3 SHF.R.S32.HI R3, RZ, 0x1f, R8 ;  /* 0x0000001fff03b819 */ /* 0x000fe20000011408 */
[----:B------:R-:W-:Y:S02]  /*1b30*/  IMAD R7, R5, R64, R7 ;  /* 0x0000004005077224 */ /* 0x000fe400078e0207 */
[----:B------:R-:W-:Y:S01]  /*1b40*/  @!P3 IMAD R0, R21, R8, RZ ;  /* 0x000000081500b224 */ /* 0x000fe200078e02ff */
[----:B------:R-:W-:Y:S01]  /*1b50*/  @P3 IADD3 R14, R14, R15, RZ ;  /* 0x0000000f0e0e3210 */ /* 0x000fe20007ffe0ff */
[----:B------:R-:W-:Y:S01]  /*1b60*/  @!P1 IMAD.MOV R6, RZ, RZ, -R6 ;  /* 0x000000ffff069224 */ /* 0x000fe200078e0a06 */
[----:B------:R-:W-:Y:S01]  /*1b70*/  @!P0 LOP3.LUT R6, RZ, R4, RZ, 0x33, !PT ;  /* 0x00000004ff068212 */ /* 0x000fe200078e33ff */
[C---:B------:R-:W-:Y:S01]  /*1b80*/  @!P3 IMAD R0, R20.reuse, R3, R0 ;  /* 0x000000031400b224 */ /* 0x040fe200078e0200 */
[----:B------:R-:W-:Y:S01]  /*1b90*/  IADD3 R23, R23, R7, RZ ;  /* 0x0000000717177210 */ /* 0x000fe20007ffe0ff */
[----:B------:R-:W-:Y:S01]  /*1ba0*/  @!P3 IMAD.WIDE.U32 R20, R20, R8, R12 ;  /* 0x000000081414b225 */ /* 0x000fe200078e000c */
[----:B------:R-:W-:-:S03]  /*1bb0*/  SHF.R.S32.HI R13, RZ, 0x1f, R6 ;  /* 0x0000001fff0d7819 */ /* 0x000fc60000011406 */
[----:B------:R-:W-:Y:S02]  /*1bc0*/  @P3 IMAD R7, R67, R14, RZ ;  /* 0x0000000e43073224 */ /* 0x000fe400078e02ff */
[----:B------:R-:W-:Y:S02]  /*1bd0*/  IMAD R2, R19, R6, RZ ;  /* 0x0000000613027224 */ /* 0x000fe400078e02ff */
        /* <DEDUP_REMOVED lines=11> */
.L_x_1664:
[----:B-1----:R-:W-:Y:S05]  /*1c90*/  BSYNC B0 ;  /* 0x0000000000007941 */ /* 0x002fea0003800000 */
.L_x_1662:
        /* <DEDUP_REMOVED lines=12> */
[----:B------:R-:W-:Y:S01]  /*1d60*/  IMAD.IADD R71, R73, 0x1, -R6 ;  /* 0x0000000149477824 */ /* 0x000fe200078e0a06 */
[----:B------:R-:W-:-:S03]  /*1d70*/  SHF.R.S32.HI R188, RZ, 0x3, R188 ;  /* 0x00000003ffbc7819 */ /* 0x000fc600000114bc */
[----:B------:R-:W-:-:S05]  /*1d80*/  IMAD.SHL.U32 R18, R71, 0x8, RZ ;  /* 0x0000000847127824 */ /* 0x000fca00078e00ff */
[----:B------:R-:W-:Y:S02]  /*1d90*/  IADD3 R6, P0, R18, R4, RZ ;  /* 0x0000000412067210 */ /* 0x000fe40007f1e0ff */
[----:B------:R-:W-:Y:S01]  /*1da0*/  SHF.R.S32.HI R19, RZ, 0x1f, R18 ;  /* 0x0000001fff137819 */ /* 0x000fe20000011412 */
[----:B------:R-:W-:Y:S02]  /*1db0*/  IMAD.SHL.U32 R4, R188, 0x40, RZ ;  /* 0x00000040bc047824 */ /* 0x000fe400078e00ff */
[-C--:B------:R-:W-:Y:S02]  /*1dc0*/  IMAD R5, R5, R66.reuse, RZ ;  /* 0x0000004205057224 */ /* 0x080fe400078e02ff */
[----:B------:R-:W-:Y:S01]  /*1dd0*/  IMAD.X R7, R19, 0x1, R7, P0 ;  /* 0x0000000113077824 */ /* 0x000fe200000e0607 */
[----:B-1----:R-:W-:Y:S01]  /*1de0*/  LOP3.LUT R25, R4, 0x1c0, RZ, 0xc0, !PT ;  /* 0x000001c004197812 */ /* 0x002fe200078ec0ff */
[C---:B------:R-:W-:Y:S02]  /*1df0*/  IMAD R5, R0.reuse, R67, R5 ;  /* 0x0000004300057224 */ /* 0x040fe400078e0205 */
[----:B------:R-:W-:Y:S01]  /*1e00*/  IMAD.WIDE.U32 R28, R0, R66, R6 ;  /* 0x00000042001c7225 */ /* 0x000fe200078e0006 */
[----:B------:R-:W-:-:S02]  /*1e10*/  LOP3.LUT R7, R25, 0x38, R18, 0xf8, !PT ;  /* 0x0000003819077812 */ /* 0x000fc400078ef812 */
[----:B------:R-:W-:Y:S01]  /*1e20*/  SHF.R.U32.HI R180, RZ, 0x3, R25 ;  /* 0x00000003ffb47819 */ /* 0x000fe20000011619 */
[----:B------:R-:W-:Y:S01]  /*1e30*/  IMAD.IADD R25, R29, 0x1, R5 ;  /* 0x000000011d197824 */ /* 0x000fe200078e0205 */
[----:B------:R-:W-:Y:S01]  /*1e40*/  SHF.R.S32.HI R78, RZ, 0x1f, R235 ;  /* 0x0000001fff4e7819 */ /* 0x000fe200000114eb */
[----:B------:R-:W-:Y:S02]  /*1e50*/  IMAD R4, R27, R8, RZ ;  /* 0x000000081b047224 */ /* 0x000fe400078e02ff */
[----:B------:R-:W-:Y:S02]  /*1e60*/  IMAD.MOV.U32 R24, RZ, RZ, R28 ;  /* 0x000000ffff187224 */ /* 0x000fe400078e001c */
[-C--:B------:R-:W-:Y:S02]  /*1e70*/  IMAD R4, R13, R26.reuse, R4 ;  /* 0x0000001a0d047224 */ /* 0x080fe400078e0204 */
[----:B------:R-:W-:Y:S01]  /*1e80*/  IMAD.WIDE.U32 R24, R8, R26, R24 ;  /* 0x0000001a08187225 */ /* 0x000fe200078e0018 */
[----:B------:R-:W-:-:S02]  /*1e90*/  LOP3.LUT R180, R7, R180, RZ, 0x3c, !PT ;  /* 0x000000b407b47212 */ /* 0x000fc400078e3cff */
[CC--:B------:R-:W-:Y:S01]  /*1ea0*/  LEA.HI R7, R68.reuse, R73.reuse, RZ, 0x6 ;  /* 0x0000004944077211 */ /* 0x0c0fe200078f30ff */
[----:B------:R-:W-:Y:S01]  /*1eb0*/  IMAD.IADD R25, R25, 0x1, R4 ;  /* 0x0000000119197824 */ /* 0x000fe200078e0204 */
[----:B------:R-:W-:Y:S02]  /*1ec0*/  LEA.HI R72, R68, R73, RZ, 0x4 ;  /* 0x0000004944487211 */ /* 0x000fe400078f20ff */
[----:B------:R-:W-:Y:S02]  /*1ed0*/  SHF.L.U32 R7, R7, 0x3, RZ ;  /* 0x0000000307077819 */ /* 0x000fe400000006ff */
[----:B------:R-:W-:Y:S02]  /*1ee0*/  LOP3.LUT R74, R72, 0xfffffff0, RZ, 0xc0, !PT ;  /* 0xfffffff0484a7812 */ /* 0x000fe400078ec0ff */
[----:B------:R-:W-:Y:S02]  /*1ef0*/  LOP3.LUT R180, R180, 0xfffffe00, R7, 0xf8, !PT ;  /* 0xfffffe00b4b47812 */ /* 0x000fe400078ef807 */
[----:B------:R-:W-:-:S02]  /*1f00*/  SHF.R.S32.HI R7, RZ, 0x1f, R233 ;  /* 0x0000001fff077819 */ /* 0x000fc400000114e9 */
[----:B------:R-:W-:Y:S01]  /*1f10*/  SHF.R.S32.HI R189, RZ, 0x1f, R188 ;  /* 0x0000001fffbd7819 */ /* 0x000fe200000114bc */
[----:B------:R-:W-:Y:S02]  /*1f20*/  IMAD.IADD R74, R73, 0x1, -R74 ;  /* 0x00000001494a7824 */ /* 0x000fe400078e0a4a */
[----:B------:R-:W-:-:S03]  /*1f30*/  IMAD R149, R67, R188, RZ ;  /* 0x000000bc43957224 */ /* 0x000fc600078e02ff */
[----:B------:R-:W-:Y:S01]  /*1f40*/  SHF.R.S32.HI R75, RZ, 0x1f, R74 ;  /* 0x0000001fff4b7819 */ /* 0x000fe2000001144a */
[-C--:B------:R-:W-:Y:S02]  /*1f50*/  IMAD R149, R189, R66.reuse, R149 ;  /* 0x00000042bd957224 */ /* 0x080fe400078e0295 */
[----:B------:R-:W-:Y:S01]  /*1f60*/  IMAD.WIDE.U32 R24, R188, R66, R24 ;  /* 0x00000042bc187225 */ /* 0x000fe200078e0018 */
[----:B------:R-:W-:-:S03]  /*1f70*/  LEA.HI R75, R75, R74, RZ, 0x3 ;  /* 0x0000004a4b4b7211 */ /* 0x000fc600078f18ff */
[----:B------:R-:W-:Y:S02]  /*1f80*/  IMAD.IADD R149, R25, 0x1, R149 ;  /* 0x0000000119957824 */ /* 0x000fe400078e0295 */
[----:B------:R-:W-:Y:S01]  /*1f90*/  IMAD R187, R65, R188, RZ ;  /* 0x000000bc41bb7224 */ /* 0x000fe200078e02ff */
[----:B------:R-:W-:-:S03]  /*1fa0*/  LEA.HI R68, R68, R73, RZ, 0x5 ;  /* 0x0000004944447211 */ /* 0x000fc600078f28ff */
[----:B------:R-:W-:Y:S01]  /*1fb0*/  IMAD R187, R189, R64, R187 ;  /* 0x00000040bdbb7224 */ /* 0x000fe200078e02bb */
[----:B------:R-:W-:Y:S01]  /*1fc0*/  MOV R53, 0x20 ;  /* 0x0000002000357802 */ /* 0x000fe20000000f00 */
[----:B------:R-:W-:Y:S01]  /*1fd0*/  IMAD.MOV.U32 R55, RZ, RZ, 0x10 ;  /* 0x00000010ff377424 */ /* 0x000fe200078e00ff */
[----:B------:R-:W-:Y:S01]  /*1fe0*/  LOP3.LUT R76, R68, 0xffffffe0, RZ, 0xc0, !PT ;  /* 0xffffffe0444c7812 */ /* 0x000fe200078ec0ff */
[C---:B------:R-:W-:Y:S01]  /*1ff0*/  IMAD.SHL.U32 R225, R64.reuse, 0x10, RZ ;  /* 0x0000001040e17824 */ /* 0x040fe200078e00ff */
[----:B------:R-:W-:Y:S01]  /*2000*/  SHF.L.U64.HI R226, R64, 0x4, R65 ;  /* 0x0000000440e27819 */ /* 0x000fe20000010241 */
[C---:B------:R-:W-:Y:S01]  /*2010*/  IMAD.SHL.U32 R223, R66.reuse, 0x10, RZ ;  /* 0x0000001042df7824 */ /* 0x040fe200078e00ff */
[----:B------:R-:W-:Y:S01]  /*2020*/  SHF.L.U64.HI R224, R66, 0x4, R67 ;  /* 0x0000000442e07819 */ /* 0x000fe20000010243 */
[----:B------:R-:W-:Y:S01]  /*2030*/  IMAD.SHL.U32 R79, R71, 0x4, RZ ;  /* 0x00000004474f7824 */ /* 0x000fe200078e00ff */
[----:B------:R-:W-:Y:S02]  /*2040*/  SHF.R.S32.HI R72, RZ, 0x4, R72 ;  /* 0x00000004ff487819 */ /* 0x000fe40000011448 */
[----:B------:R-:W-:-:S02]  /*2050*/  SHF.R.S32.HI R68, RZ, 0x5, R68 ;  /* 0x00000005ff447819 */ /* 0x000fc40000011444 */
[----:B------:R-:W-:Y:S01]  /*2060*/  IADD3 R76, -R76, R73, RZ ;  /* 0x000000494c4c7210 */ /* 0x000fe20007ffe1ff */
[----:B--2---:R-:W-:-:S04]  /*2070*/  @P1 IMAD.WIDE.U32 R26, R196, R17, RZ ;  /* 0x00000011c41a1225 */ /* 0x004fc800078e00ff */
[----:B------:R-:W-:Y:S02]  /*2080*/  @P1 IMAD.MOV.U32 R0, RZ, RZ, R26 ;  /* 0x000000ffff001224 */ /* 0x000fe400078e001a */
[----:B---3--:R-:W-:-:S04]  /*2090*/  @!P1 IMAD R15, R15, R235, RZ ;  /* 0x000000eb0f0f9224 */ /* 0x008fc800078e02ff */
[C---:B------:R-:W-:Y:S02]  /*20a0*/  @!P1 IMAD R6, R14.reuse, R78, R15 ;  /* 0x0000004e0e069224 */ /* 0x040fe400078e020f */
[----:B------:R-:W-:-:S04]  /*20b0*/  @!P1 IMAD.WIDE.U32 R14, R14, R235, RZ ;  /* 0x000000eb0e0e9225 */ /* 0x000fc800078e00ff */
[----:B------:R-:W-:Y:S02]  /*20c0*/  @!P1 IMAD.MOV.U32 R0, RZ, RZ, R14 ;  /* 0x000000ffff009224 */ /* 0x000fe400078e000e */
[----:B------:R-:W-:Y:S01]  /*20d0*/  @P1 IMAD R5, R197, R17, RZ ;  /* 0x00000011c5051224 */ /* 0x000fe200078e02ff */
[C---:B------:R-:W-:Y:S02]  /*20e0*/  IADD3 R14, R18.reuse, 0x40, RZ ;  /* 0x00000040120e7810 */ /* 0x040fe40007ffe0ff */
[----:B------:R-:W-:Y:S01]  /*20f0*/  IADD3 R4, P0, R18, R0, RZ ;  /* 0x0000000012047210 */ /* 0x000fe20007f1e0ff */
[----:B------:R-:W-:Y:S02]  /*2100*/  @P1 IMAD.IADD R5, R27, 0x1, R5 ;  /* 0x000000011b051824 */ /* 0x000fe400078e0205 */
[----:B------:R-:W-:Y:S02]  /*2110*/  @!P1 IMAD.IADD R5, R15, 0x1, R6 ;  /* 0x000000010f059824 */ /* 0x000fe400078e0206 */
[----:B----4-:R-:W-:-:S02]  /*2120*/  IMAD R0, R23, R233, RZ ;  /* 0x000000e917007224 */ /* 0x010fc400078e02ff */
[----:B------:R-:W-:Y:S01]  /*2130*/  IMAD.X R5, R19, 0x1, R5, P0 ;  /* 0x0000000113057824 */ /* 0x000fe200000e0605 */
[----:B------:R-:W-:Y:S01]  /*2140*/  ISETP.GE.AND P0, PT, R14, R81, PT ;  /* 0x000000510e00720c */ /* 0x000fe20003f06270 */
[----:B------:R-:W-:Y:S01]  /*2150*/  IMAD R0, R22, R7, R0 ;  /* 0x0000000716007224 */ /* 0x000fe200078e0200 */
[----:B------:R-:W-:Y:S01]  /*2160*/  ISETP.GE.AND P1, PT, R18, R81, PT ;  /* 0x000000511200720c */ /* 0x000fe20003f26270 */
[----:B------:R-:W-:Y:S01]  /*2170*/  IMAD.WIDE.U32 R192, R233, R22, R4 ;  /* 0x00000016e9c07225 */ /* 0x000fe200078e0004 */
[----:B------:R-:W-:-:S03]  /*2180*/  SEL R77, RZ, 0xffffffff, P0 ;  /* 0xffffffffff4d7807 */ /* 0x000fc60000000000 */
[----:B------:R-:W-:-:S04]  /*2190*/  IMAD.WIDE R4, R231, 0x40, R188 ;  /* 0x00000040e7047825 */ /* 0x000fc800078e02bc */
[----:B------:R-:W-:Y:S01]  /*21a0*/  IMAD.IADD R193, R193, 0x1, R0 ;  /* 0x00000001c1c17824 */ /* 0x000fe200078e0200 */
[----:B------:R-:W-:Y:S01]  /*21b0*/  SEL R0, RZ, 0x1, P1 ;  /* 0x00000001ff007807 */ /* 0x000fe20000800000 */
[----:B------:R-:W-:Y:S02]  /*21c0*/  IMAD.SHL.U32 R77, R77, 0x2, RZ ;  /* 0x000000024d4d7824 */ /* 0x000fe400078e00ff */
[----:B------:R-:W-:Y:S01]  /*21d0*/  IMAD R195, R5, R196, RZ ;  /* 0x000000c405c37224 */ /* 0x000fe200078e02ff */
[----:B------:R-:W-:Y:S02]  /*21e0*/  SHF.R.S32.HI R5, RZ, 0x1f, R80 ;  /* 0x0000001fff057819 */ /* 0x000fe40000011450 */
[----:B------:R-:W-:Y:S02]  /*21f0*/  LOP3.LUT R77, R77, 0x2, R0, 0xe2, !PT ;  /* 0x000000024d4d7812 */ /* 0x000fe400078ee200 */
[----:B------:R-:W-:Y:S02]  /*2200*/  LEA.HI R0, R5, R80, RZ, 0x7 ;  /* 0x0000005005007211 */ /* 0x000fe400078f38ff */
[----:B------:R-:W-:-:S02]  /*2210*/  LEA R148, P0, R24, R20, 0x1 ;  /* 0x0000001418947211 */ /* 0x000fc400078008ff */
[----:B------:R-:W-:Y:S02]  /*2220*/  LOP3.LUT R15, R75, 0xfffffff8, RZ, 0xc0, !PT ;  /* 0xfffffff84b0f7812 */ /* 0x000fe400078ec0ff */
[----:B------:R-:W-:Y:S02]  /*2230*/  SHF.R.S32.HI R0, RZ, 0x7, R0 ;  /* 0x00000007ff007819 */ /* 0x000fe40000011400 */
[----:B------:R-:W-:Y:S02]  /*2240*/  LEA.HI.X R149, R24, R21, R149, 0x1, P0 ;  /* 0x0000001518957211 */ /* 0x000fe400000f0c95 */
[----:B------:R-:W-:Y:S02]  /*2250*/  IADD3 R74, R74, -R15, RZ ;  /* 0x8000000f4a4a7210 */ /* 0x000fe40007ffe0ff */
[----:B------:R-:W-:Y:S02]  /*2260*/  IADD3 R184, P0, R18, R2, RZ ;  /* 0x0000000212b87210 */ /* 0x000fe40007f1e0ff */
[----:B------:R-:W-:-:S02]  /*2270*/  IMNMX R99, R227, R0, !PT ;  /* 0x00000000e3637217 */ /* 0x000fc40007800200 */
[----:B------:R-:W-:Y:S02]  /*2280*/  R2P PR, R74, 0x6 ;  /* 0x000000064a007804 */ /* 0x000fe40000000000 */
[----:B------:R-:W-:Y:S01]  /*2290*/  ISETP.GT.AND P3, PT, R54, R99, PT ;  /* 0x000000633600720c */ /* 0x000fe20003f64270 */
[----:B------:R-:W-:-:S04]  /*22a0*/  IMAD.X R185, R19, 0x1, R3, P0 ;  /* 0x0000000113b97824 */ /* 0x000fc800000e0603 */
[----:B------:R-:W-:-:S04]  /*22b0*/  IMAD.WIDE.U32 R184, R188, R64, R184 ;  /* 0x00000040bcb87225 */ /* 0x000fc800078e00b8 */
[----:B------:R-:W-:Y:S01]  /*22c0*/  IMAD.IADD R187, R185, 0x1, R187 ;  /* 0x00000001b9bb7824 */ /* 0x000fe200078e02bb */
[----:B------:R-:W-:Y:S01]  /*22d0*/  LEA R228, P0, R184, R190, 0x1 ;  /* 0x000000beb8e47211 */ /* 0x000fe200078008ff */
        /* <DEDUP_REMOVED lines=11> */
[----:B------:R-:W4:Y:S04]  /*2390*/  LD.E.64 R244, [R10.64+0x128] ;  /* 0x000128060af47980 */ /* 0x000f28000c101b00 */
[----:B------:R-:W4:Y:S04]  /*23a0*/  LD.E.64 R26, [R10.64+0x140] ;  /* 0x000140060a1a7980 */ /* 0x000f28000c101b00 */
[----:B------:R-:W4:Y:S04]  /*23b0*/  LD.E.64 R24, [R10.64+0x138] ;  /* 0x000138060a187980 */ /* 0x000f28000c101b00 */
[----:B------:R-:W4:Y:S04]  /*23c0*/  LD.E R12, [R10.64+0xd0] ;  /* 0x0000d0060a0c7980 */ /* 0x000f28000c101900 */
[----:B------:R-:W4:Y:S04]  /*23d0*/  LD.E.64 R20, [R10.64+0x108] ;  /* 0x000108060a147980 */ /* 0x000f28000c101b00 */
[----:B------:R-:W4:Y:S04]  /*23e0*/  LD.E.64 R22, [R10.64+0x110] ;  /* 0x000110060a167980 */ /* 0x000f28000c101b00 */
[----:B------:R-:W4:Y:S04]  /*23f0*/  LD.E.64 R6, [R10.64+0x150] ;  /* 0x000150060a067980 */ /* 0x000f28000c101b00 */
[----:B------:R-:W4:Y:S01]  /*2400*/  LD.E.64 R4, [R10.64+0x148] ;  /* 0x000148060a047980 */ /* 0x000f22000c101b00 */
[----:B------:R-:W-:Y:S01]  /*2410*/  SHF.R.S32.HI R15, RZ, 0x1f, R80 ;  /* 0x0000001fff0f7819 */ /* 0x000fe20000011450 */
[----:B-----5:R-:W-:-:S02]  /*2420*/  IMAD.IADD R16, R16, 0x1, R9 ;  /* 0x0000000110107824 */ /* 0x020fc400078e0209 */
[C---:B------:R-:W-:Y:S01]  /*2430*/  IMAD.SHL.U32 R93, R64.reuse, 0x40, RZ ;  /* 0x00000040405d7824 */ /* 0x040fe200078e00ff */
[----:B------:R-:W-:Y:S01]  /*2440*/  SHF.L.U64.HI R94, R64, 0x6, R65 ;  /* 0x00000006405e7819 */ /* 0x000fe20000010241 */
[----:B------:R-:W-:-:S04]  /*2450*/  IMAD.WIDE.U32 R200, R66, 0xe0, RZ ;  /* 0x000000e042c87825 */ /* 0x000fc800078e00ff */
[C---:B------:R-:W-:Y:S01]  /*2460*/  IMAD.WIDE.U32 R204, R66.reuse, 0xa0, RZ ;  /* 0x000000a042cc7825 */ /* 0x040fe200078e00ff */
[----:B------:R-:W-:Y:S02]  /*2470*/  LOP3.LUT R177, R77, 0xffff, RZ, 0xc0, !PT ;  /* 0x0000ffff4db17812 */ /* 0x000fe400078ec0ff */
[C-C-:B------:R-:W-:Y:S01]  /*2480*/  SHF.L.U64.HI R89, R66.reuse, 0x5, R67.reuse ;  /* 0x0000000542597819 */ /* 0x140fe20000010243 */
[----:B------:R-:W-:Y:S01]  /*2490*/  IMAD R91, R65, 0x30, RZ ;  /* 0x00000030415b7824 */ /* 0x000fe200078e02ff */
[C---:B------:R-:W-:Y:S01]  /*24a0*/  SHF.L.U64.HI R86, R66.reuse, 0x6, R67 ;  /* 0x0000000642567819 */ /* 0x040fe20000010243 */
[C---:B------:R-:W-:Y:S01]  /*24b0*/  IMAD.SHL.U32 R88, R66.reuse, 0x20, RZ ;  /* 0x0000002042587824 */ /* 0x040fe200078e00ff */
[C---:B------:R-:W-:Y:S01]  /*24c0*/  SHF.L.U32 R85, R66.reuse, 0x6, RZ ;  /* 0x0000000642557819 */ /* 0x040fe200000006ff */
[----:B------:R-:W-:Y:S02]  /*24d0*/  IMAD R87, R67, 0x60, RZ ;  /* 0x0000006043577824 */ /* 0x000fe400078e02ff */
[----:B------:R-:W-:Y:S01]  /*24e0*/  IMAD.WIDE.U32 R206, R66, 0x60, RZ ;  /* 0x0000006042ce7825 */ /* 0x000fe200078e00ff */
[----:B------:R-:W-:-:S03]  /*24f0*/  LOP3.LUT R179, R177, 0x1, RZ, 0xc0, !PT ;  /* 0x00000001b1b37812 */ /* 0x000fc600078ec0ff */
[----:B------:R-:W-:Y:S02]  /*2500*/  IMAD R83, R67, 0xc0, RZ ;  /* 0x000000c043537824 */ /* 0x000fe400078e02ff */
[----:B------:R-:W-:Y:S01]  /*2510*/  IMAD.WIDE.U32 R202, R66, 0xc0, RZ ;  /* 0x000000c042ca7825 */ /* 0x000fe200078e00ff */
[----:B------:R-:W-:Y:S02]  /*2520*/  SHF.L.U64.HI R89, R88, 0x1, R89 ;  /* 0x0000000158597819 */ /* 0x000fe40000010259 */
[C---:B------:R-:W-:Y:S01]  /*2530*/  SHF.L.U64.HI R86, R85.reuse, 0x1, R86 ;  /* 0x0000000155567819 */ /* 0x040fe20000010256 */
[----:B------:R-:W-:Y:S01]  /*2540*/  IMAD.SHL.U32 R97, R64, 0x20, RZ ;  /* 0x0000002040617824 */ /* 0x000fe200078e00ff */
[C---:B------:R-:W-:Y:S01]  /*2550*/  IADD3 R178, R188.reuse, 0x10, RZ ;  /* 0x00000010bcb27810 */ /* 0x040fe20007ffe0ff */
[----:B------:R-:W-:Y:S01]  /*2560*/  IMAD.MOV.U32 R139, RZ, RZ, R229 ;  /* 0x000000ffff8b7224 */ /* 0x000fe200078e00e5 */
[C---:B------:R-:W-:Y:S01]  /*2570*/  IADD3 R176, R188.reuse, 0x20, RZ ;  /* 0x00000020bcb07810 */ /* 0x040fe20007ffe0ff */
[----:B------:R-:W-:Y:S01]  /*2580*/  IMAD.MOV.U32 R140, RZ, RZ, R148 ;  /* 0x000000ffff8c7224 */ /* 0x000fe200078e0094 */
[----:B------:R-:W-:Y:S01]  /*2590*/  IADD3 R175, R188, 0x30, RZ ;  /* 0x00000030bcaf7810 */ /* 0x000fe20007ffe0ff */
[----:B------:R-:W-:Y:S01]  /*25a0*/  IMAD.SHL.U32 R88, R88, 0x2, RZ ;  /* 0x0000000258587824 */ /* 0x000fe200078e00ff */
[C---:B------:R-:W-:Y:S01]  /*25b0*/  IADD3 R174, R188.reuse, 0x40, RZ ;  /* 0x00000040bcae7810 */ /* 0x040fe20007ffe0ff */
[----:B------:R-:W-:Y:S01]  /*25c0*/  IMAD.SHL.U32 R85, R85, 0x2, RZ ;  /* 0x0000000255557824 */ /* 0x000fe200078e00ff */
[C---:B------:R-:W-:Y:S01]  /*25d0*/  IADD3 R173, R188.reuse, 0x50, RZ ;  /* 0x00000050bcad7810 */ /* 0x040fe20007ffe0ff */
[----:B------:R-:W-:Y:S01]  /*25e0*/  IMAD.IADD R83, R203, 0x1, R83 ;  /* 0x00000001cb537824 */ /* 0x000fe200078e0253 */
[----:B------:R-:W-:-:S02]  /*25f0*/  IADD3 R172, R188, 0x60, RZ ;  /* 0x00000060bcac7810 */ /* 0x000fc40007ffe0ff */
[----:B------:R-:W-:Y:S02]  /*2600*/  IADD3 R170, R188, 0x70, RZ ;  /* 0x00000070bcaa7810 */ /* 0x000fe40007ffe0ff */
[----:B------:R-:W-:Y:S02]  /*2610*/  SHF.L.U64.HI R98, R64, 0x5, R65 ;  /* 0x0000000540627819 */ /* 0x000fe40000010241 */
[----:B------:R-:W-:Y:S02]  /*2620*/  MOV R138, R228 ;  /* 0x000000e4008a7202 */ /* 0x000fe40000000f00 */
[----:B------:R-:W-:Y:S02]  /*2630*/  MOV R141, R149 ;  /* 0x00000095008d7202 */ /* 0x000fe40000000f00 */
[----:B------:R-:W-:Y:S02]  /*2640*/  LOP3.LUT R177, R177, 0x2, RZ, 0xc0, !PT ;  /* 0x00000002b1b17812 */ /* 0x000fe400078ec0ff */
[----:B------:R-:W-:Y:S01]  /*2650*/  IADD3 R87, R207, R87, RZ ;  /* 0x00000057cf577210 */ /* 0x000fe20007ffe0ff */
[----:B--2---:R-:W-:-:S04]  /*2660*/  IMAD R3, R31, R235, RZ ;  /* 0x000000eb1f037224 */ /* 0x004fc800078e02ff */
[----:B------:R-:W-:Y:S02]  /*2670*/  IMAD R0, R30, R78, R3 ;  /* 0x0000004e1e007224 */ /* 0x000fe400078e0203 */
[----:B------:R-:W-:-:S04]  /*2680*/  IMAD.WIDE.U32 R30, R235, R30, R18 ;  /* 0x0000001eeb1e7225 */ /* 0x000fc800078e0012 */
[----:B---3--:R-:W-:Y:S02]  /*2690*/  IMAD R3, R33, R235, RZ ;  /* 0x000000eb21037224 */ /* 0x008fe400078e02ff */
[----:B------:R-:W-:Y:S02]  /*26a0*/  IMAD.IADD R31, R31, 0x1, R0 ;  /* 0x000000011f1f7824 */ /* 0x000fe400078e0200 */
[----:B------:R-:W-:-:S04]  /*26b0*/  IMAD.WIDE.U32 R28, R235, R32, R18 ;  /* 0x00000020eb1c7225 */ /* 0x000fc800078e0012 */
[----:B------:R-:W-:Y:S01]  /*26c0*/  IMAD R0, R32, R78, R3 ;  /* 0x0000004e20007224 */ /* 0x000fe200078e0203 */
[----:B------:R-:W-:Y:S01]  /*26d0*/  SHF.R.S32.HI R3, RZ, 0x1f, R9 ;  /* 0x0000001fff037819 */ /* 0x000fe20000011409 */
[-C--:B----4-:R-:W-:Y:S02]  /*26e0*/  IMAD R2, R215, R9.reuse, RZ ;  /* 0x00000009d7027224 */ /* 0x090fe400078e02ff */
[----:B------:R-:W-:Y:S02]  /*26f0*/  IMAD.IADD R29, R29, 0x1, R0 ;  /* 0x000000011d1d7824 */ /* 0x000fe400078e0200 */
[----:B------:R-:W-:Y:S02]  /*2700*/  IMAD R0, R245, R9, RZ ;  /* 0x00000009f5007224 */ /* 0x000fe400078e02ff */
[C---:B------:R-:W-:Y:S02]  /*2710*/  IMAD R2, R214.reuse, R3, R2 ;  /* 0x00000003d6027224 */ /* 0x040fe400078e0202 */
[----:B------:R-:W-:-:S04]  /*2720*/  IMAD.WIDE.U32 R30, R214, R9, R30 ;  /* 0x00000009d61e7225 */ /* 0x000fc800078e001e */
[C---:B------:R-:W-:Y:S02]  /*2730*/  IMAD R0, R244.reuse, R3, R0 ;  /* 0x00000003f4007224 */ /* 0x040fe400078e0200 */
[----:B------:R-:W-:Y:S01]  /*2740*/  IMAD.WIDE.U32 R28, R244, R9, R28 ;  /* 0x00000009f41c7225 */ /* 0x000fe200078e001c */
[----:B------:R-:W-:-:S03]  /*2750*/  IADD3 R31, R31, R2, RZ ;  /* 0x000000021f1f7210 */ /* 0x000fc60007ffe0ff */
[----:B------:R-:W-:Y:S02]  /*2760*/  IMAD.IADD R29, R29, 0x1, R0 ;  /* 0x000000011d1d7824 */ /* 0x000fe400078e0200 */
[-C--:B------:R-:W-:Y:S02]  /*2770*/  IMAD R2, R27, R8.reuse, RZ ;  /* 0x000000081b027224 */ /* 0x080fe400078e02ff */
[----:B------:R-:W-:Y:S01]  /*2780*/  IMAD R0, R25, R8, RZ ;  /* 0x0000000819007224 */ /* 0x000fe200078e02ff */
[----:B------:R-:W-:Y:S01]  /*2790*/  IADD3 R3, P0, -R80, R188, RZ ;  /* 0x000000bc50037210 */ /* 0x000fe20007f1e1ff */
[-C--:B------:R-:W-:Y:S02]  /*27a0*/  IMAD R2, R26, R13.reuse, R2 ;  /* 0x0000000d1a027224 */ /* 0x080fe400078e0202 */
[----:B------:R-:W-:Y:S01]  /*27b0*/  IMAD R0, R24, R13, R0 ;  /* 0x0000000d18007224 */ /* 0x000fe200078e0200 */
[----:B------:R-:W-:Y:S01]  /*27c0*/  LEA.HI R161, R12, R12, RZ, 0x1 ;  /* 0x0000000c0ca17211 */ /* 0x000fe200078f08ff */
[----:B------:R-:W-:-:S04]  /*27d0*/  IMAD.WIDE.U32 R26, R26, R8, R30 ;  /* 0x000000081a1a7225 */ /* 0x000fc800078e001e */
[----:B------:R-:W-:Y:S01]  /*27e0*/  IMAD.WIDE.U32 R24, R24, R8, R28 ;  /* 0x0000000818187225 */ /* 0x000fe200078e001c */
[----:B------:R-:W-:-:S03]  /*27f0*/  IADD3 R27, R27, R2, RZ ;  /* 0x000000021b1b7210 */ /* 0x000fc60007ffe0ff */
[----:B------:R-:W-:Y:S01]  /*2800*/  IMAD.X R15, R189, 0x1, ~R15, P0 ;  /* 0x00000001bd0f7824 */ /* 0x000fe200000e0e0f */
[----:B------:R-:W-:Y:S01]  /*2810*/  SHF.R.S32.HI R161, RZ, 0x1, R161 ;  /* 0x00000001ffa17819 */ /* 0x000fe200000114a1 */
[----:B------:R-:W-:Y:S01]  /*2820*/  IMAD.IADD R13, R25, 0x1, R0 ;  /* 0x00000001190d7824 */ /* 0x000fe200078e0200 */
[----:B------:R-:W-:Y:S01]  /*2830*/  MOV R12, R24 ;  /* 0x00000018000c7202 */ /* 0x000fe20000000f00 */
[C---:B------:R-:W-:Y:S02]  /*2840*/  IMAD R131, R15.reuse, R214, RZ ;  /* 0x000000d60f837224 */ /* 0x040fe400078e02ff */
[----:B------:R-:W-:Y:S02]  /*2850*/  IMAD R133, R15, R244, RZ ;  /* 0x000000f40f857224 */ /* 0x000fe400078e02ff */
[----:B------:R-:W-:Y:S02]  /*2860*/  IMAD R131, R215, R3, R131 ;  /* 0x00000003d7837224 */ /* 0x000fe400078e0283 */
[----:B------:R-:W-:-:S02]  /*2870*/  IMAD R137, R161, R16, RZ ;  /* 0x00000010a1897224 */ /* 0x000fc400078e02ff */
[----:B------:R-:W-:Y:S02]  /*2880*/  IMAD R2, R188, R161, R79 ;  /* 0x000000a1bc027224 */ /* 0x000fe400078e024f */
[----:B------:R-:W-:-:S04]  /*2890*/  IMAD.WIDE.U32 R8, R214, R3, R26 ;  /* 0x00000003d6087225 */ /* 0x000fc800078e001a */
[-C--:B------:R-:W-:Y:S02]  /*28a0*/  IMAD R133, R245, R3.reuse, R133 ;  /* 0x00000003f5857224 */ /* 0x080fe400078e0285 */
[----:B------:R-:W-:-:S04]  /*28b0*/  IMAD.WIDE.U32 R12, R244, R3, R12 ;  /* 0x00000003f40c7225 */ /* 0x000fc800078e000c */
[----:B------:R-:W-:Y:S01]  /*28c0*/  IMAD.IADD R131, R9, 0x1, R131 ;  /* 0x0000000109837824 */ /* 0x000fe200078e0283 */
[----:B------:R-:W-:Y:S02]  /*28d0*/  IADD3 R133, R13, R133, RZ ;  /* 0x000000850d857210 */ /* 0x000fe40007ffe0ff */
[C---:B------:R-:W-:Y:S02]  /*28e0*/  LEA R132, P0, R12.reuse, R20, 0x1 ;  /* 0x000000140c847211 */ /* 0x040fe400078008ff */
[----:B------:R-:W-:Y:S02]  /*28f0*/  IADD3 R9, P3, R137, R2, RZ ;  /* 0x0000000289097210 */ /* 0x000fe40007f7e0ff */
[----:B------:R-:W-:Y:S02]  /*2900*/  SHF.R.S32.HI R0, RZ, 0x1f, R137 ;  /* 0x0000001fff007819 */ /* 0x000fe40000011489 */
[----:B------:R-:W-:Y:S01]  /*2910*/  LEA.HI.X R133, R12, R21, R133, 0x1, P0 ;  /* 0x000000150c857211 */ /* 0x000fe200000f0c85 */
[----:B------:R-:W-:Y:S01]  /*2920*/  IMAD.SHL.U32 R12, R9, 0x2, RZ ;  /* 0x00000002090c7824 */ /* 0x000fe200078e00ff */
[----:B------:R-:W-:Y:S01]  /*2930*/  LEA R130, P1, R8, R22, 0x1 ;  /* 0x0000001608827211 */ /* 0x000fe200078208ff */
[----:B------:R-:W-:Y:S01]  /*2940*/  IMAD.IADD R3, R79, 0x1, R2 ;  /* 0x000000014f037824 */ /* 0x000fe200078e0202 */
[----:B------:R-:W-:-:S02]  /*2950*/  LEA.HI.X.SX32 R2, R2, R0, 0x1, P3 ;  /* 0x0000000002027211 */ /* 0x000fc400018f0eff */
[----:B------:R-:W-:Y:S02]  /*2960*/  LEA.HI.X R131, R8, R23, R131, 0x1, P1 ;  /* 0x0000001708837211 */ /* 0x000fe400008f0c83 */
[-C--:B------:R-:W-:Y:S02]  /*2970*/  IADD3 R56, P1, R6, R12.reuse, RZ ;  /* 0x0000000c06387210 */ /* 0x080fe40007f3e0ff */
[----:B------:R-:W-:Y:S02]  /*2980*/  SHF.L.U64.HI R9, R9, 0x1, R2 ;  /* 0x0000000109097819 */ /* 0x000fe40000010202 */
[----:B------:R-:W-:Y:S01]  /*2990*/  IADD3 R12, P0, R4, R12, RZ ;  /* 0x0000000c040c7210 */ /* 0x000fe20007f1e0ff */
[----:B------:R-:W-:Y:S01]  /*29a0*/  IMAD.SHL.U32 R181, R161, 0x10, RZ ;  /* 0x00000010a1b57824 */ /* 0x000fe200078e00ff */
[----:B------:R-:W-:-:S03]  /*29b0*/  IADD3.X R57, R7, R9, RZ, P1, !PT ;  /* 0x0000000907397210 */ /* 0x000fc60000ffe4ff */
[----:B------:R-:W-:Y:S01]  /*29c0*/  IMAD.X R9, R5, 0x1, R9, P0 ;  /* 0x0000000105097824 */ /* 0x000fe200000e0609 */
[----:B------:R-:W-:Y:S02]  /*29d0*/  IADD3 R96, P0, R225, 0x40, RZ ;  /* 0x00000040e1607810 */ /* 0x000fe40007f1e0ff */
[----:B------:R-:W-:Y:S02]  /*29e0*/  IADD3 R168, R181, 0x40, RZ ;  /* 0x00000040b5a87810 */ /* 0x000fe40007ffe0ff */
[----:B------:R-:W-:Y:S01]  /*29f0*/  IADD3 R242, P1, R96, R225, RZ ;  /* 0x000000e160f27210 */ /* 0x000fe20007f3e0ff */
[--C-:B------:R-:W-:Y:S01]  /*2a00*/  IMAD.X R95, RZ, RZ, R226.reuse, P0 ;  /* 0x000000ffff5f7224 */ /* 0x100fe200000e06e2 */
[----:B------:R-:W-:Y:S01]  /*2a10*/  IADD3 R137, P2, R137, R3, RZ ;  /* 0x0000000389897210 */ /* 0x000fe20007f5e0ff */
[----:B------:R-:W-:Y:S01]  /*2a20*/  IMAD.SHL.U32 R101, R244, 0x10, RZ ;  /* 0x00000010f4657824 */ /* 0x000fe200078e00ff */
[----:B------:R-:W-:Y:S02]  /*2a30*/  IADD3 R238, P0, R93, 0x40, RZ ;  /* 0x000000405dee7810 */ /* 0x000fe40007f1e0ff */
[----:B------:R-:W-:Y:S01]  /*2a40*/  IADD3 R166, R181, R168, RZ ;  /* 0x000000a8b5a67210 */ /* 0x000fe20007ffe0ff */
[----:B------:R-:W-:Y:S01]  /*2a50*/  IMAD.X R243, R95, 0x1, R226, P1 ;  /* 0x000000015ff37824 */ /* 0x000fe200008e06e2 */
[----:B------:R-:W-:Y:S01]  /*2a60*/  IADD3 R240, P1, R242, R225, RZ ;  /* 0x000000e1f2f07210 */ /* 0x000fe20007f3e0ff */
[----:B------:R-:W-:Y:S01]  /*2a70*/  IMAD.SHL.U32 R136, R137, 0x2, RZ ;  /* 0x0000000289887824 */ /* 0x000fe200078e00ff */
[----:B------:R-:W-:Y:S01]  /*2a80*/  IADD3.X R239, RZ, R94, RZ, P0, !PT ;  /* 0x0000005effef7210 */ /* 0x000fe200007fe4ff */
[----:B------:R-:W-:Y:S01]  /*2a90*/  IMAD.IADD R164, R181, 0x1, R166 ;  /* 0x00000001b5a47824 */ /* 0x000fe200078e02a6 */
[----:B------:R-:W-:-:S02]  /*2aa0*/  LEA.HI.X.SX32 R0, R3, R0, 0x1, P2 ;  /* 0x0000000003007211 */ /* 0x000fc400010f0eff */
[C---:B------:R-:W-:Y:S02]  /*2ab0*/  SHF.L.U64.HI R100, R244.reuse, 0x4, R245 ;  /* 0x00000004f4647819 */ /* 0x040fe400000102f5 */
[----:B------:R-:W-:Y:S02]  /*2ac0*/  IADD3 R102, P0, R101, 0x40, RZ ;  /* 0x0000004065667810 */ /* 0x000fe40007f1e0ff */
[----:B------:R-:W-:Y:S01]  /*2ad0*/  SHF.L.U32 R109, R244, 0x5, RZ ;  /* 0x00000005f46d7819 */ /* 0x000fe200000006ff */
[----:B------:R-:W-:Y:S01]  /*2ae0*/  IMAD.X R241, R243, 0x1, R226, P1 ;  /* 0x00000001f3f17824 */ /* 0x000fe200008e06e2 */
[----:B------:R-:W-:Y:S01]  /*2af0*/  SHF.L.U64.HI R137, R137, 0x1, R0 ;  /* 0x0000000189897819 */ /* 0x000fe20000010200 */
[----:B------:R-:W-:Y:S01]  /*2b00*/  IMAD.IADD R162, R181, 0x1, R164 ;  /* 0x00000001b5a27824 */ /* 0x000fe200078e02a4 */
[----:B------:R-:W-:Y:S02]  /*2b10*/  IADD3 R134, P3, R6, R136, RZ ;  /* 0x0000008806867210 */ /* 0x000fe40007f7e0ff */
[----:B------:R-:W-:-:S02]  /*2b20*/  IADD3.X R103, RZ, R100, RZ, P0, !PT ;  /* 0x00000064ff677210 */ /* 0x000fc400007fe4ff */
[----:B------:R-:W-:Y:S02]  /*2b30*/  SHF.L.U64.HI R108, R244, 0x5, R245 ;  /* 0x00000005f46c7819 */ /* 0x000fe400000102f5 */
[----:B------:R-:W-:Y:S02]  /*2b40*/  IADD3 R105, P1, R102, R101, RZ ;  /* 0x0000006566697210 */ /* 0x000fe40007f3e0ff */
[----:B------:R-:W-:Y:S02]  /*2b50*/  IADD3 R110, P0, R109, R102, RZ ;  /* 0x000000666d6e7210 */ /* 0x000fe40007f1e0ff */
[----:B------:R-:W-:Y:S01]  /*2b60*/  IADD3 R136, P2, R4, R136, RZ ;  /* 0x0000008804887210 */ /* 0x000fe20007f5e0ff */
[----:B------:R-:W-:Y:S02]  /*2b70*/  IMAD.IADD R160, R181, 0x1, R162 ;  /* 0x00000001b5a07824 */ /* 0x000fe400078e02a2 */
[----:B------:R-:W-:Y:S01]  /*2b80*/  IMAD.X R135, R7, 0x1, R137, P3 ;  /* 0x0000000107877824 */ /* 0x000fe200018e0689 */
[----:B------:R-:W-:Y:S01]  /*2b90*/  IADD3.X R137, R5, R137, RZ, P2, !PT ;  /* 0x0000008905897210 */ /* 0x000fe200017fe4ff */
[----:B------:R-:W-:-:S02]  /*2ba0*/  IMAD R3, R67, 0xe0, RZ ;  /* 0x000000e043037824 */ /* 0x000fc400078e02ff */
[----:B------:R-:W-:Y:S01]  /*2bb0*/  IMAD.X R104, R103, 0x1, R100, P1 ;  /* 0x0000000167687824 */ /* 0x000fe200008e0664 */
[----:B------:R-:W-:Y:S01]  /*2bc0*/  IADD3 R112, P1, R109, R105, RZ ;  /* 0x000000696d707210 */ /* 0x000fe20007f3e0ff */
[----:B------:R-:W-:Y:S01]  /*2bd0*/  IMAD.X R111, R108, 0x1, R103, P0 ;  /* 0x000000016c6f7824 */ /* 0x000fe200000e0667 */
[----:B------:R-:W-:Y:S01]  /*2be0*/  IADD3 R114, P0, R110, R109, RZ ;  /* 0x0000006d6e727210 */ /* 0x000fe20007f1e0ff */
[----:B------:R-:W-:Y:S01]  /*2bf0*/  IMAD R5, R67, 0xa0, RZ ;  /* 0x000000a043057824 */ /* 0x000fe200078e02ff */
[----:B------:R-:W-:Y:S01]  /*2c00*/  IADD3 R159, R181, R160, RZ ;  /* 0x000000a0b59f7210 */ /* 0x000fe20007ffe0ff */
[C---:B------:R-:W-:Y:S01]  /*2c10*/  IMAD.SHL.U32 R121, R214.reuse, 0x10, RZ ;  /* 0x00000010d6797824 */ /* 0x040fe200078e00ff */
[----:B------:R-:W-:Y:S01]  /*2c20*/  IADD3 R82, R201, R3, RZ ;  /* 0x00000003c9527210 */ /* 0x000fe20007ffe0ff */
[----:B------:R-:W-:Y:S01]  /*2c30*/  IMAD.IADD R84, R205, 0x1, R5 ;  /* 0x00000001cd547824 */ /* 0x000fe200078e0205 */
[C---:B------:R-:W-:Y:S01]  /*2c40*/  SHF.L.U32 R167, R161.reuse, 0x6, RZ ;  /* 0x00000006a1a77819 */ /* 0x040fe200000006ff */
[----:B------:R-:W-:Y:S01]  /*2c50*/  IMAD.SHL.U32 R126, R214, 0x40, RZ ;  /* 0x00000040d67e7824 */ /* 0x000fe200078e00ff */
[----:B------:R-:W-:Y:S01]  /*2c60*/  IADD3.X R113, R108, R104, RZ, P1, !PT ;  /* 0x000000686c717210 */ /* 0x000fe20000ffe4ff */
[----:B------:R-:W-:Y:S01]  /*2c70*/  IMAD.SHL.U32 R171, R161, 0x20, RZ ;  /* 0x00000020a1ab7824 */ /* 0x000fe200078e00ff */
[----:B------:R-:W-:Y:S01]  /*2c80*/  IADD3.X R115, R111, R108, RZ, P0, !PT ;  /* 0x0000006c6f737210 */ /* 0x000fe200007fe4ff */
[C---:B------:R-:W-:Y:S01]  /*2c90*/  IMAD R169, R161.reuse, 0x30, RZ ;  /* 0x00000030a1a97824 */ /* 0x040fe200078e02ff */
[C-C-:B------:R-:W-:Y:S01]  /*2ca0*/  SHF.L.U64.HI R120, R214.reuse, 0x4, R215.reuse ;  /* 0x00000004d6787819 */ /* 0x140fe200000102d7 */
[C---:B------:R-:W-:Y:S01]  /*2cb0*/  IMAD R165, R161.reuse, 0x50, RZ ;  /* 0x00000050a1a57824 */ /* 0x040fe200078e02ff */
[C---:B------:R-:W-:Y:S01]  /*2cc0*/  SHF.L.U64.HI R122, R214.reuse, 0x5, R215 ;  /* 0x00000005d67a7819 */ /* 0x040fe200000102d7 */
[----:B------:R-:W-:Y:S01]  /*2cd0*/  IMAD R163, R161, 0x60, RZ ;  /* 0x00000060a1a37824 */ /* 0x000fe200078e02ff */
[----:B------:R-:W-:Y:S01]  /*2ce0*/  SHF.L.U32 R123, R214, 0x5, RZ ;  /* 0x00000005d67b7819 */ /* 0x000fe200000006ff */
[----:B------:R-:W-:Y:S01]  /*2cf0*/  IMAD.WIDE.U32 R212, R64, 0x30, R242 ;  /* 0x0000003040d47825 */ /* 0x000fe200078e00f2 */
[----:B------:R-:W-:-:S02]  /*2d00*/  SHF.L.U64.HI R125, R214, 0x6, R215 ;  /* 0x00000006d67d7819 */ /* 0x000fc400000102d7 */
[-C--:B------:R-:W-:Y:S01]  /*2d10*/  IADD3 R117, P1, R112, R109.reuse, RZ ;  /* 0x0000006d70757210 */ /* 0x080fe20007f3e0ff */
[C---:B------:R-:W-:Y:S01]  /*2d20*/  IMAD R5, R215.reuse, 0x60, RZ ;  /* 0x00000060d7057824 */ /* 0x040fe200078e02ff */
[----:B------:R-:W-:Y:S01]  /*2d30*/  IADD3 R119, P0, R114, R109, RZ ;  /* 0x0000006d72777210 */ /* 0x000fe20007f1e0ff */
[----:B------:R-:W-:Y:S01]  /*2d40*/  IMAD R127, R215, 0xa0, RZ ;  /* 0x000000a0d77f7824 */ /* 0x000fe200078e02ff */
[----:B------:R-:W-:Y:S01]  /*2d50*/  IADD3 R158, R181, R159, RZ ;  /* 0x0000009fb59e7210 */ /* 0x000fe20007ffe0ff */
[C---:B------:R-:W-:Y:S02]  /*2d60*/  IMAD R3, R215.reuse, 0xc0, RZ ;  /* 0x000000c0d7037824 */ /* 0x040fe400078e02ff */
[----:B------:R-:W-:Y:S02]  /*2d70*/  IMAD R129, R215, 0xe0, RZ ;  /* 0x000000e0d7817824 */ /* 0x000fe400078e02ff */
[----:B------:R-:W-:-:S04]  /*2d80*/  IMAD.WIDE.U32 R220, R214, 0x60, RZ ;  /* 0x00000060d6dc7825 */ /* 0x000fc800078e00ff */
[----:B------:R-:W-:-:S04]  /*2d90*/  IMAD.WIDE.U32 R218, R214, 0xa0, RZ ;  /* 0x000000a0d6da7825 */ /* 0x000fc800078e00ff */
[----:B------:R-:W-:-:S04]  /*2da0*/  IMAD.WIDE.U32 R216, R214, 0xc0, RZ ;  /* 0x000000c0d6d87825 */ /* 0x000fc800078e00ff */
[----:B------:R-:W-:Y:S02]  /*2db0*/  IMAD R161, R161, 0x70, RZ ;  /* 0x00000070a1a17824 */ /* 0x000fe400078e02ff */
[----:B------:R-:W-:-:S04]  /*2dc0*/  IMAD.WIDE.U32 R208, R64, 0x30, R238 ;  /* 0x0000003040d07825 */ /* 0x000fc800078e00ee */
[----:B------:R-:W-:Y:S01]  /*2dd0*/  IMAD.WIDE.U32 R210, R64, 0x30, R240 ;  /* 0x0000003040d27825 */ /* 0x000fe200078e00f0 */
[----:B------:R-:W-:-:S03]  /*2de0*/  SHF.L.U64.HI R120, R121, 0x1, R120 ;  /* 0x0000000179787819 */ /* 0x000fc60000010278 */
[----:B------:R-:W-:Y:S01]  /*2df0*/  IMAD.WIDE.U32 R214, R214, 0xe0, RZ ;  /* 0x000000e0d6d67825 */ /* 0x000fe200078e00ff */
[----:B------:R-:W-:Y:S02]  /*2e00*/  SHF.L.U64.HI R122, R123, 0x1, R122 ;  /* 0x000000017b7a7819 */ /* 0x000fe4000001027a */
[----:B------:R-:W-:Y:S01]  /*2e10*/  SHF.L.U64.HI R125, R126, 0x1, R125 ;  /* 0x000000017e7d7819 */ /* 0x000fe2000001027d */
[----:B------:R-:W-:Y:S01]  /*2e20*/  IMAD.IADD R90, R91, 0x1, R209 ;  /* 0x000000015b5a7824 */ /* 0x000fe200078e02d1 */
[----:B------:R-:W-:Y:S01]  /*2e30*/  IADD3 R92, R213, R91, RZ ;  /* 0x0000005bd55c7210 */ /* 0x000fe20007ffe0ff */
[----:B------:R-:W-:Y:S01]  /*2e40*/  IMAD.MOV.U32 R13, RZ, RZ, R54 ;  /* 0x000000ffff0d7224 */ /* 0x000fe200078e0036 */
[C---:B------:R-:W-:Y:S01]  /*2e50*/  SHF.L.U64.HI R106, R244.reuse, 0x6, R245 ;  /* 0x00000006f46a7819 */ /* 0x040fe200000102f5 */
[----:B------:R-:W-:Y:S01]  /*2e60*/  IMAD.SHL.U32 R107, R244, 0x40, RZ ;  /* 0x00000040f46b7824 */ /* 0x000fe200078e00ff */
[----:B------:R-:W-:Y:S01]  /*2e70*/  SHF.L.U32 R126, R126, 0x1, RZ ;  /* 0x000000017e7e7819 */ /* 0x000fe200000006ff */
[----:B------:R-:W-:Y:S01]  /*2e80*/  IMAD.SHL.U32 R121, R121, 0x2, RZ ;  /* 0x0000000279797824 */ /* 0x000fe200078e00ff */
[----:B------:R-:W-:Y:S01]  /*2e90*/  IADD3 R128, R217, R3, RZ ;  /* 0x00000003d9807210 */ /* 0x000fe20007ffe0ff */
[----:B------:R-:W-:Y:S01]  /*2ea0*/  IMAD.SHL.U32 R123, R123, 0x2, RZ ;  /* 0x000000027b7b7824 */ /* 0x000fe200078e00ff */
[----:B------:R-:W-:Y:S01]  /*2eb0*/  SHF.R.S32.HI R157, RZ, 0x1f, R181 ;  /* 0x0000001fff9d7819 */ /* 0x000fe200000114b5 */
[----:B------:R-:W-:Y:S01]  /*2ec0*/  IMAD.IADD R124, R221, 0x1, R5 ;  /* 0x00000001dd7c7824 */ /* 0x000fe200078e0205 */
[----:B------:R-:W-:Y:S01]  /*2ed0*/  SHF.R.S32.HI R156, RZ, 0x1f, R171 ;  /* 0x0000001fff9c7819 */ /* 0x000fe200000114ab */
[----:B------:R-:W-:Y:S01]  /*2ee0*/  IMAD.IADD R127, R219, 0x1, R127 ;  /* 0x00000001db7f7824 */ /* 0x000fe200078e027f */
[----:B------:R-:W-:Y:S01]  /*2ef0*/  SHF.R.S32.HI R154, RZ, 0x1f, R169 ;  /* 0x0000001fff9a7819 */ /* 0x000fe200000114a9 */
[----:B------:R-:W-:Y:S01]  /*2f00*/  IMAD.IADD R129, R215, 0x1, R129 ;  /* 0x00000001d7817824 */ /* 0x000fe200078e0281 */
[----:B------:R-:W-:Y:S01]  /*2f10*/  SHF.R.S32.HI R152, RZ, 0x1f, R167 ;  /* 0x0000001fff987819 */ /* 0x000fe200000114a7 */
[--C-:B------:R-:W-:Y:S01]  /*2f20*/  IMAD.X R116, R113, 0x1, R108.reuse, P1 ;  /* 0x0000000171747824 */ /* 0x100fe200008e066c */
[----:B------:R-:W-:Y:S01]  /*2f30*/  SHF.R.S32.HI R150, RZ, 0x1f, R165 ;  /* 0x0000001fff967819 */ /* 0x000fe200000114a5 */
[----:B------:R-:W-:Y:S01]  /*2f40*/  IMAD.X R118, R115, 0x1, R108, P0 ;  /* 0x0000000173767824 */ /* 0x000fe200000e066c */
[----:B------:R-:W-:-:S02]  /*2f50*/  SHF.R.S32.HI R146, RZ, 0x1f, R163 ;  /* 0x0000001fff927819 */ /* 0x000fc400000114a3 */
[----:B------:R-:W-:Y:S02]  /*2f60*/  SHF.R.S32.HI R144, RZ, 0x1f, R161 ;  /* 0x0000001fff907819 */ /* 0x000fe400000114a1 */
[----:B------:R-:W-:Y:S02]  /*2f70*/  SHF.R.S32.HI R155, RZ, 0x1f, R168 ;  /* 0x0000001fff9b7819 */ /* 0x000fe400000114a8 */
[----:B------:R-:W-:Y:S02]  /*2f80*/  IADD3 R91, R91, R211, RZ ;  /* 0x000000d35b5b7210 */ /* 0x000fe40007ffe0ff */
[----:B------:R-:W-:Y:S02]  /*2f90*/  SHF.R.S32.HI R153, RZ, 0x1f, R166 ;  /* 0x0000001fff997819 */ /* 0x000fe400000114a6 */
[----:B------:R-:W-:Y:S02]  /*2fa0*/  SHF.R.S32.HI R151, RZ, 0x1f, R164 ;  /* 0x0000001fff977819 */ /* 0x000fe400000114a4 */
[----:B------:R-:W-:-:S02]  /*2fb0*/  SHF.R.S32.HI R147, RZ, 0x1f, R162 ;  /* 0x0000001fff937819 */ /* 0x000fc400000114a2 */
[----:B------:R-:W-:Y:S02]  /*2fc0*/  SHF.R.S32.HI R145, RZ, 0x1f, R160 ;  /* 0x0000001fff917819 */ /* 0x000fe400000114a0 */
[----:B------:R-:W-:Y:S02]  /*2fd0*/  SHF.R.S32.HI R143, RZ, 0x1f, R159 ;  /* 0x0000001fff8f7819 */ /* 0x000fe4000001149f */
[----:B------:R-:W-:Y:S02]  /*2fe0*/  SHF.R.S32.HI R142, RZ, 0x1f, R158 ;  /* 0x0000001fff8e7819 */ /* 0x000fe4000001149e */
.L_x_1799:
        /* <DEDUP_REMOVED lines=11> */
[----:B------:R-:W2:Y:S04]  /*30a0*/  @P1 LD.E.128 R20, [R130.64] ;  /* 0x0000000682141980 */ /* 0x000ea8000c101d00 */
[----:B--2---:R1:W-:Y:S04]  /*30b0*/  @P1 ST.E.128 [R140.64], R20 ;  /* 0x000000148c001985 */ /* 0x0043e8000c101d06 */
[----:B------:R-:W2:Y:S04]  /*30c0*/  @P0 LD.E.128 R4, [R130.64+0x80] ;  /* 0x0000800682040980 */ /* 0x000ea8000c101d00 */
[----:B--2---:R1:W-:Y:S02]  /*30d0*/  @P0 ST.E.128 [R140.64+0x80], R4 ;  /* 0x000080048c000985 */ /* 0x0043e4000c101d06 */
.L_x_1667:
[----:B------:R-:W-:Y:S05]  /*30e0*/  BSYNC B0 ;  /* 0x0000000000007941 */ /* 0x000fea0003800000 */
.L_x_1666:
        /* <DEDUP_REMOVED lines=15> */
.L_x_1669:
[----:B------:R-:W-:Y:S05]  /*31e0*/  BSYNC B0 ;  /* 0x0000000000007941 */ /* 0x000fea0003800000 */
.L_x_1668:
        /* <DEDUP_REMOVED lines=15> */
.L_x_1671:
[----:B------:R-:W-:Y:S05]  /*32e0*/  BSYNC B0 ;  /* 0x0000000000007941 */ /* 0x000fea0003800000 */
.L_x_1670:
        /* <DEDUP_REMOVED lines=15> */
.L_x_1673:
[----:B------:R-:W-:Y:S05]  /*33e0*/  BSYNC B0 ;  /* 0x0000000000007941 */ /* 0x000fea0003800000 */
.L_x_1672:
        /* <DEDUP_REMOVED lines=15> */
.L_x_1675:
[----:B------:R-:W-:Y:S05]  /*34e0*/  BSYNC B0 ;  /* 0x0000000000007941 */ /* 0x000fea0003800000 */
.L_x_1674:
        /* <DEDUP_REMOVED lines=15> */
.L_x_1677:
[----:B------:R-:W-:Y:S05]  /*35e0*/  BSYNC B0 ;  /* 0x0000000000007941 */ /* 0x000fea0003800000 */
.L_x_1676:
        /* <DEDUP_REMOVED lines=15> */
.L_x_1679:
[----:B------:R-:W-:Y:S05]  /*36e0*/  BSYNC B0 ;  /* 0x0000000000007941 */ /* 0x000fea0003800000 */
.L_x_1678:
        /* <DEDUP_REMOVED lines=15> */
.L_x_1681:
[----:B------:R-:W-:Y:S05]  /*37e0*/  BSYNC B0 ;  /* 0x0000000000007941 */ /* 0x000fea0003800000 */
.L_x_1680:
[----:B------:R-:W2:Y:S01]  /*37f0*/  LD.E R17, [R10.64+0xd0] ;  /* 0x0000d0060a117980 */ /* 0x000ea2000c101900 */
[----:B------:R-:W-:Y:S03]  /*3800*/  BSSY B3, `(.L_x_1682) ;  /* 0x0000a81000037945 */ /* 0x000fe60003800000 */
        /* <DEDUP_REMOVED lines=20> */
[----:B------:R-:W-:Y:S01]  /*3950*/  @!P0 MOV R8, R12 ;  /* 0x0000000c00088202 */ /* 0x000fe20000000f00 */
[----:B------:R-:W3:Y:S06]  /*3960*/  @!P0 LD.E.64 R30, [R56.64] ;  /* 0x00000006381e8980 */ /* 0x000eec000c101b00 */
[----:B------:R-:W4:Y:S01]  /*3970*/  @!P0 LD.E.64 R6, [R8.64] ;  /* 0x0000000608068980 */ /* 0x000f22000c101b00 */
[----:B---3--:R-:W-:Y:S01]  /*3980*/  @!P0 IMAD.U32 R26, R30, 0x10000, RZ ;  /* 0x000100001e1a8824 */ /* 0x008fe200078e00ff */
[C---:B--2---:R-:W-:Y:S02]  /*3990*/  @!P0 LOP3.LUT R25, R20.reuse, 0xffff0000, RZ, 0xc0, !PT ;  /* 0xffff000014198812 */ /* 0x044fe400078ec0ff */
[----:B------:R-:W-:Y:S02]  /*39a0*/  @!P0 SHF.L.U32 R29, R20, 0x10, RZ ;  /* 0x00000010141d8819 */ /* 0x000fe400000006ff */
[----:B------:R-:W-:Y:S01]  /*39b0*/  @!P0 LOP3.LUT R27, R21, 0xffff0000, RZ, 0xc0, !PT ;  /* 0xffff0000151b8812 */ /* 0x000fe200078ec0ff */
[C---:B----4-:R-:W-:Y:S01]  /*39c0*/  @!P0 IMAD.U32 R24, R6.reuse, 0x10000, RZ ;  /* 0x0001000006188824 */ /* 0x050fe200078e00ff */
[----:B------:R-:W-:Y:S01]  /*39d0*/  @!P0 LOP3.LUT R8, R23, 0xffff0000, RZ, 0xc0, !PT ;  /* 0xffff000017088812 */ /* 0x000fe200078ec0ff */
[----:B------:R-:W-:Y:S01]  /*39e0*/  @!P0 FMUL.FTZ R33, R25, R26 ;  /* 0x0000001a19218220 */ /* 0x000fe20000410000 */
[----:B------:R-:W-:Y:S01]  /*39f0*/  @!P0 SHF.L.U32 R32, R23, 0x10, RZ ;  /* 0x0000001017208819 */ /* 0x000fe200000006ff */
        /* <DEDUP_REMOVED lines=8> */
[----:B------:R-:W-:Y:S01]  /*3a80*/  @!P0 IMAD.U32 R30, R31, 0x10000, RZ ;  /* 0x000100001f1e8824 */ /* 0x000fe200078e00ff */
[----:B------:R-:W-:Y:S01]  /*3a90*/  @!P0 SHF.L.U32 R29, R21, 0x10, RZ ;  /* 0x00000010151d8819 */ /* 0x000fe200000006ff */
[----:B------:R-:W-:Y:S01]  /*3aa0*/  @!P0 IMAD.U32 R26, R22, 0x10000, RZ ;  /* 0x00010000161a8824 */ /* 0x000fe200078e00ff */
[----:B------:R-:W-:Y:S01]  /*3ab0*/  @!P0 LOP3.LUT R7, R7, 0xffff0000, RZ, 0xc0, !PT ;  /* 0xffff000007078812 */ /* 0x000fe200078ec0ff */
[----:B------:R-:W-:Y:S01]  /*3ac0*/  @!P0 FMUL.FTZ R3, R24, R5 ;  /* 0x0000000518038220 */ /* 0x000fe20000410000 */
[----:B------:R-:W-:Y:S01]  /*3ad0*/  @!P0 LOP3.LUT R31, R31, 0xffff0000, RZ, 0xc0, !PT ;  /* 0xffff00001f1f8812 */ /* 0x000fe200078ec0ff */
[----:B------:R-:W-:Y:S01]  /*3ae0*/  @!P0 FMUL.FTZ R35, R27, R28 ;  /* 0x0000001c1b238220 */ /* 0x000fe20000410000 */
[----:B------:R-:W-:Y:S01]  /*3af0*/  @!P0 F2FP.BF16.PACK_AB R33, R0, R33 ;  /* 0x000000210021823e */ /* 0x000fe200000010ff */
[----:B------:R-:W-:Y:S02]  /*3b00*/  @!P0 FMUL.FTZ R34, R24, R30 ;  /* 0x0000001e18228220 */ /* 0x000fe40000410000 */
[C---:B------:R-:W-:Y:S01]  /*3b10*/  @!P0 FMUL.FTZ R36, R8.reuse, R31 ;  /* 0x0000001f08248220 */ /* 0x040fe20000410000 */
[----:B------:R-:W-:Y:S01]  /*3b20*/  @!P0 MOV R20, R33 ;  /* 0x0000002100148202 */ /* 0x000fe20000000f00 */
        /* <DEDUP_REMOVED lines=14> */
.L_x_1688:
[----:B------:R-:W-:Y:S05]  /*3c10*/  BSYNC B0 ;  /* 0x0000000000007941 */ /* 0x000fea0003800000 */
.L_x_1687:
[----:B------:R-:W-:Y:S11]  /*3c20*/  ISETP.GE.AND P0, PT, R14, R183, PT ;  /* 0x000000b70e00720c */ /* 0x000ff60003f06270 */
[----:B------:R-:W-:Y:S02]  /*3c30*/  @!UPT UIADD3 URZ, URZ, URZ, URZ ;  /* 0x0000003f3f3ff290 */ /* 0x000fe4000fffe03f */
[----:B------:R-:W-:-:S05]  /*3c40*/  @P0 BRA `(.L_x_1686) ;  /* 0x000002f000000947 */ /* 0x000fca0003800000 */
[----:B------:R-:W-:Y:S01]  /*3c50*/  ISETP.GE.AND P0, PT, R14, R17, PT ;  /* 0x000000110e00720c */ /* 0x000fe20003f06270 */
[----:B-1----:R-:W2:Y:S11]  /*3c60*/  LD.E.128 R20, [R132.64+0x80] ;  /* 0x0000800684147980 */ /* 0x002eb6000c101d00 */
[----:B------:R-:W-:Y:S01]  /*3c70*/  @!UPT UIADD3 URZ, URZ, URZ, URZ ;  /* 0x0000003f3f3ff290 */ /* 0x000fe2000fffe03f */
[----:B------:R-:W-:Y:S01]  /*3c80*/  @!P0 MOV R8, R12 ;  /* 0x0000000c00088202 */ /* 0x000fe20000000f00 */
[----:B------:R-:W3:Y:S06]  /*3c90*/  @!P0 LD.E.64 R30, [R56.64+0x40] ;  /* 0x00004006381e8980 */ /* 0x000eec000c101b00 */
[----:B------:R-:W4:Y:S01]  /*3ca0*/  @!P0 LD.E.64 R6, [R8.64+0x40] ;  /* 0x0000400608068980 */ /* 0x000f22000c101b00 */
        /* <DEDUP_REMOVED lines=41> */
.L_x_1686:
[----:B------:R-:W-:Y:S05]  /*3f40*/  BSYNC B1 ;  /* 0x0000000000017941 */ /* 0x000fea0003800000 */
.L_x_1685:
        /* <DEDUP_REMOVED lines=63> */
.L_x_1692:
[----:B------:R-:W-:Y:S05]  /*4340*/  BSYNC B0 ;  /* 0x0000000000007941 */ /* 0x000fea0003800000 */
.L_x_1691:
        /* <DEDUP_REMOVED lines=52> */
.L_x_1690:
[----:B------:R-:W-:Y:S05]  /*4690*/  BSYNC B1 ;  /* 0x0000000000017941 */ /* 0x000fea0003800000 */
.L_x_1689:
        /* <DEDUP_REMOVED lines=63> */
.L_x_1696:
[----:B------:R-:W-:Y:S05]  /*4a90*/  BSYNC B0 ;  /* 0x0000000000007941 */ /* 0x000fea0003800000 */
.L_x_1695:
        /* <DEDUP_REMOVED lines=52> */
.L_x_1694:
[----:B------:R-:W-:Y:S05]  /*4de0*/  BSYNC B1 ;  /* 0x0000000000017941 */ /* 0x000fea0003800000 */
.L_x_1693:
        /* <DEDUP_REMOVED lines=65> */
.L_x_1700:
[----:B------:R-:W-:Y:S05]  /*5200*/  BSYNC B0 ;  /* 0x0000000000007941 */ /* 0x000fea0003800000 */
.L_x_1699:
        /* <DEDUP_REMOVED lines=52> */
.L_x_1698:
[----:B------:R-:W-:Y:S05]  /*5550*/  BSYNC B1 ;  /* 0x0000000000017941 */ /* 0x000fea0003800000 */
.L_x_1697:
        /* <DEDUP_REMOVED lines=63> */
.L_x_1704:
[----:B------:R-:W-:Y:S05]  /*5950*/  BSYNC B0 ;  /* 0x0000000000007941 */ /* 0x000fea0003800000 */
.L_x_1703:
        /* <DEDUP_REMOVED lines=52> */
.L_x_1702:
[----:B------:R-:W-:Y:S05]  /*5ca0*/  BSYNC B1 ;  /* 0x0000000000017941 */ /* 0x000fea0003800000 */
.L_x_1701:
        /* <DEDUP_REMOVED lines=65> */
.L_x_1708:
[----:B------:R-:W-:Y:S05]  /*60c0*/  BSYNC B0 ;  /* 0x0000000000007941 */ /* 0x000fea0003800000 */
.L_x_1707:
        /* <DEDUP_REMOVED lines=52> */
.L_x_1706:
[----:B------:R-:W-:Y:S05]  /*6410*/  BSYNC B1 ;  /* 0x0000000000017941 */ /* 0x000fea0003800000 */
.L_x_1705:
        /* <DEDUP_REMOVED lines=65> */
.L_x_1712:
[----:B------:R-:W-:Y:S05]  /*6830*/  BSYNC B0 ;  /* 0x0000000000007941 */ /* 0x000fea0003800000 */
.L_x_1711:
        /* <DEDUP_REMOVED lines=52> */
.L_x_1710:
[----:B------:R-:W-:Y:S05]  /*6b80*/  BSYNC B1 ;  /* 0x0000000000017941 */ /* 0x000fea0003800000 */
.L_x_1709:
        /* <DEDUP_REMOVED lines=65> */
.L_x_1716:
[----:B------:R-:W-:Y:S05]  /*6fa0*/  BSYNC B0 ;  /* 0x0000000000007941 */ /* 0x000fea0003800000 */
.L_x_1715:
        /* <DEDUP_REMOVED lines=52> */
.L_x_1714:
[----:B------:R-:W-:Y:S05]  /*72f0*/  BSYNC B1 ;  /* 0x0000000000017941 */ /* 0x000fea0003800000 */
.L_x_1713:
[----:B------:R-:W2:Y:S01]  /*7300*/  LD.E R3, [R10.64+0xd0] ;  /* 0x0000d0060a037980 */ /* 0x000ea2000c101900 */
[----:B------:R-:W-:Y:S02]  /*7310*/  IMAD.MOV.U32 R8, RZ, RZ, R12 ;  /* 0x000000ffff087224 */ /* 0x000fe400078e000c */
[----:B--2---:R-:W-:Y:S05]  /*7320*/  IMAD.U32 R3, R3, -0x40, RZ ;  /* 0xffffffc003037824 */ /* 0x004fea00078e00ff */
[C---:B------:R-:W-:Y:S02]  /*7330*/  LEA R12, P1, R3.reuse, R8, 0x1 ;  /* 0x00000008030c7211 */ /* 0x040fe400078208ff */
[C---:B------:R-:W-:Y:S02]  /*7340*/  LEA R56, P0, R3.reuse, R56, 0x1 ;  /* 0x0000003803387211 */ /* 0x040fe400078008ff */
[C---:B------:R-:W-:Y:S02]  /*7350*/  LEA.HI.X.SX32 R9, R3.reuse, R9, 0x1, P1 ;  /* 0x0000000903097211 */ /* 0x040fe400008f0eff */
[----:B------:R-:W-:Y:S01]  /*7360*/  LEA.HI.X.SX32 R57, R3, R57, 0x1, P0 ;  /* 0x0000003903397211 */ /* 0x000fe200000f0eff */
[----:B------:R-:W-:-:S05]  /*7370*/  BRA `(.L_x_1717) ;  /* 0x00006c9000007947 */ /* 0x000fca0003800000 */
.L_x_1684:
        /* <DEDUP_REMOVED lines=28> */
[C---:B------:R-:W-:Y:S03]  /*7540*/  LEA R20, P0, R59.reuse, R132, 0x1 ;  /* 0x000000843b147211 */ /* 0x040fe600078008ff */
[----:B------:R-:W2:Y:S01]  /*7550*/  LD.E.128 R4, [R32.64] ;  /* 0x0000000620047980 */ /* 0x000ea2000c101d00 */
[----:B------:R-:W-:Y:S01]  /*7560*/  LEA.HI.X.SX32 R21, R59, R133, 0x1, P0 ;  /* 0x000000853b157211 */ /* 0x000fe200000f0eff */
[----:B------:R-:W-:Y:S01]  /*7570*/  IMAD.MOV.U32 R59, RZ, RZ, RZ ;  /* 0x000000ffff3b7224 */ /* 0x000fe200078e00ff */
[----:B------:R-:W-:Y:S04]  /*7580*/  @P1 IADD3 R59, -R251, RZ, RZ ;  /* 0x000000fffb3b1210 */ /* 0x000fe80007ffe1ff */
[C---:B------:R-:W-:Y:S01]  /*7590*/  LEA R40, P0, R59.reuse, R136, 0x1 ;  /* 0x000000883b287211 */ /* 0x040fe200078008ff */
[----:B------:R-:W3:Y:S03]  /*75a0*/  LD.E.128 R20, [R20.64] ;  /* 0x0000000614147980 */ /* 0x000ee6000c101d00 */
[----:B------:R-:W-:Y:S05]  /*75b0*/  LEA.HI.X.SX32 R41, R59, R137, 0x1, P0 ;  /* 0x000000893b297211 */ /* 0x000fea00000f0eff */
        /* <DEDUP_REMOVED lines=53> */
.L_x_1723:
[----:B------:R-:W-:Y:S05]  /*7910*/  BSYNC B0 ;  /* 0x0000000000007941 */ /* 0x000fea0003800000 */
.L_x_1722:
[----:B-----5:R2:W-:Y:S02]  /*7920*/  ST.E.128 [R138.64], R48 ;  /* 0x000000308a007985 */ /* 0x0205e4000c101d06 */
.L_x_1721:
[----:B------:R-:W-:Y:S05]  /*7930*/  BSYNC B1 ;  /* 0x0000000000017941 */ /* 0x000fea0003800000 */
.L_x_1720:
        /* <DEDUP_REMOVED lines=26> */
[----:B------:R-:W3:Y:S01]  /*7ae0*/  LD.E.128 R4, [R32.64+0x80] ;  /* 0x0000800620047980 */ /* 0x000ee2000c101d00 */
[----:B------:R-:W-:Y:S01]  /*7af0*/  LEA.HI.X.SX32 R21, R251, R133, 0x1, P0 ;  /* 0x00000085fb157211 */ /* 0x000fe200000f0eff */
[----:B------:R-:W-:Y:S01]  /*7b00*/  IMAD.MOV.U32 R251, RZ, RZ, RZ ;  /* 0x000000fffffb7224 */ /* 0x000fe200078e00ff */
[----:B------:R-:W-:Y:S04]  /*7b10*/  @P1 IADD3 R251, -R59, RZ, RZ ;  /* 0x000000ff3bfb1210 */ /* 0x000fe80007ffe1ff */
[C---:B------:R-:W-:Y:S01]  /*7b20*/  LEA R40, P0, R251.reuse, R136, 0x1 ;  /* 0x00000088fb287211 */ /* 0x040fe200078008ff */
[----:B------:R-:W4:Y:S03]  /*7b30*/  LD.E.128 R20, [R20.64+0x80] ;  /* 0x0000800614147980 */ /* 0x000f26000c101d00 */
[----:B------:R-:W-:Y:S05]  /*7b40*/  LEA.HI.X.SX32 R41, R251, R137, 0x1, P0 ;  /* 0x00000089fb297211 */ /* 0x000fea00000f0eff */
        /* <DEDUP_REMOVED lines=53> */
.L_x_1725:
[----:B------:R-:W-:Y:S05]  /*7ea0*/  BSYNC B0 ;  /* 0x0000000000007941 */ /* 0x000fea0003800000 */
.L_x_1724:
[----:B-----5:R3:W-:Y:S02]  /*7eb0*/  ST.E.128 [R138.64+0x80], R48 ;  /* 0x000080308a007985 */ /* 0x0207e4000c101d06 */
.L_x_1719:
[----:B------:R-:W-:Y:S05]  /*7ec0*/  BSYNC B2 ;  /* 0x0000000000027941 */ /* 0x000fea0003800000 */
.L_x_1718:
        /* <DEDUP_REMOVED lines=34> */
[----:B------:R-:W-:Y:S02]  /*80f0*/  LEA.HI.X.SX32 R52, R52, R157, 0x1, P2 ;  /* 0x0000009d34347211 */ /* 0x000fe400010f0eff */
[----:B------:R-:W3:Y:S02]  /*8100*/  LD.E.128 R20, [R20.64] ;  /* 0x0000000614147980 */ /* 0x000ee4000c101d00 */
[----:B------:R-:W-:Y:S01]  /*8110*/  LEA.HI.X R25, R182, R135, R52, 0x1, P0 ;  /* 0x00000087b6197211 */ /* 0x000fe200000f0c34 */
[----:B------:R-:W-:Y:S01]  /*8120*/  IMAD.MOV.U32 R52, RZ, RZ, RZ ;  /* 0x000000ffff347224 */ /* 0x000fe200078e00ff */
[----:B------:R-:W-:Y:S04]  /*8130*/  @P1 IADD3 R52, -R251, RZ, RZ ;  /* 0x000000fffb341210 */ /* 0x000fe80007ffe1ff */
[----:B------:R-:W-:Y:S01]  /*8140*/  IADD3 R251, P0, R181, R52, RZ ;  /* 0x00000034b5fb7210 */ /* 0x000fe20007f1e0ff */
[----:B--2---:R4:W2:Y:S03]  /*8150*/  LD.E.128 R4, [R24.64] ;  /* 0x0000000618047980 */ /* 0x0048a6000c101d00 */
[----:B------:R-:W-:Y:S02]  /*8160*/  LEA.HI.X.SX32 R52, R52, R157, 0x1, P0 ;  /* 0x0000009d34347211 */ /* 0x000fe400000f0eff */
[C---:B------:R-:W-:Y:S04]  /*8170*/  LEA R58, P0, R251.reuse, R136, 0x1 ;  /* 0x00000088fb3a7211 */ /* 0x040fe800078008ff */
[----:B------:R-:W-:Y:S05]  /*8180*/  LEA.HI.X R59, R251, R137, R52, 0x1, P0 ;  /* 0x00000089fb3b7211 */ /* 0x000fea00000f0c34 */
[----:B------:R-:W2:Y:S01]  /*8190*/  LD.E.128 R60, [R58.64] ;  /* 0x000000063a3c7980 */ /* 0x000ea2000c101d00 */
[C---:B---3--:R-:W-:Y:S01]  /*81a0*/  IMAD.U32 R31, R20.reuse, 0x10000, RZ ;  /* 0x00010000141f7824 */ /* 0x048fe200078e00ff */
[----:B------:R-:W-:Y:S01]  /*81b0*/  LOP3.LUT R29, R20, 0xffff0000, RZ, 0xc0, !PT ;  /* 0xffff0000141d7812 */ /* 0x000fe200078ec0ff */
[C---:B----4-:R-:W-:Y:S01]  /*81c0*/  IMAD.U32 R25, R22.reuse, 0x10000, RZ ;  /* 0x0001000016197824 */ /* 0x050fe200078e00ff */
[----:B------:R-:W-:Y:S01]  /*81d0*/  SHF.L.U32 R26, R21, 0x10, RZ ;  /* 0x00000010151a7819 */ /* 0x000fe200000006ff */
[----:B------:R-:W-:Y:S01]  /*81e0*/  IMAD.U32 R20, R23, 0x10000, RZ ;  /* 0x0001000017147824 */ /* 0x000fe200078e00ff */
[----:B------:R-:W-:Y:S02]  /*81f0*/  LOP3.LUT R28, R21, 0xffff0000, RZ, 0xc0, !PT ;  /* 0xffff0000151c7812 */ /* 0x000fe400078ec0ff */
[----:B------:R-:W-:Y:S01]  /*8200*/  LOP3.LUT R24, R22, 0xffff0000, RZ, 0xc0, !PT ;  /* 0xffff000016187812 */ /* 0x000fe200078ec0ff */
[----:B--2---:R-:W-:Y:S01]  /*8210*/  IMAD.U32 R35, R5, 0x10000, RZ ;  /* 0x0001000005237824 */ /* 0x004fe200078e00ff */
        /* <DEDUP_REMOVED lines=13> */
[C---:B------:R-:W-:Y:S01]  /*82f0*/  IMAD.U32 R36, R60.reuse, 0x10000, RZ ;  /* 0x000100003c247824 */ /* 0x040fe200078e00ff */
        /* <DEDUP_REMOVED lines=30> */
.L_x_1731:
[----:B------:R-:W-:Y:S05]  /*84e0*/  BSYNC B0 ;  /* 0x0000000000007941 */ /* 0x000fea0003800000 */
.L_x_1730:
[C---:B------:R-:W-:Y:S04]  /*84f0*/  LEA R2, P0, R225.reuse, R138, 0x1 ;  /* 0x0000008ae1027211 */ /* 0x040fe800078008ff */
[----:B------:R-:W-:Y:S05]  /*8500*/  LEA.HI.X R3, R225, R139, R226, 0x1, P0 ;  /* 0x0000008be1037211 */ /* 0x000fea00000f0ce2 */
[----:B-----5:R3:W-:Y:S04]  /*8510*/  ST.E.128 [R2.64], R48 ;  /* 0x0000003002007985 */ /* 0x0207e8000c101d06 */
.L_x_1729:
[----:B------:R-:W-:Y:S05]  /*8520*/  BSYNC B1 ;  /* 0x0000000000017941 */ /* 0x000fea0003800000 */
.L_x_1728:
        /* <DEDUP_REMOVED lines=22> */
[C---:B------:R-:W-:Y:S01]  /*8690*/  @P1 IADD3 R222, -R251.reuse, RZ, RZ ;  /* 0x000000fffbde1210 */ /* 0x040fe20007ffe1ff */
[----:B------:R-:W-:Y:S03]  /*86a0*/  @P1 IMAD.MOV R52, RZ, RZ, -R251 ;  /* 0x000000ffff341224 */ /* 0x000fe600078e0afb */
[----:B------:R-:W-:Y:S02]  /*86b0*/  LEA R20, P0, R222, R58, 0x1 ;  /* 0x0000003ade147211 */ /* 0x000fe400078008ff */
        /* <DEDUP_REMOVED lines=66> */
.L_x_1733:
[----:B------:R-:W-:Y:S05]  /*8ae0*/  BSYNC B0 ;  /* 0x0000000000007941 */ /* 0x000fea0003800000 */
.L_x_1732:
[C---:B------:R-:W-:Y:S04]  /*8af0*/  LEA R2, P0, R96.reuse, R138, 0x1 ;  /* 0x0000008a60027211 */ /* 0x040fe800078008ff */
[----:B------:R-:W-:Y:S05]  /*8b00*/  LEA.HI.X R3, R96, R139, R95, 0x1, P0 ;  /* 0x0000008b60037211 */ /* 0x000fea00000f0c5f */
[----:B-----5:R3:W-:Y:S04]  /*8b10*/  ST.E.128 [R2.64], R48 ;  /* 0x0000003002007985 */ /* 0x0207e8000c101d06 */
.L_x_1727:
[----:B------:R-:W-:Y:S05]  /*8b20*/  BSYNC B2 ;  /* 0x0000000000027941 */ /* 0x000fea0003800000 */
.L_x_1726:
        /* <DEDUP_REMOVED lines=97> */
.L_x_1739:
[----:B------:R-:W-:Y:S05]  /*9140*/  BSYNC B0 ;  /* 0x0000000000007941 */ /* 0x000fea0003800000 */
.L_x_1738:
[C---:B------:R-:W-:Y:S04]  /*9150*/  LEA R2, P0, R97.reuse, R138, 0x1 ;  /* 0x0000008a61027211 */ /* 0x040fe800078008ff */
[----:B------:R-:W-:Y:S05]  /*9160*/  LEA.HI.X R3, R97, R139, R98, 0x1, P0 ;  /* 0x0000008b61037211 */ /* 0x000fea00000f0c62 */
[----:B-----5:R3:W-:Y:S04]  /*9170*/  ST.E.128 [R2.64], R48 ;  /* 0x0000003002007985 */ /* 0x0207e8000c101d06 */
.L_x_1737:
[----:B------:R-:W-:Y:S05]  /*9180*/  BSYNC B1 ;  /* 0x0000000000017941 */ /* 0x000fea0003800000 */
.L_x_1736:
        /* <DEDUP_REMOVED lines=91> */
.L_x_1741:
[----:B------:R-:W-:Y:S05]  /*9740*/  BSYNC B0 ;  /* 0x0000000000007941 */ /* 0x000fea0003800000 */
.L_x_1740:
[C---:B------:R-:W-:Y:S04]  /*9750*/  LEA R2, P0, R242.reuse, R138, 0x1 ;  /* 0x0000008af2027211 */ /* 0x040fe800078008ff */
[----:B------:R-:W-:Y:S05]  /*9760*/  LEA.HI.X R3, R242, R139, R243, 0x1, P0 ;  /* 0x0000008bf2037211 */ /* 0x000fea00000f0cf3 */
[----:B-----5:R3:W-:Y:S04]  /*9770*/  ST.E.128 [R2.64], R48 ;  /* 0x0000003002007985 */ /* 0x0207e8000c101d06 */
.L_x_1735:
[----:B------:R-:W-:Y:S05]  /*9780*/  BSYNC B2 ;  /* 0x0000000000027941 */ /* 0x000fea0003800000 */
.L_x_1734:
        /* <DEDUP_REMOVED lines=98> */
.L_x_1747:
[----:B------:R-:W-:Y:S05]  /*9db0*/  BSYNC B0 ;  /* 0x0000000000007941 */ /* 0x000fea0003800000 */
.L_x_1746:
[----:B------:R-:W-:Y:S02]  /*9dc0*/  IMAD R0, R65, 0x60, RZ ;  /* 0x0000006041007824 */ /* 0x000fe400078e02ff */
[----:B------:R-:W-:Y:S05]  /*9dd0*/  IMAD.WIDE.U32 R2, R64, 0x60, R138 ;  /* 0x0000006040027825 */ /* 0x000fea00078e008a */
[----:B------:R-:W-:Y:S05]  /*9de0*/  IADD3 R3, R3, R0, RZ ;  /* 0x0000000003037210 */ /* 0x000fea0007ffe0ff */
[----:B-----5:R3:W-:Y:S02]  /*9df0*/  ST.E.128 [R2.64], R48 ;  /* 0x0000003002007985 */ /* 0x0207e4000c101d06 */
.L_x_1745:
[----:B------:R-:W-:Y:S05]  /*9e00*/  BSYNC B1 ;  /* 0x0000000000017941 */ /* 0x000fea0003800000 */
.L_x_1744:
        /* <DEDUP_REMOVED lines=91> */
.L_x_1749:
[----:B------:R-:W-:Y:S05]  /*a3c0*/  BSYNC B0 ;  /* 0x0000000000007941 */ /* 0x000fea0003800000 */
.L_x_1748:
[C---:B------:R-:W-:Y:S04]  /*a3d0*/  LEA R2, P0, R240.reuse, R138, 0x1 ;  /* 0x0000008af0027211 */ /* 0x040fe800078008ff */
[----:B------:R-:W-:Y:S05]  /*a3e0*/  LEA.HI.X R3, R240, R139, R241, 0x1, P0 ;  /* 0x0000008bf0037211 */ /* 0x000fea00000f0cf1 */
[----:B-----5:R3:W-:Y:S04]  /*a3f0*/  ST.E.128 [R2.64], R48 ;  /* 0x0000003002007985 */ /* 0x0207e8000c101d06 */
.L_x_1743:
[----:B------:R-:W-:Y:S05]  /*a400*/  BSYNC B2 ;  /* 0x0000000000027941 */ /* 0x000fea0003800000 */
.L_x_1742:
        /* <DEDUP_REMOVED lines=97> */
.L_x_1755:
[----:B------:R-:W-:Y:S05]  /*aa20*/  BSYNC B0 ;  /* 0x0000000000007941 */ /* 0x000fea0003800000 */
.L_x_1754:
[C---:B------:R-:W-:Y:S04]  /*aa30*/  LEA R2, P0, R93.reuse, R138, 0x1 ;  /* 0x0000008a5d027211 */ /* 0x040fe800078008ff */
[----:B------:R-:W-:Y:S05]  /*aa40*/  LEA.HI.X R3, R93, R139, R94, 0x1, P0 ;  /* 0x0000008b5d037211 */ /* 0x000fea00000f0c5e */
[----:B-----5:R3:W-:Y:S04]  /*aa50*/  ST.E.128 [R2.64], R48 ;  /* 0x0000003002007985 */ /* 0x0207e8000c101d06 */
.L_x_1753:
[----:B------:R-:W-:Y:S05]  /*aa60*/  BSYNC B1 ;  /* 0x0000000000017941 */ /* 0x000fea0003800000 */
.L_x_1752:
        /* <DEDUP_REMOVED lines=91> */
.L_x_1757:
[----:B------:R-:W-:Y:S05]  /*b020*/  BSYNC B0 ;  /* 0x0000000000007941 */ /* 0x000fea0003800000 */
.L_x_1756:
[C---:B------:R-:W-:Y:S04]  /*b030*/  LEA R2, P0, R238.reuse, R138, 0x1 ;  /* 0x0000008aee027211 */ /* 0x040fe800078008ff */
[----:B------:R-:W-:Y:S05]  /*b040*/  LEA.HI.X R3, R238, R139, R239, 0x1, P0 ;  /* 0x0000008bee037211 */ /* 0x000fea00000f0cef */
[----:B-----5:R3:W-:Y:S04]  /*b050*/  ST.E.128 [R2.64], R48 ;  /* 0x0000003002007985 */ /* 0x0207e8000c101d06 */
.L_x_1751:
[----:B------:R-:W-:Y:S05]  /*b060*/  BSYNC B2 ;  /* 0x0000000000027941 */ /* 0x000fea0003800000 */
.L_x_1750:
        /* <DEDUP_REMOVED lines=98> */
.L_x_1763:
[----:B------:R-:W-:Y:S05]  /*b690*/  BSYNC B0 ;  /* 0x0000000000007941 */ /* 0x000fea0003800000 */
.L_x_1762:
[----:B------:R-:W-:Y:S02]  /*b6a0*/  IMAD R0, R65, 0xa0, RZ ;  /* 0x000000a041007824 */ /* 0x000fe400078e02ff */
[----:B------:R-:W-:Y:S05]  /*b6b0*/  IMAD.WIDE.U32 R2, R64, 0xa0, R138 ;  /* 0x000000a040027825 */ /* 0x000fea00078e008a */
[----:B------:R-:W-:Y:S05]  /*b6c0*/  IADD3 R3, R3, R0, RZ ;  /* 0x0000000003037210 */ /* 0x000fea0007ffe0ff */
[----:B-----5:R3:W-:Y:S02]  /*b6d0*/  ST.E.128 [R2.64], R48 ;  /* 0x0000003002007985 */ /* 0x0207e4000c101d06 */
.L_x_1761:
[----:B------:R-:W-:Y:S05]  /*b6e0*/  BSYNC B1 ;  /* 0x0000000000017941 */ /* 0x000fea0003800000 */
.L_x_1760:
        /* <DEDUP_REMOVED lines=91> */
.L_x_1765:
[----:B------:R-:W-:Y:S05]  /*bca0*/  BSYNC B0 ;  /* 0x0000000000007941 */ /* 0x000fea0003800000 */
.L_x_1764:
[C---:B------:R-:W-:Y:S04]  /*bcb0*/  LEA R2, P0, R212.reuse, R138, 0x1 ;  /* 0x0000008ad4027211 */ /* 0x040fe800078008ff */
[----:B------:R-:W-:Y:S05]  /*bcc0*/  LEA.HI.X R3, R212, R139, R92, 0x1, P0 ;  /* 0x0000008bd4037211 */ /* 0x000fea00000f0c5c */
[----:B-----5:R3:W-:Y:S04]  /*bcd0*/  ST.E.128 [R2.64], R48 ;  /* 0x0000003002007985 */ /* 0x0207e8000c101d06 */
.L_x_1759:
[----:B------:R-:W-:Y:S05]  /*bce0*/  BSYNC B2 ;  /* 0x0000000000027941 */ /* 0x000fea0003800000 */
.L_x_1758:
        /* <DEDUP_REMOVED lines=98> */
.L_x_1771:
[----:B------:R-:W-:Y:S05]  /*c310*/  BSYNC B0 ;  /* 0x0000000000007941 */ /* 0x000fea0003800000 */
.L_x_1770:
[----:B------:R-:W-:Y:S02]  /*c320*/  IMAD R0, R65, 0xc0, RZ ;  /* 0x000000c041007824 */ /* 0x000fe400078e02ff */
[----:B------:R-:W-:Y:S05]  /*c330*/  IMAD.WIDE.U32 R2, R64, 0xc0, R138 ;  /* 0x000000c040027825 */ /* 0x000fea00078e008a */
[----:B------:R-:W-:Y:S05]  /*c340*/  IADD3 R3, R3, R0, RZ ;  /* 0x0000000003037210 */ /* 0x000fea0007ffe0ff */
[----:B-----5:R3:W-:Y:S02]  /*c350*/  ST.E.128 [R2.64], R48 ;  /* 0x0000003002007985 */ /* 0x0207e4000c101d06 */
.L_x_1769:
[----:B------:R-:W-:Y:S05]  /*c360*/  BSYNC B1 ;  /* 0x0000000000017941 */ /* 0x000fea0003800000 */
.L_x_1768:
        /* <DEDUP_REMOVED lines=91> */
.L_x_1773:
[----:B------:R-:W-:Y:S05]  /*c920*/  BSYNC B0 ;  /* 0x0000000000007941 */ /* 0x000fea0003800000 */
.L_x_1772:
[C---:B------:R-:W-:Y:S04]  /*c930*/  LEA R2, P0, R210.reuse, R138, 0x1 ;  /* 0x0000008ad2027211 */ /* 0x040fe800078008ff */
[----:B------:R-:W-:Y:S05]  /*c940*/  LEA.HI.X R3, R210, R139, R91, 0x1, P0 ;  /* 0x0000008bd2037211 */ /* 0x000fea00000f0c5b */
[----:B-----5:R3:W-:Y:S04]  /*c950*/  ST.E.128 [R2.64], R48 ;  /* 0x0000003002007985 */ /* 0x0207e8000c101d06 */
.L_x_1767:
[----:B------:R-:W-:Y:S05]  /*c960*/  BSYNC B2 ;  /* 0x0000000000027941 */ /* 0x000fea0003800000 */
.L_x_1766:
        /* <DEDUP_REMOVED lines=98> */
.L_x_1779:
[----:B------:R-:W-:Y:S05]  /*cf90*/  BSYNC B0 ;  /* 0x0000000000007941 */ /* 0x000fea0003800000 */
.L_x_1778:
[----:B------:R-:W-:Y:S02]  /*cfa0*/  IMAD R0, R65, 0xe0, RZ ;  /* 0x000000e041007824 */ /* 0x000fe400078e02ff */
[----:B---3--:R-:W-:Y:S05]  /*cfb0*/  IMAD.WIDE.U32 R2, R64, 0xe0, R138 ;  /* 0x000000e040027825 */ /* 0x008fea00078e008a */
[----:B------:R-:W-:Y:S05]  /*cfc0*/  IADD3 R3, R3, R0, RZ ;  /* 0x0000000003037210 */ /* 0x000fea0007ffe0ff */
[----:B-----5:R3:W-:Y:S02]  /*cfd0*/  ST.E.128 [R2.64], R36 ;  /* 0x0000002402007985 */ /* 0x0207e4000c101d06 */
.L_x_1777:
[----:B------:R-:W-:Y:S05]  /*cfe0*/  BSYNC B1 ;  /* 0x0000000000017941 */ /* 0x000fea0003800000 */
.L_x_1776:
        /* <DEDUP_REMOVED lines=91> */
.L_x_1781:
[----:B------:R-:W-:Y:S05]  /*d5a0*/  BSYNC B0 ;  /* 0x0000000000007941 */ /* 0x000fea0003800000 */
.L_x_1780:
[C---:B---3--:R-:W-:Y:S04]  /*d5b0*/  LEA R2, P0, R208.reuse, R138, 0x1 ;  /* 0x0000008ad0027211 */ /* 0x048fe800078008ff */
[----:B------:R-:W-:Y:S05]  /*d5c0*/  LEA.HI.X R3, R208, R139, R90, 0x1, P0 ;  /* 0x0000008bd0037211 */ /* 0x000fea00000f0c5a */
[----:B-----5:R3:W-:Y:S04]  /*d5d0*/  ST.E.128 [R2.64], R20 ;  /* 0x0000001402007985 */ /* 0x0207e8000c101d06 */
.L_x_1775:
[----:B------:R-:W-:Y:S05]  /*d5e0*/  BSYNC B2 ;  /* 0x0000000000027941 */ /* 0x000fea0003800000 */
.L_x_1774:
[----:B---3--:R-:W3:Y:S02]  /*d5f0*/  LD.E R3, [R10.64+0xd0] ;  /* 0x0000d0060a037980 */ /* 0x008ee4000c101900 */
[----:B---3--:R-:W-:Y:S05]  /*d600*/  IMAD.U32 R3, R3, -0x40, RZ ;  /* 0xffffffc003037824 */ /* 0x008fea00078e00ff */
[C---:B------:R-:W-:Y:S02]  /*d610*/  LEA R136, P1, R3.reuse, R136, 0x1 ;  /* 0x0000008803887211 */ /* 0x040fe400078208ff */
[C---:B------:R-:W-:Y:S02]  /*d620*/  LEA R134, P0, R3.reuse, R134, 0x1 ;  /* 0x0000008603867211 */ /* 0x040fe400078008ff */
[C---:B------:R-:W-:Y:S02]  /*d630*/  LEA.HI.X.SX32 R137, R3.reuse, R137, 0x1, P1 ;  /* 0x0000008903897211 */ /* 0x040fe400008f0eff */
[----:B------:R-:W-:Y:S01]  /*d640*/  LEA.HI.X.SX32 R135, R3, R135, 0x1, P0 ;  /* 0x0000008703877211 */ /* 0x000fe200000f0eff */
[----:B------:R-:W-:-:S05]  /*d650*/  BRA `(.L_x_1717) ;  /* 0x000009b000007947 */ /* 0x000fca0003800000 */
.L_x_1683:
        /* <DEDUP_REMOVED lines=8> */
.L_x_1783:
[----:B------:R-:W-:Y:S05]  /*d6e0*/  BSYNC B0 ;  /* 0x0000000000007941 */ /* 0x000fea0003800000 */
.L_x_1782:
        /* <DEDUP_REMOVED lines=19> */
.L_x_1785:
[----:B------:R-:W-:Y:S05]  /*d820*/  BSYNC B0 ;  /* 0x0000000000007941 */ /* 0x000fea0003800000 */
.L_x_1784:
        /* <DEDUP_REMOVED lines=19> */
.L_x_1787:
[----:B------:R-:W-:Y:S05]  /*d960*/  BSYNC B0 ;  /* 0x0000000000007941 */ /* 0x000fea0003800000 */
.L_x_1786:
        /* <DEDUP_REMOVED lines=21> */
.L_x_1789:
[----:B------:R-:W-:Y:S05]  /*dac0*/  BSYNC B0 ;  /* 0x0000000000007941 */ /* 0x000fea0003800000 */
.L_x_1788:
        /* <DEDUP_REMOVED lines=19> */
.L_x_1791:
[----:B------:R-:W-:Y:S05]  /*dc00*/  BSYNC B0 ;  /* 0x0000000000007941 */ /* 0x000fea0003800000 */
.L_x_1790:
        /* <DEDUP_REMOVED lines=21> */
.L_x_1793:
[----:B------:R-:W-:Y:S05]  /*dd60*/  BSYNC B0 ;  /* 0x0000000000007941 */ /* 0x000fea0003800000 */
.L_x_1792:
        /* <DEDUP_REMOVED lines=21> */
.L_x_1795:
[----:B------:R-:W-:Y:S05]  /*dec0*/  BSYNC B0 ;  /* 0x0000000000007941 */ /* 0x000fea0003800000 */
.L_x_1794:
        /* <DEDUP_REMOVED lines=20> */
.L_x_1717:
[----:B------:R-:W-:Y:S05]  /*e010*/  BSYNC B3 ;  /* 0x0000000000037941 */ /* 0x000fea0003800000 */
.L_x_1682:
        /* <DEDUP_REMOVED lines=89> */
.L_x_1797:
        /* <DEDUP_REMOVED lines=8> */
.L_x_1798:
[----:B------:R-:W-:Y:S05]  /*e630*/  BSYNC B0 ;  /* 0x0000000000007941 */ /* 0x000fea0003800000 */
.L_x_1796:
[----:B------:R-:W-:Y:S04]  /*e640*/  IADD3 R13, R13, -0x1, RZ ;  /* 0xffffffff0d0d7810 */ /* 0x000fe80007ffe0ff */
[----:B------:R-:W-:Y:S11]  /*e650*/  ISETP.GT.AND P0, PT, R13, R99, PT ;  /* 0x000000630d00720c */ /* 0x000ff60003f04270 */
[----:B------:R-:W-:Y:S02]  /*e660*/  @!UPT UIADD3 URZ, URZ, URZ, URZ ;  /* 0x0000003f3f3ff290 */ /* 0x000fe4000fffe03f */
[----:B------:R-:W-:-:S05]  /*e670*/  @P0 BRA `(.L_x_1799) ;  /* 0xffff497000000947 */ /* 0x000fca000383ffff */
.L_x_1665:
        /* <DEDUP_REMOVED lines=19> */
[----:B------:R2:W4:Y:S01]  /*e7b0*/  @P1 LD.E R2, [R16.64] ;  /* 0x0000000610021980 */ /* 0x000522000c101900 */
[----:B------:R-:W-:Y:S02]  /*e7c0*/  IADD3 R3, P1, R3, R192, RZ ;  /* 0x000000c003037210 */ /* 0x000fe40007f3e0ff */
[----:B------:R-:W-:-:S03]  /*e7d0*/  LEA.HI R15, R9, R9, RZ, 0x1 ;  /* 0x00000009090f7211 */ /* 0x000fc600078f08ff */
[----:B------:R-:W-:Y:S01]  /*e7e0*/  IMAD.X R6, R7, 0x1, R195, P1 ;  /* 0x0000000107067824 */ /* 0x000fe200008e06c3 */
[CC--:B------:R-:W-:Y:S02]  /*e7f0*/  LEA R40, P1, R3.reuse, R198.reuse, 0x1 ;  /* 0x000000c603287211 */ /* 0x0c0fe400078208ff */
[----:B------:R-:W-:Y:S01]  /*e800*/  SHF.R.S32.HI R15, RZ, 0x1, R15 ;  /* 0x00000001ff0f7819 */ /* 0x000fe2000001140f */
[----:B------:R-:W-:Y:S01]  /*e810*/  IMAD.MOV.U32 R194, RZ, RZ, R192 ;  /* 0x000000ffffc27224 */ /* 0x000fe200078e00c0 */
[----:B------:R-:W-:Y:S02]  /*e820*/  LEA R46, P2, R192, R198, 0x1 ;  /* 0x000000c6c02e7211 */ /* 0x000fe400078408ff */
[----:B------:R-:W-:Y:S02]  /*e830*/  LEA R5, P0, R196, R192, 0x5 ;  /* 0x000000c0c4057211 */ /* 0x000fe400078028ff */
[----:B---3--:R-:W-:Y:S02]  /*e840*/  ISETP.NE.AND P4, PT, R0, RZ, PT ;  /* 0x000000ff0000720c */ /* 0x008fe40003f85270 */
[----:B------:R-:W-:Y:S01]  /*e850*/  LEA.HI.X R41, R3, R199, R6, 0x1, P1 ;  /* 0x000000c703297211 */ /* 0x000fe200008f0c06 */
[----:B------:R-:W-:Y:S01]  /*e860*/  IMAD R6, R188, R15, R79 ;  /* 0x0000000fbc067224 */ /* 0x000fe200078e024f */
[----:B------:R-:W-:Y:S01]  /*e870*/  LEA.HI.X R47, R192, R199, R195, 0x1, P2 ;  /* 0x000000c7c02f7211 */ /* 0x000fe200010f0cc3 */
[----:B------:R-:W-:Y:S01]  /*e880*/  IMAD R4, R197, 0x30, RZ ;  /* 0x00000030c5047824 */ /* 0x000fe200078e02ff */
[C---:B------:R-:W-:Y:S01]  /*e890*/  LEA.HI.X R7, R196.reuse, R195, R197, 0x5, P0 ;  /* 0x000000c3c4077211 */ /* 0x040fe200000f2cc5 */
[----:B------:R-:W-:Y:S01]  /*e8a0*/  IMAD.WIDE.U32 R194, R196, 0x30, R194 ;  /* 0x00000030c4c27825 */ /* 0x000fe200078e00c2 */
[----:B------:R-:W-:-:S03]  /*e8b0*/  LEA R38, P0, R5, R198, 0x1 ;  /* 0x000000c605267211 */ /* 0x000fc600078008ff */
[----:B--2---:R-:W-:Y:S02]  /*e8c0*/  IMAD.IADD R17, R232, 0x1, -R69 ;  /* 0x00000001e8117824 */ /* 0x004fe400078e0a45 */
        /* <DEDUP_REMOVED lines=8> */
[----:B----4-:R-:W-:-:S05]  /*e950*/  IADD3 R2, R2, R80, R69 ;  /* 0x0000005002027210 */ /* 0x010fca0007ffe045 */
        /* <DEDUP_REMOVED lines=28> */
[C---:B------:R-:W-:Y:S02]  /*eb20*/  LOP3.LUT R0, R21.reuse, 0xffff0000, RZ, 0xc0, !PT ;  /* 0xffff000015007812 */ /* 0x040fe400078ec0ff */
[----:B------:R-:W-:-:S02]  /*eb30*/  SHF.L.U32 R12, R21, 0x10, RZ ;  /* 0x00000010150c7819 */ /* 0x000fc400000006ff */
[C---:B------:R-:W-:Y:S02]  /*eb40*/  SHF.L.U32 R16, R20.reuse, 0x10, RZ ;  /* 0x0000001014107819 */ /* 0x040fe400000006ff */
[----:B------:R-:W-:Y:S02]  /*eb50*/  LOP3.LUT R28, R20, 0xffff0000, RZ, 0xc0, !PT ;  /* 0xffff0000141c7812 */ /* 0x000fe400078ec0ff */
[----:B------:R-:W-:Y:S02]  /*eb60*/  LOP3.LUT R30, R22, 0xffff0000, RZ, 0xc0, !PT ;  /* 0xffff0000161e7812 */ /* 0x000fe400078ec0ff */
[----:B---3--:R-:W-:Y:S02]  /*eb70*/  LOP3.LUT R23, R2, 0xffff0000, RZ, 0xc0, !PT ;  /* 0xffff000002177812 */ /* 0x008fe400078ec0ff */
[C---:B------:R-:W-:Y:S01]  /*eb80*/  LOP3.LUT R20, R3.reuse, 0xffff0000, RZ, 0xc0, !PT ;  /* 0xffff000003147812 */ /* 0x040fe200078ec0ff */
[----:B------:R-:W-:Y:S01]  /*eb90*/  IMAD.U32 R3, R3, 0x10000, RZ ;  /* 0x0001000003037824 */ /* 0x000fe200078e00ff */
[----:B----4-:R-:W-:Y:S01]  /*eba0*/  LOP3.LUT R25, R4, 0xffff0000, RZ, 0xc0, !PT ;  /* 0xffff000004197812 */ /* 0x010fe200078ec0ff */
[C---:B------:R-:W-:Y:S01]  /*ebb0*/  FMUL.FTZ R21, R0.reuse, R23 ;  /* 0x0000001700157220 */ /* 0x040fe20000410000 */
[----:B------:R-:W-:Y:S01]  /*ebc0*/  LOP3.LUT R24, R5, 0xffff0000, RZ, 0xc0, !PT ;  /* 0xffff000005187812 */ /* 0x000fe200078ec0ff */
[----:B------:R-:W-:Y:S01]  /*ebd0*/  FMUL.FTZ R22, R27, R20 ;  /* 0x000000141b167220 */ /* 0x000fe20000410000 */
[----:B------:R-:W-:Y:S01]  /*ebe0*/  SHF.L.U32 R5, R5, 0x10, RZ ;  /* 0x0000001005057819 */ /* 0x000fe200000006ff */
[----:B------:R-:W-:-:S02]  /*ebf0*/  FMUL.FTZ R0, R0, R25 ;  /* 0x0000001900007220 */ /* 0x000fc40000410000 */
[----:B------:R-:W-:Y:S01]  /*ec00*/  FFMA.FTZ R21, R12, R25, -R21 ;  /* 0x000000190c157223 */ /* 0x000fe20000010815 */
[----:B------:R-:W-:Y:S01]  /*ec10*/  SHF.L.U32 R25, R4, 0x10, RZ ;  /* 0x0000001004197819 */ /* 0x000fe200000006ff */
[----:B------:R-:W-:Y:S01]  /*ec20*/  FFMA.FTZ R0, R12, R23, R0 ;  /* 0x000000170c007223 */ /* 0x000fe20000010000 */
[----:B------:R-:W-:Y:S01]  /*ec30*/  SHF.L.U32 R23, R2, 0x10, RZ ;  /* 0x0000001002177819 */ /* 0x000fe200000006ff */
[----:B------:R-:W-:Y:S02]  /*ec40*/  FMUL.FTZ R27, R27, R24 ;  /* 0x000000181b1b7220 */ /* 0x000fe40000410000 */
[----:B------:R-:W-:Y:S01]  /*ec50*/  FMUL.FTZ R4, R30, R3 ;  /* 0x000000031e047220 */ /* 0x000fe20000410000 */
[----:B------:R-:W-:Y:S01]  /*ec60*/  F2FP.BF16.PACK_AB R21, R0, R21 ;  /* 0x000000150015723e */ /* 0x000fe200000010ff */
[C---:B------:R-:W-:Y:S02]  /*ec70*/  FMUL.FTZ R2, R28.reuse, R23 ;  /* 0x000000171c027220 */ /* 0x040fe40000410000 */
[----:B------:R-:W-:-:S02]  /*ec80*/  FMUL.FTZ R28, R28, R25 ;  /* 0x000000191c1c7220 */ /* 0x000fc40000410000 */
[C---:B------:R-:W-:Y:S02]  /*ec90*/  FFMA.FTZ R22, R29.reuse, R24, -R22 ;  /* 0x000000181d167223 */ /* 0x040fe40000010816 */
[----:B------:R-:W-:Y:S02]  /*eca0*/  FFMA.FTZ R27, R29, R20, R27 ;  /* 0x000000141d1b7223 */ /* 0x000fe4000001001b */
[----:B------:R-:W-:Y:S02]  /*ecb0*/  FMUL.FTZ R30, R30, R5 ;  /* 0x000000051e1e7220 */ /* 0x000fe40000410000 */
[C---:B------:R-:W-:Y:S01]  /*ecc0*/  FFMA.FTZ R2, R16.reuse, R25, -R2 ;  /* 0x0000001910027223 */ /* 0x040fe20000010802 */
[----:B------:R-:W-:Y:S01]  /*ecd0*/  F2FP.BF16.PACK_AB R27, R27, R22 ;  /* 0x000000161b1b723e */ /* 0x000fe200000010ff */
[----:B------:R-:W-:Y:S02]  /*ece0*/  FFMA.FTZ R23, R16, R23, R28 ;  /* 0x0000001710177223 */ /* 0x000fe4000001001c */
[----:B------:R-:W-:-:S02]  /*ecf0*/  FFMA.FTZ R4, R26, R5, -R4 ;  /* 0x000000051a047223 */ /* 0x000fc40000010804 */
[----:B------:R-:W-:Y:S01]  /*ed00*/  FFMA.FTZ R3, R26, R3, R30 ;  /* 0x000000031a037223 */ /* 0x000fe2000001001e */
[----:B------:R-:W-:Y:S02]  /*ed10*/  F2FP.BF16.PACK_AB R20, R23, R2 ;  /* 0x000000021714723e */ /* 0x000fe400000010ff */
[----:B------:R-:W-:Y:S02]  /*ed20*/  MOV R23, R27 ;  /* 0x0000001b00177202 */ /* 0x000fe40000000f00 */
[----:B------:R-:W-:Y:S02]  /*ed30*/  F2FP.BF16.PACK_AB R22, R3, R4 ;  /* 0x000000040316723e */ /* 0x000fe400000010ff */
.L_x_1808:
[----:B------:R-:W-:Y:S05]  /*ed40*/  BSYNC B0 ;  /* 0x0000000000007941 */ /* 0x000fea0003800000 */
.L_x_1807:
[----:B-----5:R3:W-:Y:S02]  /*ed50*/  STS.128 [R234], R20 ;  /* 0x00000014ea007388 */ /* 0x0207e40000000c00 */
.L_x_1806:
[----:B------:R-:W-:Y:S05]  /*ed60*/  BSYNC B1 ;  /* 0x0000000000017941 */ /* 0x000fea0003800000 */
.L_x_1805:
        /* <DEDUP_REMOVED lines=17> */
[----:B--2---:R-:W-:Y:S02]  /*ee80*/  LOP3.LUT R23, R2, 0xffff0000, RZ, 0xc0, !PT ;  /* 0xffff000002177812 */ /* 0x004fe400078ec0ff */
[C---:B------:R-:W-:Y:S01]  /*ee90*/  LOP3.LUT R20, R3.reuse, 0xffff0000, RZ, 0xc0, !PT ;  /* 0xffff000003147812 */ /* 0x040fe200078ec0ff */
[----:B------:R-:W-:Y:S01]  /*eea0*/  IMAD.U32 R3, R3, 0x10000, RZ ;  /* 0x0001000003037824 */ /* 0x000fe200078e00ff */
[----:B---3--:R-:W-:Y:S01]  /*eeb0*/  LOP3.LUT R25, R4, 0xffff0000, RZ, 0xc0, !PT ;  /* 0xffff000004197812 */ /* 0x008fe200078ec0ff */
        /* <DEDUP_REMOVED lines=25> */
.L_x_1810:
[----:B------:R-:W-:Y:S05]  /*f050*/  BSYNC B0 ;  /* 0x0000000000007941 */ /* 0x000fea0003800000 */
.L_x_1809:
[----:B-----5:R1:W-:Y:S02]  /*f060*/  STS.128 [R234+0x2000], R20 ;  /* 0x00200014ea007388 */ /* 0x0203e40000000c00 */
.L_x_1804:
[----:B------:R-:W-:Y:S05]  /*f070*/  BSYNC B2 ;  /* 0x0000000000027941 */ /* 0x000fea0003800000 */
.L_x_1803:
        /* <DEDUP_REMOVED lines=34> */
[----:B--2---:R-:W-:Y:S01]  /*f2a0*/  LOP3.LUT R25, R4, 0xffff0000, RZ, 0xc0, !PT ;  /* 0xffff000004197812 */ /* 0x004fe200078ec0ff */
        /* <DEDUP_REMOVED lines=25> */
.L_x_1816:
[----:B------:R-:W-:Y:S05]  /*f440*/  BSYNC B0 ;  /* 0x0000000000007941 */ /* 0x000fea0003800000 */
.L_x_1815:
[----:B-----5:R3:W-:Y:S02]  /*f450*/  STS.128 [R234+0x800], R20 ;  /* 0x00080014ea007388 */ /* 0x0207e40000000c00 */
.L_x_1814:
[----:B------:R-:W-:Y:S05]  /*f460*/  BSYNC B1 ;  /* 0x0000000000017941 */ /* 0x000fea0003800000 */
.L_x_1813:
        /* <DEDUP_REMOVED lines=46> */
.L_x_1818:
[----:B------:R-:W-:Y:S05]  /*f750*/  BSYNC B0 ;  /* 0x0000000000007941 */ /* 0x000fea0003800000 */
.L_x_1817:
[----:B-----5:R3:W-:Y:S02]  /*f760*/  STS.128 [R234+0x2800], R20 ;  /* 0x00280014ea007388 */ /* 0x0207e40000000c00 */
.L_x_1812:
[----:B------:R-:W-:Y:S05]  /*f770*/  BSYNC B2 ;  /* 0x0000000000027941 */ /* 0x000fea0003800000 */
.L_x_1811:
        /* <DEDUP_REMOVED lines=24> */
[----:B-----5:R-:W-:Y:S01]  /*f900*/  LOP3.LUT R12, R21, 0xffff0000, RZ, 0xc0, !PT ;  /* 0xffff0000150c7812 */ /* 0x020fe200078ec0ff */
[----:B------:R-:W-:Y:S01]  /*f910*/  IMAD.U32 R31, R23, 0x10000, RZ ;  /* 0x00010000171f7824 */ /* 0x000fe200078e00ff */
[----:B------:R-:W-:Y:S02]  /*f920*/  SHF.L.U32 R16, R21, 0x10, RZ ;  /* 0x0000001015107819 */ /* 0x000fe400000006ff */
[C---:B------:R-:W-:Y:S02]  /*f930*/  SHF.L.U32 R21, R20.reuse, 0x10, RZ ;  /* 0x0000001014157819 */ /* 0x040fe400000006ff */
[----:B------:R-:W-:-:S02]  /*f940*/  LOP3.LUT R28, R20, 0xffff0000, RZ, 0xc0, !PT ;  /* 0xffff0000141c7812 */ /* 0x000fc400078ec0ff */
[----:B------:R-:W-:Y:S02]  /*f950*/  LOP3.LUT R29, R23, 0xffff0000, RZ, 0xc0, !PT ;  /* 0xffff0000171d7812 */ /* 0x000fe400078ec0ff */
[C---:B------:R-:W-:Y:S02]  /*f960*/  SHF.L.U32 R26, R22.reuse, 0x10, RZ ;  /* 0x00000010161a7819 */ /* 0x040fe400000006ff */
[----:B------:R-:W-:Y:S02]  /*f970*/  LOP3.LUT R30, R22, 0xffff0000, RZ, 0xc0, !PT ;  /* 0xffff0000161e7812 */ /* 0x000fe400078ec0ff */
[C---:B---3--:R-:W-:Y:S01]  /*f980*/  LOP3.LUT R25, R2.reuse, 0xffff0000, RZ, 0xc0, !PT ;  /* 0xffff000002197812 */ /* 0x048fe200078ec0ff */
[----:B------:R-:W-:Y:S01]  /*f990*/  IMAD.U32 R2, R2, 0x10000, RZ ;  /* 0x0001000002027824 */ /* 0x000fe200078e00ff */
        /* <DEDUP_REMOVED lines=8> */
[----:B------:R-:W-:-:S02]  /*fa20*/  FMUL.FTZ R29, R29, R24 ;  /* 0x000000181d1d7220 */ /* 0x000fc40000410000 */
[C---:B------:R-:W-:Y:S02]  /*fa30*/  FFMA.FTZ R23, R16.reuse, R27, -R23 ;  /* 0x0000001b10177223 */ /* 0x040fe40000010817 */
[----:B------:R-:W-:Y:S02]  /*fa40*/  FFMA.FTZ R12, R16, R25, R12 ;  /* 0x00000019100c7223 */ /* 0x000fe4000001000c */
[----:B------:R-:W-:Y:S02]  /*fa50*/  IMAD.U32 R5, R5, 0x10000, RZ ;  /* 0x0001000005057824 */ /* 0x000fe400078e00ff */
[----:B------:R-:W-:Y:S01]  /*fa60*/  FMUL.FTZ R16, R28, R2 ;  /* 0x000000021c107220 */ /* 0x000fe20000410000 */
[----:B------:R-:W-:Y:S01]  /*fa70*/  F2FP.BF16.PACK_AB R12, R12, R23 ;  /* 0x000000170c0c723e */ /* 0x000fe200000010ff */
[----:B------:R-:W-:Y:S02]  /*fa80*/  FMUL.FTZ R28, R28, R4 ;  /* 0x000000041c1c7220 */ /* 0x000fe40000410000 */
[----:B------:R-:W-:-:S02]  /*fa90*/  FFMA.FTZ R29, R31, R20, R29 ;  /* 0x000000141f1d7223 */ /* 0x000fc4000001001d */
[C---:B------:R-:W-:Y:S02]  /*faa0*/  FMUL.FTZ R20, R30.reuse, R3 ;  /* 0x000000031e147220 */ /* 0x040fe40000410000 */
[-C--:B------:R-:W-:Y:S02]  /*fab0*/  FMUL.FTZ R30, R30, R5.reuse ;  /* 0x000000051e1e7220 */ /* 0x080fe40000410000 */
[C---:B------:R-:W-:Y:S02]  /*fac0*/  FFMA.FTZ R16, R21.reuse, R4, -R16 ;  /* 0x0000000415107223 */ /* 0x040fe40000010810 */
[----:B------:R-:W-:Y:S02]  /*fad0*/  FFMA.FTZ R21, R21, R2, R28 ;  /* 0x0000000215157223 */ /* 0x000fe4000001001c */
[----:B------:R-:W-:Y:S02]  /*fae0*/  FFMA.FTZ R22, R31, R24, -R22 ;  /* 0x000000181f167223 */ /* 0x000fe40000010816 */
[C---:B------:R-:W-:Y:S01]  /*faf0*/  FFMA.FTZ R20, R26.reuse, R5, -R20 ;  /* 0x000000051a147223 */ /* 0x040fe20000010814 */
[----:B------:R-:W-:Y:S01]  /*fb00*/  F2FP.BF16.PACK_AB R5, R21, R16 ;  /* 0x000000101505723e */ /* 0x000fe200000010ff */
[----:B------:R-:W-:Y:S01]  /*fb10*/  FFMA.FTZ R3, R26, R3, R30 ;  /* 0x000000031a037223 */ /* 0x000fe2000001001e */
[----:B------:R-:W-:-:S02]  /*fb20*/  F2FP.BF16.PACK_AB R23, R29, R22 ;  /* 0x000000161d17723e */ /* 0x000fc400000010ff */
[----:B------:R-:W-:Y:S02]  /*fb30*/  MOV R21, R12 ;  /* 0x0000000c00157202 */ /* 0x000fe40000000f00 */
[----:B------:R-:W-:Y:S02]  /*fb40*/  F2FP.BF16.PACK_AB R22, R3, R20 ;  /* 0x000000140316723e */ /* 0x000fe400000010ff */
[----:B------:R-:W-:Y:S02]  /*fb50*/  MOV R20, R5 ;  /* 0x0000000500147202 */ /* 0x000fe40000000f00 */
.L_x_1824:
[----:B------:R-:W-:Y:S05]  /*fb60*/  BSYNC B0 ;  /* 0x0000000000007941 */ /* 0x000fea0003800000 */
.L_x_1823:
[----:B-----5:R3:W-:Y:S02]  /*fb70*/  STS.128 [R234+0x1000], R20 ;  /* 0x00100014ea007388 */ /* 0x0207e40000000c00 */
.L_x_1822:
[----:B------:R-:W-:Y:S05]  /*fb80*/  BSYNC B1 ;  /* 0x0000000000017941 */ /* 0x000fea0003800000 */
.L_x_1821:
        /* <DEDUP_REMOVED lines=47> */
.L_x_1826:
[----:B------:R-:W-:Y:S05]  /*fe80*/  BSYNC B0 ;  /* 0x0000000000007941 */ /* 0x000fea0003800000 */
.L_x_1825:
[----:B-----5:R1:W-:Y:S02]  /*fe90*/  STS.128 [R234+0x3000], R20 ;  /* 0x00300014ea007388 */ /* 0x0203e40000000c00 */
.L_x_1820:
[----:B------:R-:W-:Y:S05]  /*fea0*/  BSYNC B2 ;  /* 0x0000000000027941 */ /* 0x000fea0003800000 */
.L_x_1819:
        /* <DEDUP_REMOVED lines=23> */
[C---:B-----5:R-:W-:Y:S02]  /*10020*/  SHF.L.U32 R7, R21.reuse, 0x10, RZ ;  /* 0x0000001015077819 */ /* 0x060fe400000006ff */
[----:B------:R-:W-:Y:S02]  /*10030*/  LOP3.LUT R6, R21, 0xffff0000, RZ, 0xc0, !PT ;  /* 0xffff000015067812 */ /* 0x000fe400078ec0ff */
[C---:B------:R-:W-:Y:S02]  /*10040*/  SHF.L.U32 R15, R20.reuse, 0x10, RZ ;  /* 0x00000010140f7819 */ /* 0x040fe400000006ff */
[----:B------:R-:W-:-:S02]  /*10050*/  LOP3.LUT R25, R20, 0xffff0000, RZ, 0xc0, !PT ;  /* 0xffff000014197812 */ /* 0x000fc400078ec0ff */
[C---:B------:R-:W-:Y:S02]  /*10060*/  LOP3.LUT R20, R23.reuse, 0xffff0000, RZ, 0xc0, !PT ;  /* 0xffff000017147812 */ /* 0x040fe400078ec0ff */
[C---:B------:R-:W-:Y:S02]  /*10070*/  LOP3.LUT R28, R22.reuse, 0xffff0000, RZ, 0xc0, !PT ;  /* 0xffff0000161c7812 */ /* 0x040fe400078ec0ff */
[----:B------:R-:W-:Y:S01]  /*10080*/  SHF.L.U32 R24, R23, 0x10, RZ ;  /* 0x0000001017187819 */ /* 0x000fe200000006ff */
[----:B------:R-:W-:Y:S01]  /*10090*/  IMAD.U32 R23, R22, 0x10000, RZ ;  /* 0x0001000016177824 */ /* 0x000fe200078e00ff */
[----:B---3--:R-:W-:Y:S02]  /*100a0*/  LOP3.LUT R18, R2, 0xffff0000, RZ, 0xc0, !PT ;  /* 0xffff000002127812 */ /* 0x008fe400078ec0ff */
[----:B------:R-:W-:Y:S02]  /*100b0*/  LOP3.LUT R17, R3, 0xffff0000, RZ, 0xc0, !PT ;  /* 0xffff000003117812 */ /* 0x000fe400078ec0ff */
[----:B--2---:R-:W-:Y:S01]  /*100c0*/  LOP3.LUT R21, R4, 0xffff0000, RZ, 0xc0, !PT ;  /* 0xffff000004157812 */ /* 0x004fe200078ec0ff */
[----:B------:R-:W-:Y:S01]  /*100d0*/  FMUL.FTZ R16, R6, R18 ;  /* 0x0000001206107220 */ /* 0x000fe20000410000 */
[----:B------:R-:W-:Y:S01]  /*100e0*/  LOP3.LUT R19, R5, 0xffff0000, RZ, 0xc0, !PT ;  /* 0xffff000005137812 */ /* 0x000fe200078ec0ff */
[----:B------:R-:W-:Y:S01]  /*100f0*/  IMAD.U32 R4, R4, 0x10000, RZ ;  /* 0x0001000004047824 */ /* 0x000fe200078e00ff */
[----:B------:R-:W-:Y:S01]  /*10100*/  SHF.L.U32 R2, R2, 0x10, RZ ;  /* 0x0000001002027819 */ /* 0x000fe200000006ff */
[-C--:B------:R-:W-:Y:S01]  /*10110*/  FMUL.FTZ R6, R6, R21.reuse ;  /* 0x0000001506067220 */ /* 0x080fe20000410000 */
[----:B------:R-:W-:Y:S01]  /*10120*/  SHF.L.U32 R3, R3, 0x10, RZ ;  /* 0x0000001003037819 */ /* 0x000fe200000006ff */
[----:B------:R-:W-:Y:S01]  /*10130*/  FFMA.FTZ R16, R7, R21, -R16 ;  /* 0x0000001507107223 */ /* 0x000fe20000010810 */
[----:B------:R-:W-:Y:S01]  /*10140*/  SHF.L.U32 R5, R5, 0x10, RZ ;  /* 0x0000001005057819 */ /* 0x000fe200000006ff */
[----:B------:R-:W-:-:S02]  /*10150*/  FMUL.FTZ R22, R20, R17 ;  /* 0x0000001114167220 */ /* 0x000fc40000410000 */
[----:B------:R-:W-:Y:S02]  /*10160*/  FFMA.FTZ R7, R7, R18, R6 ;  /* 0x0000001207077223 */ /* 0x000fe40000010006 */
[----:B------:R-:W-:Y:S02]  /*10170*/  FMUL.FTZ R20, R20, R19 ;  /* 0x0000001314147220 */ /* 0x000fe40000410000 */
[----:B------:R-:W-:Y:S01]  /*10180*/  FMUL.FTZ R6, R25, R2 ;  /* 0x0000000219067220 */ /* 0x000fe20000410000 */
[----:B------:R-:W-:Y:S01]  /*10190*/  F2FP.BF16.PACK_AB R21, R7, R16 ;  /* 0x000000100715723e */ /* 0x000fe200000010ff */
[C---:B------:R-:W-:Y:S02]  /*101a0*/  FMUL.FTZ R18, R28.reuse, R3 ;  /* 0x000000031c127220 */ /* 0x040fe40000410000 */
[----:B------:R-:W-:Y:S02]  /*101b0*/  FMUL.FTZ R25, R25, R4 ;  /* 0x0000000419197220 */ /* 0x000fe40000410000 */
[----:B------:R-:W-:-:S02]  /*101c0*/  FMUL.FTZ R28, R28, R5 ;  /* 0x000000051c1c7220 */ /* 0x000fc40000410000 */
[C---:B------:R-:W-:Y:S02]  /*101d0*/  FFMA.FTZ R22, R24.reuse, R19, -R22 ;  /* 0x0000001318167223 */ /* 0x040fe40000010816 */
[----:B------:R-:W-:Y:S02]  /*101e0*/  FFMA.FTZ R17, R24, R17, R20 ;  /* 0x0000001118117223 */ /* 0x000fe40000010014 */
[C---:B------:R-:W-:Y:S02]  /*101f0*/  FFMA.FTZ R6, R15.reuse, R4, -R6 ;  /* 0x000000040f067223 */ /* 0x040fe40000010806 */
[----:B------:R-:W-:Y:S02]  /*10200*/  FFMA.FTZ R25, R15, R2, R25 ;  /* 0x000000020f197223 */ /* 0x000fe40000010019 */
[C---:B------:R-:W-:Y:S02]  /*10210*/  FFMA.FTZ R18, R23.reuse, R5, -R18 ;  /* 0x0000000517127223 */ /* 0x040fe40000010812 */
[----:B------:R-:W-:Y:S01]  /*10220*/  FFMA.FTZ R3, R23, R3, R28 ;  /* 0x0000000317037223 */ /* 0x000fe2000001001c */
[----:B------:R-:W-:-:S02]  /*10230*/  F2FP.BF16.PACK_AB R23, R17, R22 ;  /* 0x000000161117723e */ /* 0x000fc400000010ff */
[----:B------:R-:W-:Y:S02]  /*10240*/  F2FP.BF16.PACK_AB R20, R25, R6 ;  /* 0x000000061914723e */ /* 0x000fe400000010ff */
[----:B------:R-:W-:Y:S02]  /*10250*/  F2FP.BF16.PACK_AB R22, R3, R18 ;  /* 0x000000120316723e */ /* 0x000fe400000010ff */
.L_x_1831:
[----:B------:R-:W-:Y:S05]  /*10260*/  BSYNC B0 ;  /* 0x0000000000007941 */ /* 0x000fea0003800000 */
.L_x_1830:
[----:B-----5:R3:W-:Y:S02]  /*10270*/  STS.128 [R234+0x1800], R20 ;  /* 0x00180014ea007388 */ /* 0x0207e40000000c00 */
.L_x_1829:
[----:B------:R-:W-:Y:S05]  /*10280*/  BSYNC B1 ;  /* 0x0000000000017941 */ /* 0x000fea0003800000 */
.L_x_1828:
        /* <DEDUP_REMOVED lines=9> */
[----:B-----5:R-:W-:Y:S01]  /*10320*/  LOP3.LUT R6, R37, 0xffff0000, RZ, 0xc0, !PT ;  /* 0xffff000025067812 */ /* 0x020fe200078ec0ff */
[----:B------:R-:W-:Y:S01]  /*10330*/  IMAD.U32 R20, R38, 0x10000, RZ ;  /* 0x0001000026147824 */ /* 0x000fe200078e00ff */
[----:B------:R-:W-:Y:S02]  /*10340*/  LOP3.LUT R18, R39, 0xffff0000, RZ, 0xc0, !PT ;  /* 0xffff000027127812 */ /* 0x000fe400078ec0ff */
[----:B------:R-:W-:Y:S02]  /*10350*/  SHF.L.U32 R7, R37, 0x10, RZ ;  /* 0x0000001025077819 */ /* 0x000fe400000006ff */
[----:B------:R-:W-:-:S02]  /*10360*/  SHF.L.U32 R9, R36, 0x10, RZ ;  /* 0x0000001024097819 */ /* 0x000fc400000006ff */
[----:B------:R-:W-:Y:S02]  /*10370*/  SHF.L.U32 R19, R39, 0x10, RZ ;  /* 0x0000001027137819 */ /* 0x000fe400000006ff */
[----:B------:R-:W-:Y:S02]  /*10380*/  LOP3.LUT R36, R36, 0xffff0000, RZ, 0xc0, !PT ;  /* 0xffff000024247812 */ /* 0x000fe400078ec0ff */
        /* <DEDUP_REMOVED lines=20> */
[-C--:B------:R-:W-:Y:S02]  /*104d0*/  FMUL.FTZ R38, R38, R5.reuse ;  /* 0x0000000526267220 */ /* 0x080fe40000410000 */
[----:B------:R-:W-:Y:S02]  /*104e0*/  FFMA.FTZ R6, R9, R4, -R6 ;  /* 0x0000000409067223 */ /* 0x000fe40000010806 */
[----:B------:R-:W-:Y:S02]  /*104f0*/  FFMA.FTZ R21, R19, R16, -R21 ;  /* 0x0000001013157223 */ /* 0x000fe40000010815 */
[----:B------:R-:W-:Y:S02]  /*10500*/  FFMA.FTZ R9, R9, R2, R36 ;  /* 0x0000000209097223 */ /* 0x000fe40000010024 */
[----:B------:R-:W-:Y:S01]  /*10510*/  FFMA.FTZ R13, R20, R5, -R13 ;  /* 0x00000005140d7223 */ /* 0x000fe2000001080d */
[----:B------:R-:W-:Y:S01]  /*10520*/  F2FP.BF16.PACK_AB R39, R18, R21 ;  /* 0x000000151227723e */ /* 0x000fe200000010ff */
[----:B------:R-:W-:Y:S01]  /*10530*/  FFMA.FTZ R38, R20, R3, R38 ;  /* 0x0000000314267223 */ /* 0x000fe20000010026 */
[----:B------:R-:W-:-:S04]  /*10540*/  F2FP.BF16.PACK_AB R36, R9, R6 ;  /* 0x000000060924723e */ /* 0x000fc800000010ff */
[----:B------:R-:W-:Y:S02]  /*10550*/  F2FP.BF16.PACK_AB R38, R38, R13 ;  /* 0x0000000d2626723e */ /* 0x000fe400000010ff */
.L_x_1833:
[----:B------:R-:W-:Y:S05]  /*10560*/  BSYNC B0 ;  /* 0x0000000000007941 */ /* 0x000fea0003800000 */
.L_x_1832:
[----:B-----5:R1:W-:Y:S01]  /*10570*/  STS.128 [R234+0x3800], R36 ;  /* 0x00380024ea007388 */ /* 0x0203e20000000c00 */
[----:B------:R-:W-:Y:S05]  /*10580*/  BRA `(.L_x_1827) ;  /* 0x000034d000007947 */ /* 0x000fea0003800000 */
.L_x_1802:
        /* <DEDUP_REMOVED lines=29> */
[C---:B-----5:R-:W-:Y:S01]  /*10760*/  IMAD.U32 R16, R28.reuse, 0x10000, RZ ;  /* 0x000100001c107824 */ /* 0x060fe200078e00ff */
[----:B------:R-:W-:Y:S01]  /*10770*/  LOP3.LUT R12, R28, 0xffff0000, RZ, 0xc0, !PT ;  /* 0xffff00001c0c7812 */ /* 0x000fe200078ec0ff */
[C---:B------:R-:W-:Y:S01]  /*10780*/  IMAD.U32 R42, R30.reuse, 0x10000, RZ ;  /* 0x000100001e2a7824 */ /* 0x040fe200078e00ff */
[C---:B------:R-:W-:Y:S02]  /*10790*/  LOP3.LUT R0, R29.reuse, 0xffff0000, RZ, 0xc0, !PT ;  /* 0xffff00001d007812 */ /* 0x040fe400078ec0ff */
[----:B------:R-:W-:Y:S02]  /*107a0*/  SHF.L.U32 R43, R29, 0x10, RZ ;  /* 0x000000101d2b7819 */ /* 0x000fe400000006ff */
[----:B------:R-:W-:Y:S02]  /*107b0*/  LOP3.LUT R29, R30, 0xffff0000, RZ, 0xc0, !PT ;  /* 0xffff00001e1d7812 */ /* 0x000fe400078ec0ff */
[----:B------:R-:W-:-:S02]  /*107c0*/  LOP3.LUT R28, R31, 0xffff0000, RZ, 0xc0, !PT ;  /* 0xffff00001f1c7812 */ /* 0x000fc400078ec0ff */
[----:B------:R-:W-:Y:S01]  /*107d0*/  SHF.L.U32 R44, R31, 0x10, RZ ;  /* 0x000000101f2c7819 */ /* 0x000fe200000006ff */
[C---:B---3--:R-:W-:Y:S01]  /*107e0*/  IMAD.U32 R31, R4.reuse, 0x10000, RZ ;  /* 0x00010000041f7824 */ /* 0x048fe200078e00ff */
[----:B------:R-:W-:Y:S01]  /*107f0*/  LOP3.LUT R30, R4, 0xffff0000, RZ, 0xc0, !PT ;  /* 0xffff0000041e7812 */ /* 0x000fe200078ec0ff */
[----:B------:R-:W-:Y:S01]  /*10800*/  IMAD.U32 R45, R6, 0x10000, RZ ;  /* 0x00010000062d7824 */ /* 0x000fe200078e00ff */
[C---:B------:R-:W-:Y:S02]  /*10810*/  SHF.L.U32 R4, R5.reuse, 0x10, RZ ;  /* 0x0000001005047819 */ /* 0x040fe400000006ff */
[----:B------:R-:W-:Y:S02]  /*10820*/  LOP3.LUT R48, R5, 0xffff0000, RZ, 0xc0, !PT ;  /* 0xffff000005307812 */ /* 0x000fe400078ec0ff */
[C---:B------:R-:W-:Y:S02]  /*10830*/  SHF.L.U32 R5, R7.reuse, 0x10, RZ ;  /* 0x0000001007057819 */ /* 0x040fe400000006ff */
[----:B------:R-:W-:Y:S01]  /*10840*/  LOP3.LUT R51, R7, 0xffff0000, RZ, 0xc0, !PT ;  /* 0xffff000007337812 */ /* 0x000fe200078ec0ff */
[C---:B----4-:R-:W-:Y:S01]  /*10850*/  IMAD.U32 R50, R20.reuse, 0x10000, RZ ;  /* 0x0001000014327824 */ /* 0x050fe200078e00ff */
        /* <DEDUP_REMOVED lines=15> */
[----:B------:R-:W-:-:S02]  /*10950*/  @!P1 FADD.FTZ R22, -R22, -RZ ;  /* 0x800000ff16169221 */ /* 0x000fc40000010100 */
[----:B------:R-:W-:Y:S02]  /*10960*/  @!P1 FADD.FTZ R52, -R52, -RZ ;  /* 0x800000ff34349221 */ /* 0x000fe40000010100 */
[----:B------:R-:W-:Y:S02]  /*10970*/  FMUL.FTZ R6, R6, R21 ;  /* 0x0000001506067220 */ /* 0x000fe40000410000 */
        /* <DEDUP_REMOVED lines=17> */
[----:B------:R-:W-:Y:S02]  /*10a90*/  FFMA.FTZ R25, R0, R25, R57 ;  /* 0x0000001900197223 */ /* 0x000fe40000010039 */
[----:B------:R-:W-:Y:S02]  /*10aa0*/  FFMA.FTZ R24, R42, R24, R45 ;  /* 0x000000182a187223 */ /* 0x000fe4000001002d */
[----:B------:R-:W-:Y:S02]  /*10ab0*/  FFMA.FTZ R5, R44, R22, R5 ;  /* 0x000000162c057223 */ /* 0x000fe40000010005 */
[----:B------:R-:W-:Y:S01]  /*10ac0*/  FFMA.FTZ R26, R28, R26, R51 ;  /* 0x0000001a1c1a7223 */ /* 0x000fe20000010033 */
[----:B------:R-:W-:Y:S01]  /*10ad0*/  F2FP.BF16.PACK_AB R28, R49, R16 ;  /* 0x00000010311c723e */ /* 0x000fe200000010ff */
[----:B------:R-:W-:Y:S01]  /*10ae0*/  FFMA.FTZ R23, R29, R23, R6 ;  /* 0x000000171d177223 */ /* 0x000fe20000010006 */
[----:B------:R-:W-:Y:S02]  /*10af0*/  F2FP.BF16.PACK_AB R29, R25, R4 ;  /* 0x00000004191d723e */ /* 0x000fe400000010ff */
[----:B------:R-:W-:-:S02]  /*10b00*/  F2FP.BF16.PACK_AB R31, R26, R5 ;  /* 0x000000051a1f723e */ /* 0x000fc400000010ff */
[----:B------:R-:W-:Y:S02]  /*10b10*/  F2FP.BF16.PACK_AB R30, R23, R24 ;  /* 0x00000018171e723e */ /* 0x000fe400000010ff */
.L_x_1839:
[----:B------:R-:W-:Y:S05]  /*10b20*/  BSYNC B0 ;  /* 0x0000000000007941 */ /* 0x000fea0003800000 */
.L_x_1838:
[----:B-----5:R3:W-:Y:S02]  /*10b30*/  STS.128 [R234], R28 ;  /* 0x0000001cea007388 */ /* 0x0207e40000000c00 */
.L_x_1837:
[----:B------:R-:W-:Y:S05]  /*10b40*/  BSYNC B1 ;  /* 0x0000000000017941 */ /* 0x000fea0003800000 */
.L_x_1836:
        /* <DEDUP_REMOVED lines=34> */
[C---:B--2---:R-:W-:Y:S01]  /*10d70*/  IMAD.U32 R31, R4.reuse, 0x10000, RZ ;  /* 0x00010000041f7824 */ /* 0x044fe200078e00ff */
[----:B------:R-:W-:Y:S01]  /*10d80*/  LOP3.LUT R30, R4, 0xffff0000, RZ, 0xc0, !PT ;  /* 0xffff0000041e7812 */ /* 0x000fe200078ec0ff */
[----:B------:R-:W-:Y:S01]  /*10d90*/  IMAD.U32 R45, R6, 0x10000, RZ ;  /* 0x00010000062d7824 */ /* 0x000fe200078e00ff */
[C---:B------:R-:W-:Y:S02]  /*10da0*/  SHF.L.U32 R4, R5.reuse, 0x10, RZ ;  /* 0x0000001005047819 */ /* 0x040fe400000006ff */
[----:B------:R-:W-:Y:S02]  /*10db0*/  LOP3.LUT R46, R5, 0xffff0000, RZ, 0xc0, !PT ;  /* 0xffff0000052e7812 */ /* 0x000fe400078ec0ff */
[C---:B------:R-:W-:Y:S02]  /*10dc0*/  SHF.L.U32 R5, R7.reuse, 0x10, RZ ;  /* 0x0000001007057819 */ /* 0x040fe400000006ff */
[----:B------:R-:W-:Y:S01]  /*10dd0*/  LOP3.LUT R49, R7, 0xffff0000, RZ, 0xc0, !PT ;  /* 0xffff000007317812 */ /* 0x000fe200078ec0ff */
[C---:B---3--:R-:W-:Y:S01]  /*10de0*/  IMAD.U32 R48, R20.reuse, 0x10000, RZ ;  /* 0x0001000014307824 */ /* 0x048fe200078e00ff */
        /* <DEDUP_REMOVED lines=44> */
.L_x_1841:
[----:B------:R-:W-:Y:S05]  /*110b0*/  BSYNC B0 ;  /* 0x0000000000007941 */ /* 0x000fea0003800000 */
.L_x_1840:
[----:B-----5:R1:W-:Y:S02]  /*110c0*/  STS.128 [R234+0x2000], R28 ;  /* 0x0020001cea007388 */ /* 0x0203e40000000c00 */
.L_x_1835:
[----:B------:R-:W-:Y:S05]  /*110d0*/  BSYNC B2 ;  /* 0x0000000000027941 */ /* 0x000fea0003800000 */
.L_x_1834:
        /* <DEDUP_REMOVED lines=39> */
[C---:B------:R-:W-:Y:S02]  /*11350*/  SHF.L.U32 R43, R30.reuse, 0x10, RZ ;  /* 0x000000101e2b7819 */ /* 0x040fe400000006ff */
        /* <DEDUP_REMOVED lines=21> */
[----:B------:R-:W-:Y:S01]  /*114b0*/  LOP3.LUT R51, R4, 0xffff0000, RZ, 0xc0, !PT ;  /* 0xffff000004337812 */ /* 0x000fe200078ec0ff */
[----:B------:R-:W-:Y:S01]  /*114c0*/  @!P0 FADD.FTZ R47, -R47, -RZ ;  /* 0x800000ff2f2f8221 */ /* 0x000fe20000010100 */
[C---:B------:R-:W-:Y:S01]  /*114d0*/  LOP3.LUT R6, R7.reuse, 0xffff0000, RZ, 0xc0, !PT ;  /* 0xffff000007067812 */ /* 0x040fe200078ec0ff */
[----:B------:R-:W-:Y:S01]  /*114e0*/  @!P0 FADD.FTZ R46, -R46, -RZ ;  /* 0x800000ff2e2e8221 */ /* 0x000fe20000010100 */
[----:B------:R-:W-:Y:S01]  /*114f0*/  SHF.L.U32 R4, R7, 0x10, RZ ;  /* 0x0000001007047819 */ /* 0x000fe200000006ff */
[----:B------:R-:W-:Y:S01]  /*11500*/  FMUL.FTZ R22, R5, R22 ;  /* 0x0000001605167220 */ /* 0x000fe20000410000 */
[C---:B----4-:R-:W-:Y:S01]  /*11510*/  SHF.L.U32 R5, R25.reuse, 0x10, RZ ;  /* 0x0000001019057819 */ /* 0x050fe200000006ff */
[----:B------:R-:W-:Y:S01]  /*11520*/  FMUL.FTZ R23, R6, R23 ;  /* 0x0000001706177220 */ /* 0x000fe20000410000 */
[----:B------:R-:W-:Y:S01]  /*11530*/  LOP3.LUT R6, R24, 0xffff0000, RZ, 0xc0, !PT ;  /* 0xffff000018067812 */ /* 0x000fe200078ec0ff */
        /* <DEDUP_REMOVED lines=17> */
[----:B------:R-:W-:Y:S01]  /*11650*/  FFMA.FTZ R21, R29, R21, R22 ;  /* 0x000000151d157223 */ /* 0x000fe20000010016 */
[----:B------:R-:W-:Y:S01]  /*11660*/  F2FP.BF16.PACK_AB R29, R12, R5 ;  /* 0x000000050c1d723e */ /* 0x000fe200000010ff */
[----:B------:R-:W-:Y:S02]  /*11670*/  FFMA.FTZ R4, R45, R20, R4 ;  /* 0x000000142d047223 */ /* 0x000fe40000010004 */
[----:B------:R-:W-:Y:S01]  /*11680*/  FFMA.FTZ R23, R28, R26, R23 ;  /* 0x0000001a1c177223 */ /* 0x000fe20000010017 */
[----:B------:R-:W-:Y:S02]  /*11690*/  F2FP.BF16.PACK_AB R28, R6, R7 ;  /* 0x00000007061c723e */ /* 0x000fe400000010ff */
[----:B------:R-:W-:-:S02]  /*116a0*/  F2FP.BF16.PACK_AB R30, R21, R24 ;  /* 0x00000018151e723e */ /* 0x000fc400000010ff */
[----:B------:R-:W-:Y:S02]  /*116b0*/  F2FP.BF16.PACK_AB R31, R23, R4 ;  /* 0x00000004171f723e */ /* 0x000fe400000010ff */
.L_x_1847:
[----:B------:R-:W-:Y:S05]  /*116c0*/  BSYNC B0 ;  /* 0x0000000000007941 */ /* 0x000fea0003800000 */
.L_x_1846:
[----:B-----5:R3:W-:Y:S02]  /*116d0*/  STS.128 [R234+0x800], R28 ;  /* 0x0008001cea007388 */ /* 0x0207e40000000c00 */
.L_x_1845:
[----:B------:R-:W-:Y:S05]  /*116e0*/  BSYNC B1 ;  /* 0x0000000000017941 */ /* 0x000fea0003800000 */
.L_x_1844:
        /* <DEDUP_REMOVED lines=59> */
[----:B------:R-:W-:Y:S01]  /*11aa0*/  FMUL.FTZ R47, R47, R30 ;  /* 0x0000001e2f2f7220 */ /* 0x000fe20000410000 */
[----:B------:R-:W-:Y:S01]  /*11ab0*/  LOP3.LUT R6, R7, 0xffff0000, RZ, 0xc0, !PT ;  /* 0xffff000007067812 */ /* 0x000fe200078ec0ff */
[----:B------:R-:W-:Y:S01]  /*11ac0*/  @!P0 FADD.FTZ R43, -R43, -RZ ;  /* 0x800000ff2b2b8221 */ /* 0x000fe20000010100 */
[----:B----4-:R-:W-:Y:S01]  /*11ad0*/  LOP3.LUT R30, R25, 0xffff0000, RZ, 0xc0, !PT ;  /* 0xffff0000191e7812 */ /* 0x010fe200078ec0ff */
[----:B------:R-:W-:Y:S01]  /*11ae0*/  FMUL.FTZ R22, R5, R22 ;  /* 0x0000001605167220 */ /* 0x000fe20000410000 */
[----:B------:R-:W-:Y:S01]  /*11af0*/  LOP3.LUT R5, R24, 0xffff0000, RZ, 0xc0, !PT ;  /* 0xffff000018057812 */ /* 0x000fe200078ec0ff */
[----:B------:R-:W-:Y:S01]  /*11b00*/  FMUL.FTZ R21, R4, R21 ;  /* 0x0000001504157220 */ /* 0x000fe20000410000 */
[----:B------:R-:W-:Y:S01]  /*11b10*/  SHF.L.U32 R4, R25, 0x10, RZ ;  /* 0x0000001019047819 */ /* 0x000fe200000006ff */
[----:B------:R-:W-:Y:S01]  /*11b20*/  FMUL.FTZ R23, R6, R23 ;  /* 0x0000001706177220 */ /* 0x000fe20000410000 */
[C---:B------:R-:W-:Y:S01]  /*11b30*/  SHF.L.U32 R7, R27.reuse, 0x10, RZ ;  /* 0x000000101b077819 */ /* 0x040fe200000006ff */
[----:B------:R-:W-:Y:S01]  /*11b40*/  IMAD.U32 R6, R24, 0x10000, RZ ;  /* 0x0001000018067824 */ /* 0x000fe200078e00ff */
[C---:B------:R-:W-:Y:S01]  /*11b50*/  LOP3.LUT R24, R26.reuse, 0xffff0000, RZ, 0xc0, !PT ;  /* 0xffff00001a187812 */ /* 0x040fe200078ec0ff */
        /* <DEDUP_REMOVED lines=18> */
.L_x_1849:
[----:B------:R-:W-:Y:S05]  /*11c80*/  BSYNC B0 ;  /* 0x0000000000007941 */ /* 0x000fea0003800000 */
.L_x_1848:
[----:B-----5:R3:W-:Y:S02]  /*11c90*/  STS.128 [R234+0x2800], R28 ;  /* 0x0028001cea007388 */ /* 0x0207e40000000c00 */
.L_x_1843:
[----:B------:R-:W-:Y:S05]  /*11ca0*/  BSYNC B2 ;  /* 0x0000000000027941 */ /* 0x000fea0003800000 */
.L_x_1842:
        /* <DEDUP_REMOVED lines=21> */
[----:B------:R-:W-:-:S04]  /*11e00*/  IADD3 R21, P1, R7, R16, RZ ;  /* 0x0000001007157210 */ /* 0x000fc80007f3e0ff */
[----:B------:R-:W-:Y:S02]  /*11e10*/  LEA.HI.X.SX32 R7, R7, R12, 0x1, P1 ;  /* 0x0000000c07077211 */ /* 0x000fe400008f0eff */
[C---:B------:R-:W-:Y:S02]  /*11e20*/  LEA R20, P1, R21.reuse, R32, 0x1 ;  /* 0x0000002015147211 */ /* 0x040fe400078208ff */
[----:B------:R-:W-:Y:S01]  /*11e30*/  MOV R25, RZ ;  /* 0x000000ff00197202 */ /* 0x000fe20000000f00 */
[----:B------:R-:W-:Y:S01]  /*11e40*/  @P0 IMAD.MOV R25, RZ, RZ, -R15 ;  /* 0x000000ffff190224 */ /* 0x000fe200078e0a0f */
[----:B------:R-:W-:Y:S01]  /*11e50*/  LEA.HI.X R21, R21, R33, R7, 0x1, P1 ;  /* 0x0000002115157211 */ /* 0x000fe200008f0c07 */
[----:B------:R-:W-:-:S03]  /*11e60*/  IMAD.WIDE R4, R5, 0x2, R38 ;  /* 0x0000000205047825 */ /* 0x000fc600078e0226 */
[C---:B------:R-:W-:Y:S02]  /*11e70*/  IADD3 R27, P1, R25.reuse, R16, RZ ;  /* 0x00000010191b7210 */ /* 0x040fe40007f3e0ff */
[----:B------:R-:W3:Y:S02]  /*11e80*/  LD.E.128 R20, [R20.64] ;  /* 0x0000000614147980 */ /* 0x000ee4000c101d00 */
        /* <DEDUP_REMOVED lines=16> */
[----:B------:R-:W-:Y:S01]  /*11f90*/  SHF.L.U32 R20, R21, 0x10, RZ ;  /* 0x0000001015147819 */ /* 0x000fe200000006ff */
[----:B------:R-:W-:Y:S01]  /*11fa0*/  @!P0 FADD.FTZ R31, -R31, -RZ ;  /* 0x800000ff1f1f8221 */ /* 0x000fe20000010100 */
[----:B------:R-:W-:Y:S01]  /*11fb0*/  LOP3.LUT R45, R21, 0xffff0000, RZ, 0xc0, !PT ;  /* 0xffff0000152d7812 */ /* 0x000fe200078ec0ff */
[----:B--2---:R-:W-:Y:S01]  /*11fc0*/  IMAD.U32 R51, R6, 0x10000, RZ ;  /* 0x0001000006337824 */ /* 0x004fe200078e00ff */
[C---:B------:R-:W-:Y:S01]  /*11fd0*/  SHF.L.U32 R21, R23.reuse, 0x10, RZ ;  /* 0x0000001017157819 */ /* 0x040fe200000006ff */
[----:B------:R-:W-:Y:S01]  /*11fe0*/  IMAD.U32 R46, R4, 0x10000, RZ ;  /* 0x00010000042e7824 */ /* 0x000fe200078e00ff */
        /* <DEDUP_REMOVED lines=43> */
.L_x_1855:
[----:B------:R-:W-:Y:S05]  /*122a0*/  BSYNC B0 ;  /* 0x0000000000007941 */ /* 0x000fea0003800000 */
.L_x_1854:
[----:B-----5:R3:W-:Y:S02]  /*122b0*/  STS.128 [R234+0x1000], R28 ;  /* 0x0010001cea007388 */ /* 0x0207e40000000c00 */
.L_x_1853:
[----:B------:R-:W-:Y:S05]  /*122c0*/  BSYNC B1 ;  /* 0x0000000000017941 */ /* 0x000fea0003800000 */
.L_x_1852:
        /* <DEDUP_REMOVED lines=29> */
[C---:B-1---5:R-:W-:Y:S01]  /*124a0*/  IMAD.U32 R38, R28.reuse, 0x10000, RZ ;  /* 0x000100001c267824 */ /* 0x062fe200078e00ff */
        /* <DEDUP_REMOVED lines=59> */
.L_x_1857:
[----:B------:R-:W-:Y:S05]  /*12860*/  BSYNC B0 ;  /* 0x0000000000007941 */ /* 0x000fea0003800000 */
.L_x_1856:
[----:B-----5:R3:W-:Y:S02]  /*12870*/  STS.128 [R234+0x3000], R28 ;  /* 0x0030001cea007388 */ /* 0x0207e40000000c00 */
.L_x_1851:
[----:B------:R-:W-:Y:S05]  /*12880*/  BSYNC B2 ;  /* 0x0000000000027941 */ /* 0x000fea0003800000 */
.L_x_1850:
        /* <DEDUP_REMOVED lines=28> */
[----:B--2---:R-:W2:Y:S01]  /*12a50*/  LD.E.128 R20, [R20.64] ;  /* 0x0000000614147980 */ /* 0x004ea2000c101d00 */
[----:B------:R-:W-:Y:S02]  /*12a60*/  LEA.HI.X.SX32 R24, R26, R24, 0x1, P1 ;  /* 0x000000181a187211 */ /* 0x000fe400008f0eff */
[C---:B------:R-:W-:Y:S01]  /*12a70*/  LEA R26, P1, R25.reuse, R34, 0x1 ;  /* 0x00000022191a7211 */ /* 0x040fe200078208ff */
[----:B---3--:R-:W3:Y:S03]  /*12a80*/  LD.E.128 R16, [R16.64] ;  /* 0x0000000610107980 */ /* 0x008ee6000c101d00 */
[----:B------:R-:W-:-:S06]  /*12a90*/  LEA.HI.X R27, R25, R35, R24, 0x1, P1 ;  /* 0x00000023191b7211 */ /* 0x000fcc00008f0c18 */
[----:B----4-:R-:W4:Y:S01]  /*12aa0*/  LD.E.128 R24, [R26.64] ;  /* 0x000000061a187980 */ /* 0x010f22000c101d00 */
[C---:B-1---5:R-:W-:Y:S01]  /*12ab0*/  IMAD.U32 R29, R4.reuse, 0x10000, RZ ;  /* 0x00010000041d7824 */ /* 0x062fe200078e00ff */
[----:B------:R-:W-:Y:S01]  /*12ac0*/  LOP3.LUT R28, R4, 0xffff0000, RZ, 0xc0, !PT ;  /* 0xffff0000041c7812 */ /* 0x000fe200078ec0ff */
[----:B------:R-:W-:Y:S01]  /*12ad0*/  IMAD.U32 R30, R6, 0x10000, RZ ;  /* 0x00010000061e7824 */ /* 0x000fe200078e00ff */
[C---:B------:R-:W-:Y:S02]  /*12ae0*/  LOP3.LUT R4, R5.reuse, 0xffff0000, RZ, 0xc0, !PT ;  /* 0xffff000005047812 */ /* 0x040fe400078ec0ff */
[----:B------:R-:W-:Y:S02]  /*12af0*/  SHF.L.U32 R31, R5, 0x10, RZ ;  /* 0x00000010051f7819 */ /* 0x000fe400000006ff */
[C---:B------:R-:W-:Y:S02]  /*12b00*/  LOP3.LUT R5, R7.reuse, 0xffff0000, RZ, 0xc0, !PT ;  /* 0xffff000007057812 */ /* 0x040fe400078ec0ff */
[----:B------:R-:W-:-:S02]  /*12b10*/  SHF.L.U32 R39, R7, 0x10, RZ ;  /* 0x0000001007277819 */ /* 0x000fc400000006ff */
[----:B------:R-:W-:Y:S01]  /*12b20*/  LOP3.LUT R6, R6, 0xffff0000, RZ, 0xc0, !PT ;  /* 0xffff000006067812 */ /* 0x000fe200078ec0ff */
[C---:B--2---:R-:W-:Y:S01]  /*12b30*/  IMAD.U32 R38, R20.reuse, 0x10000, RZ ;  /* 0x0001000014267824 */ /* 0x044fe200078e00ff */
[----:B------:R-:W-:Y:S01]  /*12b40*/  LOP3.LUT R20, R20, 0xffff0000, RZ, 0xc0, !PT ;  /* 0xffff000014147812 */ /* 0x000fe200078ec0ff */
[----:B------:R-:W-:Y:S01]  /*12b50*/  IMAD.U32 R40, R22, 0x10000, RZ ;  /* 0x0001000016287824 */ /* 0x000fe200078e00ff */
[C---:B------:R-:W-:Y:S01]  /*12b60*/  SHF.L.U32 R7, R21.reuse, 0x10, RZ ;  /* 0x0000001015077819 */ /* 0x040fe200000006ff */
[----:B---3--:R-:W-:Y:S01]  /*12b70*/  IMAD.U32 R45, R16, 0x10000, RZ ;  /* 0x00010000102d7824 */ /* 0x008fe200078e00ff */
        /* <DEDUP_REMOVED lines=49> */
.L_x_1861:
[----:B------:R-:W-:Y:S05]  /*12e90*/  BSYNC B0 ;  /* 0x0000000000007941 */ /* 0x000fea0003800000 */
.L_x_1860:
[----:B-----5:R1:W-:Y:S02]  /*12ea0*/  STS.128 [R234+0x1800], R4 ;  /* 0x00180004ea007388 */ /* 0x0203e40000000c00 */
.L_x_1859:
[----:B------:R-:W-:Y:S05]  /*12eb0*/  BSYNC B1 ;  /* 0x0000000000017941 */ /* 0x000fea0003800000 */
.L_x_1858:
        /* <DEDUP_REMOVED lines=10> */
[----:B------:R-:W-:Y:S02]  /*12f60*/  IMAD.MOV.U32 R14, RZ, RZ, 0x30 ;  /* 0x00000030ff0e7424 */ /* 0x000fe400078e00ff */
[----:B------:R-:W-:Y:S02]  /*12f70*/  IMAD.MOV.U32 R9, RZ, RZ, RZ ;  /* 0x000000ffff097224 */ /* 0x000fe400078e00ff */
[----:B------:R-:W-:Y:S01]  /*12f80*/  IMAD R13, R15, R14, 0x40 ;  /* 0x000000400f0d7424 */ /* 0x000fe200078e020e */
[----:B------:R-:W-:-:S04]  /*12f90*/  MOV R14, R15 ;  /* 0x0000000f000e7202 */ /* 0x000fc80000000f00 */
        /* <DEDUP_REMOVED lines=33> */
[C---:B---3--:R-:W-:Y:S01]  /*131b0*/  IMAD.U32 R32, R20.reuse, 0x10000, RZ ;  /* 0x0001000014207824 */ /* 0x048fe200078e00ff */
[----:B------:R-:W-:Y:S01]  /*131c0*/  LOP3.LUT R18, R20, 0xffff0000, RZ, 0xc0, !PT ;  /* 0xffff000014127812 */ /* 0x000fe200078ec0ff */
[----:B------:R-:W-:Y:S01]  /*131d0*/  IMAD.U32 R34, R22, 0x10000, RZ ;  /* 0x0001000016227824 */ /* 0x000fe200078e00ff */
        /* <DEDUP_REMOVED lines=8> */
[----:B------:R-:W-:Y:S01]  /*13260*/  LOP3.LUT R22, R23, 0xffff0000, RZ, 0xc0, !PT ;  /* 0xffff000017167812 */ /* 0x000fe200078ec0ff */
[----:B------:R-:W-:Y:S01]  /*13270*/  @!P0 FADD.FTZ R19, -R19, -RZ ;  /* 0x800000ff13138221 */ /* 0x000fe20000010100 */
[----:B------:R-:W-:Y:S01]  /*13280*/  SHF.L.U32 R21, R23, 0x10, RZ ;  /* 0x0000001017157819 */ /* 0x000fe200000006ff */
[----:B------:R-:W-:-:S02]  /*13290*/  @!P0 FADD.FTZ R33, -R33, -RZ ;  /* 0x800000ff21218221 */ /* 0x000fc40000010100 */
[----:B------:R-:W-:Y:S02]  /*132a0*/  @!P0 FADD.FTZ R22, -R22, -RZ ;  /* 0x800000ff16168221 */ /* 0x000fe40000010100 */
[----:B------:R-:W-:Y:S02]  /*132b0*/  @!P0 FADD.FTZ R21, -R21, -RZ ;  /* 0x800000ff15158221 */ /* 0x000fe40000010100 */
[----:B------:R-:W-:Y:S01]  /*132c0*/  FMUL.FTZ R18, R7, R18 ;  /* 0x0000001207127220 */ /* 0x000fe20000410000 */
[----:B----4-:R-:W-:Y:S01]  /*132d0*/  LOP3.LUT R7, R24, 0xffff0000, RZ, 0xc0, !PT ;  /* 0xffff000018077812 */ /* 0x010fe200078ec0ff */
[----:B------:R-:W-:Y:S02]  /*132e0*/  @!P0 FADD.FTZ R34, -R34, -RZ ;  /* 0x800000ff22228221 */ /* 0x000fe40000010100 */
[----:B------:R-:W-:Y:S01]  /*132f0*/  FMUL.FTZ R19, R6, R19 ;  /* 0x0000001306137220 */ /* 0x000fe20000410000 */
[----:B------:R-:W-:Y:S01]  /*13300*/  SHF.L.U32 R6, R25, 0x10, RZ ;  /* 0x0000001019067819 */ /* 0x000fe200000006ff */
[----:B------:R-:W-:Y:S01]  /*13310*/  FMUL.FTZ R20, R17, R20 ;  /* 0x0000001411147220 */ /* 0x000fe20000410000 */
[----:B------:R-:W-:Y:S01]  /*13320*/  LOP3.LUT R17, R26, 0xffff0000, RZ, 0xc0, !PT ;  /* 0xffff00001a117812 */ /* 0x000fe200078ec0ff */
[----:B------:R-:W-:-:S02]  /*13330*/  FMUL.FTZ R31, R31, R22 ;  /* 0x000000161f1f7220 */ /* 0x000fc40000410000 */
[----:B------:R-:W-:Y:S01]  /*13340*/  IMAD.U32 R15, R24, 0x10000, RZ ;  /* 0x00010000180f7824 */ /* 0x000fe200078e00ff */
[----:B------:R-:W-:Y:S01]  /*13350*/  LOP3.LUT R24, R25, 0xffff0000, RZ, 0xc0, !PT ;  /* 0xffff000019187812 */ /* 0x000fe200078ec0ff */
[----:B------:R-:W-:Y:S01]  /*13360*/  FMUL.FTZ R21, R16, R21 ;  /* 0x0000001510157220 */ /* 0x000fe20000410000 */
[C---:B------:R-:W-:Y:S01]  /*13370*/  SHF.L.U32 R16, R27.reuse, 0x10, RZ ;  /* 0x000000101b107819 */ /* 0x040fe200000006ff */
[----:B------:R-:W-:Y:S01]  /*13380*/  IMAD.U32 R22, R26, 0x10000, RZ ;  /* 0x000100001a167824 */ /* 0x000fe200078e00ff */
[----:B------:R-:W-:Y:S01]  /*13390*/  LOP3.LUT R26, R27, 0xffff0000, RZ, 0xc0, !PT ;  /* 0xffff00001b1a7812 */ /* 0x000fe200078ec0ff */
[----:B------:R-:W-:Y:S02]  /*133a0*/  FMUL.FTZ R33, R30, R33 ;  /* 0x000000211e217220 */ /* 0x000fe40000410000 */
[----:B------:R-:W-:Y:S02]  /*133b0*/  FMUL.FTZ R34, R29, R34 ;  /* 0x000000221d227220 */ /* 0x000fe40000410000 */
[----:B------:R-:W-:-:S02]  /*133c0*/  FFMA.FTZ R6, R14, R6, R19 ;  /* 0x000000060e067223 */ /* 0x000fc40000010013 */
[----:B------:R-:W-:Y:S02]  /*133d0*/  FFMA.FTZ R33, R2, R24, R33 ;  /* 0x0000001802217223 */ /* 0x000fe40000010021 */
[----:B------:R-:W-:Y:S02]  /*133e0*/  FFMA.FTZ R9, R9, R15, R32 ;  /* 0x0000000f09097223 */ /* 0x000fe40000010020 */
[----:B------:R-:W-:Y:S02]  /*133f0*/  FFMA.FTZ R18, R3, R7, R18 ;  /* 0x0000000703127223 */ /* 0x000fe40000010012 */
[----:B------:R-:W-:Y:S02]  /*13400*/  FFMA.FTZ R13, R13, R22, R34 ;  /* 0x000000160d0d7223 */ /* 0x000fe40000010022 */
[----:B------:R-:W-:Y:S02]  /*13410*/  FFMA.FTZ R16, R28, R16, R21 ;  /* 0x000000101c107223 */ /* 0x000fe40000010015 */
[----:B------:R-:W-:Y:S01]  /*13420*/  FFMA.FTZ R31, R4, R26, R31 ;  /* 0x0000001a041f7223 */ /* 0x000fe2000001001f */
[----:B------:R-:W-:Y:S01]  /*13430*/  F2FP.BF16.PACK_AB R4, R18, R9 ;  /* 0x000000091204723e */ /* 0x000fe200000010ff */
[----:B------:R-:W-:Y:S01]  /*13440*/  FFMA.FTZ R20, R5, R17, R20 ;  /* 0x0000001105147223 */ /* 0x000fe20000010014 */
[----:B------:R-:W-:-:S02]  /*13450*/  F2FP.BF16.PACK_AB R5, R33, R6 ;  /* 0x000000062105723e */ /* 0x000fc400000010ff */
[----:B------:R-:W-:Y:S02]  /*13460*/  F2FP.BF16.PACK_AB R7, R31, R16 ;  /* 0x000000101f07723e */ /* 0x000fe400000010ff */
[----:B------:R-:W-:Y:S02]  /*13470*/  F2FP.BF16.PACK_AB R6, R20, R13 ;  /* 0x0000000d1406723e */ /* 0x000fe400000010ff */
.L_x_1863:
[----:B------:R-:W-:Y:S05]  /*13480*/  BSYNC B0 ;  /* 0x0000000000007941 */ /* 0x000fea0003800000 */
.L_x_1862:
[----:B-----5:R1:W-:Y:S01]  /*13490*/  STS.128 [R234+0x3800], R4 ;  /* 0x00380004ea007388 */ /* 0x0203e20000000c00 */
[----:B------:R-:W-:Y:S05]  /*134a0*/  BRA `(.L_x_1827) ;  /* 0x000005b000007947 */ /* 0x000fea0003800000 */
.L_x_1801:
        /* <DEDUP_REMOVED lines=21> */
.L_x_1865:
[----:B------:R-:W-:Y:S05]  /*13600*/  BSYNC B0 ;  /* 0x0000000000007941 */ /* 0x000fea0003800000 */
.L_x_1864:
        /* <DEDUP_REMOVED lines=22> */
.L_x_1867:
[----:B------:R-:W-:Y:S05]  /*13770*/  BSYNC B0 ;  /* 0x0000000000007941 */ /* 0x000fea0003800000 */
.L_x_1866:
[----:B-1----:R-:W-:Y:S01]  /*13780*/  IADD3 R8, R188, 0x20, RZ ;  /* 0x00000020bc087810 */ /* 0x002fe20007ffe0ff */
[----:B------:R-:W-:Y:S03]  /*13790*/  BSSY B0, `(.L_x_1868) ;  /* 0x0000015000007945 */ /* 0x000fe60003800000 */
[----:B------:R-:W-:-:S13]  /*137a0*/  ISETP.GE.AND P1, PT, R8, R5, PT ;  /* 0x000000050800720c */ /* 0x000fda0003f26270 */
[----:B------:R-:W-:Y:S05]  /*137b0*/  @P1 BRA `(.L_x_1869) ;  /* 0x0000012000001947 */ /* 0x000fea0003800000 */
[----:B------:R-:W-:Y:S02]  /*137c0*/  ISETP.GE.AND P2, PT, R18, R81, PT ;  /* 0x000000511200720c */ /* 0x000fe40003f46270 */
[----:B------:R-:W-:-:S04]  /*137d0*/  LEA R7, P1, R196, R192, 0x5 ;  /* 0x000000c0c4077211 */ /* 0x000fc800078228ff */
[----:B--2---:R-:W-:-:S07]  /*137e0*/  LEA.HI.X R3, R196, R195, R197, 0x5, P1 ;  /* 0x000000c3c4037211 */ /* 0x004fce00008f2cc5 */
        /* <DEDUP_REMOVED lines=15> */
.L_x_1869:
[----:B------:R-:W-:Y:S05]  /*138e0*/  BSYNC B0 ;  /* 0x0000000000007941 */ /* 0x000fea0003800000 */
.L_x_1868:
[----:B-1----:R-:W-:-:S04]  /*138f0*/  IADD3 R12, R188, 0x30, RZ ;  /* 0x00000030bc0c7810 */ /* 0x002fc80007ffe0ff */
        /* <DEDUP_REMOVED lines=22> */
.L_x_1827:
[----:B------:R-:W-:Y:S05]  /*13a60*/  BSYNC B3 ;  /* 0x0000000000037941 */ /* 0x000fea0003800000 */
.L_x_1800:
[----:B------:R-:W-:Y:S01]  /*13a70*/  IADD3 R238, R54, -0x1, RZ ;  /* 0xffffffff36ee7810 */ /* 0x000fe20007ffe0ff */
[----:B------:R-:W-:Y:S01]  /*13a80*/  BSSY B0, `(.L_x_1870) ;  /* 0x0000015000007945 */ /* 0x000fe20003800000 */
[----:B------:R-:W-:-:S03]  /*13a90*/  LOP3.LUT R239, R77, 0xff, RZ, 0xc0, !PT ;  /* 0x000000ff4def7812 */ /* 0x000fc600078ec0ff */
[----:B--2---:R-:W-:-:S04]  /*13aa0*/  IMAD.SHL.U32 R3, R238, 0x80, RZ ;  /* 0x00000080ee037824 */ /* 0x004fc800078e00ff */
[----:B-1----:R-:W-:-:S05]  /*13ab0*/  IMAD.IADD R5, R70, 0x1, -R3 ;  /* 0x0000000146057824 */ /* 0x002fca00078e0a03 */
[----:B------:R-:W-:-:S13]  /*13ac0*/  ISETP.GE.AND P0, PT, R188, R5, PT ;  /* 0x00000005bc00720c */ /* 0x000fda0003f06270 */
[----:B------:R-:W-:Y:S05]  /*13ad0*/  @P0 BRA `(.L_x_1871) ;  /* 0x000000f000000947 */ /* 0x000fea0003800000 */
[C---:B------:R-:W-:Y:S02]  /*13ae0*/  LOP3.LUT R2, R239.reuse, 0x1, RZ, 0xc0, !PT ;  /* 0x00000001ef027812 */ /* 0x040fe400078ec0ff */
[----:B------:R-:W-:Y:S02]  /*13af0*/  LOP3.LUT P0, RZ, R239, 0x2, RZ, 0xc0, !PT ;  /* 0x00000002efff7812 */ /* 0x000fe4000780c0ff */
        /* <DEDUP_REMOVED lines=13> */
.L_x_1871:
[----:B------:R-:W-:Y:S05]  /*13bd0*/  BSYNC B0 ;  /* 0x0000000000007941 */ /* 0x000fea0003800000 */
.L_x_1870:
[----:B------:R-:W-:Y:S01]  /*13be0*/  ISETP.GE.AND P0, PT, R0, R5, PT ;  /* 0x000000050000720c */ /* 0x000fe20003f06270 */
[----:B------:R-:W-:-:S12]  /*13bf0*/  BSSY B0, `(.L_x_1872) ;  /* 0x0000015000007945 */ /* 0x000fd80003800000 */
[----:B------:R-:W-:Y:S05]  /*13c00*/  @P0 BRA `(.L_x_1873) ;  /* 0x0000013000000947 */ /* 0x000fea0003800000 */
[C---:B------:R-:W-:Y:S02]  /*13c10*/  LOP3.LUT R2, R239.reuse, 0x1, RZ, 0xc0, !PT ;  /* 0x00000001ef027812 */ /* 0x040fe400078ec0ff */
[----:B------:R-:W-:Y:S02]  /*13c20*/  LOP3.LUT P0, RZ, R239, 0x2, RZ, 0xc0, !PT ;  /* 0x00000002efff7812 */ /* 0x000fe4000780c0ff */
[----:B------:R-:W-:-:S11]  /*13c30*/  ISETP.NE.U32.AND P1, PT, R2, 0x1, PT ;  /* 0x000000010200780c */ /* 0x000fd60003f25070 */
[C---:B------:R-:W-:Y:S02]  /*13c40*/  @P0 IADD3 R9, P2, R225.reuse, R184, RZ ;  /* 0x000000b8e1090210 */ /* 0x040fe40007f5e0ff */
[----:B------:R-:W-:-:S03]  /*13c50*/  @!P1 LEA R14, P3, R225, R228, 0x1 ;  /* 0x000000e4e10e9211 */ /* 0x000fc600078608ff */
[--C-:B-1----:R-:W-:Y:S01]  /*13c60*/  @P0 IMAD.X R7, R187, 0x1, R226.reuse, P2 ;  /* 0x00000001bb070824 */ /* 0x102fe200010e06e2 */
        /* <DEDUP_REMOVED lines=13> */
.L_x_1873:
[----:B------:R-:W-:Y:S05]  /*13d40*/  BSYNC B0 ;  /* 0x0000000000007941 */ /* 0x000fea0003800000 */
.L_x_1872:
        /* <DEDUP_REMOVED lines=24> */
.L_x_1875:
[----:B------:R-:W-:Y:S05]  /*13ed0*/  BSYNC B0 ;  /* 0x0000000000007941 */ /* 0x000fea0003800000 */
.L_x_1874:
[----:B------:R-:W-:Y:S01]  /*13ee0*/  ISETP.GE.AND P0, PT, R12, R5, PT ;  /* 0x000000050c00720c */ /* 0x000fe20003f06270 */
[----:B------:R-:W-:-:S12]  /*13ef0*/  BSSY B0, `(.L_x_1876) ;  /* 0x0000018000007945 */ /* 0x000fd80003800000 */
[----:B------:R-:W-:Y:S05]  /*13f00*/  @P0 BRA `(.L_x_1877) ;  /* 0x0000016000000947 */ /* 0x000fea0003800000 */
[C---:B------:R-:W-:Y:S02]  /*13f10*/  LOP3.LUT P0, RZ, R239.reuse, 0x2, RZ, 0xc0, !PT ;  /* 0x00000002efff7812 */ /* 0x040fe4000780c0ff */
[----:B------:R-:W-:-:S04]  /*13f20*/  LOP3.LUT R2, R239, 0x1, RZ, 0xc0, !PT ;  /* 0x00000001ef027812 */ /* 0x000fc800078ec0ff */
[----:B------:R-:W-:-:S07]  /*13f30*/  ISETP.NE.U32.AND P1, PT, R2, 0x1, PT ;  /* 0x000000010200780c */ /* 0x000fce0003f25070 */
[----:B------:R-:W-:Y:S02]  /*13f40*/  @P0 IMAD.MOV.U32 R186, RZ, RZ, R184 ;  /* 0x000000ffffba0224 */ /* 0x000fe400078e00b8 */
[----:B------:R-:W-:Y:S02]  /*13f50*/  @P0 IMAD R2, R65, 0x30, RZ ;  /* 0x0000003041020824 */ /* 0x000fe400078e02ff */
[----:B-1----:R-:W-:-:S04]  /*13f60*/  @P0 IMAD.WIDE.U32 R6, R64, 0x30, R186 ;  /* 0x0000003040060825 */ /* 0x002fc800078e00ba */
        /* <DEDUP_REMOVED lines=16> */
.L_x_1877:
[----:B------:R-:W-:Y:S05]  /*14070*/  BSYNC B0 ;  /* 0x0000000000007941 */ /* 0x000fea0003800000 */
.L_x_1876:
        /* <DEDUP_REMOVED lines=25> */
.L_x_1879:
[----:B------:R-:W-:Y:S05]  /*14210*/  BSYNC B0 ;  /* 0x0000000000007941 */ /* 0x000fea0003800000 */
.L_x_1878:
[----:B-1----:R-:W-:Y:S01]  /*14220*/  IADD3 R14, R188, 0x50, RZ ;  /* 0x00000050bc0e7810 */ /* 0x002fe20007ffe0ff */
[----:B------:R-:W-:Y:S03]  /*14230*/  BSSY B0, `(.L_x_1880) ;  /* 0x000001a000007945 */ /* 0x000fe60003800000 */
[----:B------:R-:W-:-:S13]  /*14240*/  ISETP.GE.AND P0, PT, R14, R5, PT ;  /* 0x000000050e00720c */ /* 0x000fda0003f06270 */
[----:B------:R-:W-:Y:S05]  /*14250*/  @P0 BRA `(.L_x_1881) ;  /* 0x0000017000000947 */ /* 0x000fea0003800000 */
[C---:B------:R-:W-:Y:S02]  /*14260*/  LOP3.LUT P0, RZ, R239.reuse, 0x2, RZ, 0xc0, !PT ;  /* 0x00000002efff7812 */ /* 0x040fe4000780c0ff */
[----:B------:R-:W-:-:S04]  /*14270*/  LOP3.LUT R2, R239, 0x1, RZ, 0xc0, !PT ;  /* 0x00000001ef027812 */ /* 0x000fc800078ec0ff */
[----:B------:R-:W-:-:S07]  /*14280*/  ISETP.NE.U32.AND P1, PT, R2, 0x1, PT ;  /* 0x000000010200780c */ /* 0x000fce0003f25070 */
[----:B------:R-:W-:Y:S02]  /*14290*/  @P0 IMAD.MOV.U32 R6, RZ, RZ, R184 ;  /* 0x000000ffff060224 */ /* 0x000fe400078e00b8 */
[----:B------:R-:W-:Y:S02]  /*142a0*/  @P0 IMAD.MOV.U32 R7, RZ, RZ, R187 ;  /* 0x000000ffff070224 */ /* 0x000fe400078e00bb */
[----:B------:R-:W-:Y:S02]  /*142b0*/  @P0 IMAD R4, R65, 0x50, RZ ;  /* 0x0000005041040824 */ /* 0x000fe400078e02ff */
[----:B------:R-:W-:-:S04]  /*142c0*/  @P0 IMAD.WIDE.U32 R6, R64, 0x50, R6 ;  /* 0x0000005040060825 */ /* 0x000fc800078e0006 */
[----:B------:R-:W-:Y:S01]  /*142d0*/  @!P1 IMAD R2, R65, 0xa0, RZ ;  /* 0x000000a041029824 */ /* 0x000fe200078e02ff */
[----:B------:R-:W-:Y:S01]  /*142e0*/  @P0 IADD3 R7, R7, R4, RZ ;  /* 0x0000000407070210 */ /* 0x000fe20007ffe0ff */
[----:B------:R-:W-:Y:S01]  /*142f0*/  @!P1 IMAD.WIDE.U32 R18, R64, 0xa0, R228 ;  /* 0x000000a040129825 */ /* 0x000fe200078e00e4 */
[----:B---3--:R-:W-:-:S04]  /*14300*/  @P0 LEA R20, P2, R6, R190, 0x1 ;  /* 0x000000be06140211 */ /* 0x008fc800078408ff */
        /* <DEDUP_REMOVED lines=12> */
.L_x_1881:
[----:B------:R-:W-:Y:S05]  /*143d0*/  BSYNC B0 ;  /* 0x0000000000007941 */ /* 0x000fea0003800000 */
.L_x_1880:
[----:B------:R-:W-:Y:S01]  /*143e0*/  IADD3 R6, R188, 0x60, RZ ;  /* 0x00000060bc067810 */ /* 0x000fe20007ffe0ff */
[----:B------:R-:W-:Y:S03]  /*143f0*/  BSSY B0, `(.L_x_1882) ;  /* 0x000001a000007945 */ /* 0x000fe60003800000 */
[----:B------:R-:W-:-:S13]  /*14400*/  ISETP.GE.AND P0, PT, R6, R5, PT ;  /* 0x000000050600720c */ /* 0x000fda0003f06270 */
[----:B------:R-:W-:Y:S05]  /*14410*/  @P0 BRA `(.L_x_1883) ;  /* 0x0000017000000947 */ /* 0x000fea0003800000 */
[C---:B------:R-:W-:Y:S02]  /*14420*/  LOP3.LUT P0, RZ, R239.reuse, 0x2, RZ, 0xc0, !PT ;  /* 0x00000002efff7812 */ /* 0x040fe4000780c0ff */
[----:B------:R-:W-:-:S04]  /*14430*/  LOP3.LUT R2, R239, 0x1, RZ, 0xc0, !PT ;  /* 0x00000001ef027812 */ /* 0x000fc800078ec0ff */
[----:B------:R-:W-:-:S07]  /*14440*/  ISETP.NE.U32.AND P1, PT, R2, 0x1, PT ;  /* 0x000000010200780c */ /* 0x000fce0003f25070 */
[----:B-1----:R-:W-:Y:S02]  /*14450*/  @P0 IMAD.MOV.U32 R18, RZ, RZ, R184 ;  /* 0x000000ffff120224 */ /* 0x002fe400078e00b8 */
[----:B------:R-:W-:Y:S02]  /*14460*/  @P0 IMAD.MOV.U32 R19, RZ, RZ, R187 ;  /* 0x000000ffff130224 */ /* 0x000fe400078e00bb */
[----:B------:R-:W-:Y:S02]  /*14470*/  @P0 IMAD R2, R65, 0x60, RZ ;  /* 0x0000006041020824 */ /* 0x000fe400078e02ff */
[----:B------:R-:W-:-:S04]  /*14480*/  @P0 IMAD.WIDE.U32 R18, R64, 0x60, R18 ;  /* 0x0000006040120825 */ /* 0x000fc800078e0012 */
[----:B------:R-:W-:Y:S01]  /*14490*/  @!P1 IMAD R4, R65, 0xc0, RZ ;  /* 0x000000c041049824 */ /* 0x000fe200078e02ff */
[----:B------:R-:W-:Y:S01]  /*144a0*/  @P0 IADD3 R7, R2, R19, RZ ;  /* 0x0000001302070210 */ /* 0x000fe20007ffe0ff */
[----:B---3--:R-:W-:Y:S01]  /*144b0*/  @!P1 IMAD.WIDE.U32 R20, R64, 0xc0, R228 ;  /* 0x000000c040149825 */ /* 0x008fe200078e00e4 */
        /* <DEDUP_REMOVED lines=13> */
.L_x_1883:
[----:B------:R-:W-:Y:S05]  /*14590*/  BSYNC B0 ;  /* 0x0000000000007941 */ /* 0x000fea0003800000 */
.L_x_1882:
[----:B------:R-:W-:Y:S01]  /*145a0*/  IADD3 R4, R188, 0x70, RZ ;  /* 0x00000070bc047810 */ /* 0x000fe20007ffe0ff */
[----:B------:R-:W-:Y:S03]  /*145b0*/  BSSY B0, `(.L_x_1884) ;  /* 0x000001a000007945 */ /* 0x000fe60003800000 */
[----:B------:R-:W-:-:S13]  /*145c0*/  ISETP.GE.AND P0, PT, R4, R5, PT ;  /* 0x000000050400720c */ /* 0x000fda0003f06270 */
[----:B------:R-:W-:Y:S05]  /*145d0*/  @P0 BRA `(.L_x_1885) ;  /* 0x0000017000000947 */ /* 0x000fea0003800000 */
[C---:B------:R-:W-:Y:S01]  /*145e0*/  LOP3.LUT R2, R239.reuse, 0x1, RZ, 0xc0, !PT ;  /* 0x00000001ef027812 */ /* 0x040fe200078ec0ff */
[----:B-1----:R-:W-:Y:S01]  /*145f0*/  IMAD.MOV.U32 R18, RZ, RZ, R184 ;  /* 0x000000ffff127224 */ /* 0x002fe200078e00b8 */
[----:B------:R-:W-:Y:S01]  /*14600*/  LOP3.LUT P0, RZ, R239, 0x2, RZ, 0xc0, !PT ;  /* 0x00000002efff7812 */ /* 0x000fe2000780c0ff */
[----:B------:R-:W-:Y:S01]  /*14610*/  IMAD.MOV.U32 R19, RZ, RZ, R187 ;  /* 0x000000ffff137224 */ /* 0x000fe200078e00bb */
[----:B------:R-:W-:Y:S01]  /*14620*/  ISETP.NE.U32.AND P1, PT, R2, 0x1, PT ;  /* 0x000000010200780c */ /* 0x000fe20003f25070 */
[----:B------:R-:W-:Y:S02]  /*14630*/  IMAD R2, R65, 0x70, RZ ;  /* 0x0000007041027824 */ /* 0x000fe400078e02ff */
[----:B------:R-:W-:-:S05]  /*14640*/  IMAD.WIDE.U32 R18, R64, 0x70, R18 ;  /* 0x0000007040127825 */ /* 0x000fca00078e0012 */
[----:B------:R-:W-:-:S03]  /*14650*/  IADD3 R7, R19, R2, RZ ;  /* 0x0000000213077210 */ /* 0x000fc60007ffe0ff */
[----:B---3--:R-:W-:Y:S02]  /*14660*/  @P0 LEA R22, P2, R18, R190, 0x1 ;  /* 0x000000be12160211 */ /* 0x008fe400078408ff */
[----:B------:R-:W-:Y:S02]  /*14670*/  @!P1 IMAD.WIDE.U32 R20, R64, 0xe0, R228 ;  /* 0x000000e040149825 */ /* 0x000fe400078e00e4 */
[----:B------:R-:W-:Y:S02]  /*14680*/  @P0 LEA.HI.X R23, R18, R191, R7, 0x1, P2 ;  /* 0x000000bf12170211 */ /* 0x000fe400010f0c07 */
[----:B------:R-:W-:-:S05]  /*14690*/  @!P1 IMAD R65, R65, 0xe0, RZ ;  /* 0x000000e041419824 */ /* 0x000fca00078e02ff */
        /* <DEDUP_REMOVED lines=11> */
.L_x_1885:
[----:B------:R-:W-:Y:S05]  /*14750*/  BSYNC B0 ;  /* 0x0000000000007941 */ /* 0x000fea0003800000 */
.L_x_1884:
        /* <DEDUP_REMOVED lines=17> */
[----:B-1----:R-:W-:Y:S02]  /*14870*/  @!P1 IMAD.MOV.U32 R18, RZ, RZ, R148 ;  /* 0x000000ffff129224 */ /* 0x002fe400078e0094 */
        /* <DEDUP_REMOVED lines=11> */
.L_x_1887:
[----:B------:R-:W-:Y:S05]  /*14930*/  BSYNC B0 ;  /* 0x0000000000007941 */ /* 0x000fea0003800000 */
.L_x_1886:
        /* <DEDUP_REMOVED lines=8> */
[CC--:B-1----:R-:W-:Y:S02]  /*149c0*/  @P1 LEA R18, P0, R223.reuse, R148.reuse, 0x1 ;  /* 0x00000094df121211 */ /* 0x0c2fe400078008ff */
[C---:B---3--:R-:W-:Y:S02]  /*149d0*/  @!P2 LEA R20, P3, R223.reuse, R148, 0x1 ;  /* 0x00000094df14a211 */ /* 0x048fe400078608ff */
        /* <DEDUP_REMOVED lines=12> */
.L_x_1889:
[----:B------:R-:W-:Y:S05]  /*14aa0*/  BSYNC B0 ;  /* 0x0000000000007941 */ /* 0x000fea0003800000 */
.L_x_1888:
        /* <DEDUP_REMOVED lines=24> */
.L_x_1891:
[----:B------:R-:W-:Y:S05]  /*14c30*/  BSYNC B0 ;  /* 0x0000000000007941 */ /* 0x000fea0003800000 */
.L_x_1890:
        /* <DEDUP_REMOVED lines=10> */
[----:B------:R-:W-:-:S04]  /*14ce0*/  @!P1 IMAD.WIDE.U32 R12, R66, 0x60, R148 ;  /* 0x00000060420c9825 */ /* 0x000fc800078e0094 */
[----:B-1----:R-:W-:Y:S01]  /*14cf0*/  @P0 IMAD.WIDE.U32 R8, R66, 0x60, R148 ;  /* 0x0000006042080825 */ /* 0x002fe200078e0094 */
        /* <DEDUP_REMOVED lines=12> */
.L_x_1893:
[----:B------:R-:W-:Y:S05]  /*14dc0*/  BSYNC B0 ;  /* 0x0000000000007941 */ /* 0x000fea0003800000 */
.L_x_1892:
        /* <DEDUP_REMOVED lines=10> */
[CC--:B-1----:R-:W-:Y:S02]  /*14e70*/  @P1 LEA R8, P0, R0.reuse, R148.reuse, 0x1 ;  /* 0x0000009400081211 */ /* 0x0c2fe400078008ff */
        /* <DEDUP_REMOVED lines=13> */
.L_x_1895:
[----:B------:R-:W-:Y:S05]  /*14f50*/  BSYNC B0 ;  /* 0x0000000000007941 */ /* 0x000fea0003800000 */
.L_x_1894:
        /* <DEDUP_REMOVED lines=24> */
.L_x_1897:
[----:B------:R-:W-:Y:S05]  /*150e0*/  BSYNC B0 ;  /* 0x0000000000007941 */ /* 0x000fea0003800000 */
.L_x_1896:
        /* <DEDUP_REMOVED lines=24> */
.L_x_1899:
[----:B------:R-:W-:Y:S05]  /*15270*/  BSYNC B0 ;  /* 0x0000000000007941 */ /* 0x000fea0003800000 */
.L_x_1898:
        /* <DEDUP_REMOVED lines=24> */
.L_x_1901:
[----:B------:R-:W-:Y:S05]  /*15400*/  BSYNC B0 ;  /* 0x0000000000007941 */ /* 0x000fea0003800000 */
.L_x_1900:
[----:B-1----:R-:W-:Y:S01]  /*15410*/  LEA.HI R5, R72, R72, RZ, 0x1 ;  /* 0x0000004848057211 */ /* 0x002fe200078f08ff */
[C---:B------:R-:W-:Y:S01]  /*15420*/  IMAD.SHL.U32 R0, R71.reuse, 0x40, RZ ;  /* 0x0000004047007824 */ /* 0x040fe200078e00ff */
[----:B------:R-:W-:Y:S01]  /*15430*/  R2P PR, R71, 0x6 ;  /* 0x0000000647007804 */ /* 0x000fe20000000000 */
[----:B------:R-:W-:Y:S01]  /*15440*/  IMAD.SHL.U32 R74, R74, 0x40, RZ ;  /* 0x000000404a4a7824 */ /* 0x000fe200078e00ff */
[----:B------:R-:W-:Y:S01]  /*15450*/  LOP3.LUT R5, R5, 0xfffffffe, RZ, 0xc0, !PT ;  /* 0xfffffffe05057812 */ /* 0x000fe200078ec0ff */
[----:B------:R-:W-:Y:S01]  /*15460*/  IMAD.SHL.U32 R188, R188, 0x8, RZ ;  /* 0x00000008bcbc7824 */ /* 0x000fe200078e00ff */
[----:B------:R-:W0:Y:S01]  /*15470*/  LDGDEPBAR ;  /* 0x00000000000079af */ /* 0x000e220000000000 */
[----:B------:R-:W-:Y:S01]  /*15480*/  IMAD.SHL.U32 R9, R75, 0x40, RZ ;  /* 0x000000404b097824 */ /* 0x000fe200078e00ff */
[----:B------:R-:W-:Y:S01]  /*15490*/  LOP3.LUT R7, R74, 0x1c0, RZ, 0xc0, !PT ;  /* 0x000001c04a077812 */ /* 0x000fe200078ec0ff */
[----:B------:R-:W-:Y:S01]  /*154a0*/  IMAD.IADD R72, R72, 0x1, -R5 ;  /* 0x0000000148487824 */ /* 0x000fe200078e0a05 */
[----:B------:R-:W-:Y:S01]  /*154b0*/  LOP3.LUT R5, R0, 0x1c0, RZ, 0xc0, !PT ;  /* 0x000001c000057812 */ /* 0x000fe200078ec0ff */
[----:B------:R-:W-:Y:S01]  /*154c0*/  BSSY B1, `(.L_x_1902) ;  /* 0x0000260000017945 */ /* 0x000fe20003800000 */
[----:B------:R-:W-:Y:S01]  /*154d0*/  LOP3.LUT R9, R9, 0xfffffe00, RZ, 0xc0, !PT ;  /* 0xfffffe0009097812 */ /* 0x000fe200078ec0ff */
[----:B------:R-:W-:Y:S01]  /*154e0*/  IMAD.SHL.U32 R0, R72, 0x8, RZ ;  /* 0x0000000848007824 */ /* 0x000fe200078e00ff */
[----:B------:R-:W-:-:S02]  /*154f0*/  LOP3.LUT R188, R5, 0x8, R188, 0xf8, !PT ;  /* 0x0000000805bc7812 */ /* 0x000fc400078ef8bc */
[----:B------:R-:W-:Y:S02]  /*15500*/  SHF.R.U32.HI R5, RZ, 0x3, R5 ;  /* 0x00000003ff057819 */ /* 0x000fe40000011605 */
[----:B------:R-:W-:Y:S02]  /*15510*/  LOP3.LUT R0, R7, 0x8, R0, 0xf8, !PT ;  /* 0x0000000807007812 */ /* 0x000fe400078ef800 */
[----:B------:R-:W-:Y:S02]  /*15520*/  SHF.R.U32.HI R7, RZ, 0x3, R7 ;  /* 0x00000003ff077819 */ /* 0x000fe40000011607 */
[----:B------:R-:W-:Y:S01]  /*15530*/  LOP3.LUT R221, R188, R5, RZ, 0x3c, !PT ;  /* 0x00000005bcdd7212 */ /* 0x000fe200078e3cff */
[----:B------:R-:W-:Y:S01]  /*15540*/  IMAD R5, R68, 0x400, R9 ;  /* 0x0000040044057824 */ /* 0x000fe200078e0209 */
[----:B------:R-:W-:Y:S01]  /*15550*/  LOP3.LUT R8, R0, R7, RZ, 0x3c, !PT ;  /* 0x0000000700087212 */ /* 0x000fe200078e3cff */
[----:B------:R-:W-:Y:S02]  /*15560*/  IMAD R68, R68, 0x10, R133 ;  /* 0x0000001044447824 */ /* 0x000fe400078e0285 */
[----:B------:R-:W-:-:S02]  /*15570*/  IMAD R221, R72, 0x200, R221 ;  /* 0x0000020048dd7824 */ /* 0x000fc400078e02dd */
[----:B------:R-:W-:Y:S01]  /*15580*/  IMAD.IADD R222, R8, 0x1, R5 ;  /* 0x0000000108de7824 */ /* 0x000fe200078e0205 */
[----:B------:R-:W-:Y:S01]  /*15590*/  IADD3 R69, R68, 0x1, R69 ;  /* 0x0000000144457810 */ /* 0x000fe20007ffe045 */
[----:B------:R-:W-:Y:S02]  /*155a0*/  IMAD.SHL.U32 R221, R221, 0x2, RZ ;  /* 0x00000002dddd7824 */ /* 0x000fe400078e00ff */
[----:B------:R-:W-:-:S03]  /*155b0*/  IMAD.SHL.U32 R222, R222, 0x2, RZ ;  /* 0x00000002dede7824 */ /* 0x000fc600078e00ff */
[----:B------:R-:W-:Y:S01]  /*155c0*/  LDSM.16.M88.4 R80, [R221+0x4000] ;  /* 0x00400000dd50783b */ /* 0x000fe20000000200 */
[----:B------:R-:W-:Y:S01]  /*155d0*/  IADD3 R0, R221, 0x4000, RZ ;  /* 0x00004000dd007810 */ /* 0x000fe20007ffe0ff */
[--C-:B------:R-:W-:Y:S01]  /*155e0*/  IMAD R220, R55, 0x2, R222.reuse ;  /* 0x0000000237dc7824 */ /* 0x100fe200078e02de */
[----:B------:R-:W-:Y:S01]  /*155f0*/  IADD3 R219, R221, 0x4020, RZ ;  /* 0x00004020dddb7810 */ /* 0x000fe20007ffe0ff */
[----:B------:R-:W1:Y:S01]  /*15600*/  LDSM.16.M88.4 R116, [R222] ;  /* 0x00000000de74783b */ /* 0x000e620000000200 */
[----:B------:R-:W-:Y:S01]  /*15610*/  @P1 IADD3 R219, R0, -0x20, RZ ;  /* 0xffffffe000db1810 */ /* 0x000fe20007ffe0ff */
[----:B------:R-:W-:Y:S02]  /*15620*/  IMAD.MOV.U32 R0, RZ, RZ, 0x40 ;  /* 0x00000040ff007424 */ /* 0x000fe400078e00ff */
[----:B------:R-:W2:Y:S01]  /*15630*/  LDSM.16.M88.4 R72, [R221+0x4800] ;  /* 0x00480000dd48783b */ /* 0x000ea20000000200 */
[----:B------:R-:W-:Y:S01]  /*15640*/  IMAD R218, R53, 0x2, R222 ;  /* 0x0000000235da7824 */ /* 0x000fe200078e02de */
[----:B------:R-:W-:Y:S01]  /*15650*/  IADD3 R211, R219, 0x800, RZ ;  /* 0x00000800dbd37810 */ /* 0x000fe20007ffe0ff */
[----:B------:R-:W-:Y:S01]  /*15660*/  IMAD R217, R53, 0x2, R220 ;  /* 0x0000000235d97824 */ /* 0x000fe200078e02dc */
[----:B------:R-:W3:Y:S01]  /*15670*/  LDSM.16.M88.4 R60, [R221+0x5000] ;  /* 0x00500000dd3c783b */ /* 0x000ee20000000200 */
[----:B------:R-:W-:-:S02]  /*15680*/  SEL R0, R0, 0xffffffc0, !P2 ;  /* 0xffffffc000007807 */ /* 0x000fc40005000000 */
[C---:B------:R-:W-:Y:S01]  /*15690*/  IADD3 R210, R219.reuse, 0x1000, RZ ;  /* 0x00001000dbd27810 */ /* 0x040fe20007ffe0ff */
[----:B------:R-:W4:Y:S01]  /*156a0*/  LDSM.16.M88.4 R48, [R221+0x5800] ;  /* 0x00580000dd30783b */ /* 0x000f220000000200 */
[----:B------:R-:W-:Y:S01]  /*156b0*/  IADD3 R209, R219, 0x1800, RZ ;  /* 0x00001800dbd17810 */ /* 0x000fe20007ffe0ff */
[----:B------:R-:W-:Y:S01]  /*156c0*/  IMAD.IADD R215, R221, 0x1, R0 ;  /* 0x00000001ddd77824 */ /* 0x000fe200078e0200 */
[C---:B------:R-:W-:Y:S01]  /*156d0*/  IADD3 R208, R219.reuse, 0x2000, RZ ;  /* 0x00002000dbd07810 */ /* 0x040fe20007ffe0ff */
[----:B------:R-:W2:Y:S01]  /*156e0*/  LDSM.16.M88.4 R40, [R221+0x6000] ;  /* 0x00600000dd28783b */ /* 0x000ea20000000200 */
[----:B------:R-:W-:Y:S01]  /*156f0*/  IMAD.IADD R204, R0, 0x1, R219 ;  /* 0x0000000100cc7824 */ /* 0x000fe200078e02db */
[----:B------:R-:W-:Y:S01]  /*15700*/  IADD3 R207, R219, 0x2800, RZ ;  /* 0x00002800dbcf7810 */ /* 0x000fe20007ffe0ff */
[----:B------:R-:W-:Y:S01]  /*15710*/  IMAD.IADD R0, R3, 0x1, R52 ;  /* 0x0000000103007824 */ /* 0x000fe200078e0234 */
[----:B------:R-:W3:Y:S01]  /*15720*/  LDSM.16.M88.4 R32, [R221+0x6800] ;  /* 0x00680000dd20783b */ /* 0x000ee20000000200 */
[----:B------:R-:W-:-:S02]  /*15730*/  IADD3 R206, R219, 0x3000, RZ ;  /* 0x00003000dbce7810 */ /* 0x000fc40007ffe0ff */
[C---:B------:R-:W-:Y:S01]  /*15740*/  IADD3 R205, R219.reuse, 0x3800, RZ ;  /* 0x00003800dbcd7810 */ /* 0x040fe20007ffe0ff */
[----:B------:R-:W3:Y:S01]  /*15750*/  LDSM.16.M88.4 R24, [R221+0x7000] ;  /* 0x00700000dd18783b */ /* 0x000ee20000000200 */
[C---:B------:R-:W-:Y:S02]  /*15760*/  IADD3 R203, R219.reuse, 0x4000, RZ ;  /* 0x00004000dbcb7810 */ /* 0x040fe40007ffe0ff */
[C---:B------:R-:W-:Y:S01]  /*15770*/  IADD3 R202, R219.reuse, 0x4800, RZ ;  /* 0x00004800dbca7810 */ /* 0x040fe20007ffe0ff */
[----:B------:R-:W4:Y:S01]  /*15780*/  LDSM.16.M88.4 R16, [R221+0x7800] ;  /* 0x00780000dd10783b */ /* 0x000f220000000200 */
[C---:B------:R-:W-:Y:S02]  /*15790*/  IADD3 R201, R219.reuse, 0x5000, RZ ;  /* 0x00005000dbc97810 */ /* 0x040fe40007ffe0ff */
[C---:B------:R-:W-:Y:S01]  /*157a0*/  IADD3 R200, R219.reuse, 0x5800, RZ ;  /* 0x00005800dbc87810 */ /* 0x040fe20007ffe0ff */
[----:B------:R-:W-:Y:S01]  /*157b0*/  LDSM.16.M88.4 R12, [R219] ;  /* 0x00000000db0c783b */ /* 0x000fe20000000200 */
[----:B------:R-:W-:-:S02]  /*157c0*/  IADD3 R199, R219, 0x6000, RZ ;  /* 0x00006000dbc77810 */ /* 0x000fc40007ffe0ff */
[C---:B------:R-:W-:Y:S01]  /*157d0*/  IADD3 R198, R219.reuse, 0x6800, RZ ;  /* 0x00006800dbc67810 */ /* 0x040fe20007ffe0ff */
[----:B---3--:R-:W3:Y:S01]  /*157e0*/  LDSM.16.M88.4 R20, [R220] ;  /* 0x00000000dc14783b */ /* 0x008ee20000000200 */
[C---:B------:R-:W-:Y:S02]  /*157f0*/  IADD3 R197, R219.reuse, 0x7000, RZ ;  /* 0x00007000dbc57810 */ /* 0x040fe40007ffe0ff */
[----:B------:R-:W-:Y:S01]  /*15800*/  IADD3 R196, R219, 0x7800, RZ ;  /* 0x00007800dbc47810 */ /* 0x000fe20007ffe0ff */
[C---:B-1----:R-:W-:Y:S01]  /*15810*/  HMMA.16816.F32.BF16 R84, R116.reuse, R80, RZ ;  /* 0x000000507454723c */ /* 0x042fe200000418ff */
[----:B------:R-:W1:Y:S04]  /*15820*/  LDSM.16.M88.4 R88, [R219+0x800] ;  /* 0x00080000db58783b */ /* 0x000e680000000200 */
[----:B------:R-:W1:Y:S03]  /*15830*/  LDSM.16.M88.4 R4, [R219+0x1000] ;  /* 0x00100000db04783b */ /* 0x000e660000000200 */
[C---:B------:R-:W-:Y:S01]  /*15840*/  HMMA.16816.F32.BF16 R80, R116.reuse, R82, RZ ;  /* 0x000000527450723c */ /* 0x040fe200000418ff */
[----:B------:R-:W1:Y:S04]  /*15850*/  LDSM.16.M88.4 R112, [R219+0x1800] ;  /* 0x00180000db70783b */ /* 0x000e680000000200 */
[----:B------:R-:W-:Y:S03]  /*15860*/  LDSM.16.M88.4 R108, [R219+0x2000] ;  /* 0x00200000db6c783b */ /* 0x000fe60000000200 */
[C---:B--2---:R-:W-:Y:S01]  /*15870*/  HMMA.16816.F32.BF16 R76, R116.reuse, R72, RZ ;  /* 0x00000048744c723c */ /* 0x044fe200000418ff */
[----:B------:R-:W-:Y:S04]  /*15880*/  LDSM.16.M88.4 R104, [R219+0x2800] ;  /* 0x00280000db68783b */ /* 0x000fe80000000200 */
[----:B------:R-:W-:Y:S03]  /*15890*/  LDSM.16.M88.4 R100, [R219+0x3000] ;  /* 0x00300000db64783b */ /* 0x000fe60000000200 */
[C---:B------:R-:W-:Y:S01]  /*158a0*/  HMMA.16816.F32.BF16 R64, R116.reuse, R60, RZ ;  /* 0x0000003c7440723c */ /* 0x040fe200000418ff */
[----:B------:R-:W-:Y:S04]  /*158b0*/  LDSM.16.M88.4 R96, [R219+0x3800] ;  /* 0x00380000db60783b */ /* 0x000fe80000000200 */
[----:B------:R-:W-:Y:S03]  /*158c0*/  LDSM.16.M88.4 R92, [R215+0x4800] ;  /* 0x00480000d75c783b */ /* 0x000fe60000000200 */
[C---:B----4-:R-:W-:Y:S01]  /*158d0*/  HMMA.16816.F32.BF16 R56, R116.reuse, R48, RZ ;  /* 0x000000307438723c */ /* 0x050fe200000418ff */
[----:B------:R-:W-:Y:S04]  /*158e0*/  LDSM.16.M88.4 R128, [R220+0x2000] ;  /* 0x00200000dc80783b */ /* 0x000fe80000000200 */
[----:B------:R-:W-:Y:S03]  /*158f0*/  LDSM.16.M88.4 R124, [R219+0x7800] ;  /* 0x00780000db7c783b */ /* 0x000fe60000000200 */
        /* <DEDUP_REMOVED lines=15> */
[C---:B-1----:R-:W-:Y:S08]  /*159f0*/  HMMA.16816.F32.BF16 R76, R20.reuse, R88, R76 ;  /* 0x00000058144c723c */ /* 0x042ff0000004184c */
[C---:B------:R-:W-:Y:S01]  /*15a00*/  HMMA.16816.F32.BF16 R72, R20.reuse, R90, R72 ;  /* 0x0000005a1448723c */ /* 0x040fe20000041848 */
[----:B------:R-:W1:Y:S07]  /*15a10*/  LDSM.16.M88.4 R88, [R215+0x5000] ;  /* 0x00500000d758783b */ /* 0x000e6e0000000200 */
[C---:B------:R-:W-:Y:S08]  /*15a20*/  HMMA.16816.F32.BF16 R64, R20.reuse, R4, R64 ;  /* 0x000000041440723c */ /* 0x040ff00000041840 */
[C---:B------:R-:W-:Y:S01]  /*15a30*/  HMMA.16816.F32.BF16 R60, R20.reuse, R6, R60 ;  /* 0x00000006143c723c */ /* 0x040fe2000004183c */
[----:B------:R-:W3:Y:S07]  /*15a40*/  LDSM.16.M88.4 R4, [R215+0x5800] ;  /* 0x00580000d704783b */ /* 0x000eee0000000200 */
        /* <DEDUP_REMOVED lines=22> */
[C---:B-1----:R-:W-:Y:S08]  /*15bb0*/  HMMA.16816.F32.BF16 R64, R16.reuse, R88, R64 ;  /* 0x000000581040723c */ /* 0x042ff00000041840 */
[C---:B------:R-:W-:Y:S01]  /*15bc0*/  HMMA.16816.F32.BF16 R60, R16.reuse, R90, R60 ;  /* 0x0000005a103c723c */ /* 0x040fe2000004183c */
[----:B------:R-:W-:Y:S07]  /*15bd0*/  LDSM.16.M88.4 R88, [R217] ;  /* 0x00000000d958783b */ /* 0x000fee0000000200 */
[C---:B---3--:R-:W-:Y:S08]  /*15be0*/  HMMA.16816.F32.BF16 R56, R16.reuse, R4, R56 ;  /* 0x000000041038723c */ /* 0x048ff00000041838 */
        /* <DEDUP_REMOVED lines=65> */
[----:B------:R-:W-:Y:S01]  /*16000*/  HMMA.16816.F32.BF16 R40, R100, R110, R40 ;  /* 0x0000006e6428723c */ /* 0x000fe20000041828 */
[----:B------:R-:W4:Y:S07]  /*16010*/  LDSM.16.M88.4 R108, [R215+0x8800] ;  /* 0x00880000d76c783b */ /* 0x000f2e0000000200 */
[C---:B---3--:R-:W-:Y:S08]  /*16020*/  HMMA.16816.F32.BF16 R36, R128.reuse, R16, R36 ;  /* 0x000000108024723c */ /* 0x048ff00000041824 */
[----:B------:R-:W-:Y:S01]  /*16030*/  HMMA.16816.F32.BF16 R32, R128, R18, R32 ;  /* 0x000000128020723c */ /* 0x000fe20000041820 */
[----:B------:R-:W3:Y:S07]  /*16040*/  LDSM.16.M88.4 R16, [R215+0xb800] ;  /* 0x00b80000d710783b */ /* 0x000eee0000000200 */
[----:B------:R-:W-:Y:S08]  /*16050*/  HMMA.16816.F32.BF16 R120, R100, R104, R120 ;  /* 0x000000686478723c */ /* 0x000ff00000041878 */
        /* <DEDUP_REMOVED lines=15> */
[C---:B--2---:R-:W-:Y:S08]  /*16150*/  HMMA.16816.F32.BF16 R36, R12.reuse, R92, R36 ;  /* 0x0000005c0c24723c */ /* 0x044ff00000041824 */
[----:B------:R-:W-:Y:S01]  /*16160*/  HMMA.16816.F32.BF16 R32, R12, R94, R32 ;  /* 0x0000005e0c20723c */ /* 0x000fe20000041820 */
[----:B------:R-:W2:Y:S07]  /*16170*/  LDSM.16.M88.4 R92, [R204+0x4800] ;  /* 0x00480000cc5c783b */ /* 0x000eae0000000200 */
[----:B------:R-:W-:Y:S08]  /*16180*/  HMMA.16816.F32.BF16 R120, R128, R124, R120 ;  /* 0x0000007c8078723c */ /* 0x000ff00000041878 */
[C---:B------:R-:W-:Y:S08]  /*16190*/  HMMA.16816.F32.BF16 R84, R12.reuse, R112, R84 ;  /* 0x000000700c54723c */ /* 0x040ff00000041854 */
[----:B------:R-:W-:Y:S08]  /*161a0*/  HMMA.16816.F32.BF16 R80, R12, R114, R80 ;  /* 0x000000720c50723c */ /* 0x000ff00000041850 */
[----:B------:R-:W-:Y:S08]  /*161b0*/  HMMA.16816.F32.BF16 R116, R128, R126, R116 ;  /* 0x0000007e8074723c */ /* 0x000ff00000041874 */
[C---:B----4-:R-:W-:Y:S08]  /*161c0*/  HMMA.16816.F32.BF16 R76, R12.reuse, R108, R76 ;  /* 0x0000006c0c4c723c */ /* 0x050ff0000004184c */
[----:B---3--:R-:W-:Y:S07]  /*161d0*/  HMMA.16816.F32.BF16 R120, R12, R16, R120 ;  /* 0x000000100c78723c */ /* 0x008fee0000041878 */
[----:B------:R-:W-:Y:S01]  /*161e0*/  IADD3 R17, R70, R69, -R232 ;  /* 0x0000004546117210 */ /* 0x000fe20007ffe8e8 */
[----:B-1----:R-:W-:Y:S01]  /*161f0*/  HMMA.16816.F32.BF16 R84, R4, R20, R84 ;  /* 0x000000140454723c */ /* 0x002fe20000041854 */
[----:B------:R-:W-:-:S03]  /*16200*/  IADD3 R16, R0, 0x1, RZ ;  /* 0x0000000100107810 */ /* 0x000fc60007ffe0ff */
[----:B-----5:R-:W-:-:S03]  /*16210*/  IMAD.IADD R17, R2, 0x1, R17 ;  /* 0x0000000102117824 */ /* 0x020fc600078e0211 */
[----:B------:R-:W-:Y:S01]  /*16220*/  IADD3 R20, R0, 0x20, RZ ;  /* 0x0000002000147810 */ /* 0x000fe20007ffe0ff */
[----:B------:R-:W-:Y:S01]  /*16230*/  HMMA.16816.F32.BF16 R80, R4, R22, R80 ;  /* 0x000000160450723c */ /* 0x000fe20000041850 */
[C---:B------:R-:W-:Y:S02]  /*16240*/  IADD3 R133, R17.reuse, 0x8, RZ ;  /* 0x0000000811857810 */ /* 0x040fe40007ffe0ff */
[-C--:B------:R-:W-:Y:S02]  /*16250*/  IMNMX R2, R17, R70.reuse, PT ;  /* 0x0000004611027217 */ /* 0x080fe40003800200 */
[----:B------:R-:W-:Y:S02]  /*16260*/  IMNMX R133, R133, R70, PT ;  /* 0x0000004685857217 */ /* 0x000fe40003800200 */
[C---:B------:R-:W-:Y:S01]  /*16270*/  ISETP.GE.AND P6, PT, R16.reuse, R2, PT ;  /* 0x000000021000720c */ /* 0x040fe20003fc6270 */
[----:B------:R-:W-:Y:S01]  /*16280*/  HMMA.16816.F32.BF16 R28, R12, R88, R28 ;  /* 0x000000580c1c723c */ /* 0x000fe2000004181c */
[----:B------:R-:W-:-:S02]  /*16290*/  ISETP.GE.AND P2, PT, R16, R133, PT ;  /* 0x000000851000720c */ /* 0x000fc40003f46270 */
[C---:B------:R-:W-:Y:S02]  /*162a0*/  IADD3 R16, R0.reuse, 0x9, RZ ;  /* 0x0000000900107810 */ /* 0x040fe40007ffe0ff */
[----:B------:R-:W-:Y:S02]  /*162b0*/  IADD3 R17, R0, 0x10, RZ ;  /* 0x0000001000117810 */ /* 0x000fe40007ffe0ff */
[C---:B------:R-:W-:Y:S01]  /*162c0*/  ISETP.GE.AND P0, PT, R16.reuse, R2, PT ;  /* 0x000000021000720c */ /* 0x040fe20003f06270 */
[----:B------:R-:W-:Y:S01]  /*162d0*/  HMMA.16816.F32.BF16 R24, R12, R90, R24 ;  /* 0x0000005a0c18723c */ /* 0x000fe20000041818 */
[----:B------:R-:W1:Y:S01]  /*162e0*/  LDSM.16.M88.4 R88, [R204+0x5000] ;  /* 0x00500000cc58783b */ /* 0x000e620000000200 */
[----:B------:R-:W-:Y:S02]  /*162f0*/  ISETP.GE.AND P3, PT, R16, R133, PT ;  /* 0x000000851000720c */ /* 0x000fe40003f66270 */
[----:B------:R-:W-:Y:S02]  /*16300*/  IADD3 R16, R0, 0x11, RZ ;  /* 0x0000001100107810 */ /* 0x000fe40007ffe0ff */
[----:B------:R-:W-:-:S02]  /*16310*/  FSEL R52, R85, -INF , !P6 ;  /* 0xff80000055347808 */ /* 0x000fc40007000000 */
[C---:B------:R-:W-:Y:S01]  /*16320*/  HMMA.16816.F32.BF16 R72, R12.reuse, R110, R72 ;  /* 0x0000006e0c48723c */ /* 0x040fe20000041848 */
[----:B------:R-:W-:Y:S02]  /*16330*/  FSEL R68, R87, -INF , !P2 ;  /* 0xff80000057447808 */ /* 0x000fe40005000000 */
[CC--:B------:R-:W-:Y:S02]  /*16340*/  ISETP.GE.AND P4, PT, R17.reuse, R2.reuse, PT ;  /* 0x000000021100720c */ /* 0x0c0fe40003f86270 */
[----:B------:R-:W-:Y:S02]  /*16350*/  ISETP.GE.AND P6, PT, R17, R133, PT ;  /* 0x000000851100720c */ /* 0x000fe40003fc6270 */
[----:B------:R-:W-:Y:S01]  /*16360*/  ISETP.GE.AND P2, PT, R16, R2, PT ;  /* 0x000000021000720c */ /* 0x000fe20003f46270 */
[----:B------:R-:W-:Y:S01]  /*16370*/  HMMA.16816.F32.BF16 R64, R12, R104, R64 ;  /* 0x000000680c40723c */ /* 0x000fe20000041840 */
[----:B------:R-:W-:Y:S02]  /*16380*/  IADD3 R17, R0, 0x18, RZ ;  /* 0x0000001800117810 */ /* 0x000fe40007ffe0ff */
[----:B------:R-:W-:-:S02]  /*16390*/  FSEL R81, R81, -INF , !P0 ;  /* 0xff80000051517808 */ /* 0x000fc40004000000 */
[----:B------:R-:W-:Y:S02]  /*163a0*/  FSEL R83, R83, -INF , !P3 ;  /* 0xff80000053537808 */ /* 0x000fe40005800000 */
[----:B------:R-:W-:Y:S01]  /*163b0*/  ISETP.GE.AND P0, PT, R17, R133, PT ;  /* 0x000000851100720c */ /* 0x000fe20003f06270 */
[----:B------:R-:W-:Y:S01]  /*163c0*/  HMMA.16816.F32.BF16 R60, R12, R106, R60 ;  /* 0x0000006a0c3c723c */ /* 0x000fe2000004183c */
[----:B------:R-:W-:-:S07]  /*163d0*/  IADD3 R21, R0, 0x28, RZ ;  /* 0x0000002800157810 */ /* 0x000fce0007ffe0ff */
[C---:B------:R-:W-:Y:S08]  /*163e0*/  HMMA.16816.F32.BF16 R56, R12.reuse, R100, R56 ;  /* 0x000000640c38723c */ /* 0x040ff00000041838 */
[C---:B------:R-:W-:Y:S08]  /*163f0*/  HMMA.16816.F32.BF16 R48, R12.reuse, R102, R48 ;  /* 0x000000660c30723c */ /* 0x040ff00000041830 */
[C---:B------:R-:W-:Y:S08]  /*16400*/  HMMA.16816.F32.BF16 R44, R12.reuse, R96, R44 ;  /* 0x000000600c2c723c */ /* 0x040ff0000004182c */
[C---:B------:R-:W-:Y:S08]  /*16410*/  HMMA.16816.F32.BF16 R40, R12.reuse, R98, R40 ;  /* 0x000000620c28723c */ /* 0x040ff00000041828 */
[----:B------:R-:W-:Y:S07]  /*16420*/  HMMA.16816.F32.BF16 R116, R12, R18, R116 ;  /* 0x000000120c74723c */ /* 0x000fee0000041874 */
[----:B------:R-:W-:Y:S01]  /*16430*/  IADD3 R12, R0, 0x8, RZ ;  /* 0x00000008000c7810 */ /* 0x000fe20007ffe0ff */
[----:B--2---:R-:W-:Y:S03]  /*16440*/  HMMA.16816.F32.BF16 R76, R4, R92, R76 ;  /* 0x0000005c044c723c */ /* 0x004fe6000004184c */
[----:B------:R-:W-:-:S02]  /*16450*/  ISETP.GE.AND P5, PT, R12, R2, PT ;  /* 0x000000020c00720c */ /* 0x000fc40003fa6270 */
[-C--:B------:R-:W-:Y:S02]  /*16460*/  ISETP.GE.AND P1, PT, R12, R133.reuse, PT ;  /* 0x000000850c00720c */ /* 0x080fe40003f26270 */
[----:B------:R-:W2:Y:S01]  /*16470*/  LDSM.16.M88.4 R12, [R204+0x5800] ;  /* 0x00580000cc0c783b */ /* 0x000ea20000000200 */
[----:B------:R-:W-:Y:S01]  /*16480*/  FSEL R80, R80, -INF , !P5 ;  /* 0xff80000050507808 */ /* 0x000fe20006800000 */
[C---:B------:R-:W-:Y:S01]  /*16490*/  HMMA.16816.F32.BF16 R72, R4.reuse, R94, R72 ;  /* 0x0000005e0448723c */ /* 0x040fe20000041848 */
[----:B------:R-:W-:Y:S02]  /*164a0*/  ISETP.GE.AND P5, PT, R16, R133, PT ;  /* 0x000000851000720c */ /* 0x000fe40003fa6270 */
[----:B------:R-:W-:Y:S02]  /*164b0*/  IADD3 R16, R0, 0x19, RZ ;  /* 0x0000001900107810 */ /* 0x000fe40007ffe0ff */
[----:B------:R-:W-:Y:S02]  /*164c0*/  FSEL R82, R82, -INF , !P1 ;  /* 0xff80000052527808 */ /* 0x000fe40004800000 */
[-C--:B------:R-:W-:Y:S01]  /*164d0*/  ISETP.GE.AND P1, PT, R17, R2.reuse, PT ;  /* 0x000000021100720c */ /* 0x080fe20003f26270 */
[----:B-1----:R-:W-:Y:S01]  /*164e0*/  HMMA.16816.F32.BF16 R64, R4, R88, R64 ;  /* 0x000000580440723c */ /* 0x002fe20000041840 */
[----:B------:R-:W-:-:S06]  /*164f0*/  ISETP.GE.AND P3, PT, R16, R2, PT ;  /* 0x000000021000720c */ /* 0x000fcc0003f66270 */
[----:B------:R-:W-:Y:S01]  /*16500*/  FSEL R85, R76, -INF , !P4 ;  /* 0xff8000004c557808 */ /* 0x000fe20006000000 */
[----:B------:R-:W-:Y:S01]  /*16510*/  HMMA.16816.F32.BF16 R60, R4, R90, R60 ;  /* 0x0000005a043c723c */ /* 0x000fe2000004183c */
[-C--:B------:R-:W-:Y:S02]  /*16520*/  ISETP.GE.AND P4, PT, R16, R133.reuse, PT ;  /* 0x000000851000720c */ /* 0x080fe40003f86270 */
[----:B------:R-:W1:Y:S01]  /*16530*/  LDSM.16.M88.4 R16, [R204+0x6000] ;  /* 0x00600000cc10783b */ /* 0x000e620000000200 */
[----:B------:R-:W-:Y:S02]  /*16540*/  FSEL R78, R78, -INF , !P6 ;  /* 0xff8000004e4e7808 */ /* 0x000fe40007000000 */
[----:B------:R-:W-:Y:S02]  /*16550*/  FSEL R92, R77, -INF , !P2 ;  /* 0xff8000004d5c7808 */ /* 0x000fe40005000000 */
[C---:B------:R-:W-:Y:S02]  /*16560*/  ISETP.GE.AND P6, PT, R20.reuse, R2, PT ;  /* 0x000000021400720c */ /* 0x040fe40003fc6270 */
[----:B------:R-:W-:-:S02]  /*16570*/  ISETP.GE.AND P2, PT, R20, R133, PT ;  /* 0x000000851400720c */ /* 0x000fc40003f46270 */
[----:B------:R-:W-:Y:S02]  /*16580*/  IADD3 R20, R0, 0x21, RZ ;  /* 0x0000002100147810 */ /* 0x000fe40007ffe0ff */
[----:B------:R-:W-:Y:S02]  /*16590*/  FSEL R87, R79, -INF , !P5 ;  /* 0xff8000004f577808 */ /* 0x000fe40006800000 */
[----:B------:R-:W-:Y:S02]  /*165a0*/  ISETP.GE.AND P5, PT, R20, R2, PT ;  /* 0x000000021400720c */ /* 0x000fe40003fa6270 */
[----:B------:R-:W-:Y:S02]  /*165b0*/  FSEL R93, R72, -INF , !P1 ;  /* 0xff800000485d7808 */ /* 0x000fe40004800000 */
[----:B------:R-:W-:Y:S01]  /*165c0*/  FSEL R94, R74, -INF , !P0 ;  /* 0xff8000004a5e7808 */ /* 0x000fe20004000000 */
[----:B--2---:R-:W-:Y:S01]  /*165d0*/  HMMA.16816.F32.BF16 R56, R4, R12, R56 ;  /* 0x0000000c0438723c */ /* 0x004fe20000041838 */
[----:B------:R-:W-:-:S02]  /*165e0*/  FSEL R178, R66, -INF , !P2 ;  /* 0xff80000042b27808 */ /* 0x000fc40005000000 */
[----:B------:R-:W-:Y:S02]  /*165f0*/  FSEL R175, R65, -INF , !P5 ;  /* 0xff80000041af7808 */ /* 0x000fe40006800000 */
[-C--:B------:R-:W-:Y:S02]  /*16600*/  ISETP.GE.AND P1, PT, R20, R133.reuse, PT ;  /* 0x000000851400720c */ /* 0x080fe40003f26270 */
[----:B------:R-:W-:Y:S01]  /*16610*/  IADD3 R12, R0, 0x30, RZ ;  /* 0x00000030000c7810 */ /* 0x000fe20007ffe0ff */
[----:B------:R-:W-:Y:S01]  /*16620*/  HMMA.16816.F32.BF16 R48, R4, R14, R48 ;  /* 0x0000000e0430723c */ /* 0x000fe20000041830 */
        /* <DEDUP_REMOVED lines=9> */
[----:B------:R-:W-:-:S02]  /*166c0*/  FSEL R100, R75, -INF , !P4 ;  /* 0xff8000004b647808 */ /* 0x000fc40006000000 */
[----:B------:R-:W-:Y:S02]  /*166d0*/  FSEL R176, R64, -INF , !P6 ;  /* 0xff80000040b07808 */ /* 0x000fe40007000000 */
[CC--:B------:R-:W-:Y:S01]  /*166e0*/  ISETP.GE.AND P1, PT, R12.reuse, R2.reuse, PT ;  /* 0x000000020c00720c */ /* 0x0c0fe20003f26270 */
[----:B------:R-:W-:Y:S01]  /*166f0*/  HMMA.16816.F32.BF16 R40, R4, R18, R40 ;  /* 0x000000120428723c */ /* 0x000fe20000041828 */
[-C--:B------:R-:W-:Y:S02]  /*16700*/  ISETP.GE.AND P0, PT, R12, R133.reuse, PT ;  /* 0x000000850c00720c */ /* 0x080fe40003f06270 */
[-C--:B------:R-:W-:Y:S02]  /*16710*/  ISETP.GE.AND P3, PT, R21, R133.reuse, PT ;  /* 0x000000851500720c */ /* 0x080fe40003f66270 */
[C---:B------:R-:W-:Y:S02]  /*16720*/  ISETP.GE.AND P4, PT, R20.reuse, R2, PT ;  /* 0x000000021400720c */ /* 0x040fe40003f86270 */
[----:B------:R-:W-:-:S02]  /*16730*/  ISETP.GE.AND P6, PT, R20, R133, PT ;  /* 0x000000851400720c */ /* 0x000fc40003fc6270 */
[C---:B------:R-:W-:Y:S01]  /*16740*/  IADD3 R13, R0.reuse, 0x38, RZ ;  /* 0x00000038000d7810 */ /* 0x040fe20007ffe0ff */
[----:B------:R-:W1:Y:S01]  /*16750*/  LDSM.16.M88.4 R20, [R204+0x6800] ;  /* 0x00680000cc14783b */ /* 0x000e620000000200 */
[C---:B------:R-:W-:Y:S02]  /*16760*/  IADD3 R12, R0.reuse, 0x39, RZ ;  /* 0x00000039000c7810 */ /* 0x040fe40007ffe0ff */
[----:B------:R-:W-:Y:S02]  /*16770*/  IADD3 R16, R0, 0x40, RZ ;  /* 0x0000004000107810 */ /* 0x000fe40007ffe0ff */
[----:B------:R-:W-:Y:S02]  /*16780*/  FSEL R134, R58, -INF , !P5 ;  /* 0xff8000003a867808 */ /* 0x000fe40006800000 */
[----:B------:R-:W-:Y:S02]  /*16790*/  FSEL R143, R57, -INF , !P1 ;  /* 0xff800000398f7808 */ /* 0x000fe40004800000 */
[----:B------:R-:W-:-:S02]  /*167a0*/  FSEL R180, R62, -INF , !P3 ;  /* 0xff8000003eb47808 */ /* 0x000fc40005800000 */
[----:B------:R-:W-:Y:S02]  /*167b0*/  FSEL R174, R61, -INF , !P4 ;  /* 0xff8000003dae7808 */ /* 0x000fe40006000000 */
[----:B------:R-:W-:Y:S02]  /*167c0*/  FSEL R173, R63, -INF , !P6 ;  /* 0xff8000003fad7808 */ /* 0x000fe40007000000 */
[----:B------:R-:W-:Y:S02]  /*167d0*/  FSEL R142, R56, -INF , !P2 ;  /* 0xff800000388e7808 */ /* 0x000fe40005000000 */
[CC--:B------:R-:W-:Y:S02]  /*167e0*/  ISETP.GE.AND P5, PT, R16.reuse, R2.reuse, PT ;  /* 0x000000021000720c */ /* 0x0c0fe40003fa6270 */
[----:B------:R-:W-:Y:S02]  /*167f0*/  ISETP.GE.AND P1, PT, R16, R133, PT ;  /* 0x000000851000720c */ /* 0x000fe40003f26270 */
[----:B------:R-:W-:-:S02]  /*16800*/  ISETP.GE.AND P3, PT, R13, R2, PT ;  /* 0x000000020d00720c */ /* 0x000fc40003f66270 */
[-C--:B------:R-:W-:Y:S02]  /*16810*/  ISETP.GE.AND P4, PT, R13, R133.reuse, PT ;  /* 0x000000850d00720c */ /* 0x080fe40003f86270 */
[C---:B------:R-:W-:Y:S02]  /*16820*/  ISETP.GE.AND P6, PT, R12.reuse, R2, PT ;  /* 0x000000020c00720c */ /* 0x040fe40003fc6270 */
[----:B------:R-:W-:Y:S02]  /*16830*/  ISETP.GE.AND P2, PT, R12, R133, PT ;  /* 0x000000850c00720c */ /* 0x000fe40003f46270 */
[C---:B------:R-:W-:Y:S01]  /*16840*/  IADD3 R16, R0.reuse, 0x41, RZ ;  /* 0x0000004100107810 */ /* 0x040fe20007ffe0ff */
[----:B------:R-:W2:Y:S01]  /*16850*/  LDSM.16.M88.4 R12, [R204+0x7000] ;  /* 0x00700000cc0c783b */ /* 0x000ea20000000200 */
[----:B------:R-:W-:Y:S02]  /*16860*/  IADD3 R17, R0, 0x48, RZ ;  /* 0x0000004800117810 */ /* 0x000fe40007ffe0ff */
[----:B------:R-:W-:-:S02]  /*16870*/  FSEL R141, R59, -INF , !P0 ;  /* 0xff8000003b8d7808 */ /* 0x000fc40004000000 */
[----:B------:R-:W-:Y:S02]  /*16880*/  FSEL R144, R48, -INF , !P3 ;  /* 0xff80000030907808 */ /* 0x000fe40005800000 */
[----:B------:R-:W-:Y:S02]  /*16890*/  FSEL R140, R50, -INF , !P4 ;  /* 0xff800000328c7808 */ /* 0x000fe40006000000 */
[----:B------:R-:W-:Y:S01]  /*168a0*/  FSEL R147, R49, -INF , !P6 ;  /* 0xff80000031937808 */ /* 0x000fe20007000000 */
[----:B-1----:R-:W-:Y:S01]  /*168b0*/  HMMA.16816.F32.BF16 R36, R4, R20, R36 ;  /* 0x000000140424723c */ /* 0x002fe20000041824 */
[CC--:B------:R-:W-:Y:S02]  /*168c0*/  ISETP.GE.AND P0, PT, R16.reuse, R2.reuse, PT ;  /* 0x000000021000720c */ /* 0x0c0fe40003f06270 */
[----:B------:R-:W-:Y:S02]  /*168d0*/  ISETP.GE.AND P3, PT, R16, R133, PT ;  /* 0x000000851000720c */ /* 0x000fe40003f66270 */
[----:B------:R-:W-:-:S02]  /*168e0*/  ISETP.GE.AND P4, PT, R17, R2, PT ;  /* 0x000000021100720c */ /* 0x000fc40003f86270 */
        /* <DEDUP_REMOVED lines=16> */
[CC--:B------:R-:W-:Y:S02]  /*169f0*/  ISETP.GE.AND P2, PT, R48.reuse, R2.reuse, PT ;  /* 0x000000023000720c */ /* 0x0c0fe40003f46270 */
        /* <DEDUP_REMOVED lines=19> */
[-C--:B------:R-:W-:Y:S02]  /*16b30*/  ISETP.GE.AND P3, PT, R12, R133.reuse, PT ;  /* 0x000000850c00720c */ /* 0x080fe40003f66270 */
[CC--:B------:R-:W-:Y:S02]  /*16b40*/  ISETP.GE.AND P2, PT, R13.reuse, R2.reuse, PT ;  /* 0x000000020d00720c */ /* 0x0c0fe40003f46270 */
        /* <DEDUP_REMOVED lines=9> */
[-C--:B------:R-:W-:Y:S02]  /*16be0*/  ISETP.GE.AND P3, PT, R13, R2.reuse, PT ;  /* 0x000000020d00720c */ /* 0x080fe40003f66270 */
[-C--:B------:R-:W-:Y:S02]  /*16bf0*/  ISETP.GE.AND P1, PT, R20, R133.reuse, PT ;  /* 0x000000851400720c */ /* 0x080fe40003f26270 */
[C---:B------:R-:W-:Y:S02]  /*16c00*/  ISETP.GE.AND P4, PT, R12.reuse, R2, PT ;  /* 0x000000020c00720c */ /* 0x040fe40003f86270 */
        /* <DEDUP_REMOVED lines=10> */
[----:B------:R-:W-:Y:S02]  /*16cb0*/  FSEL R154, R26, -INF , !P5 ;  /* 0xff8000001a9a7808 */ /* 0x000fe40006800000 */
[----:B------:R-:W-:Y:S02]  /*16cc0*/  FSEL R146, R25, -INF , !P1 ;  /* 0xff80000019927808 */ /* 0x000fe40004800000 */
[----:B------:R-:W-:Y:S02]  /*16cd0*/  FSEL R145, R27, -INF , !P0 ;  /* 0xff8000001b917808 */ /* 0x000fe40004000000 */
[----:B------:R-:W-:Y:S01]  /*16ce0*/  ISETP.GT.AND P3, PT, R238, R227, PT ;  /* 0x000000e3ee00720c */ /* 0x000fe20003f64270 */
[----:B------:R-:W-:Y:S01]  /*16cf0*/  BAR.SYNC.DEFER_BLOCKING 0x0 ;  /* 0x0000000000007b1d */ /* 0x000fe20000010000 */
[----:B------:R-:W-:-:S02]  /*16d00*/  ISETP.GE.AND P5, PT, R4, R2, PT ;  /* 0x000000020400720c */ /* 0x000fc40003fa6270 */
[-C--:B------:R-:W-:Y:S02]  /*16d10*/  ISETP.GE.AND P1, PT, R4, R133.reuse, PT ;  /* 0x000000850400720c */ /* 0x080fe40003f26270 */
        /* <DEDUP_REMOVED lines=11> */
[CC--:B------:R-:W-:Y:S02]  /*16dd0*/  ISETP.GE.AND P6, PT, R12.reuse, R2.reuse, PT ;  /* 0x000000020c00720c */ /* 0x0c0fe40003fc6270 */
[----:B------:R-:W-:Y:S02]  /*16de0*/  ISETP.GE.AND P2, PT, R12, R133, PT ;  /* 0x000000850c00720c */ /* 0x000fe40003f46270 */
[----:B------:R-:W-:Y:S02]  /*16df0*/  ISETP.GE.AND P4, PT, R4, R2, PT ;  /* 0x000000020400720c */ /* 0x000fe40003f86270 */
[----:B------:R-:W-:Y:S02]  /*16e00*/  ISETP.NE.U32.AND P0, PT, R236, RZ, PT ;  /* 0x000000ffec00720c */ /* 0x000fe40003f05070 */
[----:B------:R-:W-:Y:S02]  /*16e10*/  LOP3.LUT R0, R8, R9, RZ, 0xfc, !PT ;  /* 0x0000000908007212 */ /* 0x000fe400078efcff */
[----:B------:R-:W-:-:S02]  /*16e20*/  FSEL R66, R121, -INF , !P6 ;  /* 0xff80000079427808 */ /* 0x000fc40007000000 */
[----:B------:R-:W-:Y:S02]  /*16e30*/  FSEL R138, R123, -INF , !P2 ;  /* 0xff8000007b8a7808 */ /* 0x000fe40005000000 */
        /* <DEDUP_REMOVED lines=39> */
[----:B------:R-:W-:-:S05]  /*170b0*/  ISETP.NE.AND P2, PT, R16, RZ, PT ;  /* 0x000000ff1000720c */ /* 0x000fca0003f45270 */
[----:B------:R-:W-:Y:S02]  /*170c0*/  @P6 IADD3 R14, R14, 0x1, RZ ;  /* 0x000000010e0e6810 */ /* 0x000fe40007ffe0ff */
[----:B------:R-:W-:-:S03]  /*170d0*/  @P5 IADD3 R12, R12, 0x1, RZ ;  /* 0x000000010c0c5810 */ /* 0x000fc60007ffe0ff */
[----:B------:R-:W-:Y:S02]  /*170e0*/  @!P4 IMAD.MOV R14, RZ, RZ, -R14 ;  /* 0x000000ffff0ec224 */ /* 0x000fe400078e0a0e */
[----:B------:R-:W-:-:S03]  /*170f0*/  @!P1 IMAD.MOV R12, RZ, RZ, -R12 ;  /* 0x000000ffff0c9224 */ /* 0x000fc600078e0a0c */
        /* <DEDUP_REMOVED lines=8> */
[----:B------:R-:W-:-:S05]  /*17180*/  IADD3 R9, R9, -R6, RZ ;  /* 0x8000000609097210 */ /* 0x000fca0007ffe0ff */
[----:B------:R-:W-:-:S05]  /*17190*/  IMAD R16, R16, R9, -0x80 ;  /* 0xffffff8010107424 */ /* 0x000fca00078e0209 */
[----:B------:R-:W-:Y:S01]  /*171a0*/  SHF.R.S32.HI R9, RZ, 0x1f, R16 ;  /* 0x0000001fff097819 */ /* 0x000fe20000011410 */
[-C--:B---3--:R-:W-:Y:S02]  /*171b0*/  IMAD R6, R13, R16.reuse, RZ ;  /* 0x000000100d067224 */ /* 0x088fe400078e02ff */
[----:B------:R-:W-:-:S04]  /*171c0*/  IMAD.WIDE.U32 R16, R12, R16, RZ ;  /* 0x000000100c107225 */ /* 0x000fc800078e00ff */
[----:B----4-:R-:W-:Y:S02]  /*171d0*/  IMAD.IADD R3, R3, 0x1, -R4 ;  /* 0x0000000103037824 */ /* 0x010fe400078e0a04 */
[----:B------:R-:W-:Y:S02]  /*171e0*/  IMAD R6, R12, R9, R6 ;  /* 0x000000090c067224 */ /* 0x000fe400078e0206 */
[----:B--2---:R-:W-:Y:S01]  /*171f0*/  IMAD R9, R15, R3, RZ ;  /* 0x000000030f097224 */ /* 0x004fe200078e02ff */
[----:B------:R-:W-:Y:S01]  /*17200*/  SHF.R.S32.HI R4, RZ, 0x1f, R3 ;  /* 0x0000001fff047819 */ /* 0x000fe20000011403 */
[----:B------:R-:W-:-:S04]  /*17210*/  IMAD.IADD R17, R17, 0x1, R6 ;  /* 0x0000000111117824 */ /* 0x000fc800078e0206 */
[----:B------:R-:W-:Y:S02]  /*17220*/  IMAD R4, R14, R4, R9 ;  /* 0x000000040e047224 */ /* 0x000fe400078e0209 */
[----:B------:R-:W-:-:S04]  /*17230*/  IMAD.WIDE.U32 R14, R3, R14, R16 ;  /* 0x0000000e030e7225 */ /* 0x000fc800078e0010 */
[----:B------:R-:W-:Y:S01]  /*17240*/  IMAD.MOV.U32 R6, RZ, RZ, R14 ;  /* 0x000000ffff067224 */ /* 0x000fe200078e000e */
[----:B------:R-:W-:Y:S01]  /*17250*/  IADD3 R4, R15, R4, RZ ;  /* 0x000000040f047210 */ /* 0x000fe20007ffe0ff */
[----:B------:R-:W-:Y:S05]  /*17260*/  BRA `(.L_x_1906) ;  /* 0x0000003000007947 */ /* 0x000fea0003800000 */
.L_x_1905:
[----:B------:R-:W2:Y:S02]  /*17270*/  LD.E R6, [R10.64+0x38] ;  /* 0x000038060a067980 */ /* 0x000ea4000c101900 */
[----:B--2---:R-:W-:-:S04]  /*17280*/  LEA R6, -R6, RZ, 0x7 ;  /* 0x000000ff06067211 */ /* 0x004fc800078e39ff */
[----:B------:R-:W-:Y:S02]  /*17290*/  SHF.R.S32.HI R4, RZ, 0x1f, R6 ;  /* 0x0000001fff047819 */ /* 0x000fe40000011406 */
.L_x_1906:
[----:B------:R-:W-:Y:S05]  /*172a0*/  BSYNC B0 ;  /* 0x0000000000007941 */ /* 0x000fea0003800000 */
.L_x_1904:
        /* <DEDUP_REMOVED lines=129> */
.L_x_1903:
[----:B------:R-:W-:Y:S05]  /*17ac0*/  BSYNC B1 ;  /* 0x0000000000017941 */ /* 0x000fea0003800000 */
.L_x_1902:
[----:B------:R-:W2:Y:S01]  /*17ad0*/  LD.E R64, [R10.64+0xdc] ;  /* 0x0000dc060a407980 */ /* 0x000ea2000c101900 */
[----:B------:R-:W-:-:S02]  /*17ae0*/  FMNMX.FTZ R3, R7, R68, !PT ;  /* 0x0000004407037209 */ /* 0x000fc40007810000 */
[----:B-1----:R-:W-:Y:S02]  /*17af0*/  FMNMX.FTZ R9, R5, R52, !PT ;  /* 0x0000003405097209 */ /* 0x002fe40007810000 */
[----:B------:R-:W-:Y:S02]  /*17b00*/  FMNMX.FTZ R4, R82, R3, !PT ;  /* 0x0000000352047209 */ /* 0x000fe40007810000 */
[----:B------:R-:W-:Y:S02]  /*17b10*/  SHF.L.U32 R216, R0, 0x1, RZ ;  /* 0x0000000100d87819 */ /* 0x000fe400000006ff */
[----:B------:R-:W-:Y:S02]  /*17b20*/  FMNMX.FTZ R3, R83, R4, !PT ;  /* 0x0000000453037209 */ /* 0x000fe40007810000 */
[----:B------:R-:W-:Y:S01]  /*17b30*/  LEA R214, R55, R216, 0x1 ;  /* 0x000000d837d67211 */ /* 0x000fe200078e08ff */
[----:B------:R-:W-:Y:S01]  /*17b40*/  LDSM.16.MT88.4 R96, [R216+0x10000] ;  /* 0x01000000d860783b */ /* 0x000fe20000004200 */
[----:B------:R-:W-:-:S02]  /*17b50*/  FMNMX.FTZ R4, R78, R3, !PT ;  /* 0x000000034e047209 */ /* 0x000fc40007810000 */
[----:B------:R-:W-:Y:S01]  /*17b60*/  LEA R212, R53, R214, 0x1 ;  /* 0x000000d635d47211 */ /* 0x000fe200078e08ff */
        /* <DEDUP_REMOVED lines=71> */
[----:B-1----:R-:W-:-:S03]  /*17fe0*/  FMNMX.FTZ R4, R13, R4, !PT ;  /* 0x000000040d047209 */ /* 0x002fc60007810000 */
[----:B------:R-:W-:Y:S04]  /*17ff0*/  LDSM.16.MT88.4 R12, [R216+0x10800] ;  /* 0x01080000d80c783b */ /* 0x000fe80000004200 */
[----:B------:R-:W1:Y:S01]  /*18000*/  SHFL.BFLY PT, R3, R4, 0x1, 0x1f ;  /* 0x0c201f0004037f89 */ /* 0x000e6200000e0000 */
[----:B---3--:R-:W-:-:S05]  /*18010*/  FMNMX.FTZ R9, R6, R9, !PT ;  /* 0x0000000906097209 */ /* 0x008fca0007810000 */
[----:B------:R-:W3:Y:S01]  /*18020*/  SHFL.BFLY PT, R132, R9, 0x1, 0x1f ;  /* 0x0c201f0009847f89 */ /* 0x000ee200000e0000 */
[----:B-1----:R-:W-:-:S04]  /*18030*/  FMNMX.FTZ R3, R4, R3, !PT ;  /* 0x0000000304037209 */ /* 0x002fc80007810000 */
[----:B------:R-:W-:Y:S02]  /*18040*/  FSETP.NEU.FTZ.AND P1, PT, R3, -INF , PT ;  /* 0xff8000000300780b */ /* 0x000fe40003f3d000 */
[----:B---3--:R-:W-:Y:S01]  /*18050*/  FMNMX.FTZ R132, R9, R132, !PT ;  /* 0x0000008409847209 */ /* 0x008fe20007810000 */
[----:B--2---:R-:W-:-:S04]  /*18060*/  FMUL.FTZ R63, R64, R3 ;  /* 0x00000003403f7220 */ /* 0x004fc80000410000 */
[----:B------:R-:W-:Y:S01]  /*18070*/  FMUL.FTZ R135, R64, R132 ;  /* 0x0000008440877220 */ /* 0x000fe20000410000 */
[----:B------:R-:W-:Y:S02]  /*18080*/  FSEL R63, R63, RZ, P1 ;  /* 0x000000ff3f3f7208 */ /* 0x000fe40000800000 */
[----:B------:R-:W-:-:S03]  /*18090*/  FSETP.NEU.FTZ.AND P1, PT, R132, -INF , PT ;  /* 0xff8000008400780b */ /* 0x000fc60003f3d000 */
[-CC-:B------:R-:W-:Y:S01]  /*180a0*/  FFMA.FTZ R58, R7, R64.reuse, -R63.reuse ;  /* 0x00000040073a7223 */ /* 0x180fe2000001083f */
[----:B------:R-:W-:Y:S01]  /*180b0*/  FSEL R135, R135, RZ, P1 ;  /* 0x000000ff87877208 */ /* 0x000fe20000800000 */
[-CC-:B------:R-:W-:Y:S02]  /*180c0*/  FFMA.FTZ R57, R68, R64.reuse, -R63.reuse ;  /* 0x0000004044397223 */ /* 0x180fe4000001083f */
[-C--:B------:R-:W-:Y:S02]  /*180d0*/  FFMA.FTZ R56, R82, R64.reuse, -R63 ;  /* 0x0000004052387223 */ /* 0x080fe4000001083f */
[-C--:B------:R-:W-:Y:S01]  /*180e0*/  FFMA.FTZ R60, R52, R64.reuse, -R135 ;  /* 0x00000040343c7223 */ /* 0x080fe20000010887 */
[----:B------:R-:W-:Y:S01]  /*180f0*/  MUFU.EX2 R58, R58 ;  /* 0x0000003a003a7308 */ /* 0x000fe20000000800 */
[-C--:B------:R-:W-:Y:S02]  /*18100*/  FFMA.FTZ R51, R83, R64.reuse, -R63 ;  /* 0x0000004053337223 */ /* 0x080fe4000001083f */
[----:B------:R-:W-:-:S02]  /*18110*/  FFMA.FTZ R61, R5, R64, -R135 ;  /* 0x00000040053d7223 */ /* 0x000fc40000010887 */
[-CC-:B------:R-:W-:Y:S01]  /*18120*/  FFMA.FTZ R59, R80, R64.reuse, -R135.reuse ;  /* 0x00000040503b7223 */ /* 0x180fe20000010887 */
[----:B------:R-:W-:Y:S01]  /*18130*/  LDSM.16.MT88.4 R4, [R212+0x10000] ;  /* 0x01000000d404783b */ /* 0x000fe20000004200 */
[-C--:B------:R-:W-:Y:S01]  /*18140*/  FFMA.FTZ R52, R81, R64.reuse, -R135 ;  /* 0x0000004051347223 */ /* 0x080fe20000010887 */
[----:B------:R-:W1:Y:S01]  /*18150*/  MUFU.EX2 R57, R57 ;  /* 0x0000003900397308 */ /* 0x000e620000000800 */
[-CC-:B------:R-:W-:Y:S01]  /*18160*/  FFMA.FTZ R53, R78, R64.reuse, -R63.reuse ;  /* 0x000000404e357223 */ /* 0x180fe2000001083f */
[----:B------:R-:W2:Y:S01]  /*18170*/  LDSM.16.MT88.4 R80, [R213+0xc000] ;  /* 0x00c00000d550783b */ /* 0x000ea20000004200 */
[-CC-:B------:R-:W-:Y:S02]  /*18180*/  FFMA.FTZ R48, R87, R64.reuse, -R63.reuse ;  /* 0x0000004057307223 */ /* 0x180fe4000001083f */
[-C--:B------:R-:W-:Y:S02]  /*18190*/  FFMA.FTZ R47, R94, R64.reuse, -R63 ;  /* 0x000000405e2f7223 */ /* 0x080fe4000001083f */
[-CC-:B------:R-:W-:Y:S01]  /*181a0*/  FFMA.FTZ R55, R85, R64.reuse, -R135.reuse ;  /* 0x0000004055377223 */ /* 0x180fe20000010887 */
[----:B------:R-:W-:Y:S01]  /*181b0*/  MUFU.EX2 R56, R56 ;  /* 0x0000003800387308 */ /* 0x000fe20000000800 */
[----:B------:R-:W-:-:S02]  /*181c0*/  FFMA.FTZ R50, R92, R64, -R135 ;  /* 0x000000405c327223 */ /* 0x000fc40000010887 */
[-CC-:B------:R-:W-:Y:S02]  /*181d0*/  FFMA.FTZ R49, R93, R64.reuse, -R135.reuse ;  /* 0x000000405d317223 */ /* 0x180fe40000010887 */
[-C--:B------:R-:W-:Y:S02]  /*181e0*/  FFMA.FTZ R46, R101, R64.reuse, -R135 ;  /* 0x00000040652e7223 */ /* 0x080fe40000010887 */
[--C-:B------:R-:W-:Y:S01]  /*181f0*/  FFMA.FTZ R44, R100, R64, -R63.reuse ;  /* 0x00000040642c7223 */ /* 0x100fe2000001083f */
[----:B------:R-:W3:Y:S01]  /*18200*/  MUFU.EX2 R51, R51 ;  /* 0x0000003300337308 */ /* 0x000ee20000000800 */
[----:B-1----:R-:W-:Y:S01]  /*18210*/  F2FP.BF16.PACK_AB R113, R57, R58 ;  /* 0x0000003a3971723e */ /* 0x002fe200000010ff */
[-CC-:B------:R-:W-:Y:S02]  /*18220*/  FFMA.FTZ R43, R178, R64.reuse, -R63.reuse ;  /* 0x00000040b22b7223 */ /* 0x180fe4000001083f */
[-CC-:B------:R-:W-:Y:S02]  /*18230*/  FFMA.FTZ R40, R179, R64.reuse, -R63.reuse ;  /* 0x00000040b3287223 */ /* 0x180fe4000001083f */
[----:B------:R-:W-:-:S02]  /*18240*/  FFMA.FTZ R9, R180, R64, -R63 ;  /* 0x00000040b4097223 */ /* 0x000fc4000001083f */
[----:B------:R-:W-:Y:S01]  /*18250*/  MUFU.EX2 R61, R61 ;  /* 0x0000003d003d7308 */ /* 0x000fe20000000800 */
[-CC-:B------:R-:W-:Y:S02]  /*18260*/  FFMA.FTZ R45, R176, R64.reuse, -R135.reuse ;  /* 0x00000040b02d7223 */ /* 0x180fe40000010887 */
[-CC-:B------:R-:W-:Y:S02]  /*18270*/  FFMA.FTZ R42, R175, R64.reuse, -R135.reuse ;  /* 0x00000040af2a7223 */ /* 0x180fe40000010887 */
[-CC-:B------:R-:W-:Y:S02]  /*18280*/  FFMA.FTZ R41, R177, R64.reuse, -R135.reuse ;  /* 0x00000040b1297223 */ /* 0x180fe40000010887 */
[----:B------:R-:W-:Y:S01]  /*18290*/  FFMA.FTZ R8, R174, R64, -R135 ;  /* 0x00000040ae087223 */ /* 0x000fe20000010887 */
[----:B------:R-:W1:Y:S01]  /*182a0*/  MUFU.EX2 R60, R60 ;  /* 0x0000003c003c7308 */ /* 0x000e620000000800 */
        /* <DEDUP_REMOVED lines=10> */
[----:B-1----:R-:W-:Y:S01]  /*18350*/  F2FP.BF16.PACK_AB R112, R60, R61 ;  /* 0x0000003d3c70723e */ /* 0x002fe200000010ff */
        /* <DEDUP_REMOVED lines=13> */
[C---:B------:R-:W-:Y:S01]  /*18430*/  HMMA.16816.F32.BF16 R84, R112.reuse, R88, RZ ;  /* 0x000000587054723c */ /* 0x040fe200000418ff */
        /* <DEDUP_REMOVED lines=25> */
[----:B------:R-:W3:Y:S01]  /*185d0*/  MUFU.EX2 R46, R46 ;  /* 0x0000002e002e7308 */ /* 0x000ee20000000800 */
[----:B------:R-:W-:Y:S02]  /*185e0*/  FADD.FTZ R60, R61, R60 ;  /* 0x0000003c3d3c7221 */ /* 0x000fe40000010000 */
[----:B------:R-:W-:Y:S02]  /*185f0*/  FADD.FTZ R56, R56, R57 ;  /* 0x0000003938387221 */ /* 0x000fe40000010000 */
[----:B------:R-:W-:Y:S01]  /*18600*/  FADD.FTZ R59, R59, R60 ;  /* 0x0000003c3b3b7221 */ /* 0x000fe20000010000 */
[----:B------:R-:W-:Y:S01]  /*18610*/  HMMA.16816.F32.BF16 R68, R112, R72, RZ ;  /* 0x000000487044723c */ /* 0x000fe200000418ff */
[----:B------:R-:W-:Y:S01]  /*18620*/  FFMA.FTZ R241, R62, R64, -R63 ;  /* 0x000000403ef17223 */ /* 0x000fe2000001083f */
[----:B------:R-:W4:Y:S01]  /*18630*/  MUFU.EX2 R44, R44 ;  /* 0x0000002c002c7308 */ /* 0x000f220000000800 */
[----:B------:R-:W-:-:S02]  /*18640*/  FADD.FTZ R56, R51, R56 ;  /* 0x0000003833387221 */ /* 0x000fc40000010000 */
[----:B------:R-:W-:-:S03]  /*18650*/  FADD.FTZ R52, R52, R59 ;  /* 0x0000003b34347221 */ /* 0x000fc60000010000 */
[C---:B--2---:R-:W-:Y:S02]  /*18660*/  HMMA.16816.F32.BF16 R76, R112.reuse, R80, RZ ;  /* 0x00000050704c723c */ /* 0x044fe400000418ff */
        /* <DEDUP_REMOVED lines=8> */
[----:B------:R-:W2:Y:S06]  /*186f0*/  MUFU.EX2 R42, R42 ;  /* 0x0000002a002a7308 */ /* 0x000eac0000000800 */
        /* <DEDUP_REMOVED lines=14> */
[----:B---3--:R-:W-:Y:S01]  /*187e0*/  F2FP.BF16.PACK_AB R6, R46, R49 ;  /* 0x000000312e06723e */ /* 0x008fe200000010ff */
[----:B------:R-:W-:Y:S01]  /*187f0*/  FADD.FTZ R48, R48, R53 ;  /* 0x0000003530307221 */ /* 0x000fe20000010000 */
[----:B----4-:R-:W-:Y:S01]  /*18800*/  F2FP.BF16.PACK_AB R7, R44, R47 ;  /* 0x0000002f2c07723e */ /* 0x010fe200000010ff */
        /* <DEDUP_REMOVED lines=10> */
[----:B------:R-:W3:Y:S06]  /*188b0*/  MUFU.EX2 R143, R143 ;  /* 0x0000008f008f7308 */ /* 0x000eec0000000800 */
[C---:B------:R-:W-:Y:S02]  /*188c0*/  HMMA.16816.F32.BF16 R92, R4.reuse, R12, R92 ;  /* 0x0000000c045c723c */ /* 0x040fe4000004185c */
[----:B------:R-:W-:Y:S06]  /*188d0*/  MUFU.EX2 R144, R144 ;  /* 0x0000009000907308 */ /* 0x000fec0000000800 */
[C---:B------:R-:W-:Y:S01]  /*188e0*/  HMMA.16816.F32.BF16 R96, R4.reuse, R14, R96 ;  /* 0x0000000e0460723c */ /* 0x040fe20000041860 */
[----:B------:R-:W4:Y:S01]  /*188f0*/  LDSM.16.MT88.4 R12, [R212+0xd000] ;  /* 0x00d00000d40c783b */ /* 0x000f220000004200 */
        /* <DEDUP_REMOVED lines=31> */
[----:B--2---:R-:W-:Y:S01]  /*18af0*/  F2FP.BF16.PACK_AB R4, R42, R45 ;  /* 0x0000002d2a04723e */ /* 0x004fe200000010ff */
        /* <DEDUP_REMOVED lines=8> */
[----:B------:R-:W2:Y:S01]  /*18b80*/  MUFU.EX2 R168, R168 ;  /* 0x000000a800a87308 */ /* 0x000ea20000000800 */
        /* <DEDUP_REMOVED lines=8> */
[----:B------:R-:W5:Y:S02]  /*18c10*/  MUFU.EX2 R164, R164 ;  /* 0x000000a400a47308 */ /* 0x000f640000000800 */
[C---:B------:R-:W-:Y:S06]  /*18c20*/  HMMA.16816.F32.BF16 R76, R4.reuse, R20, R76 ;  /* 0x00000014044c723c */ /* 0x040fec000004184c */
        /* <DEDUP_REMOVED lines=46> */
[----:B------:R-:W3:Y:S07]  /*18f10*/  LDSM.16.MT88.4 R20, [R212+0x11800] ;  /* 0x01180000d414783b */ /* 0x000eee0000004200 */
        /* <DEDUP_REMOVED lines=15> */
[C---:B---3--:R-:W-:Y:S08]  /*19010*/  HMMA.16816.F32.BF16 R116, R4.reuse, R20, R116 ;  /* 0x000000140474723c */ /* 0x048ff00000041874 */
        /* <DEDUP_REMOVED lines=26> */
[C---:B--2---:R-:W-:Y:S08]  /*191c0*/  HMMA.16816.F32.BF16 R104, R4.reuse, R12, R104 ;  /* 0x0000000c0468723c */ /* 0x044ff00000041868 */
[C---:B------:R-:W-:Y:S01]  /*191d0*/  HMMA.16816.F32.BF16 R108, R4.reuse, R14, R108 ;  /* 0x0000000e046c723c */ /* 0x040fe2000004186c */
[----:B------:R-:W2:Y:S07]  /*191e0*/  LDSM.16.MT88.4 R12, [R212+0xe800] ;  /* 0x00e80000d40c783b */ /* 0x000eae0000004200 */
        /* <DEDUP_REMOVED lines=24> */
[C---:B--2---:R-:W-:Y:S08]  /*19370*/  HMMA.16816.F32.BF16 R84, R4.reuse, R12, R84 ;  /* 0x0000000c0454723c */ /* 0x044ff00000041854 */
[C---:B------:R-:W-:Y:S01]  /*19380*/  HMMA.16816.F32.BF16 R88, R4.reuse, R14, R88 ;  /* 0x0000000e0458723c */ /* 0x040fe20000041858 */
[----:B------:R-:W2:Y:S07]  /*19390*/  LDSM.16.MT88.4 R12, [R212+0x12800] ;  /* 0x01280000d40c783b */ /* 0x000eae0000004200 */
[C---:B----4-:R-:W-:Y:S08]  /*193a0*/  HMMA.16816.F32.BF16 R76, R4.reuse, R24, R76 ;  /* 0x00000018044c723c */ /* 0x050ff0000004184c */
[C---:B------:R-:W-:Y:S01]  /*193b0*/  HMMA.16816.F32.BF16 R80, R4.reuse, R26, R80 ;  /* 0x0000001a0450723c */ /* 0x040fe20000041850 */
[----:B------:R-:W-:Y:S07]  /*193c0*/  LDSM.16.MT88.4 R24, [R212+0xf000] ;  /* 0x00f00000d418783b */ /* 0x000fee0000004200 */
        /* <DEDUP_REMOVED lines=163> */
.L_x_1909:
[----:B------:R-:W2:Y:S02]  /*19e00*/  LD.E R4, [R10.64+0x40] ;  /* 0x000040060a047980 */ /* 0x000ea4000c101900 */
[----:B--2---:R-:W-:-:S04]  /*19e10*/  LEA R4, -R4, RZ, 0x7 ;  /* 0x000000ff04047211 */ /* 0x004fc800078e39ff */
[----:B------:R-:W-:Y:S02]  /*19e20*/  SHF.R.S32.HI R0, RZ, 0x1f, R4 ;  /* 0x0000001fff007819 */ /* 0x000fe40000011404 */
.L_x_1910:
[----:B------:R-:W-:Y:S05]  /*19e30*/  BSYNC B0 ;  /* 0x0000000000007941 */ /* 0x000fea0003800000 */
.L_x_1908:
        /* <DEDUP_REMOVED lines=133> */
[----:B------:R-:W1:Y:S04]  /*1a690*/  LDSM.16.M88.4 R52, [R221+0x4000] ;  /* 0x00400000dd34783b */ /* 0x000e680000000200 */
[----:B------:R-:W5:Y:S04]  /*1a6a0*/  LDSM.16.M88.4 R44, [R221+0x4800] ;  /* 0x00480000dd2c783b */ /* 0x000f680000000200 */
[----:B------:R-:W5:Y:S04]  /*1a6b0*/  LDSM.16.M88.4 R36, [R221+0x5000] ;  /* 0x00500000dd24783b */ /* 0x000f680000000200 */
[----:B--2---:R-:W2:Y:S04]  /*1a6c0*/  LDSM.16.M88.4 R28, [R221+0x5800] ;  /* 0x00580000dd1c783b */ /* 0x004ea80000000200 */
[----:B---3--:R-:W3:Y:S04]  /*1a6d0*/  LDSM.16.M88.4 R20, [R221+0x6000] ;  /* 0x00600000dd14783b */ /* 0x008ee80000000200 */
[----:B----4-:R-:W4:Y:S04]  /*1a6e0*/  LDSM.16.M88.4 R12, [R221+0x6800] ;  /* 0x00680000dd0c783b */ /* 0x010f280000000200 */
[----:B------:R-:W2:Y:S04]  /*1a6f0*/  LDSM.16.M88.4 R172, [R221+0x7000] ;  /* 0x00700000ddac783b */ /* 0x000ea80000000200 */
[----:B------:R-:W2:Y:S04]  /*1a700*/  LDSM.16.M88.4 R60, [R221+0x7800] ;  /* 0x00780000dd3c783b */ /* 0x000ea80000000200 */
[----:B------:R-:W-:Y:S04]  /*1a710*/  LDSM.16.M88.4 R64, [R220] ;  /* 0x00000000dc40783b */ /* 0x000fe80000000200 */
[----:B------:R-:W2:Y:S04]  /*1a720*/  LDSM.16.M88.4 R136, [R219] ;  /* 0x00000000db88783b */ /* 0x000ea80000000200 */
[----:B-1----:R-:W1:Y:S01]  /*1a730*/  LDSM.16.M88.4 R8, [R211] ;  /* 0x00000000d308783b */ /* 0x002e620000000200 */
[C---:B------:R-:W-:Y:S03]  /*1a740*/  HMMA.16816.F32.BF16 R56, R164.reuse, R52, RZ ;  /* 0x00000034a438723c */ /* 0x040fe600000418ff */
[----:B------:R-:W1:Y:S04]  /*1a750*/  LDSM.16.M88.4 R4, [R210] ;  /* 0x00000000d204783b */ /* 0x000e680000000200 */
[----:B------:R-:W-:Y:S01]  /*1a760*/  LDSM.16.M88.4 R144, [R206] ;  /* 0x00000000ce90783b */ /* 0x000fe20000000200 */
[C---:B-----5:R-:W-:Y:S03]  /*1a770*/  HMMA.16816.F32.BF16 R48, R164.reuse, R44, RZ ;  /* 0x0000002ca430723c */ /* 0x060fe600000418ff */
[----:B------:R-:W-:Y:S04]  /*1a780*/  LDSM.16.M88.4 R152, [R208] ;  /* 0x00000000d098783b */ /* 0x000fe80000000200 */
[----:B------:R-:W-:Y:S01]  /*1a790*/  LDSM.16.M88.4 R148, [R207] ;  /* 0x00000000cf94783b */ /* 0x000fe20000000200 */
[C---:B------:R-:W-:Y:S03]  /*1a7a0*/  HMMA.16816.F32.BF16 R40, R164.reuse, R36, RZ ;  /* 0x00000024a428723c */ /* 0x040fe600000418ff */
[----:B------:R-:W-:Y:S04]  /*1a7b0*/  LDSM.16.M88.4 R140, [R205] ;  /* 0x00000000cd8c783b */ /* 0x000fe80000000200 */
[----:B------:R-:W-:Y:S01]  /*1a7c0*/  LDSM.16.M88.4 R184, [R221+0x8000] ;  /* 0x00800000ddb8783b */ /* 0x000fe20000000200 */
[C---:B------:R-:W-:Y:S03]  /*1a7d0*/  HMMA.16816.F32.BF16 R52, R164.reuse, R54, RZ ;  /* 0x00000036a434723c */ /* 0x040fe600000418ff */
[----:B------:R-:W-:Y:S04]  /*1a7e0*/  LDSM.16.M88.4 R160, [R221+0xa000] ;  /* 0x00a00000dda0783b */ /* 0x000fe80000000200 */
[----:B------:R-:W-:Y:S01]  /*1a7f0*/  LDSM.16.M88.4 R156, [R221+0xa800] ;  /* 0x00a80000dd9c783b */ /* 0x000fe20000000200 */
[C---:B------:R-:W-:Y:S03]  /*1a800*/  HMMA.16816.F32.BF16 R44, R164.reuse, R46, RZ ;  /* 0x0000002ea42c723c */ /* 0x040fe600000418ff */
[----:B------:R-:W-:Y:S04]  /*1a810*/  LDSM.16.M88.4 R188, [R220+0x2000] ;  /* 0x00200000dcbc783b */ /* 0x000fe80000000200 */
[----:B------:R-:W-:Y:S01]  /*1a820*/  LDSM.16.M88.4 R180, [R221+0x9800] ;  /* 0x00980000ddb4783b */ /* 0x000fe20000000200 */
[C---:B------:R-:W-:Y:S03]  /*1a830*/  HMMA.16816.F32.BF16 R36, R164.reuse, R38, RZ ;  /* 0x00000026a424723c */ /* 0x040fe600000418ff */
[----:B------:R-:W5:Y:S04]  /*1a840*/  S2R R0, SR_TID.X ;  /* 0x0000000000007919 */ /* 0x000f680000002100 */
[----:B------:R-:W0:Y:S01]  /*1a850*/  LDGDEPBAR ;  /* 0x00000000000079af */ /* 0x000e220000000000 */
[C---:B--2---:R-:W-:Y:S08]  /*1a860*/  HMMA.16816.F32.BF16 R32, R164.reuse, R28, RZ ;  /* 0x0000001ca420723c */ /* 0x044ff000000418ff */
[C---:B---3--:R-:W-:Y:S08]  /*1a870*/  HMMA.16816.F32.BF16 R24, R164.reuse, R20, RZ ;  /* 0x00000014a418723c */ /* 0x048ff000000418ff */
[----:B----4-:R-:W-:Y:S01]  /*1a880*/  HMMA.16816.F32.BF16 R16, R164, R12, RZ ;  /* 0x0000000ca410723c */ /* 0x010fe200000418ff */
[----:B-----5:R-:W-:-:S07]  /*1a890*/  IMAD.SHL.U32 R0, R0, 0x2, RZ ;  /* 0x0000000200007824 */ /* 0x020fce00078e00ff */
[C---:B------:R-:W-:Y:S08]  /*1a8a0*/  HMMA.16816.F32.BF16 R176, R164.reuse, R172, RZ ;  /* 0x000000aca4b0723c */ /* 0x040ff000000418ff */
[C---:B------:R-:W-:Y:S08]  /*1a8b0*/  HMMA.16816.F32.BF16 R28, R164.reuse, R30, RZ ;  /* 0x0000001ea41c723c */ /* 0x040ff000000418ff */
[C---:B------:R-:W-:Y:S08]  /*1a8c0*/  HMMA.16816.F32.BF16 R20, R164.reuse, R22, RZ ;  /* 0x00000016a414723c */ /* 0x040ff000000418ff */
[C---:B------:R-:W-:Y:S08]  /*1a8d0*/  HMMA.16816.F32.BF16 R12, R164.reuse, R14, RZ ;  /* 0x0000000ea40c723c */ /* 0x040ff000000418ff */
[C---:B------:R-:W-:Y:S08]  /*1a8e0*/  HMMA.16816.F32.BF16 R172, R164.reuse, R174, RZ ;  /* 0x000000aea4ac723c */ /* 0x040ff000000418ff */
[C---:B------:R-:W-:Y:S08]  /*1a8f0*/  HMMA.16816.F32.BF16 R168, R164.reuse, R60, RZ ;  /* 0x0000003ca4a8723c */ /* 0x040ff000000418ff */
[----:B------:R-:W-:Y:S01]  /*1a900*/  HMMA.16816.F32.BF16 R164, R164, R62, RZ ;  /* 0x0000003ea4a4723c */ /* 0x000fe200000418ff */
[----:B------:R-:W2:Y:S07]  /*1a910*/  LDSM.16.M88.4 R60, [R209] ;  /* 0x00000000d13c783b */ /* 0x000eae0000000200 */
[C---:B------:R-:W-:Y:S08]  /*1a920*/  HMMA.16816.F32.BF16 R56, R64.reuse, R136, R56 ;  /* 0x000000884038723c */ /* 0x040ff00000041838 */
[C---:B------:R-:W-:Y:S01]  /*1a930*/  HMMA.16816.F32.BF16 R52, R64.reuse, R138, R52 ;  /* 0x0000008a4034723c */ /* 0x040fe20000041834 */
[----:B------:R-:W-:Y:S07]  /*1a940*/  LDSM.16.M88.4 R136, [R218] ;  /* 0x00000000da88783b */ /* 0x000fee0000000200 */
[C---:B-1----:R-:W-:Y:S08]  /*1a950*/  HMMA.16816.F32.BF16 R48, R64.reuse, R8, R48 ;  /* 0x000000084030723c */ /* 0x042ff00000041830 */
[C---:B------:R-:W-:Y:S01]  /*1a960*/  HMMA.16816.F32.BF16 R44, R64.reuse, R10, R44 ;  /* 0x0000000a402c723c */ /* 0x040fe2000004182c */
[----:B------:R-:W1:Y:S07]  /*1a970*/  LDSM.16.M88.4 R8, [R215+0x4000] ;  /* 0x00400000d708783b */ /* 0x000e6e0000000200 */
        /* <DEDUP_REMOVED lines=10> */
[C---:B------:R-:W-:Y:S01]  /*1aa20*/  HMMA.16816.F32.BF16 R52, R136.reuse, R10, R52 ;  /* 0x0000000a8834723c */ /* 0x040fe20000041834 */
[----:B------:R-:W1:Y:S07]  /*1aa30*/  LDSM.16.M88.4 R8, [R215+0x6000] ;  /* 0x00600000d708783b */ /* 0x000e6e0000000200 */
[C---:B---3--:R-:W-:Y:S08]  /*1aa40*/  HMMA.16816.F32.BF16 R48, R136.reuse, R4, R48 ;  /* 0x000000048830723c */ /* 0x048ff00000041830 */
[----:B------:R-:W-:Y:S01]  /*1aa50*/  HMMA.16816.F32.BF16 R44, R136, R6, R44 ;  /* 0x00000006882c723c */ /* 0x000fe2000004182c */
[----:B------:R-:W3:Y:S07]  /*1aa60*/  LDSM.16.M88.4 R4, [R215+0x7000] ;  /* 0x00700000d704783b */ /* 0x000eee0000000200 */
        /* <DEDUP_REMOVED lines=10> */
[C---:B--2---:R-:W-:Y:S08]  /*1ab10*/  HMMA.16816.F32.BF16 R40, R136.reuse, R60, R40 ;  /* 0x0000003c8828723c */ /* 0x044ff00000041828 */
[C---:B------:R-:W-:Y:S01]  /*1ab20*/  HMMA.16816.F32.BF16 R36, R136.reuse, R62, R36 ;  /* 0x0000003e8824723c */ /* 0x040fe20000041824 */
[----:B------:R-:W2:Y:S07]  /*1ab30*/  LDSM.16.M88.4 R60, [R217] ;  /* 0x00000000d93c783b */ /* 0x000eae0000000200 */
[C---:B----4-:R-:W-:Y:S08]  /*1ab40*/  HMMA.16816.F32.BF16 R32, R136.reuse, R144, R32 ;  /* 0x000000908820723c */ /* 0x050ff00000041820 */
[C---:B------:R-:W-:Y:S01]  /*1ab50*/  HMMA.16816.F32.BF16 R28, R136.reuse, R146, R28 ;  /* 0x00000092881c723c */ /* 0x040fe2000004181c */
[----:B------:R-:W4:Y:S07]  /*1ab60*/  LDSM.16.M88.4 R144, [R204+0x1000] ;  /* 0x00100000cc90783b */ /* 0x000f2e0000000200 */
[C---:B-1----:R-:W-:Y:S08]  /*1ab70*/  HMMA.16816.F32.BF16 R24, R136.reuse, R8, R24 ;  /* 0x000000088818723c */ /* 0x042ff00000041818 */
[C---:B------:R-:W-:Y:S01]  /*1ab80*/  HMMA.16816.F32.BF16 R20, R136.reuse, R10, R20 ;  /* 0x0000000a8814723c */ /* 0x040fe20000041814 */
[----:B------:R-:W1:Y:S07]  /*1ab90*/  LDSM.16.M88.4 R8, [R204+0x1800] ;  /* 0x00180000cc08783b */ /* 0x000e6e0000000200 */
[C---:B---3--:R-:W-:Y:S08]  /*1aba0*/  HMMA.16816.F32.BF16 R176, R136.reuse, R4, R176 ;  /* 0x0000000488b0723c */ /* 0x048ff000000418b0 */
[----:B------:R-:W-:Y:S01]  /*1abb0*/  HMMA.16816.F32.BF16 R172, R136, R6, R172 ;  /* 0x0000000688ac723c */ /* 0x000fe200000418ac */
[----:B------:R-:W3:Y:S07]  /*1abc0*/  LDSM.16.M88.4 R4, [R204+0x2000] ;  /* 0x00200000cc04783b */ /* 0x000eee0000000200 */
        /* <DEDUP_REMOVED lines=8> */
[----:B------:R-:W2:Y:S04]  /*1ac50*/  LDSM.16.M88.4 R136, [R204+0x3000] ;  /* 0x00300000cc88783b */ /* 0x000ea80000000200 */
[----:B------:R-:W-:Y:S03]  /*1ac60*/  LDSM.16.M88.4 R152, [R221+0xb000] ;  /* 0x00b00000dd98783b */ /* 0x000fe60000000200 */
[C---:B----4-:R-:W-:Y:S08]  /*1ac70*/  HMMA.16816.F32.BF16 R40, R60.reuse, R144, R40 ;  /* 0x000000903c28723c */ /* 0x050ff00000041828 */
[C---:B------:R-:W-:Y:S01]  /*1ac80*/  HMMA.16816.F32.BF16 R36, R60.reuse, R146, R36 ;  /* 0x000000923c24723c */ /* 0x040fe20000041824 */
[----:B------:R-:W-:Y:S07]  /*1ac90*/  LDSM.16.M88.4 R144, [R222+0x2000] ;  /* 0x00200000de90783b */ /* 0x000fee0000000200 */
[C---:B-1----:R-:W-:Y:S08]  /*1aca0*/  HMMA.16816.F32.BF16 R32, R60.reuse, R8, R32 ;  /* 0x000000083c20723c */ /* 0x042ff00000041820 */
[C---:B------:R-:W-:Y:S01]  /*1acb0*/  HMMA.16816.F32.BF16 R28, R60.reuse, R10, R28 ;  /* 0x0000000a3c1c723c */ /* 0x040fe2000004181c */
[----:B------:R-:W1:Y:S07]  /*1acc0*/  LDSM.16.M88.4 R8, [R221+0x8800] ;  /* 0x00880000dd08783b */ /* 0x000e6e0000000200 */
[C---:B---3--:R-:W-:Y:S08]  /*1acd0*/  HMMA.16816.F32.BF16 R24, R60.reuse, R4, R24 ;  /* 0x000000043c18723c */ /* 0x048ff00000041818 */
[C---:B------:R-:W-:Y:S01]  /*1ace0*/  HMMA.16816.F32.BF16 R20, R60.reuse, R6, R20 ;  /* 0x000000063c14723c */ /* 0x040fe20000041814 */
[----:B------:R-:W3:Y:S07]  /*1acf0*/  LDSM.16.M88.4 R4, [R221+0x9000] ;  /* 0x00900000dd04783b */ /* 0x000eee0000000200 */
[C---:B------:R-:W-:Y:S08]  /*1ad00*/  HMMA.16816.F32.BF16 R48, R60.reuse, R148, R48 ;  /* 0x000000943c30723c */ /* 0x040ff00000041830 */
[C---:B------:R-:W-:Y:S01]  /*1ad10*/  HMMA.16816.F32.BF16 R44, R60.reuse, R150, R44 ;  /* 0x000000963c2c723c */ /* 0x040fe2000004182c */
[----:B------:R-:W-:Y:S07]  /*1ad20*/  LDSM.16.M88.4 R148, [R221+0xb800] ;  /* 0x00b80000dd94783b */ /* 0x000fee0000000200 */
[C---:B--2---:R-:W-:Y:S08]  /*1ad30*/  HMMA.16816.F32.BF16 R168, R60.reuse, R64, R168 ;  /* 0x000000403ca8723c */ /* 0x044ff000000418a8 */
[C---:B------:R-:W-:Y:S01]  /*1ad40*/  HMMA.16816.F32.BF16 R164, R60.reuse, R66, R164 ;  /* 0x000000423ca4723c */ /* 0x040fe200000418a4 */
[----:B------:R-:W2:Y:S07]  /*1ad50*/  LDSM.16.M88.4 R64, [R201] ;  /* 0x00000000c940783b */ /* 0x000eae0000000200 */
[C---:B-----5:R-:W-:Y:S08]  /*1ad60*/  HMMA.16816.F32.BF16 R16, R60.reuse, R140, R16 ;  /* 0x0000008c3c10723c */ /* 0x060ff00000041810 */
[C---:B------:R-:W-:Y:S01]  /*1ad70*/  HMMA.16816.F32.BF16 R12, R60.reuse, R142, R12 ;  /* 0x0000008e3c0c723c */ /* 0x040fe2000004180c */
[----:B------:R-:W4:Y:S07]  /*1ad80*/  LDSM.16.M88.4 R140, [R203] ;  /* 0x00000000cb8c783b */ /* 0x000f2e0000000200 */
[C---:B------:R-:W-:Y:S08]  /*1ad90*/  HMMA.16816.F32.BF16 R176, R60.reuse, R136, R176 ;  /* 0x000000883cb0723c */ /* 0x040ff000000418b0 */
[----:B------:R-:W-:Y:S01]  /*1ada0*/  HMMA.16816.F32.BF16 R172, R60, R138, R172 ;  /* 0x0000008a3cac723c */ /* 0x000fe200000418ac */
[----:B------:R-:W5:Y:S04]  /*1adb0*/  LDSM.16.M88.4 R136, [R202] ;  /* 0x00000000ca88783b */ /* 0x000f680000000200 */
[----:B------:R-:W-:Y:S03]  /*1adc0*/  LDSM.16.M88.4 R60, [R200] ;  /* 0x00000000c83c783b */ /* 0x000fe60000000200 */
[C---:B-1----:R-:W-:Y:S08]  /*1add0*/  HMMA.16816.F32.BF16 R48, R144.reuse, R8, R48 ;  /* 0x000000089030723c */ /* 0x042ff00000041830 */
[C---:B------:R-:W-:Y:S01]  /*1ade0*/  HMMA.16816.F32.BF16 R44, R144.reuse, R10, R44 ;  /* 0x0000000a902c723c */ /* 0x040fe2000004182c */
[----:B------:R-:W1:Y:S07]  /*1adf0*/  LDSM.16.M88.4 R8, [R199] ;  /* 0x00000000c708783b */ /* 0x000e6e0000000200 */
[C---:B---3--:R-:W-:Y:S08]  /*1ae00*/  HMMA.16816.F32.BF16 R40, R144.reuse, R4, R40 ;  /* 0x000000049028723c */ /* 0x048ff00000041828 */
[C---:B------:R-:W-:Y:S01]  /*1ae10*/  HMMA.16816.F32.BF16 R36, R144.reuse, R6, R36 ;  /* 0x000000069024723c */ /* 0x040fe20000041824 */
[----:B------:R-:W3:Y:S07]  /*1ae20*/  LDSM.16.M88.4 R4, [R198] ;  /* 0x00000000c604783b */ /* 0x000eee0000000200 */
        /* <DEDUP_REMOVED lines=8> */
[----:B------:R-:W1:Y:S07]  /*1aeb0*/  LDSM.16.M88.4 R156, [R215+0x8000] ;  /* 0x00800000d79c783b */ /* 0x000e6e0000000200 */
[C---:B------:R-:W-:Y:S08]  /*1aec0*/  HMMA.16816.F32.BF16 R176, R144.reuse, R152, R176 ;  /* 0x0000009890b0723c */ /* 0x040ff000000418b0 */
[----:B------:R-:W-:Y:S01]  /*1aed0*/  HMMA.16816.F32.BF16 R172, R144, R154, R172 ;  /* 0x0000009a90ac723c */ /* 0x000fe200000418ac */
[----:B------:R-:W1:Y:S07]  /*1aee0*/  LDSM.16.M88.4 R152, [R215+0x8800] ;  /* 0x00880000d798783b */ /* 0x000e6e0000000200 */
[C---:B--2---:R-:W-:Y:S08]  /*1aef0*/  HMMA.16816.F32.BF16 R40, R188.reuse, R64, R40 ;  /* 0x00000040bc28723c */ /* 0x044ff00000041828 */
[C---:B------:R-:W-:Y:S01]  /*1af00*/  HMMA.16816.F32.BF16 R36, R188.reuse, R66, R36 ;  /* 0x00000042bc24723c */ /* 0x040fe20000041824 */
[----:B------:R-:W2:Y:S07]  /*1af10*/  LDSM.16.M88.4 R64, [R215+0xb000] ;  /* 0x00b00000d740783b */ /* 0x000eae0000000200 */
[C---:B----4-:R-:W-:Y:S08]  /*1af20*/  HMMA.16816.F32.BF16 R56, R188.reuse, R140, R56 ;  /* 0x0000008cbc38723c */ /* 0x050ff00000041838 */
[C---:B-----5:R-:W-:Y:S08]  /*1af30*/  HMMA.16816.F32.BF16 R48, R188.reuse, R136, R48 ;  /* 0x00000088bc30723c */ /* 0x060ff00000041830 */
[C---:B------:R-:W-:Y:S01]  /*1af40*/  HMMA.16816.F32.BF16 R44, R188.reuse, R138, R44 ;  /* 0x0000008abc2c723c */ /* 0x040fe2000004182c */
[----:B------:R-:W-:Y:S07]  /*1af50*/  LDSM.16.M88.4 R136, [R215+0xa800] ;  /* 0x00a80000d788783b */ /* 0x000fee0000000200 */
[C---:B-1----:R-:W-:Y:S08]  /*1af60*/  HMMA.16816.F32.BF16 R24, R188.reuse, R8, R24 ;  /* 0x00000008bc18723c */ /* 0x042ff00000041818 */
[C---:B------:R-:W-:Y:S01]  /*1af70*/  HMMA.16816.F32.BF16 R20, R188.reuse, R10, R20 ;  /* 0x0000000abc14723c */ /* 0x040fe20000041814 */
[----:B------:R-:W-:Y:S07]  /*1af80*/  LDSM.16.M88.4 R8, [R217+0x2000] ;  /* 0x00200000d908783b */ /* 0x000fee0000000200 */
[C---:B---3--:R-:W-:Y:S08]  /*1af90*/  HMMA.16816.F32.BF16 R16, R188.reuse, R4, R16 ;  /* 0x00000004bc10723c */ /* 0x048ff00000041810 */
[----:B------:R-:W-:Y:S01]  /*1afa0*/  HMMA.16816.F32.BF16 R12, R188, R6, R12 ;  /* 0x00000006bc0c723c */ /* 0x000fe2000004180c */
[----:B------:R-:W1:Y:S07]  /*1afb0*/  LDSM.16.M88.4 R4, [R204+0x4000] ;  /* 0x00400000cc04783b */ /* 0x000e6e0000000200 */
[C---:B------:R-:W-:Y:S08]  /*1afc0*/  HMMA.16816.F32.BF16 R168, R144.reuse, R148, R168 ;  /* 0x0000009490a8723c */ /* 0x040ff000000418a8 */
[----:B------:R-:W-:Y:S01]  /*1afd0*/  HMMA.16816.F32.BF16 R164, R144, R150, R164 ;  /* 0x0000009690a4723c */ /* 0x000fe200000418a4 */
[----:B------:R-:W3:Y:S07]  /*1afe0*/  LDSM.16.M88.4 R148, [R215+0x9000] ;  /* 0x00900000d794783b */ /* 0x000eee0000000200 */
[C---:B------:R-:W-:Y:S08]  /*1aff0*/  HMMA.16816.F32.BF16 R176, R188.reuse, R184, R176 ;  /* 0x000000b8bcb0723c */ /* 0x040ff000000418b0 */
[----:B------:R-:W-:Y:S08]  /*1b000*/  HMMA.16816.F32.BF16 R172, R188, R186, R172 ;  /* 0x000000babcac723c */ /* 0x000ff000000418ac */
[C---:B------:R-:W-:Y:S08]  /*1b010*/  HMMA.16816.F32.BF16 R32, R144.reuse, R180, R32 ;  /* 0x000000b49020723c */ /* 0x040ff00000041820 */
[----:B------:R-:W-:Y:S01]  /*1b020*/  HMMA.16816.F32.BF16 R28, R144, R182, R28 ;  /* 0x000000b6901c723c */ /* 0x000fe2000004181c */
[----:B------:R-:W4:Y:S04]  /*1b030*/  LDSM.16.M88.4 R180, [R196] ;  /* 0x00000000c4b4783b */ /* 0x000f280000000200 */
[----:B------:R-:W-:Y:S03]  /*1b040*/  LDSM.16.M88.4 R144, [R215+0x9800] ;  /* 0x00980000d790783b */ /* 0x000fe60000000200 */
[----:B------:R-:W-:Y:S01]  /*1b050*/  HMMA.16816.F32.BF16 R52, R188, R142, R52 ;  /* 0x0000008ebc34723c */ /* 0x000fe20000041834 */
[----:B------:R-:W-:Y:S07]  /*1b060*/  LDSM.16.M88.4 R140, [R215+0xa000] ;  /* 0x00a00000d78c783b */ /* 0x000fee0000000200 */
[C---:B------:R-:W-:Y:S08]  /*1b070*/  HMMA.16816.F32.BF16 R56, R160.reuse, R156, R56 ;  /* 0x0000009ca038723c */ /* 0x040ff00000041838 */
[C---:B------:R-:W-:Y:S08]  /*1b080*/  HMMA.16816.F32.BF16 R48, R160.reuse, R152, R48 ;  /* 0x00000098a030723c */ /* 0x040ff00000041830 */
[C---:B------:R-:W-:Y:S01]  /*1b090*/  HMMA.16816.F32.BF16 R44, R160.reuse, R154, R44 ;  /* 0x0000009aa02c723c */ /* 0x040fe2000004182c */
[----:B------:R-:W5:Y:S07]  /*1b0a0*/  LDSM.16.M88.4 R152, [R204+0x4800] ;  /* 0x00480000cc98783b */ /* 0x000f6e0000000200 */
[C---:B--2---:R-:W-:Y:S08]  /*1b0b0*/  HMMA.16816.F32.BF16 R176, R160.reuse, R64, R176 ;  /* 0x00000040a0b0723c */ /* 0x044ff000000418b0 */
[----:B------:R-:W-:Y:S01]  /*1b0c0*/  HMMA.16816.F32.BF16 R172, R160, R66, R172 ;  /* 0x00000042a0ac723c */ /* 0x000fe200000418ac */
[----:B------:R-:W2:Y:S07]  /*1b0d0*/  LDSM.16.M88.4 R64, [R204+0x5000] ;  /* 0x00500000cc40783b */ /* 0x000eae0000000200 */
[C---:B------:R-:W-:Y:S08]  /*1b0e0*/  HMMA.16816.F32.BF16 R32, R188.reuse, R60, R32 ;  /* 0x0000003cbc20723c */ /* 0x040ff00000041820 */
[----:B------:R-:W-:Y:S01]  /*1b0f0*/  HMMA.16816.F32.BF16 R28, R188, R62, R28 ;  /* 0x0000003ebc1c723c */ /* 0x000fe2000004181c */
[----:B------:R-:W2:Y:S07]  /*1b100*/  LDSM.16.M88.4 R60, [R215+0xb800] ;  /* 0x00b80000d73c783b */ /* 0x000eae0000000200 */
[----:B------:R-:W-:Y:S08]  /*1b110*/  HMMA.16816.F32.BF16 R52, R160, R158, R52 ;  /* 0x0000009ea034723c */ /* 0x000ff00000041834 */
[----:B-1----:R-:W-:Y:S07]  /*1b120*/  HMMA.16816.F32.BF16 R56, R8, R4, R56 ;  /* 0x000000040838723c */ /* 0x002fee0000041838 */
[----:B------:R-:W-:Y:S01]  /*1b130*/  LOP3.LUT R5, R0, 0x6, RZ, 0xc0, !PT ;  /* 0x0000000600057812 */ /* 0x000fe200078ec0ff */
[----:B---3--:R-:W-:Y:S04]  /*1b140*/  HMMA.16816.F32.BF16 R40, R160, R148, R40 ;  /* 0x00000094a028723c */ /* 0x008fe80000041828 */
[----:B------:R-:W-:-:S03]  /*1b150*/  IMAD R0, R238, 0x80, R5 ;  /* 0x00000080ee007824 */ /* 0x000fc600078e0205 */
[----:B------:R-:W-:Y:S01]  /*1b160*/  IMAD.MOV.U32 R148, RZ, RZ, R134 ;  /* 0x000000ffff947224 */ /* 0x000fe200078e0086 */
[----:B----4-:R-:W-:Y:S01]  /*1b170*/  HMMA.16816.F32.BF16 R168, R188, R180, R168 ;  /* 0x000000b4bca8723c */ /* 0x010fe200000418a8 */
[----:B------:R-:W-:Y:S01]  /*1b180*/  IADD3 R4, R0, 0x1, RZ ;  /* 0x0000000100047810 */ /* 0x000fe20007ffe0ff */
[----:B------:R-:W-:-:S03]  /*1b190*/  IMAD.MOV.U32 R149, RZ, RZ, R135 ;  /* 0x000000ffff957224 */ /* 0x000fc600078e0087 */
[C---:B------:R-:W-:Y:S02]  /*1b1a0*/  ISETP.GE.AND P6, PT, R4.reuse, R2, PT ;  /* 0x000000020400720c */ /* 0x040fe40003fc6270 */
[----:B------:R-:W-:Y:S01]  /*1b1b0*/  ISETP.GE.AND P4, PT, R4, R133, PT ;  /* 0x000000850400720c */ /* 0x000fe20003f86270 */
[----:B------:R-:W-:Y:S01]  /*1b1c0*/  HMMA.16816.F32.BF16 R52, R8, R6, R52 ;  /* 0x000000060834723c */ /* 0x000fe20000041834 */
[----:B------:R-:W1:Y:S02]  /*1b1d0*/  LDSM.16.M88.4 R4, [R204+0x5800] ;  /* 0x00580000cc04783b */ /* 0x000e640000000200 */
[----:B------:R-:W-:-:S05]  /*1b1e0*/  FSEL R194, R59, -INF , !P4 ;  /* 0xff8000003bc27808 */ /* 0x000fca0006000000 */
[----:B------:R-:W-:Y:S07]  /*1b1f0*/  HMMA.16816.F32.BF16 R164, R188, R182, R164 ;  /* 0x000000b6bca4723c */ /* 0x000fee00000418a4 */
[----:B------:R-:W-:Y:S01]  /*1b200*/  FSEL R191, R57, -INF , !P6 ;  /* 0xff80000039bf7808 */ /* 0x000fe20007000000 */
[----:B-----5:R-:W-:Y:S01]  /*1b210*/  HMMA.16816.F32.BF16 R48, R8, R152, R48 ;  /* 0x000000980830723c */ /* 0x020fe20000041830 */
[----:B------:R-:W-:-:S04]  /*1b220*/  IADD3 R57, R0, 0x10, RZ ;  /* 0x0000001000397810 */ /* 0x000fc80007ffe0ff */
[----:B------:R-:W-:-:S03]  /*1b230*/  ISETP.GE.AND P4, PT, R57, R2, PT ;  /* 0x000000023900720c */ /* 0x000fc60003f86270 */
[----:B------:R-:W-:Y:S08]  /*1b240*/  HMMA.16816.F32.BF16 R36, R160, R150, R36 ;  /* 0x00000096a024723c */ /* 0x000ff00000041824 */
[C---:B------:R-:W-:Y:S08]  /*1b250*/  HMMA.16816.F32.BF16 R44, R8.reuse, R154, R44 ;  /* 0x0000009a082c723c */ /* 0x040ff0000004182c */
[----:B--2---:R-:W-:Y:S08]  /*1b260*/  HMMA.16816.F32.BF16 R40, R8, R64, R40 ;  /* 0x000000400828723c */ /* 0x004ff00000041828 */
[C---:B------:R-:W-:Y:S07]  /*1b270*/  HMMA.16816.F32.BF16 R168, R160.reuse, R60, R168 ;  /* 0x0000003ca0a8723c */ /* 0x040fee00000418a8 */
[C---:B------:R-:W-:Y:S01]  /*1b280*/  IADD3 R60, R0.reuse, 0x8, RZ ;  /* 0x00000008003c7810 */ /* 0x040fe20007ffe0ff */
[----:B------:R-:W-:Y:S01]  /*1b290*/  HMMA.16816.F32.BF16 R32, R160, R144, R32 ;  /* 0x00000090a020723c */ /* 0x000fe20000041820 */
[----:B------:R-:W-:-:S02]  /*1b2a0*/  IADD3 R61, R0, 0x9, RZ ;  /* 0x00000009003d7810 */ /* 0x000fc40007ffe0ff */
[CC--:B------:R-:W-:Y:S02]  /*1b2b0*/  ISETP.GE.AND P5, PT, R60.reuse, R2.reuse, PT ;  /* 0x000000023c00720c */ /* 0x0c0fe40003fa6270 */
[-C--:B------:R-:W-:Y:S02]  /*1b2c0*/  ISETP.GE.AND P1, PT, R60, R133.reuse, PT ;  /* 0x000000853c00720c */ /* 0x080fe40003f26270 */
[C---:B------:R-:W-:Y:S01]  /*1b2d0*/  ISETP.GE.AND P3, PT, R61.reuse, R2, PT ;  /* 0x000000023d00720c */ /* 0x040fe20003f66270 */
[----:B------:R-:W-:Y:S01]  /*1b2e0*/  HMMA.16816.F32.BF16 R164, R160, R62, R164 ;  /* 0x0000003ea0a4723c */ /* 0x000fe200000418a4 */
[----:B------:R-:W-:Y:S02]  /*1b2f0*/  ISETP.GE.AND P6, PT, R61, R133, PT ;  /* 0x000000853d00720c */ /* 0x000fe40003fc6270 */
[----:B------:R-:W-:Y:S02]  /*1b300*/  FSEL R193, R52, -INF , !P5 ;  /* 0xff80000034c17808 */ /* 0x000fe40006800000 */
[----:B------:R-:W-:-:S02]  /*1b310*/  IADD3 R60, R0, 0x11, RZ ;  /* 0x00000011003c7810 */ /* 0x000fc40007ffe0ff */
[----:B------:R-:W-:Y:S01]  /*1b320*/  IADD3 R52, R0, 0x18, RZ ;  /* 0x0000001800347810 */ /* 0x000fe20007ffe0ff */
[C---:B------:R-:W-:Y:S01]  /*1b330*/  HMMA.16816.F32.BF16 R28, R160.reuse, R146, R28 ;  /* 0x00000092a01c723c */ /* 0x040fe2000004181c */
[----:B------:R-:W-:Y:S02]  /*1b340*/  FSEL R195, R54, -INF , !P1 ;  /* 0xff80000036c37808 */ /* 0x000fe40004800000 */
[----:B------:R-:W-:Y:S02]  /*1b350*/  FSEL R192, R53, -INF , !P3 ;  /* 0xff80000035c07808 */ /* 0x000fe40005800000 */
[----:B------:R-:W-:Y:S02]  /*1b360*/  FSEL R240, R55, -INF , !P6 ;  /* 0xff80000037f07808 */ /* 0x000fe40007000000 */
[----:B------:R-:W-:Y:S01]  /*1b370*/  ISETP.GE.AND P5, PT, R57, R133, PT ;  /* 0x000000853900720c */ /* 0x000fe20003fa6270 */
[----:B------:R-:W-:Y:S01]  /*1b380*/  HMMA.16816.F32.BF16 R24, R160, R140, R24 ;  /* 0x0000008ca018723c */ /* 0x000fe20000041818 */
[----:B------:R-:W-:-:S02]  /*1b390*/  ISETP.GE.AND P1, PT, R60, R2, PT ;  /* 0x000000023c00720c */ /* 0x000fc40003f26270 */
[----:B------:R-:W-:Y:S02]  /*1b3a0*/  ISETP.GE.AND P3, PT, R60, R133, PT ;  /* 0x000000853c00720c */ /* 0x000fe40003f66270 */
[----:B------:R-:W-:Y:S02]  /*1b3b0*/  ISETP.GE.AND P6, PT, R52, R2, PT ;  /* 0x000000023400720c */ /* 0x000fe40003fc6270 */
[----:B------:R-:W-:Y:S01]  /*1b3c0*/  FSEL R63, R48, -INF , !P4 ;  /* 0xff800000303f7808 */ /* 0x000fe20006000000 */
[----:B------:R-:W-:Y:S01]  /*1b3d0*/  HMMA.16816.F32.BF16 R20, R160, R142, R20 ;  /* 0x0000008ea014723c */ /* 0x000fe20000041814 */
[C---:B------:R-:W-:Y:S02]  /*1b3e0*/  IADD3 R57, R0.reuse, 0x19, RZ ;  /* 0x0000001900397810 */ /* 0x040fe40007ffe0ff */
[----:B------:R-:W-:Y:S02]  /*1b3f0*/  IADD3 R48, R0, 0x20, RZ ;  /* 0x0000002000307810 */ /* 0x000fe40007ffe0ff */
[----:B------:R-:W-:-:S02]  /*1b400*/  FSEL R65, R49, -INF , !P1 ;  /* 0xff80000031417808 */ /* 0x000fc40004800000 */
[----:B------:R-:W-:Y:S01]  /*1b410*/  FSEL R190, R50, -INF , !P5 ;  /* 0xff80000032be7808 */ /* 0x000fe20006800000 */
[C---:B------:R-:W-:Y:S01]  /*1b420*/  HMMA.16816.F32.BF16 R16, R160.reuse, R136, R16 ;  /* 0x00000088a010723c */ /* 0x040fe20000041810 */
[CC--:B------:R-:W-:Y:S02]  /*1b430*/  ISETP.GE.AND P1, PT, R57.reuse, R133.reuse, PT ;  /* 0x000000853900720c */ /* 0x0c0fe40003f26270 */
[----:B------:R-:W-:Y:S02]  /*1b440*/  ISETP.GE.AND P4, PT, R52, R133, PT ;  /* 0x000000853400720c */ /* 0x000fe40003f86270 */
[----:B------:R-:W-:Y:S01]  /*1b450*/  ISETP.GE.AND P5, PT, R57, R2, PT ;  /* 0x000000023900720c */ /* 0x000fe20003fa6270 */
[----:B------:R-:W2:Y:S01]  /*1b460*/  LDSM.16.M88.4 R52, [R204+0x6000] ;  /* 0x00600000cc34783b */ /* 0x000ea20000000200 */
[----:B------:R-:W-:Y:S01]  /*1b470*/  FSEL R156, R47, -INF , !P1 ;  /* 0xff8000002f9c7808 */ /* 0x000fe20004800000 */
[----:B------:R-:W-:Y:S01]  /*1b480*/  HMMA.16816.F32.BF16 R12, R160, R138, R12 ;  /* 0x0000008aa00c723c */ /* 0x000fe2000004180c */
[----:B------:R-:W-:-:S02]  /*1b490*/  FSEL R57, R46, -INF , !P4 ;  /* 0xff8000002e397808 */ /* 0x000fc40006000000 */
[----:B------:R-:W-:Y:S02]  /*1b4a0*/  FSEL R64, R45, -INF , !P5 ;  /* 0xff8000002d407808 */ /* 0x000fe40006800000 */
[----:B------:R-:W-:Y:S02]  /*1b4b0*/  IADD3 R49, R0, 0x21, RZ ;  /* 0x0000002100317810 */ /* 0x000fe40007ffe0ff */
[----:B------:R-:W-:Y:S01]  /*1b4c0*/  FSEL R163, R44, -INF , !P6 ;  /* 0xff8000002ca37808 */ /* 0x000fe20007000000 */
[----:B------:R-:W-:Y:S01]  /*1b4d0*/  HMMA.16816.F32.BF16 R36, R8, R66, R36 ;  /* 0x000000420824723c */ /* 0x000fe20000041824 */
[----:B------:R-:W-:Y:S02]  /*1b4e0*/  IADD3 R44, R0, 0x28, RZ ;  /* 0x00000028002c7810 */ /* 0x000fe40007ffe0ff */
[----:B------:R-:W-:Y:S02]  /*1b4f0*/  ISETP.GE.AND P6, PT, R48, R133, PT ;  /* 0x000000853000720c */ /* 0x000fe40003fc6270 */
[----:B------:R-:W-:-:S02]  /*1b500*/  ISETP.GE.AND P1, PT, R44, R2, PT ;  /* 0x000000022c00720c */ /* 0x000fc40003f26270 */
[----:B------:R-:W-:Y:S01]  /*1b510*/  FSEL R66, R51, -INF , !P3 ;  /* 0xff80000033427808 */ /* 0x000fe20005800000 */
[C---:B-1----:R-:W-:Y:S01]  /*1b520*/  HMMA.16816.F32.BF16 R32, R8.reuse, R4, R32 ;  /* 0x000000040820723c */ /* 0x042fe20000041820 */
[-C--:B------:R-:W-:Y:S02]  /*1b530*/  ISETP.GE.AND P3, PT, R48, R2.reuse, PT ;  /* 0x000000023000720c */ /* 0x080fe40003f66270 */
[----:B------:R-:W-:Y:S02]  /*1b540*/  ISETP.GE.AND P4, PT, R49, R2, PT ;  /* 0x000000023100720c */ /* 0x000fe40003f86270 */
[----:B------:R-:W-:Y:S02]  /*1b550*/  FSEL R138, R40, -INF , !P3 ;  /* 0xff800000288a7808 */ /* 0x000fe40005800000 */
[----:B------:R-:W-:Y:S01]  /*1b560*/  ISETP.GE.AND P3, PT, R44, R133, PT ;  /* 0x000000852c00720c */ /* 0x000fe20003f66270 */
[----:B------:R-:W-:Y:S01]  /*1b570*/  HMMA.16816.F32.BF16 R28, R8, R6, R28 ;  /* 0x00000006081c723c */ /* 0x000fe2000004181c */
[----:B------:R-:W1:Y:S01]  /*1b580*/  LDSM.16.M88.4 R44, [R204+0x6800] ;  /* 0x00680000cc2c783b */ /* 0x000e620000000200 */
[----:B------:R-:W-:-:S02]  /*1b590*/  IADD3 R4, R0, 0x29, RZ ;  /* 0x0000002900047810 */ /* 0x000fc40007ffe0ff */
[----:B------:R-:W-:Y:S02]  /*1b5a0*/  FSEL R67, R42, -INF , !P6 ;  /* 0xff8000002a437808 */ /* 0x000fe40007000000 */
[----:B------:R-:W-:Y:S02]  /*1b5b0*/  FSEL R136, R41, -INF , !P4 ;  /* 0xff80000029887808 */ /* 0x000fe40006000000 */
[-C--:B------:R-:W-:Y:S02]  /*1b5c0*/  ISETP.GE.AND P5, PT, R49, R133.reuse, PT ;  /* 0x000000853100720c */ /* 0x080fe40003fa6270 */
[C---:B------:R-:W-:Y:S02]  /*1b5d0*/  ISETP.GE.AND P6, PT, R4.reuse, R2, PT ;  /* 0x000000020400720c */ /* 0x040fe40003fc6270 */
[----:B------:R-:W-:Y:S02]  /*1b5e0*/  ISETP.GE.AND P4, PT, R4, R133, PT ;  /* 0x000000850400720c */ /* 0x000fe40003f86270 */
[----:B------:R-:W-:Y:S01]  /*1b5f0*/  IADD3 R4, R0, 0x30, RZ ;  /* 0x0000003000047810 */ /* 0x000fe20007ffe0ff */
[----:B--2---:R-:W-:Y:S01]  /*1b600*/  HMMA.16816.F32.BF16 R24, R8, R52, R24 ;  /* 0x000000340818723c */ /* 0x004fe20000041818 */
[----:B------:R-:W-:-:S02]  /*1b610*/  FSEL R152, R43, -INF , !P5 ;  /* 0xff8000002b987808 */ /* 0x000fc40006800000 */
[----:B------:R-:W-:Y:S02]  /*1b620*/  FSEL R142, R36, -INF , !P1 ;  /* 0xff800000248e7808 */ /* 0x000fe40004800000 */
[C---:B------:R-:W-:Y:S02]  /*1b630*/  ISETP.GE.AND P5, PT, R4.reuse, R2, PT ;  /* 0x000000020400720c */ /* 0x040fe40003fa6270 */
[----:B------:R-:W-:Y:S01]  /*1b640*/  ISETP.GE.AND P1, PT, R4, R133, PT ;  /* 0x000000850400720c */ /* 0x000fe20003f26270 */
[----:B------:R-:W-:Y:S01]  /*1b650*/  HMMA.16816.F32.BF16 R20, R8, R54, R20 ;  /* 0x000000360814723c */ /* 0x000fe20000041814 */
[C---:B------:R-:W-:Y:S02]  /*1b660*/  IADD3 R5, R0.reuse, 0x31, RZ ;  /* 0x0000003100057810 */ /* 0x040fe40007ffe0ff */
[----:B------:R-:W-:Y:S02]  /*1b670*/  IADD3 R4, R0, 0x38, RZ ;  /* 0x0000003800047810 */ /* 0x000fe40007ffe0ff */
[----:B------:R-:W-:-:S02]  /*1b680*/  FSEL R155, R38, -INF , !P3 ;  /* 0xff800000269b7808 */ /* 0x000fc40005800000 */
[----:B------:R-:W-:Y:S02]  /*1b690*/  FSEL R139, R37, -INF , !P6 ;  /* 0xff800000258b7808 */ /* 0x000fe40007000000 */
[----:B------:R-:W-:Y:S02]  /*1b6a0*/  FSEL R51, R39, -INF , !P4 ;  /* 0xff80000027337808 */ /* 0x000fe40006000000 */
[----:B------:R-:W-:Y:S02]  /*1b6b0*/  FSEL R158, R32, -INF , !P5 ;  /* 0xff800000209e7808 */ /* 0x000fe40006800000 */
[CC--:B------:R-:W-:Y:S02]  /*1b6c0*/  ISETP.GE.AND P3, PT, R5.reuse, R2.reuse, PT ;  /* 0x000000020500720c */ /* 0x0c0fe40003f66270 */
[----:B------:R-:W-:Y:S02]  /*1b6d0*/  ISETP.GE.AND P6, PT, R5, R133, PT ;  /* 0x000000850500720c */ /* 0x000fe40003fc6270 */
[----:B------:R-:W-:Y:S01]  /*1b6e0*/  IADD3 R36, R0, 0x39, RZ ;  /* 0x0000003900247810 */ /* 0x000fe20007ffe0ff */
[----:B-1----:R-:W-:Y:S01]  /*1b6f0*/  HMMA.16816.F32.BF16 R12, R8, R46, R12 ;  /* 0x0000002e080c723c */ /* 0x002fe2000004180c */
[----:B------:R-:W-:-:S02]  /*1b700*/  ISETP.GE.AND P4, PT, R4, R2, PT ;  /* 0x000000020400720c */ /* 0x000fc40003f86270 */
[----:B------:R-:W-:Y:S02]  /*1b710*/  ISETP.GE.AND P5, PT, R4, R133, PT ;  /* 0x000000850400720c */ /* 0x000fe40003fa6270 */
[----:B------:R-:W1:Y:S01]  /*1b720*/  LDSM.16.M88.4 R4, [R204+0x7000] ;  /* 0x00700000cc04783b */ /* 0x000e620000000200 */
[----:B------:R-:W-:Y:S02]  /*1b730*/  FSEL R50, R34, -INF , !P1 ;  /* 0xff80000022327808 */ /* 0x000fe40004800000 */
[----:B------:R-:W-:Y:S02]  /*1b740*/  ISETP.GE.AND P1, PT, R36, R2, PT ;  /* 0x000000022400720c */ /* 0x000fe40003f26270 */
[----:B------:R-:W-:Y:S02]  /*1b750*/  FSEL R162, R33, -INF , !P3 ;  /* 0xff80000021a27808 */ /* 0x000fe40005800000 */
[C---:B------:R-:W-:Y:S02]  /*1b760*/  IADD3 R32, R0.reuse, 0x40, RZ ;  /* 0x0000004000207810 */ /* 0x040fe40007ffe0ff */
[----:B------:R-:W-:-:S02]  /*1b770*/  IADD3 R33, R0, 0x41, RZ ;  /* 0x0000004100217810 */ /* 0x000fc40007ffe0ff */
[----:B------:R-:W-:Y:S02]  /*1b780*/  FSEL R48, R35, -INF , !P6 ;  /* 0xff80000023307808 */ /* 0x000fe40007000000 */
[----:B------:R-:W-:Y:S02]  /*1b790*/  FSEL R189, R28, -INF , !P4 ;  /* 0xff8000001cbd7808 */ /* 0x000fe40006000000 */
[----:B------:R-:W-:Y:S02]  /*1b7a0*/  FSEL R49, R30, -INF , !P5 ;  /* 0xff8000001e317808 */ /* 0x000fe40006800000 */
[----:B------:R-:W-:Y:S02]  /*1b7b0*/  FSEL R188, R29, -INF , !P1 ;  /* 0xff8000001dbc7808 */ /* 0x000fe40004800000 */
[C---:B------:R-:W-:Y:S02]  /*1b7c0*/  ISETP.GE.AND P6, PT, R32.reuse, R2, PT ;  /* 0x000000022000720c */ /* 0x040fe40003fc6270 */
[----:B------:R-:W-:-:S02]  /*1b7d0*/  ISETP.GE.AND P4, PT, R32, R133, PT ;  /* 0x000000852000720c */ /* 0x000fc40003f86270 */
[C---:B------:R-:W-:Y:S02]  /*1b7e0*/  ISETP.GE.AND P5, PT, R33.reuse, R2, PT ;  /* 0x000000022100720c */ /* 0x040fe40003fa6270 */
[-C--:B------:R-:W-:Y:S02]  /*1b7f0*/  ISETP.GE.AND P1, PT, R33, R133.reuse, PT ;  /* 0x000000852100720c */ /* 0x080fe40003f26270 */
[----:B------:R-:W-:Y:S01]  /*1b800*/  HMMA.16816.F32.BF16 R32, R8, R44, R16 ;  /* 0x0000002c0820723c */ /* 0x000fe20000041810 */
[----:B------:R-:W2:Y:S01]  /*1b810*/  LDSM.16.M88.4 R16, [R204+0x7800] ;  /* 0x00780000cc10783b */ /* 0x000ea20000000200 */
[----:B------:R-:W-:Y:S01]  /*1b820*/  ISETP.GE.AND P3, PT, R36, R133, PT ;  /* 0x000000852400720c */ /* 0x000fe20003f66270 */
[----:B------:R-:W-:-:S04]  /*1b830*/  DEPBAR.LE SB0, 0x0 ;  /* 0x000080000000791a */ /* 0x000fc80000000000 */
[C---:B------:R-:W-:Y:S02]  /*1b840*/  IADD3 R28, R0.reuse, 0x48, RZ ;  /* 0x00000048001c7810 */ /* 0x040fe40007ffe0ff */
[----:B------:R-:W-:Y:S02]  /*1b850*/  IADD3 R29, R0, 0x49, RZ ;  /* 0x00000049001d7810 */ /* 0x000fe40007ffe0ff */
[----:B------:R-:W-:Y:S02]  /*1b860*/  FSEL R187, R31, -INF , !P3 ;  /* 0xff8000001fbb7808 */ /* 0x000fe40005800000 */
[----:B------:R-:W-:Y:S01]  /*1b870*/  FSEL R183, R24, -INF , !P6 ;  /* 0xff80000018b77808 */ /* 0x000fe20007000000 */
[----:B-1----:R-:W-:Y:S01]  /*1b880*/  HMMA.16816.F32.BF16 R172, R8, R6, R172 ;  /* 0x0000000608ac723c */ /* 0x002fe200000418ac */
[----:B------:R-:W-:Y:S02]  /*1b890*/  FSEL R184, R26, -INF , !P4 ;  /* 0xff8000001ab87808 */ /* 0x000fe40006000000 */
[----:B------:R-:W-:-:S02]  /*1b8a0*/  ISETP.GE.AND P3, PT, R28, R2, PT ;  /* 0x000000021c00720c */ /* 0x000fc40003f66270 */
[----:B------:R-:W-:Y:S02]  /*1b8b0*/  ISETP.GE.AND P6, PT, R28, R133, PT ;  /* 0x000000851c00720c */ /* 0x000fe40003fc6270 */
[----:B------:R-:W-:Y:S01]  /*1b8c0*/  ISETP.GE.AND P4, PT, R29, R2, PT ;  /* 0x000000021d00720c */ /* 0x000fe20003f86270 */
[----:B------:R-:W-:Y:S01]  /*1b8d0*/  IMAD.U32 R6, RZ, RZ, UR4 ;  /* 0x00000004ff067e24 */ /* 0x000fe2000f8e00ff */
[----:B------:R-:W-:Y:S01]  /*1b8e0*/  FSEL R182, R25, -INF , !P5 ;  /* 0xff80000019b67808 */ /* 0x000fe20006800000 */
[----:B------:R-:W-:Y:S01]  /*1b8f0*/  IMAD.U32 R7, RZ, RZ, UR5 ;  /* 0x00000005ff077e24 */ /* 0x000fe2000f8e00ff */
[C---:B------:R-:W-:Y:S01]  /*1b900*/  IADD3 R24, R0.reuse, 0x50, RZ ;  /* 0x0000005000187810 */ /* 0x040fe20007ffe0ff */
[----:B------:R-:W-:Y:S01]  /*1b910*/  ULDC.64 UR4, c[0x0][0x118] ;  /* 0x0000460000047ab9 */ /* 0x000fe20000000a00 */
[----:B------:R-:W-:Y:S02]  /*1b920*/  IADD3 R25, R0, 0x51, RZ ;  /* 0x0000005100197810 */ /* 0x000fe40007ffe0ff */
[----:B------:R-:W-:-:S02]  /*1b930*/  FSEL R185, R27, -INF , !P1 ;  /* 0xff8000001bb97808 */ /* 0x000fc40004800000 */
[----:B------:R-:W-:Y:S02]  /*1b940*/  FSEL R181, R20, -INF , !P3 ;  /* 0xff80000014b57808 */ /* 0x000fe40005800000 */
[----:B------:R-:W-:Y:S02]  /*1b950*/  FSEL R186, R22, -INF , !P6 ;  /* 0xff80000016ba7808 */ /* 0x000fe40007000000 */
[----:B------:R-:W-:Y:S02]  /*1b960*/  FSEL R180, R21, -INF , !P4 ;  /* 0xff80000015b47808 */ /* 0x000fe40006000000 */
[CC--:B------:R-:W-:Y:S02]  /*1b970*/  ISETP.GE.AND P1, PT, R24.reuse, R2.reuse, PT ;  /* 0x000000021800720c */ /* 0x0c0fe40003f26270 */
[-C--:B------:R-:W-:Y:S02]  /*1b980*/  ISETP.GE.AND P3, PT, R24, R133.reuse, PT ;  /* 0x000000851800720c */ /* 0x080fe40003f66270 */
[C---:B------:R-:W-:Y:S01]  /*1b990*/  ISETP.GE.AND P6, PT, R25.reuse, R2, PT ;  /* 0x000000021900720c */ /* 0x040fe20003fc6270 */
[----:B--2---:R-:W-:Y:S01]  /*1b9a0*/  HMMA.16816.F32.BF16 R168, R8, R16, R168 ;  /* 0x0000001008a8723c */ /* 0x004fe200000418a8 */
[----:B------:R-:W-:Y:S01]  /*1b9b0*/  BAR.SYNC.DEFER_BLOCKING 0x0 ;  /* 0x0000000000007b1d */ /* 0x000fe20000010000 */
[----:B------:R-:W-:-:S02]  /*1b9c0*/  ISETP.GE.AND P4, PT, R25, R133, PT ;  /* 0x000000851900720c */ /* 0x000fc40003f86270 */
[----:B------:R-:W-:Y:S02]  /*1b9d0*/  ISETP.GE.AND P5, PT, R29, R133, PT ;  /* 0x000000851d00720c */ /* 0x000fe40003fa6270 */
[----:B------:R-:W-:Y:S02]  /*1b9e0*/  IADD3 R20, R0, 0x58, RZ ;  /* 0x0000005800147810 */ /* 0x000fe40007ffe0ff */
[C---:B------:R-:W-:Y:S01]  /*1b9f0*/  HMMA.16816.F32.BF16 R24, R8.reuse, R4, R176 ;  /* 0x000000040818723c */ /* 0x040fe200000418b0 */
[----:B------:R-:W-:Y:S02]  /*1ba00*/  FSEL R157, R32, -INF , !P1 ;  /* 0xff800000209d7808 */ /* 0x000fe40004800000 */
[----:B------:R-:W-:Y:S02]  /*1ba10*/  FSEL R161, R34, -INF , !P3 ;  /* 0xff80000022a17808 */ /* 0x000fe40005800000 */
[----:B------:R-:W-:Y:S02]  /*1ba20*/  FSEL R154, R33, -INF , !P6 ;  /* 0xff800000219a7808 */ /* 0x000fe40007000000 */
[----:B------:R-:W-:Y:S01]  /*1ba30*/  IADD3 R4, R0, 0x59, RZ ;  /* 0x0000005900047810 */ /* 0x000fe20007ffe0ff */
[----:B------:R-:W-:Y:S01]  /*1ba40*/  HMMA.16816.F32.BF16 R164, R8, R18, R164 ;  /* 0x0000001208a4723c */ /* 0x000fe200000418a4 */
[----:B------:R-:W-:-:S02]  /*1ba50*/  FSEL R176, R23, -INF , !P5 ;  /* 0xff80000017b07808 */ /* 0x000fc40006800000 */
[CC--:B------:R-:W-:Y:S02]  /*1ba60*/  ISETP.GE.AND P5, PT, R20.reuse, R2.reuse, PT ;  /* 0x000000021400720c */ /* 0x0c0fe40003fa6270 */
        /* <DEDUP_REMOVED lines=18> */
[-C--:B------:R-:W-:Y:S02]  /*1bb90*/  ISETP.GE.AND P3, PT, R5, R2.reuse, PT ;  /* 0x000000020500720c */ /* 0x080fe40003f66270 */
[----:B------:R-:W-:Y:S02]  /*1bba0*/  FSEL R160, R35, -INF , !P4 ;  /* 0xff80000023a07808 */ /* 0x000fe40006000000 */
[----:B------:R-:W-:Y:S02]  /*1bbb0*/  FSEL R53, R168, -INF , !P3 ;  /* 0xff800000a8357808 */ /* 0x000fe40005800000 */
[----:B------:R-:W-:Y:S02]  /*1bbc0*/  ISETP.GE.AND P4, PT, R4, R2, PT ;  /* 0x000000020400720c */ /* 0x000fe40003f86270 */
[----:B------:R-:W-:-:S02]  /*1bbd0*/  ISETP.GE.AND P3, PT, R0, R133, PT ;  /* 0x000000850000720c */ /* 0x000fc40003f66270 */
[----:B------:R-:W-:Y:S02]  /*1bbe0*/  IADD3 R4, R0, 0x68, RZ ;  /* 0x0000006800047810 */ /* 0x000fe40007ffe0ff */
[----:B------:R-:W-:Y:S02]  /*1bbf0*/  FSEL R150, R15, -INF , !P6 ;  /* 0xff8000000f967808 */ /* 0x000fe40007000000 */
[----:B------:R-:W-:Y:S02]  /*1bc00*/  FSEL R144, R24, -INF , !P4 ;  /* 0xff80000018907808 */ /* 0x000fe40006000000 */
[----:B------:R-:W-:Y:S02]  /*1bc10*/  FSEL R58, R58, -INF , !P3 ;  /* 0xff8000003a3a7808 */ /* 0x000fe40005800000 */
[C---:B------:R-:W-:Y:S02]  /*1bc20*/  ISETP.GE.AND P6, PT, R4.reuse, R2, PT ;  /* 0x000000020400720c */ /* 0x040fe40003fc6270 */
[----:B------:R-:W-:-:S02]  /*1bc30*/  ISETP.GE.AND P4, PT, R4, R133, PT ;  /* 0x000000850400720c */ /* 0x000fc40003f86270 */
[----:B------:R-:W-:Y:S02]  /*1bc40*/  ISETP.GT.AND P3, PT, R238, R227, PT ;  /* 0x000000e3ee00720c */ /* 0x000fe40003f64270 */
[----:B------:R-:W-:Y:S02]  /*1bc50*/  IADD3 R4, R0, 0x71, RZ ;  /* 0x0000007100047810 */ /* 0x000fe40007ffe0ff */
[----:B------:R-:W-:Y:S02]  /*1bc60*/  FSEL R145, R174, -INF , !P4 ;  /* 0xff800000ae917808 */ /* 0x000fe40006000000 */
[----:B------:R-:W-:Y:S02]  /*1bc70*/  FSEL R137, R173, -INF , !P5 ;  /* 0xff800000ad897808 */ /* 0x000fe40006800000 */
[----:B------:R-:W-:Y:S02]  /*1bc80*/  FSEL R141, R172, -INF , !P6 ;  /* 0xff800000ac8d7808 */ /* 0x000fe40007000000 */
[----:B------:R-:W-:-:S02]  /*1bc90*/  ISETP.GE.AND P4, PT, R4, R2, PT ;  /* 0x000000020400720c */ /* 0x000fc40003f86270 */
[-C--:B------:R-:W-:Y:S02]  /*1bca0*/  ISETP.GE.AND P5, PT, R4, R133.reuse, PT ;  /* 0x000000850400720c */ /* 0x080fe40003fa6270 */
[----:B------:R-:W-:Y:S02]  /*1bcb0*/  FSEL R140, R175, -INF , !P1 ;  /* 0xff800000af8c7808 */ /* 0x000fe40004800000 */
[----:B------:R-:W-:Y:S02]  /*1bcc0*/  ISETP.GE.AND P6, PT, R5, R133, PT ;  /* 0x000000850500720c */ /* 0x000fe40003fc6270 */
[C---:B------:R-:W-:Y:S02]  /*1bcd0*/  ISETP.GE.AND P1, PT, R0.reuse, R2, PT ;  /* 0x000000020000720c */ /* 0x040fe40003f26270 */
        /* <DEDUP_REMOVED lines=10> */
[----:B------:R-:W-:Y:S02]  /*1bd80*/  FSEL R54, R164, -INF , !P6 ;  /* 0xff800000a4367808 */ /* 0x000fe40007000000 */
[----:B------:R-:W-:Y:S02]  /*1bd90*/  FSEL R59, R166, -INF , !P4 ;  /* 0xff800000a63b7808 */ /* 0x000fe40006000000 */
[----:B------:R-:W-:Y:S02]  /*1bda0*/  FSEL R52, R165, -INF , !P5 ;  /* 0xff800000a5347808 */ /* 0x000fe40006800000 */
        /* <DEDUP_REMOVED lines=13> */
[----:B------:R-:W-:Y:S01]  /*1be80*/  IMAD.MOV R9, RZ, RZ, -R9 ;  /* 0x000000ffff097224 */ /* 0x000fe200078e0a09 */
[----:B------:R-:W-:Y:S02]  /*1be90*/  LOP3.LUT R11, R11, R13, RZ, 0x3c, !PT ;  /* 0x0000000d0b0b7212 */ /* 0x000fe400078e3cff */
[----:B------:R-:W-:Y:S02]  /*1bea0*/  ISETP.GE.AND P4, PT, R0, RZ, PT ;  /* 0x000000ff0000720c */ /* 0x000fe40003f86270 */
[----:B-1----:R-:W1:Y:S02]  /*1beb0*/  MUFU.RCP R16, R10 ;  /* 0x0000000a00107308 */ /* 0x002e640000001000 */
[----:B-1----:R-:W-:-:S06]  /*1bec0*/  IADD3 R16, R16, 0xffffffe, RZ ;  /* 0x0ffffffe10107810 */ /* 0x002fcc0007ffe0ff */
[----:B------:R-:W1:Y:S02]  /*1bed0*/  F2I.FTZ.U32.TRUNC.NTZ R17, R16 ;  /* 0x0000001000117305 */ /* 0x000e64000021f000 */
[----:B-1----:R-:W-:Y:S02]  /*1bee0*/  IMAD.MOV R15, RZ, RZ, -R17 ;  /* 0x000000ffff0f7224 */ /* 0x002fe400078e0a11 */
[----:B------:R-:W-:Y:S02]  /*1bef0*/  IMAD.MOV.U32 R16, RZ, RZ, RZ ;  /* 0x000000ffff107224 */ /* 0x000fe400078e00ff */
[----:B------:R-:W-:-:S04]  /*1bf00*/  IMAD R15, R15, R8, RZ ;  /* 0x000000080f0f7224 */ /* 0x000fc800078e02ff */
[----:B------:R-:W-:Y:S02]  /*1bf10*/  IMAD.HI.U32 R15, R17, R15, R16 ;  /* 0x0000000f110f7227 */ /* 0x000fe400078e0010 */
[----:B------:R-:W2:Y:S04]  /*1bf20*/  LD.E.64 R16, [R6.64+0x20] ;  /* 0x0000200406107980 */ /* 0x000ea8000c101b00 */
[----:B------:R-:W-:-:S04]  /*1bf30*/  IMAD.HI.U32 R12, R15, R4, RZ ;  /* 0x000000040f0c7227 */ /* 0x000fc800078e00ff */
[----:B------:R-:W-:-:S04]  /*1bf40*/  IMAD.HI.U32 R10, R15, R2, RZ ;  /* 0x000000020f0a7227 */ /* 0x000fc800078e00ff */
[-C--:B------:R-:W-:Y:S02]  /*1bf50*/  IMAD R15, R12, R9.reuse, R4 ;  /* 0x000000090c0f7224 */ /* 0x080fe400078e0204 */
[----:B------:R-:W-:-:S03]  /*1bf60*/  IMAD R9, R10, R9, R2 ;  /* 0x000000090a097224 */ /* 0x000fc600078e0202 */
[C---:B------:R-:W-:Y:S02]  /*1bf70*/  ISETP.GT.U32.AND P0, PT, R8.reuse, R15, PT ;  /* 0x0000000f0800720c */ /* 0x040fe40003f04070 */
[----:B------:R-:W-:-:S11]  /*1bf80*/  ISETP.GT.U32.AND P1, PT, R8, R9, PT ;  /* 0x000000090800720c */ /* 0x000fd60003f24070 */
[-C--:B------:R-:W-:Y:S02]  /*1bf90*/  @!P0 IADD3 R15, R15, -R8.reuse, RZ ;  /* 0x800000080f0f8210 */ /* 0x080fe40007ffe0ff */
[----:B------:R-:W-:Y:S01]  /*1bfa0*/  @!P1 IMAD.IADD R9, R9, 0x1, -R8 ;  /* 0x0000000109099824 */ /* 0x000fe200078e0a08 */
[----:B------:R-:W-:Y:S02]  /*1bfb0*/  @!P0 IADD3 R12, R12, 0x1, RZ ;  /* 0x000000010c0c8810 */ /* 0x000fe40007ffe0ff */
[-C--:B------:R-:W-:Y:S02]  /*1bfc0*/  ISETP.GE.U32.AND P6, PT, R15, R8.reuse, PT ;  /* 0x000000080f00720c */ /* 0x080fe40003fc6070 */
[----:B------:R-:W-:Y:S01]  /*1bfd0*/  ISETP.GE.U32.AND P5, PT, R9, R8, PT ;  /* 0x000000080900720c */ /* 0x000fe20003fa6070 */
[----:B------:R-:W3:Y:S01]  /*1bfe0*/  LD.E.64 R14, [R6.64+0x38] ;  /* 0x00003804060e7980 */ /* 0x000ee2000c101b00 */
[----:B------:R-:W-:Y:S02]  /*1bff0*/  ISETP.GE.AND P0, PT, R11, RZ, PT ;  /* 0x000000ff0b00720c */ /* 0x000fe40003f06270 */
[----:B------:R-:W-:-:S02]  /*1c000*/  @!P1 IADD3 R10, R10, 0x1, RZ ;  /* 0x000000010a0a9810 */ /* 0x000fc40007ffe0ff */
[----:B------:R-:W-:Y:S02]  /*1c010*/  ISETP.NE.AND P1, PT, R13, RZ, PT ;  /* 0x000000ff0d00720c */ /* 0x000fe40003f25270 */
[----:B------:R-:W-:-:S03]  /*1c020*/  LOP3.LUT R9, RZ, R13, RZ, 0x33, !PT ;  /* 0x0000000dff097212 */ /* 0x000fc600078e33ff */
        /* <DEDUP_REMOVED lines=8> */
[----:B------:R-:W4:Y:S04]  /*1c0b0*/  LD.E R9, [R20.64] ;  /* 0x0000000414097980 */ /* 0x000f28000c101900 */
[----:B------:R-:W4:Y:S01]  /*1c0c0*/  LD.E R0, [R18.64] ;  /* 0x0000000412007980 */ /* 0x000f22000c101900 */
[----:B------:R-:W-:-:S05]  /*1c0d0*/  IADD3 R2, R11, -R2, RZ ;  /* 0x800000020b027210 */ /* 0x000fca0007ffe0ff */
[----:B------:R-:W-:-:S05]  /*1c0e0*/  IMAD R13, R13, R2, -0x80 ;  /* 0xffffff800d0d7424 */ /* 0x000fca00078e0202 */
[----:B------:R-:W-:Y:S01]  /*1c0f0*/  SHF.R.S32.HI R11, RZ, 0x1f, R13 ;  /* 0x0000001fff0b7819 */ /* 0x000fe2000001140d */
[-C--:B---3--:R-:W-:Y:S02]  /*1c100*/  IMAD R2, R15, R13.reuse, RZ ;  /* 0x0000000d0f027224 */ /* 0x088fe400078e02ff */
[----:B------:R-:W-:-:S04]  /*1c110*/  IMAD.WIDE.U32 R12, R14, R13, RZ ;  /* 0x0000000d0e0c7225 */ /* 0x000fc800078e00ff */
[----:B------:R-:W-:-:S04]  /*1c120*/  IMAD R2, R14, R11, R2 ;  /* 0x0000000b0e027224 */ /* 0x000fc800078e0202 */
[----:B------:R-:W-:Y:S02]  /*1c130*/  IMAD.IADD R13, R13, 0x1, R2 ;  /* 0x000000010d0d7824 */ /* 0x000fe400078e0202 */
[----:B----4-:R-:W-:-:S04]  /*1c140*/  IMAD.IADD R9, R0, 0x1, -R9 ;  /* 0x0000000100097824 */ /* 0x010fc800078e0a09 */
[----:B--2---:R-:W-:Y:S01]  /*1c150*/  IMAD R11, R17, R9, RZ ;  /* 0x00000009110b7224 */ /* 0x004fe200078e02ff */
[----:B------:R-:W-:Y:S01]  /*1c160*/  SHF.R.S32.HI R0, RZ, 0x1f, R9 ;  /* 0x0000001fff007819 */ /* 0x000fe20000011409 */
[----:B------:R-:W-:-:S04]  /*1c170*/  IMAD.WIDE.U32 R12, R9, R16, R12 ;  /* 0x00000010090c7225 */ /* 0x000fc800078e000c */
[----:B------:R-:W-:Y:S02]  /*1c180*/  IMAD R0, R16, R0, R11 ;  /* 0x0000000010007224 */ /* 0x000fe400078e020b */
[----:B------:R-:W-:-:S03]  /*1c190*/  IMAD.MOV.U32 R2, RZ, RZ, R12 ;  /* 0x000000ffff027224 */ /* 0x000fc600078e000c */
[----:B------:R-:W-:Y:S01]  /*1c1a0*/  IADD3 R13, R13, R0, RZ ;  /* 0x000000000d0d7210 */ /* 0x000fe20007ffe0ff */
[----:B------:R-:W-:Y:S05]  /*1c1b0*/  BRA `(.L_x_1915) ;  /* 0x0000003000007947 */ /* 0x000fea0003800000 */
.L_x_1914:
[----:B------:R-:W2:Y:S02]  /*1c1c0*/  LD.E R2, [R6.64+0x38] ;  /* 0x0000380406027980 */ /* 0x000ea4000c101900 */
[----:B--2---:R-:W-:-:S04]  /*1c1d0*/  LEA R2, -R2, RZ, 0x7 ;  /* 0x000000ff02027211 */ /* 0x004fc800078e39ff */
[----:B------:R-:W-:Y:S02]  /*1c1e0*/  SHF.R.S32.HI R13, RZ, 0x1f, R2 ;  /* 0x0000001fff0d7819 */ /* 0x000fe40000011402 */
.L_x_1915:
[----:B------:R-:W-:Y:S05]  /*1c1f0*/  BSYNC B0 ;  /* 0x0000000000007941 */ /* 0x000fea0003800000 */
.L_x_1913:
[----:B------:R-:W-:Y:S02]  /*1c200*/  LOP3.LUT R0, R239, 0x1, RZ, 0xc0, !PT ;  /* 0x00000001ef007812 */ /* 0x000fe400078ec0ff */
[----:B------:R-:W-:Y:S02]  /*1c210*/  @P2 IADD3 R11, P0, R2, R225, RZ ;  /* 0x000000e1020b2210 */ /* 0x000fe40007f1e0ff */
[----:B------:R-:W-:Y:S02]  /*1c220*/  ISETP.NE.U32.AND P1, PT, R0, 0x1, PT ;  /* 0x000000010000780c */ /* 0x000fe40003f25070 */
[CC--:B------:R-:W-:Y:S01]  /*1c230*/  LEA R24, P6, R2.reuse, R228.reuse, 0x1 ;  /* 0x000000e402187211 */ /* 0x0c0fe200078c08ff */
[----:B------:R-:W-:Y:S01]  /*1c240*/  @P2 IMAD.X R0, R13, 0x1, R226, P0 ;  /* 0x000000010d002824 */ /* 0x000fe200000e06e2 */
[----:B------:R-:W-:Y:S02]  /*1c250*/  @P2 LEA R16, P0, R11, R228, 0x1 ;  /* 0x000000e40b102211 */ /* 0x000fe400078008ff */
[----:B------:R-:W-:-:S02]  /*1c260*/  LEA.HI.X R25, R2, R229, R13, 0x1, P6 ;  /* 0x000000e502197211 */ /* 0x000fc400030f0c0d */
[----:B------:R-:W-:-:S05]  /*1c270*/  @P2 LEA.HI.X R17, R11, R229, R0, 0x1, P0 ;  /* 0x000000e50b112211 */ /* 0x000fca00000f0c00 */
[----:B------:R-:W-:Y:S01]  /*1c280*/  @!P1 IADD3 R9, P4, R2, R225, RZ ;  /* 0x000000e102099210 */ /* 0x000fe20007f9e0ff */
[----:B------:R-:W-:Y:S01]  /*1c290*/  @!PT LDS RZ, [RZ] ;  /* 0x00000000fffff984 */ /* 0x000fe20000000800 */
[----:B------:R-:W-:Y:S01]  /*1c2a0*/  @!PT LDS RZ, [RZ] ;  /* 0x00000000fffff984 */ /* 0x000fe20000000800 */
[----:B------:R-:W-:Y:S01]  /*1c2b0*/  @!PT LDS RZ, [RZ] ;  /* 0x00000000fffff984 */ /* 0x000fe20000000800 */
[----:B------:R1:W-:Y:S04]  /*1c2c0*/  @!P1 LDGSTS.E.BYPASS.LTC128B.128 [R234+0x4000], [R24.64] ;  /* 0x0400000018ea9fae */ /* 0x0003e8000b901d44 */
[----:B------:R-:W-:Y:S01]  /*1c2d0*/  @!P1 IMAD.X R4, R13, 0x1, R226, P4 ;  /* 0x000000010d049824 */ /* 0x000fe200020e06e2 */
[C---:B------:R-:W-:Y:S01]  /*1c2e0*/  @!P1 LEA R22, P4, R9.reuse, R228, 0x1 ;  /* 0x000000e409169211 */ /* 0x040fe200078808ff */
[----:B------:R1:W-:Y:S03]  /*1c2f0*/  @P1 STS.128 [R234+0x4000], RZ ;  /* 0x004000ffea001388 */ /* 0x0003e60000000c00 */
[----:B------:R-:W-:Y:S01]  /*1c300*/  @!P1 LEA.HI.X R23, R9, R229, R4, 0x1, P4 ;  /* 0x000000e509179211 */ /* 0x000fe200020f0c04 */
[----:B------:R-:W-:Y:S01]  /*1c310*/  @!PT LDS RZ, [RZ] ;  /* 0x00000000fffff984 */ /* 0x000fe20000000800 */
[----:B------:R-:W-:Y:S01]  /*1c320*/  @!PT LDS RZ, [RZ] ;  /* 0x00000000fffff984 */ /* 0x000fe20000000800 */
[----:B------:R-:W-:Y:S01]  /*1c330*/  @!PT LDS RZ, [RZ] ;  /* 0x00000000fffff984 */ /* 0x000fe20000000800 */
[----:B------:R1:W-:Y:S01]  /*1c340*/  @P2 LDGSTS.E.BYPASS.LTC128B.128 [R234+0x8000], [R24.64+0x80] ;  /* 0x0800008018ea2fae */ /* 0x0003e2000b901d44 */
[----:B------:R-:W-:-:S03]  /*1c350*/  IADD3 R9, P5, P4, R225, R225, R2 ;  /* 0x000000e1e1097210 */ /* 0x000fc60007cbe002 */
[----:B------:R1:W-:Y:S01]  /*1c360*/  @!P2 STS.128 [R234+0x8000], RZ ;  /* 0x008000ffea00a388 */ /* 0x0003e20000000c00 */
[----:B------:R-:W-:Y:S02]  /*1c370*/  IADD3.X R2, R226, R226, R13, P5, P4 ;  /* 0x000000e2e2027210 */ /* 0x000fe40002fe840d */
[CC--:B------:R-:W-:Y:S01]  /*1c380*/  @P2 LEA R14, P0, R9.reuse, R228.reuse, 0x1 ;  /* 0x000000e4090e2211 */ /* 0x0c0fe200078008ff */
[----:B------:R-:W-:Y:S01]  /*1c390*/  @!PT LDS RZ, [RZ] ;  /* 0x00000000fffff984 */ /* 0x000fe20000000800 */
[----:B------:R-:W-:Y:S01]  /*1c3a0*/  @!PT LDS RZ, [RZ] ;  /* 0x00000000fffff984 */ /* 0x000fe20000000800 */
[----:B------:R-:W-:Y:S01]  /*1c3b0*/  @!PT LDS RZ, [RZ] ;  /* 0x00000000fffff984 */ /* 0x000fe20000000800 */
[----:B------:R1:W-:Y:S01]  /*1c3c0*/  @!P1 LDGSTS.E.BYPASS.LTC128B.128 [R234+0x4800], [R22.64] ;  /* 0x0480000016ea9fae */ /* 0x0003e2000b901d44 */
[C---:B------:R-:W-:Y:S02]  /*1c3d0*/  IADD3 R11, P4, R9.reuse, R225, RZ ;  /* 0x000000e1090b7210 */ /* 0x040fe40007f9e0ff */
[CC--:B------:R-:W-:Y:S01]  /*1c3e0*/  @!P1 LEA R20, P5, R9.reuse, R228.reuse, 0x1 ;  /* 0x000000e409149211 */ /* 0x0c0fe200078a08ff */
[----:B------:R1:W-:Y:S01]  /*1c3f0*/  @P1 STS.128 [R234+0x4800], RZ ;  /* 0x004800ffea001388 */ /* 0x0003e20000000c00 */
[CCC-:B------:R-:W-:Y:S02]  /*1c400*/  @P2 LEA.HI.X R15, R9.reuse, R229.reuse, R2.reuse, 0x1, P0 ;  /* 0x000000e5090f2211 */ /* 0x1c0fe400000f0c02 */
[----:B------:R-:W-:Y:S01]  /*1c410*/  @!P1 LEA.HI.X R21, R9, R229, R2, 0x1, P5 ;  /* 0x000000e509159211 */ /* 0x000fe200028f0c02 */
        /* <DEDUP_REMOVED lines=22> */
[----:B------:R-:W-:Y:S01]  /*1c580*/  IMAD.X R2, R2, 0x1, R226, P4 ;  /* 0x0000000102027824 */ /* 0x000fe200020e06e2 */
[CC--:B------:R-:W-:Y:S01]  /*1c590*/  @!P1 LEA R30, P5, R11.reuse, R228.reuse, 0x1 ;  /* 0x000000e40b1e9211 */ /* 0x0c0fe200078a08ff */
[----:B------:R-:W-:Y:S01]  /*1c5a0*/  @!PT LDS RZ, [RZ] ;  /* 0x00000000fffff984 */ /* 0x000fe20000000800 */
[----:B------:R-:W-:Y:S01]  /*1c5b0*/  @!PT LDS RZ, [RZ] ;  /* 0x00000000fffff984 */ /* 0x000fe20000000800 */
[----:B------:R-:W-:Y:S01]  /*1c5c0*/  @!PT LDS RZ, [RZ] ;  /* 0x00000000fffff984 */ /* 0x000fe20000000800 */
[----:B------:R1:W-:Y:S01]  /*1c5d0*/  @P2 LDGSTS.E.BYPASS.LTC128B.128 [R234+0x9000], [R14.64+0x80] ;  /* 0x090000800eea2fae */ /* 0x0003e2000b901d44 */
[CC--:B------:R-:W-:Y:S02]  /*1c5e0*/  @P2 LEA R10, P0, R11.reuse, R228.reuse, 0x1 ;  /* 0x000000e40b0a2211 */ /* 0x0c0fe400078008ff */
        /* <DEDUP_REMOVED lines=14> */
[-C--:B------:R-:W-:Y:S01]  /*1c6d0*/  @P2 LEA.HI.X R9, R9, R229.reuse, R2, 0x1, P0 ;  /* 0x000000e509092211 */ /* 0x080fe200000f0c02 */
[----:B------:R-:W-:Y:S01]  /*1c6e0*/  @!PT LDS RZ, [RZ] ;  /* 0x00000000fffff984 */ /* 0x000fe20000000800 */
[----:B------:R-:W-:Y:S01]  /*1c6f0*/  @!PT LDS RZ, [RZ] ;  /* 0x00000000fffff984 */ /* 0x000fe20000000800 */
[----:B------:R-:W-:Y:S01]  /*1c700*/  @!PT LDS RZ, [RZ] ;  /* 0x00000000fffff984 */ /* 0x000fe20000000800 */
[----:B------:R1:W-:Y:S01]  /*1c710*/  @P2 LDGSTS.E.BYPASS.LTC128B.128 [R234+0x9800], [R12.64+0x80] ;  /* 0x098000800cea2fae */ /* 0x0003e2000b901d44 */
[----:B------:R-:W-:Y:S01]  /*1c720*/  IMAD.X R2, R2, 0x1, R226, P4 ;  /* 0x0000000102027824 */ /* 0x000fe200020e06e2 */
[CC--:B------:R-:W-:Y:S02]  /*1c730*/  @!P1 LEA R34, P4, R0.reuse, R228.reuse, 0x1 ;  /* 0x000000e400229211 */ /* 0x0c0fe400078808ff */
[----:B------:R1:W-:Y:S01]  /*1c740*/  @!P2 STS.128 [R234+0x9800], RZ ;  /* 0x009800ffea00a388 */ /* 0x0003e20000000c00 */
[C---:B------:R-:W-:Y:S01]  /*1c750*/  @P2 LEA R36, P0, R0.reuse, R228, 0x1 ;  /* 0x000000e400242211 */ /* 0x040fe200078008ff */
[----:B------:R-:W-:Y:S01]  /*1c760*/  IMAD.MOV.U32 R228, RZ, RZ, R24 ;  /* 0x000000ffffe47224 */ /* 0x000fe200078e0018 */
[CCC-:B------:R-:W-:Y:S01]  /*1c770*/  @!P1 LEA.HI.X R35, R0.reuse, R229.reuse, R2.reuse, 0x1, P4 ;  /* 0x000000e500239211 */ /* 0x1c0fe200020f0c02 */
[----:B------:R-:W-:Y:S01]  /*1c780*/  @!PT LDS RZ, [RZ] ;  /* 0x00000000fffff984 */ /* 0x000fe20000000800 */
[----:B------:R-:W-:Y:S01]  /*1c790*/  @!PT LDS RZ, [RZ] ;  /* 0x00000000fffff984 */ /* 0x000fe20000000800 */
[----:B------:R-:W-:Y:S01]  /*1c7a0*/  @!PT LDS RZ, [RZ] ;  /* 0x00000000fffff984 */ /* 0x000fe20000000800 */
[----:B------:R1:W-:Y:S01]  /*1c7b0*/  @!P1 LDGSTS.E.BYPASS.LTC128B.128 [R234+0x6000], [R28.64] ;  /* 0x060000001cea9fae */ /* 0x0003e2000b901d44 */
[----:B------:R-:W-:Y:S01]  /*1c7c0*/  @P2 LEA.HI.X R37, R0, R229, R2, 0x1, P0 ;  /* 0x000000e500252211 */ /* 0x000fe200000f0c02 */
[----:B------:R-:W-:-:S02]  /*1c7d0*/  IMAD.MOV.U32 R229, RZ, RZ, R25 ;  /* 0x000000ffffe57224 */ /* 0x000fc400078e0019 */
        /* <DEDUP_REMOVED lines=37> */
.L_x_1912:
[----:B------:R-:W-:Y:S05]  /*1ca30*/  BSYNC B1 ;  /* 0x0000000000017941 */ /* 0x000fea0003800000 */
.L_x_1911:
[----:B------:R2:W3:Y:S01]  /*1ca40*/  LD.E R47, [R6.64+0xdc] ;  /* 0x0000dc04062f7980 */ /* 0x0004e2000c101900 */
[----:B-1----:R-:W-:-:S03]  /*1ca50*/  FMNMX.FTZ R9, R3, R58, !PT ;  /* 0x0000003a03097209 */ /* 0x002fc60007810000 */
        /* <DEDUP_REMOVED lines=9> */
[----:B------:R-:W-:-:S03]  /*1caf0*/  FMNMX.FTZ R9, R190, R9, !PT ;  /* 0x00000009be097209 */ /* 0x000fc60007810000 */
[----:B------:R-:W-:Y:S01]  /*1cb00*/  LDSM.16.MT88.4 R28, [R213+0x10800] ;  /* 0x01080000d51c783b */ /* 0x000fe20000004200 */
[----:B------:R-:W-:Y:S02]  /*1cb10*/  FMNMX.FTZ R2, R66, R9, !PT ;  /* 0x0000000942027209 */ /* 0x000fe40007810000 */
[----:B------:R-:W-:Y:S01]  /*1cb20*/  FMNMX.FTZ R9, R193, R0, !PT ;  /* 0x00000000c1097209 */ /* 0x000fe20007810000 */
[----:B------:R-:W-:Y:S01]  /*1cb30*/  LDSM.16.MT88.4 R24, [R216+0xc800] ;  /* 0x00c80000d818783b */ /* 0x000fe20000004200 */
[----:B------:R-:W-:Y:S02]  /*1cb40*/  FMNMX.FTZ R11, R57, R2, !PT ;  /* 0x00000002390b7209 */ /* 0x000fe40007810000 */
[----:B------:R-:W-:Y:S02]  /*1cb50*/  FMNMX.FTZ R2, R192, R9, !PT ;  /* 0x00000009c0027209 */ /* 0x000fe40007810000 */
[----:B------:R-:W-:Y:S02]  /*1cb60*/  FMNMX.FTZ R0, R156, R11, !PT ;  /* 0x0000000b9c007209 */ /* 0x000fe40007810000 */
[----:B------:R-:W-:-:S02]  /*1cb70*/  FMNMX.FTZ R2, R63, R2, !PT ;  /* 0x000000023f027209 */ /* 0x000fc40007810000 */
[----:B--2---:R-:W-:Y:S02]  /*1cb80*/  FMNMX.FTZ R7, R67, R0, !PT ;  /* 0x0000000043077209 */ /* 0x004fe40007810000 */
        /* <DEDUP_REMOVED lines=74> */
[-CC-:B------:R-:W-:Y:S02]  /*1d030*/  FFMA.FTZ R33, R195, R47.reuse, -R46.reuse ;  /* 0x0000002fc3217223 */ /* 0x180fe4000001082e */
[-C--:B------:R-:W-:Y:S01]  /*1d040*/  FFMA.FTZ R0, R240, R47.reuse, -R46 ;  /* 0x0000002ff0007223 */ /* 0x080fe2000001082e */
[----:B------:R-:W-:Y:S01]  /*1d050*/  MUFU.EX2 R32, R32 ;  /* 0x0000002000207308 */ /* 0x000fe20000000800 */
[----:B------:R-:W-:-:S02]  /*1d060*/  FFMA.FTZ R35, R191, R47, -R56 ;  /* 0x0000002fbf237223 */ /* 0x000fc40000010838 */
[-CC-:B------:R-:W-:Y:S02]  /*1d070*/  FFMA.FTZ R34, R193, R47.reuse, -R56.reuse ;  /* 0x0000002fc1227223 */ /* 0x180fe40000010838 */
[----:B------:R-:W-:Y:S02]  /*1d080*/  FFMA.FTZ R3, R192, R47, -R56 ;  /* 0x0000002fc0037223 */ /* 0x000fe40000010838 */
[----:B------:R-:W-:Y:S01]  /*1d090*/  FMUL.FTZ R44, R47, R4 ;  /* 0x000000042f2c7220 */ /* 0x000fe20000410000 */
[----:B------:R-:W2:Y:S01]  /*1d0a0*/  MUFU.EX2 R2, R2 ;  /* 0x0000000200027308 */ /* 0x000ea20000000800 */
[-C--:B-1----:R-:W-:Y:S02]  /*1d0b0*/  FMUL.FTZ R130, R130, R43.reuse ;  /* 0x0000002b82827220 */ /* 0x082fe40000410000 */
        /* <DEDUP_REMOVED lines=13> */
[----:B------:R-:W-:Y:S01]  /*1d190*/  MUFU.EX2 R40, R40 ;  /* 0x0000002800287308 */ /* 0x000fe20000000800 */
[-C--:B------:R-:W-:Y:S02]  /*1d1a0*/  FMUL.FTZ R83, R83, R43.reuse ;  /* 0x0000002b53537220 */ /* 0x080fe40000410000 */
[-C--:B------:R-:W-:Y:S02]  /*1d1b0*/  FMUL.FTZ R86, R86, R43.reuse ;  /* 0x0000002b56567220 */ /* 0x080fe40000410000 */
[-C--:B------:R-:W-:Y:S02]  /*1d1c0*/  FMUL.FTZ R87, R87, R43.reuse ;  /* 0x0000002b57577220 */ /* 0x080fe40000410000 */
[----:B------:R-:W-:Y:S01]  /*1d1d0*/  FMUL.FTZ R90, R90, R43 ;  /* 0x0000002b5a5a7220 */ /* 0x000fe20000410000 */
        /* <DEDUP_REMOVED lines=15> */
[----:B------:R-:W2:Y:S01]  /*1d2d0*/  MUFU.EX2 R44, R44 ;  /* 0x0000002c002c7308 */ /* 0x000ea20000000800 */
[-C--:B------:R-:W-:Y:S02]  /*1d2e0*/  FMUL.FTZ R107, R107, R43.reuse ;  /* 0x0000002b6b6b7220 */ /* 0x080fe40000410000 */
[-C--:B------:R-:W-:Y:S02]  /*1d2f0*/  FMUL.FTZ R110, R110, R43.reuse ;  /* 0x0000002b6e6e7220 */ /* 0x080fe40000410000 */
[-C--:B------:R-:W-:Y:S02]  /*1d300*/  FMUL.FTZ R111, R111, R43.reuse ;  /* 0x0000002b6f6f7220 */ /* 0x080fe40000410000 */
[-C--:B------:R-:W-:Y:S01]  /*1d310*/  FMUL.FTZ R118, R118, R43.reuse ;  /* 0x0000002b76767220 */ /* 0x080fe20000410000 */
[----:B-1----:R-:W-:Y:S01]  /*1d320*/  F2FP.BF16.PACK_AB R6, R3, R34 ;  /* 0x000000220306723e */ /* 0x002fe200000010ff */
[----:B------:R-:W-:-:S02]  /*1d330*/  FMUL.FTZ R119, R119, R43 ;  /* 0x0000002b77777220 */ /* 0x000fc40000410000 */
[-C--:B------:R-:W-:Y:S02]  /*1d340*/  FMUL.FTZ R114, R114, R43.reuse ;  /* 0x0000002b72727220 */ /* 0x080fe40000410000 */
[----:B------:R-:W-:Y:S02]  /*1d350*/  FMUL.FTZ R115, R115, R43 ;  /* 0x0000002b73737220 */ /* 0x000fe40000410000 */
[----:B------:R-:W-:Y:S02]  /*1d360*/  FFMA.FTZ R58, R66, R47, -R46 ;  /* 0x0000002f423a7223 */ /* 0x000fe4000001082e */
[-C--:B--2---:R-:W-:Y:S02]  /*1d370*/  FMUL.FTZ R128, R128, R44.reuse ;  /* 0x0000002c80807220 */ /* 0x084fe40000410000 */
[-C--:B------:R-:W-:Y:S02]  /*1d380*/  FMUL.FTZ R129, R129, R44.reuse ;  /* 0x0000002c81817220 */ /* 0x080fe40000410000 */
[-C--:B------:R-:W-:Y:S01]  /*1d390*/  FMUL.FTZ R124, R124, R44.reuse ;  /* 0x0000002c7c7c7220 */ /* 0x080fe20000410000 */
[----:B------:R-:W-:Y:S01]  /*1d3a0*/  MUFU.EX2 R58, R58 ;  /* 0x0000003a003a7308 */ /* 0x000fe20000000800 */
[----:B------:R-:W-:-:S02]  /*1d3b0*/  FMUL.FTZ R125, R125, R44 ;  /* 0x0000002c7d7d7220 */ /* 0x000fc40000410000 */
        /* <DEDUP_REMOVED lines=40> */
[-C--:B------:R-:W-:Y:S02]  /*1d640*/  FFMA.FTZ R66, R65, R47.reuse, -R56 ;  /* 0x0000002f41427223 */ /* 0x080fe40000010838 */
[-CC-:B------:R-:W-:Y:S02]  /*1d650*/  FFMA.FTZ R55, R190, R47.reuse, -R46.reuse ;  /* 0x0000002fbe377223 */ /* 0x180fe4000001082e */
[----:B--2---:R-:W-:Y:S01]  /*1d660*/  HMMA.16816.F32.BF16 R92, R4, R8, R92 ;  /* 0x00000008045c723c */ /* 0x004fe2000004185c */
[-C--:B------:R-:W-:Y:S01]  /*1d670*/  FFMA.FTZ R57, R57, R47.reuse, -R46 ;  /* 0x0000002f39397223 */ /* 0x080fe2000001082e */
        /* <DEDUP_REMOVED lines=9> */
[-CC-:B------:R-:W-:Y:S02]  /*1d710*/  FFMA.FTZ R134, R152, R47.reuse, -R46.reuse ;  /* 0x0000002f98867223 */ /* 0x180fe4000001082e */
[----:B---3--:R-:W-:Y:S01]  /*1d720*/  HMMA.16816.F32.BF16 R100, R4, R16, R100 ;  /* 0x000000100464723c */ /* 0x008fe20000041864 */
[----:B------:R-:W-:-:S02]  /*1d730*/  FFMA.FTZ R133, R155, R47, -R46 ;  /* 0x0000002f9b857223 */ /* 0x000fc4000001082e */
[----:B------:R-:W-:Y:S01]  /*1d740*/  MUFU.EX2 R57, R57 ;  /* 0x0000003900397308 */ /* 0x000fe20000000800 */
[-C--:B------:R-:W-:Y:S02]  /*1d750*/  FFMA.FTZ R138, R142, R47.reuse, -R56 ;  /* 0x0000002f8e8a7223 */ /* 0x080fe40000010838 */
[-CC-:B------:R-:W-:Y:S02]  /*1d760*/  FFMA.FTZ R142, R51, R47.reuse, -R46.reuse ;  /* 0x0000002f338e7223 */ /* 0x180fe4000001082e */
[----:B------:R-:W-:Y:S01]  /*1d770*/  HMMA.16816.F32.BF16 R120, R4, R18, R120 ;  /* 0x000000120478723c */ /* 0x000fe20000041878 */
[----:B------:R-:W3:Y:S01]  /*1d780*/  LDSM.16.MT88.4 R16, [R213+0xc800] ;  /* 0x00c80000d510783b */ /* 0x000ee20000004200 */
[-CC-:B------:R-:W-:Y:S01]  /*1d790*/  FFMA.FTZ R152, R50, R47.reuse, -R46.reuse ;  /* 0x0000002f32987223 */ /* 0x180fe2000001082e */
[----:B------:R-:W4:Y:S01]  /*1d7a0*/  MUFU.EX2 R63, R63 ;  /* 0x0000003f003f7308 */ /* 0x000f220000000800 */
[-CC-:B------:R-:W-:Y:S02]  /*1d7b0*/  FFMA.FTZ R155, R48, R47.reuse, -R46.reuse ;  /* 0x0000002f309b7223 */ /* 0x180fe4000001082e */
[----:B------:R-:W-:-:S02]  /*1d7c0*/  FFMA.FTZ R156, R49, R47, -R46 ;  /* 0x0000002f319c7223 */ /* 0x000fc4000001082e */
[-C--:B------:R-:W-:Y:S01]  /*1d7d0*/  FFMA.FTZ R67, R67, R47.reuse, -R46 ;  /* 0x0000002f43437223 */ /* 0x080fe2000001082e */
[C---:B-1----:R-:W-:Y:S01]  /*1d7e0*/  HMMA.16816.F32.BF16 R104, R4.reuse, R12, R104 ;  /* 0x0000000c0468723c */ /* 0x042fe20000041868 */
[-CC-:B------:R-:W-:Y:S01]  /*1d7f0*/  FFMA.FTZ R136, R136, R47.reuse, -R56.reuse ;  /* 0x0000002f88887223 */ /* 0x180fe20000010838 */
[----:B------:R-:W-:Y:S01]  /*1d800*/  MUFU.EX2 R65, R65 ;  /* 0x0000004100417308 */ /* 0x000fe20000000800 */
[-CC-:B------:R-:W-:Y:S01]  /*1d810*/  FFMA.FTZ R139, R139, R47.reuse, -R56.reuse ;  /* 0x0000002f8b8b7223 */ /* 0x180fe20000010838 */
[----:B------:R-:W-:Y:S01]  /*1d820*/  LDSM.16.MT88.4 R48, [R213+0x11000] ;  /* 0x01100000d530783b */ /* 0x000fe20000004200 */
        /* <DEDUP_REMOVED lines=18> */
[----:B------:R-:W-:Y:S02]  /*1d950*/  FFMA.FTZ R170, R181, R47, -R56 ;  /* 0x0000002fb5aa7223 */ /* 0x000fe40000010838 */
[----:B----4-:R-:W-:Y:S01]  /*1d960*/  F2FP.BF16.PACK_AB R4, R66, R63 ;  /* 0x0000003f4204723e */ /* 0x010fe200000010ff */
[----:B------:R-:W-:Y:S01]  /*1d970*/  FFMA.FTZ R176, R176, R47, -R46 ;  /* 0x0000002fb0b07223 */ /* 0x000fe2000001082e */
[----:B------:R-:W-:Y:S01]  /*1d980*/  F2FP.BF16.PACK_AB R5, R58, R55 ;  /* 0x000000373a05723e */ /* 0x000fe200000010ff */
[----:B------:R-:W-:Y:S01]  /*1d990*/  MUFU.EX2 R134, R134 ;  /* 0x0000008600867308 */ /* 0x000fe20000000800 */
[----:B-----5:R-:W-:Y:S01]  /*1d9a0*/  F2FP.BF16.PACK_AB R6, R64, R65 ;  /* 0x000000414006723e */ /* 0x020fe200000010ff */
[--C-:B------:R-:W-:Y:S01]  /*1d9b0*/  FFMA.FTZ R157, R157, R47, -R56.reuse ;  /* 0x0000002f9d9d7223 */ /* 0x100fe20000010838 */
[----:B--2---:R-:W-:Y:S01]  /*1d9c0*/  F2FP.BF16.PACK_AB R7, R132, R57 ;  /* 0x000000398407723e */ /* 0x004fe200000010ff */
[-CC-:B------:R-:W-:Y:S02]  /*1d9d0*/  FFMA.FTZ R154, R154, R47.reuse, -R56.reuse ;  /* 0x0000002f9a9a7223 */ /* 0x180fe40000010838 */
[----:B------:R-:W-:-:S02]  /*1d9e0*/  FFMA.FTZ R153, R153, R47, -R56 ;  /* 0x0000002f99997223 */ /* 0x000fc40000010838 */
[----:B------:R-:W-:Y:S01]  /*1d9f0*/  MUFU.EX2 R133, R133 ;  /* 0x0000008500857308 */ /* 0x000fe20000000800 */
[-CC-:B------:R-:W-:Y:S01]  /*1da00*/  FFMA.FTZ R147, R147, R47.reuse, -R46.reuse ;  /* 0x0000002f93937223 */ /* 0x180fe2000001082e */
[C---:B------:R-:W-:Y:S01]  /*1da10*/  HMMA.16816.F32.BF16 R68, R4.reuse, R20, R68 ;  /* 0x000000140444723c */ /* 0x040fe20000041844 */
[-CC-:B------:R-:W-:Y:S02]  /*1da20*/  FFMA.FTZ R146, R146, R47.reuse, -R46.reuse ;  /* 0x0000002f92927223 */ /* 0x180fe4000001082e */
[-C--:B------:R-:W-:Y:S02]  /*1da30*/  FFMA.FTZ R145, R145, R47.reuse, -R46 ;  /* 0x0000002f91917223 */ /* 0x080fe4000001082e */
[-CC-:B------:R-:W-:Y:S01]  /*1da40*/  FFMA.FTZ R144, R144, R47.reuse, -R56.reuse ;  /* 0x0000002f90907223 */ /* 0x180fe20000010838 */
[----:B------:R-:W2:Y:S01]  /*1da50*/  MUFU.EX2 R135, R135 ;  /* 0x0000008700877308 */ /* 0x000ea20000000800 */
[-CC-:B------:R-:W-:Y:S01]  /*1da60*/  FFMA.FTZ R143, R143, R47.reuse, -R56.reuse ;  /* 0x0000002f8f8f7223 */ /* 0x180fe20000010838 */
[----:B------:R-:W-:Y:S01]  /*1da70*/  HMMA.16816.F32.BF16 R72, R4, R22, R72 ;  /* 0x000000160448723c */ /* 0x000fe20000041848 */
[----:B------:R-:W4:Y:S01]  /*1da80*/  LDSM.16.MT88.4 R20, [R212+0x10800] ;  /* 0x01080000d414783b */ /* 0x000f220000004200 */
[----:B------:R-:W-:-:S02]  /*1da90*/  FFMA.FTZ R141, R141, R47, -R56 ;  /* 0x0000002f8d8d7223 */ /* 0x000fc40000010838 */
[----:B------:R-:W-:Y:S02]  /*1daa0*/  FFMA.FTZ R140, R140, R47, -R46 ;  /* 0x0000002f8c8c7223 */ /* 0x000fe4000001082e */
[----:B------:R-:W5:Y:S01]  /*1dab0*/  MUFU.EX2 R136, R136 ;  /* 0x0000008800887308 */ /* 0x000f620000000800 */
[----:B------:R-:W-:Y:S01]  /*1dac0*/  FFMA.FTZ R43, R241, R43, R32 ;  /* 0x0000002bf12b7223 */ /* 0x000fe20000010020 */
[C---:B---3--:R-:W-:Y:S01]  /*1dad0*/  HMMA.16816.F32.BF16 R76, R4.reuse, R16, R76 ;  /* 0x00000010044c723c */ /* 0x048fe2000004184c */
[----:B------:R-:W-:Y:S02]  /*1dae0*/  FFMA.FTZ R40, R243, R44, R40 ;  /* 0x0000002cf3287223 */ /* 0x000fe40000010028 */
[----:B------:R-:W-:Y:S02]  /*1daf0*/  FADD.FTZ R2, R2, R43 ;  /* 0x0000002b02027221 */ /* 0x000fe40000010000 */
[----:B------:R-:W-:Y:S01]  /*1db00*/  FADD.FTZ R35, R35, R40 ;  /* 0x0000002823237221 */ /* 0x000fe20000010000 */
[----:B------:R-:W-:Y:S01]  /*1db10*/  MUFU.EX2 R138, R138 ;  /* 0x0000008a008a7308 */ /* 0x000fe20000000800 */
[----:B------:R-:W-:Y:S01]  /*1db20*/  FADD.FTZ R33, R33, R2 ;  /* 0x0000000221217221 */ /* 0x000fe20000010000 */
[----:B------:R-:W-:Y:S01]  /*1db30*/  HMMA.16816.F32.BF16 R80, R4, R18, R80 ;  /* 0x000000120450723c */ /* 0x000fe20000041850 */
[----:B------:R-:W3:Y:S01]  /*1db40*/  LDSM.16.MT88.4 R16, [R214+0xd000] ;  /* 0x00d00000d610783b */ /* 0x000ee20000004200 */
[----:B------:R-:W-:-:S02]  /*1db50*/  FADD.FTZ R2, R34, R35 ;  /* 0x0000002322027221 */ /* 0x000fc40000010000 */
[----:B------:R-:W-:Y:S02]  /*1db60*/  FADD.FTZ R0, R0, R33 ;  /* 0x0000002100007221 */ /* 0x000fe40000010000 */
[----:B------:R-:W2:Y:S01]  /*1db70*/  MUFU.EX2 R139, R139 ;  /* 0x0000008b008b7308 */ /* 0x000ea20000000800 */
        /* <DEDUP_REMOVED lines=14> */
[----:B------:R-:W-:-:S04]  /*1dc60*/  FADD.FTZ R64, R64, R65 ;  /* 0x0000004140407221 */ /* 0x000fc80000010000 */
[----:B--2---:R-:W-:Y:S01]  /*1dc70*/  FADD.FTZ R3, R135, R64 ;  /* 0x0000004087037221 */ /* 0x004fe20000010000 */
[----:B------:R-:W-:Y:S02]  /*1dc80*/  MUFU.EX2 R155, R155 ;  /* 0x0000009b009b7308 */ /* 0x000fe40000000800 */
[----:B------:R-:W-:Y:S01]  /*1dc90*/  HMMA.16816.F32.BF16 R96, R4, R10, R96 ;  /* 0x0000000a0460723c */ /* 0x000fe20000041860 */
[----:B------:R-:W2:Y:S01]  /*1dca0*/  LDSM.16.MT88.4 R8, [R212+0xd000] ;  /* 0x00d00000d408783b */ /* 0x000ea20000004200 */
[----:B-----5:R-:W-:-:S04]  /*1dcb0*/  FADD.FTZ R3, R136, R3 ;  /* 0x0000000388037221 */ /* 0x020fc80000010000 */
[----:B------:R-:W-:Y:S02]  /*1dcc0*/  MUFU.EX2 R156, R156 ;  /* 0x0000009c009c7308 */ /* 0x000fe40000000800 */
[C---:B------:R-:W-:Y:S06]  /*1dcd0*/  HMMA.16816.F32.BF16 R100, R4.reuse, R36, R100 ;  /* 0x000000240464723c */ /* 0x040fec0000041864 */
[----:B------:R-:W-:Y:S02]  /*1dce0*/  MUFU.EX2 R158, R158 ;  /* 0x0000009e009e7308 */ /* 0x000fe40000000800 */
[C---:B------:R-:W-:Y:S01]  /*1dcf0*/  HMMA.16816.F32.BF16 R120, R4.reuse, R38, R120 ;  /* 0x000000260478723c */ /* 0x040fe20000041878 */
[----:B------:R-:W5:Y:S05]  /*1dd00*/  LDSM.16.MT88.4 R36, [R214+0x11000] ;  /* 0x01100000d624783b */ /* 0x000f6a0000004200 */
        /* <DEDUP_REMOVED lines=9> */
[----:B------:R-:W2:Y:S05]  /*1dda0*/  LDSM.16.MT88.4 R24, [R216+0xd000] ;  /* 0x00d00000d818783b */ /* 0x000eaa0000004200 */
[----:B------:R-:W-:Y:S02]  /*1ddb0*/  MUFU.EX2 R164, R164 ;  /* 0x000000a400a47308 */ /* 0x000fe40000000800 */
[C---:B----4-:R-:W-:Y:S06]  /*1ddc0*/  HMMA.16816.F32.BF16 R116, R4.reuse, R20, R116 ;  /* 0x000000140474723c */ /* 0x050fec0000041874 */
[----:B------:R-:W-:Y:S02]  /*1ddd0*/  MUFU.EX2 R169, R169 ;  /* 0x000000a900a97308 */ /* 0x000fe40000000800 */
[----:B------:R-:W-:Y:S01]  /*1dde0*/  HMMA.16816.F32.BF16 R112, R4, R22, R112 ;  /* 0x000000160470723c */ /* 0x000fe20000041870 */
[----:B------:R-:W4:Y:S05]  /*1ddf0*/  LDSM.16.MT88.4 R20, [R216+0x11000] ;  /* 0x01100000d814783b */ /* 0x000f2a0000004200 */
[----:B------:R-:W-:Y:S01]  /*1de00*/  MUFU.EX2 R166, R166 ;  /* 0x000000a600a67308 */ /* 0x000fe20000000800 */
[----:B------:R-:W-:-:S02]  /*1de10*/  F2FP.BF16.PACK_AB R4, R136, R135 ;  /* 0x000000878804723e */ /* 0x000fc400000010ff */
[----:B------:R-:W-:Y:S01]  /*1de20*/  F2FP.BF16.PACK_AB R5, R134, R67 ;  /* 0x000000438605723e */ /* 0x000fe200000010ff */
[----:B------:R-:W-:Y:S01]  /*1de30*/  FADD.FTZ R67, R67, R132 ;  /* 0x0000008443437221 */ /* 0x000fe20000010000 */
[C---:B------:R-:W-:Y:S01]  /*1de40*/  F2FP.BF16.PACK_AB R6, R139.reuse, R138 ;  /* 0x0000008a8b06723e */ /* 0x040fe200000010ff */
[----:B------:R-:W-:Y:S01]  /*1de50*/  FADD.FTZ R138, R138, R3 ;  /* 0x000000038a8a7221 */ /* 0x000fe20000010000 */
[----:B-1----:R-:W-:Y:S01]  /*1de60*/  F2FP.BF16.PACK_AB R7, R142, R133 ;  /* 0x000000858e07723e */ /* 0x002fe200000010ff */
[----:B------:R-:W-:Y:S01]  /*1de70*/  MUFU.EX2 R168, R168 ;  /* 0x000000a800a87308 */ /* 0x000fe20000000800 */
[----:B------:R-:W-:Y:S01]  /*1de80*/  FADD.FTZ R134, R134, R67 ;  /* 0x0000004386867221 */ /* 0x000fe20000010000 */
[----:B------:R-:W-:Y:S01]  /*1de90*/  MOV R132, R42 ;  /* 0x0000002a00847202 */ /* 0x000fe20000000f00 */
[----:B------:R-:W-:Y:S02]  /*1dea0*/  FADD.FTZ R139, R139, R138 ;  /* 0x0000008a8b8b7221 */ /* 0x000fe40000010000 */
[----:B------:R-:W-:Y:S01]  /*1deb0*/  FADD.FTZ R133, R133, R134 ;  /* 0x0000008685857221 */ /* 0x000fe20000010000 */
[----:B---3--:R-:W-:Y:S02]  /*1dec0*/  HMMA.16816.F32.BF16 R68, R4, R16, R68 ;  /* 0x000000100444723c */ /* 0x008fe40000041844 */
        /* <DEDUP_REMOVED lines=13> */
[----:B------:R-:W2:Y:S01]  /*1dfa0*/  LDSM.16.MT88.4 R8, [R212+0xd800] ;  /* 0x00d80000d408783b */ /* 0x000ea20000004200 */
[----:B------:R-:W-:Y:S06]  /*1dfb0*/  MUFU.EX2 R147, R147 ;  /* 0x0000009300937308 */ /* 0x000fec0000000800 */
[C---:B------:R-:W-:Y:S02]  /*1dfc0*/  HMMA.16816.F32.BF16 R104, R4.reuse, R48, R104 ;  /* 0x000000300468723c */ /* 0x040fe40000041868 */
[----:B------:R-:W-:Y:S06]  /*1dfd0*/  MUFU.EX2 R146, R146 ;  /* 0x0000009200927308 */ /* 0x000fec0000000800 */
[C---:B------:R-:W-:Y:S01]  /*1dfe0*/  HMMA.16816.F32.BF16 R108, R4.reuse, R50, R108 ;  /* 0x00000032046c723c */ /* 0x040fe2000004186c */
[----:B------:R-:W1:Y:S01]  /*1dff0*/  LDSM.16.MT88.4 R48, [R214+0x11800] ;  /* 0x01180000d630783b */ /* 0x000e620000004200 */
[----:B------:R-:W-:Y:S06]  /*1e000*/  MUFU.EX2 R145, R145 ;  /* 0x0000009100917308 */ /* 0x000fec0000000800 */
[C---:B-----5:R-:W-:Y:S02]  /*1e010*/  HMMA.16816.F32.BF16 R100, R4.reuse, R36, R100 ;  /* 0x000000240464723c */ /* 0x060fe40000041864 */
[----:B------:R-:W-:Y:S06]  /*1e020*/  MUFU.EX2 R144, R144 ;  /* 0x0000009000907308 */ /* 0x000fec0000000800 */
[C---:B------:R-:W-:Y:S02]  /*1e030*/  HMMA.16816.F32.BF16 R128, R4.reuse, R24, R128 ;  /* 0x000000180480723c */ /* 0x040fe40000041880 */
[----:B------:R-:W-:Y:S06]  /*1e040*/  MUFU.EX2 R143, R143 ;  /* 0x0000008f008f7308 */ /* 0x000fec0000000800 */
[C---:B------:R-:W-:Y:S01]  /*1e050*/  HMMA.16816.F32.BF16 R124, R4.reuse, R26, R124 ;  /* 0x0000001a047c723c */ /* 0x040fe2000004187c */
[----:B------:R-:W5:Y:S01]  /*1e060*/  LDSM.16.MT88.4 R24, [R216+0xd800] ;  /* 0x00d80000d818783b */ /* 0x000f620000004200 */
[----:B------:R-:W-:Y:S06]  /*1e070*/  MUFU.EX2 R141, R141 ;  /* 0x0000008d008d7308 */ /* 0x000fec0000000800 */
[C---:B----4-:R-:W-:Y:S08]  /*1e080*/  HMMA.16816.F32.BF16 R92, R4.reuse, R20, R92 ;  /* 0x00000014045c723c */ /* 0x050ff0000004185c */
[C---:B------:R-:W-:Y:S01]  /*1e090*/  HMMA.16816.F32.BF16 R96, R4.reuse, R22, R96 ;  /* 0x000000160460723c */ /* 0x040fe20000041860 */
[----:B------:R-:W4:Y:S07]  /*1e0a0*/  LDSM.16.MT88.4 R20, [R216+0x11800] ;  /* 0x01180000d814783b */ /* 0x000f2e0000004200 */
[C---:B------:R-:W-:Y:S01]  /*1e0b0*/  HMMA.16816.F32.BF16 R120, R4.reuse, R38, R120 ;  /* 0x000000260478723c */ /* 0x040fe20000041878 */
[----:B------:R-:W1:Y:S07]  /*1e0c0*/  LDSM.16.MT88.4 R36, [R213+0x11800] ;  /* 0x01180000d524783b */ /* 0x000e6e0000004200 */
[C---:B------:R-:W-:Y:S08]  /*1e0d0*/  HMMA.16816.F32.BF16 R116, R4.reuse, R28, R116 ;  /* 0x0000001c0474723c */ /* 0x040ff00000041874 */
        /* <DEDUP_REMOVED lines=23> */
[C---:B------:R-:W-:Y:S07]  /*1e250*/  HMMA.16816.F32.BF16 R100, R4.reuse, R48, R100 ;  /* 0x000000300464723c */ /* 0x040fee0000041864 */
[-C--:B------:R-:W-:Y:S01]  /*1e260*/  FFMA.FTZ R49, R180, R47.reuse, -R56 ;  /* 0x0000002fb4317223 */ /* 0x080fe20000010838 */
[----:B------:R-:W-:Y:S01]  /*1e270*/  HMMA.16816.F32.BF16 R120, R4, R50, R120 ;  /* 0x000000320478723c */ /* 0x000fe20000041878 */
[----:B------:R-:W-:Y:S01]  /*1e280*/  MUFU.EX2 R51, R176 ;  /* 0x000000b000337308 */ /* 0x000fe20000000800 */
[----:B------:R-:W-:-:S02]  /*1e290*/  FFMA.FTZ R48, R161, R47, -R46 ;  /* 0x0000002fa1307223 */ /* 0x000fc4000001082e */
[-C--:B------:R-:W-:Y:S02]  /*1e2a0*/  FFMA.FTZ R161, R160, R47.reuse, -R46 ;  /* 0x0000002fa0a17223 */ /* 0x080fe4000001082e */
[-C--:B------:R-:W-:Y:S02]  /*1e2b0*/  FFMA.FTZ R160, R151, R47.reuse, -R56 ;  /* 0x0000002f97a07223 */ /* 0x080fe40000010838 */
[----:B-----5:R-:W-:Y:S01]  /*1e2c0*/  HMMA.16816.F32.BF16 R128, R4, R24, R128 ;  /* 0x000000180480723c */ /* 0x020fe20000041880 */
[----:B------:R-:W5:Y:S01]  /*1e2d0*/  MUFU.EX2 R49, R49 ;  /* 0x0000003100317308 */ /* 0x000f620000000800 */
[-CC-:B------:R-:W-:Y:S02]  /*1e2e0*/  FFMA.FTZ R50, R159, R47.reuse, -R46.reuse ;  /* 0x0000002f9f327223 */ /* 0x180fe4000001082e */
[-C--:B------:R-:W-:Y:S02]  /*1e2f0*/  FFMA.FTZ R151, R150, R47.reuse, -R46 ;  /* 0x0000002f96977223 */ /* 0x080fe4000001082e */
[----:B------:R-:W-:-:S02]  /*1e300*/  FFMA.FTZ R150, R137, R47, -R56 ;  /* 0x0000002f89967223 */ /* 0x000fc40000010838 */
[C---:B------:R-:W-:Y:S01]  /*1e310*/  HMMA.16816.F32.BF16 R124, R4.reuse, R26, R124 ;  /* 0x0000001a047c723c */ /* 0x040fe2000004187c */
[----:B------:R-:W1:Y:S01]  /*1e320*/  LDSM.16.MT88.4 R24, [R216+0xe000] ;  /* 0x00e00000d818783b */ /* 0x000e620000004200 */
[----:B------:R-:W-:Y:S06]  /*1e330*/  MUFU.EX2 R48, R48 ;  /* 0x0000003000307308 */ /* 0x000fec0000000800 */
[C---:B----4-:R-:W-:Y:S02]  /*1e340*/  HMMA.16816.F32.BF16 R92, R4.reuse, R20, R92 ;  /* 0x00000014045c723c */ /* 0x050fe4000004185c */
[----:B------:R-:W4:Y:S06]  /*1e350*/  MUFU.EX2 R161, R161 ;  /* 0x000000a100a17308 */ /* 0x000f2c0000000800 */
[C---:B------:R-:W-:Y:S01]  /*1e360*/  HMMA.16816.F32.BF16 R96, R4.reuse, R22, R96 ;  /* 0x000000160460723c */ /* 0x040fe20000041860 */
[----:B------:R-:W1:Y:S01]  /*1e370*/  LDSM.16.MT88.4 R20, [R216+0x12000] ;  /* 0x01200000d814783b */ /* 0x000e620000004200 */
        /* <DEDUP_REMOVED lines=8> */
[----:B------:R-:W-:Y:S01]  /*1e400*/  HMMA.16816.F32.BF16 R112, R4, R30, R112 ;  /* 0x0000001e0470723c */ /* 0x000fe20000041870 */
[----:B------:R-:W2:Y:S06]  /*1e410*/  LDSM.16.MT88.4 R28, [R214+0x12000] ;  /* 0x01200000d61c783b */ /* 0x000eac0000004200 */
        /* <DEDUP_REMOVED lines=54> */
[C---:B------:R-:W-:Y:S08]  /*1e780*/  HMMA.16816.F32.BF16 R76, R4.reuse, R20, R76 ;  /* 0x00000014044c723c */ /* 0x040ff0000004184c */
[C---:B------:R-:W-:Y:S01]  /*1e790*/  HMMA.16816.F32.BF16 R80, R4.reuse, R22, R80 ;  /* 0x000000160450723c */ /* 0x040fe20000041850 */
[----:B------:R-:W4:Y:S07]  /*1e7a0*/  LDSM.16.MT88.4 R20, [R213+0xf000] ;  /* 0x00f00000d514783b */ /* 0x000f2e0000004200 */
[C---:B-1----:R-:W-:Y:S08]  /*1e7b0*/  HMMA.16816.F32.BF16 R92, R4.reuse, R12, R92 ;  /* 0x0000000c045c723c */ /* 0x042ff0000004185c */
[C---:B--2---:R-:W-:Y:S08]  /*1e7c0*/  HMMA.16816.F32.BF16 R100, R4.reuse, R8, R100 ;  /* 0x000000080464723c */ /* 0x044ff00000041864 */
[C---:B------:R-:W-:Y:S01]  /*1e7d0*/  HMMA.16816.F32.BF16 R120, R4.reuse, R10, R120 ;  /* 0x0000000a0478723c */ /* 0x040fe20000041878 */
[----:B------:R-:W1:Y:S07]  /*1e7e0*/  LDSM.16.MT88.4 R8, [R216+0x13000] ;  /* 0x01300000d808783b */ /* 0x000e6e0000004200 */
[C---:B------:R-:W-:Y:S01]  /*1e7f0*/  HMMA.16816.F32.BF16 R96, R4.reuse, R14, R96 ;  /* 0x0000000e0460723c */ /* 0x040fe20000041860 */
[----:B------:R-:W2:Y:S07]  /*1e800*/  LDSM.16.MT88.4 R12, [R212+0xf000] ;  /* 0x00f00000d40c783b */ /* 0x000eae0000004200 */
[C---:B------:R-:W-:Y:S01]  /*1e810*/  HMMA.16816.F32.BF16 R104, R4.reuse, R36, R104 ;  /* 0x000000240468723c */ /* 0x040fe20000041868 */
[----:B------:R-:W5:Y:S07]  /*1e820*/  MUFU.EX2 R36, R140 ;  /* 0x0000008c00247308 */ /* 0x000f6e0000000800 */
[C---:B------:R-:W-:Y:S08]  /*1e830*/  HMMA.16816.F32.BF16 R128, R4.reuse, R24, R128 ;  /* 0x000000180480723c */ /* 0x040ff00000041880 */
[C---:B------:R-:W-:Y:S01]  /*1e840*/  HMMA.16816.F32.BF16 R124, R4.reuse, R26, R124 ;  /* 0x0000001a047c723c */ /* 0x040fe2000004187c */
[----:B------:R-:W1:Y:S07]  /*1e850*/  LDSM.16.MT88.4 R24, [R214+0xf000] ;  /* 0x00f00000d618783b */ /* 0x000e6e0000004200 */
[C---:B------:R-:W-:Y:S08]  /*1e860*/  HMMA.16816.F32.BF16 R108, R4.reuse, R38, R108 ;  /* 0x00000026046c723c */ /* 0x040ff0000004186c */
[C---:B---3--:R-:W-:Y:S08]  /*1e870*/  HMMA.16816.F32.BF16 R116, R4.reuse, R16, R116 ;  /* 0x000000100474723c */ /* 0x048ff00000041874 */
[----:B------:R-:W-:Y:S01]  /*1e880*/  HMMA.16816.F32.BF16 R112, R4, R18, R112 ;  /* 0x000000120470723c */ /* 0x000fe20000041870 */
[----:B------:R-:W3:Y:S06]  /*1e890*/  LDSM.16.MT88.4 R16, [R214+0x13000] ;  /* 0x01300000d610783b */ /* 0x000eec0000004200 */
[----:B------:R-:W-:-:S02]  /*1e8a0*/  F2FP.BF16.PACK_AB R4, R143, R144 ;  /* 0x000000908f04723e */ /* 0x000fc400000010ff */
[----:B------:R-:W-:Y:S01]  /*1e8b0*/  F2FP.BF16.PACK_AB R5, R146, R147 ;  /* 0x000000939205723e */ /* 0x000fe200000010ff */
[----:B------:R-:W-:Y:S01]  /*1e8c0*/  FADD.FTZ R147, R147, R0 ;  /* 0x0000000093937221 */ /* 0x000fe20000010000 */
[----:B------:R-:W-:Y:S01]  /*1e8d0*/  F2FP.BF16.PACK_AB R6, R150, R141 ;  /* 0x0000008d9606723e */ /* 0x000fe200000010ff */
[----:B------:R-:W-:Y:S01]  /*1e8e0*/  FADD.FTZ R0, R144, R3 ;  /* 0x0000000390007221 */ /* 0x000fe20000010000 */
[----:B-----5:R-:W-:Y:S01]  /*1e8f0*/  F2FP.BF16.PACK_AB R7, R36, R145 ;  /* 0x000000912407723e */ /* 0x020fe200000010ff */
[----:B------:R-:W-:Y:S02]  /*1e900*/  FADD.FTZ R146, R146, R147 ;  /* 0x0000009392927221 */ /* 0x000fe40000010000 */
[----:B------:R-:W-:Y:S02]  /*1e910*/  FADD.FTZ R0, R143, R0 ;  /* 0x000000008f007221 */ /* 0x000fe40000010000 */
[----:B------:R-:W-:Y:S02]  /*1e920*/  FADD.FTZ R3, R145, R146 ;  /* 0x0000009291037221 */ /* 0x000fe40000010000 */
[----:B----4-:R-:W-:Y:S01]  /*1e930*/  HMMA.16816.F32.BF16 R76, R4, R20, R76 ;  /* 0x00000014044c723c */ /* 0x010fe2000004184c */
[----:B------:R-:W-:-:S02]  /*1e940*/  FADD.FTZ R141, R141, R0 ;  /* 0x000000008d8d7221 */ /* 0x000fc40000010000 */
[----:B------:R-:W-:Y:S02]  /*1e950*/  FADD.FTZ R3, R36, R3 ;  /* 0x0000000324037221 */ /* 0x000fe40000010000 */
[----:B------:R-:W-:-:S03]  /*1e960*/  FADD.FTZ R150, R150, R141 ;  /* 0x0000008d96967221 */ /* 0x000fc60000010000 */
        /* <DEDUP_REMOVED lines=22> */
[----:B---3--:R-:W-:Y:S01]  /*1ead0*/  HMMA.16816.F32.BF16 R100, R4, R16, R100 ;  /* 0x000000100464723c */ /* 0x008fe20000041864 */
[----:B------:R-:W-:-:S04]  /*1eae0*/  FFMA.FTZ R27, R53, R47, -R56 ;  /* 0x0000002f351b7223 */ /* 0x000fc80000010838 */
[----:B------:R-:W-:Y:S03]  /*1eaf0*/  MUFU.EX2 R25, R25 ;  /* 0x0000001900197308 */ /* 0x000fe60000000800 */
[C---:B------:R-:W-:Y:S01]  /*1eb00*/  HMMA.16816.F32.BF16 R120, R4.reuse, R18, R120 ;  /* 0x000000120478723c */ /* 0x040fe20000041878 */
[----:B------:R-:W3:Y:S04]  /*1eb10*/  LDSM.16.MT88.4 R16, [R214+0xf800] ;  /* 0x00f80000d610783b */ /* 0x000ee80000004200 */
[----:B------:R-:W-:Y:S03]  /*1eb20*/  MUFU.EX2 R26, R26 ;  /* 0x0000001a001a7308 */ /* 0x000fe60000000800 */
[C---:B----4-:R-:W-:Y:S05]  /*1eb30*/  HMMA.16816.F32.BF16 R104, R4.reuse, R20, R104 ;  /* 0x000000140468723c */ /* 0x050fea0000041868 */
[----:B------:R-:W4:Y:S03]  /*1eb40*/  MUFU.EX2 R27, R27 ;  /* 0x0000001b001b7308 */ /* 0x000f260000000800 */
[C---:B------:R-:W-:Y:S01]  /*1eb50*/  HMMA.16816.F32.BF16 R108, R4.reuse, R22, R108 ;  /* 0x00000016046c723c */ /* 0x040fe2000004186c */
[----:B------:R-:W-:Y:S04]  /*1eb60*/  LDSM.16.MT88.4 R20, [R213+0xf800] ;  /* 0x00f80000d514783b */ /* 0x000fe80000004200 */
[----:B------:R-:W5:Y:S03]  /*1eb70*/  MUFU.EX2 R30, R30 ;  /* 0x0000001e001e7308 */ /* 0x000f660000000800 */
[C---:B-1----:R-:W-:Y:S05]  /*1eb80*/  HMMA.16816.F32.BF16 R116, R4.reuse, R8, R116 ;  /* 0x000000080474723c */ /* 0x042fea0000041874 */
[----:B------:R-:W1:Y:S03]  /*1eb90*/  MUFU.EX2 R31, R31 ;  /* 0x0000001f001f7308 */ /* 0x000e660000000800 */
[----:B------:R-:W-:Y:S01]  /*1eba0*/  HMMA.16816.F32.BF16 R112, R4, R10, R112 ;  /* 0x0000000a0470723c */ /* 0x000fe20000041870 */
[----:B------:R-:W3:Y:S06]  /*1ebb0*/  LDSM.16.MT88.4 R8, [R212+0xf800] ;  /* 0x00f80000d408783b */ /* 0x000eec0000004200 */
[----:B----4-:R-:W-:Y:S01]  /*1ebc0*/  F2FP.BF16.PACK_AB R4, R28, R27 ;  /* 0x0000001b1c04723e */ /* 0x010fe200000010ff */
[----:B------:R-:W-:Y:S01]  /*1ebd0*/  FADD.FTZ R27, R27, R150 ;  /* 0x000000961b1b7221 */ /* 0x000fe20000010000 */
[----:B------:R-:W-:Y:S01]  /*1ebe0*/  F2FP.BF16.PACK_AB R5, R25, R24 ;  /* 0x000000181905723e */ /* 0x000fe200000010ff */
[----:B------:R-:W-:Y:S01]  /*1ebf0*/  FADD.FTZ R24, R24, R3 ;  /* 0x0000000318187221 */ /* 0x000fe20000010000 */
[----:B-----5:R-:W-:Y:S01]  /*1ec00*/  F2FP.BF16.PACK_AB R6, R30, R29 ;  /* 0x0000001d1e06723e */ /* 0x020fe200000010ff */
[----:B------:R-:W-:Y:S01]  /*1ec10*/  FADD.FTZ R28, R28, R27 ;  /* 0x0000001b1c1c7221 */ /* 0x000fe20000010000 */
[----:B-1----:R-:W-:Y:S01]  /*1ec20*/  F2FP.BF16.PACK_AB R7, R31, R26 ;  /* 0x0000001a1f07723e */ /* 0x002fe200000010ff */
[----:B------:R-:W-:Y:S01]  /*1ec30*/  FADD.FTZ R25, R25, R24 ;  /* 0x0000001819197221 */ /* 0x000fe20000010000 */
[----:B------:R-:W-:Y:S01]  /*1ec40*/  MOV R3, R41 ;  /* 0x0000002900037202 */ /* 0x000fe20000000f00 */
[----:B------:R-:W-:-:S02]  /*1ec50*/  FADD.FTZ R29, R29, R28 ;  /* 0x0000001c1d1d7221 */ /* 0x000fc40000010000 */
[----:B------:R-:W-:Y:S02]  /*1ec60*/  FADD.FTZ R26, R26, R25 ;  /* 0x000000191a1a7221 */ /* 0x000fe40000010000 */
[----:B--2---:R-:W-:Y:S01]  /*1ec70*/  HMMA.16816.F32.BF16 R128, R4, R12, R128 ;  /* 0x0000000c0480723c */ /* 0x004fe20000041880 */
[----:B------:R-:W-:Y:S02]  /*1ec80*/  FADD.FTZ R243, R30, R29 ;  /* 0x0000001d1ef37221 */ /* 0x000fe40000010000 */
[----:B------:R-:W-:-:S05]  /*1ec90*/  FADD.FTZ R241, R31, R26 ;  /* 0x0000001a1ff17221 */ /* 0x000fca0000010000 */
[C---:B------:R-:W-:Y:S01]  /*1eca0*/  HMMA.16816.F32.BF16 R124, R4.reuse, R14, R124 ;  /* 0x0000000e047c723c */ /* 0x040fe2000004187c */
[----:B------:R-:W1:Y:S07]  /*1ecb0*/  LDSM.16.MT88.4 R12, [R216+0x13800] ;  /* 0x01380000d80c783b */ /* 0x000e6e0000004200 */
[C---:B---3--:R-:W-:Y:S08]  /*1ecc0*/  HMMA.16816.F32.BF16 R68, R4.reuse, R16, R68 ;  /* 0x000000100444723c */ /* 0x048ff00000041844 */
        /* <DEDUP_REMOVED lines=17> */
.L_x_1907:
[----:B------:R-:W-:Y:S05]  /*1ede0*/  @!P3 BRA `(.L_x_1916) ;  /* 0x00004a700000b947 */ /* 0x000fea0003800000 */
[----:B------:R-:W-:Y:S02]  /*1edf0*/  MOV R0, R3 ;  /* 0x0000000300007202 */ /* 0x000fe40000000f00 */
[----:B------:R-:W-:-:S02]  /*1ee00*/  MOV R135, R132 ;  /* 0x0000008400877202 */ /* 0x000fc40000000f00 */
.L_x_1925:
[----:B------:R-:W-:Y:S01]  /*1ee10*/  ISETP.NE.U32.AND P1, PT, R236, RZ, PT ;  /* 0x000000ffec00720c */ /* 0x000fe20003f25070 */
[----:B------:R-:W-:Y:S04]  /*1ee20*/  DEPBAR.LE SB0, 0x0 ;  /* 0x000080000000791a */ /* 0x000fe80000000000 */
[----:B------:R-:W-:Y:S01]  /*1ee30*/  WARPSYNC 0xffffffff ;  /* 0xffffffff00007948 */ /* 0x000fe20003800000 */
[----:B------:R-:W-:Y:S01]  /*1ee40*/  BAR.SYNC.DEFER_BLOCKING 0x0 ;  /* 0x0000000000007b1d */ /* 0x000fe20000010000 */
[----:B------:R-:W-:Y:S01]  /*1ee50*/  ISETP.NE.AND.EX P1, PT, R237, RZ, PT, P1 ;  /* 0x000000ffed00720c */ /* 0x000fe20003f25310 */
[----:B------:R-:W-:Y:S01]  /*1ee60*/  IMAD.MOV.U32 R2, RZ, RZ, c[0x0][0x40] ;  /* 0x00001000ff027624 */ /* 0x000fe200078e00ff */
[----:B------:R-:W-:Y:S04]  /*1ee70*/  IADD3 R238, R238, -0x1, RZ ;  /* 0xffffffffeeee7810 */ /* 0x000fe80007ffe0ff */
[----:B------:R-:W-:Y:S05]  /*1ee80*/  IADD3 R2, P0, R2, 0x160, RZ ;  /* 0x0000016002027810 */ /* 0x000fea0007f1e0ff */
[----:B------:R-:W-:Y:S01]  /*1ee90*/  IMAD.X R3, RZ, RZ, c[0x0][0x44], P0 ;  /* 0x00001100ff037624 */ /* 0x000fe200000e06ff */
[----:B------:R-:W-:Y:S01]  /*1eea0*/  BSSY B0, `(.L_x_1917) ;  /* 0x0000045000007945 */ /* 0x000fe20003800000 */
[----:B------:R-:W-:-:S05]  /*1eeb0*/  @!P1 BRA `(.L_x_1918) ;  /* 0x000003f000009947 */ /* 0x000fca0003800000 */
[----:B------:R-:W-:Y:S02]  /*1eec0*/  ULDC.64 UR4, c[0x0][0x118] ;  /* 0x0000460000047ab9 */ /* 0x000fe40000000a00 */
[----:B------:R-:W2:Y:S02]  /*1eed0*/  LD.E R11, [R2.64+0x170] ;  /* 0x00017004020b7980 */ /* 0x000ea4000c101900 */
[-C--:B--2---:R-:W-:Y:S02]  /*1eee0*/  IABS R8, R11.reuse ;  /* 0x0000000b00087213 */ /* 0x084fe40000000000 */
[-C--:B------:R-:W-:Y:S02]  /*1eef0*/  IABS R6, R11.reuse ;  /* 0x0000000b00067213 */ /* 0x080fe40000000000 */
[----:B------:R-:W1:Y:S03]  /*1ef00*/  I2F.RP R9, R8 ;  /* 0x0000000800097306 */ /* 0x000e660000209400 */
[----:B------:R-:W-:Y:S07]  /*1ef10*/  IMAD.MOV R6, RZ, RZ, -R6 ;  /* 0x000000ffff067224 */ /* 0x000fee00078e0a06 */
[----:B-1----:R-:W1:Y:S02]  /*1ef20*/  MUFU.RCP R4, R9 ;  /* 0x0000000900047308 */ /* 0x002e640000001000 */
[----:B-1----:R-:W-:Y:S01]  /*1ef30*/  IADD3 R14, R4, 0xffffffe, RZ ;  /* 0x0ffffffe040e7810 */ /* 0x002fe20007ffe0ff */
[----:B------:R-:W-:Y:S07]  /*1ef40*/  IMAD.SHL.U32 R4, R238, 0x80, RZ ;  /* 0x00000080ee047824 */ /* 0x000fee00078e00ff */
[----:B------:R-:W1:Y:S01]  /*1ef50*/  F2I.FTZ.U32.TRUNC.NTZ R15, R14 ;  /* 0x0000000e000f7305 */ /* 0x000e62000021f000 */
[C---:B------:R-:W-:Y:S02]  /*1ef60*/  IADD3 R12, R4.reuse, 0x80, RZ ;  /* 0x00000080040c7810 */ /* 0x040fe40007ffe0ff */
[----:B------:R-:W-:Y:S02]  /*1ef70*/  IABS R5, R4 ;  /* 0x0000000400057213 */ /* 0x000fe40000000000 */
        /* <DEDUP_REMOVED lines=51> */
.L_x_1918:
[----:B------:R-:W-:Y:S02]  /*1f2b0*/  ULDC.64 UR4, c[0x0][0x118] ;  /* 0x0000460000047ab9 */ /* 0x000fe40000000a00 */
[----:B------:R-:W2:Y:S02]  /*1f2c0*/  LD.E R10, [R2.64+0x40] ;  /* 0x00004004020a7980 */ /* 0x000ea4000c101900 */
[----:B--2---:R-:W-:Y:S04]  /*1f2d0*/  LEA R10, -R10, RZ, 0x7 ;  /* 0x000000ff0a0a7211 */ /* 0x004fe800078e39ff */
[----:B------:R-:W-:Y:S02]  /*1f2e0*/  SHF.R.S32.HI R7, RZ, 0x1f, R10 ;  /* 0x0000001fff077819 */ /* 0x000fe4000001140a */
.L_x_1919:
[----:B------:R-:W-:Y:S05]  /*1f2f0*/  BSYNC B0 ;  /* 0x0000000000007941 */ /* 0x000fea0003800000 */
.L_x_1917:
[C---:B------:R-:W-:Y:S01]  /*1f300*/  LOP3.LUT P4, RZ, R239.reuse, 0x1, RZ, 0xc0, !PT ;  /* 0x00000001efff7812 */ /* 0x040fe2000788c0ff */
[----:B------:R-:W-:Y:S01]  /*1f310*/  ULDC.64 UR4, c[0x0][0x118] ;  /* 0x0000460000047ab9 */ /* 0x000fe20000000a00 */
[CC--:B------:R-:W-:Y:S01]  /*1f320*/  LEA R132, P2, R10.reuse, R148.reuse, 0x1 ;  /* 0x000000940a847211 */ /* 0x0c0fe200078408ff */
[----:B------:R-:W-:Y:S01]  /*1f330*/  BSSY B1, `(.L_x_1920) ;  /* 0x0000218000017945 */ /* 0x000fe20003800000 */
[----:B------:R-:W-:Y:S02]  /*1f340*/  LOP3.LUT P3, RZ, R239, 0x2, RZ, 0xc0, !PT ;  /* 0x00000002efff7812 */ /* 0x000fe4000786c0ff */
[C---:B------:R-:W-:Y:S02]  /*1f350*/  LEA.HI.X R133, R10.reuse, R149, R7, 0x1, P2 ;  /* 0x000000950a857211 */ /* 0x040fe400010f0c07 */
[-C--:B------:R-:W-:Y:S04]  /*1f360*/  IADD3 R3, P1, R10, R223.reuse, RZ ;  /* 0x000000df0a037210 */ /* 0x080fe80007f3e0ff */
[----:B------:R-:W-:Y:S01]  /*1f370*/  IADD3 R5, P2, R3, R223, RZ ;  /* 0x000000df03057210 */ /* 0x000fe20007f5e0ff */
        /* <DEDUP_REMOVED lines=51> */
[----:B------:R4:W-:Y:S01]  /*1f6b0*/  @P3 LDGSTS.E.BYPASS.LTC128B.128 [R234+0x11000], [R10.64+0x80] ;  /* 0x110000800aea3fae */ /* 0x0009e2000b901d44 */
        /* <DEDUP_REMOVED lines=21> */
[-C--:B------:R-:W-:Y:S01]  /*1f810*/  @P3 LEA.HI.X R29, R5, R149.reuse, R6, 0x1, P2 ;  /* 0x00000095051d3211 */ /* 0x080fe200010f0c06 */
[----:B------:R-:W-:Y:S01]  /*1f820*/  @!P3 STS.128 [R234+0x11800], RZ ;  /* 0x011800ffea00b388 */ /* 0x000fe20000000c00 */
[CC--:B------:R-:W-:Y:S01]  /*1f830*/  @P4 LEA R30, P5, R3.reuse, R148.reuse, 0x1 ;  /* 0x00000094031e4211 */ /* 0x0c0fe200078a08ff */
[----:B------:R-:W-:Y:S01]  /*1f840*/  IMAD.X R4, R6, 0x1, R224, P1 ;  /* 0x0000000106047824 */ /* 0x000fe200008e06e0 */
[C---:B------:R-:W-:Y:S01]  /*1f850*/  @P3 LEA R36, P1, R3.reuse, R148, 0x1 ;  /* 0x0000009403243211 */ /* 0x040fe200078208ff */
[----:B------:R-:W-:Y:S01]  /*1f860*/  @!PT LDS RZ, [RZ] ;  /* 0x00000000fffff984 */ /* 0x000fe20000000800 */
[----:B------:R-:W-:Y:S01]  /*1f870*/  @!PT LDS RZ, [RZ] ;  /* 0x00000000fffff984 */ /* 0x000fe20000000800 */
[----:B------:R-:W-:Y:S01]  /*1f880*/  @!PT LDS RZ, [RZ] ;  /* 0x00000000fffff984 */ /* 0x000fe20000000800 */
[----:B------:R5:W-:Y:S03]  /*1f890*/  @P4 LDGSTS.E.BYPASS.LTC128B.128 [R234+0xe000], [R22.64] ;  /* 0x0e00000016ea4fae */ /* 0x000be6000b901d44 */
[CCC-:B------:R-:W-:Y:S01]  /*1f8a0*/  @P4 LEA.HI.X R31, R3.reuse, R149.reuse, R4.reuse, 0x1, P5 ;  /* 0x00000095031f4211 */ /* 0x1c0fe200028f0c04 */
[----:B------:R-:W-:Y:S01]  /*1f8b0*/  @!P4 STS.128 [R234+0xe000], RZ ;  /* 0x00e000ffea00c388 */ /* 0x000fe20000000c00 */
[----:B------:R-:W-:Y:S01]  /*1f8c0*/  @P3 LEA.HI.X R37, R3, R149, R4, 0x1, P1 ;  /* 0x0000009503253211 */ /* 0x000fe200008f0c04 */
[----:B------:R-:W-:Y:S01]  /*1f8d0*/  IMAD.X R3, RZ, RZ, c[0x0][0x44], P0 ;  /* 0x00001100ff037624 */ /* 0x000fe200000e06ff */
[----:B------:R-:W-:Y:S01]  /*1f8e0*/  ISETP.GT.AND P1, PT, R238, R227, PT ;  /* 0x000000e3ee00720c */ /* 0x000fe20003f24270 */
        /* <DEDUP_REMOVED lines=246> */
[----:B------:R-:W-:Y:S02]  /*20850*/  ULDC.64 UR4, c[0x0][0x118] ;  /* 0x0000460000047ab9 */ /* 0x000fe40000000a00 */
[----:B------:R-:W2:Y:S04]  /*20860*/  LD.E R141, [R2.64+0x170] ;  /* 0x00017004028d7980 */ /* 0x000ea8000c101900 */
[----:B------:R-:W3:Y:S01]  /*20870*/  LD.E.64 R144, [R2.64+0x20] ;  /* 0x0000200402907980 */ /* 0x000ee2000c101b00 */
        /* <DEDUP_REMOVED lines=8> */
[C---:B------:R-:W-:Y:S02]  /*20900*/  IADD3 R139, R132.reuse, -0x80, RZ ;  /* 0xffffff80848b7810 */ /* 0x040fe40007ffe0ff */
[----:B------:R-:W-:Y:S02]  /*20910*/  IABS R137, R132 ;  /* 0x0000008400897213 */ /* 0x000fe40000000000 */
[----:B------:R-:W-:Y:S04]  /*20920*/  LOP3.LUT R132, R132, R141, RZ, 0x3c, !PT ;  /* 0x0000008d84847212 */ /* 0x000fe800078e3cff */
[----:B------:R-:W-:Y:S01]  /*20930*/  ISETP.GE.AND P2, PT, R132, RZ, PT ;  /* 0x000000ff8400720c */ /* 0x000fe20003f46270 */
[--C-:B-1----:R-:W-:Y:S02]  /*20940*/  IMAD.MOV R133, RZ, RZ, -R143.reuse ;  /* 0x000000ffff857224 */ /* 0x102fe400078e0a8f */
[----:B------:R-:W-:Y:S02]  /*20950*/  IMAD.MOV.U32 R142, RZ, RZ, RZ ;  /* 0x000000ffff8e7224 */ /* 0x000fe400078e00ff */
[----:B------:R-:W-:Y:S01]  /*20960*/  IMAD R140, R133, R136, RZ ;  /* 0x00000088858c7224 */ /* 0x000fe200078e02ff */
[----:B------:R-:W-:Y:S02]  /*20970*/  IABS R133, R139 ;  /* 0x0000008b00857213 */ /* 0x000fe40000000000 */
[----:B------:R-:W-:Y:S01]  /*20980*/  LOP3.LUT R139, R139, R141, RZ, 0x3c, !PT ;  /* 0x0000008d8b8b7212 */ /* 0x000fe200078e3cff */
[----:B------:R-:W-:Y:S03]  /*20990*/  IMAD.HI.U32 R140, R143, R140, R142 ;  /* 0x0000008c8f8c7227 */ /* 0x000fe600078e008e */
        /* <DEDUP_REMOVED lines=21> */
[----:B------:R-:W2:Y:S01]  /*20af0*/  LD.E.64 R138, [R2.64+0x38] ;  /* 0x00003804028a7980 */ /* 0x000ea2000c101b00 */
        /* <DEDUP_REMOVED lines=20> */
.L_x_1923:
[----:B------:R-:W-:Y:S02]  /*20c40*/  ULDC.64 UR4, c[0x0][0x118] ;  /* 0x0000460000047ab9 */ /* 0x000fe40000000a00 */
[----:B------:R-:W2:Y:S02]  /*20c50*/  LD.E R140, [R2.64+0x38] ;  /* 0x00003804028c7980 */ /* 0x000ea4000c101900 */
[----:B--2---:R-:W-:Y:S04]  /*20c60*/  LEA R140, -R140, RZ, 0x7 ;  /* 0x000000ff8c8c7211 */ /* 0x004fe800078e39ff */
[----:B------:R-:W-:Y:S02]  /*20c70*/  SHF.R.S32.HI R137, RZ, 0x1f, R140 ;  /* 0x0000001fff897819 */ /* 0x000fe4000001148c */
.L_x_1924:
[----:B------:R-:W-:Y:S05]  /*20c80*/  BSYNC B0 ;  /* 0x0000000000007941 */ /* 0x000fea0003800000 */
.L_x_1922:
        /* <DEDUP_REMOVED lines=130> */
.L_x_1921:
[----:B------:R-:W-:Y:S05]  /*214b0*/  BSYNC B1 ;  /* 0x0000000000017941 */ /* 0x000fea0003800000 */
.L_x_1920:
        /* <DEDUP_REMOVED lines=91> */
[----:B------:R-:W-:Y:S01]  /*21a70*/  FFMA.FTZ R135, R4, R133, -R158 ;  /* 0x0000008504877223 */ /* 0x000fe2000001089e */
[----:B------:R-:W-:Y:S01]  /*21a80*/  ISETP.GT.AND P0, PT, R238, R227, PT ;  /* 0x000000e3ee00720c */ /* 0x000fe20003f04270 */
        /* <DEDUP_REMOVED lines=50> */
[-C--:B------:R-:W-:Y:S01]  /*21db0*/  FFMA.FTZ R168, R33, R133.reuse, -R158 ;  /* 0x0000008521a87223 */ /* 0x080fe2000001089e */
        /* <DEDUP_REMOVED lines=13> */
[-CC-:B------:R-:W-:Y:S01]  /*21e90*/  FFMA.FTZ R175, R42, R133.reuse, -R156.reuse ;  /* 0x000000852aaf7223 */ /* 0x180fe2000001089c */
        /* <DEDUP_REMOVED lines=110> */
[----:B------:R-:W-:Y:S02]  /*22580*/  FFMA.FTZ R63, R63, R133, -R156 ;  /* 0x000000853f3f7223 */ /* 0x000fe4000001089c */
[----:B------:R-:W-:Y:S01]  /*22590*/  FFMA.FTZ R151, R0, R241, R151 ;  /* 0x000000f100977223 */ /* 0x000fe20000010097 */
[----:B------:R-:W-:Y:S01]  /*225a0*/  MUFU.EX2 R173, R173 ;  /* 0x000000ad00ad7308 */ /* 0x000fe20000000800 */
[C---:B------:R-:W-:Y:S05]  /*225b0*/  HMMA.16816.F32.BF16 R4, R116.reuse, R136, R4 ;  /* 0x000000887404723c */ /* 0x040fea0000041804 */
[----:B------:R-:W-:Y:S02]  /*225c0*/  FFMA.FTZ R135, R2, R243, R135 ;  /* 0x000000f302877223 */ /* 0x000fe40000010087 */
[----:B------:R-:W-:Y:S01]  /*225d0*/  FADD.FTZ R151, R134, R151 ;  /* 0x0000009786977221 */ /* 0x000fe20000010000 */
[C---:B------:R-:W-:Y:S01]  /*225e0*/  HMMA.16816.F32.BF16 R8, R116.reuse, R138, R8 ;  /* 0x0000008a7408723c */ /* 0x040fe20000041808 */
[----:B------:R-:W-:Y:S01]  /*225f0*/  LDSM.16.MT88.4 R136, [R212+0x10800] ;  /* 0x01080000d488783b */ /* 0x000fe20000004200 */
[----:B------:R-:W-:Y:S02]  /*22600*/  MUFU.EX2 R176, R176 ;  /* 0x000000b000b07308 */ /* 0x000fe40000000800 */
[----:B------:R-:W-:Y:S02]  /*22610*/  FADD.FTZ R135, R150, R135 ;  /* 0x0000008796877221 */ /* 0x000fe40000010000 */
        /* <DEDUP_REMOVED lines=9> */
[----:B------:R-:W-:Y:S01]  /*226b0*/  MUFU.EX2 R178, R178 ;  /* 0x000000b200b27308 */ /* 0x000fe20000000800 */
[----:B------:R-:W-:Y:S01]  /*226c0*/  FADD.FTZ R0, R146, R155 ;  /* 0x0000009b92007221 */ /* 0x000fe20000010000 */
[C---:B------:R-:W-:Y:S04]  /*226d0*/  HMMA.16816.F32.BF16 R76, R116.reuse, R140, R76 ;  /* 0x0000008c744c723c */ /* 0x040fe8000004184c */
[----:B------:R-:W-:Y:S02]  /*226e0*/  FADD.FTZ R2, R144, R153 ;  /* 0x0000009990027221 */ /* 0x000fe40000010000 */
[----:B------:R-:W-:Y:S02]  /*226f0*/  FADD.FTZ R0, R147, R0 ;  /* 0x0000000093007221 */ /* 0x000fe40000010000 */
[C---:B------:R-:W-:Y:S01]  /*22700*/  HMMA.16816.F32.BF16 R80, R116.reuse, R142, R80 ;  /* 0x0000008e7450723c */ /* 0x040fe20000041850 */
[----:B------:R-:W-:Y:S03]  /*22710*/  MUFU.EX2 R177, R177 ;  /* 0x000000b100b17308 */ /* 0x000fe60000000800 */
[-CC-:B------:R-:W-:Y:S02]  /*22720*/  FFMA.FTZ R140, R24, R133.reuse, -R158.reuse ;  /* 0x00000085188c7223 */ /* 0x180fe4000001089e */
[-C--:B------:R-:W-:Y:S02]  /*22730*/  FFMA.FTZ R141, R25, R133.reuse, -R158 ;  /* 0x00000085198d7223 */ /* 0x080fe4000001089e */
[C---:B--2---:R-:W-:Y:S03]  /*22740*/  HMMA.16816.F32.BF16 R84, R116.reuse, R120, R84 ;  /* 0x000000787454723c */ /* 0x044fe60000041854 */
[----:B------:R-:W-:Y:S01]  /*22750*/  MUFU.EX2 R140, R140 ;  /* 0x0000008c008c7308 */ /* 0x000fe20000000800 */
[-CC-:B------:R-:W-:Y:S02]  /*22760*/  FFMA.FTZ R142, R26, R133.reuse, -R156.reuse ;  /* 0x000000851a8e7223 */ /* 0x180fe4000001089c */
[----:B------:R-:W-:Y:S02]  /*22770*/  FFMA.FTZ R143, R27, R133, -R156 ;  /* 0x000000851b8f7223 */ /* 0x000fe4000001089c */
[C---:B------:R-:W-:Y:S01]  /*22780*/  HMMA.16816.F32.BF16 R88, R116.reuse, R122, R88 ;  /* 0x0000007a7458723c */ /* 0x040fe20000041858 */
[----:B------:R-:W2:Y:S03]  /*22790*/  LDSM.16.MT88.4 R120, [R216+0xd000] ;  /* 0x00d00000d878783b */ /* 0x000ea60000004200 */
[----:B------:R-:W-:Y:S01]  /*227a0*/  FADD.FTZ R2, R145, R2 ;  /* 0x0000000291027221 */ /* 0x000fe20000010000 */
[----:B------:R-:W4:Y:S01]  /*227b0*/  MUFU.EX2 R141, R141 ;  /* 0x0000008d008d7308 */ /* 0x000f220000000800 */
[----:B------:R-:W-:Y:S02]  /*227c0*/  FADD.FTZ R159, R159, R0 ;  /* 0x000000009f9f7221 */ /* 0x000fe40000010000 */
[C---:B---3--:R-:W-:Y:S01]  /*227d0*/  HMMA.16816.F32.BF16 R92, R116.reuse, R128, R92 ;  /* 0x00000080745c723c */ /* 0x048fe2000004185c */
[----:B------:R-:W3:Y:S03]  /*227e0*/  LDSM.16.MT88.4 R24, [R214+0xd000] ;  /* 0x00d00000d618783b */ /* 0x000ee60000004200 */
[----:B------:R-:W-:Y:S02]  /*227f0*/  FADD.FTZ R157, R157, R2 ;  /* 0x000000029d9d7221 */ /* 0x000fe40000010000 */
[----:B------:R-:W-:Y:S01]  /*22800*/  FADD.FTZ R162, R162, R159 ;  /* 0x0000009fa2a27221 */ /* 0x000fe20000010000 */
[----:B------:R-:W-:Y:S01]  /*22810*/  MUFU.EX2 R142, R142 ;  /* 0x0000008e008e7308 */ /* 0x000fe20000000800 */
[C---:B------:R-:W-:Y:S04]  /*22820*/  HMMA.16816.F32.BF16 R96, R116.reuse, R130, R96 ;  /* 0x000000827460723c */ /* 0x040fe80000041860 */
[----:B------:R-:W-:Y:S04]  /*22830*/  FADD.FTZ R160, R160, R157 ;  /* 0x0000009da0a07221 */ /* 0x000fe80000010000 */
[C---:B------:R-:W-:Y:S01]  /*22840*/  HMMA.16816.F32.BF16 R100, R116.reuse, R20, R100 ;  /* 0x000000147464723c */ /* 0x040fe20000041864 */
[----:B------:R-:W5:Y:S06]  /*22850*/  MUFU.EX2 R143, R143 ;  /* 0x0000008f008f7308 */ /* 0x000f6c0000000800 */
[----:B------:R-:W-:Y:S01]  /*22860*/  F2FP.BF16.PACK_AB R20, R164, R161 ;  /* 0x000000a1a414723e */ /* 0x000fe200000010ff */
[C---:B------:R-:W-:Y:S03]  /*22870*/  HMMA.16816.F32.BF16 R12, R116.reuse, R22, R12 ;  /* 0x00000016740c723c */ /* 0x040fe6000004180c */
[----:B------:R-:W-:Y:S01]  /*22880*/  MUFU.EX2 R180, R180 ;  /* 0x000000b400b47308 */ /* 0x000fe20000000800 */
[----:B------:R-:W-:Y:S03]  /*22890*/  F2FP.BF16.PACK_AB R21, R166, R163 ;  /* 0x000000a3a615723e */ /* 0x000fe600000010ff */
[----:B----4-:R-:W-:Y:S01]  /*228a0*/  F2FP.BF16.PACK_AB R22, R141, R140 ;  /* 0x0000008c8d16723e */ /* 0x010fe200000010ff */
[C---:B-1----:R-:W-:Y:S05]  /*228b0*/  HMMA.16816.F32.BF16 R104, R116.reuse, R124, R104 ;  /* 0x0000007c7468723c */ /* 0x042fea0000041868 */
[----:B------:R-:W-:Y:S03]  /*228c0*/  MUFU.EX2 R179, R179 ;  /* 0x000000b300b37308 */ /* 0x000fe60000000800 */
[C---:B------:R-:W-:Y:S01]  /*228d0*/  HMMA.16816.F32.BF16 R108, R116.reuse, R126, R108 ;  /* 0x0000007e746c723c */ /* 0x040fe2000004186c */
[----:B------:R-:W1:Y:S03]  /*228e0*/  LDSM.16.MT88.4 R124, [R213+0xd000] ;  /* 0x00d00000d57c783b */ /* 0x000e660000004200 */
[----:B-----5:R-:W-:Y:S03]  /*228f0*/  F2FP.BF16.PACK_AB R23, R143, R142 ;  /* 0x0000008e8f17723e */ /* 0x020fe600000010ff */
[----:B------:R-:W-:Y:S01]  /*22900*/  MUFU.EX2 R182, R182 ;  /* 0x000000b600b67308 */ /* 0x000fe20000000800 */
[C---:B------:R-:W-:Y:S07]  /*22910*/  HMMA.16816.F32.BF16 R16, R116.reuse, R136, R16 ;  /* 0x000000887410723c */ /* 0x040fee0000041810 */
[-CC-:B------:R-:W-:Y:S01]  /*22920*/  FFMA.FTZ R136, R28, R133.reuse, -R158.reuse ;  /* 0x000000851c887223 */ /* 0x180fe2000001089e */
[----:B------:R-:W-:Y:S01]  /*22930*/  HMMA.16816.F32.BF16 R112, R116, R138, R112 ;  /* 0x0000008a7470723c */ /* 0x000fe20000041870 */
[----:B------:R-:W4:Y:S01]  /*22940*/  LDSM.16.MT88.4 R116, [R212+0xd000] ;  /* 0x00d00000d474783b */ /* 0x000f220000004200 */
        /* <DEDUP_REMOVED lines=9> */
[----:B------:R-:W5:Y:S01]  /*229e0*/  LDSM.16.MT88.4 R120, [R216+0x11000] ;  /* 0x01100000d878783b */ /* 0x000f620000004200 */
        /* <DEDUP_REMOVED lines=12> */
[----:B------:R-:W-:Y:S06]  /*22ab0*/  MUFU.EX2 R54, R54 ;  /* 0x0000003600367308 */ /* 0x000fec0000000800 */
[C---:B-----5:R-:W-:Y:S04]  /*22ac0*/  HMMA.16816.F32.BF16 R92, R20.reuse, R120, R92 ;  /* 0x00000078145c723c */ /* 0x060fe8000004185c */
[----:B------:R-:W-:Y:S04]  /*22ad0*/  MUFU.EX2 R55, R55 ;  /* 0x0000003700377308 */ /* 0x000fe80000000800 */
[C---:B------:R-:W-:Y:S01]  /*22ae0*/  HMMA.16816.F32.BF16 R96, R20.reuse, R122, R96 ;  /* 0x0000007a1460723c */ /* 0x040fe20000041860 */
[----:B------:R-:W-:Y:S05]  /*22af0*/  LDSM.16.MT88.4 R120, [R214+0x13800] ;  /* 0x01380000d678783b */ /* 0x000fea0000004200 */
[----:B------:R-:W-:Y:S02]  /*22b00*/  MUFU.EX2 R56, R56 ;  /* 0x0000003800387308 */ /* 0x000fe40000000800 */
[C---:B---3--:R-:W-:Y:S08]  /*22b10*/  HMMA.16816.F32.BF16 R100, R20.reuse, R24, R100 ;  /* 0x000000181464723c */ /* 0x048ff00000041864 */
[C---:B------:R-:W-:Y:S01]  /*22b20*/  HMMA.16816.F32.BF16 R12, R20.reuse, R26, R12 ;  /* 0x0000001a140c723c */ /* 0x040fe2000004180c */
[----:B------:R-:W3:Y:S01]  /*22b30*/  LDSM.16.MT88.4 R24, [R213+0xd800] ;  /* 0x00d80000d518783b */ /* 0x000ee20000004200 */
[----:B------:R-:W-:Y:S06]  /*22b40*/  MUFU.EX2 R57, R57 ;  /* 0x0000003900397308 */ /* 0x000fec0000000800 */
[C---:B------:R-:W-:Y:S04]  /*22b50*/  HMMA.16816.F32.BF16 R104, R20.reuse, R28, R104 ;  /* 0x0000001c1468723c */ /* 0x040fe80000041868 */
[----:B------:R-:W-:Y:S04]  /*22b60*/  MUFU.EX2 R58, R58 ;  /* 0x0000003a003a7308 */ /* 0x000fe80000000800 */
[C---:B------:R-:W-:Y:S01]  /*22b70*/  HMMA.16816.F32.BF16 R108, R20.reuse, R30, R108 ;  /* 0x0000001e146c723c */ /* 0x040fe2000004186c */
[----:B------:R-:W5:Y:S05]  /*22b80*/  LDSM.16.MT88.4 R28, [R212+0xd800] ;  /* 0x00d80000d41c783b */ /* 0x000f6a0000004200 */
[----:B------:R-:W-:Y:S02]  /*22b90*/  MUFU.EX2 R59, R59 ;  /* 0x0000003b003b7308 */ /* 0x000fe40000000800 */
[C---:B-1----:R-:W-:Y:S08]  /*22ba0*/  HMMA.16816.F32.BF16 R16, R20.reuse, R124, R16 ;  /* 0x0000007c1410723c */ /* 0x042ff00000041810 */
[----:B------:R-:W-:Y:S01]  /*22bb0*/  HMMA.16816.F32.BF16 R112, R20, R126, R112 ;  /* 0x0000007e1470723c */ /* 0x000fe20000041870 */
[----:B------:R-:W-:Y:S01]  /*22bc0*/  LDSM.16.MT88.4 R124, [R216+0xf800] ;  /* 0x00f80000d87c783b */ /* 0x000fe20000004200 */
[----:B------:R-:W-:Y:S05]  /*22bd0*/  MUFU.EX2 R60, R60 ;  /* 0x0000003c003c7308 */ /* 0x000fea0000000800 */
[----:B--2---:R-:W-:Y:S02]  /*22be0*/  F2FP.BF16.PACK_AB R20, R137, R136 ;  /* 0x000000888914723e */ /* 0x004fe400000010ff */
[----:B------:R-:W-:Y:S03]  /*22bf0*/  F2FP.BF16.PACK_AB R21, R139, R138 ;  /* 0x0000008a8b15723e */ /* 0x000fe600000010ff */
[----:B------:R-:W-:Y:S01]  /*22c00*/  F2FP.BF16.PACK_AB R22, R168, R165 ;  /* 0x000000a5a816723e */ /* 0x000fe200000010ff */
[----:B------:R-:W-:Y:S01]  /*22c10*/  MUFU.EX2 R61, R61 ;  /* 0x0000003d003d7308 */ /* 0x000fe20000000800 */
[----:B------:R-:W-:Y:S07]  /*22c20*/  F2FP.BF16.PACK_AB R23, R170, R167 ;  /* 0x000000a7aa17723e */ /* 0x000fee00000010ff */
[C---:B----4-:R-:W-:Y:S02]  /*22c30*/  HMMA.16816.F32.BF16 R4, R20.reuse, R116, R4 ;  /* 0x000000741404723c */ /* 0x050fe40000041804 */
[----:B------:R-:W-:Y:S06]  /*22c40*/  MUFU.EX2 R62, R62 ;  /* 0x0000003e003e7308 */ /* 0x000fec0000000800 */
[C---:B------:R-:W-:Y:S01]  /*22c50*/  HMMA.16816.F32.BF16 R8, R20.reuse, R118, R8 ;  /* 0x000000761408723c */ /* 0x040fe20000041808 */
[----:B------:R-:W1:Y:S03]  /*22c60*/  LDSM.16.MT88.4 R116, [R216+0x11800] ;  /* 0x01180000d874783b */ /* 0x000e660000004200 */
[----:B------:R-:W-:Y:S04]  /*22c70*/  MUFU.EX2 R63, R63 ;  /* 0x0000003f003f7308 */ /* 0x000fe80000000800 */
        /* <DEDUP_REMOVED lines=18> */
[C---:B----4-:R-:W-:Y:S08]  /*22da0*/  HMMA.16816.F32.BF16 R16, R20.reuse, R28, R16 ;  /* 0x0000001c1410723c */ /* 0x050ff00000041810 */
[----:B------:R-:W-:Y:S01]  /*22db0*/  HMMA.16816.F32.BF16 R112, R20, R30, R112 ;  /* 0x0000001e1470723c */ /* 0x000fe20000041870 */
[----:B------:R-:W4:Y:S06]  /*22dc0*/  LDSM.16.MT88.4 R28, [R216+0x12000] ;  /* 0x01200000d81c783b */ /* 0x000f2c0000004200 */
[----:B------:R-:W-:Y:S02]  /*22dd0*/  F2FP.BF16.PACK_AB R20, R172, R169 ;  /* 0x000000a9ac14723e */ /* 0x000fe400000010ff */
[----:B------:R-:W-:Y:S03]  /*22de0*/  F2FP.BF16.PACK_AB R21, R174, R171 ;  /* 0x000000abae15723e */ /* 0x000fe600000010ff */
[----:B------:R-:W-:Y:S02]  /*22df0*/  F2FP.BF16.PACK_AB R22, R176, R173 ;  /* 0x000000adb016723e */ /* 0x000fe400000010ff */
[----:B------:R-:W-:Y:S07]  /*22e00*/  F2FP.BF16.PACK_AB R23, R178, R175 ;  /* 0x000000afb217723e */ /* 0x000fee00000010ff */
[C---:B------:R-:W-:Y:S08]  /*22e10*/  HMMA.16816.F32.BF16 R4, R20.reuse, R36, R4 ;  /* 0x000000241404723c */ /* 0x040ff00000041804 */
[C---:B------:R-:W-:Y:S01]  /*22e20*/  HMMA.16816.F32.BF16 R8, R20.reuse, R38, R8 ;  /* 0x000000261408723c */ /* 0x040fe20000041808 */
[----:B------:R-:W5:Y:S07]  /*22e30*/  LDSM.16.MT88.4 R36, [R214+0x12000] ;  /* 0x01200000d624783b */ /* 0x000f6e0000004200 */
[C---:B-1----:R-:W-:Y:S07]  /*22e40*/  HMMA.16816.F32.BF16 R68, R20.reuse, R116, R68 ;  /* 0x000000741444723c */ /* 0x042fee0000041844 */
[-CC-:B------:R-:W-:Y:S01]  /*22e50*/  FFMA.FTZ R116, R44, R133.reuse, -R158.reuse ;  /* 0x000000852c747223 */ /* 0x180fe2000001089e */
[C---:B------:R-:W-:Y:S04]  /*22e60*/  HMMA.16816.F32.BF16 R72, R20.reuse, R118, R72 ;  /* 0x000000761448723c */ /* 0x040fe80000041848 */
[-C--:B------:R-:W-:Y:S01]  /*22e70*/  FFMA.FTZ R117, R45, R133.reuse, -R158 ;  /* 0x000000852d757223 */ /* 0x080fe2000001089e */
[----:B------:R-:W-:Y:S02]  /*22e80*/  MUFU.EX2 R116, R116 ;  /* 0x0000007400747308 */ /* 0x000fe40000000800 */
[-CC-:B------:R-:W-:Y:S01]  /*22e90*/  FFMA.FTZ R118, R46, R133.reuse, -R156.reuse ;  /* 0x000000852e767223 */ /* 0x180fe2000001089c */
[C---:B--2---:R-:W-:Y:S04]  /*22ea0*/  HMMA.16816.F32.BF16 R76, R20.reuse, R32, R76 ;  /* 0x00000020144c723c */ /* 0x044fe8000004184c */
[----:B------:R-:W-:Y:S02]  /*22eb0*/  FFMA.FTZ R119, R47, R133, -R156 ;  /* 0x000000852f777223 */ /* 0x000fe4000001089c */
[----:B------:R-:W-:Y:S01]  /*22ec0*/  LDSM.16.MT88.4 R44, [R213+0x13000] ;  /* 0x01300000d52c783b */ /* 0x000fe20000004200 */
[----:B------:R-:W1:Y:S01]  /*22ed0*/  MUFU.EX2 R117, R117 ;  /* 0x0000007500757308 */ /* 0x000e620000000800 */
[C---:B------:R-:W-:Y:S06]  /*22ee0*/  HMMA.16816.F32.BF16 R80, R20.reuse, R34, R80 ;  /* 0x000000221450723c */ /* 0x040fec0000041850 */
[----:B------:R-:W2:Y:S02]  /*22ef0*/  LDSM.16.MT88.4 R32, [R213+0x12000] ;  /* 0x01200000d520783b */ /* 0x000ea40000004200 */
[C---:B---3--:R-:W-:Y:S01]  /*22f00*/  HMMA.16816.F32.BF16 R84, R20.reuse, R24, R84 ;  /* 0x000000181454723c */ /* 0x048fe20000041854 */
[----:B------:R-:W-:Y:S07]  /*22f10*/  MUFU.EX2 R118, R118 ;  /* 0x0000007600767308 */ /* 0x000fee0000000800 */
[C---:B------:R-:W-:Y:S01]  /*22f20*/  HMMA.16816.F32.BF16 R88, R20.reuse, R26, R88 ;  /* 0x0000001a1458723c */ /* 0x040fe20000041858 */
[----:B------:R-:W3:Y:S02]  /*22f30*/  LDSM.16.MT88.4 R24, [R212+0x12000] ;  /* 0x01200000d418783b */ /* 0x000ee40000004200 */
[----:B------:R-:W1:Y:S05]  /*22f40*/  MUFU.EX2 R119, R119 ;  /* 0x0000007700777308 */ /* 0x000e6a0000000800 */
[C---:B----4-:R-:W-:Y:S08]  /*22f50*/  HMMA.16816.F32.BF16 R92, R20.reuse, R28, R92 ;  /* 0x0000001c145c723c */ /* 0x050ff0000004185c */
[C---:B------:R-:W-:Y:S01]  /*22f60*/  HMMA.16816.F32.BF16 R96, R20.reuse, R30, R96 ;  /* 0x0000001e1460723c */ /* 0x040fe20000041860 */
[----:B------:R-:W4:Y:S07]  /*22f70*/  LDSM.16.MT88.4 R28, [R216+0xe800] ;  /* 0x00e80000d81c783b */ /* 0x000f2e0000004200 */
[C---:B-----5:R-:W-:Y:S08]  /*22f80*/  HMMA.16816.F32.BF16 R100, R20.reuse, R36, R100 ;  /* 0x000000241464723c */ /* 0x060ff00000041864 */
[C---:B------:R-:W-:Y:S01]  /*22f90*/  HMMA.16816.F32.BF16 R12, R20.reuse, R38, R12 ;  /* 0x00000026140c723c */ /* 0x040fe2000004180c */
[----:B------:R-:W5:Y:S07]  /*22fa0*/  LDSM.16.MT88.4 R36, [R214+0xe800] ;  /* 0x00e80000d624783b */ /* 0x000f6e0000004200 */
[C---:B--2---:R-:W-:Y:S08]  /*22fb0*/  HMMA.16816.F32.BF16 R104, R20.reuse, R32, R104 ;  /* 0x000000201468723c */ /* 0x044ff00000041868 */
[C---:B------:R-:W-:Y:S01]  /*22fc0*/  HMMA.16816.F32.BF16 R108, R20.reuse, R34, R108 ;  /* 0x00000022146c723c */ /* 0x040fe2000004186c */
[----:B------:R-:W2:Y:S07]  /*22fd0*/  LDSM.16.MT88.4 R32, [R213+0xe800] ;  /* 0x00e80000d520783b */ /* 0x000eae0000004200 */
[C---:B---3--:R-:W-:Y:S08]  /*22fe0*/  HMMA.16816.F32.BF16 R16, R20.reuse, R24, R16 ;  /* 0x000000181410723c */ /* 0x048ff00000041810 */
[----:B------:R-:W-:Y:S01]  /*22ff0*/  HMMA.16816.F32.BF16 R112, R20, R26, R112 ;  /* 0x0000001a1470723c */ /* 0x000fe20000041870 */
[----:B------:R-:W3:Y:S06]  /*23000*/  LDSM.16.MT88.4 R24, [R212+0xe800] ;  /* 0x00e80000d418783b */ /* 0x000eec0000004200 */
[----:B-1----:R-:W-:Y:S02]  /*23010*/  F2FP.BF16.PACK_AB R20, R117, R116 ;  /* 0x000000747514723e */ /* 0x002fe400000010ff */
[----:B------:R-:W-:Y:S03]  /*23020*/  F2FP.BF16.PACK_AB R21, R119, R118 ;  /* 0x000000767715723e */ /* 0x000fe600000010ff */
[----:B------:R-:W-:Y:S02]  /*23030*/  F2FP.BF16.PACK_AB R22, R180, R177 ;  /* 0x000000b1b416723e */ /* 0x000fe400000010ff */
[----:B------:R-:W-:Y:S07]  /*23040*/  F2FP.BF16.PACK_AB R23, R182, R179 ;  /* 0x000000b3b617723e */ /* 0x000fee00000010ff */
[C---:B----4-:R-:W-:Y:S08]  /*23050*/  HMMA.16816.F32.BF16 R4, R20.reuse, R28, R4 ;  /* 0x0000001c1404723c */ /* 0x050ff00000041804 */
[C---:B------:R-:W-:Y:S01]  /*23060*/  HMMA.16816.F32.BF16 R8, R20.reuse, R30, R8 ;  /* 0x0000001e1408723c */ /* 0x040fe20000041808 */
[----:B------:R-:W1:Y:S07]  /*23070*/  LDSM.16.MT88.4 R28, [R216+0x12800] ;  /* 0x01280000d81c783b */ /* 0x000e6e0000004200 */
[C---:B-----5:R-:W-:Y:S08]  /*23080*/  HMMA.16816.F32.BF16 R68, R20.reuse, R36, R68 ;  /* 0x000000241444723c */ /* 0x060ff00000041844 */
        /* <DEDUP_REMOVED lines=20> */
[----:B------:R-:W-:Y:S02]  /*231d0*/  F2FP.BF16.PACK_AB R20, R53, R52 ;  /* 0x000000343514723e */ /* 0x000fe400000010ff */
[----:B------:R-:W-:Y:S03]  /*231e0*/  F2FP.BF16.PACK_AB R21, R55, R54 ;  /* 0x000000363715723e */ /* 0x000fe600000010ff */
[----:B------:R-:W-:Y:S02]  /*231f0*/  F2FP.BF16.PACK_AB R22, R57, R56 ;  /* 0x000000383916723e */ /* 0x000fe400000010ff */
[----:B------:R-:W-:Y:S07]  /*23200*/  F2FP.BF16.PACK_AB R23, R59, R58 ;  /* 0x0000003a3b17723e */ /* 0x000fee00000010ff */
[C---:B-1----:R-:W-:Y:S08]  /*23210*/  HMMA.16816.F32.BF16 R4, R20.reuse, R28, R4 ;  /* 0x0000001c1404723c */ /* 0x042ff00000041804 */
[C---:B------:R-:W-:Y:S01]  /*23220*/  HMMA.16816.F32.BF16 R8, R20.reuse, R30, R8 ;  /* 0x0000001e1408723c */ /* 0x040fe20000041808 */
[----:B------:R-:W1:Y:S07]  /*23230*/  LDSM.16.MT88.4 R28, [R216+0x13000] ;  /* 0x01300000d81c783b */ /* 0x000e6e0000004200 */
[C---:B------:R-:W-:Y:S07]  /*23240*/  HMMA.16816.F32.BF16 R68, R20.reuse, R32, R68 ;  /* 0x000000201444723c */ /* 0x040fee0000041844 */
[-CC-:B------:R-:W-:Y:S01]  /*23250*/  FFMA.FTZ R32, R64, R133.reuse, -R158.reuse ;  /* 0x0000008540207223 */ /* 0x180fe2000001089e */
[C---:B------:R-:W-:Y:S04]  /*23260*/  HMMA.16816.F32.BF16 R72, R20.reuse, R34, R72 ;  /* 0x000000221448723c */ /* 0x040fe80000041848 */
[-C--:B------:R-:W-:Y:S01]  /*23270*/  FFMA.FTZ R158, R65, R133.reuse, -R158 ;  /* 0x00000085419e7223 */ /* 0x080fe2000001089e */
[----:B------:R-:W-:Y:S02]  /*23280*/  MUFU.EX2 R32, R32 ;  /* 0x0000002000207308 */ /* 0x000fe40000000800 */
[-CC-:B------:R-:W-:Y:S01]  /*23290*/  FFMA.FTZ R34, R66, R133.reuse, -R156.reuse ;  /* 0x0000008542227223 */ /* 0x180fe2000001089c */
[C---:B--2---:R-:W-:Y:S04]  /*232a0*/  HMMA.16816.F32.BF16 R76, R20.reuse, R24, R76 ;  /* 0x00000018144c723c */ /* 0x044fe8000004184c */
[----:B------:R-:W-:Y:S03]  /*232b0*/  FFMA.FTZ R156, R67, R133, -R156 ;  /* 0x00000085439c7223 */ /* 0x000fe6000001089c */
[----:B------:R-:W2:Y:S01]  /*232c0*/  MUFU.EX2 R33, R158 ;  /* 0x0000009e00217308 */ /* 0x000ea20000000800 */
[C---:B------:R-:W-:Y:S01]  /*232d0*/  HMMA.16816.F32.BF16 R80, R20.reuse, R26, R80 ;  /* 0x0000001a1450723c */ /* 0x040fe20000041850 */
[----:B------:R-:W3:Y:S07]  /*232e0*/  LDSM.16.MT88.4 R24, [R214+0xf800] ;  /* 0x00f80000d618783b */ /* 0x000eee0000004200 */
[C---:B------:R-:W-:Y:S01]  /*232f0*/  HMMA.16816.F32.BF16 R84, R20.reuse, R36, R84 ;  /* 0x000000241454723c */ /* 0x040fe20000041854 */
[----:B------:R-:W-:Y:S07]  /*23300*/  MUFU.EX2 R34, R34 ;  /* 0x0000002200227308 */ /* 0x000fee0000000800 */
[C---:B------:R-:W-:Y:S03]  /*23310*/  HMMA.16816.F32.BF16 R88, R20.reuse, R38, R88 ;  /* 0x000000261458723c */ /* 0x040fe60000041858 */
[----:B------:R-:W4:Y:S05]  /*23320*/  MUFU.EX2 R35, R156 ;  /* 0x0000009c00237308 */ /* 0x000f2a0000000800 */
        /* <DEDUP_REMOVED lines=11> */
[----:B--2---:R-:W-:Y:S02]  /*233e0*/  F2FP.BF16.PACK_AB R22, R33, R32 ;  /* 0x000000202116723e */ /* 0x004fe400000010ff */
[----:B----4-:R-:W-:Y:S07]  /*233f0*/  F2FP.BF16.PACK_AB R23, R35, R34 ;  /* 0x000000222317723e */ /* 0x010fee00000010ff */
[C---:B------:R-:W-:Y:S01]  /*23400*/  HMMA.16816.F32.BF16 R128, R20.reuse, R124, R4 ;  /* 0x0000007c1480723c */ /* 0x040fe20000041804 */
[----:B------:R-:W2:Y:S07]  /*23410*/  LDSM.16.MT88.4 R4, [R212+0xf800] ;  /* 0x00f80000d404783b */ /* 0x000eae0000004200 */
[C---:B------:R-:W-:Y:S01]  /*23420*/  HMMA.16816.F32.BF16 R124, R20.reuse, R126, R8 ;  /* 0x0000007e147c723c */ /* 0x040fe20000041808 */
[----:B------:R-:W4:Y:S07]  /*23430*/  LDSM.16.MT88.4 R8, [R216+0x13800] ;  /* 0x01380000d808783b */ /* 0x000f2e0000004200 */
[C---:B---3--:R-:W-:Y:S07]  /*23440*/  HMMA.16816.F32.BF16 R68, R20.reuse, R24, R68 ;  /* 0x000000181444723c */ /* 0x048fee0000041844 */
[----:B------:R-:W-:Y:S01]  /*23450*/  FADD.FTZ R25, R163, R162 ;  /* 0x000000a2a3197221 */ /* 0x000fe20000010000 */
[C---:B------:R-:W-:Y:S04]  /*23460*/  HMMA.16816.F32.BF16 R72, R20.reuse, R26, R72 ;  /* 0x0000001a1448723c */ /* 0x040fe80000041848 */
[----:B------:R-:W-:Y:S03]  /*23470*/  FADD.FTZ R25, R166, R25 ;  /* 0x00000019a6197221 */ /* 0x000fe60000010000 */
[----:B------:R-:W-:Y:S01]  /*23480*/  FADD.FTZ R27, R161, R160 ;  /* 0x000000a0a11b7221 */ /* 0x000fe20000010000 */
[C---:B-1----:R-:W-:Y:S04]  /*23490*/  HMMA.16816.F32.BF16 R76, R20.reuse, R28, R76 ;  /* 0x0000001c144c723c */ /* 0x042fe8000004184c */
[----:B------:R-:W-:Y:S02]  /*234a0*/  FADD.FTZ R27, R164, R27 ;  /* 0x0000001ba41b7221 */ /* 0x000fe40000010000 */
[----:B------:R-:W-:Y:S02]  /*234b0*/  FADD.FTZ R142, R142, R25 ;  /* 0x000000198e8e7221 */ /* 0x000fe40000010000 */
[C---:B------:R-:W-:Y:S04]  /*234c0*/  HMMA.16816.F32.BF16 R80, R20.reuse, R30, R80 ;  /* 0x0000001e1450723c */ /* 0x040fe80000041850 */
[----:B------:R-:W-:Y:S02]  /*234d0*/  FADD.FTZ R140, R140, R27 ;  /* 0x0000001b8c8c7221 */ /* 0x000fe40000010000 */
[----:B------:R-:W-:Y:S02]  /*234e0*/  FADD.FTZ R143, R143, R142 ;  /* 0x0000008e8f8f7221 */ /* 0x000fe40000010000 */
[----:B------:R-:W-:Y:S01]  /*234f0*/  FADD.FTZ R141, R141, R140 ;  /* 0x0000008c8d8d7221 */ /* 0x000fe20000010000 */
[C---:B--2---:R-:W-:Y:S03]  /*23500*/  HMMA.16816.F32.BF16 R84, R20.reuse, R4, R84 ;  /* 0x000000041454723c */ /* 0x044fe60000041854 */
[----:B------:R-:W-:Y:S02]  /*23510*/  FADD.FTZ R0, R138, R143 ;  /* 0x0000008f8a007221 */ /* 0x000fe40000010000 */
[----:B------:R-:W-:Y:S02]  /*23520*/  FADD.FTZ R2, R136, R141 ;  /* 0x0000008d88027221 */ /* 0x000fe40000010000 */
[----:B------:R-:W-:Y:S01]  /*23530*/  FADD.FTZ R0, R139, R0 ;  /* 0x000000008b007221 */ /* 0x000fe20000010000 */
[C---:B------:R-:W-:Y:S01]  /*23540*/  HMMA.16816.F32.BF16 R88, R20.reuse, R6, R88 ;  /* 0x000000061458723c */ /* 0x040fe20000041858 */
[----:B------:R-:W1:Y:S03]  /*23550*/  LDSM.16.MT88.4 R4, [R213+0x13800] ;  /* 0x01380000d504783b */ /* 0x000e660000004200 */
[----:B------:R-:W-:Y:S02]  /*23560*/  FADD.FTZ R2, R137, R2 ;  /* 0x0000000289027221 */ /* 0x000fe40000010000 */
[----:B------:R-:W-:Y:S02]  /*23570*/  FADD.FTZ R167, R167, R0 ;  /* 0x00000000a7a77221 */ /* 0x000fe40000010000 */
[----:B------:R-:W-:Y:S01]  /*23580*/  FADD.FTZ R165, R165, R2 ;  /* 0x00000002a5a57221 */ /* 0x000fe20000010000 */
[C---:B----4-:R-:W-:Y:S03]  /*23590*/  HMMA.16816.F32.BF16 R92, R20.reuse, R8, R92 ;  /* 0x00000008145c723c */ /* 0x050fe6000004185c */
[----:B------:R-:W-:Y:S02]  /*235a0*/  FADD.FTZ R170, R170, R167 ;  /* 0x000000a7aaaa7221 */ /* 0x000fe40000010000 */
[----:B------:R-:W-:Y:S02]  /*235b0*/  FADD.FTZ R168, R168, R165 ;  /* 0x000000a5a8a87221 */ /* 0x000fe40000010000 */
[----:B------:R-:W-:Y:S01]  /*235c0*/  FADD.FTZ R171, R171, R170 ;  /* 0x000000aaabab7221 */ /* 0x000fe20000010000 */
[C---:B------:R-:W-:Y:S01]  /*235d0*/  HMMA.16816.F32.BF16 R96, R20.reuse, R10, R96 ;  /* 0x0000000a1460723c */ /* 0x040fe20000041860 */
[----:B------:R-:W2:Y:S03]  /*235e0*/  LDSM.16.MT88.4 R8, [R212+0x13800] ;  /* 0x01380000d408783b */ /* 0x000ea60000004200 */
[----:B------:R-:W-:Y:S02]  /*235f0*/  FADD.FTZ R169, R169, R168 ;  /* 0x000000a8a9a97221 */ /* 0x000fe40000010000 */
[----:B------:R-:W-:Y:S02]  /*23600*/  FADD.FTZ R174, R174, R171 ;  /* 0x000000abaeae7221 */ /* 0x000fe40000010000 */
[----:B------:R-:W-:Y:S01]  /*23610*/  FADD.FTZ R172, R172, R169 ;  /* 0x000000a9acac7221 */ /* 0x000fe20000010000 */
[C---:B------:R-:W-:Y:S03]  /*23620*/  HMMA.16816.F32.BF16 R100, R20.reuse, R120, R100 ;  /* 0x000000781464723c */ /* 0x040fe60000041864 */
[----:B------:R-:W-:Y:S02]  /*23630*/  FADD.FTZ R25, R175, R174 ;  /* 0x000000aeaf197221 */ /* 0x000fe40000010000 */
[----:B------:R-:W-:Y:S02]  /*23640*/  FADD.FTZ R27, R173, R172 ;  /* 0x000000acad1b7221 */ /* 0x000fe40000010000 */
[----:B------:R-:W-:Y:S01]  /*23650*/  FADD.FTZ R25, R178, R25 ;  /* 0x00000019b2197221 */ /* 0x000fe20000010000 */
[C---:B------:R-:W-:Y:S04]  /*23660*/  HMMA.16816.F32.BF16 R120, R20.reuse, R122, R12 ;  /* 0x0000007a1478723c */ /* 0x040fe8000004180c */
[----:B------:R-:W-:Y:S02]  /*23670*/  FADD.FTZ R27, R176, R27 ;  /* 0x0000001bb01b7221 */ /* 0x000fe40000010000 */
[----:B------:R-:W-:Y:S02]  /*23680*/  FADD.FTZ R0, R118, R25 ;  /* 0x0000001976007221 */ /* 0x000fe40000010000 */
[----:B------:R-:W-:Y:S01]  /*23690*/  FADD.FTZ R2, R116, R27 ;  /* 0x0000001b74027221 */ /* 0x000fe20000010000 */
[C---:B-1----:R-:W-:Y:S03]  /*236a0*/  HMMA.16816.F32.BF16 R104, R20.reuse, R4, R104 ;  /* 0x000000041468723c */ /* 0x042fe60000041868 */
[----:B------:R-:W-:Y:S02]  /*236b0*/  FADD.FTZ R0, R119, R0 ;  /* 0x0000000077007221 */ /* 0x000fe40000010000 */
[----:B------:R-:W-:Y:S02]  /*236c0*/  FADD.FTZ R2, R117, R2 ;  /* 0x0000000275027221 */ /* 0x000fe40000010000 */
[----:B------:R-:W-:Y:S01]  /*236d0*/  FADD.FTZ R5, R179, R0 ;  /* 0x00000000b3057221 */ /* 0x000fe20000010000 */
[----:B------:R-:W-:Y:S01]  /*236e0*/  MOV R0, R3 ;  /* 0x0000000300007202 */ /* 0x000fe20000000f00 */
[----:B------:R-:W-:Y:S01]  /*236f0*/  FADD.FTZ R13, R177, R2 ;  /* 0x00000002b10d7221 */ /* 0x000fe20000010000 */
[C---:B------:R-:W-:Y:S03]  /*23700*/  HMMA.16816.F32.BF16 R108, R20.reuse, R6, R108 ;  /* 0x00000006146c723c */ /* 0x040fe6000004186c */
[----:B------:R-:W-:Y:S02]  /*23710*/  FADD.FTZ R5, R182, R5 ;  /* 0x00000005b6057221 */ /* 0x000fe40000010000 */
[----:B------:R-:W-:Y:S02]  /*23720*/  FADD.FTZ R13, R180, R13 ;  /* 0x0000000db40d7221 */ /* 0x000fe40000010000 */
[----:B------:R-:W-:Y:S01]  /*23730*/  FADD.FTZ R54, R54, R5 ;  /* 0x0000000536367221 */ /* 0x000fe20000010000 */
[C---:B--2---:R-:W-:Y:S04]  /*23740*/  HMMA.16816.F32.BF16 R116, R20.reuse, R8, R16 ;  /* 0x000000081474723c */ /* 0x044fe80000041810 */
[----:B------:R-:W-:Y:S02]  /*23750*/  FADD.FTZ R52, R52, R13 ;  /* 0x0000000d34347221 */ /* 0x000fe40000010000 */
[----:B------:R-:W-:Y:S02]  /*23760*/  FADD.FTZ R55, R55, R54 ;  /* 0x0000003637377221 */ /* 0x000fe40000010000 */
[----:B------:R-:W-:Y:S01]  /*23770*/  FADD.FTZ R53, R53, R52 ;  /* 0x0000003435357221 */ /* 0x000fe20000010000 */
[----:B------:R-:W-:Y:S03]  /*23780*/  HMMA.16816.F32.BF16 R112, R20, R10, R112 ;  /* 0x0000000a1470723c */ /* 0x000fe60000041870 */
[----:B------:R-:W-:Y:S02]  /*23790*/  FADD.FTZ R58, R58, R55 ;  /* 0x000000373a3a7221 */ /* 0x000fe40000010000 */
[----:B------:R-:W-:Y:S02]  /*237a0*/  FADD.FTZ R56, R56, R53 ;  /* 0x0000003538387221 */ /* 0x000fe40000010000 */
[----:B------:R-:W-:Y:S02]  /*237b0*/  FADD.FTZ R59, R59, R58 ;  /* 0x0000003a3b3b7221 */ /* 0x000fe40000010000 */
[----:B------:R-:W-:Y:S03]  /*237c0*/  FADD.FTZ R57, R57, R56 ;  /* 0x0000003839397221 */ /* 0x000fe60000010000 */
[----:B------:R-:W-:Y:S02]  /*237d0*/  FADD.FTZ R62, R62, R59 ;  /* 0x0000003b3e3e7221 */ /* 0x000fe40000010000 */
[----:B------:R-:W-:Y:S02]  /*237e0*/  FADD.FTZ R60, R60, R57 ;  /* 0x000000393c3c7221 */ /* 0x000fe40000010000 */
[----:B------:R-:W-:Y:S02]  /*237f0*/  FADD.FTZ R63, R63, R62 ;  /* 0x0000003e3f3f7221 */ /* 0x000fe40000010000 */
[----:B------:R-:W-:Y:S02]  /*23800*/  FADD.FTZ R61, R61, R60 ;  /* 0x0000003c3d3d7221 */ /* 0x000fe40000010000 */
[----:B------:R-:W-:Y:S02]  /*23810*/  FADD.FTZ R34, R34, R63 ;  /* 0x0000003f22227221 */ /* 0x000fe40000010000 */
[----:B------:R-:W-:Y:S02]  /*23820*/  FADD.FTZ R32, R32, R61 ;  /* 0x0000003d20207221 */ /* 0x000fe40000010000 */
[----:B------:R-:W-:Y:S02]  /*23830*/  FADD.FTZ R241, R35, R34 ;  /* 0x0000002223f17221 */ /* 0x000fe40000010000 */
[----:B------:R-:W-:Y:S01]  /*23840*/  FADD.FTZ R243, R33, R32 ;  /* 0x0000002021f37221 */ /* 0x000fe20000010000 */
[----:B------:R-:W-:-:S05]  /*23850*/  @P0 BRA `(.L_x_1925) ;  /* 0xffffb5b000000947 */ /* 0x000fca000383ffff */
.L_x_1916:
        /* <DEDUP_REMOVED lines=11> */
.L_x_1944:
[----:B--23--:R-:W-:Y:S01]  /*23910*/  FADD.FTZ R243, R10, R243 ;  /* 0x000000f30af37221 */ /* 0x00cfe20000010000 */
[----:B------:R-:W-:Y:S05]  /*23920*/  BRA.DIV ~URZ, `(.L_x_1927) ;  /* 0x000014327f007947 */ /* 0x000fea000b800000 */
[----:B------:R-:W2:Y:S04]  /*23930*/  SHFL.BFLY PT, R6, R241, 0x2, 0x1f ;  /* 0x0c401f00f1067f89 */ /* 0x000ea800000e0000 */
[----:B------:R-:W3:Y:S01]  /*23940*/  SHFL.BFLY PT, R2, R243, 0x1, 0x1f ;  /* 0x0c201f00f3027f89 */ /* 0x000ee200000e0000 */
[----:B--2---:R-:W-:Y:S02]  /*23950*/  FADD.FTZ R11, R6, R241 ;  /* 0x000000f1060b7221 */ /* 0x004fe40000010000 */
[----:B---3--:R-:W-:-:S03]  /*23960*/  FADD.FTZ R2, R243, R2 ;  /* 0x00000002f3027221 */ /* 0x008fc60000010000 */
[----:B------:R2:W3:Y:S04]  /*23970*/  SHFL.BFLY PT, R10, R11, 0x1, 0x1f ;  /* 0x0c201f000b0a7f89 */ /* 0x0004e800000e0000 */
.L_x_1945:
[----:B------:R-:W4:Y:S01]  /*23980*/  S2R R9, SR_TID.X ;  /* 0x0000000000097919 */ /* 0x000f220000002100 */
[----:B---3--:R-:W-:-:S03]  /*23990*/  FADD.FTZ R6, R10, R11 ;  /* 0x0000000b0a067221 */ /* 0x008fc60000010000 */
[----:B------:R-:W-:Y:S01]  /*239a0*/  BAR.SYNC.DEFER_BLOCKING 0x0 ;  /* 0x0000000000007b1d */ /* 0x000fe20000010000 */
[----:B------:R-:W-:Y:S02]  /*239b0*/  FSETP.NE.FTZ.AND P4, PT, R2, RZ, PT ;  /* 0x000000ff0200720b */ /* 0x000fe40003f95000 */
[----:B------:R-:W-:Y:S02]  /*239c0*/  FSETP.NE.FTZ.AND P3, PT, R6, RZ, PT ;  /* 0x000000ff0600720b */ /* 0x000fe40003f75000 */
[----:B------:R-:W-:Y:S01]  /*239d0*/  MOV R8, 0x3f800000 ;  /* 0x3f80000000087802 */ /* 0x000fe20000000f00 */
[----:B------:R-:W-:Y:S01]  /*239e0*/  ULDC.64 UR4, c[0x0][0x118] ;  /* 0x0000460000047ab9 */ /* 0x000fe20000000a00 */
[----:B------:R-:W-:-:S07]  /*239f0*/  MOV R7, 0x3f800000 ;  /* 0x3f80000000077802 */ /* 0x000fce0000000f00 */
[----:B------:R-:W3:Y:S01]  /*23a00*/  @P4 MUFU.RCP R8, R2 ;  /* 0x0000000200084308 */ /* 0x000ee20000001000 */
[----:B----4-:R-:W-:-:S07]  /*23a10*/  SHF.R.S32.HI R10, RZ, 0x1f, R9 ;  /* 0x0000001fff0a7819 */ /* 0x010fce0000011409 */
[----:B------:R-:W4:Y:S01]  /*23a20*/  @P3 MUFU.RCP R7, R6 ;  /* 0x0000000600073308 */ /* 0x000f220000001000 */
[----:B--2---:R-:W-:-:S04]  /*23a30*/  LEA.HI R11, R10, R9, RZ, 0x2 ;  /* 0x000000090a0b7211 */ /* 0x004fc800078f10ff */
[--C-:B------:R-:W-:Y:S02]  /*23a40*/  SHF.R.S32.HI R13, RZ, 0x2, R11.reuse ;  /* 0x00000002ff0d7819 */ /* 0x100fe4000001140b */
[----:B------:R-:W-:Y:S01]  /*23a50*/  SHF.R.S32.HI R12, RZ, 0x1f, R11 ;  /* 0x0000001fff0c7819 */ /* 0x000fe2000001140b */
[C---:B---3--:R-:W-:Y:S01]  /*23a60*/  FMUL.FTZ R128, R8.reuse, R128 ;  /* 0x0000008008807220 */ /* 0x048fe20000410000 */
[----:B------:R-:W-:Y:S01]  /*23a70*/  LOP3.LUT R14, R11, 0x1ffffffc, RZ, 0xc0, !PT ;  /* 0x1ffffffc0b0e7812 */ /* 0x000fe200078ec0ff */
[----:B------:R-:W-:Y:S01]  /*23a80*/  FMUL.FTZ R129, R8, R129 ;  /* 0x0000008108817220 */ /* 0x000fe20000410000 */
[----:B------:R-:W-:Y:S01]  /*23a90*/  LEA.HI R12, R12, R13, RZ, 0x3 ;  /* 0x0000000d0c0c7211 */ /* 0x000fe200078f18ff */
[----:B------:R-:W-:Y:S01]  /*23aa0*/  FMUL.FTZ R124, R8, R124 ;  /* 0x0000007c087c7220 */ /* 0x000fe20000410000 */
[----:B------:R-:W-:Y:S01]  /*23ab0*/  IADD3 R14, -R14, R9, RZ ;  /* 0x000000090e0e7210 */ /* 0x000fe20007ffe1ff */
[----:B------:R-:W-:Y:S01]  /*23ac0*/  FMUL.FTZ R125, R8, R125 ;  /* 0x0000007d087d7220 */ /* 0x000fe20000410000 */
[----:B------:R-:W-:Y:S01]  /*23ad0*/  LOP3.LUT R12, R12, 0xfffffff8, RZ, 0xc0, !PT ;  /* 0xfffffff80c0c7812 */ /* 0x000fe200078ec0ff */
[----:B------:R-:W-:-:S02]  /*23ae0*/  FMUL.FTZ R68, R8, R68 ;  /* 0x0000004408447220 */ /* 0x000fc40000410000 */
[C---:B------:R-:W-:Y:S01]  /*23af0*/  FMUL.FTZ R69, R8.reuse, R69 ;  /* 0x0000004508457220 */ /* 0x040fe20000410000 */
[----:B------:R-:W-:Y:S01]  /*23b00*/  IADD3 R13, R13, -R12, RZ ;  /* 0x8000000c0d0d7210 */ /* 0x000fe20007ffe0ff */
[----:B------:R-:W-:Y:S01]  /*23b10*/  FMUL.FTZ R72, R8, R72 ;  /* 0x0000004808487220 */ /* 0x000fe20000410000 */
[----:B------:R-:W-:Y:S01]  /*23b20*/  LEA.HI R12, R10, R9, RZ, 0x5 ;  /* 0x000000090a0c7211 */ /* 0x000fe200078f28ff */
[C---:B------:R-:W-:Y:S01]  /*23b30*/  FMUL.FTZ R73, R8.reuse, R73 ;  /* 0x0000004908497220 */ /* 0x040fe20000410000 */
[----:B------:R-:W-:Y:S01]  /*23b40*/  SHF.L.U32 R15, R13, 0x6, RZ ;  /* 0x000000060d0f7819 */ /* 0x000fe200000006ff */
[C---:B------:R-:W-:Y:S01]  /*23b50*/  FMUL.FTZ R76, R8.reuse, R76 ;  /* 0x0000004c084c7220 */ /* 0x040fe20000410000 */
[----:B------:R-:W-:Y:S01]  /*23b60*/  SHF.R.S32.HI R11, RZ, 0x5, R12 ;  /* 0x00000005ff0b7819 */ /* 0x000fe2000001140c */
[C---:B------:R-:W-:Y:S01]  /*23b70*/  FMUL.FTZ R77, R8.reuse, R77 ;  /* 0x0000004d084d7220 */ /* 0x040fe20000410000 */
[----:B------:R-:W-:Y:S01]  /*23b80*/  LOP3.LUT R15, R15, 0x1c0, RZ, 0xc0, !PT ;  /* 0x000001c00f0f7812 */ /* 0x000fe200078ec0ff */
[C---:B------:R-:W-:Y:S01]  /*23b90*/  FMUL.FTZ R80, R8.reuse, R80 ;  /* 0x0000005008507220 */ /* 0x040fe20000410000 */
[----:B------:R-:W-:Y:S01]  /*23ba0*/  LOP3.LUT R16, R13, 0x1, RZ, 0xc0, !PT ;  /* 0x000000010d107812 */ /* 0x000fe200078ec0ff */
[C---:B------:R-:W-:Y:S01]  /*23bb0*/  FMUL.FTZ R81, R8.reuse, R81 ;  /* 0x0000005108517220 */ /* 0x040fe20000410000 */
[----:B------:R-:W-:Y:S01]  /*23bc0*/  LEA R14, R11, R14, 0x9 ;  /* 0x0000000e0b0e7211 */ /* 0x000fe200078e48ff */
[C---:B------:R-:W-:Y:S01]  /*23bd0*/  FMUL.FTZ R84, R8.reuse, R84 ;  /* 0x0000005408547220 */ /* 0x040fe20000410000 */
[----:B------:R-:W-:Y:S01]  /*23be0*/  LEA.HI R15, R15, R15, RZ, 0x1d ;  /* 0x0000000f0f0f7211 */ /* 0x000fe200078fe8ff */
[----:B------:R-:W-:Y:S01]  /*23bf0*/  FMUL.FTZ R85, R8, R85 ;  /* 0x0000005508557220 */ /* 0x000fe20000410000 */
[----:B------:R-:W-:Y:S01]  /*23c00*/  ISETP.NE.U32.AND P0, PT, R16, 0x1, PT ;  /* 0x000000011000780c */ /* 0x000fe20003f05070 */
[----:B------:R-:W-:Y:S01]  /*23c10*/  FMUL.FTZ R88, R8, R88 ;  /* 0x0000005808587220 */ /* 0x000fe20000410000 */
[----:B------:R-:W-:Y:S01]  /*23c20*/  LEA R14, R14, R15, 0x1 ;  /* 0x0000000f0e0e7211 */ /* 0x000fe200078e08ff */
[C---:B------:R-:W-:Y:S01]  /*23c30*/  FMUL.FTZ R89, R8.reuse, R89 ;  /* 0x0000005908597220 */ /* 0x040fe20000410000 */
[----:B------:R-:W-:Y:S01]  /*23c40*/  R2P PR, R13, 0x6 ;  /* 0x000000060d007804 */ /* 0x000fe20000000000 */
[----:B------:R-:W-:Y:S01]  /*23c50*/  FMUL.FTZ R92, R8, R92 ;  /* 0x0000005c085c7220 */ /* 0x000fe20000410000 */
[----:B------:R-:W-:Y:S01]  /*23c60*/  SHF.L.U32 R13, R14, 0x2, RZ ;  /* 0x000000020e0d7819 */ /* 0x000fe200000006ff */
[C---:B------:R-:W-:Y:S01]  /*23c70*/  FMUL.FTZ R93, R8.reuse, R93 ;  /* 0x0000005d085d7220 */ /* 0x040fe20000410000 */
[----:B------:R-:W-:Y:S01]  /*23c80*/  STS.64 [R14.X4], R128 ;  /* 0x000000800e007388 */ /* 0x000fe20000004a00 */
[C---:B------:R-:W-:Y:S01]  /*23c90*/  FMUL.FTZ R96, R8.reuse, R96 ;  /* 0x0000006008607220 */ /* 0x040fe20000410000 */
[----:B------:R-:W-:Y:S01]  /*23ca0*/  IADD3 R15, R13, -0x20, RZ ;  /* 0xffffffe00d0f7810 */ /* 0x000fe20007ffe0ff */
[----:B------:R-:W-:-:S02]  /*23cb0*/  FMUL.FTZ R97, R8, R97 ;  /* 0x0000006108617220 */ /* 0x000fc40000410000 */
[C---:B------:R-:W-:Y:S01]  /*23cc0*/  FMUL.FTZ R100, R8.reuse, R100 ;  /* 0x0000006408647220 */ /* 0x040fe20000410000 */
[----:B------:R-:W-:Y:S01]  /*23cd0*/  @P0 IADD3 R15, R13, 0x20, RZ ;  /* 0x000000200d0f0810 */ /* 0x000fe20007ffe0ff */
        /* <DEDUP_REMOVED lines=12> */
[----:B----4-:R-:W-:-:S02]  /*23da0*/  FMUL.FTZ R131, R7, R131 ;  /* 0x0000008307837220 */ /* 0x010fc40000410000 */
[C---:B------:R-:W-:Y:S01]  /*23db0*/  FMUL.FTZ R130, R7.reuse, R130 ;  /* 0x0000008207827220 */ /* 0x040fe20000410000 */
[----:B------:R-:W-:Y:S01]  /*23dc0*/  SEL R8, R8, 0xffffffc0, !P1 ;  /* 0xffffffc008087807 */ /* 0x000fe20004800000 */
[C---:B------:R-:W-:Y:S02]  /*23dd0*/  FMUL.FTZ R127, R7.reuse, R127 ;  /* 0x0000007f077f7220 */ /* 0x040fe40000410000 */
[----:B------:R-:W-:Y:S01]  /*23de0*/  FMUL.FTZ R126, R7, R126 ;  /* 0x0000007e077e7220 */ /* 0x000fe20000410000 */
[----:B------:R-:W-:Y:S01]  /*23df0*/  IADD3 R16, R13, R8, RZ ;  /* 0x000000080d107210 */ /* 0x000fe20007ffe0ff */
[C---:B------:R-:W-:Y:S01]  /*23e00*/  FMUL.FTZ R71, R7.reuse, R71 ;  /* 0x0000004707477220 */ /* 0x040fe20000410000 */
[----:B------:R-:W-:Y:S01]  /*23e10*/  STS.64 [R14.X4+0x800], R130 ;  /* 0x000800820e007388 */ /* 0x000fe20000004a00 */
[C---:B------:R-:W-:Y:S02]  /*23e20*/  FMUL.FTZ R70, R7.reuse, R70 ;  /* 0x0000004607467220 */ /* 0x040fe40000410000 */
[C---:B------:R-:W-:Y:S01]  /*23e30*/  FMUL.FTZ R75, R7.reuse, R75 ;  /* 0x0000004b074b7220 */ /* 0x040fe20000410000 */
[----:B------:R-:W-:Y:S01]  /*23e40*/  STS.64 [R15], R124 ;  /* 0x0000007c0f007388 */ /* 0x000fe20000000a00 */
[----:B------:R-:W-:-:S02]  /*23e50*/  FMUL.FTZ R74, R7, R74 ;  /* 0x0000004a074a7220 */ /* 0x000fc40000410000 */
[C---:B------:R-:W-:Y:S01]  /*23e60*/  FMUL.FTZ R79, R7.reuse, R79 ;  /* 0x0000004f074f7220 */ /* 0x040fe20000410000 */
[----:B------:R-:W-:Y:S01]  /*23e70*/  STS.64 [R15+0x800], R126 ;  /* 0x0008007e0f007388 */ /* 0x000fe20000000a00 */
[C---:B------:R-:W-:Y:S02]  /*23e80*/  FMUL.FTZ R78, R7.reuse, R78 ;  /* 0x0000004e074e7220 */ /* 0x040fe40000410000 */
[C---:B------:R-:W-:Y:S01]  /*23e90*/  FMUL.FTZ R83, R7.reuse, R83 ;  /* 0x0000005307537220 */ /* 0x040fe20000410000 */
[----:B------:R-:W-:Y:S01]  /*23ea0*/  STS.64 [R16], R68 ;  /* 0x0000004410007388 */ /* 0x000fe20000000a00 */
[C---:B------:R-:W-:Y:S02]  /*23eb0*/  FMUL.FTZ R82, R7.reuse, R82 ;  /* 0x0000005207527220 */ /* 0x040fe40000410000 */
[C---:B------:R-:W-:Y:S01]  /*23ec0*/  FMUL.FTZ R87, R7.reuse, R87 ;  /* 0x0000005707577220 */ /* 0x040fe20000410000 */
[----:B------:R-:W-:Y:S01]  /*23ed0*/  STS.64 [R16+0x800], R70 ;  /* 0x0008004610007388 */ /* 0x000fe20000000a00 */
        /* <DEDUP_REMOVED lines=19> */
[----:B------:R-:W-:-:S04]  /*24010*/  MOV R7, 0x80 ;  /* 0x0000008000077802 */ /* 0x000fc80000000f00 */
[----:B------:R-:W-:Y:S02]  /*24020*/  SEL R18, R7, 0xffffff80, !P2 ;  /* 0xffffff8007127807 */ /* 0x000fe40005000000 */
[-C--:B------:R-:W-:Y:S02]  /*24030*/  IADD3 R7, R8, R15.reuse, RZ ;  /* 0x0000000f08077210 */ /* 0x080fe40007ffe0ff */
[-C--:B------:R-:W-:Y:S02]  /*24040*/  IADD3 R13, R13, R18.reuse, RZ ;  /* 0x000000120d0d7210 */ /* 0x080fe40007ffe0ff */
[----:B------:R-:W-:Y:S01]  /*24050*/  IADD3 R17, R18, R15, RZ ;  /* 0x0000000f12117210 */ /* 0x000fe20007ffe0ff */
[----:B------:R-:W-:Y:S01]  /*24060*/  STS.64 [R7], R72 ;  /* 0x0000004807007388 */ /* 0x000fe20000000a00 */
        /* <DEDUP_REMOVED lines=12> */
[----:B------:R-:W-:Y:S04]  /*24130*/  STS.64 [R14.X4+0x4800], R94 ;  /* 0x0048005e0e007388 */ /* 0x000fe80000004a00 */
[----:B------:R-:W-:Y:S04]  /*24140*/  STS.64 [R15+0x4000], R96 ;  /* 0x004000600f007388 */ /* 0x000fe80000000a00 */
[----:B------:R2:W-:Y:S04]  /*24150*/  STS.64 [R15+0x4800], R98 ;  /* 0x004800620f007388 */ /* 0x0005e80000000a00 */
        /* <DEDUP_REMOVED lines=12> */
[----:B--2---:R-:W2:Y:S04]  /*24220*/  LD.E.64 R14, [R4.64+0xb0] ;  /* 0x0000b004040e7980 */ /* 0x004ea8000c101b00 */
[----:B------:R-:W2:Y:S04]  /*24230*/  LD.E R80, [R4.64+0x60] ;  /* 0x0000600404507980 */ /* 0x000ea8000c101900 */
[----:B---3--:R-:W3:Y:S01]  /*24240*/  S2R R7, SR_TID.X ;  /* 0x0000000000077919 */ /* 0x008ee20000002100 */
[----:B------:R-:W-:-:S03]  /*24250*/  LEA.HI R20, R10, R9, RZ, 0x4 ;  /* 0x000000090a147211 */ /* 0x000fc600078f20ff */
[----:B------:R1:W5:Y:S01]  /*24260*/  LD.E R8, [R4.64+0xcc] ;  /* 0x0000cc0404087980 */ /* 0x000362000c101900 */
[----:B------:R-:W-:-:S03]  /*24270*/  LOP3.LUT R20, R20, 0xfffffff0, RZ, 0xc0, !PT ;  /* 0xfffffff014147812 */ /* 0x000fc600078ec0ff */
[----:B------:R1:W5:Y:S01]  /*24280*/  LD.E.64 R88, [R4.64+0x78] ;  /* 0x0000780404587980 */ /* 0x000362000c101b00 */
[----:B------:R-:W-:-:S03]  /*24290*/  IADD3 R81, -R20, R9, RZ ;  /* 0x0000000914517210 */ /* 0x000fc60007ffe1ff */
[----:B------:R1:W5:Y:S01]  /*242a0*/  LD.E.64 R86, [R4.64+0xa8] ;  /* 0x0000a80404567980 */ /* 0x000362000c101b00 */
[----:B------:R-:W-:Y:S01]  /*242b0*/  LOP3.LUT R12, R12, 0xffffffe0, RZ, 0xc0, !PT ;  /* 0xffffffe00c0c7812 */ /* 0x000fe200078ec0ff */
[----:B------:R-:W-:Y:S01]  /*242c0*/  @P4 MUFU.LG2 R2, R2 ;  /* 0x0000000200024308 */ /* 0x000fe20000000c00 */
[----:B----4-:R-:W-:Y:S01]  /*242d0*/  LEA.HI R18, R81, R81, RZ, 0x1 ;  /* 0x0000005151127211 */ /* 0x010fe200078f08ff */
[----:B------:R-:W-:Y:S01]  /*242e0*/  BSSY B0, `(.L_x_1928) ;  /* 0x0000045000007945 */ /* 0x000fe20003800000 */
[----:B------:R-:W-:Y:S02]  /*242f0*/  IADD3 R12, -R12, R9, RZ ;  /* 0x000000090c0c7210 */ /* 0x000fe40007ffe1ff */
[C---:B------:R-:W-:Y:S02]  /*24300*/  SHF.L.U32 R20, R18.reuse, 0x2, RZ ;  /* 0x0000000212147819 */ /* 0x040fe400000006ff */
[----:B------:R-:W-:Y:S01]  /*24310*/  LOP3.LUT R18, R18, 0xffffffe, RZ, 0xc0, !PT ;  /* 0x0ffffffe12127812 */ /* 0x000fe200078ec0ff */
[----:B------:R-:W4:Y:S01]  /*24320*/  @P3 MUFU.LG2 R6, R6 ;  /* 0x0000000600063308 */ /* 0x000f220000000c00 */
[----:B------:R-:W-:-:S02]  /*24330*/  SHF.R.S32.HI R84, RZ, 0x1f, R11 ;  /* 0x0000001fff547819 */ /* 0x000fc4000001140b */
[----:B---3--:R-:W-:Y:S02]  /*24340*/  SHF.R.S32.HI R16, RZ, 0x1f, R7 ;  /* 0x0000001fff107819 */ /* 0x008fe40000011407 */
[----:B------:R-:W-:Y:S02]  /*24350*/  IADD3 R18, R81, -R18, RZ ;  /* 0x8000001251127210 */ /* 0x000fe40007ffe0ff */
[----:B------:R-:W-:Y:S01]  /*24360*/  LEA.HI R10, R16, R7, RZ, 0x4 ;  /* 0x00000007100a7211 */ /* 0x000fe200078f20ff */
[----:B------:R-:W-:Y:S01]  /*24370*/  BAR.SYNC.DEFER_BLOCKING 0x0 ;  /* 0x0000000000007b1d */ /* 0x000fe20000010000 */
[----:B------:R-:W-:Y:S02]  /*24380*/  LOP3.LUT P0, RZ, R12, 0x3, RZ, 0xc0, !PT ;  /* 0x000000030cff7812 */ /* 0x000fe4000780c0ff */
[----:B------:R-:W-:Y:S02]  /*24390*/  SHF.R.S32.HI R10, RZ, 0x4, R10 ;  /* 0x00000004ff0a7819 */ /* 0x000fe4000001140a */
[----:B------:R-:W-:-:S02]  /*243a0*/  LEA.HI R84, R84, R11, RZ, 0x2 ;  /* 0x0000000b54547211 */ /* 0x000fc400078f10ff */
[----:B------:R-:W-:Y:S01]  /*243b0*/  SHF.L.U32 R13, R10, 0x6, RZ ;  /* 0x000000060a0d7819 */ /* 0x000fe200000006ff */
[----:B----4-:R-:W-:Y:S01]  /*243c0*/  @P3 FMUL.FTZ R6, R6, 0.69314718246459960938 ;  /* 0x3f31721806063820 */ /* 0x010fe20000410000 */
[----:B------:R-:W-:Y:S02]  /*243d0*/  LOP3.LUT R84, R84, 0xffffffc, RZ, 0xc0, !PT ;  /* 0x0ffffffc54547812 */ /* 0x000fe400078ec0ff */
[----:B------:R-:W-:Y:S02]  /*243e0*/  LOP3.LUT R13, R13, 0x1c0, RZ, 0xc0, !PT ;  /* 0x000001c00d0d7812 */ /* 0x000fe400078ec0ff */
[----:B------:R-:W-:Y:S02]  /*243f0*/  SHF.L.U32 R9, R231, 0x6, RZ ;  /* 0x00000006e7097819 */ /* 0x000fe400000006ff */
[----:B------:R-:W-:Y:S02]  /*24400*/  LOP3.LUT R20, R13, 0x38, R20, 0xf8, !PT ;  /* 0x000000380d147812 */ /* 0x000fe400078ef814 */
[----:B------:R-:W-:-:S02]  /*24410*/  SHF.R.U32.HI R13, RZ, 0x3, R13 ;  /* 0x00000003ff0d7819 */ /* 0x000fc4000001160d */
[----:B------:R-:W-:Y:S02]  /*24420*/  IADD3 R84, R11, -R84, RZ ;  /* 0x800000540b547210 */ /* 0x000fe40007ffe0ff */
[----:B------:R-:W-:Y:S02]  /*24430*/  LOP3.LUT R13, R20, R13, RZ, 0x3c, !PT ;  /* 0x0000000d140d7212 */ /* 0x000fe400078e3cff */
[----:B------:R-:W-:Y:S02]  /*24440*/  MOV R11, 0xff800000 ;  /* 0xff800000000b7802 */ /* 0x000fe40000000f00 */
[----:B------:R-:W-:Y:S02]  /*24450*/  LEA R83, R18, R13, 0x2 ;  /* 0x0000000d12537211 */ /* 0x000fe400078e10ff */
[----:B------:R-:W-:Y:S02]  /*24460*/  LEA.HI R13, R16, R7, RZ, 0x5 ;  /* 0x00000007100d7211 */ /* 0x000fe400078f28ff */
[----:B------:R-:W-:Y:S01]  /*24470*/  MOV R12, 0xff800000 ;  /* 0xff800000000c7802 */ /* 0x000fe20000000f00 */
[----:B------:R1:W3:Y:S01]  /*24480*/  LDS.128 R76, [R83.X4] ;  /* 0x00000000534c7984 */ /* 0x0002e20000004c00 */
[----:B------:R-:W-:Y:S01]  /*24490*/  LOP3.LUT R82, R13, 0xffffffe0, RZ, 0xc0, !PT ;  /* 0xffffffe00d527812 */ /* 0x000fe200078ec0ff */
[----:B------:R-:W-:-:S02]  /*244a0*/  @P4 FMUL.FTZ R13, R2, 0.69314718246459960938 ;  /* 0x3f317218020d4820 */ /* 0x000fc40000410000 */
[----:B------:R1:W4:Y:S01]  /*244b0*/  LDS.128 R72, [R83.X4+0x800] ;  /* 0x0008000053487984 */ /* 0x0003220000004c00 */
[----:B------:R-:W-:Y:S01]  /*244c0*/  IADD3 R82, -R82, R7, RZ ;  /* 0x0000000752527210 */ /* 0x000fe20007ffe1ff */
[-C--:B-----5:R-:W-:Y:S02]  /*244d0*/  @P4 FFMA.FTZ R11, R132, R0.reuse, R13 ;  /* 0x00000000840b4223 */ /* 0x0a0fe4000001000d */
[----:B------:R1:W1:Y:S01]  /*244e0*/  LDS.128 R68, [R83.X4+0x1000] ;  /* 0x0010000053447984 */ /* 0x0002620000004c00 */
[----:B------:R-:W-:Y:S01]  /*244f0*/  SHF.R.S32.HI R7, RZ, 0x1f, R82 ;  /* 0x0000001fff077819 */ /* 0x000fe20000011452 */
[----:B------:R-:W-:Y:S02]  /*24500*/  @P3 FFMA.FTZ R12, R3, R0, R6 ;  /* 0x00000000030c3223 */ /* 0x000fe40000010006 */
[----:B------:R1:W1:Y:S01]  /*24510*/  LDS.128 R64, [R83.X4+0x1800] ;  /* 0x0018000053407984 */ /* 0x0002620000004c00 */
[----:B------:R-:W-:-:S03]  /*24520*/  LEA.HI R7, R7, R82, RZ, 0x2 ;  /* 0x0000005207077211 */ /* 0x000fc600078f10ff */
[----:B------:R1:W1:Y:S01]  /*24530*/  LDS.128 R60, [R83.X4+0x2000] ;  /* 0x00200000533c7984 */ /* 0x0002620000004c00 */
[----:B------:R-:W-:-:S03]  /*24540*/  SHF.R.S32.HI R7, RZ, 0x2, R7 ;  /* 0x00000002ff077819 */ /* 0x000fc60000011407 */
[----:B------:R1:W1:Y:S01]  /*24550*/  LDS.128 R56, [R83.X4+0x2800] ;  /* 0x0028000053387984 */ /* 0x0002620000004c00 */
[----:B------:R-:W-:-:S03]  /*24560*/  LEA R7, R84, R7, 0x4 ;  /* 0x0000000754077211 */ /* 0x000fc600078e20ff */
[----:B------:R1:W1:Y:S04]  /*24570*/  LDS.128 R52, [R83.X4+0x3000] ;  /* 0x0030000053347984 */ /* 0x0002680000004c00 */
        /* <DEDUP_REMOVED lines=8> */
[----:B------:R1:W1:Y:S01]  /*24600*/  LDS.128 R16, [R83.X4+0x7800] ;  /* 0x0078000053107984 */ /* 0x0002620000004c00 */
[----:B--2---:R-:W-:-:S04]  /*24610*/  IMAD R14, R14, UR8, R235 ;  /* 0x000000080e0e7c24 */ /* 0x004fc8000f8e02eb */
[----:B------:R-:W-:Y:S01]  /*24620*/  IMAD R14, R14, R80, R233 ;  /* 0x000000500e0e7224 */ /* 0x000fe200078e02e9 */
[----:B------:R-:W-:-:S03]  /*24630*/  SHF.L.U32 R80, R81, 0x2, RZ ;  /* 0x0000000251507819 */ /* 0x000fc600000006ff */
[----:B------:R-:W-:Y:S01]  /*24640*/  IMAD R14, R15, R14, R9 ;  /* 0x0000000e0f0e7224 */ /* 0x000fe200078e0209 */
[----:B------:R-:W-:Y:S01]  /*24650*/  SHF.R.S32.HI R81, RZ, 0x1f, R80 ;  /* 0x0000001fff517819 */ /* 0x000fe20000011450 */
[----:B------:R-:W-:Y:S05]  /*24660*/  @P0 BRA `(.L_x_1929) ;  /* 0x000000c000000947 */ /* 0x000fea0003800000 */
[----:B-1-34-:R-:W-:Y:S01]  /*24670*/  IMAD R0, R231, -0x40, R232 ;  /* 0xffffffc0e7007824 */ /* 0x01afe200078e02e8 */
[C---:B------:R-:W-:Y:S01]  /*24680*/  IADD3 R9, R7.reuse, 0x8, RZ ;  /* 0x0000000807097810 */ /* 0x040fe20007ffe0ff */
[----:B------:R-:W-:Y:S01]  /*24690*/  ULDC.64 UR4, c[0x0][0x118] ;  /* 0x0000460000047ab9 */ /* 0x000fe20000000a00 */
[----:B------:R-:W-:Y:S02]  /*246a0*/  SHF.R.S32.HI R2, RZ, 0x1f, R14 ;  /* 0x0000001fff027819 */ /* 0x000fe4000001140e */
[----:B------:R-:W-:Y:S02]  /*246b0*/  IADD3 R3, P0, R14, R7, RZ ;  /* 0x000000070e037210 */ /* 0x000fe40007f1e0ff */
[-C--:B------:R-:W-:Y:S02]  /*246c0*/  ISETP.GE.AND P2, PT, R7, R0.reuse, PT ;  /* 0x000000000700720c */ /* 0x080fe40003f46270 */
[----:B------:R-:W-:-:S02]  /*246d0*/  ISETP.GE.AND P1, PT, R9, R0, PT ;  /* 0x000000000900720c */ /* 0x000fc40003f26270 */
[----:B------:R-:W-:Y:S02]  /*246e0*/  LEA.HI.X.SX32 R2, R7, R2, 0x1, P0 ;  /* 0x0000000207027211 */ /* 0x000fe400000f0eff */
[----:B------:R-:W-:-:S04]  /*246f0*/  LEA R6, P0, R3, R86, 0x2 ;  /* 0x0000005603067211 */ /* 0x000fc800078010ff */
[----:B------:R-:W-:-:S05]  /*24700*/  LEA.HI.X R7, R3, R87, R2, 0x2, P0 ;  /* 0x0000005703077211 */ /* 0x000fca00000f1402 */
[----:B------:R1:W-:Y:S04]  /*24710*/  @!P2 ST.E [R6.64], R11 ;  /* 0x0000000b0600a985 */ /* 0x0003e8000c101904 */
[----:B------:R1:W-:Y:S02]  /*24720*/  @!P1 ST.E [R6.64+0x20], R12 ;  /* 0x0000200c06009985 */ /* 0x0003e4000c101904 */
.L_x_1929:
[----:B-1-34-:R-:W-:Y:S05]  /*24730*/  BSYNC B0 ;  /* 0x0000000000007941 */ /* 0x01afea0003800000 */
.L_x_1928:
[----:B------:R-:W-:Y:S01]  /*24740*/  IMAD R231, R231, -0x40, R232 ;  /* 0xffffffc0e7e77824 */ /* 0x000fe200078e02e8 */
[----:B------:R-:W-:Y:S01]  /*24750*/  ULDC.64 UR4, c[0x0][0x118] ;  /* 0x0000460000047ab9 */ /* 0x000fe20000000a00 */
[----:B------:R-:W-:Y:S01]  /*24760*/  IMAD R8, R14, R8, RZ ;  /* 0x000000080e087224 */ /* 0x000fe200078e02ff */
[----:B------:R1:W5:Y:S01]  /*24770*/  LD.E R4, [R4.64+0xc0] ;  /* 0x0000c00404047980 */ /* 0x000362000c101900 */
[C---:B------:R-:W-:Y:S01]  /*24780*/  IMAD.WIDE R6, R10.reuse, 0x80, R80 ;  /* 0x000000800a067825 */ /* 0x040fe200078e0250 */
[----:B------:R-:W-:Y:S01]  /*24790*/  ISETP.GE.AND P1, PT, R10, R231, PT ;  /* 0x000000e70a00720c */ /* 0x000fe20003f26270 */
[----:B------:R-:W-:Y:S03]  /*247a0*/  BSSY B0, `(.L_x_1930) ;  /* 0x000000d000007945 */ /* 0x000fe60003800000 */
[----:B------:R-:W-:-:S04]  /*247b0*/  IADD3 R3, P0, R6, R8, RZ ;  /* 0x0000000806037210 */ /* 0x000fc80007f1e0ff */
[----:B------:R-:W-:Y:S02]  /*247c0*/  LEA.HI.X.SX32 R8, R8, R7, 0x1, P0 ;  /* 0x0000000708087211 */ /* 0x000fe400000f0eff */
[----:B------:R-:W-:-:S04]  /*247d0*/  LEA R6, P0, R3, R88, 0x2 ;  /* 0x0000005803067211 */ /* 0x000fc800078010ff */
[----:B------:R-:W-:Y:S02]  /*247e0*/  LEA.HI.X R7, R3, R89, R8, 0x2, P0 ;  /* 0x0000005903077211 */ /* 0x000fe400000f1408 */
[----:B------:R-:W-:Y:S01]  /*247f0*/  IADD3 R3, R80, 0x40, RZ ;  /* 0x0000004050037810 */ /* 0x000fe20007ffe0ff */
[----:B------:R-:W-:Y:S05]  /*24800*/  @P1 BRA `(.L_x_1931) ;  /* 0x0000006000001947 */ /* 0x000fea0003800000 */
[-C--:B-----5:R-:W-:Y:S01]  /*24810*/  ISETP.GE.AND P0, PT, R3, R4.reuse, PT ;  /* 0x000000040300720c */ /* 0x0a0fe20003f06270 */
[----:B------:R-:W-:Y:S01]  /*24820*/  ULDC.64 UR4, c[0x0][0x118] ;  /* 0x0000460000047ab9 */ /* 0x000fe20000000a00 */
[----:B------:R-:W-:-:S11]  /*24830*/  ISETP.GE.AND P1, PT, R80, R4, PT ;  /* 0x000000045000720c */ /* 0x000fd60003f26270 */
[----:B------:R2:W-:Y:S04]  /*24840*/  @!P0 ST.E.128 [R6.64+0x100], R44 ;  /* 0x0001002c06008985 */ /* 0x0005e8000c101d04 */
[----:B------:R2:W-:Y:S04]  /*24850*/  @!P1 ST.E.64 [R6.64], R76 ;  /* 0x0000004c06009985 */ /* 0x0005e8000c101b04 */
[----:B------:R2:W-:Y:S02]  /*24860*/  @!P1 ST.E.64 [R6.64+0x8], R78 ;  /* 0x0000084e06009985 */ /* 0x0005e4000c101b04 */
.L_x_1931:
[----:B------:R-:W-:Y:S05]  /*24870*/  BSYNC B0 ;  /* 0x0000000000007941 */ /* 0x000fea0003800000 */
.L_x_1930:
[----:B------:R-:W-:Y:S01]  /*24880*/  IADD3 R0, R10, 0x8, RZ ;  /* 0x000000080a007810 */ /* 0x000fe20007ffe0ff */
[----:B------:R-:W-:Y:S03]  /*24890*/  BSSY B0, `(.L_x_1932) ;  /* 0x0000008000007945 */ /* 0x000fe60003800000 */
[----:B------:R-:W-:-:S13]  /*248a0*/  ISETP.GE.AND P0, PT, R0, R231, PT ;  /* 0x000000e70000720c */ /* 0x000fda0003f06270 */
[----:B------:R-:W-:Y:S05]  /*248b0*/  @P0 BRA `(.L_x_1933) ;  /* 0x0000005000000947 */ /* 0x000fea0003800000 */
[-C--:B-----5:R-:W-:Y:S01]  /*248c0*/  ISETP.GE.AND P1, PT, R80, R4.reuse, PT ;  /* 0x000000045000720c */ /* 0x0a0fe20003f26270 */
[----:B------:R-:W-:Y:S01]  /*248d0*/  ULDC.64 UR4, c[0x0][0x118] ;  /* 0x0000460000047ab9 */ /* 0x000fe20000000a00 */
[----:B------:R-:W-:-:S11]  /*248e0*/  ISETP.GE.AND P0, PT, R3, R4, PT ;  /* 0x000000040300720c */ /* 0x000fd60003f06270 */
[----:B------:R3:W-:Y:S04]  /*248f0*/  @!P1 ST.E.128 [R6.64+0x1000], R72 ;  /* 0x0010004806009985 */ /* 0x0007e8000c101d04 */
[----:B------:R3:W-:Y:S02]  /*24900*/  @!P0 ST.E.128 [R6.64+0x1100], R40 ;  /* 0x0011002806008985 */ /* 0x0007e4000c101d04 */
.L_x_1933:
[----:B------:R-:W-:Y:S05]  /*24910*/  BSYNC B0 ;  /* 0x0000000000007941 */ /* 0x000fea0003800000 */
.L_x_1932:
        /* <DEDUP_REMOVED lines=9> */
.L_x_1935:
[----:B------:R-:W-:Y:S05]  /*249b0*/  BSYNC B0 ;  /* 0x0000000000007941 */ /* 0x000fea0003800000 */
.L_x_1934:
        /* <DEDUP_REMOVED lines=9> */
.L_x_1937:
[----:B------:R-:W-:Y:S05]  /*24a50*/  BSYNC B0 ;  /* 0x0000000000007941 */ /* 0x000fea0003800000 */
.L_x_1936:
        /* <DEDUP_REMOVED lines=9> */
.L_x_1939:
[----:B------:R-:W-:Y:S05]  /*24af0*/  BSYNC B0 ;  /* 0x0000000000007941 */ /* 0x000fea0003800000 */
.L_x_1938:
        /* <DEDUP_REMOVED lines=9> */
.L_x_1941:
[----:B------:R-:W-:Y:S05]  /*24b90*/  BSYNC B0 ;  /* 0x0000000000007941 */ /* 0x000fea0003800000 */
.L_x_1940:
        /* <DEDUP_REMOVED lines=9> */
.L_x_1943:
[----:B------:R-:W-:Y:S05]  /*24c30*/  BSYNC B0 ;  /* 0x0000000000007941 */ /* 0x000fea0003800000 */
.L_x_1942:
[----:B------:R-:W-:-:S04]  /*24c40*/  IADD3 R10, R10, 0x38, RZ ;  /* 0x000000380a0a7810 */ /* 0x000fc80007ffe0ff */
[----:B------:R-:W-:Y:S01]  /*24c50*/  ISETP.GE.AND P0, PT, R10, R231, PT ;  /* 0x000000e70a00720c */ /* 0x000fe20003f06270 */
[----:B------:R-:W-:-:S12]  /*24c60*/  IMAD.MOV.U32 R231, RZ, RZ, 0x0 ;  /* 0x00000000ffe77424 */ /* 0x000fd800078e00ff */
[----:B------:R-:W-:Y:S05]  /*24c70*/  @P0 RET.REL.NODEC R230 `(_ZN5flash24flash_fwd_splitkv_kernelI23Flash_fwd_kernel_traitsILi128ELi64ELi128ELi4ELb0ELb0EN7cutlass10bfloat16_tE19Flash_kernel_traitsILi128ELi64ELi128ELi4ES3_EELb1ELb0ELb0ELb0ELb0ELb0ELb1ELb1EEEvNS_16Flash_fwd_paramsE) ;  /* 0xfffdb380e6000950 */ /* 0x000fea0003c3ffff */
[----:B-----5:R-:W-:Y:S01]  /*24c80*/  ISETP.GE.AND P0, PT, R80, R4, PT ;  /* 0x000000045000720c */ /* 0x020fe20003f06270 */
[----:B------:R-:W-:Y:S01]  /*24c90*/  ULDC.64 UR4, c[0x0][0x118] ;  /* 0x0000460000047ab9 */ /* 0x000fe20000000a00 */
[----:B------:R-:W-:-:S11]  /*24ca0*/  IMAD.MOV.U32 R231, RZ, RZ, 0x0 ;  /* 0x00000000ffe77424 */ /* 0x000fd600078e00ff */
[----:B------:R1:W-:Y:S01]  /*24cb0*/  @!P0 ST.E.128 [R6.64+0x7000], R48 ;  /* 0x0070003006008985 */ /* 0x0003e2000c101d04 */
[----:B------:R-:W-:-:S13]  /*24cc0*/  ISETP.GE.AND P0, PT, R3, R4, PT ;  /* 0x000000040300720c */ /* 0x000fda0003f06270 */
[----:B------:R-:W-:Y:S05]  /*24cd0*/  @P0 RET.REL.NODEC R230 `(_ZN5flash24flash_fwd_splitkv_kernelI23Flash_fwd_kernel_traitsILi128ELi64ELi128ELi4ELb0ELb0EN7cutlass10bfloat16_tE19Flash_kernel_traitsILi128ELi64ELi128ELi4ES3_EELb1ELb0ELb0ELb0ELb0ELb0ELb1ELb1EEEvNS_16Flash_fwd_paramsE) ;  /* 0xfffdb320e6000950 */ /* 0x000fea0003c3ffff */
[----:B------:R-:W-:Y:S01]  /*24ce0*/  MOV R231, 0x0 ;  /* 0x0000000000e77802 */ /* 0x000fe20000000f00 */
[----:B------:R-:W-:Y:S02]  /*24cf0*/  ULDC.64 UR4, c[0x0][0x118] ;  /* 0x0000460000047ab9 */ /* 0x000fe40000000a00 */
[----:B------:R1:W-:Y:S01]  /*24d00*/  ST.E.128 [R6.64+0x7100], R16 ;  /* 0x0071001006007985 */ /* 0x0003e2000c101d04 */
[----:B------:R-:W-:Y:S05]  /*24d10*/  RET.REL.NODEC R230 `(_ZN5flash24flash_fwd_splitkv_kernelI23Flash_fwd_kernel_traitsILi128ELi64ELi128ELi4ELb0ELb0EN7cutlass10bfloat16_tE19Flash_kernel_traitsILi128ELi64ELi128ELi4ES3_EELb1ELb0ELb0ELb0ELb0ELb0ELb1ELb1EEEvNS_16Flash_fwd_paramsE) ;  /* 0xfffdb2e0e6007950 */ /* 0x000fea0003c3ffff */
.L_x_1926:
[----:B------:R-:W-:Y:S02]  /*24d20*/  MOV R9, 0x2 ;  /* 0x0000000200097802 */ /* 0x000fe40000000f00 */
[----:B------:R-:W-:Y:S02]  /*24d30*/  MOV R8, 0x24d50 ;  /* 0x00024d5000087802 */ /* 0x000fe40000000f00 */
[----:B-1---5:R-:W-:Y:S05]  /*24d40*/  CALL.REL.NOINC `($__internal_16_$__cuda_sm70_shflsync_bfly_p) ;  /* 0x000000f000007944 */ /* 0x022fea0003c00000 */
[----:B-12---:R-:W-:Y:S05]  /*24d50*/  BRA `(.L_x_1944) ;  /* 0xffffebb000007947 */ /* 0x006fea000383ffff */
.L_x_1927:
[----:B------:R-:W-:Y:S02]  /*24d60*/  MOV R9, 0x1 ;  /* 0x0000000100097802 */ /* 0x000fe40000000f00 */
[----:B------:R-:W-:Y:S02]  /*24d70*/  MOV R8, 0x24d90 ;  /* 0x00024d9000087802 */ /* 0x000fe40000000f00 */
[----:B-1---5:R-:W-:Y:S05]  /*24d80*/  CALL.REL.NOINC `($__internal_16_$__cuda_sm70_shflsync_bfly_p) ;  /* 0x000000b000007944 */ /* 0x022fea0003c00000 */
[----:B--2---:R-:W-:Y:S01]  /*24d90*/  FADD.FTZ R2, R243, R10 ;  /* 0x0000000af3027221 */ /* 0x004fe20000010000 */
[----:B-1----:R-:W-:Y:S02]  /*24da0*/  MOV R243, R241 ;  /* 0x000000f100f37202 */ /* 0x002fe40000000f00 */
[----:B------:R-:W-:-:S02]  /*24db0*/  MOV R9, 0x2 ;  /* 0x0000000200097802 */ /* 0x000fc40000000f00 */
[----:B------:R-:W-:Y:S02]  /*24dc0*/  MOV R8, 0x24de0 ;  /* 0x00024de000087802 */ /* 0x000fe40000000f00 */
[----:B------:R-:W-:Y:S05]  /*24dd0*/  CALL.REL.NOINC `($__internal_16_$__cuda_sm70_shflsync_bfly_p) ;  /* 0x0000006000007944 */ /* 0x000fea0003c00000 */
[----:B--2---:R-:W-:Y:S01]  /*24de0*/  FADD.FTZ R11, R241, R10 ;  /* 0x0000000af10b7221 */ /* 0x004fe20000010000 */
[----:B-1----:R-:W-:Y:S02]  /*24df0*/  MOV R9, 0x1 ;  /* 0x0000000100097802 */ /* 0x002fe40000000f00 */
[----:B------:R-:W-:Y:S02]  /*24e00*/  MOV R8, 0x24e30 ;  /* 0x00024e3000087802 */ /* 0x000fe40000000f00 */
[----:B------:R-:W-:Y:S02]  /*24e10*/  MOV R243, R11 ;  /* 0x0000000b00f37202 */ /* 0x000fe40000000f00 */
[----:B------:R-:W-:Y:S05]  /*24e20*/  CALL.REL.NOINC `($__internal_16_$__cuda_sm70_shflsync_bfly_p) ;  /* 0x0000001000007944 */ /* 0x000fea0003c00000 */
[----:B-12---:R-:W-:Y:S05]  /*24e30*/  BRA `(.L_x_1945) ;  /* 0xffffeb4000007947 */ /* 0x006fea000383ffff */
        .weak           $__internal_16_$__cuda_sm70_shflsync_bfly_p
        .type           $__internal_16_$__cuda_sm70_shflsync_bfly_p,@function
        .size           $__internal_16_$__cuda_sm70_shflsync_bfly_p,(.L_x_8281 - $__internal_16_$__cuda_sm70_shflsync_bfly_p)
$__internal_16_$__cuda_sm70_shflsync_bfly_p:
[----:B------:R-:W-:Y:S01]  /*24e40*/  MOV R12, R8 ;  /* 0x00000008000c7202 */ /* 0x000fe20000000f00 */
[----:B------:R-:W-:Y:S04]  /*24e50*/  WARPSYNC R6 ;  /* 0x0000000600007348 */ /* 0x000fe80003800000 */
[----:B------:R-:W-:Y:S01]  /*24e60*/  MOV R13, 0x0 ;  /* 0x00000000000d7802 */ /* 0x000fe20000000f00 */
[----:B------:R1:W2:Y:S03]  /*24e70*/  SHFL.BFLY PT, R10, R243, R9, R7 ;  /* 0x0c000009f30a7389 */ /* 0x0002a600000e0007 */
[----:B------:R-:W-:Y:S05]  /*24e80*/  RET.REL.NODEC R12 `(_ZN5flash24flash_fwd_splitkv_kernelI23Flash_fwd_kernel_traitsILi128ELi64ELi128ELi4ELb0ELb0EN7cutlass10bfloat16_tE19Flash_kernel_traitsILi128ELi64ELi128ELi4ES3_EELb1ELb0ELb0ELb0ELb0ELb0ELb1ELb1EEEvNS_16Flash_fwd_paramsE) ;  /* 0xfffdb1700c007950 */ /* 0x000fea0003c3ffff */
.L_x_1946:
        /* <DEDUP_REMOVED lines=15> */
.L_x_8281:


//--------------------- .text._ZN5flash24flash_fwd_splitkv_kernelI23Flash_fwd_kernel_traitsILi128ELi64ELi128ELi4ELb0ELb0EN7cutlass10bfloat16_tE19Flash_kernel_traitsILi128ELi64ELi128ELi4ES3_EELb1ELb0ELb0ELb0ELb0ELb1ELb1ELb1EEEvNS_16Flash_fwd_paramsE --------------------------
	.section	.text._ZN5flash24flash_fwd_splitkv_kernelI23Flash_fwd_kernel_traitsILi128ELi64ELi128ELi4ELb0ELb0EN7cutlass10bfloat16_tE19Flash_kernel_traitsILi128ELi64ELi128ELi4ES3_EELb1ELb0ELb0ELb0ELb0ELb1ELb1ELb1EEEvNS_16Flash_fwd_paramsE,"ax",@progbits
	.sectioninfo	@"SHI_REGISTERS=255"
	.align	128
        .global         _ZN5flash24flash_fwd_splitkv_kernelI23Flash_fwd_kernel_traitsILi128ELi64ELi128ELi4ELb0ELb0EN7cutlass10bfloat16_tE19Flash_kernel_traitsILi128ELi64ELi128ELi4ES3_EELb1ELb0ELb0ELb0ELb0ELb1ELb1ELb1EEEvNS_16Flash_fwd_paramsE
        .type           _ZN5flash24flash_fwd_splitkv_kernelI23Flash_fwd_kernel_traitsILi128ELi64ELi128ELi4ELb0ELb0EN7cutlass10bfloat16_tE19Flash_kernel_traitsILi128ELi64ELi128ELi4ES3_EELb1ELb0ELb0ELb0ELb0ELb1ELb1ELb1EEEvNS_16Flash_fwd_paramsE,@function
        .size           _ZN5flash24flash_fwd_splitkv_kernelI23Flash_fwd_kernel_traitsILi128ELi64ELi128ELi4ELb0ELb0EN7cutlass10bfloat16_tE19Flash_kernel_traitsILi128ELi64ELi128ELi4ES3_EELb1ELb0ELb0ELb0ELb0ELb1ELb1ELb1EEEvNS_16Flash_fwd_paramsE,(.L_x_8283 - _ZN5flash24flash_fwd_splitkv_kernelI23Flash_fwd_kernel_traitsILi128ELi64ELi128ELi4ELb0ELb0EN7cutlass10bfloat16_tE19Flash_kernel_traitsILi128ELi64ELi128ELi4ES3_EELb1ELb0ELb0ELb0ELb0ELb1ELb1ELb1EEEvNS_16Flash_fwd_paramsE)
        .other          _ZN5flash24flash_fwd_splitkv_kernelI23Flash_fwd_kernel_traitsILi128ELi64ELi128ELi4ELb0ELb0EN7cutlass10bfloat16_tE19Flash_kernel_traitsILi128ELi64ELi128ELi4ES3_EELb1ELb0ELb0ELb0ELb0ELb1ELb1ELb1EEEvNS_16Flash_fwd_paramsE,@"STO_CUDA_ENTRY STV_DEFAULT"
_ZN5flash24flash_fwd_splitkv_kernelI23Flash_fwd_kernel_traitsILi128ELi64ELi128ELi4ELb0ELb0EN7cutlass10bfloat16_tE19Flash_kernel_traitsILi128ELi64ELi128ELi4ES3_EELb1ELb0ELb0ELb0ELb0ELb1ELb1ELb1EEEvNS_16Flash_fwd_paramsE:
.text._ZN5flash24flash_fwd_splitkv_kernelI23Flash_fwd_kernel_traitsILi128ELi64ELi128ELi4ELb0ELb0EN7cutlass10bfloat16_tE19Flash_kernel_traitsILi128ELi64ELi128ELi4ES3_EELb1ELb0ELb0ELb0ELb0ELb1ELb1ELb1EEEvNS_16Flash_fwd_paramsE:
[----:B------:R-:W-:Y:S02]  /*0000*/  MOV R1, c[0x0][0x28] ;  /* 0x00000a0000017a02 */ /* 0x000fe40000000f00 */
[----:B------:R-:W1:Y:S01]  /*0010*/  I2F.U32.RP R2, c[0x0][0x1c0] ;  /* 0x0000700000027b06 */ /* 0x000e620000209000 */
[----:B------:R-:W2:Y:S01]  /*0020*/  S2R R235, SR_CTAID.Z ;  /* 0x0000000000eb7919 */ /* 0x000ea20000002700 */
[----:B------:R-:W-:Y:S01]  /*0030*/  ISETP.NE.U32.AND P0, PT, RZ, c[0x0][0x1c0], PT ;  /* 0x00007000ff007a0c */ /* 0x000fe20003f05070 */
[----:B------:R-:W3:Y:S01]  /*0040*/  S2UR UR8, SR_CTAID.Y ;  /* 0x00000000000879c3 */ /* 0x000ee20000002600 */
[----:B------:R-:W-:Y:S01]  /*0050*/  ULDC.64 UR4, c[0x0][0x40] ;  /* 0x0000100000047ab9 */ /* 0x000fe20000000a00 */
[----:B------:R-:W4:Y:S01]  /*0060*/  S2R R233, SR_CTAID.X ;  /* 0x0000000000e97919 */ /* 0x000f220000002500 */
[----:B------:R-:W-:Y:S01]  /*0070*/  BSSY B4, `(.L_x_1947) ;  /* 0x0000017000047945 */ /* 0x000fe20003800000 */
[----:B------:R-:W-:Y:S01]  /*0080*/  UIADD3 UR4, UP0, UR4, 0x160, URZ ;  /* 0x0000016004047890 */ /* 0x000fe2000ff1e03f */
[----:B------:R-:W-:-:S03]  /*0090*/  MOV R232, 0x1e0 ;  /* 0x000001e000e87802 */ /* 0x000fc60000000f00 */
[----:B------:R-:W-:Y:S01]  /*00a0*/  UIADD3.X UR5, URZ, UR5, URZ, UP0, !UPT ;  /* 0x000000053f057290 */ /* 0x000fe200087fe43f */
[----:B-1----:R-:W1:Y:S02]  /*00b0*/  MUFU.RCP R2, R2 ;  /* 0x0000000200027308 */ /* 0x002e640000001000 */
[----:B-1----:R-:W-:-:S06]  /*00c0*/  IADD3 R2, R2, 0xffffffe, RZ ;  /* 0x0ffffffe02027810 */ /* 0x002fcc0007ffe0ff */
[----:B------:R-:W1:Y:S02]  /*00d0*/  F2I.FTZ.U32.TRUNC.NTZ R3, R2 ;  /* 0x0000000200037305 */ /* 0x000e64000021f000 */
[----:B-1----:R-:W-:Y:S02]  /*00e0*/  IMAD.MOV R0, RZ, RZ, -R3 ;  /* 0x000000ffff007224 */ /* 0x002fe400078e0a03 */
[----:B------:R-:W-:Y:S02]  /*00f0*/  IMAD.MOV.U32 R2, RZ, RZ, RZ ;  /* 0x000000ffff027224 */ /* 0x000fe400078e00ff */
        /* <DEDUP_REMOVED lines=13> */
[----:B---34-:R-:W-:Y:S05]  /*01d0*/  CALL.REL.NOINC `($_ZN5flash24flash_fwd_splitkv_kernelI23Flash_fwd_kernel_traitsILi128ELi64ELi128ELi4ELb0ELb0EN7cutlass10bfloat16_tE19Flash_kernel_traitsILi128ELi64ELi128ELi4ES3_EELb1ELb0ELb0ELb0ELb0ELb1ELb1ELb1EEEvNS_16Flash_fwd_paramsE$_ZN5flash30compute_attn_1rowblock_splitkvI23Flash_fwd_kernel_traitsILi128ELi64ELi128ELi4ELb0ELb0EN7cutlass10bfloat16_tE19Flash_kernel_traitsILi128ELi64ELi128ELi4ES3_EELb1ELb0ELb0ELb0ELb0ELb1ELb1ELb1ENS_16Flash_fwd_paramsEEEvRKT8_iiiii) ;  /* 0x0000002000007944 */ /* 0x018fea0003c00000 */
[----:B------:R-:W-:Y:S05]  /*01e0*/  BSYNC B4 ;  /* 0x0000000000047941 */ /* 0x000fea0003800000 */
.L_x_1947:
[----:B------:R-:W-:Y:S05]  /*01f0*/  EXIT ;  /* 0x000000000000794d */ /* 0x000fea0003800000 */
        .type           $_ZN5flash24flash_fwd_splitkv_kernelI23Flash_fwd_kernel_traitsILi128ELi64ELi128ELi4ELb0ELb0EN7cutlass10bfloat16_tE19Flash_kernel_traitsILi128ELi64ELi128ELi4ES3_EELb1ELb0ELb0ELb0ELb0ELb1ELb1ELb1EEEvNS_16Flash_fwd_paramsE$_ZN5flash30compute_attn_1rowblock_splitkvI23Flash_fwd_kernel_traitsILi128ELi64ELi128ELi4ELb0ELb0EN7cutlass10bfloat16_tE19Flash_kernel_traitsILi128ELi64ELi128ELi4ES3_EELb1ELb0ELb0ELb0ELb0ELb1ELb1ELb1ENS_16Flash_fwd_paramsEEEvRKT8_iiiii,@function
        .size           $_ZN5flash24flash_fwd_splitkv_kernelI23Flash_fwd_kernel_traitsILi128ELi64ELi128ELi4ELb0ELb0EN7cutlass10bfloat16_tE19Flash_kernel_traitsILi128ELi64ELi128ELi4ES3_EELb1ELb0ELb0ELb0ELb0ELb1ELb1ELb1EEEvNS_16Flash_fwd_paramsE$_ZN5flash30compute_attn_1rowblock_splitkvI23Flash_fwd_kernel_traitsILi128ELi64ELi128ELi4ELb0ELb0EN7cutlass10bfloat16_tE19Flash_kernel_traitsILi128ELi64ELi128ELi4ES3_EELb1ELb0ELb0ELb0ELb0ELb1ELb1ELb1ENS_16Flash_fwd_paramsEEEvRKT8_iiiii,($__internal_17_$__cuda_sm70_shflsync_bfly_p - $_ZN5flash24flash_fwd_splitkv_kernelI23Flash_fwd_kernel_traitsILi128ELi64ELi128ELi4ELb0ELb0EN7cutlass10bfloat16_tE19Flash_kernel_traitsILi128ELi64ELi128ELi4ES3_EELb1ELb0ELb0ELb0ELb0ELb1ELb1ELb1EEEvNS_16Flash_fwd_paramsE$_ZN5flash30compute_attn_1rowblock_splitkvI23Flash_fwd_kernel_traitsILi128ELi64ELi128ELi4ELb0ELb0EN7cutlass10bfloat16_tE19Flash_kernel_traitsILi128ELi64ELi128ELi4ES3_EELb1ELb0ELb0ELb0ELb0ELb1ELb1ELb1ENS_16Flash_fwd_paramsEEEvRKT8_iiiii)
$_ZN5flash24flash_fwd_splitkv_kernelI23Flash_fwd_kernel_traitsILi128ELi64ELi128ELi4ELb0ELb0EN7cutlass10bfloat16_tE19Flash_kernel_traitsILi128ELi64ELi128ELi4ES3_EELb1ELb0ELb0ELb0ELb0ELb1ELb1ELb1EEEvNS_16Flash_fwd_paramsE$_ZN5flash30compute_attn_1rowblock_splitkvI23Flash_fwd_kernel_traitsILi128ELi64ELi128ELi4ELb0ELb0EN7cutlass10bfloat16_tE19Flash_kernel_traitsILi128ELi64ELi128ELi4ES3_EELb1ELb0ELb0ELb0ELb0ELb1ELb1ELb1ENS_16Flash_fwd_paramsEEEvRKT8_iiiii:
        /* <DEDUP_REMOVED lines=20> */
.L_x_1949:
[----:B------:R-:W-:Y:S05]  /*0340*/  BSYNC B0 ;  /* 0x0000000000007941 */ /* 0x000fea0003800000 */
.L_x_1948:
        /* <DEDUP_REMOVED lines=17> */
.L_x_1951:
[----:B------:R4:W5:Y:S02]  /*0460*/  LD.E R62, [R10.64+0xb8] ;  /* 0x0000b8060a3e7980 */ /* 0x000964000c101900 */
.L_x_1952:
[----:B------:R-:W-:Y:S05]  /*0470*/  BSYNC B0 ;  /* 0x0000000000007941 */ /* 0x000fea0003800000 */
.L_x_1950:
        /* <DEDUP_REMOVED lines=10> */
.L_x_1954:
[----:B------:R-:W2:Y:S01]  /*0520*/  LD.E.64 R2, [R10.64+0x108] ;  /* 0x000108060a027980 */ /* 0x000ea2000c101b00 */
[----:B------:R-:W-:Y:S01]  /*0530*/  BSSY B0, `(.L_x_1956) ;  /* 0x0000006000007945 */ /* 0x000fe20003800000 */
[----:B------:R-:W-:Y:S01]  /*0540*/  IMAD.MOV.U32 R53, RZ, RZ, RZ ;  /* 0x000000ffff357224 */ /* 0x000fe200078e00ff */
[----:B--2---:R-:W-:-:S04]  /*0550*/  ISETP.NE.U32.AND P0, PT, R2, RZ, PT ;  /* 0x000000ff0200720c */ /* 0x004fc80003f05070 */
[----:B------:R-:W-:-:S13]  /*0560*/  ISETP.NE.AND.EX P0, PT, R3, RZ, PT, P0 ;  /* 0x000000ff0300720c */ /* 0x000fda0003f05300 */
[----:B------:R-:W-:Y:S05]  /*0570*/  @!P0 BRA `(.L_x_1957) ;  /* 0x0000001000008947 */ /* 0x000fea0003800000 */
[----:B------:R2:W5:Y:S02]  /*0580*/  LD.E R53, [R10.64+0xbc] ;  /* 0x0000bc060a357980 */ /* 0x000564000c101900 */
.L_x_1957:
[----:B------:R-:W-:Y:S05]  /*0590*/  BSYNC B0 ;  /* 0x0000000000007941 */ /* 0x000fea0003800000 */
.L_x_1956:
[----:B-----5:R-:W-:Y:S02]  /*05a0*/  IADD3 R53, R62, R53, RZ ;  /* 0x000000353e357210 */ /* 0x020fe40007ffe0ff */
.L_x_1955:
[----:B------:R-:W-:Y:S05]  /*05b0*/  BSYNC B1 ;  /* 0x0000000000017941 */ /* 0x000fea0003800000 */
.L_x_1953:
[----:B------:R-:W-:Y:S01]  /*05c0*/  IMAD.SHL.U32 R52, R233, 0x40, RZ ;  /* 0x00000040e9347824 */ /* 0x000fe200078e00ff */
[----:B------:R-:W-:Y:S01]  /*05d0*/  MOV R2, R232 ;  /* 0x000000e800027202 */ /* 0x000fe20000000f00 */
[----:B------:R-:W-:-:S03]  /*05e0*/  IMAD.MOV.U32 R3, RZ, RZ, 0x0 ;  /* 0x00000000ff037424 */ /* 0x000fc600078e00ff */
[----:B------:R-:W-:-:S13]  /*05f0*/  ISETP.GT.AND P0, PT, R234, R52, PT ;  /* 0x00000034ea00720c */ /* 0x000fda0003f04270 */
[----:B------:R-:W-:Y:S05]  /*0600*/  @!P0 RET.REL.NODEC R2 `(_ZN5flash24flash_fwd_splitkv_kernelI23Flash_fwd_kernel_traitsILi128ELi64ELi128ELi4ELb0ELb0EN7cutlass10bfloat16_tE19Flash_kernel_traitsILi128ELi64ELi128ELi4ES3_EELb1ELb0ELb0ELb0ELb0ELb1ELb1ELb1EEEvNS_16Flash_fwd_paramsE) ;  /* 0xfffff9f002008950 */ /* 0x000fea0003c3ffff */
[----:B------:R-:W4:Y:S04]  /*0610*/  LD.E R0, [R10.64+0xb8] ;  /* 0x0000b8060a007980 */ /* 0x000f28000c101900 */
[----:B------:R-:W5:Y:S01]  /*0620*/  LD.E R5, [R10.64+0x188] ;  /* 0x000188060a057980 */ /* 0x000f62000c101900 */
[----:B------:R-:W-:-:S03]  /*0630*/  IABS R3, c[0x0][0x10] ;  /* 0x0000040000037a13 */ /* 0x000fc60000000000 */
[----:B------:R-:W1:Y:S01]  /*0640*/  S2R R56, SR_TID.X ;  /* 0x0000000000387919 */ /* 0x000e620000002100 */
[----:B------:R-:W2:Y:S08]  /*0650*/  I2F.RP R8, R3 ;  /* 0x0000000300087306 */ /* 0x000eb00000209400 */
[----:B--2---:R-:W2:Y:S02]  /*0660*/  MUFU.RCP R8, R8 ;  /* 0x0000000800087308 */ /* 0x004ea40000001000 */
[----:B--2---:R-:W-:-:S06]  /*0670*/  IADD3 R8, R8, 0xffffffe, RZ ;  /* 0x0ffffffe08087810 */ /* 0x004fcc0007ffe0ff */
[----:B------:R-:W2:Y:S02]  /*0680*/  F2I.FTZ.U32.TRUNC.NTZ R9, R8 ;  /* 0x0000000800097305 */ /* 0x000ea4000021f000 */
[----:B-12---:R-:W-:Y:S02]  /*0690*/  IMAD.MOV R6, RZ, RZ, -R9 ;  /* 0x000000ffff067224 */ /* 0x006fe400078e0a09 */
[----:B------:R-:W-:Y:S02]  /*06a0*/  IMAD.MOV.U32 R8, RZ, RZ, RZ ;  /* 0x000000ffff087224 */ /* 0x000fe400078e00ff */
[----:B------:R-:W-:-:S04]  /*06b0*/  IMAD R6, R6, R3, RZ ;  /* 0x0000000306067224 */ /* 0x000fc800078e02ff */
[----:B------:R-:W-:Y:S01]  /*06c0*/  IMAD.HI.U32 R6, R9, R6, R8 ;  /* 0x0000000609067227 */ /* 0x000fe200078e0008 */
[----:B----4-:R-:W-:-:S04]  /*06d0*/  IADD3 R0, R0, 0x7f, RZ ;  /* 0x0000007f00007810 */ /* 0x010fc80007ffe0ff */
[----:B------:R-:W-:-:S04]  /*06e0*/  SHF.R.S32.HI R7, RZ, 0x1f, R0 ;  /* 0x0000001fff077819 */ /* 0x000fc80000011400 */
[----:B------:R-:W-:Y:S02]  /*06f0*/  LEA.HI R7, R7, R0, RZ, 0x7 ;  /* 0x0000000007077211 */ /* 0x000fe400078f38ff */
[----:B------:R-:W-:Y:S02]  /*0700*/  IABS R0, c[0x0][0x10] ;  /* 0x0000040000007a13 */ /* 0x000fe40000000000 */
[----:B------:R-:W-:-:S03]  /*0710*/  LEA.HI.SX32 R7, R7, c[0x0][0x10], 0x19 ;  /* 0x0000040007077a11 */ /* 0x000fc600078fcaff */
[----:B------:R-:W-:Y:S01]  /*0720*/  IMAD.MOV R0, RZ, RZ, -R0 ;  /* 0x000000ffff007224 */ /* 0x000fe200078e0a00 */
[----:B------:R-:W-:-:S04]  /*0730*/  IADD3 R7, R7, -0x1, RZ ;  /* 0xffffffff07077810 */ /* 0x000fc80007ffe0ff */
[----:B------:R-:W-:Y:S02]  /*0740*/  IABS R2, R7 ;  /* 0x0000000700027213 */ /* 0x000fe40000000000 */
[----:B------:R-:W-:-:S03]  /*0750*/  LOP3.LUT R7, R7, c[0x0][0x10], RZ, 0x3c, !PT ;  /* 0x0000040007077a12 */ /* 0x000fc600078e3cff */
[----:B------:R-:W-:Y:S01]  /*0760*/  IMAD.HI.U32 R6, R6, R2, RZ ;  /* 0x0000000206067227 */ /* 0x000fe200078e00ff */
[----:B------:R-:W-:-:S03]  /*0770*/  ISETP.GE.AND P0, PT, R7, RZ, PT ;  /* 0x000000ff0700720c */ /* 0x000fc60003f06270 */
[----:B------:R-:W-:Y:S01]  /*0780*/  IMAD R0, R6, R0, R2 ;  /* 0x0000000006007224 */ /* 0x000fe200078e0202 */
[----:B------:R-:W-:-:S04]  /*0790*/  IADD3 R2, R53, 0x7f, RZ ;  /* 0x0000007f35027810 */ /* 0x000fc80007ffe0ff */
[----:B------:R-:W-:-:S13]  /*07a0*/  ISETP.GT.U32.AND P1, PT, R3, R0, PT ;  /* 0x000000000300720c */ /* 0x000fda0003f24070 */
[----:B------:R-:W-:Y:S01]  /*07b0*/  @!P1 IMAD.IADD R0, R0, 0x1, -R3 ;  /* 0x0000000100009824 */ /* 0x000fe200078e0a03 */
[----:B------:R-:W-:Y:S02]  /*07c0*/  @!P1 IADD3 R6, R6, 0x1, RZ ;  /* 0x0000000106069810 */ /* 0x000fe40007ffe0ff */
[----:B------:R-:W-:Y:S02]  /*07d0*/  ISETP.NE.AND P1, PT, RZ, c[0x0][0x10], PT ;  /* 0x00000400ff007a0c */ /* 0x000fe40003f25270 */
[----:B------:R-:W-:Y:S02]  /*07e0*/  ISETP.GE.U32.AND P2, PT, R0, R3, PT ;  /* 0x000000030000720c */ /* 0x000fe40003f46070 */
[----:B------:R-:W-:-:S04]  /*07f0*/  IADD3 R3, -R234, 0xbf, R52 ;  /* 0x000000bfea037810 */ /* 0x000fc80007ffe134 */
[----:B-----5:R-:W-:Y:S02]  /*0800*/  IADD3 R5, R5, R3, R53 ;  /* 0x0000000305057210 */ /* 0x020fe40007ffe035 */
[----:B------:R-:W-:Y:S02]  /*0810*/  SHF.R.S32.HI R3, RZ, 0x1f, R2 ;  /* 0x0000001fff037819 */ /* 0x000fe40000011402 */
[----:B------:R-:W-:Y:S02]  /*0820*/  SHF.R.S32.HI R50, RZ, 0x1f, R5 ;  /* 0x0000001fff327819 */ /* 0x000fe40000011405 */
[----:B------:R-:W-:Y:S02]  /*0830*/  LEA.HI R2, R3, R2, RZ, 0x7 ;  /* 0x0000000203027211 */ /* 0x000fe400078f38ff */
[----:B------:R-:W-:Y:S02]  /*0840*/  @P2 IADD3 R6, R6, 0x1, RZ ;  /* 0x0000000106062810 */ /* 0x000fe40007ffe0ff */
[----:B------:R-:W-:-:S02]  /*0850*/  LEA.HI R50, R50, R5, RZ, 0x7 ;  /* 0x0000000532327211 */ /* 0x000fc400078f38ff */
[----:B------:R-:W-:Y:S01]  /*0860*/  SHF.R.S32.HI R2, RZ, 0x7, R2 ;  /* 0x00000007ff027819 */ /* 0x000fe20000011402 */
[----:B------:R-:W-:Y:S01]  /*0870*/  IMAD.MOV.U32 R0, RZ, RZ, R6 ;  /* 0x000000ffff007224 */ /* 0x000fe200078e0006 */
[----:B------:R-:W-:-:S03]  /*0880*/  SHF.R.S32.HI R50, RZ, 0x7, R50 ;  /* 0x00000007ff327819 */ /* 0x000fc60000011432 */
[----:B------:R-:W-:Y:S01]  /*0890*/  @!P0 IMAD.MOV R0, RZ, RZ, -R0 ;  /* 0x000000ffff008224 */ /* 0x000fe200078e0a00 */
[----:B------:R-:W-:-:S05]  /*08a0*/  @!P1 LOP3.LUT R0, RZ, c[0x0][0x10], RZ, 0x33, !PT ;  /* 0x00000400ff009a12 */ /* 0x000fca00078e33ff */
[----:B------:R-:W-:-:S04]  /*08b0*/  IMAD R229, R0, UR8, RZ ;  /* 0x0000000800e57c24 */ /* 0x000fc8000f8e02ff */
[----:B------:R-:W-:-:S05]  /*08c0*/  IMAD.IADD R0, R0, 0x1, R229 ;  /* 0x0000000100007824 */ /* 0x000fca00078e02e5 */
[----:B------:R-:W-:-:S04]  /*08d0*/  IMNMX R0, R2, R0, PT ;  /* 0x0000000002007217 */ /* 0x000fc80003800200 */
[----:B------:R-:W-:-:S04]  /*08e0*/  IMNMX R50, R0, R50, PT ;  /* 0x0000003200327217 */ /* 0x000fc80003800200 */
[----:B------:R-:W-:-:S13]  /*08f0*/  ISETP.GE.AND P0, PT, R229, R50, PT ;  /* 0x00000032e500720c */ /* 0x000fda0003f06270 */
[----:B------:R-:W-:Y:S05]  /*0900*/  @!P0 BRA `(.L_x_1958) ;  /* 0x0000082000008947 */ /* 0x000fea0003800000 */
[----:B------:R1:W2:Y:S04]  /*0910*/  LD.E.64 R2, [R10.64+0xb0] ;  /* 0x0000b0060a027980 */ /* 0x0002a8000c101b00 */
[----:B------:R1:W4:Y:S04]  /*0920*/  LD.E R5, [R10.64+0x60] ;  /* 0x000060060a057980 */ /* 0x000328000c101900 */
[----:B---3--:R1:W3:Y:S04]  /*0930*/  LD.E R0, [R10.64+0xcc] ;  /* 0x0000cc060a007980 */ /* 0x0082e8000c101900 */
[----:B------:R1:W3:Y:S04]  /*0940*/  LD.E.64 R6, [R10.64+0x78] ;  /* 0x000078060a067980 */ /* 0x0002e8000c101b00 */
[----:B------:R1:W5:Y:S04]  /*0950*/  LD.E R4, [R10.64+0xc0] ;  /* 0x0000c0060a047980 */ /* 0x000368000c101900 */
[----:B-1----:R-:W5:Y:S01]  /*0960*/  LD.E.64 R10, [R10.64+0xa8] ;  /* 0x0000a8060a0a7980 */ /* 0x002f62000c101b00 */
[----:B------:R-:W-:Y:S01]  /*0970*/  SHF.R.S32.HI R8, RZ, 0x1f, R56 ;  /* 0x0000001fff087819 */ /* 0x000fe20000011438 */
[----:B------:R-:W-:Y:S03]  /*0980*/  BSSY B0, `(.L_x_1959) ;  /* 0x0000018000007945 */ /* 0x000fe60003800000 */
[----:B------:R-:W-:-:S04]  /*0990*/  LEA.HI R8, R8, R56, RZ, 0x4 ;  /* 0x0000003808087211 */ /* 0x000fc800078f20ff */
[----:B------:R-:W-:Y:S02]  /*09a0*/  LOP3.LUT R9, R8, 0xfffffff0, RZ, 0xc0, !PT ;  /* 0xfffffff008097812 */ /* 0x000fe400078ec0ff */
[----:B------:R-:W-:-:S03]  /*09b0*/  SHF.R.S32.HI R8, RZ, 0x4, R8 ;  /* 0x00000004ff087819 */ /* 0x000fc60000011408 */
[----:B------:R-:W-:-:S04]  /*09c0*/  IMAD.IADD R56, R56, 0x1, -R9 ;  /* 0x0000000138387824 */ /* 0x000fc800078e0a09 */
[----:B------:R-:W-:-:S05]  /*09d0*/  IMAD.SHL.U32 R12, R56, 0x4, RZ ;  /* 0x00000004380c7824 */ /* 0x000fca00078e00ff */
[----:B------:R-:W-:-:S05]  /*09e0*/  SHF.R.S32.HI R13, RZ, 0x1f, R12 ;  /* 0x0000001fff0d7819 */ /* 0x000fca000001140c */
[----:B------:R-:W-:-:S04]  /*09f0*/  IMAD.WIDE R14, R8, 0x80, R12 ;  /* 0x00000080080e7825 */ /* 0x000fc800078e020c */
[----:B--2---:R-:W-:-:S04]  /*0a00*/  IMAD R2, R2, UR8, R236 ;  /* 0x0000000802027c24 */ /* 0x004fc8000f8e02ec */
[----:B----4-:R-:W-:-:S04]  /*0a10*/  IMAD R2, R2, R5, R235 ;  /* 0x0000000502027224 */ /* 0x010fc800078e02eb */
[--C-:B------:R-:W-:Y:S02]  /*0a20*/  IMAD R3, R3, R2, R52.reuse ;  /* 0x0000000203037224 */ /* 0x100fe400078e0234 */
[----:B------:R-:W-:Y:S02]  /*0a30*/  IMAD.IADD R52, R234, 0x1, -R52 ;  /* 0x00000001ea347824 */ /* 0x000fe400078e0a34 */
[----:B---3--:R-:W-:-:S03]  /*0a40*/  IMAD R2, R3, R0, RZ ;  /* 0x0000000003027224 */ /* 0x008fc600078e02ff */
[----:B------:R-:W-:Y:S02]  /*0a50*/  ISETP.GE.AND P1, PT, R8, R52, PT ;  /* 0x000000340800720c */ /* 0x000fe40003f26270 */
[----:B------:R-:W-:-:S04]  /*0a60*/  IADD3 R0, P0, R2, R14, RZ ;  /* 0x0000000e02007210 */ /* 0x000fc80007f1e0ff */
[----:B------:R-:W-:Y:S02]  /*0a70*/  LEA.HI.X.SX32 R2, R2, R15, 0x1, P0 ;  /* 0x0000000f02027211 */ /* 0x000fe400000f0eff */
[----:B------:R-:W-:Y:S02]  /*0a80*/  LEA R16, P0, R0, R6, 0x2 ;  /* 0x0000000600107211 */ /* 0x000fe400078010ff */
[----:B------:R-:W-:Y:S02]  /*0a90*/  IADD3 R15, R12, 0x40, RZ ;  /* 0x000000400c0f7810 */ /* 0x000fe40007ffe0ff */
[----:B------:R-:W-:Y:S01]  /*0aa0*/  LEA.HI.X R17, R0, R7, R2, 0x2, P0 ;  /* 0x0000000700117211 */ /* 0x000fe200000f1402 */
[----:B------:R-:W-:Y:S05]  /*0ab0*/  @P1 BRA `(.L_x_1960) ;  /* 0x0000004000001947 */ /* 0x000fea0003800000 */
[-C--:B-----5:R-:W-:Y:S02]  /*0ac0*/  ISETP.GE.AND P1, PT, R12, R4.reuse, PT ;  /* 0x000000040c00720c */ /* 0x0a0fe40003f26270 */
[----:B------:R-:W-:-:S11]  /*0ad0*/  ISETP.GE.AND P0, PT, R15, R4, PT ;  /* 0x000000040f00720c */ /* 0x000fd60003f06270 */
[----:B------:R1:W-:Y:S04]  /*0ae0*/  @!P1 ST.E.128 [R16.64], RZ ;  /* 0x000000ff10009985 */ /* 0x0003e8000c101d06 */
[----:B------:R1:W-:Y:S02]  /*0af0*/  @!P0 ST.E.128 [R16.64+0x100], RZ ;  /* 0x000100ff10008985 */ /* 0x0003e4000c101d06 */
.L_x_1960:
[----:B------:R-:W-:Y:S05]  /*0b00*/  BSYNC B0 ;  /* 0x0000000000007941 */ /* 0x000fea0003800000 */
.L_x_1959:
        /* <DEDUP_REMOVED lines=8> */
.L_x_1962:
[----:B------:R-:W-:Y:S05]  /*0b90*/  BSYNC B0 ;  /* 0x0000000000007941 */ /* 0x000fea0003800000 */
.L_x_1961:
        /* <DEDUP_REMOVED lines=8> */
.L_x_1964:
[----:B------:R-:W-:Y:S05]  /*0c20*/  BSYNC B0 ;  /* 0x0000000000007941 */ /* 0x000fea0003800000 */
.L_x_1963:
        /* <DEDUP_REMOVED lines=8> */
.L_x_1966:
[----:B------:R-:W-:Y:S05]  /*0cb0*/  BSYNC B0 ;  /* 0x0000000000007941 */ /* 0x000fea0003800000 */
.L_x_1965:
        /* <DEDUP_REMOVED lines=8> */
.L_x_1968:
[----:B------:R-:W-:Y:S05]  /*0d40*/  BSYNC B0 ;  /* 0x0000000000007941 */ /* 0x000fea0003800000 */
.L_x_1967:
        /* <DEDUP_REMOVED lines=8> */
.L_x_1970:
[----:B------:R-:W-:Y:S05]  /*0dd0*/  BSYNC B0 ;  /* 0x0000000000007941 */ /* 0x000fea0003800000 */
.L_x_1969:
        /* <DEDUP_REMOVED lines=8> */
.L_x_1972:
[----:B------:R-:W-:Y:S05]  /*0e60*/  BSYNC B0 ;  /* 0x0000000000007941 */ /* 0x000fea0003800000 */
.L_x_1971:
        /* <DEDUP_REMOVED lines=8> */
.L_x_1974:
[----:B------:R-:W-:Y:S05]  /*0ef0*/  BSYNC B0 ;  /* 0x0000000000007941 */ /* 0x000fea0003800000 */
.L_x_1973:
[----:B------:R-:W-:Y:S02]  /*0f00*/  ISETP.NE.AND P6, PT, R56, RZ, PT ;  /* 0x000000ff3800720c */ /* 0x000fe40003fc5270 */
[----:B-----5:R-:W-:Y:S02]  /*0f10*/  SHF.R.S32.HI R4, RZ, 0x1f, R3 ;  /* 0x0000001fff047819 */ /* 0x020fe40000011403 */
[----:B------:R-:W-:Y:S02]  /*0f20*/  ISETP.GE.OR P0, PT, R8, R52, P6 ;  /* 0x000000340800720c */ /* 0x000fe40003706670 */
[----:B------:R-:W-:-:S02]  /*0f30*/  IADD3 R3, P1, R3, R8, RZ ;  /* 0x0000000803037210 */ /* 0x000fc40007f3e0ff */
[----:B------:R-:W-:Y:S02]  /*0f40*/  ISETP.GE.OR P4, PT, R9, R52, P6 ;  /* 0x000000340900720c */ /* 0x000fe40003786670 */
[----:B------:R-:W-:Y:S02]  /*0f50*/  LEA.HI.X.SX32 R4, R8, R4, 0x1, P1 ;  /* 0x0000000408047211 */ /* 0x000fe400008f0eff */
[C---:B------:R-:W-:Y:S02]  /*0f60*/  LEA R8, P1, R3.reuse, R10, 0x2 ;  /* 0x0000000a03087211 */ /* 0x040fe400078210ff */
[-C--:B------:R-:W-:Y:S02]  /*0f70*/  ISETP.GE.OR P5, PT, R14, R52.reuse, P6 ;  /* 0x000000340e00720c */ /* 0x080fe400037a6670 */
[----:B------:R-:W-:Y:S01]  /*0f80*/  LEA.HI.X R9, R3, R11, R4, 0x2, P1 ;  /* 0x0000000b03097211 */ /* 0x000fe200008f1404 */
[----:B------:R-:W-:Y:S01]  /*0f90*/  @!P0 IMAD.MOV.U32 R3, RZ, RZ, -0x800000 ;  /* 0xff800000ff038424 */ /* 0x000fe200078e00ff */
[----:B------:R-:W-:-:S02]  /*0fa0*/  ISETP.GE.OR P1, PT, R5, R52, P6 ;  /* 0x000000340500720c */ /* 0x000fc40003726670 */
[-C--:B------:R-:W-:Y:S02]  /*0fb0*/  ISETP.GE.OR P3, PT, R7, R52.reuse, P6 ;  /* 0x000000340700720c */ /* 0x080fe40003766670 */
[----:B------:R1:W-:Y:S01]  /*0fc0*/  @!P0 ST.E [R8.64], R3 ;  /* 0x0000000308008985 */ /* 0x0003e2000c101906 */
[-C--:B------:R-:W-:Y:S02]  /*0fd0*/  ISETP.GE.OR P0, PT, R2, R52.reuse, P6 ;  /* 0x000000340200720c */ /* 0x080fe40003706670 */
[-C--:B------:R-:W-:Y:S01]  /*0fe0*/  ISETP.GE.OR P2, PT, R6, R52.reuse, P6 ;  /* 0x000000340600720c */ /* 0x080fe20003746670 */
[----:B------:R-:W-:Y:S01]  /*0ff0*/  @!P4 IMAD.MOV.U32 R6, RZ, RZ, -0x800000 ;  /* 0xff800000ff06c424 */ /* 0x000fe200078e00ff */
[----:B------:R-:W-:Y:S01]  /*1000*/  ISETP.GE.OR P6, PT, R0, R52, P6 ;  /* 0x000000340000720c */ /* 0x000fe200037c6670 */
[----:B------:R-:W-:-:S03]  /*1010*/  @!P5 IMAD.MOV.U32 R2, RZ, RZ, -0x800000 ;  /* 0xff800000ff02d424 */ /* 0x000fc600078e00ff */
[----:B------:R-:W-:Y:S02]  /*1020*/  @!P4 ST.E [R8.64+0x40], R6 ;  /* 0x000040060800c985 */ /* 0x000fe4000c101906 */
[----:B------:R-:W-:Y:S02]  /*1030*/  @!P3 IMAD.MOV.U32 R5, RZ, RZ, -0x800000 ;  /* 0xff800000ff05b424 */ /* 0x000fe400078e00ff */
[----:B------:R2:W-:Y:S03]  /*1040*/  @!P5 ST.E [R8.64+0x20], R2 ;  /* 0x000020020800d985 */ /* 0x0005e6000c101906 */
[----:B------:R-:W-:Y:S01]  /*1050*/  @!P2 IMAD.MOV.U32 R4, RZ, RZ, -0x800000 ;  /* 0xff800000ff04a424 */ /* 0x000fe200078e00ff */
[----:B------:R-:W-:Y:S04]  /*1060*/  @!P3 ST.E [R8.64+0x60], R5 ;  /* 0x000060050800b985 */ /* 0x000fe8000c101906 */
[----:B------:R-:W-:Y:S01]  /*1070*/  @!P2 ST.E [R8.64+0x80], R4 ;  /* 0x000080040800a985 */ /* 0x000fe2000c101906 */
[----:B-1----:R-:W-:-:S05]  /*1080*/  @!P1 IMAD.MOV.U32 R3, RZ, RZ, -0x800000 ;  /* 0xff800000ff039424 */ /* 0x002fca00078e00ff */
[----:B------:R1:W-:Y:S01]  /*1090*/  @!P1 ST.E [R8.64+0xa0], R3 ;  /* 0x0000a00308009985 */ /* 0x0003e2000c101906 */
[----:B--2---:R-:W-:-:S05]  /*10a0*/  @!P0 IMAD.MOV.U32 R2, RZ, RZ, -0x800000 ;  /* 0xff800000ff028424 */ /* 0x004fca00078e00ff */
[----:B------:R2:W-:Y:S01]  /*10b0*/  @!P0 ST.E [R8.64+0xc0], R2 ;  /* 0x0000c00208008985 */ /* 0x0005e2000c101906 */
[----:B-1----:R-:W-:Y:S02]  /*10c0*/  IMAD.MOV.U32 R3, RZ, RZ, 0x0 ;  /* 0x00000000ff037424 */ /* 0x002fe400078e00ff */
[----:B--2---:R-:W-:-:S04]  /*10d0*/  IMAD.MOV.U32 R2, RZ, RZ, R232 ;  /* 0x000000ffff027224 */ /* 0x004fc800078e00e8 */
[----:B------:R-:W-:Y:S05]  /*10e0*/  @P6 RET.REL.NODEC R2 `(_ZN5flash24flash_fwd_splitkv_kernelI23Flash_fwd_kernel_traitsILi128ELi64ELi128ELi4ELb0ELb0EN7cutlass10bfloat16_tE19Flash_kernel_traitsILi128ELi64ELi128ELi4ES3_EELb1ELb0ELb0ELb0ELb0ELb1ELb1ELb1EEEvNS_16Flash_fwd_paramsE) ;  /* 0xffffef1002006950 */ /* 0x000fea0003c3ffff */
[----:B------:R-:W-:Y:S02]  /*10f0*/  MOV R0, 0xff800000 ;  /* 0xff80000000007802 */ /* 0x000fe40000000f00 */
[----:B------:R-:W-:-:S03]  /*1100*/  MOV R233, 0x0 ;  /* 0x0000000000e97802 */ /* 0x000fc60000000f00 */
[----:B------:R1:W-:Y:S01]  /*1110*/  ST.E [R8.64+0xe0], R0 ;  /* 0x0000e00008007985 */ /* 0x0003e2000c101906 */
[----:B------:R-:W-:Y:S05]  /*1120*/  RET.REL.NODEC R232 `(_ZN5flash24flash_fwd_splitkv_kernelI23Flash_fwd_kernel_traitsILi128ELi64ELi128ELi4ELb0ELb0EN7cutlass10bfloat16_tE19Flash_kernel_traitsILi128ELi64ELi128ELi4ES3_EELb1ELb0ELb0ELb0ELb0ELb1ELb1ELb1EEEvNS_16Flash_fwd_paramsE) ;  /* 0xffffeed0e8007950 */ /* 0x000fea0003c3ffff */
.L_x_1958:
[----:B------:R-:W2:Y:S04]  /*1130*/  LD.E.64 R6, [R10.64+0x160] ;  /* 0x000160060a067980 */ /* 0x000ea8000c101b00 */
        /* <DEDUP_REMOVED lines=30> */
[----:B-----5:R-:W2:Y:S04]  /*1320*/  LD.E.64 R14, [R10.64+0x28] ;  /* 0x000028060a0e7980 */ /* 0x020ea8000c101b00 */
        /* <DEDUP_REMOVED lines=28> */
[----:B------:R2:W3:Y:S01]  /*14f0*/  LD.E R3, [R12.64] ;  /* 0x000000060c037980 */ /* 0x0004e2000c101900 */
        /* <DEDUP_REMOVED lines=8> */
[----:B--2---:R-:W-:Y:S01]  /*1580*/  IMAD R12, R0, R8, RZ ;  /* 0x00000008000c7224 */ /* 0x004fe200078e02ff */
        /* <DEDUP_REMOVED lines=26> */
[----:B------:R-:W-:Y:S02]  /*1730*/  IMAD R8, R42, R5, R8 ;  /* 0x000000052a087224 */ /* 0x000fe400078e0208 */
[----:B------:R-:W-:-:S03]  /*1740*/  IMAD R7, R15, R3, RZ ;  /* 0x000000030f077224 */ /* 0x000fc600078e02ff */
[----:B------:R-:W-:Y:S01]  /*1750*/  IADD3 R21, R21, R8, RZ ;  /* 0x0000000815157210 */ /* 0x000fe20007ffe0ff */
[----:B------:R-:W-:Y:S02]  /*1760*/  IMAD R8, R19, R12, RZ ;  /* 0x0000000c13087224 */ /* 0x000fe400078e02ff */
[----:B------:R-:W-:Y:S02]  /*1770*/  IMAD R7, R14, R0, R7 ;  /* 0x000000000e077224 */ /* 0x000fe400078e0207 */
[----:B------:R-:W-:Y:S02]  /*1780*/  IMAD R0, R18, R9, R8 ;  /* 0x0000000912007224 */ /* 0x000fe400078e0208 */
[----:B------:R-:W-:-:S04]  /*1790*/  IMAD.WIDE.U32 R24, R14, R3, RZ ;  /* 0x000000030e187225 */ /* 0x000fc800078e00ff */
[----:B------:R-:W-:Y:S01]  /*17a0*/  IMAD.WIDE.U32 R18, R12, R18, R20 ;  /* 0x000000120c127225 */ /* 0x000fe200078e0014 */
[----:B------:R-:W-:-:S03]  /*17b0*/  IADD3 R7, R25, R7, RZ ;  /* 0x0000000719077210 */ /* 0x000fc60007ffe0ff */
[----:B------:R-:W-:Y:S01]  /*17c0*/  IMAD.MOV.U32 R8, RZ, RZ, R24 ;  /* 0x000000ffff087224 */ /* 0x000fe200078e0018 */
[----:B------:R-:W-:Y:S01]  /*17d0*/  MOV R3, R18 ;  /* 0x0000001200037202 */ /* 0x000fe20000000f00 */
[----:B------:R-:W-:Y:S01]  /*17e0*/  IMAD.IADD R0, R19, 0x1, R0 ;  /* 0x0000000113007824 */ /* 0x000fe200078e0200 */
[----:B------:R-:W-:Y:S05]  /*17f0*/  BRA `(.L_x_1977) ;  /* 0x0000054000007947 */ /* 0x000fea0003800000 */
.L_x_1976:
        /* <DEDUP_REMOVED lines=22> */
[----:B------:R-:W-:Y:S02]  /*1960*/  IMAD R0, R6, R0, R8 ;  /* 0x0000000006007224 */ /* 0x000fe400078e0208 */
[-C--:B----4-:R-:W-:Y:S02]  /*1970*/  @!P3 IMAD R2, R43, R15.reuse, RZ ;  /* 0x0000000f2b02b224 */ /* 0x090fe400078e02ff */
[----:B------:R-:W-:Y:S01]  /*1980*/  @!P3 IMAD.WIDE.U32 R30, R42, R15, RZ ;  /* 0x0000000f2a1eb225 */ /* 0x000fe200078e00ff */
[----:B------:R-:W-:-:S03]  /*1990*/  ISETP.GT.U32.AND P0, PT, R3, R0, PT ;  /* 0x000000000300720c */ /* 0x000fc60003f04070 */
[----:B------:R-:W-:Y:S02]  /*19a0*/  @!P3 IMAD R2, R5, R42, R2 ;  /* 0x0000002a0502b224 */ /* 0x000fe400078e0202 */
[----:B------:R-:W-:Y:S01]  /*19b0*/  @P3 IMAD.IADD R8, R15, 0x1, R18 ;  /* 0x000000010f083824 */ /* 0x000fe200078e0212 */
[----:B-----5:R-:W-:Y:S02]  /*19c0*/  @!P3 SHF.R.S32.HI R5, RZ, 0x1f, R14 ;  /* 0x0000001fff05b819 */ /* 0x020fe4000001140e */
[----:B------:R-:W-:Y:S01]  /*19d0*/  @!P3 IADD3 R9, R31, R2, RZ ;  /* 0x000000021f09b210 */ /* 0x000fe20007ffe0ff */
[-C--:B------:R-:W-:Y:S02]  /*19e0*/  @P3 IMAD R12, R43, R8.reuse, RZ ;  /* 0x000000082b0c3224 */ /* 0x080fe400078e02ff */
[----:B------:R-:W-:-:S04]  /*19f0*/  @P3 IMAD.WIDE.U32 R28, R42, R8, RZ ;  /* 0x000000082a1c3225 */ /* 0x000fc800078e00ff */
[-C--:B---3--:R-:W-:Y:S02]  /*1a00*/  @!P3 IMAD R2, R27, R14.reuse, RZ ;  /* 0x0000000e1b02b224 */ /* 0x088fe400078e02ff */
[----:B------:R-:W-:Y:S02]  /*1a10*/  @!P3 IMAD.MOV.U32 R8, RZ, RZ, R30 ;  /* 0x000000ffff08b224 */ /* 0x000fe400078e001e */
[C---:B------:R-:W-:Y:S02]  /*1a20*/  @!P3 IMAD R2, R26.reuse, R5, R2 ;  /* 0x000000051a02b224 */ /* 0x040fe400078e0202 */
[----:B------:R-:W-:Y:S01]  /*1a30*/  @!P3 IMAD.WIDE.U32 R8, R26, R14, R8 ;  /* 0x0000000e1a08b225 */ /* 0x000fe200078e0008 */
[----:B------:R-:W-:Y:S02]  /*1a40*/  @P3 IADD3 R12, R29, R12, RZ ;  /* 0x0000000c1d0c3210 */ /* 0x000fe40007ffe0ff */
[----:B------:R-:W-:Y:S01]  /*1a50*/  @!P0 IADD3 R0, R0, -R3, RZ ;  /* 0x8000000300008210 */ /* 0x000fe20007ffe0ff */
[----:B------:R-:W-:Y:S01]  /*1a60*/  @P3 IMAD.MOV.U32 R13, RZ, RZ, R28 ;  /* 0x000000ffff0d3224 */ /* 0x000fe200078e001c */
[----:B------:R-:W-:Y:S01]  /*1a70*/  @!P3 MOV R13, R8 ;  /* 0x00000008000db202 */ /* 0x000fe20000000f00 */
[----:B------:R-:W-:Y:S01]  /*1a80*/  @!P3 IMAD.IADD R12, R9, 0x1, R2 ;  /* 0x00000001090cb824 */ /* 0x000fe200078e0202 */
[----:B------:R-:W-:-:S04]  /*1a90*/  ISETP.GE.U32.AND P2, PT, R0, R3, PT ;  /* 0x000000030000720c */ /* 0x000fc80003f46070 */
[-C--:B------:R-:W-:Y:S02]  /*1aa0*/  LOP3.LUT R13, R13, R12.reuse, RZ, 0x3c, !PT ;  /* 0x0000000c0d0d7212 */ /* 0x080fe400078e3cff */
[----:B------:R-:W-:Y:S02]  /*1ab0*/  LEA R2, R50, 0xffffff80, 0x7 ;  /* 0xffffff8032027811 */ /* 0x000fe400078e38ff */
[----:B------:R-:W-:Y:S02]  /*1ac0*/  LOP3.LUT R3, R235, R7, RZ, 0x3c, !PT ;  /* 0x00000007eb037212 */ /* 0x000fe400078e3cff */
[----:B------:R-:W-:Y:S02]  /*1ad0*/  LOP3.LUT R12, R13, R12, RZ, 0x3c, !PT ;  /* 0x0000000c0d0c7212 */ /* 0x000fe400078e3cff */
[----:B------:R-:W-:Y:S01]  /*1ae0*/  @!P0 IADD3 R6, R6, 0x1, RZ ;  /* 0x0000000106068810 */ /* 0x000fe20007ffe0ff */
[----:B------:R-:W-:Y:S01]  /*1af0*/  @!P3 IMAD R8, R49, R15, RZ ;  /* 0x0000000f3108b224 */ /* 0x000fe200078e02ff */
[----:B------:R-:W-:Y:S01]  /*1b00*/  @!P3 SHF.R.S32.HI R0, RZ, 0x1f, R15 ;  /* 0x0000001fff00b819 */ /* 0x000fe2000001140f */
[----:B------:R-:W-:Y:S01]  /*1b10*/  IMAD R9, R43, R2, RZ ;  /* 0x000000022b097224 */ /* 0x000fe200078e02ff */
[----:B------:R-:W-:-:S02]  /*1b20*/  SHF.R.S32.HI R5, RZ, 0x1f, R2 ;  /* 0x0000001fff057819 */ /* 0x000fc40000011402 */
[----:B------:R-:W-:Y:S02]  /*1b30*/  ISETP.GE.AND P1, PT, R3, RZ, PT ;  /* 0x000000ff0300720c */ /* 0x000fe40003f26270 */
[----:B------:R-:W-:Y:S02]  /*1b40*/  LOP3.LUT R13, R13, R12, RZ, 0x3c, !PT ;  /* 0x0000000c0d0d7212 */ /* 0x000fe400078e3cff */
[----:B------:R-:W-:Y:S02]  /*1b50*/  ISETP.NE.AND P0, PT, R7, RZ, PT ;  /* 0x000000ff0700720c */ /* 0x000fe40003f05270 */
[----:B------:R-:W-:Y:S01]  /*1b60*/  @P2 IADD3 R6, R6, 0x1, RZ ;  /* 0x0000000106062810 */ /* 0x000fe20007ffe0ff */
[----:B------:R-:W-:Y:S02]  /*1b70*/  @!P3 IMAD R0, R0, R48, R8 ;  /* 0x000000300000b224 */ /* 0x000fe400078e0208 */
[----:B------:R-:W-:Y:S02]  /*1b80*/  IMAD R9, R5, R42, R9 ;  /* 0x0000002a05097224 */ /* 0x000fe400078e0209 */
[----:B------:R-:W-:-:S04]  /*1b90*/  IMAD.WIDE.U32 R28, R42, R2, R12 ;  /* 0x000000022a1c7225 */ /* 0x000fc800078e000c */
[----:B------:R-:W-:-:S04]  /*1ba0*/  @!P3 IMAD.WIDE.U32 R26, R48, R15, RZ ;  /* 0x0000000f301ab225 */ /* 0x000fc800078e00ff */
[----:B------:R-:W-:Y:S02]  /*1bb0*/  IMAD.MOV.U32 R12, RZ, RZ, R6 ;  /* 0x000000ffff0c7224 */ /* 0x000fe400078e0006 */
[----:B------:R-:W-:Y:S01]  /*1bc0*/  IMAD.IADD R19, R29, 0x1, R9 ;  /* 0x000000011d137824 */ /* 0x000fe200078e0209 */
[----:B------:R-:W-:Y:S01]  /*1bd0*/  @!P3 IADD3 R9, R27, R0, RZ ;  /* 0x000000001b09b210 */ /* 0x000fe20007ffe0ff */
[----:B------:R-:W-:Y:S01]  /*1be0*/  @!P3 IMAD R3, R25, R14, RZ ;  /* 0x0000000e1903b224 */ /* 0x000fe200078e02ff */
[----:B------:R-:W-:Y:S01]  /*1bf0*/  @!P3 SHF.R.S32.HI R0, RZ, 0x1f, R14 ;  /* 0x0000001fff00b819 */ /* 0x000fe2000001140e */
[----:B------:R-:W-:Y:S01]  /*1c00*/  @!P3 IMAD.MOV.U32 R8, RZ, RZ, R26 ;  /* 0x000000ffff08b224 */ /* 0x000fe200078e001a */
[----:B------:R-:W-:Y:S02]  /*1c10*/  @!P1 IADD3 R12, -R12, RZ, RZ ;  /* 0x000000ff0c0c9210 */ /* 0x000fe40007ffe1ff */
[----:B------:R-:W-:Y:S01]  /*1c20*/  @!P0 LOP3.LUT R12, RZ, R7, RZ, 0x33, !PT ;  /* 0x00000007ff0c8212 */ /* 0x000fe200078e33ff */
[C---:B------:R-:W-:Y:S01]  /*1c30*/  @!P3 IMAD R0, R24.reuse, R0, R3 ;  /* 0x000000001800b224 */ /* 0x040fe200078e0203 */
[----:B------:R-:W-:Y:S01]  /*1c40*/  @P3 IADD3 R15, R15, R18, RZ ;  /* 0x000000120f0f3210 */ /* 0x000fe20007ffe0ff */
[----:B------:R-:W-:Y:S01]  /*1c50*/  @!P3 IMAD.WIDE.U32 R24, R24, R14, R8 ;  /* 0x0000000e1818b225 */ /* 0x000fe200078e0008 */
[----:B------:R-:W-:-:S03]  /*1c60*/  SHF.R.S32.HI R9, RZ, 0x1f, R12 ;  /* 0x0000001fff097819 */ /* 0x000fc6000001140c */
[----:B------:R-:W-:Y:S02]  /*1c70*/  IMAD.MOV.U32 R18, RZ, RZ, R28 ;  /* 0x000000ffff127224 */ /* 0x000fe400078e001c */
[----:B------:R-:W-:Y:S02]  /*1c80*/  IMAD R3, R21, R12, RZ ;  /* 0x0000000c15037224 */ /* 0x000fe400078e02ff */
[-C--:B------:R-:W-:Y:S02]  /*1c90*/  @P3 IMAD R7, R49, R15.reuse, RZ ;  /* 0x0000000f31073224 */ /* 0x080fe400078e02ff */
[----:B------:R-:W-:-:S04]  /*1ca0*/  @P3 IMAD.WIDE.U32 R26, R48, R15, RZ ;  /* 0x0000000f301a3225 */ /* 0x000fc800078e00ff */
[----:B------:R-:W-:Y:S01]  /*1cb0*/  IMAD.WIDE.U32 R18, R20, R12, R18 ;  /* 0x0000000c14127225 */ /* 0x000fe200078e0012 */
[----:B------:R-:W-:-:S03]  /*1cc0*/  @P3 IADD3 R7, R27, R7, RZ ;  /* 0x000000071b073210 */ /* 0x000fc60007ffe0ff */
[----:B------:R-:W-:Y:S01]  /*1cd0*/  IMAD R20, R20, R9, R3 ;  /* 0x0000000914147224 */ /* 0x000fe200078e0203 */
[----:B------:R-:W-:Y:S01]  /*1ce0*/  @!P3 IADD3 R7, R25, R0, RZ ;  /* 0x000000001907b210 */ /* 0x000fe20007ffe0ff */
[----:B------:R-:W-:Y:S01]  /*1cf0*/  @P3 IMAD.MOV.U32 R8, RZ, RZ, R26 ;  /* 0x000000ffff083224 */ /* 0x000fe200078e001a */
[----:B------:R-:W-:Y:S01]  /*1d00*/  @!P3 MOV R8, R24 ;  /* 0x000000180008b202 */ /* 0x000fe20000000f00 */
[----:B------:R-:W-:Y:S01]  /*1d10*/  IMAD.MOV.U32 R3, RZ, RZ, R18 ;  /* 0x000000ffff037224 */ /* 0x000fe200078e0012 */
[----:B------:R-:W-:Y:S02]  /*1d20*/  IADD3 R0, R19, R20, RZ ;  /* 0x0000001413007210 */ /* 0x000fe40007ffe0ff */
[----:B------:R-:W-:Y:S02]  /*1d30*/  MOV R6, R2 ;  /* 0x0000000200067202 */ /* 0x000fe40000000f00 */
.L_x_1977:
[----:B-1----:R-:W-:Y:S05]  /*1d40*/  BSYNC B0 ;  /* 0x0000000000007941 */ /* 0x002fea0003800000 */
.L_x_1975:
        /* <DEDUP_REMOVED lines=15> */
[----:B------:R-:W-:Y:S01]  /*1e40*/  IADD3 R28, P0, R18, R8, RZ ;  /* 0x00000008121c7210 */ /* 0x000fe20007f1e0ff */
[----:B------:R-:W-:Y:S01]  /*1e50*/  IMAD.SHL.U32 R8, R170, 0x40, RZ ;  /* 0x00000040aa087824 */ /* 0x000fe200078e00ff */
[----:B------:R-:W-:Y:S01]  /*1e60*/  SHF.R.S32.HI R19, RZ, 0x1f, R18 ;  /* 0x0000001fff137819 */ /* 0x000fe20000011412 */
[----:B-----5:R-:W-:-:S03]  /*1e70*/  IMAD R5, R5, R48, RZ ;  /* 0x0000003005057224 */ /* 0x020fc600078e02ff */
[----:B------:R-:W-:Y:S01]  /*1e80*/  LOP3.LUT R8, R8, 0x1c0, RZ, 0xc0, !PT ;  /* 0x000001c008087812 */ /* 0x000fe200078ec0ff */
[----:B------:R-:W-:Y:S02]  /*1e90*/  IMAD.X R29, R19, 0x1, R7, P0 ;  /* 0x00000001131d7824 */ /* 0x000fe400000e0607 */
[----:B------:R-:W-:Y:S01]  /*1ea0*/  IMAD R5, R6, R49, R5 ;  /* 0x0000003106057224 */ /* 0x000fe200078e0205 */
[----:B------:R-:W-:Y:S01]  /*1eb0*/  LOP3.LUT R7, R8, 0x38, R18, 0xf8, !PT ;  /* 0x0000003808077812 */ /* 0x000fe200078ef812 */
[----:B------:R-:W-:Y:S01]  /*1ec0*/  IMAD.WIDE.U32 R28, R6, R48, R28 ;  /* 0x00000030061c7225 */ /* 0x000fe200078e001c */
[----:B------:R-:W-:Y:S02]  /*1ed0*/  SHF.R.U32.HI R165, RZ, 0x3, R8 ;  /* 0x00000003ffa57819 */ /* 0x000fe40000011608 */
[----:B------:R-:W-:Y:S01]  /*1ee0*/  SHF.R.S32.HI R61, RZ, 0x1f, R236 ;  /* 0x0000001fff3d7819 */ /* 0x000fe200000114ec */
[----:B------:R-:W-:Y:S01]  /*1ef0*/  IMAD R6, R23, R12, RZ ;  /* 0x0000000c17067224 */ /* 0x000fe200078e02ff */
[----:B------:R-:W-:Y:S01]  /*1f00*/  LOP3.LUT R165, R7, R165, RZ, 0x3c, !PT ;  /* 0x000000a507a57212 */ /* 0x000fe200078e3cff */
[----:B------:R-:W-:-:S02]  /*1f10*/  IMAD.IADD R29, R29, 0x1, R5 ;  /* 0x000000011d1d7824 */ /* 0x000fc400078e0205 */
[-C--:B------:R-:W-:Y:S02]  /*1f20*/  IMAD R6, R9, R22.reuse, R6 ;  /* 0x0000001609067224 */ /* 0x080fe400078e0206 */
[----:B------:R-:W-:Y:S01]  /*1f30*/  IMAD.WIDE.U32 R22, R12, R22, R28 ;  /* 0x000000160c167225 */ /* 0x000fe200078e001c */
[----:B------:R-:W-:-:S03]  /*1f40*/  LEA.HI R55, R51, R56, RZ, 0x4 ;  /* 0x0000003833377211 */ /* 0x000fc600078f20ff */
[----:B------:R-:W-:Y:S01]  /*1f50*/  IMAD.IADD R23, R23, 0x1, R6 ;  /* 0x0000000117177824 */ /* 0x000fe200078e0206 */
[----:B------:R-:W-:Y:S02]  /*1f60*/  LOP3.LUT R57, R55, 0xfffffff0, RZ, 0xc0, !PT ;  /* 0xfffffff037397812 */ /* 0x000fe400078ec0ff */
[----:B------:R-:W-:Y:S02]  /*1f70*/  SHF.R.S32.HI R6, RZ, 0x1f, R235 ;  /* 0x0000001fff067819 */ /* 0x000fe400000114eb */
[----:B------:R-:W-:Y:S01]  /*1f80*/  IADD3 R57, -R57, R56, RZ ;  /* 0x0000003839397210 */ /* 0x000fe20007ffe1ff */
[----:B------:R-:W-:Y:S01]  /*1f90*/  IMAD R140, R49, R170, RZ ;  /* 0x000000aa318c7224 */ /* 0x000fe200078e02ff */
[----:B------:R-:W-:Y:S02]  /*1fa0*/  SHF.R.S32.HI R171, RZ, 0x1f, R170 ;  /* 0x0000001fffab7819 */ /* 0x000fe400000114aa */
[----:B------:R-:W-:Y:S01]  /*1fb0*/  SHF.R.S32.HI R58, RZ, 0x1f, R57 ;  /* 0x0000001fff3a7819 */ /* 0x000fe20000011439 */
[----:B------:R-:W-:Y:S01]  /*1fc0*/  IMAD.WIDE.U32 R22, R170, R48, R22 ;  /* 0x00000030aa167225 */ /* 0x000fe200078e0016 */
[----:B------:R-:W-:-:S02]  /*1fd0*/  SHF.R.S32.HI R82, RZ, 0x1f, R62 ;  /* 0x0000001fff527819 */ /* 0x000fc4000001143e */
[----:B------:R-:W-:Y:S01]  /*1fe0*/  LEA.HI R58, R58, R57, RZ, 0x3 ;  /* 0x000000393a3a7211 */ /* 0x000fe200078f18ff */
[----:B------:R-:W-:Y:S01]  /*1ff0*/  IMAD R140, R171, R48, R140 ;  /* 0x00000030ab8c7224 */ /* 0x000fe200078e028c */
[----:B------:R-:W-:-:S04]  /*2000*/  LEA.HI R82, R82, R62, RZ, 0x7 ;  /* 0x0000003e52527211 */ /* 0x000fc800078f38ff */
[----:B------:R-:W-:Y:S02]  /*2010*/  IADD3 R140, R23, R140, RZ ;  /* 0x0000008c178c7210 */ /* 0x000fe40007ffe0ff */
[----:B------:R-:W-:-:S04]  /*2020*/  SHF.R.S32.HI R82, RZ, 0x7, R82 ;  /* 0x00000007ff527819 */ /* 0x000fc80000011452 */
[----:B------:R-:W-:Y:S01]  /*2030*/  IMNMX R82, R229, R82, !PT ;  /* 0x00000052e5527217 */ /* 0x000fe20007800200 */
[----:B------:R-:W-:Y:S01]  /*2040*/  IMAD R168, R43, R170, RZ ;  /* 0x000000aa2ba87224 */ /* 0x000fe200078e02ff */
[CC--:B------:R-:W-:Y:S02]  /*2050*/  LEA.HI R8, R51.reuse, R56.reuse, RZ, 0x6 ;  /* 0x0000003833087211 */ /* 0x0c0fe400078f30ff */
[----:B------:R-:W-:Y:S01]  /*2060*/  LEA.HI R51, R51, R56, RZ, 0x5 ;  /* 0x0000003833337211 */ /* 0x000fe200078f28ff */
[----:B------:R-:W-:Y:S02]  /*2070*/  IMAD R168, R171, R42, R168 ;  /* 0x0000002aaba87224 */ /* 0x000fe400078e02a8 */
[----:B------:R-:W-:Y:S01]  /*2080*/  IMAD.SHL.U32 R8, R8, 0x8, RZ ;  /* 0x0000000808087824 */ /* 0x000fe200078e00ff */
[----:B------:R-:W-:Y:S01]  /*2090*/  LOP3.LUT R59, R51, 0xffffffe0, RZ, 0xc0, !PT ;  /* 0xffffffe0333b7812 */ /* 0x000fe200078ec0ff */
[----:B------:R-:W-:Y:S02]  /*20a0*/  IMAD.MOV.U32 R38, RZ, RZ, 0x10 ;  /* 0x00000010ff267424 */ /* 0x000fe400078e00ff */
[----:B------:R-:W-:Y:S01]  /*20b0*/  IMAD.MOV.U32 R37, RZ, RZ, 0x20 ;  /* 0x00000020ff257424 */ /* 0x000fe200078e00ff */
[----:B------:R-:W-:Y:S01]  /*20c0*/  LOP3.LUT R165, R165, 0xfffffe00, R8, 0xf8, !PT ;  /* 0xfffffe00a5a57812 */ /* 0x000fe200078ef808 */
[C---:B------:R-:W-:Y:S01]  /*20d0*/  IMAD.SHL.U32 R227, R42.reuse, 0x10, RZ ;  /* 0x000000102ae37824 */ /* 0x040fe200078e00ff */
[----:B------:R-:W-:Y:S01]  /*20e0*/  SHF.L.U64.HI R228, R42, 0x4, R43 ;  /* 0x000000042ae47819 */ /* 0x000fe2000001022b */
[----:B------:R-:W-:Y:S01]  /*20f0*/  IMAD.IADD R59, R56, 0x1, -R59 ;  /* 0x00000001383b7824 */ /* 0x000fe200078e0a3b */
[----:B------:R-:W-:Y:S01]  /*2100*/  SHF.L.U64.HI R226, R48, 0x4, R49 ;  /* 0x0000000430e27819 */ /* 0x000fe20000010231 */
[----:B------:R-:W-:Y:S01]  /*2110*/  IMAD.SHL.U32 R63, R54, 0x4, RZ ;  /* 0x00000004363f7824 */ /* 0x000fe200078e00ff */
[----:B------:R-:W-:-:S02]  /*2120*/  SHF.L.U32 R225, R48, 0x4, RZ ;  /* 0x0000000430e17819 */ /* 0x000fc400000006ff */
[----:B------:R-:W-:Y:S02]  /*2130*/  SHF.R.S32.HI R55, RZ, 0x4, R55 ;  /* 0x00000004ff377819 */ /* 0x000fe40000011437 */
[----:B------:R-:W-:Y:S01]  /*2140*/  SHF.R.S32.HI R51, RZ, 0x5, R51 ;  /* 0x00000005ff337819 */ /* 0x000fe20000011433 */
[----:B--2---:R-:W-:-:S04]  /*2150*/  @P1 IMAD.WIDE.U32 R28, R24, R4, RZ ;  /* 0x00000004181c1225 */ /* 0x004fc800078e00ff */
[----:B------:R-:W-:Y:S02]  /*2160*/  @P1 IMAD R5, R25, R4, RZ ;  /* 0x0000000419051224 */ /* 0x000fe400078e02ff */
[----:B---3--:R-:W-:-:S04]  /*2170*/  @!P1 IMAD R7, R27, R236, RZ ;  /* 0x000000ec1b079224 */ /* 0x008fc800078e02ff */
[C---:B------:R-:W-:Y:S02]  /*2180*/  @!P1 IMAD R7, R26.reuse, R61, R7 ;  /* 0x0000003d1a079224 */ /* 0x040fe400078e0207 */
[----:B------:R-:W-:-:S04]  /*2190*/  @!P1 IMAD.WIDE.U32 R26, R26, R236, RZ ;  /* 0x000000ec1a1a9225 */ /* 0x000fc800078e00ff */
[----:B------:R-:W-:Y:S02]  /*21a0*/  @P1 IMAD.MOV.U32 R4, RZ, RZ, R28 ;  /* 0x000000ffff041224 */ /* 0x000fe400078e001c */
[----:B------:R-:W-:Y:S02]  /*21b0*/  @!P1 IMAD.MOV.U32 R4, RZ, RZ, R26 ;  /* 0x000000ffff049224 */ /* 0x000fe400078e001a */
[----:B------:R-:W-:Y:S01]  /*21c0*/  @P1 IMAD.IADD R5, R29, 0x1, R5 ;  /* 0x000000011d051824 */ /* 0x000fe200078e0205 */
[----:B------:R-:W-:Y:S02]  /*21d0*/  @!P1 IADD3 R5, R27, R7, RZ ;  /* 0x000000071b059210 */ /* 0x000fe40007ffe0ff */
[----:B------:R-:W-:Y:S01]  /*21e0*/  IADD3 R26, P0, R18, R4, RZ ;  /* 0x00000004121a7210 */ /* 0x000fe20007f1e0ff */
[----:B------:R-:W-:-:S04]  /*21f0*/  IMAD R4, R15, R235, RZ ;  /* 0x000000eb0f047224 */ /* 0x000fc800078e02ff */
[----:B------:R-:W-:Y:S02]  /*2200*/  IMAD.X R27, R19, 0x1, R5, P0 ;  /* 0x00000001131b7824 */ /* 0x000fe400000e0605 */
[----:B------:R-:W-:Y:S02]  /*2210*/  IMAD R4, R14, R6, R4 ;  /* 0x000000060e047224 */ /* 0x000fe400078e0204 */
[----:B------:R-:W-:Y:S01]  /*2220*/  IMAD.WIDE.U32 R26, R235, R14, R26 ;  /* 0x0000000eeb1a7225 */ /* 0x000fe200078e001a */
[----:B------:R-:W-:-:S04]  /*2230*/  IADD3 R14, R18, 0x40, RZ ;  /* 0x00000040120e7810 */ /* 0x000fc80007ffe0ff */
[----:B----4-:R-:W-:Y:S02]  /*2240*/  ISETP.GE.AND P0, PT, R14, R64, PT ;  /* 0x000000400e00720c */ /* 0x010fe40003f06270 */
[----:B------:R-:W-:Y:S02]  /*2250*/  LOP3.LUT R7, R58, 0xfffffff8, RZ, 0xc0, !PT ;  /* 0xfffffff83a077812 */ /* 0x000fe400078ec0ff */
[----:B------:R-:W-:Y:S02]  /*2260*/  SEL R60, RZ, 0xffffffff, P0 ;  /* 0xffffffffff3c7807 */ /* 0x000fe40000000000 */
[C---:B------:R-:W-:Y:S01]  /*2270*/  LEA R141, P0, R22.reuse, R20, 0x1 ;  /* 0x00000014168d7211 */ /* 0x040fe200078008ff */
[--C-:B------:R-:W-:Y:S01]  /*2280*/  @P1 IMAD.MOV.U32 R178, RZ, RZ, R24.reuse ;  /* 0x000000ffffb21224 */ /* 0x100fe200078e0018 */
[----:B------:R-:W-:Y:S01]  /*2290*/  @P1 MOV R179, R25 ;  /* 0x0000001900b31202 */ /* 0x000fe20000000f00 */
[----:B------:R-:W-:Y:S01]  /*22a0*/  @!P1 IMAD.MOV.U32 R178, RZ, RZ, R24 ;  /* 0x000000ffffb29224 */ /* 0x000fe200078e0018 */
[----:B------:R-:W-:Y:S01]  /*22b0*/  LEA.HI.X R140, R22, R21, R140, 0x1, P0 ;  /* 0x00000015168c7211 */ /* 0x000fe200000f0c8c */
[----:B------:R-:W-:Y:S01]  /*22c0*/  @!P1 IMAD.MOV.U32 R179, RZ, RZ, R25 ;  /* 0x000000ffffb39224 */ /* 0x000fe200078e0019 */
[C---:B------:R-:W-:Y:S01]  /*22d0*/  ISETP.GE.AND P1, PT, R18.reuse, R64, PT ;  /* 0x000000401200720c */ /* 0x040fe20003f26270 */
[----:B------:R-:W-:Y:S01]  /*22e0*/  IMAD.IADD R57, R57, 0x1, -R7 ;  /* 0x0000000139397824 */ /* 0x000fe200078e0a07 */
        /* <DEDUP_REMOVED lines=9> */
[----:B------:R-:W-:Y:S01]  /*2380*/  IMAD R176, R7, R178, RZ ;  /* 0x000000b207b07224 */ /* 0x000fe200078e02ff */
[----:B------:R-:W-:Y:S01]  /*2390*/  LEA R231, P0, R166, R172, 0x1 ;  /* 0x000000aca6e77211 */ /* 0x000fe200078008ff */
[----:B------:R-:W-:Y:S01]  /*23a0*/  IMAD.SHL.U32 R60, R60, 0x2, RZ ;  /* 0x000000023c3c7824 */ /* 0x000fe200078e00ff */
[----:B------:R-:W-:Y:S01]  /*23b0*/  IADD3 R169, R167, R168, RZ ;  /* 0x000000a8a7a97210 */ /* 0x000fe20007ffe0ff */
[C---:B------:R-:W-:Y:S02]  /*23c0*/  IMAD R176, R6.reuse, R179, R176 ;  /* 0x000000b306b07224 */ /* 0x040fe400078e02b0 */
[----:B------:R-:W-:Y:S01]  /*23d0*/  IMAD.WIDE.U32 R174, R6, R178, R174 ;  /* 0x000000b206ae7225 */ /* 0x000fe200078e00ae */
[----:B------:R-:W-:Y:S02]  /*23e0*/  LOP3.LUT R60, R60, 0x2, R4, 0xe2, !PT ;  /* 0x000000023c3c7812 */ /* 0x000fe400078ee204 */
[----:B------:R-:W-:Y:S01]  /*23f0*/  SEL R38, R38, 0xfffffff0, !P1 ;  /* 0xfffffff026267807 */ /* 0x000fe20004800000 */
[----:B------:R-:W-:Y:S01]  /*2400*/  @!P4 IMAD.MOV.U32 R16, RZ, RZ, RZ ;  /* 0x000000ffff10c224 */ /* 0x000fe200078e00ff */
[----:B------:R-:W-:Y:S01]  /*2410*/  SEL R37, R37, 0xffffffe0, !P2 ;  /* 0xffffffe025257807 */ /* 0x000fe20005000000 */
[----:B------:R-:W-:Y:S01]  /*2420*/  IMAD.IADD R177, R175, 0x1, R176 ;  /* 0x00000001afb17824 */ /* 0x000fe200078e02b0 */
[----:B------:R-:W-:Y:S01]  /*2430*/  LEA.HI.X R230, R166, R173, R169, 0x1, P0 ;  /* 0x000000ada6e67211 */ /* 0x000fe200000f0ca9 */
[----:B------:R-:W-:Y:S05]  /*2440*/  @!P3 BRA `(.L_x_1978) ;  /* 0x0000c9200000b947 */ /* 0x000fea0003800000 */
[----:B-1----:R-:W2:Y:S04]  /*2450*/  LD.E.64 R30, [R10.64+0x120] ;  /* 0x000120060a1e7980 */ /* 0x002ea8000c101b00 */
[----:B------:R-:W3:Y:S04]  /*2460*/  LD.E.64 R32, [R10.64+0x118] ;  /* 0x000118060a207980 */ /* 0x000ee8000c101b00 */
[----:B------:R-:W4:Y:S04]  /*2470*/  LD.E.64 R196, [R10.64+0x130] ;  /* 0x000130060ac47980 */ /* 0x000f28000c101b00 */
[----:B------:R-:W5:Y:S04]  /*2480*/  LD.E.64 R210, [R10.64+0x128] ;  /* 0x000128060ad27980 */ /* 0x000f68000c101b00 */
[----:B------:R-:W4:Y:S04]  /*2490*/  LD.E.64 R26, [R10.64+0x140] ;  /* 0x000140060a1a7980 */ /* 0x000f28000c101b00 */
[----:B------:R-:W4:Y:S04]  /*24a0*/  LD.E.64 R24, [R10.64+0x138] ;  /* 0x000138060a187980 */ /* 0x000f28000c101b00 */
[----:B------:R-:W5:Y:S04]  /*24b0*/  LD.E R15, [R10.64+0xd0] ;  /* 0x0000d0060a0f7980 */ /* 0x000f68000c101900 */
[----:B------:R-:W5:Y:S04]  /*24c0*/  LD.E.64 R20, [R10.64+0x108] ;  /* 0x000108060a147980 */ /* 0x000f68000c101b00 */
[----:B------:R-:W5:Y:S04]  /*24d0*/  LD.E.64 R22, [R10.64+0x110] ;  /* 0x000110060a167980 */ /* 0x000f68000c101b00 */
[----:B------:R-:W5:Y:S04]  /*24e0*/  LD.E.64 R6, [R10.64+0x150] ;  /* 0x000150060a067980 */ /* 0x000f68000c101b00 */
[----:B------:R-:W5:Y:S01]  /*24f0*/  LD.E.64 R4, [R10.64+0x148] ;  /* 0x000148060a047980 */ /* 0x000f62000c101b00 */
[----:B------:R-:W-:Y:S01]  /*2500*/  SHF.R.S32.HI R13, RZ, 0x1f, R62 ;  /* 0x0000001fff0d7819 */ /* 0x000fe2000001143e */
[----:B------:R-:W-:-:S02]  /*2510*/  IMAD.IADD R16, R16, 0x1, R2 ;  /* 0x0000000110107824 */ /* 0x000fc400078e0202 */
[C---:B------:R-:W-:Y:S01]  /*2520*/  IMAD.SHL.U32 R76, R42.reuse, 0x40, RZ ;  /* 0x000000402a4c7824 */ /* 0x040fe200078e00ff */
[----:B------:R-:W-:Y:S01]  /*2530*/  SHF.L.U64.HI R77, R42, 0x6, R43 ;  /* 0x000000062a4d7819 */ /* 0x000fe2000001022b */
[----:B------:R-:W-:Y:S01]  /*2540*/  IMAD R74, R43, 0x30, RZ ;  /* 0x000000302b4a7824 */ /* 0x000fe200078e02ff */
[----:B------:R-:W-:Y:S01]  /*2550*/  LOP3.LUT R161, R60, 0xffff, RZ, 0xc0, !PT ;  /* 0x0000ffff3ca17812 */ /* 0x000fe200078ec0ff */
[C---:B------:R-:W-:Y:S01]  /*2560*/  IMAD.SHL.U32 R71, R48.reuse, 0x20, RZ ;  /* 0x0000002030477824 */ /* 0x040fe200078e00ff */
[C-C-:B------:R-:W-:Y:S01]  /*2570*/  SHF.L.U64.HI R72, R48.reuse, 0x5, R49.reuse ;  /* 0x0000000530487819 */ /* 0x140fe20000010231 */
[C---:B------:R-:W-:Y:S01]  /*2580*/  IMAD R70, R49.reuse, 0x60, RZ ;  /* 0x0000006031467824 */ /* 0x040fe200078e02ff */
[C---:B------:R-:W-:Y:S01]  /*2590*/  SHF.L.U64.HI R69, R48.reuse, 0x6, R49 ;  /* 0x0000000630457819 */ /* 0x040fe20000010231 */
[----:B------:R-:W-:Y:S01]  /*25a0*/  IMAD R65, R49, 0xe0, RZ ;  /* 0x000000e031417824 */ /* 0x000fe200078e02ff */
[C---:B------:R-:W-:Y:S01]  /*25b0*/  SHF.L.U32 R68, R48.reuse, 0x6, RZ ;  /* 0x0000000630447819 */ /* 0x040fe200000006ff */
[----:B------:R-:W-:-:S04]  /*25c0*/  IMAD.WIDE.U32 R188, R48, 0x60, RZ ;  /* 0x0000006030bc7825 */ /* 0x000fc800078e00ff */
[----:B------:R-:W-:Y:S01]  /*25d0*/  IMAD.WIDE.U32 R182, R48, 0xe0, RZ ;  /* 0x000000e030b67825 */ /* 0x000fe200078e00ff */
[----:B------:R-:W-:-:S03]  /*25e0*/  LOP3.LUT R163, R161, 0x1, RZ, 0xc0, !PT ;  /* 0x00000001a1a37812 */ /* 0x000fc600078ec0ff */
[C---:B------:R-:W-:Y:S02]  /*25f0*/  IMAD R67, R49.reuse, 0xa0, RZ ;  /* 0x000000a031437824 */ /* 0x040fe400078e02ff */
[----:B------:R-:W-:Y:S02]  /*2600*/  IMAD R66, R49, 0xc0, RZ ;  /* 0x000000c031427824 */ /* 0x000fe400078e02ff */
[----:B------:R-:W-:Y:S01]  /*2610*/  IMAD.WIDE.U32 R186, R48, 0xa0, RZ ;  /* 0x000000a030ba7825 */ /* 0x000fe200078e00ff */
[----:B------:R-:W-:-:S03]  /*2620*/  SHF.L.U64.HI R72, R71, 0x1, R72 ;  /* 0x0000000147487819 */ /* 0x000fc60000010248 */
[----:B------:R-:W-:Y:S01]  /*2630*/  IMAD.WIDE.U32 R184, R48, 0xc0, RZ ;  /* 0x000000c030b87825 */ /* 0x000fe200078e00ff */
[----:B------:R-:W-:Y:S02]  /*2640*/  SHF.L.U64.HI R69, R68, 0x1, R69 ;  /* 0x0000000144457819 */ /* 0x000fe40000010245 */
[----:B------:R-:W-:Y:S01]  /*2650*/  IADD3 R162, R170, 0x10, RZ ;  /* 0x00000010aaa27810 */ /* 0x000fe20007ffe0ff */
[----:B------:R-:W-:Y:S01]  /*2660*/  IMAD.SHL.U32 R80, R42, 0x20, RZ ;  /* 0x000000202a507824 */ /* 0x000fe200078e00ff */
[C---:B------:R-:W-:Y:S01]  /*2670*/  IADD3 R160, R170.reuse, 0x20, RZ ;  /* 0x00000020aaa07810 */ /* 0x040fe20007ffe0ff */
[----:B------:R-:W-:Y:S01]  /*2680*/  IMAD.MOV.U32 R122, RZ, RZ, R230 ;  /* 0x000000ffff7a7224 */ /* 0x000fe200078e00e6 */
[C---:B------:R-:W-:Y:S01]  /*2690*/  IADD3 R159, R170.reuse, 0x30, RZ ;  /* 0x00000030aa9f7810 */ /* 0x040fe20007ffe0ff */
[----:B------:R-:W-:Y:S01]  /*26a0*/  IMAD.MOV.U32 R125, RZ, RZ, R141 ;  /* 0x000000ffff7d7224 */ /* 0x000fe200078e008d */
[C---:B------:R-:W-:Y:S01]  /*26b0*/  IADD3 R158, R170.reuse, 0x40, RZ ;  /* 0x00000040aa9e7810 */ /* 0x040fe20007ffe0ff */
[----:B------:R-:W-:Y:S01]  /*26c0*/  IMAD.SHL.U32 R71, R71, 0x2, RZ ;  /* 0x0000000247477824 */ /* 0x000fe200078e00ff */
[----:B------:R-:W-:Y:S01]  /*26d0*/  IADD3 R157, R170, 0x50, RZ ;  /* 0x00000050aa9d7810 */ /* 0x000fe20007ffe0ff */
[----:B------:R-:W-:Y:S01]  /*26e0*/  IMAD.SHL.U32 R68, R68, 0x2, RZ ;  /* 0x0000000244447824 */ /* 0x000fe200078e00ff */
[C---:B------:R-:W-:Y:S01]  /*26f0*/  IADD3 R156, R170.reuse, 0x60, RZ ;  /* 0x00000060aa9c7810 */ /* 0x040fe20007ffe0ff */
[----:B------:R-:W-:Y:S01]  /*2700*/  IMAD.IADD R67, R187, 0x1, R67 ;  /* 0x00000001bb437824 */ /* 0x000fe200078e0243 */
[----:B------:R-:W-:Y:S01]  /*2710*/  IADD3 R155, R170, 0x70, RZ ;  /* 0x00000070aa9b7810 */ /* 0x000fe20007ffe0ff */
[----:B------:R-:W-:Y:S01]  /*2720*/  IMAD.IADD R66, R185, 0x1, R66 ;  /* 0x00000001b9427824 */ /* 0x000fe200078e0242 */
[----:B------:R-:W-:-:S02]  /*2730*/  SHF.L.U64.HI R81, R42, 0x5, R43 ;  /* 0x000000052a517819 */ /* 0x000fc4000001022b */
[----:B------:R-:W-:Y:S02]  /*2740*/  MOV R123, R231 ;  /* 0x000000e7007b7202 */ /* 0x000fe40000000f00 */
[----:B------:R-:W-:Y:S02]  /*2750*/  MOV R124, R140 ;  /* 0x0000008c007c7202 */ /* 0x000fe40000000f00 */
[----:B------:R-:W-:Y:S02]  /*2760*/  LOP3.LUT R161, R161, 0x2, RZ, 0xc0, !PT ;  /* 0x00000002a1a17812 */ /* 0x000fe400078ec0ff */
[----:B------:R-:W-:Y:S02]  /*2770*/  IADD3 R70, R189, R70, RZ ;  /* 0x00000046bd467210 */ /* 0x000fe40007ffe0ff */
[----:B------:R-:W-:Y:S01]  /*2780*/  IADD3 R65, R183, R65, RZ ;  /* 0x00000041b7417210 */ /* 0x000fe20007ffe0ff */
[----:B--2---:R-:W-:-:S04]  /*2790*/  IMAD R0, R31, R236, RZ ;  /* 0x000000ec1f007224 */ /* 0x004fc800078e02ff */
[----:B------:R-:W-:Y:S02]  /*27a0*/  IMAD R0, R30, R61, R0 ;  /* 0x0000003d1e007224 */ /* 0x000fe400078e0200 */
[----:B------:R-:W-:-:S04]  /*27b0*/  IMAD.WIDE.U32 R30, R236, R30, R18 ;  /* 0x0000001eec1e7225 */ /* 0x000fc800078e0012 */
[----:B---3--:R-:W-:Y:S02]  /*27c0*/  IMAD R3, R33, R236, RZ ;  /* 0x000000ec21037224 */ /* 0x008fe400078e02ff */
[----:B------:R-:W-:Y:S01]  /*27d0*/  IMAD.IADD R31, R31, 0x1, R0 ;  /* 0x000000011f1f7824 */ /* 0x000fe200078e0200 */
[----:B------:R-:W-:Y:S01]  /*27e0*/  SHF.R.S32.HI R0, RZ, 0x1f, R2 ;  /* 0x0000001fff007819 */ /* 0x000fe20000011402 */
[----:B------:R-:W-:-:S04]  /*27f0*/  IMAD.WIDE.U32 R28, R236, R32, R18 ;  /* 0x00000020ec1c7225 */ /* 0x000fc800078e0012 */
[----:B------:R-:W-:Y:S02]  /*2800*/  IMAD R3, R32, R61, R3 ;  /* 0x0000003d20037224 */ /* 0x000fe400078e0203 */
[-C--:B----4-:R-:W-:Y:S02]  /*2810*/  IMAD R8, R197, R2.reuse, RZ ;  /* 0x00000002c5087224 */ /* 0x090fe400078e02ff */
[----:B------:R-:W-:Y:S02]  /*2820*/  IMAD.IADD R29, R29, 0x1, R3 ;  /* 0x000000011d1d7824 */ /* 0x000fe400078e0203 */
[----:B-----5:R-:W-:Y:S02]  /*2830*/  IMAD R3, R211, R2, RZ ;  /* 0x00000002d3037224 */ /* 0x020fe400078e02ff */
[C---:B------:R-:W-:Y:S02]  /*2840*/  IMAD R8, R196.reuse, R0, R8 ;  /* 0x00000000c4087224 */ /* 0x040fe400078e0208 */
[----:B------:R-:W-:-:S04]  /*2850*/  IMAD.WIDE.U32 R30, R196, R2, R30 ;  /* 0x00000002c41e7225 */ /* 0x000fc800078e001e */
[C---:B------:R-:W-:Y:S01]  /*2860*/  IMAD R3, R210.reuse, R0, R3 ;  /* 0x00000000d2037224 */ /* 0x040fe200078e0203 */
[----:B------:R-:W-:Y:S01]  /*2870*/  IADD3 R31, R31, R8, RZ ;  /* 0x000000081f1f7210 */ /* 0x000fe20007ffe0ff */
[----:B------:R-:W-:Y:S01]  /*2880*/  IMAD.WIDE.U32 R28, R210, R2, R28 ;  /* 0x00000002d21c7225 */ /* 0x000fe200078e001c */
[----:B------:R-:W-:-:S03]  /*2890*/  IADD3 R0, P0, -R62, R170, RZ ;  /* 0x000000aa3e007210 */ /* 0x000fc60007f1e1ff */
[-C--:B------:R-:W-:Y:S02]  /*28a0*/  IMAD R8, R27, R12.reuse, RZ ;  /* 0x0000000c1b087224 */ /* 0x080fe400078e02ff */
[----:B------:R-:W-:Y:S02]  /*28b0*/  IMAD.IADD R29, R29, 0x1, R3 ;  /* 0x000000011d1d7824 */ /* 0x000fe400078e0203 */
[-C--:B------:R-:W-:Y:S02]  /*28c0*/  IMAD R3, R25, R12.reuse, RZ ;  /* 0x0000000c19037224 */ /* 0x080fe400078e02ff */
[C---:B------:R-:W-:Y:S02]  /*28d0*/  IMAD R8, R26.reuse, R9, R8 ;  /* 0x000000091a087224 */ /* 0x040fe400078e0208 */
[----:B------:R-:W-:Y:S01]  /*28e0*/  IMAD.WIDE.U32 R26, R26, R12, R30 ;  /* 0x0000000c1a1a7225 */ /* 0x000fe200078e001e */
[----:B------:R-:W-:-:S03]  /*28f0*/  LEA.HI R144, R15, R15, RZ, 0x1 ;  /* 0x0000000f0f907211 */ /* 0x000fc600078f08ff */
[C---:B------:R-:W-:Y:S02]  /*2900*/  IMAD R3, R24.reuse, R9, R3 ;  /* 0x0000000918037224 */ /* 0x040fe400078e0203 */
        /* <DEDUP_REMOVED lines=16> */
[----:B------:R-:W-:Y:S02]  /*2a10*/  LEA R117, P0, R12, R20, 0x1 ;  /* 0x000000140c757211 */ /* 0x000fe400078008ff */
        /* <DEDUP_REMOVED lines=18> */
[----:B------:R-:W-:Y:S01]  /*2b40*/  IADD3 R204, P0, R76, 0x40, RZ ;  /* 0x000000404ccc7810 */ /* 0x000fe20007f1e0ff */
[----:B------:R-:W-:Y:S01]  /*2b50*/  IMAD.SHL.U32 R84, R210, 0x10, RZ ;  /* 0x00000010d2547824 */ /* 0x000fe200078e00ff */
[----:B------:R-:W-:Y:S01]  /*2b60*/  IADD3 R151, R164, R153, RZ ;  /* 0x00000099a4977210 */ /* 0x000fe20007ffe0ff */
[----:B------:R-:W-:Y:S01]  /*2b70*/  IMAD.X R209, R78, 0x1, R228, P1 ;  /* 0x000000014ed17824 */ /* 0x000fe200008e06e4 */
[----:B------:R-:W-:-:S02]  /*2b80*/  IADD3 R206, P1, R208, R227, RZ ;  /* 0x000000e3d0ce7210 */ /* 0x000fc40007f3e0ff */
[----:B------:R-:W-:Y:S01]  /*2b90*/  IADD3.X R205, RZ, R77, RZ, P0, !PT ;  /* 0x0000004dffcd7210 */ /* 0x000fe200007fe4ff */
[----:B------:R-:W-:Y:S01]  /*2ba0*/  IMAD.IADD R149, R164, 0x1, R151 ;  /* 0x00000001a4957824 */ /* 0x000fe200078e0297 */
[----:B------:R-:W-:Y:S02]  /*2bb0*/  SHF.L.U64.HI R83, R210, 0x4, R211 ;  /* 0x00000004d2537819 */ /* 0x000fe400000102d3 */
[----:B------:R-:W-:Y:S02]  /*2bc0*/  IADD3 R86, P0, R84, 0x40, RZ ;  /* 0x0000004054567810 */ /* 0x000fe40007f1e0ff */
[----:B------:R-:W-:Y:S01]  /*2bd0*/  SHF.L.U32 R92, R210, 0x5, RZ ;  /* 0x00000005d25c7819 */ /* 0x000fe200000006ff */
[----:B------:R-:W-:Y:S01]  /*2be0*/  IMAD.X R207, R209, 0x1, R228, P1 ;  /* 0x00000001d1cf7824 */ /* 0x000fe200008e06e4 */
[----:B------:R-:W-:Y:S01]  /*2bf0*/  IADD3.X R85, RZ, R83, RZ, P0, !PT ;  /* 0x00000053ff557210 */ /* 0x000fe200007fe4ff */
[----:B------:R-:W-:Y:S01]  /*2c00*/  IMAD.IADD R147, R164, 0x1, R149 ;  /* 0x00000001a4937824 */ /* 0x000fe200078e0295 */
[----:B------:R-:W-:-:S02]  /*2c10*/  IADD3 R120, P2, R120, R2, RZ ;  /* 0x0000000278787210 */ /* 0x000fc40007f5e0ff */
[----:B------:R-:W-:Y:S02]  /*2c20*/  SHF.L.U64.HI R91, R210, 0x5, R211 ;  /* 0x00000005d25b7819 */ /* 0x000fe400000102d3 */
[----:B------:R-:W-:Y:S02]  /*2c30*/  IADD3 R88, P1, R86, R84, RZ ;  /* 0x0000005456587210 */ /* 0x000fe40007f3e0ff */
[----:B------:R-:W-:Y:S01]  /*2c40*/  IADD3 R94, P0, R92, R86, RZ ;  /* 0x000000565c5e7210 */ /* 0x000fe20007f1e0ff */
[----:B------:R-:W-:Y:S01]  /*2c50*/  IMAD.IADD R145, R164, 0x1, R147 ;  /* 0x00000001a4917824 */ /* 0x000fe200078e0293 */
[----:B------:R-:W-:Y:S01]  /*2c60*/  LEA.HI.X.SX32 R0, R2, R0, 0x1, P2 ;  /* 0x0000000002007211 */ /* 0x000fe200010f0eff */
[----:B------:R-:W-:Y:S02]  /*2c70*/  IMAD.SHL.U32 R121, R120, 0x2, RZ ;  /* 0x0000000278797824 */ /* 0x000fe400078e00ff */
[----:B------:R-:W-:Y:S01]  /*2c80*/  IMAD.X R87, R85, 0x1, R83, P1 ;  /* 0x0000000155577824 */ /* 0x000fe200008e0653 */
[----:B------:R-:W-:Y:S01]  /*2c90*/  IADD3 R96, P1, R92, R88, RZ ;  /* 0x000000585c607210 */ /* 0x000fe20007f3e0ff */
[----:B------:R-:W-:Y:S01]  /*2ca0*/  IMAD.X R93, R91, 0x1, R85, P0 ;  /* 0x000000015b5d7824 */ /* 0x000fe200000e0655 */
[----:B------:R-:W-:-:S02]  /*2cb0*/  IADD3 R98, P0, R94, R92, RZ ;  /* 0x0000005c5e627210 */ /* 0x000fc40007f1e0ff */
[----:B------:R-:W-:Y:S01]  /*2cc0*/  IADD3 R143, R164, R145, RZ ;  /* 0x00000091a48f7210 */ /* 0x000fe20007ffe0ff */
[----:B------:R-:W-:Y:S01]  /*2cd0*/  IMAD.SHL.U32 R104, R196, 0x10, RZ ;  /* 0x00000010c4687824 */ /* 0x000fe200078e00ff */
[----:B------:R-:W-:Y:S01]  /*2ce0*/  SHF.L.U64.HI R120, R120, 0x1, R0 ;  /* 0x0000000178787819 */ /* 0x000fe20000010200 */
[----:B------:R-:W-:Y:S01]  /*2cf0*/  IMAD.SHL.U32 R109, R196, 0x40, RZ ;  /* 0x00000040c46d7824 */ /* 0x000fe200078e00ff */
[----:B------:R-:W-:Y:S01]  /*2d00*/  IADD3 R119, P3, R6, R121, RZ ;  /* 0x0000007906777210 */ /* 0x000fe20007f7e0ff */
[C---:B------:R-:W-:Y:S01]  /*2d10*/  IMAD.SHL.U32 R154, R144.reuse, 0x20, RZ ;  /* 0x00000020909a7824 */ /* 0x040fe200078e00ff */
[C---:B------:R-:W-:Y:S01]  /*2d20*/  SHF.L.U32 R150, R144.reuse, 0x6, RZ ;  /* 0x0000000690967819 */ /* 0x040fe200000006ff */
[C---:B------:R-:W-:Y:S01]  /*2d30*/  IMAD R152, R144.reuse, 0x30, RZ ;  /* 0x0000003090987824 */ /* 0x040fe200078e02ff */
[----:B------:R-:W-:Y:S01]  /*2d40*/  IADD3.X R95, R91, R87, RZ, P1, !PT ;  /* 0x000000575b5f7210 */ /* 0x000fe20000ffe4ff */
[C---:B------:R-:W-:Y:S01]  /*2d50*/  IMAD R148, R144.reuse, 0x50, RZ ;  /* 0x0000005090947824 */ /* 0x040fe200078e02ff */
[----:B------:R-:W-:Y:S01]  /*2d60*/  IADD3.X R97, R93, R91, RZ, P0, !PT ;  /* 0x0000005b5d617210 */ /* 0x000fe200007fe4ff */
[----:B------:R-:W-:Y:S01]  /*2d70*/  IMAD R146, R144, 0x60, RZ ;  /* 0x0000006090927824 */ /* 0x000fe200078e02ff */
[----:B------:R-:W-:Y:S01]  /*2d80*/  SHF.L.U64.HI R103, R196, 0x4, R197 ;  /* 0x00000004c4677819 */ /* 0x000fe200000102c5 */
[----:B------:R-:W-:Y:S01]  /*2d90*/  IMAD.WIDE.U32 R194, R42, 0x30, R208 ;  /* 0x000000302ac27825 */ /* 0x000fe200078e00d0 */
[----:B------:R-:W-:-:S02]  /*2da0*/  SHF.L.U64.HI R105, R196, 0x5, R197 ;  /* 0x00000005c4697819 */ /* 0x000fc400000102c5 */
[C---:B------:R-:W-:Y:S01]  /*2db0*/  SHF.L.U32 R106, R196.reuse, 0x5, RZ ;  /* 0x00000005c46a7819 */ /* 0x040fe200000006ff */
[C---:B------:R-:W-:Y:S01]  /*2dc0*/  IMAD R107, R197.reuse, 0x60, RZ ;  /* 0x00000060c56b7824 */ /* 0x040fe200078e02ff */
[----:B------:R-:W-:Y:S01]  /*2dd0*/  SHF.L.U64.HI R108, R196, 0x6, R197 ;  /* 0x00000006c46c7819 */ /* 0x000fe200000102c5 */
[C---:B------:R-:W-:Y:S01]  /*2de0*/  IMAD R110, R197.reuse, 0xa0, RZ ;  /* 0x000000a0c56e7824 */ /* 0x040fe200078e02ff */
[-C--:B------:R-:W-:Y:S01]  /*2df0*/  IADD3 R100, P1, R96, R92.reuse, RZ ;  /* 0x0000005c60647210 */ /* 0x080fe20007f3e0ff */
[C---:B------:R-:W-:Y:S01]  /*2e00*/  IMAD R111, R197.reuse, 0xc0, RZ ;  /* 0x000000c0c56f7824 */ /* 0x040fe200078e02ff */
[----:B------:R-:W-:Y:S01]  /*2e10*/  IADD3 R102, P0, R98, R92, RZ ;  /* 0x0000005c62667210 */ /* 0x000fe20007f1e0ff */
[----:B------:R-:W-:Y:S01]  /*2e20*/  IMAD R112, R197, 0xe0, RZ ;  /* 0x000000e0c5707824 */ /* 0x000fe200078e02ff */
[----:B------:R-:W-:Y:S01]  /*2e30*/  IADD3 R121, P2, R4, R121, RZ ;  /* 0x0000007904797210 */ /* 0x000fe20007f5e0ff */
[----:B------:R-:W-:Y:S01]  /*2e40*/  IMAD.WIDE.U32 R202, R196, 0x60, RZ ;  /* 0x00000060c4ca7825 */ /* 0x000fe200078e00ff */
[----:B------:R-:W-:-:S03]  /*2e50*/  IADD3 R142, R164, R143, RZ ;  /* 0x0000008fa48e7210 */ /* 0x000fc60007ffe0ff */
        /* <DEDUP_REMOVED lines=9> */
[----:B------:R-:W-:Y:S01]  /*2ef0*/  IMAD.X R118, R7, 0x1, R120, P3 ;  /* 0x0000000107767824 */ /* 0x000fe200018e0678 */
[----:B------:R-:W-:Y:S01]  /*2f00*/  IADD3 R75, R195, R74, RZ ;  /* 0x0000004ac34b7210 */ /* 0x000fe20007ffe0ff */
[----:B------:R-:W-:Y:S01]  /*2f10*/  IMAD.IADD R73, R74, 0x1, R191 ;  /* 0x000000014a497824 */ /* 0x000fe200078e02bf */
[----:B------:R-:W-:Y:S01]  /*2f20*/  IADD3.X R120, R5, R120, RZ, P2, !PT ;  /* 0x0000007805787210 */ /* 0x000fe200017fe4ff */
        /* <DEDUP_REMOVED lines=27> */
.L_x_2112:
        /* <DEDUP_REMOVED lines=13> */
[----:B------:R-:W-:Y:S03]  /*31b0*/  @P1 IMAD.MOV.U32 R2, RZ, RZ, R125 ;  /* 0x000000ffff021224 */ /* 0x000fe600078e007d */
[----:B------:R1:W2:Y:S02]  /*31c0*/  @P1 LD.E.128 R4, [R114.64] ;  /* 0x0000000672041980 */ /* 0x0002a4000c101d00 */
[----:B-1----:R-:W-:Y:S02]  /*31d0*/  @P0 IMAD.MOV.U32 R115, RZ, RZ, R113 ;  /* 0x000000ffff730224 */ /* 0x002fe400078e0071 */
[----:B--2---:R1:W-:Y:S04]  /*31e0*/  @P1 ST.E.128 [R2.64], R4 ;  /* 0x0000000402001985 */ /* 0x0043e8000c101d06 */
[----:B-1----:R-:W2:Y:S01]  /*31f0*/  @P0 LD.E.128 R4, [R114.64+0x80] ;  /* 0x0000800672040980 */ /* 0x002ea2000c101d00 */
[----:B------:R-:W-:Y:S01]  /*3200*/  @P0 MOV R2, R125 ;  /* 0x0000007d00020202 */ /* 0x000fe20000000f00 */
[----:B------:R-:W-:Y:S05]  /*3210*/  @P0 IMAD.MOV.U32 R3, RZ, RZ, R124 ;  /* 0x000000ffff030224 */ /* 0x000fea00078e007c */
[----:B--2---:R1:W-:Y:S02]  /*3220*/  @P0 ST.E.128 [R2.64+0x80], R4 ;  /* 0x0000800402000985 */ /* 0x0043e4000c101d06 */
.L_x_1980:
[----:B------:R-:W-:Y:S05]  /*3230*/  BSYNC B0 ;  /* 0x0000000000007941 */ /* 0x000fea0003800000 */
.L_x_1979:
        /* <DEDUP_REMOVED lines=15> */
.L_x_1982:
[----:B------:R-:W-:Y:S05]  /*3330*/  BSYNC B0 ;  /* 0x0000000000007941 */ /* 0x000fea0003800000 */
.L_x_1981:
        /* <DEDUP_REMOVED lines=15> */
.L_x_1984:
[----:B------:R-:W-:Y:S05]  /*3430*/  BSYNC B0 ;  /* 0x0000000000007941 */ /* 0x000fea0003800000 */
.L_x_1983:
        /* <DEDUP_REMOVED lines=15> */
.L_x_1986:
[----:B------:R-:W-:Y:S05]  /*3530*/  BSYNC B0 ;  /* 0x0000000000007941 */ /* 0x000fea0003800000 */
.L_x_1985:
        /* <DEDUP_REMOVED lines=15> */
.L_x_1988:
[----:B------:R-:W-:Y:S05]  /*3630*/  BSYNC B0 ;  /* 0x0000000000007941 */ /* 0x000fea0003800000 */
.L_x_1987:
        /* <DEDUP_REMOVED lines=15> */
.L_x_1990:
[----:B------:R-:W-:Y:S05]  /*3730*/  BSYNC B0 ;  /* 0x0000000000007941 */ /* 0x000fea0003800000 */
.L_x_1989:
        /* <DEDUP_REMOVED lines=15> */
.L_x_1992:
[----:B------:R-:W-:Y:S05]  /*3830*/  BSYNC B0 ;  /* 0x0000000000007941 */ /* 0x000fea0003800000 */
.L_x_1991:
        /* <DEDUP_REMOVED lines=15> */
.L_x_1994:
[----:B------:R-:W-:Y:S05]  /*3930*/  BSYNC B0 ;  /* 0x0000000000007941 */ /* 0x000fea0003800000 */
.L_x_1993:
[----:B------:R-:W2:Y:S01]  /*3940*/  LD.E R17, [R10.64+0xd0] ;  /* 0x0000d0060a117980 */ /* 0x000ea2000c101900 */
[----:B------:R-:W-:Y:S01]  /*3950*/  IMAD.MOV.U32 R115, RZ, RZ, R113 ;  /* 0x000000ffff737224 */ /* 0x000fe200078e0071 */
[----:B------:R-:W-:Y:S02]  /*3960*/  BSSY B3, `(.L_x_1995) ;  /* 0x0000ad4000037945 */ /* 0x000fe40003800000 */
        /* <DEDUP_REMOVED lines=11> */
[----:B---3--:R-:W-:Y:S01]  /*3a20*/  BSSY B1, `(.L_x_1998) ;  /* 0x0000070000017945 */ /* 0x008fe20003800000 */
[----:B------:R-:W-:-:S05]  /*3a30*/  @!P2 BRA `(.L_x_1999) ;  /* 0x000006e00000a947 */ /* 0x000fca0003800000 */
[----:B-----5:R-:W-:Y:S01]  /*3a40*/  ISETP.GE.AND P0, PT, R18, R115, PT ;  /* 0x000000731200720c */ /* 0x020fe20003f06270 */
[----:B------:R-:W-:Y:S01]  /*3a50*/  @!UPT UIADD3 URZ, URZ, URZ, URZ ;  /* 0x0000003f3f3ff290 */ /* 0x000fe2000fffe03f */
[----:B------:R-:W-:Y:S11]  /*3a60*/  BSSY B0, `(.L_x_2000) ;  /* 0x0000035000007945 */ /* 0x000ff60003800000 */
[----:B------:R-:W-:-:S05]  /*3a70*/  @P0 BRA `(.L_x_2001) ;  /* 0x0000033000000947 */ /* 0x000fca0003800000 */
[----:B-1----:R-:W-:Y:S01]  /*3a80*/  MOV R2, R117 ;  /* 0x0000007500027202 */ /* 0x002fe20000000f00 */
[----:B------:R-:W-:Y:S01]  /*3a90*/  IMAD.MOV.U32 R3, RZ, RZ, R116 ;  /* 0x000000ffff037224 */ /* 0x000fe200078e0074 */
[----:B------:R-:W-:Y:S04]  /*3aa0*/  ISETP.GE.AND P0, PT, R18, R17, PT ;  /* 0x000000111200720c */ /* 0x000fe80003f06270 */
[----:B------:R1:W2:Y:S09]  /*3ab0*/  LD.E.128 R20, [R2.64] ;  /* 0x0000000602147980 */ /* 0x0002b2000c101d00 */
[----:B------:R-:W-:Y:S01]  /*3ac0*/  @!P0 MOV R8, R12 ;  /* 0x0000000c00088202 */ /* 0x000fe20000000f00 */
[----:B------:R-:W-:Y:S05]  /*3ad0*/  @!P0 IMAD.MOV.U32 R41, RZ, RZ, R39 ;  /* 0x000000ffff298224 */ /* 0x000fea00078e0027 */
[----:B------:R-:W3:Y:S06]  /*3ae0*/  @!P0 LD.E.64 R26, [R40.64] ;  /* 0x00000006281a8980 */ /* 0x000eec000c101b00 */
[----:B-1----:R3:W4:Y:S01]  /*3af0*/  @!P0 LD.E.64 R2, [R8.64] ;  /* 0x0000000608028980 */ /* 0x002722000c101b00 */
[----:B--2---:R-:W-:Y:S02]  /*3b00*/  @!P0 LOP3.LUT R0, R20, 0xffff0000, RZ, 0xc0, !PT ;  /* 0xffff000014008812 */ /* 0x004fe400078ec0ff */
[C---:B---3--:R-:W-:Y:S02]  /*3b10*/  @!P0 SHF.L.U32 R8, R26.reuse, 0x10, RZ ;  /* 0x000000101a088819 */ /* 0x048fe400000006ff */
[----:B------:R-:W-:Y:S02]  /*3b20*/  @!P0 LOP3.LUT R24, R26, 0xffff0000, RZ, 0xc0, !PT ;  /* 0xffff00001a188812 */ /* 0x000fe400078ec0ff */
[C---:B------:R-:W-:Y:S01]  /*3b30*/  @!P0 SHF.L.U32 R25, R27.reuse, 0x10, RZ ;  /* 0x000000101b198819 */ /* 0x040fe200000006ff */
[----:B------:R-:W-:Y:S01]  /*3b40*/  @!P0 FMUL.FTZ R28, R0, R8 ;  /* 0x00000008001c8220 */ /* 0x000fe20000410000 */
[----:B------:R-:W-:Y:S02]  /*3b50*/  @!P0 LOP3.LUT R26, R27, 0xffff0000, RZ, 0xc0, !PT ;  /* 0xffff00001b1a8812 */ /* 0x000fe400078ec0ff */
[----:B------:R-:W-:Y:S01]  /*3b60*/  @!P0 SHF.L.U32 R27, R23, 0x10, RZ ;  /* 0x00000010171b8819 */ /* 0x000fe200000006ff */
[----:B----4-:R-:W-:Y:S01]  /*3b70*/  @!P0 IMAD.U32 R4, R3, 0x10000, RZ ;  /* 0x0001000003048824 */ /* 0x010fe200078e00ff */
[C---:B------:R-:W-:Y:S02]  /*3b80*/  @!P0 SHF.L.U32 R7, R2.reuse, 0x10, RZ ;  /* 0x0000001002078819 */ /* 0x040fe400000006ff */
[----:B------:R-:W-:Y:S02]  /*3b90*/  @!P0 LOP3.LUT R6, R2, 0xffff0000, RZ, 0xc0, !PT ;  /* 0xffff000002068812 */ /* 0x000fe400078ec0ff */
[----:B------:R-:W-:Y:S01]  /*3ba0*/  @!P0 LOP3.LUT R2, R21, 0xffff0000, RZ, 0xc0, !PT ;  /* 0xffff000015028812 */ /* 0x000fe200078ec0ff */
[-C--:B------:R-:W-:Y:S01]  /*3bb0*/  @!P0 FMUL.FTZ R0, R0, R7.reuse ;  /* 0x0000000700008220 */ /* 0x080fe20000410000 */
[----:B------:R-:W-:Y:S01]  /*3bc0*/  @!P0 LOP3.LUT R5, R3, 0xffff0000, RZ, 0xc0, !PT ;  /* 0xffff000003058812 */ /* 0x000fe200078ec0ff */
[----:B------:R-:W-:Y:S02]  /*3bd0*/  @!P0 IMAD.U32 R3, R20, 0x10000, RZ ;  /* 0x0001000014038824 */ /* 0x000fe400078e00ff */
[----:B------:R-:W-:Y:S02]  /*3be0*/  @!P0 FMUL.FTZ R29, R2, R24 ;  /* 0x00000018021d8220 */ /* 0x000fe40000410000 */
[----:B------:R-:W-:Y:S01]  /*3bf0*/  @!P0 FFMA.FTZ R28, R3, R7, -R28 ;  /* 0x00000007031c8223 */ /* 0x000fe2000001081c */
[----:B------:R-:W-:Y:S01]  /*3c00*/  @!P0 LOP3.LUT R7, R23, 0xffff0000, RZ, 0xc0, !PT ;  /* 0xffff000017078812 */ /* 0x000fe200078ec0ff */
[----:B------:R-:W-:Y:S01]  /*3c10*/  @!P0 FFMA.FTZ R0, R8, R3, R0 ;  /* 0x0000000308008223 */ /* 0x000fe20000010000 */
[----:B------:R-:W-:Y:S01]  /*3c20*/  @!P0 LOP3.LUT R3, R22, 0xffff0000, RZ, 0xc0, !PT ;  /* 0xffff000016038812 */ /* 0x000fe200078ec0ff */
[----:B------:R-:W-:Y:S02]  /*3c30*/  @!P0 IMAD.U32 R8, R21, 0x10000, RZ ;  /* 0x0001000015088824 */ /* 0x000fe400078e00ff */
        /* <DEDUP_REMOVED lines=23> */
.L_x_2001:
[----:B------:R-:W-:Y:S05]  /*3db0*/  BSYNC B0 ;  /* 0x0000000000007941 */ /* 0x000fea0003800000 */
.L_x_2000:
[----:B------:R-:W-:Y:S11]  /*3dc0*/  ISETP.GE.AND P0, PT, R14, R115, PT ;  /* 0x000000730e00720c */ /* 0x000ff60003f06270 */
[----:B------:R-:W-:Y:S02]  /*3dd0*/  @!UPT UIADD3 URZ, URZ, URZ, URZ ;  /* 0x0000003f3f3ff290 */ /* 0x000fe4000fffe03f */
[----:B------:R-:W-:-:S05]  /*3de0*/  @P0 BRA `(.L_x_1999) ;  /* 0x0000033000000947 */ /* 0x000fca0003800000 */
[----:B-1----:R-:W-:Y:S01]  /*3df0*/  MOV R2, R117 ;  /* 0x0000007500027202 */ /* 0x002fe20000000f00 */
[----:B------:R-:W-:Y:S01]  /*3e00*/  IMAD.MOV.U32 R3, RZ, RZ, R116 ;  /* 0x000000ffff037224 */ /* 0x000fe200078e0074 */
[----:B------:R-:W-:Y:S04]  /*3e10*/  ISETP.GE.AND P0, PT, R14, R17, PT ;  /* 0x000000110e00720c */ /* 0x000fe80003f06270 */
[----:B------:R1:W2:Y:S09]  /*3e20*/  LD.E.128 R20, [R2.64+0x80] ;  /* 0x0000800602147980 */ /* 0x0002b2000c101d00 */
[----:B------:R-:W-:Y:S01]  /*3e30*/  @!P0 MOV R8, R12 ;  /* 0x0000000c00088202 */ /* 0x000fe20000000f00 */
[----:B------:R-:W-:Y:S05]  /*3e40*/  @!P0 IMAD.MOV.U32 R41, RZ, RZ, R39 ;  /* 0x000000ffff298224 */ /* 0x000fea00078e0027 */
[----:B------:R-:W3:Y:S06]  /*3e50*/  @!P0 LD.E.64 R26, [R40.64+0x40] ;  /* 0x00004006281a8980 */ /* 0x000eec000c101b00 */
[----:B-1----:R3:W4:Y:S01]  /*3e60*/  @!P0 LD.E.64 R2, [R8.64+0x40] ;  /* 0x0000400608028980 */ /* 0x002722000c101b00 */
        /* <DEDUP_REMOVED lines=43> */
.L_x_1999:
[----:B------:R-:W-:Y:S05]  /*4120*/  BSYNC B1 ;  /* 0x0000000000017941 */ /* 0x000fea0003800000 */
.L_x_1998:
        /* <DEDUP_REMOVED lines=63> */
.L_x_2005:
[----:B------:R-:W-:Y:S05]  /*4520*/  BSYNC B0 ;  /* 0x0000000000007941 */ /* 0x000fea0003800000 */
.L_x_2004:
        /* <DEDUP_REMOVED lines=52> */
.L_x_2003:
[----:B------:R-:W-:Y:S05]  /*4870*/  BSYNC B1 ;  /* 0x0000000000017941 */ /* 0x000fea0003800000 */
.L_x_2002:
        /* <DEDUP_REMOVED lines=63> */
.L_x_2009:
[----:B------:R-:W-:Y:S05]  /*4c70*/  BSYNC B0 ;  /* 0x0000000000007941 */ /* 0x000fea0003800000 */
.L_x_2008:
        /* <DEDUP_REMOVED lines=52> */
.L_x_2007:
[----:B------:R-:W-:Y:S05]  /*4fc0*/  BSYNC B1 ;  /* 0x0000000000017941 */ /* 0x000fea0003800000 */
.L_x_2006:
        /* <DEDUP_REMOVED lines=15> */
[----:B-1----:R-:W-:Y:S01]  /*50c0*/  MOV R4, R117 ;  /* 0x0000007500047202 */ /* 0x002fe20000000f00 */
[----:B------:R-:W-:Y:S01]  /*50d0*/  IMAD.MOV.U32 R44, RZ, RZ, R123 ;  /* 0x000000ffff2c7224 */ /* 0x000fe200078e007b */
        /* <DEDUP_REMOVED lines=52> */
.L_x_2013:
[----:B------:R-:W-:Y:S05]  /*5420*/  BSYNC B0 ;  /* 0x0000000000007941 */ /* 0x000fea0003800000 */
.L_x_2012:
        /* <DEDUP_REMOVED lines=52> */
.L_x_2011:
[----:B------:R-:W-:Y:S05]  /*5770*/  BSYNC B1 ;  /* 0x0000000000017941 */ /* 0x000fea0003800000 */
.L_x_2010:
        /* <DEDUP_REMOVED lines=63> */
.L_x_2017:
[----:B------:R-:W-:Y:S05]  /*5b70*/  BSYNC B0 ;  /* 0x0000000000007941 */ /* 0x000fea0003800000 */
.L_x_2016:
        /* <DEDUP_REMOVED lines=52> */
.L_x_2015:
[----:B------:R-:W-:Y:S05]  /*5ec0*/  BSYNC B1 ;  /* 0x0000000000017941 */ /* 0x000fea0003800000 */
.L_x_2014:
        /* <DEDUP_REMOVED lines=69> */
.L_x_2021:
[----:B------:R-:W-:Y:S05]  /*6320*/  BSYNC B0 ;  /* 0x0000000000007941 */ /* 0x000fea0003800000 */
.L_x_2020:
        /* <DEDUP_REMOVED lines=52> */
.L_x_2019:
[----:B------:R-:W-:Y:S05]  /*6670*/  BSYNC B1 ;  /* 0x0000000000017941 */ /* 0x000fea0003800000 */
.L_x_2018:
        /* <DEDUP_REMOVED lines=69> */
.L_x_2025:
[----:B------:R-:W-:Y:S05]  /*6ad0*/  BSYNC B0 ;  /* 0x0000000000007941 */ /* 0x000fea0003800000 */
.L_x_2024:
        /* <DEDUP_REMOVED lines=52> */
.L_x_2023:
[----:B------:R-:W-:Y:S05]  /*6e20*/  BSYNC B1 ;  /* 0x0000000000017941 */ /* 0x000fea0003800000 */
.L_x_2022:
        /* <DEDUP_REMOVED lines=69> */
.L_x_2029:
[----:B------:R-:W-:Y:S05]  /*7280*/  BSYNC B0 ;  /* 0x0000000000007941 */ /* 0x000fea0003800000 */
.L_x_2028:
        /* <DEDUP_REMOVED lines=52> */
.L_x_2027:
[----:B------:R-:W-:Y:S05]  /*75d0*/  BSYNC B1 ;  /* 0x0000000000017941 */ /* 0x000fea0003800000 */
.L_x_2026:
[----:B------:R-:W2:Y:S01]  /*75e0*/  LD.E R0, [R10.64+0xd0] ;  /* 0x0000d0060a007980 */ /* 0x000ea2000c101900 */
        /* <DEDUP_REMOVED lines=8> */
.L_x_1997:
[----:B---3--:R-:W-:Y:S01]  /*7670*/  BSSY B2, `(.L_x_2031) ;  /* 0x00000c2000027945 */ /* 0x008fe20003800000 */
[----:B------:R-:W-:-:S05]  /*7680*/  @!P2 BRA `(.L_x_2032) ;  /* 0x00000c000000a947 */ /* 0x000fca0003800000 */
[----:B-----5:R-:W-:Y:S01]  /*7690*/  ISETP.GE.AND P0, PT, R18, R115, PT ;  /* 0x000000731200720c */ /* 0x020fe20003f06270 */
[----:B------:R-:W-:Y:S01]  /*76a0*/  @!UPT UIADD3 URZ, URZ, URZ, URZ ;  /* 0x0000003f3f3ff290 */ /* 0x000fe2000fffe03f */
[----:B------:R-:W-:Y:S11]  /*76b0*/  BSSY B1, `(.L_x_2033) ;  /* 0x000005e000017945 */ /* 0x000ff60003800000 */
[----:B------:R-:W-:-:S05]  /*76c0*/  @P0 BRA `(.L_x_2034) ;  /* 0x000005c000000947 */ /* 0x000fca0003800000 */
[----:B-1----:R-:W-:Y:S01]  /*76d0*/  IMAD.MOV.U32 R4, RZ, RZ, R117 ;  /* 0x000000ffff047224 */ /* 0x002fe200078e0075 */
        /* <DEDUP_REMOVED lines=87> */
.L_x_2036:
[----:B------:R-:W-:Y:S05]  /*7c50*/  BSYNC B0 ;  /* 0x0000000000007941 */ /* 0x000fea0003800000 */
.L_x_2035:
[----:B------:R-:W-:Y:S02]  /*7c60*/  MOV R2, R123 ;  /* 0x0000007b00027202 */ /* 0x000fe40000000f00 */
[----:B------:R-:W-:Y:S05]  /*7c70*/  MOV R3, R122 ;  /* 0x0000007a00037202 */ /* 0x000fea0000000f00 */
[----:B-----5:R2:W-:Y:S02]  /*7c80*/  ST.E.128 [R2.64], R20 ;  /* 0x0000001402007985 */ /* 0x0205e4000c101d06 */
.L_x_2034:
[----:B------:R-:W-:Y:S05]  /*7c90*/  BSYNC B1 ;  /* 0x0000000000017941 */ /* 0x000fea0003800000 */
.L_x_2033:
        /* <DEDUP_REMOVED lines=91> */
.L_x_2038:
[----:B------:R-:W-:Y:S05]  /*8250*/  BSYNC B0 ;  /* 0x0000000000007941 */ /* 0x000fea0003800000 */
.L_x_2037:
[----:B------:R-:W-:Y:S02]  /*8260*/  MOV R2, R123 ;  /* 0x0000007b00027202 */ /* 0x000fe40000000f00 */
[----:B------:R-:W-:Y:S05]  /*8270*/  MOV R3, R122 ;  /* 0x0000007a00037202 */ /* 0x000fea0000000f00 */
[----:B-----5:R2:W-:Y:S02]  /*8280*/  ST.E.128 [R2.64+0x80], R20 ;  /* 0x0000801402007985 */ /* 0x0205e4000c101d06 */
.L_x_2032:
[----:B------:R-:W-:Y:S05]  /*8290*/  BSYNC B2 ;  /* 0x0000000000027941 */ /* 0x000fea0003800000 */
.L_x_2031:
        /* <DEDUP_REMOVED lines=97> */
.L_x_2044:
[----:B------:R-:W-:Y:S05]  /*88b0*/  BSYNC B0 ;  /* 0x0000000000007941 */ /* 0x000fea0003800000 */
.L_x_2043:
[C---:B------:R-:W-:Y:S04]  /*88c0*/  LEA R2, P0, R227.reuse, R123, 0x1 ;  /* 0x0000007be3027211 */ /* 0x040fe800078008ff */
[----:B------:R-:W-:Y:S05]  /*88d0*/  LEA.HI.X R3, R227, R122, R228, 0x1, P0 ;  /* 0x0000007ae3037211 */ /* 0x000fea00000f0ce4 */
[----:B-----5:R2:W-:Y:S04]  /*88e0*/  ST.E.128 [R2.64], R20 ;  /* 0x0000001402007985 */ /* 0x0205e8000c101d06 */
.L_x_2042:
[----:B------:R-:W-:Y:S05]  /*88f0*/  BSYNC B1 ;  /* 0x0000000000017941 */ /* 0x000fea0003800000 */
.L_x_2041:
        /* <DEDUP_REMOVED lines=91> */
.L_x_2046:
[----:B------:R-:W-:Y:S05]  /*8eb0*/  BSYNC B0 ;  /* 0x0000000000007941 */ /* 0x000fea0003800000 */
.L_x_2045:
[C---:B------:R-:W-:Y:S04]  /*8ec0*/  LEA R2, P0, R79.reuse, R123, 0x1 ;  /* 0x0000007b4f027211 */ /* 0x040fe800078008ff */
[----:B------:R-:W-:Y:S05]  /*8ed0*/  LEA.HI.X R3, R79, R122, R78, 0x1, P0 ;  /* 0x0000007a4f037211 */ /* 0x000fea00000f0c4e */
[----:B-----5:R2:W-:Y:S04]  /*8ee0*/  ST.E.128 [R2.64], R20 ;  /* 0x0000001402007985 */ /* 0x0205e8000c101d06 */
.L_x_2040:
[----:B------:R-:W-:Y:S05]  /*8ef0*/  BSYNC B2 ;  /* 0x0000000000027941 */ /* 0x000fea0003800000 */
.L_x_2039:
        /* <DEDUP_REMOVED lines=97> */
.L_x_2052:
[----:B------:R-:W-:Y:S05]  /*9510*/  BSYNC B0 ;  /* 0x0000000000007941 */ /* 0x000fea0003800000 */
.L_x_2051:
[C---:B------:R-:W-:Y:S04]  /*9520*/  LEA R2, P0, R80.reuse, R123, 0x1 ;  /* 0x0000007b50027211 */ /* 0x040fe800078008ff */
[----:B------:R-:W-:Y:S05]  /*9530*/  LEA.HI.X R3, R80, R122, R81, 0x1, P0 ;  /* 0x0000007a50037211 */ /* 0x000fea00000f0c51 */
[----:B-----5:R2:W-:Y:S04]  /*9540*/  ST.E.128 [R2.64], R20 ;  /* 0x0000001402007985 */ /* 0x0205e8000c101d06 */
.L_x_2050:
[----:B------:R-:W-:Y:S05]  /*9550*/  BSYNC B1 ;  /* 0x0000000000017941 */ /* 0x000fea0003800000 */
.L_x_2049:
        /* <DEDUP_REMOVED lines=91> */
.L_x_2054:
[----:B------:R-:W-:Y:S05]  /*9b10*/  BSYNC B0 ;  /* 0x0000000000007941 */ /* 0x000fea0003800000 */
.L_x_2053:
[C---:B------:R-:W-:Y:S04]  /*9b20*/  LEA R2, P0, R208.reuse, R123, 0x1 ;  /* 0x0000007bd0027211 */ /* 0x040fe800078008ff */
[----:B------:R-:W-:Y:S05]  /*9b30*/  LEA.HI.X R3, R208, R122, R209, 0x1, P0 ;  /* 0x0000007ad0037211 */ /* 0x000fea00000f0cd1 */
[----:B-----5:R2:W-:Y:S04]  /*9b40*/  ST.E.128 [R2.64], R20 ;  /* 0x0000001402007985 */ /* 0x0205e8000c101d06 */
.L_x_2048:
[----:B------:R-:W-:Y:S05]  /*9b50*/  BSYNC B2 ;  /* 0x0000000000027941 */ /* 0x000fea0003800000 */
.L_x_2047:
        /* <DEDUP_REMOVED lines=100> */
.L_x_2060:
[----:B------:R-:W-:Y:S05]  /*a1a0*/  BSYNC B0 ;  /* 0x0000000000007941 */ /* 0x000fea0003800000 */
.L_x_2059:
[----:B------:R-:W-:Y:S01]  /*a1b0*/  MOV R2, R123 ;  /* 0x0000007b00027202 */ /* 0x000fe20000000f00 */
[----:B------:R-:W-:Y:S01]  /*a1c0*/  IMAD R0, R43, 0x60, RZ ;  /* 0x000000602b007824 */ /* 0x000fe200078e02ff */
[----:B------:R-:W-:Y:S05]  /*a1d0*/  MOV R3, R122 ;  /* 0x0000007a00037202 */ /* 0x000fea0000000f00 */
[----:B------:R-:W-:Y:S05]  /*a1e0*/  IMAD.WIDE.U32 R2, R42, 0x60, R2 ;  /* 0x000000602a027825 */ /* 0x000fea00078e0002 */
[----:B------:R-:W-:Y:S05]  /*a1f0*/  IADD3 R3, R3, R0, RZ ;  /* 0x0000000003037210 */ /* 0x000fea0007ffe0ff */
[----:B-----5:R2:W-:Y:S02]  /*a200*/  ST.E.128 [R2.64], R20 ;  /* 0x0000001402007985 */ /* 0x0205e4000c101d06 */
.L_x_2058:
[----:B------:R-:W-:Y:S05]  /*a210*/  BSYNC B1 ;  /* 0x0000000000017941 */ /* 0x000fea0003800000 */
.L_x_2057:
        /* <DEDUP_REMOVED lines=91> */
.L_x_2062:
[----:B------:R-:W-:Y:S05]  /*a7d0*/  BSYNC B0 ;  /* 0x0000000000007941 */ /* 0x000fea0003800000 */
.L_x_2061:
[C---:B------:R-:W-:Y:S04]  /*a7e0*/  LEA R2, P0, R206.reuse, R123, 0x1 ;  /* 0x0000007bce027211 */ /* 0x040fe800078008ff */
[----:B------:R-:W-:Y:S05]  /*a7f0*/  LEA.HI.X R3, R206, R122, R207, 0x1, P0 ;  /* 0x0000007ace037211 */ /* 0x000fea00000f0ccf */
[----:B-----5:R2:W-:Y:S04]  /*a800*/  ST.E.128 [R2.64], R20 ;  /* 0x0000001402007985 */ /* 0x0205e8000c101d06 */
.L_x_2056:
[----:B------:R-:W-:Y:S05]  /*a810*/  BSYNC B2 ;  /* 0x0000000000027941 */ /* 0x000fea0003800000 */
.L_x_2055:
        /* <DEDUP_REMOVED lines=97> */
.L_x_2068:
[----:B------:R-:W-:Y:S05]  /*ae30*/  BSYNC B0 ;  /* 0x0000000000007941 */ /* 0x000fea0003800000 */
.L_x_2067:
[C---:B------:R-:W-:Y:S04]  /*ae40*/  LEA R2, P0, R76.reuse, R123, 0x1 ;  /* 0x0000007b4c027211 */ /* 0x040fe800078008ff */
[----:B------:R-:W-:Y:S05]  /*ae50*/  LEA.HI.X R3, R76, R122, R77, 0x1, P0 ;  /* 0x0000007a4c037211 */ /* 0x000fea00000f0c4d */
[----:B-----5:R2:W-:Y:S04]  /*ae60*/  ST.E.128 [R2.64], R20 ;  /* 0x0000001402007985 */ /* 0x0205e8000c101d06 */
.L_x_2066:
[----:B------:R-:W-:Y:S05]  /*ae70*/  BSYNC B1 ;  /* 0x0000000000017941 */ /* 0x000fea0003800000 */
.L_x_2065:
        /* <DEDUP_REMOVED lines=91> */
.L_x_2070:
[----:B------:R-:W-:Y:S05]  /*b430*/  BSYNC B0 ;  /* 0x0000000000007941 */ /* 0x000fea0003800000 */
.L_x_2069:
[C---:B------:R-:W-:Y:S04]  /*b440*/  LEA R2, P0, R204.reuse, R123, 0x1 ;  /* 0x0000007bcc027211 */ /* 0x040fe800078008ff */
[----:B------:R-:W-:Y:S05]  /*b450*/  LEA.HI.X R3, R204, R122, R205, 0x1, P0 ;  /* 0x0000007acc037211 */ /* 0x000fea00000f0ccd */
[----:B-----5:R2:W-:Y:S04]  /*b460*/  ST.E.128 [R2.64], R20 ;  /* 0x0000001402007985 */ /* 0x0205e8000c101d06 */
.L_x_2064:
[----:B------:R-:W-:Y:S05]  /*b470*/  BSYNC B2 ;  /* 0x0000000000027941 */ /* 0x000fea0003800000 */
.L_x_2063:
        /* <DEDUP_REMOVED lines=100> */
.L_x_2076:
[----:B------:R-:W-:Y:S05]  /*bac0*/  BSYNC B0 ;  /* 0x0000000000007941 */ /* 0x000fea0003800000 */
.L_x_2075:
[----:B------:R-:W-:Y:S01]  /*bad0*/  MOV R2, R123 ;  /* 0x0000007b00027202 */ /* 0x000fe20000000f00 */
[----:B------:R-:W-:Y:S01]  /*bae0*/  IMAD R0, R43, 0xa0, RZ ;  /* 0x000000a02b007824 */ /* 0x000fe200078e02ff */
[----:B------:R-:W-:Y:S05]  /*baf0*/  MOV R3, R122 ;  /* 0x0000007a00037202 */ /* 0x000fea0000000f00 */
[----:B------:R-:W-:Y:S05]  /*bb00*/  IMAD.WIDE.U32 R2, R42, 0xa0, R2 ;  /* 0x000000a02a027825 */ /* 0x000fea00078e0002 */
[----:B------:R-:W-:Y:S05]  /*bb10*/  IADD3 R3, R3, R0, RZ ;  /* 0x0000000003037210 */ /* 0x000fea0007ffe0ff */
[----:B-----5:R2:W-:Y:S02]  /*bb20*/  ST.E.128 [R2.64], R20 ;  /* 0x0000001402007985 */ /* 0x0205e4000c101d06 */
.L_x_2074:
[----:B------:R-:W-:Y:S05]  /*bb30*/  BSYNC B1 ;  /* 0x0000000000017941 */ /* 0x000fea0003800000 */
.L_x_2073:
        /* <DEDUP_REMOVED lines=91> */
.L_x_2078:
[----:B------:R-:W-:Y:S05]  /*c0f0*/  BSYNC B0 ;  /* 0x0000000000007941 */ /* 0x000fea0003800000 */
.L_x_2077:
[C---:B------:R-:W-:Y:S04]  /*c100*/  LEA R2, P0, R194.reuse, R123, 0x1 ;  /* 0x0000007bc2027211 */ /* 0x040fe800078008ff */
[----:B------:R-:W-:Y:S05]  /*c110*/  LEA.HI.X R3, R194, R122, R75, 0x1, P0 ;  /* 0x0000007ac2037211 */ /* 0x000fea00000f0c4b */
[----:B-----5:R2:W-:Y:S04]  /*c120*/  ST.E.128 [R2.64], R20 ;  /* 0x0000001402007985 */ /* 0x0205e8000c101d06 */
.L_x_2072:
[----:B------:R-:W-:Y:S05]  /*c130*/  BSYNC B2 ;  /* 0x0000000000027941 */ /* 0x000fea0003800000 */
.L_x_2071:
        /* <DEDUP_REMOVED lines=100> */
.L_x_2084:
[----:B------:R-:W-:Y:S05]  /*c780*/  BSYNC B0 ;  /* 0x0000000000007941 */ /* 0x000fea0003800000 */
.L_x_2083:
[----:B------:R-:W-:Y:S01]  /*c790*/  MOV R2, R123 ;  /* 0x0000007b00027202 */ /* 0x000fe20000000f00 */
[----:B------:R-:W-:Y:S01]  /*c7a0*/  IMAD R0, R43, 0xc0, RZ ;  /* 0x000000c02b007824 */ /* 0x000fe200078e02ff */
[----:B------:R-:W-:Y:S05]  /*c7b0*/  MOV R3, R122 ;  /* 0x0000007a00037202 */ /* 0x000fea0000000f00 */
[----:B------:R-:W-:Y:S05]  /*c7c0*/  IMAD.WIDE.U32 R2, R42, 0xc0, R2 ;  /* 0x000000c02a027825 */ /* 0x000fea00078e0002 */
[----:B------:R-:W-:Y:S05]  /*c7d0*/  IADD3 R3, R3, R0, RZ ;  /* 0x0000000003037210 */ /* 0x000fea0007ffe0ff */
[----:B-----5:R2:W-:Y:S02]  /*c7e0*/  ST.E.128 [R2.64], R20 ;  /* 0x0000001402007985 */ /* 0x0205e4000c101d06 */
.L_x_2082:
[----:B------:R-:W-:Y:S05]  /*c7f0*/  BSYNC B1 ;  /* 0x0000000000017941 */ /* 0x000fea0003800000 */
.L_x_2081:
        /* <DEDUP_REMOVED lines=91> */
.L_x_2086:
[----:B------:R-:W-:Y:S05]  /*cdb0*/  BSYNC B0 ;  /* 0x0000000000007941 */ /* 0x000fea0003800000 */
.L_x_2085:
[C---:B------:R-:W-:Y:S04]  /*cdc0*/  LEA R2, P0, R192.reuse, R123, 0x1 ;  /* 0x0000007bc0027211 */ /* 0x040fe800078008ff */
[----:B------:R-:W-:Y:S05]  /*cdd0*/  LEA.HI.X R3, R192, R122, R74, 0x1, P0 ;  /* 0x0000007ac0037211 */ /* 0x000fea00000f0c4a */
[----:B-----5:R2:W-:Y:S04]  /*cde0*/  ST.E.128 [R2.64], R20 ;  /* 0x0000001402007985 */ /* 0x0205e8000c101d06 */
.L_x_2080:
[----:B------:R-:W-:Y:S05]  /*cdf0*/  BSYNC B2 ;  /* 0x0000000000027941 */ /* 0x000fea0003800000 */
.L_x_2079:
        /* <DEDUP_REMOVED lines=100> */
.L_x_2092:
[----:B------:R-:W-:Y:S05]  /*d440*/  BSYNC B0 ;  /* 0x0000000000007941 */ /* 0x000fea0003800000 */
.L_x_2091:
[----:B------:R-:W-:Y:S01]  /*d450*/  MOV R2, R123 ;  /* 0x0000007b00027202 */ /* 0x000fe20000000f00 */
[----:B------:R-:W-:Y:S01]  /*d460*/  IMAD R0, R43, 0xe0, RZ ;  /* 0x000000e02b007824 */ /* 0x000fe200078e02ff */
[----:B------:R-:W-:Y:S05]  /*d470*/  MOV R3, R122 ;  /* 0x0000007a00037202 */ /* 0x000fea0000000f00 */
[----:B------:R-:W-:Y:S05]  /*d480*/  IMAD.WIDE.U32 R2, R42, 0xe0, R2 ;  /* 0x000000e02a027825 */ /* 0x000fea00078e0002 */
[----:B------:R-:W-:Y:S05]  /*d490*/  IADD3 R3, R3, R0, RZ ;  /* 0x0000000003037210 */ /* 0x000fea0007ffe0ff */
[----:B-----5:R2:W-:Y:S02]  /*d4a0*/  ST.E.128 [R2.64], R20 ;  /* 0x0000001402007985 */ /* 0x0205e4000c101d06 */
.L_x_2090:
[----:B------:R-:W-:Y:S05]  /*d4b0*/  BSYNC B1 ;  /* 0x0000000000017941 */ /* 0x000fea0003800000 */
.L_x_2089:
        /* <DEDUP_REMOVED lines=91> */
.L_x_2094:
[----:B------:R-:W-:Y:S05]  /*da70*/  BSYNC B0 ;  /* 0x0000000000007941 */ /* 0x000fea0003800000 */
.L_x_2093:
[C---:B--2---:R-:W-:Y:S04]  /*da80*/  LEA R2, P0, R190.reuse, R123, 0x1 ;  /* 0x0000007bbe027211 */ /* 0x044fe800078008ff */
[----:B------:R-:W-:Y:S05]  /*da90*/  LEA.HI.X R3, R190, R122, R73, 0x1, P0 ;  /* 0x0000007abe037211 */ /* 0x000fea00000f0c49 */
[----:B-----5:R2:W-:Y:S04]  /*daa0*/  ST.E.128 [R2.64], R32 ;  /* 0x0000002002007985 */ /* 0x0205e8000c101d06 */
.L_x_2088:
[----:B------:R-:W-:Y:S05]  /*dab0*/  BSYNC B2 ;  /* 0x0000000000027941 */ /* 0x000fea0003800000 */
.L_x_2087:
        /* <DEDUP_REMOVED lines=11> */
.L_x_1996:
[----:B------:R-:W-:Y:S01]  /*db70*/  BSSY B0, `(.L_x_2095) ;  /* 0x0000010000007945 */ /* 0x000fe20003800000 */
[----:B------:R-:W-:-:S05]  /*db80*/  @!P2 BRA `(.L_x_2096) ;  /* 0x000000e00000a947 */ /* 0x000fca0003800000 */
[----:B------:R-:W-:Y:S02]  /*db90*/  ISETP.NE.AND P1, PT, R163, RZ, PT ;  /* 0x000000ffa300720c */ /* 0x000fe40003f25270 */
[----:B------:R-:W-:Y:S11]  /*dba0*/  ISETP.NE.AND P0, PT, R161, RZ, PT ;  /* 0x000000ffa100720c */ /* 0x000ff60003f05270 */
[----:B-1----:R-:W-:Y:S01]  /*dbb0*/  @P1 IMAD.MOV.U32 R2, RZ, RZ, R117 ;  /* 0x000000ffff021224 */ /* 0x002fe200078e0075 */
        /* <DEDUP_REMOVED lines=11> */
.L_x_2096:
[----:B------:R-:W-:Y:S05]  /*dc70*/  BSYNC B0 ;  /* 0x0000000000007941 */ /* 0x000fea0003800000 */
.L_x_2095:
[C---:B------:R-:W-:Y:S01]  /*dc80*/  ISETP.GE.AND P0, PT, R162.reuse, R213, PT ;  /* 0x000000d5a200720c */ /* 0x040fe20003f06270 */
[----:B------:R-:W-:Y:S03]  /*dc90*/  BSSY B0, `(.L_x_2097) ;  /* 0x0000012000007945 */ /* 0x000fe60003800000 */
[----:B------:R-:W-:Y:S11]  /*dca0*/  ISETP.GE.AND P0, PT, R162, R212, !P0 ;  /* 0x000000d4a200720c */ /* 0x000ff60004706270 */
[----:B------:R-:W-:Y:S02]  /*dcb0*/  @!UPT UIADD3 URZ, URZ, URZ, URZ ;  /* 0x0000003f3f3ff290 */ /* 0x000fe4000fffe03f */
[----:B------:R-:W-:-:S05]  /*dcc0*/  @!P0 BRA `(.L_x_2098) ;  /* 0x000000e000008947 */ /* 0x000fca0003800000 */
[----:B------:R-:W-:Y:S02]  /*dcd0*/  ISETP.NE.AND P3, PT, R163, RZ, PT ;  /* 0x000000ffa300720c */ /* 0x000fe40003f65270 */
[----:B------:R-:W-:Y:S11]  /*dce0*/  ISETP.NE.AND P1, PT, R161, RZ, PT ;  /* 0x000000ffa100720c */ /* 0x000ff60003f25270 */
[C---:B-1----:R-:W-:Y:S02]  /*dcf0*/  @P3 LEA R4, P0, R84.reuse, R117, 0x1 ;  /* 0x0000007554043211 */ /* 0x042fe400078008ff */
[C---:B------:R-:W-:Y:S02]  /*dd00*/  @P3 LEA R20, P2, R227.reuse, R123, 0x1 ;  /* 0x0000007be3143211 */ /* 0x040fe400078408ff */
[----:B------:R-:W-:Y:S02]  /*dd10*/  @P3 LEA.HI.X R5, R84, R116, R83, 0x1, P0 ;  /* 0x0000007454053211 */ /* 0x000fe400000f0c53 */
[C---:B------:R-:W-:Y:S02]  /*dd20*/  @P1 LEA R2, P0, R86.reuse, R117, 0x1 ;  /* 0x0000007556021211 */ /* 0x040fe400078008ff */
        /* <DEDUP_REMOVED lines=8> */
.L_x_2098:
[----:B------:R-:W-:Y:S05]  /*ddb0*/  BSYNC B0 ;  /* 0x0000000000007941 */ /* 0x000fea0003800000 */
.L_x_2097:
        /* <DEDUP_REMOVED lines=19> */
.L_x_2100:
[----:B------:R-:W-:Y:S05]  /*def0*/  BSYNC B0 ;  /* 0x0000000000007941 */ /* 0x000fea0003800000 */
.L_x_2099:
        /* <DEDUP_REMOVED lines=25> */
.L_x_2102:
[----:B------:R-:W-:Y:S05]  /*e090*/  BSYNC B0 ;  /* 0x0000000000007941 */ /* 0x000fea0003800000 */
.L_x_2101:
        /* <DEDUP_REMOVED lines=19> */
.L_x_2104:
[----:B------:R-:W-:Y:S05]  /*e1d0*/  BSYNC B0 ;  /* 0x0000000000007941 */ /* 0x000fea0003800000 */
.L_x_2103:
        /* <DEDUP_REMOVED lines=25> */
.L_x_2106:
[----:B------:R-:W-:Y:S05]  /*e370*/  BSYNC B0 ;  /* 0x0000000000007941 */ /* 0x000fea0003800000 */
.L_x_2105:
        /* <DEDUP_REMOVED lines=25> */
.L_x_2108:
[----:B------:R-:W-:Y:S05]  /*e510*/  BSYNC B0 ;  /* 0x0000000000007941 */ /* 0x000fea0003800000 */
.L_x_2107:
        /* <DEDUP_REMOVED lines=24> */
.L_x_2030:
[----:B------:R-:W-:Y:S05]  /*e6a0*/  BSYNC B3 ;  /* 0x0000000000037941 */ /* 0x000fea0003800000 */
.L_x_1995:
        /* <DEDUP_REMOVED lines=91> */
.L_x_2110:
        /* <DEDUP_REMOVED lines=12> */
.L_x_2111:
[----:B------:R-:W-:Y:S05]  /*ed20*/  BSYNC B0 ;  /* 0x0000000000007941 */ /* 0x000fea0003800000 */
.L_x_2109:
[----:B------:R-:W-:Y:S04]  /*ed30*/  IADD3 R13, R13, -0x1, RZ ;  /* 0xffffffff0d0d7810 */ /* 0x000fe80007ffe0ff */
[----:B------:R-:W-:Y:S11]  /*ed40*/  ISETP.GT.AND P0, PT, R13, R82, PT ;  /* 0x000000520d00720c */ /* 0x000ff60003f04270 */
[----:B------:R-:W-:Y:S02]  /*ed50*/  @!UPT UIADD3 URZ, URZ, URZ, URZ ;  /* 0x0000003f3f3ff290 */ /* 0x000fe4000fffe03f */
[----:B------:R-:W-:-:S05]  /*ed60*/  @P0 BRA `(.L_x_2112) ;  /* 0xffff437000000947 */ /* 0x000fca000383ffff */
.L_x_1978:
        /* <DEDUP_REMOVED lines=11> */
[----:B------:R1:W5:Y:S04]  /*ee20*/  LD.E R9, [R10.64+0xc0] ;  /* 0x0000c0060a097980 */ /* 0x000368000c101900 */
[----:B------:R1:W5:Y:S04]  /*ee30*/  LD.E.64 R32, [R10.64+0x148] ;  /* 0x000148060a207980 */ /* 0x000368000c101b00 */
[----:B------:R1:W5:Y:S01]  /*ee40*/  LD.E.64 R16, [R10.64+0x150] ;  /* 0x000150060a107980 */ /* 0x000362000c101b00 */
[----:B--2---:R-:W-:-:S04]  /*ee50*/  ISETP.NE.U32.AND P1, PT, R4, RZ, PT ;  /* 0x000000ff0400720c */ /* 0x004fc80003f25070 */
[----:B------:R-:W-:-:S13]  /*ee60*/  ISETP.NE.AND.EX P1, PT, R5, RZ, PT, P1 ;  /* 0x000000ff0500720c */ /* 0x000fda0003f25310 */
[----:B------:R-:W-:Y:S01]  /*ee70*/  @P1 LEA R12, P0, R236, R4, 0x2 ;  /* 0x00000004ec0c1211 */ /* 0x000fe200078010ff */
[----:B------:R-:W-:-:S03]  /*ee80*/  IMAD.MOV.U32 R4, RZ, RZ, RZ ;  /* 0x000000ffff047224 */ /* 0x000fc600078e00ff */
[----:B------:R-:W-:-:S05]  /*ee90*/  @P1 LEA.HI.X R13, R236, R5, R61, 0x2, P0 ;  /* 0x00000005ec0d1211 */ /* 0x000fca00000f143d */
[----:B------:R2:W4:Y:S01]  /*eea0*/  @P1 LD.E R4, [R12.64] ;  /* 0x000000060c041980 */ /* 0x000522000c101900 */
[-C--:B------:R-:W-:Y:S02]  /*eeb0*/  IADD3 R2, P1, R2, R174.reuse, RZ ;  /* 0x000000ae02027210 */ /* 0x080fe40007f3e0ff */
[----:B------:R-:W-:-:S03]  /*eec0*/  LEA R3, P0, R178, R174, 0x5 ;  /* 0x000000aeb2037211 */ /* 0x000fc600078028ff */
[----:B------:R-:W-:Y:S01]  /*eed0*/  IMAD.X R6, R6, 0x1, R177, P1 ;  /* 0x0000000106067824 */ /* 0x000fe200008e06b1 */
[-C--:B------:R-:W-:Y:S02]  /*eee0*/  LEA R44, P1, R2, R180.reuse, 0x1 ;  /* 0x000000b4022c7211 */ /* 0x080fe400078208ff */
[----:B------:R-:W-:Y:S02]  /*eef0*/  LEA.HI.X R7, R178, R177, R179, 0x5, P0 ;  /* 0x000000b1b2077211 */ /* 0x000fe400000f2cb3 */
[-C--:B------:R-:W-:Y:S02]  /*ef00*/  LEA R40, P0, R3, R180.reuse, 0x1 ;  /* 0x000000b403287211 */ /* 0x080fe400078008ff */
[----:B------:R-:W-:Y:S02]  /*ef10*/  LEA.HI.X R45, R2, R181, R6, 0x1, P1 ;  /* 0x000000b5022d7211 */ /* 0x000fe400008f0c06 */
[----:B---3--:R-:W-:Y:S01]  /*ef20*/  ISETP.NE.AND P4, PT, R0, RZ, PT ;  /* 0x000000ff0000720c */ /* 0x008fe20003f85270 */
[----:B------:R-:W-:Y:S01]  /*ef30*/  IMAD.MOV.U32 R176, RZ, RZ, R174 ;  /* 0x000000ffffb07224 */ /* 0x000fe200078e00ae */
[----:B------:R-:W-:-:S02]  /*ef40*/  LEA R64, P2, R174, R180, 0x1 ;  /* 0x000000b4ae407211 */ /* 0x000fc400078408ff */
[----:B--2---:R-:W-:-:S04]  /*ef50*/  LEA.HI R13, R8, R8, RZ, 0x1 ;  /* 0x00000008080d7211 */ /* 0x004fc800078f08ff */
[----:B------:R-:W-:Y:S02]  /*ef60*/  SHF.R.S32.HI R13, RZ, 0x1, R13 ;  /* 0x00000001ff0d7819 */ /* 0x000fe4000001140d */
[----:B------:R-:W-:-:S03]  /*ef70*/  LEA.HI.X R41, R3, R181, R7, 0x1, P0 ;  /* 0x000000b503297211 */ /* 0x000fc600000f0c07 */
[----:B------:R-:W-:Y:S01]  /*ef80*/  IMAD R7, R170, R13, R63 ;  /* 0x0000000daa077224 */ /* 0x000fe200078e023f */
[--C-:B------:R-:W-:Y:S01]  /*ef90*/  LEA.HI.X R65, R174, R181, R177.reuse, 0x1, P2 ;  /* 0x000000b5ae417211 */ /* 0x100fe200010f0cb1 */
[----:B------:R-:W-:Y:S02]  /*efa0*/  IMAD R5, R179, 0x30, RZ ;  /* 0x00000030b3057824 */ /* 0x000fe400078e02ff */
        /* <DEDUP_REMOVED lines=75> */
.L_x_2121:
[----:B------:R-:W-:Y:S05]  /*f460*/  BSYNC B0 ;  /* 0x0000000000007941 */ /* 0x000fea0003800000 */
.L_x_2120:
[----:B-----5:R3:W-:Y:S02]  /*f470*/  STS.128 [R237], R20 ;  /* 0x00000014ed007388 */ /* 0x0207e40000000c00 */
.L_x_2119:
[----:B------:R-:W-:Y:S05]  /*f480*/  BSYNC B1 ;  /* 0x0000000000017941 */ /* 0x000fea0003800000 */
.L_x_2118:
        /* <DEDUP_REMOVED lines=49> */
.L_x_2123:
[----:B------:R-:W-:Y:S05]  /*f7a0*/  BSYNC B0 ;  /* 0x0000000000007941 */ /* 0x000fea0003800000 */
.L_x_2122:
[----:B-----5:R1:W-:Y:S02]  /*f7b0*/  STS.128 [R237+0x2000], R20 ;  /* 0x00200014ed007388 */ /* 0x0203e40000000c00 */
.L_x_2117:
[----:B------:R-:W-:Y:S05]  /*f7c0*/  BSYNC B2 ;  /* 0x0000000000027941 */ /* 0x000fea0003800000 */
.L_x_2116:
        /* <DEDUP_REMOVED lines=35> */
[C---:B--2---:R-:W-:Y:S01]  /*fa00*/  LOP3.LUT R26, R5.reuse, 0xffff0000, RZ, 0xc0, !PT ;  /* 0xffff0000051a7812 */ /* 0x044fe200078ec0ff */
        /* <DEDUP_REMOVED lines=27> */
.L_x_2129:
[----:B------:R-:W-:Y:S05]  /*fbc0*/  BSYNC B0 ;  /* 0x0000000000007941 */ /* 0x000fea0003800000 */
.L_x_2128:
[----:B-----5:R3:W-:Y:S02]  /*fbd0*/  STS.128 [R237+0x800], R20 ;  /* 0x00080014ed007388 */ /* 0x0207e40000000c00 */
.L_x_2127:
[----:B------:R-:W-:Y:S05]  /*fbe0*/  BSYNC B1 ;  /* 0x0000000000017941 */ /* 0x000fea0003800000 */
.L_x_2126:
        /* <DEDUP_REMOVED lines=49> */
.L_x_2131:
[----:B------:R-:W-:Y:S05]  /*ff00*/  BSYNC B0 ;  /* 0x0000000000007941 */ /* 0x000fea0003800000 */
.L_x_2130:
[----:B-----5:R3:W-:Y:S02]  /*ff10*/  STS.128 [R237+0x2800], R20 ;  /* 0x00280014ed007388 */ /* 0x0207e40000000c00 */
.L_x_2125:
[----:B------:R-:W-:Y:S05]  /*ff20*/  BSYNC B2 ;  /* 0x0000000000027941 */ /* 0x000fea0003800000 */
.L_x_2124:
        /* <DEDUP_REMOVED lines=64> */
.L_x_2137:
[----:B------:R-:W-:Y:S05]  /*10330*/  BSYNC B0 ;  /* 0x0000000000007941 */ /* 0x000fea0003800000 */
.L_x_2136:
[----:B-----5:R3:W-:Y:S02]  /*10340*/  STS.128 [R237+0x1000], R20 ;  /* 0x00100014ed007388 */ /* 0x0207e40000000c00 */
.L_x_2135:
[----:B------:R-:W-:Y:S05]  /*10350*/  BSYNC B1 ;  /* 0x0000000000017941 */ /* 0x000fea0003800000 */
.L_x_2134:
        /* <DEDUP_REMOVED lines=49> */
.L_x_2139:
[----:B------:R-:W-:Y:S05]  /*10670*/  BSYNC B0 ;  /* 0x0000000000007941 */ /* 0x000fea0003800000 */
.L_x_2138:
[----:B-----5:R1:W-:Y:S02]  /*10680*/  STS.128 [R237+0x3000], R20 ;  /* 0x00300014ed007388 */ /* 0x0203e40000000c00 */
.L_x_2133:
[----:B------:R-:W-:Y:S05]  /*10690*/  BSYNC B2 ;  /* 0x0000000000027941 */ /* 0x000fea0003800000 */
.L_x_2132:
        /* <DEDUP_REMOVED lines=25> */
[----:B------:R-:W-:Y:S02]  /*10830*/  LOP3.LUT R6, R21, 0xffff0000, RZ, 0xc0, !PT ;  /* 0xffff000015067812 */ /* 0x000fe400078ec0ff */
[----:B------:R-:W-:-:S02]  /*10840*/  LOP3.LUT R20, R23, 0xffff0000, RZ, 0xc0, !PT ;  /* 0xffff000017147812 */ /* 0x000fc400078ec0ff */
[----:B------:R-:W-:Y:S01]  /*10850*/  SHF.L.U32 R7, R21, 0x10, RZ ;  /* 0x0000001015077819 */ /* 0x000fe200000006ff */
[----:B------:R-:W-:Y:S01]  /*10860*/  IMAD.U32 R21, R23, 0x10000, RZ ;  /* 0x0001000017157824 */ /* 0x000fe200078e00ff */
[C---:B------:R-:W-:Y:S02]  /*10870*/  SHF.L.U32 R23, R22.reuse, 0x10, RZ ;  /* 0x0000001016177819 */ /* 0x040fe400000006ff */
[----:B------:R-:W-:Y:S02]  /*10880*/  LOP3.LUT R25, R22, 0xffff0000, RZ, 0xc0, !PT ;  /* 0xffff000016197812 */ /* 0x000fe400078ec0ff */
        /* <DEDUP_REMOVED lines=21> */
[C---:B------:R-:W-:Y:S02]  /*109e0*/  FFMA.FTZ R7, R13.reuse, R4, -R7 ;  /* 0x000000040d077223 */ /* 0x040fe40000010807 */
[----:B------:R-:W-:Y:S01]  /*109f0*/  FFMA.FTZ R24, R13, R2, R24 ;  /* 0x000000020d187223 */ /* 0x000fe20000010018 */
[----:B------:R-:W-:Y:S01]  /*10a00*/  F2FP.BF16.PACK_AB R22, R20, R22 ;  /* 0x000000161416723e */ /* 0x000fe200000010ff */
[C---:B------:R-:W-:Y:S02]  /*10a10*/  FFMA.FTZ R16, R23.reuse, R5, -R16 ;  /* 0x0000000517107223 */ /* 0x040fe40000010810 */
[----:B------:R-:W-:Y:S01]  /*10a20*/  FFMA.FTZ R25, R23, R3, R25 ;  /* 0x0000000317197223 */ /* 0x000fe20000010019 */
[----:B------:R-:W-:Y:S01]  /*10a30*/  F2FP.BF16.PACK_AB R7, R24, R7 ;  /* 0x000000071807723e */ /* 0x000fe200000010ff */
[----:B------:R-:W-:Y:S01]  /*10a40*/  IMAD.MOV.U32 R21, RZ, RZ, R6 ;  /* 0x000000ffff157224 */ /* 0x000fe200078e0006 */
[----:B------:R-:W-:-:S02]  /*10a50*/  MOV R23, R22 ;  /* 0x0000001600177202 */ /* 0x000fc40000000f00 */
[----:B------:R-:W-:Y:S02]  /*10a60*/  F2FP.BF16.PACK_AB R16, R25, R16 ;  /* 0x000000101910723e */ /* 0x000fe400000010ff */
[----:B------:R-:W-:Y:S02]  /*10a70*/  MOV R20, R7 ;  /* 0x0000000700147202 */ /* 0x000fe40000000f00 */
[----:B------:R-:W-:Y:S02]  /*10a80*/  MOV R22, R16 ;  /* 0x0000001000167202 */ /* 0x000fe40000000f00 */
.L_x_2144:
[----:B------:R-:W-:Y:S05]  /*10a90*/  BSYNC B0 ;  /* 0x0000000000007941 */ /* 0x000fea0003800000 */
.L_x_2143:
[----:B-----5:R3:W-:Y:S02]  /*10aa0*/  STS.128 [R237+0x1800], R20 ;  /* 0x00180014ed007388 */ /* 0x0207e40000000c00 */
.L_x_2142:
[----:B------:R-:W-:Y:S05]  /*10ab0*/  BSYNC B1 ;  /* 0x0000000000017941 */ /* 0x000fea0003800000 */
.L_x_2141:
        /* <DEDUP_REMOVED lines=38> */
[----:B------:R-:W-:Y:S01]  /*10d20*/  FMUL.FTZ R34, R34, R5 ;  /* 0x0000000522227220 */ /* 0x000fe20000410000 */
        /* <DEDUP_REMOVED lines=8> */
.L_x_2146:
[----:B------:R-:W-:Y:S05]  /*10db0*/  BSYNC B0 ;  /* 0x0000000000007941 */ /* 0x000fea0003800000 */
.L_x_2145:
[----:B-----5:R1:W-:Y:S01]  /*10dc0*/  STS.128 [R237+0x3800], R32 ;  /* 0x00380020ed007388 */ /* 0x0203e20000000c00 */
[----:B------:R-:W-:Y:S05]  /*10dd0*/  BRA `(.L_x_2140) ;  /* 0x000036a000007947 */ /* 0x000fea0003800000 */
.L_x_2115:
        /* <DEDUP_REMOVED lines=93> */
.L_x_2152:
[----:B------:R-:W-:Y:S05]  /*113b0*/  BSYNC B0 ;  /* 0x0000000000007941 */ /* 0x000fea0003800000 */
.L_x_2151:
[----:B-----5:R3:W-:Y:S02]  /*113c0*/  STS.128 [R237], R28 ;  /* 0x0000001ced007388 */ /* 0x0207e40000000c00 */
.L_x_2150:
[----:B------:R-:W-:Y:S05]  /*113d0*/  BSYNC B1 ;  /* 0x0000000000017941 */ /* 0x000fea0003800000 */
.L_x_2149:
        /* <DEDUP_REMOVED lines=90> */
.L_x_2154:
[----:B------:R-:W-:Y:S05]  /*11980*/  BSYNC B0 ;  /* 0x0000000000007941 */ /* 0x000fea0003800000 */
.L_x_2153:
[----:B-----5:R1:W-:Y:S02]  /*11990*/  STS.128 [R237+0x2000], R28 ;  /* 0x0020001ced007388 */ /* 0x0203e40000000c00 */
.L_x_2148:
[----:B------:R-:W-:Y:S05]  /*119a0*/  BSYNC B2 ;  /* 0x0000000000027941 */ /* 0x000fea0003800000 */
.L_x_2147:
        /* <DEDUP_REMOVED lines=23> */
[C---:B------:R-:W-:Y:S02]  /*11b20*/  LEA R20, P1, R6.reuse, R16, 0x1 ;  /* 0x0000001006147211 */ /* 0x040fe400078208ff */
        /* <DEDUP_REMOVED lines=74> */
.L_x_2160:
[----:B------:R-:W-:Y:S05]  /*11fd0*/  BSYNC B0 ;  /* 0x0000000000007941 */ /* 0x000fea0003800000 */
.L_x_2159:
[----:B-----5:R3:W-:Y:S02]  /*11fe0*/  STS.128 [R237+0x800], R28 ;  /* 0x0008001ced007388 */ /* 0x0207e40000000c00 */
.L_x_2158:
[----:B------:R-:W-:Y:S05]  /*11ff0*/  BSYNC B1 ;  /* 0x0000000000017941 */ /* 0x000fea0003800000 */
.L_x_2157:
        /* <DEDUP_REMOVED lines=93> */
.L_x_2162:
[----:B------:R-:W-:Y:S05]  /*125d0*/  BSYNC B0 ;  /* 0x0000000000007941 */ /* 0x000fea0003800000 */
.L_x_2161:
[----:B-----5:R3:W-:Y:S02]  /*125e0*/  STS.128 [R237+0x2800], R28 ;  /* 0x0028001ced007388 */ /* 0x0207e40000000c00 */
.L_x_2156:
[----:B------:R-:W-:Y:S05]  /*125f0*/  BSYNC B2 ;  /* 0x0000000000027941 */ /* 0x000fea0003800000 */
.L_x_2155:
        /* <DEDUP_REMOVED lines=99> */
.L_x_2168:
[----:B------:R-:W-:Y:S05]  /*12c30*/  BSYNC B0 ;  /* 0x0000000000007941 */ /* 0x000fea0003800000 */
.L_x_2167:
[----:B-----5:R3:W-:Y:S02]  /*12c40*/  STS.128 [R237+0x1000], R28 ;  /* 0x0010001ced007388 */ /* 0x0207e40000000c00 */
.L_x_2166:
[----:B------:R-:W-:Y:S05]  /*12c50*/  BSYNC B1 ;  /* 0x0000000000017941 */ /* 0x000fea0003800000 */
.L_x_2165:
        /* <DEDUP_REMOVED lines=93> */
.L_x_2170:
[----:B------:R-:W-:Y:S05]  /*13230*/  BSYNC B0 ;  /* 0x0000000000007941 */ /* 0x000fea0003800000 */
.L_x_2169:
[----:B-----5:R3:W-:Y:S02]  /*13240*/  STS.128 [R237+0x3000], R28 ;  /* 0x0030001ced007388 */ /* 0x0207e40000000c00 */
.L_x_2164:
[----:B------:R-:W-:Y:S05]  /*13250*/  BSYNC B2 ;  /* 0x0000000000027941 */ /* 0x000fea0003800000 */
.L_x_2163:
        /* <DEDUP_REMOVED lines=19> */
[----:B------:R-:W-:-:S03]  /*13390*/  @P0 IMAD.MOV R19, RZ, RZ, -R13 ;  /* 0x000000ffff130224 */ /* 0x000fc600078e0a0d */
[----:B------:R-:W-:-:S04]  /*133a0*/  IADD3 R21, P1, R20, R18, RZ ;  /* 0x0000001214157210 */ /* 0x000fc80007f3e0ff */
[----:B------:R-:W-:Y:S02]  /*133b0*/  LEA.HI.X.SX32 R20, R20, R15, 0x1, P1 ;  /* 0x0000000f14147211 */ /* 0x000fe400008f0eff */
[----:B------:R-:W-:-:S04]  /*133c0*/  LEA R24, P1, R21, R16, 0x1 ;  /* 0x0000001015187211 */ /* 0x000fc800078208ff */
[----:B------:R-:W-:Y:S01]  /*133d0*/  LEA.HI.X R25, R21, R17, R20, 0x1, P1 ;  /* 0x0000001115197211 */ /* 0x000fe200008f0c14 */
[----:B------:R-:W-:-:S04]  /*133e0*/  IMAD.WIDE R20, R19, 0x2, R34 ;  /* 0x0000000213147825 */ /* 0x000fc800078e0222 */
[----:B------:R-:W-:Y:S01]  /*133f0*/  IMAD.MOV.U32 R19, RZ, RZ, RZ ;  /* 0x000000ffff137224 */ /* 0x000fe200078e00ff */
[----:B------:R-:W-:Y:S01]  /*13400*/  @P0 IADD3 R19, -R13, RZ, RZ ;  /* 0x000000ff0d130210 */ /* 0x000fe20007ffe1ff */
[----:B--2---:R-:W2:Y:S03]  /*13410*/  LD.E.128 R24, [R24.64] ;  /* 0x0000000618187980 */ /* 0x004ea6000c101d00 */
[C---:B------:R-:W-:Y:S01]  /*13420*/  IADD3 R18, P1, R19.reuse, R18, RZ ;  /* 0x0000001213127210 */ /* 0x040fe20007f3e0ff */
[----:B---3--:R-:W3:Y:S03]  /*13430*/  LD.E.128 R20, [R20.64] ;  /* 0x0000000614147980 */ /* 0x008ee6000c101d00 */
[----:B------:R-:W-:Y:S02]  /*13440*/  LEA.HI.X.SX32 R15, R19, R15, 0x1, P1 ;  /* 0x0000000f130f7211 */ /* 0x000fe400008f0eff */
[----:B-1----:R-:W-:-:S04]  /*13450*/  LEA R28, P1, R18, R32, 0x1 ;  /* 0x00000020121c7211 */ /* 0x002fc800078208ff */
        /* <DEDUP_REMOVED lines=10> */
[C---:B--2---:R-:W-:Y:S01]  /*13500*/  SHF.L.U32 R40, R24.reuse, 0x10, RZ ;  /* 0x0000001018287819 */ /* 0x044fe200000006ff */
        /* <DEDUP_REMOVED lines=9> */
[C---:B---3--:R-:W-:Y:S01]  /*135a0*/  SHF.L.U32 R47, R20.reuse, 0x10, RZ ;  /* 0x00000010142f7819 */ /* 0x048fe200000006ff */
        /* <DEDUP_REMOVED lines=44> */
.L_x_2174:
[----:B------:R-:W-:Y:S05]  /*13870*/  BSYNC B0 ;  /* 0x0000000000007941 */ /* 0x000fea0003800000 */
.L_x_2173:
[----:B-----5:R1:W-:Y:S02]  /*13880*/  STS.128 [R237+0x1800], R4 ;  /* 0x00180004ed007388 */ /* 0x0203e40000000c00 */
.L_x_2172:
[----:B------:R-:W-:Y:S05]  /*13890*/  BSYNC B1 ;  /* 0x0000000000017941 */ /* 0x000fea0003800000 */
.L_x_2171:
        /* <DEDUP_REMOVED lines=22> */
[----:B--2---:R1:W2:Y:S03]  /*13a00*/  LD.E.128 R20, [R18.64] ;  /* 0x0000000612147980 */ /* 0x0042a6000c101d00 */
[----:B------:R-:W-:Y:S02]  /*13a10*/  LEA.HI.X R17, R9, R17, R8, 0x1, P1 ;  /* 0x0000001109117211 */ /* 0x000fe400008f0c08 */
[----:B------:R-:W-:Y:S01]  /*13a20*/  MOV R8, RZ ;  /* 0x000000ff00087202 */ /* 0x000fe20000000f00 */
[----:B------:R-:W-:-:S05]  /*13a30*/  @P0 IMAD.MOV R8, RZ, RZ, -R13 ;  /* 0x000000ffff080224 */ /* 0x000fca00078e0a0d */
[----:B------:R-:W-:-:S04]  /*13a40*/  IADD3 R2, P1, R8, R2, RZ ;  /* 0x0000000208027210 */ /* 0x000fc80007f3e0ff */
[----:B------:R-:W-:Y:S02]  /*13a50*/  LEA.HI.X.SX32 R3, R8, R3, 0x1, P1 ;  /* 0x0000000308037211 */ /* 0x000fe400008f0eff */
[C---:B------:R-:W-:Y:S01]  /*13a60*/  LEA R24, P1, R2.reuse, R32, 0x1 ;  /* 0x0000002002187211 */ /* 0x040fe200078208ff */
[----:B-1-3--:R-:W3:Y:S03]  /*13a70*/  LD.E.128 R16, [R16.64] ;  /* 0x0000000610107980 */ /* 0x00aee6000c101d00 */
        /* <DEDUP_REMOVED lines=12> */
[C---:B------:R-:W-:Y:S01]  /*13b40*/  IMAD.U32 R28, R22.reuse, 0x10000, RZ ;  /* 0x00010000161c7824 */ /* 0x040fe200078e00ff */
[C---:B------:R-:W-:Y:S02]  /*13b50*/  SHF.L.U32 R6, R21.reuse, 0x10, RZ ;  /* 0x0000001015067819 */ /* 0x040fe400000006ff */
[----:B------:R-:W-:Y:S02]  /*13b60*/  LOP3.LUT R29, R21, 0xffff0000, RZ, 0xc0, !PT ;  /* 0xffff0000151d7812 */ /* 0x000fe400078ec0ff */
[----:B------:R-:W-:Y:S02]  /*13b70*/  LOP3.LUT R21, R22, 0xffff0000, RZ, 0xc0, !PT ;  /* 0xffff000016157812 */ /* 0x000fe400078ec0ff */
[----:B------:R-:W-:-:S02]  /*13b80*/  SHF.L.U32 R20, R23, 0x10, RZ ;  /* 0x0000001017147819 */ /* 0x000fc400000006ff */
[----:B------:R-:W-:Y:S01]  /*13b90*/  LOP3.LUT R30, R23, 0xffff0000, RZ, 0xc0, !PT ;  /* 0xffff0000171e7812 */ /* 0x000fe200078ec0ff */
[C---:B---3--:R-:W-:Y:S01]  /*13ba0*/  IMAD.U32 R23, R16.reuse, 0x10000, RZ ;  /* 0x0001000010177824 */ /* 0x048fe200078e00ff */
        /* <DEDUP_REMOVED lines=14> */
[----:B------:R-:W-:Y:S02]  /*13c90*/  @!P0 FADD.FTZ R32, -R32, -RZ ;  /* 0x800000ff20208221 */ /* 0x000fe40000010100 */
[----:B------:R-:W-:Y:S02]  /*13ca0*/  FMUL.FTZ R14, R14, R23 ;  /* 0x000000170e0e7220 */ /* 0x000fe40000410000 */
[----:B------:R-:W-:Y:S01]  /*13cb0*/  FMUL.FTZ R7, R7, R22 ;  /* 0x0000001607077220 */ /* 0x000fe20000410000 */
[----:B----4-:R-:W-:Y:S01]  /*13cc0*/  LOP3.LUT R22, R26, 0xffff0000, RZ, 0xc0, !PT ;  /* 0xffff00001a167812 */ /* 0x010fe200078ec0ff */
[----:B------:R-:W-:-:S02]  /*13cd0*/  FMUL.FTZ R21, R21, R18 ;  /* 0x0000001215157220 */ /* 0x000fc40000410000 */
        /* <DEDUP_REMOVED lines=28> */
.L_x_2176:
[----:B------:R-:W-:Y:S05]  /*13ea0*/  BSYNC B0 ;  /* 0x0000000000007941 */ /* 0x000fea0003800000 */
.L_x_2175:
[----:B-----5:R1:W-:Y:S01]  /*13eb0*/  STS.128 [R237+0x3800], R4 ;  /* 0x00380004ed007388 */ /* 0x0203e20000000c00 */
[----:B------:R-:W-:Y:S05]  /*13ec0*/  BRA `(.L_x_2140) ;  /* 0x000005b000007947 */ /* 0x000fea0003800000 */
.L_x_2114:
[----:B------:R-:W-:Y:S01]  /*13ed0*/  IMAD.IADD R3, R234, 0x1, -R52 ;  /* 0x00000001ea037824 */ /* 0x000fe200078e0a34 */
[----:B------:R-:W-:Y:S01]  /*13ee0*/  BSSY B0, `(.L_x_2177) ;  /* 0x0000014000007945 */ /* 0x000fe20003800000 */
[----:B------:R-:W-:-:S03]  /*13ef0*/  ISETP.GE.AND P0, PT, R14, R64, PT ;  /* 0x000000400e00720c */ /* 0x000fc60003f06270 */
[----:B------:R-:W-:-:S13]  /*13f00*/  ISETP.GE.AND P1, PT, R170, R3, PT ;  /* 0x00000003aa00720c */ /* 0x000fda0003f26270 */
[----:B------:R-:W-:Y:S05]  /*13f10*/  @P1 BRA `(.L_x_2178) ;  /* 0x0000010000001947 */ /* 0x000fea0003800000 */
[----:B------:R-:W-:-:S13]  /*13f20*/  ISETP.GE.AND P2, PT, R18, R64, PT ;  /* 0x000000401200720c */ /* 0x000fda0003f46270 */
[C---:B------:R-:W-:Y:S01]  /*13f30*/  @!P2 LEA R4, P1, R174.reuse, R180, 0x1 ;  /* 0x000000b4ae04a211 */ /* 0x040fe200078208ff */
        /* <DEDUP_REMOVED lines=14> */
.L_x_2178:
[----:B------:R-:W-:Y:S05]  /*14020*/  BSYNC B0 ;  /* 0x0000000000007941 */ /* 0x000fea0003800000 */
.L_x_2177:
[----:B------:R-:W-:Y:S01]  /*14030*/  IADD3 R0, R170, 0x10, RZ ;  /* 0x00000010aa007810 */ /* 0x000fe20007ffe0ff */
[----:B------:R-:W-:Y:S03]  /*14040*/  BSSY B0, `(.L_x_2179) ;  /* 0x0000015000007945 */ /* 0x000fe60003800000 */
[----:B------:R-:W-:-:S13]  /*14050*/  ISETP.GE.AND P1, PT, R0, R3, PT ;  /* 0x000000030000720c */ /* 0x000fda0003f26270 */
[----:B------:R-:W-:Y:S05]  /*14060*/  @P1 BRA `(.L_x_2180) ;  /* 0x0000012000001947 */ /* 0x000fea0003800000 */
[----:B------:R-:W-:Y:S02]  /*14070*/  ISETP.GE.AND P2, PT, R18, R64, PT ;  /* 0x000000401200720c */ /* 0x000fe40003f46270 */
[----:B------:R-:W-:-:S05]  /*14080*/  IADD3 R2, P1, R2, R174, RZ ;  /* 0x000000ae02027210 */ /* 0x000fca0007f3e0ff */
[----:B------:R-:W-:-:S06]  /*14090*/  IMAD.X R6, R6, 0x1, R177, P1 ;  /* 0x0000000106067824 */ /* 0x000fcc00008e06b1 */
        /* <DEDUP_REMOVED lines=15> */
.L_x_2180:
[----:B------:R-:W-:Y:S05]  /*14190*/  BSYNC B0 ;  /* 0x0000000000007941 */ /* 0x000fea0003800000 */
.L_x_2179:
[----:B------:R-:W-:Y:S01]  /*141a0*/  IADD3 R12, R170, 0x20, RZ ;  /* 0x00000020aa0c7810 */ /* 0x000fe20007ffe0ff */
[----:B------:R-:W-:Y:S03]  /*141b0*/  BSSY B0, `(.L_x_2181) ;  /* 0x0000015000007945 */ /* 0x000fe60003800000 */
[----:B------:R-:W-:-:S13]  /*141c0*/  ISETP.GE.AND P1, PT, R12, R3, PT ;  /* 0x000000030c00720c */ /* 0x000fda0003f26270 */
[----:B------:R-:W-:Y:S05]  /*141d0*/  @P1 BRA `(.L_x_2182) ;  /* 0x0000012000001947 */ /* 0x000fea0003800000 */
[----:B------:R-:W-:Y:S02]  /*141e0*/  ISETP.GE.AND P2, PT, R18, R64, PT ;  /* 0x000000401200720c */ /* 0x000fe40003f46270 */
[----:B-1----:R-:W-:-:S04]  /*141f0*/  LEA R4, P1, R178, R174, 0x5 ;  /* 0x000000aeb2047211 */ /* 0x002fc800078228ff */
[----:B------:R-:W-:-:S07]  /*14200*/  LEA.HI.X R2, R178, R177, R179, 0x5, P1 ;  /* 0x000000b1b2027211 */ /* 0x000fce00008f2cb3 */
        /* <DEDUP_REMOVED lines=15> */
.L_x_2182:
[----:B------:R-:W-:Y:S05]  /*14300*/  BSYNC B0 ;  /* 0x0000000000007941 */ /* 0x000fea0003800000 */
.L_x_2181:
        /* <DEDUP_REMOVED lines=23> */
.L_x_2140:
[----:B------:R-:W-:Y:S05]  /*14480*/  BSYNC B3 ;  /* 0x0000000000037941 */ /* 0x000fea0003800000 */
.L_x_2113:
        /* <DEDUP_REMOVED lines=12> */
[--C-:B-----5:R-:W-:Y:S02]  /*14550*/  @!P1 IMAD.MOV.U32 R9, RZ, RZ, R230.reuse ;  /* 0x000000ffff099224 */ /* 0x120fe400078e00e6 */
        /* <DEDUP_REMOVED lines=11> */
.L_x_2184:
[----:B------:R-:W-:Y:S05]  /*14610*/  BSYNC B0 ;  /* 0x0000000000007941 */ /* 0x000fea0003800000 */
.L_x_2183:
        /* <DEDUP_REMOVED lines=10> */
[----:B-----5:R-:W-:Y:S02]  /*146c0*/  @!P1 LEA.HI.X R9, R227, R230, R228, 0x1, P3 ;  /* 0x000000e6e3099211 */ /* 0x020fe400018f0ce4 */
        /* <DEDUP_REMOVED lines=11> */
.L_x_2186:
[----:B------:R-:W-:Y:S05]  /*14780*/  BSYNC B0 ;  /* 0x0000000000007941 */ /* 0x000fea0003800000 */
.L_x_2185:
        /* <DEDUP_REMOVED lines=9> */
[----:B------:R-:W-:-:S03]  /*14820*/  @!P1 LEA R14, P3, R2, R231, 0x1 ;  /* 0x000000e7020e9211 */ /* 0x000fc600078608ff */
[----:B------:R-:W-:Y:S01]  /*14830*/  @P0 IMAD.X R6, R5, 0x1, R169, P2 ;  /* 0x0000000105060824 */ /* 0x000fe200010e06a9 */
[C---:B------:R-:W-:Y:S02]  /*14840*/  @P0 LEA R8, P2, R7.reuse, R172, 0x1 ;  /* 0x000000ac07080211 */ /* 0x040fe400078408ff */
[----:B------:R-:W-:Y:S02]  /*14850*/  @!P1 LEA.HI.X R15, R2, R230, R5, 0x1, P3 ;  /* 0x000000e6020f9211 */ /* 0x000fe400018f0c05 */
[----:B-----5:R-:W-:-:S03]  /*14860*/  @P0 LEA.HI.X R9, R7, R173, R6, 0x1, P2 ;  /* 0x000000ad07090211 */ /* 0x020fc600010f0c06 */
        /* <DEDUP_REMOVED lines=10> */
.L_x_2188:
[----:B------:R-:W-:Y:S05]  /*14910*/  BSYNC B0 ;  /* 0x0000000000007941 */ /* 0x000fea0003800000 */
.L_x_2187:
        /* <DEDUP_REMOVED lines=8> */
[----:B-----5:R-:W-:Y:S02]  /*149a0*/  @!P1 IMAD.MOV.U32 R9, RZ, RZ, R230 ;  /* 0x000000ffff099224 */ /* 0x020fe400078e00e6 */
[----:B------:R-:W-:Y:S02]  /*149b0*/  @P0 IMAD R2, R43, 0x30, RZ ;  /* 0x000000302b020824 */ /* 0x000fe400078e02ff */
[----:B------:R-:W-:-:S04]  /*149c0*/  @P0 IMAD.WIDE.U32 R6, R42, 0x30, R168 ;  /* 0x000000302a060825 */ /* 0x000fc800078e00a8 */
[----:B------:R-:W-:Y:S01]  /*149d0*/  @!P1 IMAD R5, R43, 0x60, RZ ;  /* 0x000000602b059824 */ /* 0x000fe200078e02ff */
[----:B------:R-:W-:Y:S01]  /*149e0*/  @P0 IADD3 R2, R2, R7, RZ ;  /* 0x0000000702020210 */ /* 0x000fe20007ffe0ff */
[----:B------:R-:W-:Y:S01]  /*149f0*/  @!P1 IMAD.WIDE.U32 R8, R42, 0x60, R8 ;  /* 0x000000602a089825 */ /* 0x000fe200078e0008 */
[----:B------:R-:W-:-:S03]  /*14a00*/  @P0 LEA R14, P2, R6, R172, 0x1 ;  /* 0x000000ac060e0211 */ /* 0x000fc600078408ff */
        /* <DEDUP_REMOVED lines=12> */
.L_x_2190:
[----:B------:R-:W-:Y:S05]  /*14ad0*/  BSYNC B0 ;  /* 0x0000000000007941 */ /* 0x000fea0003800000 */
.L_x_2189:
        /* <DEDUP_REMOVED lines=10> */
[----:B-----5:R-:W-:-:S03]  /*14b80*/  @!P1 LEA R16, P3, R2, R231, 0x1 ;  /* 0x000000e702109211 */ /* 0x020fc600078608ff */
        /* <DEDUP_REMOVED lines=14> */
.L_x_2192:
[----:B------:R-:W-:Y:S05]  /*14c70*/  BSYNC B0 ;  /* 0x0000000000007941 */ /* 0x000fea0003800000 */
.L_x_2191:
        /* <DEDUP_REMOVED lines=9> */
[----:B-----5:R-:W-:Y:S01]  /*14d10*/  @!P1 MOV R16, R231 ;  /* 0x000000e700109202 */ /* 0x020fe20000000f00 */
        /* <DEDUP_REMOVED lines=19> */
.L_x_2194:
[----:B------:R-:W-:Y:S05]  /*14e50*/  BSYNC B0 ;  /* 0x0000000000007941 */ /* 0x000fea0003800000 */
.L_x_2193:
        /* <DEDUP_REMOVED lines=29> */
.L_x_2196:
[----:B------:R-:W-:Y:S05]  /*15030*/  BSYNC B0 ;  /* 0x0000000000007941 */ /* 0x000fea0003800000 */
.L_x_2195:
        /* <DEDUP_REMOVED lines=12> */
[C---:B------:R-:W-:Y:S02]  /*15100*/  @P0 LEA R18, P2, R14.reuse, R172, 0x1 ;  /* 0x000000ac0e120211 */ /* 0x040fe400078408ff */
[----:B-----5:R-:W-:Y:S01]  /*15110*/  @!P1 MOV R16, R231 ;  /* 0x000000e700109202 */ /* 0x020fe20000000f00 */
        /* <DEDUP_REMOVED lines=15> */
.L_x_2198:
[----:B------:R-:W-:Y:S05]  /*15210*/  BSYNC B0 ;  /* 0x0000000000007941 */ /* 0x000fea0003800000 */
.L_x_2197:
[----:B------:R-:W0:Y:S04]  /*15220*/  LDGDEPBAR ;  /* 0x00000000000079af */ /* 0x000e280000000000 */
[----:B------:R1:W5:Y:S01]  /*15230*/  LD.E R2, [R10.64+0x188] ;  /* 0x000188060a027980 */ /* 0x000362000c101900 */
[----:B------:R-:W-:Y:S01]  /*15240*/  ISETP.GE.AND P0, PT, R170, R4, PT ;  /* 0x00000004aa00720c */ /* 0x000fe20003f06270 */
[----:B------:R-:W-:Y:S01]  /*15250*/  IMAD.SHL.U32 R132, R56, 0x2, RZ ;  /* 0x0000000238847824 */ /* 0x000fe200078e00ff */
[----:B-----5:R-:W-:Y:S01]  /*15260*/  SHF.R.S32.HI R9, RZ, 0x1f, R59 ;  /* 0x0000001fff097819 */ /* 0x020fe2000001143b */
        /* <DEDUP_REMOVED lines=12> */
[----:B-1----:R-:W-:Y:S02]  /*15330*/  @P0 IMAD.MOV.U32 R14, RZ, RZ, R141 ;  /* 0x000000ffff0e0224 */ /* 0x002fe400078e008d */
        /* <DEDUP_REMOVED lines=13> */
.L_x_2200:
[----:B------:R-:W-:Y:S05]  /*15410*/  BSYNC B0 ;  /* 0x0000000000007941 */ /* 0x000fea0003800000 */
.L_x_2199:
        /* <DEDUP_REMOVED lines=22> */
.L_x_2202:
[----:B------:R-:W-:Y:S05]  /*15580*/  BSYNC B0 ;  /* 0x0000000000007941 */ /* 0x000fea0003800000 */
.L_x_2201:
        /* <DEDUP_REMOVED lines=24> */
.L_x_2204:
[----:B------:R-:W-:Y:S05]  /*15710*/  BSYNC B0 ;  /* 0x0000000000007941 */ /* 0x000fea0003800000 */
.L_x_2203:
        /* <DEDUP_REMOVED lines=8> */
[-C--:B-1----:R-:W-:Y:S01]  /*157a0*/  @P0 MOV R12, R141.reuse ;  /* 0x0000008d000c0202 */ /* 0x082fe20000000f00 */
        /* <DEDUP_REMOVED lines=19> */
.L_x_2206:
[----:B------:R-:W-:Y:S05]  /*158e0*/  BSYNC B0 ;  /* 0x0000000000007941 */ /* 0x000fea0003800000 */
.L_x_2205:
        /* <DEDUP_REMOVED lines=24> */
.L_x_2208:
[----:B------:R-:W-:Y:S05]  /*15a70*/  BSYNC B0 ;  /* 0x0000000000007941 */ /* 0x000fea0003800000 */
.L_x_2207:
        /* <DEDUP_REMOVED lines=28> */
.L_x_2210:
[----:B------:R-:W-:Y:S05]  /*15c40*/  BSYNC B0 ;  /* 0x0000000000007941 */ /* 0x000fea0003800000 */
.L_x_2209:
        /* <DEDUP_REMOVED lines=11> */
[----:B-1----:R-:W-:Y:S01]  /*15d00*/  @!P1 IMAD.MOV.U32 R12, RZ, RZ, R141 ;  /* 0x000000ffff0c9224 */ /* 0x002fe200078e008d */
        /* <DEDUP_REMOVED lines=17> */
.L_x_2212:
[----:B------:R-:W-:Y:S05]  /*15e20*/  BSYNC B0 ;  /* 0x0000000000007941 */ /* 0x000fea0003800000 */
.L_x_2211:
        /* <DEDUP_REMOVED lines=28> */
.L_x_2214:
[----:B------:R-:W-:Y:S05]  /*15ff0*/  BSYNC B0 ;  /* 0x0000000000007941 */ /* 0x000fea0003800000 */
.L_x_2213:
[----:B-1----:R-:W-:Y:S01]  /*16000*/  LEA.HI R4, R55, R55, RZ, 0x1 ;  /* 0x0000003737047211 */ /* 0x002fe200078f08ff */
[----:B------:R-:W5:Y:S01]  /*16010*/  LD.E R8, [R10.64+0x18c] ;  /* 0x00018c060a087980 */ /* 0x000f62000c101900 */
[----:B------:R-:W-:-:S02]  /*16020*/  IMAD.SHL.U32 R0, R54, 0x40, RZ ;  /* 0x0000004036007824 */ /* 0x000fc400078e00ff */
[----:B------:R-:W-:Y:S01]  /*16030*/  LOP3.LUT R4, R4, 0xfffffffe, RZ, 0xc0, !PT ;  /* 0xfffffffe04047812 */ /* 0x000fe200078ec0ff */
[----:B------:R-:W-:Y:S02]  /*16040*/  IMAD.SHL.U32 R57, R57, 0x40, RZ ;  /* 0x0000004039397824 */ /* 0x000fe400078e00ff */
[----:B------:R-:W-:Y:S01]  /*16050*/  IMAD.SHL.U32 R170, R170, 0x8, RZ ;  /* 0x00000008aaaa7824 */ /* 0x000fe200078e00ff */
[----:B------:R-:W-:Y:S01]  /*16060*/  LOP3.LUT R0, R0, 0x1c0, RZ, 0xc0, !PT ;  /* 0x000001c000007812 */ /* 0x000fe200078ec0ff */
[----:B------:R-:W-:Y:S01]  /*16070*/  IMAD.IADD R55, R55, 0x1, -R4 ;  /* 0x0000000137377824 */ /* 0x000fe200078e0a04 */
[----:B------:R-:W-:Y:S01]  /*16080*/  LOP3.LUT R57, R57, 0x1c0, RZ, 0xc0, !PT ;  /* 0x000001c039397812 */ /* 0x000fe200078ec0ff */
[----:B------:R-:W-:Y:S01]  /*16090*/  IMAD.SHL.U32 R36, R58, 0x40, RZ ;  /* 0x000000403a247824 */ /* 0x000fe200078e00ff */
[----:B------:R-:W-:Y:S01]  /*160a0*/  LOP3.LUT R170, R0, 0x8, R170, 0xf8, !PT ;  /* 0x0000000800aa7812 */ /* 0x000fe200078ef8aa */
[----:B------:R-:W-:Y:S01]  /*160b0*/  IMAD.SHL.U32 R4, R55, 0x8, RZ ;  /* 0x0000000837047824 */ /* 0x000fe200078e00ff */
[----:B------:R-:W-:-:S02]  /*160c0*/  SHF.R.U32.HI R0, RZ, 0x3, R0 ;  /* 0x00000003ff007819 */ /* 0x000fc40000011600 */
[----:B------:R-:W-:Y:S01]  /*160d0*/  R2P PR, R54, 0x6 ;  /* 0x0000000636007804 */ /* 0x000fe20000000000 */
[----:B------:R-:W-:Y:S01]  /*160e0*/  IMAD R39, R51, 0x10, R39 ;  /* 0x0000001033277824 */ /* 0x000fe200078e0227 */
[----:B------:R-:W-:Y:S01]  /*160f0*/  LOP3.LUT R36, R36, 0xfffffe00, RZ, 0xc0, !PT ;  /* 0xfffffe0024247812 */ /* 0x000fe200078ec0ff */
[----:B------:R-:W-:Y:S01]  /*16100*/  IMAD.IADD R132, R3, 0x1, R132 ;  /* 0x0000000103847824 */ /* 0x000fe200078e0284 */
[----:B------:R-:W-:Y:S01]  /*16110*/  LOP3.LUT R4, R57, 0x8, R4, 0xf8, !PT ;  /* 0x0000000839047812 */ /* 0x000fe200078ef804 */
[----:B------:R-:W0:Y:S01]  /*16120*/  LDGDEPBAR ;  /* 0x00000000000079af */ /* 0x000e220000000000 */
[----:B------:R-:W-:Y:S01]  /*16130*/  SHF.R.U32.HI R9, RZ, 0x3, R57 ;  /* 0x00000003ff097819 */ /* 0x000fe20000011639 */
[----:B------:R-:W-:Y:S01]  /*16140*/  IMAD R224, R51, 0x400, R36 ;  /* 0x0000040033e07824 */ /* 0x000fe200078e0224 */
[----:B------:R-:W-:Y:S02]  /*16150*/  LOP3.LUT R0, R170, R0, RZ, 0x3c, !PT ;  /* 0x00000000aa007212 */ /* 0x000fe400078e3cff */
[----:B------:R-:W-:-:S03]  /*16160*/  LOP3.LUT R9, R4, R9, RZ, 0x3c, !PT ;  /* 0x0000000904097212 */ /* 0x000fc600078e3cff */
[----:B------:R-:W-:Y:S02]  /*16170*/  IMAD R223, R55, 0x200, R0 ;  /* 0x0000020037df7824 */ /* 0x000fe400078e0200 */
[----:B------:R-:W-:Y:S02]  /*16180*/  IMAD.IADD R224, R9, 0x1, R224 ;  /* 0x0000000109e07824 */ /* 0x000fe400078e02e0 */
[----:B------:R-:W-:Y:S02]  /*16190*/  IMAD.SHL.U32 R223, R223, 0x2, RZ ;  /* 0x00000002dfdf7824 */ /* 0x000fe400078e00ff */
[----:B------:R-:W-:-:S03]  /*161a0*/  IMAD.SHL.U32 R224, R224, 0x2, RZ ;  /* 0x00000002e0e07824 */ /* 0x000fc600078e00ff */
[----:B---3--:R-:W-:Y:S04]  /*161b0*/  LDSM.16.M88.4 R20, [R223+0x4000] ;  /* 0x00400000df14783b */ /* 0x008fe80000000200 */
[----:B------:R-:W1:Y:S04]  /*161c0*/  LDSM.16.M88.4 R28, [R224] ;  /* 0x00000000e01c783b */ /* 0x000e680000000200 */
[----:B------:R-:W3:Y:S04]  /*161d0*/  LDSM.16.M88.4 R12, [R223+0x4800] ;  /* 0x00480000df0c783b */ /* 0x000ee80000000200 */
[----:B------:R-:W2:Y:S04]  /*161e0*/  LDSM.16.M88.4 R100, [R223+0x5000] ;  /* 0x00500000df64783b */ /* 0x000ea80000000200 */
[----:B------:R-:W4:Y:S04]  /*161f0*/  LDSM.16.M88.4 R72, [R223+0x5800] ;  /* 0x00580000df48783b */ /* 0x000f280000000200 */
[----:B--2---:R-:W2:Y:S04]  /*16200*/  LDSM.16.M88.4 R64, [R223+0x6000] ;  /* 0x00600000df40783b */ /* 0x004ea80000000200 */
[----:B------:R-:W2:Y:S04]  /*16210*/  LDSM.16.M88.4 R56, [R223+0x6800] ;  /* 0x00680000df38783b */ /* 0x000ea80000000200 */
[----:B------:R-:W2:Y:S04]  /*16220*/  LDSM.16.M88.4 R40, [R223+0x7000] ;  /* 0x00700000df28783b */ /* 0x000ea80000000200 */
[----:B------:R-:W2:Y:S01]  /*16230*/  LDSM.16.M88.4 R76, [R223+0x7800] ;  /* 0x00780000df4c783b */ /* 0x000ea20000000200 */
[C---:B------:R-:W-:Y:S01]  /*16240*/  IADD3 R0, R223.reuse, 0x4000, RZ ;  /* 0x00004000df007810 */ /* 0x040fe20007ffe0ff */
[----:B------:R-:W-:Y:S01]  /*16250*/  IMAD R222, R38, 0x2, R224 ;  /* 0x0000000226de7824 */ /* 0x000fe200078e02e0 */
[----:B------:R-:W-:-:S02]  /*16260*/  IADD3 R221, R223, 0x4020, RZ ;  /* 0x00004020dfdd7810 */ /* 0x000fc40007ffe0ff */
[----:B------:R-:W-:Y:S02]  /*16270*/  @P1 IADD3 R221, R0, -0x20, RZ ;  /* 0xffffffe000dd1810 */ /* 0x000fe40007ffe0ff */
[----:B------:R-:W-:Y:S04]  /*16280*/  LDSM.16.M88.4 R80, [R222] ;  /* 0x00000000de50783b */ /* 0x000fe80000000200 */
[----:B------:R-:W2:Y:S01]  /*16290*/  LDSM.16.M88.4 R124, [R221] ;  /* 0x00000000dd7c783b */ /* 0x000ea20000000200 */
        /* <DEDUP_REMOVED lines=13> */
[C---:B------:R-:W-:Y:S02]  /*16370*/  HMMA.16816.F32.BF16 R4, R28.reuse, R100, RZ ;  /* 0x000000641c04723c */ /* 0x040fe400000418ff */
[----:B------:R-:W1:Y:S04]  /*16380*/  LDSM.16.M88.4 R88, [R221+0x3000] ;  /* 0x00300000dd58783b */ /* 0x000e680000000200 */
[----:B------:R-:W-:Y:S02]  /*16390*/  LDSM.16.M88.4 R92, [R220] ;  /* 0x00000000dc5c783b */ /* 0x000fe40000000200 */
[C---:B----4-:R-:W-:Y:S02]  /*163a0*/  HMMA.16816.F32.BF16 R96, R28.reuse, R72, RZ ;  /* 0x000000481c60723c */ /* 0x050fe400000418ff */
[----:B------:R-:W-:Y:S06]  /*163b0*/  LDSM.16.M88.4 R128, [R217+0x5800] ;  /* 0x00580000d980783b */ /* 0x000fec0000000200 */
        /* <DEDUP_REMOVED lines=19> */
[----:B------:R-:W4:Y:S07]  /*164f0*/  LDSM.16.M88.4 R104, [R217+0x5000] ;  /* 0x00500000d968783b */ /* 0x000f2e0000000200 */
        /* <DEDUP_REMOVED lines=9> */
[C---:B------:R-:W-:Y:S08]  /*16590*/  HMMA.16816.F32.BF16 R44, R80.reuse, R88, R44 ;  /* 0x00000058502c723c */ /* 0x040ff0000004182c */
[----:B------:R-:W-:Y:S01]  /*165a0*/  HMMA.16816.F32.BF16 R40, R80, R90, R40 ;  /* 0x0000005a5028723c */ /* 0x000fe20000041828 */
[----:B------:R-:W3:Y:S04]  /*165b0*/  LDSM.16.M88.4 R88, [R217+0x6000] ;  /* 0x00600000d958783b */ /* 0x000ee80000000200 */
        /* <DEDUP_REMOVED lines=13> */
[C---:B----4-:R-:W-:Y:S08]  /*16690*/  HMMA.16816.F32.BF16 R4, R92.reuse, R104, R4 ;  /* 0x000000685c04723c */ /* 0x050ff00000041804 */
        /* <DEDUP_REMOVED lines=24> */
[C---:B----4-:R-:W-:Y:S08]  /*16820*/  HMMA.16816.F32.BF16 R68, R124.reuse, R104, R68 ;  /* 0x000000687c44723c */ /* 0x050ff00000041844 */
        /* <DEDUP_REMOVED lines=33> */
[C---:B------:R-:W-:Y:S01]  /*16a40*/  HMMA.16816.F32.BF16 R120, R64.reuse, R30, R120 ;  /* 0x0000001e4078723c */ /* 0x040fe20000041878 */
[----:B------:R-:W2:Y:S07]  /*16a50*/  LDSM.16.M88.4 R28, [R217+0x9000] ;  /* 0x00900000d91c783b */ /* 0x000eae0000000200 */
[----:B-1----:R-:W-:Y:S08]  /*16a60*/  HMMA.16816.F32.BF16 R4, R64, R84, R4 ;  /* 0x000000544004723c */ /* 0x002ff00000041804 */
[C---:B------:R-:W-:Y:S08]  /*16a70*/  HMMA.16816.F32.BF16 R24, R12.reuse, R108, R24 ;  /* 0x0000006c0c18723c */ /* 0x040ff00000041818 */
[----:B------:R-:W-:Y:S01]  /*16a80*/  HMMA.16816.F32.BF16 R20, R12, R110, R20 ;  /* 0x0000006e0c14723c */ /* 0x000fe20000041814 */
[----:B------:R-:W1:Y:S07]  /*16a90*/  LDSM.16.M88.4 R108, [R206+0x5000] ;  /* 0x00500000ce6c783b */ /* 0x000e6e0000000200 */
[C---:B------:R-:W-:Y:S08]  /*16aa0*/  HMMA.16816.F32.BF16 R16, R80.reuse, R104, R16 ;  /* 0x000000685010723c */ /* 0x040ff00000041810 */
[----:B------:R-:W-:Y:S01]  /*16ab0*/  HMMA.16816.F32.BF16 R120, R80, R106, R120 ;  /* 0x0000006a5078723c */ /* 0x000fe20000041878 */
[----:B------:R-:W3:Y:S07]  /*16ac0*/  LDSM.16.M88.4 R104, [R221+0x5800] ;  /* 0x00580000dd68783b */ /* 0x000eee0000000200 */
[C---:B------:R-:W-:Y:S08]  /*16ad0*/  HMMA.16816.F32.BF16 R96, R76.reuse, R116, R96 ;  /* 0x000000744c60723c */ /* 0x040ff00000041860 */
[----:B------:R-:W-:Y:S01]  /*16ae0*/  HMMA.16816.F32.BF16 R72, R76, R118, R72 ;  /* 0x000000764c48723c */ /* 0x000fe20000041848 */
[----:B------:R-:W4:Y:S07]  /*16af0*/  LDSM.16.M88.4 R116, [R223+0xa800] ;  /* 0x00a80000df74783b */ /* 0x000f2e0000000200 */
[----:B--2---:R-:W-:Y:S01]  /*16b00*/  HMMA.16816.F32.BF16 R4, R80, R28, R4 ;  /* 0x0000001c5004723c */ /* 0x004fe20000041804 */
[----:B-----5:R-:W-:-:S02]  /*16b10*/  FMUL.FTZ R20, R20, R8 ;  /* 0x0000000814147220 */ /* 0x020fc40000410000 */
[-C--:B------:R-:W-:Y:S02]  /*16b20*/  FMUL.FTZ R21, R21, R8.reuse ;  /* 0x0000000815157220 */ /* 0x080fe40000410000 */
[-C--:B------:R-:W-:Y:S02]  /*16b30*/  FMUL.FTZ R22, R22, R8.reuse ;  /* 0x0000000816167220 */ /* 0x080fe40000410000 */
[-C--:B------:R-:W-:Y:S01]  /*16b40*/  FMUL.FTZ R23, R23, R8.reuse ;  /* 0x0000000817177220 */ /* 0x080fe20000410000 */
[----:B------:R-:W-:Y:S01]  /*16b50*/  HMMA.16816.F32.BF16 R16, R12, R88, R16 ;  /* 0x000000580c10723c */ /* 0x000fe20000041810 */
[----:B------:R-:W-:Y:S07]  /*16b60*/  MUFU.TANH R49, R20 ;  /* 0x0000001400317308 */ /* 0x000fee0000002400 */
[----:B------:R-:W-:Y:S01]  /*16b70*/  HMMA.16816.F32.BF16 R100, R64, R86, R100 ;  /* 0x000000564064723c */ /* 0x000fe20000041864 */
[----:B------:R-:W-:Y:S01]  /*16b80*/  MUFU.TANH R48, R21 ;  /* 0x0000001500307308 */ /* 0x000fe20000002400 */
[----:B------:R-:W-:Y:S07]  /*16b90*/  LDSM.16.M88.4 R84, [R223+0xb000] ;  /* 0x00b00000df54783b */ /* 0x000fee0000000200 */
[----:B------:R-:W-:Y:S08]  /*16ba0*/  MUFU.TANH R54, R22 ;  /* 0x0000001600367308 */ /* 0x000ff00000002400 */
[----:B------:R2:W-:Y:S01]  /*16bb0*/  MUFU.TANH R55, R23 ;  /* 0x0000001700377308 */ /* 0x0005e20000002400 */
[----:B-1----:R-:W-:Y:S01]  /*16bc0*/  HMMA.16816.F32.BF16 R4, R12, R108, R4 ;  /* 0x0000006c0c04723c */ /* 0x002fe20000041804 */
[----:B--2---:R-:W1:Y:S07]  /*16bd0*/  LDSM.16.M88.4 R20, [R217+0x9800] ;  /* 0x00980000d914783b */ /* 0x004e6e0000000200 */
[----:B---3--:R-:W-:Y:S01]  /*16be0*/  HMMA.16816.F32.BF16 R96, R64, R104, R96 ;  /* 0x000000684060723c */ /* 0x008fe20000041860 */
[----:B------:R-:W-:-:S02]  /*16bf0*/  FMUL.FTZ R16, R16, R8 ;  /* 0x0000000810107220 */ /* 0x000fc40000410000 */
[----:B------:R-:W-:-:S05]  /*16c00*/  FMUL.FTZ R17, R17, R8 ;  /* 0x0000000811117220 */ /* 0x000fca0000410000 */
[----:B------:R-:W-:Y:S01]  /*16c10*/  HMMA.16816.F32.BF16 R72, R64, R106, R72 ;  /* 0x0000006a4048723c */ /* 0x000fe20000041848 */
[-C--:B------:R-:W-:Y:S01]  /*16c20*/  FMUL.FTZ R18, R18, R8.reuse ;  /* 0x0000000812127220 */ /* 0x080fe20000410000 */
[----:B------:R-:W-:Y:S06]  /*16c30*/  LDSM.16.M88.4 R104, [R217+0xa000] ;  /* 0x00a00000d968783b */ /* 0x000fec0000000200 */
[----:B------:R-:W-:Y:S01]  /*16c40*/  HMMA.16816.F32.BF16 R100, R80, R30, R100 ;  /* 0x0000001e5064723c */ /* 0x000fe20000041864 */
[----:B------:R-:W2:Y:S07]  /*16c50*/  LDSM.16.M88.4 R28, [R206+0x5800] ;  /* 0x00580000ce1c783b */ /* 0x000eae0000000200 */
[C---:B----4-:R-:W-:Y:S01]  /*16c60*/  HMMA.16816.F32.BF16 R60, R76.reuse, R116, R60 ;  /* 0x000000744c3c723c */ /* 0x050fe2000004183c */
[----:B------:R-:W-:Y:S07]  /*16c70*/  MUFU.TANH R116, R16 ;  /* 0x0000001000747308 */ /* 0x000fee0000002400 */
[----:B------:R-:W-:Y:S01]  /*16c80*/  HMMA.16816.F32.BF16 R56, R76, R118, R56 ;  /* 0x000000764c38723c */ /* 0x000fe20000041838 */
[----:B------:R-:W-:Y:S06]  /*16c90*/  MUFU.TANH R117, R17 ;  /* 0x0000001100757308 */ /* 0x000fec0000002400 */
[----:B------:R-:W-:-:S02]  /*16ca0*/  FMUL.FTZ R119, R19, R8 ;  /* 0x0000000813777220 */ /* 0x000fc40000410000 */
[----:B------:R3:W-:Y:S01]  /*16cb0*/  MUFU.TANH R118, R18 ;  /* 0x0000001200767308 */ /* 0x0007e20000002400 */
[-C--:B------:R-:W-:Y:S02]  /*16cc0*/  FMUL.FTZ R4, R4, R8.reuse ;  /* 0x0000000804047220 */ /* 0x080fe40000410000 */
        /* <DEDUP_REMOVED lines=9> */
[----:B------:R1:W-:Y:S01]  /*16d60*/  MUFU.TANH R181, R6 ;  /* 0x0000000600b57308 */ /* 0x0003e20000002400 */
[C---:B------:R-:W-:Y:S01]  /*16d70*/  HMMA.16816.F32.BF16 R68, R76.reuse, R124, R68 ;  /* 0x0000007c4c44723c */ /* 0x040fe20000041844 */
[----:B-1----:R-:W1:Y:S07]  /*16d80*/  LDSM.16.M88.4 R4, [R221+0x6800] ;  /* 0x00680000dd04783b */ /* 0x002e6e0000000200 */
        /* <DEDUP_REMOVED lines=26> */
[----:B------:R-:W5:Y:S01]  /*16f30*/  MUFU.TANH R25, R25 ;  /* 0x0000001900197308 */ /* 0x000f620000002400 */
        /* <DEDUP_REMOVED lines=36> */
[----:B-----5:R-:W-:Y:S01]  /*17180*/  FSEL R51, R25, -INF , !P2 ;  /* 0xff80000019337808 */ /* 0x020fe20005000000 */
        /* <DEDUP_REMOVED lines=34> */
[----:B-----5:R-:W-:-:S03]  /*173b0*/  FSEL R72, R84, -INF , !P4 ;  /* 0xff80000054487808 */ /* 0x020fc60006000000 */
[----:B------:R-:W4:Y:S01]  /*173c0*/  MUFU.TANH R178, R100 ;  /* 0x0000006400b27308 */ /* 0x000f220000002400 */
[----:B------:R-:W-:Y:S02]  /*173d0*/  ISETP.GE.AND P4, PT, R5, R2, PT ;  /* 0x000000020500720c */ /* 0x000fe40003f86270 */
[----:B------:R-:W5:Y:S01]  /*173e0*/  LDSM.16.M88.4 R4, [R217+0xb800] ;  /* 0x00b80000d904783b */ /* 0x000f620000000200 */
[-C--:B------:R-:W-:Y:S02]  /*173f0*/  FMUL.FTZ R102, R102, R8.reuse ;  /* 0x0000000866667220 */ /* 0x080fe40000410000 */
[-C--:B------:R-:W-:Y:S02]  /*17400*/  FMUL.FTZ R103, R103, R8.reuse ;  /* 0x0000000867677220 */ /* 0x080fe40000410000 */
[----:B------:R-:W-:Y:S01]  /*17410*/  FMUL.FTZ R96, R96, R8 ;  /* 0x0000000860607220 */ /* 0x000fe20000410000 */
[----:B------:R-:W-:Y:S01]  /*17420*/  MUFU.TANH R176, R101 ;  /* 0x0000006500b07308 */ /* 0x000fe20000002400 */
[----:B------:R-:W-:Y:S01]  /*17430*/  HMMA.16816.F32.BF16 R112, R12, R22, R112 ;  /* 0x000000160c70723c */ /* 0x000fe20000041870 */
[----:B------:R-:W5:Y:S06]  /*17440*/  LDSM.16.M88.4 R20, [R206+0x7000] ;  /* 0x00700000ce14783b */ /* 0x000f6c0000000200 */
[----:B------:R-:W1:Y:S01]  /*17450*/  MUFU.TANH R182, R102 ;  /* 0x0000006600b67308 */ /* 0x000e620000002400 */
[----:B---3--:R-:W-:Y:S07]  /*17460*/  HMMA.16816.F32.BF16 R44, R80, R16, R44 ;  /* 0x00000010502c723c */ /* 0x008fee000004182c */
[----:B------:R-:W3:Y:S01]  /*17470*/  MUFU.TANH R175, R103 ;  /* 0x0000006700af7308 */ /* 0x000ee20000002400 */
[----:B------:R-:W-:-:S07]  /*17480*/  IADD3 R17, R132, 0x30, RZ ;  /* 0x0000003084117810 */ /* 0x000fce0007ffe0ff */
[----:B------:R-:W3:Y:S01]  /*17490*/  MUFU.TANH R146, R96 ;  /* 0x0000006000927308 */ /* 0x000ee20000002400 */
[----:B------:R-:W-:Y:S01]  /*174a0*/  IADD3 R16, R132, 0x31, RZ ;  /* 0x0000003184107810 */ /* 0x000fe20007ffe0ff */
[----:B-1----:R-:W-:Y:S01]  /*174b0*/  HMMA.16816.F32.BF16 R92, R64, R78, R92 ;  /* 0x0000004e405c723c */ /* 0x002fe2000004185c */
[----:B------:R-:W-:Y:S02]  /*174c0*/  FSEL R181, R181, -INF , !P0 ;  /* 0xff800000b5b57808 */ /* 0x000fe40004000000 */
[----:B------:R-:W-:Y:S02]  /*174d0*/  FSEL R179, R179, -INF , !P1 ;  /* 0xff800000b3b37808 */ /* 0x000fe40004800000 */
[----:B--2---:R-:W-:Y:S02]  /*174e0*/  FSEL R180, R180, -INF , !P3 ;  /* 0xff800000b4b47808 */ /* 0x004fe40005800000 */
[----:B----4-:R-:W-:Y:S02]  /*174f0*/  FSEL R178, R178, -INF , !P6 ;  /* 0xff800000b2b27808 */ /* 0x010fe40007000000 */
        /* <DEDUP_REMOVED lines=17> */
[----:B-----5:R-:W-:Y:S01]  /*17610*/  HMMA.16816.F32.BF16 R92, R80, R6, R92 ;  /* 0x00000006505c723c */ /* 0x020fe2000004185c */
        /* <DEDUP_REMOVED lines=27> */
[----:B------:R-:W5:Y:S08]  /*177d0*/  MUFU.TANH R145, R74 ;  /* 0x0000004a00917308 */ /* 0x000f700000002400 */
        /* <DEDUP_REMOVED lines=22> */
[----:B-----5:R-:W-:Y:S02]  /*17940*/  FSEL R145, R145, -INF , !P5 ;  /* 0xff80000091917808 */ /* 0x020fe40006800000 */
[----:B------:R-:W-:Y:S02]  /*17950*/  FSEL R151, R151, -INF , !P2 ;  /* 0xff80000097977808 */ /* 0x000fe40005000000 */
[----:B------:R-:W-:Y:S02]  /*17960*/  FSEL R152, R152, -INF , !P0 ;  /* 0xff80000098987808 */ /* 0x000fe40004000000 */
[----:B------:R-:W5:Y:S01]  /*17970*/  MUFU.TANH R166, R113 ;  /* 0x0000007100a67308 */ /* 0x000f620000002400 */
        /* <DEDUP_REMOVED lines=41> */
[----:B-----5:R-:W-:Y:S01]  /*17c10*/  FSEL R166, R166, -INF , !P0 ;  /* 0xff800000a6a67808 */ /* 0x020fe20004000000 */
[----:B------:R-:W-:Y:S01]  /*17c20*/  FMUL.FTZ R67, R92, R8 ;  /* 0x000000085c437220 */ /* 0x000fe20000410000 */
[----:B------:R-:W-:Y:S02]  /*17c30*/  FSEL R173, R173, -INF , !P5 ;  /* 0xff800000adad7808 */ /* 0x000fe40006800000 */
[----:B------:R-:W-:-:S03]  /*17c40*/  FSEL R169, R169, -INF , !P2 ;  /* 0xff800000a9a97808 */ /* 0x000fc60005000000 */
[----:B------:R-:W-:Y:S01]  /*17c50*/  MUFU.TANH R150, R41 ;  /* 0x0000002900967308 */ /* 0x000fe20000002400 */
[----:B------:R-:W-:Y:S02]  /*17c60*/  ISETP.GE.AND P0, PT, R5, R2, PT ;  /* 0x000000020500720c */ /* 0x000fe40003f06270 */
[C---:B------:R-:W-:Y:S02]  /*17c70*/  ISETP.GE.AND P5, PT, R4.reuse, R0, PT ;  /* 0x000000000400720c */ /* 0x040fe40003fa6270 */
[----:B------:R-:W-:-:S03]  /*17c80*/  ISETP.GE.AND P2, PT, R4, R2, PT ;  /* 0x000000020400720c */ /* 0x000fc60003f46270 */
[----:B------:R-:W5:Y:S01]  /*17c90*/  MUFU.TANH R156, R42 ;  /* 0x0000002a009c7308 */ /* 0x000f620000002400 */
        /* <DEDUP_REMOVED lines=28> */
[----:B-----5:R-:W-:Y:S01]  /*17e60*/  FSEL R156, R156, -INF , !P1 ;  /* 0xff8000009c9c7808 */ /* 0x020fe20004800000 */
        /* <DEDUP_REMOVED lines=8> */
[----:B------:R-:W5:Y:S01]  /*17ef0*/  MUFU.TANH R149, R43 ;  /* 0x0000002b00957308 */ /* 0x000f620000002400 */
        /* <DEDUP_REMOVED lines=8> */
[----:B------:R-:W-:-:S07]  /*17f80*/  ISETP.GT.AND P1, PT, R240, R229, PT ;  /* 0x000000e5f000720c */ /* 0x000fce0003f24270 */
        /* <DEDUP_REMOVED lines=8> */
[----:B-----5:R-:W-:-:S07]  /*18010*/  FSEL R149, R149, -INF , !P6 ;  /* 0xff80000095957808 */ /* 0x020fce0007000000 */
        /* <DEDUP_REMOVED lines=102> */
.L_x_2218:
[----:B------:R-:W2:Y:S02]  /*18680*/  LD.E R6, [R10.64+0x38] ;  /* 0x000038060a067980 */ /* 0x000ea4000c101900 */
[----:B--2---:R-:W-:-:S04]  /*18690*/  LEA R6, -R6, RZ, 0x7 ;  /* 0x000000ff06067211 */ /* 0x004fc800078e39ff */
[----:B------:R-:W-:Y:S02]  /*186a0*/  SHF.R.S32.HI R5, RZ, 0x1f, R6 ;  /* 0x0000001fff057819 */ /* 0x000fe40000011406 */
.L_x_2219:
[----:B------:R-:W-:Y:S05]  /*186b0*/  BSYNC B0 ;  /* 0x0000000000007941 */ /* 0x000fea0003800000 */
.L_x_2217:
[C---:B------:R-:W-:Y:S02]  /*186c0*/  LOP3.LUT P6, RZ, R241.reuse, 0x1, RZ, 0xc0, !PT ;  /* 0x00000001f1ff7812 */ /* 0x040fe400078cc0ff */
[----:B------:R-:W-:Y:S02]  /*186d0*/  LOP3.LUT P3, RZ, R241, 0x2, RZ, 0xc0, !PT ;  /* 0x00000002f1ff7812 */ /* 0x000fe4000786c0ff */
[C---:B------:R-:W-:Y:S02]  /*186e0*/  LEA R22, P4, R6.reuse, R231, 0x1 ;  /* 0x000000e706167211 */ /* 0x040fe400078808ff */
[CC--:B------:R-:W-:Y:S02]  /*186f0*/  IADD3 R3, P2, R6.reuse, R227.reuse, RZ ;  /* 0x000000e306037210 */ /* 0x0c0fe40007f5e0ff */
        /* <DEDUP_REMOVED lines=33> */
[-C--:B------:R-:W-:Y:S01]  /*18910*/  @P3 LEA.HI.X R9, R3, R230.reuse, R5, 0x1, P2 ;  /* 0x000000e603093211 */ /* 0x080fe200010f0c05 */
[--C-:B------:R-:W-:Y:S01]  /*18920*/  IMAD.X R5, R5, 0x1, R228.reuse, P4 ;  /* 0x0000000105057824 */ /* 0x100fe200020e06e4 */
[CC--:B------:R-:W-:Y:S01]  /*18930*/  @P6 LEA R34, P5, R6.reuse, R231.reuse, 0x1 ;  /* 0x000000e706226211 */ /* 0x0c0fe200078a08ff */
[----:B------:R-:W-:Y:S01]  /*18940*/  @!PT LDS RZ, [RZ] ;  /* 0x00000000fffff984 */ /* 0x000fe20000000800 */
[----:B------:R-:W-:Y:S01]  /*18950*/  @!PT LDS RZ, [RZ] ;  /* 0x00000000fffff984 */ /* 0x000fe20000000800 */
[----:B------:R-:W-:Y:S01]  /*18960*/  @!PT LDS RZ, [RZ] ;  /* 0x00000000fffff984 */ /* 0x000fe20000000800 */
[----:B------:R1:W-:Y:S01]  /*18970*/  @P3 LDGSTS.E.BYPASS.LTC128B.128 [R237+0x8800], [R14.64+0x80] ;  /* 0x088000800eed3fae */ /* 0x0003e2000b901d46 */
[C---:B------:R-:W-:Y:S02]  /*18980*/  @P3 LEA R32, P2, R6.reuse, R231, 0x1 ;  /* 0x000000e706203211 */ /* 0x040fe400078408ff */
        /* <DEDUP_REMOVED lines=84> */
.L_x_2216:
[----:B------:R-:W-:Y:S05]  /*18ed0*/  BSYNC B1 ;  /* 0x0000000000017941 */ /* 0x000fea0003800000 */
.L_x_2215:
        /* <DEDUP_REMOVED lines=78> */
[----:B------:R-:W4:Y:S04]  /*193c0*/  LDSM.16.MT88.4 R84, [R216+0x10000] ;  /* 0x01000000d854783b */ /* 0x000f280000004200 */
[----:B------:R-:W5:Y:S04]  /*193d0*/  LDSM.16.MT88.4 R76, [R215+0x10000] ;  /* 0x01000000d74c783b */ /* 0x000f680000004200 */
[----:B------:R-:W-:Y:S04]  /*193e0*/  LDSM.16.MT88.4 R16, [R214+0xc800] ;  /* 0x00c80000d610783b */ /* 0x000fe80000004200 */
[----:B------:R-:W-:Y:S01]  /*193f0*/  LDSM.16.MT88.4 R12, [R218+0x10800] ;  /* 0x01080000da0c783b */ /* 0x000fe20000004200 */
[----:B-1----:R-:W-:-:S03]  /*19400*/  FMNMX.FTZ R3, R6, R3, !PT ;  /* 0x0000000306037209 */ /* 0x002fc60007810000 */
[----:B------:R-:W-:Y:S01]  /*19410*/  LDSM.16.MT88.4 R20, [R215+0xc800] ;  /* 0x00c80000d714783b */ /* 0x000fe20000004200 */
[----:B---3--:R-:W-:-:S03]  /*19420*/  FMNMX.FTZ R132, R5, R132, !PT ;  /* 0x0000008405847209 */ /* 0x008fc60007810000 */
[----:B------:R-:W-:Y:S01]  /*19430*/  LDSM.16.MT88.4 R32, [R215+0x10800] ;  /* 0x01080000d720783b */ /* 0x000fe20000004200 */
        /* <DEDUP_REMOVED lines=9> */
[----:B------:R-:W1:Y:S01]  /*194d0*/  LDSM.16.MT88.4 R4, [R214+0x10000] ;  /* 0x01000000d604783b */ /* 0x000e620000004200 */
[-C--:B------:R-:W-:Y:S01]  /*194e0*/  FFMA.FTZ R53, R55, R65.reuse, -R64 ;  /* 0x0000004137357223 */ /* 0x080fe20000010840 */
[----:B------:R-:W-:Y:S01]  /*194f0*/  MUFU.EX2 R57, R57 ;  /* 0x0000003900397308 */ /* 0x000fe20000000800 */
[-CC-:B------:R-:W-:Y:S02]  /*19500*/  FFMA.FTZ R62, R24, R65.reuse, -R133.reuse ;  /* 0x00000041183e7223 */ /* 0x180fe40000010885 */
        /* <DEDUP_REMOVED lines=14> */
[----:B------:R-:W1:Y:S01]  /*195f0*/  MUFU.EX2 R53, R53 ;  /* 0x0000003500357308 */ /* 0x000e620000000800 */
[----:B------:R-:W3:Y:S01]  /*19600*/  LDSM.16.MT88.4 R24, [R216+0xc800] ;  /* 0x00c80000d818783b */ /* 0x000ee20000004200 */
[-CC-:B------:R-:W-:Y:S02]  /*19610*/  FFMA.FTZ R44, R181, R65.reuse, -R64.reuse ;  /* 0x00000041b52c7223 */ /* 0x180fe40000010840 */
[-CC-:B------:R-:W-:Y:S01]  /*19620*/  FFMA.FTZ R41, R180, R65.reuse, -R64.reuse ;  /* 0x00000041b4297223 */ /* 0x180fe20000010840 */
[----:B------:R-:W3:Y:S01]  /*19630*/  LDSM.16.MT88.4 R36, [R216+0x10800] ;  /* 0x01080000d824783b */ /* 0x000ee20000004200 */
[----:B------:R-:W-:-:S02]  /*19640*/  FFMA.FTZ R40, R182, R65, -R64 ;  /* 0x00000041b6287223 */ /* 0x000fc40000010840 */
[----:B------:R-:W-:Y:S01]  /*19650*/  MUFU.EX2 R62, R62 ;  /* 0x0000003e003e7308 */ /* 0x000fe20000000800 */
[----:B--2---:R-:W-:Y:S01]  /*19660*/  F2FP.BF16.PACK_AB R69, R58, R59 ;  /* 0x0000003b3a45723e */ /* 0x004fe200000010ff */
[-CC-:B------:R-:W-:Y:S02]  /*19670*/  FFMA.FTZ R46, R177, R65.reuse, -R133.reuse ;  /* 0x00000041b12e7223 */ /* 0x180fe40000010885 */
[-CC-:B------:R-:W-:Y:S02]  /*19680*/  FFMA.FTZ R43, R179, R65.reuse, -R133.reuse ;  /* 0x00000041b32b7223 */ /* 0x180fe40000010885 */
[--C-:B------:R-:W-:Y:S02]  /*19690*/  FFMA.FTZ R42, R178, R65, -R133.reuse ;  /* 0x00000041b22a7223 */ /* 0x100fe40000010885 */
[----:B------:R-:W2:Y:S01]  /*196a0*/  MUFU.EX2 R61, R61 ;  /* 0x0000003d003d7308 */ /* 0x000ea20000000800 */
        /* <DEDUP_REMOVED lines=9> */
[----:B------:R-:W1:Y:S01]  /*19740*/  MUFU.EX2 R54, R54 ;  /* 0x0000003600367308 */ /* 0x000e620000000800 */
        /* <DEDUP_REMOVED lines=9> */
[----:B-1----:R-:W-:Y:S01]  /*197e0*/  F2FP.BF16.PACK_AB R70, R54, R60 ;  /* 0x0000003c3646723e */ /* 0x002fe200000010ff */
        /* <DEDUP_REMOVED lines=18> */
[----:B------:R-:W1:Y:S01]  /*19910*/  MUFU.EX2 R52, R52 ;  /* 0x0000003400347308 */ /* 0x000e620000000800 */
        /* <DEDUP_REMOVED lines=11> */
[----:B------:R-:W2:Y:S01]  /*199d0*/  MUFU.EX2 R47, R47 ;  /* 0x0000002f002f7308 */ /* 0x000ea20000000800 */
[----:B------:R-:W-:Y:S02]  /*199e0*/  FADD.FTZ R58, R59, R58 ;  /* 0x0000003a3b3a7221 */ /* 0x000fe40000010000 */
[----:B------:R-:W-:Y:S02]  /*199f0*/  FADD.FTZ R61, R62, R61 ;  /* 0x0000003d3e3d7221 */ /* 0x000fe40000010000 */
[----:B------:R-:W-:Y:S01]  /*19a00*/  FADD.FTZ R57, R57, R58 ;  /* 0x0000003a39397221 */ /* 0x000fe20000010000 */
[----:B------:R-:W-:Y:S01]  /*19a10*/  HMMA.16816.F32.BF16 R120, R68, R116, RZ ;  /* 0x000000744478723c */ /* 0x000fe200000418ff */
        /* <DEDUP_REMOVED lines=8> */
[C---:B----4-:R-:W-:Y:S02]  /*19aa0*/  HMMA.16816.F32.BF16 R88, R68.reuse, R84, RZ ;  /* 0x000000544458723c */ /* 0x050fe400000418ff */
[----:B------:R-:W-:Y:S06]  /*19ab0*/  MUFU.EX2 R41, R41 ;  /* 0x0000002900297308 */ /* 0x000fec0000000800 */
[C---:B-----5:R-:W-:Y:S02]  /*19ac0*/  HMMA.16816.F32.BF16 R80, R68.reuse, R76, RZ ;  /* 0x0000004c4450723c */ /* 0x060fe400000418ff */
        /* <DEDUP_REMOVED lines=36> */
[----:B------:R-:W1:Y:S01]  /*19d10*/  LDSM.16.MT88.4 R12, [R214+0xd000] ;  /* 0x00d00000d60c783b */ /* 0x000e620000004200 */
[----:B------:R-:W1:Y:S06]  /*19d20*/  MUFU.EX2 R151, R151 ;  /* 0x0000009700977308 */ /* 0x000e6c0000000800 */
[C---:B---3--:R-:W-:Y:S02]  /*19d30*/  HMMA.16816.F32.BF16 R128, R4.reuse, R28, R128 ;  /* 0x0000001c0480723c */ /* 0x048fe40000041880 */
[----:B------:R-:W3:Y:S06]  /*19d40*/  MUFU.EX2 R152, R152 ;  /* 0x0000009800987308 */ /* 0x000eec0000000800 */
        /* <DEDUP_REMOVED lines=39> */
[C---:B------:R-:W-:Y:S01]  /*19fc0*/  HMMA.16816.F32.BF16 R104, R4.reuse, R12, R104 ;  /* 0x0000000c0468723c */ /* 0x040fe20000041868 */
[----:B------:R-:W-:Y:S02]  /*19fd0*/  FADD.FTZ R40, R40, R44 ;  /* 0x0000002c28287221 */ /* 0x000fe40000010000 */
[----:B------:R-:W-:Y:S02]  /*19fe0*/  FADD.FTZ R42, R9, R42 ;  /* 0x0000002a092a7221 */ /* 0x000fe40000010000 */
[----:B------:R-:W-:Y:S01]  /*19ff0*/  FADD.FTZ R40, R8, R40 ;  /* 0x0000002808287221 */ /* 0x000fe20000010000 */
[----:B------:R-:W-:Y:S02]  /*1a000*/  MUFU.EX2 R169, R169 ;  /* 0x000000a900a97308 */ /* 0x000fe40000000800 */
[C---:B------:R-:W-:Y:S01]  /*1a010*/  HMMA.16816.F32.BF16 R100, R4.reuse, R14, R100 ;  /* 0x0000000e0464723c */ /* 0x040fe20000041864 */
[----:B------:R-:W5:Y:S05]  /*1a020*/  LDSM.16.MT88.4 R12, [R214+0x11000] ;  /* 0x01100000d60c783b */ /* 0x000f6a0000004200 */
[----:B------:R-:W1:Y:S02]  /*1a030*/  MUFU.EX2 R167, R167 ;  /* 0x000000a700a77308 */ /* 0x000e640000000800 */
        /* <DEDUP_REMOVED lines=12> */
[C---:B-----5:R-:W-:Y:S06]  /*1a100*/  HMMA.16816.F32.BF16 R72, R4.reuse, R12, R72 ;  /* 0x0000000c0448723c */ /* 0x060fec0000041848 */
[----:B------:R-:W5:Y:S02]  /*1a110*/  MUFU.EX2 R154, R154 ;  /* 0x0000009a009a7308 */ /* 0x000f640000000800 */
        /* <DEDUP_REMOVED lines=123> */
[----:B------:R-:W2:Y:S07]  /*1a8d0*/  LDSM.16.MT88.4 R28, [R216+0xf000] ;  /* 0x00f00000d81c783b */ /* 0x000eae0000004200 */
[----:B------:R-:W-:Y:S07]  /*1a8e0*/  HMMA.16816.F32.BF16 R76, R4, R38, R76 ;  /* 0x00000026044c723c */ /* 0x000fee000004184c */
[----:B-----5:R-:W-:Y:S01]  /*1a8f0*/  F2FP.BF16.PACK_AB R4, R154, R155 ;  /* 0x0000009b9a04723e */ /* 0x020fe200000010ff */
        /* <DEDUP_REMOVED lines=147> */
.L_x_2222:
[----:B------:R-:W2:Y:S02]  /*1b230*/  LD.E R5, [R10.64+0x40] ;  /* 0x000040060a057980 */ /* 0x000ea4000c101900 */
[----:B--2---:R-:W-:-:S04]  /*1b240*/  LEA R5, -R5, RZ, 0x7 ;  /* 0x000000ff05057211 */ /* 0x004fc800078e39ff */
[----:B------:R-:W-:Y:S02]  /*1b250*/  SHF.R.S32.HI R6, RZ, 0x1f, R5 ;  /* 0x0000001fff067819 */ /* 0x000fe40000011405 */
.L_x_2223:
[----:B------:R-:W-:Y:S05]  /*1b260*/  BSYNC B0 ;  /* 0x0000000000007941 */ /* 0x000fea0003800000 */
.L_x_2221:
        /* <DEDUP_REMOVED lines=134> */
[----:B------:R-:W3:Y:S04]  /*1bad0*/  LD.E R133, [R134.64+0x18c] ;  /* 0x00018c0486857980 */ /* 0x000ee8000c101900 */
[----:B------:R-:W-:Y:S04]  /*1bae0*/  LDSM.16.M88.4 R172, [R224] ;  /* 0x00000000e0ac783b */ /* 0x000fe80000000200 */
[----:B------:R-:W5:Y:S04]  /*1baf0*/  LDSM.16.M88.4 R4, [R223+0x4000] ;  /* 0x00400000df04783b */ /* 0x000f680000000200 */
[----:B------:R-:W-:Y:S04]  /*1bb00*/  LDSM.16.M88.4 R160, [R222] ;  /* 0x00000000dea0783b */ /* 0x000fe80000000200 */
[----:B-1----:R-:W-:Y:S04]  /*1bb10*/  LDSM.16.M88.4 R28, [R221] ;  /* 0x00000000dd1c783b */ /* 0x002fe80000000200 */
[----:B--2---:R-:W1:Y:S04]  /*1bb20*/  LDSM.16.M88.4 R32, [R223+0x4800] ;  /* 0x00480000df20783b */ /* 0x004e680000000200 */
[----:B------:R-:W2:Y:S04]  /*1bb30*/  LDSM.16.M88.4 R16, [R213] ;  /* 0x00000000d510783b */ /* 0x000ea80000000200 */
[----:B------:R-:W2:Y:S04]  /*1bb40*/  LDSM.16.M88.4 R144, [R223+0x5800] ;  /* 0x00580000df90783b */ /* 0x000ea80000000200 */
[----:B------:R-:W2:Y:S04]  /*1bb50*/  LDSM.16.M88.4 R152, [R223+0x5000] ;  /* 0x00500000df98783b */ /* 0x000ea80000000200 */
[----:B------:R-:W2:Y:S04]  /*1bb60*/  LDSM.16.M88.4 R64, [R223+0x6000] ;  /* 0x00600000df40783b */ /* 0x000ea80000000200 */
[----:B------:R-:W2:Y:S04]  /*1bb70*/  LDSM.16.M88.4 R56, [R223+0x6800] ;  /* 0x00680000df38783b */ /* 0x000ea80000000200 */
[----:B------:R-:W2:Y:S01]  /*1bb80*/  LDSM.16.M88.4 R48, [R223+0x7000] ;  /* 0x00700000df30783b */ /* 0x000ea20000000200 */
[C---:B-----5:R-:W-:Y:S03]  /*1bb90*/  HMMA.16816.F32.BF16 R8, R172.reuse, R4, RZ ;  /* 0x00000004ac08723c */ /* 0x060fe600000418ff */
[----:B------:R-:W5:Y:S04]  /*1bba0*/  LDSM.16.M88.4 R36, [R223+0x7800] ;  /* 0x00780000df24783b */ /* 0x000f680000000200 */
[----:B----4-:R-:W4:Y:S01]  /*1bbb0*/  LDSM.16.M88.4 R12, [R211] ;  /* 0x00000000d30c783b */ /* 0x010f220000000200 */
[C---:B------:R-:W-:Y:S03]  /*1bbc0*/  HMMA.16816.F32.BF16 R4, R172.reuse, R6, RZ ;  /* 0x00000006ac04723c */ /* 0x040fe600000418ff */
[----:B------:R-:W4:Y:S04]  /*1bbd0*/  LDSM.16.M88.4 R24, [R212] ;  /* 0x00000000d418783b */ /* 0x000f280000000200 */
[----:B------:R-:W4:Y:S01]  /*1bbe0*/  LDSM.16.M88.4 R168, [R208] ;  /* 0x00000000d0a8783b */ /* 0x000f220000000200 */
[C---:B-1----:R-:W-:Y:S03]  /*1bbf0*/  HMMA.16816.F32.BF16 R20, R172.reuse, R32, RZ ;  /* 0x00000020ac14723c */ /* 0x042fe600000418ff */
[----:B------:R-:W1:Y:S04]  /*1bc00*/  LDSM.16.M88.4 R164, [R207] ;  /* 0x00000000cfa4783b */ /* 0x000e680000000200 */
[----:B------:R-:W-:Y:S01]  /*1bc10*/  LDSM.16.M88.4 R180, [R210] ;  /* 0x00000000d2b4783b */ /* 0x000fe20000000200 */
[----:B------:R-:W-:Y:S03]  /*1bc20*/  HMMA.16816.F32.BF16 R32, R172, R34, RZ ;  /* 0x00000022ac20723c */ /* 0x000fe600000418ff */
[----:B------:R-:W-:Y:S04]  /*1bc30*/  LDSM.16.M88.4 R176, [R209] ;  /* 0x00000000d1b0783b */ /* 0x000fe80000000200 */
[----:B------:R-:W-:Y:S01]  /*1bc40*/  LDSM.16.M88.4 R40, [R217+0x4800] ;  /* 0x00480000d928783b */ /* 0x000fe20000000200 */
[C---:B------:R-:W-:Y:S03]  /*1bc50*/  HMMA.16816.F32.BF16 R8, R160.reuse, R28, R8 ;  /* 0x0000001ca008723c */ /* 0x040fe60000041808 */
[----:B------:R-:W-:Y:S04]  /*1bc60*/  LDSM.16.M88.4 R184, [R206+0x3800] ;  /* 0x00380000ceb8783b */ /* 0x000fe80000000200 */
[----:B------:R-:W0:Y:S01]  /*1bc70*/  LDGDEPBAR ;  /* 0x00000000000079af */ /* 0x000e220000000000 */
[C---:B------:R-:W-:Y:S03]  /*1bc80*/  HMMA.16816.F32.BF16 R4, R160.reuse, R30, R4 ;  /* 0x0000001ea004723c */ /* 0x040fe60000041804 */
[----:B------:R-:W-:Y:S05]  /*1bc90*/  LDSM.16.M88.4 R28, [R217+0x4000] ;  /* 0x00400000d91c783b */ /* 0x000fea0000000200 */
[C---:B--2---:R-:W-:Y:S08]  /*1bca0*/  HMMA.16816.F32.BF16 R20, R160.reuse, R16, R20 ;  /* 0x00000010a014723c */ /* 0x044ff00000041814 */
[----:B------:R-:W-:Y:S01]  /*1bcb0*/  HMMA.16816.F32.BF16 R32, R160, R18, R32 ;  /* 0x00000012a020723c */ /* 0x000fe20000041820 */
[----:B------:R-:W2:Y:S07]  /*1bcc0*/  LDSM.16.M88.4 R16, [R220] ;  /* 0x00000000dc10783b */ /* 0x000eae0000000200 */
        /* <DEDUP_REMOVED lines=10> */
[C---:B-----5:R-:W-:Y:S08]  /*1bd70*/  HMMA.16816.F32.BF16 R44, R172.reuse, R36, RZ ;  /* 0x00000024ac2c723c */ /* 0x060ff000000418ff */
[----:B------:R-:W-:Y:S01]  /*1bd80*/  HMMA.16816.F32.BF16 R172, R172, R38, RZ ;  /* 0x00000026acac723c */ /* 0x000fe200000418ff */
[----:B------:R-:W-:Y:S07]  /*1bd90*/  LDSM.16.M88.4 R36, [R217+0x5000] ;  /* 0x00500000d924783b */ /* 0x000fee0000000200 */
[C---:B----4-:R-:W-:Y:S08]  /*1bda0*/  HMMA.16816.F32.BF16 R148, R160.reuse, R12, R148 ;  /* 0x0000000ca094723c */ /* 0x050ff00000041894 */
[C---:B------:R-:W-:Y:S01]  /*1bdb0*/  HMMA.16816.F32.BF16 R144, R160.reuse, R14, R144 ;  /* 0x0000000ea090723c */ /* 0x040fe20000041890 */
[----:B------:R-:W4:Y:S07]  /*1bdc0*/  LDSM.16.M88.4 R12, [R217+0x5800] ;  /* 0x00580000d90c783b */ /* 0x000f2e0000000200 */
[C---:B------:R-:W-:Y:S08]  /*1bdd0*/  HMMA.16816.F32.BF16 R156, R160.reuse, R24, R156 ;  /* 0x00000018a09c723c */ /* 0x040ff0000004189c */
[C---:B------:R-:W-:Y:S01]  /*1bde0*/  HMMA.16816.F32.BF16 R152, R160.reuse, R26, R152 ;  /* 0x0000001aa098723c */ /* 0x040fe20000041898 */
[----:B------:R-:W5:Y:S07]  /*1bdf0*/  LDSM.16.M88.4 R24, [R217+0x6000] ;  /* 0x00600000d918783b */ /* 0x000f6e0000000200 */
[C---:B------:R-:W-:Y:S08]  /*1be00*/  HMMA.16816.F32.BF16 R52, R160.reuse, R168, R52 ;  /* 0x000000a8a034723c */ /* 0x040ff00000041834 */
[C---:B------:R-:W-:Y:S01]  /*1be10*/  HMMA.16816.F32.BF16 R48, R160.reuse, R170, R48 ;  /* 0x000000aaa030723c */ /* 0x040fe20000041830 */
[----:B------:R-:W3:Y:S07]  /*1be20*/  LDSM.16.M88.4 R168, [R217+0x6800] ;  /* 0x00680000d9a8783b */ /* 0x000eee0000000200 */
[C---:B-1----:R-:W-:Y:S08]  /*1be30*/  HMMA.16816.F32.BF16 R44, R160.reuse, R164, R44 ;  /* 0x000000a4a02c723c */ /* 0x042ff0000004182c */
[----:B------:R-:W-:Y:S01]  /*1be40*/  HMMA.16816.F32.BF16 R172, R160, R166, R172 ;  /* 0x000000a6a0ac723c */ /* 0x000fe200000418ac */
[----:B------:R-:W-:Y:S07]  /*1be50*/  LDSM.16.M88.4 R164, [R217+0x7800] ;  /* 0x00780000d9a4783b */ /* 0x000fee0000000200 */
[C---:B--2---:R-:W-:Y:S08]  /*1be60*/  HMMA.16816.F32.BF16 R8, R16.reuse, R28, R8 ;  /* 0x0000001c1008723c */ /* 0x044ff00000041808 */
[----:B------:R-:W-:Y:S01]  /*1be70*/  HMMA.16816.F32.BF16 R4, R16, R30, R4 ;  /* 0x0000001e1004723c */ /* 0x000fe20000041804 */
[----:B------:R-:W1:Y:S07]  /*1be80*/  LDSM.16.M88.4 R28, [R217+0x7000] ;  /* 0x00700000d91c783b */ /* 0x000e6e0000000200 */
[C---:B------:R-:W-:Y:S08]  /*1be90*/  HMMA.16816.F32.BF16 R140, R160.reuse, R180, R140 ;  /* 0x000000b4a08c723c */ /* 0x040ff0000004188c */
[C---:B------:R-:W-:Y:S01]  /*1bea0*/  HMMA.16816.F32.BF16 R64, R160.reuse, R182, R64 ;  /* 0x000000b6a040723c */ /* 0x040fe20000041840 */
[----:B------:R-:W-:Y:S07]  /*1beb0*/  LDSM.16.M88.4 R180, [R204] ;  /* 0x00000000ccb4783b */ /* 0x000fee0000000200 */
[C---:B------:R-:W-:Y:S08]  /*1bec0*/  HMMA.16816.F32.BF16 R60, R160.reuse, R176, R60 ;  /* 0x000000b0a03c723c */ /* 0x040ff0000004183c */
[----:B------:R-:W-:Y:S01]  /*1bed0*/  HMMA.16816.F32.BF16 R56, R160, R178, R56 ;  /* 0x000000b2a038723c */ /* 0x000fe20000041838 */
[----:B------:R-:W-:Y:S04]  /*1bee0*/  LDSM.16.M88.4 R176, [R219] ;  /* 0x00000000dbb0783b */ /* 0x000fe80000000200 */
[----:B------:R-:W2:Y:S03]  /*1bef0*/  LDSM.16.M88.4 R160, [R206] ;  /* 0x00000000cea0783b */ /* 0x000ea60000000200 */
[C---:B------:R-:W-:Y:S08]  /*1bf00*/  HMMA.16816.F32.BF16 R20, R16.reuse, R40, R20 ;  /* 0x000000281014723c */ /* 0x040ff00000041814 */
        /* <DEDUP_REMOVED lines=13> */
[----:B------:R-:W-:Y:S07]  /*1bfe0*/  LDSM.16.M88.4 R168, [R224+0x2000] ;  /* 0x00200000e0a8783b */ /* 0x000fee0000000200 */
[C---:B-1----:R-:W-:Y:S08]  /*1bff0*/  HMMA.16816.F32.BF16 R52, R16.reuse, R28, R52 ;  /* 0x0000001c1034723c */ /* 0x042ff00000041834 */
        /* <DEDUP_REMOVED lines=8> */
[----:B------:R-:W-:Y:S07]  /*1c080*/  LDSM.16.M88.4 R160, [R205] ;  /* 0x00000000cda0783b */ /* 0x000fee0000000200 */
[C---:B------:R-:W-:Y:S08]  /*1c090*/  HMMA.16816.F32.BF16 R20, R176.reuse, R40, R20 ;  /* 0x00000028b014723c */ /* 0x040ff00000041814 */
[C---:B------:R-:W-:Y:S01]  /*1c0a0*/  HMMA.16816.F32.BF16 R32, R176.reuse, R42, R32 ;  /* 0x0000002ab020723c */ /* 0x040fe20000041820 */
[----:B------:R-:W2:Y:S07]  /*1c0b0*/  LDSM.16.M88.4 R40, [R222+0x2000] ;  /* 0x00200000de28783b */ /* 0x000eae0000000200 */
[C---:B----4-:R-:W-:Y:S08]  /*1c0c0*/  HMMA.16816.F32.BF16 R148, R176.reuse, R12, R148 ;  /* 0x0000000cb094723c */ /* 0x050ff00000041894 */
[----:B------:R-:W-:Y:S01]  /*1c0d0*/  HMMA.16816.F32.BF16 R144, R176, R14, R144 ;  /* 0x0000000eb090723c */ /* 0x000fe20000041890 */
[----:B------:R-:W3:Y:S07]  /*1c0e0*/  LDSM.16.M88.4 R12, [R206+0x3000] ;  /* 0x00300000ce0c783b */ /* 0x000eee0000000200 */
[C---:B-1----:R-:W-:Y:S08]  /*1c0f0*/  HMMA.16816.F32.BF16 R8, R168.reuse, R16, R8 ;  /* 0x00000010a808723c */ /* 0x042ff00000041808 */
[----:B------:R-:W-:Y:S01]  /*1c100*/  HMMA.16816.F32.BF16 R4, R168, R18, R4 ;  /* 0x00000012a804723c */ /* 0x000fe20000041804 */
[----:B------:R-:W-:Y:S07]  /*1c110*/  LDSM.16.M88.4 R16, [R219+0x2000] ;  /* 0x00200000db10783b */ /* 0x000fee0000000200 */
        /* <DEDUP_REMOVED lines=8> */
[----:B------:R-:W4:Y:S07]  /*1c1a0*/  LDSM.16.M88.4 R28, [R220+0x2000] ;  /* 0x00200000dc1c783b */ /* 0x000f2e0000000200 */
[C---:B--2---:R-:W-:Y:S08]  /*1c1b0*/  HMMA.16816.F32.BF16 R8, R40.reuse, R160, R8 ;  /* 0x000000a02808723c */ /* 0x044ff00000041808 */
[----:B------:R-:W-:Y:S01]  /*1c1c0*/  HMMA.16816.F32.BF16 R4, R40, R162, R4 ;  /* 0x000000a22804723c */ /* 0x000fe20000041804 */
[----:B------:R-:W-:Y:S07]  /*1c1d0*/  LDSM.16.M88.4 R160, [R223+0x9800] ;  /* 0x00980000dfa0783b */ /* 0x000fee0000000200 */
[C---:B---3--:R-:W-:Y:S08]  /*1c1e0*/  HMMA.16816.F32.BF16 R52, R176.reuse, R12, R52 ;  /* 0x0000000cb034723c */ /* 0x048ff00000041834 */
[----:B------:R-:W-:Y:S01]  /*1c1f0*/  HMMA.16816.F32.BF16 R48, R176, R14, R48 ;  /* 0x0000000eb030723c */ /* 0x000fe20000041830 */
[----:B------:R-:W2:Y:S07]  /*1c200*/  LDSM.16.M88.4 R12, [R206+0x4000] ;  /* 0x00400000ce0c783b */ /* 0x000eae0000000200 */
[----:B-1----:R-:W-:Y:S08]  /*1c210*/  HMMA.16816.F32.BF16 R20, R168, R24, R20 ;  /* 0x00000018a814723c */ /* 0x002ff00000041814 */
[C---:B----4-:R-:W-:Y:S08]  /*1c220*/  HMMA.16816.F32.BF16 R8, R28.reuse, R36, R8 ;  /* 0x000000241c08723c */ /* 0x050ff00000041808 */
[----:B------:R-:W-:Y:S01]  /*1c230*/  HMMA.16816.F32.BF16 R4, R28, R38, R4 ;  /* 0x000000261c04723c */ /* 0x000fe20000041804 */
[----:B------:R-:W1:Y:S07]  /*1c240*/  LDSM.16.M88.4 R36, [R203] ;  /* 0x00000000cb24783b */ /* 0x000e6e0000000200 */
[C---:B------:R-:W-:Y:S01]  /*1c250*/  HMMA.16816.F32.BF16 R32, R168.reuse, R26, R32 ;  /* 0x0000001aa820723c */ /* 0x040fe20000041820 */
[----:B------:R-:W3:Y:S07]  /*1c260*/  LDSM.16.M88.4 R24, [R217+0x8800] ;  /* 0x00880000d918783b */ /* 0x000eee0000000200 */
[C---:B------:R-:W-:Y:S08]  /*1c270*/  HMMA.16816.F32.BF16 R156, R168.reuse, R164, R156 ;  /* 0x000000a4a89c723c */ /* 0x040ff0000004189c */
[----:B------:R-:W-:Y:S01]  /*1c280*/  HMMA.16816.F32.BF16 R152, R168, R166, R152 ;  /* 0x000000a6a898723c */ /* 0x000fe20000041898 */
[----:B------:R-:W-:Y:S07]  /*1c290*/  LDSM.16.M88.4 R164, [R223+0xa000] ;  /* 0x00a00000dfa4783b */ /* 0x000fee0000000200 */
[----:B------:R-:W-:Y:S08]  /*1c2a0*/  HMMA.16816.F32.BF16 R20, R40, R180, R20 ;  /* 0x000000b42814723c */ /* 0x000ff00000041814 */
[C---:B--2---:R-:W-:Y:S08]  /*1c2b0*/  HMMA.16816.F32.BF16 R8, R16.reuse, R12, R8 ;  /* 0x0000000c1008723c */ /* 0x044ff00000041808 */
[----:B------:R-:W-:Y:S01]  /*1c2c0*/  HMMA.16816.F32.BF16 R4, R16, R14, R4 ;  /* 0x0000000e1004723c */ /* 0x000fe20000041804 */
[----:B------:R-:W2:Y:S07]  /*1c2d0*/  LDSM.16.M88.4 R12, [R217+0x9000] ;  /* 0x00900000d90c783b */ /* 0x000eae0000000200 */
[C---:B------:R-:W-:Y:S08]  /*1c2e0*/  HMMA.16816.F32.BF16 R44, R176.reuse, R184, R44 ;  /* 0x000000b8b02c723c */ /* 0x040ff0000004182c */
[----:B------:R-:W-:Y:S01]  /*1c2f0*/  HMMA.16816.F32.BF16 R176, R176, R186, R172 ;  /* 0x000000bab0b0723c */ /* 0x000fe200000418ac */
[----:B------:R-:W4:Y:S07]  /*1c300*/  LDSM.16.M88.4 R172, [R206+0x4800] ;  /* 0x00480000ceac783b */ /* 0x000f2e0000000200 */
[----:B-1----:R-:W-:Y:S01]  /*1c310*/  HMMA.16816.F32.BF16 R156, R40, R36, R156 ;  /* 0x00000024289c723c */ /* 0x002fe2000004189c */
[----:B------:R-:W-:-:S07]  /*1c320*/  FMUL.FTZ R8, R8, R133 ;  /* 0x0000008508087220 */ /* 0x000fce0000410000 */
[----:B------:R-:W-:Y:S01]  /*1c330*/  HMMA.16816.F32.BF16 R152, R40, R38, R152 ;  /* 0x000000262898723c */ /* 0x000fe20000041898 */
[-C--:B------:R-:W-:Y:S02]  /*1c340*/  FMUL.FTZ R9, R9, R133.reuse ;  /* 0x0000008509097220 */ /* 0x080fe40000410000 */
[----:B------:R-:W-:-:S05]  /*1c350*/  FMUL.FTZ R10, R10, R133 ;  /* 0x000000850a0a7220 */ /* 0x000fca0000410000 */
[----:B---3--:R-:W-:Y:S01]  /*1c360*/  HMMA.16816.F32.BF16 R20, R28, R24, R20 ;  /* 0x000000181c14723c */ /* 0x008fe20000041814 */
[----:B------:R-:W-:Y:S07]  /*1c370*/  MUFU.TANH R180, R8 ;  /* 0x0000000800b47308 */ /* 0x000fee0000002400 */
[----:B------:R-:W-:Y:S01]  /*1c380*/  HMMA.16816.F32.BF16 R32, R40, R182, R32 ;  /* 0x000000b62820723c */ /* 0x000fe20000041820 */
[----:B------:R-:W-:Y:S07]  /*1c390*/  MUFU.TANH R181, R10 ;  /* 0x0000000a00b57308 */ /* 0x000fee0000002400 */
[----:B------:R-:W-:Y:S01]  /*1c3a0*/  HMMA.16816.F32.BF16 R148, R168, R160, R148 ;  /* 0x000000a0a894723c */ /* 0x000fe20000041894 */
[----:B------:R1:W3:Y:S01]  /*1c3b0*/  MUFU.TANH R160, R9 ;  /* 0x0000000900a07308 */ /* 0x0002e20000002400 */
[-C--:B------:R-:W-:Y:S01]  /*1c3c0*/  FMUL.FTZ R4, R4, R133.reuse ;  /* 0x0000008504047220 */ /* 0x080fe20000410000 */
[----:B------:R-:W-:Y:S04]  /*1c3d0*/  LDSM.16.M88.4 R36, [R223+0xa800] ;  /* 0x00a80000df24783b */ /* 0x000fe80000000200 */
[----:B------:R-:W-:-:S02]  /*1c3e0*/  FMUL.FTZ R161, R11, R133 ;  /* 0x000000850ba17220 */ /* 0x000fc40000410000 */
[----:B-1----:R-:W1:Y:S01]  /*1c3f0*/  LDSM.16.M88.4 R8, [R202] ;  /* 0x00000000ca08783b */ /* 0x002e620000000200 */
[----:B--2---:R-:W-:Y:S01]  /*1c400*/  HMMA.16816.F32.BF16 R156, R28, R12, R156 ;  /* 0x0000000c1c9c723c */ /* 0x004fe2000004189c */
[----:B------:R-:W-:-:S07]  /*1c410*/  FMUL.FTZ R5, R5, R133 ;  /* 0x0000008505057220 */ /* 0x000fce0000410000 */
[----:B------:R-:W-:Y:S01]  /*1c420*/  HMMA.16816.F32.BF16 R152, R28, R14, R152 ;  /* 0x0000000e1c98723c */ /* 0x000fe20000041898 */
[----:B------:R-:W2:Y:S01]  /*1c430*/  LDSM.16.M88.4 R12, [R201] ;  /* 0x00000000c90c783b */ /* 0x000ea20000000200 */
[-C--:B------:R-:W-:Y:S02]  /*1c440*/  FMUL.FTZ R6, R6, R133.reuse ;  /* 0x0000008506067220 */ /* 0x080fe40000410000 */
[----:B------:R-:W-:-:S04]  /*1c450*/  FMUL.FTZ R7, R7, R133 ;  /* 0x0000008507077220 */ /* 0x000fc80000410000 */
[----:B------:R-:W-:Y:S01]  /*1c460*/  HMMA.16816.F32.BF16 R144, R168, R162, R144 ;  /* 0x000000a2a890723c */ /* 0x000fe20000041890 */
[----:B------:R-:W-:Y:S07]  /*1c470*/  MUFU.TANH R162, R5 ;  /* 0x0000000500a27308 */ /* 0x000fee0000002400 */
[----:B----4-:R-:W-:Y:S01]  /*1c480*/  HMMA.16816.F32.BF16 R20, R16, R172, R20 ;  /* 0x000000ac1014723c */ /* 0x010fe20000041814 */
[----:B------:R-:W-:Y:S07]  /*1c490*/  MUFU.TANH R172, R4 ;  /* 0x0000000400ac7308 */ /* 0x000fee0000002400 */
[----:B------:R-:W-:Y:S01]  /*1c4a0*/  HMMA.16816.F32.BF16 R32, R28, R26, R32 ;  /* 0x0000001a1c20723c */ /* 0x000fe20000041820 */
[----:B------:R-:W4:Y:S01]  /*1c4b0*/  LDSM.16.M88.4 R24, [R206+0x5000] ;  /* 0x00500000ce18783b */ /* 0x000f220000000200 */
[----:B------:R-:W-:Y:S08]  /*1c4c0*/  MUFU.TANH R163, R6 ;  /* 0x0000000600a37308 */ /* 0x000ff00000002400 */
[----:B------:R5:W-:Y:S01]  /*1c4d0*/  MUFU.TANH R173, R7 ;  /* 0x0000000700ad7308 */ /* 0x000be20000002400 */
[C---:B------:R-:W-:Y:S08]  /*1c4e0*/  HMMA.16816.F32.BF16 R140, R168.reuse, R164, R140 ;  /* 0x000000a4a88c723c */ /* 0x040ff0000004188c */
[----:B------:R-:W-:Y:S01]  /*1c4f0*/  HMMA.16816.F32.BF16 R64, R168, R166, R64 ;  /* 0x000000a6a840723c */ /* 0x000fe20000041840 */
[----:B-----5:R-:W5:Y:S07]  /*1c500*/  LDSM.16.M88.4 R4, [R217+0x9800] ;  /* 0x00980000d904783b */ /* 0x020f6e0000000200 */
[----:B-1----:R-:W-:Y:S01]  /*1c510*/  HMMA.16816.F32.BF16 R148, R40, R8, R148 ;  /* 0x000000082894723c */ /* 0x002fe20000041894 */
[----:B------:R-:W-:-:S02]  /*1c520*/  FMUL.FTZ R20, R20, R133 ;  /* 0x0000008514147220 */ /* 0x000fc40000410000 */
[-C--:B------:R-:W-:Y:S02]  /*1c530*/  FMUL.FTZ R21, R21, R133.reuse ;  /* 0x0000008515157220 */ /* 0x080fe40000410000 */
[----:B------:R-:W-:-:S03]  /*1c540*/  FMUL.FTZ R22, R22, R133 ;  /* 0x0000008516167220 */ /* 0x000fc60000410000 */
[----:B------:R-:W-:Y:S01]  /*1c550*/  HMMA.16816.F32.BF16 R144, R40, R10, R144 ;  /* 0x0000000a2890723c */ /* 0x000fe20000041890 */
[-C--:B------:R-:W-:Y:S01]  /*1c560*/  FMUL.FTZ R23, R23, R133.reuse ;  /* 0x0000008517177220 */ /* 0x080fe20000410000 */
[----:B------:R-:W1:Y:S01]  /*1c570*/  LDSM.16.M88.4 R8, [R217+0xa000] ;  /* 0x00a00000d908783b */ /* 0x000e620000000200 */
[----:B------:R-:W-:Y:S05]  /*1c580*/  MUFU.TANH R164, R21 ;  /* 0x0000001500a47308 */ /* 0x000fea0000002400 */
[----:B------:R-:W-:Y:S03]  /*1c590*/  HMMA.16816.F32.BF16 R32, R16, R174, R32 ;  /* 0x000000ae1020723c */ /* 0x000fe60000041820 */
[----:B------:R-:W-:Y:S08]  /*1c5a0*/  MUFU.TANH R174, R20 ;  /* 0x0000001400ae7308 */ /* 0x000ff00000002400 */
[----:B------:R-:W-:Y:S01]  /*1c5b0*/  MUFU.TANH R175, R22 ;  /* 0x0000001600af7308 */ /* 0x000fe20000002400 */
[C---:B--2---:R-:W-:Y:S07]  /*1c5c0*/  HMMA.16816.F32.BF16 R140, R40.reuse, R12, R140 ;  /* 0x0000000c288c723c */ /* 0x044fee000004188c */
[----:B------:R2:W-:Y:S01]  /*1c5d0*/  MUFU.TANH R165, R23 ;  /* 0x0000001700a57308 */ /* 0x0005e20000002400 */
[----:B------:R-:W-:Y:S01]  /*1c5e0*/  HMMA.16816.F32.BF16 R64, R40, R14, R64 ;  /* 0x0000000e2840723c */ /* 0x000fe20000041840 */
[----:B------:R-:W-:Y:S04]  /*1c5f0*/  LDSM.16.M88.4 R12, [R200] ;  /* 0x00000000c80c783b */ /* 0x000fe80000000200 */
[----:B--2---:R-:W2:Y:S03]  /*1c600*/  LDSM.16.M88.4 R20, [R206+0x5800] ;  /* 0x00580000ce14783b */ /* 0x004ea60000000200 */
[C---:B----4-:R-:W-:Y:S08]  /*1c610*/  HMMA.16816.F32.BF16 R156, R16.reuse, R24, R156 ;  /* 0x00000018109c723c */ /* 0x050ff0000004189c */
[----:B------:R-:W-:Y:S01]  /*1c620*/  HMMA.16816.F32.BF16 R152, R16, R26, R152 ;  /* 0x0000001a1098723c */ /* 0x000fe20000041898 */
[----:B------:R-:W4:Y:S07]  /*1c630*/  LDSM.16.M88.4 R24, [R223+0xb000] ;  /* 0x00b00000df18783b */ /* 0x000f2e0000000200 */
[C---:B-----5:R-:W-:Y:S08]  /*1c640*/  HMMA.16816.F32.BF16 R148, R28.reuse, R4, R148 ;  /* 0x000000041c94723c */ /* 0x060ff00000041894 */
[----:B------:R-:W-:Y:S01]  /*1c650*/  HMMA.16816.F32.BF16 R144, R28, R6, R144 ;  /* 0x000000061c90723c */ /* 0x000fe20000041890 */
[----:B------:R-:W5:Y:S07]  /*1c660*/  LDSM.16.M88.4 R4, [R206+0x6000] ;  /* 0x00600000ce04783b */ /* 0x000f6e0000000200 */
[----:B------:R-:W-:Y:S01]  /*1c670*/  HMMA.16816.F32.BF16 R60, R168, R36, R60 ;  /* 0x00000024a83c723c */ /* 0x000fe2000004183c */
[----:B------:R-:W-:-:S02]  /*1c680*/  FMUL.FTZ R32, R32, R133 ;  /* 0x0000008520207220 */ /* 0x000fc40000410000 */
[-C--:B------:R-:W-:Y:S02]  /*1c690*/  FMUL.FTZ R33, R33, R133.reuse ;  /* 0x0000008521217220 */ /* 0x080fe40000410000 */
[-C--:B------:R-:W-:Y:S02]  /*1c6a0*/  FMUL.FTZ R34, R34, R133.reuse ;  /* 0x0000008522227220 */ /* 0x080fe40000410000 */
[----:B------:R-:W-:Y:S01]  /*1c6b0*/  FMUL.FTZ R35, R35, R133 ;  /* 0x0000008523237220 */ /* 0x000fe20000410000 */
[----:B------:R-:W-:Y:S01]  /*1c6c0*/  HMMA.16816.F32.BF16 R56, R168, R38, R56 ;  /* 0x00000026a838723c */ /* 0x000fe20000041838 */
[----:B------:R-:W-:Y:S07]  /*1c6d0*/  MUFU.TANH R182, R32 ;  /* 0x0000002000b67308 */ /* 0x000fee0000002400 */
[C---:B-1----:R-:W-:Y:S01]  /*1c6e0*/  HMMA.16816.F32.BF16 R140, R28.reuse, R8, R140 ;  /* 0x000000081c8c723c */ /* 0x042fe2000004188c */
[----:B------:R-:W-:Y:S07]  /*1c6f0*/  MUFU.TANH R166, R33 ;  /* 0x0000002100a67308 */ /* 0x000fee0000002400 */
[----:B------:R-:W-:Y:S01]  /*1c700*/  HMMA.16816.F32.BF16 R64, R28, R10, R64 ;  /* 0x0000000a1c40723c */ /* 0x000fe20000041840 */
[----:B------:R-:W-:Y:S01]  /*1c710*/  MUFU.TANH R167, R34 ;  /* 0x0000002200a77308 */ /* 0x000fe20000002400 */
[----:B------:R-:W1:Y:S07]  /*1c720*/  LDSM.16.M88.4 R8, [R139] ;  /* 0x000000008b08783b */ /* 0x000e6e0000000200 */
[----:B------:R3:W-:Y:S01]  /*1c730*/  MUFU.TANH R183, R35 ;  /* 0x0000002300b77308 */ /* 0x0007e20000002400 */
[C---:B--2---:R-:W-:Y:S08]  /*1c740*/  HMMA.16816.F32.BF16 R148, R16.reuse, R20, R148 ;  /* 0x000000141094723c */ /* 0x044ff00000041894 */
[----:B------:R-:W-:Y:S01]  /*1c750*/  HMMA.16816.F32.BF16 R144, R16, R22, R144 ;  /* 0x000000161090723c */ /* 0x000fe20000041890 */
[----:B------:R-:W-:Y:S04]  /*1c760*/  LDSM.16.M88.4 R20, [R217+0xa800] ;  /* 0x00a80000d914783b */ /* 0x000fe80000000200 */
[----:B---3--:R-:W2:Y:S03]  /*1c770*/  LDSM.16.M88.4 R32, [R223+0xb800] ;  /* 0x00b80000df20783b */ /* 0x008ea60000000200 */
[----:B------:R-:W-:Y:S01]  /*1c780*/  HMMA.16816.F32.BF16 R60, R40, R12, R60 ;  /* 0x0000000c283c723c */ /* 0x000fe2000004183c */
[----:B------:R-:W3:Y:S07]  /*1c790*/  S2R R12, SR_TID.X ;  /* 0x00000000000c7919 */ /* 0x000eee0000002100 */
[----:B----4-:R-:W-:Y:S08]  /*1c7a0*/  HMMA.16816.F32.BF16 R52, R168, R24, R52 ;  /* 0x00000018a834723c */ /* 0x010ff00000041834 */
[----:B------:R-:W-:Y:S08]  /*1c7b0*/  HMMA.16816.F32.BF16 R56, R40, R14, R56 ;  /* 0x0000000e2838723c */ /* 0x000ff00000041838 */
[C---:B-----5:R-:W-:Y:S08]  /*1c7c0*/  HMMA.16816.F32.BF16 R140, R16.reuse, R4, R140 ;  /* 0x00000004108c723c */ /* 0x060ff0000004188c */
[----:B------:R-:W-:Y:S01]  /*1c7d0*/  HMMA.16816.F32.BF16 R64, R16, R6, R64 ;  /* 0x000000061040723c */ /* 0x000fe20000041840 */
[----:B------:R-:W4:Y:S01]  /*1c7e0*/  LDSM.16.M88.4 R4, [R217+0xb000] ;  /* 0x00b00000d904783b */ /* 0x000f220000000200 */
[----:B---3--:R-:W-:-:S06]  /*1c7f0*/  IMAD.SHL.U32 R12, R12, 0x2, RZ ;  /* 0x000000020c0c7824 */ /* 0x008fcc00078e00ff */
[----:B------:R-:W-:Y:S01]  /*1c800*/  HMMA.16816.F32.BF16 R48, R168, R26, R48 ;  /* 0x0000001aa830723c */ /* 0x000fe20000041830 */
[----:B------:R-:W3:Y:S01]  /*1c810*/  LDSM.16.M88.4 R24, [R206+0x6800] ;  /* 0x00680000ce18783b */ /* 0x000ee20000000200 */
[----:B------:R-:W-:-:S06]  /*1c820*/  LOP3.LUT R12, R12, 0x6, RZ, 0xc0, !PT ;  /* 0x000000060c0c7812 */ /* 0x000fcc00078ec0ff */
[----:B-1----:R-:W-:Y:S01]  /*1c830*/  HMMA.16816.F32.BF16 R52, R40, R8, R52 ;  /* 0x000000082834723c */ /* 0x002fe20000041834 */
[----:B------:R-:W1:Y:S07]  /*1c840*/  MUFU.TANH R161, R161 ;  /* 0x000000a100a17308 */ /* 0x000e6e0000002400 */
[----:B--2---:R-:W-:Y:S07]  /*1c850*/  HMMA.16816.F32.BF16 R44, R168, R32, R44 ;  /* 0x00000020a82c723c */ /* 0x004fee000004182c */
[----:B------:R-:W-:Y:S01]  /*1c860*/  IMAD R32, R240, 0x80, R12 ;  /* 0x00000080f0207824 */ /* 0x000fe200078e020c */
[----:B------:R-:W-:Y:S01]  /*1c870*/  HMMA.16816.F32.BF16 R56, R28, R22, R56 ;  /* 0x000000161c38723c */ /* 0x000fe20000041838 */
[----:B------:R-:W2:Y:S03]  /*1c880*/  LDSM.16.M88.4 R12, [R138] ;  /* 0x000000008a0c783b */ /* 0x000ea60000000200 */
[----:B------:R-:W-:-:S04]  /*1c890*/  IADD3 R8, R32, 0x1, RZ ;  /* 0x0000000120087810 */ /* 0x000fc80007ffe0ff */
[----:B------:R-:W-:Y:S01]  /*1c8a0*/  HMMA.16816.F32.BF16 R60, R28, R20, R60 ;  /* 0x000000141c3c723c */ /* 0x000fe2000004183c */
[----:B------:R-:W-:Y:S01]  /*1c8b0*/  ISETP.GE.AND P3, PT, R8, R0, PT ;  /* 0x000000000800720c */ /* 0x000fe20003f66270 */
[-C--:B------:R-:W-:Y:S01]  /*1c8c0*/  FMUL.FTZ R154, R154, R133.reuse ;  /* 0x000000859a9a7220 */ /* 0x080fe20000410000 */
[----:B------:R-:W-:Y:S01]  /*1c8d0*/  ISETP.GE.AND P1, PT, R8, R2, PT ;  /* 0x000000020800720c */ /* 0x000fe20003f26270 */
[-C--:B------:R-:W-:Y:S01]  /*1c8e0*/  FMUL.FTZ R151, R151, R133.reuse ;  /* 0x0000008597977220 */ /* 0x080fe20000410000 */
[C---:B------:R-:W-:Y:S02]  /*1c8f0*/  IADD3 R8, R32.reuse, 0x9, RZ ;  /* 0x0000000920087810 */ /* 0x040fe40007ffe0ff */
[----:B------:R-:W-:Y:S01]  /*1c900*/  IADD3 R9, R32, 0x8, RZ ;  /* 0x0000000820097810 */ /* 0x000fe20007ffe0ff */
[----:B------:R-:W-:Y:S01]  /*1c910*/  HMMA.16816.F32.BF16 R176, R168, R34, R176 ;  /* 0x00000022a8b0723c */ /* 0x000fe200000418b0 */
[-C--:B------:R-:W-:Y:S01]  /*1c920*/  ISETP.GE.AND P4, PT, R8, R0.reuse, PT ;  /* 0x000000000800720c */ /* 0x080fe20003f86270 */
[-C--:B------:R-:W-:Y:S01]  /*1c930*/  FMUL.FTZ R152, R152, R133.reuse ;  /* 0x0000008598987220 */ /* 0x080fe20000410000 */
[----:B------:R-:W-:Y:S01]  /*1c940*/  ISETP.GE.AND P5, PT, R9, R0, PT ;  /* 0x000000000900720c */ /* 0x000fe20003fa6270 */
[----:B------:R-:W-:Y:S01]  /*1c950*/  FMUL.FTZ R64, R64, R133 ;  /* 0x0000008540407220 */ /* 0x000fe20000410000 */
[----:B------:R-:W-:Y:S02]  /*1c960*/  LDSM.16.M88.4 R20, [R206+0x7000] ;  /* 0x00700000ce14783b */ /* 0x000fe40000000200 */
[----:B------:R-:W-:-:S02]  /*1c970*/  FSEL R34, R160, -INF , !P3 ;  /* 0xff800000a0227808 */ /* 0x000fc40005800000 */
[-C--:B------:R-:W-:Y:S01]  /*1c980*/  ISETP.GE.AND P3, PT, R8, R2.reuse, PT ;  /* 0x000000020800720c */ /* 0x080fe20003f66270 */
[-C--:B------:R-:W-:Y:S01]  /*1c990*/  FMUL.FTZ R157, R157, R133.reuse ;  /* 0x000000859d9d7220 */ /* 0x080fe20000410000 */
[----:B------:R-:W-:Y:S01]  /*1c9a0*/  IADD3 R8, R32, 0x10, RZ ;  /* 0x0000001020087810 */ /* 0x000fe20007ffe0ff */
[----:B------:R-:W-:Y:S01]  /*1c9b0*/  MUFU.TANH R187, R154 ;  /* 0x0000009a00bb7308 */ /* 0x000fe20000002400 */
[-C--:B------:R-:W-:Y:S01]  /*1c9c0*/  FMUL.FTZ R158, R158, R133.reuse ;  /* 0x000000859e9e7220 */ /* 0x080fe20000410000 */
[----:B-1----:R-:W-:Y:S01]  /*1c9d0*/  FSEL R35, R161, -INF , !P1 ;  /* 0xff800000a1237808 */ /* 0x002fe20004800000 */
[-C--:B------:R-:W-:Y:S01]  /*1c9e0*/  FMUL.FTZ R66, R66, R133.reuse ;  /* 0x0000008542427220 */ /* 0x080fe20000410000 */
[----:B------:R-:W-:Y:S01]  /*1c9f0*/  ISETP.GE.AND P6, PT, R9, R2, PT ;  /* 0x000000020900720c */ /* 0x000fe20003fc6270 */
[-C--:B------:R-:W-:Y:S01]  /*1ca00*/  FMUL.FTZ R67, R67, R133.reuse ;  /* 0x0000008543437220 */ /* 0x080fe20000410000 */
[----:B----4-:R-:W-:Y:S01]  /*1ca10*/  HMMA.16816.F32.BF16 R52, R28, R4, R52 ;  /* 0x000000041c34723c */ /* 0x010fe20000041834 */
[----:B------:R-:W-:Y:S01]  /*1ca20*/  ISETP.GE.AND P1, PT, R8, R0, PT ;  /* 0x000000000800720c */ /* 0x000fe20003f26270 */
[----:B------:R-:W-:Y:S01]  /*1ca30*/  MUFU.TANH R154, R151 ;  /* 0x00000097009a7308 */ /* 0x000fe20000002400 */
[----:B------:R-:W-:-:S04]  /*1ca40*/  FMUL.FTZ R156, R156, R133 ;  /* 0x000000859c9c7220 */ /* 0x000fc80000410000 */
[C---:B------:R-:W-:Y:S01]  /*1ca50*/  IADD3 R5, R32.reuse, 0x11, RZ ;  /* 0x0000001120057810 */ /* 0x040fe20007ffe0ff */
[----:B------:R-:W-:Y:S01]  /*1ca60*/  HMMA.16816.F32.BF16 R48, R40, R10, R48 ;  /* 0x0000000a2830723c */ /* 0x000fe20000041830 */
[----:B------:R-:W-:Y:S01]  /*1ca70*/  IADD3 R4, R32, 0x18, RZ ;  /* 0x0000001820047810 */ /* 0x000fe20007ffe0ff */
[----:B------:R1:W-:Y:S01]  /*1ca80*/  MUFU.TANH R184, R152 ;  /* 0x0000009800b87308 */ /* 0x0003e20000002400 */
[-C--:B------:R-:W-:Y:S02]  /*1ca90*/  FMUL.FTZ R65, R65, R133.reuse ;  /* 0x0000008541417220 */ /* 0x080fe40000410000 */
[----:B------:R-:W-:-:S05]  /*1caa0*/  FMUL.FTZ R159, R159, R133 ;  /* 0x000000859f9f7220 */ /* 0x000fca0000410000 */
[----:B------:R4:W-:Y:S01]  /*1cab0*/  MUFU.TANH R151, R64 ;  /* 0x0000004000977308 */ /* 0x0009e20000002400 */
[----:B---3--:R-:W-:Y:S01]  /*1cac0*/  HMMA.16816.F32.BF16 R56, R16, R26, R56 ;  /* 0x0000001a1038723c */ /* 0x008fe20000041838 */
[----:B-1----:R-:W-:-:S06]  /*1cad0*/  FMUL.FTZ R152, R153, R133 ;  /* 0x0000008599987220 */ /* 0x002fcc0000410000 */
[----:B------:R-:W-:Y:S01]  /*1cae0*/  MUFU.TANH R157, R157 ;  /* 0x0000009d009d7308 */ /* 0x000fe20000002400 */
[----:B------:R-:W-:Y:S01]  /*1caf0*/  FMUL.FTZ R153, R155, R133 ;  /* 0x000000859b997220 */ /* 0x000fe20000410000 */
[----:B------:R-:W-:Y:S02]  /*1cb00*/  FSEL R26, R174, -INF , !P1 ;  /* 0xff800000ae1a7808 */ /* 0x000fe40004800000 */
[----:B----4-:R-:W-:-:S04]  /*1cb10*/  FSEL R64, R172, -INF , !P5 ;  /* 0xff800000ac407808 */ /* 0x010fc80006800000 */
[----:B------:R-:W1:Y:S01]  /*1cb20*/  MUFU.TANH R185, R158 ;  /* 0x0000009e00b97308 */ /* 0x000e620000002400 */
[-C--:B------:R-:W-:Y:S02]  /*1cb30*/  ISETP.GE.AND P5, PT, R8, R2.reuse, PT ;  /* 0x000000020800720c */ /* 0x080fe40003fa6270 */
[----:B------:R-:W3:Y:S01]  /*1cb40*/  LDSM.16.M88.4 R8, [R217+0xb800] ;  /* 0x00b80000d908783b */ /* 0x000ee20000000200 */
[----:B------:R-:W-:-:S04]  /*1cb50*/  ISETP.GE.AND P1, PT, R4, R2, PT ;  /* 0x000000020400720c */ /* 0x000fc80003f26270 */
[----:B------:R4:W-:Y:S01]  /*1cb60*/  MUFU.TANH R155, R66 ;  /* 0x00000042009b7308 */ /* 0x0009e20000002400 */
[----:B------:R-:W-:Y:S01]  /*1cb70*/  HMMA.16816.F32.BF16 R60, R16, R24, R60 ;  /* 0x00000018103c723c */ /* 0x000fe2000004183c */
[----:B------:R-:W-:-:S06]  /*1cb80*/  FSEL R39, R175, -INF , !P5 ;  /* 0xff800000af277808 */ /* 0x000fcc0006800000 */
[----:B------:R5:W-:Y:S01]  /*1cb90*/  MUFU.TANH R168, R67 ;  /* 0x0000004300a87308 */ /* 0x000be20000002400 */
[----:B----4-:R-:W-:Y:S02]  /*1cba0*/  FSEL R66, R163, -INF , !P6 ;  /* 0xff800000a3427808 */ /* 0x010fe40007000000 */
[----:B------:R-:W-:-:S05]  /*1cbb0*/  ISETP.GE.AND P6, PT, R5, R0, PT ;  /* 0x000000000500720c */ /* 0x000fca0003fc6270 */
[----:B------:R4:W-:Y:S01]  /*1cbc0*/  MUFU.TANH R169, R65 ;  /* 0x0000004100a97308 */ /* 0x0009e20000002400 */
[----:B-----5:R-:W-:Y:S02]  /*1cbd0*/  FSEL R67, R173, -INF , !P3 ;  /* 0xff800000ad437808 */ /* 0x020fe40005800000 */
[----:B------:R-:W-:Y:S02]  /*1cbe0*/  ISETP.GE.AND P3, PT, R4, R0, PT ;  /* 0x000000000400720c */ /* 0x000fe40003f66270 */
[----:B------:R-:W-:-:S03]  /*1cbf0*/  IADD3 R4, R32, 0x19, RZ ;  /* 0x0000001920047810 */ /* 0x000fc60007ffe0ff */
[----:B------:R-:W5:Y:S01]  /*1cc00*/  MUFU.TANH R156, R156 ;  /* 0x0000009c009c7308 */ /* 0x000f620000002400 */
[----:B------:R-:W-:Y:S02]  /*1cc10*/  FSEL R24, R164, -INF , !P6 ;  /* 0xff800000a4187808 */ /* 0x000fe40007000000 */
[C---:B------:R-:W-:Y:S02]  /*1cc20*/  ISETP.GE.AND P5, PT, R4.reuse, R0, PT ;  /* 0x000000000400720c */ /* 0x040fe40003fa6270 */
[-C--:B------:R-:W-:Y:S02]  /*1cc30*/  ISETP.GE.AND P6, PT, R4, R2.reuse, PT ;  /* 0x000000020400720c */ /* 0x080fe40003fc6270 */
[----:B----4-:R-:W-:Y:S01]  /*1cc40*/  FSEL R65, R162, -INF , !P4 ;  /* 0xff800000a2417808 */ /* 0x010fe20006000000 */
[----:B------:R-:W4:Y:S01]  /*1cc50*/  MUFU.TANH R186, R159 ;  /* 0x0000009f00ba7308 */ /* 0x000f220000002400 */
[----:B------:R-:W-:Y:S02]  /*1cc60*/  ISETP.GE.AND P4, PT, R5, R2, PT ;  /* 0x000000020500720c */ /* 0x000fe40003f86270 */
[----:B------:R-:W-:-:S02]  /*1cc70*/  IADD3 R5, R32, 0x20, RZ ;  /* 0x0000002020057810 */ /* 0x000fc40007ffe0ff */
[----:B------:R-:W-:Y:S02]  /*1cc80*/  IADD3 R4, R32, 0x21, RZ ;  /* 0x0000002120047810 */ /* 0x000fe40007ffe0ff */
[----:B------:R-:W-:Y:S02]  /*1cc90*/  FSEL R25, R182, -INF , !P3 ;  /* 0xff800000b6197808 */ /* 0x000fe40005800000 */
[----:B------:R-:W-:Y:S02]  /*1cca0*/  FSEL R27, R167, -INF , !P1 ;  /* 0xff800000a71b7808 */ /* 0x000fe40004800000 */
[----:B------:R-:W-:Y:S02]  /*1ccb0*/  FSEL R37, R166, -INF , !P5 ;  /* 0xff800000a6257808 */ /* 0x000fe40006800000 */
[----:B------:R-:W-:Y:S02]  /*1ccc0*/  FSEL R38, R165, -INF , !P4 ;  /* 0xff800000a5267808 */ /* 0x000fe40006000000 */
[----:B------:R-:W-:-:S02]  /*1ccd0*/  ISETP.GE.AND P3, PT, R5, R2, PT ;  /* 0x000000020500720c */ /* 0x000fc40003f66270 */
[C---:B------:R-:W-:Y:S02]  /*1cce0*/  ISETP.GE.AND P1, PT, R4.reuse, R0, PT ;  /* 0x000000000400720c */ /* 0x040fe40003f26270 */
[----:B------:R-:W-:Y:S02]  /*1ccf0*/  ISETP.GE.AND P5, PT, R4, R2, PT ;  /* 0x000000020400720c */ /* 0x000fe40003fa6270 */
[----:B------:R-:W-:Y:S02]  /*1cd00*/  ISETP.GE.AND P4, PT, R5, R0, PT ;  /* 0x000000000500720c */ /* 0x000fe40003f86270 */
[C---:B------:R-:W-:Y:S02]  /*1cd10*/  IADD3 R4, R32.reuse, 0x29, RZ ;  /* 0x0000002920047810 */ /* 0x040fe40007ffe0ff */
[----:B------:R-:W-:Y:S01]  /*1cd20*/  IADD3 R5, R32, 0x28, RZ ;  /* 0x0000002820057810 */ /* 0x000fe20007ffe0ff */
[----:B--2---:R-:W-:Y:S01]  /*1cd30*/  HMMA.16816.F32.BF16 R44, R40, R12, R44 ;  /* 0x0000000c282c723c */ /* 0x004fe2000004182c */
[----:B-1----:R-:W-:-:S02]  /*1cd40*/  FSEL R185, R185, -INF , !P3 ;  /* 0xff800000b9b97808 */ /* 0x002fc40005800000 */
[----:B------:R-:W-:Y:S02]  /*1cd50*/  FSEL R182, R157, -INF , !P1 ;  /* 0xff8000009db67808 */ /* 0x000fe40004800000 */
[----:B------:R-:W-:Y:S02]  /*1cd60*/  FSEL R36, R183, -INF , !P6 ;  /* 0xff800000b7247808 */ /* 0x000fe40007000000 */
[C---:B------:R-:W-:Y:S02]  /*1cd70*/  ISETP.GE.AND P3, PT, R4.reuse, R0, PT ;  /* 0x000000000400720c */ /* 0x040fe40003f66270 */
[----:B------:R-:W-:Y:S02]  /*1cd80*/  ISETP.GE.AND P1, PT, R4, R2, PT ;  /* 0x000000020400720c */ /* 0x000fe40003f26270 */
[----:B------:R-:W-:Y:S02]  /*1cd90*/  ISETP.GE.AND P6, PT, R5, R0, PT ;  /* 0x000000000500720c */ /* 0x000fe40003fc6270 */
[----:B------:R-:W-:Y:S01]  /*1cda0*/  IADD3 R4, R32, 0x30, RZ ;  /* 0x0000003020047810 */ /* 0x000fe20007ffe0ff */
[----:B------:R-:W-:Y:S01]  /*1cdb0*/  HMMA.16816.F32.BF16 R48, R28, R6, R48 ;  /* 0x000000061c30723c */ /* 0x000fe20000041830 */
[----:B-----5:R-:W-:-:S02]  /*1cdc0*/  FSEL R183, R156, -INF , !P4 ;  /* 0xff8000009cb77808 */ /* 0x020fc40006000000 */
[----:B----4-:R-:W-:Y:S02]  /*1cdd0*/  FSEL R186, R186, -INF , !P5 ;  /* 0xff800000baba7808 */ /* 0x010fe40006800000 */
[----:B------:R-:W-:Y:S02]  /*1cde0*/  FSEL R184, R184, -INF , !P6 ;  /* 0xff800000b8b87808 */ /* 0x000fe40007000000 */
        /* <DEDUP_REMOVED lines=8> */
[----:B------:R-:W-:-:S02]  /*1ce70*/  FMUL.FTZ R33, R146, R133 ;  /* 0x0000008592217220 */ /* 0x000fc40000410000 */
[----:B------:R-:W-:-:S05]  /*1ce80*/  FMUL.FTZ R148, R148, R133 ;  /* 0x0000008594947220 */ /* 0x000fca0000410000 */
[----:B------:R-:W2:Y:S01]  /*1ce90*/  MUFU.TANH R153, R153 ;  /* 0x0000009900997308 */ /* 0x000ea20000002400 */
[----:B---3--:R-:W-:Y:S01]  /*1cea0*/  HMMA.16816.F32.BF16 R44, R28, R8, R44 ;  /* 0x000000081c2c723c */ /* 0x008fe2000004182c */
[-C--:B------:R-:W-:Y:S02]  /*1ceb0*/  FMUL.FTZ R146, R147, R133.reuse ;  /* 0x0000008593927220 */ /* 0x080fe40000410000 */
[-C--:B------:R-:W-:Y:S02]  /*1cec0*/  FMUL.FTZ R140, R140, R133.reuse ;  /* 0x000000858c8c7220 */ /* 0x080fe40000410000 */
[-C--:B------:R-:W-:Y:S02]  /*1ced0*/  FMUL.FTZ R145, R145, R133.reuse ;  /* 0x0000008591917220 */ /* 0x080fe40000410000 */
[-C--:B------:R-:W-:Y:S01]  /*1cee0*/  FMUL.FTZ R143, R143, R133.reuse ;  /* 0x000000858f8f7220 */ /* 0x080fe20000410000 */
[----:B------:R3:W4:Y:S01]  /*1cef0*/  MUFU.TANH R159, R149 ;  /* 0x00000095009f7308 */ /* 0x0007220000002400 */
[-C--:B------:R-:W-:Y:S01]  /*1cf00*/  FMUL.FTZ R142, R142, R133.reuse ;  /* 0x000000858e8e7220 */ /* 0x080fe20000410000 */
[----:B------:R-:W-:Y:S01]  /*1cf10*/  IADD3 R13, R32, 0x38, RZ ;  /* 0x00000038200d7810 */ /* 0x000fe20007ffe0ff */
[----:B------:R-:W-:-:S02]  /*1cf20*/  FMUL.FTZ R141, R141, R133 ;  /* 0x000000858d8d7220 */ /* 0x000fc40000410000 */
[-C--:B------:R-:W-:Y:S01]  /*1cf30*/  FMUL.FTZ R61, R61, R133.reuse ;  /* 0x000000853d3d7220 */ /* 0x080fe20000410000 */
[----:B------:R-:W-:Y:S01]  /*1cf40*/  FSEL R187, R187, -INF , !P4 ;  /* 0xff800000bbbb7808 */ /* 0x000fe20006000000 */
[----:B------:R-:W-:Y:S01]  /*1cf50*/  HMMA.16816.F32.BF16 R52, R16, R20, R52 ;  /* 0x000000141034723c */ /* 0x000fe20000041834 */
[----:B------:R-:W5:Y:S01]  /*1cf60*/  MUFU.TANH R144, R144 ;  /* 0x0000009000907308 */ /* 0x000f620000002400 */
[----:B------:R-:W-:Y:S01]  /*1cf70*/  FMUL.FTZ R60, R60, R133 ;  /* 0x000000853c3c7220 */ /* 0x000fe20000410000 */
[----:B------:R-:W-:-:S04]  /*1cf80*/  DEPBAR.LE SB0, 0x0 ;  /* 0x000080000000791a */ /* 0x000fc80000000000 */
[----:B---3--:R-:W-:Y:S02]  /*1cf90*/  FMUL.FTZ R149, R150, R133 ;  /* 0x0000008596957220 */ /* 0x008fe40000410000 */
[----:B------:R-:W-:Y:S08]  /*1cfa0*/  MUFU.TANH R148, R148 ;  /* 0x0000009400947308 */ /* 0x000ff00000002400 */
[----:B------:R-:W3:Y:S01]  /*1cfb0*/  MUFU.TANH R149, R149 ;  /* 0x0000009500957308 */ /* 0x000ee20000002400 */
[----:B------:R-:W-:-:S07]  /*1cfc0*/  IADD3 R9, R32, 0x31, RZ ;  /* 0x0000003120097810 */ /* 0x000fce0007ffe0ff */
[----:B------:R2:W1:Y:S01]  /*1cfd0*/  MUFU.TANH R150, R145 ;  /* 0x0000009100967308 */ /* 0x0004620000002400 */
[----:B------:R-:W-:-:S07]  /*1cfe0*/  ISETP.GE.AND P4, PT, R9, R0, PT ;  /* 0x000000000900720c */ /* 0x000fce0003f86270 */
[----:B------:R-:W1:Y:S08]  /*1cff0*/  MUFU.TANH R146, R146 ;  /* 0x0000009200927308 */ /* 0x000e700000002400 */
[----:B------:R-:W1:Y:S01]  /*1d000*/  MUFU.TANH R140, R140 ;  /* 0x0000008c008c7308 */ /* 0x000e620000002400 */
[----:B--2---:R-:W-:Y:S02]  /*1d010*/  FSEL R145, R153, -INF , !P1 ;  /* 0xff80000099917808 */ /* 0x004fe40004800000 */
[----:B------:R-:W-:Y:S01]  /*1d020*/  ISETP.GE.AND P1, PT, R13, R0, PT ;  /* 0x000000000d00720c */ /* 0x000fe20003f26270 */
[----:B------:R-:W-:Y:S01]  /*1d030*/  HMMA.16816.F32.BF16 R176, R28, R10, R176 ;  /* 0x0000000a1cb0723c */ /* 0x000fe200000418b0 */
[----:B------:R-:W-:-:S03]  /*1d040*/  IADD3 R20, R32, 0x39, RZ ;  /* 0x0000003920147810 */ /* 0x000fc60007ffe0ff */
[----:B------:R-:W2:Y:S01]  /*1d050*/  MUFU.TANH R33, R33 ;  /* 0x0000002100217308 */ /* 0x000ea20000002400 */
[----:B------:R-:W-:-:S07]  /*1d060*/  IADD3 R21, R32, 0x40, RZ ;  /* 0x0000004020157810 */ /* 0x000fce0007ffe0ff */
[----:B------:R1:W1:Y:S01]  /*1d070*/  MUFU.TANH R147, R142 ;  /* 0x0000008e00937308 */ /* 0x0002620000002400 */
[----:B----4-:R-:W-:-:S07]  /*1d080*/  FSEL R159, R159, -INF , !P4 ;  /* 0xff8000009f9f7808 */ /* 0x010fce0006000000 */
[----:B------:R-:W4:Y:S01]  /*1d090*/  MUFU.TANH R143, R143 ;  /* 0x0000008f008f7308 */ /* 0x000f220000002400 */
[----:B-----5:R-:W-:Y:S02]  /*1d0a0*/  FSEL R160, R144, -INF , !P1 ;  /* 0xff80000090a07808 */ /* 0x020fe40004800000 */
[----:B-1----:R-:W-:-:S05]  /*1d0b0*/  FSEL R142, R152, -INF , !P3 ;  /* 0xff800000988e7808 */ /* 0x002fca0005800000 */
[----:B------:R1:W-:Y:S01]  /*1d0c0*/  MUFU.TANH R161, R61 ;  /* 0x0000003d00a17308 */ /* 0x0003e20000002400 */
[----:B------:R-:W-:Y:S02]  /*1d0d0*/  ISETP.GE.AND P3, PT, R9, R2, PT ;  /* 0x000000020900720c */ /* 0x000fe40003f66270 */
[----:B---3--:R-:W-:Y:S02]  /*1d0e0*/  FSEL R152, R149, -INF , !P6 ;  /* 0xff80000095987808 */ /* 0x008fe40007000000 */
[----:B------:R-:W-:-:S03]  /*1d0f0*/  FSEL R154, R154, -INF , !P3 ;  /* 0xff8000009a9a7808 */ /* 0x000fc60005800000 */
[----:B------:R-:W3:Y:S01]  /*1d100*/  MUFU.TANH R141, R141 ;  /* 0x0000008d008d7308 */ /* 0x000ee20000002400 */
[C---:B------:R-:W-:Y:S02]  /*1d110*/  ISETP.GE.AND P6, PT, R20.reuse, R0, PT ;  /* 0x000000001400720c */ /* 0x040fe40003fc6270 */
[----:B------:R-:W-:Y:S02]  /*1d120*/  ISETP.GE.AND P4, PT, R20, R2, PT ;  /* 0x000000021400720c */ /* 0x000fe40003f86270 */
[C---:B------:R-:W-:Y:S01]  /*1d130*/  ISETP.GE.AND P3, PT, R21.reuse, R0, PT ;  /* 0x000000001500720c */ /* 0x040fe20003f66270 */
[----:B-1----:R-:W-:Y:S01]  /*1d140*/  FMUL.FTZ R61, R62, R133 ;  /* 0x000000853e3d7220 */ /* 0x002fe20000410000 */
[----:B------:R-:W-:Y:S02]  /*1d150*/  ISETP.GE.AND P1, PT, R21, R2, PT ;  /* 0x000000021500720c */ /* 0x000fe40003f26270 */
[C---:B------:R-:W-:Y:S02]  /*1d160*/  IADD3 R21, R32.reuse, 0x41, RZ ;  /* 0x0000004120157810 */ /* 0x040fe40007ffe0ff */
[----:B------:R-:W-:Y:S01]  /*1d170*/  IADD3 R15, R32, 0x48, RZ ;  /* 0x00000048200f7810 */ /* 0x000fe20007ffe0ff */
[----:B------:R-:W1:Y:S01]  /*1d180*/  MUFU.TANH R60, R60 ;  /* 0x0000003c003c7308 */ /* 0x000e620000002400 */
[----:B------:R-:W-:Y:S01]  /*1d190*/  FSEL R157, R148, -INF , !P5 ;  /* 0xff800000949d7808 */ /* 0x000fe20006800000 */
[----:B------:R-:W-:Y:S01]  /*1d1a0*/  HMMA.16816.F32.BF16 R44, R16, R4, R44 ;  /* 0x00000004102c723c */ /* 0x000fe2000004182c */
[----:B------:R-:W-:-:S02]  /*1d1b0*/  FSEL R163, R150, -INF , !P6 ;  /* 0xff80000096a37808 */ /* 0x000fc40007000000 */
[----:B------:R-:W-:Y:S02]  /*1d1c0*/  FSEL R167, R146, -INF , !P4 ;  /* 0xff80000092a77808 */ /* 0x000fe40006000000 */
[----:B------:R-:W-:Y:S01]  /*1d1d0*/  FSEL R172, R140, -INF , !P3 ;  /* 0xff8000008cac7808 */ /* 0x000fe20005800000 */
[----:B------:R-:W5:Y:S01]  /*1d1e0*/  MUFU.TANH R61, R61 ;  /* 0x0000003d003d7308 */ /* 0x000f620000002400 */
[-C--:B------:R-:W-:Y:S02]  /*1d1f0*/  ISETP.GE.AND P5, PT, R13, R2.reuse, PT ;  /* 0x000000020d00720c */ /* 0x080fe40003fa6270 */
[----:B------:R-:W-:Y:S02]  /*1d200*/  ISETP.GE.AND P6, PT, R21, R2, PT ;  /* 0x000000021500720c */ /* 0x000fe40003fc6270 */
[C---:B------:R-:W-:Y:S02]  /*1d210*/  ISETP.GE.AND P4, PT, R15.reuse, R0, PT ;  /* 0x000000000f00720c */ /* 0x040fe40003f86270 */
[----:B------:R-:W-:-:S02]  /*1d220*/  ISETP.GE.AND P3, PT, R15, R2, PT ;  /* 0x000000020f00720c */ /* 0x000fc40003f66270 */
[C---:B------:R-:W-:Y:S02]  /*1d230*/  IADD3 R15, R32.reuse, 0x49, RZ ;  /* 0x00000049200f7810 */ /* 0x040fe40007ffe0ff */
[----:B------:R-:W-:Y:S02]  /*1d240*/  IADD3 R4, R32, 0x50, RZ ;  /* 0x0000005020047810 */ /* 0x000fe40007ffe0ff */
[----:B--2---:R-:W-:Y:S02]  /*1d250*/  FSEL R156, R33, -INF , !P5 ;  /* 0xff800000219c7808 */ /* 0x004fe40006800000 */
[----:B------:R-:W-:Y:S02]  /*1d260*/  FSEL R173, R147, -INF , !P1 ;  /* 0xff80000093ad7808 */ /* 0x000fe40004800000 */
[----:B----4-:R-:W-:Y:S02]  /*1d270*/  FSEL R174, R143, -INF , !P6 ;  /* 0xff8000008fae7808 */ /* 0x010fe40007000000 */
[----:B------:R-:W-:Y:S01]  /*1d280*/  FSEL R170, R151, -INF , !P4 ;  /* 0xff80000097aa7808 */ /* 0x000fe20006000000 */
[----:B------:R-:W-:Y:S01]  /*1d290*/  HMMA.16816.F32.BF16 R48, R16, R22, R48 ;  /* 0x000000161030723c */ /* 0x000fe20000041830 */
[----:B------:R-:W-:-:S02]  /*1d2a0*/  ISETP.GE.AND P5, PT, R21, R0, PT ;  /* 0x000000001500720c */ /* 0x000fc40003fa6270 */
[-C--:B------:R-:W-:Y:S02]  /*1d2b0*/  ISETP.GE.AND P1, PT, R15, R0.reuse, PT ;  /* 0x000000000f00720c */ /* 0x080fe40003f26270 */
[C---:B------:R-:W-:Y:S02]  /*1d2c0*/  ISETP.GE.AND P6, PT, R4.reuse, R0, PT ;  /* 0x000000000400720c */ /* 0x040fe40003fc6270 */
[----:B------:R-:W-:Y:S02]  /*1d2d0*/  ISETP.GE.AND P4, PT, R4, R2, PT ;  /* 0x000000020400720c */ /* 0x000fe40003f86270 */
[----:B------:R-:W-:Y:S02]  /*1d2e0*/  IADD3 R4, R32, 0x51, RZ ;  /* 0x0000005120047810 */ /* 0x000fe40007ffe0ff */
[----:B---3--:R-:W-:Y:S02]  /*1d2f0*/  FSEL R171, R141, -INF , !P5 ;  /* 0xff8000008dab7808 */ /* 0x008fe40006800000 */
[----:B------:R-:W-:-:S02]  /*1d300*/  FSEL R175, R155, -INF , !P3 ;  /* 0xff8000009baf7808 */ /* 0x000fc40005800000 */
[----:B------:R-:W-:Y:S02]  /*1d310*/  FSEL R169, R169, -INF , !P1 ;  /* 0xff800000a9a97808 */ /* 0x000fe40004800000 */
[----:B------:R-:W-:Y:S02]  /*1d320*/  ISETP.GE.AND P5, PT, R15, R2, PT ;  /* 0x000000020f00720c */ /* 0x000fe40003fa6270 */
[C---:B------:R-:W-:Y:S02]  /*1d330*/  ISETP.GE.AND P3, PT, R4.reuse, R0, PT ;  /* 0x000000000400720c */ /* 0x040fe40003f66270 */
[----:B------:R-:W-:Y:S02]  /*1d340*/  ISETP.GE.AND P1, PT, R4, R2, PT ;  /* 0x000000020400720c */ /* 0x000fe40003f26270 */
[C---:B------:R-:W-:Y:S02]  /*1d350*/  IADD3 R5, R32.reuse, 0x58, RZ ;  /* 0x0000005820057810 */ /* 0x040fe40007ffe0ff */
[----:B------:R-:W-:-:S02]  /*1d360*/  IADD3 R4, R32, 0x59, RZ ;  /* 0x0000005920047810 */ /* 0x000fc40007ffe0ff */
[----:B------:R-:W-:Y:S02]  /*1d370*/  FSEL R168, R168, -INF , !P5 ;  /* 0xff800000a8a87808 */ /* 0x000fe40006800000 */
[----:B-1----:R-:W-:Y:S02]  /*1d380*/  FSEL R162, R60, -INF , !P6 ;  /* 0xff8000003ca27808 */ /* 0x002fe40007000000 */
[----:B-----5:R-:W-:Y:S02]  /*1d390*/  FSEL R166, R61, -INF , !P4 ;  /* 0xff8000003da67808 */ /* 0x020fe40006000000 */
[----:B------:R-:W-:Y:S02]  /*1d3a0*/  FSEL R161, R161, -INF , !P3 ;  /* 0xff800000a1a17808 */ /* 0x000fe40005800000 */
[C---:B------:R-:W-:Y:S02]  /*1d3b0*/  ISETP.GE.AND P5, PT, R5.reuse, R0, PT ;  /* 0x000000000500720c */ /* 0x040fe40003fa6270 */
[----:B------:R-:W-:-:S02]  /*1d3c0*/  ISETP.GE.AND P6, PT, R5, R2, PT ;  /* 0x000000020500720c */ /* 0x000fc40003fc6270 */
[C---:B------:R-:W-:Y:S02]  /*1d3d0*/  ISETP.GE.AND P4, PT, R4.reuse, R0, PT ;  /* 0x000000000400720c */ /* 0x040fe40003f86270 */
[----:B------:R-:W-:Y:S02]  /*1d3e0*/  ISETP.GE.AND P3, PT, R4, R2, PT ;  /* 0x000000020400720c */ /* 0x000fe40003f66270 */
[----:B------:R-:W-:Y:S01]  /*1d3f0*/  HMMA.16816.F32.BF16 R4, R16, R6, R176 ;  /* 0x000000061004723c */ /* 0x000fe200000418b0 */
[-C--:B------:R-:W-:Y:S02]  /*1d400*/  FMUL.FTZ R12, R57, R133.reuse ;  /* 0x00000085390c7220 */ /* 0x080fe40000410000 */
[-C--:B------:R-:W-:Y:S02]  /*1d410*/  FMUL.FTZ R63, R63, R133.reuse ;  /* 0x000000853f3f7220 */ /* 0x080fe40000410000 */
[-C--:B------:R-:W-:Y:S02]  /*1d420*/  FMUL.FTZ R56, R56, R133.reuse ;  /* 0x0000008538387220 */ /* 0x080fe40000410000 */
[-C--:B------:R-:W-:Y:S01]  /*1d430*/  FMUL.FTZ R58, R58, R133.reuse ;  /* 0x000000853a3a7220 */ /* 0x080fe20000410000 */
[----:B------:R-:W1:Y:S01]  /*1d440*/  MUFU.TANH R165, R63 ;  /* 0x0000003f00a57308 */ /* 0x000e620000002400 */
[----:B------:R-:W-:-:S02]  /*1d450*/  FMUL.FTZ R52, R52, R133 ;  /* 0x0000008534347220 */ /* 0x000fc40000410000 */
[----:B------:R-:W-:-:S05]  /*1d460*/  FMUL.FTZ R54, R54, R133 ;  /* 0x0000008536367220 */ /* 0x000fca0000410000 */
[----:B------:R-:W2:Y:S01]  /*1d470*/  MUFU.TANH R158, R56 ;  /* 0x00000038009e7308 */ /* 0x000ea20000002400 */
[----:B------:R-:W-:-:S07]  /*1d480*/  FMUL.FTZ R49, R49, R133 ;  /* 0x0000008531317220 */ /* 0x000fce0000410000 */
[----:B------:R-:W-:Y:S01]  /*1d490*/  MUFU.TANH R12, R12 ;  /* 0x0000000c000c7308 */ /* 0x000fe20000002400 */
[----:B------:R-:W-:-:S07]  /*1d4a0*/  FMUL.FTZ R50, R50, R133 ;  /* 0x0000008532327220 */ /* 0x000fce0000410000 */
[----:B------:R-:W3:Y:S01]  /*1d4b0*/  MUFU.TANH R164, R58 ;  /* 0x0000003a00a47308 */ /* 0x000ee20000002400 */
[----:B------:R-:W-:-:S07]  /*1d4c0*/  FMUL.FTZ R45, R45, R133 ;  /* 0x000000852d2d7220 */ /* 0x000fce0000410000 */
[----:B------:R-:W4:Y:S01]  /*1d4d0*/  MUFU.TANH R9, R52 ;  /* 0x0000003400097308 */ /* 0x000f220000002400 */
[----:B------:R-:W-:-:S07]  /*1d4e0*/  FMUL.FTZ R59, R59, R133 ;  /* 0x000000853b3b7220 */ /* 0x000fce0000410000 */
[----:B------:R-:W5:Y:S01]  /*1d4f0*/  MUFU.TANH R20, R54 ;  /* 0x0000003600147308 */ /* 0x000f620000002400 */
[C---:B------:R-:W-:Y:S02]  /*1d500*/  IADD3 R11, R32.reuse, 0x60, RZ ;  /* 0x00000060200b7810 */ /* 0x040fe40007ffe0ff */
[----:B------:R-:W-:-:S05]  /*1d510*/  IADD3 R10, R32, 0x61, RZ ;  /* 0x00000061200a7810 */ /* 0x000fca0007ffe0ff */
[----:B------:R-:W-:Y:S01]  /*1d520*/  MUFU.TANH R15, R49 ;  /* 0x00000031000f7308 */ /* 0x000fe20000002400 */
[-C--:B------:R-:W-:Y:S01]  /*1d530*/  FMUL.FTZ R13, R53, R133.reuse ;  /* 0x00000085350d7220 */ /* 0x080fe20000410000 */
[----:B-1----:R-:W-:Y:S01]  /*1d540*/  FSEL R165, R165, -INF , !P1 ;  /* 0xff800000a5a57808 */ /* 0x002fe20004800000 */
[----:B------:R-:W-:-:S05]  /*1d550*/  FMUL.FTZ R14, R55, R133 ;  /* 0x00000085370e7220 */ /* 0x000fca0000410000 */
[----:B------:R-:W1:Y:S01]  /*1d560*/  MUFU.TANH R149, R50 ;  /* 0x0000003200957308 */ /* 0x000e620000002400 */
[----:B--2---:R-:W-:Y:S01]  /*1d570*/  FSEL R158, R158, -INF , !P5 ;  /* 0xff8000009e9e7808 */ /* 0x004fe20006800000 */
[-C--:B------:R-:W-:Y:S01]  /*1d580*/  FMUL.FTZ R6, R6, R133.reuse ;  /* 0x0000008506067220 */ /* 0x080fe20000410000 */
[----:B---3--:R-:W-:Y:S01]  /*1d590*/  FSEL R164, R164, -INF , !P6 ;  /* 0xff800000a4a47808 */ /* 0x008fe20007000000 */
[-C--:B------:R-:W-:Y:S01]  /*1d5a0*/  FMUL.FTZ R48, R48, R133.reuse ;  /* 0x0000008530307220 */ /* 0x080fe20000410000 */
[----:B------:R-:W-:Y:S01]  /*1d5b0*/  FSEL R155, R12, -INF , !P4 ;  /* 0xff8000000c9b7808 */ /* 0x000fe20006000000 */
[----:B------:R-:W-:Y:S02]  /*1d5c0*/  FMUL.FTZ R46, R46, R133 ;  /* 0x000000852e2e7220 */ /* 0x000fe40000410000 */
[----:B------:R-:W-:Y:S01]  /*1d5d0*/  MUFU.TANH R54, R45 ;  /* 0x0000002d00367308 */ /* 0x000fe20000002400 */
[C---:B------:R-:W-:Y:S02]  /*1d5e0*/  ISETP.GE.AND P1, PT, R11.reuse, R0, PT ;  /* 0x000000000b00720c */ /* 0x040fe40003f26270 */
[----:B------:R-:W-:-:S02]  /*1d5f0*/  ISETP.GE.AND P5, PT, R11, R2, PT ;  /* 0x000000020b00720c */ /* 0x000fc40003fa6270 */
[C---:B------:R-:W-:Y:S02]  /*1d600*/  ISETP.GE.AND P6, PT, R10.reuse, R0, PT ;  /* 0x000000000a00720c */ /* 0x040fe40003fc6270 */
[-C--:B------:R-:W-:Y:S01]  /*1d610*/  ISETP.GE.AND P4, PT, R10, R2.reuse, PT ;  /* 0x000000020a00720c */ /* 0x080fe20003f86270 */
[----:B------:R-:W2:Y:S01]  /*1d620*/  MUFU.TANH R8, R59 ;  /* 0x0000003b00087308 */ /* 0x000ea20000002400 */
[C---:B------:R-:W-:Y:S02]  /*1d630*/  IADD3 R11, R32.reuse, 0x68, RZ ;  /* 0x00000068200b7810 */ /* 0x040fe40007ffe0ff */
[----:B------:R-:W-:Y:S01]  /*1d640*/  IADD3 R10, R32, 0x69, RZ ;  /* 0x00000069200a7810 */ /* 0x000fe20007ffe0ff */
[-C--:B------:R-:W-:Y:S01]  /*1d650*/  FMUL.FTZ R51, R51, R133.reuse ;  /* 0x0000008533337220 */ /* 0x080fe20000410000 */
[----:B----4-:R-:W-:Y:S01]  /*1d660*/  FSEL R148, R9, -INF , !P1 ;  /* 0xff80000009947808 */ /* 0x010fe20004800000 */
[----:B------:R-:W-:Y:S01]  /*1d670*/  FMUL.FTZ R44, R44, R133 ;  /* 0x000000852c2c7220 */ /* 0x000fe20000410000 */
[----:B-----5:R-:W-:Y:S01]  /*1d680*/  FSEL R151, R20, -INF , !P5 ;  /* 0xff80000014977808 */ /* 0x020fe20006800000 */
[----:B------:R-:W3:Y:S01]  /*1d690*/  MUFU.TANH R60, R6 ;  /* 0x00000006003c7308 */ /* 0x000ee20000002400 */
[----:B------:R-:W-:-:S02]  /*1d6a0*/  ISETP.GE.AND P1, PT, R11, R2, PT ;  /* 0x000000020b00720c */ /* 0x000fc40003f26270 */
[----:B------:R-:W-:-:S05]  /*1d6b0*/  ISETP.GE.AND P5, PT, R10, R0, PT ;  /* 0x000000000a00720c */ /* 0x000fca0003fa6270 */
[----:B------:R-:W4:Y:S01]  /*1d6c0*/  MUFU.TANH R13, R13 ;  /* 0x0000000d000d7308 */ /* 0x000f220000002400 */
[----:B-1----:R-:W-:Y:S01]  /*1d6d0*/  FSEL R149, R149, -INF , !P1 ;  /* 0xff80000095957808 */ /* 0x002fe20004800000 */
[----:B------:R-:W-:Y:S01]  /*1d6e0*/  FMUL.FTZ R47, R47, R133 ;  /* 0x000000852f2f7220 */ /* 0x000fe20000410000 */
[----:B------:R-:W-:-:S05]  /*1d6f0*/  FSEL R143, R15, -INF , !P5 ;  /* 0xff8000000f8f7808 */ /* 0x000fca0006800000 */
[----:B------:R-:W1:Y:S08]  /*1d700*/  MUFU.TANH R14, R14 ;  /* 0x0000000e000e7308 */ /* 0x000e700000002400 */
[----:B------:R-:W5:Y:S08]  /*1d710*/  MUFU.TANH R146, R48 ;  /* 0x0000003000927308 */ /* 0x000f700000002400 */
[----:B------:R1:W-:Y:S01]  /*1d720*/  MUFU.TANH R62, R46 ;  /* 0x0000002e003e7308 */ /* 0x0003e20000002400 */
[----:B--2---:R-:W-:Y:S01]  /*1d730*/  FSEL R153, R8, -INF , !P3 ;  /* 0xff80000008997808 */ /* 0x004fe20005800000 */
[----:B------:R-:W-:-:S06]  /*1d740*/  FMUL.FTZ R5, R5, R133 ;  /* 0x0000008505057220 */ /* 0x000fcc0000410000 */
[----:B------:R-:W2:Y:S01]  /*1d750*/  MUFU.TANH R144, R51 ;  /* 0x0000003300907308 */ /* 0x000ea20000002400 */
[----:B-1----:R-:W-:Y:S01]  /*1d760*/  FMUL.FTZ R46, R4, R133 ;  /* 0x00000085042e7220 */ /* 0x002fe20000410000 */
[----:B------:R-:W-:-:S06]  /*1d770*/  IADD3 R4, R32, 0x71, RZ ;  /* 0x0000007120047810 */ /* 0x000fcc0007ffe0ff */
[----:B------:R-:W1:Y:S01]  /*1d780*/  MUFU.TANH R56, R44 ;  /* 0x0000002c00387308 */ /* 0x000e620000002400 */
[C---:B------:R-:W-:Y:S02]  /*1d790*/  ISETP.GE.AND P1, PT, R4.reuse, R0, PT ;  /* 0x000000000400720c */ /* 0x040fe40003f26270 */
[----:B------:R-:W-:Y:S02]  /*1d7a0*/  ISETP.GE.AND P5, PT, R4, R2, PT ;  /* 0x000000020400720c */ /* 0x000fe40003fa6270 */
[----:B------:R-:W-:-:S03]  /*1d7b0*/  IADD3 R4, R32, 0x78, RZ ;  /* 0x0000007820047810 */ /* 0x000fc60007ffe0ff */
[----:B------:R-:W1:Y:S01]  /*1d7c0*/  MUFU.TANH R61, R47 ;  /* 0x0000002f003d7308 */ /* 0x000e620000002400 */
[----:B------:R-:W-:Y:S01]  /*1d7d0*/  FSEL R54, R54, -INF , !P1 ;  /* 0xff80000036367808 */ /* 0x000fe20004800000 */
[----:B------:R-:W-:Y:S01]  /*1d7e0*/  FMUL.FTZ R7, R7, R133 ;  /* 0x0000008507077220 */ /* 0x000fe20000410000 */
[----:B------:R-:W-:Y:S02]  /*1d7f0*/  ISETP.GE.AND P1, PT, R4, R2, PT ;  /* 0x000000020400720c */ /* 0x000fe40003f26270 */
[----:B------:R-:W-:-:S03]  /*1d800*/  ISETP.GE.AND P3, PT, R11, R0, PT ;  /* 0x000000000b00720c */ /* 0x000fc60003f66270 */
[----:B------:R-:W1:Y:S01]  /*1d810*/  MUFU.TANH R46, R46 ;  /* 0x0000002e002e7308 */ /* 0x000e620000002400 */
[----:B------:R-:W-:Y:S02]  /*1d820*/  IADD3 R8, R32, 0x70, RZ ;  /* 0x0000007020087810 */ /* 0x000fe40007ffe0ff */
[----:B---3--:R-:W-:Y:S02]  /*1d830*/  FSEL R60, R60, -INF , !P1 ;  /* 0xff8000003c3c7808 */ /* 0x008fe40004800000 */
[----:B----4-:R-:W-:Y:S02]  /*1d840*/  FSEL R147, R13, -INF , !P6 ;  /* 0xff8000000d937808 */ /* 0x010fe40007000000 */
[----:B------:R-:W-:Y:S01]  /*1d850*/  FSEL R150, R14, -INF , !P4 ;  /* 0xff8000000e967808 */ /* 0x000fe20006000000 */
[----:B------:R-:W3:Y:S01]  /*1d860*/  MUFU.TANH R53, R5 ;  /* 0x0000000500357308 */ /* 0x000ee20000002400 */
[----:B-----5:R-:W-:Y:S02]  /*1d870*/  FSEL R146, R146, -INF , !P3 ;  /* 0xff80000092927808 */ /* 0x020fe40005800000 */
[----:B------:R-:W-:-:S02]  /*1d880*/  ISETP.GT.AND P1, PT, R240, R229, PT ;  /* 0x000000e5f000720c */ /* 0x000fc40003f24270 */
[----:B------:R-:W-:-:S03]  /*1d890*/  ISETP.GE.AND P6, PT, R10, R2, PT ;  /* 0x000000020a00720c */ /* 0x000fc60003fc6270 */
[----:B------:R-:W4:Y:S01]  /*1d8a0*/  MUFU.TANH R45, R7 ;  /* 0x00000007002d7308 */ /* 0x000f220000002400 */
[----:B------:R-:W-:Y:S01]  /*1d8b0*/  BAR.SYNC.DEFER_BLOCKING 0x0 ;  /* 0x0000000000007b1d */ /* 0x000fe20000010000 */
[C---:B------:R-:W-:Y:S02]  /*1d8c0*/  ISETP.GE.AND P4, PT, R8.reuse, R0, PT ;  /* 0x000000000800720c */ /* 0x040fe40003f86270 */
[----:B------:R-:W-:Y:S02]  /*1d8d0*/  ISETP.GE.AND P3, PT, R8, R2, PT ;  /* 0x000000020800720c */ /* 0x000fe40003f66270 */
[----:B--2---:R-:W-:Y:S02]  /*1d8e0*/  FSEL R144, R144, -INF , !P6 ;  /* 0xff80000090907808 */ /* 0x004fe40007000000 */
[----:B-1----:R-:W-:Y:S02]  /*1d8f0*/  FSEL R56, R56, -INF , !P4 ;  /* 0xff80000038387808 */ /* 0x002fe40006000000 */
[----:B------:R-:W-:-:S02]  /*1d900*/  FSEL R62, R62, -INF , !P3 ;  /* 0xff8000003e3e7808 */ /* 0x000fc40005800000 */
[C---:B------:R-:W-:Y:S02]  /*1d910*/  ISETP.GE.AND P6, PT, R32.reuse, R0, PT ;  /* 0x000000002000720c */ /* 0x040fe40003fc6270 */
[----:B------:R-:W-:Y:S02]  /*1d920*/  ISETP.GE.AND P4, PT, R32, R2, PT ;  /* 0x000000022000720c */ /* 0x000fe40003f86270 */
[-C--:B------:R-:W-:Y:S02]  /*1d930*/  ISETP.GE.AND P3, PT, R4, R0.reuse, PT ;  /* 0x000000000400720c */ /* 0x080fe40003f66270 */
[----:B------:R-:W-:Y:S02]  /*1d940*/  IADD3 R32, R32, 0x79, RZ ;  /* 0x0000007920207810 */ /* 0x000fe40007ffe0ff */
[----:B------:R-:W-:Y:S02]  /*1d950*/  FSEL R61, R61, -INF , !P5 ;  /* 0xff8000003d3d7808 */ /* 0x000fe40006800000 */
[----:B------:R-:W-:Y:S01]  /*1d960*/  FSEL R46, R46, -INF , !P3 ;  /* 0xff8000002e2e7808 */ /* 0x000fe20005800000 */
[----:B------:R-:W-:Y:S01]  /*1d970*/  BSSY B1, `(.L_x_2224) ;  /* 0x00000d1000017945 */ /* 0x000fe20003800000 */
[----:B------:R-:W-:-:S02]  /*1d980*/  ISETP.GE.AND P5, PT, R32, R0, PT ;  /* 0x000000002000720c */ /* 0x000fc40003fa6270 */
[----:B------:R-:W-:Y:S01]  /*1d990*/  ISETP.GE.AND P3, PT, R32, R2, PT ;  /* 0x000000022000720c */ /* 0x000fe20003f66270 */
[----:B------:R-:W-:Y:S01]  /*1d9a0*/  IMAD.MOV.U32 R141, RZ, RZ, R136 ;  /* 0x000000ffff8d7224 */ /* 0x000fe200078e0088 */
[----:B------:R-:W-:Y:S01]  /*1d9b0*/  FSEL R180, R180, -INF , !P6 ;  /* 0xff800000b4b47808 */ /* 0x000fe20007000000 */
[----:B------:R-:W-:Y:S01]  /*1d9c0*/  IMAD.MOV.U32 R140, RZ, RZ, R137 ;  /* 0x000000ffff8c7224 */ /* 0x000fe200078e0089 */
[----:B---3--:R-:W-:Y:S02]  /*1d9d0*/  FSEL R53, R53, -INF , !P5 ;  /* 0xff80000035357808 */ /* 0x008fe40006800000 */
[----:B------:R-:W-:Y:S02]  /*1d9e0*/  FSEL R181, R181, -INF , !P4 ;  /* 0xff800000b5b57808 */ /* 0x000fe40006000000 */
[----:B----4-:R-:W-:Y:S01]  /*1d9f0*/  FSEL R45, R45, -INF , !P3 ;  /* 0xff8000002d2d7808 */ /* 0x010fe20005800000 */
        /* <DEDUP_REMOVED lines=65> */
.L_x_2227:
[----:B------:R-:W2:Y:S02]  /*1de10*/  LD.E R6, [R134.64+0x38] ;  /* 0x0000380486067980 */ /* 0x000ea4000c101900 */
[----:B--2---:R-:W-:-:S04]  /*1de20*/  LEA R6, -R6, RZ, 0x7 ;  /* 0x000000ff06067211 */ /* 0x004fc800078e39ff */
[----:B------:R-:W-:Y:S02]  /*1de30*/  SHF.R.S32.HI R5, RZ, 0x1f, R6 ;  /* 0x0000001fff057819 */ /* 0x000fe40000011406 */
.L_x_2228:
[----:B------:R-:W-:Y:S05]  /*1de40*/  BSYNC B0 ;  /* 0x0000000000007941 */ /* 0x000fea0003800000 */
.L_x_2226:
[----:B------:R-:W-:Y:S02]  /*1de50*/  LOP3.LUT R0, R241, 0x1, RZ, 0xc0, !PT ;  /* 0x00000001f1007812 */ /* 0x000fe400078ec0ff */
[----:B------:R-:W-:Y:S02]  /*1de60*/  @P2 IADD3 R2, P0, R6, R227, RZ ;  /* 0x000000e306022210 */ /* 0x000fe40007f1e0ff */
[----:B------:R-:W-:Y:S02]  /*1de70*/  ISETP.NE.U32.AND P3, PT, R0, 0x1, PT ;  /* 0x000000010000780c */ /* 0x000fe40003f65070 */
[-C--:B------:R-:W-:Y:S01]  /*1de80*/  LEA R18, P6, R6, R231.reuse, 0x1 ;  /* 0x000000e706127211 */ /* 0x080fe200078c08ff */
        /* <DEDUP_REMOVED lines=20> */
[C---:B------:R-:W-:Y:S01]  /*1dfd0*/  @P2 LEA R8, P0, R4.reuse, R231, 0x1 ;  /* 0x000000e704082211 */ /* 0x040fe200078008ff */
        /* <DEDUP_REMOVED lines=19> */
[-C--:B------:R-:W-:Y:S01]  /*1e110*/  @P2 LEA.HI.X R7, R0, R230.reuse, R2, 0x1, P0 ;  /* 0x000000e600072211 */ /* 0x080fe200000f0c02 */
        /* <DEDUP_REMOVED lines=10> */
[-C--:B------:R-:W-:Y:S01]  /*1e1c0*/  @P2 LEA.HI.X R21, R4, R230.reuse, R2, 0x1, P0 ;  /* 0x000000e604152211 */ /* 0x080fe200000f0c02 */
        /* <DEDUP_REMOVED lines=9> */
[CCC-:B------:R-:W-:Y:S02]  /*1e260*/  @!P3 LEA.HI.X R31, R0.reuse, R230.reuse, R2.reuse, 0x1, P5 ;  /* 0x000000e6001fb211 */ /* 0x1c0fe400028f0c02 */
[----:B------:R-:W-:Y:S01]  /*1e270*/  @P2 LEA.HI.X R29, R0, R230, R2, 0x1, P0 ;  /* 0x000000e6001d2211 */ /* 0x000fe200000f0c02 */
[----:B------:R-:W-:Y:S01]  /*1e280*/  IMAD.X R2, R2, 0x1, R228, P4 ;  /* 0x0000000102027824 */ /* 0x000fe200020e06e4 */
[----:B------:R-:W-:Y:S01]  /*1e290*/  @!PT LDS RZ, [RZ] ;  /* 0x00000000fffff984 */ /* 0x000fe20000000800 */
[----:B------:R-:W-:Y:S01]  /*1e2a0*/  @!PT LDS RZ, [RZ] ;  /* 0x00000000fffff984 */ /* 0x000fe20000000800 */
[----:B------:R-:W-:Y:S01]  /*1e2b0*/  @!PT LDS RZ, [RZ] ;  /* 0x00000000fffff984 */ /* 0x000fe20000000800 */
[----:B------:R1:W-:Y:S01]  /*1e2c0*/  @!P3 LDGSTS.E.BYPASS.LTC128B.128 [R237+0x5800], [R12.64] ;  /* 0x058000000cedbfae */ /* 0x0003e2000b901d44 */
[----:B------:R-:W-:-:S02]  /*1e2d0*/  @!P3 LEA R40, P5, R4, R231, 0x1 ;  /* 0x000000e70428b211 */ /* 0x000fc400078a08ff */
[C---:B------:R-:W-:Y:S01]  /*1e2e0*/  @P2 LEA R32, P0, R4.reuse, R231, 0x1 ;  /* 0x000000e704202211 */ /* 0x040fe200078008ff */
[----:B------:R1:W-:Y:S01]  /*1e2f0*/  @P3 STS.128 [R237+0x5800], RZ ;  /* 0x005800ffed003388 */ /* 0x0003e20000000c00 */
[C---:B------:R-:W-:Y:S02]  /*1e300*/  IADD3 R0, P4, R4.reuse, R227, RZ ;  /* 0x000000e304007210 */ /* 0x040fe40007f9e0ff */
[CCC-:B------:R-:W-:Y:S01]  /*1e310*/  @!P3 LEA.HI.X R41, R4.reuse, R230.reuse, R2.reuse, 0x1, P5 ;  /* 0x000000e60429b211 */ /* 0x1c0fe200028f0c02 */
[----:B------:R-:W-:Y:S01]  /*1e320*/  @!PT LDS RZ, [RZ] ;  /* 0x00000000fffff984 */ /* 0x000fe20000000800 */
[----:B------:R-:W-:Y:S01]  /*1e330*/  @!PT LDS RZ, [RZ] ;  /* 0x00000000fffff984 */ /* 0x000fe20000000800 */
[----:B------:R-:W-:Y:S01]  /*1e340*/  @!PT LDS RZ, [RZ] ;  /* 0x00000000fffff984 */ /* 0x000fe20000000800 */
[----:B------:R1:W-:Y:S01]  /*1e350*/  @P2 LDGSTS.E.BYPASS.LTC128B.128 [R237+0x9800], [R6.64+0x80] ;  /* 0x0980008006ed2fae */ /* 0x0003e2000b901d44 */
[-C--:B------:R-:W-:Y:S01]  /*1e360*/  @P2 LEA.HI.X R33, R4, R230.reuse, R2, 0x1, P0 ;  /* 0x000000e604212211 */ /* 0x080fe200000f0c02 */
[----:B------:R-:W-:Y:S01]  /*1e370*/  IMAD.X R2, R2, 0x1, R228, P4 ;  /* 0x0000000102027824 */ /* 0x000fe200020e06e4 */
[CC--:B------:R-:W-:Y:S01]  /*1e380*/  @!P3 LEA R4, P4, R0.reuse, R231.reuse, 0x1 ;  /* 0x000000e70004b211 */ /* 0x0c0fe200078808ff */
        /* <DEDUP_REMOVED lines=47> */
.L_x_2225:
[----:B------:R-:W-:Y:S05]  /*1e680*/  BSYNC B1 ;  /* 0x0000000000017941 */ /* 0x000fea0003800000 */
.L_x_2224:
        /* <DEDUP_REMOVED lines=93> */
[-C--:B------:R-:W-:Y:S02]  /*1ec60*/  FFMA.FTZ R35, R34, R52.reuse, -R55 ;  /* 0x0000003422237223 */ /* 0x080fe40000010837 */
[-CC-:B------:R-:W-:Y:S02]  /*1ec70*/  FFMA.FTZ R33, R181, R52.reuse, -R47.reuse ;  /* 0x00000034b5217223 */ /* 0x180fe4000001082f */
[-CC-:B------:R-:W-:Y:S01]  /*1ec80*/  FFMA.FTZ R2, R66, R52.reuse, -R47.reuse ;  /* 0x0000003442027223 */ /* 0x180fe2000001082f */
[----:B------:R-:W-:Y:S01]  /*1ec90*/  MUFU.EX2 R32, R32 ;  /* 0x0000002000207308 */ /* 0x000fe20000000800 */
[-C--:B------:R-:W-:Y:S02]  /*1eca0*/  FFMA.FTZ R0, R67, R52.reuse, -R47 ;  /* 0x0000003443007223 */ /* 0x080fe4000001082f */
        /* <DEDUP_REMOVED lines=41> */
[-C--:B------:R-:W-:Y:S02]  /*1ef40*/  FMUL.FTZ R74, R74, R43.reuse ;  /* 0x0000002b4a4a7220 */ /* 0x080fe40000410000 */
[-C--:B------:R-:W-:Y:S01]  /*1ef50*/  FMUL.FTZ R75, R75, R43.reuse ;  /* 0x0000002b4b4b7220 */ /* 0x080fe20000410000 */
[----:B-1----:R-:W-:Y:S01]  /*1ef60*/  F2FP.BF16.PACK_AB R6, R3, R34 ;  /* 0x000000220306723e */ /* 0x002fe200000010ff */
[----:B------:R-:W-:-:S02]  /*1ef70*/  FMUL.FTZ R70, R70, R43 ;  /* 0x0000002b46467220 */ /* 0x000fc40000410000 */
[----:B------:R-:W-:Y:S02]  /*1ef80*/  FMUL.FTZ R71, R71, R43 ;  /* 0x0000002b47477220 */ /* 0x000fe40000410000 */
[-CC-:B------:R-:W-:Y:S02]  /*1ef90*/  FFMA.FTZ R57, R39, R52.reuse, -R47.reuse ;  /* 0x0000003427397223 */ /* 0x180fe4000001082f */
[----:B------:R-:W-:Y:S01]  /*1efa0*/  FFMA.FTZ R59, R38, R52, -R47 ;  /* 0x00000034263b7223 */ /* 0x000fe2000001082f */
        /* <DEDUP_REMOVED lines=8> */
[-C--:B------:R-:W-:Y:S01]  /*1f030*/  FMUL.FTZ R121, R121, R44.reuse ;  /* 0x0000002c79797220 */ /* 0x080fe20000410000 */
[----:B------:R-:W-:Y:S01]  /*1f040*/  MUFU.EX2 R59, R59 ;  /* 0x0000003b003b7308 */ /* 0x000fe20000000800 */
        /* <DEDUP_REMOVED lines=40> */
[-CC-:B------:R-:W-:Y:S01]  /*1f2d0*/  FFMA.FTZ R66, R24, R52.reuse, -R55.reuse ;  /* 0x0000003418427223 */ /* 0x180fe20000010837 */
[----:B------:R-:W-:Y:S01]  /*1f2e0*/  MUFU.EX2 R58, R58 ;  /* 0x0000003a003a7308 */ /* 0x000fe20000000800 */
[----:B------:R-:W-:-:S02]  /*1f2f0*/  FFMA.FTZ R65, R25, R52, -R55 ;  /* 0x0000003419417223 */ /* 0x000fc40000010837 */
[-C--:B------:R-:W-:Y:S01]  /*1f300*/  FFMA.FTZ R64, R37, R52.reuse, -R55 ;  /* 0x0000003425407223 */ /* 0x080fe20000010837 */
[----:B------:R-:W-:Y:S01]  /*1f310*/  LDSM.16.MT88.4 R24, [R218+0xc800] ;  /* 0x00c80000da18783b */ /* 0x000fe20000004200 */
[-CC-:B------:R-:W-:Y:S01]  /*1f320*/  FFMA.FTZ R67, R36, R52.reuse, -R47.reuse ;  /* 0x0000003424437223 */ /* 0x180fe2000001082f */
[C---:B------:R-:W-:Y:S01]  /*1f330*/  HMMA.16816.F32.BF16 R92, R4.reuse, R10, R92 ;  /* 0x0000000a045c723c */ /* 0x040fe2000004185c */
[-CC-:B------:R-:W-:Y:S01]  /*1f340*/  FFMA.FTZ R132, R185, R52.reuse, -R47.reuse ;  /* 0x00000034b9847223 */ /* 0x180fe2000001082f */
[----:B------:R-:W2:Y:S01]  /*1f350*/  LDSM.16.MT88.4 R8, [R214+0x10000] ;  /* 0x01000000d608783b */ /* 0x000ea20000004200 */
[----:B------:R-:W-:Y:S01]  /*1f360*/  MUFU.EX2 R63, R63 ;  /* 0x0000003f003f7308 */ /* 0x000fe20000000800 */
[-CC-:B------:R-:W-:Y:S02]  /*1f370*/  FFMA.FTZ R133, R186, R52.reuse, -R47.reuse ;  /* 0x00000034ba857223 */ /* 0x180fe4000001082f */
[----:B------:R-:W-:Y:S01]  /*1f380*/  LDSM.16.MT88.4 R36, [R216+0x10800] ;  /* 0x01080000d824783b */ /* 0x000fe20000004200 */
[-C--:B------:R-:W-:Y:S01]  /*1f390*/  FFMA.FTZ R134, R187, R52.reuse, -R47 ;  /* 0x00000034bb867223 */ /* 0x080fe2000001082f */
[----:B---3--:R-:W-:Y:S01]  /*1f3a0*/  HMMA.16816.F32.BF16 R88, R4, R16, R88 ;  /* 0x000000100458723c */ /* 0x008fe20000041858 */
[----:B------:R-:W-:-:S02]  /*1f3b0*/  FFMA.FTZ R135, R183, R52, -R55 ;  /* 0x00000034b7877223 */ /* 0x000fc40000010837 */
[----:B------:R-:W3:Y:S01]  /*1f3c0*/  MUFU.EX2 R66, R66 ;  /* 0x0000004200427308 */ /* 0x000ee20000000800 */
[-CC-:B------:R-:W-:Y:S02]  /*1f3d0*/  FFMA.FTZ R136, R182, R52.reuse, -R55.reuse ;  /* 0x00000034b6887223 */ /* 0x180fe40000010837 */
[-CC-:B------:R-:W-:Y:S02]  /*1f3e0*/  FFMA.FTZ R137, R184, R52.reuse, -R55.reuse ;  /* 0x00000034b8897223 */ /* 0x180fe40000010837 */
[----:B------:R-:W-:Y:S01]  /*1f3f0*/  HMMA.16816.F32.BF16 R84, R4, R18, R84 ;  /* 0x000000120454723c */ /* 0x000fe20000041854 */
[----:B------:R-:W4:Y:S01]  /*1f400*/  LDSM.16.MT88.4 R16, [R215+0xc800] ;  /* 0x00c80000d710783b */ /* 0x000f220000004200 */
[-C--:B------:R-:W-:Y:S01]  /*1f410*/  FFMA.FTZ R142, R142, R52.reuse, -R55 ;  /* 0x000000348e8e7223 */ /* 0x080fe20000010837 */
[----:B------:R-:W-:Y:S01]  /*1f420*/  MUFU.EX2 R65, R65 ;  /* 0x0000004100417308 */ /* 0x000fe20000000800 */
[-CC-:B------:R-:W-:Y:S02]  /*1f430*/  FFMA.FTZ R145, R145, R52.reuse, -R47.reuse ;  /* 0x0000003491917223 */ /* 0x180fe4000001082f */
[----:B------:R-:W-:-:S02]  /*1f440*/  FFMA.FTZ R152, R152, R52, -R47 ;  /* 0x0000003498987223 */ /* 0x000fc4000001082f */
[-CC-:B------:R-:W-:Y:S01]  /*1f450*/  FFMA.FTZ R154, R154, R52.reuse, -R47.reuse ;  /* 0x000000349a9a7223 */ /* 0x180fe2000001082f */
[C---:B-1----:R-:W-:Y:S01]  /*1f460*/  HMMA.16816.F32.BF16 R80, R4.reuse, R12, R80 ;  /* 0x0000000c0450723c */ /* 0x042fe20000041850 */
[-C--:B------:R-:W-:Y:S01]  /*1f470*/  FFMA.FTZ R156, R156, R52.reuse, -R47 ;  /* 0x000000349c9c7223 */ /* 0x080fe2000001082f */
[----:B------:R-:W1:Y:S01]  /*1f480*/  MUFU.EX2 R64, R64 ;  /* 0x0000004000407308 */ /* 0x000e620000000800 */
[-CC-:B------:R-:W-:Y:S02]  /*1f490*/  FFMA.FTZ R157, R157, R52.reuse, -R55.reuse ;  /* 0x000000349d9d7223 */ /* 0x180fe40000010837 */
[-CC-:B------:R-:W-:Y:S02]  /*1f4a0*/  FFMA.FTZ R159, R159, R52.reuse, -R55.reuse ;  /* 0x000000349f9f7223 */ /* 0x180fe40000010837 */
[-CC-:B------:R-:W-:Y:S01]  /*1f4b0*/  FFMA.FTZ R160, R160, R52.reuse, -R55.reuse ;  /* 0x00000034a0a07223 */ /* 0x180fe20000010837 */
[----:B------:R-:W-:Y:S01]  /*1f4c0*/  HMMA.16816.F32.BF16 R76, R4, R14, R76 ;  /* 0x0000000e044c723c */ /* 0x000fe2000004184c */
[----:B------:R-:W5:Y:S01]  /*1f4d0*/  LDSM.16.MT88.4 R12, [R214+0xc800] ;  /* 0x00c80000d60c783b */ /* 0x000f620000004200 */
[----:B------:R-:W1:Y:S01]  /*1f4e0*/  MUFU.EX2 R67, R67 ;  /* 0x0000004300437308 */ /* 0x000e620000000800 */
[----:B------:R-:W-:-:S02]  /*1f4f0*/  FFMA.FTZ R163, R163, R52, -R55 ;  /* 0x00000034a3a37223 */ /* 0x000fc40000010837 */
[-CC-:B------:R-:W-:Y:S02]  /*1f500*/  FFMA.FTZ R167, R167, R52.reuse, -R47.reuse ;  /* 0x00000034a7a77223 */ /* 0x180fe4000001082f */
[-CC-:B------:R-:W-:Y:S01]  /*1f510*/  FFMA.FTZ R173, R173, R52.reuse, -R47.reuse ;  /* 0x00000034adad7223 */ /* 0x180fe2000001082f */
[C---:B--2---:R-:W-:Y:S02]  /*1f520*/  HMMA.16816.F32.BF16 R72, R4.reuse, R8, R72 ;  /* 0x000000080448723c */ /* 0x044fe40000041848 */
[----:B------:R-:W2:Y:S01]  /*1f530*/  MUFU.EX2 R132, R132 ;  /* 0x0000008400847308 */ /* 0x000ea20000000800 */
[-CC-:B------:R-:W-:Y:S02]  /*1f540*/  FFMA.FTZ R174, R174, R52.reuse, -R47.reuse ;  /* 0x00000034aeae7223 */ /* 0x180fe4000001082f */
[-C--:B------:R-:W-:Y:S02]  /*1f550*/  FFMA.FTZ R175, R175, R52.reuse, -R47 ;  /* 0x00000034afaf7223 */ /* 0x080fe4000001082f */
[-CC-:B------:R-:W-:Y:S01]  /*1f560*/  FFMA.FTZ R172, R172, R52.reuse, -R55.reuse ;  /* 0x00000034acac7223 */ /* 0x180fe20000010837 */
[----:B------:R-:W-:Y:S01]  /*1f570*/  HMMA.16816.F32.BF16 R68, R4, R10, R68 ;  /* 0x0000000a0444723c */ /* 0x000fe20000041844 */
[----:B------:R-:W2:Y:S01]  /*1f580*/  LDSM.16.MT88.4 R8, [R218+0x10800] ;  /* 0x01080000da08783b */ /* 0x000ea20000004200 */
[----:B------:R-:W-:Y:S01]  /*1f590*/  MUFU.EX2 R133, R133 ;  /* 0x0000008500857308 */ /* 0x000fe20000000800 */
[----:B------:R-:W-:-:S02]  /*1f5a0*/  FFMA.FTZ R171, R171, R52, -R55 ;  /* 0x00000034abab7223 */ /* 0x000fc40000010837 */
[-C--:B------:R-:W-:Y:S02]  /*1f5b0*/  FFMA.FTZ R170, R170, R52.reuse, -R55 ;  /* 0x00000034aaaa7223 */ /* 0x080fe40000010837 */
[----:B---3--:R-:W-:Y:S01]  /*1f5c0*/  F2FP.BF16.PACK_AB R4, R66, R63 ;  /* 0x0000003f4204723e */ /* 0x008fe200000010ff */
[-C--:B------:R-:W-:Y:S01]  /*1f5d0*/  FFMA.FTZ R164, R164, R52.reuse, -R47 ;  /* 0x00000034a4a47223 */ /* 0x080fe2000001082f */
[----:B------:R-:W-:Y:S01]  /*1f5e0*/  F2FP.BF16.PACK_AB R5, R59, R57 ;  /* 0x000000393b05723e */ /* 0x000fe200000010ff */
[----:B------:R-:W-:Y:S01]  /*1f5f0*/  MUFU.EX2 R134, R134 ;  /* 0x0000008600867308 */ /* 0x000fe20000000800 */
[----:B-1----:R-:W-:Y:S01]  /*1f600*/  F2FP.BF16.PACK_AB R6, R64, R65 ;  /* 0x000000414006723e */ /* 0x002fe200000010ff */
[--C-:B------:R-:W-:Y:S01]  /*1f610*/  FFMA.FTZ R162, R162, R52, -R55.reuse ;  /* 0x00000034a2a27223 */ /* 0x100fe20000010837 */
[----:B------:R-:W-:Y:S01]  /*1f620*/  F2FP.BF16.PACK_AB R7, R67, R58 ;  /* 0x0000003a4307723e */ /* 0x000fe200000010ff */
[-CC-:B------:R-:W-:Y:S02]  /*1f630*/  FFMA.FTZ R161, R161, R52.reuse, -R55.reuse ;  /* 0x00000034a1a17223 */ /* 0x180fe40000010837 */
[----:B------:R-:W-:-:S02]  /*1f640*/  FFMA.FTZ R158, R158, R52, -R55 ;  /* 0x000000349e9e7223 */ /* 0x000fc40000010837 */
[----:B------:R-:W1:Y:S01]  /*1f650*/  MUFU.EX2 R135, R135 ;  /* 0x0000008700877308 */ /* 0x000e620000000800 */
[-C--:B------:R-:W-:Y:S01]  /*1f660*/  FFMA.FTZ R155, R155, R52.reuse, -R55 ;  /* 0x000000349b9b7223 */ /* 0x080fe20000010837 */
[C---:B------:R-:W-:Y:S01]  /*1f670*/  HMMA.16816.F32.BF16 R120, R4.reuse, R20, R120 ;  /* 0x000000140478723c */ /* 0x040fe20000041878 */
[-CC-:B------:R-:W-:Y:S02]  /*1f680*/  FFMA.FTZ R153, R153, R52.reuse, -R47.reuse ;  /* 0x0000003499997223 */ /* 0x180fe4000001082f */
[-CC-:B------:R-:W-:Y:S02]  /*1f690*/  FFMA.FTZ R151, R151, R52.reuse, -R47.reuse ;  /* 0x0000003497977223 */ /* 0x180fe4000001082f */
[-CC-:B------:R-:W-:Y:S01]  /*1f6a0*/  FFMA.FTZ R150, R150, R52.reuse, -R47.reuse ;  /* 0x0000003496967223 */ /* 0x180fe2000001082f */
[----:B------:R-:W3:Y:S01]  /*1f6b0*/  MUFU.EX2 R136, R136 ;  /* 0x0000008800887308 */ /* 0x000ee20000000800 */
[-C--:B------:R-:W-:Y:S01]  /*1f6c0*/  FFMA.FTZ R149, R149, R52.reuse, -R47 ;  /* 0x0000003495957223 */ /* 0x080fe2000001082f */
[----:B------:R-:W-:Y:S01]  /*1f6d0*/  HMMA.16816.F32.BF16 R116, R4, R22, R116 ;  /* 0x000000160474723c */ /* 0x000fe20000041874 */
[----:B------:R-:W1:Y:S01]  /*1f6e0*/  LDSM.16.MT88.4 R20, [R214+0x10800] ;  /* 0x01080000d614783b */ /* 0x000e620000004200 */
[----:B------:R-:W-:-:S02]  /*1f6f0*/  FFMA.FTZ R148, R148, R52, -R55 ;  /* 0x0000003494947223 */ /* 0x000fc40000010837 */
[-CC-:B------:R-:W-:Y:S02]  /*1f700*/  FFMA.FTZ R147, R147, R52.reuse, -R55.reuse ;  /* 0x0000003493937223 */ /* 0x180fe40000010837 */
[----:B------:R-:W-:Y:S01]  /*1f710*/  MUFU.EX2 R137, R137 ;  /* 0x0000008900897308 */ /* 0x000fe20000000800 */
[-CC-:B------:R-:W-:Y:S01]  /*1f720*/  FFMA.FTZ R146, R146, R52.reuse, -R55.reuse ;  /* 0x0000003492927223 */ /* 0x180fe20000010837 */
[C---:B----4-:R-:W-:Y:S01]  /*1f730*/  HMMA.16816.F32.BF16 R112, R4.reuse, R16, R112 ;  /* 0x000000100470723c */ /* 0x050fe20000041870 */
[-C--:B------:R-:W-:Y:S02]  /*1f740*/  FFMA.FTZ R143, R143, R52.reuse, -R55 ;  /* 0x000000348f8f7223 */ /* 0x080fe40000010837 */
[----:B------:R-:W-:Y:S02]  /*1f750*/  FFMA.FTZ R144, R144, R52, -R47 ;  /* 0x0000003490907223 */ /* 0x000fe4000001082f */
[----:B------:R-:W-:Y:S01]  /*1f760*/  FFMA.FTZ R33, R242, R43, R33 ;  /* 0x0000002bf2217223 */ /* 0x000fe20000010021 */
[----:B------:R-:W4:Y:S01]  /*1f770*/  MUFU.EX2 R142, R142 ;  /* 0x0000008e008e7308 */ /* 0x000f220000000800 */
[----:B------:R-:W-:Y:S01]  /*1f780*/  FFMA.FTZ R40, R243, R44, R40 ;  /* 0x0000002cf3287223 */ /* 0x000fe20000010028 */
[----:B------:R-:W-:Y:S01]  /*1f790*/  HMMA.16816.F32.BF16 R108, R4, R18, R108 ;  /* 0x00000012046c723c */ /* 0x000fe2000004186c */
[----:B------:R-:W3:Y:S01]  /*1f7a0*/  LDSM.16.MT88.4 R16, [R216+0xd000] ;  /* 0x00d00000d810783b */ /* 0x000ee20000004200 */
[----:B------:R-:W-:-:S02]  /*1f7b0*/  FADD.FTZ R32, R32, R33 ;  /* 0x0000002120207221 */ /* 0x000fc40000010000 */
[----:B------:R-:W-:Y:S02]  /*1f7c0*/  FADD.FTZ R35, R35, R40 ;  /* 0x0000002823237221 */ /* 0x000fe40000010000 */
[----:B------:R-:W1:Y:S01]  /*1f7d0*/  MUFU.EX2 R145, R145 ;  /* 0x0000009100917308 */ /* 0x000e620000000800 */
[----:B------:R-:W-:Y:S01]  /*1f7e0*/  FADD.FTZ R32, R2, R32 ;  /* 0x0000002002207221 */ /* 0x000fe20000010000 */
[C---:B-----5:R-:W-:Y:S01]  /*1f7f0*/  HMMA.16816.F32.BF16 R104, R4.reuse, R12, R104 ;  /* 0x0000000c0468723c */ /* 0x060fe20000041868 */
[----:B------:R-:W-:Y:S02]  /*1f800*/  FADD.FTZ R35, R34, R35 ;  /* 0x0000002322237221 */ /* 0x000fe40000010000 */
[----:B------:R-:W-:Y:S02]  /*1f810*/  FADD.FTZ R0, R0, R32 ;  /* 0x0000002000007221 */ /* 0x000fe40000010000 */
[----:B------:R-:W-:Y:S01]  /*1f820*/  FADD.FTZ R3, R3, R35 ;  /* 0x0000002303037221 */ /* 0x000fe20000010000 */
[----:B------:R-:W-:Y:S01]  /*1f830*/  MUFU.EX2 R152, R152 ;  /* 0x0000009800987308 */ /* 0x000fe20000000800 */
[----:B------:R-:W-:Y:S01]  /*1f840*/  FADD.FTZ R0, R57, R0 ;  /* 0x0000000039007221 */ /* 0x000fe20000010000 */
[----:B------:R-:W-:Y:S01]  /*1f850*/  HMMA.16816.F32.BF16 R100, R4, R14, R100 ;  /* 0x0000000e0464723c */ /* 0x000fe20000041864 */
[----:B------:R-:W5:Y:S01]  /*1f860*/  LDSM.16.MT88.4 R12, [R215+0xd000] ;  /* 0x00d00000d70c783b */ /* 0x000f620000004200 */
[----:B------:R-:W-:-:S02]  /*1f870*/  FADD.FTZ R3, R63, R3 ;  /* 0x000000033f037221 */ /* 0x000fc40000010000 */
[----:B------:R-:W-:Y:S02]  /*1f880*/  FADD.FTZ R59, R59, R0 ;  /* 0x000000003b3b7221 */ /* 0x000fe40000010000 */
[----:B------:R-:W-:Y:S01]  /*1f890*/  MUFU.EX2 R154, R154 ;  /* 0x0000009a009a7308 */ /* 0x000fe20000000800 */
[----:B------:R-:W-:Y:S01]  /*1f8a0*/  FADD.FTZ R66, R66, R3 ;  /* 0x0000000342427221 */ /* 0x000fe20000010000 */
[C---:B--2---:R-:W-:Y:S01]  /*1f8b0*/  HMMA.16816.F32.BF16 R96, R4.reuse, R8, R96 ;  /* 0x000000080460723c */ /* 0x044fe20000041860 */
[----:B------:R-:W-:Y:S01]  /*1f8c0*/  FADD.FTZ R59, R58, R59 ;  /* 0x0000003b3a3b7221 */ /* 0x000fe20000010000 */
[----:B------:R-:W-:Y:S01]  /*1f8d0*/  MOV R3, R41 ;  /* 0x0000002900037202 */ /* 0x000fe20000000f00 */
[----:B------:R-:W-:Y:S02]  /*1f8e0*/  FADD.FTZ R66, R65, R66 ;  /* 0x0000004241427221 */ /* 0x000fe40000010000 */
[----:B------:R-:W-:Y:S01]  /*1f8f0*/  FADD.FTZ R67, R67, R59 ;  /* 0x0000003b43437221 */ /* 0x000fe20000010000 */
[----:B------:R-:W-:Y:S01]  /*1f900*/  MUFU.EX2 R156, R156 ;  /* 0x0000009c009c7308 */ /* 0x000fe20000000800 */
[----:B------:R-:W-:Y:S01]  /*1f910*/  FADD.FTZ R64, R64, R66 ;  /* 0x0000004240407221 */ /* 0x000fe20000010000 */
[----:B------:R-:W-:Y:S01]  /*1f920*/  HMMA.16816.F32.BF16 R92, R4, R10, R92 ;  /* 0x0000000a045c723c */ /* 0x000fe2000004185c */
[----:B------:R-:W2:Y:S01]  /*1f930*/  LDSM.16.MT88.4 R8, [R214+0xd000] ;  /* 0x00d00000d608783b */ /* 0x000ea20000004200 */
[----:B------:R-:W-:-:S02]  /*1f940*/  FADD.FTZ R67, R132, R67 ;  /* 0x0000004384437221 */ /* 0x000fc40000010000 */
[----:B-1----:R-:W-:Y:S02]  /*1f950*/  FADD.FTZ R64, R135, R64 ;  /* 0x0000004087407221 */ /* 0x002fe40000010000 */
[----:B------:R-:W1:Y:S02]  /*1f960*/  MUFU.EX2 R157, R157 ;  /* 0x0000009d009d7308 */ /* 0x000e640000000800 */
        /* <DEDUP_REMOVED lines=13> */
[----:B------:R-:W2:Y:S05]  /*1fa40*/  LDSM.16.MT88.4 R24, [R218+0xd000] ;  /* 0x00d00000da18783b */ /* 0x000eaa0000004200 */
[----:B------:R-:W-:Y:S02]  /*1fa50*/  MUFU.EX2 R174, R174 ;  /* 0x000000ae00ae7308 */ /* 0x000fe40000000800 */
[C---:B------:R-:W-:Y:S06]  /*1fa60*/  HMMA.16816.F32.BF16 R72, R4.reuse, R20, R72 ;  /* 0x000000140448723c */ /* 0x040fec0000041848 */
[----:B------:R-:W-:Y:S02]  /*1fa70*/  MUFU.EX2 R175, R175 ;  /* 0x000000af00af7308 */ /* 0x000fe40000000800 */
[----:B------:R-:W-:Y:S01]  /*1fa80*/  HMMA.16816.F32.BF16 R68, R4, R22, R68 ;  /* 0x000000160444723c */ /* 0x000fe20000041844 */
[----:B------:R-:W2:Y:S05]  /*1fa90*/  LDSM.16.MT88.4 R20, [R218+0x11000] ;  /* 0x01100000da14783b */ /* 0x000eaa0000004200 */
[----:B------:R-:W2:Y:S01]  /*1faa0*/  MUFU.EX2 R172, R172 ;  /* 0x000000ac00ac7308 */ /* 0x000ea20000000800 */
[C---:B---3--:R-:W-:Y:S01]  /*1fab0*/  F2FP.BF16.PACK_AB R4, R136.reuse, R135 ;  /* 0x000000878804723e */ /* 0x048fe200000010ff */
[----:B------:R-:W-:Y:S01]  /*1fac0*/  FADD.FTZ R136, R136, R64 ;  /* 0x0000004088887221 */ /* 0x000fe20000010000 */
[C---:B------:R-:W-:Y:S01]  /*1fad0*/  F2FP.BF16.PACK_AB R5, R133.reuse, R132 ;  /* 0x000000848505723e */ /* 0x040fe200000010ff */
[----:B------:R-:W-:Y:S01]  /*1fae0*/  FADD.FTZ R133, R133, R67 ;  /* 0x0000004385857221 */ /* 0x000fe20000010000 */
[----:B----4-:R-:W-:Y:S01]  /*1faf0*/  F2FP.BF16.PACK_AB R6, R142, R137 ;  /* 0x000000898e06723e */ /* 0x010fe200000010ff */
[----:B------:R-:W-:Y:S01]  /*1fb00*/  FADD.FTZ R136, R137, R136 ;  /* 0x0000008889887221 */ /* 0x000fe20000010000 */
[----:B------:R-:W-:Y:S01]  /*1fb10*/  F2FP.BF16.PACK_AB R7, R145, R134 ;  /* 0x000000869107723e */ /* 0x000fe200000010ff */
[----:B------:R-:W3:Y:S01]  /*1fb20*/  MUFU.EX2 R171, R171 ;  /* 0x000000ab00ab7308 */ /* 0x000ee20000000800 */
[----:B------:R-:W-:Y:S01]  /*1fb30*/  FADD.FTZ R133, R134, R133 ;  /* 0x0000008586857221 */ /* 0x000fe20000010000 */
[----:B------:R-:W-:Y:S01]  /*1fb40*/  MOV R132, R42 ;  /* 0x0000002a00847202 */ /* 0x000fe20000000f00 */
[----:B------:R-:W-:-:S02]  /*1fb50*/  FADD.FTZ R142, R142, R136 ;  /* 0x000000888e8e7221 */ /* 0x000fc40000010000 */
[----:B------:R-:W-:Y:S01]  /*1fb60*/  FADD.FTZ R145, R145, R133 ;  /* 0x0000008591917221 */ /* 0x000fe20000010000 */
[----:B------:R-:W-:Y:S01]  /*1fb70*/  HMMA.16816.F32.BF16 R120, R4, R16, R120 ;  /* 0x000000100478723c */ /* 0x000fe20000041878 */
[----:B-1----:R-:W-:Y:S01]  /*1fb80*/  FADD.FTZ R142, R157, R142 ;  /* 0x0000008e9d8e7221 */ /* 0x002fe20000010000 */
[----:B------:R-:W-:Y:S01]  /*1fb90*/  MUFU.EX2 R170, R170 ;  /* 0x000000aa00aa7308 */ /* 0x000fe20000000800 */
[----:B------:R-:W-:-:S05]  /*1fba0*/  FADD.FTZ R145, R152, R145 ;  /* 0x0000009198917221 */ /* 0x000fca0000010000 */
[C---:B------:R-:W-:Y:S01]  /*1fbb0*/  HMMA.16816.F32.BF16 R116, R4.reuse, R18, R116 ;  /* 0x000000120474723c */ /* 0x040fe20000041874 */
[----:B------:R-:W1:Y:S01]  /*1fbc0*/  LDSM.16.MT88.4 R16, [R216+0xd800] ;  /* 0x00d80000d810783b */ /* 0x000e620000004200 */
[----:B------:R-:W-:Y:S06]  /*1fbd0*/  MUFU.EX2 R164, R164 ;  /* 0x000000a400a47308 */ /* 0x000fec0000000800 */
[C---:B-----5:R-:W-:Y:S02]  /*1fbe0*/  HMMA.16816.F32.BF16 R112, R4.reuse, R12, R112 ;  /* 0x0000000c0470723c */ /* 0x060fe40000041870 */
[----:B------:R-:W-:Y:S06]  /*1fbf0*/  MUFU.EX2 R162, R162 ;  /* 0x000000a200a27308 */ /* 0x000fec0000000800 */
[C---:B------:R-:W-:Y:S01]  /*1fc00*/  HMMA.16816.F32.BF16 R108, R4.reuse, R14, R108 ;  /* 0x0000000e046c723c */ /* 0x040fe2000004186c */
[----:B------:R-:W4:Y:S01]  /*1fc10*/  LDSM.16.MT88.4 R12, [R215+0xd800] ;  /* 0x00d80000d70c783b */ /* 0x000f220000004200 */
        /* <DEDUP_REMOVED lines=23> */
[C---:B------:R-:W-:Y:S01]  /*1fd90*/  HMMA.16816.F32.BF16 R84, R4.reuse, R38, R84 ;  /* 0x000000260454723c */ /* 0x040fe20000041854 */
[----:B------:R-:W2:Y:S01]  /*1fda0*/  LDSM.16.MT88.4 R36, [R215+0x11800] ;  /* 0x01180000d724783b */ /* 0x000ea20000004200 */
[----:B------:R-:W-:Y:S06]  /*1fdb0*/  MUFU.EX2 R143, R143 ;  /* 0x0000008f008f7308 */ /* 0x000fec0000000800 */
[C---:B------:R-:W-:Y:S08]  /*1fdc0*/  HMMA.16816.F32.BF16 R72, R4.reuse, R28, R72 ;  /* 0x0000001c0448723c */ /* 0x040ff00000041848 */
        /* <DEDUP_REMOVED lines=23> */
[C---:B-----5:R-:W-:Y:S07]  /*1ff40*/  HMMA.16816.F32.BF16 R88, R4.reuse, R48, R88 ;  /* 0x000000300458723c */ /* 0x060fee0000041858 */
[-C--:B------:R-:W-:Y:S01]  /*1ff50*/  FFMA.FTZ R48, R169, R52.reuse, -R55 ;  /* 0x00000034a9307223 */ /* 0x080fe20000010837 */
[----:B------:R-:W-:Y:S01]  /*1ff60*/  HMMA.16816.F32.BF16 R128, R4, R24, R128 ;  /* 0x000000180480723c */ /* 0x000fe20000041880 */
[----:B------:R-:W-:-:S04]  /*1ff70*/  FFMA.FTZ R49, R168, R52, -R47 ;  /* 0x00000034a8317223 */ /* 0x000fc8000001082f */
[----:B------:R-:W5:Y:S03]  /*1ff80*/  MUFU.EX2 R48, R48 ;  /* 0x0000003000307308 */ /* 0x000f660000000800 */
[C---:B------:R-:W-:Y:S01]  /*1ff90*/  HMMA.16816.F32.BF16 R124, R4.reuse, R26, R124 ;  /* 0x0000001a047c723c */ /* 0x040fe2000004187c */
[----:B------:R-:W1:Y:S04]  /*1ffa0*/  LDSM.16.MT88.4 R24, [R218+0xe000] ;  /* 0x00e00000da18783b */ /* 0x000e680000004200 */
[----:B------:R-:W1:Y:S03]  /*1ffb0*/  MUFU.EX2 R49, R49 ;  /* 0x0000003100317308 */ /* 0x000e660000000800 */
[C---:B------:R-:W-:Y:S08]  /*1ffc0*/  HMMA.16816.F32.BF16 R96, R4.reuse, R20, R96 ;  /* 0x000000140460723c */ /* 0x040ff00000041860 */
[C---:B------:R-:W-:Y:S01]  /*1ffd0*/  HMMA.16816.F32.BF16 R92, R4.reuse, R22, R92 ;  /* 0x00000016045c723c */ /* 0x040fe2000004185c */
[----:B------:R-:W1:Y:S07]  /*1ffe0*/  LDSM.16.MT88.4 R20, [R218+0x12000] ;  /* 0x01200000da14783b */ /* 0x000e6e0000004200 */
        /* <DEDUP_REMOVED lines=10> */
[----:B------:R-:W2:Y:S06]  /*20090*/  LDSM.16.MT88.4 R28, [R216+0x12000] ;  /* 0x01200000d81c783b */ /* 0x000eac0000004200 */
[C---:B---3--:R-:W-:Y:S01]  /*200a0*/  F2FP.BF16.PACK_AB R4, R171.reuse, R172 ;  /* 0x000000acab04723e */ /* 0x048fe200000010ff */
[----:B------:R-:W-:Y:S01]  /*200b0*/  FADD.FTZ R171, R171, R163 ;  /* 0x000000a3abab7221 */ /* 0x000fe20000010000 */
[C---:B------:R-:W-:Y:S01]  /*200c0*/  F2FP.BF16.PACK_AB R5, R174.reuse, R173 ;  /* 0x000000adae05723e */ /* 0x040fe200000010ff */
[----:B------:R-:W-:Y:S01]  /*200d0*/  FADD.FTZ R174, R174, R167 ;  /* 0x000000a7aeae7221 */ /* 0x000fe20000010000 */
[----:B-----5:R-:W-:Y:S01]  /*200e0*/  F2FP.BF16.PACK_AB R6, R48, R170 ;  /* 0x000000aa3006723e */ /* 0x020fe200000010ff */
[----:B------:R-:W-:Y:S01]  /*200f0*/  FADD.FTZ R171, R170, R171 ;  /* 0x000000abaaab7221 */ /* 0x000fe20000010000 */
[----:B-1----:R-:W-:Y:S01]  /*20100*/  F2FP.BF16.PACK_AB R7, R49, R175 ;  /* 0x000000af3107723e */ /* 0x002fe200000010ff */
[----:B------:R-:W-:-:S02]  /*20110*/  FADD.FTZ R174, R175, R174 ;  /* 0x000000aeafae7221 */ /* 0x000fc40000010000 */
[----:B------:R-:W-:Y:S02]  /*20120*/  FADD.FTZ R48, R48, R171 ;  /* 0x000000ab30307221 */ /* 0x000fe40000010000 */
[----:B------:R-:W-:Y:S02]  /*20130*/  FADD.FTZ R49, R49, R174 ;  /* 0x000000ae31317221 */ /* 0x000fe40000010000 */
[----:B------:R-:W-:Y:S01]  /*20140*/  HMMA.16816.F32.BF16 R120, R4, R16, R120 ;  /* 0x000000100478723c */ /* 0x000fe20000041878 */
[----:B------:R-:W-:Y:S02]  /*20150*/  FADD.FTZ R48, R162, R48 ;  /* 0x00000030a2307221 */ /* 0x000fe40000010000 */
[----:B------:R-:W-:-:S05]  /*20160*/  FADD.FTZ R49, R50, R49 ;  /* 0x0000003132317221 */ /* 0x000fca0000010000 */
        /* <DEDUP_REMOVED lines=43> */
[----:B------:R-:W4:Y:S07]  /*20420*/  LDSM.16.MT88.4 R20, [R215+0xf000] ;  /* 0x00f00000d714783b */ /* 0x000f2e0000004200 */
[C---:B---3--:R-:W-:Y:S08]  /*20430*/  HMMA.16816.F32.BF16 R96, R4.reuse, R12, R96 ;  /* 0x0000000c0460723c */ /* 0x048ff00000041860 */
[C---:B--2---:R-:W-:Y:S08]  /*20440*/  HMMA.16816.F32.BF16 R88, R4.reuse, R8, R88 ;  /* 0x000000080458723c */ /* 0x044ff00000041858 */
        /* <DEDUP_REMOVED lines=94> */
.L_x_2220:
[----:B------:R-:W-:Y:S05]  /*20a30*/  @!P1 BRA `(.L_x_2229) ;  /* 0x000052c000009947 */ /* 0x000fea0003800000 */
[----:B------:R-:W-:Y:S02]  /*20a40*/  MOV R0, R3 ;  /* 0x0000000300007202 */ /* 0x000fe40000000f00 */
[----:B------:R-:W-:-:S02]  /*20a50*/  MOV R2, R132 ;  /* 0x0000008400027202 */ /* 0x000fc40000000f00 */
.L_x_2238:
        /* <DEDUP_REMOVED lines=11> */
[----:B------:R-:W-:Y:S01]  /*20b10*/  IMAD.SHL.U32 R3, R240, 0x80, RZ ;  /* 0x00000080f0037824 */ /* 0x000fe200078e00ff */
[----:B------:R-:W-:Y:S02]  /*20b20*/  ULDC.64 UR4, c[0x0][0x118] ;  /* 0x0000460000047ab9 */ /* 0x000fe40000000a00 */
[----:B------:R-:W2:Y:S02]  /*20b30*/  LD.E R10, [R136.64+0x170] ;  /* 0x00017004880a7980 */ /* 0x000ea4000c101900 */
[C---:B------:R-:W-:Y:S02]  /*20b40*/  IADD3 R11, R3.reuse, 0x80, RZ ;  /* 0x00000080030b7810 */ /* 0x040fe40007ffe0ff */
        /* <DEDUP_REMOVED lines=59> */
.L_x_2231:
[----:B------:R-:W-:Y:S02]  /*20f00*/  ULDC.64 UR4, c[0x0][0x118] ;  /* 0x0000460000047ab9 */ /* 0x000fe40000000a00 */
[----:B------:R-:W2:Y:S02]  /*20f10*/  LD.E R10, [R136.64+0x40] ;  /* 0x00004004880a7980 */ /* 0x000ea4000c101900 */
[----:B--2---:R-:W-:Y:S04]  /*20f20*/  LEA R10, -R10, RZ, 0x7 ;  /* 0x000000ff0a0a7211 */ /* 0x004fe800078e39ff */
[----:B------:R-:W-:Y:S02]  /*20f30*/  SHF.R.S32.HI R4, RZ, 0x1f, R10 ;  /* 0x0000001fff047819 */ /* 0x000fe4000001140a */
.L_x_2232:
[----:B------:R-:W-:Y:S05]  /*20f40*/  BSYNC B0 ;  /* 0x0000000000007941 */ /* 0x000fea0003800000 */
.L_x_2230:
[C---:B------:R-:W-:Y:S01]  /*20f50*/  LOP3.LUT P4, RZ, R241.reuse, 0x1, RZ, 0xc0, !PT ;  /* 0x00000001f1ff7812 */ /* 0x040fe2000788c0ff */
[----:B------:R-:W-:Y:S01]  /*20f60*/  ULDC.64 UR4, c[0x0][0x118] ;  /* 0x0000460000047ab9 */ /* 0x000fe20000000a00 */
[C---:B------:R-:W-:Y:S01]  /*20f70*/  LEA R244, P2, R10.reuse, R141, 0x1 ;  /* 0x0000008d0af47211 */ /* 0x040fe200078408ff */
[----:B------:R-:W-:Y:S01]  /*20f80*/  BSSY B1, `(.L_x_2233) ;  /* 0x0000299000017945 */ /* 0x000fe20003800000 */
[----:B------:R-:W-:Y:S02]  /*20f90*/  LOP3.LUT P3, RZ, R241, 0x2, RZ, 0xc0, !PT ;  /* 0x00000002f1ff7812 */ /* 0x000fe4000786c0ff */
[C---:B------:R-:W-:Y:S02]  /*20fa0*/  LEA.HI.X R245, R10.reuse, R140, R4, 0x1, P2 ;  /* 0x0000008c0af57211 */ /* 0x040fe400010f0c04 */
[----:B------:R-:W-:Y:S02]  /*20fb0*/  IADD3 R3, P1, R10, R225, RZ ;  /* 0x000000e10a037210 */ /* 0x000fe40007f3e0ff */
[----:B------:R-:W-:Y:S02]  /*20fc0*/  IADD3.X R137, RZ, c[0x0][0x44], RZ, P0, !PT ;  /* 0x00001100ff897a10 */ /* 0x000fe400007fe4ff */
        /* <DEDUP_REMOVED lines=21> */
[----:B------:R-:W-:Y:S02]  /*21120*/  IADD3 R3, P2, R4, R225, RZ ;  /* 0x000000e104037210 */ /* 0x000fe40007f5e0ff */
[----:B------:R-:W-:Y:S01]  /*21130*/  ISETP.GT.AND P0, PT, R240, R229, PT ;  /* 0x000000e5f000720c */ /* 0x000fe20003f04270 */
        /* <DEDUP_REMOVED lines=450> */
[-C--:B------:R-:W-:Y:S02]  /*22d60*/  LOP3.LUT R3, R3, R11.reuse, RZ, 0x3c, !PT ;  /* 0x0000000b03037212 */ /* 0x080fe400078e3cff */
[----:B------:R-:W-:Y:S02]  /*22d70*/  ISETP.GE.AND P0, PT, R9, RZ, PT ;  /* 0x000000ff0900720c */ /* 0x000fe40003f06270 */
[----:B------:R-:W-:Y:S02]  /*22d80*/  ISETP.GE.AND P2, PT, R3, RZ, PT ;  /* 0x000000ff0300720c */ /* 0x000fe40003f46270 */
[----:B------:R-:W-:Y:S01]  /*22d90*/  LOP3.LUT R3, RZ, R11, RZ, 0x33, !PT ;  /* 0x0000000bff037212 */ /* 0x000fe200078e33ff */
        /* <DEDUP_REMOVED lines=25> */
[----:B------:R-:W-:Y:S01]  /*22f30*/  SEL R10, R3, R10, !P1 ;  /* 0x0000000a030a7207 */ /* 0x000fe20004800000 */
[----:B------:R-:W2:Y:S01]  /*22f40*/  LD.E.64 R8, [R136.64+0x38] ;  /* 0x0000380488087980 */ /* 0x000ea2000c101b00 */
[CC--:B------:R-:W-:Y:S02]  /*22f50*/  LEA R12, P1, R5.reuse, R238.reuse, 0x2 ;  /* 0x000000ee050c7211 */ /* 0x0c0fe400078210ff */
[C---:B------:R-:W-:Y:S02]  /*22f60*/  LEA R6, P0, R10.reuse, R238, 0x2 ;  /* 0x000000ee0a067211 */ /* 0x040fe400078010ff */
[-C--:B------:R-:W-:Y:S01]  /*22f70*/  LEA.HI.X.SX32 R13, R5, R239.reuse, 0x2, P1 ;  /* 0x000000ef050d7211 */ /* 0x080fe200008f16ff */
[C---:B------:R-:W-:Y:S01]  /*22f80*/  IMAD.IADD R5, R10.reuse, 0x1, -R5 ;  /* 0x000000010a057824 */ /* 0x040fe200078e0a05 */
[----:B------:R-:W-:Y:S03]  /*22f90*/  LEA.HI.X.SX32 R7, R10, R239, 0x2, P0 ;  /* 0x000000ef0a077211 */ /* 0x000fe600000f16ff */
[----:B------:R-:W-:Y:S01]  /*22fa0*/  IMAD R11, R11, R5, -0x80 ;  /* 0xffffff800b0b7424 */ /* 0x000fe200078e0205 */
[----:B------:R3:W5:Y:S04]  /*22fb0*/  LD.E R3, [R12.64] ;  /* 0x000000040c037980 */ /* 0x000768000c101900 */
[----:B------:R4:W5:Y:S04]  /*22fc0*/  LD.E R4, [R6.64] ;  /* 0x0000000406047980 */ /* 0x000968000c101900 */
[----:B---3--:R-:W3:Y:S01]  /*22fd0*/  LD.E.64 R12, [R136.64+0x20] ;  /* 0x00002004880c7980 */ /* 0x008ee2000c101b00 */
[----:B----4-:R-:W-:Y:S01]  /*22fe0*/  SHF.R.S32.HI R6, RZ, 0x1f, R11 ;  /* 0x0000001fff067819 */ /* 0x010fe2000001140b */
[-C--:B--2---:R-:W-:Y:S02]  /*22ff0*/  IMAD R5, R9, R11.reuse, RZ ;  /* 0x0000000b09057224 */ /* 0x084fe400078e02ff */
[C---:B------:R-:W-:Y:S04]  /*23000*/  IMAD.WIDE.U32 R10, R8.reuse, R11, RZ ;  /* 0x0000000b080a7225 */ /* 0x040fe800078e00ff */
[----:B------:R-:W-:Y:S04]  /*23010*/  IMAD R5, R8, R6, R5 ;  /* 0x0000000608057224 */ /* 0x000fe800078e0205 */
[----:B------:R-:W-:Y:S02]  /*23020*/  IMAD.IADD R11, R11, 0x1, R5 ;  /* 0x000000010b0b7824 */ /* 0x000fe400078e0205 */
[----:B-----5:R-:W-:Y:S05]  /*23030*/  IMAD.IADD R3, R3, 0x1, -R4 ;  /* 0x0000000103037824 */ /* 0x020fea00078e0a04 */
[----:B------:R-:W-:Y:S01]  /*23040*/  SHF.R.S32.HI R5, RZ, 0x1f, R3 ;  /* 0x0000001fff057819 */ /* 0x000fe20000011403 */
[----:B---3--:R-:W-:Y:S02]  /*23050*/  IMAD R4, R13, R3, RZ ;  /* 0x000000030d047224 */ /* 0x008fe400078e02ff */
[----:B------:R-:W-:Y:S04]  /*23060*/  IMAD.WIDE.U32 R10, R3, R12, R10 ;  /* 0x0000000c030a7225 */ /* 0x000fe800078e000a */
[----:B------:R-:W-:Y:S04]  /*23070*/  IMAD R4, R12, R5, R4 ;  /* 0x000000050c047224 */ /* 0x000fe800078e0204 */
[----:B------:R-:W-:Y:S01]  /*23080*/  IMAD.IADD R4, R11, 0x1, R4 ;  /* 0x000000010b047824 */ /* 0x000fe200078e0204 */
[----:B------:R-:W-:-:S05]  /*23090*/  BRA `(.L_x_2237) ;  /* 0x0000004000007947 */ /* 0x000fca0003800000 */
.L_x_2236:
[----:B------:R-:W-:Y:S02]  /*230a0*/  ULDC.64 UR4, c[0x0][0x118] ;  /* 0x0000460000047ab9 */ /* 0x000fe40000000a00 */
[----:B------:R-:W2:Y:S02]  /*230b0*/  LD.E R10, [R136.64+0x38] ;  /* 0x00003804880a7980 */ /* 0x000ea4000c101900 */
[----:B--2---:R-:W-:Y:S04]  /*230c0*/  LEA R10, -R10, RZ, 0x7 ;  /* 0x000000ff0a0a7211 */ /* 0x004fe800078e39ff */
[----:B------:R-:W-:Y:S02]  /*230d0*/  SHF.R.S32.HI R4, RZ, 0x1f, R10 ;  /* 0x0000001fff047819 */ /* 0x000fe4000001140a */
.L_x_2237:
[----:B------:R-:W-:Y:S05]  /*230e0*/  BSYNC B0 ;  /* 0x0000000000007941 */ /* 0x000fea0003800000 */
.L_x_2235:
[C---:B------:R-:W-:Y:S01]  /*230f0*/  LOP3.LUT P0, RZ, R241.reuse, 0x1, RZ, 0xc0, !PT ;  /* 0x00000001f1ff7812 */ /* 0x040fe2000780c0ff */
[----:B------:R-:W-:Y:S01]  /*23100*/  ULDC.64 UR4, c[0x0][0x118] ;  /* 0x0000460000047ab9 */ /* 0x000fe20000000a00 */
[C---:B----4-:R-:W-:Y:S02]  /*23110*/  LEA R18, P3, R10.reuse, R231, 0x1 ;  /* 0x000000e70a127211 */ /* 0x050fe400078608ff */
[----:B------:R-:W-:Y:S02]  /*23120*/  LOP3.LUT P1, RZ, R241, 0x2, RZ, 0xc0, !PT ;  /* 0x00000002f1ff7812 */ /* 0x000fe4000782c0ff */
[CC--:B------:R-:W-:Y:S02]  /*23130*/  LEA.HI.X R19, R10.reuse, R230.reuse, R4, 0x1, P3 ;  /* 0x000000e60a137211 */ /* 0x0c0fe400018f0c04 */
[----:B------:R-:W-:Y:S05]  /*23140*/  IADD3 R3, P2, R10, R227, RZ ;  /* 0x000000e30a037210 */ /* 0x000fea0007f5e0ff */
[----:B------:R-:W-:Y:S01]  /*23150*/  @!PT LDS RZ, [RZ] ;  /* 0x00000000fffff984 */ /* 0x000fe20000000800 */
[----:B------:R-:W-:Y:S01]  /*23160*/  @!PT LDS RZ, [RZ] ;  /* 0x00000000fffff984 */ /* 0x000fe20000000800 */
[----:B------:R-:W-:Y:S01]  /*23170*/  @!PT LDS RZ, [RZ] ;  /* 0x00000000fffff984 */ /* 0x000fe20000000800 */
[----:B------:R2:W-:Y:S01]  /*23180*/  @P0 LDGSTS.E.BYPASS.LTC128B.128 [R237+0x4000], [R18.64] ;  /* 0x0400000012ed0fae */ /* 0x0005e2000b901d44 */
[C---:B------:R-:W-:Y:S01]  /*23190*/  @P0 LEA R20, P4, R3.reuse, R231, 0x1 ;  /* 0x000000e703140211 */ /* 0x040fe200078808ff */
        /* <DEDUP_REMOVED lines=13> */
[C---:B------:R-:W-:Y:S02]  /*23270*/  @P1 LEA R10, P2, R4.reuse, R231, 0x1 ;  /* 0x000000e7040a1211 */ /* 0x040fe400078408ff */
[CCC-:B------:R-:W-:Y:S01]  /*23280*/  @P0 LEA.HI.X R17, R4.reuse, R230.reuse, R5.reuse, 0x1, P4 ;  /* 0x000000e604110211 */ /* 0x1c0fe200020f0c05 */
[----:B------:R-:W-:Y:S01]  /*23290*/  @!PT LDS RZ, [RZ] ;  /* 0x00000000fffff984 */ /* 0x000fe20000000800 */
[----:B------:R-:W-:Y:S01]  /*232a0*/  @!PT LDS RZ, [RZ] ;  /* 0x00000000fffff984 */ /* 0x000fe20000000800 */
[----:B------:R-:W-:Y:S01]  /*232b0*/  @!PT LDS RZ, [RZ] ;  /* 0x00000000fffff984 */ /* 0x000fe20000000800 */
[----:B------:R3:W-:Y:S01]  /*232c0*/  @P0 LDGSTS.E.BYPASS.LTC128B.128 [R237+0x4800], [R20.64] ;  /* 0x0480000014ed0fae */ /* 0x0007e2000b901d44 */
[CC--:B------:R-:W-:Y:S02]  /*232d0*/  @P1 LEA.HI.X R11, R4.reuse, R230.reuse, R5, 0x1, P2 ;  /* 0x000000e6040b1211 */ /* 0x0c0fe400010f0c05 */
[----:B------:R-:W-:Y:S01]  /*232e0*/  IADD3 R3, P3, R4, R227, RZ ;  /* 0x000000e304037210 */ /* 0x000fe20007f7e0ff */
[----:B------:R2:W-:Y:S03]  /*232f0*/  @!P0 STS.128 [R237+0x4800], RZ ;  /* 0x004800ffed008388 */ /* 0x0005e60000000c00 */
[CC--:B------:R-:W-:Y:S01]  /*23300*/  @P0 LEA R14, P4, R3.reuse, R231.reuse, 0x1 ;  /* 0x000000e7030e0211 */ /* 0x0c0fe200078808ff */
[----:B------:R-:W-:Y:S01]  /*23310*/  @!PT LDS RZ, [RZ] ;  /* 0x00000000fffff984 */ /* 0x000fe20000000800 */
[----:B------:R-:W-:Y:S01]  /*23320*/  @!PT LDS RZ, [RZ] ;  /* 0x00000000fffff984 */ /* 0x000fe20000000800 */
[----:B------:R-:W-:Y:S01]  /*23330*/  @!PT LDS RZ, [RZ] ;  /* 0x00000000fffff984 */ /* 0x000fe20000000800 */
[----:B------:R2:W-:Y:S01]  /*23340*/  @P1 LDGSTS.E.BYPASS.LTC128B.128 [R237+0x8800], [R12.64+0x80] ;  /* 0x088000800ced1fae */ /* 0x0005e2000b901d44 */
[----:B------:R-:W-:Y:S01]  /*23350*/  @P1 LEA R8, P2, R3, R231, 0x1 ;  /* 0x000000e703081211 */ /* 0x000fe200078408ff */
        /* <DEDUP_REMOVED lines=17> */
[----:B------:R2:W-:Y:S01]  /*23470*/  @P1 LDGSTS.E.BYPASS.LTC128B.128 [R237+0x9000], [R10.64+0x80] ;  /* 0x090000800aed1fae */ /* 0x0005e2000b901d44 */
[CC--:B------:R-:W-:Y:S02]  /*23480*/  @P1 LEA.HI.X R23, R4.reuse, R230.reuse, R5, 0x1, P2 ;  /* 0x000000e604171211 */ /* 0x0c0fe400010f0c05 */
[----:B------:R-:W-:Y:S01]  /*23490*/  IADD3 R3, P3, R4, R227, RZ ;  /* 0x000000e304037210 */ /* 0x000fe20007f7e0ff */
[----:B------:R2:W-:Y:S03]  /*234a0*/  @!P1 STS.128 [R237+0x9000], RZ ;  /* 0x009000ffed009388 */ /* 0x0005e60000000c00 */
[CC--:B------:R-:W-:Y:S01]  /*234b0*/  @P0 LEA R28, P4, R3.reuse, R231.reuse, 0x1 ;  /* 0x000000e7031c0211 */ /* 0x0c0fe200078808ff */
[----:B------:R-:W-:Y:S01]  /*234c0*/  @!PT LDS RZ, [RZ] ;  /* 0x00000000fffff984 */ /* 0x000fe20000000800 */
[----:B------:R-:W-:Y:S01]  /*234d0*/  @!PT LDS RZ, [RZ] ;  /* 0x00000000fffff984 */ /* 0x000fe20000000800 */
[----:B------:R-:W-:Y:S01]  /*234e0*/  @!PT LDS RZ, [RZ] ;  /* 0x00000000fffff984 */ /* 0x000fe20000000800 */
[----:B------:R2:W-:Y:S01]  /*234f0*/  @P0 LDGSTS.E.BYPASS.LTC128B.128 [R237+0x5800], [R14.64] ;  /* 0x058000000eed0fae */ /* 0x0005e2000b901d44 */
        /* <DEDUP_REMOVED lines=13> */
[C---:B---3--:R-:W-:Y:S02]  /*235d0*/  @P1 LEA R20, P3, R6.reuse, R231, 0x1 ;  /* 0x000000e706141211 */ /* 0x048fe400078608ff */
        /* <DEDUP_REMOVED lines=51> */
.L_x_2234:
[----:B--23--:R-:W-:Y:S05]  /*23910*/  BSYNC B1 ;  /* 0x0000000000017941 */ /* 0x00cfea0003800000 */
.L_x_2233:
        /* <DEDUP_REMOVED lines=98> */
[-CC-:B------:R-:W-:Y:S01]  /*23f40*/  FFMA.FTZ R145, R144, R134.reuse, -R151.reuse ;  /* 0x0000008690917223 */ /* 0x180fe20000010897 */
[----:B------:R-:W-:Y:S01]  /*23f50*/  ISETP.GT.AND P0, PT, R240, R229, PT ;  /* 0x000000e5f000720c */ /* 0x000fe20003f04270 */
[-C--:B------:R-:W-:Y:S02]  /*23f60*/  FFMA.FTZ R144, R9, R134.reuse, -R151 ;  /* 0x0000008609907223 */ /* 0x080fe40000010897 */
[-CC-:B------:R-:W-:Y:S02]  /*23f70*/  FFMA.FTZ R137, R8, R134.reuse, -R149.reuse ;  /* 0x0000008608897223 */ /* 0x180fe40000010895 */
[-CC-:B------:R-:W-:Y:S02]  /*23f80*/  FFMA.FTZ R143, R143, R134.reuse, -R149.reuse ;  /* 0x000000868f8f7223 */ /* 0x180fe40000010895 */
[-CC-:B------:R-:W-:Y:S01]  /*23f90*/  FFMA.FTZ R142, R142, R134.reuse, -R149.reuse ;  /* 0x000000868e8e7223 */ /* 0x180fe20000010895 */
[----:B------:R-:W2:Y:S01]  /*23fa0*/  MUFU.EX2 R2, R2 ;  /* 0x0000000200027308 */ /* 0x000ea20000000800 */
[-C--:B------:R-:W-:Y:S02]  /*23fb0*/  FFMA.FTZ R136, R7, R134.reuse, -R149 ;  /* 0x0000008607887223 */ /* 0x080fe40000010895 */
[-CC-:B------:R-:W-:Y:S02]  /*23fc0*/  FFMA.FTZ R157, R157, R134.reuse, -R151.reuse ;  /* 0x000000869d9d7223 */ /* 0x180fe40000010897 */
[-C--:B------:R-:W-:Y:S02]  /*23fd0*/  FFMA.FTZ R158, R158, R134.reuse, -R151 ;  /* 0x000000869e9e7223 */ /* 0x080fe40000010897 */
[-CC-:B------:R-:W-:Y:S02]  /*23fe0*/  FFMA.FTZ R163, R163, R134.reuse, -R149.reuse ;  /* 0x00000086a3a37223 */ /* 0x180fe40000010895 */
[-C--:B------:R-:W-:Y:S01]  /*23ff0*/  FFMA.FTZ R165, R165, R134.reuse, -R149 ;  /* 0x00000086a5a57223 */ /* 0x080fe20000010895 */
[----:B------:R-:W-:Y:S01]  /*24000*/  MUFU.EX2 R147, R147 ;  /* 0x0000009300937308 */ /* 0x000fe20000000800 */
[-CC-:B------:R-:W-:Y:S02]  /*24010*/  FFMA.FTZ R168, R168, R134.reuse, -R151.reuse ;  /* 0x00000086a8a87223 */ /* 0x180fe40000010897 */
[----:B------:R-:W-:Y:S02]  /*24020*/  FFMA.FTZ R169, R169, R134, -R151 ;  /* 0x00000086a9a97223 */ /* 0x000fe40000010897 */
        /* <DEDUP_REMOVED lines=19> */
[----:B------:R-:W-:Y:S01]  /*24160*/  FMUL.FTZ R24, R2, R108 ;  /* 0x0000006c02187220 */ /* 0x000fe20000410000 */
        /* <DEDUP_REMOVED lines=26> */
[----:B------:R-:W-:Y:S01]  /*24310*/  FMUL.FTZ R66, R0, R70 ;  /* 0x0000004600427220 */ /* 0x000fe20000410000 */
[----:B-1----:R-:W-:Y:S01]  /*24320*/  F2FP.BF16.PACK_AB R130, R144, R145 ;  /* 0x000000919082723e */ /* 0x002fe200000010ff */
[----:B------:R-:W-:Y:S02]  /*24330*/  FMUL.FTZ R67, R0, R71 ;  /* 0x0000004700437220 */ /* 0x000fe40000410000 */
[C---:B------:R-:W-:Y:S02]  /*24340*/  FMUL.FTZ R64, R2.reuse, R68 ;  /* 0x0000004402407220 */ /* 0x040fe40000410000 */
[----:B------:R-:W-:Y:S02]  /*24350*/  FMUL.FTZ R65, R2, R69 ;  /* 0x0000004502417220 */ /* 0x000fe40000410000 */
[----:B------:R-:W-:Y:S01]  /*24360*/  MUFU.EX2 R157, R157 ;  /* 0x0000009d009d7308 */ /* 0x000fe20000000800 */
[-CC-:B------:R-:W-:Y:S02]  /*24370*/  FFMA.FTZ R170, R170, R134.reuse, -R149.reuse ;  /* 0x00000086aaaa7223 */ /* 0x180fe40000010895 */
[-C--:B------:R-:W-:Y:S02]  /*24380*/  FFMA.FTZ R171, R171, R134.reuse, -R149 ;  /* 0x00000086abab7223 */ /* 0x080fe40000010895 */
[-CC-:B------:R-:W-:Y:S02]  /*24390*/  FFMA.FTZ R172, R172, R134.reuse, -R151.reuse ;  /* 0x00000086acac7223 */ /* 0x180fe40000010897 */
[-C--:B------:R-:W-:Y:S02]  /*243a0*/  FFMA.FTZ R173, R173, R134.reuse, -R151 ;  /* 0x00000086adad7223 */ /* 0x080fe40000010897 */
[-CC-:B------:R-:W-:Y:S01]  /*243b0*/  FFMA.FTZ R175, R175, R134.reuse, -R149.reuse ;  /* 0x00000086afaf7223 */ /* 0x180fe20000010895 */
[----:B------:R-:W1:Y:S01]  /*243c0*/  MUFU.EX2 R158, R158 ;  /* 0x0000009e009e7308 */ /* 0x000e620000000800 */
[-C--:B------:R-:W-:Y:S02]  /*243d0*/  FFMA.FTZ R176, R176, R134.reuse, -R149 ;  /* 0x00000086b0b07223 */ /* 0x080fe40000010895 */
[-CC-:B------:R-:W-:Y:S01]  /*243e0*/  FFMA.FTZ R179, R179, R134.reuse, -R151.reuse ;  /* 0x00000086b3b37223 */ /* 0x180fe20000010897 */
[----:B---3--:R-:W-:Y:S01]  /*243f0*/  F2FP.BF16.PACK_AB R131, R136, R137 ;  /* 0x000000898883723e */ /* 0x008fe200000010ff */
[-C--:B------:R-:W-:Y:S02]  /*24400*/  FFMA.FTZ R181, R181, R134.reuse, -R151 ;  /* 0x00000086b5b57223 */ /* 0x080fe40000010897 */
[-CC-:B------:R-:W-:Y:S02]  /*24410*/  FFMA.FTZ R180, R180, R134.reuse, -R149.reuse ;  /* 0x00000086b4b47223 */ /* 0x180fe40000010895 */
[-C--:B------:R-:W-:Y:S01]  /*24420*/  FFMA.FTZ R184, R184, R134.reuse, -R149 ;  /* 0x00000086b8b87223 */ /* 0x080fe20000010895 */
[----:B------:R-:W-:Y:S01]  /*24430*/  MUFU.EX2 R163, R163 ;  /* 0x000000a300a37308 */ /* 0x000fe20000000800 */
[C---:B------:R-:W-:Y:S05]  /*24440*/  HMMA.16816.F32.BF16 R4, R128.reuse, R12, R4 ;  /* 0x0000000c8004723c */ /* 0x040fea0000041804 */
[--C-:B------:R-:W-:Y:S02]  /*24450*/  FFMA.FTZ R185, R185, R134, -R151.reuse ;  /* 0x00000086b9b97223 */ /* 0x100fe40000010897 */
[C---:B------:R-:W-:Y:S01]  /*24460*/  FMUL.FTZ R12, R2.reuse, R120 ;  /* 0x00000078020c7220 */ /* 0x040fe20000410000 */
[C---:B------:R-:W-:Y:S01]  /*24470*/  HMMA.16816.F32.BF16 R8, R128.reuse, R14, R8 ;  /* 0x0000000e8008723c */ /* 0x040fe20000041808 */
[----:B------:R-:W3:Y:S03]  /*24480*/  MUFU.EX2 R165, R165 ;  /* 0x000000a500a57308 */ /* 0x000ee60000000800 */
[----:B------:R-:W-:Y:S01]  /*24490*/  FMUL.FTZ R13, R2, R121 ;  /* 0x00000079020d7220 */ /* 0x000fe20000410000 */
[----:B-1----:R-:W-:Y:S01]  /*244a0*/  F2FP.BF16.PACK_AB R70, R158, R157 ;  /* 0x0000009d9e46723e */ /* 0x002fe200000010ff */
[----:B------:R-:W-:Y:S02]  /*244b0*/  FFMA.FTZ R187, R187, R134, -R151 ;  /* 0x00000086bbbb7223 */ /* 0x000fe40000010897 */
[C---:B------:R-:W-:Y:S03]  /*244c0*/  FMUL.FTZ R14, R0.reuse, R122 ;  /* 0x0000007a000e7220 */ /* 0x040fe60000410000 */
[----:B------:R-:W-:Y:S01]  /*244d0*/  MUFU.EX2 R168, R168 ;  /* 0x000000a800a87308 */ /* 0x000fe20000000800 */
[----:B------:R-:W-:Y:S02]  /*244e0*/  FMUL.FTZ R15, R0, R123 ;  /* 0x0000007b000f7220 */ /* 0x000fe40000410000 */
[-CC-:B------:R-:W-:Y:S02]  /*244f0*/  FFMA.FTZ R189, R189, R134.reuse, -R149.reuse ;  /* 0x00000086bdbd7223 */ /* 0x180fe40000010895 */
[-C--:B------:R-:W-:Y:S02]  /*24500*/  FFMA.FTZ R191, R191, R134.reuse, -R149 ;  /* 0x00000086bfbf7223 */ /* 0x080fe40000010895 */
[-CC-:B------:R-:W-:Y:S01]  /*24510*/  FFMA.FTZ R192, R249, R134.reuse, -R151.reuse ;  /* 0x00000086f9c07223 */ /* 0x180fe20000010897 */
[C---:B------:R-:W-:Y:S02]  /*24520*/  HMMA.16816.F32.BF16 R12, R128.reuse, R20, R12 ;  /* 0x00000014800c723c */ /* 0x040fe4000004180c */
[----:B------:R-:W-:Y:S01]  /*24530*/  MUFU.EX2 R169, R169 ;  /* 0x000000a900a97308 */ /* 0x000fe20000000800 */
[-C--:B------:R-:W-:Y:S02]  /*24540*/  FFMA.FTZ R193, R248, R134.reuse, -R151 ;  /* 0x00000086f8c17223 */ /* 0x080fe40000010897 */
[--C-:B------:R-:W-:Y:S01]  /*24550*/  FFMA.FTZ R194, R247, R134, -R149.reuse ;  /* 0x00000086f7c27223 */ /* 0x100fe20000010895 */
[----:B---3--:R-:W-:Y:S01]  /*24560*/  F2FP.BF16.PACK_AB R71, R165, R163 ;  /* 0x000000a3a547723e */ /* 0x008fe200000010ff */
        /* <DEDUP_REMOVED lines=8> */
[----:B------:R-:W-:Y:S01]  /*245f0*/  MUFU.EX2 R171, R171 ;  /* 0x000000ab00ab7308 */ /* 0x000fe20000000800 */
        /* <DEDUP_REMOVED lines=12> */
[----:B------:R-:W-:Y:S02]  /*246c0*/  FMUL.FTZ R31, R0, R107 ;  /* 0x0000006b001f7220 */ /* 0x000fe40000410000 */
        /* <DEDUP_REMOVED lines=34> */
[--C-:B------:R-:W-:Y:S01]  /*248f0*/  FFMA.FTZ R167, R167, R134, -R151.reuse ;  /* 0x00000086a7a77223 */ /* 0x100fe20000010897 */
[----:B---3--:R-:W-:Y:S01]  /*24900*/  F2FP.BF16.PACK_AB R69, R107, R106 ;  /* 0x0000006a6b45723e */ /* 0x008fe200000010ff */
[----:B------:R-:W-:Y:S02]  /*24910*/  FFMA.FTZ R166, R166, R134, -R151 ;  /* 0x00000086a6a67223 */ /* 0x000fe40000010897 */
[C---:B------:R-:W-:Y:S01]  /*24920*/  FMUL.FTZ R52, R2.reuse, R80 ;  /* 0x0000005002347220 */ /* 0x040fe20000410000 */
[C---:B------:R-:W-:Y:S03]  /*24930*/  HMMA.16816.F32.BF16 R48, R128.reuse, R54, R48 ;  /* 0x000000368030723c */ /* 0x040fe60000041830 */
[----:B------:R-:W-:Y:S01]  /*24940*/  MUFU.EX2 R179, R179 ;  /* 0x000000b300b37308 */ /* 0x000fe20000000800 */
[----:B------:R-:W-:Y:S02]  /*24950*/  FMUL.FTZ R53, R2, R81 ;  /* 0x0000005102357220 */ /* 0x000fe40000410000 */
[--C-:B------:R-:W-:Y:S02]  /*24960*/  FFMA.FTZ R164, R164, R134, -R149.reuse ;  /* 0x00000086a4a47223 */ /* 0x100fe40000010895 */
[C---:B------:R-:W-:Y:S04]  /*24970*/  FMUL.FTZ R54, R0.reuse, R82 ;  /* 0x0000005200367220 */ /* 0x040fe80000410000 */
[----:B------:R-:W-:Y:S01]  /*24980*/  FMUL.FTZ R55, R0, R83 ;  /* 0x0000005300377220 */ /* 0x000fe20000410000 */
[----:B------:R-:W-:Y:S01]  /*24990*/  MUFU.EX2 R181, R181 ;  /* 0x000000b500b57308 */ /* 0x000fe20000000800 */
[----:B------:R-:W3:Y:S01]  /*249a0*/  LDSM.16.MT88.4 R80, [R216+0xc800] ;  /* 0x00c80000d850783b */ /* 0x000ee20000004200 */
[-C--:B------:R-:W-:Y:S02]  /*249b0*/  FFMA.FTZ R162, R162, R134.reuse, -R149 ;  /* 0x00000086a2a27223 */ /* 0x080fe40000010895 */
[-CC-:B------:R-:W-:Y:S02]  /*249c0*/  FFMA.FTZ R161, R161, R134.reuse, -R151.reuse ;  /* 0x00000086a1a17223 */ /* 0x180fe40000010897 */
[C---:B------:R-:W-:Y:S03]  /*249d0*/  HMMA.16816.F32.BF16 R52, R128.reuse, R60, R52 ;  /* 0x0000003c8034723c */ /* 0x040fe60000041834 */
[-C--:B------:R-:W-:Y:S01]  /*249e0*/  FFMA.FTZ R160, R160, R134.reuse, -R151 ;  /* 0x00000086a0a07223 */ /* 0x080fe20000010897 */
[----:B------:R-:W5:Y:S01]  /*249f0*/  MUFU.EX2 R180, R180 ;  /* 0x000000b400b47308 */ /* 0x000f620000000800 */
        /* <DEDUP_REMOVED lines=28> */
[C---:B---3--:R-:W-:Y:S04]  /*24bc0*/  HMMA.16816.F32.BF16 R12, R68.reuse, R80, R12 ;  /* 0x00000050440c723c */ /* 0x048fe8000004180c */
[----:B------:R-:W-:Y:S01]  /*24bd0*/  MOV R0, R3 ;  /* 0x0000000300007202 */ /* 0x000fe20000000f00 */
[----:B------:R-:W-:Y:S01]  /*24be0*/  FFMA.FTZ R147, R2, R243, R147 ;  /* 0x000000f302937223 */ /* 0x000fe20000010093 */
[----:B------:R-:W-:Y:S01]  /*24bf0*/  MOV R2, R132 ;  /* 0x0000008400027202 */ /* 0x000fe20000000f00 */
[----:B------:R-:W-:Y:S01]  /*24c00*/  FADD.FTZ R143, R142, R143 ;  /* 0x0000008f8e8f7221 */ /* 0x000fe20000010000 */
[C---:B------:R-:W-:Y:S01]  /*24c10*/  HMMA.16816.F32.BF16 R16, R68.reuse, R82, R16 ;  /* 0x000000524410723c */ /* 0x040fe20000041810 */
[----:B------:R-:W-:Y:S01]  /*24c20*/  LDSM.16.MT88.4 R80, [R214+0x10800] ;  /* 0x01080000d650783b */ /* 0x000fe20000004200 */
[----:B------:R-:W3:Y:S02]  /*24c30*/  MUFU.EX2 R192, R192 ;  /* 0x000000c000c07308 */ /* 0x000ee40000000800 */
        /* <DEDUP_REMOVED lines=11> */
[C---:B------:R-:W-:Y:S04]  /*24cf0*/  HMMA.16816.F32.BF16 R28, R68.reuse, R88, R28 ;  /* 0x00000058441c723c */ /* 0x040fe8000004181c */
[----:B------:R-:W-:Y:S02]  /*24d00*/  FADD.FTZ R144, R104, R144 ;  /* 0x0000009068907221 */ /* 0x000fe40000010000 */
[----:B------:R-:W-:Y:S02]  /*24d10*/  FADD.FTZ R107, R107, R136 ;  /* 0x000000886b6b7221 */ /* 0x000fe40000010000 */
[C---:B------:R-:W-:Y:S01]  /*24d20*/  HMMA.16816.F32.BF16 R32, R68.reuse, R90, R32 ;  /* 0x0000005a4420723c */ /* 0x040fe20000041820 */
[----:B------:R-:W-:Y:S01]  /*24d30*/  LDSM.16.MT88.4 R88, [R216+0x11000] ;  /* 0x01100000d858783b */ /* 0x000fe20000004200 */
[----:B------:R-:W1:Y:S02]  /*24d40*/  MUFU.EX2 R195, R195 ;  /* 0x000000c300c37308 */ /* 0x000e640000000800 */
[----:B------:R-:W-:Y:S02]  /*24d50*/  FADD.FTZ R105, R105, R144 ;  /* 0x0000009069697221 */ /* 0x000fe40000010000 */
[----:B------:R-:W-:Y:S02]  /*24d60*/  FADD.FTZ R107, R163, R107 ;  /* 0x0000006ba36b7221 */ /* 0x000fe40000010000 */
[C---:B--2---:R-:W-:Y:S04]  /*24d70*/  HMMA.16816.F32.BF16 R36, R68.reuse, R84, R36 ;  /* 0x000000544424723c */ /* 0x044fe80000041824 */
[----:B------:R-:W-:Y:S01]  /*24d80*/  MUFU.EX2 R198, R198 ;  /* 0x000000c600c67308 */ /* 0x000fe20000000800 */
[----:B------:R-:W-:Y:S02]  /*24d90*/  FADD.FTZ R105, R157, R105 ;  /* 0x000000699d697221 */ /* 0x000fe40000010000 */
[----:B------:R-:W-:Y:S01]  /*24da0*/  FADD.FTZ R165, R165, R107 ;  /* 0x0000006ba5a57221 */ /* 0x000fe20000010000 */
[C---:B------:R-:W-:Y:S01]  /*24db0*/  HMMA.16816.F32.BF16 R40, R68.reuse, R86, R40 ;  /* 0x000000564428723c */ /* 0x040fe20000041828 */
[----:B------:R-:W-:Y:S03]  /*24dc0*/  LDSM.16.MT88.4 R84, [R214+0xd000] ;  /* 0x00d00000d654783b */ /* 0x000fe60000004200 */
[----:B------:R-:W-:Y:S02]  /*24dd0*/  FADD.FTZ R158, R158, R105 ;  /* 0x000000699e9e7221 */ /* 0x000fe40000010000 */
[----:B------:R-:W2:Y:S01]  /*24de0*/  MUFU.EX2 R199, R199 ;  /* 0x000000c700c77308 */ /* 0x000ea20000000800 */
[----:B------:R-:W-:Y:S01]  /*24df0*/  FADD.FTZ R165, R170, R165 ;  /* 0x000000a5aaa57221 */ /* 0x000fe20000010000 */
[C---:B----4-:R-:W-:Y:S04]  /*24e00*/  HMMA.16816.F32.BF16 R44, R68.reuse, R76, R44 ;  /* 0x0000004c442c723c */ /* 0x050fe8000004182c */
[----:B------:R-:W-:Y:S04]  /*24e10*/  FADD.FTZ R158, R168, R158 ;  /* 0x0000009ea89e7221 */ /* 0x000fe80000010000 */
        /* <DEDUP_REMOVED lines=8> */
[C---:B------:R-:W-:Y:S08]  /*24ea0*/  HMMA.16816.F32.BF16 R60, R68.reuse, R80, R60 ;  /* 0x00000050443c723c */ /* 0x040ff0000004183c */
[----:B------:R-:W-:Y:S01]  /*24eb0*/  HMMA.16816.F32.BF16 R64, R68, R82, R64 ;  /* 0x000000524440723c */ /* 0x000fe20000041840 */
[----:B------:R-:W2:Y:S01]  /*24ec0*/  LDSM.16.MT88.4 R80, [R215+0xd000] ;  /* 0x00d00000d750783b */ /* 0x000ea20000004200 */
[----:B------:R-:W-:Y:S05]  /*24ed0*/  MUFU.EX2 R188, R188 ;  /* 0x000000bc00bc7308 */ /* 0x000fea0000000800 */
[C---:B------:R-:W-:Y:S01]  /*24ee0*/  F2FP.BF16.PACK_AB R68, R169.reuse, R168 ;  /* 0x000000a8a944723e */ /* 0x040fe200000010ff */
[----:B------:R-:W-:Y:S01]  /*24ef0*/  FADD.FTZ R169, R169, R158 ;  /* 0x0000009ea9a97221 */ /* 0x000fe20000010000 */
[----:B------:R-:W-:Y:S03]  /*24f00*/  F2FP.BF16.PACK_AB R69, R171, R170 ;  /* 0x000000aaab45723e */ /* 0x000fe600000010ff */
[----:B------:R-:W-:Y:S01]  /*24f10*/  F2FP.BF16.PACK_AB R70, R173, R172 ;  /* 0x000000acad46723e */ /* 0x000fe200000010ff */
[----:B------:R-:W1:Y:S01]  /*24f20*/  MUFU.EX2 R186, R186 ;  /* 0x000000ba00ba7308 */ /* 0x000e620000000800 */
[----:B------:R-:W-:Y:S01]  /*24f30*/  F2FP.BF16.PACK_AB R71, R176, R175 ;  /* 0x000000afb047723e */ /* 0x000fe200000010ff */
[----:B------:R-:W-:Y:S02]  /*24f40*/  FADD.FTZ R171, R171, R165 ;  /* 0x000000a5abab7221 */ /* 0x000fe40000010000 */
[----:B------:R-:W-:Y:S02]  /*24f50*/  FADD.FTZ R169, R172, R169 ;  /* 0x000000a9aca97221 */ /* 0x000fe40000010000 */
[----:B------:R-:W-:Y:S02]  /*24f60*/  FADD.FTZ R171, R175, R171 ;  /* 0x000000abafab7221 */ /* 0x000fe40000010000 */
[C---:B----4-:R-:W-:Y:S02]  /*24f70*/  HMMA.16816.F32.BF16 R4, R68.reuse, R76, R4 ;  /* 0x0000004c4404723c */ /* 0x050fe40000041804 */
[----:B------:R-:W4:Y:S01]  /*24f80*/  MUFU.EX2 R183, R183 ;  /* 0x000000b700b77308 */ /* 0x000f220000000800 */
[----:B------:R-:W-:Y:S02]  /*24f90*/  FADD.FTZ R176, R176, R171 ;  /* 0x000000abb0b07221 */ /* 0x000fe40000010000 */
[----:B------:R-:W-:Y:S02]  /*24fa0*/  FADD.FTZ R173, R173, R169 ;  /* 0x000000a9adad7221 */ /* 0x000fe40000010000 */
[----:B-----5:R-:W-:Y:S01]  /*24fb0*/  FADD.FTZ R176, R180, R176 ;  /* 0x000000b0b4b07221 */ /* 0x020fe20000010000 */
[C---:B------:R-:W-:Y:S01]  /*24fc0*/  HMMA.16816.F32.BF16 R8, R68.reuse, R78, R8 ;  /* 0x0000004e4408723c */ /* 0x040fe20000041808 */
[----:B------:R-:W5:Y:S03]  /*24fd0*/  LDSM.16.MT88.4 R76, [R218+0x11000] ;  /* 0x01100000da4c783b */ /* 0x000f660000004200 */
[----:B------:R-:W-:Y:S01]  /*24fe0*/  MUFU.EX2 R182, R182 ;  /* 0x000000b600b67308 */ /* 0x000fe20000000800 */
[----:B------:R-:W-:Y:S03]  /*24ff0*/  FADD.FTZ R173, R179, R173 ;  /* 0x000000adb3ad7221 */ /* 0x000fe60000010000 */
[C---:B-1----:R-:W-:Y:S06]  /*25000*/  HMMA.16816.F32.BF16 R12, R68.reuse, R72, R12 ;  /* 0x00000048440c723c */ /* 0x042fec000004180c */
[----:B------:R-:W1:Y:S02]  /*25010*/  MUFU.EX2 R178, R178 ;  /* 0x000000b200b27308 */ /* 0x000e640000000800 */
[C---:B------:R-:W-:Y:S01]  /*25020*/  HMMA.16816.F32.BF16 R16, R68.reuse, R74, R16 ;  /* 0x0000004a4410723c */ /* 0x040fe20000041810 */
[----:B------:R-:W1:Y:S07]  /*25030*/  LDSM.16.MT88.4 R72, [R218+0xd800] ;  /* 0x00d80000da48783b */ /* 0x000e6e0000004200 */
[C---:B--2---:R-:W-:Y:S01]  /*25040*/  HMMA.16816.F32.BF16 R20, R68.reuse, R80, R20 ;  /* 0x000000504414723c */ /* 0x044fe20000041814 */
[----:B------:R-:W-:Y:S07]  /*25050*/  MUFU.EX2 R177, R177 ;  /* 0x000000b100b17308 */ /* 0x000fee0000000800 */
[C---:B------:R-:W-:Y:S01]  /*25060*/  HMMA.16816.F32.BF16 R24, R68.reuse, R82, R24 ;  /* 0x000000524418723c */ /* 0x040fe20000041818 */
[----:B------:R-:W2:Y:S02]  /*25070*/  LDSM.16.MT88.4 R80, [R215+0xd800] ;  /* 0x00d80000d750783b */ /* 0x000ea40000004200 */
[----:B------:R-:W1:Y:S05]  /*25080*/  MUFU.EX2 R174, R174 ;  /* 0x000000ae00ae7308 */ /* 0x000e6a0000000800 */
[C---:B------:R-:W-:Y:S05]  /*25090*/  HMMA.16816.F32.BF16 R28, R68.reuse, R84, R28 ;  /* 0x00000054441c723c */ /* 0x040fea000004181c */
[----:B------:R-:W1:Y:S03]  /*250a0*/  MUFU.EX2 R167, R167 ;  /* 0x000000a700a77308 */ /* 0x000e660000000800 */
[C---:B------:R-:W-:Y:S01]  /*250b0*/  HMMA.16816.F32.BF16 R32, R68.reuse, R86, R32 ;  /* 0x000000564420723c */ /* 0x040fe20000041820 */
[----:B------:R-:W-:Y:S06]  /*250c0*/  LDSM.16.MT88.4 R84, [R216+0x11800] ;  /* 0x01180000d854783b */ /* 0x000fec0000004200 */
[----:B------:R-:W-:Y:S01]  /*250d0*/  MUFU.EX2 R166, R166 ;  /* 0x000000a600a67308 */ /* 0x000fe20000000800 */
[C---:B-----5:R-:W-:Y:S08]  /*250e0*/  HMMA.16816.F32.BF16 R36, R68.reuse, R76, R36 ;  /* 0x0000004c4424723c */ /* 0x060ff00000041824 */
[C---:B------:R-:W-:Y:S01]  /*250f0*/  HMMA.16816.F32.BF16 R40, R68.reuse, R78, R40 ;  /* 0x0000004e4428723c */ /* 0x040fe20000041828 */
[----:B------:R-:W5:Y:S01]  /*25100*/  LDSM.16.MT88.4 R76, [R214+0xd800] ;  /* 0x00d80000d64c783b */ /* 0x000f620000004200 */
[----:B------:R-:W1:Y:S06]  /*25110*/  MUFU.EX2 R164, R164 ;  /* 0x000000a400a47308 */ /* 0x000e6c0000000800 */
[C---:B------:R-:W-:Y:S04]  /*25120*/  HMMA.16816.F32.BF16 R44, R68.reuse, R88, R44 ;  /* 0x00000058442c723c */ /* 0x040fe8000004182c */
[----:B------:R-:W1:Y:S04]  /*25130*/  MUFU.EX2 R162, R162 ;  /* 0x000000a200a27308 */ /* 0x000e680000000800 */
[C---:B------:R-:W-:Y:S01]  /*25140*/  HMMA.16816.F32.BF16 R48, R68.reuse, R90, R48 ;  /* 0x0000005a4430723c */ /* 0x040fe20000041830 */
[----:B------:R-:W-:Y:S05]  /*25150*/  LDSM.16.MT88.4 R88, [R216+0x12000] ;  /* 0x01200000d858783b */ /* 0x000fea0000004200 */
        /* <DEDUP_REMOVED lines=9> */
[----:B------:R-:W2:Y:S01]  /*251f0*/  MUFU.EX2 R156, R156 ;  /* 0x0000009c009c7308 */ /* 0x000ea20000000800 */
[C---:B------:R-:W-:Y:S01]  /*25200*/  F2FP.BF16.PACK_AB R68, R181.reuse, R179 ;  /* 0x000000b3b544723e */ /* 0x040fe200000010ff */
[----:B------:R-:W-:Y:S01]  /*25210*/  FADD.FTZ R181, R181, R173 ;  /* 0x000000adb5b57221 */ /* 0x000fe20000010000 */
[C---:B------:R-:W-:Y:S03]  /*25220*/  F2FP.BF16.PACK_AB R69, R184.reuse, R180 ;  /* 0x000000b4b845723e */ /* 0x040fe600000010ff */
[----:B------:R-:W-:Y:S01]  /*25230*/  F2FP.BF16.PACK_AB R70, R187, R185 ;  /* 0x000000b9bb46723e */ /* 0x000fe200000010ff */
[----:B------:R-:W-:Y:S01]  /*25240*/  FADD.FTZ R184, R184, R176 ;  /* 0x000000b0b8b87221 */ /* 0x000fe20000010000 */
[----:B------:R-:W-:Y:S01]  /*25250*/  F2FP.BF16.PACK_AB R71, R191, R189 ;  /* 0x000000bdbf47723e */ /* 0x000fe200000010ff */
[----:B------:R-:W-:Y:S01]  /*25260*/  FADD.FTZ R181, R185, R181 ;  /* 0x000000b5b9b57221 */ /* 0x000fe20000010000 */
[----:B------:R-:W2:Y:S01]  /*25270*/  MUFU.EX2 R154, R154 ;  /* 0x0000009a009a7308 */ /* 0x000ea20000000800 */
[----:B------:R-:W-:Y:S02]  /*25280*/  FADD.FTZ R184, R189, R184 ;  /* 0x000000b8bdb87221 */ /* 0x000fe40000010000 */
[----:B------:R-:W-:Y:S02]  /*25290*/  FADD.FTZ R187, R187, R181 ;  /* 0x000000b5bbbb7221 */ /* 0x000fe40000010000 */
[C---:B-1----:R-:W-:Y:S03]  /*252a0*/  HMMA.16816.F32.BF16 R4, R68.reuse, R72, R4 ;  /* 0x000000484404723c */ /* 0x042fe60000041804 */
[----:B------:R-:W-:Y:S02]  /*252b0*/  FADD.FTZ R191, R191, R184 ;  /* 0x000000b8bfbf7221 */ /* 0x000fe40000010000 */
[----:B------:R-:W-:Y:S01]  /*252c0*/  MUFU.EX2 R155, R155 ;  /* 0x0000009b009b7308 */ /* 0x000fe20000000800 */
[----:B---3--:R-:W-:Y:S02]  /*252d0*/  FADD.FTZ R187, R192, R187 ;  /* 0x000000bbc0bb7221 */ /* 0x008fe40000010000 */
[C---:B------:R-:W-:Y:S01]  /*252e0*/  HMMA.16816.F32.BF16 R8, R68.reuse, R74, R8 ;  /* 0x0000004a4408723c */ /* 0x040fe20000041808 */
[----:B------:R-:W1:Y:S03]  /*252f0*/  LDSM.16.MT88.4 R72, [R218+0x11800] ;  /* 0x01180000da48783b */ /* 0x000e660000004200 */
[----:B------:R-:W-:Y:S03]  /*25300*/  FADD.FTZ R191, R194, R191 ;  /* 0x000000bfc2bf7221 */ /* 0x000fe60000010000 */
[----:B------:R-:W3:Y:S01]  /*25310*/  MUFU.EX2 R153, R153 ;  /* 0x0000009900997308 */ /* 0x000ee20000000800 */
[C---:B------:R-:W-:Y:S08]  /*25320*/  HMMA.16816.F32.BF16 R12, R68.reuse, R100, R12 ;  /* 0x00000064440c723c */ /* 0x040ff0000004180c */
[C---:B------:R-:W-:Y:S01]  /*25330*/  HMMA.16816.F32.BF16 R16, R68.reuse, R102, R16 ;  /* 0x000000664410723c */ /* 0x040fe20000041810 */
[----:B------:R-:W-:Y:S01]  /*25340*/  LDSM.16.MT88.4 R100, [R214+0xf800] ;  /* 0x00f80000d664783b */ /* 0x000fe20000004200 */
[----:B------:R-:W1:Y:S06]  /*25350*/  MUFU.EX2 R152, R152 ;  /* 0x0000009800987308 */ /* 0x000e6c0000000800 */
[C---:B--2---:R-:W-:Y:S04]  /*25360*/  HMMA.16816.F32.BF16 R20, R68.reuse, R80, R20 ;  /* 0x000000504414723c */ /* 0x044fe80000041814 */
[----:B------:R-:W-:Y:S04]  /*25370*/  MUFU.EX2 R150, R150 ;  /* 0x0000009600967308 */ /* 0x000fe80000000800 */
[C---:B------:R-:W-:Y:S01]  /*25380*/  HMMA.16816.F32.BF16 R24, R68.reuse, R82, R24 ;  /* 0x000000524418723c */ /* 0x040fe20000041818 */
[----:B------:R-:W2:Y:S05]  /*25390*/  LDSM.16.MT88.4 R80, [R215+0x11800] ;  /* 0x01180000d750783b */ /* 0x000eaa0000004200 */
[----:B------:R-:W-:Y:S02]  /*253a0*/  MUFU.EX2 R151, R151 ;  /* 0x0000009700977308 */ /* 0x000fe40000000800 */
[C---:B-----5:R-:W-:Y:S08]  /*253b0*/  HMMA.16816.F32.BF16 R28, R68.reuse, R76, R28 ;  /* 0x0000004c441c723c */ /* 0x060ff0000004181c */
[C---:B------:R-:W-:Y:S01]  /*253c0*/  HMMA.16816.F32.BF16 R32, R68.reuse, R78, R32 ;  /* 0x0000004e4420723c */ /* 0x040fe20000041820 */
[----:B------:R-:W5:Y:S01]  /*253d0*/  LDSM.16.MT88.4 R76, [R214+0x11800] ;  /* 0x01180000d64c783b */ /* 0x000f620000004200 */
[----:B------:R-:W2:Y:S06]  /*253e0*/  MUFU.EX2 R135, R135 ;  /* 0x0000008700877308 */ /* 0x000eac0000000800 */
[C---:B-1----:R-:W-:Y:S04]  /*253f0*/  HMMA.16816.F32.BF16 R36, R68.reuse, R72, R36 ;  /* 0x000000484424723c */ /* 0x042fe80000041824 */
[----:B------:R-:W1:Y:S04]  /*25400*/  MUFU.EX2 R149, R149 ;  /* 0x0000009500957308 */ /* 0x000e680000000800 */
        /* <DEDUP_REMOVED lines=8> */
[C---:B-----5:R-:W-:Y:S08]  /*25490*/  HMMA.16816.F32.BF16 R60, R68.reuse, R76, R60 ;  /* 0x0000004c443c723c */ /* 0x060ff0000004183c */
[----:B------:R-:W-:Y:S01]  /*254a0*/  HMMA.16816.F32.BF16 R64, R68, R78, R64 ;  /* 0x0000004e4440723c */ /* 0x000fe20000041840 */
[----:B------:R-:W5:Y:S06]  /*254b0*/  LDSM.16.MT88.4 R76, [R214+0xe000] ;  /* 0x00e00000d64c783b */ /* 0x000f6c0000004200 */
        /* <DEDUP_REMOVED lines=15> */
[C---:B------:R-:W-:Y:S08]  /*255b0*/  HMMA.16816.F32.BF16 R12, R68.reuse, R84, R12 ;  /* 0x00000054440c723c */ /* 0x040ff0000004180c */
[C---:B------:R-:W-:Y:S01]  /*255c0*/  HMMA.16816.F32.BF16 R16, R68.reuse, R86, R16 ;  /* 0x000000564410723c */ /* 0x040fe20000041810 */
[----:B------:R-:W3:Y:S07]  /*255d0*/  LDSM.16.MT88.4 R84, [R214+0x12000] ;  /* 0x01200000d654783b */ /* 0x000eee0000004200 */
[C---:B--2---:R-:W-:Y:S08]  /*255e0*/  HMMA.16816.F32.BF16 R20, R68.reuse, R80, R20 ;  /* 0x000000504414723c */ /* 0x044ff00000041814 */
[C---:B------:R-:W-:Y:S01]  /*255f0*/  HMMA.16816.F32.BF16 R24, R68.reuse, R82, R24 ;  /* 0x000000524418723c */ /* 0x040fe20000041818 */
[----:B------:R-:W2:Y:S07]  /*25600*/  LDSM.16.MT88.4 R80, [R218+0xe800] ;  /* 0x00e80000da50783b */ /* 0x000eae0000004200 */
[C---:B-----5:R-:W-:Y:S08]  /*25610*/  HMMA.16816.F32.BF16 R28, R68.reuse, R76, R28 ;  /* 0x0000004c441c723c */ /* 0x060ff0000004181c */
[C---:B------:R-:W-:Y:S01]  /*25620*/  HMMA.16816.F32.BF16 R32, R68.reuse, R78, R32 ;  /* 0x0000004e4420723c */ /* 0x040fe20000041820 */
[----:B------:R-:W5:Y:S07]  /*25630*/  LDSM.16.MT88.4 R76, [R215+0xe800] ;  /* 0x00e80000d74c783b */ /* 0x000f6e0000004200 */
        /* <DEDUP_REMOVED lines=11> */
[----:B------:R-:W-:Y:S06]  /*256f0*/  LDSM.16.MT88.4 R84, [R216+0x12800] ;  /* 0x01280000d854783b */ /* 0x000fec0000004200 */
[C---:B------:R-:W-:Y:S01]  /*25700*/  F2FP.BF16.PACK_AB R68, R188.reuse, R190 ;  /* 0x000000bebc44723e */ /* 0x040fe200000010ff */
[----:B------:R-:W-:Y:S01]  /*25710*/  FADD.FTZ R188, R188, R199 ;  /* 0x000000c7bcbc7221 */ /* 0x000fe20000010000 */
[C---:B----4-:R-:W-:Y:S03]  /*25720*/  F2FP.BF16.PACK_AB R69, R183.reuse, R186 ;  /* 0x000000bab745723e */ /* 0x050fe600000010ff */
        /* <DEDUP_REMOVED lines=14> */
[----:B------:R-:W-:Y:S07]  /*25810*/  LDSM.16.MT88.4 R96, [R214+0x13000] ;  /* 0x01300000d660783b */ /* 0x000fee0000004200 */
        /* <DEDUP_REMOVED lines=32> */
[----:B------:R-:W2:Y:S03]  /*25a20*/  LDSM.16.MT88.4 R80, [R218+0x13000] ;  /* 0x01300000da50783b */ /* 0x000ea60000004200 */
[----:B------:R-:W-:Y:S02]  /*25a30*/  FADD.FTZ R156, R152, R156 ;  /* 0x0000009c989c7221 */ /* 0x000fe40000010000 */
[----:B------:R-:W-:Y:S02]  /*25a40*/  FADD.FTZ R160, R155, R160 ;  /* 0x000000a09ba07221 */ /* 0x000fe40000010000 */
[C---:B---3--:R-:W-:Y:S04]  /*25a50*/  HMMA.16816.F32.BF16 R12, R68.reuse, R76, R12 ;  /* 0x0000004c440c723c */ /* 0x048fe8000004180c */
[----:B------:R-:W-:Y:S02]  /*25a60*/  FADD.FTZ R156, R135, R156 ;  /* 0x0000009c879c7221 */ /* 0x000fe40000010000 */
[----:B------:R-:W-:Y:S02]  /*25a70*/  FADD.FTZ R160, R150, R160 ;  /* 0x000000a096a07221 */ /* 0x000fe40000010000 */
[C---:B------:R-:W-:Y:S01]  /*25a80*/  HMMA.16816.F32.BF16 R16, R68.reuse, R78, R16 ;  /* 0x0000004e4410723c */ /* 0x040fe20000041810 */
[----:B------:R-:W-:Y:S03]  /*25a90*/  LDSM.16.MT88.4 R76, [R215+0x13800] ;  /* 0x01380000d74c783b */ /* 0x000fe60000004200 */
[----:B------:R-:W-:Y:S02]  /*25aa0*/  FADD.FTZ R242, R149, R156 ;  /* 0x0000009c95f27221 */ /* 0x000fe40000010000 */
[----:B------:R-:W-:Y:S02]  /*25ab0*/  FADD.FTZ R243, R151, R160 ;  /* 0x000000a097f37221 */ /* 0x000fe40000010000 */
[C---:B-1----:R-:W-:Y:S08]  /*25ac0*/  HMMA.16816.F32.BF16 R20, R68.reuse, R72, R20 ;  /* 0x000000484414723c */ /* 0x042ff00000041814 */
[C---:B------:R-:W-:Y:S08]  /*25ad0*/  HMMA.16816.F32.BF16 R24, R68.reuse, R74, R24 ;  /* 0x0000004a4418723c */ /* 0x040ff00000041818 */
[C---:B------:R-:W-:Y:S08]  /*25ae0*/  HMMA.16816.F32.BF16 R28, R68.reuse, R84, R28 ;  /* 0x00000054441c723c */ /* 0x040ff0000004181c */
[C---:B------:R-:W-:Y:S01]  /*25af0*/  HMMA.16816.F32.BF16 R32, R68.reuse, R86, R32 ;  /* 0x000000564420723c */ /* 0x040fe20000041820 */
[----:B------:R-:W-:Y:S07]  /*25b00*/  LDSM.16.MT88.4 R84, [R216+0x13800] ;  /* 0x01380000d854783b */ /* 0x000fee0000004200 */
[C---:B--2---:R-:W-:Y:S08]  /*25b10*/  HMMA.16816.F32.BF16 R36, R68.reuse, R80, R36 ;  /* 0x000000504424723c */ /* 0x044ff00000041824 */
[C---:B------:R-:W-:Y:S08]  /*25b20*/  HMMA.16816.F32.BF16 R40, R68.reuse, R82, R40 ;  /* 0x000000524428723c */ /* 0x040ff00000041828 */
        /* <DEDUP_REMOVED lines=8> */
[----:B------:R-:W-:Y:S03]  /*25bb0*/  F2FP.BF16.PACK_AB R69, R152, R153 ;  /* 0x000000999845723e */ /* 0x000fe600000010ff */
[----:B------:R-:W-:Y:S02]  /*25bc0*/  F2FP.BF16.PACK_AB R70, R151, R150 ;  /* 0x000000969746723e */ /* 0x000fe400000010ff */
[----:B------:R-:W-:Y:S07]  /*25bd0*/  F2FP.BF16.PACK_AB R71, R149, R135 ;  /* 0x000000879547723e */ /* 0x000fee00000010ff */
[C---:B------:R-:W-:Y:S01]  /*25be0*/  HMMA.16816.F32.BF16 R128, R68.reuse, R124, R4 ;  /* 0x0000007c4480723c */ /* 0x040fe20000041804 */
[----:B------:R-:W2:Y:S07]  /*25bf0*/  LDSM.16.MT88.4 R4, [R214+0x13800] ;  /* 0x01380000d604783b */ /* 0x000eae0000004200 */
        /* <DEDUP_REMOVED lines=16> */
.L_x_2229:
        /* <DEDUP_REMOVED lines=11> */
.L_x_2257:
[----:B---3--:R-:W-:Y:S01]  /*25db0*/  FADD.FTZ R2, R2, R243 ;  /* 0x000000f302027221 */ /* 0x008fe20000010000 */
[----:B------:R-:W-:Y:S05]  /*25dc0*/  BRA.DIV ~URZ, `(.L_x_2240) ;  /* 0x000014727f007947 */ /* 0x000fea000b800000 */
[----:B------:R-:W3:Y:S04]  /*25dd0*/  SHFL.BFLY PT, R6, R242, 0x2, 0x1f ;  /* 0x0c401f00f2067f89 */ /* 0x000ee800000e0000 */
[----:B------:R-:W4:Y:S01]  /*25de0*/  SHFL.BFLY PT, R7, R2, 0x1, 0x1f ;  /* 0x0c201f0002077f89 */ /* 0x000f2200000e0000 */
[----:B---3--:R-:W-:Y:S02]  /*25df0*/  FADD.FTZ R242, R6, R242 ;  /* 0x000000f206f27221 */ /* 0x008fe40000010000 */
[----:B----4-:R-:W-:-:S03]  /*25e00*/  FADD.FTZ R2, R2, R7 ;  /* 0x0000000702027221 */ /* 0x010fc60000010000 */
[----:B------:R3:W4:Y:S04]  /*25e10*/  SHFL.BFLY PT, R6, R242, 0x1, 0x1f ;  /* 0x0c201f00f2067f89 */ /* 0x00072800000e0000 */
.L_x_2258:
[----:B------:R-:W1:Y:S01]  /*25e20*/  S2R R9, SR_TID.X ;  /* 0x0000000000097919 */ /* 0x000e620000002100 */
[----:B----4-:R-:W-:-:S03]  /*25e30*/  FADD.FTZ R6, R6, R242 ;  /* 0x000000f206067221 */ /* 0x010fc60000010000 */
[----:B------:R-:W-:Y:S01]  /*25e40*/  BAR.SYNC.DEFER_BLOCKING 0x0 ;  /* 0x0000000000007b1d */ /* 0x000fe20000010000 */
[----:B------:R-:W-:Y:S02]  /*25e50*/  FSETP.NE.FTZ.AND P4, PT, R2, RZ, PT ;  /* 0x000000ff0200720b */ /* 0x000fe40003f95000 */
[----:B------:R-:W-:Y:S02]  /*25e60*/  FSETP.NE.FTZ.AND P3, PT, R6, RZ, PT ;  /* 0x000000ff0600720b */ /* 0x000fe40003f75000 */
[----:B------:R-:W-:Y:S01]  /*25e70*/  MOV R8, 0x3f800000 ;  /* 0x3f80000000087802 */ /* 0x000fe20000000f00 */
[----:B------:R-:W-:Y:S01]  /*25e80*/  ULDC.64 UR4, c[0x0][0x118] ;  /* 0x0000460000047ab9 */ /* 0x000fe20000000a00 */
[----:B------:R-:W-:-:S07]  /*25e90*/  MOV R7, 0x3f800000 ;  /* 0x3f80000000077802 */ /* 0x000fce0000000f00 */
[----:B------:R-:W4:Y:S01]  /*25ea0*/  @P4 MUFU.RCP R8, R2 ;  /* 0x0000000200084308 */ /* 0x000f220000001000 */
[----:B-1----:R-:W-:-:S07]  /*25eb0*/  SHF.R.S32.HI R10, RZ, 0x1f, R9 ;  /* 0x0000001fff0a7819 */ /* 0x002fce0000011409 */
[----:B------:R-:W1:Y:S01]  /*25ec0*/  @P3 MUFU.RCP R7, R6 ;  /* 0x0000000600073308 */ /* 0x000e620000001000 */
[----:B------:R-:W-:-:S04]  /*25ed0*/  LEA.HI R11, R10, R9, RZ, 0x2 ;  /* 0x000000090a0b7211 */ /* 0x000fc800078f10ff */
[--C-:B------:R-:W-:Y:S02]  /*25ee0*/  SHF.R.S32.HI R13, RZ, 0x2, R11.reuse ;  /* 0x00000002ff0d7819 */ /* 0x100fe4000001140b */
[----:B------:R-:W-:Y:S01]  /*25ef0*/  SHF.R.S32.HI R12, RZ, 0x1f, R11 ;  /* 0x0000001fff0c7819 */ /* 0x000fe2000001140b */
[C---:B----4-:R-:W-:Y:S01]  /*25f00*/  FMUL.FTZ R128, R8.reuse, R128 ;  /* 0x0000008008807220 */ /* 0x050fe20000410000 */
        /* <DEDUP_REMOVED lines=55> */
[----:B------:R-:W-:Y:S01]  /*26280*/  FMUL.FTZ R126, R7, R126 ;  /* 0x0000007e077e7220 */ /* 0x000fe20000410000 */
[----:B------:R-:W-:Y:S01]  /*26290*/  IADD3 R16, R13, R8, RZ ;  /* 0x000000080d107210 */ /* 0x000fe20007ffe0ff */
[C---:B------:R-:W-:Y:S01]  /*262a0*/  FMUL.FTZ R123, R7.reuse, R123 ;  /* 0x0000007b077b7220 */ /* 0x040fe20000410000 */
[----:B------:R-:W-:Y:S01]  /*262b0*/  IADD3 R8, R8, R15, RZ ;  /* 0x0000000f08087210 */ /* 0x000fe20007ffe0ff */
[C---:B------:R-:W-:Y:S01]  /*262c0*/  FMUL.FTZ R122, R7.reuse, R122 ;  /* 0x0000007a077a7220 */ /* 0x040fe20000410000 */
[----:B------:R-:W-:Y:S01]  /*262d0*/  STS.64 [R14.X4+0x800], R130 ;  /* 0x000800820e007388 */ /* 0x000fe20000004a00 */
[----:B------:R-:W-:-:S02]  /*262e0*/  FMUL.FTZ R119, R7, R119 ;  /* 0x0000007707777220 */ /* 0x000fc40000410000 */
[C---:B------:R-:W-:Y:S01]  /*262f0*/  FMUL.FTZ R118, R7.reuse, R118 ;  /* 0x0000007607767220 */ /* 0x040fe20000410000 */
[----:B------:R-:W-:Y:S01]  /*26300*/  STS.64 [R15], R124 ;  /* 0x0000007c0f007388 */ /* 0x000fe20000000a00 */
[C---:B------:R-:W-:Y:S02]  /*26310*/  FMUL.FTZ R115, R7.reuse, R115 ;  /* 0x0000007307737220 */ /* 0x040fe40000410000 */
[C---:B------:R-:W-:Y:S01]  /*26320*/  FMUL.FTZ R114, R7.reuse, R114 ;  /* 0x0000007207727220 */ /* 0x040fe20000410000 */
[----:B------:R-:W-:Y:S01]  /*26330*/  STS.64 [R15+0x800], R126 ;  /* 0x0008007e0f007388 */ /* 0x000fe20000000a00 */
        /* <DEDUP_REMOVED lines=26> */
[----:B------:R-:W-:-:S04]  /*264e0*/  MOV R7, 0x80 ;  /* 0x0000008000077802 */ /* 0x000fc80000000f00 */
[----:B------:R-:W-:-:S04]  /*264f0*/  SEL R7, R7, 0xffffff80, !P2 ;  /* 0xffffff8007077807 */ /* 0x000fc80005000000 */
[----:B------:R-:W-:Y:S02]  /*26500*/  IADD3 R13, R13, R7, RZ ;  /* 0x000000070d0d7210 */ /* 0x000fe40007ffe0ff */
[----:B------:R-:W-:Y:S02]  /*26510*/  IADD3 R17, R7, R15, RZ ;  /* 0x0000000f07117210 */ /* 0x000fe40007ffe0ff */
[-C--:B------:R-:W-:Y:S01]  /*26520*/  IADD3 R18, R16, R7.reuse, RZ ;  /* 0x0000000710127210 */ /* 0x080fe20007ffe0ff */
[----:B------:R-:W-:Y:S01]  /*26530*/  STS.64 [R13], R112 ;  /* 0x000000700d007388 */ /* 0x000fe20000000a00 */
[----:B------:R-:W-:-:S03]  /*26540*/  IADD3 R7, R8, R7, RZ ;  /* 0x0000000708077210 */ /* 0x000fc60007ffe0ff */
        /* <DEDUP_REMOVED lines=23> */
[----:B-1-3--:R-:W3:Y:S04]  /*266c0*/  LD.E.64 R14, [R4.64+0xb0] ;  /* 0x0000b004040e7980 */ /* 0x00aee8000c101b00 */
[----:B----4-:R-:W4:Y:S01]  /*266d0*/  LD.E R13, [R4.64+0x60] ;  /* 0x00006004040d7980 */ /* 0x010f22000c101900 */
[----:B------:R-:W-:-:S03]  /*266e0*/  LEA.HI R81, R10, R9, RZ, 0x4 ;  /* 0x000000090a517211 */ /* 0x000fc600078f20ff */
[----:B------:R1:W5:Y:S04]  /*266f0*/  LD.E R8, [R4.64+0xcc] ;  /* 0x0000cc0404087980 */ /* 0x000368000c101900 */
[----:B--2---:R-:W2:Y:S01]  /*26700*/  S2R R7, SR_TID.X ;  /* 0x0000000000077919 */ /* 0x004ea20000002100 */
[----:B------:R-:W-:-:S03]  /*26710*/  LOP3.LUT R81, R81, 0xfffffff0, RZ, 0xc0, !PT ;  /* 0xfffffff051517812 */ /* 0x000fc600078ec0ff */
[----:B------:R1:W5:Y:S01]  /*26720*/  LD.E.64 R86, [R4.64+0x78] ;  /* 0x0000780404567980 */ /* 0x000362000c101b00 */
[----:B------:R-:W-:-:S03]  /*26730*/  IADD3 R81, -R81, R9, RZ ;  /* 0x0000000951517210 */ /* 0x000fc60007ffe1ff */
[----:B------:R1:W5:Y:S01]  /*26740*/  LD.E.64 R84, [R4.64+0xa8] ;  /* 0x0000a80404547980 */ /* 0x000362000c101b00 */
[----:B------:R-:W-:Y:S01]  /*26750*/  LEA.HI R17, R81, R81, RZ, 0x1 ;  /* 0x0000005151117211 */ /* 0x000fe200078f08ff */
[----:B------:R-:W2:Y:S01]  /*26760*/  @P4 MUFU.LG2 R2, R2 ;  /* 0x0000000200024308 */ /* 0x000ea20000000c00 */
[----:B------:R-:W-:Y:S01]  /*26770*/  LOP3.LUT R12, R12, 0xffffffe0, RZ, 0xc0, !PT ;  /* 0xffffffe00c0c7812 */ /* 0x000fe200078ec0ff */
[----:B------:R-:W-:Y:S01]  /*26780*/  BSSY B0, `(.L_x_2241) ;  /* 0x0000045000007945 */ /* 0x000fe20003800000 */
[C---:B------:R-:W-:Y:S02]  /*26790*/  SHF.L.U32 R18, R17.reuse, 0x2, RZ ;  /* 0x0000000211127819 */ /* 0x040fe400000006ff */
[----:B------:R-:W-:Y:S02]  /*267a0*/  LOP3.LUT R17, R17, 0xffffffe, RZ, 0xc0, !PT ;  /* 0x0ffffffe11117812 */ /* 0x000fe400078ec0ff */
[----:B------:R-:W-:Y:S01]  /*267b0*/  IADD3 R12, -R12, R9, RZ ;  /* 0x000000090c0c7210 */ /* 0x000fe20007ffe1ff */
[----:B------:R-:W1:Y:S01]  /*267c0*/  @P3 MUFU.LG2 R6, R6 ;  /* 0x0000000600063308 */ /* 0x000e620000000c00 */
[----:B------:R-:W-:-:S02]  /*267d0*/  IADD3 R17, R81, -R17, RZ ;  /* 0x8000001151117210 */ /* 0x000fc40007ffe0ff */
[----:B------:R-:W-:Y:S02]  /*267e0*/  SHF.R.S32.HI R82, RZ, 0x1f, R11 ;  /* 0x0000001fff527819 */ /* 0x000fe4000001140b */
[----:B------:R-:W-:Y:S02]  /*267f0*/  LOP3.LUT P0, RZ, R12, 0x3, RZ, 0xc0, !PT ;  /* 0x000000030cff7812 */ /* 0x000fe4000780c0ff */
[----:B--2---:R-:W-:Y:S01]  /*26800*/  SHF.R.S32.HI R16, RZ, 0x1f, R7 ;  /* 0x0000001fff107819 */ /* 0x004fe20000011407 */
[----:B------:R-:W-:Y:S01]  /*26810*/  @P4 FMUL.FTZ R2, R2, 0.69314718246459960938 ;  /* 0x3f31721802024820 */ /* 0x000fe20000410000 */
[----:B------:R-:W-:Y:S02]  /*26820*/  LEA.HI R82, R82, R11, RZ, 0x2 ;  /* 0x0000000b52527211 */ /* 0x000fe400078f10ff */
[----:B------:R-:W-:Y:S02]  /*26830*/  LEA.HI R80, R16, R7, RZ, 0x4 ;  /* 0x0000000710507211 */ /* 0x000fe400078f20ff */
[----:B------:R-:W-:-:S02]  /*26840*/  LOP3.LUT R82, R82, 0xffffffc, RZ, 0xc0, !PT ;  /* 0x0ffffffc52527812 */ /* 0x000fc400078ec0ff */
[----:B------:R-:W-:Y:S01]  /*26850*/  SHF.R.S32.HI R80, RZ, 0x4, R80 ;  /* 0x00000004ff507819 */ /* 0x000fe20000011450 */
[----:B-1----:R-:W-:Y:S01]  /*26860*/  @P3 FMUL.FTZ R6, R6, 0.69314718246459960938 ;  /* 0x3f31721806063820 */ /* 0x002fe20000410000 */
[----:B------:R-:W-:Y:S02]  /*26870*/  SHF.L.U32 R9, R233, 0x6, RZ ;  /* 0x00000006e9097819 */ /* 0x000fe400000006ff */
[----:B------:R-:W-:Y:S02]  /*26880*/  SHF.L.U32 R10, R80, 0x6, RZ ;  /* 0x00000006500a7819 */ /* 0x000fe400000006ff */
[----:B------:R-:W-:Y:S02]  /*26890*/  IADD3 R82, R11, -R82, RZ ;  /* 0x800000520b527210 */ /* 0x000fe40007ffe0ff */
[----:B------:R-:W-:Y:S02]  /*268a0*/  LOP3.LUT R10, R10, 0x1c0, RZ, 0xc0, !PT ;  /* 0x000001c00a0a7812 */ /* 0x000fe400078ec0ff */
[----:B------:R-:W-:-:S02]  /*268b0*/  SHF.L.U32 R88, R81, 0x2, RZ ;  /* 0x0000000251587819 */ /* 0x000fc400000006ff */
[----:B------:R-:W-:Y:S02]  /*268c0*/  LOP3.LUT R18, R10, 0x38, R18, 0xf8, !PT ;  /* 0x000000380a127812 */ /* 0x000fe400078ef812 */
[----:B------:R-:W-:Y:S02]  /*268d0*/  SHF.R.U32.HI R10, RZ, 0x3, R10 ;  /* 0x00000003ff0a7819 */ /* 0x000fe4000001160a */
[----:B------:R-:W-:Y:S01]  /*268e0*/  MOV R11, 0xff800000 ;  /* 0xff800000000b7802 */ /* 0x000fe20000000f00 */
[----:B-----5:R-:W-:Y:S01]  /*268f0*/  @P3 FFMA.FTZ R11, R3, R0, R6 ;  /* 0x00000000030b3223 */ /* 0x020fe20000010006 */
[----:B------:R-:W-:Y:S02]  /*26900*/  LOP3.LUT R10, R18, R10, RZ, 0x3c, !PT ;  /* 0x0000000a120a7212 */ /* 0x000fe400078e3cff */
[----:B------:R-:W-:Y:S02]  /*26910*/  SHF.R.S32.HI R89, RZ, 0x1f, R88 ;  /* 0x0000001fff597819 */ /* 0x000fe40000011458 */
[----:B------:R-:W-:Y:S01]  /*26920*/  LEA R83, R17, R10, 0x2 ;  /* 0x0000000a11537211 */ /* 0x000fe200078e10ff */
[----:B------:R-:W-:Y:S01]  /*26930*/  BAR.SYNC.DEFER_BLOCKING 0x0 ;  /* 0x0000000000007b1d */ /* 0x000fe20000010000 */
[----:B------:R-:W-:-:S04]  /*26940*/  LEA.HI R10, R16, R7, RZ, 0x5 ;  /* 0x00000007100a7211 */ /* 0x000fc800078f28ff */
[----:B------:R-:W-:-:S04]  /*26950*/  LOP3.LUT R10, R10, 0xffffffe0, RZ, 0xc0, !PT ;  /* 0xffffffe00a0a7812 */ /* 0x000fc800078ec0ff */
[----:B------:R-:W-:-:S04]  /*26960*/  IADD3 R10, -R10, R7, RZ ;  /* 0x000000070a0a7210 */ /* 0x000fc80007ffe1ff */
[----:B------:R-:W-:-:S04]  /*26970*/  SHF.R.S32.HI R7, RZ, 0x1f, R10 ;  /* 0x0000001fff077819 */ /* 0x000fc8000001140a */
[----:B------:R-:W-:Y:S02]  /*26980*/  LEA.HI R7, R7, R10, RZ, 0x2 ;  /* 0x0000000a07077211 */ /* 0x000fe400078f10ff */
[----:B------:R-:W-:Y:S01]  /*26990*/  MOV R10, 0xff800000 ;  /* 0xff800000000a7802 */ /* 0x000fe20000000f00 */
[----:B------:R-:W-:Y:S01]  /*269a0*/  @P4 FFMA.FTZ R10, R132, R0, R2 ;  /* 0x00000000840a4223 */ /* 0x000fe20000010002 */
[----:B------:R-:W-:Y:S01]  /*269b0*/  SHF.R.S32.HI R7, RZ, 0x2, R7 ;  /* 0x00000002ff077819 */ /* 0x000fe20000011407 */
[----:B------:R1:W2:Y:S03]  /*269c0*/  LDS.128 R76, [R83.X4] ;  /* 0x00000000534c7984 */ /* 0x0002a60000004c00 */
[----:B------:R-:W-:Y:S01]  /*269d0*/  LEA R7, R82, R7, 0x4 ;  /* 0x0000000752077211 */ /* 0x000fe200078e20ff */
        /* <DEDUP_REMOVED lines=15> */
[----:B---3--:R-:W-:-:S04]  /*26ad0*/  IMAD R14, R14, UR8, R236 ;  /* 0x000000080e0e7c24 */ /* 0x008fc8000f8e02ec */
[----:B----4-:R-:W-:-:S04]  /*26ae0*/  IMAD R13, R14, R13, R235 ;  /* 0x0000000d0e0d7224 */ /* 0x010fc800078e02eb */
[----:B------:R-:W-:Y:S01]  /*26af0*/  IMAD R9, R15, R13, R9 ;  /* 0x0000000d0f097224 */ /* 0x000fe200078e0209 */
[----:B------:R-:W-:Y:S05]  /*26b00*/  @P0 BRA `(.L_x_2242) ;  /* 0x000000c000000947 */ /* 0x000fea0003800000 */
[----:B-12---:R-:W-:Y:S01]  /*26b10*/  IMAD R0, R233, -0x40, R234 ;  /* 0xffffffc0e9007824 */ /* 0x006fe200078e02ea */
[----:B------:R-:W-:Y:S01]  /*26b20*/  IADD3 R6, R7, 0x8, RZ ;  /* 0x0000000807067810 */ /* 0x000fe20007ffe0ff */
        /* <DEDUP_REMOVED lines=10> */
.L_x_2242:
[----:B-12---:R-:W-:Y:S05]  /*26bd0*/  BSYNC B0 ;  /* 0x0000000000007941 */ /* 0x006fea0003800000 */
.L_x_2241:
        /* <DEDUP_REMOVED lines=19> */
.L_x_2244:
[----:B------:R-:W-:Y:S05]  /*26d10*/  BSYNC B0 ;  /* 0x0000000000007941 */ /* 0x000fea0003800000 */
.L_x_2243:
        /* <DEDUP_REMOVED lines=9> */
.L_x_2246:
[----:B------:R-:W-:Y:S05]  /*26db0*/  BSYNC B0 ;  /* 0x0000000000007941 */ /* 0x000fea0003800000 */
.L_x_2245:
        /* <DEDUP_REMOVED lines=9> */
.L_x_2248:
[----:B------:R-:W-:Y:S05]  /*26e50*/  BSYNC B0 ;  /* 0x0000000000007941 */ /* 0x000fea0003800000 */
.L_x_2247:
        /* <DEDUP_REMOVED lines=9> */
.L_x_2250:
[----:B------:R-:W-:Y:S05]  /*26ef0*/  BSYNC B0 ;  /* 0x0000000000007941 */ /* 0x000fea0003800000 */
.L_x_2249:
        /* <DEDUP_REMOVED lines=9> */
.L_x_2252:
[----:B------:R-:W-:Y:S05]  /*26f90*/  BSYNC B0 ;  /* 0x0000000000007941 */ /* 0x000fea0003800000 */
.L_x_2251:
        /* <DEDUP_REMOVED lines=9> */
.L_x_2254:
[----:B------:R-:W-:Y:S05]  /*27030*/  BSYNC B0 ;  /* 0x0000000000007941 */ /* 0x000fea0003800000 */
.L_x_2253:
        /* <DEDUP_REMOVED lines=9> */
.L_x_2256:
[----:B------:R-:W-:Y:S05]  /*270d0*/  BSYNC B0 ;  /* 0x0000000000007941 */ /* 0x000fea0003800000 */
.L_x_2255:
[----:B------:R-:W-:Y:S01]  /*270e0*/  IADD3 R80, R80, 0x38, RZ ;  /* 0x0000003850507810 */ /* 0x000fe20007ffe0ff */
[----:B------:R-:W-:Y:S02]  /*270f0*/  IMAD.MOV.U32 R2, RZ, RZ, R232 ;  /* 0x000000ffff027224 */ /* 0x000fe400078e00e8 */
[----:B------:R-:W-:Y:S01]  /*27100*/  IMAD.MOV.U32 R3, RZ, RZ, 0x0 ;  /* 0x00000000ff037424 */ /* 0x000fe200078e00ff */
[----:B------:R-:W-:-:S13]  /*27110*/  ISETP.GE.AND P0, PT, R80, R233, PT ;  /* 0x000000e95000720c */ /* 0x000fda0003f06270 */
[----:B------:R-:W-:Y:S05]  /*27120*/  @P0 RET.REL.NODEC R2 `(_ZN5flash24flash_fwd_splitkv_kernelI23Flash_fwd_kernel_traitsILi128ELi64ELi128ELi4ELb0ELb0EN7cutlass10bfloat16_tE19Flash_kernel_traitsILi128ELi64ELi128ELi4ES3_EELb1ELb0ELb0ELb0ELb0ELb1ELb1ELb1EEEvNS_16Flash_fwd_paramsE) ;  /* 0xfffd8ed002000950 */ /* 0x000fea0003c3ffff */
[----:B-----5:R-:W-:Y:S01]  /*27130*/  ISETP.GE.AND P0, PT, R88, R4, PT ;  /* 0x000000045800720c */ /* 0x020fe20003f06270 */
[----:B------:R-:W-:Y:S01]  /*27140*/  ULDC.64 UR4, c[0x0][0x118] ;  /* 0x0000460000047ab9 */ /* 0x000fe20000000a00 */
[----:B------:R-:W-:Y:S02]  /*27150*/  IMAD.MOV.U32 R2, RZ, RZ, R232 ;  /* 0x000000ffff027224 */ /* 0x000fe400078e00e8 */
[----:B------:R-:W-:-:S09]  /*27160*/  IMAD.MOV.U32 R3, RZ, RZ, 0x0 ;  /* 0x00000000ff037424 */ /* 0x000fd200078e00ff */
[----:B------:R1:W-:Y:S01]  /*27170*/  @!P0 ST.E.128 [R6.64+0x7000], R48 ;  /* 0x0070003006008985 */ /* 0x0003e2000c101d04 */
[----:B------:R-:W-:-:S13]  /*27180*/  ISETP.GE.AND P0, PT, R0, R4, PT ;  /* 0x000000040000720c */ /* 0x000fda0003f06270 */
[----:B------:R-:W-:Y:S05]  /*27190*/  @P0 RET.REL.NODEC R2 `(_ZN5flash24flash_fwd_splitkv_kernelI23Flash_fwd_kernel_traitsILi128ELi64ELi128ELi4ELb0ELb0EN7cutlass10bfloat16_tE19Flash_kernel_traitsILi128ELi64ELi128ELi4ES3_EELb1ELb0ELb0ELb0ELb0ELb1ELb1ELb1EEEvNS_16Flash_fwd_paramsE) ;  /* 0xfffd8e6002000950 */ /* 0x000fea0003c3ffff */
[----:B------:R-:W-:Y:S01]  /*271a0*/  MOV R233, 0x0 ;  /* 0x0000000000e97802 */ /* 0x000fe20000000f00 */
[----:B------:R-:W-:Y:S02]  /*271b0*/  ULDC.64 UR4, c[0x0][0x118] ;  /* 0x0000460000047ab9 */ /* 0x000fe40000000a00 */
[----:B------:R1:W-:Y:S01]  /*271c0*/  ST.E.128 [R6.64+0x7100], R16 ;  /* 0x0071001006007985 */ /* 0x0003e2000c101d04 */
[----:B------:R-:W-:Y:S05]  /*271d0*/  RET.REL.NODEC R232 `(_ZN5flash24flash_fwd_splitkv_kernelI23Flash_fwd_kernel_traitsILi128ELi64ELi128ELi4ELb0ELb0EN7cutlass10bfloat16_tE19Flash_kernel_traitsILi128ELi64ELi128ELi4ES3_EELb1ELb0ELb0ELb0ELb0ELb1ELb1ELb1EEEvNS_16Flash_fwd_paramsE) ;  /* 0xfffd8e20e8007950 */ /* 0x000fea0003c3ffff */
.L_x_2239:
[----:B------:R-:W-:Y:S01]  /*271e0*/  IMAD.MOV.U32 R10, RZ, RZ, R243 ;  /* 0x000000ffff0a7224 */ /* 0x000fe200078e00f3 */
[----:B------:R-:W-:Y:S02]  /*271f0*/  MOV R9, 0x2 ;  /* 0x0000000200097802 */ /* 0x000fe40000000f00 */
[----:B------:R-:W-:Y:S02]  /*27200*/  MOV R7, 0x27220 ;  /* 0x0002722000077802 */ /* 0x000fe40000000f00 */
[----:B-1---5:R-:W-:Y:S05]  /*27210*/  CALL.REL.NOINC `($__internal_17_$__cuda_sm70_shflsync_bfly_p) ;  /* 0x0000012000007944 */ /* 0x022fea0003c00000 */
[----:B------:R-:W-:Y:S01]  /*27220*/  MOV R2, R9 ;  /* 0x0000000900027202 */ /* 0x000fe20000000f00 */
[----:B------:R-:W-:Y:S05]  /*27230*/  BRA `(.L_x_2257) ;  /* 0xffffeb7000007947 */ /* 0x000fea000383ffff */
.L_x_2240:
[----:B------:R-:W-:Y:S01]  /*27240*/  IMAD.MOV.U32 R10, RZ, RZ, R2 ;  /* 0x000000ffff0a7224 */ /* 0x000fe200078e0002 */
[----:B------:R-:W-:Y:S02]  /*27250*/  MOV R9, 0x1 ;  /* 0x0000000100097802 */ /* 0x000fe40000000f00 */
[----:B------:R-:W-:-:S02]  /*27260*/  MOV R7, 0x27280 ;  /* 0x0002728000077802 */ /* 0x000fc40000000f00 */
[----:B-12--5:R-:W-:Y:S05]  /*27270*/  CALL.REL.NOINC `($__internal_17_$__cuda_sm70_shflsync_bfly_p) ;  /* 0x000000c000007944 */ /* 0x026fea0003c00000 */
[----:B------:R-:W-:Y:S01]  /*27280*/  FADD.FTZ R2, R2, R9 ;  /* 0x0000000902027221 */ /* 0x000fe20000010000 */
[----:B------:R-:W-:-:S02]  /*27290*/  MOV R10, R242 ;  /* 0x000000f2000a7202 */ /* 0x000fc40000000f00 */
[----:B------:R-:W-:Y:S02]  /*272a0*/  MOV R9, 0x2 ;  /* 0x0000000200097802 */ /* 0x000fe40000000f00 */
[----:B------:R-:W-:Y:S02]  /*272b0*/  MOV R7, 0x272d0 ;  /* 0x000272d000077802 */ /* 0x000fe40000000f00 */
[----:B------:R-:W-:Y:S05]  /*272c0*/  CALL.REL.NOINC `($__internal_17_$__cuda_sm70_shflsync_bfly_p) ;  /* 0x0000007000007944 */ /* 0x000fea0003c00000 */
[----:B------:R-:W-:Y:S01]  /*272d0*/  FADD.FTZ R242, R242, R9 ;  /* 0x00000009f2f27221 */ /* 0x000fe20000010000 */
[----:B------:R-:W-:Y:S02]  /*272e0*/  MOV R9, 0x1 ;  /* 0x0000000100097802 */ /* 0x000fe40000000f00 */
[----:B------:R-:W-:Y:S02]  /*272f0*/  MOV R7, 0x27320 ;  /* 0x0002732000077802 */ /* 0x000fe40000000f00 */
[----:B------:R-:W-:Y:S02]  /*27300*/  MOV R10, R242 ;  /* 0x000000f2000a7202 */ /* 0x000fe40000000f00 */
[----:B------:R-:W-:Y:S05]  /*27310*/  CALL.REL.NOINC `($__internal_17_$__cuda_sm70_shflsync_bfly_p) ;  /* 0x0000002000007944 */ /* 0x000fea0003c00000 */
[----:B------:R-:W-:Y:S01]  /*27320*/  MOV R6, R9 ;  /* 0x0000000900067202 */ /* 0x000fe20000000f00 */
[----:B------:R-:W-:Y:S05]  /*27330*/  BRA `(.L_x_2258) ;  /* 0xffffeae000007947 */ /* 0x000fea000383ffff */
        .weak           $__internal_17_$__cuda_sm70_shflsync_bfly_p
        .type           $__internal_17_$__cuda_sm70_shflsync_bfly_p,@function
        .size           $__internal_17_$__cuda_sm70_shflsync_bfly_p,(.L_x_8283 - $__internal_17_$__cuda_sm70_shflsync_bfly_p)
$__internal_17_$__cuda_sm70_shflsync_bfly_p:
[----:B------:R-:W-:Y:S04]  /*27340*/  WARPSYNC R6 ;  /* 0x0000000600007348 */ /* 0x000fe80003800000 */
[----:B------:R1:W2:Y:S01]  /*27350*/  SHFL.BFLY PT, R9, R10, R9, R8 ;  /* 0x0c0000090a097389 */ /* 0x0002a200000e0008 */
[----:B------:R-:W-:-:S02]  /*27360*/  MOV R11, 0x0 ;  /* 0x00000000000b7802 */ /* 0x000fc40000000f00 */
[----:B-1----:R-:W-:-:S04]  /*27370*/  MOV R10, R7 ;  /* 0x00000007000a7202 */ /* 0x002fc80000000f00 */
[----:B--2---:R-:W-:Y:S05]  /*27380*/  RET.REL.NODEC R10 `(_ZN5flash24flash_fwd_splitkv_kernelI23Flash_fwd_kernel_traitsILi128ELi64ELi128ELi4ELb0ELb0EN7cutlass10bfloat16_tE19Flash_kernel_traitsILi128ELi64ELi128ELi4ES3_EELb1ELb0ELb0ELb0ELb0ELb1ELb1ELb1EEEvNS_16Flash_fwd_paramsE) ;  /* 0xfffd8c700a007950 */ /* 0x004fea0003c3ffff */
.L_x_2259:
        /* <DEDUP_REMOVED lines=15> */
.L_x_8283:


//--------------------- .text._ZN5flash24flash_fwd_splitkv_kernelI23Flash_fwd_kernel_traitsILi128ELi64ELi128ELi4ELb0ELb0EN7cutlass10bfloat16_tE19Flash_kernel_traitsILi128ELi64ELi128ELi4ES3_EELb1ELb0ELb0ELb1ELb1ELb0ELb0ELb0EEEvNS_16Flash_fwd_paramsE --------------------------
	.section	.text._ZN5flash24flash_fwd_splitkv_kernelI23Flash_fwd_kernel_traitsILi128ELi64ELi128ELi4ELb0ELb0EN7cutlass10bfloat16_tE19Flash_kernel_traitsILi128ELi64ELi128ELi4ES3_EELb1ELb0ELb0ELb1ELb1ELb0ELb0ELb0EEEvNS_16Flash_fwd_paramsE,"ax",@progbits
	.sectioninfo	@"SHI_REGISTERS=244"
	.align	128
        .global         _ZN5flash24flash_fwd_splitkv_kernelI23Flash_fwd_kernel_traitsILi128ELi64ELi128ELi4ELb0ELb0EN7cutlass10bfloat16_tE19Flash_kernel_traitsILi128ELi64ELi128ELi4ES3_EELb1ELb0ELb0ELb1ELb1ELb0ELb0ELb0EEEvNS_16Flash_fwd_paramsE
        .type           _ZN5flash24flash_fwd_splitkv_kernelI23Flash_fwd_kernel_traitsILi128ELi64ELi128ELi4ELb0ELb0EN7cutlass10bfloat16_tE19Flash_kernel_traitsILi128ELi64ELi128ELi4ES3_EELb1ELb0ELb0ELb1ELb1ELb0ELb0ELb0EEEvNS_16Flash_fwd_paramsE,@function
        .size           _ZN5flash24flash_fwd_splitkv_kernelI23Flash_fwd_kernel_traitsILi128ELi64ELi128ELi4ELb0ELb0EN7cutlass10bfloat16_tE19Flash_kernel_traitsILi128ELi64ELi128ELi4ES3_EELb1ELb0ELb0ELb1ELb1ELb0ELb0ELb0EEEvNS_16Flash_fwd_paramsE,(.L_x_8336 - _ZN5flash24flash_fwd_splitkv_kernelI23Flash_fwd_kernel_traitsILi128ELi64ELi128ELi4ELb0ELb0EN7cutlass10bfloat16_tE19Flash_kernel_traitsILi128ELi64ELi128ELi4ES3_EELb1ELb0ELb0ELb1ELb1ELb0ELb0ELb0EEEvNS_16Flash_fwd_paramsE)
        .other          _ZN5flash24flash_fwd_splitkv_kernelI23Flash_fwd_kernel_traitsILi128ELi64ELi128ELi4ELb0ELb0EN7cutlass10bfloat16_tE19Flash_kernel_traitsILi128ELi64ELi128ELi4ES3_EELb1ELb0ELb0ELb1ELb1ELb0ELb0ELb0EEEvNS_16Flash_fwd_paramsE,@"STO_CUDA_ENTRY STV_DEFAULT"
_ZN5flash24flash_fwd_splitkv_kernelI23Flash_fwd_kernel_traitsILi128ELi64ELi128ELi4ELb0ELb0EN7cutlass10bfloat16_tE19Flash_kernel_traitsILi128ELi64ELi128ELi4ES3_EELb1ELb0ELb0ELb1ELb1ELb0ELb0ELb0EEEvNS_16Flash_fwd_paramsE:
.text._ZN5flash24flash_fwd_splitkv_kernelI23Flash_fwd_kernel_traitsILi128ELi64ELi128ELi4ELb0ELb0EN7cutlass10bfloat16_tE19Flash_kernel_traitsILi128ELi64ELi128ELi4ES3_EELb1ELb0ELb0ELb1ELb1ELb0ELb0ELb0EEEvNS_16Flash_fwd_paramsE:
[----:B------:R-:W-:Y:S02]  /*0000*/  MOV R1, c[0x0][0x28] ;  /* 0x00000a0000017a02 */ /* 0x000fe40000000f00 */
[----:B------:R-:W1:Y:S01]  /*0010*/  S2R R24, SR_CTAID.Y ;  /* 0x0000000000187919 */ /* 0x000e620000002600 */
[----:B------:R-:W-:Y:S01]  /*0020*/  ISETP.NE.U32.AND P2, PT, RZ, c[0x0][0x258], PT ;  /* 0x00009600ff007a0c */ /* 0x000fe20003f45070 */
[----:B------:R-:W-:Y:S01]  /*0030*/  IMAD.MOV.U32 R19, RZ, RZ, RZ ;  /* 0x000000ffff137224 */ /* 0x000fe200078e00ff */
[----:B------:R-:W-:Y:S01]  /*0040*/  ISETP.NE.U32.AND P0, PT, RZ, c[0x0][0x250], PT ;  /* 0x00009400ff007a0c */ /* 0x000fe20003f05070 */
[----:B------:R-:W-:Y:S01]  /*0050*/  ULDC.64 UR10, c[0x0][0x118] ;  /* 0x00004600000a7ab9 */ /* 0x000fe20000000a00 */
[----:B------:R-:W-:Y:S02]  /*0060*/  ISETP.NE.AND.EX P2, PT, RZ, c[0x0][0x25c], PT, P2 ;  /* 0x00009700ff007a0c */ /* 0x000fe40003f45320 */
[----:B------:R-:W-:-:S11]  /*0070*/  ISETP.NE.AND.EX P0, PT, RZ, c[0x0][0x254], PT, P0 ;  /* 0x00009500ff007a0c */ /* 0x000fd60003f05300 */
[----:B------:R-:W-:Y:S02]  /*0080*/  @P2 IMAD.MOV.U32 R3, RZ, RZ, 0x4 ;  /* 0x00000004ff032424 */ /* 0x000fe400078e00ff */
[----:B------:R-:W-:Y:S02]  /*0090*/  @P0 IMAD.MOV.U32 R5, RZ, RZ, 0x4 ;  /* 0x00000004ff050424 */ /* 0x000fe400078e00ff */
[----:B-1----:R-:W-:-:S04]  /*00a0*/  @P2 IMAD.WIDE R2, R24, R3, c[0x0][0x258] ;  /* 0x0000960018022625 */ /* 0x002fc800078e0203 */
[----:B------:R-:W-:Y:S02]  /*00b0*/  @P0 IMAD.WIDE R4, R24, R5, c[0x0][0x250] ;  /* 0x0000940018040625 */ /* 0x000fe400078e0205 */
[----:B------:R-:W2:Y:S04]  /*00c0*/  @P2 LDG.E R2, [R2.64] ;  /* 0x0000000a02022981 */ /* 0x000ea8000c1e1900 */
[----:B------:R-:W2:Y:S04]  /*00d0*/  @P0 LDG.E R19, [R4.64] ;  /* 0x0000000a04130981 */ /* 0x000ea8000c1e1900 */
[----:B------:R-:W1:Y:S01]  /*00e0*/  S2R R20, SR_CTAID.X ;  /* 0x0000000000147919 */ /* 0x000e620000002500 */
[----:B------:R-:W-:-:S04]  /*00f0*/  @!P2 ISETP.NE.U32.AND P1, PT, RZ, c[0x0][0x268], PT ;  /* 0x00009a00ff00aa0c */ /* 0x000fc80003f25070 */
[----:B------:R-:W-:Y:S01]  /*0100*/  @!P2 ISETP.NE.AND.EX P1, PT, RZ, c[0x0][0x26c], PT, P1 ;  /* 0x00009b00ff00aa0c */ /* 0x000fe20003f25310 */
[----:B-1----:R-:W-:-:S05]  /*0110*/  IMAD.SHL.U32 R125, R20, 0x40, RZ ;  /* 0x00000040147d7824 */ /* 0x002fca00078e00ff */
[----:B------:R-:W-:Y:S02]  /*0120*/  ISETP.GE.AND P0, PT, R125, c[0x0][0x214], PT ;  /* 0x000085007d007a0c */ /* 0x000fe40003f06270 */
[----:B------:R-:W-:Y:S01]  /*0130*/  @!P2 SEL R0, RZ, c[0x0][0x21c], !P1 ;  /* 0x00008700ff00aa07 */ /* 0x000fe20004800000 */
[----:B--2---:R-:W-:-:S03]  /*0140*/  @P2 IMAD.IADD R39, R2, 0x1, -R19 ;  /* 0x0000000102272824 */ /* 0x004fc600078e0a13 */
[----:B------:R-:W-:-:S07]  /*0150*/  @!P2 IADD3 R39, R0, c[0x0][0x218], -R19 ;  /* 0x000086000027aa10 */ /* 0x000fce0007ffe813 */
[----:B------:R-:W-:Y:S05]  /*0160*/  @P0 EXIT ;  /* 0x000000000000094d */ /* 0x000fea0003800000 */
[----:B------:R-:W-:Y:S01]  /*0170*/  UMOV UR5, 0x7f ;  /* 0x0000007f00057882 */ /* 0x000fe20000000000 */
[----:B------:R-:W-:Y:S01]  /*0180*/  IADD3 R0, R125, 0xbf, RZ ;  /* 0x000000bf7d007810 */ /* 0x000fe20007ffe0ff */
[----:B------:R-:W-:Y:S01]  /*0190*/  ULDC UR4, c[0x0][0x218] ;  /* 0x0000860000047ab9 */ /* 0x000fe20000000800 */
[C---:B------:R-:W-:Y:S01]  /*01a0*/  IADD3 R3, R39.reuse, 0x7f, RZ ;  /* 0x0000007f27037810 */ /* 0x040fe20007ffe0ff */
[----:B------:R-:W-:Y:S01]  /*01b0*/  UIADD3 UR5, UR5, UR4, URZ ;  /* 0x0000000405057290 */ /* 0x000fe2000fffe03f */
[----:B------:R-:W-:Y:S01]  /*01c0*/  IADD3 R5, R39, -c[0x0][0x214], R0 ;  /* 0x8000850027057a10 */ /* 0x000fe20007ffe000 */
[----:B------:R-:W1:Y:S01]  /*01d0*/  S2R R15, SR_CTAID.Z ;  /* 0x00000000000f7919 */ /* 0x000e620000002700 */
[----:B------:R-:W-:Y:S01]  /*01e0*/  SHF.R.S32.HI R0, RZ, 0x1f, R3 ;  /* 0x0000001fff007819 */ /* 0x000fe20000011403 */
[----:B------:R-:W-:Y:S01]  /*01f0*/  USHF.R.S32.HI UR4, URZ, 0x1f, UR5 ;  /* 0x0000001f3f047899 */ /* 0x000fe20008011405 */
[----:B------:R-:W-:Y:S01]  /*0200*/  IADD3 R5, R5, c[0x0][0x2e8], RZ ;  /* 0x0000ba0005057a10 */ /* 0x000fe20007ffe0ff */
[----:B------:R-:W2:Y:S01]  /*0210*/  S2R R6, SR_TID.X ;  /* 0x0000000000067919 */ /* 0x000ea20000002100 */
[----:B------:R-:W-:Y:S01]  /*0220*/  LEA.HI R3, R0, R3, RZ, 0x7 ;  /* 0x0000000300037211 */ /* 0x000fe200078f38ff */
[----:B------:R-:W-:Y:S01]  /*0230*/  ULEA.HI UR4, UR4, UR5, URZ, 0x7 ;  /* 0x0000000504047291 */ /* 0x000fe2000f8f383f */
[----:B------:R-:W-:Y:S01]  /*0240*/  SHF.R.S32.HI R36, RZ, 0x1f, R5 ;  /* 0x0000001fff247819 */ /* 0x000fe20000011405 */
[----:B------:R-:W-:Y:S01]  /*0250*/  IMAD.MOV.U32 R12, RZ, RZ, 0x20 ;  /* 0x00000020ff0c7424 */ /* 0x000fe200078e00ff */
[----:B------:R-:W-:Y:S01]  /*0260*/  SHF.R.S32.HI R3, RZ, 0x7, R3 ;  /* 0x00000007ff037819 */ /* 0x000fe20000011403 */
[----:B------:R-:W-:Y:S01]  /*0270*/  USHF.R.S32.HI UR4, URZ, 0x7, UR4 ;  /* 0x000000073f047899 */ /* 0x000fe20008011404 */
[----:B------:R-:W-:-:S04]  /*0280*/  LEA.HI R36, R36, R5, RZ, 0x7 ;  /* 0x0000000524247211 */ /* 0x000fc800078f38ff */
[----:B------:R-:W-:Y:S02]  /*0290*/  SHF.R.S32.HI R36, RZ, 0x7, R36 ;  /* 0x00000007ff247819 */ /* 0x000fe40000011424 */
[----:B------:R-:W-:-:S04]  /*02a0*/  IMNMX R3, R3, UR4, PT ;  /* 0x0000000403037c17 */ /* 0x000fc8000b800200 */
[----:B------:R-:W-:-:S04]  /*02b0*/  IMNMX R36, R3, R36, PT ;  /* 0x0000002403247217 */ /* 0x000fc80003800200 */
[----:B------:R-:W-:-:S13]  /*02c0*/  ISETP.GT.AND P0, PT, R36, RZ, PT ;  /* 0x000000ff2400720c */ /* 0x000fda0003f04270 */
[----:B------:R-:W-:Y:S05]  /*02d0*/  @P0 BRA `(.L_x_2260) ;  /* 0x0000047000000947 */ /* 0x000fea0003800000 */
[----:B-12---:R-:W-:Y:S01]  /*02e0*/  SHF.R.S32.HI R3, RZ, 0x1f, R6 ;  /* 0x0000001fff037819 */ /* 0x006fe20000011406 */
[C---:B------:R-:W-:Y:S01]  /*02f0*/  IMAD.WIDE.U32 R10, R12.reuse, c[0x0][0x1e8], RZ ;  /* 0x00007a000c0a7a25 */ /* 0x040fe200078e00ff */
[----:B------:R-:W-:Y:S02]  /*0300*/  SHF.R.S32.HI R2, RZ, 0x1f, R125 ;  /* 0x0000001fff027819 */ /* 0x000fe4000001147d */
[----:B------:R-:W-:Y:S01]  /*0310*/  LEA.HI R0, R3, R6, RZ, 0x3 ;  /* 0x0000000603007211 */ /* 0x000fe200078f18ff */
[----:B------:R-:W-:Y:S01]  /*0320*/  IMAD R12, R12, c[0x0][0x1ec], RZ ;  /* 0x00007b000c0c7a24 */ /* 0x000fe200078e02ff */
[----:B------:R-:W-:Y:S01]  /*0330*/  LOP3.LUT P5, RZ, R6, 0x7, RZ, 0xc0, !PT ;  /* 0x0000000706ff7812 */ /* 0x000fe200078ac0ff */
[----:B------:R-:W-:Y:S01]  /*0340*/  IMAD R2, R2, c[0x0][0x1e8], RZ ;  /* 0x00007a0002027a24 */ /* 0x000fe200078e02ff */
[----:B------:R-:W-:Y:S02]  /*0350*/  LOP3.LUT R3, R0, 0x1ffffff8, RZ, 0xc0, !PT ;  /* 0x1ffffff800037812 */ /* 0x000fe400078ec0ff */
[----:B------:R-:W-:Y:S01]  /*0360*/  SHF.R.S32.HI R0, RZ, 0x3, R0 ;  /* 0x00000003ff007819 */ /* 0x000fe20000011400 */
[----:B------:R-:W-:Y:S01]  /*0370*/  IMAD R7, R125, c[0x0][0x1ec], R2 ;  /* 0x00007b007d077a24 */ /* 0x000fe200078e0202 */
[----:B------:R-:W-:Y:S01]  /*0380*/  SHF.R.S32.HI R2, RZ, 0x1f, R15 ;  /* 0x0000001fff027819 */ /* 0x000fe2000001140f */
[----:B------:R-:W-:Y:S01]  /*0390*/  IMAD.IADD R4, R6, 0x1, -R3 ;  /* 0x0000000106047824 */ /* 0x000fe200078e0a03 */
[----:B------:R-:W-:-:S02]  /*03a0*/  SHF.R.S32.HI R3, RZ, 0x1f, R24 ;  /* 0x0000001fff037819 */ /* 0x000fc40000011418 */
[----:B------:R-:W-:Y:S01]  /*03b0*/  IADD3 R6, R0, 0x10, RZ ;  /* 0x0000001000067810 */ /* 0x000fe20007ffe0ff */
[----:B------:R-:W-:Y:S02]  /*03c0*/  IMAD.SHL.U32 R4, R4, 0x8, RZ ;  /* 0x0000000804047824 */ /* 0x000fe400078e00ff */
[----:B------:R-:W-:Y:S02]  /*03d0*/  IMAD R3, R3, c[0x0][0x1e0], RZ ;  /* 0x0000780003037a24 */ /* 0x000fe400078e02ff */
[----:B------:R-:W-:Y:S01]  /*03e0*/  IMAD R2, R2, c[0x0][0x1f0], RZ ;  /* 0x00007c0002027a24 */ /* 0x000fe200078e02ff */
[----:B------:R-:W-:Y:S01]  /*03f0*/  SHF.R.S32.HI R5, RZ, 0x1f, R4 ;  /* 0x0000001fff057819 */ /* 0x000fe20000011404 */
[----:B------:R-:W-:-:S04]  /*0400*/  IMAD R3, R24, c[0x0][0x1e4], R3 ;  /* 0x0000790018037a24 */ /* 0x000fc800078e0203 */
[----:B------:R-:W-:-:S04]  /*0410*/  IMAD.WIDE.U32 R4, R125, c[0x0][0x1e8], R4 ;  /* 0x00007a007d047a25 */ /* 0x000fc800078e0004 */
[----:B------:R-:W-:-:S04]  /*0420*/  IMAD.IADD R5, R5, 0x1, R7 ;  /* 0x0000000105057824 */ /* 0x000fc800078e0207 */
[----:B------:R-:W-:-:S04]  /*0430*/  IMAD.WIDE.U32 R4, R24, c[0x0][0x1e0], R4 ;  /* 0x0000780018047a25 */ /* 0x000fc800078e0004 */
[----:B------:R-:W-:Y:S02]  /*0440*/  IMAD.IADD R5, R5, 0x1, R3 ;  /* 0x0000000105057824 */ /* 0x000fe400078e0203 */
[C---:B------:R-:W-:Y:S02]  /*0450*/  IMAD R3, R15.reuse, c[0x0][0x1f4], R2 ;  /* 0x00007d000f037a24 */ /* 0x040fe400078e0202 */
[----:B------:R-:W-:Y:S01]  /*0460*/  IMAD.WIDE.U32 R8, R15, c[0x0][0x1f0], R4 ;  /* 0x00007c000f087a25 */ /* 0x000fe200078e0004 */
[----:B------:R-:W-:-:S03]  /*0470*/  IADD3 R5, R0, 0x20, RZ ;  /* 0x0000002000057810 */ /* 0x000fc60007ffe0ff */
[----:B------:R-:W-:Y:S02]  /*0480*/  IMAD R2, R24, c[0x0][0x1c0], R15 ;  /* 0x0000700018027a24 */ /* 0x000fe400078e020f */
[----:B------:R-:W-:Y:S01]  /*0490*/  IMAD.IADD R9, R9, 0x1, R3 ;  /* 0x0000000109097824 */ /* 0x000fe200078e0203 */
[----:B------:R-:W-:Y:S01]  /*04a0*/  SHF.R.S32.HI R3, RZ, 0x1f, R0 ;  /* 0x0000001fff037819 */ /* 0x000fe20000011400 */
[----:B------:R-:W-:Y:S01]  /*04b0*/  IMAD R2, R2, c[0x0][0x214], R125 ;  /* 0x0000850002027a24 */ /* 0x000fe200078e027d */
[----:B------:R-:W-:Y:S01]  /*04c0*/  IADD3 R125, -R125, c[0x0][0x214], RZ ;  /* 0x000085007d7d7a10 */ /* 0x000fe20007ffe1ff */
[----:B------:R-:W-:-:S03]  /*04d0*/  IMAD.WIDE.U32 R8, R0, c[0x0][0x1e8], R8 ;  /* 0x00007a0000087a25 */ /* 0x000fc600078e0008 */
[----:B------:R-:W-:Y:S01]  /*04e0*/  IADD3 R4, P0, R2, R0, RZ ;  /* 0x0000000002047210 */ /* 0x000fe20007f1e0ff */
[----:B------:R-:W-:Y:S01]  /*04f0*/  IMAD R7, R3, c[0x0][0x1e8], RZ ;  /* 0x00007a0003077a24 */ /* 0x000fe200078e02ff */
[----:B------:R-:W-:Y:S02]  /*0500*/  ISETP.GE.OR P3, PT, R6, R125, P5 ;  /* 0x0000007d0600720c */ /* 0x000fe40002f66670 */
[----:B------:R-:W-:Y:S01]  /*0510*/  LEA.HI.X.SX32 R3, R2, R3, 0x1, P0 ;  /* 0x0000000302037211 */ /* 0x000fe200000f0eff */
[----:B------:R-:W-:Y:S01]  /*0520*/  IMAD R7, R0, c[0x0][0x1ec], R7 ;  /* 0x00007b0000077a24 */ /* 0x000fe200078e0207 */
[----:B------:R-:W-:Y:S02]  /*0530*/  LEA R14, P0, R4, c[0x0][0x200], 0x2 ;  /* 0x00008000040e7a11 */ /* 0x000fe400078010ff */
[----:B------:R-:W-:Y:S01]  /*0540*/  LEA R6, P1, R8, c[0x0][0x1d0], 0x1 ;  /* 0x0000740008067a11 */ /* 0x000fe200078208ff */
[----:B------:R-:W-:Y:S01]  /*0550*/  IMAD.IADD R2, R9, 0x1, R7 ;  /* 0x0000000109027824 */ /* 0x000fe200078e0207 */
[----:B------:R-:W-:-:S02]  /*0560*/  LEA.HI.X R15, R4, c[0x0][0x204], R3, 0x2, P0 ;  /* 0x00008100040f7a11 */ /* 0x000fc400000f1403 */
[----:B------:R-:W-:Y:S02]  /*0570*/  IADD3 R4, P0, R6, R10, RZ ;  /* 0x0000000a06047210 */ /* 0x000fe40007f1e0ff */
[----:B------:R-:W-:Y:S01]  /*0580*/  LEA.HI.X R7, R8, c[0x0][0x1d4], R2, 0x1, P1 ;  /* 0x0000750008077a11 */ /* 0x000fe200008f0c02 */
[----:B------:R-:W-:Y:S01]  /*0590*/  @!P3 IMAD.MOV.U32 R9, RZ, RZ, 0x7f800000 ;  /* 0x7f800000ff09b424 */ /* 0x000fe200078e00ff */
[----:B------:R-:W-:Y:S02]  /*05a0*/  IADD3 R3, R11, R12, RZ ;  /* 0x0000000c0b037210 */ /* 0x000fe40007ffe0ff */
[-C--:B------:R-:W-:Y:S01]  /*05b0*/  ISETP.GE.OR P2, PT, R5, R125.reuse, P5 ;  /* 0x0000007d0500720c */ /* 0x080fe20002f46670 */
[----:B------:R1:W-:Y:S01]  /*05c0*/  STG.E.128 [R6.64], RZ ;  /* 0x000000ff06007986 */ /* 0x0003e2000c101d0a */
[C---:B------:R-:W-:Y:S01]  /*05d0*/  ISETP.GE.OR P4, PT, R0.reuse, R125, P5 ;  /* 0x0000007d0000720c */ /* 0x040fe20002f86670 */
[----:B------:R-:W-:Y:S01]  /*05e0*/  IMAD.X R5, R3, 0x1, R7, P0 ;  /* 0x0000000103057824 */ /* 0x000fe200000e0607 */
[----:B------:R-:W-:Y:S01]  /*05f0*/  IADD3 R0, R0, 0x30, RZ ;  /* 0x0000003000007810 */ /* 0x000fe20007ffe0ff */
[----:B------:R1:W-:Y:S01]  /*0600*/  STG.E.128 [R6.64+0x80], RZ ;  /* 0x000080ff06007986 */ /* 0x0003e2000c101d0a */
[----:B------:R-:W-:-:S02]  /*0610*/  IADD3 R16, P1, R4, R10, RZ ;  /* 0x0000000a04107210 */ /* 0x000fc40007f3e0ff */
[----:B------:R-:W-:Y:S01]  /*0620*/  ISETP.GE.OR P5, PT, R0, R125, P5 ;  /* 0x0000007d0000720c */ /* 0x000fe20002fa6670 */
[----:B------:R1:W-:Y:S01]  /*0630*/  STG.E.128 [R4.64], RZ ;  /* 0x000000ff04007986 */ /* 0x0003e2000c101d0a */
[----:B------:R-:W-:Y:S01]  /*0640*/  IADD3 R12, P0, R16, R10, RZ ;  /* 0x0000000a100c7210 */ /* 0x000fe20007f1e0ff */
[--C-:B------:R-:W-:Y:S02]  /*0650*/  IMAD.X R17, R5, 0x1, R3.reuse, P1 ;  /* 0x0000000105117824 */ /* 0x100fe400008e0603 */
[----:B------:R1:W-:Y:S02]  /*0660*/  STG.E.128 [R4.64+0x80], RZ ;  /* 0x000080ff04007986 */ /* 0x0003e4000c101d0a */
[----:B------:R-:W-:Y:S01]  /*0670*/  IMAD.X R13, R17, 0x1, R3, P0 ;  /* 0x00000001110d7824 */ /* 0x000fe200000e0603 */
[----:B------:R-:W-:Y:S01]  /*0680*/  @!P4 MOV R11, 0x7f800000 ;  /* 0x7f800000000bc802 */ /* 0x000fe20000000f00 */
[----:B------:R-:W-:Y:S01]  /*0690*/  @!P2 IMAD.MOV.U32 R3, RZ, RZ, 0x7f800000 ;  /* 0x7f800000ff03a424 */ /* 0x000fe200078e00ff */
[----:B------:R1:W-:Y:S04]  /*06a0*/  STG.E.128 [R16.64], RZ ;  /* 0x000000ff10007986 */ /* 0x0003e8000c101d0a */
[----:B------:R1:W-:Y:S04]  /*06b0*/  STG.E.128 [R16.64+0x80], RZ ;  /* 0x000080ff10007986 */ /* 0x0003e8000c101d0a */
[----:B------:R1:W-:Y:S04]  /*06c0*/  STG.E.128 [R12.64], RZ ;  /* 0x000000ff0c007986 */ /* 0x0003e8000c101d0a */
[----:B------:R1:W-:Y:S04]  /*06d0*/  STG.E.128 [R12.64+0x80], RZ ;  /* 0x000080ff0c007986 */ /* 0x0003e8000c101d0a */
[----:B------:R1:W-:Y:S04]  /*06e0*/  @!P4 STG.E [R14.64], R11 ;  /* 0x0000000b0e00c986 */ /* 0x0003e8000c10190a */
[----:B------:R1:W-:Y:S04]  /*06f0*/  @!P3 STG.E [R14.64+0x40], R9 ;  /* 0x000040090e00b986 */ /* 0x0003e8000c10190a */
[----:B------:R1:W-:Y:S01]  /*0700*/  @!P2 STG.E [R14.64+0x80], R3 ;  /* 0x000080030e00a986 */ /* 0x0003e2000c10190a */
[----:B------:R-:W-:Y:S05]  /*0710*/  @P5 EXIT ;  /* 0x000000000000594d */ /* 0x000fea0003800000 */
[----:B-1----:R-:W-:-:S05]  /*0720*/  MOV R3, 0x7f800000 ;  /* 0x7f80000000037802 */ /* 0x002fca0000000f00 */
[----:B------:R-:W-:Y:S01]  /*0730*/  STG.E [R14.64+0xc0], R3 ;  /* 0x0000c0030e007986 */ /* 0x000fe2000c10190a */
[----:B------:R-:W-:Y:S05]  /*0740*/  EXIT ;  /* 0x000000000000794d */ /* 0x000fea0003800000 */
.L_x_2260:
[----:B-12---:R-:W-:Y:S01]  /*0750*/  ISETP.NE.U32.AND P0, PT, RZ, c[0x0][0x2b8], PT ;  /* 0x0000ae00ff007a0c */ /* 0x006fe20003f05070 */
[----:B------:R-:W-:-:S03]  /*0760*/  IMAD.MOV.U32 R0, RZ, RZ, R24 ;  /* 0x000000ffff007224 */ /* 0x000fc600078e0018 */
[----:B------:R-:W-:-:S13]  /*0770*/  ISETP.NE.AND.EX P0, PT, RZ, c[0x0][0x2bc], PT, P0 ;  /* 0x0000af00ff007a0c */ /* 0x000fda0003f05300 */
[----:B------:R-:W-:-:S04]  /*0780*/  @P0 IMAD.MOV.U32 R3, RZ, RZ, 0x4 ;  /* 0x00000004ff030424 */ /* 0x000fc800078e00ff */
[----:B------:R-:W-:-:S05]  /*0790*/  @P0 IMAD.WIDE R2, R24, R3, c[0x0][0x2b8] ;  /* 0x0000ae0018020625 */ /* 0x000fca00078e0203 */
[----:B------:R1:W5:Y:S01]  /*07a0*/  @P0 LDG.E R0, [R2.64] ;  /* 0x0000000a02000981 */ /* 0x000362000c1e1900 */
[----:B------:R-:W-:Y:S01]  /*07b0*/  ISETP.NE.U32.AND P0, PT, RZ, c[0x0][0x2c0], PT ;  /* 0x0000b000ff007a0c */ /* 0x000fe20003f05070 */
[----:B------:R-:W-:Y:S01]  /*07c0*/  CS2R R232, SRZ ;  /* 0x0000000000e87805 */ /* 0x000fe2000001ff00 */
[----:B------:R-:W-:Y:S02]  /*07d0*/  PLOP3.LUT P6, PT, PT, PT, PT, 0x80, 0x0 ;  /* 0x000000000000781c */ /* 0x000fe40003fcf070 */
[----:B------:R-:W-:-:S13]  /*07e0*/  ISETP.NE.AND.EX P0, PT, RZ, c[0x0][0x2c4], PT, P0 ;  /* 0x0000b100ff007a0c */ /* 0x000fda0003f05300 */
[----:B------:R-:W-:Y:S05]  /*07f0*/  @!P0 BRA `(.L_x_2261) ;  /* 0x0000008000008947 */ /* 0x000fea0003800000 */
[----:B-1----:R-:W-:Y:S01]  /*0800*/  SHF.R.S32.HI R3, RZ, 0x1f, R24 ;  /* 0x0000001fff037819 */ /* 0x002fe20000011418 */
[----:B------:R-:W-:Y:S01]  /*0810*/  IMAD.WIDE.U32 R4, R24, c[0x0][0x2c8], RZ ;  /* 0x0000b20018047a25 */ /* 0x000fe200078e00ff */
[----:B------:R-:W-:-:S03]  /*0820*/  PLOP3.LUT P6, PT, PT, PT, PT, 0x8, 0x0 ;  /* 0x000000000000781c */ /* 0x000fc60003fce170 */
[----:B------:R-:W-:Y:S01]  /*0830*/  IMAD R3, R3, c[0x0][0x2c8], RZ ;  /* 0x0000b20003037a24 */ /* 0x000fe200078e02ff */
[----:B------:R-:W-:-:S03]  /*0840*/  LEA R232, P0, R4, c[0x0][0x2c0], 0x2 ;  /* 0x0000b00004e87a11 */ /* 0x000fc600078010ff */
[----:B------:R-:W-:-:S05]  /*0850*/  IMAD R2, R24, c[0x0][0x2cc], R3 ;  /* 0x0000b30018027a24 */ /* 0x000fca00078e0203 */
[----:B------:R-:W-:-:S04]  /*0860*/  IADD3 R3, R5, R2, RZ ;  /* 0x0000000205037210 */ /* 0x000fc80007ffe0ff */
[----:B------:R-:W-:Y:S02]  /*0870*/  LEA.HI.X R233, R4, c[0x0][0x2c4], R3, 0x2, P0 ;  /* 0x0000b10004e97a11 */ /* 0x000fe400000f1403 */
.L_x_2261:
[----:B-1----:R-:W-:Y:S01]  /*0880*/  IABS R3, c[0x0][0x2d0] ;  /* 0x0000b40000037a13 */ /* 0x002fe20000000000 */
[----:B------:R-:W-:Y:S05]  /*0890*/  @P6 BRA `(.L_x_2262) ;  /* 0x0000048000006947 */ /* 0x000fea0003800000 */
        /* <DEDUP_REMOVED lines=26> */
[----:B------:R-:W-:Y:S01]  /*0a40*/  IABS R0, c[0x0][0x1c8] ;  /* 0x0000720000007a13 */ /* 0x000fe20000000000 */
[----:B------:R-:W-:Y:S01]  /*0a50*/  IMAD.MOV.U32 R10, RZ, RZ, RZ ;  /* 0x000000ffff0a7224 */ /* 0x000fe200078e00ff */
[----:B------:R-:W-:Y:S02]  /*0a60*/  IADD3 R5, -R5, RZ, RZ ;  /* 0x000000ff05057210 */ /* 0x000fe40007ffe1ff */
[----:B------:R-:W1:Y:S03]  /*0a70*/  I2F.RP R7, R0 ;  /* 0x0000000000077306 */ /* 0x000e660000209400 */
[----:B------:R-:W-:-:S05]  /*0a80*/  IMAD R8, R5, c[0x0][0x2d0], R8 ;  /* 0x0000b40005087a24 */ /* 0x000fca00078e0208 */
[----:B-1----:R-:W1:Y:S02]  /*0a90*/  MUFU.RCP R9, R7 ;  /* 0x0000000700097308 */ /* 0x002e640000001000 */
[----:B-1----:R-:W-:-:S06]  /*0aa0*/  IADD3 R9, R9, 0xffffffe, RZ ;  /* 0x0ffffffe09097810 */ /* 0x002fcc0007ffe0ff */
[----:B------:R-:W1:Y:S02]  /*0ab0*/  F2I.FTZ.U32.TRUNC.NTZ R11, R9 ;  /* 0x00000009000b7305 */ /* 0x000e64000021f000 */
[----:B-1----:R-:W-:-:S05]  /*0ac0*/  IADD3 R2, RZ, -R11, RZ ;  /* 0x8000000bff027210 */ /* 0x002fca0007ffe0ff */
[----:B------:R-:W-:Y:S01]  /*0ad0*/  IMAD R4, R2, R0, RZ ;  /* 0x0000000002047224 */ /* 0x000fe200078e02ff */
[----:B------:R-:W-:-:S03]  /*0ae0*/  IABS R2, R15 ;  /* 0x0000000f00027213 */ /* 0x000fc60000000000 */
[----:B------:R-:W-:-:S06]  /*0af0*/  IMAD.HI.U32 R11, R11, R4, R10 ;  /* 0x000000040b0b7227 */ /* 0x000fcc00078e000a */
[----:B------:R-:W-:-:S05]  /*0b00*/  IMAD.HI.U32 R10, R11, R2, RZ ;  /* 0x000000020b0a7227 */ /* 0x000fca00078e00ff */
[----:B------:R-:W-:-:S05]  /*0b10*/  IADD3 R7, -R10, RZ, RZ ;  /* 0x000000ff0a077210 */ /* 0x000fca0007ffe1ff */
[----:B------:R-:W-:-:S05]  /*0b20*/  IMAD R7, R0, R7, R2 ;  /* 0x0000000700077224 */ /* 0x000fca00078e0202 */
[----:B------:R-:W-:-:S13]  /*0b30*/  ISETP.GT.U32.AND P0, PT, R0, R7, PT ;  /* 0x000000070000720c */ /* 0x000fda0003f04070 */
[----:B------:R-:W-:Y:S01]  /*0b40*/  @!P0 IMAD.IADD R7, R7, 0x1, -R0 ;  /* 0x0000000107078824 */ /* 0x000fe200078e0a00 */
[----:B------:R-:W-:-:S04]  /*0b50*/  @!P0 IADD3 R10, R10, 0x1, RZ ;  /* 0x000000010a0a8810 */ /* 0x000fc80007ffe0ff */
[----:B------:R-:W-:Y:S02]  /*0b60*/  ISETP.GE.U32.AND P1, PT, R7, R0, PT ;  /* 0x000000000700720c */ /* 0x000fe40003f26070 */
[----:B------:R-:W-:Y:S02]  /*0b70*/  LOP3.LUT R0, R15, c[0x0][0x1c8], RZ, 0x3c, !PT ;  /* 0x000072000f007a12 */ /* 0x000fe400078e3cff */
[----:B------:R-:W-:Y:S02]  /*0b80*/  SHF.R.S32.HI R7, RZ, 0x1f, R8 ;  /* 0x0000001fff077819 */ /* 0x000fe40000011408 */
[----:B------:R-:W-:-:S03]  /*0b90*/  ISETP.GE.AND P0, PT, R0, RZ, PT ;  /* 0x000000ff0000720c */ /* 0x000fc60003f06270 */
[----:B------:R-:W-:-:S04]  /*0ba0*/  IMAD R11, R7, c[0x0][0x198], RZ ;  /* 0x00006600070b7a24 */ /* 0x000fc800078e02ff */
[----:B------:R-:W-:Y:S01]  /*0bb0*/  @P1 IADD3 R10, R10, 0x1, RZ ;  /* 0x000000010a0a1810 */ /* 0x000fe20007ffe0ff */
[----:B------:R-:W-:Y:S01]  /*0bc0*/  IMAD R11, R8, c[0x0][0x19c], R11 ;  /* 0x00006700080b7a24 */ /* 0x000fe200078e020b */
[----:B------:R-:W-:-:S04]  /*0bd0*/  ISETP.NE.AND P1, PT, RZ, c[0x0][0x1c8], PT ;  /* 0x00007200ff007a0c */ /* 0x000fc80003f25270 */
[----:B------:R-:W-:-:S09]  /*0be0*/  @!P0 IMAD.MOV R10, RZ, RZ, -R10 ;  /* 0x000000ffff0a8224 */ /* 0x000fd200078e0a0a */
[----:B------:R-:W-:Y:S02]  /*0bf0*/  @!P1 LOP3.LUT R10, RZ, c[0x0][0x1c8], RZ, 0x33, !PT ;  /* 0x00007200ff0a9a12 */ /* 0x000fe400078e33ff */
[----:B--2---:R-:W-:Y:S01]  /*0c00*/  SHF.R.S32.HI R13, RZ, 0x1f, R16 ;  /* 0x0000001fff0d7819 */ /* 0x004fe20000011410 */
[----:B------:R-:W-:-:S04]  /*0c10*/  IMAD.WIDE.U32 R4, R16, c[0x0][0x180], RZ ;  /* 0x0000600010047a25 */ /* 0x000fc800078e00ff */
[C---:B------:R-:W-:Y:S02]  /*0c20*/  IMAD R9, R13.reuse, c[0x0][0x180], RZ ;  /* 0x000060000d097a24 */ /* 0x040fe400078e02ff */
[----:B------:R-:W-:Y:S02]  /*0c30*/  IMAD R13, R13, c[0x0][0x188], RZ ;  /* 0x000062000d0d7a24 */ /* 0x000fe400078e02ff */
[C---:B------:R-:W-:Y:S01]  /*0c40*/  IMAD R0, R16.reuse, c[0x0][0x184], R9 ;  /* 0x0000610010007a24 */ /* 0x040fe200078e0209 */
[----:B------:R-:W-:Y:S01]  /*0c50*/  SHF.R.S32.HI R9, RZ, 0x1f, R10 ;  /* 0x0000001fff097819 */ /* 0x000fe2000001140a */
[C---:B------:R-:W-:Y:S02]  /*0c60*/  IMAD R13, R16.reuse, c[0x0][0x18c], R13 ;  /* 0x00006300100d7a24 */ /* 0x040fe400078e020d */
[----:B------:R-:W-:Y:S01]  /*0c70*/  IMAD.WIDE.U32 R16, R16, c[0x0][0x188], RZ ;  /* 0x0000620010107a25 */ /* 0x000fe200078e00ff */
[----:B------:R-:W-:-:S04]  /*0c80*/  IADD3 R5, R5, R0, RZ ;  /* 0x0000000005057210 */ /* 0x000fc80007ffe0ff */
[----:B------:R-:W-:Y:S01]  /*0c90*/  IADD3 R13, R17, R13, RZ ;  /* 0x0000000d110d7210 */ /* 0x000fe20007ffe0ff */
[----:B------:R-:W-:-:S04]  /*0ca0*/  IMAD.WIDE.U32 R4, R8, c[0x0][0x198], R4 ;  /* 0x0000660008047a25 */ /* 0x000fc800078e0004 */
[----:B------:R-:W-:Y:S02]  /*0cb0*/  IMAD.IADD R5, R5, 0x1, R11 ;  /* 0x0000000105057824 */ /* 0x000fe400078e020b */
[----:B------:R-:W-:Y:S02]  /*0cc0*/  IMAD R11, R9, c[0x0][0x1b0], RZ ;  /* 0x00006c00090b7a24 */ /* 0x000fe400078e02ff */
[----:B------:R-:W-:-:S04]  /*0cd0*/  IMAD.WIDE.U32 R4, R10, c[0x0][0x1b0], R4 ;  /* 0x00006c000a047a25 */ /* 0x000fc800078e0004 */
[----:B------:R-:W-:Y:S01]  /*0ce0*/  IMAD R11, R10, c[0x0][0x1b4], R11 ;  /* 0x00006d000a0b7a24 */ /* 0x000fe200078e020b */
[----:B------:R-:W-:-:S03]  /*0cf0*/  MOV R14, R4 ;  /* 0x00000004000e7202 */ /* 0x000fc60000000f00 */
[----:B------:R-:W-:Y:S01]  /*0d00*/  IMAD.IADD R11, R5, 0x1, R11 ;  /* 0x00000001050b7824 */ /* 0x000fe200078e020b */
[----:B------:R-:W-:Y:S05]  /*0d10*/  BRA `(.L_x_2263) ;  /* 0x0000036000007947 */ /* 0x000fea0003800000 */
.L_x_2262:
[----:B------:R-:W-:Y:S02]  /*0d20*/  IABS R5, c[0x0][0x1c8] ;  /* 0x0000720000057a13 */ /* 0x000fe40000000000 */
[----:B------:R-:W-:Y:S02]  /*0d30*/  SHF.R.S32.HI R16, RZ, 0x1f, R19 ;  /* 0x0000001fff107819 */ /* 0x000fe40000011413 */
[----:B------:R-:W1:Y:S01]  /*0d40*/  I2F.RP R7, R5 ;  /* 0x0000000500077306 */ /* 0x000e620000209400 */
[----:B-----5:R-:W-:-:S07]  /*0d50*/  SHF.R.S32.HI R13, RZ, 0x1f, R0 ;  /* 0x0000001fff0d7819 */ /* 0x020fce0000011400 */
        /* <DEDUP_REMOVED lines=8> */
[----:B------:R-:W-:Y:S02]  /*0de0*/  MOV R4, R2 ;  /* 0x0000000200047202 */ /* 0x000fe40000000f00 */
[----:B------:R-:W-:-:S03]  /*0df0*/  LEA R8, R36, 0xffffff80, 0x7 ;  /* 0xffffff8024087811 */ /* 0x000fc600078e38ff */
[----:B------:R-:W-:Y:S01]  /*0e00*/  IMAD.HI.U32 R10, R9, R4, RZ ;  /* 0x00000004090a7227 */ /* 0x000fe200078e00ff */
[----:B------:R-:W-:Y:S02]  /*0e10*/  SHF.R.S32.HI R7, RZ, 0x1f, R8 ;  /* 0x0000001fff077819 */ /* 0x000fe40000011408 */
[----:B------:R-:W-:Y:S01]  /*0e20*/  IADD3 R22, P1, R19, R8, RZ ;  /* 0x0000000813167210 */ /* 0x000fe20007f3e0ff */
[----:B------:R-:W-:-:S04]  /*0e30*/  IMAD.MOV R2, RZ, RZ, -R10 ;  /* 0x000000ffff027224 */ /* 0x000fc800078e0a0a */
[----:B------:R-:W-:-:S05]  /*0e40*/  IMAD R2, R5, R2, R4 ;  /* 0x0000000205027224 */ /* 0x000fca00078e0204 */
[----:B------:R-:W-:-:S13]  /*0e50*/  ISETP.GT.U32.AND P0, PT, R5, R2, PT ;  /* 0x000000020500720c */ /* 0x000fda0003f04070 */
[-C--:B------:R-:W-:Y:S02]  /*0e60*/  @!P0 IADD3 R2, R2, -R5.reuse, RZ ;  /* 0x8000000502028210 */ /* 0x080fe40007ffe0ff */
[----:B------:R-:W-:Y:S02]  /*0e70*/  @!P0 IADD3 R10, R10, 0x1, RZ ;  /* 0x000000010a0a8810 */ /* 0x000fe40007ffe0ff */
[----:B------:R-:W-:Y:S01]  /*0e80*/  ISETP.GE.U32.AND P2, PT, R2, R5, PT ;  /* 0x000000050200720c */ /* 0x000fe20003f46070 */
[C---:B------:R-:W-:Y:S01]  /*0e90*/  IMAD.X R5, R16.reuse, 0x1, R7, P1 ;  /* 0x0000000110057824 */ /* 0x040fe200008e0607 */
[----:B------:R-:W-:Y:S01]  /*0ea0*/  LOP3.LUT R2, R15, c[0x0][0x1c8], RZ, 0x3c, !PT ;  /* 0x000072000f027a12 */ /* 0x000fe200078e3cff */
[----:B------:R-:W-:Y:S01]  /*0eb0*/  IMAD R16, R16, c[0x0][0x1a0], RZ ;  /* 0x0000680010107a24 */ /* 0x000fe200078e02ff */
[----:B------:R-:W-:Y:S01]  /*0ec0*/  ISETP.NE.AND P0, PT, RZ, c[0x0][0x1c8], PT ;  /* 0x00007200ff007a0c */ /* 0x000fe20003f05270 */
[----:B------:R-:W-:Y:S01]  /*0ed0*/  IMAD R5, R5, c[0x0][0x198], RZ ;  /* 0x0000660005057a24 */ /* 0x000fe200078e02ff */
[----:B------:R-:W-:Y:S01]  /*0ee0*/  ISETP.GE.AND P1, PT, R2, RZ, PT ;  /* 0x000000ff0200720c */ /* 0x000fe20003f26270 */
[----:B------:R-:W-:-:S02]  /*0ef0*/  IMAD R16, R19, c[0x0][0x1a4], R16 ;  /* 0x0000690013107a24 */ /* 0x000fc400078e0210 */
[C---:B------:R-:W-:Y:S02]  /*0f00*/  IMAD R5, R22.reuse, c[0x0][0x19c], R5 ;  /* 0x0000670016057a24 */ /* 0x040fe400078e0205 */
[----:B------:R-:W-:Y:S02]  /*0f10*/  IMAD.WIDE.U32 R22, R22, c[0x0][0x198], RZ ;  /* 0x0000660016167a25 */ /* 0x000fe400078e00ff */
[----:B------:R-:W-:Y:S02]  /*0f20*/  @P2 IADD3 R10, R10, 0x1, RZ ;  /* 0x000000010a0a2810 */ /* 0x000fe40007ffe0ff */
[----:B------:R-:W-:Y:S01]  /*0f30*/  IMAD.WIDE.U32 R18, R19, c[0x0][0x1a0], RZ ;  /* 0x0000680013127a25 */ /* 0x000fe200078e00ff */
[----:B------:R-:W-:-:S03]  /*0f40*/  IADD3 R23, R23, R5, RZ ;  /* 0x0000000517177210 */ /* 0x000fc60007ffe0ff */
[----:B------:R-:W-:Y:S01]  /*0f50*/  IMAD R5, R13, c[0x0][0x180], RZ ;  /* 0x000060000d057a24 */ /* 0x000fe200078e02ff */
[----:B------:R-:W-:Y:S01]  /*0f60*/  IADD3 R17, R19, R16, RZ ;  /* 0x0000001013117210 */ /* 0x000fe20007ffe0ff */
[----:B------:R-:W-:Y:S01]  /*0f70*/  @!P1 IMAD.MOV R10, RZ, RZ, -R10 ;  /* 0x000000ffff0a9224 */ /* 0x000fe200078e0a0a */
[----:B------:R-:W-:Y:S01]  /*0f80*/  @!P0 LOP3.LUT R10, RZ, c[0x0][0x1c8], RZ, 0x33, !PT ;  /* 0x00007200ff0a8a12 */ /* 0x000fe200078e33ff */
[C---:B------:R-:W-:Y:S01]  /*0f90*/  IMAD R2, R0.reuse, c[0x0][0x184], R5 ;  /* 0x0000610000027a24 */ /* 0x040fe200078e0205 */
[----:B------:R-:W-:Y:S01]  /*0fa0*/  MOV R16, R18 ;  /* 0x0000001200107202 */ /* 0x000fe20000000f00 */
[----:B------:R-:W-:Y:S01]  /*0fb0*/  IMAD.WIDE.U32 R4, R0, c[0x0][0x180], R22 ;  /* 0x0000600000047a25 */ /* 0x000fe200078e0016 */
[----:B------:R-:W-:-:S03]  /*0fc0*/  SHF.R.S32.HI R9, RZ, 0x1f, R10 ;  /* 0x0000001fff097819 */ /* 0x000fc6000001140a */
[----:B------:R-:W-:Y:S01]  /*0fd0*/  IMAD.IADD R19, R5, 0x1, R2 ;  /* 0x0000000105137824 */ /* 0x000fe200078e0202 */
[----:B------:R-:W-:Y:S01]  /*0fe0*/  MOV R18, R4 ;  /* 0x0000000400127202 */ /* 0x000fe20000000f00 */
[----:B------:R-:W-:Y:S02]  /*0ff0*/  IMAD R5, R9, c[0x0][0x1b0], RZ ;  /* 0x00006c0009057a24 */ /* 0x000fe400078e02ff */
[----:B------:R-:W-:Y:S02]  /*1000*/  IMAD R13, R13, c[0x0][0x188], RZ ;  /* 0x000062000d0d7a24 */ /* 0x000fe400078e02ff */
[----:B------:R-:W-:-:S04]  /*1010*/  IMAD.WIDE.U32 R18, R10, c[0x0][0x1b0], R18 ;  /* 0x00006c000a127a25 */ /* 0x000fc800078e0012 */
[----:B------:R-:W-:Y:S01]  /*1020*/  IMAD R5, R10, c[0x0][0x1b4], R5 ;  /* 0x00006d000a057a24 */ /* 0x000fe200078e0205 */
[----:B------:R-:W-:Y:S01]  /*1030*/  MOV R14, R18 ;  /* 0x00000012000e7202 */ /* 0x000fe20000000f00 */
[C---:B------:R-:W-:Y:S02]  /*1040*/  IMAD R13, R0.reuse, c[0x0][0x18c], R13 ;  /* 0x00006300000d7a24 */ /* 0x040fe400078e020d */
[----:B------:R-:W-:Y:S01]  /*1050*/  IMAD.WIDE.U32 R16, R0, c[0x0][0x188], R16 ;  /* 0x0000620000107a25 */ /* 0x000fe200078e0010 */
[----:B------:R-:W-:-:S03]  /*1060*/  IADD3 R11, R19, R5, RZ ;  /* 0x00000005130b7210 */ /* 0x000fc60007ffe0ff */
[----:B------:R-:W-:Y:S02]  /*1070*/  IMAD.IADD R13, R17, 0x1, R13 ;  /* 0x00000001110d7824 */ /* 0x000fe400078e020d */
.L_x_2263:
[----:B------:R-:W-:Y:S01]  /*1080*/  SHF.R.S32.HI R37, RZ, 0x1f, R6 ;  /* 0x0000001fff257819 */ /* 0x000fe20000011406 */
[----:B------:R-:W-:Y:S01]  /*1090*/  IMAD R9, R9, c[0x0][0x1b8], RZ ;  /* 0x00006e0009097a24 */ /* 0x000fe200078e02ff */
[----:B------:R-:W-:Y:S02]  /*10a0*/  ULDC.64 UR4, c[0x0][0x190] ;  /* 0x0000640000047ab9 */ /* 0x000fe40000000a00 */
[CC--:B------:R-:W-:Y:S01]  /*10b0*/  LEA.HI R4, R37.reuse, R6.reuse, RZ, 0x3 ;  /* 0x0000000625047211 */ /* 0x0c0fe200078f18ff */
[----:B------:R-:W-:Y:S01]  /*10c0*/  IMAD R9, R10, c[0x0][0x1bc], R9 ;  /* 0x00006f000a097a24 */ /* 0x000fe200078e0209 */
[----:B------:R-:W-:Y:S01]  /*10d0*/  LEA.HI R17, R37, R6, RZ, 0x4 ;  /* 0x0000000625117211 */ /* 0x000fe200078f20ff */
[----:B------:R-:W-:Y:S01]  /*10e0*/  USHF.L.U32 UR9, UR4, 0x5, URZ ;  /* 0x0000000504097899 */ /* 0x000fe2000800063f */
[----:B------:R-:W-:Y:S01]  /*10f0*/  SHF.R.S32.HI R26, RZ, 0x3, R4 ;  /* 0x00000003ff1a7819 */ /* 0x000fe20000011404 */
[----:B------:R-:W-:Y:S01]  /*1100*/  UMOV UR8, 0x5 ;  /* 0x0000000500087882 */ /* 0x000fe20000000000 */
[----:B------:R-:W-:Y:S01]  /*1110*/  LOP3.LUT R5, R4, 0xfffffff8, RZ, 0xc0, !PT ;  /* 0xfffffff804057812 */ /* 0x000fe200078ec0ff */
[----:B------:R-:W-:Y:S01]  /*1120*/  USHF.L.U64.HI UR5, UR4, UR8, UR5 ;  /* 0x0000000804057299 */ /* 0x000fe20008010205 */
[----:B------:R-:W-:Y:S01]  /*1130*/  SHF.R.S32.HI R22, RZ, 0x4, R17 ;  /* 0x00000004ff167819 */ /* 0x000fe20000011411 */
[----:B------:R-:W-:Y:S01]  /*1140*/  IMAD.SHL.U32 R21, R26, 0x40, RZ ;  /* 0x000000401a157824 */ /* 0x000fe200078e00ff */
[----:B------:R-:W-:Y:S01]  /*1150*/  SHF.R.S32.HI R27, RZ, 0x1f, R26 ;  /* 0x0000001fff1b7819 */ /* 0x000fe2000001141a */
[----:B------:R-:W-:Y:S01]  /*1160*/  IMAD.IADD R2, R6, 0x1, -R5 ;  /* 0x0000000106027824 */ /* 0x000fe200078e0a05 */
[----:B------:R-:W-:Y:S01]  /*1170*/  SHF.R.S32.HI R5, RZ, 0x1f, R24 ;  /* 0x0000001fff057819 */ /* 0x000fe20000011418 */
[----:B------:R-:W-:Y:S01]  /*1180*/  ULDC.64 UR6, c[0x0][0x198] ;  /* 0x0000660000067ab9 */ /* 0x000fe20000000a00 */
[----:B------:R-:W-:Y:S01]  /*1190*/  LOP3.LUT R21, R21, 0x1c0, RZ, 0xc0, !PT ;  /* 0x000001c015157812 */ /* 0x000fe200078ec0ff */
[----:B------:R-:W-:Y:S01]  /*11a0*/  IMAD.SHL.U32 R230, R2, 0x8, RZ ;  /* 0x0000000802e67824 */ /* 0x000fe200078e00ff */
[----:B------:R-:W-:Y:S01]  /*11b0*/  IADD3 R8, P1, R26, R8, RZ ;  /* 0x000000081a087210 */ /* 0x000fe20007f3e0ff */
[----:B------:R-:W-:Y:S01]  /*11c0*/  IMAD R5, R5, c[0x0][0x178], RZ ;  /* 0x00005e0005057a24 */ /* 0x000fe200078e02ff */
[----:B------:R-:W-:Y:S01]  /*11d0*/  SHF.R.U32.HI R18, RZ, 0x3, R21 ;  /* 0x00000003ff127819 */ /* 0x000fe20000011615 */
[----:B------:R-:W-:Y:S01]  /*11e0*/  IMAD.WIDE R28, R20, 0x40, R26 ;  /* 0x00000040141c7825 */ /* 0x000fe200078e021a */
[--C-:B------:R-:W-:Y:S01]  /*11f0*/  LOP3.LUT R19, R21, 0x38, R230.reuse, 0xf8, !PT ;  /* 0x0000003815137812 */ /* 0x100fe200078ef8e6 */
[----:B------:R-:W-:Y:S01]  /*1200*/  USHF.L.U32 UR12, UR6, 0x5, URZ ;  /* 0x00000005060c7899 */ /* 0x000fe2000800063f */
[--C-:B------:R-:W-:Y:S01]  /*1210*/  SHF.R.S32.HI R231, RZ, 0x1f, R230.reuse ;  /* 0x0000001fffe77819 */ /* 0x100fe200000114e6 */
[C---:B------:R-:W-:Y:S01]  /*1220*/  IMAD R0, R24.reuse, c[0x0][0x17c], R5 ;  /* 0x00005f0018007a24 */ /* 0x040fe200078e0205 */
[C---:B------:R-:W-:Y:S01]  /*1230*/  LEA.HI R21, R17.reuse, R22, RZ, 0x1 ;  /* 0x0000001611157211 */ /* 0x040fe200078f08ff */
[----:B------:R-:W-:Y:S01]  /*1240*/  USHF.L.U64.HI UR7, UR6, UR8, UR7 ;  /* 0x0000000806077299 */ /* 0x000fe20008010207 */
[----:B------:R-:W-:Y:S01]  /*1250*/  LOP3.LUT R17, R17, 0xfffffff0, RZ, 0xc0, !PT ;  /* 0xfffffff011117812 */ /* 0x000fe200078ec0ff */
[----:B------:R-:W-:Y:S01]  /*1260*/  IMAD.WIDE.U32 R24, R24, c[0x0][0x178], R230 ;  /* 0x00005e0018187a25 */ /* 0x000fe200078e00e6 */
[----:B------:R-:W-:-:S02]  /*1270*/  LOP3.LUT R21, R21, 0xfffffffe, RZ, 0xc0, !PT ;  /* 0xfffffffe15157812 */ /* 0x000fc400078ec0ff */
[----:B------:R-:W-:Y:S01]  /*1280*/  SHF.R.S32.HI R5, RZ, 0x1f, R15 ;  /* 0x0000001fff057819 */ /* 0x000fe2000001140f */
[----:B------:R-:W-:Y:S01]  /*1290*/  IMAD.IADD R25, R25, 0x1, R0 ;  /* 0x0000000119197824 */ /* 0x000fe200078e0200 */
[----:B------:R-:W-:Y:S01]  /*12a0*/  IADD3 R30, P2, R230, R14, RZ ;  /* 0x0000000ee61e7210 */ /* 0x000fe20007f5e0ff */
[----:B------:R-:W-:Y:S01]  /*12b0*/  IMAD.IADD R0, R22, 0x1, -R21 ;  /* 0x0000000116007824 */ /* 0x000fe200078e0a15 */
[----:B------:R-:W-:Y:S01]  /*12c0*/  IADD3 R22, P0, R230, R16, RZ ;  /* 0x00000010e6167210 */ /* 0x000fe20007f1e0ff */
[----:B------:R-:W-:Y:S01]  /*12d0*/  IMAD.IADD R17, R6, 0x1, -R17 ;  /* 0x0000000106117824 */ /* 0x000fe200078e0a11 */
[----:B------:R-:W-:Y:S01]  /*12e0*/  LOP3.LUT R18, R19, R18, RZ, 0x3c, !PT ;  /* 0x0000001213127212 */ /* 0x000fe200078e3cff */
[----:B------:R-:W-:Y:S01]  /*12f0*/  IMAD R20, R5, c[0x0][0x1a8], RZ ;  /* 0x00006a0005147a24 */ /* 0x000fe200078e02ff */
[-C--:B------:R-:W-:Y:S01]  /*1300*/  LEA.HI R19, R37, R6.reuse, RZ, 0x6 ;  /* 0x0000000625137211 */ /* 0x080fe200078f30ff */
[----:B------:R-:W-:Y:S01]  /*1310*/  IMAD.X R23, R231, 0x1, R13, P0 ;  /* 0x00000001e7177824 */ /* 0x000fe200000e060d */
[----:B------:R-:W-:Y:S01]  /*1320*/  SHF.R.S32.HI R14, RZ, 0x1f, R17 ;  /* 0x0000001fff0e7819 */ /* 0x000fe20000011411 */
[----:B------:R-:W-:Y:S01]  /*1330*/  IMAD R5, R27, c[0x0][0x198], RZ ;  /* 0x000066001b057a24 */ /* 0x000fe200078e02ff */
[----:B------:R-:W-:Y:S01]  /*1340*/  LEA.HI R37, R37, R6, RZ, 0x5 ;  /* 0x0000000625257211 */ /* 0x000fe200078f28ff */
[----:B------:R-:W-:-:S02]  /*1350*/  IMAD.X R31, R231, 0x1, R11, P2 ;  /* 0x00000001e71f7824 */ /* 0x000fc400010e060b */
[C---:B------:R-:W-:Y:S01]  /*1360*/  IMAD R20, R15.reuse, c[0x0][0x1ac], R20 ;  /* 0x00006b000f147a24 */ /* 0x040fe200078e0214 */
[----:B------:R-:W-:Y:S01]  /*1370*/  SHF.R.S32.HI R38, RZ, 0x5, R37 ;  /* 0x00000005ff267819 */ /* 0x000fe20000011425 */
[----:B------:R-:W-:Y:S01]  /*1380*/  IMAD.WIDE.U32 R24, R15, c[0x0][0x1a8], R24 ;  /* 0x00006a000f187a25 */ /* 0x000fe200078e0018 */
[----:B------:R-:W-:-:S03]  /*1390*/  SHF.R.S32.HI R235, RZ, 0x1f, R37 ;  /* 0x0000001fffeb7819 */ /* 0x000fc60000011425 */
[----:B------:R-:W-:Y:S01]  /*13a0*/  IMAD.X R13, R27, 0x1, R7, P1 ;  /* 0x000000011b0d7824 */ /* 0x000fe200008e0607 */
[----:B------:R-:W-:Y:S01]  /*13b0*/  LEA.HI R7, R14, R17, RZ, 0x3 ;  /* 0x000000110e077211 */ /* 0x000fe200078f18ff */
[----:B------:R-:W-:Y:S01]  /*13c0*/  IMAD.WIDE.U32 R22, R10, c[0x0][0x1b8], R22 ;  /* 0x00006e000a167a25 */ /* 0x000fe200078e0016 */
[----:B------:R-:W-:Y:S02]  /*13d0*/  LEA.HI R235, R235, R38, RZ, 0x2 ;  /* 0x00000026ebeb7211 */ /* 0x000fe400078f10ff */
[----:B------:R-:W-:Y:S01]  /*13e0*/  LOP3.LUT R10, R7, 0xfffffff8, RZ, 0xc0, !PT ;  /* 0xfffffff8070a7812 */ /* 0x000fe200078ec0ff */
[C---:B------:R-:W-:Y:S01]  /*13f0*/  IMAD R5, R26.reuse, c[0x0][0x19c], R5 ;  /* 0x000067001a057a24 */ /* 0x040fe200078e0205 */
[----:B------:R-:W-:Y:S01]  /*1400*/  LOP3.LUT R235, R235, 0xfffffffc, RZ, 0xc0, !PT ;  /* 0xfffffffcebeb7812 */ /* 0x000fe200078ec0ff */
[----:B------:R-:W-:-:S04]  /*1410*/  IMAD.WIDE.U32 R30, R26, c[0x0][0x198], R30 ;  /* 0x000066001a1e7a25 */ /* 0x000fc800078e001e */
[----:B------:R-:W-:Y:S01]  /*1420*/  IMAD.IADD R25, R25, 0x1, R20 ;  /* 0x0000000119197824 */ /* 0x000fe200078e0214 */
[----:B------:R-:W-:Y:S01]  /*1430*/  LEA R226, P0, R30, c[0x0][0x168], 0x1 ;  /* 0x00005a001ee27a11 */ /* 0x000fe200078008ff */
[----:B------:R-:W-:Y:S02]  /*1440*/  IMAD R11, R29, c[0x0][0x190], RZ ;  /* 0x000064001d0b7a24 */ /* 0x000fe400078e02ff */
[----:B------:R-:W-:Y:S02]  /*1450*/  IMAD.IADD R23, R23, 0x1, R9 ;  /* 0x0000000117177824 */ /* 0x000fe400078e0209 */
[----:B------:R-:W-:Y:S02]  /*1460*/  IMAD.IADD R227, R31, 0x1, R5 ;  /* 0x000000011fe37824 */ /* 0x000fe400078e0205 */
[C---:B------:R-:W-:Y:S02]  /*1470*/  IMAD R9, R28.reuse, c[0x0][0x194], R11 ;  /* 0x000065001c097a24 */ /* 0x040fe400078e020b */
[----:B------:R-:W-:Y:S01]  /*1480*/  IMAD.WIDE.U32 R24, R28, c[0x0][0x190], R24 ;  /* 0x000064001c187a25 */ /* 0x000fe200078e0018 */
[----:B------:R-:W-:-:S03]  /*1490*/  LEA.HI.X R227, R30, c[0x0][0x16c], R227, 0x1, P0 ;  /* 0x00005b001ee37a11 */ /* 0x000fc600000f0ce3 */
[----:B------:R-:W-:Y:S02]  /*14a0*/  IMAD.SHL.U32 R19, R19, 0x8, RZ ;  /* 0x0000000813137824 */ /* 0x000fe400078e00ff */
[----:B------:R-:W-:Y:S01]  /*14b0*/  IMAD.IADD R5, R17, 0x1, -R10 ;  /* 0x0000000111057824 */ /* 0x000fe200078e0a0a */
[----:B------:R-:W-:Y:S01]  /*14c0*/  LEA R10, P0, R24, c[0x0][0x160], 0x1 ;  /* 0x00005800180a7a11 */ /* 0x000fe200078008ff */
[----:B------:R-:W-:Y:S01]  /*14d0*/  IMAD.IADD R9, R25, 0x1, R9 ;  /* 0x0000000119097824 */ /* 0x000fe200078e0209 */
[----:B------:R-:W-:Y:S01]  /*14e0*/  LOP3.LUT R18, R18, 0x7ffffe00, R19, 0xf8, !PT ;  /* 0x7ffffe0012127812 */ /* 0x000fe200078ef813 */
[----:B------:R-:W-:Y:S01]  /*14f0*/  IMAD R13, R13, c[0x0][0x1a0], RZ ;  /* 0x000068000d0d7a24 */ /* 0x000fe200078e02ff */
[----:B------:R-:W-:Y:S01]  /*1500*/  LOP3.LUT P1, RZ, R5, 0x2, RZ, 0xc0, !PT ;  /* 0x0000000205ff7812 */ /* 0x000fe2000782c0ff */
[----:B------:R-:W-:Y:S01]  /*1510*/  IMAD.SHL.U32 R7, R7, 0x40, RZ ;  /* 0x0000004007077824 */ /* 0x000fe200078e00ff */
[----:B------:R-:W-:Y:S01]  /*1520*/  LEA.HI.X R11, R24, c[0x0][0x164], R9, 0x1, P0 ;  /* 0x00005900180b7a11 */ /* 0x000fe200000f0c09 */
[----:B------:R-:W-:Y:S01]  /*1530*/  IMAD.SHL.U32 R229, R18, 0x2, RZ ;  /* 0x0000000212e57824 */ /* 0x000fe200078e00ff */
[----:B------:R-:W-:Y:S01]  /*1540*/  IADD3 R14, P0, R10, UR9, RZ ;  /* 0x000000090a0e7c10 */ /* 0x000fe2000ff1e0ff */
[C---:B------:R-:W-:Y:S01]  /*1550*/  IMAD R13, R8.reuse, c[0x0][0x1a4], R13 ;  /* 0x00006900080d7a24 */ /* 0x040fe200078e020d */
[----:B------:R-:W-:Y:S01]  /*1560*/  LOP3.LUT R7, R7, 0xfffffe00, RZ, 0xc0, !PT ;  /* 0xfffffe0007077812 */ /* 0x000fe200078ec0ff */
[----:B------:R-:W-:Y:S01]  /*1570*/  IMAD.WIDE.U32 R8, R8, c[0x0][0x1a0], R22 ;  /* 0x0000680008087a25 */ /* 0x000fe200078e0016 */
[----:B------:R-:W-:Y:S01]  /*1580*/  IADD3.X R15, R11, UR5, RZ, P0, !PT ;  /* 0x000000050b0f7c10 */ /* 0x000fe200087fe4ff */
[----:B------:R-:W-:Y:S01]  /*1590*/  @!PT LDS RZ, [RZ] ;  /* 0x00000000fffff984 */ /* 0x000fe20000000800 */
[----:B------:R-:W-:Y:S01]  /*15a0*/  @!PT LDS RZ, [RZ] ;  /* 0x00000000fffff984 */ /* 0x000fe20000000800 */
[----:B------:R-:W-:Y:S01]  /*15b0*/  @!PT LDS RZ, [RZ] ;  /* 0x00000000fffff984 */ /* 0x000fe20000000800 */
[----:B------:R1:W-:Y:S01]  /*15c0*/  LDGSTS.E.BYPASS.LTC128B.128 [R229], [R10.64] ;  /* 0x000000000ae57fae */ /* 0x0003e2000b901d4a */
[----:B------:R-:W-:Y:S01]  /*15d0*/  IADD3 R18, P0, R14, UR9, RZ ;  /* 0x000000090e127c10 */ /* 0x000fe2000ff1e0ff */
[----:B------:R-:W-:-:S02]  /*15e0*/  IMAD.IADD R13, R9, 0x1, R13 ;  /* 0x00000001090d7824 */ /* 0x000fc400078e020d */
[----:B------:R1:W-:Y:S01]  /*15f0*/  LDGSTS.E.BYPASS.LTC128B.128 [R229+0x2000], [R10.64+0x80] ;  /* 0x020000800ae57fae */ /* 0x0003e2000b901d4a */
[----:B------:R-:W-:Y:S01]  /*1600*/  IADD3.X R19, R15, UR5, RZ, P0, !PT ;  /* 0x000000050f137c10 */ /* 0x000fe200087fe4ff */
[----:B------:R-:W-:Y:S01]  /*1610*/  IMAD.SHL.U32 R9, R0, 0x8, RZ ;  /* 0x0000000800097824 */ /* 0x000fe200078e00ff */
[----:B------:R-:W-:Y:S01]  /*1620*/  IADD3 R20, P0, R18, UR9, RZ ;  /* 0x0000000912147c10 */ /* 0x000fe2000ff1e0ff */
[----:B------:R2:W-:Y:S01]  /*1630*/  LDGSTS.E.BYPASS.LTC128B.128 [R229+0x800], [R14.64] ;  /* 0x008000000ee57fae */ /* 0x0005e2000b901d4a */
[----:B------:R-:W-:Y:S02]  /*1640*/  IMAD R125, R38, 0x10, R125 ;  /* 0x00000010267d7824 */ /* 0x000fe400078e027d */
[----:B------:R-:W-:Y:S01]  /*1650*/  IADD3.X R21, R19, UR5, RZ, P0, !PT ;  /* 0x0000000513157c10 */ /* 0x000fe200087fe4ff */
[----:B------:R2:W-:Y:S01]  /*1660*/  LDGSTS.E.BYPASS.LTC128B.128 [R229+0x2800], [R14.64+0x80] ;  /* 0x028000800ee57fae */ /* 0x0005e2000b901d4a */
[----:B------:R-:W-:Y:S01]  /*1670*/  IADD3 R16, P0, R226, UR12, RZ ;  /* 0x0000000ce2107c10 */ /* 0x000fe2000ff1e0ff */
[----:B------:R-:W-:Y:S01]  /*1680*/  ULDC.64 UR4, c[0x0][0x1a0] ;  /* 0x0000680000047ab9 */ /* 0x000fe20000000a00 */
[----:B------:R-:W-:Y:S01]  /*1690*/  IMAD.IADD R235, R38, 0x1, -R235 ;  /* 0x0000000126eb7824 */ /* 0x000fe200078e0aeb */
[----:B------:R3:W-:Y:S01]  /*16a0*/  LDGSTS.E.BYPASS.LTC128B.128 [R229+0x1000], [R18.64] ;  /* 0x0100000012e57fae */ /* 0x0007e2000b901d4a */
[----:B------:R-:W-:Y:S01]  /*16b0*/  IADD3.X R17, R227, UR7, RZ, P0, !PT ;  /* 0x00000007e3117c10 */ /* 0x000fe200087fe4ff */
[----:B------:R-:W-:Y:S01]  /*16c0*/  USHF.L.U32 UR9, UR4, 0x5, URZ ;  /* 0x0000000504097899 */ /* 0x000fe2000800063f */
[----:B------:R-:W-:Y:S01]  /*16d0*/  IADD3 R22, P0, R16, UR12, RZ ;  /* 0x0000000c10167c10 */ /* 0x000fe2000ff1e0ff */
[----:B------:R3:W-:Y:S01]  /*16e0*/  LDGSTS.E.BYPASS.LTC128B.128 [R229+0x3000], [R18.64+0x80] ;  /* 0x0300008012e57fae */ /* 0x0007e2000b901d4a */
[----:B------:R-:W-:-:S02]  /*16f0*/  USHF.L.U64.HI UR5, UR4, UR8, UR5 ;  /* 0x0000000804057299 */ /* 0x000fc40008010205 */
[----:B------:R-:W-:Y:S01]  /*1700*/  IADD3.X R23, R17, UR7, RZ, P0, !PT ;  /* 0x0000000711177c10 */ /* 0x000fe200087fe4ff */
[----:B------:R4:W-:Y:S04]  /*1710*/  LDGSTS.E.BYPASS.LTC128B.128 [R229+0x1800], [R20.64] ;  /* 0x0180000014e57fae */ /* 0x0009e8000b901d4a */
[----:B------:R4:W-:Y:S04]  /*1720*/  LDGSTS.E.BYPASS.LTC128B.128 [R229+0x3800], [R20.64+0x80] ;  /* 0x0380008014e57fae */ /* 0x0009e8000b901d4a */
[----:B------:R1:W-:Y:S04]  /*1730*/  LDGSTS.E.BYPASS.LTC128B.128 [R229+0x4000], [R226.64] ;  /* 0x04000000e2e57fae */ /* 0x0003e8000b901d4a */
[----:B------:R3:W-:Y:S01]  /*1740*/  LDGSTS.E.BYPASS.LTC128B.128 [R229+0x8000], [R226.64+0x80] ;  /* 0x08000080e2e57fae */ /* 0x0007e2000b901d4a */
[----:B--2---:R-:W-:-:S03]  /*1750*/  IADD3 R14, P0, R22, UR12, RZ ;  /* 0x0000000c160e7c10 */ /* 0x004fc6000ff1e0ff */
[----:B------:R2:W-:Y:S01]  /*1760*/  LDGSTS.E.BYPASS.LTC128B.128 [R229+0x4800], [R16.64] ;  /* 0x0480000010e57fae */ /* 0x0005e2000b901d4a */
[----:B------:R-:W-:-:S03]  /*1770*/  IADD3.X R15, R23, UR7, RZ, P0, !PT ;  /* 0x00000007170f7c10 */ /* 0x000fc600087fe4ff */
[----:B------:R2:W-:Y:S04]  /*1780*/  LDGSTS.E.BYPASS.LTC128B.128 [R229+0x8800], [R16.64+0x80] ;  /* 0x0880008010e57fae */ /* 0x0005e8000b901d4a */
[----:B------:R5:W-:Y:S04]  /*1790*/  LDGSTS.E.BYPASS.LTC128B.128 [R229+0x5000], [R22.64] ;  /* 0x0500000016e57fae */ /* 0x000be8000b901d4a */
[----:B------:R5:W-:Y:S01]  /*17a0*/  LDGSTS.E.BYPASS.LTC128B.128 [R229+0x9000], [R22.64+0x80] ;  /* 0x0900008016e57fae */ /* 0x000be2000b901d4a */
[----:B----4-:R-:W-:-:S03]  /*17b0*/  IADD3 R20, P0, R14, UR12, RZ ;  /* 0x0000000c0e147c10 */ /* 0x010fc6000ff1e0ff */
[----:B------:R4:W-:Y:S01]  /*17c0*/  LDGSTS.E.BYPASS.LTC128B.128 [R229+0x5800], [R14.64] ;  /* 0x058000000ee57fae */ /* 0x0009e2000b901d4a */
[----:B------:R-:W-:-:S03]  /*17d0*/  IADD3.X R21, R15, UR7, RZ, P0, !PT ;  /* 0x000000070f157c10 */ /* 0x000fc600087fe4ff */
[----:B------:R4:W-:Y:S01]  /*17e0*/  LDGSTS.E.BYPASS.LTC128B.128 [R229+0x9800], [R14.64+0x80] ;  /* 0x098000800ee57fae */ /* 0x0009e2000b901d4a */
[----:B-1----:R-:W-:-:S03]  /*17f0*/  IADD3 R10, P0, R20, UR12, RZ ;  /* 0x0000000c140a7c10 */ /* 0x002fc6000ff1e0ff */
[----:B------:R5:W-:Y:S01]  /*1800*/  LDGSTS.E.BYPASS.LTC128B.128 [R229+0x6000], [R20.64] ;  /* 0x0600000014e57fae */ /* 0x000be2000b901d4a */
[----:B------:R-:W-:Y:S02]  /*1810*/  IADD3.X R11, R21, UR7, RZ, P0, !PT ;  /* 0x00000007150b7c10 */ /* 0x000fe400087fe4ff */
[----:B---3--:R-:W-:Y:S01]  /*1820*/  IADD3 R18, P0, R10, UR12, RZ ;  /* 0x0000000c0a127c10 */ /* 0x008fe2000ff1e0ff */
[----:B------:R5:W-:Y:S03]  /*1830*/  LDGSTS.E.BYPASS.LTC128B.128 [R229+0xa000], [R20.64+0x80] ;  /* 0x0a00008014e57fae */ /* 0x000be6000b901d4a */
[----:B------:R-:W-:Y:S01]  /*1840*/  IADD3.X R19, R11, UR7, RZ, P0, !PT ;  /* 0x000000070b137c10 */ /* 0x000fe200087fe4ff */
[----:B------:R1:W-:Y:S01]  /*1850*/  LDGSTS.E.BYPASS.LTC128B.128 [R229+0x6800], [R10.64] ;  /* 0x068000000ae57fae */ /* 0x0003e2000b901d4a */
[----:B--2---:R-:W-:-:S03]  /*1860*/  IADD3 R16, P0, R18, UR12, RZ ;  /* 0x0000000c12107c10 */ /* 0x004fc6000ff1e0ff */
[----:B------:R1:W-:Y:S01]  /*1870*/  LDGSTS.E.BYPASS.LTC128B.128 [R229+0xa800], [R10.64+0x80] ;  /* 0x0a8000800ae57fae */ /* 0x0003e2000b901d4a */
[----:B------:R-:W-:Y:S02]  /*1880*/  IADD3.X R17, R19, UR7, RZ, P0, !PT ;  /* 0x0000000713117c10 */ /* 0x000fe400087fe4ff */
[C---:B------:R-:W-:Y:S01]  /*1890*/  LEA R224, P0, R8.reuse, c[0x0][0x170], 0x1 ;  /* 0x00005c0008e07a11 */ /* 0x040fe200078008ff */
[----:B------:R2:W-:Y:S03]  /*18a0*/  LDGSTS.E.BYPASS.LTC128B.128 [R229+0x7000], [R18.64] ;  /* 0x0700000012e57fae */ /* 0x0005e6000b901d4a */
[----:B------:R-:W-:Y:S01]  /*18b0*/  LEA.HI.X R223, R8, c[0x0][0x174], R13, 0x1, P0 ;  /* 0x00005d0008df7a11 */ /* 0x000fe200000f0c0d */
[----:B------:R2:W-:Y:S01]  /*18c0*/  LDGSTS.E.BYPASS.LTC128B.128 [R229+0xb000], [R18.64+0x80] ;  /* 0x0b00008012e57fae */ /* 0x0005e2000b901d4a */
[----:B------:R-:W-:Y:S01]  /*18d0*/  IADD3 R8, P0, R224, UR9, RZ ;  /* 0x00000009e0087c10 */ /* 0x000fe2000ff1e0ff */
[----:B------:R-:W-:-:S02]  /*18e0*/  IMAD.MOV.U32 R222, RZ, RZ, R224 ;  /* 0x000000ffffde7224 */ /* 0x000fc400078e00e0 */
[----:B------:R3:W-:Y:S01]  /*18f0*/  LDGSTS.E.BYPASS.LTC128B.128 [R229+0x7800], [R16.64] ;  /* 0x0780000010e57fae */ /* 0x0007e2000b901d4a */
[----:B----4-:R-:W-:-:S03]  /*1900*/  IMAD.SHL.U32 R15, R2, 0x40, RZ ;  /* 0x00000040020f7824 */ /* 0x010fc600078e00ff */
[----:B------:R3:W-:Y:S02]  /*1910*/  LDGSTS.E.BYPASS.LTC128B.128 [R229+0xb800], [R16.64+0x80] ;  /* 0x0b80008010e57fae */ /* 0x0007e4000b901d4a */
[----:B------:R-:W-:Y:S02]  /*1920*/  LOP3.LUT R15, R15, 0x1c0, RZ, 0xc0, !PT ;  /* 0x000001c00f0f7812 */ /* 0x000fe400078ec0ff */
[----:B------:R-:W0:Y:S01]  /*1930*/  LDGDEPBAR ;  /* 0x00000000000079af */ /* 0x000e220000000000 */
[----:B-1----:R-:W-:Y:S01]  /*1940*/  IMAD.SHL.U32 R10, R5, 0x40, RZ ;  /* 0x00000040050a7824 */ /* 0x002fe200078e00ff */
[----:B------:R-:W-:Y:S02]  /*1950*/  LOP3.LUT R11, R15, 0x8, R4, 0xf8, !PT ;  /* 0x000000080f0b7812 */ /* 0x000fe400078ef804 */
[----:B------:R-:W-:Y:S02]  /*1960*/  SHF.R.U32.HI R4, RZ, 0x3, R15 ;  /* 0x00000003ff047819 */ /* 0x000fe4000001160f */
[----:B------:R-:W-:-:S02]  /*1970*/  LOP3.LUT R10, R10, 0x1c0, RZ, 0xc0, !PT ;  /* 0x000001c00a0a7812 */ /* 0x000fc400078ec0ff */
[----:B------:R-:W-:Y:S02]  /*1980*/  LOP3.LUT R11, R11, R4, RZ, 0x3c, !PT ;  /* 0x000000040b0b7212 */ /* 0x000fe400078e3cff */
[----:B------:R-:W-:Y:S02]  /*1990*/  LOP3.LUT R4, R10, 0x8, R9, 0xf8, !PT ;  /* 0x000000080a047812 */ /* 0x000fe400078ef809 */
[----:B------:R-:W-:Y:S01]  /*19a0*/  SHF.R.U32.HI R9, RZ, 0x3, R10 ;  /* 0x00000003ff097819 */ /* 0x000fe2000001160a */
[----:B------:R-:W-:-:S03]  /*19b0*/  IMAD R0, R0, 0x200, R11 ;  /* 0x0000020000007824 */ /* 0x000fc600078e020b */
[----:B------:R-:W-:Y:S01]  /*19c0*/  LOP3.LUT R4, R4, R9, RZ, 0x3c, !PT ;  /* 0x0000000904047212 */ /* 0x000fe200078e3cff */
[----:B------:R-:W-:Y:S01]  /*19d0*/  IMAD.SHL.U32 R124, R0, 0x2, RZ ;  /* 0x00000002007c7824 */ /* 0x000fe200078e00ff */
[----:B------:R-:W-:-:S04]  /*19e0*/  DEPBAR.LE SB0, 0x0 ;  /* 0x000080000000791a */ /* 0x000fc80000000000 */
[----:B------:R-:W-:Y:S01]  /*19f0*/  BAR.SYNC.DEFER_BLOCKING 0x0 ;  /* 0x0000000000007b1d */ /* 0x000fe20000010000 */
[----:B------:R-:W-:Y:S02]  /*1a00*/  IADD3.X R9, R223, UR5, RZ, P0, !PT ;  /* 0x00000005df097c10 */ /* 0x000fe400087fe4ff */
[----:B------:R-:W-:Y:S02]  /*1a10*/  IADD3 R10, P0, R8, UR9, RZ ;  /* 0x00000009080a7c10 */ /* 0x000fe4000ff1e0ff */
[----:B------:R-:W-:Y:S02]  /*1a20*/  LEA R221, R0, 0x4000, 0x1 ;  /* 0x0000400000dd7811 */ /* 0x000fe400078e08ff */
[----:B------:R-:W-:Y:S02]  /*1a30*/  IADD3.X R11, R9, UR5, RZ, P0, !PT ;  /* 0x00000005090b7c10 */ /* 0x000fe400087fe4ff */
[----:B--2---:R-:W-:Y:S02]  /*1a40*/  IADD3 R18, P0, R10, UR9, RZ ;  /* 0x000000090a127c10 */ /* 0x004fe4000ff1e0ff */
[----:B------:R-:W-:-:S02]  /*1a50*/  SEL R0, R12, 0xffffffe0, !P1 ;  /* 0xffffffe00c007807 */ /* 0x000fc40004800000 */
[----:B------:R-:W-:Y:S02]  /*1a60*/  IADD3.X R19, R11, UR5, RZ, P0, !PT ;  /* 0x000000050b137c10 */ /* 0x000fe400087fe4ff */
[----:B---3--:R-:W-:Y:S02]  /*1a70*/  IADD3 R16, P0, R18, UR9, RZ ;  /* 0x0000000912107c10 */ /* 0x008fe4000ff1e0ff */
[----:B------:R-:W-:Y:S02]  /*1a80*/  IADD3 R219, R221, 0x20, RZ ;  /* 0x00000020dddb7810 */ /* 0x000fe40007ffe0ff */
[----:B------:R-:W-:Y:S02]  /*1a90*/  IADD3.X R17, R19, UR5, RZ, P0, !PT ;  /* 0x0000000513117c10 */ /* 0x000fe400087fe4ff */
[----:B------:R-:W-:Y:S02]  /*1aa0*/  IADD3 R14, P0, R16, UR9, RZ ;  /* 0x00000009100e7c10 */ /* 0x000fe4000ff1e0ff */
[----:B------:R-:W-:Y:S01]  /*1ab0*/  LOP3.LUT P1, RZ, R5, 0x4, RZ, 0xc0, !PT ;  /* 0x0000000405ff7812 */ /* 0x000fe2000782c0ff */
[----:B------:R-:W-:Y:S01]  /*1ac0*/  @!PT LDS RZ, [RZ] ;  /* 0x00000000fffff984 */ /* 0x000fe20000000800 */
[----:B------:R-:W-:Y:S01]  /*1ad0*/  @!PT LDS RZ, [RZ] ;  /* 0x00000000fffff984 */ /* 0x000fe20000000800 */
[----:B------:R-:W-:Y:S01]  /*1ae0*/  @!PT LDS RZ, [RZ] ;  /* 0x00000000fffff984 */ /* 0x000fe20000000800 */
[----:B------:R1:W-:Y:S01]  /*1af0*/  LDGSTS.E.BYPASS.LTC128B.128 [R229+0xc000], [R222.64] ;  /* 0x0c000000dee57fae */ /* 0x0003e2000b901d4a */
[----:B------:R-:W-:-:S03]  /*1b00*/  IADD3.X R15, R17, UR5, RZ, P0, !PT ;  /* 0x00000005110f7c10 */ /* 0x000fc600087fe4ff */
[----:B------:R1:W-:Y:S04]  /*1b10*/  LDGSTS.E.BYPASS.LTC128B.128 [R229+0x10000], [R222.64+0x80] ;  /* 0x10000080dee57fae */ /* 0x0003e8000b901d4a */
[----:B------:R2:W-:Y:S04]  /*1b20*/  LDGSTS.E.BYPASS.LTC128B.128 [R229+0xc800], [R8.64] ;  /* 0x0c80000008e57fae */ /* 0x0005e8000b901d4a */
[----:B------:R2:W-:Y:S04]  /*1b30*/  LDGSTS.E.BYPASS.LTC128B.128 [R229+0x10800], [R8.64+0x80] ;  /* 0x1080008008e57fae */ /* 0x0005e8000b901d4a */
[----:B------:R3:W-:Y:S04]  /*1b40*/  LDGSTS.E.BYPASS.LTC128B.128 [R229+0xd000], [R10.64] ;  /* 0x0d0000000ae57fae */ /* 0x0007e8000b901d4a */
[----:B------:R3:W-:Y:S04]  /*1b50*/  LDGSTS.E.BYPASS.LTC128B.128 [R229+0x11000], [R10.64+0x80] ;  /* 0x110000800ae57fae */ /* 0x0007e8000b901d4a */
[----:B------:R4:W-:Y:S04]  /*1b60*/  LDGSTS.E.BYPASS.LTC128B.128 [R229+0xd800], [R18.64] ;  /* 0x0d80000012e57fae */ /* 0x0009e8000b901d4a */
[----:B------:R4:W-:Y:S04]  /*1b70*/  LDGSTS.E.BYPASS.LTC128B.128 [R229+0x11800], [R18.64+0x80] ;  /* 0x1180008012e57fae */ /* 0x0009e8000b901d4a */
[----:B------:R4:W-:Y:S04]  /*1b80*/  LDGSTS.E.BYPASS.LTC128B.128 [R229+0xe000], [R16.64] ;  /* 0x0e00000010e57fae */ /* 0x0009e8000b901d4a */
[----:B------:R4:W-:Y:S01]  /*1b90*/  LDGSTS.E.BYPASS.LTC128B.128 [R229+0x12000], [R16.64+0x80] ;  /* 0x1200008010e57fae */ /* 0x0009e2000b901d4a */
[----:B--2---:R-:W-:-:S03]  /*1ba0*/  IMAD R9, R38, 0x400, R7 ;  /* 0x0000040026097824 */ /* 0x004fc600078e0207 */
[----:B------:R2:W-:Y:S01]  /*1bb0*/  LDGSTS.E.BYPASS.LTC128B.128 [R229+0xe800], [R14.64] ;  /* 0x0e8000000ee57fae */ /* 0x0005e2000b901d4a */
[----:B-1----:R-:W-:-:S03]  /*1bc0*/  IMAD.IADD R222, R9, 0x1, R4 ;  /* 0x0000000109de7824 */ /* 0x002fc600078e0204 */
[----:B------:R2:W-:Y:S01]  /*1bd0*/  LDGSTS.E.BYPASS.LTC128B.128 [R229+0x12800], [R14.64+0x80] ;  /* 0x128000800ee57fae */ /* 0x0005e2000b901d4a */
[----:B---3--:R-:W-:Y:S01]  /*1be0*/  IADD3 R10, P0, R14, UR9, RZ ;  /* 0x000000090e0a7c10 */ /* 0x008fe2000ff1e0ff */
[----:B------:R-:W-:-:S03]  /*1bf0*/  IMAD.SHL.U32 R222, R222, 0x2, RZ ;  /* 0x00000002dede7824 */ /* 0x000fc600078e00ff */
[----:B------:R-:W-:Y:S01]  /*1c00*/  IADD3.X R11, R15, UR5, RZ, P0, !PT ;  /* 0x000000050f0b7c10 */ /* 0x000fe200087fe4ff */
[----:B------:R-:W-:Y:S01]  /*1c10*/  IMAD.IADD R220, R222, 0x1, R0 ;  /* 0x00000001dedc7824 */ /* 0x000fe200078e0200 */
[----:B------:R-:W-:-:S03]  /*1c20*/  IADD3 R8, P0, R10, UR9, RZ ;  /* 0x000000090a087c10 */ /* 0x000fc6000ff1e0ff */
[----:B------:R1:W-:Y:S01]  /*1c30*/  LDGSTS.E.BYPASS.LTC128B.128 [R229+0xf000], [R10.64] ;  /* 0x0f0000000ae57fae */ /* 0x0003e2000b901d4a */
[----:B------:R-:W-:Y:S02]  /*1c40*/  IADD3.X R9, R11, UR5, RZ, P0, !PT ;  /* 0x000000050b097c10 */ /* 0x000fe400087fe4ff */
[----:B------:R-:W-:Y:S01]  /*1c50*/  LOP3.LUT P0, RZ, R2, 0x2, RZ, 0xc0, !PT ;  /* 0x0000000202ff7812 */ /* 0x000fe2000780c0ff */
[----:B------:R1:W-:Y:S04]  /*1c60*/  LDGSTS.E.BYPASS.LTC128B.128 [R229+0x13000], [R10.64+0x80] ;  /* 0x130000800ae57fae */ /* 0x0003e8000b901d4a */
[----:B------:R1:W-:Y:S04]  /*1c70*/  LDGSTS.E.BYPASS.LTC128B.128 [R229+0xf800], [R8.64] ;  /* 0x0f80000008e57fae */ /* 0x0003e8000b901d4a */
[----:B------:R1:W-:Y:S04]  /*1c80*/  LDGSTS.E.BYPASS.LTC128B.128 [R229+0x13800], [R8.64+0x80] ;  /* 0x1380008008e57fae */ /* 0x0003e8000b901d4a */
[----:B------:R-:W-:Y:S01]  /*1c90*/  LDSM.16.M88.4 R64, [R222] ;  /* 0x00000000de40783b */ /* 0x000fe20000000200 */
[----:B------:R-:W-:-:S02]  /*1ca0*/  @P0 IADD3 R219, R221, -0x20, RZ ;  /* 0xffffffe0dddb0810 */ /* 0x000fc40007ffe0ff */
[----:B------:R-:W-:Y:S01]  /*1cb0*/  LOP3.LUT P0, RZ, R2, 0x4, RZ, 0xc0, !PT ;  /* 0x0000000402ff7812 */ /* 0x000fe2000780c0ff */
[----:B------:R-:W3:Y:S01]  /*1cc0*/  LDSM.16.M88.4 R24, [R124+0x5800] ;  /* 0x005800007c18783b */ /* 0x000ee20000000200 */
        /* <DEDUP_REMOVED lines=8> */
[----:B------:R-:W2:Y:S01]  /*1d50*/  LDSM.16.M88.4 R68, [R219+0x1800] ;  /* 0x00180000db44783b */ /* 0x000ea20000000200 */
[C---:B------:R-:W-:Y:S02]  /*1d60*/  IADD3 R205, R219.reuse, 0x3800, RZ ;  /* 0x00003800dbcd7810 */ /* 0x040fe40007ffe0ff */
[C---:B------:R-:W-:Y:S01]  /*1d70*/  IADD3 R203, R219.reuse, 0x4000, RZ ;  /* 0x00004000dbcb7810 */ /* 0x040fe20007ffe0ff */
[----:B----4-:R-:W5:Y:S01]  /*1d80*/  LDSM.16.M88.4 R16, [R124+0x6000] ;  /* 0x006000007c10783b */ /* 0x010f620000000200 */
[C---:B------:R-:W-:Y:S02]  /*1d90*/  IADD3 R202, R219.reuse, 0x4800, RZ ;  /* 0x00004800dbca7810 */ /* 0x040fe40007ffe0ff */
[C---:B------:R-:W-:Y:S01]  /*1da0*/  IADD3 R201, R219.reuse, 0x5000, RZ ;  /* 0x00005000dbc97810 */ /* 0x040fe20007ffe0ff */
[----:B------:R-:W4:Y:S01]  /*1db0*/  LDSM.16.M88.4 R52, [R124+0x4000] ;  /* 0x004000007c34783b */ /* 0x000f220000000200 */
[----:B------:R-:W-:-:S02]  /*1dc0*/  IADD3 R200, R219, 0x5800, RZ ;  /* 0x00005800dbc87810 */ /* 0x000fc40007ffe0ff */
[C---:B------:R-:W-:Y:S01]  /*1dd0*/  IADD3 R199, R219.reuse, 0x6000, RZ ;  /* 0x00006000dbc77810 */ /* 0x040fe20007ffe0ff */
[----:B------:R-:W4:Y:S01]  /*1de0*/  LDSM.16.M88.4 R44, [R124+0x4800] ;  /* 0x004800007c2c783b */ /* 0x000f220000000200 */
[C---:B------:R-:W-:Y:S02]  /*1df0*/  IADD3 R198, R219.reuse, 0x6800, RZ ;  /* 0x00006800dbc67810 */ /* 0x040fe40007ffe0ff */
[C---:B------:R-:W-:Y:S01]  /*1e00*/  IADD3 R197, R219.reuse, 0x7000, RZ ;  /* 0x00007000dbc57810 */ /* 0x040fe20007ffe0ff */
[----:B-1----:R-:W1:Y:S01]  /*1e10*/  LDSM.16.M88.4 R8, [R124+0x6800] ;  /* 0x006800007c08783b */ /* 0x002e620000000200 */
[----:B------:R-:W-:-:S03]  /*1e20*/  IADD3 R196, R219, 0x7800, RZ ;  /* 0x00007800dbc47810 */ /* 0x000fc60007ffe0ff */
[----:B------:R-:W1:Y:S04]  /*1e30*/  LDSM.16.M88.4 R104, [R124+0x7000] ;  /* 0x007000007c68783b */ /* 0x000e680000000200 */
[----:B------:R-:W1:Y:S01]  /*1e40*/  LDSM.16.M88.4 R76, [R219+0x1000] ;  /* 0x00100000db4c783b */ /* 0x000e620000000200 */
[C---:B---3--:R-:W-:Y:S03]  /*1e50*/  HMMA.16816.F32.BF16 R28, R64.reuse, R24, RZ ;  /* 0x00000018401c723c */ /* 0x048fe600000418ff */
[----:B------:R-:W3:Y:S04]  /*1e60*/  LDSM.16.M88.4 R72, [R219+0x2000] ;  /* 0x00200000db48783b */ /* 0x000ee80000000200 */
[----:B------:R-:W1:Y:S01]  /*1e70*/  LDSM.16.M88.4 R92, [R124+0x7800] ;  /* 0x007800007c5c783b */ /* 0x000e620000000200 */
[C---:B------:R-:W-:Y:S03]  /*1e80*/  HMMA.16816.F32.BF16 R24, R64.reuse, R26, RZ ;  /* 0x0000001a4018723c */ /* 0x040fe600000418ff */
[----:B------:R-:W1:Y:S04]  /*1e90*/  LDSM.16.M88.4 R88, [R219] ;  /* 0x00000000db58783b */ /* 0x000e680000000200 */
[----:B------:R-:W1:Y:S01]  /*1ea0*/  LDSM.16.M88.4 R84, [R219+0x800] ;  /* 0x00080000db54783b */ /* 0x000e620000000200 */
[C---:B--2---:R-:W-:Y:S03]  /*1eb0*/  HMMA.16816.F32.BF16 R40, R64.reuse, R32, RZ ;  /* 0x000000204028723c */ /* 0x044fe600000418ff */
[----:B------:R-:W2:Y:S04]  /*1ec0*/  LDSM.16.M88.4 R80, [R219+0x2800] ;  /* 0x00280000db50783b */ /* 0x000ea80000000200 */
[----:B------:R-:W-:Y:S01]  /*1ed0*/  LDSM.16.M88.4 R120, [R220+0x2000] ;  /* 0x00200000dc78783b */ /* 0x000fe20000000200 */
[----:B------:R-:W-:Y:S03]  /*1ee0*/  HMMA.16816.F32.BF16 R32, R64, R34, RZ ;  /* 0x000000224020723c */ /* 0x000fe600000418ff */
[----:B------:R-:W0:Y:S05]  /*1ef0*/  LDGDEPBAR ;  /* 0x00000000000079af */ /* 0x000e2a0000000000 */
[C---:B------:R-:W-:Y:S08]  /*1f00*/  HMMA.16816.F32.BF16 R28, R60.reuse, R68, R28 ;  /* 0x000000443c1c723c */ /* 0x040ff0000004181c */
[----:B------:R-:W-:Y:S01]  /*1f10*/  HMMA.16816.F32.BF16 R24, R60, R70, R24 ;  /* 0x000000463c18723c */ /* 0x000fe20000041818 */
[----:B------:R-:W2:Y:S07]  /*1f20*/  LDSM.16.M88.4 R68, [R219+0x3000] ;  /* 0x00300000db44783b */ /* 0x000eae0000000200 */
[C---:B-----5:R-:W-:Y:S08]  /*1f30*/  HMMA.16816.F32.BF16 R20, R64.reuse, R16, RZ ;  /* 0x000000104014723c */ /* 0x060ff000000418ff */
[C---:B----4-:R-:W-:Y:S08]  /*1f40*/  HMMA.16816.F32.BF16 R56, R64.reuse, R52, RZ ;  /* 0x000000344038723c */ /* 0x050ff000000418ff */
[C---:B------:R-:W-:Y:S08]  /*1f50*/  HMMA.16816.F32.BF16 R48, R64.reuse, R44, RZ ;  /* 0x0000002c4030723c */ /* 0x040ff000000418ff */
[C---:B-1----:R-:W-:Y:S08]  /*1f60*/  HMMA.16816.F32.BF16 R12, R64.reuse, R8, RZ ;  /* 0x00000008400c723c */ /* 0x042ff000000418ff */
        /* <DEDUP_REMOVED lines=8> */
[----:B------:R-:W1:Y:S07]  /*1ff0*/  LDSM.16.M88.4 R76, [R219+0x3800] ;  /* 0x00380000db4c783b */ /* 0x000e6e0000000200 */
[----:B---3--:R-:W-:Y:S07]  /*2000*/  HMMA.16816.F32.BF16 R20, R60, R72, R20 ;  /* 0x000000483c14723c */ /* 0x008fee0000041814 */
[----:B------:R-:W-:Y:S01]  /*2010*/  IMAD.MOV.U32 R72, RZ, RZ, 0x40 ;  /* 0x00000040ff487424 */ /* 0x000fe200078e00ff */
[----:B------:R-:W-:Y:S04]  /*2020*/  HMMA.16816.F32.BF16 R100, R64, R92, RZ ;  /* 0x0000005c4064723c */ /* 0x000fe800000418ff */
[----:B------:R-:W-:-:S02]  /*2030*/  SEL R5, R72, 0xffffffc0, !P1 ;  /* 0xffffffc048057807 */ /* 0x000fc40004800000 */
[----:B------:R-:W-:Y:S02]  /*2040*/  SEL R2, R72, 0xffffffc0, !P0 ;  /* 0xffffffc048027807 */ /* 0x000fe40004000000 */
[----:B------:R-:W-:Y:S01]  /*2050*/  HMMA.16816.F32.BF16 R64, R64, R94, RZ ;  /* 0x0000005e4040723c */ /* 0x000fe200000418ff */
[--C-:B------:R-:W-:Y:S02]  /*2060*/  IMAD.IADD R218, R222, 0x1, R5.reuse ;  /* 0x00000001deda7824 */ /* 0x100fe400078e0205 */
[----:B------:R-:W-:Y:S02]  /*2070*/  IMAD.IADD R217, R221, 0x1, R2 ;  /* 0x00000001ddd97824 */ /* 0x000fe400078e0202 */
[----:B------:R-:W-:Y:S01]  /*2080*/  IMAD.IADD R216, R220, 0x1, R5 ;  /* 0x00000001dcd87824 */ /* 0x000fe200078e0205 */
[----:B------:R-:W-:Y:S01]  /*2090*/  LDSM.16.M88.4 R96, [R218] ;  /* 0x00000000da60783b */ /* 0x000fe20000000200 */
[----:B------:R-:W-:Y:S01]  /*20a0*/  IMAD.IADD R204, R2, 0x1, R219 ;  /* 0x0000000102cc7824 */ /* 0x000fe200078e02db */
[C---:B------:R-:W-:Y:S02]  /*20b0*/  HMMA.16816.F32.BF16 R56, R60.reuse, R88, R56 ;  /* 0x000000583c38723c */ /* 0x040fe40000041838 */
[----:B------:R-:W3:Y:S04]  /*20c0*/  LDSM.16.M88.4 R116, [R217] ;  /* 0x00000000d974783b */ /* 0x000ee80000000200 */
[----:B------:R-:W4:Y:S02]  /*20d0*/  LDSM.16.M88.4 R112, [R217+0x800] ;  /* 0x00080000d970783b */ /* 0x000f240000000200 */
[C---:B------:R-:W-:Y:S02]  /*20e0*/  HMMA.16816.F32.BF16 R52, R60.reuse, R90, R52 ;  /* 0x0000005a3c34723c */ /* 0x040fe40000041834 */
[----:B------:R-:W5:Y:S04]  /*20f0*/  LDSM.16.M88.4 R92, [R217+0x1000] ;  /* 0x00100000d95c783b */ /* 0x000f680000000200 */
[----:B------:R-:W-:Y:S02]  /*2100*/  LDSM.16.M88.4 R88, [R217+0x2000] ;  /* 0x00200000d958783b */ /* 0x000fe40000000200 */
[C---:B------:R-:W-:Y:S08]  /*2110*/  HMMA.16816.F32.BF16 R48, R60.reuse, R84, R48 ;  /* 0x000000543c30723c */ /* 0x040ff00000041830 */
[C---:B------:R-:W-:Y:S01]  /*2120*/  HMMA.16816.F32.BF16 R44, R60.reuse, R86, R44 ;  /* 0x000000563c2c723c */ /* 0x040fe2000004182c */
[----:B------:R-:W-:Y:S07]  /*2130*/  LDSM.16.M88.4 R84, [R217+0x3000] ;  /* 0x00300000d954783b */ /* 0x000fee0000000200 */
[C---:B------:R-:W-:Y:S01]  /*2140*/  HMMA.16816.F32.BF16 R16, R60.reuse, R74, R16 ;  /* 0x0000004a3c10723c */ /* 0x040fe20000041810 */
[----:B------:R-:W3:Y:S07]  /*2150*/  LDSM.16.M88.4 R72, [R217+0x1800] ;  /* 0x00180000d948783b */ /* 0x000eee0000000200 */
[C---:B--2---:R-:W-:Y:S08]  /*2160*/  HMMA.16816.F32.BF16 R12, R60.reuse, R80, R12 ;  /* 0x000000503c0c723c */ /* 0x044ff0000004180c */
[C---:B------:R-:W-:Y:S01]  /*2170*/  HMMA.16816.F32.BF16 R8, R60.reuse, R82, R8 ;  /* 0x000000523c08723c */ /* 0x040fe20000041808 */
[----:B------:R-:W-:Y:S07]  /*2180*/  LDSM.16.M88.4 R80, [R217+0x3800] ;  /* 0x00380000d950783b */ /* 0x000fee0000000200 */
[C---:B------:R-:W-:Y:S08]  /*2190*/  HMMA.16816.F32.BF16 R108, R60.reuse, R68, R108 ;  /* 0x000000443c6c723c */ /* 0x040ff0000004186c */
[C---:B------:R-:W-:Y:S01]  /*21a0*/  HMMA.16816.F32.BF16 R104, R60.reuse, R70, R104 ;  /* 0x000000463c68723c */ /* 0x040fe20000041868 */
[----:B------:R-:W2:Y:S07]  /*21b0*/  LDSM.16.M88.4 R68, [R217+0x2800] ;  /* 0x00280000d944783b */ /* 0x000eae0000000200 */
[C---:B-1----:R-:W-:Y:S08]  /*21c0*/  HMMA.16816.F32.BF16 R100, R60.reuse, R76, R100 ;  /* 0x0000004c3c64723c */ /* 0x042ff00000041864 */
[----:B------:R-:W-:Y:S01]  /*21d0*/  HMMA.16816.F32.BF16 R64, R60, R78, R64 ;  /* 0x0000004e3c40723c */ /* 0x000fe20000041840 */
[----:B------:R-:W-:Y:S04]  /*21e0*/  LDSM.16.M88.4 R60, [R216] ;  /* 0x00000000d83c783b */ /* 0x000fe80000000200 */
[----:B------:R-:W1:Y:S03]  /*21f0*/  LDSM.16.M88.4 R76, [R204] ;  /* 0x00000000cc4c783b */ /* 0x000e660000000200 */
[C---:B---3--:R-:W-:Y:S08]  /*2200*/  HMMA.16816.F32.BF16 R56, R96.reuse, R116, R56 ;  /* 0x000000746038723c */ /* 0x048ff00000041838 */
[C---:B------:R-:W-:Y:S01]  /*2210*/  HMMA.16816.F32.BF16 R52, R96.reuse, R118, R52 ;  /* 0x000000766034723c */ /* 0x040fe20000041834 */
[----:B------:R-:W-:Y:S07]  /*2220*/  LDSM.16.M88.4 R116, [R204+0x1800] ;  /* 0x00180000cc74783b */ /* 0x000fee0000000200 */
[C---:B----4-:R-:W-:Y:S08]  /*2230*/  HMMA.16816.F32.BF16 R48, R96.reuse, R112, R48 ;  /* 0x000000706030723c */ /* 0x050ff00000041830 */
[C---:B------:R-:W-:Y:S01]  /*2240*/  HMMA.16816.F32.BF16 R44, R96.reuse, R114, R44 ;  /* 0x00000072602c723c */ /* 0x040fe2000004182c */
[----:B------:R-:W-:Y:S07]  /*2250*/  LDSM.16.M88.4 R112, [R204+0x2000] ;  /* 0x00200000cc70783b */ /* 0x000fee0000000200 */
[C---:B-----5:R-:W-:Y:S08]  /*2260*/  HMMA.16816.F32.BF16 R40, R96.reuse, R92, R40 ;  /* 0x0000005c6028723c */ /* 0x060ff00000041828 */
        /* <DEDUP_REMOVED lines=8> */
[C---:B--2---:R-:W-:Y:S08]  /*22f0*/  HMMA.16816.F32.BF16 R12, R96.reuse, R68, R12 ;  /* 0x00000044600c723c */ /* 0x044ff0000004180c */
[C---:B------:R-:W-:Y:S01]  /*2300*/  HMMA.16816.F32.BF16 R8, R96.reuse, R70, R8 ;  /* 0x000000466008723c */ /* 0x040fe20000041808 */
[----:B------:R-:W2:Y:S07]  /*2310*/  LDSM.16.M88.4 R68, [R204+0x1000] ;  /* 0x00100000cc44783b */ /* 0x000eae0000000200 */
[C---:B------:R-:W-:Y:S08]  /*2320*/  HMMA.16816.F32.BF16 R108, R96.reuse, R84, R108 ;  /* 0x00000054606c723c */ /* 0x040ff0000004186c */
[C---:B------:R-:W-:Y:S01]  /*2330*/  HMMA.16816.F32.BF16 R104, R96.reuse, R86, R104 ;  /* 0x000000566068723c */ /* 0x040fe20000041868 */
[----:B------:R-:W-:Y:S07]  /*2340*/  LDSM.16.M88.4 R84, [R222+0x2000] ;  /* 0x00200000de54783b */ /* 0x000fee0000000200 */
[C---:B------:R-:W-:Y:S08]  /*2350*/  HMMA.16816.F32.BF16 R100, R96.reuse, R80, R100 ;  /* 0x000000506064723c */ /* 0x040ff00000041864 */
[----:B------:R-:W-:Y:S01]  /*2360*/  HMMA.16816.F32.BF16 R96, R96, R82, R64 ;  /* 0x000000526060723c */ /* 0x000fe20000041840 */
[----:B------:R-:W4:Y:S04]  /*2370*/  LDSM.16.M88.4 R64, [R204+0x3000] ;  /* 0x00300000cc40783b */ /* 0x000f280000000200 */
[----:B------:R-:W5:Y:S03]  /*2380*/  LDSM.16.M88.4 R80, [R124+0x8000] ;  /* 0x008000007c50783b */ /* 0x000f660000000200 */
[C---:B-1----:R-:W-:Y:S08]  /*2390*/  HMMA.16816.F32.BF16 R56, R60.reuse, R76, R56 ;  /* 0x0000004c3c38723c */ /* 0x042ff00000041838 */
[C---:B------:R-:W-:Y:S01]  /*23a0*/  HMMA.16816.F32.BF16 R52, R60.reuse, R78, R52 ;  /* 0x0000004e3c34723c */ /* 0x040fe20000041834 */
[----:B------:R-:W-:Y:S07]  /*23b0*/  LDSM.16.M88.4 R76, [R124+0x8800] ;  /* 0x008800007c4c783b */ /* 0x000fee0000000200 */
[C---:B---3--:R-:W-:Y:S08]  /*23c0*/  HMMA.16816.F32.BF16 R48, R60.reuse, R72, R48 ;  /* 0x000000483c30723c */ /* 0x048ff00000041830 */
[C---:B------:R-:W-:Y:S01]  /*23d0*/  HMMA.16816.F32.BF16 R44, R60.reuse, R74, R44 ;  /* 0x0000004a3c2c723c */ /* 0x040fe2000004182c */
[----:B------:R-:W-:Y:S07]  /*23e0*/  LDSM.16.M88.4 R72, [R124+0x9000] ;  /* 0x009000007c48783b */ /* 0x000fee0000000200 */
[C---:B--2---:R-:W-:Y:S08]  /*23f0*/  HMMA.16816.F32.BF16 R40, R60.reuse, R68, R40 ;  /* 0x000000443c28723c */ /* 0x044ff00000041828 */
[C---:B----4-:R-:W-:Y:S08]  /*2400*/  HMMA.16816.F32.BF16 R108, R60.reuse, R64, R108 ;  /* 0x000000403c6c723c */ /* 0x050ff0000004186c */
[C---:B------:R-:W-:Y:S01]  /*2410*/  HMMA.16816.F32.BF16 R104, R60.reuse, R66, R104 ;  /* 0x000000423c68723c */ /* 0x040fe20000041868 */
[----:B------:R-:W1:Y:S07]  /*2420*/  LDSM.16.M88.4 R64, [R124+0xa000] ;  /* 0x00a000007c40783b */ /* 0x000e6e0000000200 */
        /* <DEDUP_REMOVED lines=17> */
[----:B------:R-:W4:Y:S07]  /*2540*/  LDSM.16.M88.4 R80, [R219+0x4000] ;  /* 0x00400000db50783b */ /* 0x000f2e0000000200 */
[C---:B-1----:R-:W-:Y:S08]  /*2550*/  HMMA.16816.F32.BF16 R20, R84.reuse, R64, R20 ;  /* 0x000000405414723c */ /* 0x042ff00000041814 */
[C---:B------:R-:W-:Y:S01]  /*2560*/  HMMA.16816.F32.BF16 R16, R84.reuse, R66, R16 ;  /* 0x000000425410723c */ /* 0x040fe20000041810 */
[----:B------:R-:W1:Y:S07]  /*2570*/  LDSM.16.M88.4 R64, [R219+0x6000] ;  /* 0x00600000db40783b */ /* 0x000e6e0000000200 */
[C---:B------:R-:W-:Y:S08]  /*2580*/  HMMA.16816.F32.BF16 R48, R84.reuse, R76, R48 ;  /* 0x0000004c5430723c */ /* 0x040ff00000041830 */
[C---:B------:R-:W-:Y:S01]  /*2590*/  HMMA.16816.F32.BF16 R44, R84.reuse, R78, R44 ;  /* 0x0000004e542c723c */ /* 0x040fe2000004182c */
[----:B------:R-:W5:Y:S07]  /*25a0*/  LDSM.16.M88.4 R76, [R219+0x4800] ;  /* 0x00480000db4c783b */ /* 0x000f6e0000000200 */
        /* <DEDUP_REMOVED lines=8> */
[----:B------:R-:W1:Y:S07]  /*2630*/  LDSM.16.M88.4 R68, [R219+0x5800] ;  /* 0x00580000db44783b */ /* 0x000e6e0000000200 */
[C---:B------:R-:W-:Y:S08]  /*2640*/  HMMA.16816.F32.BF16 R108, R84.reuse, R92, R108 ;  /* 0x0000005c546c723c */ /* 0x040ff0000004186c */
[C---:B------:R-:W-:Y:S01]  /*2650*/  HMMA.16816.F32.BF16 R104, R84.reuse, R94, R104 ;  /* 0x0000005e5468723c */ /* 0x040fe20000041868 */
[----:B------:R-:W-:Y:S07]  /*2660*/  LDSM.16.M88.4 R92, [R218+0x2000] ;  /* 0x00200000da5c783b */ /* 0x000fee0000000200 */
[C---:B---3--:R-:W-:Y:S08]  /*2670*/  HMMA.16816.F32.BF16 R100, R84.reuse, R88, R100 ;  /* 0x000000585464723c */ /* 0x048ff00000041864 */
[----:B------:R-:W-:Y:S01]  /*2680*/  HMMA.16816.F32.BF16 R96, R84, R90, R96 ;  /* 0x0000005a5460723c */ /* 0x000fe20000041860 */
[----:B------:R-:W3:Y:S04]  /*2690*/  LDSM.16.M88.4 R84, [R217+0x4800] ;  /* 0x00480000d954783b */ /* 0x000ee80000000200 */
[----:B------:R-:W2:Y:S03]  /*26a0*/  LDSM.16.M88.4 R88, [R217+0x4000] ;  /* 0x00400000d958783b */ /* 0x000ea60000000200 */
[C---:B----4-:R-:W-:Y:S08]  /*26b0*/  HMMA.16816.F32.BF16 R56, R120.reuse, R80, R56 ;  /* 0x000000507838723c */ /* 0x050ff00000041838 */
[C---:B------:R-:W-:Y:S01]  /*26c0*/  HMMA.16816.F32.BF16 R52, R120.reuse, R82, R52 ;  /* 0x000000527834723c */ /* 0x040fe20000041834 */
[----:B------:R-:W4:Y:S07]  /*26d0*/  LDSM.16.M88.4 R80, [R217+0x5000] ;  /* 0x00500000d950783b */ /* 0x000f2e0000000200 */
[C---:B-1----:R-:W-:Y:S08]  /*26e0*/  HMMA.16816.F32.BF16 R20, R120.reuse, R64, R20 ;  /* 0x000000407814723c */ /* 0x042ff00000041814 */
[C---:B------:R-:W-:Y:S01]  /*26f0*/  HMMA.16816.F32.BF16 R16, R120.reuse, R66, R16 ;  /* 0x000000427810723c */ /* 0x040fe20000041810 */
[----:B------:R-:W1:Y:S07]  /*2700*/  LDSM.16.M88.4 R64, [R217+0x7000] ;  /* 0x00700000d940783b */ /* 0x000e6e0000000200 */
[C---:B-----5:R-:W-:Y:S08]  /*2710*/  HMMA.16816.F32.BF16 R48, R120.reuse, R76, R48 ;  /* 0x0000004c7830723c */ /* 0x060ff00000041830 */
[C---:B------:R-:W-:Y:S01]  /*2720*/  HMMA.16816.F32.BF16 R44, R120.reuse, R78, R44 ;  /* 0x0000004e782c723c */ /* 0x040fe2000004182c */
[----:B------:R-:W-:Y:S07]  /*2730*/  LDSM.16.M88.4 R76, [R217+0x5800] ;  /* 0x00580000d94c783b */ /* 0x000fee0000000200 */
[C---:B------:R-:W-:Y:S08]  /*2740*/  HMMA.16816.F32.BF16 R40, R120.reuse, R72, R40 ;  /* 0x000000487828723c */ /* 0x040ff00000041828 */
[C---:B--2---:R-:W-:Y:S08]  /*2750*/  HMMA.16816.F32.BF16 R12, R120.reuse, R60, R12 ;  /* 0x0000003c780c723c */ /* 0x044ff0000004180c */
[C---:B------:R-:W-:Y:S01]  /*2760*/  HMMA.16816.F32.BF16 R8, R120.reuse, R62, R8 ;  /* 0x0000003e7808723c */ /* 0x040fe20000041808 */
[----:B------:R-:W2:Y:S07]  /*2770*/  LDSM.16.M88.4 R60, [R217+0x7800] ;  /* 0x00780000d93c783b */ /* 0x000eae0000000200 */
[C---:B------:R-:W-:Y:S08]  /*2780*/  HMMA.16816.F32.BF16 R108, R120.reuse, R116, R108 ;  /* 0x00000074786c723c */ /* 0x040ff0000004186c */
[C---:B------:R-:W-:Y:S08]  /*2790*/  HMMA.16816.F32.BF16 R28, R120.reuse, R68, R28 ;  /* 0x00000044781c723c */ /* 0x040ff0000004181c */
[C---:B------:R-:W-:Y:S01]  /*27a0*/  HMMA.16816.F32.BF16 R24, R120.reuse, R70, R24 ;  /* 0x000000467818723c */ /* 0x040fe20000041818 */
[----:B------:R-:W5:Y:S07]  /*27b0*/  LDSM.16.M88.4 R68, [R217+0x6800] ;  /* 0x00680000d944783b */ /* 0x000f6e0000000200 */
[----:B------:R-:W-:Y:S08]  /*27c0*/  HMMA.16816.F32.BF16 R100, R120, R112, R100 ;  /* 0x000000707864723c */ /* 0x000ff00000041864 */
[C---:B---3--:R-:W-:Y:S08]  /*27d0*/  HMMA.16816.F32.BF16 R48, R92.reuse, R84, R48 ;  /* 0x000000545c30723c */ /* 0x048ff00000041830 */
[C---:B------:R-:W-:Y:S08]  /*27e0*/  HMMA.16816.F32.BF16 R44, R92.reuse, R86, R44 ;  /* 0x000000565c2c723c */ /* 0x040ff0000004182c */
[C---:B------:R-:W-:Y:S08]  /*27f0*/  HMMA.16816.F32.BF16 R56, R92.reuse, R88, R56 ;  /* 0x000000585c38723c */ /* 0x040ff00000041838 */
[C---:B------:R-:W-:Y:S01]  /*2800*/  HMMA.16816.F32.BF16 R52, R92.reuse, R90, R52 ;  /* 0x0000005a5c34723c */ /* 0x040fe20000041834 */
[----:B------:R-:W-:Y:S07]  /*2810*/  LDSM.16.M88.4 R88, [R204+0x4000] ;  /* 0x00400000cc58783b */ /* 0x000fee0000000200 */
[----:B----4-:R-:W-:Y:S01]  /*2820*/  HMMA.16816.F32.BF16 R84, R92, R80, R40 ;  /* 0x000000505c54723c */ /* 0x010fe20000041828 */
[----:B------:R-:W3:Y:S07]  /*2830*/  LDSM.16.M88.4 R40, [R216+0x2000] ;  /* 0x00200000d828783b */ /* 0x000eee0000000200 */
[C---:B------:R-:W-:Y:S08]  /*2840*/  HMMA.16816.F32.BF16 R104, R120.reuse, R118, R104 ;  /* 0x000000767868723c */ /* 0x040ff00000041868 */
[----:B------:R-:W-:Y:S08]  /*2850*/  HMMA.16816.F32.BF16 R96, R120, R114, R96 ;  /* 0x000000727860723c */ /* 0x000ff00000041860 */
[C---:B-1----:R-:W-:Y:S07]  /*2860*/  HMMA.16816.F32.BF16 R108, R92.reuse, R64, R108 ;  /* 0x000000405c6c723c */ /* 0x042fee000004186c */
[----:B------:R-:W-:Y:S01]  /*2870*/  LOP3.LUT R65, R37, 0xffffffe0, RZ, 0xc0, !PT ;  /* 0xffffffe025417812 */ /* 0x000fe200078ec0ff */
[----:B--2---:R-:W-:Y:S04]  /*2880*/  HMMA.16816.F32.BF16 R100, R92, R60, R100 ;  /* 0x0000003c5c64723c */ /* 0x004fe80000041864 */
[----:B------:R-:W-:-:S04]  /*2890*/  IMAD.IADD R2, R6, 0x1, -R65 ;  /* 0x0000000106027824 */ /* 0x000fc800078e0a41 */
[----:B------:R-:W-:Y:S01]  /*28a0*/  HMMA.16816.F32.BF16 R32, R120, R74, R32 ;  /* 0x0000004a7820723c */ /* 0x000fe20000041820 */
[----:B------:R-:W-:Y:S01]  /*28b0*/  SHF.R.S32.HI R61, RZ, 0x1f, R2 ;  /* 0x0000001fff3d7819 */ /* 0x000fe20000011402 */
[----:B------:R-:W1:Y:S03]  /*28c0*/  LDSM.16.M88.4 R72, [R217+0x6000] ;  /* 0x00600000d948783b */ /* 0x000e660000000200 */
[----:B------:R-:W-:-:S03]  /*28d0*/  LEA.HI R228, R61, R2, RZ, 0x2 ;  /* 0x000000023de47211 */ /* 0x000fc600078f10ff */
[----:B------:R-:W-:Y:S01]  /*28e0*/  HMMA.16816.F32.BF16 R104, R92, R66, R104 ;  /* 0x000000425c68723c */ /* 0x000fe20000041868 */
[----:B------:R-:W2:Y:S01]  /*28f0*/  LDSM.16.M88.4 R64, [R204+0x4800] ;  /* 0x00480000cc40783b */ /* 0x000ea20000000200 */
[----:B------:R-:W-:-:S06]  /*2900*/  SHF.R.S32.HI R228, RZ, 0x2, R228 ;  /* 0x00000002ffe47819 */ /* 0x000fcc00000114e4 */
[C---:B------:R-:W-:Y:S01]  /*2910*/  HMMA.16816.F32.BF16 R96, R92.reuse, R62, R96 ;  /* 0x0000003e5c60723c */ /* 0x040fe20000041860 */
[----:B------:R-:W4:Y:S07]  /*2920*/  LDSM.16.M88.4 R60, [R204+0x5000] ;  /* 0x00500000cc3c783b */ /* 0x000f2e0000000200 */
[C---:B------:R-:W-:Y:S07]  /*2930*/  HMMA.16816.F32.BF16 R28, R92.reuse, R76, R28 ;  /* 0x0000004c5c1c723c */ /* 0x040fee000004181c */
[----:B------:R-:W-:Y:S01]  /*2940*/  IADD3 R76, R125, 0x1, R228 ;  /* 0x000000017d4c7810 */ /* 0x000fe20007ffe0e4 */
[----:B-----5:R-:W-:Y:S01]  /*2950*/  HMMA.16816.F32.BF16 R12, R92, R68, R12 ;  /* 0x000000445c0c723c */ /* 0x020fe2000004180c */
[----:B------:R-:W-:-:S02]  /*2960*/  IMAD.SHL.U32 R77, R6, 0x2, RZ ;  /* 0x00000002064d7824 */ /* 0x000fc400078e00ff */
[----:B------:R-:W-:Y:S01]  /*2970*/  IADD3 R76, R39, -c[0x0][0x214], R76 ;  /* 0x80008500274c7a10 */ /* 0x000fe20007ffe04c */
[----:B------:R-:W-:-:S03]  /*2980*/  IMAD.SHL.U32 R6, R36, 0x80, RZ ;  /* 0x0000008024067824 */ /* 0x000fc600078e00ff */
[----:B------:R-:W-:Y:S01]  /*2990*/  IADD3 R76, R76, c[0x0][0x2e8], RZ ;  /* 0x0000ba004c4c7a10 */ /* 0x000fe20007ffe0ff */
[----:B------:R-:W-:Y:S01]  /*29a0*/  HMMA.16816.F32.BF16 R8, R92, R70, R8 ;  /* 0x000000465c08723c */ /* 0x000fe20000041808 */
[----:B------:R-:W5:Y:S01]  /*29b0*/  LDSM.16.M88.4 R68, [R204+0x5800] ;  /* 0x00580000cc44783b */ /* 0x000f620000000200 */
[----:B------:R-:W-:Y:S02]  /*29c0*/  LOP3.LUT R77, R6, 0x6, R77, 0xf8, !PT ;  /* 0x00000006064d7812 */ /* 0x000fe400078ef84d */
[C---:B------:R-:W-:Y:S02]  /*29d0*/  IADD3 R2, R76.reuse, 0x8, RZ ;  /* 0x000000084c027810 */ /* 0x040fe40007ffe0ff */
[-C--:B------:R-:W-:Y:S02]  /*29e0*/  IMNMX R76, R76, R39.reuse, PT ;  /* 0x000000274c4c7217 */ /* 0x080fe40003800200 */
[----:B---3--:R-:W-:Y:S01]  /*29f0*/  HMMA.16816.F32.BF16 R56, R40, R88, R56 ;  /* 0x000000582838723c */ /* 0x008fe20000041838 */
[----:B------:R-:W-:-:S02]  /*2a00*/  IMNMX R2, R2, R39, PT ;  /* 0x0000002702027217 */ /* 0x000fc40003800200 */
[C---:B------:R-:W-:Y:S02]  /*2a10*/  IADD3 R37, R77.reuse, -0x80, RZ ;  /* 0xffffff804d257810 */ /* 0x040fe40007ffe0ff */
[----:B------:R-:W-:Y:S02]  /*2a20*/  IADD3 R39, R77, -0x7f, RZ ;  /* 0xffffff814d277810 */ /* 0x000fe40007ffe0ff */
[C---:B------:R-:W-:Y:S01]  /*2a30*/  ISETP.GE.AND P2, PT, R37.reuse, R76, PT ;  /* 0x0000004c2500720c */ /* 0x040fe20003f46270 */
[----:B------:R-:W-:Y:S01]  /*2a40*/  HMMA.16816.F32.BF16 R52, R40, R90, R52 ;  /* 0x0000005a2834723c */ /* 0x000fe20000041834 */
[----:B------:R-:W-:Y:S02]  /*2a50*/  ISETP.GE.AND P0, PT, R37, R2, PT ;  /* 0x000000022500720c */ /* 0x000fe40003f06270 */
[C---:B------:R-:W-:Y:S02]  /*2a60*/  ISETP.GE.AND P5, PT, R39.reuse, R76, PT ;  /* 0x0000004c2700720c */ /* 0x040fe40003fa6270 */
[----:B------:R-:W-:-:S02]  /*2a70*/  ISETP.GE.AND P1, PT, R39, R2, PT ;  /* 0x000000022700720c */ /* 0x000fc40003f26270 */
[C---:B------:R-:W-:Y:S01]  /*2a80*/  IADD3 R37, R77.reuse, -0x78, RZ ;  /* 0xffffff884d257810 */ /* 0x040fe20007ffe0ff */
[C---:B------:R-:W-:Y:S01]  /*2a90*/  HMMA.16816.F32.BF16 R32, R92.reuse, R82, R32 ;  /* 0x000000525c20723c */ /* 0x040fe20000041820 */
[----:B------:R-:W-:Y:S02]  /*2aa0*/  IADD3 R39, R77, -0x77, RZ ;  /* 0xffffff894d277810 */ /* 0x000fe40007ffe0ff */
[C---:B------:R-:W-:Y:S02]  /*2ab0*/  ISETP.GE.AND P4, PT, R37.reuse, R76, PT ;  /* 0x0000004c2500720c */ /* 0x040fe40003f86270 */
[-C--:B------:R-:W-:Y:S02]  /*2ac0*/  ISETP.GE.AND P3, PT, R37, R2.reuse, PT ;  /* 0x000000022500720c */ /* 0x080fe40003f66270 */
[----:B------:R-:W-:Y:S01]  /*2ad0*/  IADD3 R37, R77, -0x6f, RZ ;  /* 0xffffff914d257810 */ /* 0x000fe20007ffe0ff */
[C---:B-1----:R-:W-:Y:S07]  /*2ae0*/  HMMA.16816.F32.BF16 R20, R92.reuse, R72, R20 ;  /* 0x000000485c14723c */ /* 0x042fee0000041814 */
[----:B------:R-:W-:Y:S01]  /*2af0*/  FSEL R72, R58, -INF , !P0 ;  /* 0xff8000003a487808 */ /* 0x000fe20004000000 */
[----:B------:R-:W-:Y:S01]  /*2b00*/  HMMA.16816.F32.BF16 R16, R92, R74, R16 ;  /* 0x0000004a5c10723c */ /* 0x000fe20000041810 */
[----:B------:R-:W-:-:S02]  /*2b10*/  ISETP.GE.AND P0, PT, R39, R2, PT ;  /* 0x000000022700720c */ /* 0x000fc40003f06270 */
[----:B------:R-:W-:Y:S02]  /*2b20*/  FSEL R58, R54, -INF , !P3 ;  /* 0xff800000363a7808 */ /* 0x000fe40005800000 */
[----:B------:R-:W-:Y:S02]  /*2b30*/  FSEL R73, R59, -INF , !P1 ;  /* 0xff8000003b497808 */ /* 0x000fe40004800000 */
[----:B------:R-:W-:Y:S01]  /*2b40*/  FSEL R75, R56, -INF , !P2 ;  /* 0xff800000384b7808 */ /* 0x000fe20005000000 */
[----:B--2---:R-:W-:Y:S01]  /*2b50*/  HMMA.16816.F32.BF16 R48, R40, R64, R48 ;  /* 0x000000402830723c */ /* 0x004fe20000041830 */
[----:B------:R-:W-:Y:S02]  /*2b60*/  ISETP.GE.AND P2, PT, R39, R76, PT ;  /* 0x0000004c2700720c */ /* 0x000fe40003f46270 */
[----:B------:R-:W-:Y:S02]  /*2b70*/  FSEL R56, R57, -INF , !P5 ;  /* 0xff80000039387808 */ /* 0x000fe40006800000 */
[----:B------:R-:W-:-:S02]  /*2b80*/  FSEL R57, R52, -INF , !P4 ;  /* 0xff80000034397808 */ /* 0x000fc40006000000 */
[----:B------:R-:W-:Y:S01]  /*2b90*/  FSEL R74, R55, -INF , !P0 ;  /* 0xff800000374a7808 */ /* 0x000fe20004000000 */
[----:B----4-:R-:W-:Y:S01]  /*2ba0*/  HMMA.16816.F32.BF16 R84, R40, R60, R84 ;  /* 0x0000003c2854723c */ /* 0x010fe20000041854 */
[----:B------:R-:W-:Y:S02]  /*2bb0*/  IADD3 R39, R77, -0x70, RZ ;  /* 0xffffff904d277810 */ /* 0x000fe40007ffe0ff */
[-C--:B------:R-:W-:Y:S02]  /*2bc0*/  ISETP.GE.AND P4, PT, R37, R76.reuse, PT ;  /* 0x0000004c2500720c */ /* 0x080fe40003f86270 */
[----:B------:R-:W-:Y:S02]  /*2bd0*/  ISETP.GE.AND P5, PT, R39, R76, PT ;  /* 0x0000004c2700720c */ /* 0x000fe40003fa6270 */
[----:B------:R-:W-:Y:S01]  /*2be0*/  FSEL R61, R53, -INF , !P2 ;  /* 0xff800000353d7808 */ /* 0x000fe20005000000 */
[----:B------:R-:W-:Y:S01]  /*2bf0*/  HMMA.16816.F32.BF16 R24, R92, R78, R24 ;  /* 0x0000004e5c18723c */ /* 0x000fe20000041818 */
[----:B------:R-:W1:Y:S01]  /*2c00*/  LDSM.16.M88.4 R52, [R204+0x6000] ;  /* 0x00600000cc34783b */ /* 0x000e620000000200 */
[----:B------:R-:W-:-:S02]  /*2c10*/  ISETP.GE.AND P1, PT, R39, R2, PT ;  /* 0x000000022700720c */ /* 0x000fc40003f26270 */
[----:B------:R-:W-:Y:S02]  /*2c20*/  ISETP.GE.AND P3, PT, R37, R2, PT ;  /* 0x000000022500720c */ /* 0x000fe40003f66270 */
[C---:B------:R-:W-:Y:S02]  /*2c30*/  IADD3 R39, R77.reuse, -0x68, RZ ;  /* 0xffffff984d277810 */ /* 0x040fe40007ffe0ff */
[C---:B------:R-:W-:Y:S01]  /*2c40*/  HMMA.16816.F32.BF16 R44, R40.reuse, R66, R44 ;  /* 0x00000042282c723c */ /* 0x040fe2000004182c */
[----:B------:R-:W-:Y:S02]  /*2c50*/  IADD3 R37, R77, -0x67, RZ ;  /* 0xffffff994d257810 */ /* 0x000fe40007ffe0ff */
[C---:B------:R-:W-:Y:S02]  /*2c60*/  ISETP.GE.AND P2, PT, R39.reuse, R76, PT ;  /* 0x0000004c2700720c */ /* 0x040fe40003f46270 */
[----:B------:R-:W-:Y:S02]  /*2c70*/  ISETP.GE.AND P0, PT, R39, R2, PT ;  /* 0x000000022700720c */ /* 0x000fe40003f06270 */
[----:B------:R-:W-:Y:S01]  /*2c80*/  FSEL R81, R48, -INF , !P5 ;  /* 0xff80000030517808 */ /* 0x000fe20006800000 */
[----:B-----5:R-:W-:Y:S01]  /*2c90*/  HMMA.16816.F32.BF16 R136, R40, R68, R28 ;  /* 0x000000442888723c */ /* 0x020fe2000004181c */
[----:B------:R-:W2:Y:S01]  /*2ca0*/  LDSM.16.M88.4 R28, [R204+0x6800] ;  /* 0x00680000cc1c783b */ /* 0x000ea20000000200 */
[----:B------:R-:W-:-:S02]  /*2cb0*/  FSEL R120, R50, -INF , !P1 ;  /* 0xff80000032787808 */ /* 0x000fc40004800000 */
[C---:B------:R-:W-:Y:S02]  /*2cc0*/  ISETP.GE.AND P5, PT, R37.reuse, R76, PT ;  /* 0x0000004c2500720c */ /* 0x040fe40003fa6270 */
[----:B------:R-:W-:Y:S02]  /*2cd0*/  ISETP.GE.AND P1, PT, R37, R2, PT ;  /* 0x000000022500720c */ /* 0x000fe40003f26270 */
[C---:B------:R-:W-:Y:S01]  /*2ce0*/  HMMA.16816.F32.BF16 R32, R40.reuse, R62, R32 ;  /* 0x0000003e2820723c */ /* 0x040fe20000041820 */
[C---:B------:R-:W-:Y:S02]  /*2cf0*/  IADD3 R39, R77.reuse, -0x60, RZ ;  /* 0xffffffa04d277810 */ /* 0x040fe40007ffe0ff */
[----:B------:R-:W-:Y:S02]  /*2d00*/  IADD3 R37, R77, -0x5f, RZ ;  /* 0xffffffa14d257810 */ /* 0x000fe40007ffe0ff */
[----:B------:R-:W-:Y:S02]  /*2d10*/  FSEL R89, R49, -INF , !P4 ;  /* 0xff80000031597808 */ /* 0x000fe40006000000 */
[----:B------:R-:W-:Y:S01]  /*2d20*/  FSEL R122, R51, -INF , !P3 ;  /* 0xff800000337a7808 */ /* 0x000fe20005800000 */
[----:B------:R-:W-:Y:S01]  /*2d30*/  HMMA.16816.F32.BF16 R24, R40, R70, R24 ;  /* 0x000000462818723c */ /* 0x000fe20000041818 */
[----:B------:R-:W-:-:S02]  /*2d40*/  ISETP.GE.AND P4, PT, R39, R76, PT ;  /* 0x0000004c2700720c */ /* 0x000fc40003f86270 */
[----:B------:R-:W-:Y:S02]  /*2d50*/  ISETP.GE.AND P3, PT, R39, R2, PT ;  /* 0x000000022700720c */ /* 0x000fe40003f66270 */
[----:B------:R-:W-:Y:S02]  /*2d60*/  FSEL R51, R44, -INF , !P2 ;  /* 0xff8000002c337808 */ /* 0x000fe40005000000 */
[----:B------:R-:W-:Y:S02]  /*2d70*/  FSEL R48, R46, -INF , !P0 ;  /* 0xff8000002e307808 */ /* 0x000fe40004000000 */
[C---:B------:R-:W-:Y:S01]  /*2d80*/  ISETP.GE.AND P2, PT, R37.reuse, R76, PT ;  /* 0x0000004c2500720c */ /* 0x040fe20003f46270 */
[----:B-1----:R-:W-:Y:S01]  /*2d90*/  HMMA.16816.F32.BF16 R16, R40, R54, R16 ;  /* 0x000000362810723c */ /* 0x002fe20000041810 */
[----:B------:R-:W-:Y:S02]  /*2da0*/  ISETP.GE.AND P0, PT, R37, R2, PT ;  /* 0x000000022500720c */ /* 0x000fe40003f06270 */
[----:B------:R-:W-:-:S02]  /*2db0*/  IADD3 R39, R77, -0x58, RZ ;  /* 0xffffffa84d277810 */ /* 0x000fc40007ffe0ff */
[----:B------:R-:W-:Y:S02]  /*2dc0*/  IADD3 R37, R77, -0x57, RZ ;  /* 0xffffffa94d257810 */ /* 0x000fe40007ffe0ff */
[----:B------:R-:W-:Y:S02]  /*2dd0*/  FSEL R49, R45, -INF , !P5 ;  /* 0xff8000002d317808 */ /* 0x000fe40006800000 */
[----:B------:R-:W-:Y:S02]  /*2de0*/  FSEL R38, R47, -INF , !P1 ;  /* 0xff8000002f267808 */ /* 0x000fe40004800000 */
[C---:B------:R-:W-:Y:S01]  /*2df0*/  ISETP.GE.AND P5, PT, R39.reuse, R76, PT ;  /* 0x0000004c2700720c */ /* 0x040fe20003fa6270 */
[----:B------:R-:W-:Y:S01]  /*2e00*/  HMMA.16816.F32.BF16 R44, R40, R52, R20 ;  /* 0x00000034282c723c */ /* 0x000fe20000041814 */
[----:B------:R-:W-:Y:S01]  /*2e10*/  ISETP.GE.AND P1, PT, R39, R2, PT ;  /* 0x000000022700720c */ /* 0x000fe20003f26270 */
[----:B------:R-:W1:Y:S01]  /*2e20*/  LDSM.16.M88.4 R20, [R204+0x7000] ;  /* 0x00700000cc14783b */ /* 0x000e620000000200 */
[----:B------:R-:W-:-:S02]  /*2e30*/  FSEL R167, R84, -INF , !P4 ;  /* 0xff80000054a77808 */ /* 0x000fc40006000000 */
[----:B------:R-:W-:Y:S02]  /*2e40*/  FSEL R174, R86, -INF , !P3 ;  /* 0xff80000056ae7808 */ /* 0x000fe40005800000 */
[C---:B------:R-:W-:Y:S01]  /*2e50*/  ISETP.GE.AND P4, PT, R37.reuse, R76, PT ;  /* 0x0000004c2500720c */ /* 0x040fe20003f86270 */
[----:B--2---:R-:W-:Y:S01]  /*2e60*/  HMMA.16816.F32.BF16 R8, R40, R30, R8 ;  /* 0x0000001e2808723c */ /* 0x004fe20000041808 */
[----:B------:R-:W-:Y:S02]  /*2e70*/  ISETP.GE.AND P3, PT, R37, R2, PT ;  /* 0x000000022500720c */ /* 0x000fe40003f66270 */
[C---:B------:R-:W-:Y:S02]  /*2e80*/  IADD3 R39, R77.reuse, -0x50, RZ ;  /* 0xffffffb04d277810 */ /* 0x040fe40007ffe0ff */
[----:B------:R-:W-:Y:S02]  /*2e90*/  IADD3 R37, R77, -0x4f, RZ ;  /* 0xffffffb14d257810 */ /* 0x000fe40007ffe0ff */
[----:B------:R-:W-:-:S02]  /*2ea0*/  FSEL R169, R85, -INF , !P2 ;  /* 0xff80000055a97808 */ /* 0x000fc40005000000 */
[----:B------:R-:W-:Y:S02]  /*2eb0*/  FSEL R176, R87, -INF , !P0 ;  /* 0xff80000057b07808 */ /* 0x000fe40004000000 */
[C---:B------:R-:W-:Y:S02]  /*2ec0*/  ISETP.GE.AND P2, PT, R39.reuse, R76, PT ;  /* 0x0000004c2700720c */ /* 0x040fe40003f46270 */
[----:B------:R-:W-:Y:S02]  /*2ed0*/  ISETP.GE.AND P0, PT, R39, R2, PT ;  /* 0x000000022700720c */ /* 0x000fe40003f06270 */
[----:B------:R-:W-:Y:S02]  /*2ee0*/  FSEL R171, R32, -INF , !P5 ;  /* 0xff80000020ab7808 */ /* 0x000fe40006800000 */
[----:B------:R-:W-:Y:S02]  /*2ef0*/  FSEL R172, R34, -INF , !P1 ;  /* 0xff80000022ac7808 */ /* 0x000fe40004800000 */
[----:B------:R-:W-:-:S02]  /*2f00*/  ISETP.GE.AND P5, PT, R37, R76, PT ;  /* 0x0000004c2500720c */ /* 0x000fc40003fa6270 */
[----:B------:R-:W-:Y:S02]  /*2f10*/  ISETP.GE.AND P1, PT, R37, R2, PT ;  /* 0x000000022500720c */ /* 0x000fe40003f26270 */
[----:B------:R-:W-:Y:S02]  /*2f20*/  IADD3 R39, R77, -0x48, RZ ;  /* 0xffffffb84d277810 */ /* 0x000fe40007ffe0ff */
[----:B------:R-:W-:Y:S02]  /*2f30*/  FSEL R37, R33, -INF , !P4 ;  /* 0xff80000021257808 */ /* 0x000fe40006000000 */
[----:B------:R-:W-:Y:S02]  /*2f40*/  IADD3 R33, R77, -0x47, RZ ;  /* 0xffffffb94d217810 */ /* 0x000fe40007ffe0ff */
[----:B------:R-:W-:Y:S02]  /*2f50*/  FSEL R170, R35, -INF , !P3 ;  /* 0xff80000023aa7808 */ /* 0x000fe40005800000 */
[----:B------:R-:W-:-:S02]  /*2f60*/  ISETP.GE.AND P4, PT, R39, R76, PT ;  /* 0x0000004c2700720c */ /* 0x000fc40003f86270 */
[----:B------:R-:W-:Y:S01]  /*2f70*/  ISETP.GE.AND P3, PT, R39, R2, PT ;  /* 0x000000022700720c */ /* 0x000fe20003f66270 */
[C---:B-1----:R-:W-:Y:S01]  /*2f80*/  HMMA.16816.F32.BF16 R108, R40.reuse, R20, R108 ;  /* 0x00000014286c723c */ /* 0x042fe2000004186c */
[----:B------:R-:W-:Y:S02]  /*2f90*/  FSEL R39, R136, -INF , !P2 ;  /* 0xff80000088277808 */ /* 0x000fe40005000000 */
[----:B------:R-:W-:Y:S02]  /*2fa0*/  FSEL R138, R138, -INF , !P0 ;  /* 0xff8000008a8a7808 */ /* 0x000fe40004000000 */
[C---:B------:R-:W-:Y:S02]  /*2fb0*/  ISETP.GE.AND P2, PT, R33.reuse, R76, PT ;  /* 0x0000004c2100720c */ /* 0x040fe40003f46270 */
[----:B------:R-:W-:Y:S01]  /*2fc0*/  ISETP.GE.AND P0, PT, R33, R2, PT ;  /* 0x000000022100720c */ /* 0x000fe20003f06270 */
[----:B------:R-:W-:Y:S01]  /*2fd0*/  HMMA.16816.F32.BF16 R104, R40, R22, R104 ;  /* 0x000000162868723c */ /* 0x000fe20000041868 */
[----:B------:R-:W-:-:S02]  /*2fe0*/  IADD3 R35, R77, -0x40, RZ ;  /* 0xffffffc04d237810 */ /* 0x000fc40007ffe0ff */
[----:B------:R-:W-:Y:S02]  /*2ff0*/  IADD3 R33, R77, -0x3f, RZ ;  /* 0xffffffc14d217810 */ /* 0x000fe40007ffe0ff */
        /* <DEDUP_REMOVED lines=8> */
[----:B------:R-:W-:Y:S01]  /*3080*/  HMMA.16816.F32.BF16 R32, R40, R28, R12 ;  /* 0x0000001c2820723c */ /* 0x000fe2000004180c */
[----:B------:R-:W1:Y:S01]  /*3090*/  LDSM.16.M88.4 R12, [R204+0x7800] ;  /* 0x00780000cc0c783b */ /* 0x000e620000000200 */
[----:B------:R-:W-:Y:S01]  /*30a0*/  FSEL R137, R25, -INF , !P2 ;  /* 0xff80000019897808 */ /* 0x000fe20005000000 */
[----:B------:R-:W-:-:S04]  /*30b0*/  DEPBAR.LE SB0, 0x0 ;  /* 0x000080000000791a */ /* 0x000fc80000000000 */
[C---:B------:R-:W-:Y:S02]  /*30c0*/  IADD3 R25, R77.reuse, -0x37, RZ ;  /* 0xffffffc94d197810 */ /* 0x040fe40007ffe0ff */
[----:B------:R-:W-:Y:S02]  /*30d0*/  IADD3 R29, R77, -0x38, RZ ;  /* 0xffffffc84d1d7810 */ /* 0x000fe40007ffe0ff */
[----:B------:R-:W-:Y:S02]  /*30e0*/  FSEL R150, R27, -INF , !P0 ;  /* 0xff8000001b967808 */ /* 0x000fe40004000000 */
[----:B------:R-:W-:Y:S02]  /*30f0*/  FSEL R157, R44, -INF , !P5 ;  /* 0xff8000002c9d7808 */ /* 0x000fe40006800000 */
[----:B------:R-:W-:Y:S02]  /*3100*/  ISETP.GE.AND P5, PT, R25, R76, PT ;  /* 0x0000004c1900720c */ /* 0x000fe40003fa6270 */
[----:B------:R-:W-:-:S02]  /*3110*/  IADD3 R27, R77, -0x30, RZ ;  /* 0xffffffd04d1b7810 */ /* 0x000fc40007ffe0ff */
[----:B------:R-:W-:Y:S02]  /*3120*/  FSEL R154, R46, -INF , !P1 ;  /* 0xff8000002e9a7808 */ /* 0x000fe40004800000 */
[-C--:B------:R-:W-:Y:S02]  /*3130*/  ISETP.GE.AND P0, PT, R29, R2.reuse, PT ;  /* 0x000000021d00720c */ /* 0x080fe40003f06270 */
[----:B------:R-:W-:Y:S02]  /*3140*/  ISETP.GE.AND P1, PT, R25, R2, PT ;  /* 0x000000021900720c */ /* 0x000fe40003f26270 */
[----:B------:R-:W-:Y:S02]  /*3150*/  FSEL R151, R45, -INF , !P4 ;  /* 0xff8000002d977808 */ /* 0x000fe40006000000 */
[----:B------:R-:W-:Y:S02]  /*3160*/  IADD3 R25, R77, -0x2f, RZ ;  /* 0xffffffd14d197810 */ /* 0x000fe40007ffe0ff */
[----:B------:R-:W-:-:S02]  /*3170*/  ISETP.GE.AND P4, PT, R27, R76, PT ;  /* 0x0000004c1b00720c */ /* 0x000fc40003f86270 */
[----:B------:R-:W-:Y:S02]  /*3180*/  FSEL R155, R17, -INF , !P5 ;  /* 0xff800000119b7808 */ /* 0x000fe40006800000 */
[----:B------:R-:W-:Y:S02]  /*3190*/  IADD3 R17, R77, -0x27, RZ ;  /* 0xffffffd94d117810 */ /* 0x000fe40007ffe0ff */
[----:B------:R-:W-:Y:S02]  /*31a0*/  ISETP.GE.AND P2, PT, R29, R76, PT ;  /* 0x0000004c1d00720c */ /* 0x000fe40003f46270 */
[----:B------:R-:W-:Y:S02]  /*31b0*/  FSEL R168, R47, -INF , !P3 ;  /* 0xff8000002fa87808 */ /* 0x000fe40005800000 */
[----:B------:R-:W-:Y:S01]  /*31c0*/  FSEL R166, R18, -INF , !P0 ;  /* 0xff80000012a67808 */ /* 0x000fe20004000000 */
[----:B-1----:R-:W-:Y:S01]  /*31d0*/  HMMA.16816.F32.BF16 R100, R40, R12, R100 ;  /* 0x0000000c2864723c */ /* 0x002fe20000041864 */
[----:B------:R-:W-:-:S02]  /*31e0*/  ISETP.GE.AND P3, PT, R27, R2, PT ;  /* 0x000000021b00720c */ /* 0x000fc40003f66270 */
[----:B------:R-:W-:Y:S02]  /*31f0*/  ISETP.GE.AND P0, PT, R25, R2, PT ;  /* 0x000000021900720c */ /* 0x000fe40003f06270 */
[----:B------:R-:W-:Y:S02]  /*3200*/  FSEL R158, R19, -INF , !P1 ;  /* 0xff800000139e7808 */ /* 0x000fe40004800000 */
[----:B------:R-:W-:Y:S01]  /*3210*/  FSEL R165, R32, -INF , !P4 ;  /* 0xff80000020a57808 */ /* 0x000fe20006000000 */
[----:B------:R-:W-:Y:S01]  /*3220*/  HMMA.16816.F32.BF16 R96, R40, R14, R96 ;  /* 0x0000000e2860723c */ /* 0x000fe20000041860 */
[----:B------:R-:W-:Y:S01]  /*3230*/  BAR.SYNC.DEFER_BLOCKING 0x0 ;  /* 0x0000000000007b1d */ /* 0x000fe20000010000 */
[----:B------:R-:W-:Y:S02]  /*3240*/  ISETP.GE.AND P4, PT, R17, R76, PT ;  /* 0x0000004c1100720c */ /* 0x000fe40003f86270 */
[----:B------:R-:W-:Y:S02]  /*3250*/  IADD3 R19, R77, -0x20, RZ ;  /* 0xffffffe04d137810 */ /* 0x000fe40007ffe0ff */
[----:B------:R-:W-:-:S02]  /*3260*/  FSEL R153, R16, -INF , !P2 ;  /* 0xff80000010997808 */ /* 0x000fc40005000000 */
[----:B------:R-:W-:Y:S02]  /*3270*/  ISETP.GE.AND P2, PT, R25, R76, PT ;  /* 0x0000004c1900720c */ /* 0x000fe40003f46270 */
[----:B------:R-:W-:Y:S02]  /*3280*/  FSEL R164, R34, -INF , !P3 ;  /* 0xff80000022a47808 */ /* 0x000fe40005800000 */
[----:B------:R-:W-:Y:S02]  /*3290*/  FSEL R162, R35, -INF , !P0 ;  /* 0xff80000023a27808 */ /* 0x000fe40004000000 */
[----:B------:R-:W-:Y:S02]  /*32a0*/  ISETP.GE.AND P3, PT, R17, R2, PT ;  /* 0x000000021100720c */ /* 0x000fe40003f66270 */
[----:B------:R-:W-:Y:S02]  /*32b0*/  ISETP.GE.AND P0, PT, R19, R76, PT ;  /* 0x0000004c1300720c */ /* 0x000fe40003f06270 */
[----:B------:R-:W-:-:S02]  /*32c0*/  FSEL R159, R9, -INF , !P4 ;  /* 0xff800000099f7808 */ /* 0x000fc40006000000 */
[C---:B------:R-:W-:Y:S02]  /*32d0*/  IADD3 R13, R77.reuse, -0x18, RZ ;  /* 0xffffffe84d0d7810 */ /* 0x040fe40007ffe0ff */
[----:B------:R-:W-:Y:S02]  /*32e0*/  IADD3 R9, R77, -0x17, RZ ;  /* 0xffffffe94d097810 */ /* 0x000fe40007ffe0ff */
[----:B------:R-:W-:Y:S02]  /*32f0*/  FSEL R163, R33, -INF , !P2 ;  /* 0xff80000021a37808 */ /* 0x000fe40005000000 */
[----:B------:R-:W-:Y:S02]  /*3300*/  ISETP.GE.AND P2, PT, R19, R2, PT ;  /* 0x000000021300720c */ /* 0x000fe40003f46270 */
[----:B------:R-:W-:Y:S02]  /*3310*/  FSEL R156, R11, -INF , !P3 ;  /* 0xff8000000b9c7808 */ /* 0x000fe40005800000 */
[----:B------:R-:W-:-:S02]  /*3320*/  FSEL R149, R108, -INF , !P0 ;  /* 0xff8000006c957808 */ /* 0x000fc40004000000 */
[C---:B------:R-:W-:Y:S02]  /*3330*/  ISETP.GE.AND P4, PT, R13.reuse, R76, PT ;  /* 0x0000004c0d00720c */ /* 0x040fe40003f86270 */
[----:B------:R-:W-:Y:S02]  /*3340*/  ISETP.GE.AND P3, PT, R13, R2, PT ;  /* 0x000000020d00720c */ /* 0x000fe40003f66270 */
[----:B------:R-:W-:Y:S02]  /*3350*/  ISETP.GE.AND P0, PT, R9, R76, PT ;  /* 0x0000004c0900720c */ /* 0x000fe40003f06270 */
[----:B------:R-:W-:Y:S02]  /*3360*/  IADD3 R13, R77, -0x10, RZ ;  /* 0xfffffff04d0d7810 */ /* 0x000fe40007ffe0ff */
[----:B------:R-:W-:Y:S02]  /*3370*/  FSEL R148, R110, -INF , !P2 ;  /* 0xff8000006e947808 */ /* 0x000fe40005000000 */
[----:B------:R-:W-:-:S02]  /*3380*/  ISETP.GE.AND P2, PT, R9, R2, PT ;  /* 0x000000020900720c */ /* 0x000fc40003f46270 */
[----:B------:R-:W-:Y:S02]  /*3390*/  FSEL R143, R105, -INF , !P0 ;  /* 0xff800000698f7808 */ /* 0x000fe40004000000 */
[C---:B------:R-:W-:Y:S02]  /*33a0*/  IADD3 R21, R77.reuse, -0x28, RZ ;  /* 0xffffffd84d157810 */ /* 0x040fe40007ffe0ff */
[C---:B------:R-:W-:Y:S02]  /*33b0*/  IADD3 R17, R77.reuse, -0x1f, RZ ;  /* 0xffffffe14d117810 */ /* 0x040fe40007ffe0ff */
[C---:B------:R-:W-:Y:S02]  /*33c0*/  IADD3 R11, R77.reuse, -0xf, RZ ;  /* 0xfffffff14d0b7810 */ /* 0x040fe40007ffe0ff */
[----:B------:R-:W-:Y:S02]  /*33d0*/  IADD3 R9, R77, -0x8, RZ ;  /* 0xfffffff84d097810 */ /* 0x000fe40007ffe0ff */
[----:B------:R-:W-:-:S02]  /*33e0*/  ISETP.GE.AND P0, PT, R13, R2, PT ;  /* 0x000000020d00720c */ /* 0x000fc40003f06270 */
[----:B------:R-:W-:Y:S02]  /*33f0*/  IADD3 R77, R77, -0x7, RZ ;  /* 0xfffffff94d4d7810 */ /* 0x000fe40007ffe0ff */
[----:B------:R-:W-:Y:S02]  /*3400*/  FSEL R134, R102, -INF , !P0 ;  /* 0xff80000066867808 */ /* 0x000fe40004000000 */
[-C--:B------:R-:W-:Y:S02]  /*3410*/  ISETP.GE.AND P0, PT, R77, R2.reuse, PT ;  /* 0x000000024d00720c */ /* 0x080fe40003f06270 */
[----:B------:R-:W-:Y:S02]  /*3420*/  ISETP.GE.AND P1, PT, R21, R2, PT ;  /* 0x000000021500720c */ /* 0x000fe40003f26270 */
[----:B------:R-:W-:Y:S02]  /*3430*/  FSEL R62, R99, -INF , !P0 ;  /* 0xff800000633e7808 */ /* 0x000fe40004000000 */
[----:B------:R-:W-:-:S02]  /*3440*/  FSEL R160, R10, -INF , !P1 ;  /* 0xff8000000aa07808 */ /* 0x000fc40004800000 */
[----:B------:R-:W-:Y:S02]  /*3450*/  ISETP.GE.AND P0, PT, R36, 0x2, PT ;  /* 0x000000022400780c */ /* 0x000fe40003f06270 */
[----:B------:R-:W-:Y:S02]  /*3460*/  ISETP.GE.AND P5, PT, R21, R76, PT ;  /* 0x0000004c1500720c */ /* 0x000fe40003fa6270 */
[----:B------:R-:W-:Y:S02]  /*3470*/  ISETP.GE.AND P1, PT, R17, R2, PT ;  /* 0x000000021100720c */ /* 0x000fe40003f26270 */
[----:B------:R-:W-:Y:S02]  /*3480*/  FSEL R161, R8, -INF , !P5 ;  /* 0xff80000008a17808 */ /* 0x000fe40006800000 */
[----:B------:R-:W-:Y:S02]  /*3490*/  FSEL R146, R111, -INF , !P1 ;  /* 0xff8000006f927808 */ /* 0x000fe40004800000 */
[----:B------:R-:W-:-:S02]  /*34a0*/  ISETP.GE.AND P5, PT, R17, R76, PT ;  /* 0x0000004c1100720c */ /* 0x000fc40003fa6270 */
[----:B------:R-:W-:Y:S02]  /*34b0*/  ISETP.GE.AND P1, PT, R13, R76, PT ;  /* 0x0000004c0d00720c */ /* 0x000fe40003f26270 */
[----:B------:R-:W-:Y:S02]  /*34c0*/  FSEL R147, R109, -INF , !P5 ;  /* 0xff8000006d937808 */ /* 0x000fe40006800000 */
[----:B------:R-:W-:Y:S02]  /*34d0*/  FSEL R145, R104, -INF , !P4 ;  /* 0xff80000068917808 */ /* 0x000fe40006000000 */
[----:B------:R-:W-:Y:S02]  /*34e0*/  FSEL R144, R106, -INF , !P3 ;  /* 0xff8000006a907808 */ /* 0x000fe40005800000 */
[----:B------:R-:W-:Y:S02]  /*34f0*/  FSEL R142, R107, -INF , !P2 ;  /* 0xff8000006b8e7808 */ /* 0x000fe40005000000 */
[----:B------:R-:W-:-:S02]  /*3500*/  FSEL R139, R100, -INF , !P1 ;  /* 0xff800000648b7808 */ /* 0x000fc40004800000 */
[-C--:B------:R-:W-:Y:S02]  /*3510*/  ISETP.GE.AND P5, PT, R11, R76.reuse, PT ;  /* 0x0000004c0b00720c */ /* 0x080fe40003fa6270 */
[-C--:B------:R-:W-:Y:S02]  /*3520*/  ISETP.GE.AND P4, PT, R9, R76.reuse, PT ;  /* 0x0000004c0900720c */ /* 0x080fe40003f86270 */
[----:B------:R-:W-:Y:S02]  /*3530*/  ISETP.GE.AND P3, PT, R77, R76, PT ;  /* 0x0000004c4d00720c */ /* 0x000fe40003f66270 */
[-C--:B------:R-:W-:Y:S02]  /*3540*/  ISETP.GE.AND P2, PT, R11, R2.reuse, PT ;  /* 0x000000020b00720c */ /* 0x080fe40003f46270 */
[----:B------:R-:W-:Y:S02]  /*3550*/  ISETP.GE.AND P1, PT, R9, R2, PT ;  /* 0x000000020900720c */ /* 0x000fe40003f26270 */
[----:B------:R-:W-:-:S02]  /*3560*/  LOP3.LUT R2, R4, R7, RZ, 0xfc, !PT ;  /* 0x0000000704027212 */ /* 0x000fc400078efcff */
[----:B------:R-:W-:Y:S02]  /*3570*/  FSEL R135, R101, -INF , !P5 ;  /* 0xff80000065877808 */ /* 0x000fe40006800000 */
[----:B------:R-:W-:Y:S02]  /*3580*/  FSEL R66, R103, -INF , !P2 ;  /* 0xff80000067427808 */ /* 0x000fe40005000000 */
[----:B------:R-:W-:Y:S02]  /*3590*/  FSEL R67, R96, -INF , !P4 ;  /* 0xff80000060437808 */ /* 0x000fe40006000000 */
[----:B------:R-:W-:Y:S02]  /*35a0*/  FSEL R65, R97, -INF , !P3 ;  /* 0xff80000061417808 */ /* 0x000fe40005800000 */
[----:B------:R-:W-:Y:S01]  /*35b0*/  FSEL R64, R98, -INF , !P1 ;  /* 0xff80000062407808 */ /* 0x000fe20004800000 */
[----:B------:R-:W-:Y:S05]  /*35c0*/  @!P0 BRA `(.L_x_2264) ;  /* 0x0000063000008947 */ /* 0x000fea0003800000 */
[----:B------:R-:W-:Y:S05]  /*35d0*/  @P6 BRA `(.L_x_2265) ;  /* 0x000003a000006947 */ /* 0x000fea0003800000 */
[----:B------:R-:W1:Y:S01]  /*35e0*/  I2F.RP R8, R3 ;  /* 0x0000000300087306 */ /* 0x000e620000209400 */
[----:B------:R-:W-:-:S02]  /*35f0*/  IADD3 R4, R6, -0x80, RZ ;  /* 0xffffff8006047810 */ /* 0x000fc40007ffe0ff */
[----:B------:R-:W-:Y:S02]  /*3600*/  IADD3 R11, R6, -0x100, RZ ;  /* 0xffffff00060b7810 */ /* 0x000fe40007ffe0ff */
        /* <DEDUP_REMOVED lines=31> */
[----:B------:R-:W-:-:S03]  /*3800*/  @!P3 IADD3 R12, -R12, RZ, RZ ;  /* 0x000000ff0c0cb210 */ /* 0x000fc60007ffe1ff */
        /* <DEDUP_REMOVED lines=13> */
[----:B------:R-:W-:-:S04]  /*38e0*/  IMAD R3, R6, c[0x0][0x19c], R3 ;  /* 0x0000670006037a24 */ /* 0x000fc800078e0203 */
[----:B------:R-:W-:Y:S02]  /*38f0*/  IMAD.IADD R9, R9, 0x1, R3 ;  /* 0x0000000109097824 */ /* 0x000fe400078e0203 */
[----:B--2---:R-:W-:-:S04]  /*3900*/  IMAD.IADD R7, R7, 0x1, -R4 ;  /* 0x0000000107077824 */ /* 0x004fc800078e0a04 */
[----:B------:R-:W-:Y:S01]  /*3910*/  IMAD.WIDE.U32 R8, R7, c[0x0][0x180], R8 ;  /* 0x0000600007087a25 */ /* 0x000fe200078e0008 */
[----:B------:R-:W-:-:S03]  /*3920*/  SHF.R.S32.HI R4, RZ, 0x1f, R7 ;  /* 0x0000001fff047819 */ /* 0x000fc60000011407 */
[----:B------:R-:W-:Y:S02]  /*3930*/  IMAD.MOV.U32 R3, RZ, RZ, R8 ;  /* 0x000000ffff037224 */ /* 0x000fe400078e0008 */
[----:B------:R-:W-:-:S04]  /*3940*/  IMAD R4, R4, c[0x0][0x180], RZ ;  /* 0x0000600004047a24 */ /* 0x000fc800078e02ff */
[----:B------:R-:W-:-:S05]  /*3950*/  IMAD R4, R7, c[0x0][0x184], R4 ;  /* 0x0000610007047a24 */ /* 0x000fca00078e0204 */
[----:B------:R-:W-:Y:S01]  /*3960*/  IADD3 R4, R9, R4, RZ ;  /* 0x0000000409047210 */ /* 0x000fe20007ffe0ff */
[----:B------:R-:W-:Y:S05]  /*3970*/  BRA `(.L_x_2266) ;  /* 0x0000004000007947 */ /* 0x000fea0003800000 */
.L_x_2265:
[----:B------:R-:W-:-:S04]  /*3980*/  ULEA UR6, -UR6, URZ, 0x7 ;  /* 0x0000003f06067291 */ /* 0x000fc8000f8e393f */
[----:B------:R-:W-:Y:S02]  /*3990*/  USHF.R.S32.HI UR4, URZ, 0x1f, UR6 ;  /* 0x0000001f3f047899 */ /* 0x000fe40008011406 */
[----:B------:R-:W-:-:S04]  /*39a0*/  MOV R3, UR6 ;  /* 0x0000000600037c02 */ /* 0x000fc80008000f00 */
[----:B------:R-:W-:Y:S02]  /*39b0*/  MOV R4, UR4 ;  /* 0x0000000400047c02 */ /* 0x000fe40008000f00 */
.L_x_2266:
[----:B------:R-:W-:-:S04]  /*39c0*/  LEA R226, P1, R3, R226, 0x1 ;  /* 0x000000e203e27211 */ /* 0x000fc800078208ff */
[----:B------:R-:W-:Y:S02]  /*39d0*/  LEA.HI.X R227, R3, R227, R4, 0x1, P1 ;  /* 0x000000e303e37211 */ /* 0x000fe400008f0c04 */
[----:B------:R-:W-:-:S03]  /*39e0*/  IADD3 R16, P1, R226, UR12, RZ ;  /* 0x0000000ce2107c10 */ /* 0x000fc6000ff3e0ff */
[----:B------:R-:W-:Y:S01]  /*39f0*/  @!PT LDS RZ, [RZ] ;  /* 0x00000000fffff984 */ /* 0x000fe20000000800 */
[----:B------:R-:W-:Y:S01]  /*3a00*/  @!PT LDS RZ, [RZ] ;  /* 0x00000000fffff984 */ /* 0x000fe20000000800 */
[----:B------:R-:W-:Y:S01]  /*3a10*/  @!PT LDS RZ, [RZ] ;  /* 0x00000000fffff984 */ /* 0x000fe20000000800 */
[----:B------:R1:W-:Y:S01]  /*3a20*/  LDGSTS.E.BYPASS.LTC128B.128 [R229+0x4000], [R226.64] ;  /* 0x04000000e2e57fae */ /* 0x0003e2000b901d4a */
[----:B------:R-:W-:Y:S02]  /*3a30*/  IADD3.X R17, R227, UR7, RZ, P1, !PT ;  /* 0x00000007e3117c10 */ /* 0x000fe40008ffe4ff */
[----:B------:R-:W-:Y:S01]  /*3a40*/  IADD3 R14, P1, R16, UR12, RZ ;  /* 0x0000000c100e7c10 */ /* 0x000fe2000ff3e0ff */
[----:B------:R1:W-:Y:S03]  /*3a50*/  LDGSTS.E.BYPASS.LTC128B.128 [R229+0x8000], [R226.64+0x80] ;  /* 0x08000080e2e57fae */ /* 0x0003e6000b901d4a */
[----:B------:R-:W-:Y:S01]  /*3a60*/  IADD3.X R15, R17, UR7, RZ, P1, !PT ;  /* 0x00000007110f7c10 */ /* 0x000fe20008ffe4ff */
[----:B------:R1:W-:Y:S01]  /*3a70*/  LDGSTS.E.BYPASS.LTC128B.128 [R229+0x4800], [R16.64] ;  /* 0x0480000010e57fae */ /* 0x0003e2000b901d4a */
[----:B------:R-:W-:-:S03]  /*3a80*/  IADD3 R12, P1, R14, UR12, RZ ;  /* 0x0000000c0e0c7c10 */ /* 0x000fc6000ff3e0ff */
[----:B------:R1:W-:Y:S01]  /*3a90*/  LDGSTS.E.BYPASS.LTC128B.128 [R229+0x8800], [R16.64+0x80] ;  /* 0x0880008010e57fae */ /* 0x0003e2000b901d4a */
[----:B------:R-:W-:Y:S02]  /*3aa0*/  IADD3.X R13, R15, UR7, RZ, P1, !PT ;  /* 0x000000070f0d7c10 */ /* 0x000fe40008ffe4ff */
[----:B------:R-:W-:Y:S01]  /*3ab0*/  IADD3 R10, P1, R12, UR12, RZ ;  /* 0x0000000c0c0a7c10 */ /* 0x000fe2000ff3e0ff */
[----:B------:R1:W-:Y:S03]  /*3ac0*/  LDGSTS.E.BYPASS.LTC128B.128 [R229+0x5000], [R14.64] ;  /* 0x050000000ee57fae */ /* 0x0003e6000b901d4a */
[----:B------:R-:W-:Y:S01]  /*3ad0*/  IADD3.X R11, R13, UR7, RZ, P1, !PT ;  /* 0x000000070d0b7c10 */ /* 0x000fe20008ffe4ff */
[----:B------:R1:W-:Y:S01]  /*3ae0*/  LDGSTS.E.BYPASS.LTC128B.128 [R229+0x9000], [R14.64+0x80] ;  /* 0x090000800ee57fae */ /* 0x0003e2000b901d4a */
[----:B------:R-:W-:-:S03]  /*3af0*/  IADD3 R8, P1, R10, UR12, RZ ;  /* 0x0000000c0a087c10 */ /* 0x000fc6000ff3e0ff */
        /* <DEDUP_REMOVED lines=8> */
[----:B------:R-:W-:-:S03]  /*3b80*/  IADD3.X R19, R7, UR7, RZ, P1, !PT ;  /* 0x0000000707137c10 */ /* 0x000fc60008ffe4ff */
[----:B------:R1:W-:Y:S04]  /*3b90*/  LDGSTS.E.BYPASS.LTC128B.128 [R229+0x6800], [R8.64] ;  /* 0x0680000008e57fae */ /* 0x0003e8000b901d4a */
[----:B------:R1:W-:Y:S04]  /*3ba0*/  LDGSTS.E.BYPASS.LTC128B.128 [R229+0xa800], [R8.64+0x80] ;  /* 0x0a80008008e57fae */ /* 0x0003e8000b901d4a */
[----:B------:R1:W-:Y:S04]  /*3bb0*/  LDGSTS.E.BYPASS.LTC128B.128 [R229+0x7000], [R6.64] ;  /* 0x0700000006e57fae */ /* 0x0003e8000b901d4a */
[----:B------:R1:W-:Y:S04]  /*3bc0*/  LDGSTS.E.BYPASS.LTC128B.128 [R229+0xb000], [R6.64+0x80] ;  /* 0x0b00008006e57fae */ /* 0x0003e8000b901d4a */
[----:B------:R1:W-:Y:S04]  /*3bd0*/  LDGSTS.E.BYPASS.LTC128B.128 [R229+0x7800], [R18.64] ;  /* 0x0780000012e57fae */ /* 0x0003e8000b901d4a */
[----:B------:R1:W-:Y:S04]  /*3be0*/  LDGSTS.E.BYPASS.LTC128B.128 [R229+0xb800], [R18.64+0x80] ;  /* 0x0b80008012e57fae */ /* 0x0003e8000b901d4a */
[----:B------:R-:W0:Y:S02]  /*3bf0*/  LDGDEPBAR ;  /* 0x00000000000079af */ /* 0x000e240000000000 */
.L_x_2264:
[----:B-1----:R-:W-:Y:S02]  /*3c00*/  FMNMX.FTZ R6, R75, R56, !PT ;  /* 0x000000384b067209 */ /* 0x002fe40007810000 */
        /* <DEDUP_REMOVED lines=61> */
[----:B------:R-:W-:Y:S01]  /*3fe0*/  SHF.L.U32 R215, R2, 0x1, RZ ;  /* 0x0000000102d77819 */ /* 0x000fe200000006ff */
[----:B------:R-:W1:Y:S03]  /*3ff0*/  SHFL.BFLY PT, R7, R6, 0x2, 0x1f ;  /* 0x0c401f0006077f89 */ /* 0x000e6600000e0000 */
[-C--:B------:R-:W-:Y:S01]  /*4000*/  IADD3 R214, R0, R215.reuse, RZ ;  /* 0x000000d700d67210 */ /* 0x080fe20007ffe0ff */
[----:B------:R-:W2:Y:S01]  /*4010*/  SHFL.BFLY PT, R4, R9, 0x2, 0x1f ;  /* 0x0c401f0009047f89 */ /* 0x000ea200000e0000 */
[C---:B------:R-:W-:Y:S02]  /*4020*/  IADD3 R213, R5.reuse, R215, RZ ;  /* 0x000000d705d57210 */ /* 0x040fe40007ffe0ff */
[----:B------:R-:W-:Y:S01]  /*4030*/  IADD3 R212, R5, R214, RZ ;  /* 0x000000d605d47210 */ /* 0x000fe20007ffe0ff */
[----:B------:R-:W-:Y:S04]  /*4040*/  LDSM.16.MT88.4 R100, [R215+0x10000] ;  /* 0x01000000d764783b */ /* 0x000fe80000004200 */
[----:B------:R-:W-:Y:S04]  /*4050*/  LDSM.16.MT88.4 R92, [R212+0xc000] ;  /* 0x00c00000d45c783b */ /* 0x000fe80000004200 */
[----:B------:R-:W-:Y:S04]  /*4060*/  LDSM.16.MT88.4 R68, [R215+0xc000] ;  /* 0x00c00000d744783b */ /* 0x000fe80000004200 */
[----:B------:R-:W-:Y:S01]  /*4070*/  LDSM.16.MT88.4 R76, [R214+0xc000] ;  /* 0x00c00000d64c783b */ /* 0x000fe20000004200 */
[----:B-1----:R-:W-:-:S03]  /*4080*/  FMNMX.FTZ R7, R6, R7, !PT ;  /* 0x0000000706077209 */ /* 0x002fc60007810000 */
[----:B------:R-:W-:Y:S01]  /*4090*/  LDSM.16.MT88.4 R84, [R213+0xc000] ;  /* 0x00c00000d554783b */ /* 0x000fe20000004200 */
[----:B--2---:R-:W-:-:S03]  /*40a0*/  FMNMX.FTZ R4, R9, R4, !PT ;  /* 0x0000000409047209 */ /* 0x004fc60007810000 */
[----:B------:R-:W1:Y:S04]  /*40b0*/  SHFL.BFLY PT, R132, R7, 0x1, 0x1f ;  /* 0x0c201f0007847f89 */ /* 0x000e6800000e0000 */
[----:B------:R-:W2:Y:S04]  /*40c0*/  SHFL.BFLY PT, R3, R4, 0x1, 0x1f ;  /* 0x0c201f0004037f89 */ /* 0x000ea800000e0000 */
[----:B------:R-:W3:Y:S04]  /*40d0*/  LDSM.16.MT88.4 R124, [R214+0x10000] ;  /* 0x01000000d67c783b */ /* 0x000ee80000004200 */
[----:B------:R-:W4:Y:S04]  /*40e0*/  LDSM.16.MT88.4 R112, [R213+0x10000] ;  /* 0x01000000d570783b */ /* 0x000f280000004200 */
[----:B------:R-:W-:Y:S04]  /*40f0*/  LDSM.16.MT88.4 R12, [R212+0xc800] ;  /* 0x00c80000d40c783b */ /* 0x000fe80000004200 */
[----:B------:R-:W-:Y:S01]  /*4100*/  LDSM.16.MT88.4 R8, [R215+0x10800] ;  /* 0x01080000d708783b */ /* 0x000fe20000004200 */
[----:B-1----:R-:W-:-:S03]  /*4110*/  FMNMX.FTZ R132, R7, R132, !PT ;  /* 0x0000008407847209 */ /* 0x002fc60007810000 */
[----:B------:R-:W-:Y:S01]  /*4120*/  LDSM.16.MT88.4 R24, [R215+0xc800] ;  /* 0x00c80000d718783b */ /* 0x000fe20000004200 */
[----:B--2---:R-:W-:Y:S01]  /*4130*/  FMNMX.FTZ R3, R4, R3, !PT ;  /* 0x0000000304037209 */ /* 0x004fe20007810000 */
[C---:B------:R-:W-:Y:S01]  /*4140*/  FMUL.FTZ R136, R132.reuse, c[0x0][0x23c] ;  /* 0x00008f0084887a20 */ /* 0x040fe20000410000 */
[----:B------:R-:W-:Y:S01]  /*4150*/  FSETP.NEU.FTZ.AND P1, PT, R132, -INF , PT ;  /* 0xff8000008400780b */ /* 0x000fe20003f3d000 */
[----:B------:R-:W1:Y:S02]  /*4160*/  LDSM.16.MT88.4 R4, [R212+0x10000] ;  /* 0x01000000d404783b */ /* 0x000e640000004200 */
[C---:B------:R-:W-:Y:S01]  /*4170*/  FMUL.FTZ R63, R3.reuse, c[0x0][0x23c] ;  /* 0x00008f00033f7a20 */ /* 0x040fe20000410000 */
[----:B------:R-:W-:Y:S01]  /*4180*/  FSEL R136, R136, RZ, P1 ;  /* 0x000000ff88887208 */ /* 0x000fe20000800000 */
[----:B------:R-:W2:Y:S01]  /*4190*/  LDSM.16.MT88.4 R20, [R214+0xc800] ;  /* 0x00c80000d614783b */ /* 0x000ea20000004200 */
[----:B------:R-:W-:-:S03]  /*41a0*/  FSETP.NEU.FTZ.AND P1, PT, R3, -INF , PT ;  /* 0xff8000000300780b */ /* 0x000fc60003f3d000 */
[--C-:B------:R-:W-:Y:S01]  /*41b0*/  FFMA.FTZ R52, R61, c[0x0][0x23c], -R136.reuse ;  /* 0x00008f003d347a23 */ /* 0x100fe20000010888 */
[----:B------:R-:W-:Y:S01]  /*41c0*/  FSEL R63, R63, RZ, P1 ;  /* 0x000000ff3f3f7208 */ /* 0x000fe20000800000 */
[--C-:B------:R-:W-:Y:S01]  /*41d0*/  FFMA.FTZ R59, R75, c[0x0][0x23c], -R136.reuse ;  /* 0x00008f004b3b7a23 */ /* 0x100fe20000010888 */
[----:B------:R-:W5:Y:S01]  /*41e0*/  LDSM.16.MT88.4 R16, [R213+0xc800] ;  /* 0x00c80000d510783b */ /* 0x000f620000004200 */
[--C-:B------:R-:W-:Y:S02]  /*41f0*/  FFMA.FTZ R56, R56, c[0x0][0x23c], -R136.reuse ;  /* 0x00008f0038387a23 */ /* 0x100fe40000010888 */
[----:B------:R-:W-:Y:S01]  /*4200*/  FFMA.FTZ R57, R57, c[0x0][0x23c], -R136 ;  /* 0x00008f0039397a23 */ /* 0x000fe20000010888 */
[----:B------:R-:W-:Y:S01]  /*4210*/  MUFU.EX2 R52, R52 ;  /* 0x0000003400347308 */ /* 0x000fe20000000800 */
[--C-:B------:R-:W-:Y:S01]  /*4220*/  FFMA.FTZ R61, R72, c[0x0][0x23c], -R63.reuse ;  /* 0x00008f00483d7a23 */ /* 0x100fe2000001083f */
[----:B------:R-:W1:Y:S01]  /*4230*/  LDSM.16.MT88.4 R32, [R214+0x10800] ;  /* 0x01080000d620783b */ /* 0x000e620000004200 */
[----:B------:R-:W-:-:S02]  /*4240*/  FFMA.FTZ R60, R73, c[0x0][0x23c], -R63 ;  /* 0x00008f00493c7a23 */ /* 0x000fc4000001083f */
[--C-:B------:R-:W-:Y:S01]  /*4250*/  FFMA.FTZ R58, R58, c[0x0][0x23c], -R63.reuse ;  /* 0x00008f003a3a7a23 */ /* 0x100fe2000001083f */
[----:B------:R-:W1:Y:S01]  /*4260*/  LDSM.16.MT88.4 R28, [R213+0x10800] ;  /* 0x01080000d51c783b */ /* 0x000e620000004200 */
[--C-:B------:R-:W-:Y:S01]  /*4270*/  FFMA.FTZ R53, R74, c[0x0][0x23c], -R63.reuse ;  /* 0x00008f004a357a23 */ /* 0x100fe2000001083f */
[----:B------:R-:W-:Y:S01]  /*4280*/  MUFU.EX2 R59, R59 ;  /* 0x0000003b003b7308 */ /* 0x000fe20000000800 */
[--C-:B------:R-:W-:Y:S02]  /*4290*/  FFMA.FTZ R46, R49, c[0x0][0x23c], -R136.reuse ;  /* 0x00008f00312e7a23 */ /* 0x100fe40000010888 */
[--C-:B------:R-:W-:Y:S02]  /*42a0*/  FFMA.FTZ R55, R81, c[0x0][0x23c], -R136.reuse ;  /* 0x00008f0051377a23 */ /* 0x100fe40000010888 */
[--C-:B------:R-:W-:Y:S02]  /*42b0*/  FFMA.FTZ R50, R89, c[0x0][0x23c], -R136.reuse ;  /* 0x00008f0059327a23 */ /* 0x100fe40000010888 */
[----:B------:R-:W-:Y:S01]  /*42c0*/  FFMA.FTZ R51, R51, c[0x0][0x23c], -R136 ;  /* 0x00008f0033337a23 */ /* 0x000fe20000010888 */
[----:B------:R-:W2:Y:S01]  /*42d0*/  MUFU.EX2 R56, R56 ;  /* 0x0000003800387308 */ /* 0x000ea20000000800 */
[----:B------:R-:W-:-:S02]  /*42e0*/  FFMA.FTZ R54, R120, c[0x0][0x23c], -R63 ;  /* 0x00008f0078367a23 */ /* 0x000fc4000001083f */
[--C-:B------:R-:W-:Y:S02]  /*42f0*/  FFMA.FTZ R49, R122, c[0x0][0x23c], -R63.reuse ;  /* 0x00008f007a317a23 */ /* 0x100fe4000001083f */
[--C-:B------:R-:W-:Y:S02]  /*4300*/  FFMA.FTZ R48, R48, c[0x0][0x23c], -R63.reuse ;  /* 0x00008f0030307a23 */ /* 0x100fe4000001083f */
[----:B------:R-:W-:Y:S01]  /*4310*/  FFMA.FTZ R45, R38, c[0x0][0x23c], -R63 ;  /* 0x00008f00262d7a23 */ /* 0x000fe2000001083f */
[----:B------:R-:W3:Y:S01]  /*4320*/  MUFU.EX2 R57, R57 ;  /* 0x0000003900397308 */ /* 0x000ee20000000800 */
[--C-:B------:R-:W-:Y:S02]  /*4330*/  FFMA.FTZ R38, R37, c[0x0][0x23c], -R136.reuse ;  /* 0x00008f0025267a23 */ /* 0x100fe40000010888 */
[--C-:B------:R-:W-:Y:S02]  /*4340*/  FFMA.FTZ R47, R167, c[0x0][0x23c], -R136.reuse ;  /* 0x00008f00a72f7a23 */ /* 0x100fe40000010888 */
[----:B------:R-:W-:-:S02]  /*4350*/  FFMA.FTZ R42, R169, c[0x0][0x23c], -R136 ;  /* 0x00008f00a92a7a23 */ /* 0x000fc40000010888 */
[----:B------:R-:W-:Y:S01]  /*4360*/  FFMA.FTZ R43, R171, c[0x0][0x23c], -R136 ;  /* 0x00008f00ab2b7a23 */ /* 0x000fe20000010888 */
[----:B------:R-:W-:Y:S01]  /*4370*/  MUFU.EX2 R61, R61 ;  /* 0x0000003d003d7308 */ /* 0x000fe20000000800 */
[----:B--2---:R-:W-:Y:S01]  /*4380*/  F2FP.BF16.PACK_AB R116, R56, R59 ;  /* 0x0000003b3874723e */ /* 0x004fe200000010ff */
[--C-:B------:R-:W-:Y:S02]  /*4390*/  FFMA.FTZ R44, R174, c[0x0][0x23c], -R63.reuse ;  /* 0x00008f00ae2c7a23 */ /* 0x100fe4000001083f */
[--C-:B------:R-:W-:Y:S02]  /*43a0*/  FFMA.FTZ R41, R176, c[0x0][0x23c], -R63.reuse ;  /* 0x00008f00b0297a23 */ /* 0x100fe4000001083f */
[--C-:B------:R-:W-:Y:S02]  /*43b0*/  FFMA.FTZ R40, R172, c[0x0][0x23c], -R63.reuse ;  /* 0x00008f00ac287a23 */ /* 0x100fe4000001083f */
[----:B------:R-:W2:Y:S01]  /*43c0*/  MUFU.EX2 R60, R60 ;  /* 0x0000003c003c7308 */ /* 0x000ea20000000800 */
        /* <DEDUP_REMOVED lines=9> */
[----:B------:R-:W3:Y:S01]  /*4460*/  MUFU.EX2 R53, R53 ;  /* 0x0000003500357308 */ /* 0x000ee20000000800 */
[----:B--2---:R-:W-:Y:S01]  /*4470*/  F2FP.BF16.PACK_AB R117, R60, R61 ;  /* 0x0000003d3c75723e */ /* 0x004fe200000010ff */
        /* <DEDUP_REMOVED lines=16> */
[--C-:B------:R-:W-:Y:S02]  /*4580*/  FFMA.FTZ R168, R159, c[0x0][0x23c], -R136.reuse ;  /* 0x00008f009fa87a23 */ /* 0x100fe40000010888 */
[--C-:B------:R-:W-:Y:S02]  /*4590*/  FFMA.FTZ R163, R163, c[0x0][0x23c], -R136.reuse ;  /* 0x00008f00a3a37a23 */ /* 0x100fe40000010888 */
[----:B------:R-:W-:Y:S01]  /*45a0*/  FFMA.FTZ R161, R161, c[0x0][0x23c], -R136 ;  /* 0x00008f00a1a17a23 */ /* 0x000fe20000010888 */
        /* <DEDUP_REMOVED lines=14> */
[----:B------:R-:W3:Y:S01]  /*4690*/  MUFU.EX2 R49, R49 ;  /* 0x0000003100317308 */ /* 0x000ee20000000800 */
[----:B------:R-:W-:-:S02]  /*46a0*/  FFMA.FTZ R146, R146, c[0x0][0x23c], -R63 ;  /* 0x00008f0092927a23 */ /* 0x000fc4000001083f */
[--C-:B------:R-:W-:Y:S02]  /*46b0*/  FFMA.FTZ R144, R144, c[0x0][0x23c], -R63.reuse ;  /* 0x00008f0090907a23 */ /* 0x100fe4000001083f */
[----:B------:R-:W-:Y:S01]  /*46c0*/  FFMA.FTZ R142, R142, c[0x0][0x23c], -R63 ;  /* 0x00008f008e8e7a23 */ /* 0x000fe2000001083f */
[C---:B------:R-:W-:Y:S01]  /*46d0*/  HMMA.16816.F32.BF16 R128, R116.reuse, R68, RZ ;  /* 0x000000447480723c */ /* 0x040fe200000418ff */
[----:B------:R-:W-:Y:S01]  /*46e0*/  FADD.FTZ R56, R59, R56 ;  /* 0x000000383b387221 */ /* 0x000fe20000010000 */
[----:B------:R-:W-:Y:S01]  /*46f0*/  MUFU.EX2 R48, R48 ;  /* 0x0000003000307308 */ /* 0x000fe20000000800 */
[----:B------:R-:W-:Y:S02]  /*4700*/  FADD.FTZ R61, R61, R60 ;  /* 0x0000003c3d3d7221 */ /* 0x000fe40000010000 */
[----:B------:R-:W-:Y:S02]  /*4710*/  FADD.FTZ R57, R57, R56 ;  /* 0x0000003839397221 */ /* 0x000fe40000010000 */
[----:B------:R-:W-:Y:S01]  /*4720*/  FADD.FTZ R58, R58, R61 ;  /* 0x0000003d3a3a7221 */ /* 0x000fe20000010000 */
[----:B------:R-:W-:Y:S01]  /*4730*/  HMMA.16816.F32.BF16 R72, R116, R76, RZ ;  /* 0x0000004c7448723c */ /* 0x000fe200000418ff */
[----:B------:R-:W-:Y:S01]  /*4740*/  FFMA.FTZ R241, R65, c[0x0][0x23c], -R136 ;  /* 0x00008f0041f17a23 */ /* 0x000fe20000010888 */
[----:B------:R-:W1:Y:S01]  /*4750*/  MUFU.EX2 R45, R45 ;  /* 0x0000002d002d7308 */ /* 0x000e620000000800 */
[----:B------:R-:W-:-:S02]  /*4760*/  FADD.FTZ R52, R52, R57 ;  /* 0x0000003934347221 */ /* 0x000fc40000010000 */
[----:B------:R-:W-:-:S03]  /*4770*/  FADD.FTZ R53, R53, R58 ;  /* 0x0000003a35357221 */ /* 0x000fc60000010000 */
[C---:B------:R-:W-:Y:S02]  /*4780*/  HMMA.16816.F32.BF16 R80, R116.reuse, R84, RZ ;  /* 0x000000547450723c */ /* 0x040fe400000418ff */
[----:B------:R-:W-:Y:S06]  /*4790*/  MUFU.EX2 R47, R47 ;  /* 0x0000002f002f7308 */ /* 0x000fec0000000800 */
[C---:B------:R-:W-:Y:S02]  /*47a0*/  HMMA.16816.F32.BF16 R104, R116.reuse, R124, RZ ;  /* 0x0000007c7468723c */ /* 0x040fe400000418ff */
[----:B------:R-:W1:Y:S06]  /*47b0*/  MUFU.EX2 R42, R42 ;  /* 0x0000002a002a7308 */ /* 0x000e6c0000000800 */
[C---:B----4-:R-:W-:Y:S02]  /*47c0*/  HMMA.16816.F32.BF16 R108, R116.reuse, R112, RZ ;  /* 0x00000070746c723c */ /* 0x050fe400000418ff */
        /* <DEDUP_REMOVED lines=10> */
[----:B------:R-:W4:Y:S06]  /*4870*/  MUFU.EX2 R37, R37 ;  /* 0x0000002500257308 */ /* 0x000f2c0000000800 */
[C---:B-1----:R-:W-:Y:S02]  /*4880*/  HMMA.16816.F32.BF16 R120, R116.reuse, R4, RZ ;  /* 0x000000047478723c */ /* 0x042fe400000418ff */
[----:B------:R-:W-:Y:S05]  /*4890*/  MUFU.EX2 R39, R39 ;  /* 0x0000002700277308 */ /* 0x000fea0000000800 */
[----:B--2---:R-:W-:Y:S01]  /*48a0*/  F2FP.BF16.PACK_AB R4, R50, R55 ;  /* 0x000000373204723e */ /* 0x004fe200000010ff */
[----:B------:R-:W-:Y:S01]  /*48b0*/  HMMA.16816.F32.BF16 R116, R116, R6, RZ ;  /* 0x000000067474723c */ /* 0x000fe200000418ff */
[----:B---3--:R-:W-:Y:S01]  /*48c0*/  F2FP.BF16.PACK_AB R5, R49, R54 ;  /* 0x000000363105723e */ /* 0x008fe200000010ff */
[----:B------:R-:W1:Y:S01]  /*48d0*/  MUFU.EX2 R2, R2 ;  /* 0x0000000200027308 */ /* 0x000e620000000800 */
        /* <DEDUP_REMOVED lines=14> */
[----:B------:R-:W2:Y:S01]  /*49c0*/  LDSM.16.MT88.4 R12, [R212+0x10800] ;  /* 0x01080000d40c783b */ /* 0x000ea20000004200 */
[----:B------:R-:W-:Y:S06]  /*49d0*/  MUFU.EX2 R137, R137 ;  /* 0x0000008900897308 */ /* 0x000fec0000000800 */
[C---:B------:R-:W-:Y:S02]  /*49e0*/  HMMA.16816.F32.BF16 R96, R4.reuse, R8, R96 ;  /* 0x000000080460723c */ /* 0x040fe40000041860 */
[----:B------:R-:W3:Y:S06]  /*49f0*/  MUFU.EX2 R138, R138 ;  /* 0x0000008a008a7308 */ /* 0x000eec0000000800 */
        /* <DEDUP_REMOVED lines=9> */
[----:B------:R-:W1:Y:S06]  /*4a90*/  MUFU.EX2 R151, R151 ;  /* 0x0000009700977308 */ /* 0x000e6c0000000800 */
[C---:B------:R-:W-:Y:S01]  /*4aa0*/  HMMA.16816.F32.BF16 R76, R4.reuse, R22, R76 ;  /* 0x00000016044c723c */ /* 0x040fe2000004184c */
[----:B------:R-:W-:Y:S01]  /*4ab0*/  LDSM.16.MT88.4 R20, [R214+0xd000] ;  /* 0x00d00000d614783b */ /* 0x000fe20000004200 */
[----:B------:R-:W-:Y:S06]  /*4ac0*/  MUFU.EX2 R153, R153 ;  /* 0x0000009900997308 */ /* 0x000fec0000000800 */
[C---:B-----5:R-:W-:Y:S02]  /*4ad0*/  HMMA.16816.F32.BF16 R80, R4.reuse, R16, R80 ;  /* 0x000000100450723c */ /* 0x060fe40000041850 */
[----:B------:R-:W-:Y:S06]  /*4ae0*/  MUFU.EX2 R152, R152 ;  /* 0x0000009800987308 */ /* 0x000fec0000000800 */
[C---:B------:R-:W-:Y:S01]  /*4af0*/  HMMA.16816.F32.BF16 R84, R4.reuse, R18, R84 ;  /* 0x000000120454723c */ /* 0x040fe20000041854 */
[----:B------:R-:W5:Y:S01]  /*4b00*/  LDSM.16.MT88.4 R16, [R213+0xd000] ;  /* 0x00d00000d510783b */ /* 0x000f620000004200 */
        /* <DEDUP_REMOVED lines=11> */
[C---:B--2---:R-:W-:Y:S02]  /*4bc0*/  HMMA.16816.F32.BF16 R120, R4.reuse, R12, R120 ;  /* 0x0000000c0478723c */ /* 0x044fe40000041878 */
[----:B------:R-:W2:Y:S06]  /*4bd0*/  MUFU.EX2 R163, R163 ;  /* 0x000000a300a37308 */ /* 0x000eac0000000800 */
[----:B------:R-:W-:Y:S01]  /*4be0*/  HMMA.16816.F32.BF16 R116, R4, R14, R116 ;  /* 0x0000000e0474723c */ /* 0x000fe20000041874 */
[----:B------:R-:W2:Y:S01]  /*4bf0*/  LDSM.16.MT88.4 R12, [R215+0x11000] ;  /* 0x01100000d70c783b */ /* 0x000ea20000004200 */
[----:B------:R-:W-:Y:S05]  /*4c00*/  MUFU.EX2 R161, R161 ;  /* 0x000000a100a17308 */ /* 0x000fea0000000800 */
[----:B------:R-:W-:Y:S01]  /*4c10*/  F2FP.BF16.PACK_AB R4, R42, R47 ;  /* 0x0000002f2a04723e */ /* 0x000fe200000010ff */
[----:B------:R-:W-:Y:S01]  /*4c20*/  FADD.FTZ R47, R47, R46 ;  /* 0x0000002e2f2f7221 */ /* 0x000fe20000010000 */
[----:B----4-:R-:W-:Y:S01]  /*4c30*/  F2FP.BF16.PACK_AB R5, R41, R44 ;  /* 0x0000002c2905723e */ /* 0x010fe200000010ff */
        /* <DEDUP_REMOVED lines=14> */
[----:B------:R-:W4:Y:S05]  /*4d20*/  LDSM.16.MT88.4 R8, [R212+0x11000] ;  /* 0x01100000d408783b */ /* 0x000f2a0000004200 */
[----:B------:R-:W-:Y:S02]  /*4d30*/  MUFU.EX2 R160, R160 ;  /* 0x000000a000a07308 */ /* 0x000fe40000000800 */
[C---:B-----5:R-:W-:Y:S06]  /*4d40*/  HMMA.16816.F32.BF16 R80, R4.reuse, R16, R80 ;  /* 0x000000100450723c */ /* 0x060fec0000041850 */
[----:B------:R-:W5:Y:S02]  /*4d50*/  MUFU.EX2 R165, R165 ;  /* 0x000000a500a57308 */ /* 0x000f640000000800 */
[C---:B------:R-:W-:Y:S01]  /*4d60*/  HMMA.16816.F32.BF16 R84, R4.reuse, R18, R84 ;  /* 0x000000120454723c */ /* 0x040fe20000041854 */
[----:B------:R-:W-:Y:S05]  /*4d70*/  LDSM.16.MT88.4 R16, [R212+0xd800] ;  /* 0x00d80000d410783b */ /* 0x000fea0000004200 */
[----:B------:R-:W-:Y:S02]  /*4d80*/  MUFU.EX2 R149, R149 ;  /* 0x0000009500957308 */ /* 0x000fe40000000800 */
[C---:B--2---:R-:W-:Y:S06]  /*4d90*/  HMMA.16816.F32.BF16 R96, R4.reuse, R12, R96 ;  /* 0x0000000c0460723c */ /* 0x044fec0000041860 */
[----:B------:R-:W2:Y:S02]  /*4da0*/  MUFU.EX2 R156, R156 ;  /* 0x0000009c009c7308 */ /* 0x000ea40000000800 */
[C---:B------:R-:W-:Y:S01]  /*4db0*/  HMMA.16816.F32.BF16 R100, R4.reuse, R14, R100 ;  /* 0x0000000e0464723c */ /* 0x040fe20000041864 */
[----:B------:R-:W1:Y:S05]  /*4dc0*/  LDSM.16.MT88.4 R12, [R213+0xd800] ;  /* 0x00d80000d50c783b */ /* 0x000e6a0000004200 */
[----:B------:R-:W-:Y:S02]  /*4dd0*/  MUFU.EX2 R145, R145 ;  /* 0x0000009100917308 */ /* 0x000fe40000000800 */
[C---:B------:R-:W-:Y:S06]  /*4de0*/  HMMA.16816.F32.BF16 R128, R4.reuse, R24, R128 ;  /* 0x000000180480723c */ /* 0x040fec0000041880 */
[----:B------:R-:W-:Y:S02]  /*4df0*/  MUFU.EX2 R164, R164 ;  /* 0x000000a400a47308 */ /* 0x000fe40000000800 */
[C---:B----4-:R-:W-:Y:S06]  /*4e00*/  HMMA.16816.F32.BF16 R120, R4.reuse, R8, R120 ;  /* 0x000000080478723c */ /* 0x050fec0000041878 */
[----:B------:R-:W-:Y:S02]  /*4e10*/  MUFU.EX2 R143, R143 ;  /* 0x0000008f008f7308 */ /* 0x000fe40000000800 */
[C---:B------:R-:W-:Y:S01]  /*4e20*/  HMMA.16816.F32.BF16 R116, R4.reuse, R10, R116 ;  /* 0x0000000a0474723c */ /* 0x040fe20000041874 */
[----:B------:R-:W4:Y:S05]  /*4e30*/  LDSM.16.MT88.4 R8, [R215+0x11800] ;  /* 0x01180000d708783b */ /* 0x000f2a0000004200 */
        /* <DEDUP_REMOVED lines=16> */
[----:B---3--:R-:W-:Y:S01]  /*4f40*/  F2FP.BF16.PACK_AB R5, R138, R137 ;  /* 0x000000898a05723e */ /* 0x008fe200000010ff */
        /* <DEDUP_REMOVED lines=15> */
[C---:B----4-:R-:W-:Y:S08]  /*5040*/  HMMA.16816.F32.BF16 R96, R4.reuse, R8, R96 ;  /* 0x000000080460723c */ /* 0x050ff00000041860 */
[C---:B------:R-:W-:Y:S01]  /*5050*/  HMMA.16816.F32.BF16 R100, R4.reuse, R10, R100 ;  /* 0x0000000a0464723c */ /* 0x040fe20000041864 */
[----:B------:R-:W4:Y:S07]  /*5060*/  LDSM.16.MT88.4 R8, [R213+0xe000] ;  /* 0x00e00000d508783b */ /* 0x000f2e0000004200 */
        /* <DEDUP_REMOVED lines=69> */
[C---:B--2---:R-:W-:Y:S08]  /*54c0*/  HMMA.16816.F32.BF16 R80, R4.reuse, R20, R80 ;  /* 0x000000140450723c */ /* 0x044ff00000041850 */
[C---:B------:R-:W-:Y:S01]  /*54d0*/  HMMA.16816.F32.BF16 R84, R4.reuse, R22, R84 ;  /* 0x000000160454723c */ /* 0x040fe20000041854 */
[----:B------:R-:W-:Y:S07]  /*54e0*/  LDSM.16.MT88.4 R20, [R212+0xf000] ;  /* 0x00f00000d414783b */ /* 0x000fee0000004200 */
[C---:B-1----:R-:W-:Y:S08]  /*54f0*/  HMMA.16816.F32.BF16 R96, R4.reuse, R12, R96 ;  /* 0x0000000c0460723c */ /* 0x042ff00000041860 */
[C---:B------:R-:W-:Y:S01]  /*5500*/  HMMA.16816.F32.BF16 R100, R4.reuse, R14, R100 ;  /* 0x0000000e0464723c */ /* 0x040fe20000041864 */
[----:B------:R-:W1:Y:S07]  /*5510*/  LDSM.16.MT88.4 R12, [R213+0xf000] ;  /* 0x00f00000d50c783b */ /* 0x000e6e0000004200 */
[C---:B---3--:R-:W-:Y:S08]  /*5520*/  HMMA.16816.F32.BF16 R104, R4.reuse, R16, R104 ;  /* 0x000000100468723c */ /* 0x048ff00000041868 */
[C---:B------:R-:W-:Y:S01]  /*5530*/  HMMA.16816.F32.BF16 R124, R4.reuse, R18, R124 ;  /* 0x00000012047c723c */ /* 0x040fe2000004187c */
[----:B------:R-:W2:Y:S07]  /*5540*/  LDSM.16.MT88.4 R16, [R215+0x13000] ;  /* 0x01300000d710783b */ /* 0x000eae0000004200 */
[C---:B----4-:R-:W-:Y:S08]  /*5550*/  HMMA.16816.F32.BF16 R120, R4.reuse, R8, R120 ;  /* 0x000000080478723c */ /* 0x050ff00000041878 */
        /* <DEDUP_REMOVED lines=45> */
[----:B-1----:R-:W-:Y:S01]  /*5830*/  HMMA.16816.F32.BF16 R108, R4, R12, R108 ;  /* 0x0000000c046c723c */ /* 0x002fe2000004186c */
[----:B------:R-:W-:-:S04]  /*5840*/  FFMA.FTZ R27, R134, c[0x0][0x23c], -R63 ;  /* 0x00008f00861b7a23 */ /* 0x000fc8000001083f */
        /* <DEDUP_REMOVED lines=42> */
[----:B------:R-:W-:Y:S01]  /*5af0*/  ULDC UR4, c[0x0][0x1a0] ;  /* 0x0000680000047ab9 */ /* 0x000fe20000000800 */
[----:B------:R-:W-:Y:S01]  /*5b00*/  IADD3 R237, R36, -0x2, RZ ;  /* 0xfffffffe24ed7810 */ /* 0x000fe20007ffe0ff */
[----:B------:R-:W-:Y:S01]  /*5b10*/  ULEA UR4, -UR4, URZ, 0x7 ;  /* 0x0000003f04047291 */ /* 0x000fe2000f8e393f */
[----:B------:R-:W-:-:S02]  /*5b20*/  IMAD.MOV.U32 R0, RZ, RZ, R3 ;  /* 0x000000ffff007224 */ /* 0x000fc400078e0003 */
[----:B------:R-:W-:Y:S01]  /*5b30*/  IMAD.MOV.U32 R133, RZ, RZ, R132 ;  /* 0x000000ffff857224 */ /* 0x000fe200078e0084 */
[----:B------:R-:W-:Y:S02]  /*5b40*/  USHF.R.S32.HI UR6, URZ, 0x1f, UR4 ;  /* 0x0000001f3f067899 */ /* 0x000fe40008011404 */
[----:B------:R-:W-:-:S04]  /*5b50*/  MOV R236, UR4 ;  /* 0x0000000400ec7c02 */ /* 0x000fc80008000f00 */
[----:B------:R-:W-:-:S04]  /*5b60*/  MOV R234, UR6 ;  /* 0x0000000600ea7c02 */ /* 0x000fc80008000f00 */
.L_x_2271:
[----:B------:R-:W-:Y:S01]  /*5b70*/  MOV R6, R236 ;  /* 0x000000ec00067202 */ /* 0x000fe20000000f00 */
[----:B------:R-:W-:Y:S04]  /*5b80*/  DEPBAR.LE SB0, 0x0 ;  /* 0x000080000000791a */ /* 0x000fe80000000000 */
[----:B------:R-:W-:Y:S01]  /*5b90*/  BAR.SYNC.DEFER_BLOCKING 0x0 ;  /* 0x0000000000007b1d */ /* 0x000fe20000010000 */
[----:B------:R-:W-:Y:S05]  /*5ba0*/  MOV R3, R234 ;  /* 0x000000ea00037202 */ /* 0x000fea0000000f00 */
[----:B------:R-:W-:-:S05]  /*5bb0*/  @P6 BRA `(.L_x_2268) ;  /* 0x000003b000006947 */ /* 0x000fca0003800000 */
[----:B------:R-:W-:Y:S04]  /*5bc0*/  IABS R2, c[0x0][0x2d0] ;  /* 0x0000b40000027a13 */ /* 0x000fe80000000000 */
        /* <DEDUP_REMOVED lines=11> */
[----:B------:R-:W-:Y:S01]  /*5c80*/  ISETP.GE.AND P2, PT, R10, RZ, PT ;  /* 0x000000ff0a00720c */ /* 0x000fe20003f46270 */
        /* <DEDUP_REMOVED lines=29> */
[-C--:B------:R-:W-:Y:S01]  /*5e60*/  LEA.HI.X.SX32 R13, R3, R233.reuse, 0x2, P1 ;  /* 0x000000e9030d7211 */ /* 0x080fe200008f16ff */
[----:B------:R-:W-:Y:S01]  /*5e70*/  IMAD.MOV.U32 R3, RZ, RZ, c[0x0][0x2d0] ;  /* 0x0000b400ff037624 */ /* 0x000fe200078e00ff */
[----:B------:R-:W-:Y:S03]  /*5e80*/  LEA.HI.X.SX32 R11, R9, R233, 0x2, P0 ;  /* 0x000000e9090b7211 */ /* 0x000fe600000f16ff */
[----:B------:R-:W-:Y:S01]  /*5e90*/  IMAD R3, R2, R3, -0x80 ;  /* 0xffffff8002037424 */ /* 0x000fe200078e0203 */
[----:B------:R-:W2:Y:S03]  /*5ea0*/  LDG.E R4, [R12.64] ;  /* 0x0000000a0c047981 */ /* 0x000ea6000c1e1900 */
[C---:B------:R-:W-:Y:S01]  /*5eb0*/  IMAD.WIDE.U32 R6, R3.reuse, c[0x0][0x1a0], RZ ;  /* 0x0000680003067a25 */ /* 0x040fe200078e00ff */
[----:B------:R-:W2:Y:S01]  /*5ec0*/  LDG.E R5, [R10.64] ;  /* 0x0000000a0a057981 */ /* 0x000ea2000c1e1900 */
[----:B------:R-:W-:Y:S05]  /*5ed0*/  SHF.R.S32.HI R2, RZ, 0x1f, R3 ;  /* 0x0000001fff027819 */ /* 0x000fea0000011403 */
[----:B------:R-:W-:Y:S04]  /*5ee0*/  IMAD R2, R2, c[0x0][0x1a0], RZ ;  /* 0x0000680002027a24 */ /* 0x000fe800078e02ff */
[----:B------:R-:W-:Y:S04]  /*5ef0*/  IMAD R2, R3, c[0x0][0x1a4], R2 ;  /* 0x0000690003027a24 */ /* 0x000fe800078e0202 */
[----:B------:R-:W-:Y:S02]  /*5f00*/  IMAD.IADD R7, R7, 0x1, R2 ;  /* 0x0000000107077824 */ /* 0x000fe400078e0202 */
[----:B--2---:R-:W-:Y:S04]  /*5f10*/  IMAD.IADD R4, R4, 0x1, -R5 ;  /* 0x0000000104047824 */ /* 0x004fe800078e0a05 */
[C---:B------:R-:W-:Y:S01]  /*5f20*/  IMAD.WIDE.U32 R6, R4.reuse, c[0x0][0x188], R6 ;  /* 0x0000620004067a25 */ /* 0x040fe200078e0006 */
[----:B------:R-:W-:Y:S05]  /*5f30*/  SHF.R.S32.HI R3, RZ, 0x1f, R4 ;  /* 0x0000001fff037819 */ /* 0x000fea0000011404 */
[----:B------:R-:W-:Y:S04]  /*5f40*/  IMAD R3, R3, c[0x0][0x188], RZ ;  /* 0x0000620003037a24 */ /* 0x000fe800078e02ff */
[----:B------:R-:W-:Y:S04]  /*5f50*/  IMAD R3, R4, c[0x0][0x18c], R3 ;  /* 0x0000630004037a24 */ /* 0x000fe800078e0203 */
[----:B------:R-:W-:Y:S02]  /*5f60*/  IMAD.IADD R3, R7, 0x1, R3 ;  /* 0x0000000107037824 */ /* 0x000fe400078e0203 */
.L_x_2268:
[C---:B------:R-:W-:Y:S04]  /*5f70*/  LEA R224, P0, R6.reuse, R224, 0x1 ;  /* 0x000000e006e07211 */ /* 0x040fe800078008ff */
[----:B------:R-:W-:Y:S02]  /*5f80*/  LEA.HI.X R223, R6, R223, R3, 0x1, P0 ;  /* 0x000000df06df7211 */ /* 0x000fe400000f0c03 */
[----:B------:R-:W-:Y:S03]  /*5f90*/  IADD3 R134, P0, R224, UR9, RZ ;  /* 0x00000009e0867c10 */ /* 0x000fe6000ff1e0ff */
[----:B------:R-:W-:Y:S01]  /*5fa0*/  IMAD.MOV.U32 R225, RZ, RZ, R223 ;  /* 0x000000ffffe17224 */ /* 0x000fe200078e00df */
[----:B------:R-:W-:Y:S02]  /*5fb0*/  IADD3.X R135, R223, UR5, RZ, P0, !PT ;  /* 0x00000005df877c10 */ /* 0x000fe400087fe4ff */
[----:B------:R-:W-:Y:S02]  /*5fc0*/  IADD3 R66, P0, R134, UR9, RZ ;  /* 0x0000000986427c10 */ /* 0x000fe4000ff1e0ff */
[----:B------:R-:W-:Y:S01]  /*5fd0*/  @!PT LDS RZ, [RZ] ;  /* 0x00000000fffff984 */ /* 0x000fe20000000800 */
[----:B------:R-:W-:Y:S01]  /*5fe0*/  @!PT LDS RZ, [RZ] ;  /* 0x00000000fffff984 */ /* 0x000fe20000000800 */
[----:B------:R-:W-:Y:S01]  /*5ff0*/  @!PT LDS RZ, [RZ] ;  /* 0x00000000fffff984 */ /* 0x000fe20000000800 */
[----:B------:R1:W-:Y:S02]  /*6000*/  LDGSTS.E.BYPASS.LTC128B.128 [R229+0xc000], [R224.64] ;  /* 0x0c000000e0e57fae */ /* 0x0003e4000b901d4a */
[----:B------:R-:W-:Y:S02]  /*6010*/  IADD3.X R67, R135, UR5, RZ, P0, !PT ;  /* 0x0000000587437c10 */ /* 0x000fe400087fe4ff */
[----:B------:R-:W-:Y:S01]  /*6020*/  IADD3 R64, P0, R66, UR9, RZ ;  /* 0x0000000942407c10 */ /* 0x000fe2000ff1e0ff */
[----:B------:R1:W-:Y:S03]  /*6030*/  LDGSTS.E.BYPASS.LTC128B.128 [R229+0x10000], [R224.64+0x80] ;  /* 0x10000080e0e57fae */ /* 0x0003e6000b901d4a */
[----:B------:R-:W-:Y:S02]  /*6040*/  IADD3.X R65, R67, UR5, RZ, P0, !PT ;  /* 0x0000000543417c10 */ /* 0x000fe400087fe4ff */
[----:B------:R1:W-:Y:S01]  /*6050*/  LDGSTS.E.BYPASS.LTC128B.128 [R229+0xc800], [R134.64] ;  /* 0x0c80000086e57fae */ /* 0x0003e2000b901d4a */
[----:B------:R-:W-:Y:S04]  /*6060*/  IADD3 R62, P0, R64, UR9, RZ ;  /* 0x00000009403e7c10 */ /* 0x000fe8000ff1e0ff */
[----:B------:R1:W-:Y:S01]  /*6070*/  LDGSTS.E.BYPASS.LTC128B.128 [R229+0x10800], [R134.64+0x80] ;  /* 0x1080008086e57fae */ /* 0x0003e2000b901d4a */
[----:B------:R-:W-:Y:S02]  /*6080*/  IADD3.X R63, R65, UR5, RZ, P0, !PT ;  /* 0x00000005413f7c10 */ /* 0x000fe400087fe4ff */
[----:B------:R-:W-:Y:S02]  /*6090*/  IADD3 R60, P0, R62, UR9, RZ ;  /* 0x000000093e3c7c10 */ /* 0x000fe4000ff1e0ff */
        /* <DEDUP_REMOVED lines=9> */
[----:B------:R-:W-:Y:S02]  /*6130*/  ISETP.GE.AND P0, PT, R237, 0x1, PT ;  /* 0x00000001ed00780c */ /* 0x000fe40003f06270 */
[----:B------:R3:W-:Y:S05]  /*6140*/  LDGSTS.E.BYPASS.LTC128B.128 [R229+0xe000], [R62.64] ;  /* 0x0e0000003ee57fae */ /* 0x0007ea000b901d4a */
[----:B------:R3:W-:Y:S05]  /*6150*/  LDGSTS.E.BYPASS.LTC128B.128 [R229+0x12000], [R62.64+0x80] ;  /* 0x120000803ee57fae */ /* 0x0007ea000b901d4a */
[----:B------:R3:W-:Y:S05]  /*6160*/  LDGSTS.E.BYPASS.LTC128B.128 [R229+0xe800], [R60.64] ;  /* 0x0e8000003ce57fae */ /* 0x0007ea000b901d4a */
[----:B------:R3:W-:Y:S05]  /*6170*/  LDGSTS.E.BYPASS.LTC128B.128 [R229+0x12800], [R60.64+0x80] ;  /* 0x128000803ce57fae */ /* 0x0007ea000b901d4a */
[----:B------:R1:W-:Y:S05]  /*6180*/  LDGSTS.E.BYPASS.LTC128B.128 [R229+0xf000], [R2.64] ;  /* 0x0f00000002e57fae */ /* 0x0003ea000b901d4a */
[----:B------:R1:W-:Y:S05]  /*6190*/  LDGSTS.E.BYPASS.LTC128B.128 [R229+0x13000], [R2.64+0x80] ;  /* 0x1300008002e57fae */ /* 0x0003ea000b901d4a */
[----:B------:R4:W-:Y:S05]  /*61a0*/  LDGSTS.E.BYPASS.LTC128B.128 [R229+0xf800], [R172.64] ;  /* 0x0f800000ace57fae */ /* 0x0009ea000b901d4a */
[----:B------:R4:W-:Y:S05]  /*61b0*/  LDGSTS.E.BYPASS.LTC128B.128 [R229+0x13800], [R172.64+0x80] ;  /* 0x13800080ace57fae */ /* 0x0009ea000b901d4a */
[----:B------:R-:W-:Y:S05]  /*61c0*/  LDSM.16.M88.4 R136, [R222] ;  /* 0x00000000de88783b */ /* 0x000fea0000000200 */
[----:B------:R-:W5:Y:S05]  /*61d0*/  LDSM.16.M88.4 R140, [R221] ;  /* 0x00000000dd8c783b */ /* 0x000f6a0000000200 */
[----:B------:R-:W1:Y:S05]  /*61e0*/  LDSM.16.M88.4 R144, [R221+0x800] ;  /* 0x00080000dd90783b */ /* 0x000e6a0000000200 */
[----:B------:R-:W1:Y:S05]  /*61f0*/  LDSM.16.M88.4 R148, [R221+0x1000] ;  /* 0x00100000dd94783b */ /* 0x000e6a0000000200 */
[----:B------:R-:W0:Y:S05]  /*6200*/  LDGDEPBAR ;  /* 0x00000000000079af */ /* 0x000e2a0000000000 */
[----:B------:R-:W2:Y:S05]  /*6210*/  LDSM.16.M88.4 R152, [R221+0x1800] ;  /* 0x00180000dd98783b */ /* 0x000eaa0000000200 */
[----:B------:R-:W2:Y:S05]  /*6220*/  LDSM.16.M88.4 R156, [R221+0x2000] ;  /* 0x00200000dd9c783b */ /* 0x000eaa0000000200 */
[----:B------:R-:W2:Y:S05]  /*6230*/  LDSM.16.M88.4 R160, [R221+0x2800] ;  /* 0x00280000dda0783b */ /* 0x000eaa0000000200 */
[----:B------:R-:W-:Y:S01]  /*6240*/  LDSM.16.M88.4 R164, [R219] ;  /* 0x00000000dba4783b */ /* 0x000fe20000000200 */
[C---:B-----5:R-:W-:Y:S04]  /*6250*/  HMMA.16816.F32.BF16 R4, R136.reuse, R140, RZ ;  /* 0x0000008c8804723c */ /* 0x060fe800000418ff */
[----:B------:R-:W-:Y:S05]  /*6260*/  LDSM.16.M88.4 R168, [R211] ;  /* 0x00000000d3a8783b */ /* 0x000fea0000000200 */
[----:B----4-:R-:W-:Y:S01]  /*6270*/  LDSM.16.M88.4 R172, [R221+0x4800] ;  /* 0x00480000ddac783b */ /* 0x010fe20000000200 */
[C---:B------:R-:W-:Y:S04]  /*6280*/  HMMA.16816.F32.BF16 R8, R136.reuse, R142, RZ ;  /* 0x0000008e8808723c */ /* 0x040fe800000418ff */
[----:B------:R-:W4:Y:S04]  /*6290*/  LDSM.16.M88.4 R140, [R221+0x3000] ;  /* 0x00300000dd8c783b */ /* 0x000f280000000200 */
[C---:B-1----:R-:W-:Y:S01]  /*62a0*/  HMMA.16816.F32.BF16 R12, R136.reuse, R144, RZ ;  /* 0x00000090880c723c */ /* 0x042fe200000418ff */
[----:B------:R-:W-:Y:S05]  /*62b0*/  LDSM.16.M88.4 R176, [R221+0x6000] ;  /* 0x00600000ddb0783b */ /* 0x000fea0000000200 */
[----:B------:R-:W-:Y:S02]  /*62c0*/  LDSM.16.M88.4 R180, [R200] ;  /* 0x00000000c8b4783b */ /* 0x000fe40000000200 */
[C---:B------:R-:W-:Y:S03]  /*62d0*/  HMMA.16816.F32.BF16 R16, R136.reuse, R146, RZ ;  /* 0x000000928810723c */ /* 0x040fe600000418ff */
[----:B------:R-:W3:Y:S05]  /*62e0*/  LDSM.16.M88.4 R144, [R221+0x3800] ;  /* 0x00380000dd90783b */ /* 0x000eea0000000200 */
[C---:B------:R-:W-:Y:S01]  /*62f0*/  HMMA.16816.F32.BF16 R20, R136.reuse, R148, RZ ;  /* 0x000000948814723c */ /* 0x040fe200000418ff */
[----:B------:R-:W-:Y:S05]  /*6300*/  LDSM.16.M88.4 R184, [R218+0x2000] ;  /* 0x00200000dab8783b */ /* 0x000fea0000000200 */
[----:B------:R-:W-:Y:S02]  /*6310*/  LDSM.16.M88.4 R188, [R217+0x4000] ;  /* 0x00400000d9bc783b */ /* 0x000fe40000000200 */
[C---:B------:R-:W-:Y:S03]  /*6320*/  HMMA.16816.F32.BF16 R24, R136.reuse, R150, RZ ;  /* 0x000000968818723c */ /* 0x040fe600000418ff */
[----:B------:R-:W1:Y:S05]  /*6330*/  LDSM.16.M88.4 R148, [R220] ;  /* 0x00000000dc94783b */ /* 0x000e6a0000000200 */
[C---:B--2---:R-:W-:Y:S01]  /*6340*/  HMMA.16816.F32.BF16 R28, R136.reuse, R152, RZ ;  /* 0x00000098881c723c */ /* 0x044fe200000418ff */
[----:B------:R-:W-:Y:S07]  /*6350*/  LDSM.16.M88.4 R192, [R204+0x7000] ;  /* 0x00700000ccc0783b */ /* 0x000fee0000000200 */
[C---:B------:R-:W-:Y:S01]  /*6360*/  HMMA.16816.F32.BF16 R32, R136.reuse, R154, RZ ;  /* 0x0000009a8820723c */ /* 0x040fe200000418ff */
[----:B------:R-:W2:Y:S07]  /*6370*/  LDSM.16.M88.4 R152, [R210] ;  /* 0x00000000d298783b */ /* 0x000eae0000000200 */
[C---:B------:R-:W-:Y:S08]  /*6380*/  HMMA.16816.F32.BF16 R36, R136.reuse, R156, RZ ;  /* 0x0000009c8824723c */ /* 0x040ff000000418ff */
[C---:B------:R-:W-:Y:S01]  /*6390*/  HMMA.16816.F32.BF16 R40, R136.reuse, R158, RZ ;  /* 0x0000009e8828723c */ /* 0x040fe200000418ff */
[----:B------:R-:W5:Y:S07]  /*63a0*/  LDSM.16.M88.4 R156, [R209] ;  /* 0x00000000d19c783b */ /* 0x000f6e0000000200 */
[C---:B------:R-:W-:Y:S08]  /*63b0*/  HMMA.16816.F32.BF16 R44, R136.reuse, R160, RZ ;  /* 0x000000a0882c723c */ /* 0x040ff000000418ff */
[C---:B------:R-:W-:Y:S01]  /*63c0*/  HMMA.16816.F32.BF16 R48, R136.reuse, R162, RZ ;  /* 0x000000a28830723c */ /* 0x040fe200000418ff */
[----:B------:R-:W-:Y:S07]  /*63d0*/  LDSM.16.M88.4 R160, [R217] ;  /* 0x00000000d9a0783b */ /* 0x000fee0000000200 */
[C---:B----4-:R-:W-:Y:S08]  /*63e0*/  HMMA.16816.F32.BF16 R52, R136.reuse, R140, RZ ;  /* 0x0000008c8834723c */ /* 0x050ff000000418ff */
[C---:B------:R-:W-:Y:S01]  /*63f0*/  HMMA.16816.F32.BF16 R56, R136.reuse, R142, RZ ;  /* 0x0000008e8838723c */ /* 0x040fe200000418ff */
[----:B------:R-:W-:Y:S07]  /*6400*/  LDSM.16.M88.4 R140, [R207] ;  /* 0x00000000cf8c783b */ /* 0x000fee0000000200 */
[C---:B---3--:R-:W-:Y:S08]  /*6410*/  HMMA.16816.F32.BF16 R60, R136.reuse, R144, RZ ;  /* 0x00000090883c723c */ /* 0x048ff000000418ff */
[----:B------:R-:W-:Y:S01]  /*6420*/  HMMA.16816.F32.BF16 R64, R136, R146, RZ ;  /* 0x000000928840723c */ /* 0x000fe200000418ff */
[----:B------:R-:W3:Y:S05]  /*6430*/  LDSM.16.M88.4 R136, [R208] ;  /* 0x00000000d088783b */ /* 0x000eea0000000200 */
[----:B------:R-:W4:Y:S02]  /*6440*/  LDSM.16.M88.4 R144, [R206] ;  /* 0x00000000ce90783b */ /* 0x000f240000000200 */
[C---:B-1----:R-:W-:Y:S08]  /*6450*/  HMMA.16816.F32.BF16 R4, R148.reuse, R164, R4 ;  /* 0x000000a49404723c */ /* 0x042ff00000041804 */
[C---:B------:R-:W-:Y:S01]  /*6460*/  HMMA.16816.F32.BF16 R8, R148.reuse, R166, R8 ;  /* 0x000000a69408723c */ /* 0x040fe20000041808 */
[----:B------:R-:W-:Y:S07]  /*6470*/  LDSM.16.M88.4 R164, [R204+0x1000] ;  /* 0x00100000cca4783b */ /* 0x000fee0000000200 */
[C---:B------:R-:W-:Y:S08]  /*6480*/  HMMA.16816.F32.BF16 R12, R148.reuse, R168, R12 ;  /* 0x000000a8940c723c */ /* 0x040ff0000004180c */
[C---:B------:R-:W-:Y:S01]  /*6490*/  HMMA.16816.F32.BF16 R16, R148.reuse, R170, R16 ;  /* 0x000000aa9410723c */ /* 0x040fe20000041810 */
[----:B------:R-:W-:Y:S07]  /*64a0*/  LDSM.16.M88.4 R168, [R221+0x4000] ;  /* 0x00400000dda8783b */ /* 0x000fee0000000200 */
[C---:B--2---:R-:W-:Y:S08]  /*64b0*/  HMMA.16816.F32.BF16 R20, R148.reuse, R152, R20 ;  /* 0x000000989414723c */ /* 0x044ff00000041814 */
[C---:B------:R-:W-:Y:S01]  /*64c0*/  HMMA.16816.F32.BF16 R24, R148.reuse, R154, R24 ;  /* 0x0000009a9418723c */ /* 0x040fe20000041818 */
[----:B------:R-:W1:Y:S07]  /*64d0*/  LDSM.16.M88.4 R152, [R205] ;  /* 0x00000000cd98783b */ /* 0x000e6e0000000200 */
[C---:B-----5:R-:W-:Y:S08]  /*64e0*/  HMMA.16816.F32.BF16 R28, R148.reuse, R156, R28 ;  /* 0x0000009c941c723c */ /* 0x060ff0000004181c */
[C---:B------:R-:W-:Y:S01]  /*64f0*/  HMMA.16816.F32.BF16 R32, R148.reuse, R158, R32 ;  /* 0x0000009e9420723c */ /* 0x040fe20000041820 */
[----:B------:R-:W2:Y:S07]  /*6500*/  LDSM.16.M88.4 R156, [R218] ;  /* 0x00000000da9c783b */ /* 0x000eae0000000200 */
[C---:B---3--:R-:W-:Y:S08]  /*6510*/  HMMA.16816.F32.BF16 R36, R148.reuse, R136, R36 ;  /* 0x000000889424723c */ /* 0x048ff00000041824 */
[C---:B------:R-:W-:Y:S01]  /*6520*/  HMMA.16816.F32.BF16 R40, R148.reuse, R138, R40 ;  /* 0x0000008a9428723c */ /* 0x040fe20000041828 */
[----:B------:R-:W3:Y:S07]  /*6530*/  LDSM.16.M88.4 R136, [R217+0x800] ;  /* 0x00080000d988783b */ /* 0x000eee0000000200 */
[C---:B------:R-:W-:Y:S08]  /*6540*/  HMMA.16816.F32.BF16 R44, R148.reuse, R140, R44 ;  /* 0x0000008c942c723c */ /* 0x040ff0000004182c */
[C---:B------:R-:W-:Y:S01]  /*6550*/  HMMA.16816.F32.BF16 R48, R148.reuse, R142, R48 ;  /* 0x0000008e9430723c */ /* 0x040fe20000041830 */
[----:B------:R-:W5:Y:S07]  /*6560*/  LDSM.16.M88.4 R140, [R217+0x1000] ;  /* 0x00100000d98c783b */ /* 0x000f6e0000000200 */
[C---:B----4-:R-:W-:Y:S08]  /*6570*/  HMMA.16816.F32.BF16 R52, R148.reuse, R144, R52 ;  /* 0x000000909434723c */ /* 0x050ff00000041834 */
[C---:B------:R-:W-:Y:S01]  /*6580*/  HMMA.16816.F32.BF16 R56, R148.reuse, R146, R56 ;  /* 0x000000929438723c */ /* 0x040fe20000041838 */
[----:B------:R-:W4:Y:S07]  /*6590*/  LDSM.16.M88.4 R144, [R217+0x1800] ;  /* 0x00180000d990783b */ /* 0x000f2e0000000200 */
[C---:B-1----:R-:W-:Y:S08]  /*65a0*/  HMMA.16816.F32.BF16 R60, R148.reuse, R152, R60 ;  /* 0x00000098943c723c */ /* 0x042ff0000004183c */
[----:B------:R-:W-:Y:S01]  /*65b0*/  HMMA.16816.F32.BF16 R64, R148, R154, R64 ;  /* 0x0000009a9440723c */ /* 0x000fe20000041840 */
[----:B------:R-:W1:Y:S05]  /*65c0*/  LDSM.16.M88.4 R148, [R217+0x2000] ;  /* 0x00200000d994783b */ /* 0x000e6a0000000200 */
[----:B------:R-:W-:Y:S02]  /*65d0*/  LDSM.16.M88.4 R152, [R216] ;  /* 0x00000000d898783b */ /* 0x000fe40000000200 */
[C---:B--2---:R-:W-:Y:S08]  /*65e0*/  HMMA.16816.F32.BF16 R4, R156.reuse, R160, R4 ;  /* 0x000000a09c04723c */ /* 0x044ff00000041804 */
[C---:B------:R-:W-:Y:S01]  /*65f0*/  HMMA.16816.F32.BF16 R8, R156.reuse, R162, R8 ;  /* 0x000000a29c08723c */ /* 0x040fe20000041808 */
[----:B------:R-:W-:Y:S07]  /*6600*/  LDSM.16.M88.4 R160, [R204] ;  /* 0x00000000cca0783b */ /* 0x000fee0000000200 */
[C---:B---3--:R-:W-:Y:S08]  /*6610*/  HMMA.16816.F32.BF16 R12, R156.reuse, R136, R12 ;  /* 0x000000889c0c723c */ /* 0x048ff0000004180c */
[C---:B------:R-:W-:Y:S01]  /*6620*/  HMMA.16816.F32.BF16 R16, R156.reuse, R138, R16 ;  /* 0x0000008a9c10723c */ /* 0x040fe20000041810 */
[----:B------:R-:W2:Y:S07]  /*6630*/  LDSM.16.M88.4 R136, [R217+0x2800] ;  /* 0x00280000d988783b */ /* 0x000eae0000000200 */
[C---:B-----5:R-:W-:Y:S08]  /*6640*/  HMMA.16816.F32.BF16 R20, R156.reuse, R140, R20 ;  /* 0x0000008c9c14723c */ /* 0x060ff00000041814 */
        /* <DEDUP_REMOVED lines=16> */
[----:B------:R-:W4:Y:S05]  /*6750*/  LDSM.16.M88.4 R144, [R204+0x2800] ;  /* 0x00280000cc90783b */ /* 0x000f2a0000000200 */
[----:B------:R-:W-:Y:S02]  /*6760*/  LDSM.16.M88.4 R156, [R204+0x3800] ;  /* 0x00380000cc9c783b */ /* 0x000fe40000000200 */
        /* <DEDUP_REMOVED lines=21> */
[C---:B------:R-:W-:Y:S08]  /*68c0*/  HMMA.16816.F32.BF16 R60, R152.reuse, R156, R60 ;  /* 0x0000009c983c723c */ /* 0x040ff0000004183c */
[----:B------:R-:W-:Y:S01]  /*68d0*/  HMMA.16816.F32.BF16 R64, R152, R158, R64 ;  /* 0x0000009e9840723c */ /* 0x000fe20000041840 */
[----:B------:R-:W-:Y:S05]  /*68e0*/  LDSM.16.M88.4 R152, [R220+0x2000] ;  /* 0x00200000dc98783b */ /* 0x000fea0000000200 */
[----:B------:R-:W1:Y:S02]  /*68f0*/  LDSM.16.M88.4 R156, [R203] ;  /* 0x00000000cb9c783b */ /* 0x000e640000000200 */
[C---:B------:R-:W-:Y:S08]  /*6900*/  HMMA.16816.F32.BF16 R4, R160.reuse, R168, R4 ;  /* 0x000000a8a004723c */ /* 0x040ff00000041804 */
[C---:B------:R-:W-:Y:S01]  /*6910*/  HMMA.16816.F32.BF16 R8, R160.reuse, R170, R8 ;  /* 0x000000aaa008723c */ /* 0x040fe20000041808 */
[----:B------:R-:W1:Y:S07]  /*6920*/  LDSM.16.M88.4 R168, [R202] ;  /* 0x00000000caa8783b */ /* 0x000e6e0000000200 */
[C---:B------:R-:W-:Y:S08]  /*6930*/  HMMA.16816.F32.BF16 R12, R160.reuse, R172, R12 ;  /* 0x000000aca00c723c */ /* 0x040ff0000004180c */
[C---:B------:R-:W-:Y:S01]  /*6940*/  HMMA.16816.F32.BF16 R16, R160.reuse, R174, R16 ;  /* 0x000000aea010723c */ /* 0x040fe20000041810 */
[----:B------:R-:W1:Y:S07]  /*6950*/  LDSM.16.M88.4 R172, [R201] ;  /* 0x00000000c9ac783b */ /* 0x000e6e0000000200 */
[C---:B-----5:R-:W-:Y:S08]  /*6960*/  HMMA.16816.F32.BF16 R20, R160.reuse, R164, R20 ;  /* 0x000000a4a014723c */ /* 0x060ff00000041814 */
[C---:B------:R-:W-:Y:S01]  /*6970*/  HMMA.16816.F32.BF16 R24, R160.reuse, R166, R24 ;  /* 0x000000a6a018723c */ /* 0x040fe20000041818 */
[----:B------:R-:W-:Y:S07]  /*6980*/  LDSM.16.M88.4 R164, [R198] ;  /* 0x00000000c6a4783b */ /* 0x000fee0000000200 */
[C---:B--2---:R-:W-:Y:S08]  /*6990*/  HMMA.16816.F32.BF16 R28, R160.reuse, R136, R28 ;  /* 0x00000088a01c723c */ /* 0x044ff0000004181c */
[C---:B------:R-:W-:Y:S01]  /*69a0*/  HMMA.16816.F32.BF16 R32, R160.reuse, R138, R32 ;  /* 0x0000008aa020723c */ /* 0x040fe20000041820 */
[----:B------:R-:W2:Y:S07]  /*69b0*/  LDSM.16.M88.4 R136, [R199] ;  /* 0x00000000c788783b */ /* 0x000eae0000000200 */
[C---:B------:R-:W-:Y:S08]  /*69c0*/  HMMA.16816.F32.BF16 R36, R160.reuse, R176, R36 ;  /* 0x000000b0a024723c */ /* 0x040ff00000041824 */
[C---:B------:R-:W-:Y:S01]  /*69d0*/  HMMA.16816.F32.BF16 R40, R160.reuse, R178, R40 ;  /* 0x000000b2a028723c */ /* 0x040fe20000041828 */
[----:B------:R-:W5:Y:S07]  /*69e0*/  LDSM.16.M88.4 R176, [R197] ;  /* 0x00000000c5b0783b */ /* 0x000f6e0000000200 */
[C---:B---3--:R-:W-:Y:S08]  /*69f0*/  HMMA.16816.F32.BF16 R44, R160.reuse, R140, R44 ;  /* 0x0000008ca02c723c */ /* 0x048ff0000004182c */
[C---:B------:R-:W-:Y:S01]  /*6a00*/  HMMA.16816.F32.BF16 R48, R160.reuse, R142, R48 ;  /* 0x0000008ea030723c */ /* 0x040fe20000041830 */
[----:B------:R-:W3:Y:S07]  /*6a10*/  LDSM.16.M88.4 R140, [R196] ;  /* 0x00000000c48c783b */ /* 0x000eee0000000200 */
[C---:B----4-:R-:W-:Y:S08]  /*6a20*/  HMMA.16816.F32.BF16 R52, R160.reuse, R144, R52 ;  /* 0x00000090a034723c */ /* 0x050ff00000041834 */
[C---:B------:R-:W-:Y:S01]  /*6a30*/  HMMA.16816.F32.BF16 R56, R160.reuse, R146, R56 ;  /* 0x00000092a038723c */ /* 0x040fe20000041838 */
[----:B------:R-:W4:Y:S07]  /*6a40*/  LDSM.16.M88.4 R144, [R217+0x4800] ;  /* 0x00480000d990783b */ /* 0x000f2e0000000200 */
[C---:B-1----:R-:W-:Y:S08]  /*6a50*/  HMMA.16816.F32.BF16 R60, R160.reuse, R148, R60 ;  /* 0x00000094a03c723c */ /* 0x042ff0000004183c */
[----:B------:R-:W-:Y:S01]  /*6a60*/  HMMA.16816.F32.BF16 R64, R160, R150, R64 ;  /* 0x00000096a040723c */ /* 0x000fe20000041840 */
[----:B------:R-:W1:Y:S05]  /*6a70*/  LDSM.16.M88.4 R148, [R217+0x5000] ;  /* 0x00500000d994783b */ /* 0x000e6a0000000200 */
[----:B------:R-:W-:Y:S02]  /*6a80*/  LDSM.16.M88.4 R160, [R217+0x7800] ;  /* 0x00780000d9a0783b */ /* 0x000fe40000000200 */
        /* <DEDUP_REMOVED lines=18> */
[C---:B-----5:R-:W-:Y:S08]  /*6bb0*/  HMMA.16816.F32.BF16 R52, R152.reuse, R176, R52 ;  /* 0x000000b09834723c */ /* 0x060ff00000041834 */
[C---:B------:R-:W-:Y:S01]  /*6bc0*/  HMMA.16816.F32.BF16 R56, R152.reuse, R178, R56 ;  /* 0x000000b29838723c */ /* 0x040fe20000041838 */
[----:B------:R-:W-:Y:S07]  /*6bd0*/  LDSM.16.M88.4 R176, [R204+0x5800] ;  /* 0x00580000ccb0783b */ /* 0x000fee0000000200 */
[C---:B---3--:R-:W-:Y:S08]  /*6be0*/  HMMA.16816.F32.BF16 R60, R152.reuse, R140, R60 ;  /* 0x0000008c983c723c */ /* 0x048ff0000004183c */
[----:B------:R-:W-:Y:S01]  /*6bf0*/  HMMA.16816.F32.BF16 R64, R152, R142, R64 ;  /* 0x0000008e9840723c */ /* 0x000fe20000041840 */
[----:B------:R-:W3:Y:S05]  /*6c00*/  LDSM.16.M88.4 R140, [R217+0x6000] ;  /* 0x00600000d98c783b */ /* 0x000eea0000000200 */
[----:B------:R-:W5:Y:S02]  /*6c10*/  LDSM.16.M88.4 R152, [R217+0x6800] ;  /* 0x00680000d998783b */ /* 0x000f640000000200 */
[C---:B------:R-:W-:Y:S08]  /*6c20*/  HMMA.16816.F32.BF16 R4, R184.reuse, R188, R4 ;  /* 0x000000bcb804723c */ /* 0x040ff00000041804 */
[C---:B------:R-:W-:Y:S01]  /*6c30*/  HMMA.16816.F32.BF16 R8, R184.reuse, R190, R8 ;  /* 0x000000beb808723c */ /* 0x040fe20000041808 */
[----:B------:R-:W-:Y:S07]  /*6c40*/  LDSM.16.M88.4 R188, [R204+0x6800] ;  /* 0x00680000ccbc783b */ /* 0x000fee0000000200 */
[C---:B----4-:R-:W-:Y:S08]  /*6c50*/  HMMA.16816.F32.BF16 R12, R184.reuse, R144, R12 ;  /* 0x00000090b80c723c */ /* 0x050ff0000004180c */
[C---:B------:R-:W-:Y:S01]  /*6c60*/  HMMA.16816.F32.BF16 R16, R184.reuse, R146, R16 ;  /* 0x00000092b810723c */ /* 0x040fe20000041810 */
[----:B------:R-:W4:Y:S07]  /*6c70*/  LDSM.16.M88.4 R144, [R204+0x4800] ;  /* 0x00480000cc90783b */ /* 0x000f2e0000000200 */
[C---:B-1----:R-:W-:Y:S08]  /*6c80*/  HMMA.16816.F32.BF16 R20, R184.reuse, R148, R20 ;  /* 0x00000094b814723c */ /* 0x042ff00000041814 */
[C---:B------:R-:W-:Y:S01]  /*6c90*/  HMMA.16816.F32.BF16 R24, R184.reuse, R150, R24 ;  /* 0x00000096b818723c */ /* 0x040fe20000041818 */
[----:B------:R-:W1:Y:S01]  /*6ca0*/  LDSM.16.M88.4 R148, [R204+0x7800] ;  /* 0x00780000cc94783b */ /* 0x000e620000000200 */
[----:B------:R-:W-:Y:S04]  /*6cb0*/  DEPBAR.LE SB0, 0x0 ;  /* 0x000080000000791a */ /* 0x000fe80000000000 */
[----:B------:R-:W-:Y:S02]  /*6cc0*/  BAR.SYNC.DEFER_BLOCKING 0x0 ;  /* 0x0000000000007b1d */ /* 0x000fe40000010000 */
[C---:B--2---:R-:W-:Y:S08]  /*6cd0*/  HMMA.16816.F32.BF16 R28, R184.reuse, R136, R28 ;  /* 0x00000088b81c723c */ /* 0x044ff0000004181c */
[C---:B------:R-:W-:Y:S08]  /*6ce0*/  HMMA.16816.F32.BF16 R32, R184.reuse, R138, R32 ;  /* 0x0000008ab820723c */ /* 0x040ff00000041820 */
[C---:B---3--:R-:W-:Y:S08]  /*6cf0*/  HMMA.16816.F32.BF16 R36, R184.reuse, R140, R36 ;  /* 0x0000008cb824723c */ /* 0x048ff00000041824 */
        /* <DEDUP_REMOVED lines=9> */
[C---:B----4-:R-:W-:Y:S08]  /*6d90*/  HMMA.16816.F32.BF16 R12, R164.reuse, R144, R12 ;  /* 0x00000090a40c723c */ /* 0x050ff0000004180c */
        /* <DEDUP_REMOVED lines=12> */
[----:B------:R-:W-:Y:S01]  /*6e60*/  HMMA.16816.F32.BF16 R64, R164, R150, R64 ;  /* 0x00000096a440723c */ /* 0x000fe20000041840 */
[----:B------:R-:W-:-:S07]  /*6e70*/  @!P0 BRA `(.L_x_2269) ;  /* 0x0000065000008947 */ /* 0x000fce0003800000 */
[----:B------:R-:W-:Y:S02]  /*6e80*/  ULDC UR6, c[0x0][0x198] ;  /* 0x0000660000067ab9 */ /* 0x000fe40000000800 */
[----:B------:R-:W-:Y:S04]  /*6e90*/  ULEA UR6, -UR6, URZ, 0x7 ;  /* 0x0000003f06067291 */ /* 0x000fe8000f8e393f */
[----:B------:R-:W-:Y:S02]  /*6ea0*/  USHF.R.S32.HI UR4, URZ, 0x1f, UR6 ;  /* 0x0000001f3f047899 */ /* 0x000fe40008011406 */
[----:B------:R-:W-:Y:S04]  /*6eb0*/  MOV R136, UR6 ;  /* 0x0000000600887c02 */ /* 0x000fe80008000f00 */
[----:B------:R-:W-:Y:S01]  /*6ec0*/  MOV R3, UR4 ;  /* 0x0000000400037c02 */ /* 0x000fe20008000f00 */
[----:B------:R-:W-:-:S05]  /*6ed0*/  @P6 BRA `(.L_x_2270) ;  /* 0x000003b000006947 */ /* 0x000fca0003800000 */
[----:B------:R-:W-:Y:S04]  /*6ee0*/  IABS R2, c[0x0][0x2d0] ;  /* 0x0000b40000027a13 */ /* 0x000fe80000000000 */
        /* <DEDUP_REMOVED lines=39> */
[----:B------:R-:W-:Y:S01]  /*7160*/  LEA R140, P1, R3, R232, 0x2 ;  /* 0x000000e8038c7211 */ /* 0x000fe200078210ff */
[C---:B------:R-:W-:Y:S01]  /*7170*/  IMAD.IADD R2, R139.reuse, 0x1, -R3 ;  /* 0x000000018b027824 */ /* 0x040fe200078e0a03 */
[-C--:B------:R-:W-:Y:S02]  /*7180*/  LEA.HI.X.SX32 R135, R139, R233.reuse, 0x2, P0 ;  /* 0x000000e98b877211 */ /* 0x080fe400000f16ff */
[----:B------:R-:W-:Y:S01]  /*7190*/  LEA.HI.X.SX32 R141, R3, R233, 0x2, P1 ;  /* 0x000000e9038d7211 */ /* 0x000fe200008f16ff */
[----:B------:R-:W-:Y:S03]  /*71a0*/  IMAD.MOV.U32 R3, RZ, RZ, c[0x0][0x2d0] ;  /* 0x0000b400ff037624 */ /* 0x000fe600078e00ff */
[----:B------:R-:W2:Y:S01]  /*71b0*/  LDG.E R135, [R134.64] ;  /* 0x0000000a86877981 */ /* 0x000ea2000c1e1900 */
[----:B------:R-:W-:Y:S03]  /*71c0*/  IMAD R3, R2, R3, -0x80 ;  /* 0xffffff8002037424 */ /* 0x000fe600078e0203 */
[----:B------:R-:W2:Y:S01]  /*71d0*/  LDG.E R132, [R140.64] ;  /* 0x0000000a8c847981 */ /* 0x000ea2000c1e1900 */
[C---:B------:R-:W-:Y:S01]  /*71e0*/  IMAD.WIDE.U32 R136, R3.reuse, c[0x0][0x198], RZ ;  /* 0x0000660003887a25 */ /* 0x040fe200078e00ff */
        /* <DEDUP_REMOVED lines=10> */
.L_x_2270:
[C---:B------:R-:W-:Y:S04]  /*7290*/  LEA R226, P0, R136.reuse, R226, 0x1 ;  /* 0x000000e288e27211 */ /* 0x040fe800078008ff */
[----:B------:R-:W-:Y:S02]  /*72a0*/  LEA.HI.X R227, R136, R227, R3, 0x1, P0 ;  /* 0x000000e388e37211 */ /* 0x000fe400000f0c03 */
[----:B------:R-:W-:Y:S03]  /*72b0*/  IADD3 R142, P0, R226, UR12, RZ ;  /* 0x0000000ce28e7c10 */ /* 0x000fe6000ff1e0ff */
        /* <DEDUP_REMOVED lines=9> */
[----:B------:R-:W-:Y:S03]  /*7350*/  IADD3 R138, P0, R140, UR12, RZ ;  /* 0x0000000c8c8a7c10 */ /* 0x000fe6000ff1e0ff */
[----:B------:R1:W-:Y:S01]  /*7360*/  LDGSTS.E.BYPASS.LTC128B.128 [R229+0x8800], [R142.64+0x80] ;  /* 0x088000808ee57fae */ /* 0x0003e2000b901d4a */
[----:B------:R-:W-:Y:S02]  /*7370*/  IADD3.X R139, R141, UR7, RZ, P0, !PT ;  /* 0x000000078d8b7c10 */ /* 0x000fe400087fe4ff */
[----:B------:R-:W-:Y:S01]  /*7380*/  IADD3 R136, P0, R138, UR12, RZ ;  /* 0x0000000c8a887c10 */ /* 0x000fe2000ff1e0ff */
[----:B------:R1:W-:Y:S03]  /*7390*/  LDGSTS.E.BYPASS.LTC128B.128 [R229+0x5000], [R140.64] ;  /* 0x050000008ce57fae */ /* 0x0003e6000b901d4a */
[----:B------:R-:W-:Y:S01]  /*73a0*/  IADD3.X R137, R139, UR7, RZ, P0, !PT ;  /* 0x000000078b897c10 */ /* 0x000fe200087fe4ff */
[----:B------:R1:W-:Y:S01]  /*73b0*/  LDGSTS.E.BYPASS.LTC128B.128 [R229+0x9000], [R140.64+0x80] ;  /* 0x090000808ce57fae */ /* 0x0003e2000b901d4a */
[----:B------:R-:W-:Y:S03]  /*73c0*/  IADD3 R134, P0, R136, UR12, RZ ;  /* 0x0000000c88867c10 */ /* 0x000fe6000ff1e0ff */
        /* <DEDUP_REMOVED lines=8> */
[----:B------:R-:W-:Y:S03]  /*7450*/  IADD3.X R145, R3, UR7, RZ, P0, !PT ;  /* 0x0000000703917c10 */ /* 0x000fe600087fe4ff */
[----:B------:R1:W-:Y:S04]  /*7460*/  LDGSTS.E.BYPASS.LTC128B.128 [R229+0x6800], [R134.64] ;  /* 0x0680000086e57fae */ /* 0x0003e8000b901d4a */
[----:B------:R1:W-:Y:S04]  /*7470*/  LDGSTS.E.BYPASS.LTC128B.128 [R229+0xa800], [R134.64+0x80] ;  /* 0x0a80008086e57fae */ /* 0x0003e8000b901d4a */
[----:B------:R1:W-:Y:S04]  /*7480*/  LDGSTS.E.BYPASS.LTC128B.128 [R229+0x7000], [R2.64] ;  /* 0x0700000002e57fae */ /* 0x0003e8000b901d4a */
[----:B------:R1:W-:Y:S04]  /*7490*/  LDGSTS.E.BYPASS.LTC128B.128 [R229+0xb000], [R2.64+0x80] ;  /* 0x0b00008002e57fae */ /* 0x0003e8000b901d4a */
[----:B------:R1:W-:Y:S04]  /*74a0*/  LDGSTS.E.BYPASS.LTC128B.128 [R229+0x7800], [R144.64] ;  /* 0x0780000090e57fae */ /* 0x0003e8000b901d4a */
[----:B------:R1:W-:Y:S04]  /*74b0*/  LDGSTS.E.BYPASS.LTC128B.128 [R229+0xb800], [R144.64+0x80] ;  /* 0x0b80008090e57fae */ /* 0x0003e8000b901d4a */
[----:B------:R-:W0:Y:S02]  /*74c0*/  LDGDEPBAR ;  /* 0x00000000000079af */ /* 0x000e240000000000 */
.L_x_2269:
[----:B-1----:R-:W-:Y:S01]  /*74d0*/  FMNMX.FTZ R2, R4, R133, !PT ;  /* 0x0000008504027209 */ /* 0x002fe20007810000 */
        /* <DEDUP_REMOVED lines=88> */
[----:B------:R-:W-:Y:S01]  /*7a60*/  ISETP.GT.AND P0, PT, R237, RZ, PT ;  /* 0x000000ffed00720c */ /* 0x000fe20003f04270 */
        /* <DEDUP_REMOVED lines=362> */
[----:B------:R-:W-:Y:S03]  /*9110*/  IADD3 R0, R237, -0x1, RZ ;  /* 0xffffffffed007810 */ /* 0x000fe60007ffe0ff */
[C---:B------:R-:W-:Y:S01]  /*9120*/  HMMA.16816.F32.BF16 R84, R20.reuse, R34, R84 ;  /* 0x000000221454723c */ /* 0x040fe20000041854 */
[----:B------:R-:W1:Y:S03]  /*9130*/  LDSM.16.MT88.4 R32, [R213+0x12000] ;  /* 0x01200000d520783b */ /* 0x000e660000004200 */
[----:B------:R-:W-:Y:S01]  /*9140*/  FADD.FTZ R5, R176, R5 ;  /* 0x00000005b0057221 */ /* 0x000fe20000010000 */
[----:B------:R-:W-:Y:S02]  /*9150*/  MOV R237, R0 ;  /* 0x0000000000ed7202 */ /* 0x000fe40000000f00 */
[----:B------:R-:W-:Y:S01]  /*9160*/  MOV R0, R3 ;  /* 0x0000000300007202 */ /* 0x000fe20000000f00 */
        /* <DEDUP_REMOVED lines=112> */
.L_x_2267:
[----:B------:R-:W1:Y:S01]  /*9870*/  SHFL.BFLY PT, R0, R241, 0x2, 0x1f ;  /* 0x0c401f00f1007f89 */ /* 0x000e6200000e0000 */
[----:B------:R-:W-:Y:S01]  /*9880*/  MOV R10, 0x3f800000 ;  /* 0x3f800000000a7802 */ /* 0x000fe20000000f00 */
[----:B------:R-:W-:Y:S01]  /*9890*/  ULDC.U8 UR4, c[0x0][0x328] ;  /* 0x0000ca0000047ab9 */ /* 0x000fe20000000000 */
[----:B------:R-:W-:Y:S01]  /*98a0*/  MOV R11, 0x3f800000 ;  /* 0x3f800000000b7802 */ /* 0x000fe20000000f00 */
[----:B------:R-:W2:Y:S01]  /*98b0*/  SHFL.BFLY PT, R2, R239, 0x2, 0x1f ;  /* 0x0c401f00ef027f89 */ /* 0x000ea200000e0000 */
[----:B------:R-:W-:Y:S01]  /*98c0*/  BSSY B0, `(.L_x_2272) ;  /* 0x00000d7000007945 */ /* 0x000fe20003800000 */
[----:B------:R-:W-:-:S02]  /*98d0*/  MOV R42, 0x7f800000 ;  /* 0x7f800000002a7802 */ /* 0x000fc40000000f00 */
[----:B------:R-:W3:Y:S01]  /*98e0*/  S2R R5, SR_TID.X ;  /* 0x0000000000057919 */ /* 0x000ee20000002100 */
[----:B------:R-:W-:-:S03]  /*98f0*/  LEA R235, R235, R228, 0x4 ;  /* 0x000000e4ebeb7211 */ /* 0x000fc600078e20ff */
[----:B------:R-:W4:Y:S01]  /*9900*/  S2R R40, SR_CTAID.Z ;  /* 0x0000000000287919 */ /* 0x000f220000002700 */
[----:B-1----:R-:W-:Y:S02]  /*9910*/  FADD.FTZ R0, R0, R241 ;  /* 0x000000f100007221 */ /* 0x002fe40000010000 */
[----:B--2---:R-:W-:-:S03]  /*9920*/  FADD.FTZ R9, R2, R239 ;  /* 0x000000ef02097221 */ /* 0x004fc60000010000 */
[----:B------:R-:W1:Y:S01]  /*9930*/  SHFL.BFLY PT, R7, R0, 0x1, 0x1f ;  /* 0x0c201f0000077f89 */ /* 0x000e6200000e0000 */
[----:B---3--:R-:W-:-:S03]  /*9940*/  SHF.R.S32.HI R4, RZ, 0x1f, R5 ;  /* 0x0000001fff047819 */ /* 0x008fc60000011405 */
[----:B------:R-:W2:Y:S01]  /*9950*/  SHFL.BFLY PT, R6, R9, 0x1, 0x1f ;  /* 0x0c201f0009067f89 */ /* 0x000ea200000e0000 */
[CC--:B------:R-:W-:Y:S02]  /*9960*/  LEA.HI R8, R4.reuse, R5.reuse, RZ, 0x2 ;  /* 0x0000000504087211 */ /* 0x0c0fe400078f10ff */
[----:B------:R-:W-:Y:S02]  /*9970*/  LEA.HI R2, R4, R5, RZ, 0x5 ;  /* 0x0000000504027211 */ /* 0x000fe400078f28ff */
[----:B------:R-:W-:Y:S01]  /*9980*/  LOP3.LUT R12, R8, 0x3ffffffc, RZ, 0xc0, !PT ;  /* 0x3ffffffc080c7812 */ /* 0x000fe200078ec0ff */
[----:B-1----:R-:W-:Y:S01]  /*9990*/  FADD.FTZ R7, R0, R7 ;  /* 0x0000000700077221 */ /* 0x002fe20000010000 */
[----:B------:R-:W-:Y:S02]  /*99a0*/  SHF.R.S32.HI R0, RZ, 0x5, R2 ;  /* 0x00000005ff007819 */ /* 0x000fe40000011402 */
[----:B------:R-:W-:Y:S01]  /*99b0*/  LOP3.LUT R2, R2, 0xffffffe0, RZ, 0xc0, !PT ;  /* 0xffffffe002027812 */ /* 0x000fe200078ec0ff */
[----:B--2---:R-:W-:Y:S01]  /*99c0*/  FADD.FTZ R6, R9, R6 ;  /* 0x0000000609067221 */ /* 0x004fe20000010000 */
[----:B------:R-:W-:-:S02]  /*99d0*/  FSETP.NE.FTZ.AND P4, PT, R7, RZ, PT ;  /* 0x000000ff0700720b */ /* 0x000fc40003f95000 */
[----:B------:R-:W-:Y:S02]  /*99e0*/  IADD3 R9, -R12, R5, RZ ;  /* 0x000000050c097210 */ /* 0x000fe40007ffe1ff */
[----:B------:R-:W-:Y:S02]  /*99f0*/  FSETP.NE.FTZ.AND P3, PT, R6, RZ, PT ;  /* 0x000000ff0600720b */ /* 0x000fe40003f75000 */
[----:B------:R-:W-:Y:S02]  /*9a00*/  LEA R0, R0, R9, 0x9 ;  /* 0x0000000900007211 */ /* 0x000fe400078e48ff */
[--C-:B------:R-:W-:Y:S02]  /*9a10*/  SHF.R.S32.HI R9, RZ, 0x2, R8.reuse ;  /* 0x00000002ff097819 */ /* 0x100fe40000011408 */
[----:B------:R-:W-:Y:S02]  /*9a20*/  SHF.R.S32.HI R8, RZ, 0x1f, R8 ;  /* 0x0000001fff087819 */ /* 0x000fe40000011408 */
[----:B------:R-:W-:Y:S01]  /*9a30*/  IADD3 R2, -R2, R5, RZ ;  /* 0x0000000502027210 */ /* 0x000fe20007ffe1ff */
        /* <DEDUP_REMOVED lines=102> */
[----:B------:R-:W-:Y:S01]  /*a0a0*/  LOP3.LUT P1, RZ, R2, 0x3, RZ, 0xc0, !PT ;  /* 0x0000000302ff7812 */ /* 0x000fe2000782c0ff */
[----:B------:R-:W-:Y:S01]  /*a0b0*/  FMUL.FTZ R106, R11, R106 ;  /* 0x0000006a0b6a7220 */ /* 0x000fe20000410000 */
[----:B------:R-:W-:Y:S01]  /*a0c0*/  F2FP.BF16.PACK_AB R102, R103, R102 ;  /* 0x000000666766723e */ /* 0x000fe200000010ff */
[C---:B------:R-:W-:Y:S01]  /*a0d0*/  FMUL.FTZ R127, R11.reuse, R127 ;  /* 0x0000007f0b7f7220 */ /* 0x040fe20000410000 */
[----:B------:R-:W-:Y:S01]  /*a0e0*/  MOV R2, 0x7f800000 ;  /* 0x7f80000000027802 */ /* 0x000fe20000000f00 */
        /* <DEDUP_REMOVED lines=13> */
[C---:B------:R-:W-:Y:S01]  /*a1c0*/  IADD3 R11, R9.reuse, -0x10, RZ ;  /* 0xfffffff0090b7810 */ /* 0x040fe20007ffe0ff */
[----:B-1----:R-:W-:Y:S01]  /*a1d0*/  @P3 FMUL.FTZ R44, R6, 0.69314718246459960938 ;  /* 0x3f317218062c3820 */ /* 0x002fe20000410000 */
[----:B------:R-:W-:Y:S01]  /*a1e0*/  @P0 IADD3 R11, R9, 0x10, RZ ;  /* 0x00000010090b0810 */ /* 0x000fe20007ffe0ff */
[----:B-----5:R-:W-:Y:S01]  /*a1f0*/  @P4 FMUL.FTZ R7, R7, 0.69314718246459960938 ;  /* 0x3f31721807074820 */ /* 0x020fe20000410000 */
[----:B------:R-:W-:Y:S01]  /*a200*/  F2FP.BF16.PACK_AB R122, R123, R122 ;  /* 0x0000007a7b7a723e */ /* 0x000fe200000010ff */
[----:B------:R-:W-:Y:S01]  /*a210*/  @P3 FFMA.FTZ R42, R3, c[0x0][0x238], R44 ;  /* 0x00008e00032a3a23 */ /* 0x000fe2000001002c */
[-C--:B------:R-:W-:Y:S01]  /*a220*/  IADD3 R15, R0, R11.reuse, RZ ;  /* 0x0000000b000f7210 */ /* 0x080fe20007ffe0ff */
[----:B------:R3:W-:Y:S01]  /*a230*/  STS [R11], R68 ;  /* 0x000000440b007388 */ /* 0x0007e20000000800 */
[----:B------:R-:W-:Y:S01]  /*a240*/  IADD3 R19, R8, R11, RZ ;  /* 0x0000000b08137210 */ /* 0x000fe20007ffe0ff */
[----:B------:R-:W-:Y:S01]  /*a250*/  @P4 FFMA.FTZ R2, R132, c[0x0][0x238], R7 ;  /* 0x00008e0084024a23 */ /* 0x000fe20000010007 */
[----:B------:R-:W-:Y:S01]  /*a260*/  IADD3 R37, R15, R8, RZ ;  /* 0x000000080f257210 */ /* 0x000fe20007ffe0ff */
[----:B------:R3:W-:Y:S01]  /*a270*/  STS [R11+0x400], R70 ;  /* 0x000400460b007388 */ /* 0x0007e20000000800 */
[----:B------:R-:W-:-:S02]  /*a280*/  F2FP.BF16.PACK_AB R118, R119, R118 ;  /* 0x000000767776723e */ /* 0x000fc400000010ff */
[----:B------:R-:W-:Y:S01]  /*a290*/  ISETP.NE.AND P0, PT, RZ, UR4, PT ;  /* 0x00000004ff007c0c */ /* 0x000fe2000bf05270 */
[----:B------:R3:W-:Y:S04]  /*a2a0*/  STS [R13], R72 ;  /* 0x000000480d007388 */ /* 0x0007e80000000800 */
[----:B------:R3:W-:Y:S04]  /*a2b0*/  STS [R13+0x400], R74 ;  /* 0x0004004a0d007388 */ /* 0x0007e80000000800 */
[----:B------:R3:W-:Y:S04]  /*a2c0*/  STS [R15], R76 ;  /* 0x0000004c0f007388 */ /* 0x0007e80000000800 */
[----:B------:R3:W-:Y:S01]  /*a2d0*/  STS [R15+0x400], R78 ;  /* 0x0004004e0f007388 */ /* 0x0007e20000000800 */
[----:B----4-:R-:W-:-:S03]  /*a2e0*/  @P0 IMAD R41, R40, c[0x0][0x234], RZ ;  /* 0x00008d0028290a24 */ /* 0x010fc600078e02ff */
[----:B------:R3:W-:Y:S04]  /*a2f0*/  STS [R17], R80 ;  /* 0x0000005011007388 */ /* 0x0007e80000000800 */
[----:B------:R3:W-:Y:S04]  /*a300*/  STS [R17+0x400], R82 ;  /* 0x0004005211007388 */ /* 0x0007e80000000800 */
[----:B------:R3:W-:Y:S04]  /*a310*/  STS [R19], R84 ;  /* 0x0000005413007388 */ /* 0x0007e80000000800 */
[----:B------:R3:W-:Y:S04]  /*a320*/  STS [R19+0x400], R86 ;  /* 0x0004005613007388 */ /* 0x0007e80000000800 */
[----:B------:R3:W-:Y:S04]  /*a330*/  STS [R21], R88 ;  /* 0x0000005815007388 */ /* 0x0007e80000000800 */
[----:B------:R3:W-:Y:S04]  /*a340*/  STS [R21+0x400], R90 ;  /* 0x0004005a15007388 */ /* 0x0007e80000000800 */
[----:B------:R3:W-:Y:S04]  /*a350*/  STS [R37], R92 ;  /* 0x0000005c25007388 */ /* 0x0007e80000000800 */
        /* <DEDUP_REMOVED lines=18> */
[----:B------:R-:W1:Y:S04]  /*a480*/  S2R R0, SR_CTAID.Y ;  /* 0x0000000000007919 */ /* 0x000e680000002600 */
        /* <DEDUP_REMOVED lines=13> */
[----:B------:R-:W-:-:S02]  /*a560*/  IMAD.MOV.U32 R3, RZ, RZ, -0x40 ;  /* 0xffffffc0ff037424 */ /* 0x000fc400078e00ff */
[C---:B-----5:R-:W-:Y:S02]  /*a570*/  IMAD R44, R6.reuse, 0x40, R41 ;  /* 0x00000040062c7824 */ /* 0x060fe400078e0229 */
[----:B------:R-:W-:Y:S01]  /*a580*/  IMAD R46, R6, R3, c[0x0][0x214] ;  /* 0x00008500062e7624 */ /* 0x000fe200078e0203 */
[C---:B------:R-:W-:Y:S02]  /*a590*/  IADD3 R3, R235.reuse, 0x8, RZ ;  /* 0x00000008eb037810 */ /* 0x040fe40007ffe0ff */
[----:B------:R-:W-:Y:S02]  /*a5a0*/  SHF.R.S32.HI R6, RZ, 0x1f, R44 ;  /* 0x0000001fff067819 */ /* 0x000fe4000001142c */
[C---:B------:R-:W-:Y:S02]  /*a5b0*/  IADD3 R44, P0, R235.reuse, R44, RZ ;  /* 0x0000002ceb2c7210 */ /* 0x040fe40007f1e0ff */
[-C--:B------:R-:W-:Y:S02]  /*a5c0*/  ISETP.GE.AND P2, PT, R235, R46.reuse, PT ;  /* 0x0000002eeb00720c */ /* 0x080fe40003f46270 */
[----:B------:R-:W-:-:S02]  /*a5d0*/  ISETP.GE.AND P1, PT, R3, R46, PT ;  /* 0x0000002e0300720c */ /* 0x000fc40003f26270 */
[----:B------:R-:W-:Y:S02]  /*a5e0*/  LEA.HI.X.SX32 R235, R235, R6, 0x1, P0 ;  /* 0x00000006ebeb7211 */ /* 0x000fe400000f0eff */
[----:B------:R-:W-:-:S04]  /*a5f0*/  LEA R6, P0, R44, c[0x0][0x200], 0x2 ;  /* 0x000080002c067a11 */ /* 0x000fc800078010ff */
[----:B------:R-:W-:-:S05]  /*a600*/  LEA.HI.X R7, R44, c[0x0][0x204], R235, 0x2, P0 ;  /* 0x000081002c077a11 */ /* 0x000fca00000f14eb */
[----:B------:R3:W-:Y:S04]  /*a610*/  @!P2 STG.E [R6.64], R2 ;  /* 0x000000020600a986 */ /* 0x0007e8000c10190a */
[----:B------:R3:W-:Y:S02]  /*a620*/  @!P1 STG.E [R6.64+0x20], R42 ;  /* 0x0000202a06009986 */ /* 0x0007e4000c10190a */
.L_x_2273:
[----:B------:R-:W-:Y:S05]  /*a630*/  BSYNC B0 ;  /* 0x0000000000007941 */ /* 0x000fea0003800000 */
.L_x_2272:
[----:B------:R-:W5:Y:S01]  /*a640*/  S2R R3, SR_CTAID.X ;  /* 0x0000000000037919 */ /* 0x000f620000002500 */
[----:B---3--:R-:W-:Y:S01]  /*a650*/  MOV R6, R230 ;  /* 0x000000e600067202 */ /* 0x008fe20000000f00 */
[----:B------:R-:W-:Y:S01]  /*a660*/  IMAD.MOV.U32 R7, RZ, RZ, R231 ;  /* 0x000000ffff077224 */ /* 0x000fe200078e00e7 */
[----:B------:R-:W-:Y:S01]  /*a670*/  LEA.HI R4, R4, R5, RZ, 0x3 ;  /* 0x0000000504047211 */ /* 0x000fe200078f18ff */
[----:B------:R-:W-:Y:S02]  /*a680*/  ULDC.64 UR4, c[0x0][0x1e8] ;  /* 0x00007a0000047ab9 */ /* 0x000fe40000000a00 */
[----:B------:R-:W-:Y:S01]  /*a690*/  USHF.L.U32 UR7, UR4, 0x5, URZ ;  /* 0x0000000504077899 */ /* 0x000fe2000800063f */
[----:B------:R-:W-:Y:S01]  /*a6a0*/  SHF.R.S32.HI R4, RZ, 0x3, R4 ;  /* 0x00000003ff047819 */ /* 0x000fe20000011404 */
[----:B------:R-:W-:-:S02]  /*a6b0*/  UMOV UR6, 0x5 ;  /* 0x0000000500067882 */ /* 0x000fc40000000000 */
[----:B------:R-:W-:Y:S01]  /*a6c0*/  USHF.L.U64.HI UR5, UR4, UR6, UR5 ;  /* 0x0000000604057299 */ /* 0x000fe20008010205 */
[----:B-----5:R-:W-:-:S04]  /*a6d0*/  IMAD.SHL.U32 R3, R3, 0x40, RZ ;  /* 0x0000004003037824 */ /* 0x020fc800078e00ff */
[----:B------:R-:W-:Y:S01]  /*a6e0*/  IMAD.WIDE.U32 R6, R3, c[0x0][0x1e8], R6 ;  /* 0x00007a0003067a25 */ /* 0x000fe200078e0006 */
[----:B------:R-:W-:-:S05]  /*a6f0*/  SHF.R.S32.HI R2, RZ, 0x1f, R3 ;  /* 0x0000001fff027819 */ /* 0x000fca0000011403 */
[----:B------:R-:W-:-:S04]  /*a700*/  IMAD R2, R2, c[0x0][0x1e8], RZ ;  /* 0x00007a0002027a24 */ /* 0x000fc800078e02ff */
[----:B------:R-:W-:Y:S01]  /*a710*/  IMAD R3, R3, c[0x0][0x1ec], R2 ;  /* 0x00007b0003037a24 */ /* 0x000fe200078e0202 */
[----:B------:R-:W-:-:S04]  /*a720*/  SHF.R.S32.HI R2, RZ, 0x1f, R0 ;  /* 0x0000001fff027819 */ /* 0x000fc80000011400 */
[----:B------:R-:W-:Y:S01]  /*a730*/  IADD3 R7, R3, R7, RZ ;  /* 0x0000000703077210 */ /* 0x000fe20007ffe0ff */
[----:B------:R-:W-:Y:S01]  /*a740*/  IMAD R3, R2, c[0x0][0x1e0], RZ ;  /* 0x0000780002037a24 */ /* 0x000fe200078e02ff */
[----:B------:R-:W-:-:S03]  /*a750*/  SHF.R.S32.HI R2, RZ, 0x1f, R40 ;  /* 0x0000001fff027819 */ /* 0x000fc60000011428 */
[C---:B------:R-:W-:Y:S02]  /*a760*/  IMAD R3, R0.reuse, c[0x0][0x1e4], R3 ;  /* 0x0000790000037a24 */ /* 0x040fe400078e0203 */
[----:B------:R-:W-:Y:S01]  /*a770*/  IMAD.WIDE.U32 R6, R0, c[0x0][0x1e0], R6 ;  /* 0x0000780000067a25 */ /* 0x000fe200078e0006 */
[----:B------:R-:W-:-:S03]  /*a780*/  SHF.R.S32.HI R0, RZ, 0x1f, R4 ;  /* 0x0000001fff007819 */ /* 0x000fc60000011404 */
[----:B------:R-:W-:Y:S02]  /*a790*/  IMAD R5, R2, c[0x0][0x1f0], RZ ;  /* 0x00007c0002057a24 */ /* 0x000fe400078e02ff */
[----:B------:R-:W-:Y:S02]  /*a7a0*/  IMAD.IADD R7, R3, 0x1, R7 ;  /* 0x0000000103077824 */ /* 0x000fe400078e0207 */
[C---:B------:R-:W-:Y:S02]  /*a7b0*/  IMAD R5, R40.reuse, c[0x0][0x1f4], R5 ;  /* 0x00007d0028057a24 */ /* 0x040fe400078e0205 */
[----:B------:R-:W-:-:S04]  /*a7c0*/  IMAD.WIDE.U32 R6, R40, c[0x0][0x1f0], R6 ;  /* 0x00007c0028067a25 */ /* 0x000fc800078e0006 */
[----:B------:R-:W-:Y:S01]  /*a7d0*/  IMAD R3, R0, c[0x0][0x1e8], RZ ;  /* 0x00007a0000037a24 */ /* 0x000fe200078e02ff */
[----:B------:R-:W-:-:S03]  /*a7e0*/  IADD3 R7, R5, R7, RZ ;  /* 0x0000000705077210 */ /* 0x000fc60007ffe0ff */
[C---:B------:R-:W-:Y:S02]  /*a7f0*/  IMAD R3, R4.reuse, c[0x0][0x1ec], R3 ;  /* 0x00007b0004037a24 */ /* 0x040fe400078e0203 */
[----:B------:R-:W-:-:S04]  /*a800*/  IMAD.WIDE.U32 R4, R4, c[0x0][0x1e8], R6 ;  /* 0x00007a0004047a25 */ /* 0x000fc800078e0006 */
[----:B------:R-:W-:Y:S01]  /*a810*/  IMAD.IADD R3, R3, 0x1, R5 ;  /* 0x0000000103037824 */ /* 0x000fe200078e0205 */
[----:B------:R-:W-:-:S04]  /*a820*/  LEA R2, P0, R4, c[0x0][0x1d0], 0x1 ;  /* 0x0000740004027a11 */ /* 0x000fc800078008ff */
[----:B------:R-:W-:Y:S02]  /*a830*/  LEA.HI.X R3, R4, c[0x0][0x1d4], R3, 0x1, P0 ;  /* 0x0000750004037a11 */ /* 0x000fe400000f0c03 */
[----:B------:R-:W-:-:S03]  /*a840*/  IADD3 R6, P0, R2, UR7, RZ ;  /* 0x0000000702067c10 */ /* 0x000fc6000ff1e0ff */
[----:B--2---:R-:W-:Y:S01]  /*a850*/  STG.E.128 [R2.64], R32 ;  /* 0x0000002002007986 */ /* 0x004fe2000c101d0a */
[----:B------:R-:W-:Y:S02]  /*a860*/  IADD3.X R7, R3, UR5, RZ, P0, !PT ;  /* 0x0000000503077c10 */ /* 0x000fe400087fe4ff */
[----:B------:R-:W-:Y:S01]  /*a870*/  IADD3 R4, P0, R6, UR7, RZ ;  /* 0x0000000706047c10 */ /* 0x000fe2000ff1e0ff */
[----:B-1----:R-:W-:Y:S03]  /*a880*/  STG.E.128 [R2.64+0x80], R16 ;  /* 0x0000801002007986 */ /* 0x002fe6000c101d0a */
[----:B------:R-:W-:Y:S01]  /*a890*/  IADD3.X R5, R7, UR5, RZ, P0, !PT ;  /* 0x0000000507057c10 */ /* 0x000fe200087fe4ff */
[----:B----4-:R-:W-:Y:S01]  /*a8a0*/  STG.E.128 [R6.64], R28 ;  /* 0x0000001c06007986 */ /* 0x010fe2000c101d0a */
[----:B------:R-:W-:-:S03]  /*a8b0*/  IADD3 R40, P0, R4, UR7, RZ ;  /* 0x0000000704287c10 */ /* 0x000fc6000ff1e0ff */
[----:B------:R-:W-:Y:S01]  /*a8c0*/  STG.E.128 [R6.64+0x80], R12 ;  /* 0x0000800c06007986 */ /* 0x000fe2000c101d0a */
[----:B------:R-:W-:-:S03]  /*a8d0*/  IADD3.X R41, R5, UR5, RZ, P0, !PT ;  /* 0x0000000505297c10 */ /* 0x000fc600087fe4ff */
[----:B------:R-:W-:Y:S04]  /*a8e0*/  STG.E.128 [R4.64], R24 ;  /* 0x0000001804007986 */ /* 0x000fe8000c101d0a */
[----:B------:R-:W-:Y:S04]  /*a8f0*/  STG.E.128 [R4.64+0x80], R8 ;  /* 0x0000800804007986 */ /* 0x000fe8000c101d0a */
[----:B------:R-:W-:Y:S04]  /*a900*/  STG.E.128 [R40.64], R20 ;  /* 0x0000001428007986 */ /* 0x000fe8000c101d0a */
[----:B------:R-:W-:Y:S01]  /*a910*/  STG.E.128 [R40.64+0x80], R36 ;  /* 0x0000802428007986 */ /* 0x000fe2000c101d0a */
[----:B------:R-:W-:Y:S05]  /*a920*/  EXIT ;  /* 0x000000000000794d */ /* 0x000fea0003800000 */
.L_x_2274:
        /* <DEDUP_REMOVED lines=13> */
.L_x_8336:


//--------------------- .text._ZN5flash24flash_fwd_splitkv_kernelI23Flash_fwd_kernel_traitsILi128ELi64ELi128ELi4ELb0ELb0EN7cutlass10bfloat16_tE19Flash_kernel_traitsILi128ELi64ELi128ELi4ES3_EELb1ELb0ELb0ELb1ELb1ELb1ELb0ELb0EEEvNS_16Flash_fwd_paramsE --------------------------
	.section	.text._ZN5flash24flash_fwd_splitkv_kernelI23Flash_fwd_kernel_traitsILi128ELi64ELi128ELi4ELb0ELb0EN7cutlass10bfloat16_tE19Flash_kernel_traitsILi128ELi64ELi128ELi4ES3_EELb1ELb0ELb0ELb1ELb1ELb1ELb0ELb0EEEvNS_16Flash_fwd_paramsE,"ax",@progbits
	.sectioninfo	@"SHI_REGISTERS=255"
	.align	128
        .global         _ZN5flash24flash_fwd_splitkv_kernelI23Flash_fwd_kernel_traitsILi128ELi64ELi128ELi4ELb0ELb0EN7cutlass10bfloat16_tE19Flash_kernel_traitsILi128ELi64ELi128ELi4ES3_EELb1ELb0ELb0ELb1ELb1ELb1ELb0ELb0EEEvNS_16Flash_fwd_paramsE
        .type           _ZN5flash24flash_fwd_splitkv_kernelI23Flash_fwd_kernel_traitsILi128ELi64ELi128ELi4ELb0ELb0EN7cutlass10bfloat16_tE19Flash_kernel_traitsILi128ELi64ELi128ELi4ES3_EELb1ELb0ELb0ELb1ELb1ELb1ELb0ELb0EEEvNS_16Flash_fwd_paramsE,@function
        .size           _ZN5flash24flash_fwd_splitkv_kernelI23Flash_fwd_kernel_traitsILi128ELi64ELi128ELi4ELb0ELb0EN7cutlass10bfloat16_tE19Flash_kernel_traitsILi128ELi64ELi128ELi4ES3_EELb1ELb0ELb0ELb1ELb1ELb1ELb0ELb0EEEvNS_16Flash_fwd_paramsE,(.L_x_8337 - _ZN5flash24flash_fwd_splitkv_kernelI23Flash_fwd_kernel_traitsILi128ELi64ELi128ELi4ELb0ELb0EN7cutlass10bfloat16_tE19Flash_kernel_traitsILi128ELi64ELi128ELi4ES3_EELb1ELb0ELb0ELb1ELb1ELb1ELb0ELb0EEEvNS_16Flash_fwd_paramsE)
        .other          _ZN5flash24flash_fwd_splitkv_kernelI23Flash_fwd_kernel_traitsILi128ELi64ELi128ELi4ELb0ELb0EN7cutlass10bfloat16_tE19Flash_kernel_traitsILi128ELi64ELi128ELi4ES3_EELb1ELb0ELb0ELb1ELb1ELb1ELb0ELb0EEEvNS_16Flash_fwd_paramsE,@"STO_CUDA_ENTRY STV_DEFAULT"
_ZN5flash24flash_fwd_splitkv_kernelI23Flash_fwd_kernel_traitsILi128ELi64ELi128ELi4ELb0ELb0EN7cutlass10bfloat16_tE19Flash_kernel_traitsILi128ELi64ELi128ELi4ES3_EELb1ELb0ELb0ELb1ELb1ELb1ELb0ELb0EEEvNS_16Flash_fwd_paramsE:
.text._ZN5flash24flash_fwd_splitkv_kernelI23Flash_fwd_kernel_traitsILi128ELi64ELi128ELi4ELb0ELb0EN7cutlass10bfloat16_tE19Flash_kernel_traitsILi128ELi64ELi128ELi4ES3_EELb1ELb0ELb0ELb1ELb1ELb1ELb0ELb0EEEvNS_16Flash_fwd_paramsE:
        /* <DEDUP_REMOVED lines=11> */
[----:B------:R-:W-:Y:S01]  /*00b0*/  @P2 IMAD.WIDE R6, R25, R0, c[0x0][0x258] ;  /* 0x0000960019062625 */ /* 0x000fe200078e0200 */
[----:B------:R-:W2:Y:S04]  /*00c0*/  @P0 LDG.E R18, [R4.64] ;  /* 0x0000000a04120981 */ /* 0x000ea8000c1e1900 */
[----:B------:R-:W2:Y:S01]  /*00d0*/  @P2 LDG.E R37, [R6.64] ;  /* 0x0000000a06252981 */ /* 0x000ea2000c1e1900 */
[----:B------:R-:W-:-:S03]  /*00e0*/  @!P2 ISETP.NE.U32.AND P1, PT, RZ, c[0x0][0x268], PT ;  /* 0x00009a00ff00aa0c */ /* 0x000fc60003f25070 */
[----:B------:R-:W1:Y:S01]  /*00f0*/  S2R R20, SR_CTAID.X ;  /* 0x0000000000147919 */ /* 0x000e620000002500 */
[----:B------:R-:W-:-:S04]  /*0100*/  @!P2 ISETP.NE.AND.EX P1, PT, RZ, c[0x0][0x26c], PT, P1 ;  /* 0x00009b00ff00aa0c */ /* 0x000fc80003f25310 */
[----:B------:R-:W-:Y:S01]  /*0110*/  @!P2 SEL R3, RZ, c[0x0][0x21c], !P1 ;  /* 0x00008700ff03aa07 */ /* 0x000fe20004800000 */
[----:B-1----:R-:W-:-:S05]  /*0120*/  IMAD.SHL.U32 R129, R20, 0x40, RZ ;  /* 0x0000004014817824 */ /* 0x002fca00078e00ff */
[----:B------:R-:W-:Y:S01]  /*0130*/  ISETP.GE.AND P0, PT, R129, c[0x0][0x214], PT ;  /* 0x0000850081007a0c */ /* 0x000fe20003f06270 */
[--C-:B--2---:R-:W-:Y:S01]  /*0140*/  @P2 IMAD.IADD R37, R37, 0x1, -R18.reuse ;  /* 0x0000000125252824 */ /* 0x104fe200078e0a12 */
[----:B------:R-:W-:-:S11]  /*0150*/  @!P2 IADD3 R37, R3, c[0x0][0x218], -R18 ;  /* 0x000086000325aa10 */ /* 0x000fd60007ffe812 */
        /* <DEDUP_REMOVED lines=29> */
[----:B------:R-:W-:Y:S01]  /*0330*/  SHF.R.S32.HI R2, RZ, 0x1f, R25 ;  /* 0x0000001fff027819 */ /* 0x000fe20000011419 */
[----:B------:R-:W-:Y:S01]  /*0340*/  IMAD R10, R10, c[0x0][0x1e8], RZ ;  /* 0x00007a000a0a7a24 */ /* 0x000fe200078e02ff */
[----:B------:R-:W-:Y:S02]  /*0350*/  LOP3.LUT R3, R0, 0x1ffffff8, RZ, 0xc0, !PT ;  /* 0x1ffffff800037812 */ /* 0x000fe400078ec0ff */
[----:B------:R-:W-:Y:S01]  /*0360*/  SHF.R.S32.HI R0, RZ, 0x3, R0 ;  /* 0x00000003ff007819 */ /* 0x000fe20000011400 */
[----:B------:R-:W-:Y:S01]  /*0370*/  IMAD R2, R2, c[0x0][0x1e0], RZ ;  /* 0x0000780002027a24 */ /* 0x000fe200078e02ff */
[C---:B------:R-:W-:Y:S01]  /*0380*/  LOP3.LUT P5, RZ, R6.reuse, 0x7, RZ, 0xc0, !PT ;  /* 0x0000000706ff7812 */ /* 0x040fe200078ac0ff */
[----:B------:R-:W-:Y:S01]  /*0390*/  IMAD.IADD R4, R6, 0x1, -R3 ;  /* 0x0000000106047824 */ /* 0x000fe200078e0a03 */
[----:B------:R-:W-:Y:S01]  /*03a0*/  IADD3 R6, R0, 0x10, RZ ;  /* 0x0000001000067810 */ /* 0x000fe20007ffe0ff */
[----:B------:R-:W-:-:S02]  /*03b0*/  IMAD R3, R129, c[0x0][0x1ec], R10 ;  /* 0x00007b0081037a24 */ /* 0x000fc400078e020a */
[----:B------:R-:W-:Y:S02]  /*03c0*/  IMAD.SHL.U32 R4, R4, 0x8, RZ ;  /* 0x0000000804047824 */ /* 0x000fe400078e00ff */
[----:B------:R-:W-:-:S03]  /*03d0*/  IMAD R2, R25, c[0x0][0x1e4], R2 ;  /* 0x0000790019027a24 */ /* 0x000fc600078e0202 */
[----:B------:R-:W-:-:S05]  /*03e0*/  SHF.R.S32.HI R5, RZ, 0x1f, R4 ;  /* 0x0000001fff057819 */ /* 0x000fca0000011404 */
[----:B------:R-:W-:-:S04]  /*03f0*/  IMAD.WIDE.U32 R4, R129, c[0x0][0x1e8], R4 ;  /* 0x00007a0081047a25 */ /* 0x000fc800078e0004 */
[----:B------:R-:W-:Y:S01]  /*0400*/  IMAD.IADD R5, R5, 0x1, R3 ;  /* 0x0000000105057824 */ /* 0x000fe200078e0203 */
[----:B------:R-:W-:-:S03]  /*0410*/  SHF.R.S32.HI R3, RZ, 0x1f, R16 ;  /* 0x0000001fff037819 */ /* 0x000fc60000011410 */
[----:B------:R-:W-:-:S04]  /*0420*/  IMAD.WIDE.U32 R4, R25, c[0x0][0x1e0], R4 ;  /* 0x0000780019047a25 */ /* 0x000fc800078e0004 */
[----:B------:R-:W-:Y:S02]  /*0430*/  IMAD R3, R3, c[0x0][0x1f0], RZ ;  /* 0x00007c0003037a24 */ /* 0x000fe400078e02ff */
        /* <DEDUP_REMOVED lines=49> */
.L_x_2275:
        /* <DEDUP_REMOVED lines=11> */
[----:B------:R-:W-:Y:S01]  /*0800*/  SHF.R.S32.HI R0, RZ, 0x1f, R25 ;  /* 0x0000001fff007819 */ /* 0x000fe20000011419 */
[----:B-1----:R-:W-:Y:S01]  /*0810*/  IMAD.WIDE.U32 R4, R25, c[0x0][0x2c8], RZ ;  /* 0x0000b20019047a25 */ /* 0x002fe200078e00ff */
[----:B------:R-:W-:-:S03]  /*0820*/  PLOP3.LUT P6, PT, PT, PT, PT, 0x8, 0x0 ;  /* 0x000000000000781c */ /* 0x000fc60003fce170 */
[----:B------:R-:W-:Y:S01]  /*0830*/  IMAD R0, R0, c[0x0][0x2c8], RZ ;  /* 0x0000b20000007a24 */ /* 0x000fe200078e02ff */
[----:B------:R-:W-:-:S03]  /*0840*/  LEA R236, P0, R4, c[0x0][0x2c0], 0x2 ;  /* 0x0000b00004ec7a11 */ /* 0x000fc600078010ff */
[----:B------:R-:W-:-:S05]  /*0850*/  IMAD R0, R25, c[0x0][0x2cc], R0 ;  /* 0x0000b30019007a24 */ /* 0x000fca00078e0200 */
[----:B------:R-:W-:-:S04]  /*0860*/  IADD3 R3, R5, R0, RZ ;  /* 0x0000000005037210 */ /* 0x000fc80007ffe0ff */
[----:B------:R-:W-:Y:S02]  /*0870*/  LEA.HI.X R237, R4, c[0x0][0x2c4], R3, 0x2, P0 ;  /* 0x0000b10004ed7a11 */ /* 0x000fe400000f1403 */
.L_x_2276:
[----:B------:R-:W-:Y:S01]  /*0880*/  IABS R3, c[0x0][0x2d0] ;  /* 0x0000b40000037a13 */ /* 0x000fe20000000000 */
[----:B------:R-:W-:Y:S05]  /*0890*/  @P6 BRA `(.L_x_2277) ;  /* 0x0000049000006947 */ /* 0x000fea0003800000 */
[----:B------:R-:W2:Y:S01]  /*08a0*/  I2F.RP R7, R3 ;  /* 0x0000000300077306 */ /* 0x000ea20000209400 */
[----:B------:R-:W-:-:S04]  /*08b0*/  LEA R9, R36, 0xffffff80, 0x7 ;  /* 0xffffff8024097811 */ /* 0x000fc800078e38ff */
[----:B------:R-:W-:-:S03]  /*08c0*/  IABS R0, R9 ;  /* 0x0000000900007213 */ /* 0x000fc60000000000 */
[----:B-12---:R-:W1:Y:S02]  /*08d0*/  MUFU.RCP R4, R7 ;  /* 0x0000000700047308 */ /* 0x006e640000001000 */
[----:B-1----:R-:W-:-:S06]  /*08e0*/  IADD3 R4, R4, 0xffffffe, RZ ;  /* 0x0ffffffe04047810 */ /* 0x002fcc0007ffe0ff */
[----:B------:R-:W1:Y:S02]  /*08f0*/  F2I.FTZ.U32.TRUNC.NTZ R5, R4 ;  /* 0x0000000400057305 */ /* 0x000e64000021f000 */
[----:B-1---5:R-:W-:Y:S02]  /*0900*/  IMAD.MOV R2, RZ, RZ, -R5 ;  /* 0x000000ffff027224 */ /* 0x022fe400078e0a05 */
        /* <DEDUP_REMOVED lines=45> */
[----:B------:R-:W-:-:S04]  /*0be0*/  @!P1 LOP3.LUT R11, RZ, c[0x0][0x1c8], RZ, 0x33, !PT ;  /* 0x00007200ff0b9a12 */ /* 0x000fc800078e33ff */
[----:B------:R-:W-:Y:S02]  /*0bf0*/  SHF.R.S32.HI R10, RZ, 0x1f, R11 ;  /* 0x0000001fff0a7819 */ /* 0x000fe4000001140b */
[----:B--2---:R-:W-:Y:S01]  /*0c00*/  SHF.R.S32.HI R15, RZ, 0x1f, R18 ;  /* 0x0000001fff0f7819 */ /* 0x004fe20000011412 */
[----:B------:R-:W-:-:S04]  /*0c10*/  IMAD.WIDE.U32 R4, R18, c[0x0][0x180], RZ ;  /* 0x0000600012047a25 */ /* 0x000fc800078e00ff */
[C---:B------:R-:W-:Y:S02]  /*0c20*/  IMAD R13, R15.reuse, c[0x0][0x180], RZ ;  /* 0x000060000f0d7a24 */ /* 0x040fe400078e02ff */
[----:B------:R-:W-:Y:S02]  /*0c30*/  IMAD R15, R15, c[0x0][0x188], RZ ;  /* 0x000062000f0f7a24 */ /* 0x000fe400078e02ff */
[----:B------:R-:W-:Y:S02]  /*0c40*/  IMAD R2, R18, c[0x0][0x184], R13 ;  /* 0x0000610012027a24 */ /* 0x000fe400078e020d */
[----:B------:R-:W-:Y:S02]  /*0c50*/  IMAD R13, R9, c[0x0][0x19c], R0 ;  /* 0x00006700090d7a24 */ /* 0x000fe400078e0200 */
[----:B------:R-:W-:Y:S01]  /*0c60*/  IMAD R0, R10, c[0x0][0x1b0], RZ ;  /* 0x00006c000a007a24 */ /* 0x000fe200078e02ff */
[----:B------:R-:W-:Y:S01]  /*0c70*/  IADD3 R5, R5, R2, RZ ;  /* 0x0000000205057210 */ /* 0x000fe20007ffe0ff */
[----:B------:R-:W-:-:S02]  /*0c80*/  IMAD R15, R18, c[0x0][0x18c], R15 ;  /* 0x00006300120f7a24 */ /* 0x000fc400078e020f */
[----:B------:R-:W-:-:S04]  /*0c90*/  IMAD.WIDE.U32 R18, R18, c[0x0][0x188], RZ ;  /* 0x0000620012127a25 */ /* 0x000fc800078e00ff */
[----:B------:R-:W-:Y:S01]  /*0ca0*/  IMAD.WIDE.U32 R4, R9, c[0x0][0x198], R4 ;  /* 0x0000660009047a25 */ /* 0x000fe200078e0004 */
[----:B------:R-:W-:-:S03]  /*0cb0*/  MOV R14, R18 ;  /* 0x00000012000e7202 */ /* 0x000fc60000000f00 */
[----:B------:R-:W-:Y:S02]  /*0cc0*/  IMAD.IADD R5, R5, 0x1, R13 ;  /* 0x0000000105057824 */ /* 0x000fe400078e020d */
[C---:B------:R-:W-:Y:S02]  /*0cd0*/  IMAD R13, R11.reuse, c[0x0][0x1b4], R0 ;  /* 0x00006d000b0d7a24 */ /* 0x040fe400078e0200 */
[----:B------:R-:W-:-:S04]  /*0ce0*/  IMAD.WIDE.U32 R4, R11, c[0x0][0x1b0], R4 ;  /* 0x00006c000b047a25 */ /* 0x000fc800078e0004 */
[----:B------:R-:W-:Y:S01]  /*0cf0*/  IMAD.IADD R15, R19, 0x1, R15 ;  /* 0x00000001130f7824 */ /* 0x000fe200078e020f */
[----:B------:R-:W-:Y:S01]  /*0d00*/  IADD3 R13, R5, R13, RZ ;  /* 0x0000000d050d7210 */ /* 0x000fe20007ffe0ff */
[----:B------:R-:W-:Y:S01]  /*0d10*/  IMAD.MOV.U32 R12, RZ, RZ, R4 ;  /* 0x000000ffff0c7224 */ /* 0x000fe200078e0004 */
[----:B------:R-:W-:Y:S05]  /*0d20*/  BRA `(.L_x_2278) ;  /* 0x0000034000007947 */ /* 0x000fea0003800000 */
.L_x_2277:
[----:B-1----:R-:W-:Y:S02]  /*0d30*/  IABS R5, c[0x0][0x1c8] ;  /* 0x0000720000057a13 */ /* 0x002fe40000000000 */
[----:B------:R-:W-:Y:S02]  /*0d40*/  LEA R9, R36, 0xffffff80, 0x7 ;  /* 0xffffff8024097811 */ /* 0x000fe400078e38ff */
[----:B------:R-:W1:Y:S01]  /*0d50*/  I2F.RP R7, R5 ;  /* 0x0000000500077306 */ /* 0x000e620000209400 */
[----:B-----5:R-:W-:Y:S02]  /*0d60*/  SHF.R.S32.HI R15, RZ, 0x1f, R2 ;  /* 0x0000001fff0f7819 */ /* 0x020fe40000011402 */
[----:B------:R-:W-:-:S05]  /*0d70*/  IADD3 R12, P1, R18, R9, RZ ;  /* 0x00000009120c7210 */ /* 0x000fca0007f3e0ff */
[----:B-1----:R-:W1:Y:S02]  /*0d80*/  MUFU.RCP R10, R7 ;  /* 0x00000007000a7308 */ /* 0x002e640000001000 */
[----:B-1----:R-:W-:Y:S02]  /*0d90*/  IADD3 R10, R10, 0xffffffe, RZ ;  /* 0x0ffffffe0a0a7810 */ /* 0x002fe40007ffe0ff */
[----:B------:R-:W-:-:S04]  /*0da0*/  SHF.R.S32.HI R7, RZ, 0x1f, R9 ;  /* 0x0000001fff077819 */ /* 0x000fc80000011409 */
        /* <DEDUP_REMOVED lines=9> */
[----:B------:R-:W-:-:S04]  /*0e40*/  SHF.R.S32.HI R0, RZ, 0x1f, R18 ;  /* 0x0000001fff007819 */ /* 0x000fc80000011412 */
[----:B------:R-:W-:Y:S01]  /*0e50*/  ISETP.GT.U32.AND P0, PT, R5, R4, PT ;  /* 0x000000040500720c */ /* 0x000fe20003f04070 */
[----:B------:R-:W-:-:S12]  /*0e60*/  IMAD R17, R0, c[0x0][0x1a0], RZ ;  /* 0x0000680000117a24 */ /* 0x000fd800078e02ff */
[----:B------:R-:W-:Y:S01]  /*0e70*/  @!P0 IMAD.IADD R4, R4, 0x1, -R5 ;  /* 0x0000000104048824 */ /* 0x000fe200078e0a05 */
[----:B------:R-:W-:Y:S02]  /*0e80*/  @!P0 IADD3 R11, R11, 0x1, RZ ;  /* 0x000000010b0b8810 */ /* 0x000fe40007ffe0ff */
[----:B------:R-:W-:Y:S02]  /*0e90*/  ISETP.NE.AND P0, PT, RZ, c[0x0][0x1c8], PT ;  /* 0x00007200ff007a0c */ /* 0x000fe40003f05270 */
[----:B------:R-:W-:Y:S02]  /*0ea0*/  ISETP.GE.U32.AND P2, PT, R4, R5, PT ;  /* 0x000000050400720c */ /* 0x000fe40003f46070 */
[----:B------:R-:W-:Y:S02]  /*0eb0*/  LOP3.LUT R4, R16, c[0x0][0x1c8], RZ, 0x3c, !PT ;  /* 0x0000720010047a12 */ /* 0x000fe400078e3cff */
[----:B------:R-:W-:Y:S02]  /*0ec0*/  IADD3.X R5, R0, R7, RZ, P1, !PT ;  /* 0x0000000700057210 */ /* 0x000fe40000ffe4ff */
[----:B------:R-:W-:Y:S01]  /*0ed0*/  ISETP.GE.AND P1, PT, R4, RZ, PT ;  /* 0x000000ff0400720c */ /* 0x000fe20003f26270 */
[----:B------:R-:W-:-:S02]  /*0ee0*/  IMAD R4, R18, c[0x0][0x1a4], R17 ;  /* 0x0000690012047a24 */ /* 0x000fc400078e0211 */
[----:B------:R-:W-:Y:S02]  /*0ef0*/  IMAD R5, R5, c[0x0][0x198], RZ ;  /* 0x0000660005057a24 */ /* 0x000fe400078e02ff */
[----:B------:R-:W-:Y:S02]  /*0f00*/  IMAD.WIDE.U32 R18, R18, c[0x0][0x1a0], RZ ;  /* 0x0000680012127a25 */ /* 0x000fe400078e00ff */
[----:B------:R-:W-:Y:S02]  /*0f10*/  @P2 IADD3 R11, R11, 0x1, RZ ;  /* 0x000000010b0b2810 */ /* 0x000fe40007ffe0ff */
[C---:B------:R-:W-:Y:S02]  /*0f20*/  IMAD R5, R12.reuse, c[0x0][0x19c], R5 ;  /* 0x000067000c057a24 */ /* 0x040fe400078e0205 */
[----:B------:R-:W-:Y:S02]  /*0f30*/  IMAD.WIDE.U32 R12, R12, c[0x0][0x198], RZ ;  /* 0x000066000c0c7a25 */ /* 0x000fe400078e00ff */
[----:B------:R-:W-:-:S02]  /*0f40*/  @!P1 IADD3 R11, -R11, RZ, RZ ;  /* 0x000000ff0b0b9210 */ /* 0x000fc40007ffe1ff */
[----:B------:R-:W-:Y:S01]  /*0f50*/  IMAD.IADD R13, R13, 0x1, R5 ;  /* 0x000000010d0d7824 */ /* 0x000fe200078e0205 */
[----:B------:R-:W-:Y:S01]  /*0f60*/  @!P0 LOP3.LUT R11, RZ, c[0x0][0x1c8], RZ, 0x33, !PT ;  /* 0x00007200ff0b8a12 */ /* 0x000fe200078e33ff */
[----:B------:R-:W-:Y:S02]  /*0f70*/  IMAD R5, R15, c[0x0][0x180], RZ ;  /* 0x000060000f057a24 */ /* 0x000fe400078e02ff */
[----:B------:R-:W-:Y:S01]  /*0f80*/  IMAD.WIDE.U32 R12, R2, c[0x0][0x180], R12 ;  /* 0x00006000020c7a25 */ /* 0x000fe200078e000c */
[----:B------:R-:W-:-:S03]  /*0f90*/  SHF.R.S32.HI R10, RZ, 0x1f, R11 ;  /* 0x0000001fff0a7819 */ /* 0x000fc6000001140b */
[----:B------:R-:W-:Y:S02]  /*0fa0*/  IMAD R0, R2, c[0x0][0x184], R5 ;  /* 0x0000610002007a24 */ /* 0x000fe400078e0205 */
[----:B------:R-:W-:Y:S01]  /*0fb0*/  IMAD.IADD R5, R19, 0x1, R4 ;  /* 0x0000000113057824 */ /* 0x000fe200078e0204 */
[----:B------:R-:W-:Y:S01]  /*0fc0*/  MOV R4, R18 ;  /* 0x0000001200047202 */ /* 0x000fe20000000f00 */
[----:B------:R-:W-:Y:S01]  /*0fd0*/  IMAD R15, R15, c[0x0][0x188], RZ ;  /* 0x000062000f0f7a24 */ /* 0x000fe200078e02ff */
[----:B------:R-:W-:Y:S01]  /*0fe0*/  IADD3 R13, R13, R0, RZ ;  /* 0x000000000d0d7210 */ /* 0x000fe20007ffe0ff */
[----:B------:R-:W-:Y:S02]  /*0ff0*/  IMAD R0, R10, c[0x0][0x1b0], RZ ;  /* 0x00006c000a007a24 */ /* 0x000fe400078e02ff */
[----:B------:R-:W-:-:S04]  /*1000*/  IMAD.WIDE.U32 R4, R2, c[0x0][0x188], R4 ;  /* 0x0000620002047a25 */ /* 0x000fc800078e0004 */
[----:B------:R-:W-:Y:S01]  /*1010*/  IMAD.WIDE.U32 R12, R11, c[0x0][0x1b0], R12 ;  /* 0x00006c000b0c7a25 */ /* 0x000fe200078e000c */
[----:B------:R-:W-:-:S03]  /*1020*/  MOV R14, R4 ;  /* 0x00000004000e7202 */ /* 0x000fc60000000f00 */
[----:B------:R-:W-:Y:S02]  /*1030*/  IMAD R0, R11, c[0x0][0x1b4], R0 ;  /* 0x00006d000b007a24 */ /* 0x000fe400078e0200 */
[----:B------:R-:W-:-:S03]  /*1040*/  IMAD R15, R2, c[0x0][0x18c], R15 ;  /* 0x00006300020f7a24 */ /* 0x000fc600078e020f */
[----:B------:R-:W-:Y:S01]  /*1050*/  IADD3 R13, R13, R0, RZ ;  /* 0x000000000d0d7210 */ /* 0x000fe20007ffe0ff */
[----:B------:R-:W-:Y:S02]  /*1060*/  IMAD.IADD R15, R5, 0x1, R15 ;  /* 0x00000001050f7824 */ /* 0x000fe400078e020f */
.L_x_2278:
[----:B------:R-:W-:Y:S01]  /*1070*/  SHF.R.S32.HI R39, RZ, 0x1f, R6 ;  /* 0x0000001fff277819 */ /* 0x000fe20000011406 */
[----:B------:R-:W-:Y:S01]  /*1080*/  IMAD R10, R10, c[0x0][0x1b8], RZ ;  /* 0x00006e000a0a7a24 */ /* 0x000fe200078e02ff */
[----:B------:R-:W-:Y:S01]  /*1090*/  SHF.R.S32.HI R0, RZ, 0x1f, R25 ;  /* 0x0000001fff007819 */ /* 0x000fe20000011419 */
[----:B------:R-:W-:Y:S01]  /*10a0*/  ULDC.64 UR4, c[0x0][0x190] ;  /* 0x0000640000047ab9 */ /* 0x000fe20000000a00 */
[-C--:B------:R-:W-:Y:S01]  /*10b0*/  LEA.HI R4, R39, R6.reuse, RZ, 0x3 ;  /* 0x0000000627047211 */ /* 0x080fe200078f18ff */
[----:B------:R-:W-:Y:S01]  /*10c0*/  IMAD R10, R11, c[0x0][0x1bc], R10 ;  /* 0x00006f000b0a7a24 */ /* 0x000fe200078e020a */
[----:B------:R-:W-:Y:S01]  /*10d0*/  LEA.HI R17, R39, R6, RZ, 0x4 ;  /* 0x0000000627117211 */ /* 0x000fe200078f20ff */
[----:B------:R-:W-:Y:S01]  /*10e0*/  IMAD R0, R0, c[0x0][0x178], RZ ;  /* 0x00005e0000007a24 */ /* 0x000fe200078e02ff */
[----:B------:R-:W-:Y:S01]  /*10f0*/  SHF.R.S32.HI R26, RZ, 0x3, R4 ;  /* 0x00000003ff1a7819 */ /* 0x000fe20000011404 */
[----:B------:R-:W-:Y:S01]  /*1100*/  USHF.L.U32 UR9, UR4, 0x5, URZ ;  /* 0x0000000504097899 */ /* 0x000fe2000800063f */
[----:B------:R-:W-:Y:S01]  /*1110*/  LOP3.LUT R5, R4, 0xfffffff8, RZ, 0xc0, !PT ;  /* 0xfffffff804057812 */ /* 0x000fe200078ec0ff */
[----:B------:R-:W-:Y:S01]  /*1120*/  IMAD R0, R25, c[0x0][0x17c], R0 ;  /* 0x00005f0019007a24 */ /* 0x000fe200078e0200 */
[----:B------:R-:W-:Y:S01]  /*1130*/  SHF.R.S32.HI R22, RZ, 0x4, R17 ;  /* 0x00000004ff167819 */ /* 0x000fe20000011411 */
[----:B------:R-:W-:Y:S01]  /*1140*/  IMAD.SHL.U32 R21, R26, 0x40, RZ ;  /* 0x000000401a157824 */ /* 0x000fe200078e00ff */
[----:B------:R-:W-:Y:S01]  /*1150*/  SHF.R.S32.HI R2, RZ, 0x1f, R16 ;  /* 0x0000001fff027819 */ /* 0x000fe20000011410 */
[----:B------:R-:W-:Y:S01]  /*1160*/  IMAD.IADD R5, R6, 0x1, -R5 ;  /* 0x0000000106057824 */ /* 0x000fe200078e0a05 */
[--C-:B------:R-:W-:Y:S01]  /*1170*/  SHF.R.S32.HI R27, RZ, 0x1f, R26.reuse ;  /* 0x0000001fff1b7819 */ /* 0x100fe2000001141a */
[----:B------:R-:W-:Y:S01]  /*1180*/  UMOV UR8, 0x5 ;  /* 0x0000000500087882 */ /* 0x000fe20000000000 */
[----:B------:R-:W-:Y:S01]  /*1190*/  LOP3.LUT R21, R21, 0x1c0, RZ, 0xc0, !PT ;  /* 0x000001c015157812 */ /* 0x000fe200078ec0ff */
[----:B------:R-:W-:Y:S01]  /*11a0*/  IMAD.SHL.U32 R234, R5, 0x8, RZ ;  /* 0x0000000805ea7824 */ /* 0x000fe200078e00ff */
[----:B------:R-:W-:Y:S01]  /*11b0*/  IADD3 R9, P1, R26, R9, RZ ;  /* 0x000000091a097210 */ /* 0x000fe20007f3e0ff */
[----:B------:R-:W-:Y:S01]  /*11c0*/  IMAD.WIDE R28, R20, 0x40, R26 ;  /* 0x00000040141c7825 */ /* 0x000fe200078e021a */
[----:B------:R-:W-:Y:S01]  /*11d0*/  SHF.R.U32.HI R18, RZ, 0x3, R21 ;  /* 0x00000003ff127819 */ /* 0x000fe20000011615 */
[----:B------:R-:W-:Y:S01]  /*11e0*/  USHF.L.U64.HI UR5, UR4, UR8, UR5 ;  /* 0x0000000804057299 */ /* 0x000fe20008010205 */
[--C-:B------:R-:W-:Y:S01]  /*11f0*/  LOP3.LUT R19, R21, 0x38, R234.reuse, 0xf8, !PT ;  /* 0x0000003815137812 */ /* 0x100fe200078ef8ea */
[----:B------:R-:W-:Y:S01]  /*1200*/  ULDC.64 UR6, c[0x0][0x198] ;  /* 0x0000660000067ab9 */ /* 0x000fe20000000a00 */
[--C-:B------:R-:W-:Y:S01]  /*1210*/  SHF.R.S32.HI R235, RZ, 0x1f, R234.reuse ;  /* 0x0000001fffeb7819 */ /* 0x100fe200000114ea */
[----:B------:R-:W-:Y:S01]  /*1220*/  USHF.L.U32 UR12, UR6, 0x5, URZ ;  /* 0x00000005060c7899 */ /* 0x000fe2000800063f */
[----:B------:R-:W-:Y:S01]  /*1230*/  LEA.HI R21, R17, R22, RZ, 0x1 ;  /* 0x0000001611157211 */ /* 0x000fe200078f08ff */
[----:B------:R-:W-:Y:S01]  /*1240*/  USHF.L.U64.HI UR7, UR6, UR8, UR7 ;  /* 0x0000000806077299 */ /* 0x000fe20008010207 */
[----:B------:R-:W-:Y:S01]  /*1250*/  IADD3 R14, P0, R234, R14, RZ ;  /* 0x0000000eea0e7210 */ /* 0x000fe20007f1e0ff */
[----:B------:R-:W-:Y:S01]  /*1260*/  IMAD.WIDE.U32 R24, R25, c[0x0][0x178], R234 ;  /* 0x00005e0019187a25 */ /* 0x000fe200078e00ea */
[----:B------:R-:W-:-:S02]  /*1270*/  LOP3.LUT R21, R21, 0xfffffffe, RZ, 0xc0, !PT ;  /* 0xfffffffe15157812 */ /* 0x000fc400078ec0ff */
[----:B------:R-:W-:Y:S01]  /*1280*/  LOP3.LUT R18, R19, R18, RZ, 0x3c, !PT ;  /* 0x0000001213127212 */ /* 0x000fe200078e3cff */
[----:B------:R-:W-:Y:S01]  /*1290*/  IMAD.IADD R25, R25, 0x1, R0 ;  /* 0x0000000119197824 */ /* 0x000fe200078e0200 */
[----:B------:R-:W-:Y:S01]  /*12a0*/  LEA.HI R19, R39, R6, RZ, 0x6 ;  /* 0x0000000627137211 */ /* 0x000fe200078f30ff */
[----:B------:R-:W-:Y:S01]  /*12b0*/  IMAD.IADD R0, R22, 0x1, -R21 ;  /* 0x0000000116007824 */ /* 0x000fe200078e0a15 */
[----:B------:R-:W-:Y:S01]  /*12c0*/  IADD3 R22, P2, R234, R12, RZ ;  /* 0x0000000cea167210 */ /* 0x000fe20007f5e0ff */
[----:B------:R-:W-:Y:S01]  /*12d0*/  IMAD R21, R2, c[0x0][0x1a8], RZ ;  /* 0x00006a0002157a24 */ /* 0x000fe200078e02ff */
[----:B------:R-:W-:Y:S01]  /*12e0*/  LOP3.LUT R17, R17, 0xfffffff0, RZ, 0xc0, !PT ;  /* 0xfffffff011117812 */ /* 0x000fe200078ec0ff */
[----:B------:R-:W-:Y:S01]  /*12f0*/  IMAD.X R15, R235, 0x1, R15, P0 ;  /* 0x00000001eb0f7824 */ /* 0x000fe200000e060f */
[----:B------:R-:W-:Y:S01]  /*1300*/  LEA.HI R39, R39, R6, RZ, 0x5 ;  /* 0x0000000627277211 */ /* 0x000fe200078f28ff */
[C---:B------:R-:W-:Y:S02]  /*1310*/  IMAD.X R12, R27.reuse, 0x1, R7, P1 ;  /* 0x000000011b0c7824 */ /* 0x040fe400008e0607 */
[----:B------:R-:W-:Y:S01]  /*1320*/  IMAD R7, R27, c[0x0][0x198], RZ ;  /* 0x000066001b077a24 */ /* 0x000fe200078e02ff */
[----:B------:R-:W-:Y:S01]  /*1330*/  SHF.R.S32.HI R38, RZ, 0x5, R39 ;  /* 0x00000005ff267819 */ /* 0x000fe20000011427 */
[----:B------:R-:W-:-:S02]  /*1340*/  IMAD.X R23, R235, 0x1, R13, P2 ;  /* 0x00000001eb177824 */ /* 0x000fc400010e060d */
[C---:B------:R-:W-:Y:S02]  /*1350*/  IMAD R21, R16.reuse, c[0x0][0x1ac], R21 ;  /* 0x00006b0010157a24 */ /* 0x040fe400078e0215 */
[----:B------:R-:W-:-:S04]  /*1360*/  IMAD.WIDE.U32 R24, R16, c[0x0][0x1a8], R24 ;  /* 0x00006a0010187a25 */ /* 0x000fc800078e0018 */
[----:B------:R-:W-:-:S04]  /*1370*/  IMAD.WIDE.U32 R14, R11, c[0x0][0x1b8], R14 ;  /* 0x00006e000b0e7a25 */ /* 0x000fc800078e000e */
[C---:B------:R-:W-:Y:S02]  /*1380*/  IMAD R11, R26.reuse, c[0x0][0x19c], R7 ;  /* 0x000067001a0b7a24 */ /* 0x040fe400078e0207 */
[----:B------:R-:W-:-:S04]  /*1390*/  IMAD.WIDE.U32 R22, R26, c[0x0][0x198], R22 ;  /* 0x000066001a167a25 */ /* 0x000fc800078e0016 */
[----:B------:R-:W-:Y:S01]  /*13a0*/  IMAD.IADD R25, R25, 0x1, R21 ;  /* 0x0000000119197824 */ /* 0x000fe200078e0215 */
[----:B------:R-:W-:Y:S01]  /*13b0*/  LEA R230, P0, R22, c[0x0][0x168], 0x1 ;  /* 0x00005a0016e67a11 */ /* 0x000fe200078008ff */
[----:B------:R-:W-:Y:S02]  /*13c0*/  IMAD R13, R29, c[0x0][0x190], RZ ;  /* 0x000064001d0d7a24 */ /* 0x000fe400078e02ff */
[----:B------:R-:W-:Y:S02]  /*13d0*/  IMAD.IADD R11, R23, 0x1, R11 ;  /* 0x00000001170b7824 */ /* 0x000fe400078e020b */
[----:B------:R-:W-:Y:S02]  /*13e0*/  IMAD.IADD R15, R15, 0x1, R10 ;  /* 0x000000010f0f7824 */ /* 0x000fe400078e020a */
[----:B------:R-:W-:Y:S01]  /*13f0*/  IMAD R10, R28, c[0x0][0x194], R13 ;  /* 0x000065001c0a7a24 */ /* 0x000fe200078e020d */
[----:B------:R-:W-:Y:S01]  /*1400*/  LEA.HI.X R231, R22, c[0x0][0x16c], R11, 0x1, P0 ;  /* 0x00005b0016e77a11 */ /* 0x000fe200000f0c0b */
[----:B------:R-:W-:-:S04]  /*1410*/  IMAD.WIDE.U32 R24, R28, c[0x0][0x190], R24 ;  /* 0x000064001c187a25 */ /* 0x000fc800078e0018 */
[----:B------:R-:W-:Y:S02]  /*1420*/  IMAD.SHL.U32 R19, R19, 0x8, RZ ;  /* 0x0000000813137824 */ /* 0x000fe400078e00ff */
[----:B------:R-:W-:Y:S01]  /*1430*/  IMAD.IADD R11, R25, 0x1, R10 ;  /* 0x00000001190b7824 */ /* 0x000fe200078e020a */
[----:B------:R-:W-:Y:S01]  /*1440*/  LEA R10, P0, R24, c[0x0][0x160], 0x1 ;  /* 0x00005800180a7a11 */ /* 0x000fe200078008ff */
[----:B------:R-:W-:Y:S01]  /*1450*/  IMAD.IADD R17, R6, 0x1, -R17 ;  /* 0x0000000106117824 */ /* 0x000fe200078e0a11 */
[----:B------:R-:W-:Y:S01]  /*1460*/  LOP3.LUT R18, R18, 0x7ffffe00, R19, 0xf8, !PT ;  /* 0x7ffffe0012127812 */ /* 0x000fe200078ef813 */
[----:B------:R-:W-:Y:S01]  /*1470*/  IMAD R12, R12, c[0x0][0x1a0], RZ ;  /* 0x000068000c0c7a24 */ /* 0x000fe200078e02ff */
[----:B------:R-:W-:Y:S01]  /*1480*/  LEA.HI.X R11, R24, c[0x0][0x164], R11, 0x1, P0 ;  /* 0x00005900180b7a11 */ /* 0x000fe200000f0c0b */
[----:B------:R-:W-:Y:S01]  /*1490*/  IMAD.WIDE.U32 R14, R9, c[0x0][0x1a0], R14 ;  /* 0x00006800090e7a25 */ /* 0x000fe200078e000e */
[----:B------:R-:W-:Y:S02]  /*14a0*/  IADD3 R20, P0, R10, UR9, RZ ;  /* 0x000000090a147c10 */ /* 0x000fe4000ff1e0ff */
[----:B------:R-:W-:Y:S01]  /*14b0*/  SHF.R.S32.HI R2, RZ, 0x1f, R17 ;  /* 0x0000001fff027819 */ /* 0x000fe20000011411 */
[----:B------:R-:W-:Y:S01]  /*14c0*/  IMAD.SHL.U32 R233, R18, 0x2, RZ ;  /* 0x0000000212e97824 */ /* 0x000fe200078e00ff */
[----:B------:R-:W-:Y:S01]  /*14d0*/  IADD3.X R21, R11, UR5, RZ, P0, !PT ;  /* 0x000000050b157c10 */ /* 0x000fe200087fe4ff */
[----:B------:R-:W-:Y:S01]  /*14e0*/  IMAD R12, R9, c[0x0][0x1a4], R12 ;  /* 0x00006900090c7a24 */ /* 0x000fe200078e020c */
[----:B------:R-:W-:Y:S01]  /*14f0*/  IADD3 R18, P0, R20, UR9, RZ ;  /* 0x0000000914127c10 */ /* 0x000fe2000ff1e0ff */
[----:B------:R-:W-:Y:S01]  /*1500*/  IMAD R129, R38, 0x10, R129 ;  /* 0x0000001026817824 */ /* 0x000fe200078e0281 */
[----:B------:R-:W-:Y:S01]  /*1510*/  LEA.HI R7, R2, R17, RZ, 0x3 ;  /* 0x0000001102077211 */ /* 0x000fe200078f18ff */
[----:B------:R-:W-:Y:S01]  /*1520*/  @!PT LDS RZ, [RZ] ;  /* 0x00000000fffff984 */ /* 0x000fe20000000800 */
[----:B------:R-:W-:Y:S01]  /*1530*/  @!PT LDS RZ, [RZ] ;  /* 0x00000000fffff984 */ /* 0x000fe20000000800 */
[----:B------:R-:W-:Y:S01]  /*1540*/  @!PT LDS RZ, [RZ] ;  /* 0x00000000fffff984 */ /* 0x000fe20000000800 */
[----:B------:R1:W-:Y:S01]  /*1550*/  LDGSTS.E.BYPASS.LTC128B.128 [R233], [R10.64] ;  /* 0x000000000ae97fae */ /* 0x0003e2000b901d4a */
[----:B------:R-:W-:Y:S01]  /*1560*/  IADD3.X R19, R21, UR5, RZ, P0, !PT ;  /* 0x0000000515137c10 */ /* 0x000fe200087fe4ff */
[----:B------:R-:W-:Y:S01]  /*1570*/  IMAD.IADD R227, R15, 0x1, R12 ;  /* 0x000000010fe37824 */ /* 0x000fe200078e020c */
[----:B------:R-:W-:Y:S01]  /*1580*/  IADD3 R22, P0, R18, UR9, RZ ;  /* 0x0000000912167c10 */ /* 0x000fe2000ff1e0ff */
[----:B------:R1:W-:Y:S01]  /*1590*/  LDGSTS.E.BYPASS.LTC128B.128 [R233+0x2000], [R10.64+0x80] ;  /* 0x020000800ae97fae */ /* 0x0003e2000b901d4a */
[C---:B------:R-:W-:Y:S01]  /*15a0*/  LOP3.LUT R2, R7.reuse, 0xfffffff8, RZ, 0xc0, !PT ;  /* 0xfffffff807027812 */ /* 0x040fe200078ec0ff */
[----:B------:R-:W-:Y:S01]  /*15b0*/  IMAD.SHL.U32 R7, R7, 0x40, RZ ;  /* 0x0000004007077824 */ /* 0x000fe200078e00ff */
[----:B------:R-:W-:Y:S01]  /*15c0*/  IADD3.X R23, R19, UR5, RZ, P0, !PT ;  /* 0x0000000513177c10 */ /* 0x000fe200087fe4ff */
[----:B------:R2:W-:Y:S01]  /*15d0*/  LDGSTS.E.BYPASS.LTC128B.128 [R233+0x800], [R20.64] ;  /* 0x0080000014e97fae */ /* 0x0005e2000b901d4a */
[----:B------:R-:W-:Y:S01]  /*15e0*/  IADD3 R16, P0, R230, UR12, RZ ;  /* 0x0000000ce6107c10 */ /* 0x000fe2000ff1e0ff */
[----:B------:R-:W-:Y:S01]  /*15f0*/  IMAD.IADD R2, R17, 0x1, -R2 ;  /* 0x0000000111027824 */ /* 0x000fe200078e0a02 */
[----:B------:R-:W-:Y:S01]  /*1600*/  ULDC.64 UR4, c[0x0][0x1a0] ;  /* 0x0000680000047ab9 */ /* 0x000fe20000000a00 */
[----:B------:R2:W-:Y:S01]  /*1610*/  LDGSTS.E.BYPASS.LTC128B.128 [R233+0x2800], [R20.64+0x80] ;  /* 0x0280008014e97fae */ /* 0x0005e2000b901d4a */
[----:B------:R-:W-:Y:S01]  /*1620*/  IADD3.X R17, R231, UR7, RZ, P0, !PT ;  /* 0x00000007e7117c10 */ /* 0x000fe200087fe4ff */
[----:B------:R-:W-:Y:S01]  /*1630*/  USHF.L.U32 UR9, UR4, 0x5, URZ ;  /* 0x0000000504097899 */ /* 0x000fe2000800063f */
[----:B------:R-:W-:Y:S01]  /*1640*/  IADD3 R24, P0, R16, UR12, RZ ;  /* 0x0000000c10187c10 */ /* 0x000fe2000ff1e0ff */
[----:B------:R3:W-:Y:S01]  /*1650*/  LDGSTS.E.BYPASS.LTC128B.128 [R233+0x1000], [R18.64] ;  /* 0x0100000012e97fae */ /* 0x0007e2000b901d4a */
[----:B------:R-:W-:Y:S01]  /*1660*/  USHF.L.U64.HI UR5, UR4, UR8, UR5 ;  /* 0x0000000804057299 */ /* 0x000fe20008010205 */
[----:B------:R-:W-:-:S02]  /*1670*/  LOP3.LUT R7, R7, 0xfffffe00, RZ, 0xc0, !PT ;  /* 0xfffffe0007077812 */ /* 0x000fc400078ec0ff */
[----:B------:R-:W-:Y:S01]  /*1680*/  IADD3.X R25, R17, UR7, RZ, P0, !PT ;  /* 0x0000000711197c10 */ /* 0x000fe200087fe4ff */
[----:B------:R3:W-:Y:S01]  /*1690*/  LDGSTS.E.BYPASS.LTC128B.128 [R233+0x3000], [R18.64+0x80] ;  /* 0x0300008012e97fae */ /* 0x0007e2000b901d4a */
[----:B------:R-:W-:-:S03]  /*16a0*/  LOP3.LUT P1, RZ, R2, 0x2, RZ, 0xc0, !PT ;  /* 0x0000000202ff7812 */ /* 0x000fc6000782c0ff */
[----:B------:R4:W-:Y:S04]  /*16b0*/  LDGSTS.E.BYPASS.LTC128B.128 [R233+0x1800], [R22.64] ;  /* 0x0180000016e97fae */ /* 0x0009e8000b901d4a */
[----:B------:R4:W-:Y:S01]  /*16c0*/  LDGSTS.E.BYPASS.LTC128B.128 [R233+0x3800], [R22.64+0x80] ;  /* 0x0380008016e97fae */ /* 0x0009e2000b901d4a */
[----:B-1----:R-:W-:-:S03]  /*16d0*/  IADD3 R10, P0, R24, UR12, RZ ;  /* 0x0000000c180a7c10 */ /* 0x002fc6000ff1e0ff */
[----:B------:R1:W-:Y:S01]  /*16e0*/  LDGSTS.E.BYPASS.LTC128B.128 [R233+0x4000], [R230.64] ;  /* 0x04000000e6e97fae */ /* 0x0003e2000b901d4a */
[----:B------:R-:W-:-:S03]  /*16f0*/  IADD3.X R11, R25, UR7, RZ, P0, !PT ;  /* 0x00000007190b7c10 */ /* 0x000fc600087fe4ff */
[----:B------:R1:W-:Y:S04]  /*1700*/  LDGSTS.E.BYPASS.LTC128B.128 [R233+0x8000], [R230.64+0x80] ;  /* 0x08000080e6e97fae */ /* 0x0003e8000b901d4a */
[----:B------:R5:W-:Y:S04]  /*1710*/  LDGSTS.E.BYPASS.LTC128B.128 [R233+0x4800], [R16.64] ;  /* 0x0480000010e97fae */ /* 0x000be8000b901d4a */
[----:B------:R5:W-:Y:S04]  /*1720*/  LDGSTS.E.BYPASS.LTC128B.128 [R233+0x8800], [R16.64+0x80] ;  /* 0x0880008010e97fae */ /* 0x000be8000b901d4a */
[----:B------:R1:W-:Y:S04]  /*1730*/  LDGSTS.E.BYPASS.LTC128B.128 [R233+0x5000], [R24.64] ;  /* 0x0500000018e97fae */ /* 0x0003e8000b901d4a */
[----:B------:R1:W-:Y:S01]  /*1740*/  LDGSTS.E.BYPASS.LTC128B.128 [R233+0x9000], [R24.64+0x80] ;  /* 0x0900008018e97fae */ /* 0x0003e2000b901d4a */
[----:B----4-:R-:W-:-:S03]  /*1750*/  IADD3 R22, P0, R10, UR12, RZ ;  /* 0x0000000c0a167c10 */ /* 0x010fc6000ff1e0ff */
[----:B------:R4:W-:Y:S01]  /*1760*/  LDGSTS.E.BYPASS.LTC128B.128 [R233+0x5800], [R10.64] ;  /* 0x058000000ae97fae */ /* 0x0009e2000b901d4a */
[----:B------:R-:W-:-:S03]  /*1770*/  IADD3.X R23, R11, UR7, RZ, P0, !PT ;  /* 0x000000070b177c10 */ /* 0x000fc600087fe4ff */
[----:B------:R4:W-:Y:S01]  /*1780*/  LDGSTS.E.BYPASS.LTC128B.128 [R233+0x9800], [R10.64+0x80] ;  /* 0x098000800ae97fae */ /* 0x0009e2000b901d4a */
[----:B--2---:R-:W-:-:S03]  /*1790*/  IADD3 R20, P0, R22, UR12, RZ ;  /* 0x0000000c16147c10 */ /* 0x004fc6000ff1e0ff */
[----:B------:R2:W-:Y:S01]  /*17a0*/  LDGSTS.E.BYPASS.LTC128B.128 [R233+0x6000], [R22.64] ;  /* 0x0600000016e97fae */ /* 0x0005e2000b901d4a */
[----:B------:R-:W-:Y:S02]  /*17b0*/  IADD3.X R21, R23, UR7, RZ, P0, !PT ;  /* 0x0000000717157c10 */ /* 0x000fe400087fe4ff */
[----:B---3--:R-:W-:Y:S01]  /*17c0*/  IADD3 R18, P0, R20, UR12, RZ ;  /* 0x0000000c14127c10 */ /* 0x008fe2000ff1e0ff */
[----:B------:R2:W-:Y:S03]  /*17d0*/  LDGSTS.E.BYPASS.LTC128B.128 [R233+0xa000], [R22.64+0x80] ;  /* 0x0a00008016e97fae */ /* 0x0005e6000b901d4a */
[----:B------:R-:W-:Y:S01]  /*17e0*/  IADD3.X R19, R21, UR7, RZ, P0, !PT ;  /* 0x0000000715137c10 */ /* 0x000fe200087fe4ff */
[----:B------:R2:W-:Y:S01]  /*17f0*/  LDGSTS.E.BYPASS.LTC128B.128 [R233+0x6800], [R20.64] ;  /* 0x0680000014e97fae */ /* 0x0005e2000b901d4a */
[----:B-----5:R-:W-:-:S03]  /*1800*/  IADD3 R16, P0, R18, UR12, RZ ;  /* 0x0000000c12107c10 */ /* 0x020fc6000ff1e0ff */
[----:B------:R2:W-:Y:S01]  /*1810*/  LDGSTS.E.BYPASS.LTC128B.128 [R233+0xa800], [R20.64+0x80] ;  /* 0x0a80008014e97fae */ /* 0x0005e2000b901d4a */
[----:B------:R-:W-:Y:S02]  /*1820*/  IADD3.X R17, R19, UR7, RZ, P0, !PT ;  /* 0x0000000713117c10 */ /* 0x000fe400087fe4ff */
[C---:B------:R-:W-:Y:S01]  /*1830*/  LEA R228, P0, R14.reuse, c[0x0][0x170], 0x1 ;  /* 0x00005c000ee47a11 */ /* 0x040fe200078008ff */
[----:B------:R3:W-:Y:S03]  /*1840*/  LDGSTS.E.BYPASS.LTC128B.128 [R233+0x7000], [R18.64] ;  /* 0x0700000012e97fae */ /* 0x0007e6000b901d4a */
[----:B------:R-:W-:Y:S01]  /*1850*/  LEA.HI.X R227, R14, c[0x0][0x174], R227, 0x1, P0 ;  /* 0x00005d000ee37a11 */ /* 0x000fe200000f0ce3 */
[----:B------:R3:W-:Y:S01]  /*1860*/  LDGSTS.E.BYPASS.LTC128B.128 [R233+0xb000], [R18.64+0x80] ;  /* 0x0b00008012e97fae */ /* 0x0007e2000b901d4a */
[----:B------:R-:W-:Y:S02]  /*1870*/  IMAD.MOV.U32 R226, RZ, RZ, R228 ;  /* 0x000000ffffe27224 */ /* 0x000fe400078e00e4 */
[----:B----4-:R-:W-:Y:S01]  /*1880*/  IMAD.SHL.U32 R11, R5, 0x40, RZ ;  /* 0x00000040050b7824 */ /* 0x010fe200078e00ff */
[----:B------:R4:W-:Y:S01]  /*1890*/  LDGSTS.E.BYPASS.LTC128B.128 [R233+0x7800], [R16.64] ;  /* 0x0780000010e97fae */ /* 0x0009e2000b901d4a */
[----:B------:R-:W-:-:S03]  /*18a0*/  IMAD.SHL.U32 R10, R0, 0x8, RZ ;  /* 0x00000008000a7824 */ /* 0x000fc600078e00ff */
[----:B------:R4:W-:Y:S01]  /*18b0*/  LDGSTS.E.BYPASS.LTC128B.128 [R233+0xb800], [R16.64+0x80] ;  /* 0x0b80008010e97fae */ /* 0x0009e2000b901d4a */
[----:B------:R-:W-:-:S03]  /*18c0*/  LOP3.LUT R11, R11, 0x1c0, RZ, 0xc0, !PT ;  /* 0x000001c00b0b7812 */ /* 0x000fc600078ec0ff */
[----:B------:R-:W0:Y:S01]  /*18d0*/  LDGDEPBAR ;  /* 0x00000000000079af */ /* 0x000e220000000000 */
[----:B------:R-:W-:Y:S02]  /*18e0*/  LOP3.LUT R9, R11, 0x8, R4, 0xf8, !PT ;  /* 0x000000080b097812 */ /* 0x000fe400078ef804 */
[----:B------:R-:W-:Y:S01]  /*18f0*/  SHF.R.U32.HI R4, RZ, 0x3, R11 ;  /* 0x00000003ff047819 */ /* 0x000fe2000001160b */
[----:B------:R-:W-:-:S03]  /*1900*/  IMAD.SHL.U32 R11, R2, 0x40, RZ ;  /* 0x00000040020b7824 */ /* 0x000fc600078e00ff */
[----:B------:R-:W-:Y:S02]  /*1910*/  LOP3.LUT R9, R9, R4, RZ, 0x3c, !PT ;  /* 0x0000000409097212 */ /* 0x000fe400078e3cff */
[----:B------:R-:W-:-:S03]  /*1920*/  LOP3.LUT R11, R11, 0x1c0, RZ, 0xc0, !PT ;  /* 0x000001c00b0b7812 */ /* 0x000fc600078ec0ff */
[----:B------:R-:W-:Y:S01]  /*1930*/  IMAD R0, R0, 0x200, R9 ;  /* 0x0000020000007824 */ /* 0x000fe200078e0209 */
[----:B------:R-:W-:Y:S01]  /*1940*/  LOP3.LUT R4, R11, 0x8, R10, 0xf8, !PT ;  /* 0x000000080b047812 */ /* 0x000fe200078ef80a */
[----:B------:R-:W-:Y:S01]  /*1950*/  IMAD R9, R38, 0x400, R7 ;  /* 0x0000040026097824 */ /* 0x000fe200078e0207 */
[----:B------:R-:W-:Y:S01]  /*1960*/  SHF.R.U32.HI R11, RZ, 0x3, R11 ;  /* 0x00000003ff0b7819 */ /* 0x000fe2000001160b */
[----:B------:R-:W-:Y:S01]  /*1970*/  IMAD.SHL.U32 R128, R0, 0x2, RZ ;  /* 0x0000000200807824 */ /* 0x000fe200078e00ff */
[----:B------:R-:W-:Y:S02]  /*1980*/  IADD3 R10, P0, R228, UR9, RZ ;  /* 0x00000009e40a7c10 */ /* 0x000fe4000ff1e0ff */
[----:B------:R-:W-:Y:S02]  /*1990*/  LOP3.LUT R4, R4, R11, RZ, 0x3c, !PT ;  /* 0x0000000b04047212 */ /* 0x000fe400078e3cff */
[----:B------:R-:W-:Y:S02]  /*19a0*/  IADD3.X R11, R227, UR5, RZ, P0, !PT ;  /* 0x00000005e30b7c10 */ /* 0x000fe400087fe4ff */
[----:B----4-:R-:W-:Y:S01]  /*19b0*/  IADD3 R16, P0, R10, UR9, RZ ;  /* 0x000000090a107c10 */ /* 0x010fe2000ff1e0ff */
[----:B------:R-:W-:-:S04]  /*19c0*/  DEPBAR.LE SB0, 0x0 ;  /* 0x000080000000791a */ /* 0x000fc80000000000 */
[----:B------:R-:W-:Y:S01]  /*19d0*/  BAR.SYNC.DEFER_BLOCKING 0x0 ;  /* 0x0000000000007b1d */ /* 0x000fe20000010000 */
[----:B------:R-:W-:Y:S02]  /*19e0*/  IADD3.X R17, R11, UR5, RZ, P0, !PT ;  /* 0x000000050b117c10 */ /* 0x000fe400087fe4ff */
[----:B---3--:R-:W-:Y:S02]  /*19f0*/  IADD3 R18, P0, R16, UR9, RZ ;  /* 0x0000000910127c10 */ /* 0x008fe4000ff1e0ff */
[----:B------:R-:W-:Y:S02]  /*1a00*/  LEA R225, R0, 0x4000, 0x1 ;  /* 0x0000400000e17811 */ /* 0x000fe400078e08ff */
[----:B------:R-:W-:Y:S02]  /*1a10*/  IADD3.X R19, R17, UR5, RZ, P0, !PT ;  /* 0x0000000511137c10 */ /* 0x000fe400087fe4ff */
[----:B------:R-:W-:Y:S02]  /*1a20*/  IADD3 R14, P0, R18, UR9, RZ ;  /* 0x00000009120e7c10 */ /* 0x000fe4000ff1e0ff */
[----:B------:R-:W-:-:S02]  /*1a30*/  SEL R0, R8, 0xffffffe0, !P1 ;  /* 0xffffffe008007807 */ /* 0x000fc40004800000 */
[----:B------:R-:W-:Y:S02]  /*1a40*/  IADD3.X R15, R19, UR5, RZ, P0, !PT ;  /* 0x00000005130f7c10 */ /* 0x000fe400087fe4ff */
[----:B------:R-:W-:Y:S02]  /*1a50*/  IADD3 R12, P0, R14, UR9, RZ ;  /* 0x000000090e0c7c10 */ /* 0x000fe4000ff1e0ff */
[----:B------:R-:W-:Y:S02]  /*1a60*/  IADD3 R223, R225, 0x20, RZ ;  /* 0x00000020e1df7810 */ /* 0x000fe40007ffe0ff */
[----:B------:R-:W-:Y:S02]  /*1a70*/  IADD3.X R13, R15, UR5, RZ, P0, !PT ;  /* 0x000000050f0d7c10 */ /* 0x000fe400087fe4ff */
[----:B------:R-:W-:Y:S01]  /*1a80*/  LOP3.LUT P1, RZ, R2, 0x4, RZ, 0xc0, !PT ;  /* 0x0000000402ff7812 */ /* 0x000fe2000782c0ff */
[----:B------:R-:W-:Y:S01]  /*1a90*/  IMAD.MOV.U32 R2, RZ, RZ, 0x40 ;  /* 0x00000040ff027424 */ /* 0x000fe200078e00ff */
[----:B------:R-:W-:Y:S01]  /*1aa0*/  LOP3.LUT R219, R4, R7, RZ, 0xfc, !PT ;  /* 0x0000000704db7212 */ /* 0x000fe200078efcff */
[----:B------:R-:W-:Y:S01]  /*1ab0*/  @!PT LDS RZ, [RZ] ;  /* 0x00000000fffff984 */ /* 0x000fe20000000800 */
[----:B------:R-:W-:Y:S01]  /*1ac0*/  @!PT LDS RZ, [RZ] ;  /* 0x00000000fffff984 */ /* 0x000fe20000000800 */
[----:B------:R-:W-:Y:S01]  /*1ad0*/  @!PT LDS RZ, [RZ] ;  /* 0x00000000fffff984 */ /* 0x000fe20000000800 */
        /* <DEDUP_REMOVED lines=8> */
[----:B---3--:R-:W-:-:S03]  /*1b60*/  IMAD.IADD R226, R9, 0x1, R4 ;  /* 0x0000000109e27824 */ /* 0x008fc600078e0204 */
[----:B------:R3:W-:Y:S01]  /*1b70*/  LDGSTS.E.BYPASS.LTC128B.128 [R233+0xe000], [R14.64] ;  /* 0x0e0000000ee97fae */ /* 0x0007e2000b901d4a */
[----:B------:R-:W-:-:S03]  /*1b80*/  IMAD.SHL.U32 R226, R226, 0x2, RZ ;  /* 0x00000002e2e27824 */ /* 0x000fc600078e00ff */
[----:B------:R3:W-:Y:S01]  /*1b90*/  LDGSTS.E.BYPASS.LTC128B.128 [R233+0x12000], [R14.64+0x80] ;  /* 0x120000800ee97fae */ /* 0x0007e2000b901d4a */
[----:B------:R-:W-:-:S03]  /*1ba0*/  IMAD.IADD R224, R226, 0x1, R0 ;  /* 0x00000001e2e07824 */ /* 0x000fc600078e0200 */
[----:B------:R3:W-:Y:S04]  /*1bb0*/  LDGSTS.E.BYPASS.LTC128B.128 [R233+0xe800], [R12.64] ;  /* 0x0e8000000ce97fae */ /* 0x0007e8000b901d4a */
[----:B------:R3:W-:Y:S01]  /*1bc0*/  LDGSTS.E.BYPASS.LTC128B.128 [R233+0x12800], [R12.64+0x80] ;  /* 0x128000800ce97fae */ /* 0x0007e2000b901d4a */
[----:B-----5:R-:W-:-:S04]  /*1bd0*/  IADD3 R16, P0, R12, UR9, RZ ;  /* 0x000000090c107c10 */ /* 0x020fc8000ff1e0ff */
[----:B------:R-:W-:Y:S02]  /*1be0*/  IADD3.X R17, R13, UR5, RZ, P0, !PT ;  /* 0x000000050d117c10 */ /* 0x000fe400087fe4ff */
[----:B----4-:R-:W-:-:S03]  /*1bf0*/  IADD3 R10, P0, R16, UR9, RZ ;  /* 0x00000009100a7c10 */ /* 0x010fc6000ff1e0ff */
        /* <DEDUP_REMOVED lines=9> */
[----:B------:R-:W5:Y:S01]  /*1c90*/  LDSM.16.M88.4 R40, [R128+0x4000] ;  /* 0x004000008028783b */ /* 0x000f620000000200 */
[C---:B------:R-:W-:Y:S02]  /*1ca0*/  SEL R5, R2.reuse, 0xffffffc0, !P1 ;  /* 0xffffffc002057807 */ /* 0x040fe40004800000 */
[----:B------:R-:W-:Y:S01]  /*1cb0*/  SEL R2, R2, 0xffffffc0, !P0 ;  /* 0xffffffc002027807 */ /* 0x000fe20004000000 */
[----:B---3--:R-:W1:Y:S01]  /*1cc0*/  LDSM.16.M88.4 R12, [R128+0x5800] ;  /* 0x00580000800c783b */ /* 0x008e620000000200 */
[C---:B------:R-:W-:Y:S01]  /*1cd0*/  IADD3 R215, R223.reuse, 0x800, RZ ;  /* 0x00000800dfd77810 */ /* 0x040fe20007ffe0ff */
[--C-:B------:R-:W-:Y:S01]  /*1ce0*/  IMAD.IADD R222, R226, 0x1, R5.reuse ;  /* 0x00000001e2de7824 */ /* 0x100fe200078e0205 */
[----:B------:R-:W-:Y:S01]  /*1cf0*/  IADD3 R214, R223, 0x1000, RZ ;  /* 0x00001000dfd67810 */ /* 0x000fe20007ffe0ff */
[----:B------:R-:W3:Y:S01]  /*1d00*/  LDSM.16.M88.4 R28, [R128+0x4800] ;  /* 0x00480000801c783b */ /* 0x000ee20000000200 */
[----:B------:R-:W-:Y:S01]  /*1d10*/  IMAD.IADD R221, R225, 0x1, R2 ;  /* 0x00000001e1dd7824 */ /* 0x000fe200078e0202 */
[C---:B------:R-:W-:Y:S01]  /*1d20*/  IADD3 R213, R223.reuse, 0x1800, RZ ;  /* 0x00001800dfd57810 */ /* 0x040fe20007ffe0ff */
[----:B------:R-:W-:Y:S01]  /*1d30*/  IMAD.IADD R220, R224, 0x1, R5 ;  /* 0x00000001e0dc7824 */ /* 0x000fe200078e0205 */
[----:B--2---:R-:W2:Y:S01]  /*1d40*/  LDSM.16.M88.4 R20, [R128+0x5000] ;  /* 0x005000008014783b */ /* 0x004ea20000000200 */
[----:B------:R-:W-:Y:S01]  /*1d50*/  IMAD.IADD R208, R2, 0x1, R223 ;  /* 0x0000000102d07824 */ /* 0x000fe200078e02df */
[----:B------:R-:W-:-:S02]  /*1d60*/  IADD3 R212, R223, 0x2000, RZ ;  /* 0x00002000dfd47810 */ /* 0x000fc40007ffe0ff */
[----:B------:R-:W1:Y:S01]  /*1d70*/  LDSM.16.M88.4 R80, [R128+0x6000] ;  /* 0x006000008050783b */ /* 0x000e620000000200 */
[C---:B------:R-:W-:Y:S02]  /*1d80*/  IADD3 R211, R223.reuse, 0x2800, RZ ;  /* 0x00002800dfd37810 */ /* 0x040fe40007ffe0ff */
[C---:B------:R-:W-:Y:S01]  /*1d90*/  IADD3 R210, R223.reuse, 0x3000, RZ ;  /* 0x00003000dfd27810 */ /* 0x040fe20007ffe0ff */
[----:B------:R-:W2:Y:S01]  /*1da0*/  LDSM.16.M88.4 R72, [R128+0x6800] ;  /* 0x006800008048783b */ /* 0x000ea20000000200 */
[C---:B------:R-:W-:Y:S02]  /*1db0*/  IADD3 R209, R223.reuse, 0x3800, RZ ;  /* 0x00003800dfd17810 */ /* 0x040fe40007ffe0ff */
[C---:B------:R-:W-:Y:S01]  /*1dc0*/  IADD3 R207, R223.reuse, 0x4000, RZ ;  /* 0x00004000dfcf7810 */ /* 0x040fe20007ffe0ff */
[----:B------:R-:W2:Y:S01]  /*1dd0*/  LDSM.16.M88.4 R64, [R128+0x7000] ;  /* 0x007000008040783b */ /* 0x000ea20000000200 */
[C---:B------:R-:W-:Y:S02]  /*1de0*/  IADD3 R206, R223.reuse, 0x4800, RZ ;  /* 0x00004800dfce7810 */ /* 0x040fe40007ffe0ff */
[C---:B------:R-:W-:Y:S01]  /*1df0*/  IADD3 R205, R223.reuse, 0x5000, RZ ;  /* 0x00005000dfcd7810 */ /* 0x040fe20007ffe0ff */
[----:B------:R-:W2:Y:S01]  /*1e00*/  LDSM.16.M88.4 R124, [R128+0x7800] ;  /* 0x00780000807c783b */ /* 0x000ea20000000200 */
[----:B------:R-:W-:-:S02]  /*1e10*/  IADD3 R204, R223, 0x5800, RZ ;  /* 0x00005800dfcc7810 */ /* 0x000fc40007ffe0ff */
[C---:B------:R-:W-:Y:S01]  /*1e20*/  IADD3 R203, R223.reuse, 0x6000, RZ ;  /* 0x00006000dfcb7810 */ /* 0x040fe20007ffe0ff */
[----:B------:R-:W-:Y:S01]  /*1e30*/  LDSM.16.M88.4 R120, [R224] ;  /* 0x00000000e078783b */ /* 0x000fe20000000200 */
[C---:B------:R-:W-:Y:S02]  /*1e40*/  IADD3 R202, R223.reuse, 0x6800, RZ ;  /* 0x00006800dfca7810 */ /* 0x040fe40007ffe0ff */
[C---:B------:R-:W-:Y:S01]  /*1e50*/  IADD3 R201, R223.reuse, 0x7000, RZ ;  /* 0x00007000dfc97810 */ /* 0x040fe20007ffe0ff */
[----:B------:R-:W2:Y:S01]  /*1e60*/  LDSM.16.M88.4 R116, [R223] ;  /* 0x00000000df74783b */ /* 0x000ea20000000200 */
[----:B------:R-:W-:-:S03]  /*1e70*/  IADD3 R200, R223, 0x7800, RZ ;  /* 0x00007800dfc87810 */ /* 0x000fc60007ffe0ff */
[----:B------:R-:W2:Y:S01]  /*1e80*/  LDSM.16.M88.4 R104, [R223+0x1800] ;  /* 0x00180000df68783b */ /* 0x000ea20000000200 */
[C---:B-----5:R-:W-:Y:S03]  /*1e90*/  HMMA.16816.F32.BF16 R44, R48.reuse, R40, RZ ;  /* 0x00000028302c723c */ /* 0x060fe600000418ff */
[----:B------:R-:W5:Y:S04]  /*1ea0*/  LDSM.16.M88.4 R112, [R223+0x800] ;  /* 0x00080000df70783b */ /* 0x000f680000000200 */
[----:B------:R-:W2:Y:S01]  /*1eb0*/  LDSM.16.M88.4 R88, [R223+0x3800] ;  /* 0x00380000df58783b */ /* 0x000ea20000000200 */
[C---:B------:R-:W-:Y:S03]  /*1ec0*/  HMMA.16816.F32.BF16 R40, R48.reuse, R42, RZ ;  /* 0x0000002a3028723c */ /* 0x040fe600000418ff */
[----:B------:R-:W5:Y:S04]  /*1ed0*/  LDSM.16.M88.4 R108, [R223+0x1000] ;  /* 0x00100000df6c783b */ /* 0x000f680000000200 */
[----:B------:R-:W5:Y:S01]  /*1ee0*/  LDSM.16.M88.4 R96, [R223+0x2800] ;  /* 0x00280000df60783b */ /* 0x000f620000000200 */
[C---:B-1----:R-:W-:Y:S03]  /*1ef0*/  HMMA.16816.F32.BF16 R16, R48.reuse, R12, RZ ;  /* 0x0000000c3010723c */ /* 0x042fe600000418ff */
[----:B----4-:R-:W-:Y:S04]  /*1f00*/  LDSM.16.M88.4 R8, [R222] ;  /* 0x00000000de08783b */ /* 0x010fe80000000200 */
[----:B------:R-:W1:Y:S01]  /*1f10*/  LDSM.16.M88.4 R56, [R221] ;  /* 0x00000000dd38783b */ /* 0x000e620000000200 */
[C---:B------:R-:W-:Y:S03]  /*1f20*/  HMMA.16816.F32.BF16 R12, R48.reuse, R14, RZ ;  /* 0x0000000e300c723c */ /* 0x040fe600000418ff */
[----:B------:R-:W4:Y:S04]  /*1f30*/  LDSM.16.M88.4 R100, [R223+0x2000] ;  /* 0x00200000df64783b */ /* 0x000f280000000200 */
[----:B------:R-:W1:Y:S01]  /*1f40*/  LDSM.16.M88.4 R92, [R223+0x3000] ;  /* 0x00300000df5c783b */ /* 0x000e620000000200 */
[C---:B---3--:R-:W-:Y:S03]  /*1f50*/  HMMA.16816.F32.BF16 R32, R48.reuse, R28, RZ ;  /* 0x0000001c3020723c */ /* 0x048fe600000418ff */
[----:B------:R-:W3:Y:S04]  /*1f60*/  LDSM.16.M88.4 R52, [R221+0x800] ;  /* 0x00080000dd34783b */ /* 0x000ee80000000200 */
[----:B------:R-:W0:Y:S01]  /*1f70*/  LDGDEPBAR ;  /* 0x00000000000079af */ /* 0x000e220000000000 */
        /* <DEDUP_REMOVED lines=13> */
[----:B------:R-:W-:Y:S07]  /*2050*/  LDSM.16.M88.4 R116, [R208+0x1000] ;  /* 0x00100000d074783b */ /* 0x000fee0000000200 */
[C---:B------:R-:W-:Y:S08]  /*2060*/  HMMA.16816.F32.BF16 R16, R120.reuse, R104, R16 ;  /* 0x000000687810723c */ /* 0x040ff00000041810 */
[C---:B------:R-:W-:Y:S01]  /*2070*/  HMMA.16816.F32.BF16 R12, R120.reuse, R106, R12 ;  /* 0x0000006a780c723c */ /* 0x040fe2000004180c */
[----:B------:R-:W2:Y:S07]  /*2080*/  LDSM.16.M88.4 R104, [R221+0x1000] ;  /* 0x00100000dd68783b */ /* 0x000eae0000000200 */
[C---:B-----5:R-:W-:Y:S08]  /*2090*/  HMMA.16816.F32.BF16 R32, R120.reuse, R112, R32 ;  /* 0x000000707820723c */ /* 0x060ff00000041820 */
[C---:B------:R-:W-:Y:S01]  /*20a0*/  HMMA.16816.F32.BF16 R28, R120.reuse, R114, R28 ;  /* 0x00000072781c723c */ /* 0x040fe2000004181c */
[----:B------:R-:W-:Y:S07]  /*20b0*/  LDSM.16.M88.4 R112, [R208+0x1800] ;  /* 0x00180000d070783b */ /* 0x000fee0000000200 */
[C---:B------:R-:W-:Y:S08]  /*20c0*/  HMMA.16816.F32.BF16 R60, R120.reuse, R88, R60 ;  /* 0x00000058783c723c */ /* 0x040ff0000004183c */
[C---:B------:R-:W-:Y:S01]  /*20d0*/  HMMA.16816.F32.BF16 R48, R120.reuse, R90, R48 ;  /* 0x0000005a7830723c */ /* 0x040fe20000041830 */
[----:B------:R-:W5:Y:S07]  /*20e0*/  LDSM.16.M88.4 R88, [R221+0x2000] ;  /* 0x00200000dd58783b */ /* 0x000f6e0000000200 */
[C---:B------:R-:W-:Y:S08]  /*20f0*/  HMMA.16816.F32.BF16 R24, R120.reuse, R108, R24 ;  /* 0x0000006c7818723c */ /* 0x040ff00000041818 */
[C---:B------:R-:W-:Y:S01]  /*2100*/  HMMA.16816.F32.BF16 R20, R120.reuse, R110, R20 ;  /* 0x0000006e7814723c */ /* 0x040fe20000041814 */
[----:B------:R-:W-:Y:S07]  /*2110*/  LDSM.16.M88.4 R108, [R220] ;  /* 0x00000000dc6c783b */ /* 0x000fee0000000200 */
[C---:B------:R-:W-:Y:S08]  /*2120*/  HMMA.16816.F32.BF16 R76, R120.reuse, R96, R76 ;  /* 0x00000060784c723c */ /* 0x040ff0000004184c */
[----:B------:R-:W-:Y:S01]  /*2130*/  HMMA.16816.F32.BF16 R72, R120, R98, R72 ;  /* 0x000000627848723c */ /* 0x000fe20000041848 */
[----:B------:R-:W-:Y:S07]  /*2140*/  LDSM.16.M88.4 R96, [R221+0x3800] ;  /* 0x00380000dd60783b */ /* 0x000fee0000000200 */
[C---:B-1----:R-:W-:Y:S08]  /*2150*/  HMMA.16816.F32.BF16 R44, R8.reuse, R56, R44 ;  /* 0x00000038082c723c */ /* 0x042ff0000004182c */
[----:B------:R-:W-:Y:S01]  /*2160*/  HMMA.16816.F32.BF16 R40, R8, R58, R40 ;  /* 0x0000003a0828723c */ /* 0x000fe20000041828 */
[----:B------:R-:W1:Y:S07]  /*2170*/  LDSM.16.M88.4 R56, [R221+0x2800] ;  /* 0x00280000dd38783b */ /* 0x000e6e0000000200 */
[C---:B----4-:R-:W-:Y:S08]  /*2180*/  HMMA.16816.F32.BF16 R84, R120.reuse, R100, R84 ;  /* 0x000000647854723c */ /* 0x050ff00000041854 */
[C---:B------:R-:W-:Y:S01]  /*2190*/  HMMA.16816.F32.BF16 R80, R120.reuse, R102, R80 ;  /* 0x000000667850723c */ /* 0x040fe20000041850 */
[----:B------:R-:W-:Y:S07]  /*21a0*/  LDSM.16.M88.4 R100, [R221+0x3000] ;  /* 0x00300000dd64783b */ /* 0x000fee0000000200 */
[C---:B------:R-:W-:Y:S08]  /*21b0*/  HMMA.16816.F32.BF16 R68, R120.reuse, R92, R68 ;  /* 0x0000005c7844723c */ /* 0x040ff00000041844 */
[----:B------:R-:W-:Y:S01]  /*21c0*/  HMMA.16816.F32.BF16 R64, R120, R94, R64 ;  /* 0x0000005e7840723c */ /* 0x000fe20000041840 */
[----:B------:R-:W4:Y:S04]  /*21d0*/  LDSM.16.M88.4 R92, [R221+0x1800] ;  /* 0x00180000dd5c783b */ /* 0x000f280000000200 */
[----:B------:R-:W-:Y:S03]  /*21e0*/  LDSM.16.M88.4 R120, [R208+0x800] ;  /* 0x00080000d078783b */ /* 0x000fe60000000200 */
[C---:B---3--:R-:W-:Y:S08]  /*21f0*/  HMMA.16816.F32.BF16 R32, R8.reuse, R52, R32 ;  /* 0x000000340820723c */ /* 0x048ff00000041820 */
[C---:B------:R-:W-:Y:S01]  /*2200*/  HMMA.16816.F32.BF16 R28, R8.reuse, R54, R28 ;  /* 0x00000036081c723c */ /* 0x040fe2000004181c */
[----:B------:R-:W3:Y:S07]  /*2210*/  LDSM.16.M88.4 R52, [R208] ;  /* 0x00000000d034783b */ /* 0x000eee0000000200 */
[C---:B--2---:R-:W-:Y:S08]  /*2220*/  HMMA.16816.F32.BF16 R24, R8.reuse, R104, R24 ;  /* 0x000000680818723c */ /* 0x044ff00000041818 */
[C---:B------:R-:W-:Y:S01]  /*2230*/  HMMA.16816.F32.BF16 R20, R8.reuse, R106, R20 ;  /* 0x0000006a0814723c */ /* 0x040fe20000041814 */
[----:B------:R-:W2:Y:S07]  /*2240*/  LDSM.16.M88.4 R104, [R208+0x2000] ;  /* 0x00200000d068783b */ /* 0x000eae0000000200 */
[C---:B-----5:R-:W-:Y:S08]  /*2250*/  HMMA.16816.F32.BF16 R84, R8.reuse, R88, R84 ;  /* 0x000000580854723c */ /* 0x060ff00000041854 */
[C---:B------:R-:W-:Y:S08]  /*2260*/  HMMA.16816.F32.BF16 R80, R8.reuse, R90, R80 ;  /* 0x0000005a0850723c */ /* 0x040ff00000041850 */
[C---:B-1----:R-:W-:Y:S08]  /*2270*/  HMMA.16816.F32.BF16 R76, R8.reuse, R56, R76 ;  /* 0x00000038084c723c */ /* 0x042ff0000004184c */
[C---:B------:R-:W-:Y:S01]  /*2280*/  HMMA.16816.F32.BF16 R72, R8.reuse, R58, R72 ;  /* 0x0000003a0848723c */ /* 0x040fe20000041848 */
[----:B------:R-:W-:Y:S07]  /*2290*/  LDSM.16.M88.4 R56, [R128+0x8000] ;  /* 0x008000008038783b */ /* 0x000fee0000000200 */
[C---:B------:R-:W-:Y:S01]  /*22a0*/  HMMA.16816.F32.BF16 R88, R8.reuse, R96, R60 ;  /* 0x000000600858723c */ /* 0x040fe2000004183c */
[----:B------:R-:W1:Y:S07]  /*22b0*/  LDSM.16.M88.4 R60, [R226+0x2000] ;  /* 0x00200000e23c783b */ /* 0x000e6e0000000200 */
[C---:B----4-:R-:W-:Y:S08]  /*22c0*/  HMMA.16816.F32.BF16 R16, R8.reuse, R92, R16 ;  /* 0x0000005c0810723c */ /* 0x050ff00000041810 */
[C---:B------:R-:W-:Y:S01]  /*22d0*/  HMMA.16816.F32.BF16 R12, R8.reuse, R94, R12 ;  /* 0x0000005e080c723c */ /* 0x040fe2000004180c */
[----:B------:R-:W-:Y:S07]  /*22e0*/  LDSM.16.M88.4 R92, [R223+0x4000] ;  /* 0x00400000df5c783b */ /* 0x000fee0000000200 */
[C---:B------:R-:W-:Y:S08]  /*22f0*/  HMMA.16816.F32.BF16 R68, R8.reuse, R100, R68 ;  /* 0x000000640844723c */ /* 0x040ff00000041844 */
[C---:B------:R-:W-:Y:S01]  /*2300*/  HMMA.16816.F32.BF16 R64, R8.reuse, R102, R64 ;  /* 0x000000660840723c */ /* 0x040fe20000041840 */
[----:B------:R-:W-:Y:S07]  /*2310*/  LDSM.16.M88.4 R100, [R208+0x3800] ;  /* 0x00380000d064783b */ /* 0x000fee0000000200 */
[----:B------:R-:W-:Y:S01]  /*2320*/  HMMA.16816.F32.BF16 R48, R8, R98, R48 ;  /* 0x000000620830723c */ /* 0x000fe20000041830 */
[----:B------:R-:W4:Y:S07]  /*2330*/  LDSM.16.M88.4 R8, [R208+0x2800] ;  /* 0x00280000d008783b */ /* 0x000f2e0000000200 */
[C---:B---3--:R-:W-:Y:S08]  /*2340*/  HMMA.16816.F32.BF16 R44, R108.reuse, R52, R44 ;  /* 0x000000346c2c723c */ /* 0x048ff0000004182c */
[C---:B------:R-:W-:Y:S01]  /*2350*/  HMMA.16816.F32.BF16 R40, R108.reuse, R54, R40 ;  /* 0x000000366c28723c */ /* 0x040fe20000041828 */
[----:B------:R-:W3:Y:S07]  /*2360*/  LDSM.16.M88.4 R52, [R208+0x3000] ;  /* 0x00300000d034783b */ /* 0x000eee0000000200 */
[C---:B--2---:R-:W-:Y:S01]  /*2370*/  HMMA.16816.F32.BF16 R96, R108.reuse, R104, R84 ;  /* 0x000000686c60723c */ /* 0x044fe20000041854 */
[----:B------:R-:W2:Y:S07]  /*2380*/  LDSM.16.M88.4 R84, [R224+0x2000] ;  /* 0x00200000e054783b */ /* 0x000eae0000000200 */
[----:B------:R-:W-:Y:S01]  /*2390*/  HMMA.16816.F32.BF16 R80, R108, R106, R80 ;  /* 0x0000006a6c50723c */ /* 0x000fe20000041850 */
[----:B------:R-:W5:Y:S07]  /*23a0*/  LDSM.16.M88.4 R104, [R128+0x8800] ;  /* 0x008800008068783b */ /* 0x000f6e0000000200 */
[C---:B-1----:R-:W-:Y:S08]  /*23b0*/  HMMA.16816.F32.BF16 R44, R60.reuse, R56, R44 ;  /* 0x000000383c2c723c */ /* 0x042ff0000004182c */
[----:B------:R-:W-:Y:S01]  /*23c0*/  HMMA.16816.F32.BF16 R40, R60, R58, R40 ;  /* 0x0000003a3c28723c */ /* 0x000fe20000041828 */
[----:B------:R-:W-:Y:S07]  /*23d0*/  LDSM.16.M88.4 R56, [R223+0x4800] ;  /* 0x00480000df38783b */ /* 0x000fee0000000200 */
[C---:B------:R-:W-:Y:S08]  /*23e0*/  HMMA.16816.F32.BF16 R16, R108.reuse, R112, R16 ;  /* 0x000000706c10723c */ /* 0x040ff00000041810 */
[C---:B------:R-:W-:Y:S08]  /*23f0*/  HMMA.16816.F32.BF16 R12, R108.reuse, R114, R12 ;  /* 0x000000726c0c723c */ /* 0x040ff0000004180c */
[C---:B----4-:R-:W-:Y:S08]  /*2400*/  HMMA.16816.F32.BF16 R76, R108.reuse, R8, R76 ;  /* 0x000000086c4c723c */ /* 0x050ff0000004184c */
[C---:B------:R-:W-:Y:S01]  /*2410*/  HMMA.16816.F32.BF16 R112, R108.reuse, R10, R72 ;  /* 0x0000000a6c70723c */ /* 0x040fe20000041848 */
[----:B------:R-:W-:Y:S04]  /*2420*/  LDSM.16.M88.4 R8, [R222+0x2000] ;  /* 0x00200000de08783b */ /* 0x000fe80000000200 */
[----:B------:R-:W1:Y:S03]  /*2430*/  LDSM.16.M88.4 R72, [R221+0x4000] ;  /* 0x00400000dd48783b */ /* 0x000e660000000200 */
[C---:B------:R-:W-:Y:S08]  /*2440*/  HMMA.16816.F32.BF16 R32, R108.reuse, R120, R32 ;  /* 0x000000786c20723c */ /* 0x040ff00000041820 */
[C---:B------:R-:W-:Y:S01]  /*2450*/  HMMA.16816.F32.BF16 R28, R108.reuse, R122, R28 ;  /* 0x0000007a6c1c723c */ /* 0x040fe2000004181c */
[----:B------:R-:W-:Y:S07]  /*2460*/  LDSM.16.M88.4 R120, [R128+0x9000] ;  /* 0x009000008078783b */ /* 0x000fee0000000200 */
[C---:B------:R-:W-:Y:S08]  /*2470*/  HMMA.16816.F32.BF16 R24, R108.reuse, R116, R24 ;  /* 0x000000746c18723c */ /* 0x040ff00000041818 */
[C---:B------:R-:W-:Y:S01]  /*2480*/  HMMA.16816.F32.BF16 R20, R108.reuse, R118, R20 ;  /* 0x000000766c14723c */ /* 0x040fe20000041814 */
[----:B------:R-:W4:Y:S07]  /*2490*/  LDSM.16.M88.4 R116, [R128+0x9800] ;  /* 0x009800008074783b */ /* 0x000f2e0000000200 */
[C---:B---3--:R-:W-:Y:S08]  /*24a0*/  HMMA.16816.F32.BF16 R68, R108.reuse, R52, R68 ;  /* 0x000000346c44723c */ /* 0x048ff00000041844 */
[----:B------:R-:W-:Y:S08]  /*24b0*/  HMMA.16816.F32.BF16 R64, R108, R54, R64 ;  /* 0x000000366c40723c */ /* 0x000ff00000041840 */
[C---:B--2---:R-:W-:Y:S01]  /*24c0*/  HMMA.16816.F32.BF16 R52, R84.reuse, R92, R44 ;  /* 0x0000005c5434723c */ /* 0x044fe2000004182c */
[----:B------:R-:W-:Y:S07]  /*24d0*/  LDSM.16.M88.4 R44, [R220+0x2000] ;  /* 0x00200000dc2c783b */ /* 0x000fee0000000200 */
[----:B------:R-:W-:Y:S01]  /*24e0*/  HMMA.16816.F32.BF16 R40, R84, R94, R40 ;  /* 0x0000005e5428723c */ /* 0x000fe20000041828 */
[----:B------:R-:W-:Y:S07]  /*24f0*/  LDSM.16.M88.4 R92, [R128+0xa000] ;  /* 0x00a00000805c783b */ /* 0x000fee0000000200 */
[----:B------:R-:W-:Y:S01]  /*2500*/  HMMA.16816.F32.BF16 R124, R108, R100, R88 ;  /* 0x000000646c7c723c */ /* 0x000fe20000041858 */
[----:B------:R-:W2:Y:S07]  /*2510*/  LDSM.16.M88.4 R88, [R208+0x4000] ;  /* 0x00400000d058783b */ /* 0x000eae0000000200 */
[C---:B-----5:R-:W-:Y:S08]  /*2520*/  HMMA.16816.F32.BF16 R32, R60.reuse, R104, R32 ;  /* 0x000000683c20723c */ /* 0x060ff00000041820 */
[----:B------:R-:W-:Y:S01]  /*2530*/  HMMA.16816.F32.BF16 R104, R60, R106, R28 ;  /* 0x0000006a3c68723c */ /* 0x000fe2000004181c */
[----:B------:R-:W3:Y:S07]  /*2540*/  LDSM.16.M88.4 R28, [R221+0x4800] ;  /* 0x00480000dd1c783b */ /* 0x000eee0000000200 */
[C---:B-1----:R-:W-:Y:S08]  /*2550*/  HMMA.16816.F32.BF16 R52, R8.reuse, R72, R52 ;  /* 0x000000480834723c */ /* 0x042ff00000041834 */
[----:B------:R-:W-:Y:S01]  /*2560*/  HMMA.16816.F32.BF16 R40, R8, R74, R40 ;  /* 0x0000004a0828723c */ /* 0x000fe20000041828 */
[----:B------:R-:W1:Y:S07]  /*2570*/  LDSM.16.M88.4 R72, [R223+0x5000] ;  /* 0x00500000df48783b */ /* 0x000e6e0000000200 */
[----:B------:R-:W-:Y:S08]  /*2580*/  HMMA.16816.F32.BF16 R32, R84, R56, R32 ;  /* 0x000000385420723c */ /* 0x000ff00000041820 */
[C---:B----4-:R-:W-:Y:S08]  /*2590*/  HMMA.16816.F32.BF16 R16, R60.reuse, R116, R16 ;  /* 0x000000743c10723c */ /* 0x050ff00000041810 */
[C---:B------:R-:W-:Y:S01]  /*25a0*/  HMMA.16816.F32.BF16 R116, R60.reuse, R118, R12 ;  /* 0x000000763c74723c */ /* 0x040fe2000004180c */
[----:B------:R-:W4:Y:S07]  /*25b0*/  LDSM.16.M88.4 R12, [R208+0x4800] ;  /* 0x00480000d00c783b */ /* 0x000f2e0000000200 */
[C---:B------:R-:W-:Y:S08]  /*25c0*/  HMMA.16816.F32.BF16 R24, R60.reuse, R120, R24 ;  /* 0x000000783c18723c */ /* 0x040ff00000041818 */
[----:B------:R-:W-:Y:S08]  /*25d0*/  HMMA.16816.F32.BF16 R20, R60, R122, R20 ;  /* 0x0000007a3c14723c */ /* 0x000ff00000041814 */
[----:B------:R-:W-:Y:S01]  /*25e0*/  HMMA.16816.F32.BF16 R104, R84, R58, R104 ;  /* 0x0000003a5468723c */ /* 0x000fe20000041868 */
[----:B------:R-:W5:Y:S07]  /*25f0*/  LDSM.16.M88.4 R56, [R221+0x5000] ;  /* 0x00500000dd38783b */ /* 0x000f6e0000000200 */
[----:B--2---:R-:W-:Y:S08]  /*2600*/  HMMA.16816.F32.BF16 R52, R44, R88, R52 ;  /* 0x000000582c34723c */ /* 0x004ff00000041834 */
[----:B---3--:R-:W-:Y:S08]  /*2610*/  HMMA.16816.F32.BF16 R32, R8, R28, R32 ;  /* 0x0000001c0820723c */ /* 0x008ff00000041820 */
[----:B-1----:R-:W-:Y:S08]  /*2620*/  HMMA.16816.F32.BF16 R24, R84, R72, R24 ;  /* 0x000000485418723c */ /* 0x002ff00000041818 */
[----:B------:R-:W-:Y:S01]  /*2630*/  HMMA.16816.F32.BF16 R104, R8, R30, R104 ;  /* 0x0000001e0868723c */ /* 0x000fe20000041868 */
[----:B------:R-:W-:Y:S01]  /*2640*/  FMUL.FTZ R53, R53, c[0x0][0x2ec] ;  /* 0x0000bb0035357a20 */ /* 0x000fe20000410000 */
[----:B------:R-:W-:Y:S01]  /*2650*/  LDSM.16.M88.4 R28, [R128+0xb000] ;  /* 0x00b00000801c783b */ /* 0x000fe20000000200 */
[----:B------:R-:W-:-:S02]  /*2660*/  FMUL.FTZ R2, R52, c[0x0][0x2ec] ;  /* 0x0000bb0034027a20 */ /* 0x000fc40000410000 */
[----:B------:R1:W-:Y:S01]  /*2670*/  MUFU.TANH R88, R53 ;  /* 0x0000003500587308 */ /* 0x0003e20000002400 */
[----:B------:R-:W-:Y:S02]  /*2680*/  FMUL.FTZ R89, R54, c[0x0][0x2ec] ;  /* 0x0000bb0036597a20 */ /* 0x000fe40000410000 */
[----:B------:R-:W-:Y:S01]  /*2690*/  HMMA.16816.F32.BF16 R20, R84, R74, R20 ;  /* 0x0000004a5414723c */ /* 0x000fe20000041814 */
[----:B------:R-:W2:Y:S04]  /*26a0*/  LDSM.16.M88.4 R72, [R223+0x5800] ;  /* 0x00580000df48783b */ /* 0x000ea80000000200 */
[----:B------:R-:W3:Y:S03]  /*26b0*/  MUFU.TANH R2, R2 ;  /* 0x0000000200027308 */ /* 0x000ee60000002400 */
[C---:B------:R-:W-:Y:S05]  /*26c0*/  HMMA.16816.F32.BF16 R40, R44.reuse, R90, R40 ;  /* 0x0000005a2c28723c */ /* 0x040fea0000041828 */
[----:B------:R-:W2:Y:S02]  /*26d0*/  MUFU.TANH R89, R89 ;  /* 0x0000005900597308 */ /* 0x000ea40000002400 */
[----:B------:R-:W-:Y:S01]  /*26e0*/  FMUL.FTZ R90, R55, c[0x0][0x2ec] ;  /* 0x0000bb00375a7a20 */ /* 0x000fe20000410000 */
[C---:B----4-:R-:W-:Y:S01]  /*26f0*/  HMMA.16816.F32.BF16 R32, R44.reuse, R12, R32 ;  /* 0x0000000c2c20723c */ /* 0x050fe20000041820 */
[----:B-1----:R-:W1:Y:S04]  /*2700*/  LDSM.16.M88.4 R52, [R208+0x5000] ;  /* 0x00500000d034783b */ /* 0x002e680000000200 */
[----:B------:R-:W4:Y:S03]  /*2710*/  MUFU.TANH R90, R90 ;  /* 0x0000005a005a7308 */ /* 0x000f260000002400 */
[----:B------:R-:W-:Y:S01]  /*2720*/  HMMA.16816.F32.BF16 R104, R44, R14, R104 ;  /* 0x0000000e2c68723c */ /* 0x000fe20000041868 */
[----:B------:R-:W1:Y:S07]  /*2730*/  LDSM.16.M88.4 R12, [R221+0x5800] ;  /* 0x00580000dd0c783b */ /* 0x000e6e0000000200 */
[----:B-----5:R-:W-:Y:S01]  /*2740*/  HMMA.16816.F32.BF16 R20, R8, R58, R20 ;  /* 0x0000003a0814723c */ /* 0x020fe20000041814 */
[----:B------:R-:W-:-:S02]  /*2750*/  FMUL.FTZ R40, R40, c[0x0][0x2ec] ;  /* 0x0000bb0028287a20 */ /* 0x000fc40000410000 */
[----:B------:R-:W-:Y:S02]  /*2760*/  FMUL.FTZ R41, R41, c[0x0][0x2ec] ;  /* 0x0000bb0029297a20 */ /* 0x000fe40000410000 */
[----:B------:R-:W-:Y:S02]  /*2770*/  FMUL.FTZ R42, R42, c[0x0][0x2ec] ;  /* 0x0000bb002a2a7a20 */ /* 0x000fe40000410000 */
[----:B------:R-:W-:Y:S01]  /*2780*/  FMUL.FTZ R43, R43, c[0x0][0x2ec] ;  /* 0x0000bb002b2b7a20 */ /* 0x000fe20000410000 */
[----:B------:R-:W-:Y:S01]  /*2790*/  HMMA.16816.F32.BF16 R24, R8, R56, R24 ;  /* 0x000000380818723c */ /* 0x000fe20000041818 */
[----:B------:R-:W-:Y:S01]  /*27a0*/  MUFU.TANH R91, R41 ;  /* 0x00000029005b7308 */ /* 0x000fe20000002400 */
[----:B------:R-:W-:-:S05]  /*27b0*/  FMUL.FTZ R58, R35, c[0x0][0x2ec] ;  /* 0x0000bb00233a7a20 */ /* 0x000fca0000410000 */
[----:B------:R-:W-:Y:S01]  /*27c0*/  FMUL.FTZ R57, R33, c[0x0][0x2ec] ;  /* 0x0000bb0021397a20 */ /* 0x000fe20000410000 */
[----:B------:R-:W-:Y:S01]  /*27d0*/  HMMA.16816.F32.BF16 R96, R60, R92, R96 ;  /* 0x0000005c3c60723c */ /* 0x000fe20000041860 */
[----:B------:R-:W5:Y:S01]  /*27e0*/  MUFU.TANH R92, R40 ;  /* 0x00000028005c7308 */ /* 0x000f620000002400 */
[----:B------:R-:W-:-:S06]  /*27f0*/  FMUL.FTZ R59, R106, c[0x0][0x2ec] ;  /* 0x0000bb006a3b7a20 */ /* 0x000fcc0000410000 */
[----:B------:R-:W-:Y:S01]  /*2800*/  HMMA.16816.F32.BF16 R80, R60, R94, R80 ;  /* 0x0000005e3c50723c */ /* 0x000fe20000041850 */
[----:B------:R-:W1:Y:S06]  /*2810*/  MUFU.TANH R93, R42 ;  /* 0x0000002a005d7308 */ /* 0x000e6c0000002400 */
[----:B------:R-:W-:Y:S01]  /*2820*/  FMUL.FTZ R94, R32, c[0x0][0x2ec] ;  /* 0x0000bb00205e7a20 */ /* 0x000fe20000410000 */
[----:B------:R-:W-:Y:S01]  /*2830*/  HMMA.16816.F32.BF16 R48, R108, R102, R48 ;  /* 0x000000666c30723c */ /* 0x000fe20000041830 */
[----:B------:R1:W1:Y:S01]  /*2840*/  MUFU.TANH R56, R43 ;  /* 0x0000002b00387308 */ /* 0x0002620000002400 */
[----:B------:R-:W-:Y:S01]  /*2850*/  FMUL.FTZ R95, R34, c[0x0][0x2ec] ;  /* 0x0000bb00225f7a20 */ /* 0x000fe20000410000 */
[----:B------:R-:W3:Y:S04]  /*2860*/  LDSM.16.M88.4 R100, [R128+0xa800] ;  /* 0x00a800008064783b */ /* 0x000ee80000000200 */
[----:B------:R-:W3:Y:S01]  /*2870*/  LDSM.16.M88.4 R32, [R128+0xb800] ;  /* 0x00b800008020783b */ /* 0x000ee20000000200 */
[----:B--2---:R-:W-:Y:S01]  /*2880*/  HMMA.16816.F32.BF16 R16, R84, R72, R16 ;  /* 0x000000485410723c */ /* 0x004fe20000041810 */
[----:B------:R-:W2:Y:S06]  /*2890*/  MUFU.TANH R94, R94 ;  /* 0x0000005e005e7308 */ /* 0x000eac0000002400 */
[----:B------:R-:W-:Y:S01]  /*28a0*/  FMUL.FTZ R72, R107, c[0x0][0x2ec] ;  /* 0x0000bb006b487a20 */ /* 0x000fe20000410000 */
[C---:B------:R-:W-:Y:S01]  /*28b0*/  HMMA.16816.F32.BF16 R68, R60.reuse, R28, R68 ;  /* 0x0000001c3c44723c */ /* 0x040fe20000041844 */
[----:B-1----:R-:W1:Y:S01]  /*28c0*/  LDSM.16.M88.4 R40, [R223+0x6000] ;  /* 0x00600000df28783b */ /* 0x002e620000000200 */
[----:B------:R-:W1:Y:S06]  /*28d0*/  MUFU.TANH R95, R95 ;  /* 0x0000005f005f7308 */ /* 0x000e6c0000002400 */
[----:B------:R-:W-:Y:S01]  /*28e0*/  HMMA.16816.F32.BF16 R64, R60, R30, R64 ;  /* 0x0000001e3c40723c */ /* 0x000fe20000041840 */
[----:B------:R-:W1:Y:S01]  /*28f0*/  LDSM.16.M88.4 R28, [R208+0x5800] ;  /* 0x00580000d01c783b */ /* 0x000e620000000200 */
[----:B------:R-:W1:Y:S06]  /*2900*/  MUFU.TANH R57, R57 ;  /* 0x0000003900397308 */ /* 0x000e6c0000002400 */
[----:B------:R-:W-:Y:S02]  /*2910*/  HMMA.16816.F32.BF16 R116, R84, R74, R116 ;  /* 0x0000004a5474723c */ /* 0x000fe40000041874 */
[----:B------:R-:W1:Y:S06]  /*2920*/  MUFU.TANH R58, R58 ;  /* 0x0000003a003a7308 */ /* 0x000e6c0000002400 */
[C---:B------:R-:W-:Y:S02]  /*2930*/  HMMA.16816.F32.BF16 R20, R44.reuse, R54, R20 ;  /* 0x000000362c14723c */ /* 0x040fe40000041814 */
[----:B------:R-:W-:Y:S06]  /*2940*/  MUFU.TANH R72, R72 ;  /* 0x0000004800487308 */ /* 0x000fec0000002400 */
[----:B------:R-:W-:Y:S02]  /*2950*/  HMMA.16816.F32.BF16 R24, R44, R52, R24 ;  /* 0x000000342c18723c */ /* 0x000fe40000041818 */
[----:B------:R-:W-:Y:S05]  /*2960*/  MUFU.TANH R59, R59 ;  /* 0x0000003b003b7308 */ /* 0x000fea0000002400 */
[----:B------:R-:W-:Y:S01]  /*2970*/  FMUL.FTZ R53, R105, c[0x0][0x2ec] ;  /* 0x0000bb0069357a20 */ /* 0x000fe20000410000 */
[----:B------:R-:W-:Y:S01]  /*2980*/  HMMA.16816.F32.BF16 R16, R8, R12, R16 ;  /* 0x0000000c0810723c */ /* 0x000fe20000041810 */
[----:B------:R-:W-:-:S04]  /*2990*/  FMUL.FTZ R52, R104, c[0x0][0x2ec] ;  /* 0x0000bb0068347a20 */ /* 0x000fc80000410000 */
[----:B------:R-:W1:Y:S03]  /*29a0*/  MUFU.TANH R53, R53 ;  /* 0x0000003500357308 */ /* 0x000e660000002400 */
[----:B------:R-:W-:Y:S01]  /*29b0*/  HMMA.16816.F32.BF16 R116, R8, R14, R116 ;  /* 0x0000000e0874723c */ /* 0x000fe20000041874 */
[----:B------:R-:W-:Y:S01]  /*29c0*/  FMUL.FTZ R20, R20, c[0x0][0x2ec] ;  /* 0x0000bb0014147a20 */ /* 0x000fe20000410000 */
[----:B------:R-:W2:Y:S03]  /*29d0*/  LDSM.16.M88.4 R12, [R223+0x6800] ;  /* 0x00680000df0c783b */ /* 0x000ea60000000200 */
[----:B------:R-:W1:Y:S03]  /*29e0*/  MUFU.TANH R52, R52 ;  /* 0x0000003400347308 */ /* 0x000e660000002400 */
[----:B------:R-:W-:Y:S01]  /*29f0*/  FMUL.FTZ R54, R24, c[0x0][0x2ec] ;  /* 0x0000bb0018367a20 */ /* 0x000fe20000410000 */
[----:B---3--:R-:W-:Y:S01]  /*2a00*/  HMMA.16816.F32.BF16 R76, R60, R100, R76 ;  /* 0x000000643c4c723c */ /* 0x008fe2000004184c */
[----:B------:R-:W-:-:S02]  /*2a10*/  FMUL.FTZ R55, R25, c[0x0][0x2ec] ;  /* 0x0000bb0019377a20 */ /* 0x000fc40000410000 */
[----:B------:R-:W-:Y:S02]  /*2a20*/  FMUL.FTZ R172, R26, c[0x0][0x2ec] ;  /* 0x0000bb001aac7a20 */ /* 0x000fe40000410000 */
[----:B------:R-:W-:Y:S01]  /*2a30*/  FMUL.FTZ R170, R27, c[0x0][0x2ec] ;  /* 0x0000bb001baa7a20 */ /* 0x000fe20000410000 */
[----:B------:R-:W-:Y:S01]  /*2a40*/  MUFU.TANH R54, R54 ;  /* 0x0000003600367308 */ /* 0x000fe20000002400 */
[----:B------:R-:W3:Y:S01]  /*2a50*/  LDSM.16.M88.4 R24, [R221+0x6000] ;  /* 0x00600000dd18783b */ /* 0x000ee20000000200 */
[C---:B------:R-:W-:Y:S06]  /*2a60*/  HMMA.16816.F32.BF16 R112, R60.reuse, R102, R112 ;  /* 0x000000663c70723c */ /* 0x040fec0000041870 */
[----:B------:R-:W1:Y:S02]  /*2a70*/  MUFU.TANH R55, R55 ;  /* 0x0000003700377308 */ /* 0x000e640000002400 */
[C---:B------:R-:W-:Y:S06]  /*2a80*/  HMMA.16816.F32.BF16 R124, R60.reuse, R32, R124 ;  /* 0x000000203c7c723c */ /* 0x040fec000004187c */
[----:B------:R-:W2:Y:S02]  /*2a90*/  MUFU.TANH R170, R170 ;  /* 0x000000aa00aa7308 */ /* 0x000ea40000002400 */
[----:B------:R-:W-:Y:S01]  /*2aa0*/  HMMA.16816.F32.BF16 R48, R60, R34, R48 ;  /* 0x000000223c30723c */ /* 0x000fe20000041830 */
[----:B------:R-:W-:Y:S05]  /*2ab0*/  LDSM.16.M88.4 R32, [R208+0x6000] ;  /* 0x00600000d020783b */ /* 0x000fea0000000200 */
[----:B------:R2:W-:Y:S01]  /*2ac0*/  MUFU.TANH R61, R20 ;  /* 0x00000014003d7308 */ /* 0x0005e20000002400 */
[----:B------:R-:W-:Y:S01]  /*2ad0*/  FMUL.FTZ R60, R21, c[0x0][0x2ec] ;  /* 0x0000bb00153c7a20 */ /* 0x000fe20000410000 */
[C---:B-1----:R-:W-:Y:S06]  /*2ae0*/  HMMA.16816.F32.BF16 R96, R84.reuse, R40, R96 ;  /* 0x000000285460723c */ /* 0x042fec0000041860 */
[----:B------:R-:W1:Y:S01]  /*2af0*/  MUFU.TANH R172, R172 ;  /* 0x000000ac00ac7308 */ /* 0x000e620000002400 */
[----:B------:R-:W-:Y:S01]  /*2b00*/  FMUL.FTZ R40, R22, c[0x0][0x2ec] ;  /* 0x0000bb0016287a20 */ /* 0x000fe20000410000 */
[----:B------:R-:W-:Y:S06]  /*2b10*/  HMMA.16816.F32.BF16 R80, R84, R42, R80 ;  /* 0x0000002a5450723c */ /* 0x000fec0000041850 */
[----:B------:R-:W1:Y:S01]  /*2b20*/  MUFU.TANH R40, R40 ;  /* 0x0000002800287308 */ /* 0x000e620000002400 */
[----:B------:R-:W-:Y:S01]  /*2b30*/  FMUL.FTZ R42, R23, c[0x0][0x2ec] ;  /* 0x0000bb00172a7a20 */ /* 0x000fe20000410000 */
[C---:B------:R-:W-:Y:S01]  /*2b40*/  HMMA.16816.F32.BF16 R16, R44.reuse, R28, R16 ;  /* 0x0000001c2c10723c */ /* 0x040fe20000041810 */
[----:B--2---:R-:W2:Y:S05]  /*2b50*/  LDSM.16.M88.4 R20, [R223+0x7000] ;  /* 0x00700000df14783b */ /* 0x004eaa0000000200 */
[----:B------:R-:W1:Y:S02]  /*2b60*/  MUFU.TANH R60, R60 ;  /* 0x0000003c003c7308 */ /* 0x000e640000002400 */
[----:B------:R-:W-:Y:S01]  /*2b70*/  HMMA.16816.F32.BF16 R116, R44, R30, R116 ;  /* 0x0000001e2c74723c */ /* 0x000fe20000041874 */
[----:B------:R-:W1:Y:S05]  /*2b80*/  LDSM.16.M88.4 R28, [R221+0x6800] ;  /* 0x00680000dd1c783b */ /* 0x000e6a0000000200 */
[----:B------:R-:W1:Y:S02]  /*2b90*/  MUFU.TANH R42, R42 ;  /* 0x0000002a002a7308 */ /* 0x000e640000002400 */
[----:B------:R-:W-:Y:S08]  /*2ba0*/  HMMA.16816.F32.BF16 R76, R84, R12, R76 ;  /* 0x0000000c544c723c */ /* 0x000ff0000004184c */
[----:B------:R-:W-:Y:S01]  /*2bb0*/  FMUL.FTZ R17, R17, c[0x0][0x2ec] ;  /* 0x0000bb0011117a20 */ /* 0x000fe20000410000 */
[----:B---3--:R-:W-:Y:S01]  /*2bc0*/  HMMA.16816.F32.BF16 R96, R8, R24, R96 ;  /* 0x000000180860723c */ /* 0x008fe20000041860 */
[----:B------:R-:W-:-:S02]  /*2bd0*/  FMUL.FTZ R16, R16, c[0x0][0x2ec] ;  /* 0x0000bb0010107a20 */ /* 0x000fc40000410000 */
[----:B------:R3:W-:Y:S01]  /*2be0*/  MUFU.TANH R141, R17 ;  /* 0x00000011008d7308 */ /* 0x0007e20000002400 */
[----:B------:R-:W-:Y:S02]  /*2bf0*/  FMUL.FTZ R18, R18, c[0x0][0x2ec] ;  /* 0x0000bb0012127a20 */ /* 0x000fe40000410000 */
[----:B------:R-:W-:Y:S02]  /*2c00*/  FMUL.FTZ R19, R19, c[0x0][0x2ec] ;  /* 0x0000bb0013137a20 */ /* 0x000fe40000410000 */
[----:B------:R-:W-:Y:S01]  /*2c10*/  HMMA.16816.F32.BF16 R112, R84, R14, R112 ;  /* 0x0000000e5470723c */ /* 0x000fe20000041870 */
[----:B------:R-:W4:Y:S01]  /*2c20*/  LDSM.16.M88.4 R12, [R223+0x7800] ;  /* 0x00780000df0c783b */ /* 0x000f220000000200 */
[----:B------:R-:W-:Y:S01]  /*2c30*/  IMAD.SHL.U32 R25, R6, 0x2, RZ ;  /* 0x0000000206197824 */ /* 0x000fe200078e00ff */
[----:B------:R-:W1:Y:S01]  /*2c40*/  MUFU.TANH R62, R16 ;  /* 0x00000010003e7308 */ /* 0x000e620000002400 */
[----:B------:R-:W-:Y:S02]  /*2c50*/  FMUL.FTZ R116, R116, c[0x0][0x2ec] ;  /* 0x0000bb0074747a20 */ /* 0x000fe40000410000 */
[----:B------:R-:W-:-:S02]  /*2c60*/  FMUL.FTZ R117, R117, c[0x0][0x2ec] ;  /* 0x0000bb0075757a20 */ /* 0x000fc40000410000 */
[----:B--2---:R-:W-:Y:S01]  /*2c70*/  HMMA.16816.F32.BF16 R68, R84, R20, R68 ;  /* 0x000000145444723c */ /* 0x004fe20000041844 */
[----:B------:R-:W-:Y:S01]  /*2c80*/  FMUL.FTZ R118, R118, c[0x0][0x2ec] ;  /* 0x0000bb0076767a20 */ /* 0x000fe20000410000 */
[----:B---3--:R-:W-:Y:S01]  /*2c90*/  LOP3.LUT R17, R39, 0xffffffe0, RZ, 0xc0, !PT ;  /* 0xffffffe027117812 */ /* 0x008fe200078ec0ff */
[----:B------:R-:W2:Y:S01]  /*2ca0*/  MUFU.TANH R152, R18 ;  /* 0x0000001200987308 */ /* 0x000ea20000002400 */
[----:B------:R-:W-:Y:S01]  /*2cb0*/  SHF.R.S32.HI R39, RZ, 0x1f, R39 ;  /* 0x0000001fff277819 */ /* 0x000fe20000011427 */
[----:B------:R-:W-:Y:S02]  /*2cc0*/  FMUL.FTZ R119, R119, c[0x0][0x2ec] ;  /* 0x0000bb0077777a20 */ /* 0x000fe40000410000 */
[----:B------:R-:W-:Y:S01]  /*2cd0*/  IMAD.IADD R21, R6, 0x1, -R17 ;  /* 0x0000000106157824 */ /* 0x000fe200078e0a11 */
[----:B------:R-:W-:Y:S01]  /*2ce0*/  HMMA.16816.F32.BF16 R80, R8, R26, R80 ;  /* 0x0000001a0850723c */ /* 0x000fe20000041850 */
[----:B------:R-:W-:Y:S02]  /*2cf0*/  IMAD.SHL.U32 R6, R36, 0x80, RZ ;  /* 0x0000008024067824 */ /* 0x000fe400078e00ff */
[----:B------:R3:W2:Y:S01]  /*2d00*/  MUFU.TANH R138, R19 ;  /* 0x00000013008a7308 */ /* 0x0006a20000002400 */
[----:B------:R-:W-:-:S04]  /*2d10*/  SHF.R.S32.HI R20, RZ, 0x1f, R21 ;  /* 0x0000001fff147819 */ /* 0x000fc80000011415 */
[----:B-1----:R-:W-:Y:S01]  /*2d20*/  HMMA.16816.F32.BF16 R76, R8, R28, R76 ;  /* 0x0000001c084c723c */ /* 0x002fe2000004184c */
[----:B------:R-:W-:Y:S02]  /*2d30*/  LEA.HI R20, R20, R21, RZ, 0x2 ;  /* 0x0000001514147211 */ /* 0x000fe400078f10ff */
[----:B------:R-:W1:Y:S02]  /*2d40*/  MUFU.TANH R133, R116 ;  /* 0x0000007400857308 */ /* 0x000e640000002400 */
[----:B------:R-:W-:Y:S02]  /*2d50*/  SHF.R.S32.HI R232, RZ, 0x2, R20 ;  /* 0x00000002ffe87819 */ /* 0x000fe40000011414 */
[----:B------:R-:W-:Y:S01]  /*2d60*/  LEA.HI R20, R39, R38, RZ, 0x2 ;  /* 0x0000002627147211 */ /* 0x000fe200078f10ff */
[----:B------:R-:W-:Y:S01]  /*2d70*/  HMMA.16816.F32.BF16 R96, R44, R32, R96 ;  /* 0x000000202c60723c */ /* 0x000fe20000041860 */
[----:B------:R-:W-:Y:S01]  /*2d80*/  IADD3 R24, R129, 0x1, R232 ;  /* 0x0000000181187810 */ /* 0x000fe20007ffe0e8 */
[----:B---3--:R-:W3:Y:S01]  /*2d90*/  LDSM.16.M88.4 R16, [R208+0x6800] ;  /* 0x00680000d010783b */ /* 0x008ee20000000200 */
[----:B------:R-:W-:Y:S01]  /*2da0*/  LOP3.LUT R239, R20, 0xfffffffc, RZ, 0xc0, !PT ;  /* 0xfffffffc14ef7812 */ /* 0x000fe200078ec0ff */
[----:B------:R-:W-:Y:S01]  /*2db0*/  MUFU.TANH R137, R117 ;  /* 0x0000007500897308 */ /* 0x000fe20000002400 */
[----:B------:R-:W-:-:S03]  /*2dc0*/  IADD3 R24, R37, -c[0x0][0x214], R24 ;  /* 0x8000850025187a10 */ /* 0x000fc60007ffe018 */
[----:B------:R-:W-:Y:S01]  /*2dd0*/  HMMA.16816.F32.BF16 R64, R84, R22, R64 ;  /* 0x000000165440723c */ /* 0x000fe20000041840 */
[----:B------:R-:W1:Y:S01]  /*2de0*/  LDSM.16.M88.4 R20, [R221+0x7000] ;  /* 0x00700000dd14783b */ /* 0x000e620000000200 */
[----:B------:R-:W-:Y:S01]  /*2df0*/  IADD3 R24, R24, c[0x0][0x2e8], RZ ;  /* 0x0000ba0018187a10 */ /* 0x000fe20007ffe0ff */
[----:B------:R-:W-:Y:S01]  /*2e00*/  IMAD.IADD R239, R38, 0x1, -R239 ;  /* 0x0000000126ef7824 */ /* 0x000fe200078e0aef */
[----:B------:R-:W1:Y:S04]  /*2e10*/  MUFU.TANH R140, R118 ;  /* 0x00000076008c7308 */ /* 0x000e680000002400 */
[----:B------:R-:W-:Y:S04]  /*2e20*/  HMMA.16816.F32.BF16 R28, R8, R30, R112 ;  /* 0x0000001e081c723c */ /* 0x000fe80000041870 */
[----:B------:R-:W1:Y:S04]  /*2e30*/  MUFU.TANH R150, R119 ;  /* 0x0000007700967308 */ /* 0x000e680000002400 */
[----:B------:R-:W-:Y:S01]  /*2e40*/  HMMA.16816.F32.BF16 R80, R44, R34, R80 ;  /* 0x000000222c50723c */ /* 0x000fe20000041850 */
[----:B------:R-:W-:Y:S01]  /*2e50*/  FMUL.FTZ R157, R96, c[0x0][0x2ec] ;  /* 0x0000bb00609d7a20 */ /* 0x000fe20000410000 */
[----:B------:R-:W-:Y:S01]  /*2e60*/  IADD3 R96, R24, 0x8, RZ ;  /* 0x0000000818607810 */ /* 0x000fe20007ffe0ff */
[----:B------:R-:W-:Y:S01]  /*2e70*/  FMUL.FTZ R154, R98, c[0x0][0x2ec] ;  /* 0x0000bb00629a7a20 */ /* 0x000fe20000410000 */
[----:B------:R-:W-:Y:S01]  /*2e80*/  LOP3.LUT R98, R6, 0x6, R25, 0xf8, !PT ;  /* 0x0000000606627812 */ /* 0x000fe200078ef819 */
[----:B------:R-:W-:Y:S01]  /*2e90*/  FMUL.FTZ R151, R97, c[0x0][0x2ec] ;  /* 0x0000bb0061977a20 */ /* 0x000fe20000410000 */
[-C--:B------:R-:W-:Y:S01]  /*2ea0*/  IMNMX R97, R24, R37.reuse, PT ;  /* 0x0000002518617217 */ /* 0x080fe20003800200 */
[----:B------:R-:W-:Y:S01]  /*2eb0*/  FMUL.FTZ R99, R99, c[0x0][0x2ec] ;  /* 0x0000bb0063637a20 */ /* 0x000fe20000410000 */
[----:B----4-:R-:W-:Y:S01]  /*2ec0*/  HMMA.16816.F32.BF16 R124, R84, R12, R124 ;  /* 0x0000000c547c723c */ /* 0x010fe2000004187c */
[----:B------:R-:W-:Y:S01]  /*2ed0*/  IMNMX R96, R96, R37, PT ;  /* 0x0000002560607217 */ /* 0x000fe20003800200 */
[----:B------:R-:W4:Y:S01]  /*2ee0*/  MUFU.TANH R157, R157 ;  /* 0x0000009d009d7308 */ /* 0x000f220000002400 */
[----:B------:R-:W-:-:S04]  /*2ef0*/  IADD3 R24, R98, -0x80, RZ ;  /* 0xffffff8062187810 */ /* 0x000fc80007ffe0ff */
[----:B------:R-:W-:Y:S01]  /*2f00*/  IADD3 R12, R98, -0x7f, RZ ;  /* 0xffffff81620c7810 */ /* 0x000fe20007ffe0ff */
[----:B------:R-:W-:Y:S01]  /*2f10*/  HMMA.16816.F32.BF16 R48, R84, R14, R48 ;  /* 0x0000000e5430723c */ /* 0x000fe20000041830 */
[-C--:B------:R-:W-:Y:S01]  /*2f20*/  ISETP.GE.AND P1, PT, R24, R97.reuse, PT ;  /* 0x000000611800720c */ /* 0x080fe20003f26270 */
[----:B------:R-:W-:Y:S01]  /*2f30*/  MUFU.TANH R151, R151 ;  /* 0x0000009700977308 */ /* 0x000fe20000002400 */
[CC--:B------:R-:W-:Y:S02]  /*2f40*/  ISETP.GE.AND P0, PT, R12.reuse, R97.reuse, PT ;  /* 0x000000610c00720c */ /* 0x0c0fe40003f06270 */
[-C--:B------:R-:W-:Y:S02]  /*2f50*/  ISETP.GE.AND P5, PT, R12, R96.reuse, PT ;  /* 0x000000600c00720c */ /* 0x080fe40003fa6270 */
[----:B------:R-:W-:Y:S01]  /*2f60*/  IADD3 R12, R98, -0x78, RZ ;  /* 0xffffff88620c7810 */ /* 0x000fe20007ffe0ff */
[C---:B---3--:R-:W-:Y:S01]  /*2f70*/  HMMA.16816.F32.BF16 R76, R44.reuse, R16, R76 ;  /* 0x000000102c4c723c */ /* 0x048fe2000004184c */
[-C--:B------:R-:W-:Y:S01]  /*2f80*/  ISETP.GE.AND P2, PT, R24, R96.reuse, PT ;  /* 0x000000601800720c */ /* 0x080fe20003f46270 */
[----:B------:R-:W-:Y:S01]  /*2f90*/  FMUL.FTZ R80, R80, c[0x0][0x2ec] ;  /* 0x0000bb0050507a20 */ /* 0x000fe20000410000 */
[C---:B------:R-:W-:Y:S01]  /*2fa0*/  ISETP.GE.AND P4, PT, R12.reuse, R97, PT ;  /* 0x000000610c00720c */ /* 0x040fe20003f86270 */
[----:B------:R-:W3:Y:S01]  /*2fb0*/  LDSM.16.M88.4 R24, [R208+0x7000] ;  /* 0x00700000d018783b */ /* 0x000ee20000000200 */
[----:B------:R-:W-:Y:S01]  /*2fc0*/  ISETP.GE.AND P3, PT, R12, R96, PT ;  /* 0x000000600c00720c */ /* 0x000fe20003f66270 */
[----:B------:R2:W-:Y:S01]  /*2fd0*/  MUFU.TANH R153, R80 ;  /* 0x0000005000997308 */ /* 0x0005e20000002400 */
[----:B------:R-:W-:Y:S01]  /*2fe0*/  IADD3 R13, R98, -0x77, RZ ;  /* 0xffffff89620d7810 */ /* 0x000fe20007ffe0ff */
[----:B------:R-:W-:Y:S01]  /*2ff0*/  HMMA.16816.F32.BF16 R28, R44, R18, R28 ;  /* 0x000000122c1c723c */ /* 0x000fe2000004181c */
[----:B------:R-:W4:Y:S01]  /*3000*/  LDSM.16.M88.4 R16, [R221+0x7800] ;  /* 0x00780000dd10783b */ /* 0x000f220000000200 */
[----:B------:R-:W-:Y:S01]  /*3010*/  FSEL R63, R2, -INF , !P1 ;  /* 0xff800000023f7808 */ /* 0x000fe20004800000 */
[----:B------:R-:W-:Y:S01]  /*3020*/  FMUL.FTZ R81, R81, c[0x0][0x2ec] ;  /* 0x0000bb0051517a20 */ /* 0x000fe20000410000 */
[----:B------:R-:W-:Y:S01]  /*3030*/  IADD3 R12, R98, -0x70, RZ ;  /* 0xffffff90620c7810 */ /* 0x000fe20007ffe0ff */
[----:B------:R-:W-:Y:S01]  /*3040*/  FMUL.FTZ R82, R82, c[0x0][0x2ec] ;  /* 0x0000bb0052527a20 */ /* 0x000fe20000410000 */
[----:B------:R-:W-:Y:S01]  /*3050*/  IADD3 R2, R98, -0x6f, RZ ;  /* 0xffffff9162027810 */ /* 0x000fe20007ffe0ff */
[----:B------:R-:W2:Y:S01]  /*3060*/  MUFU.TANH R154, R154 ;  /* 0x0000009a009a7308 */ /* 0x000ea20000002400 */
[----:B------:R-:W-:Y:S01]  /*3070*/  FSEL R74, R89, -INF , !P2 ;  /* 0xff800000594a7808 */ /* 0x000fe20005000000 */
[----:B-1----:R-:W-:Y:S01]  /*3080*/  HMMA.16816.F32.BF16 R68, R8, R20, R68 ;  /* 0x000000140844723c */ /* 0x002fe20000041844 */
[----:B------:R-:W-:Y:S01]  /*3090*/  FSEL R88, R88, -INF , !P0 ;  /* 0xff80000058587808 */ /* 0x000fe20004000000 */
[----:B------:R-:W-:Y:S01]  /*30a0*/  FMUL.FTZ R83, R83, c[0x0][0x2ec] ;  /* 0x0000bb0053537a20 */ /* 0x000fe20000410000 */
[----:B------:R-:W-:-:S02]  /*30b0*/  FSEL R90, R90, -INF , !P5 ;  /* 0xff8000005a5a7808 */ /* 0x000fc40006800000 */
[CC--:B------:R-:W-:Y:S01]  /*30c0*/  ISETP.GE.AND P1, PT, R13.reuse, R97.reuse, PT ;  /* 0x000000610d00720c */ /* 0x0c0fe20003f26270 */
[----:B------:R-:W1:Y:S01]  /*30d0*/  MUFU.TANH R168, R99 ;  /* 0x0000006300a87308 */ /* 0x000e620000002400 */
[-C--:B------:R-:W-:Y:S01]  /*30e0*/  ISETP.GE.AND P2, PT, R13, R96.reuse, PT ;  /* 0x000000600d00720c */ /* 0x080fe20003f46270 */
[----:B------:R-:W-:Y:S01]  /*30f0*/  FMUL.FTZ R165, R76, c[0x0][0x2ec] ;  /* 0x0000bb004ca57a20 */ /* 0x000fe20000410000 */
[CC--:B------:R-:W-:Y:S01]  /*3100*/  ISETP.GE.AND P0, PT, R12.reuse, R97.reuse, PT ;  /* 0x000000610c00720c */ /* 0x0c0fe20003f06270 */
[----:B------:R-:W-:Y:S01]  /*3110*/  HMMA.16816.F32.BF16 R64, R8, R22, R64 ;  /* 0x000000160840723c */ /* 0x000fe20000041840 */
[-C--:B------:R-:W-:Y:S01]  /*3120*/  ISETP.GE.AND P5, PT, R12, R96.reuse, PT ;  /* 0x000000600c00720c */ /* 0x080fe20003fa6270 */
[----:B------:R-:W-:Y:S01]  /*3130*/  FMUL.FTZ R78, R78, c[0x0][0x2ec] ;  /* 0x0000bb004e4e7a20 */ /* 0x000fe20000410000 */
[----:B-----5:R-:W-:Y:S01]  /*3140*/  FSEL R75, R92, -INF , !P4 ;  /* 0xff8000005c4b7808 */ /* 0x020fe20006000000 */
[----:B------:R-:W-:Y:S01]  /*3150*/  MUFU.TANH R155, R81 ;  /* 0x00000051009b7308 */ /* 0x000fe20000002400 */
[----:B--2---:R-:W-:Y:S01]  /*3160*/  FSEL R80, R93, -INF , !P3 ;  /* 0xff8000005d507808 */ /* 0x004fe20005800000 */
[----:B------:R-:W-:Y:S01]  /*3170*/  FMUL.FTZ R159, R29, c[0x0][0x2ec] ;  /* 0x0000bb001d9f7a20 */ /* 0x000fe20000410000 */
[CC--:B------:R-:W-:Y:S01]  /*3180*/  ISETP.GE.AND P4, PT, R2.reuse, R97.reuse, PT ;  /* 0x000000610200720c */ /* 0x0c0fe20003f86270 */
[----:B------:R-:W-:Y:S01]  /*3190*/  FMUL.FTZ R77, R77, c[0x0][0x2ec] ;  /* 0x0000bb004d4d7a20 */ /* 0x000fe20000410000 */
[-C--:B------:R-:W-:Y:S01]  /*31a0*/  ISETP.GE.AND P3, PT, R2, R96.reuse, PT ;  /* 0x000000600200720c */ /* 0x080fe20003f66270 */
[----:B------:R-:W-:Y:S01]  /*31b0*/  FMUL.FTZ R79, R79, c[0x0][0x2ec] ;  /* 0x0000bb004f4f7a20 */ /* 0x000fe20000410000 */
[C---:B------:R-:W-:Y:S01]  /*31c0*/  IADD3 R12, R98.reuse, -0x68, RZ ;  /* 0xffffff98620c7810 */ /* 0x040fe20007ffe0ff */
[----:B------:R-:W2:Y:S01]  /*31d0*/  MUFU.TANH R158, R82 ;  /* 0x00000052009e7308 */ /* 0x000ea20000002400 */
[----:B------:R-:W-:Y:S01]  /*31e0*/  IADD3 R2, R98, -0x67, RZ ;  /* 0xffffff9962027810 */ /* 0x000fe20007ffe0ff */
[----:B------:R-:W-:Y:S01]  /*31f0*/  FMUL.FTZ R28, R28, c[0x0][0x2ec] ;  /* 0x0000bb001c1c7a20 */ /* 0x000fe20000410000 */
[----:B------:R-:W-:Y:S01]  /*3200*/  FSEL R91, R91, -INF , !P1 ;  /* 0xff8000005b5b7808 */ /* 0x000fe20004800000 */
[----:B------:R-:W-:Y:S01]  /*3210*/  FMUL.FTZ R30, R30, c[0x0][0x2ec] ;  /* 0x0000bb001e1e7a20 */ /* 0x000fe20000410000 */
[----:B------:R-:W-:Y:S01]  /*3220*/  FSEL R76, R56, -INF , !P2 ;  /* 0xff800000384c7808 */ /* 0x000fe20005000000 */
[----:B---3--:R-:W-:Y:S01]  /*3230*/  HMMA.16816.F32.BF16 R68, R44, R24, R68 ;  /* 0x000000182c44723c */ /* 0x008fe20000041844 */
[C---:B------:R-:W-:Y:S01]  /*3240*/  ISETP.GE.AND P1, PT, R12.reuse, R97, PT ;  /* 0x000000610c00720c */ /* 0x040fe20003f26270 */
[----:B------:R-:W3:Y:S01]  /*3250*/  MUFU.TANH R166, R83 ;  /* 0x0000005300a67308 */ /* 0x000ee20000002400 */
[----:B------:R-:W-:Y:S01]  /*3260*/  ISETP.GE.AND P2, PT, R12, R96, PT ;  /* 0x000000600c00720c */ /* 0x000fe20003f46270 */
[----:B------:R-:W-:Y:S01]  /*3270*/  FMUL.FTZ R31, R31, c[0x0][0x2ec] ;  /* 0x0000bb001f1f7a20 */ /* 0x000fe20000410000 */
[----:B------:R-:W-:-:S02]  /*3280*/  FSEL R35, R94, -INF , !P0 ;  /* 0xff8000005e237808 */ /* 0x000fc40004000000 */
[----:B------:R-:W-:Y:S01]  /*3290*/  FSEL R34, R95, -INF , !P5 ;  /* 0xff8000005f227808 */ /* 0x000fe20006800000 */
[C---:B----4-:R-:W-:Y:S01]  /*32a0*/  HMMA.16816.F32.BF16 R124, R8.reuse, R16, R124 ;  /* 0x00000010087c723c */ /* 0x050fe2000004187c */
[C---:B------:R-:W-:Y:S01]  /*32b0*/  ISETP.GE.AND P0, PT, R2.reuse, R97, PT ;  /* 0x000000610200720c */ /* 0x040fe20003f06270 */
[----:B------:R-:W4:Y:S01]  /*32c0*/  MUFU.TANH R165, R165 ;  /* 0x000000a500a57308 */ /* 0x000f220000002400 */
[----:B------:R-:W-:Y:S02]  /*32d0*/  ISETP.GE.AND P5, PT, R2, R96, PT ;  /* 0x000000600200720c */ /* 0x000fe40003fa6270 */
[C---:B------:R-:W-:Y:S02]  /*32e0*/  IADD3 R12, R98.reuse, -0x60, RZ ;  /* 0xffffffa0620c7810 */ /* 0x040fe40007ffe0ff */
[C---:B------:R-:W-:Y:S01]  /*32f0*/  IADD3 R20, R98.reuse, -0x58, RZ ;  /* 0xffffffa862147810 */ /* 0x040fe20007ffe0ff */
[----:B------:R-:W-:Y:S01]  /*3300*/  HMMA.16816.F32.BF16 R48, R8, R18, R48 ;  /* 0x000000120830723c */ /* 0x000fe20000041830 */
[----:B------:R-:W-:Y:S01]  /*3310*/  IADD3 R2, R98, -0x5f, RZ ;  /* 0xffffffa162027810 */ /* 0x000fe20007ffe0ff */
[----:B------:R-:W5:Y:S01]  /*3320*/  MUFU.TANH R164, R78 ;  /* 0x0000004e00a47308 */ /* 0x000f620000002400 */
[----:B------:R-:W-:-:S02]  /*3330*/  FSEL R33, R57, -INF , !P4 ;  /* 0xff80000039217808 */ /* 0x000fc40006000000 */
[----:B------:R-:W-:Y:S02]  /*3340*/  FSEL R38, R58, -INF , !P3 ;  /* 0xff8000003a267808 */ /* 0x000fe40005800000 */
[CC--:B------:R-:W-:Y:S01]  /*3350*/  ISETP.GE.AND P4, PT, R12.reuse, R97.reuse, PT ;  /* 0x000000610c00720c */ /* 0x0c0fe20003f86270 */
[----:B------:R-:W-:Y:S01]  /*3360*/  HMMA.16816.F32.BF16 R64, R44, R26, R64 ;  /* 0x0000001a2c40723c */ /* 0x000fe20000041840 */
[-C--:B------:R-:W-:Y:S01]  /*3370*/  ISETP.GE.AND P3, PT, R12, R96.reuse, PT ;  /* 0x000000600c00720c */ /* 0x080fe20003f66270 */
        /* <DEDUP_REMOVED lines=9> */
[C---:B------:R-:W-:Y:S01]  /*3410*/  ISETP.GE.AND P0, PT, R20.reuse, R97, PT ;  /* 0x000000611400720c */ /* 0x040fe20003f06270 */
[----:B------:R-:W-:Y:S01]  /*3420*/  FMUL.FTZ R71, R71, c[0x0][0x2ec] ;  /* 0x0000bb0047477a20 */ /* 0x000fe20000410000 */
[----:B------:R-:W-:-:S02]  /*3430*/  ISETP.GE.AND P5, PT, R20, R96, PT ;  /* 0x000000601400720c */ /* 0x000fc40003fa6270 */
[CC--:B------:R-:W-:Y:S02]  /*3440*/  ISETP.GE.AND P1, PT, R2.reuse, R97.reuse, PT ;  /* 0x000000610200720c */ /* 0x0c0fe40003f26270 */
[-C--:B------:R-:W-:Y:S01]  /*3450*/  ISETP.GE.AND P2, PT, R2, R96.reuse, PT ;  /* 0x000000600200720c */ /* 0x080fe20003f46270 */
[----:B------:R-:W1:Y:S01]  /*3460*/  MUFU.TANH R161, R28 ;  /* 0x0000001c00a17308 */ /* 0x000e620000002400 */
[----:B------:R-:W-:Y:S02]  /*3470*/  IADD3 R20, R98, -0x50, RZ ;  /* 0xffffffb062147810 */ /* 0x000fe40007ffe0ff */
[----:B------:R-:W-:Y:S02]  /*3480*/  FSEL R43, R55, -INF , !P1 ;  /* 0xff800000372b7808 */ /* 0x000fe40004800000 */
[----:B------:R-:W-:Y:S01]  /*3490*/  FSEL R170, R170, -INF , !P2 ;  /* 0xff800000aaaa7808 */ /* 0x000fe20005000000 */
[----:B------:R-:W-:Y:S01]  /*34a0*/  FMUL.FTZ R65, R65, c[0x0][0x2ec] ;  /* 0x0000bb0041417a20 */ /* 0x000fe20000410000 */
[CC--:B------:R-:W-:Y:S01]  /*34b0*/  ISETP.GE.AND P1, PT, R20.reuse, R97.reuse, PT ;  /* 0x000000611400720c */ /* 0x0c0fe20003f26270 */
[----:B------:R-:W1:Y:S01]  /*34c0*/  MUFU.TANH R147, R69 ;  /* 0x0000004500937308 */ /* 0x000e620000002400 */
[----:B------:R-:W-:Y:S01]  /*34d0*/  ISETP.GE.AND P2, PT, R20, R96, PT ;  /* 0x000000601400720c */ /* 0x000fe20003f46270 */
[----:B------:R-:W-:Y:S01]  /*34e0*/  FMUL.FTZ R66, R66, c[0x0][0x2ec] ;  /* 0x0000bb0042427a20 */ /* 0x000fe20000410000 */
[----:B------:R-:W1:Y:S01]  /*34f0*/  LDSM.16.M88.4 R20, [R208+0x7800] ;  /* 0x00780000d014783b */ /* 0x000e620000000200 */
[----:B------:R-:W-:Y:S01]  /*3500*/  IADD3 R2, R98, -0x57, RZ ;  /* 0xffffffa962027810 */ /* 0x000fe20007ffe0ff */
[----:B------:R-:W-:Y:S01]  /*3510*/  FMUL.FTZ R64, R64, c[0x0][0x2ec] ;  /* 0x0000bb0040407a20 */ /* 0x000fe20000410000 */
[----:B------:R-:W-:Y:S01]  /*3520*/  FSEL R41, R54, -INF , !P4 ;  /* 0xff80000036297808 */ /* 0x000fe20006000000 */
[----:B------:R-:W-:Y:S01]  /*3530*/  FMUL.FTZ R67, R67, c[0x0][0x2ec] ;  /* 0x0000bb0043437a20 */ /* 0x000fe20000410000 */
[----:B------:R-:W-:Y:S01]  /*3540*/  FSEL R172, R172, -INF , !P3 ;  /* 0xff800000acac7808 */ /* 0x000fe20005800000 */
[----:B------:R-:W1:Y:S01]  /*3550*/  MUFU.TANH R160, R30 ;  /* 0x0000001e00a07308 */ /* 0x000e620000002400 */
[----:B------:R-:W-:Y:S01]  /*3560*/  ISETP.GE.AND P4, PT, R2, R97, PT ;  /* 0x000000610200720c */ /* 0x000fe20003f86270 */
[----:B------:R-:W-:-:S04]  /*3570*/  DEPBAR.LE SB0, 0x0 ;  /* 0x000080000000791a */ /* 0x000fc80000000000 */
[----:B------:R-:W-:Y:S02]  /*3580*/  ISETP.GE.AND P3, PT, R2, R96, PT ;  /* 0x000000600200720c */ /* 0x000fe40003f66270 */
[C---:B------:R-:W-:Y:S01]  /*3590*/  IADD3 R2, R98.reuse, -0x4f, RZ ;  /* 0xffffffb162027810 */ /* 0x040fe20007ffe0ff */
[----:B------:R-:W-:Y:S01]  /*35a0*/  MUFU.TANH R156, R31 ;  /* 0x0000001f009c7308 */ /* 0x000fe20000002400 */
[C---:B------:R-:W-:Y:S02]  /*35b0*/  IADD3 R17, R98.reuse, -0x48, RZ ;  /* 0xffffffb862117810 */ /* 0x040fe40007ffe0ff */
[----:B------:R-:W-:Y:S02]  /*35c0*/  IADD3 R16, R98, -0x47, RZ ;  /* 0xffffffb962107810 */ /* 0x000fe40007ffe0ff */
[----:B------:R-:W-:Y:S02]  /*35d0*/  FSEL R29, R61, -INF , !P0 ;  /* 0xff8000003d1d7808 */ /* 0x000fe40004000000 */
[----:B------:R-:W-:Y:S01]  /*35e0*/  FSEL R40, R40, -INF , !P5 ;  /* 0xff80000028287808 */ /* 0x000fe20006800000 */
[----:B------:R-:W-:Y:S01]  /*35f0*/  MUFU.TANH R149, R68 ;  /* 0x0000004400957308 */ /* 0x000fe20000002400 */
[----:B------:R-:W-:-:S02]  /*3600*/  ISETP.GE.AND P0, PT, R2, R97, PT ;  /* 0x000000610200720c */ /* 0x000fc40003f06270 */
[----:B------:R-:W-:Y:S02]  /*3610*/  ISETP.GE.AND P5, PT, R2, R96, PT ;  /* 0x000000600200720c */ /* 0x000fe40003fa6270 */
[----:B------:R-:W-:Y:S02]  /*3620*/  FSEL R37, R60, -INF , !P4 ;  /* 0xff8000003c257808 */ /* 0x000fe40006000000 */
[----:B------:R-:W-:Y:S01]  /*3630*/  FSEL R2, R42, -INF , !P3 ;  /* 0xff8000002a027808 */ /* 0x000fe20005800000 */
[----:B------:R-:W-:Y:S01]  /*3640*/  MUFU.TANH R159, R159 ;  /* 0x0000009f009f7308 */ /* 0x000fe20000002400 */
[----:B------:R-:W-:Y:S02]  /*3650*/  FSEL R39, R62, -INF , !P1 ;  /* 0xff8000003e277808 */ /* 0x000fe40004800000 */
[----:B------:R-:W-:Y:S02]  /*3660*/  FSEL R152, R152, -INF , !P2 ;  /* 0xff80000098987808 */ /* 0x000fe40005000000 */
[----:B------:R-:W-:-:S02]  /*3670*/  ISETP.GE.AND P4, PT, R17, R97, PT ;  /* 0x000000611100720c */ /* 0x000fc40003f86270 */
[-C--:B------:R-:W-:Y:S01]  /*3680*/  ISETP.GE.AND P3, PT, R17, R96.reuse, PT ;  /* 0x000000601100720c */ /* 0x080fe20003f66270 */
[----:B------:R-:W-:Y:S01]  /*3690*/  MUFU.TANH R148, R70 ;  /* 0x0000004600947308 */ /* 0x000fe20000002400 */
[C---:B-1----:R-:W-:Y:S01]  /*36a0*/  HMMA.16816.F32.BF16 R124, R44.reuse, R20, R124 ;  /* 0x000000142c7c723c */ /* 0x042fe2000004187c */
[C---:B------:R-:W-:Y:S02]  /*36b0*/  ISETP.GE.AND P1, PT, R16.reuse, R97, PT ;  /* 0x000000611000720c */ /* 0x040fe40003f26270 */
[----:B------:R-:W-:Y:S02]  /*36c0*/  ISETP.GE.AND P2, PT, R16, R96, PT ;  /* 0x000000601000720c */ /* 0x000fe40003f46270 */
[C---:B------:R-:W-:Y:S02]  /*36d0*/  IADD3 R17, R98.reuse, -0x40, RZ ;  /* 0xffffffc062117810 */ /* 0x040fe40007ffe0ff */
[C---:B------:R-:W-:Y:S01]  /*36e0*/  IADD3 R16, R98.reuse, -0x3f, RZ ;  /* 0xffffffc162107810 */ /* 0x040fe20007ffe0ff */
[----:B------:R-:W-:Y:S01]  /*36f0*/  HMMA.16816.F32.BF16 R20, R44, R22, R48 ;  /* 0x000000162c14723c */ /* 0x000fe20000041830 */
[----:B------:R-:W-:Y:S01]  /*3700*/  IADD3 R15, R98, -0x38, RZ ;  /* 0xffffffc8620f7810 */ /* 0x000fe20007ffe0ff */
[----:B------:R-:W-:Y:S01]  /*3710*/  MUFU.TANH R143, R65 ;  /* 0x00000041008f7308 */ /* 0x000fe20000002400 */
[----:B------:R-:W-:-:S02]  /*3720*/  FSEL R141, R141, -INF , !P0 ;  /* 0xff8000008d8d7808 */ /* 0x000fc40004000000 */
[----:B------:R-:W-:Y:S02]  /*3730*/  FSEL R138, R138, -INF , !P5 ;  /* 0xff8000008a8a7808 */ /* 0x000fe40006800000 */
[----:B------:R-:W-:Y:S02]  /*3740*/  FSEL R133, R133, -INF , !P4 ;  /* 0xff80000085857808 */ /* 0x000fe40006000000 */
[----:B------:R-:W-:Y:S01]  /*3750*/  FSEL R140, R140, -INF , !P3 ;  /* 0xff8000008c8c7808 */ /* 0x000fe20005800000 */
[----:B------:R1:W-:Y:S01]  /*3760*/  MUFU.TANH R144, R66 ;  /* 0x0000004200907308 */ /* 0x0003e20000002400 */
[----:B------:R-:W-:Y:S02]  /*3770*/  FSEL R137, R137, -INF , !P1 ;  /* 0xff80000089897808 */ /* 0x000fe40004800000 */
[----:B------:R-:W-:Y:S02]  /*3780*/  FSEL R150, R150, -INF , !P2 ;  /* 0xff80000096967808 */ /* 0x000fe40005000000 */
[-C--:B------:R-:W-:Y:S01]  /*3790*/  ISETP.GE.AND P0, PT, R17, R97.reuse, PT ;  /* 0x000000611100720c */ /* 0x080fe20003f06270 */
[----:B------:R-:W-:Y:S01]  /*37a0*/  FMUL.FTZ R125, R125, c[0x0][0x2ec] ;  /* 0x0000bb007d7d7a20 */ /* 0x000fe20000410000 */
[-C--:B------:R-:W-:Y:S01]  /*37b0*/  ISETP.GE.AND P5, PT, R17, R96.reuse, PT ;  /* 0x000000601100720c */ /* 0x080fe20003fa6270 */
[----:B------:R-:W-:Y:S01]  /*37c0*/  FMUL.FTZ R124, R124, c[0x0][0x2ec] ;  /* 0x0000bb007c7c7a20 */ /* 0x000fe20000410000 */
[CC--:B------:R-:W-:Y:S01]  /*37d0*/  ISETP.GE.AND P4, PT, R16.reuse, R97.reuse, PT ;  /* 0x000000611000720c */ /* 0x0c0fe20003f86270 */
[----:B------:R-:W2:Y:S01]  /*37e0*/  MUFU.TANH R135, R125 ;  /* 0x0000007d00877308 */ /* 0x000ea20000002400 */
[-C--:B------:R-:W-:Y:S01]  /*37f0*/  ISETP.GE.AND P3, PT, R16, R96.reuse, PT ;  /* 0x000000601000720c */ /* 0x080fe20003f66270 */
[----:B------:R-:W-:Y:S01]  /*3800*/  FMUL.FTZ R126, R126, c[0x0][0x2ec] ;  /* 0x0000bb007e7e7a20 */ /* 0x000fe20000410000 */
[C---:B------:R-:W-:Y:S01]  /*3810*/  ISETP.GE.AND P1, PT, R15.reuse, R97, PT ;  /* 0x000000610f00720c */ /* 0x040fe20003f26270 */
[----:B------:R-:W-:Y:S01]  /*3820*/  FMUL.FTZ R20, R20, c[0x0][0x2ec] ;  /* 0x0000bb0014147a20 */ /* 0x000fe20000410000 */
[----:B------:R-:W-:Y:S01]  /*3830*/  ISETP.GE.AND P2, PT, R15, R96, PT ;  /* 0x000000600f00720c */ /* 0x000fe20003f46270 */
[----:B-1----:R-:W-:Y:S01]  /*3840*/  FMUL.FTZ R66, R127, c[0x0][0x2ec] ;  /* 0x0000bb007f427a20 */ /* 0x002fe20000410000 */
[C---:B------:R-:W-:Y:S01]  /*3850*/  IADD3 R14, R98.reuse, -0x37, RZ ;  /* 0xffffffc9620e7810 */ /* 0x040fe20007ffe0ff */
[----:B------:R-:W1:Y:S01]  /*3860*/  MUFU.TANH R146, R71 ;  /* 0x0000004700927308 */ /* 0x000e620000002400 */
[----:B------:R-:W-:Y:S01]  /*3870*/  IADD3 R15, R98, -0x30, RZ ;  /* 0xffffffd0620f7810 */ /* 0x000fe20007ffe0ff */
[----:B------:R-:W-:Y:S01]  /*3880*/  FMUL.FTZ R21, R21, c[0x0][0x2ec] ;  /* 0x0000bb0015157a20 */ /* 0x000fe20000410000 */
[----:B------:R-:W-:Y:S01]  /*3890*/  FSEL R157, R157, -INF , !P0 ;  /* 0xff8000009d9d7808 */ /* 0x000fe20004000000 */
[----:B------:R-:W-:Y:S01]  /*38a0*/  FMUL.FTZ R22, R22, c[0x0][0x2ec] ;  /* 0x0000bb0016167a20 */ /* 0x000fe20000410000 */
[----:B------:R-:W-:Y:S01]  /*38b0*/  FSEL R154, R154, -INF , !P5 ;  /* 0xff8000009a9a7808 */ /* 0x000fe20006800000 */
[----:B------:R-:W-:Y:S01]  /*38c0*/  FMUL.FTZ R23, R23, c[0x0][0x2ec] ;  /* 0x0000bb0017177a20 */ /* 0x000fe20000410000 */
[----:B------:R-:W-:Y:S01]  /*38d0*/  FSEL R151, R151, -INF , !P4 ;  /* 0xff80000097977808 */ /* 0x000fe20006000000 */
[----:B------:R-:W1:Y:S01]  /*38e0*/  MUFU.TANH R145, R64 ;  /* 0x0000004000917308 */ /* 0x000e620000002400 */
[----:B------:R-:W-:-:S02]  /*38f0*/  FSEL R168, R168, -INF , !P3 ;  /* 0xff800000a8a87808 */ /* 0x000fc40005800000 */
[CC--:B------:R-:W-:Y:S02]  /*3900*/  ISETP.GE.AND P0, PT, R14.reuse, R97.reuse, PT ;  /* 0x000000610e00720c */ /* 0x0c0fe40003f06270 */
[-C--:B------:R-:W-:Y:S02]  /*3910*/  ISETP.GE.AND P5, PT, R14, R96.reuse, PT ;  /* 0x000000600e00720c */ /* 0x080fe40003fa6270 */
[C---:B------:R-:W-:Y:S01]  /*3920*/  ISETP.GE.AND P4, PT, R15.reuse, R97, PT ;  /* 0x000000610f00720c */ /* 0x040fe20003f86270 */
[----:B------:R-:W1:Y:S01]  /*3930*/  MUFU.TANH R142, R67 ;  /* 0x00000043008e7308 */ /* 0x000e620000002400 */
[----:B------:R-:W-:Y:S02]  /*3940*/  ISETP.GE.AND P3, PT, R15, R96, PT ;  /* 0x000000600f00720c */ /* 0x000fe40003f66270 */
[C---:B------:R-:W-:Y:S02]  /*3950*/  IADD3 R14, R98.reuse, -0x2f, RZ ;  /* 0xffffffd1620e7810 */ /* 0x040fe40007ffe0ff */
[----:B------:R-:W-:-:S02]  /*3960*/  IADD3 R9, R98, -0x28, RZ ;  /* 0xffffffd862097810 */ /* 0x000fc40007ffe0ff */
[----:B------:R-:W-:Y:S01]  /*3970*/  IADD3 R8, R98, -0x27, RZ ;  /* 0xffffffd962087810 */ /* 0x000fe20007ffe0ff */
[----:B------:R-:W1:Y:S01]  /*3980*/  MUFU.TANH R139, R124 ;  /* 0x0000007c008b7308 */ /* 0x000e620000002400 */
[----:B------:R-:W-:Y:S02]  /*3990*/  FSEL R153, R153, -INF , !P1 ;  /* 0xff80000099997808 */ /* 0x000fe40004800000 */
[----:B--2---:R-:W-:Y:S02]  /*39a0*/  FSEL R158, R158, -INF , !P2 ;  /* 0xff8000009e9e7808 */ /* 0x004fe40005000000 */
[----:B------:R-:W-:Y:S02]  /*39b0*/  FSEL R155, R155, -INF , !P0 ;  /* 0xff8000009b9b7808 */ /* 0x000fe40004000000 */
[----:B---3--:R-:W-:Y:S01]  /*39c0*/  FSEL R166, R166, -INF , !P5 ;  /* 0xff800000a6a67808 */ /* 0x008fe20006800000 */
[----:B------:R-:W2:Y:S01]  /*39d0*/  MUFU.TANH R134, R126 ;  /* 0x0000007e00867308 */ /* 0x000ea20000002400 */
[----:B----4-:R-:W-:-:S02]  /*39e0*/  FSEL R165, R165, -INF , !P4 ;  /* 0xff800000a5a57808 */ /* 0x010fc40006000000 */
[----:B-----5:R-:W-:Y:S02]  /*39f0*/  FSEL R164, R164, -INF , !P3 ;  /* 0xff800000a4a47808 */ /* 0x020fe40005800000 */
[CC--:B------:R-:W-:Y:S02]  /*3a00*/  ISETP.GE.AND P1, PT, R14.reuse, R97.reuse, PT ;  /* 0x000000610e00720c */ /* 0x0c0fe40003f26270 */
[-C--:B------:R-:W-:Y:S01]  /*3a10*/  ISETP.GE.AND P2, PT, R14, R96.reuse, PT ;  /* 0x000000600e00720c */ /* 0x080fe20003f46270 */
[----:B------:R-:W3:Y:S01]  /*3a20*/  MUFU.TANH R66, R66 ;  /* 0x0000004200427308 */ /* 0x000ee20000002400 */
[CC--:B------:R-:W-:Y:S02]  /*3a30*/  ISETP.GE.AND P0, PT, R9.reuse, R97.reuse, PT ;  /* 0x000000610900720c */ /* 0x0c0fe40003f06270 */
[----:B------:R-:W-:Y:S02]  /*3a40*/  ISETP.GE.AND P5, PT, R9, R96, PT ;  /* 0x000000600900720c */ /* 0x000fe40003fa6270 */
[----:B------:R-:W-:-:S02]  /*3a50*/  ISETP.GE.AND P4, PT, R8, R97, PT ;  /* 0x000000610800720c */ /* 0x000fc40003f86270 */
[----:B------:R-:W-:Y:S01]  /*3a60*/  ISETP.GE.AND P3, PT, R8, R96, PT ;  /* 0x000000600800720c */ /* 0x000fe20003f66270 */
[----:B------:R-:W4:Y:S01]  /*3a70*/  MUFU.TANH R67, R20 ;  /* 0x0000001400437308 */ /* 0x000f220000002400 */
[C---:B------:R-:W-:Y:S02]  /*3a80*/  IADD3 R9, R98.reuse, -0x20, RZ ;  /* 0xffffffe062097810 */ /* 0x040fe40007ffe0ff */
[----:B------:R-:W-:Y:S02]  /*3a90*/  IADD3 R8, R98, -0x1f, RZ ;  /* 0xffffffe162087810 */ /* 0x000fe40007ffe0ff */
[----:B------:R-:W-:Y:S02]  /*3aa0*/  FSEL R163, R163, -INF , !P1 ;  /* 0xff800000a3a37808 */ /* 0x000fe40004800000 */
[----:B------:R-:W-:Y:S01]  /*3ab0*/  FSEL R162, R162, -INF , !P2 ;  /* 0xff800000a2a27808 */ /* 0x000fe20005000000 */
[----:B------:R-:W5:Y:S01]  /*3ac0*/  MUFU.TANH R65, R21 ;  /* 0x0000001500417308 */ /* 0x000f620000002400 */
[----:B------:R-:W-:-:S02]  /*3ad0*/  FSEL R161, R161, -INF , !P0 ;  /* 0xff800000a1a17808 */ /* 0x000fc40004000000 */
[CC--:B------:R-:W-:Y:S02]  /*3ae0*/  ISETP.GE.AND P1, PT, R9.reuse, R97.reuse, PT ;  /* 0x000000610900720c */ /* 0x0c0fe40003f26270 */
[----:B------:R-:W-:Y:S02]  /*3af0*/  ISETP.GE.AND P2, PT, R9, R96, PT ;  /* 0x000000600900720c */ /* 0x000fe40003f46270 */
[----:B------:R-:W-:Y:S01]  /*3b00*/  ISETP.GE.AND P0, PT, R8, R97, PT ;  /* 0x000000610800720c */ /* 0x000fe20003f06270 */
[----:B------:R-:W1:Y:S01]  /*3b10*/  MUFU.TANH R64, R22 ;  /* 0x0000001600407308 */ /* 0x000e620000002400 */
[----:B------:R-:W-:Y:S02]  /*3b20*/  IADD3 R9, R98, -0xf, RZ ;  /* 0xfffffff162097810 */ /* 0x000fe40007ffe0ff */
[----:B------:R-:W-:Y:S02]  /*3b30*/  FSEL R147, R147, -INF , !P0 ;  /* 0xff80000093937808 */ /* 0x000fe40004000000 */
[----:B------:R-:W-:-:S02]  /*3b40*/  FSEL R160, R160, -INF , !P5 ;  /* 0xff800000a0a07808 */ /* 0x000fc40006800000 */
[----:B------:R-:W-:Y:S01]  /*3b50*/  ISETP.GE.AND P0, PT, R9, R97, PT ;  /* 0x000000610900720c */ /* 0x000fe20003f06270 */
[----:B------:R-:W1:Y:S01]  /*3b60*/  MUFU.TANH R62, R23 ;  /* 0x00000017003e7308 */ /* 0x000e620000002400 */
[----:B------:R-:W-:Y:S02]  /*3b70*/  ISETP.GE.AND P5, PT, R8, R96, PT ;  /* 0x000000600800720c */ /* 0x000fe40003fa6270 */
[C---:B------:R-:W-:Y:S02]  /*3b80*/  IADD3 R8, R98.reuse, -0x18, RZ ;  /* 0xffffffe862087810 */ /* 0x040fe40007ffe0ff */
[----:B------:R-:W-:Y:S02]  /*3b90*/  IADD3 R11, R98, -0x17, RZ ;  /* 0xffffffe9620b7810 */ /* 0x000fe40007ffe0ff */
[----:B------:R-:W-:Y:S02]  /*3ba0*/  FSEL R135, R135, -INF , !P0 ;  /* 0xff80000087877808 */ /* 0x000fe40004000000 */
[----:B------:R-:W-:-:S02]  /*3bb0*/  FSEL R156, R156, -INF , !P3 ;  /* 0xff8000009c9c7808 */ /* 0x000fc40005800000 */
[----:B------:R-:W-:Y:S01]  /*3bc0*/  FSEL R149, R149, -INF , !P1 ;  /* 0xff80000095957808 */ /* 0x000fe20004800000 */
[----:B------:R-:W-:Y:S01]  /*3bd0*/  BAR.SYNC.DEFER_BLOCKING 0x0 ;  /* 0x0000000000007b1d */ /* 0x000fe20000010000 */
[----:B------:R-:W-:Y:S02]  /*3be0*/  ISETP.GE.AND P0, PT, R36, 0x2, PT ;  /* 0x000000022400780c */ /* 0x000fe40003f06270 */
[----:B------:R-:W-:Y:S02]  /*3bf0*/  ISETP.GE.AND P3, PT, R8, R96, PT ;  /* 0x000000600800720c */ /* 0x000fe40003f66270 */
[----:B------:R-:W-:Y:S02]  /*3c00*/  ISETP.GE.AND P1, PT, R11, R97, PT ;  /* 0x000000610b00720c */ /* 0x000fe40003f26270 */
[----:B------:R-:W-:Y:S02]  /*3c10*/  IADD3 R10, R98, -0x10, RZ ;  /* 0xfffffff0620a7810 */ /* 0x000fe40007ffe0ff */
[----:B------:R-:W-:-:S02]  /*3c20*/  FSEL R159, R159, -INF , !P4 ;  /* 0xff8000009f9f7808 */ /* 0x000fc40006000000 */
[-C--:B------:R-:W-:Y:S02]  /*3c30*/  ISETP.GE.AND P4, PT, R8, R97.reuse, PT ;  /* 0x000000610800720c */ /* 0x080fe40003f86270 */
[----:B------:R-:W-:Y:S02]  /*3c40*/  FSEL R148, R148, -INF , !P2 ;  /* 0xff80000094947808 */ /* 0x000fe40005000000 */
[----:B------:R-:W-:Y:S02]  /*3c50*/  FSEL R144, R144, -INF , !P3 ;  /* 0xff80000090907808 */ /* 0x000fe40005800000 */
[----:B------:R-:W-:Y:S02]  /*3c60*/  FSEL R143, R143, -INF , !P1 ;  /* 0xff8000008f8f7808 */ /* 0x000fe40004800000 */
[----:B------:R-:W-:Y:S02]  /*3c70*/  IADD3 R8, R98, -0x8, RZ ;  /* 0xfffffff862087810 */ /* 0x000fe40007ffe0ff */
[----:B------:R-:W-:-:S02]  /*3c80*/  ISETP.GE.AND P2, PT, R10, R97, PT ;  /* 0x000000610a00720c */ /* 0x000fc40003f46270 */
[-C--:B------:R-:W-:Y:S02]  /*3c90*/  ISETP.GE.AND P3, PT, R11, R96.reuse, PT ;  /* 0x000000600b00720c */ /* 0x080fe40003f66270 */
[----:B------:R-:W-:Y:S02]  /*3ca0*/  ISETP.GE.AND P1, PT, R10, R96, PT ;  /* 0x000000600a00720c */ /* 0x000fe40003f26270 */
[----:B------:R-:W-:Y:S02]  /*3cb0*/  IADD3 R98, R98, -0x7, RZ ;  /* 0xfffffff962627810 */ /* 0x000fe40007ffe0ff */
[----:B-1----:R-:W-:Y:S02]  /*3cc0*/  FSEL R146, R146, -INF , !P5 ;  /* 0xff80000092927808 */ /* 0x002fe40006800000 */
[----:B------:R-:W-:Y:S02]  /*3cd0*/  FSEL R145, R145, -INF , !P4 ;  /* 0xff80000091917808 */ /* 0x000fe40006000000 */
[----:B------:R-:W-:-:S02]  /*3ce0*/  FSEL R142, R142, -INF , !P3 ;  /* 0xff8000008e8e7808 */ /* 0x000fc40005800000 */
[----:B------:R-:W-:Y:S02]  /*3cf0*/  FSEL R139, R139, -INF , !P2 ;  /* 0xff8000008b8b7808 */ /* 0x000fe40005000000 */
[----:B--2---:R-:W-:Y:S02]  /*3d00*/  FSEL R134, R134, -INF , !P1 ;  /* 0xff80000086867808 */ /* 0x004fe40004800000 */
[-C--:B------:R-:W-:Y:S02]  /*3d10*/  ISETP.GE.AND P5, PT, R8, R97.reuse, PT ;  /* 0x000000610800720c */ /* 0x080fe40003fa6270 */
[----:B------:R-:W-:Y:S02]  /*3d20*/  ISETP.GE.AND P4, PT, R98, R97, PT ;  /* 0x000000616200720c */ /* 0x000fe40003f86270 */
[-C--:B------:R-:W-:Y:S02]  /*3d30*/  ISETP.GE.AND P3, PT, R9, R96.reuse, PT ;  /* 0x000000600900720c */ /* 0x080fe40003f66270 */
[----:B------:R-:W-:-:S02]  /*3d40*/  ISETP.GE.AND P2, PT, R8, R96, PT ;  /* 0x000000600800720c */ /* 0x000fc40003f46270 */
[----:B------:R-:W-:Y:S02]  /*3d50*/  ISETP.GE.AND P1, PT, R98, R96, PT ;  /* 0x000000606200720c */ /* 0x000fe40003f26270 */
[----:B---3--:R-:W-:Y:S02]  /*3d60*/  FSEL R66, R66, -INF , !P3 ;  /* 0xff80000042427808 */ /* 0x008fe40005800000 */
[----:B----4-:R-:W-:Y:S02]  /*3d70*/  FSEL R67, R67, -INF , !P5 ;  /* 0xff80000043437808 */ /* 0x010fe40006800000 */
[----:B-----5:R-:W-:Y:S02]  /*3d80*/  FSEL R65, R65, -INF , !P4 ;  /* 0xff80000041417808 */ /* 0x020fe40006000000 */
        /* <DEDUP_REMOVED lines=62> */
.L_x_2280:
[----:B------:R-:W-:-:S04]  /*4170*/  ULEA UR6, -UR6, URZ, 0x7 ;  /* 0x0000003f06067291 */ /* 0x000fc8000f8e393f */
[----:B------:R-:W-:Y:S02]  /*4180*/  USHF.R.S32.HI UR4, URZ, 0x1f, UR6 ;  /* 0x0000001f3f047899 */ /* 0x000fe40008011406 */
[----:B------:R-:W-:-:S04]  /*4190*/  MOV R3, UR6 ;  /* 0x0000000600037c02 */ /* 0x000fc80008000f00 */
[----:B------:R-:W-:Y:S02]  /*41a0*/  MOV R4, UR4 ;  /* 0x0000000400047c02 */ /* 0x000fe40008000f00 */
.L_x_2281:
        /* <DEDUP_REMOVED lines=36> */
.L_x_2279:
        /* <DEDUP_REMOVED lines=78> */
[----:B------:R-:W-:Y:S04]  /*48d0*/  LDSM.16.MT88.4 R8, [R219+0x10800] ;  /* 0x01080000db08783b */ /* 0x000fe80000004200 */
[----:B------:R-:W-:Y:S04]  /*48e0*/  LDSM.16.MT88.4 R24, [R219+0xc800] ;  /* 0x00c80000db18783b */ /* 0x000fe80000004200 */
[----:B------:R-:W-:Y:S01]  /*48f0*/  LDSM.16.MT88.4 R20, [R218+0xc800] ;  /* 0x00c80000da14783b */ /* 0x000fe20000004200 */
[----:B-1----:R-:W-:-:S03]  /*4900*/  FMNMX.FTZ R132, R7, R132, !PT ;  /* 0x0000008407847209 */ /* 0x002fc60007810000 */
[----:B------:R-:W-:Y:S01]  /*4910*/  LDSM.16.MT88.4 R16, [R217+0xc800] ;  /* 0x00c80000d910783b */ /* 0x000fe20000004200 */
[C---:B------:R-:W-:Y:S01]  /*4920*/  FSETP.NEU.FTZ.AND P1, PT, R132.reuse, -INF , PT ;  /* 0xff8000008400780b */ /* 0x040fe20003f3d000 */
[----:B------:R-:W-:Y:S01]  /*4930*/  FMUL.FTZ R136, R132, c[0x0][0x23c] ;  /* 0x00008f0084887a20 */ /* 0x000fe20000410000 */
[----:B--2---:R-:W-:Y:S02]  /*4940*/  FMNMX.FTZ R3, R4, R3, !PT ;  /* 0x0000000304037209 */ /* 0x004fe40007810000 */
[----:B------:R-:W-:Y:S02]  /*4950*/  LDSM.16.MT88.4 R4, [R216+0x10000] ;  /* 0x01000000d804783b */ /* 0x000fe40000004200 */
[----:B------:R-:W-:Y:S02]  /*4960*/  FSEL R136, R136, RZ, P1 ;  /* 0x000000ff88887208 */ /* 0x000fe40000800000 */
[----:B------:R-:W-:-:S03]  /*4970*/  FSETP.NEU.FTZ.AND P1, PT, R3, -INF , PT ;  /* 0xff8000000300780b */ /* 0x000fc60003f3d000 */
[--C-:B------:R-:W-:Y:S02]  /*4980*/  FFMA.FTZ R59, R63, c[0x0][0x23c], -R136.reuse ;  /* 0x00008f003f3b7a23 */ /* 0x100fe40000010888 */
[----:B------:R-:W-:Y:S02]  /*4990*/  FMUL.FTZ R63, R3, c[0x0][0x23c] ;  /* 0x00008f00033f7a20 */ /* 0x000fe40000410000 */
[--C-:B------:R-:W-:Y:S02]  /*49a0*/  FFMA.FTZ R56, R88, c[0x0][0x23c], -R136.reuse ;  /* 0x00008f0058387a23 */ /* 0x100fe40000010888 */
[--C-:B------:R-:W-:Y:S01]  /*49b0*/  FFMA.FTZ R57, R75, c[0x0][0x23c], -R136.reuse ;  /* 0x00008f004b397a23 */ /* 0x100fe20000010888 */
[----:B------:R-:W-:Y:S01]  /*49c0*/  FSEL R63, R63, RZ, P1 ;  /* 0x000000ff3f3f7208 */ /* 0x000fe20000800000 */
        /* <DEDUP_REMOVED lines=8> */
[----:B------:R-:W2:Y:S01]  /*4a50*/  LDSM.16.MT88.4 R76, [R217+0x10000] ;  /* 0x01000000d94c783b */ /* 0x000ea20000004200 */
[----:B------:R-:W-:Y:S02]  /*4a60*/  FFMA.FTZ R48, R12, c[0x0][0x23c], -R63 ;  /* 0x00008f000c307a23 */ /* 0x000fe4000001083f */
[--C-:B------:R-:W-:Y:S01]  /*4a70*/  FFMA.FTZ R55, R35, c[0x0][0x23c], -R136.reuse ;  /* 0x00008f0023377a23 */ /* 0x100fe20000010888 */
[----:B------:R-:W4:Y:S01]  /*4a80*/  LDSM.16.MT88.4 R12, [R216+0xc800] ;  /* 0x00c80000d80c783b */ /* 0x000f220000004200 */
[----:B------:R-:W-:Y:S01]  /*4a90*/  MUFU.EX2 R57, R57 ;  /* 0x0000003900397308 */ /* 0x000fe20000000800 */
[----:B------:R-:W-:-:S02]  /*4aa0*/  FFMA.FTZ R50, R33, c[0x0][0x23c], -R136 ;  /* 0x00008f0021327a23 */ /* 0x000fc40000010888 */
[--C-:B------:R-:W-:Y:S02]  /*4ab0*/  FFMA.FTZ R51, R73, c[0x0][0x23c], -R136.reuse ;  /* 0x00008f0049337a23 */ /* 0x100fe40000010888 */
[--C-:B------:R-:W-:Y:S02]  /*4ac0*/  FFMA.FTZ R54, R34, c[0x0][0x23c], -R63.reuse ;  /* 0x00008f0022367a23 */ /* 0x100fe4000001083f */
[--C-:B------:R-:W-:Y:S01]  /*4ad0*/  FFMA.FTZ R49, R38, c[0x0][0x23c], -R63.reuse ;  /* 0x00008f0026317a23 */ /* 0x100fe2000001083f */
[----:B------:R-:W5:Y:S01]  /*4ae0*/  MUFU.EX2 R52, R52 ;  /* 0x0000003400347308 */ /* 0x000f620000000800 */
[----:B-1----:R-:W-:Y:S01]  /*4af0*/  F2FP.BF16.PACK_AB R68, R56, R59 ;  /* 0x0000003b3844723e */ /* 0x002fe200000010ff */
[----:B------:R-:W-:Y:S02]  /*4b00*/  FFMA.FTZ R45, R32, c[0x0][0x23c], -R63 ;  /* 0x00008f00202d7a23 */ /* 0x000fe4000001083f */
[--C-:B------:R-:W-:Y:S01]  /*4b10*/  FFMA.FTZ R42, R43, c[0x0][0x23c], -R136.reuse ;  /* 0x00008f002b2a7a23 */ /* 0x100fe20000010888 */
[----:B------:R-:W1:Y:S01]  /*4b20*/  LDSM.16.MT88.4 R32, [R218+0x10800] ;  /* 0x01080000da20783b */ /* 0x000e620000004200 */
[----:B------:R-:W-:-:S02]  /*4b30*/  FFMA.FTZ R43, R29, c[0x0][0x23c], -R136 ;  /* 0x00008f001d2b7a23 */ /* 0x000fc40000010888 */
[----:B------:R-:W-:Y:S01]  /*4b40*/  MUFU.EX2 R61, R61 ;  /* 0x0000003d003d7308 */ /* 0x000fe20000000800 */
[----:B------:R-:W1:Y:S01]  /*4b50*/  LDSM.16.MT88.4 R28, [R217+0x10800] ;  /* 0x01080000d91c783b */ /* 0x000e620000004200 */
[--C-:B------:R-:W-:Y:S02]  /*4b60*/  FFMA.FTZ R47, R41, c[0x0][0x23c], -R136.reuse ;  /* 0x00008f00292f7a23 */ /* 0x100fe40000010888 */
[----:B------:R-:W-:Y:S02]  /*4b70*/  FFMA.FTZ R38, R37, c[0x0][0x23c], -R136 ;  /* 0x00008f0025267a23 */ /* 0x000fe40000010888 */
[--C-:B------:R-:W-:Y:S02]  /*4b80*/  FFMA.FTZ R44, R172, c[0x0][0x23c], -R63.reuse ;  /* 0x00008f00ac2c7a23 */ /* 0x100fe4000001083f */
[----:B------:R-:W2:Y:S01]  /*4b90*/  MUFU.EX2 R60, R60 ;  /* 0x0000003c003c7308 */ /* 0x000ea20000000800 */
[----:B-----5:R-:W-:Y:S01]  /*4ba0*/  F2FP.BF16.PACK_AB R70, R52, R57 ;  /* 0x000000393446723e */ /* 0x020fe200000010ff */
[----:B------:R-:W-:-:S02]  /*4bb0*/  FFMA.FTZ R41, R170, c[0x0][0x23c], -R63 ;  /* 0x00008f00aa297a23 */ /* 0x000fc4000001083f */
[--C-:B------:R-:W-:Y:S02]  /*4bc0*/  FFMA.FTZ R40, R40, c[0x0][0x23c], -R63.reuse ;  /* 0x00008f0028287a23 */ /* 0x100fe4000001083f */
[--C-:B------:R-:W-:Y:S02]  /*4bd0*/  FFMA.FTZ R37, R2, c[0x0][0x23c], -R63.reuse ;  /* 0x00008f0002257a23 */ /* 0x100fe4000001083f */
[----:B------:R-:W-:Y:S01]  /*4be0*/  MUFU.EX2 R58, R58 ;  /* 0x0000003a003a7308 */ /* 0x000fe20000000800 */
[--C-:B------:R-:W-:Y:S02]  /*4bf0*/  FFMA.FTZ R2, R141, c[0x0][0x23c], -R136.reuse ;  /* 0x00008f008d027a23 */ /* 0x100fe40000010888 */
[--C-:B------:R-:W-:Y:S02]  /*4c00*/  FFMA.FTZ R0, R137, c[0x0][0x23c], -R136.reuse ;  /* 0x00008f0089007a23 */ /* 0x100fe40000010888 */
[--C-:B------:R-:W-:Y:S02]  /*4c10*/  FFMA.FTZ R39, R39, c[0x0][0x23c], -R136.reuse ;  /* 0x00008f0027277a23 */ /* 0x100fe40000010888 */
[----:B------:R-:W-:Y:S01]  /*4c20*/  FFMA.FTZ R133, R133, c[0x0][0x23c], -R136 ;  /* 0x00008f0085857a23 */ /* 0x000fe20000010888 */
[----:B------:R-:W5:Y:S01]  /*4c30*/  MUFU.EX2 R53, R53 ;  /* 0x0000003500357308 */ /* 0x000f620000000800 */
[----:B--2---:R-:W-:Y:S01]  /*4c40*/  F2FP.BF16.PACK_AB R69, R60, R61 ;  /* 0x0000003d3c45723e */ /* 0x004fe200000010ff */
        /* <DEDUP_REMOVED lines=8> */
[----:B-----5:R-:W-:Y:S01]  /*4cd0*/  F2FP.BF16.PACK_AB R71, R53, R58 ;  /* 0x0000003a3547723e */ /* 0x020fe200000010ff */
        /* <DEDUP_REMOVED lines=36> */
[----:B------:R-:W1:Y:S01]  /*4f20*/  MUFU.EX2 R45, R45 ;  /* 0x0000002d002d7308 */ /* 0x000e620000000800 */
[----:B------:R-:W-:-:S02]  /*4f30*/  FADD.FTZ R58, R58, R61 ;  /* 0x0000003d3a3a7221 */ /* 0x000fc40000010000 */
[----:B------:R-:W-:Y:S02]  /*4f40*/  FFMA.FTZ R245, R65, c[0x0][0x23c], -R136 ;  /* 0x00008f0041f57a23 */ /* 0x000fe40000010888 */
[----:B------:R-:W-:Y:S01]  /*4f50*/  FADD.FTZ R52, R52, R57 ;  /* 0x0000003934347221 */ /* 0x000fe20000010000 */
[C---:B------:R-:W-:Y:S01]  /*4f60*/  HMMA.16816.F32.BF16 R112, R68.reuse, R108, RZ ;  /* 0x0000006c4470723c */ /* 0x040fe200000418ff */
[----:B------:R-:W-:Y:S01]  /*4f70*/  FADD.FTZ R53, R53, R58 ;  /* 0x0000003a35357221 */ /* 0x000fe20000010000 */
[----:B------:R-:W-:Y:S06]  /*4f80*/  MUFU.EX2 R47, R47 ;  /* 0x0000002f002f7308 */ /* 0x000fec0000000800 */
[C---:B---3--:R-:W-:Y:S02]  /*4f90*/  HMMA.16816.F32.BF16 R88, R68.reuse, R84, RZ ;  /* 0x000000544458723c */ /* 0x048fe400000418ff */
[----:B------:R-:W3:Y:S06]  /*4fa0*/  MUFU.EX2 R42, R42 ;  /* 0x0000002a002a7308 */ /* 0x000eec0000000800 */
        /* <DEDUP_REMOVED lines=27> */
[----:B----4-:R-:W-:Y:S01]  /*5160*/  HMMA.16816.F32.BF16 R104, R4, R12, R104 ;  /* 0x0000000c0468723c */ /* 0x010fe20000041868 */
[----:B------:R-:W-:Y:S01]  /*5170*/  FADD.FTZ R46, R46, R51 ;  /* 0x000000332e2e7221 */ /* 0x000fe20000010000 */
[----:B------:R-:W-:Y:S01]  /*5180*/  MUFU.EX2 R0, R0 ;  /* 0x0000000000007308 */ /* 0x000fe20000000800 */
[----:B------:R-:W-:-:S05]  /*5190*/  FADD.FTZ R45, R45, R48 ;  /* 0x000000302d2d7221 */ /* 0x000fca0000010000 */
[C---:B------:R-:W-:Y:S01]  /*51a0*/  HMMA.16816.F32.BF16 R100, R4.reuse, R14, R100 ;  /* 0x0000000e0464723c */ /* 0x040fe20000041864 */
[----:B------:R-:W1:Y:S01]  /*51b0*/  LDSM.16.MT88.4 R12, [R216+0x10800] ;  /* 0x01080000d80c783b */ /* 0x000e620000004200 */
[----:B------:R-:W-:Y:S06]  /*51c0*/  MUFU.EX2 R137, R137 ;  /* 0x0000008900897308 */ /* 0x000fec0000000800 */
[C---:B------:R-:W-:Y:S02]  /*51d0*/  HMMA.16816.F32.BF16 R96, R4.reuse, R8, R96 ;  /* 0x000000080460723c */ /* 0x040fe40000041860 */
        /* <DEDUP_REMOVED lines=34> */
[----:B---3--:R-:W-:Y:S01]  /*5400*/  F2FP.BF16.PACK_AB R4, R42, R47 ;  /* 0x0000002f2a04723e */ /* 0x008fe200000010ff */
        /* <DEDUP_REMOVED lines=14> */
[----:B------:R-:W3:Y:S02]  /*54f0*/  MUFU.EX2 R162, R162 ;  /* 0x000000a200a27308 */ /* 0x000ee40000000800 */
[C---:B------:R-:W-:Y:S01]  /*5500*/  HMMA.16816.F32.BF16 R100, R4.reuse, R10, R100 ;  /* 0x0000000a0464723c */ /* 0x040fe20000041864 */
[----:B------:R-:W5:Y:S05]  /*5510*/  LDSM.16.MT88.4 R8, [R216+0x11000] ;  /* 0x01100000d808783b */ /* 0x000f6a0000004200 */
[----:B------:R-:W-:Y:S02]  /*5520*/  MUFU.EX2 R160, R160 ;  /* 0x000000a000a07308 */ /* 0x000fe40000000800 */
[C---:B--2---:R-:W-:Y:S06]  /*5530*/  HMMA.16816.F32.BF16 R112, R4.reuse, R16, R112 ;  /* 0x000000100470723c */ /* 0x044fec0000041870 */
[----:B------:R-:W2:Y:S02]  /*5540*/  MUFU.EX2 R165, R165 ;  /* 0x000000a500a57308 */ /* 0x000ea40000000800 */
[C---:B------:R-:W-:Y:S01]  /*5550*/  HMMA.16816.F32.BF16 R108, R4.reuse, R18, R108 ;  /* 0x00000012046c723c */ /* 0x040fe2000004186c */
[----:B------:R-:W-:Y:S05]  /*5560*/  LDSM.16.MT88.4 R16, [R216+0xd800] ;  /* 0x00d80000d810783b */ /* 0x000fea0000004200 */
        /* <DEDUP_REMOVED lines=60> */
[----:B------:R-:W-:Y:S01]  /*5930*/  HMMA.16816.F32.BF16 R68, R4, R18, R68 ;  /* 0x000000120444723c */ /* 0x000fe20000041844 */
[----:B------:R-:W4:Y:S06]  /*5940*/  LDSM.16.MT88.4 R16, [R219+0x12000] ;  /* 0x01200000db10783b */ /* 0x000f2c0000004200 */
        /* <DEDUP_REMOVED lines=18> */
[C---:B-1----:R-:W-:Y:S08]  /*5a70*/  HMMA.16816.F32.BF16 R104, R4.reuse, R12, R104 ;  /* 0x0000000c0468723c */ /* 0x042ff00000041868 */
        /* <DEDUP_REMOVED lines=32> */
[C---:B-----5:R-:W-:Y:S08]  /*5c80*/  HMMA.16816.F32.BF16 R104, R4.reuse, R8, R104 ;  /* 0x000000080468723c */ /* 0x060ff00000041868 */
        /* <DEDUP_REMOVED lines=109> */
.L_x_2286:
        /* <DEDUP_REMOVED lines=64> */
.L_x_2283:
[C---:B------:R-:W-:Y:S04]  /*6760*/  LEA R228, P0, R6.reuse, R228, 0x1 ;  /* 0x000000e406e47211 */ /* 0x040fe800078008ff */
[----:B------:R-:W-:Y:S02]  /*6770*/  LEA.HI.X R227, R6, R227, R3, 0x1, P0 ;  /* 0x000000e306e37211 */ /* 0x000fe400000f0c03 */
[----:B------:R-:W-:Y:S02]  /*6780*/  IADD3 R40, P0, R228, UR9, RZ ;  /* 0x00000009e4287c10 */ /* 0x000fe4000ff1e0ff */
[----:B------:R-:W-:Y:S02]  /*6790*/  MOV R229, R227 ;  /* 0x000000e300e57202 */ /* 0x000fe40000000f00 */
[----:B------:R-:W-:Y:S02]  /*67a0*/  IADD3.X R41, R227, UR5, RZ, P0, !PT ;  /* 0x00000005e3297c10 */ /* 0x000fe400087fe4ff */
[----:B------:R-:W-:Y:S01]  /*67b0*/  IADD3 R38, P0, R40, UR9, RZ ;  /* 0x0000000928267c10 */ /* 0x000fe2000ff1e0ff */
[----:B------:R-:W-:Y:S01]  /*67c0*/  @!PT LDS RZ, [RZ] ;  /* 0x00000000fffff984 */ /* 0x000fe20000000800 */
[----:B------:R-:W-:Y:S01]  /*67d0*/  @!PT LDS RZ, [RZ] ;  /* 0x00000000fffff984 */ /* 0x000fe20000000800 */
[----:B------:R-:W-:Y:S01]  /*67e0*/  @!PT LDS RZ, [RZ] ;  /* 0x00000000fffff984 */ /* 0x000fe20000000800 */
[----:B------:R1:W-:Y:S03]  /*67f0*/  LDGSTS.E.BYPASS.LTC128B.128 [R233+0xc000], [R228.64] ;  /* 0x0c000000e4e97fae */ /* 0x0003e6000b901d4a */
[----:B------:R-:W-:Y:S02]  /*6800*/  IADD3.X R39, R41, UR5, RZ, P0, !PT ;  /* 0x0000000529277c10 */ /* 0x000fe400087fe4ff */
[----:B------:R-:W-:Y:S03]  /*6810*/  IADD3 R36, P0, R38, UR9, RZ ;  /* 0x0000000926247c10 */ /* 0x000fe6000ff1e0ff */
[----:B------:R1:W-:Y:S01]  /*6820*/  LDGSTS.E.BYPASS.LTC128B.128 [R233+0x10000], [R228.64+0x80] ;  /* 0x10000080e4e97fae */ /* 0x0003e2000b901d4a */
[----:B------:R-:W-:Y:S02]  /*6830*/  IADD3.X R37, R39, UR5, RZ, P0, !PT ;  /* 0x0000000527257c10 */ /* 0x000fe400087fe4ff */
[----:B------:R-:W-:Y:S04]  /*6840*/  IADD3 R34, P0, R36, UR9, RZ ;  /* 0x0000000924227c10 */ /* 0x000fe8000ff1e0ff */
[----:B------:R-:W-:Y:S01]  /*6850*/  IADD3.X R35, R37, UR5, RZ, P0, !PT ;  /* 0x0000000525237c10 */ /* 0x000fe200087fe4ff */
[----:B------:R2:W-:Y:S01]  /*6860*/  LDGSTS.E.BYPASS.LTC128B.128 [R233+0xc800], [R40.64] ;  /* 0x0c80000028e97fae */ /* 0x0005e2000b901d4a */
[----:B------:R-:W-:Y:S04]  /*6870*/  IADD3 R32, P0, R34, UR9, RZ ;  /* 0x0000000922207c10 */ /* 0x000fe8000ff1e0ff */
[----:B------:R-:W-:Y:S02]  /*6880*/  IADD3.X R33, R35, UR5, RZ, P0, !PT ;  /* 0x0000000523217c10 */ /* 0x000fe400087fe4ff */
[----:B------:R-:W-:Y:S01]  /*6890*/  IADD3 R2, P0, R32, UR9, RZ ;  /* 0x0000000920027c10 */ /* 0x000fe2000ff1e0ff */
[----:B------:R2:W-:Y:S03]  /*68a0*/  LDGSTS.E.BYPASS.LTC128B.128 [R233+0x10800], [R40.64+0x80] ;  /* 0x1080008028e97fae */ /* 0x0005e6000b901d4a */
[----:B------:R-:W-:Y:S02]  /*68b0*/  IADD3.X R3, R33, UR5, RZ, P0, !PT ;  /* 0x0000000521037c10 */ /* 0x000fe400087fe4ff */
[----:B------:R-:W-:Y:S03]  /*68c0*/  IADD3 R42, P0, R2, UR9, RZ ;  /* 0x00000009022a7c10 */ /* 0x000fe6000ff1e0ff */
[----:B------:R3:W-:Y:S01]  /*68d0*/  LDGSTS.E.BYPASS.LTC128B.128 [R233+0xd000], [R38.64] ;  /* 0x0d00000026e97fae */ /* 0x0007e2000b901d4a */
[----:B------:R-:W-:Y:S02]  /*68e0*/  IADD3.X R43, R3, UR5, RZ, P0, !PT ;  /* 0x00000005032b7c10 */ /* 0x000fe400087fe4ff */
[----:B------:R-:W-:Y:S05]  /*68f0*/  ISETP.GE.AND P0, PT, R241, 0x1, PT ;  /* 0x00000001f100780c */ /* 0x000fea0003f06270 */
[----:B------:R3:W-:Y:S08]  /*6900*/  LDGSTS.E.BYPASS.LTC128B.128 [R233+0x11000], [R38.64+0x80] ;  /* 0x1100008026e97fae */ /* 0x0007f0000b901d4a */
[----:B------:R3:W-:Y:S08]  /*6910*/  LDGSTS.E.BYPASS.LTC128B.128 [R233+0xd800], [R36.64] ;  /* 0x0d80000024e97fae */ /* 0x0007f0000b901d4a */
        /* <DEDUP_REMOVED lines=9> */
[----:B------:R-:W-:Y:S08]  /*69b0*/  LDSM.16.M88.4 R136, [R226] ;  /* 0x00000000e288783b */ /* 0x000ff00000000200 */
[----:B------:R-:W1:Y:S08]  /*69c0*/  LDSM.16.M88.4 R140, [R225] ;  /* 0x00000000e18c783b */ /* 0x000e700000000200 */
[----:B------:R-:W2:Y:S08]  /*69d0*/  LDSM.16.M88.4 R144, [R225+0x800] ;  /* 0x00080000e190783b */ /* 0x000eb00000000200 */
[----:B------:R-:W2:Y:S08]  /*69e0*/  LDSM.16.M88.4 R148, [R225+0x1000] ;  /* 0x00100000e194783b */ /* 0x000eb00000000200 */
[----:B------:R-:W0:Y:S08]  /*69f0*/  LDGDEPBAR ;  /* 0x00000000000079af */ /* 0x000e300000000000 */
[----:B------:R-:W3:Y:S01]  /*6a00*/  LDSM.16.M88.4 R152, [R225+0x1800] ;  /* 0x00180000e198783b */ /* 0x000ee20000000200 */
[C---:B-1----:R-:W-:Y:S07]  /*6a10*/  HMMA.16816.F32.BF16 R4, R136.reuse, R140, RZ ;  /* 0x0000008c8804723c */ /* 0x042fee00000418ff */
[----:B------:R-:W1:Y:S01]  /*6a20*/  LDSM.16.M88.4 R156, [R225+0x2000] ;  /* 0x00200000e19c783b */ /* 0x000e620000000200 */
[C---:B------:R-:W-:Y:S07]  /*6a30*/  HMMA.16816.F32.BF16 R8, R136.reuse, R142, RZ ;  /* 0x0000008e8808723c */ /* 0x040fee00000418ff */
[----:B------:R-:W1:Y:S01]  /*6a40*/  LDSM.16.M88.4 R160, [R225+0x2800] ;  /* 0x00280000e1a0783b */ /* 0x000e620000000200 */
[C---:B--2---:R-:W-:Y:S07]  /*6a50*/  HMMA.16816.F32.BF16 R12, R136.reuse, R144, RZ ;  /* 0x00000090880c723c */ /* 0x044fee00000418ff */
[----:B------:R-:W2:Y:S01]  /*6a60*/  LDSM.16.M88.4 R164, [R225+0x3000] ;  /* 0x00300000e1a4783b */ /* 0x000ea20000000200 */
[C---:B------:R-:W-:Y:S07]  /*6a70*/  HMMA.16816.F32.BF16 R16, R136.reuse, R146, RZ ;  /* 0x000000928810723c */ /* 0x040fee00000418ff */
[----:B------:R-:W2:Y:S01]  /*6a80*/  LDSM.16.M88.4 R140, [R225+0x3800] ;  /* 0x00380000e18c783b */ /* 0x000ea20000000200 */
[C---:B------:R-:W-:Y:S07]  /*6a90*/  HMMA.16816.F32.BF16 R20, R136.reuse, R148, RZ ;  /* 0x000000948814723c */ /* 0x040fee00000418ff */
[----:B------:R-:W-:Y:S01]  /*6aa0*/  LDSM.16.M88.4 R144, [R224] ;  /* 0x00000000e090783b */ /* 0x000fe20000000200 */
[C---:B------:R-:W-:Y:S07]  /*6ab0*/  HMMA.16816.F32.BF16 R24, R136.reuse, R150, RZ ;  /* 0x000000968818723c */ /* 0x040fee00000418ff */
[----:B------:R-:W2:Y:S01]  /*6ac0*/  LDSM.16.M88.4 R148, [R223] ;  /* 0x00000000df94783b */ /* 0x000ea20000000200 */
[C---:B---3--:R-:W-:Y:S07]  /*6ad0*/  HMMA.16816.F32.BF16 R28, R136.reuse, R152, RZ ;  /* 0x00000098881c723c */ /* 0x048fee00000418ff */
[----:B------:R-:W3:Y:S01]  /*6ae0*/  LDSM.16.M88.4 R168, [R215] ;  /* 0x00000000d7a8783b */ /* 0x000ee20000000200 */
[C---:B----4-:R-:W-:Y:S07]  /*6af0*/  HMMA.16816.F32.BF16 R32, R136.reuse, R154, RZ ;  /* 0x0000009a8820723c */ /* 0x050fee00000418ff */
[----:B------:R-:W4:Y:S01]  /*6b00*/  LDSM.16.M88.4 R172, [R214] ;  /* 0x00000000d6ac783b */ /* 0x000f220000000200 */
[C---:B-1----:R-:W-:Y:S07]  /*6b10*/  HMMA.16816.F32.BF16 R36, R136.reuse, R156, RZ ;  /* 0x0000009c8824723c */ /* 0x042fee00000418ff */
[----:B------:R-:W1:Y:S01]  /*6b20*/  LDSM.16.M88.4 R152, [R213] ;  /* 0x00000000d598783b */ /* 0x000e620000000200 */
[C---:B------:R-:W-:Y:S07]  /*6b30*/  HMMA.16816.F32.BF16 R40, R136.reuse, R158, RZ ;  /* 0x0000009e8828723c */ /* 0x040fee00000418ff */
[----:B------:R-:W1:Y:S01]  /*6b40*/  LDSM.16.M88.4 R156, [R212] ;  /* 0x00000000d49c783b */ /* 0x000e620000000200 */
[C---:B------:R-:W-:Y:S07]  /*6b50*/  HMMA.16816.F32.BF16 R44, R136.reuse, R160, RZ ;  /* 0x000000a0882c723c */ /* 0x040fee00000418ff */
[----:B------:R-:W-:Y:S01]  /*6b60*/  LDSM.16.M88.4 R176, [R210] ;  /* 0x00000000d2b0783b */ /* 0x000fe20000000200 */
[C---:B------:R-:W-:Y:S07]  /*6b70*/  HMMA.16816.F32.BF16 R48, R136.reuse, R162, RZ ;  /* 0x000000a28830723c */ /* 0x040fee00000418ff */
[----:B------:R-:W1:Y:S01]  /*6b80*/  LDSM.16.M88.4 R160, [R211] ;  /* 0x00000000d3a0783b */ /* 0x000e620000000200 */
[C---:B--2---:R-:W-:Y:S07]  /*6b90*/  HMMA.16816.F32.BF16 R52, R136.reuse, R164, RZ ;  /* 0x000000a48834723c */ /* 0x044fee00000418ff */
[----:B------:R-:W2:Y:S01]  /*6ba0*/  LDSM.16.M88.4 R180, [R209] ;  /* 0x00000000d1b4783b */ /* 0x000ea20000000200 */
[C---:B------:R-:W-:Y:S07]  /*6bb0*/  HMMA.16816.F32.BF16 R56, R136.reuse, R166, RZ ;  /* 0x000000a68838723c */ /* 0x040fee00000418ff */
[----:B------:R-:W-:Y:S01]  /*6bc0*/  LDSM.16.M88.4 R184, [R222] ;  /* 0x00000000deb8783b */ /* 0x000fe20000000200 */
[C---:B------:R-:W-:Y:S07]  /*6bd0*/  HMMA.16816.F32.BF16 R60, R136.reuse, R140, RZ ;  /* 0x0000008c883c723c */ /* 0x040fee00000418ff */
[----:B------:R-:W1:Y:S01]  /*6be0*/  LDSM.16.M88.4 R164, [R221] ;  /* 0x00000000dda4783b */ /* 0x000e620000000200 */
[----:B------:R-:W-:Y:S07]  /*6bf0*/  HMMA.16816.F32.BF16 R64, R136, R142, RZ ;  /* 0x0000008e8840723c */ /* 0x000fee00000418ff */
[----:B------:R-:W1:Y:S01]  /*6c00*/  LDSM.16.M88.4 R136, [R221+0x800] ;  /* 0x00080000dd88783b */ /* 0x000e620000000200 */
[C---:B------:R-:W-:Y:S07]  /*6c10*/  HMMA.16816.F32.BF16 R4, R144.reuse, R148, R4 ;  /* 0x000000949004723c */ /* 0x040fee0000041804 */
[----:B------:R-:W1:Y:S01]  /*6c20*/  LDSM.16.M88.4 R140, [R221+0x1000] ;  /* 0x00100000dd8c783b */ /* 0x000e620000000200 */
[C---:B------:R-:W-:Y:S07]  /*6c30*/  HMMA.16816.F32.BF16 R8, R144.reuse, R150, R8 ;  /* 0x000000969008723c */ /* 0x040fee0000041808 */
[----:B------:R-:W2:Y:S01]  /*6c40*/  LDSM.16.M88.4 R148, [R221+0x1800] ;  /* 0x00180000dd94783b */ /* 0x000ea20000000200 */
[C---:B---3--:R-:W-:Y:S07]  /*6c50*/  HMMA.16816.F32.BF16 R12, R144.reuse, R168, R12 ;  /* 0x000000a8900c723c */ /* 0x048fee000004180c */
[----:B------:R-:W-:Y:S01]  /*6c60*/  LDSM.16.M88.4 R188, [R207] ;  /* 0x00000000cfbc783b */ /* 0x000fe20000000200 */
[C---:B------:R-:W-:Y:S07]  /*6c70*/  HMMA.16816.F32.BF16 R16, R144.reuse, R170, R16 ;  /* 0x000000aa9010723c */ /* 0x040fee0000041810 */
[----:B------:R-:W-:Y:S01]  /*6c80*/  LDSM.16.M88.4 R168, [R221+0x2800] ;  /* 0x00280000dda8783b */ /* 0x000fe20000000200 */
[C---:B----4-:R-:W-:Y:S07]  /*6c90*/  HMMA.16816.F32.BF16 R20, R144.reuse, R172, R20 ;  /* 0x000000ac9014723c */ /* 0x050fee0000041814 */
[----:B------:R-:W-:Y:S01]  /*6ca0*/  LDSM.16.M88.4 R192, [R220+0x2000] ;  /* 0x00200000dcc0783b */ /* 0x000fe20000000200 */
[C---:B------:R-:W-:Y:S07]  /*6cb0*/  HMMA.16816.F32.BF16 R24, R144.reuse, R174, R24 ;  /* 0x000000ae9018723c */ /* 0x040fee0000041818 */
[----:B------:R-:W-:Y:S01]  /*6cc0*/  LDSM.16.M88.4 R172, [R208] ;  /* 0x00000000d0ac783b */ /* 0x000fe20000000200 */
[C---:B-1----:R-:W-:Y:S07]  /*6cd0*/  HMMA.16816.F32.BF16 R28, R144.reuse, R152, R28 ;  /* 0x00000098901c723c */ /* 0x042fee000004181c */
[----:B------:R-:W-:Y:S01]  /*6ce0*/  LDSM.16.M88.4 R196, [R208+0x4000] ;  /* 0x00400000d0c4783b */ /* 0x000fe20000000200 */
[C---:B------:R-:W-:Y:S07]  /*6cf0*/  HMMA.16816.F32.BF16 R32, R144.reuse, R154, R32 ;  /* 0x0000009a9020723c */ /* 0x040fee0000041820 */
[----:B------:R-:W1:Y:S01]  /*6d00*/  LDSM.16.M88.4 R152, [R221+0x2000] ;  /* 0x00200000dd98783b */ /* 0x000e620000000200 */
[C---:B------:R-:W-:Y:S08]  /*6d10*/  HMMA.16816.F32.BF16 R36, R144.reuse, R156, R36 ;  /* 0x0000009c9024723c */ /* 0x040ff00000041824 */
[C---:B------:R-:W-:Y:S01]  /*6d20*/  HMMA.16816.F32.BF16 R40, R144.reuse, R158, R40 ;  /* 0x0000009e9028723c */ /* 0x040fe20000041828 */
[----:B------:R-:W-:Y:S07]  /*6d30*/  LDSM.16.M88.4 R156, [R221+0x3800] ;  /* 0x00380000dd9c783b */ /* 0x000fee0000000200 */
[C---:B------:R-:W-:Y:S08]  /*6d40*/  HMMA.16816.F32.BF16 R44, R144.reuse, R160, R44 ;  /* 0x000000a0902c723c */ /* 0x040ff0000004182c */
[C---:B------:R-:W-:Y:S01]  /*6d50*/  HMMA.16816.F32.BF16 R48, R144.reuse, R162, R48 ;  /* 0x000000a29030723c */ /* 0x040fe20000041830 */
[----:B------:R-:W-:Y:S07]  /*6d60*/  LDSM.16.M88.4 R160, [R220] ;  /* 0x00000000dca0783b */ /* 0x000fee0000000200 */
[C---:B------:R-:W-:Y:S08]  /*6d70*/  HMMA.16816.F32.BF16 R52, R144.reuse, R176, R52 ;  /* 0x000000b09034723c */ /* 0x040ff00000041834 */
[C---:B------:R-:W-:Y:S01]  /*6d80*/  HMMA.16816.F32.BF16 R56, R144.reuse, R178, R56 ;  /* 0x000000b29038723c */ /* 0x040fe20000041838 */
[----:B------:R-:W-:Y:S07]  /*6d90*/  LDSM.16.M88.4 R176, [R208+0x800] ;  /* 0x00080000d0b0783b */ /* 0x000fee0000000200 */
[C---:B--2---:R-:W-:Y:S08]  /*6da0*/  HMMA.16816.F32.BF16 R60, R144.reuse, R180, R60 ;  /* 0x000000b4903c723c */ /* 0x044ff0000004183c */
[----:B------:R-:W-:Y:S01]  /*6db0*/  HMMA.16816.F32.BF16 R64, R144, R182, R64 ;  /* 0x000000b69040723c */ /* 0x000fe20000041840 */
[----:B------:R-:W2:Y:S07]  /*6dc0*/  LDSM.16.M88.4 R144, [R221+0x3000] ;  /* 0x00300000dd90783b */ /* 0x000eae0000000200 */
[C---:B------:R-:W-:Y:S01]  /*6dd0*/  HMMA.16816.F32.BF16 R4, R184.reuse, R164, R4 ;  /* 0x000000a4b804723c */ /* 0x040fe20000041804 */
[----:B------:R-:W-:Y:S07]  /*6de0*/  LDSM.16.M88.4 R180, [R225+0x7800] ;  /* 0x00780000e1b4783b */ /* 0x000fee0000000200 */
[C---:B------:R-:W-:Y:S01]  /*6df0*/  HMMA.16816.F32.BF16 R8, R184.reuse, R166, R8 ;  /* 0x000000a6b808723c */ /* 0x040fe20000041808 */
[----:B------:R-:W3:Y:S07]  /*6e00*/  LDSM.16.M88.4 R164, [R208+0x1000] ;  /* 0x00100000d0a4783b */ /* 0x000eee0000000200 */
[C---:B------:R-:W-:Y:S08]  /*6e10*/  HMMA.16816.F32.BF16 R12, R184.reuse, R136, R12 ;  /* 0x00000088b80c723c */ /* 0x040ff0000004180c */
[C---:B------:R-:W-:Y:S01]  /*6e20*/  HMMA.16816.F32.BF16 R16, R184.reuse, R138, R16 ;  /* 0x0000008ab810723c */ /* 0x040fe20000041810 */
[----:B------:R-:W4:Y:S07]  /*6e30*/  LDSM.16.M88.4 R136, [R208+0x1800] ;  /* 0x00180000d088783b */ /* 0x000f2e0000000200 */
[C---:B------:R-:W-:Y:S08]  /*6e40*/  HMMA.16816.F32.BF16 R20, R184.reuse, R140, R20 ;  /* 0x0000008cb814723c */ /* 0x040ff00000041814 */
        /* <DEDUP_REMOVED lines=27> */
[C---:B----4-:R-:W-:Y:S08]  /*7000*/  HMMA.16816.F32.BF16 R28, R160.reuse, R136, R28 ;  /* 0x00000088a01c723c */ /* 0x050ff0000004181c */
[C---:B------:R-:W-:Y:S01]  /*7010*/  HMMA.16816.F32.BF16 R32, R160.reuse, R138, R32 ;  /* 0x0000008aa020723c */ /* 0x040fe20000041820 */
[----:B------:R-:W4:Y:S07]  /*7020*/  LDSM.16.M88.4 R136, [R225+0x6000] ;  /* 0x00600000e188783b */ /* 0x000f2e0000000200 */
[C---:B------:R-:W-:Y:S08]  /*7030*/  HMMA.16816.F32.BF16 R36, R160.reuse, R140, R36 ;  /* 0x0000008ca024723c */ /* 0x040ff00000041824 */
[C---:B------:R-:W-:Y:S01]  /*7040*/  HMMA.16816.F32.BF16 R40, R160.reuse, R142, R40 ;  /* 0x0000008ea028723c */ /* 0x040fe20000041828 */
[----:B------:R-:W3:Y:S07]  /*7050*/  LDSM.16.M88.4 R140, [R225+0x6800] ;  /* 0x00680000e18c783b */ /* 0x000eee0000000200 */
        /* <DEDUP_REMOVED lines=10> */
[----:B------:R-:W1:Y:S07]  /*7100*/  LDSM.16.M88.4 R160, [R204] ;  /* 0x00000000cca0783b */ /* 0x000e6e0000000200 */
        /* <DEDUP_REMOVED lines=8> */
[C---:B---3--:R-:W-:Y:S08]  /*7190*/  HMMA.16816.F32.BF16 R28, R156.reuse, R164, R28 ;  /* 0x000000a49c1c723c */ /* 0x048ff0000004181c */
[C---:B------:R-:W-:Y:S01]  /*71a0*/  HMMA.16816.F32.BF16 R32, R156.reuse, R166, R32 ;  /* 0x000000a69c20723c */ /* 0x040fe20000041820 */
[----:B------:R-:W-:Y:S07]  /*71b0*/  LDSM.16.M88.4 R164, [R221+0x4000] ;  /* 0x00400000dda4783b */ /* 0x000fee0000000200 */
[C---:B----4-:R-:W-:Y:S08]  /*71c0*/  HMMA.16816.F32.BF16 R36, R156.reuse, R136, R36 ;  /* 0x000000889c24723c */ /* 0x050ff00000041824 */
[C---:B------:R-:W-:Y:S01]  /*71d0*/  HMMA.16816.F32.BF16 R40, R156.reuse, R138, R40 ;  /* 0x0000008a9c28723c */ /* 0x040fe20000041828 */
[----:B------:R-:W3:Y:S07]  /*71e0*/  LDSM.16.M88.4 R136, [R203] ;  /* 0x00000000cb88783b */ /* 0x000eee0000000200 */
[C---:B------:R-:W-:Y:S08]  /*71f0*/  HMMA.16816.F32.BF16 R44, R156.reuse, R140, R44 ;  /* 0x0000008c9c2c723c */ /* 0x040ff0000004182c */
[C---:B------:R-:W-:Y:S01]  /*7200*/  HMMA.16816.F32.BF16 R48, R156.reuse, R142, R48 ;  /* 0x0000008e9c30723c */ /* 0x040fe20000041830 */
[----:B------:R-:W4:Y:S07]  /*7210*/  LDSM.16.M88.4 R140, [R202] ;  /* 0x00000000ca8c783b */ /* 0x000f2e0000000200 */
[C---:B------:R-:W-:Y:S08]  /*7220*/  HMMA.16816.F32.BF16 R52, R156.reuse, R148, R52 ;  /* 0x000000949c34723c */ /* 0x040ff00000041834 */
[C---:B------:R-:W-:Y:S01]  /*7230*/  HMMA.16816.F32.BF16 R56, R156.reuse, R150, R56 ;  /* 0x000000969c38723c */ /* 0x040fe20000041838 */
[----:B------:R-:W2:Y:S07]  /*7240*/  LDSM.16.M88.4 R148, [R201] ;  /* 0x00000000c994783b */ /* 0x000eae0000000200 */
[C---:B------:R-:W-:Y:S08]  /*7250*/  HMMA.16816.F32.BF16 R60, R156.reuse, R180, R60 ;  /* 0x000000b49c3c723c */ /* 0x040ff0000004183c */
[----:B------:R-:W-:Y:S01]  /*7260*/  HMMA.16816.F32.BF16 R64, R156, R182, R64 ;  /* 0x000000b69c40723c */ /* 0x000fe20000041840 */
[----:B------:R-:W-:Y:S07]  /*7270*/  LDSM.16.M88.4 R156, [R222+0x2000] ;  /* 0x00200000de9c783b */ /* 0x000fee0000000200 */
[C---:B------:R-:W-:Y:S01]  /*7280*/  HMMA.16816.F32.BF16 R4, R184.reuse, R188, R4 ;  /* 0x000000bcb804723c */ /* 0x040fe20000041804 */
[----:B------:R-:W-:Y:S07]  /*7290*/  LDSM.16.M88.4 R180, [R221+0x6800] ;  /* 0x00680000ddb4783b */ /* 0x000fee0000000200 */
        /* <DEDUP_REMOVED lines=18> */
[C---:B------:R-:W-:Y:S08]  /*73c0*/  HMMA.16816.F32.BF16 R56, R184.reuse, R150, R56 ;  /* 0x00000096b838723c */ /* 0x040ff00000041838 */
[C---:B-1----:R-:W-:Y:S08]  /*73d0*/  HMMA.16816.F32.BF16 R60, R184.reuse, R152, R60 ;  /* 0x00000098b83c723c */ /* 0x042ff0000004183c */
[----:B------:R-:W-:Y:S08]  /*73e0*/  HMMA.16816.F32.BF16 R64, R184, R154, R64 ;  /* 0x0000009ab840723c */ /* 0x000ff00000041840 */
[C---:B------:R-:W-:Y:S08]  /*73f0*/  HMMA.16816.F32.BF16 R4, R156.reuse, R164, R4 ;  /* 0x000000a49c04723c */ /* 0x040ff00000041804 */
[C---:B------:R-:W-:Y:S08]  /*7400*/  HMMA.16816.F32.BF16 R8, R156.reuse, R166, R8 ;  /* 0x000000a69c08723c */ /* 0x040ff00000041808 */
[C---:B--2---:R-:W-:Y:S08]  /*7410*/  HMMA.16816.F32.BF16 R12, R156.reuse, R144, R12 ;  /* 0x000000909c0c723c */ /* 0x044ff0000004180c */
        /* <DEDUP_REMOVED lines=16> */
[C---:B------:R-:W-:Y:S01]  /*7520*/  HMMA.16816.F32.BF16 R16, R192.reuse, R138, R16 ;  /* 0x0000008ac010723c */ /* 0x040fe20000041810 */
[----:B------:R-:W1:Y:S03]  /*7530*/  LDSM.16.M88.4 R136, [R208+0x5800] ;  /* 0x00580000d088783b */ /* 0x000e660000000200 */
[----:B-----5:R-:W-:Y:S02]  /*7540*/  FMUL.FTZ R3, R5, c[0x0][0x2ec] ;  /* 0x0000bb0005037a20 */ /* 0x020fe40000410000 */
        /* <DEDUP_REMOVED lines=111> */
[----:B------:R2:W1:Y:S10]  /*7c40*/  MUFU.TANH R158, R176 ;  /* 0x000000b0009e7308 */ /* 0x0004740000002400 */
[----:B------:R2:W1:Y:S10]  /*7c50*/  MUFU.TANH R170, R134 ;  /* 0x0000008600aa7308 */ /* 0x0004740000002400 */
        /* <DEDUP_REMOVED lines=33> */
[----:B---34-:R-:W-:Y:S02]  /*7e70*/  ULDC UR6, c[0x0][0x198] ;  /* 0x0000660000067ab9 */ /* 0x018fe40000000800 */
[----:B------:R-:W-:Y:S04]  /*7e80*/  ULEA UR6, -UR6, URZ, 0x7 ;  /* 0x0000003f06067291 */ /* 0x000fe8000f8e393f */
[----:B------:R-:W-:Y:S02]  /*7e90*/  USHF.R.S32.HI UR4, URZ, 0x1f, UR6 ;  /* 0x0000001f3f047899 */ /* 0x000fe40008011406 */
[----:B------:R-:W-:Y:S04]  /*7ea0*/  MOV R6, UR6 ;  /* 0x0000000600067c02 */ /* 0x000fe80008000f00 */
[----:B--2---:R-:W-:Y:S01]  /*7eb0*/  MOV R3, UR4 ;  /* 0x0000000400037c02 */ /* 0x004fe20008000f00 */
[----:B------:R-:W-:-:S05]  /*7ec0*/  @P6 BRA `(.L_x_2285) ;  /* 0x000003b000006947 */ /* 0x000fca0003800000 */
[----:B-1----:R-:W-:Y:S04]  /*7ed0*/  IABS R2, c[0x0][0x2d0] ;  /* 0x0000b40000027a13 */ /* 0x002fe80000000000 */
        /* <DEDUP_REMOVED lines=12> */
[----:B------:R-:W-:Y:S02]  /*7fa0*/  IMAD.MOV.U32 R3, RZ, RZ, c[0x0][0x2d0] ;  /* 0x0000b400ff037624 */ /* 0x000fe400078e00ff */
        /* <DEDUP_REMOVED lines=32> */
[----:B------:R-:W2:Y:S02]  /*81b0*/  LDG.E R4, [R16.64] ;  /* 0x0000000a10047981 */ /* 0x000ea4000c1e1900 */
[C---:B------:R-:W-:Y:S01]  /*81c0*/  IMAD.WIDE.U32 R6, R3.reuse, c[0x0][0x198], RZ ;  /* 0x0000660003067a25 */ /* 0x040fe200078e00ff */
[----:B------:R-:W-:Y:S01]  /*81d0*/  SHF.R.S32.HI R2, RZ, 0x1f, R3 ;  /* 0x0000001fff027819 */ /* 0x000fe20000011403 */
[----:B------:R-:W2:Y:S04]  /*81e0*/  LDG.E R5, [R14.64] ;  /* 0x0000000a0e057981 */ /* 0x000ea8000c1e1900 */
        /* <DEDUP_REMOVED lines=9> */
.L_x_2285:
        /* <DEDUP_REMOVED lines=22> */
[----:B-1----:R-:W-:Y:S01]  /*83e0*/  IADD3 R2, P0, R4, UR12, RZ ;  /* 0x0000000c04027c10 */ /* 0x002fe2000ff1e0ff */
        /* <DEDUP_REMOVED lines=13> */
.L_x_2284:
[----:B--234-:R-:W-:Y:S01]  /*84c0*/  FMNMX.FTZ R3, R172, R135, !PT ;  /* 0x00000087ac037209 */ /* 0x01cfe20007810000 */
[----:B------:R-:W-:Y:S01]  /*84d0*/  LDSM.16.MT88.4 R20, [R218+0xc000] ;  /* 0x00c00000da14783b */ /* 0x000fe20000004200 */
[----:B------:R-:W-:Y:S02]  /*84e0*/  FMNMX.FTZ R5, R164, R0, !PT ;  /* 0x00000000a4057209 */ /* 0x000fe40007810000 */
[----:B------:R-:W-:Y:S02]  /*84f0*/  FMNMX.FTZ R3, R168, R3, !PT ;  /* 0x00000003a8037209 */ /* 0x000fe40007810000 */
[----:B------:R-:W-:Y:S02]  /*8500*/  FMNMX.FTZ R5, R160, R5, !PT ;  /* 0x00000005a0057209 */ /* 0x000fe40007810000 */
[----:B------:R-:W-:Y:S01]  /*8510*/  FMNMX.FTZ R3, R8, R3, !PT ;  /* 0x0000000308037209 */ /* 0x000fe20007810000 */
[----:B------:R-:W-:Y:S01]  /*8520*/  LDSM.16.MT88.4 R28, [R217+0xc000] ;  /* 0x00c00000d91c783b */ /* 0x000fe20000004200 */
[----:B-1----:R-:W-:Y:S02]  /*8530*/  FMNMX.FTZ R2, R10, R5, !PT ;  /* 0x000000050a027209 */ /* 0x002fe40007810000 */
        /* <DEDUP_REMOVED lines=85> */
[----:B------:R-:W-:Y:S01]  /*8a90*/  ISETP.GT.AND P0, PT, R241, RZ, PT ;  /* 0x000000fff100720c */ /* 0x000fe20003f04270 */
        /* <DEDUP_REMOVED lines=8> */
[----:B------:R-:W-:Y:S02]  /*8b20*/  FFMA.FTZ R146, R146, c[0x0][0x23c], -R145 ;  /* 0x00008f0092927a23 */ /* 0x000fe40000010891 */
        /* <DEDUP_REMOVED lines=49> */
[----:B------:R-:W-:Y:S01]  /*8e40*/  FMUL.FTZ R66, R0, R70 ;  /* 0x0000004600427220 */ /* 0x000fe20000410000 */
[----:B-1----:R-:W-:Y:S01]  /*8e50*/  F2FP.BF16.PACK_AB R130, R140, R141 ;  /* 0x0000008d8c82723e */ /* 0x002fe200000010ff */
[C---:B------:R-:W-:Y:S02]  /*8e60*/  FMUL.FTZ R67, R0.reuse, R71 ;  /* 0x0000004700437220 */ /* 0x040fe40000410000 */
[----:B------:R-:W-:Y:S01]  /*8e70*/  LDSM.16.MT88.4 R100, [R216+0xf800] ;  /* 0x00f80000d864783b */ /* 0x000fe20000004200 */
[----:B------:R-:W-:Y:S02]  /*8e80*/  FFMA.FTZ R139, R0, R243, R139 ;  /* 0x000000f3008b7223 */ /* 0x000fe4000001008b */
        /* <DEDUP_REMOVED lines=39> */
[----:B------:R-:W1:Y:S01]  /*9100*/  MUFU.EX2 R113, R113 ;  /* 0x0000007100717308 */ /* 0x000e620000000800 */
        /* <DEDUP_REMOVED lines=12> */
[----:B------:R-:W-:Y:S01]  /*91d0*/  FMUL.FTZ R31, R0, R107 ;  /* 0x0000006b001f7220 */ /* 0x000fe20000410000 */
[----:B-1----:R-:W-:Y:S01]  /*91e0*/  F2FP.BF16.PACK_AB R70, R146, R113 ;  /* 0x000000719246723e */ /* 0x002fe200000010ff */
        /* <DEDUP_REMOVED lines=14> */
[----:B------:R-:W-:Y:S01]  /*92d0*/  MUFU.EX2 R106, R106 ;  /* 0x0000006a006a7308 */ /* 0x000fe20000000800 */
[----:B------:R-:W-:Y:S01]  /*92e0*/  LDSM.16.MT88.4 R96, [R216+0x13000] ;  /* 0x01300000d860783b */ /* 0x000fe20000004200 */
[--C-:B------:R-:W-:Y:S02]  /*92f0*/  FFMA.FTZ R153, R174, c[0x0][0x23c], -R145.reuse ;  /* 0x00008f00ae997a23 */ /* 0x100fe40000010891 */
[--C-:B------:R-:W-:Y:S02]  /*9300*/  FFMA.FTZ R156, R157, c[0x0][0x23c], -R144.reuse ;  /* 0x00008f009d9c7a23 */ /* 0x100fe40000010890 */
[C---:B------:R-:W-:Y:S03]  /*9310*/  HMMA.16816.F32.BF16 R36, R128.reuse, R44, R36 ;  /* 0x0000002c8024723c */ /* 0x040fe60000041824 */
[--C-:B------:R-:W-:Y:S01]  /*9320*/  FFMA.FTZ R157, R170, c[0x0][0x23c], -R145.reuse ;  /* 0x00008f00aa9d7a23 */ /* 0x100fe20000010891 */
[----:B------:R-:W4:Y:S01]  /*9330*/  MUFU.EX2 R107, R107 ;  /* 0x0000006b006b7308 */ /* 0x000f220000000800 */
        /* <DEDUP_REMOVED lines=9> */
[--C-:B------:R-:W-:Y:S02]  /*93d0*/  FFMA.FTZ R170, R246, c[0x0][0x23c], -R145.reuse ;  /* 0x00008f00f6aa7a23 */ /* 0x100fe40000010891 */
[--C-:B------:R-:W-:Y:S02]  /*93e0*/  FFMA.FTZ R173, R244, c[0x0][0x23c], -R145.reuse ;  /* 0x00008f00f4ad7a23 */ /* 0x100fe40000010891 */
[C---:B------:R-:W-:Y:S01]  /*93f0*/  HMMA.16816.F32.BF16 R44, R128.reuse, R52, R44 ;  /* 0x00000034802c723c */ /* 0x040fe2000004182c */
[----:B------:R-:W5:Y:S02]  /*9400*/  MUFU.EX2 R149, R149 ;  /* 0x0000009500957308 */ /* 0x000f640000000800 */
[--C-:B------:R-:W-:Y:S01]  /*9410*/  FFMA.FTZ R174, R242, c[0x0][0x23c], -R145.reuse ;  /* 0x00008f00f2ae7a23 */ /* 0x100fe20000010891 */
[----:B----4-:R-:W-:Y:S01]  /*9420*/  F2FP.BF16.PACK_AB R69, R107, R106 ;  /* 0x0000006a6b45723e */ /* 0x010fe200000010ff */
[--C-:B------:R-:W-:Y:S02]  /*9430*/  FFMA.FTZ R191, R191, c[0x0][0x23c], -R144.reuse ;  /* 0x00008f00bfbf7a23 */ /* 0x100fe40000010890 */
[C---:B------:R-:W-:Y:S01]  /*9440*/  FMUL.FTZ R52, R2.reuse, R80 ;  /* 0x0000005002347220 */ /* 0x040fe20000410000 */
[C---:B------:R-:W-:Y:S03]  /*9450*/  HMMA.16816.F32.BF16 R48, R128.reuse, R54, R48 ;  /* 0x000000368030723c */ /* 0x040fe60000041830 */
[----:B------:R-:W4:Y:S01]  /*9460*/  MUFU.EX2 R151, R151 ;  /* 0x0000009700977308 */ /* 0x000f220000000800 */
        /* <DEDUP_REMOVED lines=9> */
[--C-:B------:R-:W-:Y:S02]  /*9500*/  FFMA.FTZ R189, R190, c[0x0][0x23c], -R145.reuse ;  /* 0x00008f00bebd7a23 */ /* 0x100fe40000010891 */
[--C-:B------:R-:W-:Y:S02]  /*9510*/  FFMA.FTZ R187, R187, c[0x0][0x23c], -R144.reuse ;  /* 0x00008f00bbbb7a23 */ /* 0x100fe40000010890 */
[C---:B------:R-:W-:Y:S01]  /*9520*/  FMUL.FTZ R60, R2.reuse, R72 ;  /* 0x00000048023c7220 */ /* 0x040fe20000410000 */
[C---:B------:R-:W-:Y:S01]  /*9530*/  HMMA.16816.F32.BF16 R56, R128.reuse, R62, R56 ;  /* 0x0000003e8038723c */ /* 0x040fe20000041838 */
[----:B------:R-:W1:Y:S03]  /*9540*/  MUFU.EX2 R156, R156 ;  /* 0x0000009c009c7308 */ /* 0x000e660000000800 */
[----:B------:R-:W-:Y:S02]  /*9550*/  FMUL.FTZ R61, R2, R73 ;  /* 0x00000049023d7220 */ /* 0x000fe40000410000 */
[--C-:B------:R-:W-:Y:S02]  /*9560*/  FFMA.FTZ R190, R185, c[0x0][0x23c], -R144.reuse ;  /* 0x00008f00b9be7a23 */ /* 0x100fe40000010890 */
[C---:B------:R-:W-:Y:S03]  /*9570*/  FMUL.FTZ R62, R0.reuse, R74 ;  /* 0x0000004a003e7220 */ /* 0x040fe60000410000 */
[----:B------:R-:W1:Y:S01]  /*9580*/  MUFU.EX2 R157, R157 ;  /* 0x0000009d009d7308 */ /* 0x000e620000000800 */
[----:B------:R-:W-:Y:S02]  /*9590*/  FMUL.FTZ R63, R0, R75 ;  /* 0x0000004b003f7220 */ /* 0x000fe40000410000 */
[----:B------:R-:W1:Y:S01]  /*95a0*/  LDSM.16.MT88.4 R72, [R218+0xc800] ;  /* 0x00c80000da48783b */ /* 0x000e620000004200 */
[--C-:B------:R-:W-:Y:S02]  /*95b0*/  FFMA.FTZ R185, R186, c[0x0][0x23c], -R145.reuse ;  /* 0x00008f00bab97a23 */ /* 0x100fe40000010891 */
[--C-:B------:R-:W-:Y:S02]  /*95c0*/  FFMA.FTZ R184, R184, c[0x0][0x23c], -R145.reuse ;  /* 0x00008f00b8b87a23 */ /* 0x100fe40000010891 */
[C---:B--2---:R-:W-:Y:S02]  /*95d0*/  HMMA.16816.F32.BF16 R60, R128.reuse, R84, R60 ;  /* 0x00000054803c723c */ /* 0x044fe4000004183c */
[----:B------:R-:W-:Y:S01]  /*95e0*/  MUFU.EX2 R161, R161 ;  /* 0x000000a100a17308 */ /* 0x000fe20000000800 */
[--C-:B------:R-:W-:Y:S02]  /*95f0*/  FFMA.FTZ R183, R183, c[0x0][0x23c], -R144.reuse ;  /* 0x00008f00b7b77a23 */ /* 0x100fe40000010890 */
[--C-:B------:R-:W-:Y:S02]  /*9600*/  FFMA.FTZ R186, R181, c[0x0][0x23c], -R144.reuse ;  /* 0x00008f00b5ba7a23 */ /* 0x100fe40000010890 */
[--C-:B------:R-:W-:Y:S01]  /*9610*/  FFMA.FTZ R180, R180, c[0x0][0x23c], -R145.reuse ;  /* 0x00008f00b4b47a23 */ /* 0x100fe20000010891 */
[----:B------:R-:W-:Y:S01]  /*9620*/  HMMA.16816.F32.BF16 R64, R128, R86, R64 ;  /* 0x000000568040723c */ /* 0x000fe20000041840 */
[----:B------:R-:W2:Y:S03]  /*9630*/  LDSM.16.MT88.4 R84, [R216+0xc800] ;  /* 0x00c80000d854783b */ /* 0x000ea60000004200 */
[----:B------:R-:W2:Y:S01]  /*9640*/  MUFU.EX2 R162, R162 ;  /* 0x000000a200a27308 */ /* 0x000ea20000000800 */
[--C-:B------:R-:W-:Y:S02]  /*9650*/  FFMA.FTZ R181, R182, c[0x0][0x23c], -R145.reuse ;  /* 0x00008f00b6b57a23 */ /* 0x100fe40000010891 */
[--C-:B------:R-:W-:Y:S01]  /*9660*/  FFMA.FTZ R179, R179, c[0x0][0x23c], -R144.reuse ;  /* 0x00008f00b3b37a23 */ /* 0x100fe20000010890 */
[C---:B---3--:R-:W-:Y:S05]  /*9670*/  HMMA.16816.F32.BF16 R4, R68.reuse, R76, R4 ;  /* 0x0000004c4404723c */ /* 0x048fea0000041804 */
[--C-:B------:R-:W-:Y:S01]  /*9680*/  FFMA.FTZ R182, R177, c[0x0][0x23c], -R144.reuse ;  /* 0x00008f00b1b67a23 */ /* 0x100fe20000010890 */
[----:B------:R-:W-:Y:S01]  /*9690*/  MUFU.EX2 R163, R163 ;  /* 0x000000a300a37308 */ /* 0x000fe20000000800 */
[--C-:B------:R-:W-:Y:S01]  /*96a0*/  FFMA.FTZ R177, R178, c[0x0][0x23c], -R145.reuse ;  /* 0x00008f00b2b17a23 */ /* 0x100fe20000010891 */
[C---:B------:R-:W-:Y:S01]  /*96b0*/  HMMA.16816.F32.BF16 R8, R68.reuse, R78, R8 ;  /* 0x0000004e4408723c */ /* 0x040fe20000041808 */
[----:B------:R-:W3:Y:S03]  /*96c0*/  LDSM.16.MT88.4 R76, [R219+0x10800] ;  /* 0x01080000db4c783b */ /* 0x000ee60000004200 */
[--C-:B------:R-:W-:Y:S02]  /*96d0*/  FFMA.FTZ R134, R134, c[0x0][0x23c], -R144.reuse ;  /* 0x00008f0086867a23 */ /* 0x100fe40000010890 */
[----:B------:R-:W-:Y:S02]  /*96e0*/  FFMA.FTZ R145, R176, c[0x0][0x23c], -R145 ;  /* 0x00008f00b0917a23 */ /* 0x000fe40000010891 */
[----:B------:R-:W2:Y:S01]  /*96f0*/  MUFU.EX2 R164, R164 ;  /* 0x000000a400a47308 */ /* 0x000ea20000000800 */
[----:B------:R-:W-:Y:S01]  /*9700*/  FFMA.FTZ R144, R133, c[0x0][0x23c], -R144 ;  /* 0x00008f0085907a23 */ /* 0x000fe20000010890 */
[C---:B-1----:R-:W-:Y:S03]  /*9710*/  HMMA.16816.F32.BF16 R12, R68.reuse, R72, R12 ;  /* 0x00000048440c723c */ /* 0x042fe6000004180c */
[----:B------:R-:W-:Y:S02]  /*9720*/  FADD.FTZ R138, R138, R139 ;  /* 0x0000008b8a8a7221 */ /* 0x000fe40000010000 */
[----:B------:R-:W-:Y:S03]  /*9730*/  FFMA.FTZ R143, R2, R245, R143 ;  /* 0x000000f5028f7223 */ /* 0x000fe6000001008f */
[----:B------:R-:W-:Y:S01]  /*9740*/  MUFU.EX2 R166, R166 ;  /* 0x000000a600a67308 */ /* 0x000fe20000000800 */
[C---:B------:R-:W-:Y:S01]  /*9750*/  HMMA.16816.F32.BF16 R16, R68.reuse, R74, R16 ;  /* 0x0000004a4410723c */ /* 0x040fe20000041810 */
[----:B------:R-:W1:Y:S02]  /*9760*/  LDSM.16.MT88.4 R72, [R218+0x10800] ;  /* 0x01080000da48783b */ /* 0x000e640000004200 */
[----:B------:R-:W-:Y:S05]  /*9770*/  FADD.FTZ R142, R142, R143 ;  /* 0x0000008f8e8e7221 */ /* 0x000fea0000010000 */
[C---:B------:R-:W-:Y:S01]  /*9780*/  HMMA.16816.F32.BF16 R20, R68.reuse, R80, R20 ;  /* 0x000000504414723c */ /* 0x040fe20000041814 */
[----:B------:R-:W1:Y:S03]  /*9790*/  MUFU.EX2 R165, R165 ;  /* 0x000000a500a57308 */ /* 0x000e660000000800 */
[----:B------:R-:W-:Y:S04]  /*97a0*/  FADD.FTZ R141, R141, R142 ;  /* 0x0000008e8d8d7221 */ /* 0x000fe80000010000 */
[C---:B------:R-:W-:Y:S01]  /*97b0*/  HMMA.16816.F32.BF16 R24, R68.reuse, R82, R24 ;  /* 0x000000524418723c */ /* 0x040fe20000041818 */
[----:B------:R-:W4:Y:S02]  /*97c0*/  LDSM.16.MT88.4 R80, [R217+0x10800] ;  /* 0x01080000d950783b */ /* 0x000f240000004200 */
[----:B------:R-:W-:Y:S01]  /*97d0*/  MUFU.EX2 R167, R167 ;  /* 0x000000a700a77308 */ /* 0x000fe20000000800 */
[----:B------:R-:W-:Y:S04]  /*97e0*/  FADD.FTZ R141, R140, R141 ;  /* 0x0000008d8c8d7221 */ /* 0x000fe80000010000 */
[C---:B--2---:R-:W-:Y:S04]  /*97f0*/  HMMA.16816.F32.BF16 R28, R68.reuse, R84, R28 ;  /* 0x00000054441c723c */ /* 0x044fe8000004181c */
[----:B------:R-:W-:Y:S01]  /*9800*/  FADD.FTZ R104, R104, R141 ;  /* 0x0000008d68687221 */ /* 0x000fe20000010000 */
[----:B------:R-:W2:Y:S03]  /*9810*/  MUFU.EX2 R168, R168 ;  /* 0x000000a800a87308 */ /* 0x000ea60000000800 */
[C---:B------:R-:W-:Y:S01]  /*9820*/  HMMA.16816.F32.BF16 R32, R68.reuse, R86, R32 ;  /* 0x000000564420723c */ /* 0x040fe20000041820 */
[----:B------:R-:W2:Y:S03]  /*9830*/  LDSM.16.MT88.4 R84, [R219+0xd000] ;  /* 0x00d00000db54783b */ /* 0x000ea60000004200 */
[----:B------:R-:W-:Y:S03]  /*9840*/  FADD.FTZ R104, R105, R104 ;  /* 0x0000006869687221 */ /* 0x000fe60000010000 */
[----:B------:R-:W-:Y:S01]  /*9850*/  MUFU.EX2 R169, R169 ;  /* 0x000000a900a97308 */ /* 0x000fe20000000800 */
[C---:B---3--:R-:W-:Y:S08]  /*9860*/  HMMA.16816.F32.BF16 R36, R68.reuse, R76, R36 ;  /* 0x0000004c4424723c */ /* 0x048ff00000041824 */
[C---:B------:R-:W-:Y:S01]  /*9870*/  HMMA.16816.F32.BF16 R40, R68.reuse, R78, R40 ;  /* 0x0000004e4428723c */ /* 0x040fe20000041828 */
[----:B------:R-:W3:Y:S01]  /*9880*/  LDSM.16.MT88.4 R76, [R218+0xd000] ;  /* 0x00d00000da4c783b */ /* 0x000ee20000004200 */
[----:B------:R-:W2:Y:S06]  /*9890*/  MUFU.EX2 R170, R170 ;  /* 0x000000aa00aa7308 */ /* 0x000eac0000000800 */
        /* <DEDUP_REMOVED lines=14> */
[----:B-----5:R-:W-:Y:S02]  /*9980*/  F2FP.BF16.PACK_AB R68, R150, R149 ;  /* 0x000000959644723e */ /* 0x020fe400000010ff */
[----:B------:R-:W-:Y:S03]  /*9990*/  F2FP.BF16.PACK_AB R69, R152, R151 ;  /* 0x000000979845723e */ /* 0x000fe600000010ff */
[----:B------:R-:W-:Y:S02]  /*99a0*/  F2FP.BF16.PACK_AB R70, R154, R153 ;  /* 0x000000999a46723e */ /* 0x000fe400000010ff */
[----:B------:R-:W-:Y:S02]  /*99b0*/  F2FP.BF16.PACK_AB R71, R156, R155 ;  /* 0x0000009b9c47723e */ /* 0x000fe400000010ff */
[----:B------:R-:W5:Y:S05]  /*99c0*/  MUFU.EX2 R192, R192 ;  /* 0x000000c000c07308 */ /* 0x000f6a0000000800 */
[C---:B--2---:R-:W-:Y:S05]  /*99d0*/  HMMA.16816.F32.BF16 R4, R68.reuse, R84, R4 ;  /* 0x000000544404723c */ /* 0x044fea0000041804 */
[----:B------:R-:W-:Y:S03]  /*99e0*/  MUFU.EX2 R193, R193 ;  /* 0x000000c100c17308 */ /* 0x000fe60000000800 */
        /* <DEDUP_REMOVED lines=35> */
[----:B------:R-:W-:Y:S03]  /*9c20*/  F2FP.BF16.PACK_AB R69, R160, R159 ;  /* 0x0000009fa045723e */ /* 0x000fe600000010ff */
[----:B------:R-:W-:Y:S01]  /*9c30*/  F2FP.BF16.PACK_AB R70, R162, R161 ;  /* 0x000000a1a246723e */ /* 0x000fe200000010ff */
[----:B------:R-:W-:Y:S01]  /*9c40*/  MUFU.EX2 R180, R180 ;  /* 0x000000b400b47308 */ /* 0x000fe20000000800 */
[----:B------:R-:W-:Y:S07]  /*9c50*/  F2FP.BF16.PACK_AB R71, R164, R163 ;  /* 0x000000a3a447723e */ /* 0x000fee00000010ff */
[C---:B-1----:R-:W-:Y:S02]  /*9c60*/  HMMA.16816.F32.BF16 R4, R68.reuse, R72, R4 ;  /* 0x000000484404723c */ /* 0x042fe40000041804 */
[----:B------:R-:W1:Y:S06]  /*9c70*/  MUFU.EX2 R181, R181 ;  /* 0x000000b500b57308 */ /* 0x000e6c0000000800 */
        /* <DEDUP_REMOVED lines=30> */
[----:B------:R-:W-:Y:S03]  /*9e60*/  F2FP.BF16.PACK_AB R69, R168, R167 ;  /* 0x000000a7a845723e */ /* 0x000fe600000010ff */
[----:B------:R-:W-:Y:S02]  /*9e70*/  F2FP.BF16.PACK_AB R70, R170, R169 ;  /* 0x000000a9aa46723e */ /* 0x000fe400000010ff */
[----:B------:R-:W-:Y:S07]  /*9e80*/  F2FP.BF16.PACK_AB R71, R172, R171 ;  /* 0x000000abac47723e */ /* 0x000fee00000010ff */
        /* <DEDUP_REMOVED lines=26> */
[----:B------:R-:W-:Y:S02]  /*a030*/  F2FP.BF16.PACK_AB R70, R194, R193 ;  /* 0x000000c1c246723e */ /* 0x000fe400000010ff */
[----:B------:R-:W-:Y:S07]  /*a040*/  F2FP.BF16.PACK_AB R71, R196, R191 ;  /* 0x000000bfc447723e */ /* 0x000fee00000010ff */
[C---:B--2---:R-:W-:Y:S08]  /*a050*/  HMMA.16816.F32.BF16 R4, R68.reuse, R76, R4 ;  /* 0x0000004c4404723c */ /* 0x044ff00000041804 */
        /* <DEDUP_REMOVED lines=25> */
[----:B------:R-:W-:Y:S02]  /*a1f0*/  F2FP.BF16.PACK_AB R70, R184, R185 ;  /* 0x000000b9b846723e */ /* 0x000fe400000010ff */
[----:B------:R-:W-:Y:S07]  /*a200*/  F2FP.BF16.PACK_AB R71, R186, R183 ;  /* 0x000000b7ba47723e */ /* 0x000fee00000010ff */
[C---:B--2---:R-:W-:Y:S08]  /*a210*/  HMMA.16816.F32.BF16 R4, R68.reuse, R76, R4 ;  /* 0x0000004c4404723c */ /* 0x044ff00000041804 */
        /* <DEDUP_REMOVED lines=21> */
[----:B------:R-:W-:Y:S02]  /*a370*/  F2FP.BF16.PACK_AB R70, R176, R177 ;  /* 0x000000b1b046723e */ /* 0x000fe400000010ff */
[----:B------:R-:W-:Y:S07]  /*a380*/  F2FP.BF16.PACK_AB R71, R133, R134 ;  /* 0x000000868547723e */ /* 0x000fee00000010ff */
[C---:B------:R-:W-:Y:S07]  /*a390*/  HMMA.16816.F32.BF16 R128, R68.reuse, R124, R4 ;  /* 0x0000007c4480723c */ /* 0x040fee0000041804 */
[----:B------:R-:W-:Y:S01]  /*a3a0*/  FADD.FTZ R5, R137, R138 ;  /* 0x0000008a89057221 */ /* 0x000fe20000010000 */
[C---:B------:R-:W-:Y:S04]  /*a3b0*/  HMMA.16816.F32.BF16 R124, R68.reuse, R126, R8 ;  /* 0x0000007e447c723c */ /* 0x040fe80000041808 */
[----:B------:R-:W-:Y:S04]  /*a3c0*/  FADD.FTZ R5, R136, R5 ;  /* 0x0000000588057221 */ /* 0x000fe80000010000 */
[C---:B------:R-:W-:Y:S04]  /*a3d0*/  HMMA.16816.F32.BF16 R120, R68.reuse, R116, R12 ;  /* 0x000000744478723c */ /* 0x040fe8000004180c */
[----:B------:R-:W-:Y:S02]  /*a3e0*/  FADD.FTZ R0, R106, R5 ;  /* 0x000000056a007221 */ /* 0x000fe40000010000 */
[----:B------:R-:W-:Y:S02]  /*a3f0*/  FADD.FTZ R5, R113, R104 ;  /* 0x0000006871057221 */ /* 0x000fe40000010000 */
[C---:B------:R-:W-:Y:S04]  /*a400*/  HMMA.16816.F32.BF16 R116, R68.reuse, R118, R16 ;  /* 0x000000764474723c */ /* 0x040fe80000041810 */
[----:B------:R-:W-:Y:S02]  /*a410*/  FADD.FTZ R146, R146, R5 ;  /* 0x0000000592927221 */ /* 0x000fe40000010000 */
[----:B------:R-:W-:Y:S01]  /*a420*/  FADD.FTZ R0, R107, R0 ;  /* 0x000000006b007221 */ /* 0x000fe20000010000 */
[----:B------:R-:W2:Y:S01]  /*a430*/  LDSM.16.MT88.4 R4, [R216+0x13800] ;  /* 0x01380000d804783b */ /* 0x000ea20000004200 */
[----:B------:R-:W-:Y:S01]  /*a440*/  FADD.FTZ R149, R149, R146 ;  /* 0x0000009295957221 */ /* 0x000fe20000010000 */
[C---:B------:R-:W-:Y:S03]  /*a450*/  HMMA.16816.F32.BF16 R112, R68.reuse, R108, R20 ;  /* 0x0000006c4470723c */ /* 0x040fe60000041814 */
[----:B------:R-:W-:Y:S01]  /*a460*/  FADD.FTZ R147, R147, R0 ;  /* 0x0000000093937221 */ /* 0x000fe20000010000 */
[----:B------:R-:W-:Y:S01]  /*a470*/  IADD3 R0, R241, -0x1, RZ ;  /* 0xfffffffff1007810 */ /* 0x000fe20007ffe0ff */
[----:B------:R-:W-:Y:S02]  /*a480*/  FADD.FTZ R150, R150, R149 ;  /* 0x0000009596967221 */ /* 0x000fe40000010000 */
[----:B------:R-:W-:Y:S01]  /*a490*/  FADD.FTZ R148, R148, R147 ;  /* 0x0000009394947221 */ /* 0x000fe20000010000 */
[C---:B------:R-:W-:Y:S04]  /*a4a0*/  HMMA.16816.F32.BF16 R108, R68.reuse, R110, R24 ;  /* 0x0000006e446c723c */ /* 0x040fe80000041818 */
[----:B------:R-:W-:Y:S01]  /*a4b0*/  FADD.FTZ R151, R151, R148 ;  /* 0x0000009497977221 */ /* 0x000fe20000010000 */
[----:B------:R-:W-:Y:S01]  /*a4c0*/  MOV R241, R0 ;  /* 0x0000000000f17202 */ /* 0x000fe20000000f00 */
[----:B------:R-:W-:Y:S01]  /*a4d0*/  FADD.FTZ R153, R153, R150 ;  /* 0x0000009699997221 */ /* 0x000fe20000010000 */
[----:B------:R-:W-:Y:S01]  /*a4e0*/  MOV R0, R3 ;  /* 0x0000000300007202 */ /* 0x000fe20000000f00 */
        /* <DEDUP_REMOVED lines=13> */
[C---:B------:R-:W-:Y:S04]  /*a5c0*/  HMMA.16816.F32.BF16 R92, R68.reuse, R94, R40 ;  /* 0x0000005e445c723c */ /* 0x040fe80000041828 */
        /* <DEDUP_REMOVED lines=23> */
[----:B------:R-:W-:Y:S04]  /*a740*/  HMMA.16816.F32.BF16 R68, R68, R6, R64 ;  /* 0x000000064444723c */ /* 0x000fe80000041840 */
[----:B------:R-:W-:Y:S02]  /*a750*/  FADD.FTZ R188, R188, R193 ;  /* 0x000000c1bcbc7221 */ /* 0x000fe40000010000 */
[----:B------:R-:W-:Y:S02]  /*a760*/  FADD.FTZ R187, R187, R196 ;  /* 0x000000c4bbbb7221 */ /* 0x000fe40000010000 */
[----:B------:R-:W-:Y:S04]  /*a770*/  FADD.FTZ R188, R189, R188 ;  /* 0x000000bcbdbc7221 */ /* 0x000fe80000010000 */
[----:B------:R-:W-:Y:S02]  /*a780*/  FADD.FTZ R190, R190, R187 ;  /* 0x000000bbbebe7221 */ /* 0x000fe40000010000 */
        /* <DEDUP_REMOVED lines=13> */
.L_x_2282:
        /* <DEDUP_REMOVED lines=220> */
.L_x_2288:
[----:B------:R-:W-:Y:S05]  /*b620*/  BSYNC B0 ;  /* 0x0000000000007941 */ /* 0x000fea0003800000 */
.L_x_2287:
        /* <DEDUP_REMOVED lines=47> */
.L_x_2289:
        /* <DEDUP_REMOVED lines=14> */
.L_x_8337:


//--------------------- .text._ZN5flash24flash_fwd_splitkv_kernelI23Flash_fwd_kernel_traitsILi128ELi64ELi128ELi4ELb0ELb0EN7cutlass10bfloat16_tE19Flash_kernel_traitsILi128ELi64ELi128ELi4ES3_EELb1ELb0ELb0ELb1ELb1ELb0ELb1ELb0EEEvNS_16Flash_fwd_paramsE --------------------------
	.section	.text._ZN5flash24flash_fwd_splitkv_kernelI23Flash_fwd_kernel_traitsILi128ELi64ELi128ELi4ELb0ELb0EN7cutlass10bfloat16_tE19Flash_kernel_traitsILi128ELi64ELi128ELi4ES3_EELb1ELb0ELb0ELb1ELb1ELb0ELb1ELb0EEEvNS_16Flash_fwd_paramsE,"ax",@progbits
	.sectioninfo	@"SHI_REGISTERS=242"
	.align	128
        .global         _ZN5flash24flash_fwd_splitkv_kernelI23Flash_fwd_kernel_traitsILi128ELi64ELi128ELi4ELb0ELb0EN7cutlass10bfloat16_tE19Flash_kernel_traitsILi128ELi64ELi128ELi4ES3_EELb1ELb0ELb0ELb1ELb1ELb0ELb1ELb0EEEvNS_16Flash_fwd_paramsE
        .type           _ZN5flash24flash_fwd_splitkv_kernelI23Flash_fwd_kernel_traitsILi128ELi64ELi128ELi4ELb0ELb0EN7cutlass10bfloat16_tE19Flash_kernel_traitsILi128ELi64ELi128ELi4ES3_EELb1ELb0ELb0ELb1ELb1ELb0ELb1ELb0EEEvNS_16Flash_fwd_paramsE,@function
        .size           _ZN5flash24flash_fwd_splitkv_kernelI23Flash_fwd_kernel_traitsILi128ELi64ELi128ELi4ELb0ELb0EN7cutlass10bfloat16_tE19Flash_kernel_traitsILi128ELi64ELi128ELi4ES3_EELb1ELb0ELb0ELb1ELb1ELb0ELb1ELb0EEEvNS_16Flash_fwd_paramsE,(.L_x_8338 - _ZN5flash24flash_fwd_splitkv_kernelI23Flash_fwd_kernel_traitsILi128ELi64ELi128ELi4ELb0ELb0EN7cutlass10bfloat16_tE19Flash_kernel_traitsILi128ELi64ELi128ELi4ES3_EELb1ELb0ELb0ELb1ELb1ELb0ELb1ELb0EEEvNS_16Flash_fwd_paramsE)
        .other          _ZN5flash24flash_fwd_splitkv_kernelI23Flash_fwd_kernel_traitsILi128ELi64ELi128ELi4ELb0ELb0EN7cutlass10bfloat16_tE19Flash_kernel_traitsILi128ELi64ELi128ELi4ES3_EELb1ELb0ELb0ELb1ELb1ELb0ELb1ELb0EEEvNS_16Flash_fwd_paramsE,@"STO_CUDA_ENTRY STV_DEFAULT"
_ZN5flash24flash_fwd_splitkv_kernelI23Flash_fwd_kernel_traitsILi128ELi64ELi128ELi4ELb0ELb0EN7cutlass10bfloat16_tE19Flash_kernel_traitsILi128ELi64ELi128ELi4ES3_EELb1ELb0ELb0ELb1ELb1ELb0ELb1ELb0EEEvNS_16Flash_fwd_paramsE:
.text._ZN5flash24flash_fwd_splitkv_kernelI23Flash_fwd_kernel_traitsILi128ELi64ELi128ELi4ELb0ELb0EN7cutlass10bfloat16_tE19Flash_kernel_traitsILi128ELi64ELi128ELi4ES3_EELb1ELb0ELb0ELb1ELb1ELb0ELb1ELb0EEEvNS_16Flash_fwd_paramsE:
[----:B------:R-:W-:Y:S02]  /*0000*/  MOV R1, c[0x0][0x28] ;  /* 0x00000a0000017a02 */ /* 0x000fe40000000f00 */
[----:B------:R-:W1:Y:S01]  /*0010*/  I2F.U32.RP R6, c[0x0][0x1c0] ;  /* 0x0000700000067b06 */ /* 0x000e620000209000 */
[----:B------:R-:W2:Y:S01]  /*0020*/  S2R R0, SR_CTAID.Z ;  /* 0x0000000000007919 */ /* 0x000ea20000002700 */
[----:B------:R-:W-:Y:S01]  /*0030*/  ISETP.NE.U32.AND P1, PT, RZ, c[0x0][0x250], PT ;  /* 0x00009400ff007a0c */ /* 0x000fe20003f25070 */
[----:B------:R-:W-:Y:S01]  /*0040*/  IMAD.MOV.U32 R20, RZ, RZ, RZ ;  /* 0x000000ffff147224 */ /* 0x000fe200078e00ff */
[----:B------:R-:W-:Y:S01]  /*0050*/  ISETP.NE.U32.AND P0, PT, RZ, c[0x0][0x258], PT ;  /* 0x00009600ff007a0c */ /* 0x000fe20003f05070 */
[----:B------:R-:W-:Y:S01]  /*0060*/  ULDC.64 UR10, c[0x0][0x118] ;  /* 0x00004600000a7ab9 */ /* 0x000fe20000000a00 */
[----:B------:R-:W-:Y:S02]  /*0070*/  ISETP.NE.U32.AND P2, PT, RZ, c[0x0][0x1c0], PT ;  /* 0x00007000ff007a0c */ /* 0x000fe40003f45070 */
[----:B------:R-:W-:Y:S02]  /*0080*/  ISETP.NE.AND.EX P1, PT, RZ, c[0x0][0x254], PT, P1 ;  /* 0x00009500ff007a0c */ /* 0x000fe40003f25310 */
[----:B------:R-:W-:Y:S01]  /*0090*/  ISETP.NE.AND.EX P0, PT, RZ, c[0x0][0x25c], PT, P0 ;  /* 0x00009700ff007a0c */ /* 0x000fe20003f05300 */
[----:B-1----:R-:W1:Y:S02]  /*00a0*/  MUFU.RCP R4, R6 ;  /* 0x0000000600047308 */ /* 0x002e640000001000 */
[----:B-1----:R-:W-:-:S06]  /*00b0*/  IADD3 R4, R4, 0xffffffe, RZ ;  /* 0x0ffffffe04047810 */ /* 0x002fcc0007ffe0ff */
[----:B------:R-:W1:Y:S02]  /*00c0*/  F2I.FTZ.U32.TRUNC.NTZ R3, R4 ;  /* 0x0000000400037305 */ /* 0x000e64000021f000 */
[----:B-1----:R-:W-:-:S04]  /*00d0*/  IMAD.MOV R2, RZ, RZ, -R3 ;  /* 0x000000ffff027224 */ /* 0x002fc800078e0a03 */
[----:B------:R-:W-:Y:S02]  /*00e0*/  IMAD R5, R2, c[0x0][0x1c0], RZ ;  /* 0x0000700002057a24 */ /* 0x000fe400078e02ff */
[----:B------:R-:W-:-:S04]  /*00f0*/  IMAD.MOV.U32 R2, RZ, RZ, RZ ;  /* 0x000000ffff027224 */ /* 0x000fc800078e00ff */
[----:B------:R-:W-:-:S06]  /*0100*/  IMAD.HI.U32 R5, R3, R5, R2 ;  /* 0x0000000503057227 */ /* 0x000fcc00078e0002 */
[----:B--2---:R-:W-:-:S04]  /*0110*/  IMAD.HI.U32 R230, R5, R0, RZ ;  /* 0x0000000005e67227 */ /* 0x004fc800078e00ff */
[----:B------:R-:W-:Y:S02]  /*0120*/  IMAD.MOV R3, RZ, RZ, -R230 ;  /* 0x000000ffff037224 */ /* 0x000fe400078e0ae6 */
[----:B------:R-:W-:Y:S02]  /*0130*/  @P1 IMAD.MOV.U32 R5, RZ, RZ, 0x4 ;  /* 0x00000004ff051424 */ /* 0x000fe400078e00ff */
[----:B------:R-:W-:-:S05]  /*0140*/  IMAD R3, R3, c[0x0][0x1c0], R0 ;  /* 0x0000700003037a24 */ /* 0x000fca00078e0200 */
[----:B------:R-:W-:-:S13]  /*0150*/  ISETP.GE.U32.AND P4, PT, R3, c[0x0][0x1c0], PT ;  /* 0x0000700003007a0c */ /* 0x000fda0003f86070 */
[----:B------:R-:W-:Y:S02]  /*0160*/  @P4 IADD3 R3, R3, -c[0x0][0x1c0], RZ ;  /* 0x8000700003034a10 */ /* 0x000fe40007ffe0ff */
[----:B------:R-:W-:Y:S02]  /*0170*/  @P4 IADD3 R230, R230, 0x1, RZ ;  /* 0x00000001e6e64810 */ /* 0x000fe40007ffe0ff */
[----:B------:R-:W-:Y:S01]  /*0180*/  ISETP.GE.U32.AND P3, PT, R3, c[0x0][0x1c0], PT ;  /* 0x0000700003007a0c */ /* 0x000fe20003f66070 */
[----:B------:R-:W-:-:S12]  /*0190*/  @P0 IMAD.MOV.U32 R3, RZ, RZ, 0x4 ;  /* 0x00000004ff030424 */ /* 0x000fd800078e00ff */
[----:B------:R-:W-:Y:S02]  /*01a0*/  @P3 IADD3 R230, R230, 0x1, RZ ;  /* 0x00000001e6e63810 */ /* 0x000fe40007ffe0ff */
[----:B------:R-:W-:-:S05]  /*01b0*/  @!P2 LOP3.LUT R230, RZ, c[0x0][0x1c0], RZ, 0x33, !PT ;  /* 0x00007000ffe6aa12 */ /* 0x000fca00078e33ff */
[----:B------:R-:W-:-:S04]  /*01c0*/  @P1 IMAD.WIDE R4, R230, R5, c[0x0][0x250] ;  /* 0x00009400e6041625 */ /* 0x000fc800078e0205 */
[----:B------:R-:W-:Y:S01]  /*01d0*/  @P0 IMAD.WIDE R6, R230, R3, c[0x0][0x258] ;  /* 0x00009600e6060625 */ /* 0x000fe200078e0203 */
[----:B------:R-:W2:Y:S04]  /*01e0*/  @P1 LDG.E R20, [R4.64] ;  /* 0x0000000a04141981 */ /* 0x000ea8000c1e1900 */
[----:B------:R-:W2:Y:S01]  /*01f0*/  @P0 LDG.E R39, [R6.64] ;  /* 0x0000000a06270981 */ /* 0x000ea2000c1e1900 */
[----:B------:R-:W-:Y:S01]  /*0200*/  @!P0 ISETP.NE.U32.AND P2, PT, RZ, c[0x0][0x268], PT ;  /* 0x00009a00ff008a0c */ /* 0x000fe20003f45070 */
[----:B------:R-:W-:Y:S02]  /*0210*/  IMAD.MOV R17, RZ, RZ, -R230 ;  /* 0x000000ffff117224 */ /* 0x000fe400078e0ae6 */
[----:B------:R-:W1:Y:S01]  /*0220*/  S2R R19, SR_CTAID.X ;  /* 0x0000000000137919 */ /* 0x000e620000002500 */
[----:B------:R-:W-:Y:S01]  /*0230*/  @!P0 ISETP.NE.AND.EX P2, PT, RZ, c[0x0][0x26c], PT, P2 ;  /* 0x00009b00ff008a0c */ /* 0x000fe20003f45320 */
[----:B------:R-:W-:-:S03]  /*0240*/  IMAD R17, R17, c[0x0][0x1c0], R0 ;  /* 0x0000700011117a24 */ /* 0x000fc600078e0200 */
[----:B------:R-:W-:Y:S01]  /*0250*/  @!P0 SEL R3, RZ, c[0x0][0x21c], !P2 ;  /* 0x00008700ff038a07 */ /* 0x000fe20005000000 */
[----:B-1----:R-:W-:-:S05]  /*0260*/  IMAD.SHL.U32 R129, R19, 0x40, RZ ;  /* 0x0000004013817824 */ /* 0x002fca00078e00ff */
[----:B------:R-:W-:Y:S01]  /*0270*/  ISETP.GE.AND P1, PT, R129, c[0x0][0x214], PT ;  /* 0x0000850081007a0c */ /* 0x000fe20003f26270 */
[--C-:B--2---:R-:W-:Y:S01]  /*0280*/  @P0 IMAD.IADD R39, R39, 0x1, -R20.reuse ;  /* 0x0000000127270824 */ /* 0x104fe200078e0a14 */
[----:B------:R-:W-:-:S11]  /*0290*/  @!P0 IADD3 R39, R3, c[0x0][0x218], -R20 ;  /* 0x0000860003278a10 */ /* 0x000fd60007ffe814 */
[----:B------:R-:W-:Y:S05]  /*02a0*/  @P1 EXIT ;  /* 0x000000000000194d */ /* 0x000fea0003800000 */
[----:B------:R-:W-:Y:S01]  /*02b0*/  IABS R3, c[0x0][0x10] ;  /* 0x0000040000037a13 */ /* 0x000fe20000000000 */
[----:B------:R-:W-:-:S03]  /*02c0*/  IMAD.MOV.U32 R5, RZ, RZ, c[0x0][0x218] ;  /* 0x00008600ff057624 */ /* 0x000fc600078e00ff */
[----:B------:R-:W1:Y:S02]  /*02d0*/  I2F.RP R0, R3 ;  /* 0x0000000300007306 */ /* 0x000e640000209400 */
[----:B------:R-:W-:-:S04]  /*02e0*/  IADD3 R5, R5, 0x7f, RZ ;  /* 0x0000007f05057810 */ /* 0x000fc80007ffe0ff */
[----:B------:R-:W-:-:S04]  /*02f0*/  SHF.R.S32.HI R4, RZ, 0x1f, R5 ;  /* 0x0000001fff047819 */ /* 0x000fc80000011405 */
[----:B------:R-:W-:-:S04]  /*0300*/  LEA.HI R4, R4, R5, RZ, 0x7 ;  /* 0x0000000504047211 */ /* 0x000fc800078f38ff */
[----:B------:R-:W-:Y:S01]  /*0310*/  LEA.HI.SX32 R4, R4, c[0x0][0x10], 0x19 ;  /* 0x0000040004047a11 */ /* 0x000fe200078fcaff */
[----:B-1----:R-:W1:Y:S03]  /*0320*/  MUFU.RCP R6, R0 ;  /* 0x0000000000067308 */ /* 0x002e660000001000 */
[----:B------:R-:W-:Y:S02]  /*0330*/  IADD3 R4, R4, -0x1, RZ ;  /* 0xffffffff04047810 */ /* 0x000fe40007ffe0ff */
[----:B-1----:R-:W-:Y:S02]  /*0340*/  IADD3 R6, R6, 0xffffffe, RZ ;  /* 0x0ffffffe06067810 */ /* 0x002fe40007ffe0ff */
[----:B------:R-:W-:Y:S02]  /*0350*/  IABS R0, R4 ;  /* 0x0000000400007213 */ /* 0x000fe40000000000 */
[----:B------:R-:W1:Y:S01]  /*0360*/  F2I.FTZ.U32.TRUNC.NTZ R7, R6 ;  /* 0x0000000600077305 */ /* 0x000e62000021f000 */
[----:B------:R-:W-:-:S02]  /*0370*/  LOP3.LUT R4, R4, c[0x0][0x10], RZ, 0x3c, !PT ;  /* 0x0000040004047a12 */ /* 0x000fc400078e3cff */
[----:B------:R-:W-:Y:S02]  /*0380*/  IMAD.MOV.U32 R5, RZ, RZ, R0 ;  /* 0x000000ffff057224 */ /* 0x000fe400078e0000 */
[----:B------:R-:W-:Y:S02]  /*0390*/  ISETP.GE.AND P0, PT, R4, RZ, PT ;  /* 0x000000ff0400720c */ /* 0x000fe40003f06270 */
[----:B------:R-:W-:Y:S01]  /*03a0*/  IADD3 R4, R129, 0xbf, RZ ;  /* 0x000000bf81047810 */ /* 0x000fe20007ffe0ff */
[----:B-1----:R-:W-:Y:S02]  /*03b0*/  IMAD.MOV R2, RZ, RZ, -R7 ;  /* 0x000000ffff027224 */ /* 0x002fe400078e0a07 */
[----:B------:R-:W-:Y:S02]  /*03c0*/  IMAD.MOV.U32 R6, RZ, RZ, RZ ;  /* 0x000000ffff067224 */ /* 0x000fe400078e00ff */
[----:B------:R-:W-:-:S04]  /*03d0*/  IMAD R2, R2, R3, RZ ;  /* 0x0000000302027224 */ /* 0x000fc800078e02ff */
[----:B------:R-:W-:Y:S01]  /*03e0*/  IMAD.HI.U32 R2, R7, R2, R6 ;  /* 0x0000000207027227 */ /* 0x000fe200078e0006 */
[----:B------:R-:W-:Y:S01]  /*03f0*/  IADD3 R7, R39, -c[0x0][0x214], R4 ;  /* 0x8000850027077a10 */ /* 0x000fe20007ffe004 */
[----:B------:R-:W1:Y:S03]  /*0400*/  S2R R6, SR_TID.X ;  /* 0x0000000000067919 */ /* 0x000e660000002100 */
[----:B------:R-:W-:Y:S01]  /*0410*/  IADD3 R7, R7, c[0x0][0x2e8], RZ ;  /* 0x0000ba0007077a10 */ /* 0x000fe20007ffe0ff */
[----:B------:R-:W-:-:S03]  /*0420*/  IMAD.HI.U32 R0, R2, R5, RZ ;  /* 0x0000000502007227 */ /* 0x000fc600078e00ff */
[----:B------:R-:W-:Y:S01]  /*0430*/  SHF.R.S32.HI R36, RZ, 0x1f, R7 ;  /* 0x0000001fff247819 */ /* 0x000fe20000011407 */
[----:B------:R-:W-:-:S03]  /*0440*/  IMAD.MOV R2, RZ, RZ, -R0 ;  /* 0x000000ffff027224 */ /* 0x000fc600078e0a00 */
[----:B------:R-:W-:Y:S01]  /*0450*/  LEA.HI R36, R36, R7, RZ, 0x7 ;  /* 0x0000000724247211 */ /* 0x000fe200078f38ff */
[----:B------:R-:W-:-:S03]  /*0460*/  IMAD R2, R3, R2, R5 ;  /* 0x0000000203027224 */ /* 0x000fc600078e0205 */
[----:B------:R-:W-:Y:S02]  /*0470*/  SHF.R.S32.HI R36, RZ, 0x7, R36 ;  /* 0x00000007ff247819 */ /* 0x000fe40000011424 */
[----:B------:R-:W-:-:S13]  /*0480*/  ISETP.GT.U32.AND P1, PT, R3, R2, PT ;  /* 0x000000020300720c */ /* 0x000fda0003f24070 */
[----:B------:R-:W-:Y:S01]  /*0490*/  @!P1 IMAD.IADD R2, R2, 0x1, -R3 ;  /* 0x0000000102029824 */ /* 0x000fe200078e0a03 */
[----:B------:R-:W-:Y:S02]  /*04a0*/  @!P1 IADD3 R0, R0, 0x1, RZ ;  /* 0x0000000100009810 */ /* 0x000fe40007ffe0ff */
[----:B------:R-:W-:Y:S02]  /*04b0*/  ISETP.NE.AND P1, PT, RZ, c[0x0][0x10], PT ;  /* 0x00000400ff007a0c */ /* 0x000fe40003f25270 */
[----:B------:R-:W-:Y:S02]  /*04c0*/  ISETP.GE.U32.AND P2, PT, R2, R3, PT ;  /* 0x000000030200720c */ /* 0x000fe40003f46070 */
[----:B------:R-:W2:Y:S01]  /*04d0*/  S2R R3, SR_CTAID.Y ;  /* 0x0000000000037919 */ /* 0x000ea20000002600 */
[----:B------:R-:W-:-:S04]  /*04e0*/  IADD3 R2, R39, 0x7f, RZ ;  /* 0x0000007f27027810 */ /* 0x000fc80007ffe0ff */
[----:B------:R-:W-:-:S04]  /*04f0*/  SHF.R.S32.HI R5, RZ, 0x1f, R2 ;  /* 0x0000001fff057819 */ /* 0x000fc80000011402 */
[----:B------:R-:W-:Y:S02]  /*0500*/  LEA.HI R5, R5, R2, RZ, 0x7 ;  /* 0x0000000205057211 */ /* 0x000fe400078f38ff */
[----:B------:R-:W-:Y:S02]  /*0510*/  @P2 IADD3 R0, R0, 0x1, RZ ;  /* 0x0000000100002810 */ /* 0x000fe40007ffe0ff */
[----:B------:R-:W-:-:S03]  /*0520*/  SHF.R.S32.HI R5, RZ, 0x7, R5 ;  /* 0x00000007ff057819 */ /* 0x000fc60000011405 */
[----:B------:R-:W-:Y:S01]  /*0530*/  @!P0 IMAD.MOV R0, RZ, RZ, -R0 ;  /* 0x000000ffff008224 */ /* 0x000fe200078e0a00 */
[----:B------:R-:W-:-:S05]  /*0540*/  @!P1 LOP3.LUT R0, RZ, c[0x0][0x10], RZ, 0x33, !PT ;  /* 0x00000400ff009a12 */ /* 0x000fca00078e33ff */
[----:B--2---:R-:W-:-:S04]  /*0550*/  IMAD R223, R0, R3, RZ ;  /* 0x0000000300df7224 */ /* 0x004fc800078e02ff */
[----:B------:R-:W-:-:S05]  /*0560*/  IMAD.IADD R0, R0, 0x1, R223 ;  /* 0x0000000100007824 */ /* 0x000fca00078e02df */
[----:B------:R-:W-:-:S04]  /*0570*/  IMNMX R5, R5, R0, PT ;  /* 0x0000000005057217 */ /* 0x000fc80003800200 */
[----:B------:R-:W-:-:S04]  /*0580*/  IMNMX R36, R5, R36, PT ;  /* 0x0000002405247217 */ /* 0x000fc80003800200 */
[----:B------:R-:W-:-:S13]  /*0590*/  ISETP.GE.AND P0, PT, R223, R36, PT ;  /* 0x00000024df00720c */ /* 0x000fda0003f06270 */
[----:B------:R-:W-:Y:S05]  /*05a0*/  @!P0 BRA `(.L_x_2290) ;  /* 0x0000048000008947 */ /* 0x000fea0003800000 */
[----:B-1----:R-:W-:Y:S01]  /*05b0*/  SHF.R.S32.HI R5, RZ, 0x1f, R6 ;  /* 0x0000001fff057819 */ /* 0x002fe20000011406 */
[----:B------:R-:W-:Y:S01]  /*05c0*/  IMAD R2, R3, c[0x0][0x210], R230 ;  /* 0x0000840003027a24 */ /* 0x000fe200078e02e6 */
[----:B------:R-:W-:Y:S02]  /*05d0*/  LOP3.LUT P6, RZ, R6, 0xf, RZ, 0xc0, !PT ;  /* 0x0000000f06ff7812 */ /* 0x000fe400078cc0ff */
[----:B------:R-:W-:Y:S01]  /*05e0*/  LEA.HI R0, R5, R6, RZ, 0x4 ;  /* 0x0000000605007211 */ /* 0x000fe200078f20ff */
[----:B------:R-:W-:-:S03]  /*05f0*/  IMAD R2, R2, c[0x0][0x1c0], R17 ;  /* 0x0000700002027a24 */ /* 0x000fc600078e0211 */
[----:B------:R-:W-:Y:S01]  /*0600*/  LOP3.LUT R5, R0, 0x3ffffff0, RZ, 0xc0, !PT ;  /* 0x3ffffff000057812 */ /* 0x000fe200078ec0ff */
[----:B------:R-:W-:Y:S01]  /*0610*/  IMAD R3, R2, c[0x0][0x214], R129 ;  /* 0x0000850002037a24 */ /* 0x000fe200078e0281 */
[----:B------:R-:W-:Y:S02]  /*0620*/  SHF.R.S32.HI R0, RZ, 0x4, R0 ;  /* 0x00000004ff007819 */ /* 0x000fe40000011400 */
[----:B------:R-:W-:Y:S01]  /*0630*/  IADD3 R129, -R129, c[0x0][0x214], RZ ;  /* 0x0000850081817a10 */ /* 0x000fe20007ffe1ff */
[----:B------:R-:W-:Y:S01]  /*0640*/  IMAD.IADD R5, R6, 0x1, -R5 ;  /* 0x0000000106057824 */ /* 0x000fe200078e0a05 */
[C---:B------:R-:W-:Y:S01]  /*0650*/  IADD3 R8, R0.reuse, 0x8, RZ ;  /* 0x0000000800087810 */ /* 0x040fe20007ffe0ff */
[----:B------:R-:W-:Y:S01]  /*0660*/  IMAD R2, R3, c[0x0][0x22c], RZ ;  /* 0x00008b0003027a24 */ /* 0x000fe200078e02ff */
[-C--:B------:R-:W-:Y:S01]  /*0670*/  ISETP.GE.OR P5, PT, R0, R129.reuse, P6 ;  /* 0x000000810000720c */ /* 0x080fe200037a6670 */
[----:B------:R-:W-:Y:S01]  /*0680*/  IMAD.SHL.U32 R4, R5, 0x4, RZ ;  /* 0x0000000405047824 */ /* 0x000fe200078e00ff */
[----:B------:R-:W-:-:S02]  /*0690*/  ISETP.GE.OR P4, PT, R8, R129, P6 ;  /* 0x000000810800720c */ /* 0x000fc40003786670 */
[----:B------:R-:W-:Y:S02]  /*06a0*/  IADD3 R6, R0, 0x10, RZ ;  /* 0x0000001000067810 */ /* 0x000fe40007ffe0ff */
[--C-:B------:R-:W-:Y:S02]  /*06b0*/  SHF.R.S32.HI R5, RZ, 0x1f, R4.reuse ;  /* 0x0000001fff057819 */ /* 0x100fe40000011404 */
[-C--:B------:R-:W-:Y:S02]  /*06c0*/  ISETP.GE.OR P3, PT, R6, R129.reuse, P6 ;  /* 0x000000810600720c */ /* 0x080fe40003766670 */
[C---:B------:R-:W-:Y:S01]  /*06d0*/  IADD3 R10, R0.reuse, 0x18, RZ ;  /* 0x00000018000a7810 */ /* 0x040fe20007ffe0ff */
[C---:B------:R-:W-:Y:S01]  /*06e0*/  IMAD.WIDE R4, R0.reuse, 0x80, R4 ;  /* 0x0000008000047825 */ /* 0x040fe200078e0204 */
[----:B------:R-:W-:Y:S02]  /*06f0*/  IADD3 R6, R0, 0x20, RZ ;  /* 0x0000002000067810 */ /* 0x000fe40007ffe0ff */
[----:B------:R-:W-:Y:S01]  /*0700*/  ISETP.GE.OR P2, PT, R10, R129, P6 ;  /* 0x000000810a00720c */ /* 0x000fe20003746670 */
[----:B------:R-:W-:Y:S01]  /*0710*/  @!P4 IMAD.MOV.U32 R11, RZ, RZ, -0x800000 ;  /* 0xff800000ff0bc424 */ /* 0x000fe200078e00ff */
[----:B------:R-:W-:-:S02]  /*0720*/  IADD3 R7, P0, R2, R4, RZ ;  /* 0x0000000402077210 */ /* 0x000fc40007f1e0ff */
[----:B------:R-:W-:Y:S02]  /*0730*/  IADD3 R4, R0, 0x28, RZ ;  /* 0x0000002800047810 */ /* 0x000fe40007ffe0ff */
[----:B------:R-:W-:Y:S02]  /*0740*/  LEA.HI.X.SX32 R2, R2, R5, 0x1, P0 ;  /* 0x0000000502027211 */ /* 0x000fe400000f0eff */
[----:B------:R-:W-:Y:S02]  /*0750*/  LEA R12, P1, R7, c[0x0][0x1d8], 0x2 ;  /* 0x00007600070c7a11 */ /* 0x000fe400078210ff */
[----:B------:R-:W-:Y:S02]  /*0760*/  SHF.R.S32.HI R5, RZ, 0x1f, R3 ;  /* 0x0000001fff057819 */ /* 0x000fe40000011403 */
[----:B------:R-:W-:Y:S02]  /*0770*/  IADD3 R3, P0, R3, R0, RZ ;  /* 0x0000000003037210 */ /* 0x000fe40007f1e0ff */
[----:B------:R-:W-:Y:S01]  /*0780*/  LEA.HI.X R13, R7, c[0x0][0x1dc], R2, 0x2, P1 ;  /* 0x00007700070d7a11 */ /* 0x000fe200008f1402 */
[----:B------:R-:W-:Y:S01]  /*0790*/  @!P5 IMAD.MOV.U32 R7, RZ, RZ, -0x800000 ;  /* 0xff800000ff07d424 */ /* 0x000fe200078e00ff */
[----:B------:R-:W-:Y:S01]  /*07a0*/  LEA.HI.X.SX32 R2, R0, R5, 0x1, P0 ;  /* 0x0000000500027211 */ /* 0x000fe200000f0eff */
[----:B------:R-:W-:Y:S01]  /*07b0*/  @!P2 IMAD.MOV.U32 R5, RZ, RZ, -0x800000 ;  /* 0xff800000ff05a424 */ /* 0x000fe200078e00ff */
[C---:B------:R-:W-:Y:S01]  /*07c0*/  LEA R8, P0, R3.reuse, c[0x0][0x208], 0x2 ;  /* 0x0000820003087a11 */ /* 0x040fe200078010ff */
[----:B------:R1:W-:Y:S01]  /*07d0*/  STG.E.128 [R12.64], RZ ;  /* 0x000000ff0c007986 */ /* 0x0003e2000c101d0a */
[----:B------:R-:W-:Y:S01]  /*07e0*/  ISETP.GE.OR P1, PT, R6, R129, P6 ;  /* 0x000000810600720c */ /* 0x000fe20003726670 */
[----:B------:R-:W-:Y:S01]  /*07f0*/  @!P3 IMAD.MOV.U32 R6, RZ, RZ, -0x800000 ;  /* 0xff800000ff06b424 */ /* 0x000fe200078e00ff */
[----:B------:R-:W-:Y:S01]  /*0800*/  LEA.HI.X R9, R3, c[0x0][0x20c], R2, 0x2, P0 ;  /* 0x0000830003097a11 */ /* 0x000fe200000f1402 */
[----:B------:R1:W-:Y:S01]  /*0810*/  STG.E.128 [R12.64+0x100], RZ ;  /* 0x000100ff0c007986 */ /* 0x0003e2000c101d0a */
[----:B------:R-:W-:-:S02]  /*0820*/  IADD3 R2, R0, 0x30, RZ ;  /* 0x0000003000027810 */ /* 0x000fc40007ffe0ff */
[----:B------:R-:W-:Y:S01]  /*0830*/  ISETP.GE.OR P0, PT, R4, R129, P6 ;  /* 0x000000810400720c */ /* 0x000fe20003706670 */
[----:B------:R1:W-:Y:S01]  /*0840*/  STG.E.128 [R12.64+0x1000], RZ ;  /* 0x001000ff0c007986 */ /* 0x0003e2000c101d0a */
[----:B------:R-:W-:-:S03]  /*0850*/  IADD3 R0, R0, 0x38, RZ ;  /* 0x0000003800007810 */ /* 0x000fc60007ffe0ff */
[----:B------:R1:W-:Y:S02]  /*0860*/  STG.E.128 [R12.64+0x1100], RZ ;  /* 0x001100ff0c007986 */ /* 0x0003e4000c101d0a */
[----:B------:R-:W-:Y:S02]  /*0870*/  @!P1 IMAD.MOV.U32 R4, RZ, RZ, -0x800000 ;  /* 0xff800000ff049424 */ /* 0x000fe400078e00ff */
[----:B------:R1:W-:Y:S04]  /*0880*/  STG.E.128 [R12.64+0x2000], RZ ;  /* 0x002000ff0c007986 */ /* 0x0003e8000c101d0a */
[----:B------:R1:W-:Y:S01]  /*0890*/  STG.E.128 [R12.64+0x2100], RZ ;  /* 0x002100ff0c007986 */ /* 0x0003e2000c101d0a */
[----:B------:R-:W-:-:S03]  /*08a0*/  @!P0 IMAD.MOV.U32 R3, RZ, RZ, -0x800000 ;  /* 0xff800000ff038424 */ /* 0x000fc600078e00ff */
[----:B------:R1:W-:Y:S04]  /*08b0*/  STG.E.128 [R12.64+0x3000], RZ ;  /* 0x003000ff0c007986 */ /* 0x0003e8000c101d0a */
        /* <DEDUP_REMOVED lines=9> */
[----:B------:R1:W-:Y:S01]  /*0950*/  @!P5 STG.E [R8.64], R7 ;  /* 0x000000070800d986 */ /* 0x0003e2000c10190a */
[----:B------:R-:W-:-:S02]  /*0960*/  ISETP.GE.OR P5, PT, R2, R129, P6 ;  /* 0x000000810200720c */ /* 0x000fc400037a6670 */
[----:B------:R-:W-:Y:S01]  /*0970*/  ISETP.GE.OR P6, PT, R0, R129, P6 ;  /* 0x000000810000720c */ /* 0x000fe200037c6670 */
[----:B------:R1:W-:Y:S04]  /*0980*/  @!P4 STG.E [R8.64+0x20], R11 ;  /* 0x0000200b0800c986 */ /* 0x0003e8000c10190a */
[----:B------:R1:W-:Y:S04]  /*0990*/  @!P3 STG.E [R8.64+0x40], R6 ;  /* 0x000040060800b986 */ /* 0x0003e8000c10190a */
[----:B------:R1:W-:Y:S02]  /*09a0*/  @!P2 STG.E [R8.64+0x60], R5 ;  /* 0x000060050800a986 */ /* 0x0003e4000c10190a */
[----:B------:R-:W-:-:S02]  /*09b0*/  @!P5 IMAD.MOV.U32 R2, RZ, RZ, -0x800000 ;  /* 0xff800000ff02d424 */ /* 0x000fc400078e00ff */
[----:B------:R1:W-:Y:S04]  /*09c0*/  @!P1 STG.E [R8.64+0x80], R4 ;  /* 0x0000800408009986 */ /* 0x0003e8000c10190a */
[----:B------:R1:W-:Y:S04]  /*09d0*/  @!P0 STG.E [R8.64+0xa0], R3 ;  /* 0x0000a00308008986 */ /* 0x0003e8000c10190a */
[----:B------:R1:W-:Y:S01]  /*09e0*/  @!P5 STG.E [R8.64+0xc0], R2 ;  /* 0x0000c0020800d986 */ /* 0x0003e2000c10190a */
[----:B------:R-:W-:Y:S05]  /*09f0*/  @P6 EXIT ;  /* 0x000000000000694d */ /* 0x000fea0003800000 */
[----:B-1----:R-:W-:-:S05]  /*0a00*/  MOV R3, 0xff800000 ;  /* 0xff80000000037802 */ /* 0x002fca0000000f00 */
[----:B------:R-:W-:Y:S01]  /*0a10*/  STG.E [R8.64+0xe0], R3 ;  /* 0x0000e00308007986 */ /* 0x000fe2000c10190a */
[----:B------:R-:W-:Y:S05]  /*0a20*/  EXIT ;  /* 0x000000000000794d */ /* 0x000fea0003800000 */
.L_x_2290:
[----:B-1----:R-:W-:Y:S01]  /*0a30*/  ISETP.NE.U32.AND P0, PT, RZ, c[0x0][0x2b8], PT ;  /* 0x0000ae00ff007a0c */ /* 0x002fe20003f05070 */
        /* <DEDUP_REMOVED lines=18> */
.L_x_2291:
        /* <DEDUP_REMOVED lines=55> */
[----:B------:R-:W-:-:S05]  /*0ed0*/  SHF.R.S32.HI R10, RZ, 0x1f, R11 ;  /* 0x0000001fff0a7819 */ /* 0x000fca000001140b */
[----:B------:R-:W-:-:S04]  /*0ee0*/  IMAD R12, R10, c[0x0][0x1b0], RZ ;  /* 0x00006c000a0c7a24 */ /* 0x000fc800078e02ff */
[----:B------:R-:W-:Y:S01]  /*0ef0*/  IMAD R12, R11, c[0x0][0x1b4], R12 ;  /* 0x00006d000b0c7a24 */ /* 0x000fe200078e020c */
[----:B--2---:R-:W-:Y:S01]  /*0f00*/  SHF.R.S32.HI R13, RZ, 0x1f, R28 ;  /* 0x0000001fff0d7819 */ /* 0x004fe2000001141c */
[----:B------:R-:W-:-:S04]  /*0f10*/  IMAD.WIDE.U32 R4, R28, c[0x0][0x180], RZ ;  /* 0x000060001c047a25 */ /* 0x000fc800078e00ff */
[C---:B------:R-:W-:Y:S02]  /*0f20*/  IMAD R7, R13.reuse, c[0x0][0x180], RZ ;  /* 0x000060000d077a24 */ /* 0x040fe400078e02ff */
[----:B------:R-:W-:Y:S02]  /*0f30*/  IMAD.MOV.U32 R20, RZ, RZ, R4 ;  /* 0x000000ffff147224 */ /* 0x000fe400078e0004 */
[----:B------:R-:W-:Y:S02]  /*0f40*/  IMAD R2, R28, c[0x0][0x184], R7 ;  /* 0x000061001c027a24 */ /* 0x000fe400078e0207 */
[----:B------:R-:W-:-:S03]  /*0f50*/  IMAD R13, R13, c[0x0][0x188], RZ ;  /* 0x000062000d0d7a24 */ /* 0x000fc600078e02ff */
[----:B------:R-:W-:Y:S01]  /*0f60*/  IADD3 R21, R5, R2, RZ ;  /* 0x0000000205157210 */ /* 0x000fe20007ffe0ff */
[C---:B------:R-:W-:Y:S02]  /*0f70*/  IMAD R5, R9.reuse, c[0x0][0x19c], R0 ;  /* 0x0000670009057a24 */ /* 0x040fe400078e0200 */
[----:B------:R-:W-:Y:S02]  /*0f80*/  IMAD R13, R28, c[0x0][0x18c], R13 ;  /* 0x000063001c0d7a24 */ /* 0x000fe400078e020d */
[----:B------:R-:W-:-:S04]  /*0f90*/  IMAD.WIDE.U32 R20, R9, c[0x0][0x198], R20 ;  /* 0x0000660009147a25 */ /* 0x000fc800078e0014 */
[----:B------:R-:W-:Y:S01]  /*0fa0*/  IMAD.WIDE.U32 R28, R28, c[0x0][0x188], RZ ;  /* 0x000062001c1c7a25 */ /* 0x000fe200078e00ff */
[----:B------:R-:W-:-:S03]  /*0fb0*/  IADD3 R21, R21, R5, RZ ;  /* 0x0000000515157210 */ /* 0x000fc60007ffe0ff */
[----:B------:R-:W-:Y:S02]  /*0fc0*/  IMAD.IADD R13, R29, 0x1, R13 ;  /* 0x000000011d0d7824 */ /* 0x000fe400078e020d */
[----:B------:R-:W-:-:S05]  /*0fd0*/  IMAD.WIDE.U32 R20, R11, c[0x0][0x1b0], R20 ;  /* 0x00006c000b147a25 */ /* 0x000fca00078e0014 */
[----:B------:R-:W-:Y:S01]  /*0fe0*/  IADD3 R12, R21, R12, RZ ;  /* 0x0000000c150c7210 */ /* 0x000fe20007ffe0ff */
[----:B------:R-:W-:Y:S05]  /*0ff0*/  BRA `(.L_x_2293) ;  /* 0x0000034000007947 */ /* 0x000fea0003800000 */
.L_x_2292:
[----:B-1----:R-:W-:Y:S02]  /*1000*/  IABS R5, c[0x0][0x1c8] ;  /* 0x0000720000057a13 */ /* 0x002fe40000000000 */
[----:B-----5:R-:W-:Y:S02]  /*1010*/  SHF.R.S32.HI R13, RZ, 0x1f, R2 ;  /* 0x0000001fff0d7819 */ /* 0x020fe40000011402 */
[----:B------:R-:W1:Y:S08]  /*1020*/  I2F.RP R7, R5 ;  /* 0x0000000500077306 */ /* 0x000e700000209400 */
[----:B-1----:R-:W1:Y:S02]  /*1030*/  MUFU.RCP R8, R7 ;  /* 0x0000000700087308 */ /* 0x002e640000001000 */
[----:B-1----:R-:W-:-:S02]  /*1040*/  IADD3 R8, R8, 0xffffffe, RZ ;  /* 0x0ffffffe08087810 */ /* 0x002fc40007ffe0ff */
[----:B------:R-:W-:-:S04]  /*1050*/  SHF.R.S32.HI R7, RZ, 0x1f, R20 ;  /* 0x0000001fff077819 */ /* 0x000fc80000011414 */
[----:B------:R-:W1:Y:S02]  /*1060*/  F2I.FTZ.U32.TRUNC.NTZ R9, R8 ;  /* 0x0000000800097305 */ /* 0x000e64000021f000 */
[----:B-1----:R-:W-:Y:S01]  /*1070*/  IADD3 R0, RZ, -R9, RZ ;  /* 0x80000009ff007210 */ /* 0x002fe20007ffe0ff */
[----:B------:R-:W-:-:S04]  /*1080*/  IMAD.MOV.U32 R8, RZ, RZ, RZ ;  /* 0x000000ffff087224 */ /* 0x000fc800078e00ff */
[----:B------:R-:W-:Y:S01]  /*1090*/  IMAD R4, R0, R5, RZ ;  /* 0x0000000500047224 */ /* 0x000fe200078e02ff */
[----:B------:R-:W-:-:S03]  /*10a0*/  IABS R0, R17 ;  /* 0x0000001100007213 */ /* 0x000fc60000000000 */
[----:B------:R-:W-:Y:S01]  /*10b0*/  IMAD.HI.U32 R9, R9, R4, R8 ;  /* 0x0000000409097227 */ /* 0x000fe200078e0008 */
[----:B------:R-:W-:-:S05]  /*10c0*/  MOV R4, R0 ;  /* 0x0000000000047202 */ /* 0x000fca0000000f00 */
[----:B------:R-:W-:Y:S01]  /*10d0*/  IMAD.HI.U32 R11, R9, R4, RZ ;  /* 0x00000004090b7227 */ /* 0x000fe200078e00ff */
[----:B------:R-:W-:-:S03]  /*10e0*/  LEA R9, R36, 0xffffff80, 0x7 ;  /* 0xffffff8024097811 */ /* 0x000fc600078e38ff */
[----:B------:R-:W-:Y:S01]  /*10f0*/  IMAD.MOV R0, RZ, RZ, -R11 ;  /* 0x000000ffff007224 */ /* 0x000fe200078e0a0b */
[----:B------:R-:W-:Y:S02]  /*1100*/  SHF.R.S32.HI R8, RZ, 0x1f, R9 ;  /* 0x0000001fff087819 */ /* 0x000fe40000011409 */
[----:B------:R-:W-:Y:S01]  /*1110*/  IADD3 R14, P1, R20, R9, RZ ;  /* 0x00000009140e7210 */ /* 0x000fe20007f3e0ff */
[----:B------:R-:W-:-:S05]  /*1120*/  IMAD R0, R5, R0, R4 ;  /* 0x0000000005007224 */ /* 0x000fca00078e0204 */
[----:B------:R-:W-:-:S13]  /*1130*/  ISETP.GT.U32.AND P0, PT, R5, R0, PT ;  /* 0x000000000500720c */ /* 0x000fda0003f04070 */
[-C--:B------:R-:W-:Y:S02]  /*1140*/  @!P0 IADD3 R0, R0, -R5.reuse, RZ ;  /* 0x8000000500008210 */ /* 0x080fe40007ffe0ff */
[----:B------:R-:W-:Y:S02]  /*1150*/  @!P0 IADD3 R11, R11, 0x1, RZ ;  /* 0x000000010b0b8810 */ /* 0x000fe40007ffe0ff */
[----:B------:R-:W-:Y:S01]  /*1160*/  ISETP.GE.U32.AND P2, PT, R0, R5, PT ;  /* 0x000000050000720c */ /* 0x000fe20003f46070 */
[----:B------:R-:W-:Y:S01]  /*1170*/  IMAD.X R5, R7, 0x1, R8, P1 ;  /* 0x0000000107057824 */ /* 0x000fe200008e0608 */
        /* <DEDUP_REMOVED lines=11> */
[----:B------:R-:W-:Y:S02]  /*1230*/  IMAD R5, R13, c[0x0][0x180], RZ ;  /* 0x000060000d057a24 */ /* 0x000fe400078e02ff */
[----:B------:R-:W-:Y:S01]  /*1240*/  @!P1 IMAD.MOV R11, RZ, RZ, -R11 ;  /* 0x000000ffff0b9224 */ /* 0x000fe200078e0a0b */
[----:B------:R-:W-:Y:S01]  /*1250*/  @!P0 LOP3.LUT R11, RZ, c[0x0][0x1c8], RZ, 0x33, !PT ;  /* 0x00007200ff0b8a12 */ /* 0x000fe200078e33ff */
[C---:B------:R-:W-:Y:S01]  /*1260*/  IMAD R0, R2.reuse, c[0x0][0x184], R5 ;  /* 0x0000610002007a24 */ /* 0x040fe200078e0205 */
[----:B------:R-:W-:Y:S01]  /*1270*/  IADD3 R5, R21, R4, RZ ;  /* 0x0000000415057210 */ /* 0x000fe20007ffe0ff */
[----:B------:R-:W-:Y:S01]  /*1280*/  IMAD.WIDE.U32 R14, R2, c[0x0][0x180], R14 ;  /* 0x00006000020e7a25 */ /* 0x000fe200078e000e */
[----:B------:R-:W-:-:S03]  /*1290*/  SHF.R.S32.HI R10, RZ, 0x1f, R11 ;  /* 0x0000001fff0a7819 */ /* 0x000fc6000001140b */
[----:B------:R-:W-:Y:S01]  /*12a0*/  IMAD R13, R13, c[0x0][0x188], RZ ;  /* 0x000062000d0d7a24 */ /* 0x000fe200078e02ff */
[----:B------:R-:W-:Y:S01]  /*12b0*/  IADD3 R15, R15, R0, RZ ;  /* 0x000000000f0f7210 */ /* 0x000fe20007ffe0ff */
[----:B------:R-:W-:Y:S02]  /*12c0*/  IMAD.MOV.U32 R4, RZ, RZ, R20 ;  /* 0x000000ffff047224 */ /* 0x000fe400078e0014 */
[----:B------:R-:W-:Y:S02]  /*12d0*/  IMAD R0, R10, c[0x0][0x1b0], RZ ;  /* 0x00006c000a007a24 */ /* 0x000fe400078e02ff */
[C---:B------:R-:W-:Y:S02]  /*12e0*/  IMAD R13, R2.reuse, c[0x0][0x18c], R13 ;  /* 0x00006300020d7a24 */ /* 0x040fe400078e020d */
[----:B------:R-:W-:-:S04]  /*12f0*/  IMAD.WIDE.U32 R28, R2, c[0x0][0x188], R4 ;  /* 0x00006200021c7a25 */ /* 0x000fc800078e0004 */
[----:B------:R-:W-:Y:S01]  /*1300*/  IMAD.WIDE.U32 R20, R11, c[0x0][0x1b0], R14 ;  /* 0x00006c000b147a25 */ /* 0x000fe200078e000e */
[----:B------:R-:W-:-:S03]  /*1310*/  IADD3 R13, R29, R13, RZ ;  /* 0x0000000d1d0d7210 */ /* 0x000fc60007ffe0ff */
[----:B------:R-:W-:-:S05]  /*1320*/  IMAD R0, R11, c[0x0][0x1b4], R0 ;  /* 0x00006d000b007a24 */ /* 0x000fca00078e0200 */
[----:B------:R-:W-:Y:S02]  /*1330*/  IADD3 R12, R21, R0, RZ ;  /* 0x00000000150c7210 */ /* 0x000fe40007ffe0ff */
.L_x_2293:
        /* <DEDUP_REMOVED lines=8> */
[----:B------:R-:W-:Y:S01]  /*13c0*/  LOP3.LUT R5, R4, 0xfffffff8, RZ, 0xc0, !PT ;  /* 0xfffffff804057812 */ /* 0x000fe200078ec0ff */
[----:B------:R-:W-:Y:S01]  /*13d0*/  USHF.L.U32 UR9, UR4, 0x5, URZ ;  /* 0x0000000504097899 */ /* 0x000fe2000800063f */
[----:B------:R-:W-:Y:S01]  /*13e0*/  SHF.R.S32.HI R21, RZ, 0x4, R2 ;  /* 0x00000004ff157819 */ /* 0x000fe20000011402 */
[----:B------:R-:W-:Y:S01]  /*13f0*/  IMAD R7, R230, c[0x0][0x17c], R7 ;  /* 0x00005f00e6077a24 */ /* 0x000fe200078e0207 */
[----:B------:R-:W-:Y:S01]  /*1400*/  SHF.R.S32.HI R26, RZ, 0x3, R4 ;  /* 0x00000003ff1a7819 */ /* 0x000fe20000011404 */
[----:B------:R-:W-:Y:S01]  /*1410*/  IMAD.IADD R5, R6, 0x1, -R5 ;  /* 0x0000000106057824 */ /* 0x000fe200078e0a05 */
[----:B------:R-:W-:Y:S01]  /*1420*/  LEA.HI R0, R2, R21, RZ, 0x1 ;  /* 0x0000001502007211 */ /* 0x000fe200078f08ff */
[----:B------:R-:W-:Y:S01]  /*1430*/  UMOV UR8, 0x5 ;  /* 0x0000000500087882 */ /* 0x000fe20000000000 */
[----:B------:R-:W-:Y:S01]  /*1440*/  SHF.R.S32.HI R14, RZ, 0x1f, R17 ;  /* 0x0000001fff0e7819 */ /* 0x000fe20000011411 */
[----:B------:R-:W-:Y:S01]  /*1450*/  IMAD.SHL.U32 R22, R5, 0x8, RZ ;  /* 0x0000000805167824 */ /* 0x000fe200078e00ff */
[----:B------:R-:W-:Y:S01]  /*1460*/  LOP3.LUT R0, R0, 0xfffffffe, RZ, 0xc0, !PT ;  /* 0xfffffffe00007812 */ /* 0x000fe200078ec0ff */
[----:B------:R-:W-:Y:S01]  /*1470*/  IMAD.SHL.U32 R15, R26, 0x40, RZ ;  /* 0x000000401a0f7824 */ /* 0x000fe200078e00ff */
[----:B------:R-:W-:Y:S01]  /*1480*/  SHF.R.S32.HI R27, RZ, 0x1f, R26 ;  /* 0x0000001fff1b7819 */ /* 0x000fe2000001141a */
[----:B------:R-:W-:Y:S01]  /*1490*/  IMAD R14, R14, c[0x0][0x1a8], RZ ;  /* 0x00006a000e0e7a24 */ /* 0x000fe200078e02ff */
[----:B------:R-:W-:Y:S01]  /*14a0*/  SHF.R.S32.HI R23, RZ, 0x1f, R22 ;  /* 0x0000001fff177819 */ /* 0x000fe20000011416 */
[----:B------:R-:W-:Y:S01]  /*14b0*/  IMAD.IADD R0, R21, 0x1, -R0 ;  /* 0x0000000115007824 */ /* 0x000fe200078e0a00 */
[C---:B------:R-:W-:Y:S01]  /*14c0*/  IADD3 R28, P0, R22.reuse, R28, RZ ;  /* 0x0000001c161c7210 */ /* 0x040fe20007f1e0ff */
[----:B------:R-:W-:Y:S01]  /*14d0*/  IMAD.WIDE R18, R19, 0x40, R26 ;  /* 0x0000004013127825 */ /* 0x000fe200078e021a */
[----:B------:R-:W-:Y:S01]  /*14e0*/  IADD3 R20, P1, R22, R20, RZ ;  /* 0x0000001416147210 */ /* 0x000fe20007f3e0ff */
[----:B------:R-:W-:Y:S01]  /*14f0*/  USHF.L.U64.HI UR5, UR4, UR8, UR5 ;  /* 0x0000000804057299 */ /* 0x000fe20008010205 */
[----:B------:R-:W-:Y:S01]  /*1500*/  LOP3.LUT R15, R15, 0x1c0, RZ, 0xc0, !PT ;  /* 0x000001c00f0f7812 */ /* 0x000fe200078ec0ff */
[----:B------:R-:W-:Y:S01]  /*1510*/  IMAD.WIDE.U32 R24, R230, c[0x0][0x178], R22 ;  /* 0x00005e00e6187a25 */ /* 0x000fe200078e0016 */
[----:B------:R-:W-:-:S02]  /*1520*/  ULDC.64 UR6, c[0x0][0x198] ;  /* 0x0000660000067ab9 */ /* 0x000fc40000000a00 */
[----:B------:R-:W-:Y:S01]  /*1530*/  LOP3.LUT R16, R15, 0x38, R22, 0xf8, !PT ;  /* 0x000000380f107812 */ /* 0x000fe200078ef816 */
[----:B------:R-:W-:Y:S01]  /*1540*/  IMAD.X R29, R23, 0x1, R13, P0 ;  /* 0x00000001171d7824 */ /* 0x000fe200000e060d */
[----:B------:R-:W-:Y:S01]  /*1550*/  IADD3 R9, P0, R26, R9, RZ ;  /* 0x000000091a097210 */ /* 0x000fe20007f1e0ff */
[----:B------:R-:W-:Y:S01]  /*1560*/  IMAD.IADD R25, R25, 0x1, R7 ;  /* 0x0000000119197824 */ /* 0x000fe200078e0207 */
[----:B------:R-:W-:Y:S01]  /*1570*/  SHF.R.U32.HI R15, RZ, 0x3, R15 ;  /* 0x00000003ff0f7819 */ /* 0x000fe2000001160f */
[----:B------:R-:W-:Y:S01]  /*1580*/  IMAD.WIDE.U32 R28, R11, c[0x0][0x1b8], R28 ;  /* 0x00006e000b1c7a25 */ /* 0x000fe200078e001c */
[-C--:B------:R-:W-:Y:S01]  /*1590*/  LEA.HI R11, R37, R6.reuse, RZ, 0x6 ;  /* 0x00000006250b7211 */ /* 0x080fe200078f30ff */
[----:B------:R-:W-:Y:S01]  /*15a0*/  USHF.L.U32 UR12, UR6, 0x5, URZ ;  /* 0x00000005060c7899 */ /* 0x000fe2000800063f */
[----:B------:R-:W-:Y:S01]  /*15b0*/  LOP3.LUT R15, R16, R15, RZ, 0x3c, !PT ;  /* 0x0000000f100f7212 */ /* 0x000fe200078e3cff */
[----:B------:R-:W-:Y:S01]  /*15c0*/  IMAD.X R21, R23, 0x1, R12, P1 ;  /* 0x0000000117157824 */ /* 0x000fe200008e060c */
[----:B------:R-:W-:Y:S01]  /*15d0*/  USHF.L.U64.HI UR7, UR6, UR8, UR7 ;  /* 0x0000000806077299 */ /* 0x000fe20008010207 */
[----:B------:R-:W-:Y:S01]  /*15e0*/  IMAD R7, R27, c[0x0][0x198], RZ ;  /* 0x000066001b077a24 */ /* 0x000fe200078e02ff */
[----:B------:R-:W-:Y:S01]  /*15f0*/  LEA.HI R37, R37, R6, RZ, 0x5 ;  /* 0x0000000625257211 */ /* 0x000fe200078f28ff */
[----:B------:R-:W-:-:S02]  /*1600*/  IMAD R14, R17, c[0x0][0x1ac], R14 ;  /* 0x00006b00110e7a24 */ /* 0x000fc400078e020e */
[----:B------:R-:W-:Y:S01]  /*1610*/  IMAD.WIDE.U32 R24, R17, c[0x0][0x1a8], R24 ;  /* 0x00006a0011187a25 */ /* 0x000fe200078e0018 */
[----:B------:R-:W-:-:S03]  /*1620*/  SHF.R.S32.HI R38, RZ, 0x5, R37 ;  /* 0x00000005ff267819 */ /* 0x000fc60000011425 */
[----:B------:R-:W-:Y:S02]  /*1630*/  IMAD.SHL.U32 R12, R11, 0x8, RZ ;  /* 0x000000080b0c7824 */ /* 0x000fe400078e00ff */
[C---:B------:R-:W-:Y:S02]  /*1640*/  IMAD R7, R26.reuse, c[0x0][0x19c], R7 ;  /* 0x000067001a077a24 */ /* 0x040fe400078e0207 */
[----:B------:R-:W-:Y:S01]  /*1650*/  IMAD.WIDE.U32 R20, R26, c[0x0][0x198], R20 ;  /* 0x000066001a147a25 */ /* 0x000fe200078e0014 */
[----:B------:R-:W-:-:S03]  /*1660*/  LOP3.LUT R12, R15, 0x7ffffe00, R12, 0xf8, !PT ;  /* 0x7ffffe000f0c7812 */ /* 0x000fc600078ef80c */
[----:B------:R-:W-:Y:S02]  /*1670*/  IMAD R11, R19, c[0x0][0x190], RZ ;  /* 0x00006400130b7a24 */ /* 0x000fe400078e02ff */
[----:B------:R-:W-:Y:S02]  /*1680*/  IMAD.IADD R25, R25, 0x1, R14 ;  /* 0x0000000119197824 */ /* 0x000fe400078e020e */
[----:B------:R-:W-:Y:S01]  /*1690*/  IMAD.X R8, R27, 0x1, R8, P0 ;  /* 0x000000011b087824 */ /* 0x000fe200000e0608 */
[----:B------:R-:W-:Y:S01]  /*16a0*/  LEA R226, P0, R20, c[0x0][0x168], 0x1 ;  /* 0x00005a0014e27a11 */ /* 0x000fe200078008ff */
[----:B------:R-:W-:Y:S02]  /*16b0*/  IMAD.IADD R7, R21, 0x1, R7 ;  /* 0x0000000115077824 */ /* 0x000fe400078e0207 */
[C---:B------:R-:W-:Y:S02]  /*16c0*/  IMAD R11, R18.reuse, c[0x0][0x194], R11 ;  /* 0x00006500120b7a24 */ /* 0x040fe400078e020b */
[----:B------:R-:W-:Y:S01]  /*16d0*/  IMAD.WIDE.U32 R18, R18, c[0x0][0x190], R24 ;  /* 0x0000640012127a25 */ /* 0x000fe200078e0018 */
[----:B------:R-:W-:-:S03]  /*16e0*/  LEA.HI.X R227, R20, c[0x0][0x16c], R7, 0x1, P0 ;  /* 0x00005b0014e37a11 */ /* 0x000fc600000f0c07 */
[----:B------:R-:W-:Y:S01]  /*16f0*/  IMAD.IADD R29, R29, 0x1, R10 ;  /* 0x000000011d1d7824 */ /* 0x000fe200078e020a */
[----:B------:R-:W-:Y:S01]  /*1700*/  LEA R10, P0, R18, c[0x0][0x160], 0x1 ;  /* 0x00005800120a7a11 */ /* 0x000fe200078008ff */
[----:B------:R-:W-:Y:S02]  /*1710*/  IMAD.IADD R11, R19, 0x1, R11 ;  /* 0x00000001130b7824 */ /* 0x000fe400078e020b */
[----:B------:R-:W-:Y:S02]  /*1720*/  IMAD R8, R8, c[0x0][0x1a0], RZ ;  /* 0x0000680008087a24 */ /* 0x000fe400078e02ff */
[----:B------:R-:W-:Y:S01]  /*1730*/  IMAD.WIDE.U32 R28, R9, c[0x0][0x1a0], R28 ;  /* 0x00006800091c7a25 */ /* 0x000fe200078e001c */
[----:B------:R-:W-:-:S03]  /*1740*/  LEA.HI.X R11, R18, c[0x0][0x164], R11, 0x1, P0 ;  /* 0x00005900120b7a11 */ /* 0x000fc600000f0c0b */
[----:B------:R-:W-:Y:S01]  /*1750*/  IMAD R7, R9, c[0x0][0x1a4], R8 ;  /* 0x0000690009077a24 */ /* 0x000fe200078e0208 */
[----:B------:R-:W-:Y:S01]  /*1760*/  IADD3 R8, P0, R10, UR9, RZ ;  /* 0x000000090a087c10 */ /* 0x000fe2000ff1e0ff */
[----:B------:R-:W-:Y:S02]  /*1770*/  IMAD.SHL.U32 R229, R12, 0x2, RZ ;  /* 0x000000020ce57824 */ /* 0x000fe400078e00ff */
[----:B------:R-:W-:Y:S01]  /*1780*/  IMAD.IADD R225, R29, 0x1, R7 ;  /* 0x000000011de17824 */ /* 0x000fe200078e0207 */
[----:B------:R-:W-:Y:S01]  /*1790*/  IADD3.X R9, R11, UR5, RZ, P0, !PT ;  /* 0x000000050b097c10 */ /* 0x000fe200087fe4ff */
[----:B------:R-:W-:Y:S01]  /*17a0*/  IMAD.SHL.U32 R7, R0, 0x8, RZ ;  /* 0x0000000800077824 */ /* 0x000fe200078e00ff */
[----:B------:R-:W-:Y:S01]  /*17b0*/  IADD3 R16, P0, R8, UR9, RZ ;  /* 0x0000000908107c10 */ /* 0x000fe2000ff1e0ff */
[----:B------:R-:W-:Y:S01]  /*17c0*/  @!PT LDS RZ, [RZ] ;  /* 0x00000000fffff984 */ /* 0x000fe20000000800 */
[----:B------:R-:W-:Y:S01]  /*17d0*/  @!PT LDS RZ, [RZ] ;  /* 0x00000000fffff984 */ /* 0x000fe20000000800 */
[----:B------:R-:W-:Y:S01]  /*17e0*/  @!PT LDS RZ, [RZ] ;  /* 0x00000000fffff984 */ /* 0x000fe20000000800 */
[----:B------:R1:W-:Y:S03]  /*17f0*/  LDGSTS.E.BYPASS.LTC128B.128 [R229], [R10.64] ;  /* 0x000000000ae57fae */ /* 0x0003e6000b901d4a */
[----:B------:R-:W-:Y:S01]  /*1800*/  IADD3.X R17, R9, UR5, RZ, P0, !PT ;  /* 0x0000000509117c10 */ /* 0x000fe200087fe4ff */
[----:B------:R1:W-:Y:S01]  /*1810*/  LDGSTS.E.BYPASS.LTC128B.128 [R229+0x2000], [R10.64+0x80] ;  /* 0x020000800ae57fae */ /* 0x0003e2000b901d4a */
[----:B------:R-:W-:-:S03]  /*1820*/  IADD3 R18, P0, R16, UR9, RZ ;  /* 0x0000000910127c10 */ /* 0x000fc6000ff1e0ff */
[----:B------:R2:W-:Y:S01]  /*1830*/  LDGSTS.E.BYPASS.LTC128B.128 [R229+0x800], [R8.64] ;  /* 0x0080000008e57fae */ /* 0x0005e2000b901d4a */
[----:B------:R-:W-:Y:S01]  /*1840*/  IADD3.X R19, R17, UR5, RZ, P0, !PT ;  /* 0x0000000511137c10 */ /* 0x000fe200087fe4ff */
[----:B------:R-:W-:Y:S01]  /*1850*/  ULDC.64 UR4, c[0x0][0x1a0] ;  /* 0x0000680000047ab9 */ /* 0x000fe20000000a00 */
[----:B------:R-:W-:Y:S01]  /*1860*/  IADD3 R14, P0, R226, UR12, RZ ;  /* 0x0000000ce20e7c10 */ /* 0x000fe2000ff1e0ff */
[----:B------:R2:W-:Y:S01]  /*1870*/  LDGSTS.E.BYPASS.LTC128B.128 [R229+0x2800], [R8.64+0x80] ;  /* 0x0280008008e57fae */ /* 0x0005e2000b901d4a */
[----:B------:R-:W-:Y:S02]  /*1880*/  USHF.L.U32 UR9, UR4, 0x5, URZ ;  /* 0x0000000504097899 */ /* 0x000fe4000800063f */
[----:B------:R-:W-:Y:S01]  /*1890*/  IADD3.X R15, R227, UR7, RZ, P0, !PT ;  /* 0x00000007e30f7c10 */ /* 0x000fe200087fe4ff */
[----:B------:R3:W-:Y:S01]  /*18a0*/  LDGSTS.E.BYPASS.LTC128B.128 [R229+0x1000], [R16.64] ;  /* 0x0100000010e57fae */ /* 0x0007e2000b901d4a */
[----:B------:R-:W-:Y:S01]  /*18b0*/  IADD3 R12, P0, R14, UR12, RZ ;  /* 0x0000000c0e0c7c10 */ /* 0x000fe2000ff1e0ff */
[----:B------:R-:W-:-:S02]  /*18c0*/  USHF.L.U64.HI UR5, UR4, UR8, UR5 ;  /* 0x0000000804057299 */ /* 0x000fc40008010205 */
[----:B------:R3:W-:Y:S01]  /*18d0*/  LDGSTS.E.BYPASS.LTC128B.128 [R229+0x3000], [R16.64+0x80] ;  /* 0x0300008010e57fae */ /* 0x0007e2000b901d4a */
[----:B------:R-:W-:-:S03]  /*18e0*/  IADD3.X R13, R15, UR7, RZ, P0, !PT ;  /* 0x000000070f0d7c10 */ /* 0x000fc600087fe4ff */
[----:B------:R4:W-:Y:S04]  /*18f0*/  LDGSTS.E.BYPASS.LTC128B.128 [R229+0x1800], [R18.64] ;  /* 0x0180000012e57fae */ /* 0x0009e8000b901d4a */
[----:B------:R4:W-:Y:S01]  /*1900*/  LDGSTS.E.BYPASS.LTC128B.128 [R229+0x3800], [R18.64+0x80] ;  /* 0x0380008012e57fae */ /* 0x0009e2000b901d4a */
[----:B-1----:R-:W-:-:S03]  /*1910*/  IADD3 R10, P0, R12, UR12, RZ ;  /* 0x0000000c0c0a7c10 */ /* 0x002fc6000ff1e0ff */
[----:B------:R1:W-:Y:S01]  /*1920*/  LDGSTS.E.BYPASS.LTC128B.128 [R229+0x4000], [R226.64] ;  /* 0x04000000e2e57fae */ /* 0x0003e2000b901d4a */
[----:B------:R-:W-:-:S03]  /*1930*/  IADD3.X R11, R13, UR7, RZ, P0, !PT ;  /* 0x000000070d0b7c10 */ /* 0x000fc600087fe4ff */
[----:B------:R1:W-:Y:S01]  /*1940*/  LDGSTS.E.BYPASS.LTC128B.128 [R229+0x8000], [R226.64+0x80] ;  /* 0x08000080e2e57fae */ /* 0x0003e2000b901d4a */
[----:B--2---:R-:W-:-:S03]  /*1950*/  LOP3.LUT R9, R2, 0xfffffff0, RZ, 0xc0, !PT ;  /* 0xfffffff002097812 */ /* 0x004fc600078ec0ff */
[----:B------:R2:W-:Y:S04]  /*1960*/  LDGSTS.E.BYPASS.LTC128B.128 [R229+0x4800], [R14.64] ;  /* 0x048000000ee57fae */ /* 0x0005e8000b901d4a */
[----:B------:R2:W-:Y:S01]  /*1970*/  LDGSTS.E.BYPASS.LTC128B.128 [R229+0x8800], [R14.64+0x80] ;  /* 0x088000800ee57fae */ /* 0x0005e2000b901d4a */
[----:B------:R-:W-:-:S03]  /*1980*/  IMAD.IADD R228, R6, 0x1, -R9 ;  /* 0x0000000106e47824 */ /* 0x000fc600078e0a09 */
[----:B------:R5:W-:Y:S02]  /*1990*/  LDGSTS.E.BYPASS.LTC128B.128 [R229+0x5000], [R12.64] ;  /* 0x050000000ce57fae */ /* 0x000be4000b901d4a */
[----:B------:R-:W-:Y:S02]  /*19a0*/  SHF.R.S32.HI R9, RZ, 0x1f, R228 ;  /* 0x0000001fff097819 */ /* 0x000fe400000114e4 */
[----:B------:R5:W-:Y:S02]  /*19b0*/  LDGSTS.E.BYPASS.LTC128B.128 [R229+0x9000], [R12.64+0x80] ;  /* 0x090000800ce57fae */ /* 0x000be4000b901d4a */
[----:B------:R-:W-:Y:S02]  /*19c0*/  LEA.HI R8, R9, R228, RZ, 0x3 ;  /* 0x000000e409087211 */ /* 0x000fe400078f18ff */
[----:B----4-:R-:W-:Y:S01]  /*19d0*/  IADD3 R18, P0, R10, UR12, RZ ;  /* 0x0000000c0a127c10 */ /* 0x010fe2000ff1e0ff */
[----:B------:R4:W-:Y:S01]  /*19e0*/  LDGSTS.E.BYPASS.LTC128B.128 [R229+0x5800], [R10.64] ;  /* 0x058000000ae57fae */ /* 0x0009e2000b901d4a */
[----:B------:R-:W-:-:S02]  /*19f0*/  LOP3.LUT R9, R8, 0xfffffff8, RZ, 0xc0, !PT ;  /* 0xfffffff808097812 */ /* 0x000fc400078ec0ff */
[----:B------:R-:W-:Y:S01]  /*1a00*/  IADD3.X R19, R11, UR7, RZ, P0, !PT ;  /* 0x000000070b137c10 */ /* 0x000fe200087fe4ff */
[----:B------:R4:W-:Y:S01]  /*1a10*/  LDGSTS.E.BYPASS.LTC128B.128 [R229+0x9800], [R10.64+0x80] ;  /* 0x098000800ae57fae */ /* 0x0009e2000b901d4a */
[----:B---3--:R-:W-:Y:S01]  /*1a20*/  IADD3 R16, P0, R18, UR12, RZ ;  /* 0x0000000c12107c10 */ /* 0x008fe2000ff1e0ff */
[----:B------:R-:W-:Y:S02]  /*1a30*/  IMAD.IADD R2, R228, 0x1, -R9 ;  /* 0x00000001e4027824 */ /* 0x000fe400078e0a09 */
[----:B------:R3:W-:Y:S01]  /*1a40*/  LDGSTS.E.BYPASS.LTC128B.128 [R229+0x6000], [R18.64] ;  /* 0x0600000012e57fae */ /* 0x0007e2000b901d4a */
[----:B------:R-:W-:Y:S02]  /*1a50*/  IADD3.X R17, R19, UR7, RZ, P0, !PT ;  /* 0x0000000713117c10 */ /* 0x000fe400087fe4ff */
[----:B------:R-:W-:Y:S01]  /*1a60*/  LOP3.LUT P1, RZ, R2, 0x2, RZ, 0xc0, !PT ;  /* 0x0000000202ff7812 */ /* 0x000fe2000782c0ff */
[----:B------:R3:W-:Y:S01]  /*1a70*/  LDGSTS.E.BYPASS.LTC128B.128 [R229+0xa000], [R18.64+0x80] ;  /* 0x0a00008012e57fae */ /* 0x0007e2000b901d4a */
[----:B--2---:R-:W-:-:S03]  /*1a80*/  IADD3 R14, P0, R16, UR12, RZ ;  /* 0x0000000c100e7c10 */ /* 0x004fc6000ff1e0ff */
[----:B------:R2:W-:Y:S01]  /*1a90*/  LDGSTS.E.BYPASS.LTC128B.128 [R229+0x6800], [R16.64] ;  /* 0x0680000010e57fae */ /* 0x0005e2000b901d4a */
[----:B------:R-:W-:-:S03]  /*1aa0*/  IADD3.X R15, R17, UR7, RZ, P0, !PT ;  /* 0x00000007110f7c10 */ /* 0x000fc600087fe4ff */
[----:B------:R2:W-:Y:S01]  /*1ab0*/  LDGSTS.E.BYPASS.LTC128B.128 [R229+0xa800], [R16.64+0x80] ;  /* 0x0a80008010e57fae */ /* 0x0005e2000b901d4a */
[----:B-----5:R-:W-:-:S03]  /*1ac0*/  IADD3 R12, P0, R14, UR12, RZ ;  /* 0x0000000c0e0c7c10 */ /* 0x020fc6000ff1e0ff */
[----:B------:R5:W-:Y:S01]  /*1ad0*/  LDGSTS.E.BYPASS.LTC128B.128 [R229+0x7000], [R14.64] ;  /* 0x070000000ee57fae */ /* 0x000be2000b901d4a */
[----:B------:R-:W-:-:S03]  /*1ae0*/  IADD3.X R13, R15, UR7, RZ, P0, !PT ;  /* 0x000000070f0d7c10 */ /* 0x000fc600087fe4ff */
[----:B------:R5:W-:Y:S01]  /*1af0*/  LDGSTS.E.BYPASS.LTC128B.128 [R229+0xb000], [R14.64+0x80] ;  /* 0x0b0000800ee57fae */ /* 0x000be2000b901d4a */
[----:B------:R-:W-:Y:S01]  /*1b00*/  LEA R224, P0, R28, c[0x0][0x170], 0x1 ;  /* 0x00005c001ce07a11 */ /* 0x000fe200078008ff */
[----:B----4-:R-:W-:Y:S02]  /*1b10*/  IMAD.SHL.U32 R11, R5, 0x40, RZ ;  /* 0x00000040050b7824 */ /* 0x010fe400078e00ff */
[----:B------:R4:W-:Y:S01]  /*1b20*/  LDGSTS.E.BYPASS.LTC128B.128 [R229+0x7800], [R12.64] ;  /* 0x078000000ce57fae */ /* 0x0009e2000b901d4a */
[----:B------:R-:W-:Y:S01]  /*1b30*/  IMAD.SHL.U32 R10, R2, 0x40, RZ ;  /* 0x00000040020a7824 */ /* 0x000fe200078e00ff */
[----:B------:R-:W-:Y:S02]  /*1b40*/  LEA.HI.X R225, R28, c[0x0][0x174], R225, 0x1, P0 ;  /* 0x00005d001ce17a11 */ /* 0x000fe400000f0ce1 */
[----:B------:R4:W-:Y:S01]  /*1b50*/  LDGSTS.E.BYPASS.LTC128B.128 [R229+0xb800], [R12.64+0x80] ;  /* 0x0b8000800ce57fae */ /* 0x0009e2000b901d4a */
[----:B------:R-:W-:Y:S02]  /*1b60*/  LOP3.LUT R11, R11, 0x1c0, RZ, 0xc0, !PT ;  /* 0x000001c00b0b7812 */ /* 0x000fe400078ec0ff */
[----:B------:R-:W-:Y:S01]  /*1b70*/  LOP3.LUT R10, R10, 0x1c0, RZ, 0xc0, !PT ;  /* 0x000001c00a0a7812 */ /* 0x000fe200078ec0ff */
[----:B------:R-:W0:Y:S01]  /*1b80*/  LDGDEPBAR ;  /* 0x00000000000079af */ /* 0x000e220000000000 */
[----:B------:R-:W-:-:S02]  /*1b90*/  LOP3.LUT R9, R11, 0x8, R4, 0xf8, !PT ;  /* 0x000000080b097812 */ /* 0x000fc400078ef804 */
[----:B------:R-:W-:-:S04]  /*1ba0*/  SHF.R.U32.HI R4, RZ, 0x3, R11 ;  /* 0x00000003ff047819 */ /* 0x000fc8000001160b */
[----:B------:R-:W-:Y:S02]  /*1bb0*/  LOP3.LUT R9, R9, R4, RZ, 0x3c, !PT ;  /* 0x0000000409097212 */ /* 0x000fe400078e3cff */
[----:B------:R-:W-:Y:S02]  /*1bc0*/  LOP3.LUT R4, R10, 0x8, R7, 0xf8, !PT ;  /* 0x000000080a047812 */ /* 0x000fe400078ef807 */
[----:B------:R-:W-:Y:S01]  /*1bd0*/  SHF.R.U32.HI R7, RZ, 0x3, R10 ;  /* 0x00000003ff077819 */ /* 0x000fe2000001160a */
[----:B------:R-:W-:Y:S01]  /*1be0*/  IMAD R0, R0, 0x200, R9 ;  /* 0x0000020000007824 */ /* 0x000fe200078e0209 */
[----:B------:R-:W-:Y:S02]  /*1bf0*/  IADD3 R10, P0, R224, UR9, RZ ;  /* 0x00000009e00a7c10 */ /* 0x000fe4000ff1e0ff */
[----:B------:R-:W-:Y:S01]  /*1c00*/  LOP3.LUT R4, R4, R7, RZ, 0x3c, !PT ;  /* 0x0000000704047212 */ /* 0x000fe200078e3cff */
[----:B------:R-:W-:Y:S01]  /*1c10*/  IMAD.SHL.U32 R7, R8, 0x40, RZ ;  /* 0x0000004008077824 */ /* 0x000fe200078e00ff */
[----:B------:R-:W-:Y:S01]  /*1c20*/  IADD3.X R11, R225, UR5, RZ, P0, !PT ;  /* 0x00000005e10b7c10 */ /* 0x000fe200087fe4ff */
[----:B------:R-:W-:Y:S01]  /*1c30*/  IMAD.SHL.U32 R128, R0, 0x2, RZ ;  /* 0x0000000200807824 */ /* 0x000fe200078e00ff */
[----:B---3--:R-:W-:-:S02]  /*1c40*/  IADD3 R18, P0, R10, UR9, RZ ;  /* 0x000000090a127c10 */ /* 0x008fc4000ff1e0ff */
[----:B------:R-:W-:Y:S02]  /*1c50*/  LOP3.LUT R7, R7, 0xfffffe00, RZ, 0xc0, !PT ;  /* 0xfffffe0007077812 */ /* 0x000fe400078ec0ff */
[----:B------:R-:W-:Y:S01]  /*1c60*/  IADD3.X R19, R11, UR5, RZ, P0, !PT ;  /* 0x000000050b137c10 */ /* 0x000fe200087fe4ff */
[----:B------:R-:W-:-:S04]  /*1c70*/  DEPBAR.LE SB0, 0x0 ;  /* 0x000080000000791a */ /* 0x000fc80000000000 */
[----:B------:R-:W-:Y:S01]  /*1c80*/  BAR.SYNC.DEFER_BLOCKING 0x0 ;  /* 0x0000000000007b1d */ /* 0x000fe20000010000 */
[----:B--2---:R-:W-:Y:S01]  /*1c90*/  IADD3 R16, P0, R18, UR9, RZ ;  /* 0x0000000912107c10 */ /* 0x004fe2000ff1e0ff */
[----:B------:R-:W-:Y:S01]  /*1ca0*/  IMAD R9, R38, 0x400, R7 ;  /* 0x0000040026097824 */ /* 0x000fe200078e0207 */
[----:B------:R-:W-:Y:S02]  /*1cb0*/  LEA R221, R0, 0x4000, 0x1 ;  /* 0x0000400000dd7811 */ /* 0x000fe400078e08ff */
[----:B------:R-:W-:Y:S01]  /*1cc0*/  IADD3.X R17, R19, UR5, RZ, P0, !PT ;  /* 0x0000000513117c10 */ /* 0x000fe200087fe4ff */
[----:B------:R-:W-:Y:S01]  /*1cd0*/  IMAD.IADD R222, R9, 0x1, R4 ;  /* 0x0000000109de7824 */ /* 0x000fe200078e0204 */
[----:B-----5:R-:W-:Y:S02]  /*1ce0*/  IADD3 R14, P0, R16, UR9, RZ ;  /* 0x00000009100e7c10 */ /* 0x020fe4000ff1e0ff */
[----:B------:R-:W-:Y:S01]  /*1cf0*/  IADD3 R219, R221, 0x20, RZ ;  /* 0x00000020dddb7810 */ /* 0x000fe20007ffe0ff */
[----:B------:R-:W-:Y:S01]  /*1d00*/  IMAD.SHL.U32 R222, R222, 0x2, RZ ;  /* 0x00000002dede7824 */ /* 0x000fe200078e00ff */
[----:B------:R-:W-:-:S02]  /*1d10*/  IADD3.X R15, R17, UR5, RZ, P0, !PT ;  /* 0x00000005110f7c10 */ /* 0x000fc400087fe4ff */
[----:B----4-:R-:W-:-:S04]  /*1d20*/  IADD3 R12, P0, R14, UR9, RZ ;  /* 0x000000090e0c7c10 */ /* 0x010fc8000ff1e0ff */
[----:B------:R-:W-:Y:S01]  /*1d30*/  IADD3.X R13, R15, UR5, RZ, P0, !PT ;  /* 0x000000050f0d7c10 */ /* 0x000fe200087fe4ff */
        /* <DEDUP_REMOVED lines=13> */
[----:B--2---:R-:W-:-:S03]  /*1e10*/  IADD3 R10, P0, R12, UR9, RZ ;  /* 0x000000090c0a7c10 */ /* 0x004fc6000ff1e0ff */
[----:B------:R4:W-:Y:S01]  /*1e20*/  LDGSTS.E.BYPASS.LTC128B.128 [R229+0xe800], [R12.64] ;  /* 0x0e8000000ce57fae */ /* 0x0009e2000b901d4a */
[----:B------:R-:W-:-:S03]  /*1e30*/  IADD3.X R11, R13, UR5, RZ, P0, !PT ;  /* 0x000000050d0b7c10 */ /* 0x000fc600087fe4ff */
[----:B------:R4:W-:Y:S01]  /*1e40*/  LDGSTS.E.BYPASS.LTC128B.128 [R229+0x12800], [R12.64+0x80] ;  /* 0x128000800ce57fae */ /* 0x0009e2000b901d4a */
        /* <DEDUP_REMOVED lines=10> */
[----:B------:R-:W1:Y:S01]  /*1ef0*/  LDSM.16.M88.4 R76, [R128+0x4000] ;  /* 0x00400000804c783b */ /* 0x000e620000000200 */
[----:B------:R-:W-:Y:S01]  /*1f00*/  IMAD.MOV.U32 R5, RZ, RZ, 0x40 ;  /* 0x00000040ff057424 */ /* 0x000fe200078e00ff */
[C---:B------:R-:W-:Y:S02]  /*1f10*/  IADD3 R211, R219.reuse, 0x800, RZ ;  /* 0x00000800dbd37810 */ /* 0x040fe40007ffe0ff */
        /* <DEDUP_REMOVED lines=9> */
[----:B------:R-:W2:Y:S01]  /*1fb0*/  LDSM.16.M88.4 R44, [R128+0x6000] ;  /* 0x00600000802c783b */ /* 0x000ea20000000200 */
[C---:B------:R-:W-:Y:S01]  /*1fc0*/  IADD3 R203, R219.reuse, 0x4000, RZ ;  /* 0x00004000dbcb7810 */ /* 0x040fe20007ffe0ff */
[----:B-----5:R-:W-:Y:S02]  /*1fd0*/  IMAD.MOV.U32 R8, RZ, RZ, 0x20 ;  /* 0x00000020ff087424 */ /* 0x020fe400078e00ff */
[----:B------:R-:W5:Y:S01]  /*1fe0*/  LDSM.16.M88.4 R32, [R128+0x6800] ;  /* 0x006800008020783b */ /* 0x000f620000000200 */
[----:B------:R-:W-:-:S02]  /*1ff0*/  IADD3 R202, R219, 0x4800, RZ ;  /* 0x00004800dbca7810 */ /* 0x000fc40007ffe0ff */
[----:B------:R-:W-:Y:S01]  /*2000*/  IADD3 R201, R219, 0x5000, RZ ;  /* 0x00005000dbc97810 */ /* 0x000fe20007ffe0ff */
[----:B------:R-:W5:Y:S01]  /*2010*/  LDSM.16.M88.4 R24, [R128+0x7000] ;  /* 0x007000008018783b */ /* 0x000f620000000200 */
[----:B------:R-:W-:Y:S02]  /*2020*/  SEL R0, R8, 0xffffffe0, !P1 ;  /* 0xffffffe008007807 */ /* 0x000fe40004800000 */
[----:B------:R-:W-:Y:S01]  /*2030*/  LOP3.LUT P1, RZ, R2, 0x4, RZ, 0xc0, !PT ;  /* 0x0000000402ff7812 */ /* 0x000fe2000782c0ff */
[----:B----4-:R-:W4:Y:S01]  /*2040*/  LDSM.16.M88.4 R12, [R128+0x7800] ;  /* 0x00780000800c783b */ /* 0x010f220000000200 */
[C---:B------:R-:W-:Y:S01]  /*2050*/  SEL R2, R5.reuse, 0xffffffc0, !P0 ;  /* 0xffffffc005027807 */ /* 0x040fe20004000000 */
[C---:B------:R-:W-:Y:S01]  /*2060*/  IMAD.IADD R220, R222.reuse, 0x1, R0 ;  /* 0x00000001dedc7824 */ /* 0x040fe200078e0200 */
[----:B------:R-:W-:Y:S01]  /*2070*/  SEL R5, R5, 0xffffffc0, !P1 ;  /* 0xffffffc005057807 */ /* 0x000fe20004800000 */
[----:B------:R-:W-:Y:S01]  /*2080*/  LDSM.16.M88.4 R104, [R219+0x800] ;  /* 0x00080000db68783b */ /* 0x000fe20000000200 */
[----:B------:R-:W-:Y:S01]  /*2090*/  IADD3 R200, R219, 0x5800, RZ ;  /* 0x00005800dbc87810 */ /* 0x000fe20007ffe0ff */
[----:B------:R-:W-:Y:S01]  /*20a0*/  IMAD.IADD R217, R221, 0x1, R2 ;  /* 0x00000001ddd97824 */ /* 0x000fe200078e0202 */
[C---:B------:R-:W-:Y:S01]  /*20b0*/  IADD3 R199, R219.reuse, 0x6000, RZ ;  /* 0x00006000dbc77810 */ /* 0x040fe20007ffe0ff */
[----:B------:R-:W4:Y:S01]  /*20c0*/  LDSM.16.M88.4 R84, [R220] ;  /* 0x00000000dc54783b */ /* 0x000f220000000200 */
[--C-:B------:R-:W-:Y:S01]  /*20d0*/  IMAD.IADD R218, R222, 0x1, R5.reuse ;  /* 0x00000001deda7824 */ /* 0x100fe200078e0205 */
[C---:B------:R-:W-:Y:S01]  /*20e0*/  IADD3 R198, R219.reuse, 0x6800, RZ ;  /* 0x00006800dbc67810 */ /* 0x040fe20007ffe0ff */
[----:B------:R-:W-:Y:S01]  /*20f0*/  IMAD.IADD R216, R220, 0x1, R5 ;  /* 0x00000001dcd87824 */ /* 0x000fe200078e0205 */
[----:B------:R-:W4:Y:S01]  /*2100*/  LDSM.16.M88.4 R100, [R219+0x1000] ;  /* 0x00100000db64783b */ /* 0x000f220000000200 */
[----:B-1----:R-:W-:Y:S01]  /*2110*/  HMMA.16816.F32.BF16 R80, R112, R76, RZ ;  /* 0x0000004c7050723c */ /* 0x002fe200000418ff */
[----:B------:R-:W-:Y:S01]  /*2120*/  IMAD.IADD R204, R2, 0x1, R219 ;  /* 0x0000000102cc7824 */ /* 0x000fe200078e02db */
[C---:B------:R-:W-:Y:S01]  /*2130*/  IADD3 R197, R219.reuse, 0x7000, RZ ;  /* 0x00007000dbc57810 */ /* 0x040fe20007ffe0ff */
[----:B------:R-:W1:Y:S01]  /*2140*/  LDSM.16.M88.4 R96, [R219+0x1800] ;  /* 0x00180000db60783b */ /* 0x000e620000000200 */
[----:B------:R-:W-:-:S03]  /*2150*/  IADD3 R196, R219, 0x7800, RZ ;  /* 0x00007800dbc47810 */ /* 0x000fc60007ffe0ff */
[----:B---3--:R-:W3:Y:S01]  /*2160*/  LDSM.16.M88.4 R16, [R219+0x2000] ;  /* 0x00200000db10783b */ /* 0x008ee20000000200 */
[C---:B--2---:R-:W-:Y:S03]  /*2170*/  HMMA.16816.F32.BF16 R72, R112.reuse, R68, RZ ;  /* 0x000000447048723c */ /* 0x044fe600000418ff */
[----:B------:R-:W2:Y:S04]  /*2180*/  LDSM.16.M88.4 R8, [R219+0x2800] ;  /* 0x00280000db08783b */ /* 0x000ea80000000200 */
[----:B------:R-:W1:Y:S01]  /*2190*/  LDSM.16.M88.4 R92, [R219+0x3000] ;  /* 0x00300000db5c783b */ /* 0x000e620000000200 */
[C---:B------:R-:W-:Y:S03]  /*21a0*/  HMMA.16816.F32.BF16 R64, R112.reuse, R60, RZ ;  /* 0x0000003c7040723c */ /* 0x040fe600000418ff */
[----:B------:R-:W1:Y:S04]  /*21b0*/  LDSM.16.M88.4 R88, [R219+0x3800] ;  /* 0x00380000db58783b */ /* 0x000e680000000200 */
[----:B------:R-:W1:Y:S01]  /*21c0*/  LDSM.16.M88.4 R108, [R219] ;  /* 0x00000000db6c783b */ /* 0x000e620000000200 */
[C---:B------:R-:W-:Y:S03]  /*21d0*/  HMMA.16816.F32.BF16 R56, R112.reuse, R52, RZ ;  /* 0x000000347038723c */ /* 0x040fe600000418ff */
[----:B------:R-:W-:Y:S04]  /*21e0*/  LDSM.16.M88.4 R20, [R217] ;  /* 0x00000000d914783b */ /* 0x000fe80000000200 */
[----:B------:R-:W-:Y:S01]  /*21f0*/  LDSM.16.M88.4 R120, [R128+0x9800] ;  /* 0x009800008078783b */ /* 0x000fe20000000200 */
[C---:B------:R-:W-:Y:S03]  /*2200*/  HMMA.16816.F32.BF16 R48, R112.reuse, R44, RZ ;  /* 0x0000002c7030723c */ /* 0x040fe600000418ff */
[----:B------:R-:W-:Y:S04]  /*2210*/  LDSM.16.M88.4 R124, [R220+0x2000] ;  /* 0x00200000dc7c783b */ /* 0x000fe80000000200 */
[----:B------:R-:W0:Y:S01]  /*2220*/  LDGDEPBAR ;  /* 0x00000000000079af */ /* 0x000e220000000000 */
[C---:B-----5:R-:W-:Y:S08]  /*2230*/  HMMA.16816.F32.BF16 R40, R112.reuse, R32, RZ ;  /* 0x000000207028723c */ /* 0x060ff000000418ff */
        /* <DEDUP_REMOVED lines=8> */
[C---:B----4-:R-:W-:Y:S08]  /*22c0*/  HMMA.16816.F32.BF16 R116, R112.reuse, R12, RZ ;  /* 0x0000000c7074723c */ /* 0x050ff000000418ff */
[----:B------:R-:W-:Y:S01]  /*22d0*/  HMMA.16816.F32.BF16 R112, R112, R14, RZ ;  /* 0x0000000e7070723c */ /* 0x000fe200000418ff */
[----:B------:R-:W-:Y:S07]  /*22e0*/  LDSM.16.M88.4 R12, [R218] ;  /* 0x00000000da0c783b */ /* 0x000fee0000000200 */
        /* <DEDUP_REMOVED lines=9> */
[C---:B---3--:R-:W-:Y:S08]  /*2380*/  HMMA.16816.F32.BF16 R48, R84.reuse, R16, R48 ;  /* 0x000000105430723c */ /* 0x048ff00000041830 */
[C---:B------:R-:W-:Y:S01]  /*2390*/  HMMA.16816.F32.BF16 R44, R84.reuse, R18, R44 ;  /* 0x00000012542c723c */ /* 0x040fe2000004182c */
[----:B------:R-:W1:Y:S07]  /*23a0*/  LDSM.16.M88.4 R16, [R217+0x800] ;  /* 0x00080000d910783b */ /* 0x000e6e0000000200 */
[C---:B--2---:R-:W-:Y:S08]  /*23b0*/  HMMA.16816.F32.BF16 R40, R84.reuse, R8, R40 ;  /* 0x000000085428723c */ /* 0x044ff00000041828 */
[C---:B------:R-:W-:Y:S01]  /*23c0*/  HMMA.16816.F32.BF16 R32, R84.reuse, R10, R32 ;  /* 0x0000000a5420723c */ /* 0x040fe20000041820 */
[----:B------:R-:W2:Y:S07]  /*23d0*/  LDSM.16.M88.4 R8, [R217+0x1000] ;  /* 0x00100000d908783b */ /* 0x000eae0000000200 */
[C---:B------:R-:W-:Y:S08]  /*23e0*/  HMMA.16816.F32.BF16 R28, R84.reuse, R92, R28 ;  /* 0x0000005c541c723c */ /* 0x040ff0000004181c */
[C---:B------:R-:W-:Y:S01]  /*23f0*/  HMMA.16816.F32.BF16 R24, R84.reuse, R94, R24 ;  /* 0x0000005e5418723c */ /* 0x040fe20000041818 */
[----:B------:R-:W3:Y:S07]  /*2400*/  LDSM.16.M88.4 R92, [R217+0x3000] ;  /* 0x00300000d95c783b */ /* 0x000eee0000000200 */
[C---:B------:R-:W-:Y:S08]  /*2410*/  HMMA.16816.F32.BF16 R116, R84.reuse, R88, R116 ;  /* 0x000000585474723c */ /* 0x040ff00000041874 */
[C---:B------:R-:W-:Y:S01]  /*2420*/  HMMA.16816.F32.BF16 R112, R84.reuse, R90, R112 ;  /* 0x0000005a5470723c */ /* 0x040fe20000041870 */
[----:B------:R-:W4:Y:S07]  /*2430*/  LDSM.16.M88.4 R88, [R217+0x3800] ;  /* 0x00380000d958783b */ /* 0x000f2e0000000200 */
[C---:B------:R-:W-:Y:S08]  /*2440*/  HMMA.16816.F32.BF16 R80, R84.reuse, R108, R80 ;  /* 0x0000006c5450723c */ /* 0x040ff00000041850 */
[----:B------:R-:W-:Y:S01]  /*2450*/  HMMA.16816.F32.BF16 R76, R84, R110, R76 ;  /* 0x0000006e544c723c */ /* 0x000fe2000004184c */
[----:B------:R-:W-:Y:S04]  /*2460*/  LDSM.16.M88.4 R84, [R216] ;  /* 0x00000000d854783b */ /* 0x000fe80000000200 */
[----:B------:R-:W-:Y:S03]  /*2470*/  LDSM.16.M88.4 R108, [R128+0xa000] ;  /* 0x00a00000806c783b */ /* 0x000fe60000000200 */
[C---:B-1----:R-:W-:Y:S08]  /*2480*/  HMMA.16816.F32.BF16 R72, R12.reuse, R16, R72 ;  /* 0x000000100c48723c */ /* 0x042ff00000041848 */
[C---:B------:R-:W-:Y:S08]  /*2490*/  HMMA.16816.F32.BF16 R80, R12.reuse, R20, R80 ;  /* 0x000000140c50723c */ /* 0x040ff00000041850 */
[C---:B------:R-:W-:Y:S01]  /*24a0*/  HMMA.16816.F32.BF16 R76, R12.reuse, R22, R76 ;  /* 0x000000160c4c723c */ /* 0x040fe2000004184c */
[----:B------:R-:W-:Y:S07]  /*24b0*/  LDSM.16.M88.4 R20, [R204] ;  /* 0x00000000cc14783b */ /* 0x000fee0000000200 */
[C---:B------:R-:W-:Y:S01]  /*24c0*/  HMMA.16816.F32.BF16 R68, R12.reuse, R18, R68 ;  /* 0x000000120c44723c */ /* 0x040fe20000041844 */
[----:B------:R-:W-:Y:S07]  /*24d0*/  LDSM.16.M88.4 R16, [R204+0x800] ;  /* 0x00080000cc10783b */ /* 0x000fee0000000200 */
[C---:B--2---:R-:W-:Y:S08]  /*24e0*/  HMMA.16816.F32.BF16 R64, R12.reuse, R8, R64 ;  /* 0x000000080c40723c */ /* 0x044ff00000041840 */
        /* <DEDUP_REMOVED lines=15> */
[----:B------:R-:W-:Y:S01]  /*25e0*/  HMMA.16816.F32.BF16 R112, R12, R90, R112 ;  /* 0x0000005a0c70723c */ /* 0x000fe20000041870 */
[----:B------:R-:W2:Y:S04]  /*25f0*/  LDSM.16.M88.4 R12, [R204+0x2000] ;  /* 0x00200000cc0c783b */ /* 0x000ea80000000200 */
[----:B------:R-:W3:Y:S03]  /*2600*/  LDSM.16.M88.4 R88, [R204+0x3800] ;  /* 0x00380000cc58783b */ /* 0x000ee60000000200 */
[C---:B-1----:R-:W-:Y:S08]  /*2610*/  HMMA.16816.F32.BF16 R64, R84.reuse, R8, R64 ;  /* 0x000000085440723c */ /* 0x042ff00000041840 */
[C---:B------:R-:W-:Y:S01]  /*2620*/  HMMA.16816.F32.BF16 R60, R84.reuse, R10, R60 ;  /* 0x0000000a543c723c */ /* 0x040fe2000004183c */
[----:B------:R-:W-:Y:S07]  /*2630*/  LDSM.16.M88.4 R8, [R222+0x2000] ;  /* 0x00200000de08783b */ /* 0x000fee0000000200 */
[C---:B------:R-:W-:Y:S08]  /*2640*/  HMMA.16816.F32.BF16 R80, R84.reuse, R20, R80 ;  /* 0x000000145450723c */ /* 0x040ff00000041850 */
[C---:B------:R-:W-:Y:S01]  /*2650*/  HMMA.16816.F32.BF16 R76, R84.reuse, R22, R76 ;  /* 0x00000016544c723c */ /* 0x040fe2000004184c */
[----:B------:R-:W-:Y:S07]  /*2660*/  LDSM.16.M88.4 R20, [R128+0x8000] ;  /* 0x008000008014783b */ /* 0x000fee0000000200 */
[C---:B------:R-:W-:Y:S08]  /*2670*/  HMMA.16816.F32.BF16 R72, R84.reuse, R16, R72 ;  /* 0x000000105448723c */ /* 0x040ff00000041848 */
[C---:B--2---:R-:W-:Y:S08]  /*2680*/  HMMA.16816.F32.BF16 R48, R84.reuse, R12, R48 ;  /* 0x0000000c5430723c */ /* 0x044ff00000041830 */
[C---:B------:R-:W-:Y:S01]  /*2690*/  HMMA.16816.F32.BF16 R44, R84.reuse, R14, R44 ;  /* 0x0000000e542c723c */ /* 0x040fe2000004182c */
[----:B------:R-:W1:Y:S07]  /*26a0*/  LDSM.16.M88.4 R12, [R128+0x9000] ;  /* 0x00900000800c783b */ /* 0x000e6e0000000200 */
[C---:B------:R-:W-:Y:S01]  /*26b0*/  HMMA.16816.F32.BF16 R68, R84.reuse, R18, R68 ;  /* 0x000000125444723c */ /* 0x040fe20000041844 */
[----:B------:R-:W2:Y:S07]  /*26c0*/  LDSM.16.M88.4 R16, [R128+0x8800] ;  /* 0x008800008010783b */ /* 0x000eae0000000200 */
[C---:B------:R-:W-:Y:S08]  /*26d0*/  HMMA.16816.F32.BF16 R56, R84.reuse, R100, R56 ;  /* 0x000000645438723c */ /* 0x040ff00000041838 */
[C---:B------:R-:W-:Y:S01]  /*26e0*/  HMMA.16816.F32.BF16 R52, R84.reuse, R102, R52 ;  /* 0x000000665434723c */ /* 0x040fe20000041834 */
[----:B------:R-:W4:Y:S07]  /*26f0*/  LDSM.16.M88.4 R100, [R128+0xb000] ;  /* 0x00b000008064783b */ /* 0x000f2e0000000200 */
[C---:B------:R-:W-:Y:S08]  /*2700*/  HMMA.16816.F32.BF16 R40, R84.reuse, R96, R40 ;  /* 0x000000605428723c */ /* 0x040ff00000041828 */
[C---:B------:R-:W-:Y:S01]  /*2710*/  HMMA.16816.F32.BF16 R32, R84.reuse, R98, R32 ;  /* 0x000000625420723c */ /* 0x040fe20000041820 */
[----:B------:R-:W5:Y:S07]  /*2720*/  LDSM.16.M88.4 R96, [R128+0xb800] ;  /* 0x00b800008060783b */ /* 0x000f6e0000000200 */
[C---:B------:R-:W-:Y:S08]  /*2730*/  HMMA.16816.F32.BF16 R28, R84.reuse, R92, R28 ;  /* 0x0000005c541c723c */ /* 0x040ff0000004181c */
[C---:B------:R-:W-:Y:S01]  /*2740*/  HMMA.16816.F32.BF16 R24, R84.reuse, R94, R24 ;  /* 0x0000005e5418723c */ /* 0x040fe20000041818 */
[----:B------:R-:W-:Y:S07]  /*2750*/  LDSM.16.M88.4 R92, [R219+0x4000] ;  /* 0x00400000db5c783b */ /* 0x000fee0000000200 */
[C---:B---3--:R-:W-:Y:S08]  /*2760*/  HMMA.16816.F32.BF16 R116, R84.reuse, R88, R116 ;  /* 0x000000585474723c */ /* 0x048ff00000041874 */
[----:B------:R-:W-:Y:S01]  /*2770*/  HMMA.16816.F32.BF16 R112, R84, R90, R112 ;  /* 0x0000005a5470723c */ /* 0x000fe20000041870 */
[----:B------:R-:W3:Y:S04]  /*2780*/  LDSM.16.M88.4 R88, [R219+0x4800] ;  /* 0x00480000db58783b */ /* 0x000ee80000000200 */
[----:B------:R-:W-:Y:S03]  /*2790*/  LDSM.16.M88.4 R84, [R219+0x5000] ;  /* 0x00500000db54783b */ /* 0x000fe60000000200 */
        /* <DEDUP_REMOVED lines=21> */
[C---:B-----5:R-:W-:Y:S08]  /*28f0*/  HMMA.16816.F32.BF16 R116, R8.reuse, R96, R116 ;  /* 0x000000600874723c */ /* 0x060ff00000041874 */
[----:B------:R-:W-:Y:S01]  /*2900*/  HMMA.16816.F32.BF16 R112, R8, R98, R112 ;  /* 0x000000620870723c */ /* 0x000fe20000041870 */
[----:B------:R-:W4:Y:S04]  /*2910*/  LDSM.16.M88.4 R8, [R219+0x7000] ;  /* 0x00700000db08783b */ /* 0x000f280000000200 */
[----:B------:R-:W-:Y:S03]  /*2920*/  LDSM.16.M88.4 R96, [R217+0x5800] ;  /* 0x00580000d960783b */ /* 0x000fe60000000200 */
[C---:B---3--:R-:W-:Y:S08]  /*2930*/  HMMA.16816.F32.BF16 R72, R124.reuse, R88, R72 ;  /* 0x000000587c48723c */ /* 0x048ff00000041848 */
[C---:B------:R-:W-:Y:S01]  /*2940*/  HMMA.16816.F32.BF16 R68, R124.reuse, R90, R68 ;  /* 0x0000005a7c44723c */ /* 0x040fe20000041844 */
[----:B------:R-:W-:Y:S07]  /*2950*/  LDSM.16.M88.4 R88, [R217+0x6800] ;  /* 0x00680000d958783b */ /* 0x000fee0000000200 */
[C---:B-1----:R-:W-:Y:S08]  /*2960*/  HMMA.16816.F32.BF16 R48, R124.reuse, R12, R48 ;  /* 0x0000000c7c30723c */ /* 0x042ff00000041830 */
[C---:B------:R-:W-:Y:S01]  /*2970*/  HMMA.16816.F32.BF16 R44, R124.reuse, R14, R44 ;  /* 0x0000000e7c2c723c */ /* 0x040fe2000004182c */
[----:B------:R-:W1:Y:S07]  /*2980*/  LDSM.16.M88.4 R12, [R218+0x2000] ;  /* 0x00200000da0c783b */ /* 0x000e6e0000000200 */
[C---:B------:R-:W-:Y:S08]  /*2990*/  HMMA.16816.F32.BF16 R64, R124.reuse, R84, R64 ;  /* 0x000000547c40723c */ /* 0x040ff00000041840 */
[C---:B------:R-:W-:Y:S01]  /*29a0*/  HMMA.16816.F32.BF16 R60, R124.reuse, R86, R60 ;  /* 0x000000567c3c723c */ /* 0x040fe2000004183c */
[----:B------:R-:W3:Y:S07]  /*29b0*/  LDSM.16.M88.4 R84, [R217+0x7000] ;  /* 0x00700000d954783b */ /* 0x000eee0000000200 */
[C---:B------:R-:W-:Y:S08]  /*29c0*/  HMMA.16816.F32.BF16 R56, R124.reuse, R20, R56 ;  /* 0x000000147c38723c */ /* 0x040ff00000041838 */
[C---:B------:R-:W-:Y:S01]  /*29d0*/  HMMA.16816.F32.BF16 R52, R124.reuse, R22, R52 ;  /* 0x000000167c34723c */ /* 0x040fe20000041834 */
[----:B------:R-:W5:Y:S07]  /*29e0*/  LDSM.16.M88.4 R20, [R217+0x7800] ;  /* 0x00780000d914783b */ /* 0x000f6e0000000200 */
[C---:B--2---:R-:W-:Y:S08]  /*29f0*/  HMMA.16816.F32.BF16 R40, R124.reuse, R16, R40 ;  /* 0x000000107c28723c */ /* 0x044ff00000041828 */
[C---:B----4-:R-:W-:Y:S08]  /*2a00*/  HMMA.16816.F32.BF16 R28, R124.reuse, R8, R28 ;  /* 0x000000087c1c723c */ /* 0x050ff0000004181c */
[C---:B------:R-:W-:Y:S01]  /*2a10*/  HMMA.16816.F32.BF16 R24, R124.reuse, R10, R24 ;  /* 0x0000000a7c18723c */ /* 0x040fe20000041818 */
[----:B------:R-:W-:Y:S07]  /*2a20*/  LDSM.16.M88.4 R8, [R216+0x2000] ;  /* 0x00200000d808783b */ /* 0x000fee0000000200 */
[C---:B------:R-:W-:Y:S08]  /*2a30*/  HMMA.16816.F32.BF16 R80, R124.reuse, R92, R80 ;  /* 0x0000005c7c50723c */ /* 0x040ff00000041850 */
[C---:B------:R-:W-:Y:S01]  /*2a40*/  HMMA.16816.F32.BF16 R76, R124.reuse, R94, R76 ;  /* 0x0000005e7c4c723c */ /* 0x040fe2000004184c */
[----:B------:R-:W-:Y:S07]  /*2a50*/  LDSM.16.M88.4 R92, [R217+0x6000] ;  /* 0x00600000d95c783b */ /* 0x000fee0000000200 */
[C---:B------:R-:W-:Y:S01]  /*2a60*/  HMMA.16816.F32.BF16 R32, R124.reuse, R18, R32 ;  /* 0x000000127c20723c */ /* 0x040fe20000041820 */
[----:B------:R-:W2:Y:S07]  /*2a70*/  LDSM.16.M88.4 R16, [R204+0x4000] ;  /* 0x00400000cc10783b */ /* 0x000eae0000000200 */
[----:B------:R-:W-:Y:S08]  /*2a80*/  HMMA.16816.F32.BF16 R116, R124, R120, R116 ;  /* 0x000000787c74723c */ /* 0x000ff00000041874 */
[C---:B-1----:R-:W-:Y:S07]  /*2a90*/  HMMA.16816.F32.BF16 R40, R12.reuse, R88, R40 ;  /* 0x000000580c28723c */ /* 0x042fee0000041828 */
[----:B------:R-:W-:Y:S01]  /*2aa0*/  LOP3.LUT R89, R37, 0xffffffe0, RZ, 0xc0, !PT ;  /* 0xffffffe025597812 */ /* 0x000fe200078ec0ff */
[----:B---3--:R-:W-:Y:S04]  /*2ab0*/  HMMA.16816.F32.BF16 R28, R12, R84, R28 ;  /* 0x000000540c1c723c */ /* 0x008fe8000004181c */
[----:B------:R-:W-:-:S04]  /*2ac0*/  IMAD.IADD R89, R6, 0x1, -R89 ;  /* 0x0000000106597824 */ /* 0x000fc800078e0a59 */
[----:B------:R-:W-:Y:S01]  /*2ad0*/  HMMA.16816.F32.BF16 R24, R12, R86, R24 ;  /* 0x000000560c18723c */ /* 0x000fe20000041818 */
[----:B------:R-:W1:Y:S01]  /*2ae0*/  LDSM.16.M88.4 R84, [R204+0x4800] ;  /* 0x00480000cc54783b */ /* 0x000e620000000200 */
[----:B------:R-:W-:-:S04]  /*2af0*/  SHF.R.S32.HI R2, RZ, 0x1f, R89 ;  /* 0x0000001fff027819 */ /* 0x000fc80000011459 */
[----:B------:R-:W-:Y:S01]  /*2b00*/  LEA.HI R2, R2, R89, RZ, 0x2 ;  /* 0x0000005902027211 */ /* 0x000fe200078f10ff */
[----:B------:R-:W-:Y:S01]  /*2b10*/  IMAD.SHL.U32 R89, R6, 0x2, RZ ;  /* 0x0000000206597824 */ /* 0x000fe200078e00ff */
[----:B------:R-:W-:Y:S02]  /*2b20*/  HMMA.16816.F32.BF16 R80, R12, R108, R80 ;  /* 0x0000006c0c50723c */ /* 0x000fe40000041850 */
[----:B------:R-:W-:Y:S02]  /*2b30*/  SHF.R.S32.HI R231, RZ, 0x2, R2 ;  /* 0x00000002ffe77819 */ /* 0x000fe40000011402 */
[----:B------:R-:W-:-:S04]  /*2b40*/  IADD3 R2, R36, -0x1, RZ ;  /* 0xffffffff24027810 */ /* 0x000fc80007ffe0ff */
[----:B------:R-:W-:Y:S01]  /*2b50*/  HMMA.16816.F32.BF16 R76, R12, R110, R76 ;  /* 0x0000006e0c4c723c */ /* 0x000fe2000004184c */
[C---:B------:R-:W-:Y:S01]  /*2b60*/  IMAD.SHL.U32 R6, R2.reuse, 0x80, RZ ;  /* 0x0000008002067824 */ /* 0x040fe200078e00ff */
[----:B------:R-:W-:-:S04]  /*2b70*/  ISETP.GT.AND P0, PT, R2, R223, PT ;  /* 0x000000df0200720c */ /* 0x000fc80003f04270 */
[----:B------:R-:W-:Y:S02]  /*2b80*/  LOP3.LUT R2, R6, 0x6, R89, 0xf8, !PT ;  /* 0x0000000606027812 */ /* 0x000fe400078ef859 */
[----:B------:R-:W-:Y:S08]  /*2b90*/  HMMA.16816.F32.BF16 R112, R124, R122, R112 ;  /* 0x0000007a7c70723c */ /* 0x000ff00000041870 */
[C---:B-----5:R-:W-:Y:S07]  /*2ba0*/  HMMA.16816.F32.BF16 R116, R12.reuse, R20, R116 ;  /* 0x000000140c74723c */ /* 0x060fee0000041874 */
[----:B------:R-:W-:Y:S01]  /*2bb0*/  IMAD R20, R38, 0x10, R129 ;  /* 0x0000001026147824 */ /* 0x000fe200078e0281 */
[----:B------:R-:W-:Y:S01]  /*2bc0*/  HMMA.16816.F32.BF16 R72, R12, R104, R72 ;  /* 0x000000680c48723c */ /* 0x000fe20000041848 */
[----:B------:R-:W-:-:S03]  /*2bd0*/  SHF.R.S32.HI R21, RZ, 0x1f, R37 ;  /* 0x0000001fff157819 */ /* 0x000fc60000011425 */
[----:B------:R-:W-:Y:S02]  /*2be0*/  IADD3 R20, R20, 0x1, R231 ;  /* 0x0000000114147810 */ /* 0x000fe40007ffe0e7 */
[----:B------:R-:W-:Y:S02]  /*2bf0*/  LEA.HI R21, R21, R38, RZ, 0x2 ;  /* 0x0000002615157211 */ /* 0x000fe400078f10ff */
[----:B------:R-:W-:Y:S01]  /*2c00*/  IADD3 R20, R39, -c[0x0][0x214], R20 ;  /* 0x8000850027147a10 */ /* 0x000fe20007ffe014 */
[----:B--2---:R-:W-:Y:S01]  /*2c10*/  HMMA.16816.F32.BF16 R80, R8, R16, R80 ;  /* 0x000000100850723c */ /* 0x004fe20000041850 */
[----:B------:R-:W-:Y:S02]  /*2c20*/  LOP3.LUT R21, R21, 0xfffffffc, RZ, 0xc0, !PT ;  /* 0xfffffffc15157812 */ /* 0x000fe400078ec0ff */
[----:B------:R-:W-:-:S03]  /*2c30*/  IADD3 R20, R20, c[0x0][0x2e8], RZ ;  /* 0x0000ba0014147a10 */ /* 0x000fc60007ffe0ff */
[----:B------:R-:W-:Y:S02]  /*2c40*/  IMAD.IADD R234, R38, 0x1, -R21 ;  /* 0x0000000126ea7824 */ /* 0x000fe400078e0a15 */
[----:B------:R-:W-:Y:S01]  /*2c50*/  HMMA.16816.F32.BF16 R76, R8, R18, R76 ;  /* 0x00000012084c723c */ /* 0x000fe2000004184c */
[----:B------:R-:W2:Y:S07]  /*2c60*/  LDSM.16.M88.4 R16, [R204+0x5000] ;  /* 0x00500000cc10783b */ /* 0x000eae0000000200 */
[C---:B------:R-:W-:Y:S08]  /*2c70*/  HMMA.16816.F32.BF16 R68, R12.reuse, R106, R68 ;  /* 0x0000006a0c44723c */ /* 0x040ff00000041844 */
[C---:B------:R-:W-:Y:S08]  /*2c80*/  HMMA.16816.F32.BF16 R64, R12.reuse, R100, R64 ;  /* 0x000000640c40723c */ /* 0x040ff00000041840 */
[C---:B------:R-:W-:Y:S08]  /*2c90*/  HMMA.16816.F32.BF16 R60, R12.reuse, R102, R60 ;  /* 0x000000660c3c723c */ /* 0x040ff0000004183c */
[C---:B------:R-:W-:Y:S08]  /*2ca0*/  HMMA.16816.F32.BF16 R56, R12.reuse, R96, R56 ;  /* 0x000000600c38723c */ /* 0x040ff00000041838 */
[C---:B------:R-:W-:Y:S08]  /*2cb0*/  HMMA.16816.F32.BF16 R52, R12.reuse, R98, R52 ;  /* 0x000000620c34723c */ /* 0x040ff00000041834 */
[C---:B------:R-:W-:Y:S08]  /*2cc0*/  HMMA.16816.F32.BF16 R48, R12.reuse, R92, R48 ;  /* 0x0000005c0c30723c */ /* 0x040ff00000041830 */
[C---:B------:R-:W-:Y:S07]  /*2cd0*/  HMMA.16816.F32.BF16 R44, R12.reuse, R94, R44 ;  /* 0x0000005e0c2c723c */ /* 0x040fee000004182c */
[C---:B------:R-:W-:Y:S01]  /*2ce0*/  IMNMX R95, R20.reuse, R39, PT ;  /* 0x00000027145f7217 */ /* 0x040fe20003800200 */
[C---:B------:R-:W-:Y:S08]  /*2cf0*/  HMMA.16816.F32.BF16 R32, R12.reuse, R90, R32 ;  /* 0x0000005a0c20723c */ /* 0x040ff00000041820 */
[----:B------:R-:W-:Y:S07]  /*2d00*/  HMMA.16816.F32.BF16 R112, R12, R22, R112 ;  /* 0x000000160c70723c */ /* 0x000fee0000041870 */
[----:B------:R-:W-:Y:S01]  /*2d10*/  IADD3 R14, R20, 0x8, RZ ;  /* 0x00000008140e7810 */ /* 0x000fe20007ffe0ff */
[----:B-1----:R-:W-:Y:S01]  /*2d20*/  HMMA.16816.F32.BF16 R72, R8, R84, R72 ;  /* 0x000000540848723c */ /* 0x002fe20000041848 */
[----:B------:R-:W-:-:S02]  /*2d30*/  LOP3.LUT R12, R2, 0x1, RZ, 0xfc, !PT ;  /* 0x00000001020c7812 */ /* 0x000fc400078efcff */
[----:B------:R-:W-:Y:S02]  /*2d40*/  IMNMX R93, R14, R39, PT ;  /* 0x000000270e5d7217 */ /* 0x000fe40003800200 */
[C---:B------:R-:W-:Y:S02]  /*2d50*/  ISETP.GE.AND P4, PT, R12.reuse, R95, PT ;  /* 0x0000005f0c00720c */ /* 0x040fe40003f86270 */
[----:B------:R-:W-:Y:S01]  /*2d60*/  ISETP.GE.AND P2, PT, R12, R93, PT ;  /* 0x0000005d0c00720c */ /* 0x000fe20003f46270 */
[----:B------:R-:W-:Y:S01]  /*2d70*/  HMMA.16816.F32.BF16 R68, R8, R86, R68 ;  /* 0x000000560844723c */ /* 0x000fe20000041844 */
[----:B------:R-:W1:Y:S01]  /*2d80*/  LDSM.16.M88.4 R12, [R204+0x5800] ;  /* 0x00580000cc0c783b */ /* 0x000e620000000200 */
[C---:B------:R-:W-:Y:S02]  /*2d90*/  LOP3.LUT R20, R2.reuse, 0x8, RZ, 0xfc, !PT ;  /* 0x0000000802147812 */ /* 0x040fe400078efcff */
[----:B------:R-:W-:Y:S02]  /*2da0*/  LOP3.LUT R22, R2, 0x9, RZ, 0xfc, !PT ;  /* 0x0000000902167812 */ /* 0x000fe400078efcff */
[----:B------:R-:W-:-:S02]  /*2db0*/  ISETP.GE.AND P3, PT, R20, R95, PT ;  /* 0x0000005f1400720c */ /* 0x000fc40003f66270 */
[----:B------:R-:W-:Y:S01]  /*2dc0*/  ISETP.GE.AND P5, PT, R20, R93, PT ;  /* 0x0000005d1400720c */ /* 0x000fe20003fa6270 */
[C---:B--2---:R-:W-:Y:S01]  /*2dd0*/  HMMA.16816.F32.BF16 R64, R8.reuse, R16, R64 ;  /* 0x000000100840723c */ /* 0x044fe20000041840 */
[----:B------:R-:W-:Y:S02]  /*2de0*/  LOP3.LUT R20, R2, 0x10, RZ, 0xfc, !PT ;  /* 0x0000001002147812 */ /* 0x000fe400078efcff */
        /* <DEDUP_REMOVED lines=8> */
[C---:B------:R-:W-:Y:S02]  /*2e70*/  LOP3.LUT R22, R2.reuse, 0x11, RZ, 0xfc, !PT ;  /* 0x0000001102167812 */ /* 0x040fe400078efcff */
[----:B------:R-:W-:Y:S02]  /*2e80*/  LOP3.LUT R20, R2, 0x18, RZ, 0xfc, !PT ;  /* 0x0000001802147812 */ /* 0x000fe400078efcff */
[----:B------:R-:W-:-:S02]  /*2e90*/  FSEL R84, R78, -INF , !P5 ;  /* 0xff8000004e547808 */ /* 0x000fc40006800000 */
[----:B------:R-:W-:Y:S02]  /*2ea0*/  FSEL R77, R77, -INF , !P1 ;  /* 0xff8000004d4d7808 */ /* 0x000fe40004800000 */
[----:B------:R-:W-:Y:S02]  /*2eb0*/  FSEL R88, R79, -INF , !P4 ;  /* 0xff8000004f587808 */ /* 0x000fe40006000000 */
[----:B------:R-:W-:Y:S02]  /*2ec0*/  FSEL R81, R72, -INF , !P2 ;  /* 0xff80000048517808 */ /* 0x000fe40005000000 */
[C---:B------:R-:W-:Y:S02]  /*2ed0*/  ISETP.GE.AND P5, PT, R22.reuse, R95, PT ;  /* 0x0000005f1600720c */ /* 0x040fe40003fa6270 */
[----:B------:R-:W-:Y:S01]  /*2ee0*/  ISETP.GE.AND P1, PT, R22, R93, PT ;  /* 0x0000005d1600720c */ /* 0x000fe20003f26270 */
[----:B-1----:R-:W-:Y:S01]  /*2ef0*/  HMMA.16816.F32.BF16 R56, R8, R12, R56 ;  /* 0x0000000c0838723c */ /* 0x002fe20000041838 */
[----:B------:R-:W-:-:S02]  /*2f00*/  ISETP.GE.AND P4, PT, R20, R95, PT ;  /* 0x0000005f1400720c */ /* 0x000fc40003f86270 */
[----:B------:R-:W-:Y:S02]  /*2f10*/  ISETP.GE.AND P2, PT, R20, R93, PT ;  /* 0x0000005d1400720c */ /* 0x000fe40003f46270 */
[----:B------:R-:W1:Y:S01]  /*2f20*/  LDSM.16.M88.4 R20, [R204+0x6000] ;  /* 0x00600000cc14783b */ /* 0x000e620000000200 */
[----:B------:R-:W-:Y:S02]  /*2f30*/  LOP3.LUT R16, R2, 0x19, RZ, 0xfc, !PT ;  /* 0x0000001902107812 */ /* 0x000fe400078efcff */
[----:B------:R-:W-:Y:S01]  /*2f40*/  FSEL R96, R74, -INF , !P3 ;  /* 0xff8000004a607808 */ /* 0x000fe20005800000 */
[----:B------:R-:W-:Y:S01]  /*2f50*/  HMMA.16816.F32.BF16 R52, R8, R14, R52 ;  /* 0x0000000e0834723c */ /* 0x000fe20000041834 */
[----:B------:R-:W-:Y:S02]  /*2f60*/  FSEL R91, R73, -INF , !P5 ;  /* 0xff800000495b7808 */ /* 0x000fe40006800000 */
[C---:B------:R-:W-:Y:S02]  /*2f70*/  ISETP.GE.AND P3, PT, R16.reuse, R95, PT ;  /* 0x0000005f1000720c */ /* 0x040fe40003f66270 */
[----:B------:R-:W-:-:S02]  /*2f80*/  ISETP.GE.AND P5, PT, R16, R93, PT ;  /* 0x0000005d1000720c */ /* 0x000fc40003fa6270 */
[C---:B------:R-:W-:Y:S02]  /*2f90*/  LOP3.LUT R16, R2.reuse, 0x20, RZ, 0xfc, !PT ;  /* 0x0000002002107812 */ /* 0x040fe400078efcff */
[----:B------:R-:W-:Y:S02]  /*2fa0*/  LOP3.LUT R18, R2, 0x21, RZ, 0xfc, !PT ;  /* 0x0000002102127812 */ /* 0x000fe400078efcff */
[----:B------:R-:W-:Y:S02]  /*2fb0*/  FSEL R98, R75, -INF , !P1 ;  /* 0xff8000004b627808 */ /* 0x000fe40004800000 */
[----:B------:R-:W-:Y:S02]  /*2fc0*/  FSEL R97, R68, -INF , !P4 ;  /* 0xff80000044617808 */ /* 0x000fe40006000000 */
[----:B------:R-:W-:Y:S02]  /*2fd0*/  FSEL R106, R70, -INF , !P2 ;  /* 0xff800000466a7808 */ /* 0x000fe40005000000 */
[----:B------:R-:W-:-:S02]  /*2fe0*/  ISETP.GE.AND P1, PT, R16, R95, PT ;  /* 0x0000005f1000720c */ /* 0x000fc40003f26270 */
[----:B------:R-:W-:Y:S02]  /*2ff0*/  ISETP.GE.AND P4, PT, R16, R93, PT ;  /* 0x0000005d1000720c */ /* 0x000fe40003f86270 */
[----:B------:R-:W-:Y:S02]  /*3000*/  ISETP.GE.AND P2, PT, R18, R95, PT ;  /* 0x0000005f1200720c */ /* 0x000fe40003f46270 */
[C---:B------:R-:W-:Y:S02]  /*3010*/  LOP3.LUT R16, R2.reuse, 0x28, RZ, 0xfc, !PT ;  /* 0x0000002802107812 */ /* 0x040fe400078efcff */
[----:B------:R-:W-:Y:S02]  /*3020*/  LOP3.LUT R12, R2, 0x29, RZ, 0xfc, !PT ;  /* 0x00000029020c7812 */ /* 0x000fe400078efcff */
[----:B------:R-:W-:Y:S02]  /*3030*/  FSEL R89, R69, -INF , !P3 ;  /* 0xff80000045597808 */ /* 0x000fe40005800000 */
[----:B------:R-:W-:-:S02]  /*3040*/  FSEL R104, R71, -INF , !P5 ;  /* 0xff80000047687808 */ /* 0x000fc40006800000 */
[----:B------:R-:W-:Y:S02]  /*3050*/  FSEL R38, R66, -INF , !P4 ;  /* 0xff80000042267808 */ /* 0x000fe40006000000 */
[----:B------:R-:W-:Y:S02]  /*3060*/  FSEL R39, R65, -INF , !P2 ;  /* 0xff80000041277808 */ /* 0x000fe40005000000 */
[----:B------:R-:W-:Y:S01]  /*3070*/  ISETP.GE.AND P3, PT, R18, R93, PT ;  /* 0x0000005d1200720c */ /* 0x000fe20003f66270 */
[----:B-1----:R-:W-:Y:S01]  /*3080*/  HMMA.16816.F32.BF16 R48, R8, R20, R48 ;  /* 0x000000140830723c */ /* 0x002fe20000041830 */
[-C--:B------:R-:W-:Y:S02]  /*3090*/  ISETP.GE.AND P5, PT, R16, R95.reuse, PT ;  /* 0x0000005f1000720c */ /* 0x080fe40003fa6270 */
[----:B------:R-:W-:Y:S02]  /*30a0*/  FSEL R167, R64, -INF , !P1 ;  /* 0xff80000040a77808 */ /* 0x000fe40004800000 */
[----:B------:R-:W-:-:S02]  /*30b0*/  ISETP.GE.AND P4, PT, R12, R95, PT ;  /* 0x0000005f0c00720c */ /* 0x000fc40003f86270 */
[-C--:B------:R-:W-:Y:S01]  /*30c0*/  ISETP.GE.AND P2, PT, R12, R93.reuse, PT ;  /* 0x0000005d0c00720c */ /* 0x080fe20003f46270 */
[----:B------:R-:W-:Y:S01]  /*30d0*/  HMMA.16816.F32.BF16 R44, R8, R22, R44 ;  /* 0x00000016082c723c */ /* 0x000fe2000004182c */
[----:B------:R-:W-:Y:S02]  /*30e0*/  ISETP.GE.AND P1, PT, R16, R93, PT ;  /* 0x0000005d1000720c */ /* 0x000fe40003f26270 */
[----:B------:R-:W-:Y:S01]  /*30f0*/  LOP3.LUT R12, R2, 0x30, RZ, 0xfc, !PT ;  /* 0x00000030020c7812 */ /* 0x000fe200078efcff */
[----:B------:R-:W1:Y:S01]  /*3100*/  LDSM.16.M88.4 R16, [R204+0x6800] ;  /* 0x00680000cc10783b */ /* 0x000e620000000200 */
[----:B------:R-:W-:Y:S02]  /*3110*/  FSEL R172, R67, -INF , !P3 ;  /* 0xff80000043ac7808 */ /* 0x000fe40005800000 */
[----:B------:R-:W-:Y:S02]  /*3120*/  FSEL R169, R60, -INF , !P5 ;  /* 0xff8000003ca97808 */ /* 0x000fe40006800000 */
[----:B------:R-:W-:-:S02]  /*3130*/  ISETP.GE.AND P3, PT, R12, R95, PT ;  /* 0x0000005f0c00720c */ /* 0x000fc40003f66270 */
[----:B------:R-:W-:Y:S02]  /*3140*/  ISETP.GE.AND P5, PT, R12, R93, PT ;  /* 0x0000005d0c00720c */ /* 0x000fe40003fa6270 */
[C---:B------:R-:W-:Y:S02]  /*3150*/  LOP3.LUT R14, R2.reuse, 0x31, RZ, 0xfc, !PT ;  /* 0x00000031020e7812 */ /* 0x040fe400078efcff */
[----:B------:R-:W-:Y:S02]  /*3160*/  LOP3.LUT R12, R2, 0x38, RZ, 0xfc, !PT ;  /* 0x00000038020c7812 */ /* 0x000fe400078efcff */
[----:B------:R-:W-:Y:S02]  /*3170*/  FSEL R170, R62, -INF , !P1 ;  /* 0xff8000003eaa7808 */ /* 0x000fe40004800000 */
[----:B------:R-:W-:Y:S02]  /*3180*/  ISETP.GE.AND P1, PT, R14, R95, PT ;  /* 0x0000005f0e00720c */ /* 0x000fe40003f26270 */
[----:B------:R-:W-:-:S02]  /*3190*/  FSEL R37, R61, -INF , !P4 ;  /* 0xff8000003d257808 */ /* 0x000fc40006000000 */
[----:B------:R-:W-:Y:S02]  /*31a0*/  FSEL R136, R63, -INF , !P2 ;  /* 0xff8000003f887808 */ /* 0x000fe40005000000 */
[----:B------:R-:W-:Y:S02]  /*31b0*/  FSEL R141, R56, -INF , !P3 ;  /* 0xff800000388d7808 */ /* 0x000fe40005800000 */
[----:B------:R-:W-:Y:S02]  /*31c0*/  ISETP.GE.AND P4, PT, R14, R93, PT ;  /* 0x0000005d0e00720c */ /* 0x000fe40003f86270 */
[----:B------:R-:W-:Y:S02]  /*31d0*/  LOP3.LUT R20, R2, 0x39, RZ, 0xfc, !PT ;  /* 0x0000003902147812 */ /* 0x000fe400078efcff */
[C---:B------:R-:W-:Y:S02]  /*31e0*/  ISETP.GE.AND P2, PT, R12.reuse, R95, PT ;  /* 0x0000005f0c00720c */ /* 0x040fe40003f46270 */
[----:B------:R-:W-:-:S02]  /*31f0*/  ISETP.GE.AND P3, PT, R12, R93, PT ;  /* 0x0000005d0c00720c */ /* 0x000fc40003f66270 */
[----:B------:R-:W2:Y:S01]  /*3200*/  LDSM.16.M88.4 R12, [R204+0x7000] ;  /* 0x00700000cc0c783b */ /* 0x000ea20000000200 */
[----:B------:R-:W-:Y:S02]  /*3210*/  FSEL R138, R58, -INF , !P5 ;  /* 0xff8000003a8a7808 */ /* 0x000fe40006800000 */
[----:B------:R-:W-:Y:S02]  /*3220*/  FSEL R65, R57, -INF , !P1 ;  /* 0xff80000039417808 */ /* 0x000fe40004800000 */
[C---:B------:R-:W-:Y:S02]  /*3230*/  ISETP.GE.AND P5, PT, R20.reuse, R95, PT ;  /* 0x0000005f1400720c */ /* 0x040fe40003fa6270 */
[----:B------:R-:W-:Y:S02]  /*3240*/  ISETP.GE.AND P1, PT, R20, R93, PT ;  /* 0x0000005d1400720c */ /* 0x000fe40003f26270 */
[C---:B------:R-:W-:Y:S01]  /*3250*/  LOP3.LUT R20, R2.reuse, 0x40, RZ, 0xfc, !PT ;  /* 0x0000004002147812 */ /* 0x040fe200078efcff */
[----:B-1----:R-:W-:Y:S01]  /*3260*/  HMMA.16816.F32.BF16 R40, R8, R16, R40 ;  /* 0x000000100828723c */ /* 0x002fe20000041828 */
[----:B------:R-:W-:-:S02]  /*3270*/  LOP3.LUT R22, R2, 0x41, RZ, 0xfc, !PT ;  /* 0x0000004102167812 */ /* 0x000fc400078efcff */
        /* <DEDUP_REMOVED lines=10> */
[----:B------:R-:W-:Y:S01]  /*3320*/  LOP3.LUT R52, R2, 0x48, RZ, 0xfc, !PT ;  /* 0x0000004802347812 */ /* 0x000fe200078efcff */
[----:B------:R-:W-:-:S04]  /*3330*/  DEPBAR.LE SB0, 0x0 ;  /* 0x000080000000791a */ /* 0x000fc80000000000 */
[----:B------:R-:W-:Y:S02]  /*3340*/  LOP3.LUT R16, R2, 0x49, RZ, 0xfc, !PT ;  /* 0x0000004902107812 */ /* 0x000fe400078efcff */
[----:B------:R-:W-:Y:S02]  /*3350*/  FSEL R150, R55, -INF , !P1 ;  /* 0xff80000037967808 */ /* 0x000fe40004800000 */
[----:B------:R-:W-:Y:S01]  /*3360*/  FSEL R157, R48, -INF , !P4 ;  /* 0xff800000309d7808 */ /* 0x000fe20006000000 */
[----:B--2---:R-:W-:Y:S01]  /*3370*/  HMMA.16816.F32.BF16 R28, R8, R12, R28 ;  /* 0x0000000c081c723c */ /* 0x004fe2000004181c */
[----:B------:R-:W-:Y:S02]  /*3380*/  FSEL R154, R50, -INF , !P2 ;  /* 0xff800000329a7808 */ /* 0x000fe40005000000 */
[----:B------:R-:W-:Y:S02]  /*3390*/  FSEL R151, R49, -INF , !P3 ;  /* 0xff80000031977808 */ /* 0x000fe40005800000 */
[----:B------:R-:W-:-:S02]  /*33a0*/  ISETP.GE.AND P1, PT, R52, R95, PT ;  /* 0x0000005f3400720c */ /* 0x000fc40003f26270 */
[----:B------:R-:W-:Y:S01]  /*33b0*/  ISETP.GE.AND P4, PT, R52, R93, PT ;  /* 0x0000005d3400720c */ /* 0x000fe20003f86270 */
[----:B------:R-:W-:Y:S01]  /*33c0*/  HMMA.16816.F32.BF16 R24, R8, R14, R24 ;  /* 0x0000000e0818723c */ /* 0x000fe20000041818 */
[C---:B------:R-:W-:Y:S02]  /*33d0*/  ISETP.GE.AND P2, PT, R16.reuse, R95, PT ;  /* 0x0000005f1000720c */ /* 0x040fe40003f46270 */
[----:B------:R-:W-:Y:S02]  /*33e0*/  ISETP.GE.AND P3, PT, R16, R93, PT ;  /* 0x0000005d1000720c */ /* 0x000fe40003f66270 */
[C---:B------:R-:W-:Y:S02]  /*33f0*/  LOP3.LUT R16, R2.reuse, 0x50, RZ, 0xfc, !PT ;  /* 0x0000005002107812 */ /* 0x040fe400078efcff */
[----:B------:R-:W-:Y:S02]  /*3400*/  LOP3.LUT R18, R2, 0x51, RZ, 0xfc, !PT ;  /* 0x0000005102127812 */ /* 0x000fe400078efcff */
[----:B------:R-:W-:-:S02]  /*3410*/  FSEL R168, R51, -INF , !P5 ;  /* 0xff80000033a87808 */ /* 0x000fc40006800000 */
[----:B------:R-:W-:Y:S02]  /*3420*/  FSEL R153, R44, -INF , !P1 ;  /* 0xff8000002c997808 */ /* 0x000fe40004800000 */
[----:B------:R-:W-:Y:S02]  /*3430*/  FSEL R166, R46, -INF , !P4 ;  /* 0xff8000002ea67808 */ /* 0x000fe40006000000 */
[C---:B------:R-:W-:Y:S02]  /*3440*/  ISETP.GE.AND P5, PT, R16.reuse, R95, PT ;  /* 0x0000005f1000720c */ /* 0x040fe40003fa6270 */
[----:B------:R-:W-:Y:S02]  /*3450*/  ISETP.GE.AND P1, PT, R16, R93, PT ;  /* 0x0000005d1000720c */ /* 0x000fe40003f26270 */
[----:B------:R-:W-:Y:S01]  /*3460*/  ISETP.GE.AND P4, PT, R18, R95, PT ;  /* 0x0000005f1200720c */ /* 0x000fe20003f86270 */
[----:B-1----:R-:W-:Y:S01]  /*3470*/  HMMA.16816.F32.BF16 R116, R8, R20, R116 ;  /* 0x000000140874723c */ /* 0x002fe20000041874 */
[----:B------:R-:W-:-:S02]  /*3480*/  LOP3.LUT R16, R2, 0x58, RZ, 0xfc, !PT ;  /* 0x0000005802107812 */ /* 0x000fc400078efcff */
[----:B------:R-:W-:Y:S02]  /*3490*/  LOP3.LUT R12, R2, 0x59, RZ, 0xfc, !PT ;  /* 0x00000059020c7812 */ /* 0x000fe400078efcff */
        /* <DEDUP_REMOVED lines=9> */
[----:B------:R-:W-:Y:S02]  /*3530*/  LOP3.LUT R12, R2, 0x60, RZ, 0xfc, !PT ;  /* 0x00000060020c7812 */ /* 0x000fe400078efcff */
[----:B------:R-:W-:Y:S02]  /*3540*/  FSEL R165, R40, -INF , !P5 ;  /* 0xff80000028a57808 */ /* 0x000fe40006800000 */
[----:B------:R-:W-:-:S02]  /*3550*/  FSEL R162, R43, -INF , !P2 ;  /* 0xff8000002ba27808 */ /* 0x000fc40005000000 */
[----:B------:R-:W-:Y:S02]  /*3560*/  FSEL R161, R32, -INF , !P3 ;  /* 0xff80000020a17808 */ /* 0x000fe40005800000 */
[----:B------:R-:W-:Y:S02]  /*3570*/  ISETP.GE.AND P5, PT, R16, R93, PT ;  /* 0x0000005d1000720c */ /* 0x000fe40003fa6270 */
[C---:B------:R-:W-:Y:S02]  /*3580*/  ISETP.GE.AND P2, PT, R12.reuse, R95, PT ;  /* 0x0000005f0c00720c */ /* 0x040fe40003f46270 */
[----:B------:R-:W-:Y:S02]  /*3590*/  ISETP.GE.AND P3, PT, R12, R93, PT ;  /* 0x0000005d0c00720c */ /* 0x000fe40003f66270 */
[C---:B------:R-:W-:Y:S02]  /*35a0*/  LOP3.LUT R14, R2.reuse, 0x61, RZ, 0xfc, !PT ;  /* 0x00000061020e7812 */ /* 0x040fe400078efcff */
[----:B------:R-:W-:-:S02]  /*35b0*/  LOP3.LUT R12, R2, 0x68, RZ, 0xfc, !PT ;  /* 0x00000068020c7812 */ /* 0x000fc400078efcff */
[----:B------:R-:W-:Y:S02]  /*35c0*/  FSEL R160, R34, -INF , !P5 ;  /* 0xff80000022a07808 */ /* 0x000fe40006800000 */
[----:B------:R-:W-:Y:S02]  /*35d0*/  FSEL R159, R33, -INF , !P1 ;  /* 0xff800000219f7808 */ /* 0x000fe40004800000 */
[----:B------:R-:W-:Y:S02]  /*35e0*/  FSEL R156, R35, -INF , !P4 ;  /* 0xff800000239c7808 */ /* 0x000fe40006000000 */
[----:B------:R-:W-:Y:S01]  /*35f0*/  FSEL R149, R28, -INF , !P2 ;  /* 0xff8000001c957808 */ /* 0x000fe20005000000 */
[----:B------:R-:W-:Y:S01]  /*3600*/  BAR.SYNC.DEFER_BLOCKING 0x0 ;  /* 0x0000000000007b1d */ /* 0x000fe20000010000 */
[C---:B------:R-:W-:Y:S02]  /*3610*/  ISETP.GE.AND P5, PT, R14.reuse, R95, PT ;  /* 0x0000005f0e00720c */ /* 0x040fe40003fa6270 */
[----:B------:R-:W-:-:S02]  /*3620*/  ISETP.GE.AND P1, PT, R14, R93, PT ;  /* 0x0000005d0e00720c */ /* 0x000fc40003f26270 */
[C---:B------:R-:W-:Y:S02]  /*3630*/  ISETP.GE.AND P4, PT, R12.reuse, R95, PT ;  /* 0x0000005f0c00720c */ /* 0x040fe40003f86270 */
[----:B------:R-:W-:Y:S02]  /*3640*/  ISETP.GE.AND P2, PT, R12, R93, PT ;  /* 0x0000005d0c00720c */ /* 0x000fe40003f46270 */
[C---:B------:R-:W-:Y:S02]  /*3650*/  LOP3.LUT R14, R2.reuse, 0x69, RZ, 0xfc, !PT ;  /* 0x00000069020e7812 */ /* 0x040fe400078efcff */
[----:B------:R-:W-:Y:S02]  /*3660*/  LOP3.LUT R12, R2, 0x70, RZ, 0xfc, !PT ;  /* 0x00000070020c7812 */ /* 0x000fe400078efcff */
[----:B------:R-:W-:Y:S02]  /*3670*/  FSEL R148, R30, -INF , !P3 ;  /* 0xff8000001e947808 */ /* 0x000fe40005800000 */
[----:B------:R-:W-:-:S02]  /*3680*/  FSEL R146, R31, -INF , !P1 ;  /* 0xff8000001f927808 */ /* 0x000fc40004800000 */
[-C--:B------:R-:W-:Y:S02]  /*3690*/  ISETP.GE.AND P3, PT, R14, R95.reuse, PT ;  /* 0x0000005f0e00720c */ /* 0x080fe40003f66270 */
[----:B------:R-:W-:Y:S02]  /*36a0*/  ISETP.GE.AND P1, PT, R12, R95, PT ;  /* 0x0000005f0c00720c */ /* 0x000fe40003f26270 */
[----:B------:R-:W-:Y:S02]  /*36b0*/  LOP3.LUT R10, R2, 0x71, RZ, 0xfc, !PT ;  /* 0x00000071020a7812 */ /* 0x000fe400078efcff */
[----:B------:R-:W-:Y:S02]  /*36c0*/  FSEL R147, R29, -INF , !P5 ;  /* 0xff8000001d937808 */ /* 0x000fe40006800000 */
[----:B------:R-:W-:Y:S02]  /*36d0*/  FSEL R145, R24, -INF , !P4 ;  /* 0xff80000018917808 */ /* 0x000fe40006000000 */
[----:B------:R-:W-:-:S02]  /*36e0*/  FSEL R144, R26, -INF , !P2 ;  /* 0xff8000001a907808 */ /* 0x000fc40005000000 */
[----:B------:R-:W-:Y:S02]  /*36f0*/  FSEL R143, R25, -INF , !P3 ;  /* 0xff800000198f7808 */ /* 0x000fe40005800000 */
[----:B------:R-:W-:Y:S02]  /*3700*/  FSEL R139, R116, -INF , !P1 ;  /* 0xff800000748b7808 */ /* 0x000fe40004800000 */
[-C--:B------:R-:W-:Y:S02]  /*3710*/  ISETP.GE.AND P5, PT, R14, R93.reuse, PT ;  /* 0x0000005d0e00720c */ /* 0x080fe40003fa6270 */
[----:B------:R-:W-:Y:S02]  /*3720*/  ISETP.GE.AND P4, PT, R12, R93, PT ;  /* 0x0000005d0c00720c */ /* 0x000fe40003f86270 */
[C---:B------:R-:W-:Y:S02]  /*3730*/  ISETP.GE.AND P2, PT, R10.reuse, R95, PT ;  /* 0x0000005f0a00720c */ /* 0x040fe40003f46270 */
[----:B------:R-:W-:-:S02]  /*3740*/  ISETP.GE.AND P3, PT, R10, R93, PT ;  /* 0x0000005d0a00720c */ /* 0x000fc40003f66270 */
[C---:B------:R-:W-:Y:S02]  /*3750*/  ISETP.GE.AND P1, PT, R2.reuse, R95, PT ;  /* 0x0000005f0200720c */ /* 0x040fe40003f26270 */
[C---:B------:R-:W-:Y:S02]  /*3760*/  LOP3.LUT R8, R2.reuse, 0x78, RZ, 0xfc, !PT ;  /* 0x0000007802087812 */ /* 0x040fe400078efcff */
        /* <DEDUP_REMOVED lines=8> */
[-C--:B------:R-:W-:Y:S02]  /*37f0*/  ISETP.GE.AND P2, PT, R8, R93.reuse, PT ;  /* 0x0000005d0800720c */ /* 0x080fe40003f46270 */
[----:B------:R-:W-:-:S02]  /*3800*/  ISETP.GE.AND P3, PT, R2, R93, PT ;  /* 0x0000005d0200720c */ /* 0x000fc40003f66270 */
[----:B------:R-:W-:Y:S02]  /*3810*/  ISETP.GE.AND P1, PT, R10, R93, PT ;  /* 0x0000005d0a00720c */ /* 0x000fe40003f26270 */
[----:B------:R-:W-:Y:S02]  /*3820*/  LOP3.LUT R2, R4, R7, RZ, 0xfc, !PT ;  /* 0x0000000704027212 */ /* 0x000fe400078efcff */
[----:B------:R-:W-:Y:S02]  /*3830*/  FSEL R82, R82, -INF , !P3 ;  /* 0xff80000052527808 */ /* 0x000fe40005800000 */
[----:B------:R-:W-:Y:S02]  /*3840*/  FSEL R133, R112, -INF , !P5 ;  /* 0xff80000070857808 */ /* 0x000fe40006800000 */
[----:B------:R-:W-:Y:S02]  /*3850*/  FSEL R62, R114, -INF , !P2 ;  /* 0xff800000723e7808 */ /* 0x000fe40005000000 */
[----:B------:R-:W-:-:S02]  /*3860*/  FSEL R63, R113, -INF , !P4 ;  /* 0xff800000713f7808 */ /* 0x000fc40006000000 */
[----:B------:R-:W-:Y:S01]  /*3870*/  FSEL R60, R115, -INF , !P1 ;  /* 0xff800000733c7808 */ /* 0x000fe20004800000 */
[----:B------:R-:W-:Y:S05]  /*3880*/  @!P0 BRA `(.L_x_2294) ;  /* 0x0000061000008947 */ /* 0x000fea0003800000 */
[----:B------:R-:W-:Y:S05]  /*3890*/  @P6 BRA `(.L_x_2295) ;  /* 0x0000038000006947 */ /* 0x000fea0003800000 */
[----:B------:R-:W1:Y:S01]  /*38a0*/  I2F.RP R4, R3 ;  /* 0x0000000300047306 */ /* 0x000e620000209400 */
[C---:B------:R-:W-:Y:S02]  /*38b0*/  IADD3 R11, R6.reuse, -0x80, RZ ;  /* 0xffffff80060b7810 */ /* 0x040fe40007ffe0ff */
[----:B------:R-:W-:Y:S02]  /*38c0*/  IABS R9, R6 ;  /* 0x0000000600097213 */ /* 0x000fe40000000000 */
[----:B------:R-:W-:Y:S02]  /*38d0*/  IABS R7, R11 ;  /* 0x0000000b00077213 */ /* 0x000fe40000000000 */
[----:B------:R-:W-:Y:S02]  /*38e0*/  LOP3.LUT R6, R6, c[0x0][0x2d0], RZ, 0x3c, !PT ;  /* 0x0000b40006067a12 */ /* 0x000fe400078e3cff */
[----:B------:R-:W-:-:S02]  /*38f0*/  LOP3.LUT R11, R11, c[0x0][0x2d0], RZ, 0x3c, !PT ;  /* 0x0000b4000b0b7a12 */ /* 0x000fc400078e3cff */
[----:B------:R-:W-:Y:S02]  /*3900*/  ISETP.GE.AND P3, PT, R6, RZ, PT ;  /* 0x000000ff0600720c */ /* 0x000fe40003f66270 */
[----:B------:R-:W-:Y:S01]  /*3910*/  LOP3.LUT R6, RZ, c[0x0][0x2d0], RZ, 0x33, !PT ;  /* 0x0000b400ff067a12 */ /* 0x000fe200078e33ff */
        /* <DEDUP_REMOVED lines=22> */
[----:B------:R-:W-:-:S07]  /*3a80*/  ISETP.NE.AND P2, PT, RZ, c[0x0][0x2d0], PT ;  /* 0x0000b400ff007a0c */ /* 0x000fce0003f45270 */
        /* <DEDUP_REMOVED lines=20> */
[----:B------:R-:W-:-:S05]  /*3bd0*/  SHF.R.S32.HI R4, RZ, 0x1f, R7 ;  /* 0x0000001fff047819 */ /* 0x000fca0000011407 */
[----:B------:R-:W-:-:S04]  /*3be0*/  IMAD R4, R4, c[0x0][0x180], RZ ;  /* 0x0000600004047a24 */ /* 0x000fc800078e02ff */
[----:B------:R-:W-:-:S05]  /*3bf0*/  IMAD R4, R7, c[0x0][0x184], R4 ;  /* 0x0000610007047a24 */ /* 0x000fca00078e0204 */
[----:B------:R-:W-:Y:S01]  /*3c00*/  IADD3 R4, R9, R4, RZ ;  /* 0x0000000409047210 */ /* 0x000fe20007ffe0ff */
[----:B------:R-:W-:Y:S05]  /*3c10*/  BRA `(.L_x_2296) ;  /* 0x0000004000007947 */ /* 0x000fea0003800000 */
.L_x_2295:
[----:B------:R-:W-:-:S04]  /*3c20*/  ULEA UR6, -UR6, URZ, 0x7 ;  /* 0x0000003f06067291 */ /* 0x000fc8000f8e393f */
[----:B------:R-:W-:Y:S02]  /*3c30*/  USHF.R.S32.HI UR4, URZ, 0x1f, UR6 ;  /* 0x0000001f3f047899 */ /* 0x000fe40008011406 */
[----:B------:R-:W-:-:S04]  /*3c40*/  MOV R8, UR6 ;  /* 0x0000000600087c02 */ /* 0x000fc80008000f00 */
[----:B------:R-:W-:Y:S02]  /*3c50*/  MOV R4, UR4 ;  /* 0x0000000400047c02 */ /* 0x000fe40008000f00 */
.L_x_2296:
        /* <DEDUP_REMOVED lines=36> */
.L_x_2294:
        /* <DEDUP_REMOVED lines=77> */
[----:B------:R-:W-:Y:S04]  /*4370*/  LDSM.16.MT88.4 R12, [R212+0xc800] ;  /* 0x00c80000d40c783b */ /* 0x000fe80000004200 */
[----:B------:R-:W-:Y:S04]  /*4380*/  LDSM.16.MT88.4 R8, [R215+0x10800] ;  /* 0x01080000d708783b */ /* 0x000fe80000004200 */
[----:B------:R-:W-:Y:S04]  /*4390*/  LDSM.16.MT88.4 R24, [R215+0xc800] ;  /* 0x00c80000d718783b */ /* 0x000fe80000004200 */
[----:B------:R-:W-:Y:S01]  /*43a0*/  LDSM.16.MT88.4 R20, [R214+0xc800] ;  /* 0x00c80000d614783b */ /* 0x000fe20000004200 */
[----:B-1----:R-:W-:-:S03]  /*43b0*/  FMNMX.FTZ R132, R7, R132, !PT ;  /* 0x0000008407847209 */ /* 0x002fc60007810000 */
[----:B------:R-:W-:Y:S01]  /*43c0*/  LDSM.16.MT88.4 R16, [R213+0xc800] ;  /* 0x00c80000d510783b */ /* 0x000fe20000004200 */
[----:B--2---:R-:W-:Y:S01]  /*43d0*/  FMNMX.FTZ R3, R4, R3, !PT ;  /* 0x0000000304037209 */ /* 0x004fe20007810000 */
        /* <DEDUP_REMOVED lines=10> */
[----:B------:R-:W-:Y:S01]  /*4480*/  LDSM.16.MT88.4 R28, [R213+0x10800] ;  /* 0x01080000d51c783b */ /* 0x000fe20000004200 */
[--C-:B------:R-:W-:Y:S02]  /*4490*/  FFMA.FTZ R55, R83, c[0x0][0x23c], -R134.reuse ;  /* 0x00008f0053377a23 */ /* 0x100fe40000010886 */
[----:B------:R-:W-:Y:S01]  /*44a0*/  FFMA.FTZ R50, R77, c[0x0][0x23c], -R134 ;  /* 0x00008f004d327a23 */ /* 0x000fe20000010886 */
[----:B------:R-:W-:Y:S01]  /*44b0*/  MUFU.EX2 R57, R57 ;  /* 0x0000003900397308 */ /* 0x000fe20000000800 */
[--C-:B------:R-:W-:Y:S01]  /*44c0*/  FFMA.FTZ R59, R82, c[0x0][0x23c], -R61.reuse ;  /* 0x00008f00523b7a23 */ /* 0x100fe2000001083d */
[----:B------:R-:W1:Y:S01]  /*44d0*/  LDSM.16.MT88.4 R76, [R214+0xc000] ;  /* 0x00c00000d64c783b */ /* 0x000e620000004200 */
[----:B------:R-:W-:-:S02]  /*44e0*/  FFMA.FTZ R58, R86, c[0x0][0x23c], -R61 ;  /* 0x00008f00563a7a23 */ /* 0x000fc4000001083d */
[--C-:B------:R-:W-:Y:S02]  /*44f0*/  FFMA.FTZ R56, R84, c[0x0][0x23c], -R61.reuse ;  /* 0x00008f0054387a23 */ /* 0x100fe4000001083d */
[--C-:B------:R-:W-:Y:S01]  /*4500*/  FFMA.FTZ R51, R88, c[0x0][0x23c], -R61.reuse ;  /* 0x00008f0058337a23 */ /* 0x100fe2000001083d */
[----:B------:R-:W2:Y:S01]  /*4510*/  LDSM.16.MT88.4 R84, [R213+0xc000] ;  /* 0x00c00000d554783b */ /* 0x000ea20000004200 */
[----:B------:R-:W3:Y:S01]  /*4520*/  MUFU.EX2 R54, R54 ;  /* 0x0000003600367308 */ /* 0x000ee20000000800 */
[--C-:B------:R-:W-:Y:S02]  /*4530*/  FFMA.FTZ R52, R81, c[0x0][0x23c], -R134.reuse ;  /* 0x00008f0051347a23 */ /* 0x100fe40000010886 */
[--C-:B------:R-:W-:Y:S02]  /*4540*/  FFMA.FTZ R49, R91, c[0x0][0x23c], -R134.reuse ;  /* 0x00008f005b317a23 */ /* 0x100fe40000010886 */
[--C-:B------:R-:W-:Y:S02]  /*4550*/  FFMA.FTZ R48, R97, c[0x0][0x23c], -R134.reuse ;  /* 0x00008f0061307a23 */ /* 0x100fe40000010886 */
[----:B------:R-:W-:Y:S01]  /*4560*/  FFMA.FTZ R45, R89, c[0x0][0x23c], -R134 ;  /* 0x00008f00592d7a23 */ /* 0x000fe20000010886 */
[----:B------:R-:W-:Y:S01]  /*4570*/  MUFU.EX2 R55, R55 ;  /* 0x0000003700377308 */ /* 0x000fe20000000800 */
[----:B------:R-:W-:-:S02]  /*4580*/  FFMA.FTZ R53, R96, c[0x0][0x23c], -R61 ;  /* 0x00008f0060357a23 */ /* 0x000fc4000001083d */
[--C-:B------:R-:W-:Y:S02]  /*4590*/  FFMA.FTZ R46, R98, c[0x0][0x23c], -R61.reuse ;  /* 0x00008f00622e7a23 */ /* 0x100fe4000001083d */
[--C-:B------:R-:W-:Y:S02]  /*45a0*/  FFMA.FTZ R47, R106, c[0x0][0x23c], -R61.reuse ;  /* 0x00008f006a2f7a23 */ /* 0x100fe4000001083d */
[--C-:B------:R-:W-:Y:S01]  /*45b0*/  FFMA.FTZ R42, R104, c[0x0][0x23c], -R61.reuse ;  /* 0x00008f00682a7a23 */ /* 0x100fe2000001083d */
[----:B------:R-:W4:Y:S01]  /*45c0*/  MUFU.EX2 R50, R50 ;  /* 0x0000003200327308 */ /* 0x000f220000000800 */
[----:B---3--:R-:W-:Y:S01]  /*45d0*/  F2FP.BF16.PACK_AB R116, R54, R57 ;  /* 0x000000393674723e */ /* 0x008fe200000010ff */
[--C-:B------:R-:W-:Y:S02]  /*45e0*/  FFMA.FTZ R41, R39, c[0x0][0x23c], -R134.reuse ;  /* 0x00008f0027297a23 */ /* 0x100fe40000010886 */
[----:B------:R-:W-:Y:S02]  /*45f0*/  FFMA.FTZ R43, R38, c[0x0][0x23c], -R61 ;  /* 0x00008f00262b7a23 */ /* 0x000fe4000001083d */
[----:B------:R-:W-:-:S02]  /*4600*/  FFMA.FTZ R44, R167, c[0x0][0x23c], -R134 ;  /* 0x00008f00a72c7a23 */ /* 0x000fc40000010886 */
[----:B------:R-:W-:Y:S01]  /*4610*/  MUFU.EX2 R59, R59 ;  /* 0x0000003b003b7308 */ /* 0x000fe20000000800 */
[--C-:B------:R-:W-:Y:S02]  /*4620*/  FFMA.FTZ R40, R169, c[0x0][0x23c], -R134.reuse ;  /* 0x00008f00a9287a23 */ /* 0x100fe40000010886 */
[----:B------:R-:W-:Y:S02]  /*4630*/  FFMA.FTZ R37, R37, c[0x0][0x23c], -R134 ;  /* 0x00008f0025257a23 */ /* 0x000fe40000010886 */
[--C-:B------:R-:W-:Y:S02]  /*4640*/  FFMA.FTZ R38, R172, c[0x0][0x23c], -R61.reuse ;  /* 0x00008f00ac267a23 */ /* 0x100fe4000001083d */
[--C-:B------:R-:W-:Y:S01]  /*4650*/  FFMA.FTZ R39, R170, c[0x0][0x23c], -R61.reuse ;  /* 0x00008f00aa277a23 */ /* 0x100fe2000001083d */
[----:B------:R-:W3:Y:S01]  /*4660*/  MUFU.EX2 R58, R58 ;  /* 0x0000003a003a7308 */ /* 0x000ee20000000800 */
[----:B----4-:R-:W-:Y:S01]  /*4670*/  F2FP.BF16.PACK_AB R118, R50, R55 ;  /* 0x000000373276723e */ /* 0x010fe200000010ff */
        /* <DEDUP_REMOVED lines=43> */
[----:B------:R-:W4:Y:S01]  /*4930*/  MUFU.EX2 R46, R46 ;  /* 0x0000002e002e7308 */ /* 0x000f220000000800 */
        /* <DEDUP_REMOVED lines=9> */
[----:B-1----:R-:W-:Y:S01]  /*49d0*/  HMMA.16816.F32.BF16 R72, R116, R76, RZ ;  /* 0x0000004c7448723c */ /* 0x002fe200000418ff */
[----:B------:R-:W-:Y:S01]  /*49e0*/  FFMA.FTZ R239, R63, c[0x0][0x23c], -R134 ;  /* 0x00008f003fef7a23 */ /* 0x000fe20000010886 */
[----:B------:R-:W1:Y:S01]  /*49f0*/  MUFU.EX2 R42, R42 ;  /* 0x0000002a002a7308 */ /* 0x000e620000000800 */
[----:B------:R-:W-:-:S02]  /*4a00*/  FADD.FTZ R55, R50, R55 ;  /* 0x0000003732377221 */ /* 0x000fc40000010000 */
[----:B------:R-:W-:-:S03]  /*4a10*/  FADD.FTZ R56, R51, R56 ;  /* 0x0000003833387221 */ /* 0x000fc60000010000 */
[C---:B--2---:R-:W-:Y:S02]  /*4a20*/  HMMA.16816.F32.BF16 R80, R116.reuse, R84, RZ ;  /* 0x000000547450723c */ /* 0x044fe400000418ff */
[----:B------:R-:W-:Y:S06]  /*4a30*/  MUFU.EX2 R44, R44 ;  /* 0x0000002c002c7308 */ /* 0x000fec0000000800 */
[C---:B------:R-:W-:Y:S02]  /*4a40*/  HMMA.16816.F32.BF16 R104, R116.reuse, R124, RZ ;  /* 0x0000007c7468723c */ /* 0x040fe400000418ff */
[----:B------:R-:W2:Y:S06]  /*4a50*/  MUFU.EX2 R41, R41 ;  /* 0x0000002900297308 */ /* 0x000eac0000000800 */
[C---:B------:R-:W-:Y:S02]  /*4a60*/  HMMA.16816.F32.BF16 R108, R116.reuse, R112, RZ ;  /* 0x00000070746c723c */ /* 0x040fe400000418ff */
[----:B------:R-:W-:Y:S06]  /*4a70*/  MUFU.EX2 R40, R40 ;  /* 0x0000002800287308 */ /* 0x000fec0000000800 */
[C---:B------:R-:W-:Y:S02]  /*4a80*/  HMMA.16816.F32.BF16 R68, R116.reuse, R70, RZ ;  /* 0x000000467444723c */ /* 0x040fe400000418ff */
[----:B------:R-:W-:Y:S06]  /*4a90*/  MUFU.EX2 R37, R37 ;  /* 0x0000002500257308 */ /* 0x000fec0000000800 */
[C---:B------:R-:W-:Y:S02]  /*4aa0*/  HMMA.16816.F32.BF16 R76, R116.reuse, R78, RZ ;  /* 0x0000004e744c723c */ /* 0x040fe400000418ff */
[----:B------:R-:W-:Y:S06]  /*4ab0*/  MUFU.EX2 R43, R43 ;  /* 0x0000002b002b7308 */ /* 0x000fec0000000800 */
[C---:B------:R-:W-:Y:S02]  /*4ac0*/  HMMA.16816.F32.BF16 R84, R116.reuse, R86, RZ ;  /* 0x000000567454723c */ /* 0x040fe400000418ff */
[----:B------:R-:W5:Y:S06]  /*4ad0*/  MUFU.EX2 R38, R38 ;  /* 0x0000002600267308 */ /* 0x000f6c0000000800 */
        /* <DEDUP_REMOVED lines=61> */
[----:B--2---:R-:W-:Y:S01]  /*4eb0*/  F2FP.BF16.PACK_AB R4, R41, R44 ;  /* 0x0000002c2904723e */ /* 0x004fe200000010ff */
[----:B------:R-:W-:Y:S01]  /*4ec0*/  FADD.FTZ R44, R44, R45 ;  /* 0x0000002d2c2c7221 */ /* 0x000fe20000010000 */
[----:B-----5:R-:W-:Y:S01]  /*4ed0*/  F2FP.BF16.PACK_AB R5, R38, R43 ;  /* 0x0000002b2605723e */ /* 0x020fe200000010ff */
        /* <DEDUP_REMOVED lines=12> */
[----:B------:R-:W2:Y:S02]  /*4fa0*/  MUFU.EX2 R162, R162 ;  /* 0x000000a200a27308 */ /* 0x000ea40000000800 */
[C---:B------:R-:W-:Y:S01]  /*4fb0*/  HMMA.16816.F32.BF16 R92, R4.reuse, R10, R92 ;  /* 0x0000000a045c723c */ /* 0x040fe2000004185c */
[----:B------:R-:W5:Y:S05]  /*4fc0*/  LDSM.16.MT88.4 R8, [R212+0x11000] ;  /* 0x01100000d408783b */ /* 0x000f6a0000004200 */
[----:B------:R-:W-:Y:S02]  /*4fd0*/  MUFU.EX2 R160, R160 ;  /* 0x000000a000a07308 */ /* 0x000fe40000000800 */
[C---:B------:R-:W-:Y:S06]  /*4fe0*/  HMMA.16816.F32.BF16 R80, R4.reuse, R16, R80 ;  /* 0x000000100450723c */ /* 0x040fec0000041850 */
        /* <DEDUP_REMOVED lines=31> */
[C---:B----4-:R-:W-:Y:S01]  /*51e0*/  F2FP.BF16.PACK_AB R5, R138.reuse, R137 ;  /* 0x000000898a05723e */ /* 0x050fe200000010ff */
        /* <DEDUP_REMOVED lines=15> */
[C---:B-----5:R-:W-:Y:S08]  /*52e0*/  HMMA.16816.F32.BF16 R96, R4.reuse, R8, R96 ;  /* 0x000000080460723c */ /* 0x060ff00000041860 */
[C---:B------:R-:W-:Y:S01]  /*52f0*/  HMMA.16816.F32.BF16 R100, R4.reuse, R10, R100 ;  /* 0x0000000a0464723c */ /* 0x040fe20000041864 */
[----:B------:R-:W4:Y:S07]  /*5300*/  LDSM.16.MT88.4 R8, [R213+0xe000] ;  /* 0x00e00000d508783b */ /* 0x000f2e0000004200 */
[C---:B------:R-:W-:Y:S08]  /*5310*/  HMMA.16816.F32.BF16 R128, R4.reuse, R24, R128 ;  /* 0x000000180480723c */ /* 0x040ff00000041880 */
[C---:B------:R-:W-:Y:S01]  /*5320*/  HMMA.16816.F32.BF16 R68, R4.reuse, R26, R68 ;  /* 0x0000001a0444723c */ /* 0x040fe20000041844 */
[----:B------:R-:W-:Y:S07]  /*5330*/  LDSM.16.MT88.4 R24, [R215+0xe000] ;  /* 0x00e00000d718783b */ /* 0x000fee0000004200 */
[C---:B------:R-:W-:Y:S08]  /*5340*/  HMMA.16816.F32.BF16 R72, R4.reuse, R20, R72 ;  /* 0x000000140448723c */ /* 0x040ff00000041848 */
        /* <DEDUP_REMOVED lines=41> */
[C---:B-----5:R-:W-:Y:S08]  /*55e0*/  HMMA.16816.F32.BF16 R104, R4.reuse, R20, R104 ;  /* 0x000000140468723c */ /* 0x060ff00000041868 */
[C---:B------:R-:W-:Y:S01]  /*55f0*/  HMMA.16816.F32.BF16 R124, R4.reuse, R22, R124 ;  /* 0x00000016047c723c */ /* 0x040fe2000004187c */
[----:B------:R-:W5:Y:S07]  /*5600*/  LDSM.16.MT88.4 R20, [R213+0xe800] ;  /* 0x00e80000d514783b */ /* 0x000f6e0000004200 */
        /* <DEDUP_REMOVED lines=17> */
[----:B------:R-:W2:Y:S07]  /*5720*/  LDSM.16.MT88.4 R16, [R214+0x12800] ;  /* 0x01280000d610783b */ /* 0x000eae0000004200 */
[C---:B----4-:R-:W-:Y:S08]  /*5730*/  HMMA.16816.F32.BF16 R88, R4.reuse, R8, R88 ;  /* 0x000000080458723c */ /* 0x050ff00000041858 */
[C---:B------:R-:W-:Y:S01]  /*5740*/  HMMA.16816.F32.BF16 R92, R4.reuse, R10, R92 ;  /* 0x0000000a045c723c */ /* 0x040fe2000004185c */
[----:B------:R-:W3:Y:S07]  /*5750*/  LDSM.16.MT88.4 R8, [R212+0x12800] ;  /* 0x01280000d408783b */ /* 0x000eee0000004200 */
[C---:B-----5:R-:W-:Y:S08]  /*5760*/  HMMA.16816.F32.BF16 R80, R4.reuse, R20, R80 ;  /* 0x000000140450723c */ /* 0x060ff00000041850 */
        /* <DEDUP_REMOVED lines=106> */
.L_x_2301:
        /* <DEDUP_REMOVED lines=59> */
[----:B------:R-:W-:Y:S01]  /*61c0*/  IMAD.WIDE.U32 R6, R5, c[0x0][0x188], R6 ;  /* 0x0000620005067a25 */ /* 0x000fe200078e0006 */
[----:B------:R-:W-:Y:S05]  /*61d0*/  SHF.R.S32.HI R3, RZ, 0x1f, R5 ;  /* 0x0000001fff037819 */ /* 0x000fea0000011405 */
[----:B------:R-:W-:Y:S04]  /*61e0*/  IMAD R2, R3, c[0x0][0x188], RZ ;  /* 0x0000620003027a24 */ /* 0x000fe800078e02ff */
[----:B------:R-:W-:Y:S04]  /*61f0*/  IMAD R2, R5, c[0x0][0x18c], R2 ;  /* 0x0000630005027a24 */ /* 0x000fe800078e0202 */
[----:B------:R-:W-:Y:S02]  /*6200*/  IMAD.IADD R2, R7, 0x1, R2 ;  /* 0x0000000107027824 */ /* 0x000fe400078e0202 */
.L_x_2298:
        /* <DEDUP_REMOVED lines=8> */
[----:B------:R-:W-:Y:S02]  /*6290*/  IADD3 R62, P0, R64, UR9, RZ ;  /* 0x00000009403e7c10 */ /* 0x000fe4000ff1e0ff */
[----:B------:R1:W-:Y:S02]  /*62a0*/  LDGSTS.E.BYPASS.LTC128B.128 [R229+0x10000], [R224.64+0x80] ;  /* 0x10000080e0e57fae */ /* 0x0003e4000b901d4a */
[----:B------:R-:W-:Y:S02]  /*62b0*/  IADD3.X R63, R65, UR5, RZ, P0, !PT ;  /* 0x00000005413f7c10 */ /* 0x000fe400087fe4ff */
[----:B------:R-:W-:Y:S01]  /*62c0*/  IADD3 R60, P0, R62, UR9, RZ ;  /* 0x000000093e3c7c10 */ /* 0x000fe2000ff1e0ff */
[----:B------:R2:W-:Y:S03]  /*62d0*/  LDGSTS.E.BYPASS.LTC128B.128 [R229+0xc800], [R64.64] ;  /* 0x0c80000040e57fae */ /* 0x0005e6000b901d4a */
[----:B------:R-:W-:Y:S02]  /*62e0*/  IADD3.X R61, R63, UR5, RZ, P0, !PT ;  /* 0x000000053f3d7c10 */ /* 0x000fe400087fe4ff */
[----:B------:R2:W-:Y:S01]  /*62f0*/  LDGSTS.E.BYPASS.LTC128B.128 [R229+0x10800], [R64.64+0x80] ;  /* 0x1080008040e57fae */ /* 0x0005e2000b901d4a */
[----:B------:R-:W-:Y:S04]  /*6300*/  IADD3 R58, P0, R60, UR9, RZ ;  /* 0x000000093c3a7c10 */ /* 0x000fe8000ff1e0ff */
        /* <DEDUP_REMOVED lines=12> */
[----:B------:R-:W-:Y:S02]  /*63d0*/  ISETP.GT.AND P0, PT, R238, R223, PT ;  /* 0x000000dfee00720c */ /* 0x000fe40003f04270 */
        /* <DEDUP_REMOVED lines=18> */
[----:B------:R-:W-:Y:S01]  /*6500*/  LDSM.16.M88.4 R172, [R221+0x4800] ;  /* 0x00480000ddac783b */ /* 0x000fe20000000200 */
[C---:B------:R-:W-:Y:S04]  /*6510*/  HMMA.16816.F32.BF16 R8, R136.reuse, R142, RZ ;  /* 0x0000008e8808723c */ /* 0x040fe800000418ff */
[----:B------:R-:W5:Y:S04]  /*6520*/  LDSM.16.M88.4 R140, [R221+0x3000] ;  /* 0x00300000dd8c783b */ /* 0x000f680000000200 */
        /* <DEDUP_REMOVED lines=16> */
[----:B------:R-:W1:Y:S07]  /*6630*/  LDSM.16.M88.4 R156, [R209] ;  /* 0x00000000d19c783b */ /* 0x000e6e0000000200 */
[C---:B------:R-:W-:Y:S08]  /*6640*/  HMMA.16816.F32.BF16 R44, R136.reuse, R160, RZ ;  /* 0x000000a0882c723c */ /* 0x040ff000000418ff */
[C---:B------:R-:W-:Y:S01]  /*6650*/  HMMA.16816.F32.BF16 R48, R136.reuse, R162, RZ ;  /* 0x000000a28830723c */ /* 0x040fe200000418ff */
[----:B------:R-:W-:Y:S07]  /*6660*/  LDSM.16.M88.4 R160, [R217] ;  /* 0x00000000d9a0783b */ /* 0x000fee0000000200 */
[C---:B-----5:R-:W-:Y:S08]  /*6670*/  HMMA.16816.F32.BF16 R52, R136.reuse, R140, RZ ;  /* 0x0000008c8834723c */ /* 0x060ff000000418ff */
[C---:B----4-:R-:W-:Y:S01]  /*6680*/  HMMA.16816.F32.BF16 R56, R136.reuse, R142, RZ ;  /* 0x0000008e8838723c */ /* 0x050fe200000418ff */
        /* <DEDUP_REMOVED lines=14> */
[C---:B------:R-:W-:Y:S08]  /*6770*/  HMMA.16816.F32.BF16 R28, R148.reuse, R156, R28 ;  /* 0x0000009c941c723c */ /* 0x040ff0000004181c */
        /* <DEDUP_REMOVED lines=218> */
.L_x_2300:
        /* <DEDUP_REMOVED lines=36> */
.L_x_2299:
        /* <DEDUP_REMOVED lines=570> */
.L_x_2297:
[----:B------:R-:W1:Y:S01]  /*9b00*/  SHFL.BFLY PT, R2, R237, 0x2, 0x1f ;  /* 0x0c401f00ed027f89 */ /* 0x000e6200000e0000 */
[----:B------:R-:W-:Y:S01]  /*9b10*/  MOV R8, 0x3f800000 ;  /* 0x3f80000000087802 */ /* 0x000fe20000000f00 */
[----:B------:R-:W-:Y:S01]  /*9b20*/  BSSY B0, `(.L_x_2302) ;  /* 0x00000ce000007945 */ /* 0x000fe20003800000 */
[----:B------:R-:W-:Y:S01]  /*9b30*/  MOV R7, 0x3f800000 ;  /* 0x3f80000000077802 */ /* 0x000fe20000000f00 */
[----:B------:R-:W2:Y:S01]  /*9b40*/  SHFL.BFLY PT, R0, R239, 0x2, 0x1f ;  /* 0x0c401f00ef007f89 */ /* 0x000ea200000e0000 */
[----:B------:R-:W-:-:S03]  /*9b50*/  LEA R234, R234, R231, 0x4 ;  /* 0x000000e7eaea7211 */ /* 0x000fc600078e20ff */
        /* <DEDUP_REMOVED lines=8> */
[----:B--2---:R-:W-:Y:S02]  /*9be0*/  FADD.FTZ R4, R9, R4 ;  /* 0x0000000409047221 */ /* 0x004fe40000010000 */
[----:B---3--:R-:W-:Y:S01]  /*9bf0*/  FADD.FTZ R5, R0, R5 ;  /* 0x0000000500057221 */ /* 0x008fe20000010000 */
[--C-:B------:R-:W-:Y:S02]  /*9c00*/  SHF.R.S32.HI R13, RZ, 0x2, R15.reuse ;  /* 0x00000002ff0d7819 */ /* 0x100fe4000001140f */
[----:B------:R-:W-:Y:S02]  /*9c10*/  SHF.R.S32.HI R6, RZ, 0x1f, R15 ;  /* 0x0000001fff067819 */ /* 0x000fe4000001140f */
[----:B------:R-:W-:Y:S02]  /*9c20*/  LEA.HI R0, R11, R2, RZ, 0x5 ;  /* 0x000000020b007211 */ /* 0x000fe400078f28ff */
[----:B------:R-:W-:-:S02]  /*9c30*/  LOP3.LUT R15, R15, 0x1ffffffc, RZ, 0xc0, !PT ;  /* 0x1ffffffc0f0f7812 */ /* 0x000fc400078ec0ff */
[----:B------:R-:W-:Y:S02]  /*9c40*/  FSETP.NE.FTZ.AND P4, PT, R5, RZ, PT ;  /* 0x000000ff0500720b */ /* 0x000fe40003f95000 */
[----:B------:R-:W-:Y:S02]  /*9c50*/  FSETP.NE.FTZ.AND P3, PT, R4, RZ, PT ;  /* 0x000000ff0400720b */ /* 0x000fe40003f75000 */
[----:B------:R-:W-:Y:S02]  /*9c60*/  LEA.HI R6, R6, R13, RZ, 0x3 ;  /* 0x0000000d06067211 */ /* 0x000fe400078f18ff */
[----:B------:R-:W-:Y:S02]  /*9c70*/  SHF.R.S32.HI R9, RZ, 0x5, R0 ;  /* 0x00000005ff097819 */ /* 0x000fe40000011400 */
[----:B------:R-:W-:Y:S02]  /*9c80*/  IADD3 R10, -R15, R2, RZ ;  /* 0x000000020f0a7210 */ /* 0x000fe40007ffe1ff */
[----:B------:R-:W-:-:S02]  /*9c90*/  LOP3.LUT R6, R6, 0xfffffff8, RZ, 0xc0, !PT ;  /* 0xfffffff806067812 */ /* 0x000fc400078ec0ff */
[----:B------:R-:W-:Y:S01]  /*9ca0*/  LEA R9, R9, R10, 0x9 ;  /* 0x0000000a09097211 */ /* 0x000fe200078e48ff */
[----:B------:R-:W1:Y:S01]  /*9cb0*/  @P4 MUFU.RCP R8, R5 ;  /* 0x0000000500084308 */ /* 0x000e620000001000 */
[----:B------:R-:W-:Y:S02]  /*9cc0*/  LEA.HI R10, R11, R2, RZ, 0x4 ;  /* 0x000000020b0a7211 */ /* 0x000fe400078f20ff */
[----:B------:R-:W-:Y:S02]  /*9cd0*/  IADD3 R6, R13, -R6, RZ ;  /* 0x800000060d067210 */ /* 0x000fe40007ffe0ff */
[----:B------:R-:W-:Y:S02]  /*9ce0*/  SHF.R.S32.HI R10, RZ, 0x4, R10 ;  /* 0x00000004ff0a7819 */ /* 0x000fe4000001140a */
[----:B------:R-:W-:Y:S01]  /*9cf0*/  LOP3.LUT R12, R6, 0x1, RZ, 0xc0, !PT ;  /* 0x00000001060c7812 */ /* 0x000fe200078ec0ff */
[----:B------:R-:W2:Y:S01]  /*9d00*/  @P3 MUFU.RCP R7, R4 ;  /* 0x0000000400073308 */ /* 0x000ea20000001000 */
[----:B------:R-:W-:-:S02]  /*9d10*/  LEA.HI R13, R228, R228, RZ, 0x1 ;  /* 0x000000e4e40d7211 */ /* 0x000fc400078f08ff */
[----:B------:R-:W-:Y:S02]  /*9d20*/  SHF.L.U32 R11, R10, 0x6, RZ ;  /* 0x000000060a0b7819 */ /* 0x000fe400000006ff */
[----:B------:R-:W-:Y:S02]  /*9d30*/  SHF.L.U32 R14, R6, 0x6, RZ ;  /* 0x00000006060e7819 */ /* 0x000fe400000006ff */
[----:B------:R-:W-:Y:S01]  /*9d40*/  ISETP.NE.U32.AND P0, PT, R12, 0x1, PT ;  /* 0x000000010c00780c */ /* 0x000fe20003f05070 */
[C---:B-1----:R-:W-:Y:S01]  /*9d50*/  FMUL.FTZ R128, R8.reuse, R128 ;  /* 0x0000008008807220 */ /* 0x042fe20000410000 */
[----:B------:R-:W-:Y:S01]  /*9d60*/  SHF.L.U32 R12, R13, 0x2, RZ ;  /* 0x000000020d0c7819 */ /* 0x000fe200000006ff */
[C---:B------:R-:W-:Y:S01]  /*9d70*/  FMUL.FTZ R129, R8.reuse, R129 ;  /* 0x0000008108817220 */ /* 0x040fe20000410000 */
[----:B------:R-:W-:Y:S01]  /*9d80*/  LOP3.LUT R11, R11, 0x1c0, RZ, 0xc0, !PT ;  /* 0x000001c00b0b7812 */ /* 0x000fe200078ec0ff */
[----:B------:R-:W-:Y:S01]  /*9d90*/  FMUL.FTZ R68, R8, R68 ;  /* 0x0000004408447220 */ /* 0x000fe20000410000 */
[----:B------:R-:W-:Y:S01]  /*9da0*/  LOP3.LUT R14, R14, 0x1c0, RZ, 0xc0, !PT ;  /* 0x000001c00e0e7812 */ /* 0x000fe200078ec0ff */
[----:B------:R-:W-:Y:S01]  /*9db0*/  FMUL.FTZ R69, R8, R69 ;  /* 0x0000004508457220 */ /* 0x000fe20000410000 */
[----:B------:R-:W-:Y:S01]  /*9dc0*/  LOP3.LUT R12, R11, 0x38, R12, 0xf8, !PT ;  /* 0x000000380b0c7812 */ /* 0x000fe200078ef80c */
[C---:B--2---:R-:W-:Y:S01]  /*9dd0*/  FMUL.FTZ R131, R7.reuse, R131 ;  /* 0x0000008307837220 */ /* 0x044fe20000410000 */
[----:B------:R-:W-:Y:S01]  /*9de0*/  LEA.HI R14, R14, R14, RZ, 0x1d ;  /* 0x0000000e0e0e7211 */ /* 0x000fe200078fe8ff */
[C---:B------:R-:W-:Y:S01]  /*9df0*/  FMUL.FTZ R130, R7.reuse, R130 ;  /* 0x0000008207827220 */ /* 0x040fe20000410000 */
[----:B------:R-:W-:Y:S01]  /*9e00*/  SHF.R.U32.HI R11, RZ, 0x3, R11 ;  /* 0x00000003ff0b7819 */ /* 0x000fe2000001160b */
[----:B------:R-:W-:Y:S01]  /*9e10*/  FMUL.FTZ R71, R7, R71 ;  /* 0x0000004707477220 */ /* 0x000fe20000410000 */
[----:B------:R-:W-:Y:S01]  /*9e20*/  LOP3.LUT R13, R13, 0xffffffe, RZ, 0xc0, !PT ;  /* 0x0ffffffe0d0d7812 */ /* 0x000fe200078ec0ff */
[----:B------:R-:W-:Y:S01]  /*9e30*/  FMUL.FTZ R70, R7, R70 ;  /* 0x0000004607467220 */ /* 0x000fe20000410000 */
[----:B------:R-:W-:Y:S01]  /*9e40*/  LEA R9, R9, R14, 0x1 ;  /* 0x0000000e09097211 */ /* 0x000fe200078e08ff */
[----:B------:R-:W-:Y:S01]  /*9e50*/  FMUL.FTZ R72, R8, R72 ;  /* 0x0000004808487220 */ /* 0x000fe20000410000 */
[----:B------:R-:W-:Y:S01]  /*9e60*/  LOP3.LUT R11, R12, R11, RZ, 0x3c, !PT ;  /* 0x0000000b0c0b7212 */ /* 0x000fe200078e3cff */
[----:B------:R-:W-:Y:S01]  /*9e70*/  FMUL.FTZ R73, R8, R73 ;  /* 0x0000004908497220 */ /* 0x000fe20000410000 */
[----:B------:R-:W-:Y:S01]  /*9e80*/  IADD3 R12, R228, -R13, RZ ;  /* 0x8000000de40c7210 */ /* 0x000fe20007ffe0ff */
[C---:B------:R-:W-:Y:S01]  /*9e90*/  FMUL.FTZ R75, R7.reuse, R75 ;  /* 0x0000004b074b7220 */ /* 0x040fe20000410000 */
[----:B------:R-:W-:Y:S01]  /*9ea0*/  R2P PR, R6, 0x6 ;  /* 0x0000000606007804 */ /* 0x000fe20000000000 */
[C---:B------:R-:W-:Y:S01]  /*9eb0*/  FMUL.FTZ R74, R7.reuse, R74 ;  /* 0x0000004a074a7220 */ /* 0x040fe20000410000 */
[----:B------:R-:W-:Y:S01]  /*9ec0*/  LEA R6, R12, R11, 0x2 ;  /* 0x0000000b0c067211 */ /* 0x000fe200078e10ff */
[C---:B------:R-:W-:Y:S01]  /*9ed0*/  FMUL.FTZ R76, R8.reuse, R76 ;  /* 0x0000004c084c7220 */ /* 0x040fe20000410000 */
[----:B------:R-:W-:Y:S01]  /*9ee0*/  MOV R11, 0x80 ;  /* 0x00000080000b7802 */ /* 0x000fe20000000f00 */
[C---:B------:R-:W-:Y:S01]  /*9ef0*/  FMUL.FTZ R77, R8.reuse, R77 ;  /* 0x0000004d084d7220 */ /* 0x040fe20000410000 */
[----:B------:R-:W-:Y:S01]  /*9f00*/  STS.64 [R9.X4], R128 ;  /* 0x0000008009007388 */ /* 0x000fe20000004a00 */
[----:B------:R-:W-:Y:S01]  /*9f10*/  FMUL.FTZ R79, R7, R79 ;  /* 0x0000004f074f7220 */ /* 0x000fe20000410000 */
[----:B------:R-:W-:Y:S01]  /*9f20*/  SEL R14, R11, 0xffffff80, !P2 ;  /* 0xffffff800b0e7807 */ /* 0x000fe20005000000 */
[----:B------:R-:W-:Y:S01]  /*9f30*/  FMUL.FTZ R78, R7, R78 ;  /* 0x0000004e074e7220 */ /* 0x000fe20000410000 */
[----:B------:R-:W-:Y:S01]  /*9f40*/  STS.64 [R9.X4+0x800], R130 ;  /* 0x0008008209007388 */ /* 0x000fe20000004a00 */
[C---:B------:R-:W-:Y:S01]  /*9f50*/  FMUL.FTZ R80, R8.reuse, R80 ;  /* 0x0000005008507220 */ /* 0x040fe20000410000 */
[----:B------:R-:W1:Y:S01]  /*9f60*/  @P4 MUFU.LG2 R5, R5 ;  /* 0x0000000500054308 */ /* 0x000e620000000c00 */
[----:B------:R-:W-:-:S02]  /*9f70*/  FMUL.FTZ R81, R8, R81 ;  /* 0x0000005108517220 */ /* 0x000fc40000410000 */
[C---:B------:R-:W-:Y:S02]  /*9f80*/  FMUL.FTZ R83, R7.reuse, R83 ;  /* 0x0000005307537220 */ /* 0x040fe40000410000 */
[C---:B------:R-:W-:Y:S02]  /*9f90*/  FMUL.FTZ R82, R7.reuse, R82 ;  /* 0x0000005207527220 */ /* 0x040fe40000410000 */
[C---:B------:R-:W-:Y:S01]  /*9fa0*/  FMUL.FTZ R84, R8.reuse, R84 ;  /* 0x0000005408547220 */ /* 0x040fe20000410000 */
[----:B------:R-:W2:Y:S01]  /*9fb0*/  @P3 MUFU.LG2 R4, R4 ;  /* 0x0000000400043308 */ /* 0x000ea20000000c00 */
        /* <DEDUP_REMOVED lines=40> */
[----:B------:R-:W-:Y:S01]  /*a240*/  FMUL.FTZ R117, R8, R117 ;  /* 0x0000007508757220 */ /* 0x000fe20000410000 */
[----:B------:R-:W-:Y:S01]  /*a250*/  MOV R8, 0x40 ;  /* 0x0000004000087802 */ /* 0x000fe20000000f00 */
[C---:B------:R-:W-:Y:S02]  /*a260*/  FMUL.FTZ R119, R7.reuse, R119 ;  /* 0x0000007707777220 */ /* 0x040fe40000410000 */
[----:B------:R-:W-:Y:S01]  /*a270*/  FMUL.FTZ R118, R7, R118 ;  /* 0x0000007607767220 */ /* 0x000fe20000410000 */
[----:B------:R-:W-:Y:S01]  /*a280*/  SHF.L.U32 R7, R9, 0x2, RZ ;  /* 0x0000000209077819 */ /* 0x000fe200000006ff */
[----:B-1----:R-:W-:Y:S01]  /*a290*/  @P4 FMUL.FTZ R5, R5, 0.69314718246459960938 ;  /* 0x3f31721805054820 */ /* 0x002fe20000410000 */
[----:B------:R-:W-:Y:S01]  /*a2a0*/  SEL R8, R8, 0xffffffc0, !P1 ;  /* 0xffffffc008087807 */ /* 0x000fe20004800000 */
[----:B--2---:R-:W-:Y:S01]  /*a2b0*/  @P3 FMUL.FTZ R4, R4, 0.69314718246459960938 ;  /* 0x3f31721804043820 */ /* 0x004fe20000410000 */
[----:B------:R-:W-:-:S02]  /*a2c0*/  IADD3 R13, R7, -0x20, RZ ;  /* 0xffffffe0070d7810 */ /* 0x000fc40007ffe0ff */
[C---:B------:R-:W-:Y:S02]  /*a2d0*/  @P0 IADD3 R13, R7.reuse, 0x20, RZ ;  /* 0x00000020070d0810 */ /* 0x040fe40007ffe0ff */
[C---:B------:R-:W-:Y:S02]  /*a2e0*/  IADD3 R12, R7.reuse, R8, RZ ;  /* 0x00000008070c7210 */ /* 0x040fe40007ffe0ff */
[-C--:B------:R-:W-:Y:S01]  /*a2f0*/  IADD3 R11, R8, R13.reuse, RZ ;  /* 0x0000000d080b7210 */ /* 0x080fe20007ffe0ff */
[----:B------:R-:W-:Y:S01]  /*a300*/  STS.64 [R13], R68 ;  /* 0x000000440d007388 */ /* 0x000fe20000000a00 */
[-C--:B------:R-:W-:Y:S02]  /*a310*/  IADD3 R15, R7, R14.reuse, RZ ;  /* 0x0000000e070f7210 */ /* 0x080fe40007ffe0ff */
[----:B------:R-:W-:Y:S01]  /*a320*/  IADD3 R16, R14, R13, RZ ;  /* 0x0000000d0e107210 */ /* 0x000fe20007ffe0ff */
[----:B------:R-:W-:Y:S01]  /*a330*/  STS.64 [R13+0x800], R70 ;  /* 0x000800460d007388 */ /* 0x000fe20000000a00 */
[----:B------:R-:W-:-:S02]  /*a340*/  IADD3 R17, R12, R14, RZ ;  /* 0x0000000e0c117210 */ /* 0x000fc40007ffe0ff */
[----:B------:R-:W-:Y:S01]  /*a350*/  IADD3 R14, R11, R14, RZ ;  /* 0x0000000e0b0e7210 */ /* 0x000fe20007ffe0ff */
[----:B------:R-:W-:Y:S04]  /*a360*/  STS.64 [R12], R72 ;  /* 0x000000480c007388 */ /* 0x000fe80000000a00 */
[----:B------:R-:W-:Y:S04]  /*a370*/  STS.64 [R12+0x800], R74 ;  /* 0x0008004a0c007388 */ /* 0x000fe80000000a00 */
[----:B------:R1:W-:Y:S04]  /*a380*/  STS.64 [R11], R76 ;  /* 0x0000004c0b007388 */ /* 0x0003e80000000a00 */
[----:B------:R-:W-:Y:S04]  /*a390*/  STS.64 [R11+0x800], R78 ;  /* 0x0008004e0b007388 */ /* 0x000fe80000000a00 */
[----:B------:R-:W-:Y:S04]  /*a3a0*/  STS.64 [R15], R80 ;  /* 0x000000500f007388 */ /* 0x000fe80000000a00 */
[----:B------:R-:W-:Y:S04]  /*a3b0*/  STS.64 [R15+0x800], R82 ;  /* 0x000800520f007388 */ /* 0x000fe80000000a00 */
[----:B------:R-:W-:Y:S04]  /*a3c0*/  STS.64 [R16], R84 ;  /* 0x0000005410007388 */ /* 0x000fe80000000a00 */
[----:B------:R-:W-:Y:S04]  /*a3d0*/  STS.64 [R16+0x800], R86 ;  /* 0x0008005610007388 */ /* 0x000fe80000000a00 */
[----:B------:R-:W-:Y:S01]  /*a3e0*/  STS.64 [R17], R88 ;  /* 0x0000005811007388 */ /* 0x000fe20000000a00 */
[----:B-1----:R-:W-:-:S03]  /*a3f0*/  LOP3.LUT R77, R0, 0xffffffe0, RZ, 0xc0, !PT ;  /* 0xffffffe0004d7812 */ /* 0x002fc600078ec0ff */
[----:B------:R-:W-:Y:S01]  /*a400*/  STS.64 [R17+0x800], R90 ;  /* 0x0008005a11007388 */ /* 0x000fe20000000a00 */
[----:B------:R-:W-:-:S03]  /*a410*/  IADD3 R77, -R77, R2, RZ ;  /* 0x000000024d4d7210 */ /* 0x000fc60007ffe1ff */
[----:B------:R-:W-:Y:S01]  /*a420*/  STS.64 [R14], R92 ;  /* 0x0000005c0e007388 */ /* 0x000fe20000000a00 */
[----:B------:R-:W-:Y:S01]  /*a430*/  MOV R2, 0xff800000 ;  /* 0xff80000000027802 */ /* 0x000fe20000000f00 */
[----:B------:R-:W-:Y:S01]  /*a440*/  @P4 FFMA.FTZ R2, R132, c[0x0][0x238], R5 ;  /* 0x00008e0084024a23 */ /* 0x000fe20000010005 */
[----:B------:R-:W-:Y:S01]  /*a450*/  LOP3.LUT P0, RZ, R77, 0x3, RZ, 0xc0, !PT ;  /* 0x000000034dff7812 */ /* 0x000fe2000780c0ff */
[----:B------:R-:W-:Y:S04]  /*a460*/  STS.64 [R14+0x800], R94 ;  /* 0x0008005e0e007388 */ /* 0x000fe80000000a00 */
[----:B------:R-:W-:Y:S04]  /*a470*/  STS.64 [R9.X4+0x4000], R96 ;  /* 0x0040006009007388 */ /* 0x000fe80000004a00 */
[----:B------:R1:W-:Y:S04]  /*a480*/  STS.64 [R9.X4+0x4800], R98 ;  /* 0x0048006209007388 */ /* 0x0003e80000004a00 */
[----:B------:R-:W-:Y:S04]  /*a490*/  STS.64 [R13+0x4000], R100 ;  /* 0x004000640d007388 */ /* 0x000fe80000000a00 */
[----:B------:R-:W-:Y:S04]  /*a4a0*/  STS.64 [R13+0x4800], R102 ;  /* 0x004800660d007388 */ /* 0x000fe80000000a00 */
[----:B------:R-:W-:Y:S04]  /*a4b0*/  STS.64 [R12+0x4000], R104 ;  /* 0x004000680c007388 */ /* 0x000fe80000000a00 */
[----:B------:R-:W-:Y:S04]  /*a4c0*/  STS.64 [R12+0x4800], R106 ;  /* 0x0048006a0c007388 */ /* 0x000fe80000000a00 */
[----:B------:R-:W2:Y:S04]  /*a4d0*/  S2R R8, SR_CTAID.Z ;  /* 0x0000000000087919 */ /* 0x000ea80000002700 */
[----:B------:R-:W3:Y:S04]  /*a4e0*/  S2R R7, SR_CTAID.Y ;  /* 0x0000000000077919 */ /* 0x000ee80000002600 */
[----:B------:R-:W-:Y:S04]  /*a4f0*/  STS.64 [R11+0x4000], R124 ;  /* 0x0040007c0b007388 */ /* 0x000fe80000000a00 */
[----:B------:R4:W-:Y:S04]  /*a500*/  STS.64 [R11+0x4800], R126 ;  /* 0x0048007e0b007388 */ /* 0x0009e80000000a00 */
[----:B------:R-:W-:Y:S04]  /*a510*/  STS.64 [R15+0x4000], R108 ;  /* 0x0040006c0f007388 */ /* 0x000fe80000000a00 */
[----:B------:R-:W-:Y:S04]  /*a520*/  STS.64 [R15+0x4800], R110 ;  /* 0x0048006e0f007388 */ /* 0x000fe80000000a00 */
[----:B------:R-:W-:Y:S04]  /*a530*/  STS.64 [R16+0x4000], R112 ;  /* 0x0040007010007388 */ /* 0x000fe80000000a00 */
[----:B------:R-:W-:Y:S01]  /*a540*/  STS.64 [R16+0x4800], R114 ;  /* 0x0048007210007388 */ /* 0x000fe20000000a00 */
[----:B---3--:R-:W-:-:S03]  /*a550*/  IMAD R7, R7, c[0x0][0x210], R230 ;  /* 0x0000840007077a24 */ /* 0x008fc600078e02e6 */
[----:B-1----:R-:W1:Y:S04]  /*a560*/  S2R R9, SR_CTAID.X ;  /* 0x0000000000097919 */ /* 0x002e680000002500 */
[----:B------:R-:W-:Y:S01]  /*a570*/  STS.64 [R17+0x4000], R120 ;  /* 0x0040007811007388 */ /* 0x000fe20000000a00 */
[----:B----4-:R-:W-:-:S03]  /*a580*/  IADD3 R11, -R230, RZ, RZ ;  /* 0x000000ffe60b7210 */ /* 0x010fc60007ffe1ff */
[----:B------:R-:W-:Y:S04]  /*a590*/  STS.64 [R17+0x4800], R122 ;  /* 0x0048007a11007388 */ /* 0x000fe80000000a00 */
[----:B------:R-:W-:Y:S01]  /*a5a0*/  STS.64 [R14+0x4000], R116 ;  /* 0x004000740e007388 */ /* 0x000fe20000000a00 */
[----:B--2---:R-:W-:-:S03]  /*a5b0*/  IMAD R8, R11, c[0x0][0x1c0], R8 ;  /* 0x000070000b087a24 */ /* 0x004fc600078e0208 */
[----:B------:R-:W-:Y:S01]  /*a5c0*/  STS.64 [R14+0x4800], R118 ;  /* 0x004800760e007388 */ /* 0x000fe20000000a00 */
[----:B------:R-:W-:-:S03]  /*a5d0*/  IMAD R7, R7, c[0x0][0x1c0], R8 ;  /* 0x0000700007077a24 */ /* 0x000fc600078e0208 */
[----:B------:R-:W-:Y:S01]  /*a5e0*/  BAR.SYNC.DEFER_BLOCKING 0x0 ;  /* 0x0000000000007b1d */ /* 0x000fe20000010000 */
[----:B-1----:R-:W-:-:S05]  /*a5f0*/  SHF.L.U32 R0, R9, 0x6, RZ ;  /* 0x0000000609007819 */ /* 0x002fca00000006ff */
[----:B------:R-:W-:Y:S01]  /*a600*/  IMAD R7, R7, c[0x0][0x214], R0 ;  /* 0x0000850007077a24 */ /* 0x000fe200078e0200 */
[----:B------:R-:W1:Y:S04]  /*a610*/  LDS.128 R68, [R6.X4] ;  /* 0x0000000006447984 */ /* 0x000e680000004c00 */
[----:B------:R-:W2:Y:S04]  /*a620*/  LDS.128 R64, [R6.X4+0x800] ;  /* 0x0008000006407984 */ /* 0x000ea80000004c00 */
[----:B------:R-:W3:Y:S04]  /*a630*/  LDS.128 R60, [R6.X4+0x1000] ;  /* 0x00100000063c7984 */ /* 0x000ee80000004c00 */
[----:B------:R-:W4:Y:S04]  /*a640*/  LDS.128 R56, [R6.X4+0x1800] ;  /* 0x0018000006387984 */ /* 0x000f280000004c00 */
        /* <DEDUP_REMOVED lines=15> */
[----:B--234-:R-:W-:Y:S01]  /*a740*/  IMAD.MOV.U32 R0, RZ, RZ, -0x40 ;  /* 0xffffffc0ff007424 */ /* 0x01cfe200078e00ff */
[----:B------:R-:W-:-:S02]  /*a750*/  IADD3 R3, R234, 0x8, RZ ;  /* 0x00000008ea037810 */ /* 0x000fc40007ffe0ff */
[----:B------:R-:W-:Y:S01]  /*a760*/  SHF.R.S32.HI R4, RZ, 0x1f, R234 ;  /* 0x0000001fff047819 */ /* 0x000fe200000114ea */
[----:B------:R-:W-:Y:S01]  /*a770*/  IMAD R9, R9, R0, c[0x0][0x214] ;  /* 0x0000850009097624 */ /* 0x000fe200078e0200 */
[----:B------:R-:W-:-:S04]  /*a780*/  IADD3 R0, P0, R7, R234, RZ ;  /* 0x000000ea07007210 */ /* 0x000fc80007f1e0ff */
[-C--:B------:R-:W-:Y:S02]  /*a790*/  ISETP.GE.AND P2, PT, R234, R9.reuse, PT ;  /* 0x00000009ea00720c */ /* 0x080fe40003f46270 */
[----:B------:R-:W-:Y:S02]  /*a7a0*/  ISETP.GE.AND P1, PT, R3, R9, PT ;  /* 0x000000090300720c */ /* 0x000fe40003f26270 */
[----:B------:R-:W-:Y:S02]  /*a7b0*/  LEA.HI.X.SX32 R3, R7, R4, 0x1, P0 ;  /* 0x0000000407037211 */ /* 0x000fe400000f0eff */
[----:B------:R-:W-:-:S04]  /*a7c0*/  LEA R4, P0, R0, c[0x0][0x208], 0x2 ;  /* 0x0000820000047a11 */ /* 0x000fc800078010ff */
[----:B------:R-:W-:-:S05]  /*a7d0*/  LEA.HI.X R5, R0, c[0x0][0x20c], R3, 0x2, P0 ;  /* 0x0000830000057a11 */ /* 0x000fca00000f1403 */
[----:B------:R2:W-:Y:S04]  /*a7e0*/  @!P2 STG.E [R4.64], R2 ;  /* 0x000000020400a986 */ /* 0x0005e8000c10190a */
[----:B------:R2:W-:Y:S02]  /*a7f0*/  @!P1 STG.E [R4.64+0x20], R6 ;  /* 0x0000200604009986 */ /* 0x0005e4000c10190a */
.L_x_2303:
[----:B--234-:R-:W-:Y:S05]  /*a800*/  BSYNC B0 ;  /* 0x0000000000007941 */ /* 0x01cfea0003800000 */
.L_x_2302:
[----:B------:R-:W-:Y:S02]  /*a810*/  IMAD.SHL.U32 R228, R228, 0x4, RZ ;  /* 0x00000004e4e47824 */ /* 0x000fe400078e00ff */
[----:B------:R-:W-:-:S03]  /*a820*/  IMAD R7, R7, c[0x0][0x22c], RZ ;  /* 0x00008b0007077a24 */ /* 0x000fc600078e02ff */
[----:B------:R-:W-:-:S05]  /*a830*/  SHF.R.S32.HI R229, RZ, 0x1f, R228 ;  /* 0x0000001fffe57819 */ /* 0x000fca00000114e4 */
[----:B------:R-:W-:-:S05]  /*a840*/  IMAD.WIDE R10, R10, 0x80, R228 ;  /* 0x000000800a0a7825 */ /* 0x000fca00078e02e4 */
[----:B------:R-:W-:-:S04]  /*a850*/  IADD3 R0, P0, R7, R10, RZ ;  /* 0x0000000a07007210 */ /* 0x000fc80007f1e0ff */
[----:B------:R-:W-:Y:S02]  /*a860*/  LEA.HI.X.SX32 R7, R7, R11, 0x1, P0 ;  /* 0x0000000b07077211 */ /* 0x000fe400000f0eff */
[----:B------:R-:W-:-:S04]  /*a870*/  LEA R2, P0, R0, c[0x0][0x1d8], 0x2 ;  /* 0x0000760000027a11 */ /* 0x000fc800078010ff */
[----:B------:R-:W-:-:S05]  /*a880*/  LEA.HI.X R3, R0, c[0x0][0x1dc], R7, 0x2, P0 ;  /* 0x0000770000037a11 */ /* 0x000fca00000f1407 */
[----:B-1----:R-:W-:Y:S04]  /*a890*/  STG.E.128 [R2.64], R68 ;  /* 0x0000004402007986 */ /* 0x002fe8000c101d0a */
[----:B------:R-:W-:Y:S04]  /*a8a0*/  STG.E.128 [R2.64+0x100], R36 ;  /* 0x0001002402007986 */ /* 0x000fe8000c101d0a */
        /* <DEDUP_REMOVED lines=13> */
[----:B------:R-:W-:Y:S01]  /*a980*/  STG.E.128 [R2.64+0x7100], R72 ;  /* 0x0071004802007986 */ /* 0x000fe2000c101d0a */
[----:B------:R-:W-:Y:S05]  /*a990*/  EXIT ;  /* 0x000000000000794d */ /* 0x000fea0003800000 */
.L_x_2304:
        /* <DEDUP_REMOVED lines=14> */
.L_x_8338:


//--------------------- .text._ZN5flash24flash_fwd_splitkv_kernelI23Flash_fwd_kernel_traitsILi128ELi64ELi128ELi4ELb0ELb0EN7cutlass10bfloat16_tE19Flash_kernel_traitsILi128ELi64ELi128ELi4ES3_EELb1ELb0ELb0ELb1ELb1ELb1ELb1ELb0EEEvNS_16Flash_fwd_paramsE --------------------------
	.section	.text._ZN5flash24flash_fwd_splitkv_kernelI23Flash_fwd_kernel_traitsILi128ELi64ELi128ELi4ELb0ELb0EN7cutlass10bfloat16_tE19Flash_kernel_traitsILi128ELi64ELi128ELi4ES3_EELb1ELb0ELb0ELb1ELb1ELb1ELb1ELb0EEEvNS_16Flash_fwd_paramsE,"ax",@progbits
	.sectioninfo	@"SHI_REGISTERS=255"
	.align	128
        .global         _ZN5flash24flash_fwd_splitkv_kernelI23Flash_fwd_kernel_traitsILi128ELi64ELi128ELi4ELb0ELb0EN7cutlass10bfloat16_tE19Flash_kernel_traitsILi128ELi64ELi128ELi4ES3_EELb1ELb0ELb0ELb1ELb1ELb1ELb1ELb0EEEvNS_16Flash_fwd_paramsE
        .type           _ZN5flash24flash_fwd_splitkv_kernelI23Flash_fwd_kernel_traitsILi128ELi64ELi128ELi4ELb0ELb0EN7cutlass10bfloat16_tE19Flash_kernel_traitsILi128ELi64ELi128ELi4ES3_EELb1ELb0ELb0ELb1ELb1ELb1ELb1ELb0EEEvNS_16Flash_fwd_paramsE,@function
        .size           _ZN5flash24flash_fwd_splitkv_kernelI23Flash_fwd_kernel_traitsILi128ELi64ELi128ELi4ELb0ELb0EN7cutlass10bfloat16_tE19Flash_kernel_traitsILi128ELi64ELi128ELi4ES3_EELb1ELb0ELb0ELb1ELb1ELb1ELb1ELb0EEEvNS_16Flash_fwd_paramsE,(.L_x_8339 - _ZN5flash24flash_fwd_splitkv_kernelI23Flash_fwd_kernel_traitsILi128ELi64ELi128ELi4ELb0ELb0EN7cutlass10bfloat16_tE19Flash_kernel_traitsILi128ELi64ELi128ELi4ES3_EELb1ELb0ELb0ELb1ELb1ELb1ELb1ELb0EEEvNS_16Flash_fwd_paramsE)
        .other          _ZN5flash24flash_fwd_splitkv_kernelI23Flash_fwd_kernel_traitsILi128ELi64ELi128ELi4ELb0ELb0EN7cutlass10bfloat16_tE19Flash_kernel_traitsILi128ELi64ELi128ELi4ES3_EELb1ELb0ELb0ELb1ELb1ELb1ELb1ELb0EEEvNS_16Flash_fwd_paramsE,@"STO_CUDA_ENTRY STV_DEFAULT"
_ZN5flash24flash_fwd_splitkv_kernelI23Flash_fwd_kernel_traitsILi128ELi64ELi128ELi4ELb0ELb0EN7cutlass10bfloat16_tE19Flash_kernel_traitsILi128ELi64ELi128ELi4ES3_EELb1ELb0ELb0ELb1ELb1ELb1ELb1ELb0EEEvNS_16Flash_fwd_paramsE:
.text._ZN5flash24flash_fwd_splitkv_kernelI23Flash_fwd_kernel_traitsILi128ELi64ELi128ELi4ELb0ELb0EN7cutlass10bfloat16_tE19Flash_kernel_traitsILi128ELi64ELi128ELi4ES3_EELb1ELb0ELb0ELb1ELb1ELb1ELb1ELb0EEEvNS_16Flash_fwd_paramsE:
        /* <DEDUP_REMOVED lines=163> */
.L_x_2305:
        /* <DEDUP_REMOVED lines=19> */
.L_x_2306:
        /* <DEDUP_REMOVED lines=74> */
.L_x_2307:
        /* <DEDUP_REMOVED lines=52> */
.L_x_2308:
        /* <DEDUP_REMOVED lines=30> */
[----:B------:R-:W-:Y:S01]  /*1520*/  ULDC.64 UR6, c[0x0][0x198] ;  /* 0x0000660000067ab9 */ /* 0x000fe20000000a00 */
[----:B------:R-:W-:Y:S01]  /*1530*/  LOP3.LUT R5, R5, 0xfffffff0, RZ, 0xc0, !PT ;  /* 0xfffffff005057812 */ /* 0x000fe200078ec0ff */
[----:B------:R-:W-:Y:S01]  /*1540*/  USHF.L.U32 UR12, UR6, 0x5, URZ ;  /* 0x00000005060c7899 */ /* 0x000fe2000800063f */
[----:B------:R-:W-:Y:S01]  /*1550*/  IMAD.X R29, R23, 0x1, R13, P0 ;  /* 0x00000001171d7824 */ /* 0x000fe200000e060d */
[----:B------:R-:W-:Y:S01]  /*1560*/  IADD3 R9, P0, R26, R9, RZ ;  /* 0x000000091a097210 */ /* 0x000fe20007f1e0ff */
[----:B------:R-:W-:Y:S01]  /*1570*/  IMAD.IADD R25, R25, 0x1, R7 ;  /* 0x0000000119197824 */ /* 0x000fe200078e0207 */
[----:B------:R-:W-:Y:S01]  /*1580*/  LOP3.LUT R16, R15, 0x38, R22, 0xf8, !PT ;  /* 0x000000380f107812 */ /* 0x000fe200078ef816 */
[----:B------:R-:W-:Y:S01]  /*1590*/  IMAD.WIDE.U32 R28, R11, c[0x0][0x1b8], R28 ;  /* 0x00006e000b1c7a25 */ /* 0x000fe200078e001c */
[-C--:B------:R-:W-:Y:S01]  /*15a0*/  LEA.HI R11, R39, R6.reuse, RZ, 0x6 ;  /* 0x00000006270b7211 */ /* 0x080fe200078f30ff */
[----:B------:R-:W-:Y:S01]  /*15b0*/  USHF.L.U64.HI UR7, UR6, UR8, UR7 ;  /* 0x0000000806077299 */ /* 0x000fe20008010207 */
[----:B------:R-:W-:Y:S01]  /*15c0*/  SHF.R.U32.HI R15, RZ, 0x3, R15 ;  /* 0x00000003ff0f7819 */ /* 0x000fe2000001160f */
[----:B------:R-:W-:Y:S01]  /*15d0*/  IMAD.X R21, R23, 0x1, R12, P1 ;  /* 0x0000000117157824 */ /* 0x000fe200008e060c */
[----:B------:R-:W-:Y:S01]  /*15e0*/  LEA.HI R39, R39, R6, RZ, 0x5 ;  /* 0x0000000627277211 */ /* 0x000fe200078f28ff */
[----:B------:R-:W-:Y:S01]  /*15f0*/  IMAD R7, R27, c[0x0][0x198], RZ ;  /* 0x000066001b077a24 */ /* 0x000fe200078e02ff */
[----:B------:R-:W-:Y:S01]  /*1600*/  LOP3.LUT R15, R16, R15, RZ, 0x3c, !PT ;  /* 0x0000000f100f7212 */ /* 0x000fe200078e3cff */
[C---:B------:R-:W-:Y:S01]  /*1610*/  IMAD R14, R17.reuse, c[0x0][0x1ac], R14 ;  /* 0x00006b00110e7a24 */ /* 0x040fe200078e020e */
[----:B------:R-:W-:Y:S01]  /*1620*/  SHF.R.S32.HI R38, RZ, 0x5, R39 ;  /* 0x00000005ff267819 */ /* 0x000fe20000011427 */
[----:B------:R-:W-:Y:S01]  /*1630*/  IMAD.WIDE.U32 R24, R17, c[0x0][0x1a8], R24 ;  /* 0x00006a0011187a25 */ /* 0x000fe200078e0018 */
[----:B------:R-:W-:-:S02]  /*1640*/  LOP3.LUT R235, R39, 0xffffffe0, RZ, 0xc0, !PT ;  /* 0xffffffe027eb7812 */ /* 0x000fc400078ec0ff */
[----:B------:R-:W-:Y:S01]  /*1650*/  SHF.R.S32.HI R39, RZ, 0x1f, R39 ;  /* 0x0000001fff277819 */ /* 0x000fe20000011427 */
[----:B------:R-:W-:Y:S02]  /*1660*/  IMAD.SHL.U32 R12, R11, 0x8, RZ ;  /* 0x000000080b0c7824 */ /* 0x000fe400078e00ff */
[C---:B------:R-:W-:Y:S01]  /*1670*/  IMAD R7, R26.reuse, c[0x0][0x19c], R7 ;  /* 0x000067001a077a24 */ /* 0x040fe200078e0207 */
[----:B------:R-:W-:Y:S01]  /*1680*/  LEA.HI R39, R39, R38, RZ, 0x2 ;  /* 0x0000002627277211 */ /* 0x000fe200078f10ff */
[----:B------:R-:W-:Y:S01]  /*1690*/  IMAD.WIDE.U32 R20, R26, c[0x0][0x198], R20 ;  /* 0x000066001a147a25 */ /* 0x000fe200078e0014 */
[----:B------:R-:W-:Y:S02]  /*16a0*/  LOP3.LUT R12, R15, 0x7ffffe00, R12, 0xf8, !PT ;  /* 0x7ffffe000f0c7812 */ /* 0x000fe400078ef80c */
[----:B------:R-:W-:Y:S01]  /*16b0*/  LOP3.LUT R39, R39, 0xfffffffc, RZ, 0xc0, !PT ;  /* 0xfffffffc27277812 */ /* 0x000fe200078ec0ff */
[----:B------:R-:W-:Y:S02]  /*16c0*/  IMAD R11, R19, c[0x0][0x190], RZ ;  /* 0x00006400130b7a24 */ /* 0x000fe400078e02ff */
[----:B------:R-:W-:-:S02]  /*16d0*/  IMAD.IADD R25, R25, 0x1, R14 ;  /* 0x0000000119197824 */ /* 0x000fc400078e020e */
        /* <DEDUP_REMOVED lines=15> */
[----:B------:R-:W-:Y:S01]  /*17d0*/  IMAD.IADD R232, R6, 0x1, -R5 ;  /* 0x0000000106e87824 */ /* 0x000fe200078e0a05 */
[----:B------:R-:W-:Y:S01]  /*17e0*/  IADD3.X R9, R11, UR5, RZ, P0, !PT ;  /* 0x000000050b097c10 */ /* 0x000fe200087fe4ff */
[----:B------:R-:W-:Y:S01]  /*17f0*/  IMAD.IADD R229, R29, 0x1, R7 ;  /* 0x000000011de57824 */ /* 0x000fe200078e0207 */
[----:B------:R-:W-:Y:S01]  /*1800*/  IADD3 R14, P0, R8, UR9, RZ ;  /* 0x00000009080e7c10 */ /* 0x000fe2000ff1e0ff */
[----:B------:R-:W-:Y:S01]  /*1810*/  @!PT LDS RZ, [RZ] ;  /* 0x00000000fffff984 */ /* 0x000fe20000000800 */
[----:B------:R-:W-:Y:S01]  /*1820*/  @!PT LDS RZ, [RZ] ;  /* 0x00000000fffff984 */ /* 0x000fe20000000800 */
[----:B------:R-:W-:Y:S01]  /*1830*/  @!PT LDS RZ, [RZ] ;  /* 0x00000000fffff984 */ /* 0x000fe20000000800 */
[----:B------:R1:W-:Y:S01]  /*1840*/  LDGSTS.E.BYPASS.LTC128B.128 [R233], [R10.64] ;  /* 0x000000000ae97fae */ /* 0x0003e2000b901d4a */
[----:B------:R-:W-:Y:S01]  /*1850*/  SHF.R.S32.HI R5, RZ, 0x1f, R232 ;  /* 0x0000001fff057819 */ /* 0x000fe200000114e8 */
[----:B------:R-:W-:Y:S01]  /*1860*/  IMAD.SHL.U32 R7, R0, 0x8, RZ ;  /* 0x0000000800077824 */ /* 0x000fe200078e00ff */
[----:B------:R-:W-:Y:S01]  /*1870*/  IADD3.X R15, R9, UR5, RZ, P0, !PT ;  /* 0x00000005090f7c10 */ /* 0x000fe200087fe4ff */
[----:B------:R1:W-:Y:S01]  /*1880*/  LDGSTS.E.BYPASS.LTC128B.128 [R233+0x2000], [R10.64+0x80] ;  /* 0x020000800ae97fae */ /* 0x0003e2000b901d4a */
[----:B------:R-:W-:Y:S01]  /*1890*/  IADD3 R16, P0, R14, UR9, RZ ;  /* 0x000000090e107c10 */ /* 0x000fe2000ff1e0ff */
[----:B------:R-:W-:-:S02]  /*18a0*/  IMAD.IADD R235, R6, 0x1, -R235 ;  /* 0x0000000106eb7824 */ /* 0x000fc400078e0aeb */
[----:B------:R2:W-:Y:S01]  /*18b0*/  LDGSTS.E.BYPASS.LTC128B.128 [R233+0x800], [R8.64] ;  /* 0x0080000008e97fae */ /* 0x0005e2000b901d4a */
[----:B------:R-:W-:Y:S01]  /*18c0*/  IADD3.X R17, R15, UR5, RZ, P0, !PT ;  /* 0x000000050f117c10 */ /* 0x000fe200087fe4ff */
[----:B------:R-:W-:Y:S01]  /*18d0*/  ULDC.64 UR4, c[0x0][0x1a0] ;  /* 0x0000680000047ab9 */ /* 0x000fe20000000a00 */
[----:B------:R-:W-:Y:S01]  /*18e0*/  IADD3 R12, P0, R230, UR12, RZ ;  /* 0x0000000ce60c7c10 */ /* 0x000fe2000ff1e0ff */
[----:B------:R2:W-:Y:S01]  /*18f0*/  LDGSTS.E.BYPASS.LTC128B.128 [R233+0x2800], [R8.64+0x80] ;  /* 0x0280008008e97fae */ /* 0x0005e2000b901d4a */
[----:B------:R-:W-:Y:S01]  /*1900*/  USHF.L.U32 UR9, UR4, 0x5, URZ ;  /* 0x0000000504097899 */ /* 0x000fe2000800063f */
[----:B------:R-:W-:Y:S01]  /*1910*/  IMAD.IADD R238, R38, 0x1, -R39 ;  /* 0x0000000126ee7824 */ /* 0x000fe200078e0a27 */
[----:B------:R-:W-:Y:S01]  /*1920*/  IADD3.X R13, R231, UR7, RZ, P0, !PT ;  /* 0x00000007e70d7c10 */ /* 0x000fe200087fe4ff */
[----:B------:R3:W-:Y:S01]  /*1930*/  LDGSTS.E.BYPASS.LTC128B.128 [R233+0x1000], [R14.64] ;  /* 0x010000000ee97fae */ /* 0x0007e2000b901d4a */
[----:B------:R-:W-:-:S03]  /*1940*/  USHF.L.U64.HI UR5, UR4, UR8, UR5 ;  /* 0x0000000804057299 */ /* 0x000fc60008010205 */
[----:B------:R3:W-:Y:S04]  /*1950*/  LDGSTS.E.BYPASS.LTC128B.128 [R233+0x3000], [R14.64+0x80] ;  /* 0x030000800ee97fae */ /* 0x0007e8000b901d4a */
[----:B------:R4:W-:Y:S04]  /*1960*/  LDGSTS.E.BYPASS.LTC128B.128 [R233+0x1800], [R16.64] ;  /* 0x0180000010e97fae */ /* 0x0009e8000b901d4a */
[----:B------:R4:W-:Y:S01]  /*1970*/  LDGSTS.E.BYPASS.LTC128B.128 [R233+0x3800], [R16.64+0x80] ;  /* 0x0380008010e97fae */ /* 0x0009e2000b901d4a */
[----:B-1----:R-:W-:-:S03]  /*1980*/  IADD3 R10, P0, R12, UR12, RZ ;  /* 0x0000000c0c0a7c10 */ /* 0x002fc6000ff1e0ff */
[----:B------:R1:W-:Y:S01]  /*1990*/  LDGSTS.E.BYPASS.LTC128B.128 [R233+0x4000], [R230.64] ;  /* 0x04000000e6e97fae */ /* 0x0003e2000b901d4a */
[----:B------:R-:W-:-:S03]  /*19a0*/  IADD3.X R11, R13, UR7, RZ, P0, !PT ;  /* 0x000000070d0b7c10 */ /* 0x000fc600087fe4ff */
[----:B------:R1:W-:Y:S01]  /*19b0*/  LDGSTS.E.BYPASS.LTC128B.128 [R233+0x8000], [R230.64+0x80] ;  /* 0x08000080e6e97fae */ /* 0x0003e2000b901d4a */
[----:B--2---:R-:W-:-:S03]  /*19c0*/  IADD3 R8, P0, R10, UR12, RZ ;  /* 0x0000000c0a087c10 */ /* 0x004fc6000ff1e0ff */
[----:B------:R2:W-:Y:S01]  /*19d0*/  LDGSTS.E.BYPASS.LTC128B.128 [R233+0x4800], [R12.64] ;  /* 0x048000000ce97fae */ /* 0x0005e2000b901d4a */
[----:B------:R-:W-:-:S03]  /*19e0*/  IADD3.X R9, R11, UR7, RZ, P0, !PT ;  /* 0x000000070b097c10 */ /* 0x000fc600087fe4ff */
[----:B------:R2:W-:Y:S01]  /*19f0*/  LDGSTS.E.BYPASS.LTC128B.128 [R233+0x8800], [R12.64+0x80] ;  /* 0x088000800ce97fae */ /* 0x0005e2000b901d4a */
[----:B------:R-:W-:-:S03]  /*1a00*/  IADD3 R18, P0, R8, UR12, RZ ;  /* 0x0000000c08127c10 */ /* 0x000fc6000ff1e0ff */
[----:B------:R5:W-:Y:S01]  /*1a10*/  LDGSTS.E.BYPASS.LTC128B.128 [R233+0x5000], [R10.64] ;  /* 0x050000000ae97fae */ /* 0x000be2000b901d4a */
[----:B------:R-:W-:-:S03]  /*1a20*/  IADD3.X R19, R9, UR7, RZ, P0, !PT ;  /* 0x0000000709137c10 */ /* 0x000fc600087fe4ff */
[----:B------:R5:W-:Y:S01]  /*1a30*/  LDGSTS.E.BYPASS.LTC128B.128 [R233+0x9000], [R10.64+0x80] ;  /* 0x090000800ae97fae */ /* 0x000be2000b901d4a */
[----:B----4-:R-:W-:-:S03]  /*1a40*/  IADD3 R16, P0, R18, UR12, RZ ;  /* 0x0000000c12107c10 */ /* 0x010fc6000ff1e0ff */
[----:B------:R4:W-:Y:S01]  /*1a50*/  LDGSTS.E.BYPASS.LTC128B.128 [R233+0x5800], [R8.64] ;  /* 0x0580000008e97fae */ /* 0x0009e2000b901d4a */
[----:B------:R-:W-:-:S03]  /*1a60*/  IADD3.X R17, R19, UR7, RZ, P0, !PT ;  /* 0x0000000713117c10 */ /* 0x000fc600087fe4ff */
[----:B------:R4:W-:Y:S01]  /*1a70*/  LDGSTS.E.BYPASS.LTC128B.128 [R233+0x9800], [R8.64+0x80] ;  /* 0x0980008008e97fae */ /* 0x0009e2000b901d4a */
[----:B---3--:R-:W-:-:S03]  /*1a80*/  IADD3 R14, P0, R16, UR12, RZ ;  /* 0x0000000c100e7c10 */ /* 0x008fc6000ff1e0ff */
[----:B------:R3:W-:Y:S01]  /*1a90*/  LDGSTS.E.BYPASS.LTC128B.128 [R233+0x6000], [R18.64] ;  /* 0x0600000012e97fae */ /* 0x0007e2000b901d4a */
[----:B------:R-:W-:-:S03]  /*1aa0*/  IADD3.X R15, R17, UR7, RZ, P0, !PT ;  /* 0x00000007110f7c10 */ /* 0x000fc600087fe4ff */
[----:B------:R3:W-:Y:S01]  /*1ab0*/  LDGSTS.E.BYPASS.LTC128B.128 [R233+0xa000], [R18.64+0x80] ;  /* 0x0a00008012e97fae */ /* 0x0007e2000b901d4a */
[----:B--2---:R-:W-:-:S03]  /*1ac0*/  IADD3 R12, P0, R14, UR12, RZ ;  /* 0x0000000c0e0c7c10 */ /* 0x004fc6000ff1e0ff */
[----:B------:R2:W-:Y:S01]  /*1ad0*/  LDGSTS.E.BYPASS.LTC128B.128 [R233+0x6800], [R16.64] ;  /* 0x0680000010e97fae */ /* 0x0005e2000b901d4a */
[----:B------:R-:W-:-:S03]  /*1ae0*/  IADD3.X R13, R15, UR7, RZ, P0, !PT ;  /* 0x000000070f0d7c10 */ /* 0x000fc600087fe4ff */
[----:B------:R2:W-:Y:S01]  /*1af0*/  LDGSTS.E.BYPASS.LTC128B.128 [R233+0xa800], [R16.64+0x80] ;  /* 0x0a80008010e97fae */ /* 0x0005e2000b901d4a */
[----:B------:R-:W-:Y:S01]  /*1b00*/  LEA R228, P0, R28, c[0x0][0x170], 0x1 ;  /* 0x00005c001ce47a11 */ /* 0x000fe200078008ff */
[----:B-----5:R-:W-:Y:S02]  /*1b10*/  IMAD.SHL.U32 R11, R2, 0x40, RZ ;  /* 0x00000040020b7824 */ /* 0x020fe400078e00ff */
[----:B------:R5:W-:Y:S01]  /*1b20*/  LDGSTS.E.BYPASS.LTC128B.128 [R233+0x7000], [R14.64] ;  /* 0x070000000ee97fae */ /* 0x000be2000b901d4a */
[----:B------:R-:W-:-:S03]  /*1b30*/  LEA.HI.X R229, R28, c[0x0][0x174], R229, 0x1, P0 ;  /* 0x00005d001ce57a11 */ /* 0x000fc600000f0ce5 */
[----:B------:R5:W-:Y:S01]  /*1b40*/  LDGSTS.E.BYPASS.LTC128B.128 [R233+0xb000], [R14.64+0x80] ;  /* 0x0b0000800ee97fae */ /* 0x000be2000b901d4a */
[----:B------:R-:W-:Y:S02]  /*1b50*/  LOP3.LUT R11, R11, 0x1c0, RZ, 0xc0, !PT ;  /* 0x000001c00b0b7812 */ /* 0x000fe400078ec0ff */
[----:B----4-:R-:W-:Y:S01]  /*1b60*/  LEA.HI R8, R5, R232, RZ, 0x3 ;  /* 0x000000e805087211 */ /* 0x010fe200078f18ff */
[----:B------:R4:W-:Y:S01]  /*1b70*/  LDGSTS.E.BYPASS.LTC128B.128 [R233+0x7800], [R12.64] ;  /* 0x078000000ce97fae */ /* 0x0009e2000b901d4a */
[----:B------:R-:W-:Y:S02]  /*1b80*/  LOP3.LUT R9, R11, 0x8, R4, 0xf8, !PT ;  /* 0x000000080b097812 */ /* 0x000fe400078ef804 */
[----:B------:R-:W-:Y:S01]  /*1b90*/  LOP3.LUT R5, R8, 0xfffffff8, RZ, 0xc0, !PT ;  /* 0xfffffff808057812 */ /* 0x000fe200078ec0ff */
[----:B------:R4:W-:Y:S01]  /*1ba0*/  LDGSTS.E.BYPASS.LTC128B.128 [R233+0xb800], [R12.64+0x80] ;  /* 0x0b8000800ce97fae */ /* 0x0009e2000b901d4a */
[----:B------:R-:W-:-:S03]  /*1bb0*/  SHF.R.U32.HI R4, RZ, 0x3, R11 ;  /* 0x00000003ff047819 */ /* 0x000fc6000001160b */
[----:B------:R-:W0:Y:S01]  /*1bc0*/  LDGDEPBAR ;  /* 0x00000000000079af */ /* 0x000e220000000000 */
[----:B------:R-:W-:Y:S01]  /*1bd0*/  IMAD.IADD R5, R232, 0x1, -R5 ;  /* 0x00000001e8057824 */ /* 0x000fe200078e0a05 */
[----:B------:R-:W-:-:S03]  /*1be0*/  LOP3.LUT R9, R9, R4, RZ, 0x3c, !PT ;  /* 0x0000000409097212 */ /* 0x000fc600078e3cff */
[C---:B------:R-:W-:Y:S01]  /*1bf0*/  IMAD.SHL.U32 R10, R5.reuse, 0x40, RZ ;  /* 0x00000040050a7824 */ /* 0x040fe200078e00ff */
[----:B------:R-:W-:Y:S01]  /*1c00*/  LOP3.LUT P1, RZ, R5, 0x2, RZ, 0xc0, !PT ;  /* 0x0000000205ff7812 */ /* 0x000fe2000782c0ff */
[----:B------:R-:W-:-:S03]  /*1c10*/  IMAD R0, R0, 0x200, R9 ;  /* 0x0000020000007824 */ /* 0x000fc600078e0209 */
[----:B------:R-:W-:Y:S01]  /*1c20*/  LOP3.LUT R10, R10, 0x1c0, RZ, 0xc0, !PT ;  /* 0x000001c00a0a7812 */ /* 0x000fe200078ec0ff */
[C---:B------:R-:W-:Y:S01]  /*1c30*/  IMAD.SHL.U32 R120, R0.reuse, 0x2, RZ ;  /* 0x0000000200787824 */ /* 0x040fe200078e00ff */
[----:B------:R-:W-:Y:S02]  /*1c40*/  LEA R225, R0, 0x4000, 0x1 ;  /* 0x0000400000e17811 */ /* 0x000fe400078e08ff */
[----:B------:R-:W-:Y:S02]  /*1c50*/  LOP3.LUT R4, R10, 0x8, R7, 0xf8, !PT ;  /* 0x000000080a047812 */ /* 0x000fe400078ef807 */
[----:B------:R-:W-:Y:S02]  /*1c60*/  SHF.R.U32.HI R7, RZ, 0x3, R10 ;  /* 0x00000003ff077819 */ /* 0x000fe4000001160a */
[----:B------:R-:W-:Y:S02]  /*1c70*/  IADD3 R10, P0, R228, UR9, RZ ;  /* 0x00000009e40a7c10 */ /* 0x000fe4000ff1e0ff */
[----:B------:R-:W-:Y:S01]  /*1c80*/  LOP3.LUT R4, R4, R7, RZ, 0x3c, !PT ;  /* 0x0000000704047212 */ /* 0x000fe200078e3cff */
[----:B------:R-:W-:Y:S01]  /*1c90*/  IMAD.SHL.U32 R7, R8, 0x40, RZ ;  /* 0x0000004008077824 */ /* 0x000fe200078e00ff */
[----:B------:R-:W-:Y:S01]  /*1ca0*/  IADD3.X R11, R229, UR5, RZ, P0, !PT ;  /* 0x00000005e50b7c10 */ /* 0x000fe200087fe4ff */
[----:B------:R-:W-:Y:S01]  /*1cb0*/  IMAD.MOV.U32 R8, RZ, RZ, 0x20 ;  /* 0x00000020ff087424 */ /* 0x000fe200078e00ff */
[----:B------:R-:W-:-:S04]  /*1cc0*/  DEPBAR.LE SB0, 0x0 ;  /* 0x000080000000791a */ /* 0x000fc80000000000 */
[----:B------:R-:W-:Y:S01]  /*1cd0*/  BAR.SYNC.DEFER_BLOCKING 0x0 ;  /* 0x0000000000007b1d */ /* 0x000fe20000010000 */
[----:B--2---:R-:W-:Y:S02]  /*1ce0*/  IADD3 R16, P0, R10, UR9, RZ ;  /* 0x000000090a107c10 */ /* 0x004fe4000ff1e0ff */
[----:B------:R-:W-:Y:S02]  /*1cf0*/  LOP3.LUT R7, R7, 0xfffffe00, RZ, 0xc0, !PT ;  /* 0xfffffe0007077812 */ /* 0x000fe400078ec0ff */
[----:B------:R-:W-:Y:S02]  /*1d00*/  IADD3.X R17, R11, UR5, RZ, P0, !PT ;  /* 0x000000050b117c10 */ /* 0x000fe400087fe4ff */
[----:B---3--:R-:W-:Y:S01]  /*1d10*/  IADD3 R18, P0, R16, UR9, RZ ;  /* 0x0000000910127c10 */ /* 0x008fe2000ff1e0ff */
[----:B------:R-:W-:Y:S01]  /*1d20*/  IMAD R9, R38, 0x400, R7 ;  /* 0x0000040026097824 */ /* 0x000fe200078e0207 */
[----:B------:R-:W-:Y:S02]  /*1d30*/  SEL R0, R8, 0xffffffe0, !P1 ;  /* 0xffffffe008007807 */ /* 0x000fe40004800000 */
[----:B------:R-:W-:Y:S01]  /*1d40*/  IADD3.X R19, R17, UR5, RZ, P0, !PT ;  /* 0x0000000511137c10 */ /* 0x000fe200087fe4ff */
[----:B------:R-:W-:Y:S01]  /*1d50*/  IMAD.IADD R226, R9, 0x1, R4 ;  /* 0x0000000109e27824 */ /* 0x000fe200078e0204 */
[----:B-----5:R-:W-:-:S02]  /*1d60*/  IADD3 R14, P0, R18, UR9, RZ ;  /* 0x00000009120e7c10 */ /* 0x020fc4000ff1e0ff */
[----:B------:R-:W-:Y:S01]  /*1d70*/  IADD3 R223, R225, 0x20, RZ ;  /* 0x00000020e1df7810 */ /* 0x000fe20007ffe0ff */
[----:B------:R-:W-:Y:S01]  /*1d80*/  IMAD.SHL.U32 R226, R226, 0x2, RZ ;  /* 0x00000002e2e27824 */ /* 0x000fe200078e00ff */
[----:B------:R-:W-:Y:S02]  /*1d90*/  IADD3.X R15, R19, UR5, RZ, P0, !PT ;  /* 0x00000005130f7c10 */ /* 0x000fe400087fe4ff */
[----:B----4-:R-:W-:Y:S01]  /*1da0*/  IADD3 R12, P0, R14, UR9, RZ ;  /* 0x000000090e0c7c10 */ /* 0x010fe2000ff1e0ff */
[----:B------:R-:W-:Y:S01]  /*1db0*/  IMAD.IADD R224, R226, 0x1, R0 ;  /* 0x00000001e2e07824 */ /* 0x000fe200078e0200 */
[----:B------:R-:W-:Y:S02]  /*1dc0*/  LOP3.LUT P1, RZ, R5, 0x4, RZ, 0xc0, !PT ;  /* 0x0000000405ff7812 */ /* 0x000fe4000782c0ff */
[----:B------:R-:W-:Y:S01]  /*1dd0*/  IADD3.X R13, R15, UR5, RZ, P0, !PT ;  /* 0x000000050f0d7c10 */ /* 0x000fe200087fe4ff */
[----:B------:R-:W-:Y:S01]  /*1de0*/  @!PT LDS RZ, [RZ] ;  /* 0x00000000fffff984 */ /* 0x000fe20000000800 */
[----:B------:R-:W-:Y:S01]  /*1df0*/  @!PT LDS RZ, [RZ] ;  /* 0x00000000fffff984 */ /* 0x000fe20000000800 */
[----:B------:R-:W-:Y:S01]  /*1e00*/  @!PT LDS RZ, [RZ] ;  /* 0x00000000fffff984 */ /* 0x000fe20000000800 */
[----:B------:R1:W-:Y:S01]  /*1e10*/  LDGSTS.E.BYPASS.LTC128B.128 [R233+0xc000], [R228.64] ;  /* 0x0c000000e4e97fae */ /* 0x0003e2000b901d4a */
[----:B------:R-:W-:-:S03]  /*1e20*/  LOP3.LUT R219, R4, R7, RZ, 0xfc, !PT ;  /* 0x0000000704db7212 */ /* 0x000fc600078efcff */
        /* <DEDUP_REMOVED lines=11> */
[----:B---3--:R-:W-:-:S04]  /*1ee0*/  IADD3 R16, P0, R12, UR9, RZ ;  /* 0x000000090c107c10 */ /* 0x008fc8000ff1e0ff */
[----:B------:R-:W-:Y:S02]  /*1ef0*/  IADD3.X R17, R13, UR5, RZ, P0, !PT ;  /* 0x000000050d117c10 */ /* 0x000fe400087fe4ff */
[----:B--2---:R-:W-:-:S03]  /*1f00*/  IADD3 R10, P0, R16, UR9, RZ ;  /* 0x00000009100a7c10 */ /* 0x004fc6000ff1e0ff */
        /* <DEDUP_REMOVED lines=12> */
[----:B-----5:R-:W4:Y:S01]  /*1fd0*/  LDSM.16.M88.4 R12, [R120+0x4800] ;  /* 0x00480000780c783b */ /* 0x020f220000000200 */
[C---:B------:R-:W-:Y:S02]  /*1fe0*/  IADD3 R213, R223.reuse, 0x1800, RZ ;  /* 0x00001800dfd57810 */ /* 0x040fe40007ffe0ff */
[C---:B------:R-:W-:Y:S01]  /*1ff0*/  IADD3 R212, R223.reuse, 0x2000, RZ ;  /* 0x00002000dfd47810 */ /* 0x040fe20007ffe0ff */
[----:B------:R-:W2:Y:S01]  /*2000*/  LDSM.16.M88.4 R76, [R120+0x5000] ;  /* 0x00500000784c783b */ /* 0x000ea20000000200 */
[----:B------:R-:W-:-:S02]  /*2010*/  IADD3 R211, R223, 0x2800, RZ ;  /* 0x00002800dfd37810 */ /* 0x000fc40007ffe0ff */
[C---:B------:R-:W-:Y:S01]  /*2020*/  IADD3 R210, R223.reuse, 0x3000, RZ ;  /* 0x00003000dfd27810 */ /* 0x040fe20007ffe0ff */
[----:B------:R-:W5:Y:S01]  /*2030*/  LDSM.16.M88.4 R68, [R120+0x5800] ;  /* 0x005800007844783b */ /* 0x000f620000000200 */
[C---:B------:R-:W-:Y:S02]  /*2040*/  IADD3 R209, R223.reuse, 0x3800, RZ ;  /* 0x00003800dfd17810 */ /* 0x040fe40007ffe0ff */
[C---:B------:R-:W-:Y:S01]  /*2050*/  IADD3 R207, R223.reuse, 0x4000, RZ ;  /* 0x00004000dfcf7810 */ /* 0x040fe20007ffe0ff */
[----:B------:R-:W1:Y:S01]  /*2060*/  LDSM.16.M88.4 R60, [R120+0x6000] ;  /* 0x00600000783c783b */ /* 0x000e620000000200 */
[C---:B------:R-:W-:Y:S02]  /*2070*/  IADD3 R206, R223.reuse, 0x4800, RZ ;  /* 0x00004800dfce7810 */ /* 0x040fe40007ffe0ff */
[C---:B------:R-:W-:Y:S01]  /*2080*/  IADD3 R205, R223.reuse, 0x5000, RZ ;  /* 0x00005000dfcd7810 */ /* 0x040fe20007ffe0ff */
[----:B------:R-:W1:Y:S01]  /*2090*/  LDSM.16.M88.4 R52, [R120+0x6800] ;  /* 0x006800007834783b */ /* 0x000e620000000200 */
[----:B------:R-:W-:-:S02]  /*20a0*/  IADD3 R204, R223, 0x5800, RZ ;  /* 0x00005800dfcc7810 */ /* 0x000fc40007ffe0ff */
[C---:B------:R-:W-:Y:S01]  /*20b0*/  IADD3 R203, R223.reuse, 0x6000, RZ ;  /* 0x00006000dfcb7810 */ /* 0x040fe20007ffe0ff */
[----:B------:R-:W1:Y:S01]  /*20c0*/  LDSM.16.M88.4 R40, [R120+0x7000] ;  /* 0x007000007828783b */ /* 0x000e620000000200 */
[C---:B------:R-:W-:Y:S02]  /*20d0*/  IADD3 R202, R223.reuse, 0x6800, RZ ;  /* 0x00006800dfca7810 */ /* 0x040fe40007ffe0ff */
[C---:B------:R-:W-:Y:S01]  /*20e0*/  IADD3 R201, R223.reuse, 0x7000, RZ ;  /* 0x00007000dfc97810 */ /* 0x040fe20007ffe0ff */
[----:B------:R-:W1:Y:S01]  /*20f0*/  LDSM.16.M88.4 R80, [R120+0x7800] ;  /* 0x007800007850783b */ /* 0x000e620000000200 */
[----:B------:R-:W-:-:S03]  /*2100*/  IADD3 R200, R223, 0x7800, RZ ;  /* 0x00007800dfc87810 */ /* 0x000fc60007ffe0ff */
[----:B------:R-:W-:Y:S04]  /*2110*/  LDSM.16.M88.4 R104, [R224] ;  /* 0x00000000e068783b */ /* 0x000fe80000000200 */
[----:B------:R-:W1:Y:S01]  /*2120*/  LDSM.16.M88.4 R48, [R223] ;  /* 0x00000000df30783b */ /* 0x000e620000000200 */
[C---:B---3--:R-:W-:Y:S03]  /*2130*/  HMMA.16816.F32.BF16 R24, R28.reuse, R20, RZ ;  /* 0x000000141c18723c */ /* 0x048fe600000418ff */
[----:B------:R-:W3:Y:S04]  /*2140*/  LDSM.16.M88.4 R84, [R223+0x2800] ;  /* 0x00280000df54783b */ /* 0x000ee80000000200 */
[----:B------:R-:W3:Y:S01]  /*2150*/  LDSM.16.M88.4 R88, [R223+0x2000] ;  /* 0x00200000df58783b */ /* 0x000ee20000000200 */
[C---:B------:R-:W-:Y:S03]  /*2160*/  HMMA.16816.F32.BF16 R20, R28.reuse, R22, RZ ;  /* 0x000000161c14723c */ /* 0x040fe600000418ff */
[----:B------:R-:W3:Y:S04]  /*2170*/  LDSM.16.M88.4 R92, [R223+0x800] ;  /* 0x00080000df5c783b */ /* 0x000ee80000000200 */
[----:B------:R-:W-:Y:S01]  /*2180*/  LDSM.16.M88.4 R116, [R223+0x1000] ;  /* 0x00100000df74783b */ /* 0x000fe20000000200 */
[C---:B----4-:R-:W-:Y:S03]  /*2190*/  HMMA.16816.F32.BF16 R16, R28.reuse, R12, RZ ;  /* 0x0000000c1c10723c */ /* 0x050fe600000418ff */
[----:B------:R-:W-:Y:S04]  /*21a0*/  LDSM.16.M88.4 R112, [R223+0x1800] ;  /* 0x00180000df70783b */ /* 0x000fe80000000200 */
[----:B------:R-:W-:Y:S01]  /*21b0*/  LDSM.16.M88.4 R108, [R223+0x3800] ;  /* 0x00380000df6c783b */ /* 0x000fe20000000200 */
[C---:B--2---:R-:W-:Y:S03]  /*21c0*/  HMMA.16816.F32.BF16 R8, R28.reuse, R76, RZ ;  /* 0x0000004c1c08723c */ /* 0x044fe600000418ff */
[----:B------:R-:W0:Y:S05]  /*21d0*/  LDGDEPBAR ;  /* 0x00000000000079af */ /* 0x000e2a0000000000 */
        /* <DEDUP_REMOVED lines=13> */
[C---:B------:R-:W-:Y:S07]  /*22b0*/  HMMA.16816.F32.BF16 R24, R104.reuse, R48, R24 ;  /* 0x000000306818723c */ /* 0x040fee0000041818 */
[----:B------:R-:W-:Y:S01]  /*22c0*/  IMAD.MOV.U32 R48, RZ, RZ, 0x40 ;  /* 0x00000040ff307424 */ /* 0x000fe200078e00ff */
[----:B------:R-:W-:Y:S04]  /*22d0*/  HMMA.16816.F32.BF16 R20, R104, R50, R20 ;  /* 0x000000326814723c */ /* 0x000fe80000041814 */
[----:B------:R-:W-:-:S02]  /*22e0*/  SEL R5, R48, 0xffffffc0, !P1 ;  /* 0xffffffc030057807 */ /* 0x000fc40004800000 */
[----:B------:R-:W-:Y:S02]  /*22f0*/  SEL R2, R48, 0xffffffc0, !P0 ;  /* 0xffffffc030027807 */ /* 0x000fe40004000000 */
[C---:B---3--:R-:W-:Y:S01]  /*2300*/  HMMA.16816.F32.BF16 R56, R104.reuse, R84, R56 ;  /* 0x000000546838723c */ /* 0x048fe20000041838 */
[--C-:B------:R-:W-:Y:S02]  /*2310*/  IMAD.IADD R222, R226, 0x1, R5.reuse ;  /* 0x00000001e2de7824 */ /* 0x100fe400078e0205 */
[----:B------:R-:W-:Y:S02]  /*2320*/  IMAD.IADD R221, R225, 0x1, R2 ;  /* 0x00000001e1dd7824 */ /* 0x000fe400078e0202 */
[----:B------:R-:W-:Y:S01]  /*2330*/  IMAD.IADD R220, R224, 0x1, R5 ;  /* 0x00000001e0dc7824 */ /* 0x000fe200078e0205 */
[----:B------:R-:W-:Y:S01]  /*2340*/  LDSM.16.M88.4 R48, [R222] ;  /* 0x00000000de30783b */ /* 0x000fe20000000200 */
[----:B------:R-:W-:Y:S01]  /*2350*/  IMAD.IADD R208, R2, 0x1, R223 ;  /* 0x0000000102d07824 */ /* 0x000fe200078e02df */
[C---:B------:R-:W-:Y:S02]  /*2360*/  HMMA.16816.F32.BF16 R52, R104.reuse, R86, R52 ;  /* 0x000000566834723c */ /* 0x040fe40000041834 */
[----:B------:R-:W2:Y:S04]  /*2370*/  LDSM.16.M88.4 R100, [R221] ;  /* 0x00000000dd64783b */ /* 0x000ea80000000200 */
[----:B------:R-:W3:Y:S02]  /*2380*/  LDSM.16.M88.4 R96, [R221+0x800] ;  /* 0x00080000dd60783b */ /* 0x000ee40000000200 */
[C---:B------:R-:W-:Y:S02]  /*2390*/  HMMA.16816.F32.BF16 R64, R104.reuse, R88, R64 ;  /* 0x000000586840723c */ /* 0x040fe40000041840 */
[----:B------:R-:W4:Y:S06]  /*23a0*/  LDSM.16.M88.4 R84, [R221+0x2000] ;  /* 0x00200000dd54783b */ /* 0x000f2c0000000200 */
[C---:B------:R-:W-:Y:S01]  /*23b0*/  HMMA.16816.F32.BF16 R60, R104.reuse, R90, R60 ;  /* 0x0000005a683c723c */ /* 0x040fe2000004183c */
[----:B------:R-:W5:Y:S07]  /*23c0*/  LDSM.16.M88.4 R88, [R221+0x1800] ;  /* 0x00180000dd58783b */ /* 0x000f6e0000000200 */
[C---:B------:R-:W-:Y:S08]  /*23d0*/  HMMA.16816.F32.BF16 R16, R104.reuse, R92, R16 ;  /* 0x0000005c6810723c */ /* 0x040ff00000041810 */
[C---:B------:R-:W-:Y:S01]  /*23e0*/  HMMA.16816.F32.BF16 R12, R104.reuse, R94, R12 ;  /* 0x0000005e680c723c */ /* 0x040fe2000004180c */
[----:B------:R-:W2:Y:S07]  /*23f0*/  LDSM.16.M88.4 R92, [R221+0x1000] ;  /* 0x00100000dd5c783b */ /* 0x000eae0000000200 */
[C---:B-1----:R-:W-:Y:S08]  /*2400*/  HMMA.16816.F32.BF16 R44, R104.reuse, R80, R44 ;  /* 0x00000050682c723c */ /* 0x042ff0000004182c */
        /* <DEDUP_REMOVED lines=11> */
[----:B------:R-:W1:Y:S03]  /*24c0*/  LDSM.16.M88.4 R104, [R208] ;  /* 0x00000000d068783b */ /* 0x000e660000000200 */
[C---:B--2---:R-:W-:Y:S08]  /*24d0*/  HMMA.16816.F32.BF16 R24, R48.reuse, R100, R24 ;  /* 0x000000643018723c */ /* 0x044ff00000041818 */
[C---:B------:R-:W-:Y:S01]  /*24e0*/  HMMA.16816.F32.BF16 R20, R48.reuse, R102, R20 ;  /* 0x000000663014723c */ /* 0x040fe20000041814 */
[----:B------:R-:W2:Y:S07]  /*24f0*/  LDSM.16.M88.4 R100, [R208+0x800] ;  /* 0x00080000d064783b */ /* 0x000eae0000000200 */
[C---:B---3--:R-:W-:Y:S08]  /*2500*/  HMMA.16816.F32.BF16 R16, R48.reuse, R96, R16 ;  /* 0x000000603010723c */ /* 0x048ff00000041810 */
[C---:B------:R-:W-:Y:S01]  /*2510*/  HMMA.16816.F32.BF16 R12, R48.reuse, R98, R12 ;  /* 0x00000062300c723c */ /* 0x040fe2000004180c */
[----:B------:R-:W-:Y:S07]  /*2520*/  LDSM.16.M88.4 R96, [R208+0x1000] ;  /* 0x00100000d060783b */ /* 0x000fee0000000200 */
[C---:B----4-:R-:W-:Y:S08]  /*2530*/  HMMA.16816.F32.BF16 R64, R48.reuse, R84, R64 ;  /* 0x000000543040723c */ /* 0x050ff00000041840 */
[C---:B------:R-:W-:Y:S01]  /*2540*/  HMMA.16816.F32.BF16 R60, R48.reuse, R86, R60 ;  /* 0x00000056303c723c */ /* 0x040fe2000004183c */
[----:B------:R-:W3:Y:S07]  /*2550*/  LDSM.16.M88.4 R84, [R208+0x2800] ;  /* 0x00280000d054783b */ /* 0x000eee0000000200 */
[C---:B-----5:R-:W-:Y:S08]  /*2560*/  HMMA.16816.F32.BF16 R72, R48.reuse, R88, R72 ;  /* 0x000000583048723c */ /* 0x060ff00000041848 */
[C---:B------:R-:W-:Y:S01]  /*2570*/  HMMA.16816.F32.BF16 R68, R48.reuse, R90, R68 ;  /* 0x0000005a3044723c */ /* 0x040fe20000041844 */
[----:B------:R-:W4:Y:S07]  /*2580*/  LDSM.16.M88.4 R88, [R208+0x2000] ;  /* 0x00200000d058783b */ /* 0x000f2e0000000200 */
[C---:B------:R-:W-:Y:S08]  /*2590*/  HMMA.16816.F32.BF16 R8, R48.reuse, R92, R8 ;  /* 0x0000005c3008723c */ /* 0x040ff00000041808 */
[C---:B------:R-:W-:Y:S01]  /*25a0*/  HMMA.16816.F32.BF16 R76, R48.reuse, R94, R76 ;  /* 0x0000005e304c723c */ /* 0x040fe2000004184c */
[----:B------:R-:W5:Y:S07]  /*25b0*/  LDSM.16.M88.4 R92, [R208+0x1800] ;  /* 0x00180000d05c783b */ /* 0x000f6e0000000200 */
[C---:B-1----:R-:W-:Y:S08]  /*25c0*/  HMMA.16816.F32.BF16 R56, R48.reuse, R80, R56 ;  /* 0x000000503038723c */ /* 0x042ff00000041838 */
[----:B------:R-:W-:Y:S01]  /*25d0*/  HMMA.16816.F32.BF16 R52, R48, R82, R52 ;  /* 0x000000523034723c */ /* 0x000fe20000041834 */
[----:B------:R-:W1:Y:S07]  /*25e0*/  LDSM.16.M88.4 R80, [R208+0x3000] ;  /* 0x00300000d050783b */ /* 0x000e6e0000000200 */
[C---:B------:R-:W-:Y:S08]  /*25f0*/  HMMA.16816.F32.BF16 R24, R108.reuse, R104, R24 ;  /* 0x000000686c18723c */ /* 0x040ff00000041818 */
[----:B------:R-:W-:Y:S01]  /*2600*/  HMMA.16816.F32.BF16 R20, R108, R106, R20 ;  /* 0x0000006a6c14723c */ /* 0x000fe20000041814 */
[----:B------:R-:W1:Y:S07]  /*2610*/  LDSM.16.M88.4 R104, [R208+0x3800] ;  /* 0x00380000d068783b */ /* 0x000e6e0000000200 */
[C---:B------:R-:W-:Y:S08]  /*2620*/  HMMA.16816.F32.BF16 R44, R48.reuse, R116, R44 ;  /* 0x00000074302c723c */ /* 0x040ff0000004182c */
[C---:B------:R-:W-:Y:S01]  /*2630*/  HMMA.16816.F32.BF16 R40, R48.reuse, R118, R40 ;  /* 0x000000763028723c */ /* 0x040fe20000041828 */
[----:B------:R-:W-:Y:S07]  /*2640*/  LDSM.16.M88.4 R116, [R223+0x5000] ;  /* 0x00500000df74783b */ /* 0x000fee0000000200 */
[C---:B------:R-:W-:Y:S08]  /*2650*/  HMMA.16816.F32.BF16 R32, R48.reuse, R112, R32 ;  /* 0x000000703020723c */ /* 0x040ff00000041820 */
[----:B------:R-:W-:Y:S01]  /*2660*/  HMMA.16816.F32.BF16 R28, R48, R114, R28 ;  /* 0x00000072301c723c */ /* 0x000fe2000004181c */
[----:B------:R-:W-:Y:S04]  /*2670*/  LDSM.16.M88.4 R48, [R120+0x8000] ;  /* 0x008000007830783b */ /* 0x000fe80000000200 */
[----:B------:R-:W-:Y:S03]  /*2680*/  LDSM.16.M88.4 R112, [R221+0x4800] ;  /* 0x00480000dd70783b */ /* 0x000fe60000000200 */
[C---:B--2---:R-:W-:Y:S08]  /*2690*/  HMMA.16816.F32.BF16 R16, R108.reuse, R100, R16 ;  /* 0x000000646c10723c */ /* 0x044ff00000041810 */
[C---:B------:R-:W-:Y:S01]  /*26a0*/  HMMA.16816.F32.BF16 R12, R108.reuse, R102, R12 ;  /* 0x000000666c0c723c */ /* 0x040fe2000004180c */
[----:B------:R-:W2:Y:S07]  /*26b0*/  LDSM.16.M88.4 R100, [R226+0x2000] ;  /* 0x00200000e264783b */ /* 0x000eae0000000200 */
[C---:B---3--:R-:W-:Y:S08]  /*26c0*/  HMMA.16816.F32.BF16 R56, R108.reuse, R84, R56 ;  /* 0x000000546c38723c */ /* 0x048ff00000041838 */
[C---:B------:R-:W-:Y:S01]  /*26d0*/  HMMA.16816.F32.BF16 R52, R108.reuse, R86, R52 ;  /* 0x000000566c34723c */ /* 0x040fe20000041834 */
[----:B------:R-:W3:Y:S07]  /*26e0*/  LDSM.16.M88.4 R84, [R120+0x9000] ;  /* 0x009000007854783b */ /* 0x000eee0000000200 */
[C---:B------:R-:W-:Y:S08]  /*26f0*/  HMMA.16816.F32.BF16 R8, R108.reuse, R96, R8 ;  /* 0x000000606c08723c */ /* 0x040ff00000041808 */
[C---:B------:R-:W-:Y:S08]  /*2700*/  HMMA.16816.F32.BF16 R76, R108.reuse, R98, R76 ;  /* 0x000000626c4c723c */ /* 0x040ff0000004184c */
[C---:B----4-:R-:W-:Y:S08]  /*2710*/  HMMA.16816.F32.BF16 R64, R108.reuse, R88, R64 ;  /* 0x000000586c40723c */ /* 0x050ff00000041840 */
[C---:B------:R-:W-:Y:S01]  /*2720*/  HMMA.16816.F32.BF16 R60, R108.reuse, R90, R60 ;  /* 0x0000005a6c3c723c */ /* 0x040fe2000004183c */
[----:B------:R-:W4:Y:S07]  /*2730*/  LDSM.16.M88.4 R88, [R120+0x8800] ;  /* 0x008800007858783b */ /* 0x000f2e0000000200 */
[C---:B-----5:R-:W-:Y:S08]  /*2740*/  HMMA.16816.F32.BF16 R72, R108.reuse, R92, R72 ;  /* 0x0000005c6c48723c */ /* 0x060ff00000041848 */
[C---:B------:R-:W-:Y:S01]  /*2750*/  HMMA.16816.F32.BF16 R68, R108.reuse, R94, R68 ;  /* 0x0000005e6c44723c */ /* 0x040fe20000041844 */
[----:B------:R-:W-:Y:S07]  /*2760*/  LDSM.16.M88.4 R92, [R223+0x4000] ;  /* 0x00400000df5c783b */ /* 0x000fee0000000200 */
[C---:B-1----:R-:W-:Y:S01]  /*2770*/  HMMA.16816.F32.BF16 R96, R108.reuse, R80, R44 ;  /* 0x000000506c60723c */ /* 0x042fe2000004182c */
[----:B------:R-:W1:Y:S07]  /*2780*/  LDSM.16.M88.4 R44, [R224+0x2000] ;  /* 0x00200000e02c783b */ /* 0x000e6e0000000200 */
[C---:B------:R-:W-:Y:S01]  /*2790*/  HMMA.16816.F32.BF16 R40, R108.reuse, R82, R40 ;  /* 0x000000526c28723c */ /* 0x040fe20000041828 */
[----:B------:R-:W5:Y:S07]  /*27a0*/  LDSM.16.M88.4 R80, [R120+0x9800] ;  /* 0x009800007850783b */ /* 0x000f6e0000000200 */
[C---:B------:R-:W-:Y:S08]  /*27b0*/  HMMA.16816.F32.BF16 R32, R108.reuse, R104, R32 ;  /* 0x000000686c20723c */ /* 0x040ff00000041820 */
[----:B------:R-:W-:Y:S08]  /*27c0*/  HMMA.16816.F32.BF16 R28, R108, R106, R28 ;  /* 0x0000006a6c1c723c */ /* 0x000ff0000004181c */
[C---:B--2---:R-:W-:Y:S08]  /*27d0*/  HMMA.16816.F32.BF16 R24, R100.reuse, R48, R24 ;  /* 0x000000306418723c */ /* 0x044ff00000041818 */
[C---:B------:R-:W-:Y:S01]  /*27e0*/  HMMA.16816.F32.BF16 R104, R100.reuse, R50, R20 ;  /* 0x000000326468723c */ /* 0x040fe20000041814 */
[----:B------:R-:W-:Y:S04]  /*27f0*/  LDSM.16.M88.4 R20, [R222+0x2000] ;  /* 0x00200000de14783b */ /* 0x000fe80000000200 */
[----:B------:R-:W2:Y:S03]  /*2800*/  LDSM.16.M88.4 R48, [R221+0x4000] ;  /* 0x00400000dd30783b */ /* 0x000ea60000000200 */
[C---:B---3--:R-:W-:Y:S08]  /*2810*/  HMMA.16816.F32.BF16 R8, R100.reuse, R84, R8 ;  /* 0x000000546408723c */ /* 0x048ff00000041808 */
[C---:B------:R-:W-:Y:S01]  /*2820*/  HMMA.16816.F32.BF16 R76, R100.reuse, R86, R76 ;  /* 0x00000056644c723c */ /* 0x040fe2000004184c */
[----:B------:R-:W3:Y:S07]  /*2830*/  LDSM.16.M88.4 R84, [R223+0x4800] ;  /* 0x00480000df54783b */ /* 0x000eee0000000200 */
[C---:B----4-:R-:W-:Y:S08]  /*2840*/  HMMA.16816.F32.BF16 R16, R100.reuse, R88, R16 ;  /* 0x000000586410723c */ /* 0x050ff00000041810 */
[----:B------:R-:W-:Y:S08]  /*2850*/  HMMA.16816.F32.BF16 R12, R100, R90, R12 ;  /* 0x0000005a640c723c */ /* 0x000ff0000004180c */
[C---:B-1----:R-:W-:Y:S01]  /*2860*/  HMMA.16816.F32.BF16 R88, R44.reuse, R92, R24 ;  /* 0x0000005c2c58723c */ /* 0x042fe20000041818 */
[----:B------:R-:W-:Y:S07]  /*2870*/  LDSM.16.M88.4 R24, [R220+0x2000] ;  /* 0x00200000dc18783b */ /* 0x000fee0000000200 */
[----:B------:R-:W-:Y:S01]  /*2880*/  HMMA.16816.F32.BF16 R104, R44, R94, R104 ;  /* 0x0000005e2c68723c */ /* 0x000fe20000041868 */
[----:B------:R-:W-:Y:S07]  /*2890*/  LDSM.16.M88.4 R92, [R120+0xa000] ;  /* 0x00a00000785c783b */ /* 0x000fee0000000200 */
[----:B-----5:R-:W-:Y:S01]  /*28a0*/  HMMA.16816.F32.BF16 R108, R100, R80, R72 ;  /* 0x00000050646c723c */ /* 0x020fe20000041848 */
[----:B------:R-:W1:Y:S07]  /*28b0*/  LDSM.16.M88.4 R72, [R208+0x4000] ;  /* 0x00400000d048783b */ /* 0x000e6e0000000200 */
[C---:B--2---:R-:W-:Y:S08]  /*28c0*/  HMMA.16816.F32.BF16 R88, R20.reuse, R48, R88 ;  /* 0x000000301458723c */ /* 0x044ff00000041858 */
[----:B------:R-:W-:Y:S01]  /*28d0*/  HMMA.16816.F32.BF16 R104, R20, R50, R104 ;  /* 0x000000321468723c */ /* 0x000fe20000041868 */
[----:B------:R-:W-:Y:S07]  /*28e0*/  LDSM.16.M88.4 R48, [R208+0x4800] ;  /* 0x00480000d030783b */ /* 0x000fee0000000200 */
[----:B------:R-:W-:Y:S01]  /*28f0*/  HMMA.16816.F32.BF16 R68, R100, R82, R68 ;  /* 0x000000526444723c */ /* 0x000fe20000041844 */
[----:B------:R-:W2:Y:S07]  /*2900*/  LDSM.16.M88.4 R80, [R120+0xa800] ;  /* 0x00a800007850783b */ /* 0x000eae0000000200 */
[C---:B---3--:R-:W-:Y:S08]  /*2910*/  HMMA.16816.F32.BF16 R16, R44.reuse, R84, R16 ;  /* 0x000000542c10723c */ /* 0x048ff00000041810 */
[----:B------:R-:W-:Y:S01]  /*2920*/  HMMA.16816.F32.BF16 R12, R44, R86, R12 ;  /* 0x000000562c0c723c */ /* 0x000fe2000004180c */
[----:B------:R-:W-:Y:S07]  /*2930*/  LDSM.16.M88.4 R84, [R120+0xb000] ;  /* 0x00b000007854783b */ /* 0x000fee0000000200 */
[C---:B-1----:R-:W-:Y:S08]  /*2940*/  HMMA.16816.F32.BF16 R88, R24.reuse, R72, R88 ;  /* 0x000000481858723c */ /* 0x042ff00000041858 */
[----:B------:R-:W-:Y:S01]  /*2950*/  HMMA.16816.F32.BF16 R104, R24, R74, R104 ;  /* 0x0000004a1868723c */ /* 0x000fe20000041868 */
[----:B------:R-:W1:Y:S07]  /*2960*/  LDSM.16.M88.4 R72, [R221+0x5000] ;  /* 0x00500000dd48783b */ /* 0x000e6e0000000200 */
[----:B------:R-:W-:Y:S08]  /*2970*/  HMMA.16816.F32.BF16 R16, R20, R112, R16 ;  /* 0x000000701410723c */ /* 0x000ff00000041810 */
[----:B------:R-:W-:Y:S01]  /*2980*/  HMMA.16816.F32.BF16 R8, R44, R116, R8 ;  /* 0x000000742c08723c */ /* 0x000fe20000041808 */
[----:B------:R-:W-:-:S02]  /*2990*/  FMUL.FTZ R2, R88, c[0x0][0x2ec] ;  /* 0x0000bb0058027a20 */ /* 0x000fc40000410000 */
[----:B------:R-:W-:Y:S02]  /*29a0*/  FMUL.FTZ R88, R89, c[0x0][0x2ec] ;  /* 0x0000bb0059587a20 */ /* 0x000fe40000410000 */
[----:B------:R-:W-:Y:S02]  /*29b0*/  FMUL.FTZ R89, R91, c[0x0][0x2ec] ;  /* 0x0000bb005b597a20 */ /* 0x000fe40000410000 */
[----:B------:R-:W-:Y:S01]  /*29c0*/  MUFU.TANH R2, R2 ;  /* 0x0000000200027308 */ /* 0x000fe20000002400 */
[----:B------:R-:W-:Y:S01]  /*29d0*/  HMMA.16816.F32.BF16 R64, R100, R92, R64 ;  /* 0x0000005c6440723c */ /* 0x000fe20000041840 */
[----:B------:R-:W-:Y:S02]  /*29e0*/  FMUL.FTZ R104, R104, c[0x0][0x2ec] ;  /* 0x0000bb0068687a20 */ /* 0x000fe40000410000 */
[----:B------:R-:W-:Y:S02]  /*29f0*/  FMUL.FTZ R106, R106, c[0x0][0x2ec] ;  /* 0x0000bb006a6a7a20 */ /* 0x000fe40000410000 */
[----:B------:R-:W-:-:S02]  /*2a00*/  FMUL.FTZ R91, R105, c[0x0][0x2ec] ;  /* 0x0000bb00695b7a20 */ /* 0x000fc40000410000 */
[----:B------:R-:W-:Y:S01]  /*2a10*/  MUFU.TANH R112, R104 ;  /* 0x0000006800707308 */ /* 0x000fe20000002400 */
[C---:B------:R-:W-:Y:S01]  /*2a20*/  HMMA.16816.F32.BF16 R60, R100.reuse, R94, R60 ;  /* 0x0000005e643c723c */ /* 0x040fe2000004183c */
[----:B------:R-:W3:Y:S06]  /*2a30*/  LDSM.16.M88.4 R92, [R223+0x5800] ;  /* 0x00580000df5c783b */ /* 0x000eec0000000200 */
[----:B------:R4:W-:Y:S01]  /*2a40*/  MUFU.TANH R113, R106 ;  /* 0x0000006a00717308 */ /* 0x0009e20000002400 */
[C---:B--2---:R-:W-:Y:S07]  /*2a50*/  HMMA.16816.F32.BF16 R56, R100.reuse, R80, R56 ;  /* 0x000000506438723c */ /* 0x044fee0000041838 */
[----:B------:R-:W2:Y:S01]  /*2a60*/  MUFU.TANH R88, R88 ;  /* 0x0000005800587308 */ /* 0x000ea20000002400 */
[----:B------:R-:W-:Y:S01]  /*2a70*/  HMMA.16816.F32.BF16 R52, R100, R82, R52 ;  /* 0x000000526434723c */ /* 0x000fe20000041834 */
[----:B------:R-:W5:Y:S06]  /*2a80*/  LDSM.16.M88.4 R80, [R208+0x5000] ;  /* 0x00500000d050783b */ /* 0x000f6c0000000200 */
[----:B------:R-:W1:Y:S01]  /*2a90*/  MUFU.TANH R89, R89 ;  /* 0x0000005900597308 */ /* 0x000e620000002400 */
[----:B------:R-:W-:Y:S07]  /*2aa0*/  HMMA.16816.F32.BF16 R12, R20, R114, R12 ;  /* 0x00000072140c723c */ /* 0x000fee000004180c */
[----:B------:R-:W-:Y:S01]  /*2ab0*/  FMUL.FTZ R114, R107, c[0x0][0x2ec] ;  /* 0x0000bb006b727a20 */ /* 0x000fe20000410000 */
[----:B------:R-:W-:Y:S01]  /*2ac0*/  HMMA.16816.F32.BF16 R16, R24, R48, R16 ;  /* 0x000000301810723c */ /* 0x000fe20000041810 */
[----:B----4-:R-:W-:Y:S01]  /*2ad0*/  LDSM.16.M88.4 R104, [R120+0xb800] ;  /* 0x00b800007868783b */ /* 0x010fe20000000200 */
[----:B------:R-:W4:Y:S06]  /*2ae0*/  MUFU.TANH R91, R91 ;  /* 0x0000005b005b7308 */ /* 0x000f2c0000002400 */
[----:B------:R-:W-:Y:S02]  /*2af0*/  HMMA.16816.F32.BF16 R76, R44, R118, R76 ;  /* 0x000000762c4c723c */ /* 0x000fe4000004184c */
[----:B------:R-:W2:Y:S06]  /*2b00*/  MUFU.TANH R114, R114 ;  /* 0x0000007200727308 */ /* 0x000eac0000002400 */
[----:B-1----:R-:W-:Y:S08]  /*2b10*/  HMMA.16816.F32.BF16 R8, R20, R72, R8 ;  /* 0x000000481408723c */ /* 0x002ff00000041808 */
[----:B------:R-:W-:Y:S01]  /*2b20*/  HMMA.16816.F32.BF16 R96, R100, R84, R96 ;  /* 0x000000546460723c */ /* 0x000fe20000041860 */
[----:B------:R-:W-:-:S06]  /*2b30*/  FMUL.FTZ R115, R16, c[0x0][0x2ec] ;  /* 0x0000bb0010737a20 */ /* 0x000fcc0000410000 */
[----:B------:R-:W-:Y:S01]  /*2b40*/  FMUL.FTZ R84, R17, c[0x0][0x2ec] ;  /* 0x0000bb0011547a20 */ /* 0x000fe20000410000 */
[----:B---3--:R-:W-:Y:S01]  /*2b50*/  HMMA.16816.F32.BF16 R108, R44, R92, R108 ;  /* 0x0000005c2c6c723c */ /* 0x008fe2000004186c */
[----:B------:R-:W-:Y:S01]  /*2b60*/  FMUL.FTZ R85, R18, c[0x0][0x2ec] ;  /* 0x0000bb0012557a20 */ /* 0x000fe20000410000 */
[----:B------:R-:W1:Y:S05]  /*2b70*/  MUFU.TANH R115, R115 ;  /* 0x0000007300737308 */ /* 0x000e6a0000002400 */
[----:B------:R-:W-:Y:S01]  /*2b80*/  FMUL.FTZ R92, R19, c[0x0][0x2ec] ;  /* 0x0000bb00135c7a20 */ /* 0x000fe20000410000 */
[----:B------:R-:W-:Y:S01]  /*2b90*/  HMMA.16816.F32.BF16 R12, R24, R50, R12 ;  /* 0x00000032180c723c */ /* 0x000fe2000004180c */
[----:B------:R-:W3:Y:S01]  /*2ba0*/  LDSM.16.M88.4 R16, [R223+0x6000] ;  /* 0x00600000df10783b */ /* 0x000ee20000000200 */
[----:B------:R-:W-:Y:S03]  /*2bb0*/  MUFU.TANH R84, R84 ;  /* 0x0000005400547308 */ /* 0x000fe60000002400 */
[----:B------:R-:W1:Y:S03]  /*2bc0*/  LDSM.16.M88.4 R48, [R221+0x5800] ;  /* 0x00580000dd30783b */ /* 0x000e660000000200 */
[----:B------:R-:W-:Y:S01]  /*2bd0*/  HMMA.16816.F32.BF16 R76, R20, R74, R76 ;  /* 0x0000004a144c723c */ /* 0x000fe2000004184c */
[----:B------:R-:W-:Y:S01]  /*2be0*/  LDSM.16.M88.4 R72, [R208+0x5800] ;  /* 0x00580000d048783b */ /* 0x000fe20000000200 */
[----:B------:R-:W1:Y:S06]  /*2bf0*/  MUFU.TANH R85, R85 ;  /* 0x0000005500557308 */ /* 0x000e6c0000002400 */
[----:B-----5:R-:W-:Y:S02]  /*2c00*/  HMMA.16816.F32.BF16 R8, R24, R80, R8 ;  /* 0x000000501808723c */ /* 0x020fe40000041808 */
[----:B------:R-:W5:Y:S06]  /*2c10*/  MUFU.TANH R92, R92 ;  /* 0x0000005c005c7308 */ /* 0x000f6c0000002400 */
[----:B------:R-:W-:Y:S01]  /*2c20*/  HMMA.16816.F32.BF16 R40, R100, R86, R40 ;  /* 0x000000566428723c */ /* 0x000fe20000041828 */
[----:B------:R-:W-:-:S02]  /*2c30*/  FMUL.FTZ R80, R12, c[0x0][0x2ec] ;  /* 0x0000bb000c507a20 */ /* 0x000fc40000410000 */
[----:B------:R-:W-:-:S04]  /*2c40*/  FMUL.FTZ R81, R13, c[0x0][0x2ec] ;  /* 0x0000bb000d517a20 */ /* 0x000fc80000410000 */
[----:B------:R-:W-:Y:S01]  /*2c50*/  FMUL.FTZ R86, R14, c[0x0][0x2ec] ;  /* 0x0000bb000e567a20 */ /* 0x000fe20000410000 */
[----:B------:R-:W-:Y:S01]  /*2c60*/  HMMA.16816.F32.BF16 R68, R44, R94, R68 ;  /* 0x0000005e2c44723c */ /* 0x000fe20000041844 */
[----:B------:R-:W-:Y:S01]  /*2c70*/  FMUL.FTZ R87, R15, c[0x0][0x2ec] ;  /* 0x0000bb000f577a20 */ /* 0x000fe20000410000 */
[----:B------:R-:W1:Y:S01]  /*2c80*/  MUFU.TANH R80, R80 ;  /* 0x0000005000507308 */ /* 0x000e620000002400 */
[----:B------:R-:W2:Y:S05]  /*2c90*/  LDSM.16.M88.4 R12, [R221+0x6000] ;  /* 0x00600000dd0c783b */ /* 0x000eaa0000000200 */
[----:B------:R-:W-:Y:S01]  /*2ca0*/  HMMA.16816.F32.BF16 R76, R24, R82, R76 ;  /* 0x00000052184c723c */ /* 0x000fe2000004184c */
[----:B------:R-:W-:Y:S01]  /*2cb0*/  FMUL.FTZ R169, R9, c[0x0][0x2ec] ;  /* 0x0000bb0009a97a20 */ /* 0x000fe20000410000 */
[----:B------:R-:W-:Y:S01]  /*2cc0*/  MUFU.TANH R81, R81 ;  /* 0x0000005100517308 */ /* 0x000fe20000002400 */
[----:B------:R-:W-:-:S02]  /*2cd0*/  FMUL.FTZ R172, R10, c[0x0][0x2ec] ;  /* 0x0000bb000aac7a20 */ /* 0x000fc40000410000 */
[----:B------:R-:W-:Y:S02]  /*2ce0*/  FMUL.FTZ R93, R11, c[0x0][0x2ec] ;  /* 0x0000bb000b5d7a20 */ /* 0x000fe40000410000 */
[----:B------:R-:W-:Y:S01]  /*2cf0*/  FMUL.FTZ R83, R8, c[0x0][0x2ec] ;  /* 0x0000bb0008537a20 */ /* 0x000fe20000410000 */
[----:B---3--:R-:W-:Y:S01]  /*2d00*/  HMMA.16816.F32.BF16 R64, R44, R16, R64 ;  /* 0x000000102c40723c */ /* 0x008fe20000041840 */
[----:B------:R-:W3:Y:S01]  /*2d10*/  LDSM.16.M88.4 R8, [R223+0x6800] ;  /* 0x00680000df08783b */ /* 0x000ee20000000200 */
[----:B------:R-:W2:Y:S05]  /*2d20*/  MUFU.TANH R86, R86 ;  /* 0x0000005600567308 */ /* 0x000eaa0000002400 */
[----:B------:R-:W-:Y:S01]  /*2d30*/  SHF.R.S32.HI R16, RZ, 0x1f, R235 ;  /* 0x0000001fff107819 */ /* 0x000fe200000114eb */
[----:B-1----:R-:W-:Y:S02]  /*2d40*/  HMMA.16816.F32.BF16 R108, R20, R48, R108 ;  /* 0x00000030146c723c */ /* 0x002fe4000004186c */
[----:B------:R-:W1:Y:S01]  /*2d50*/  MUFU.TANH R87, R87 ;  /* 0x0000005700577308 */ /* 0x000e620000002400 */
[----:B------:R-:W-:-:S04]  /*2d60*/  LEA.HI R235, R16, R235, RZ, 0x2 ;  /* 0x000000eb10eb7211 */ /* 0x000fc800078f10ff */
[----:B------:R-:W-:Y:S01]  /*2d70*/  SHF.R.S32.HI R235, RZ, 0x2, R235 ;  /* 0x00000002ffeb7819 */ /* 0x000fe200000114eb */
[----:B------:R-:W-:Y:S01]  /*2d80*/  HMMA.16816.F32.BF16 R68, R20, R50, R68 ;  /* 0x000000321444723c */ /* 0x000fe20000041844 */
[----:B------:R-:W1:Y:S01]  /*2d90*/  LDSM.16.M88.4 R48, [R208+0x6000] ;  /* 0x00600000d030783b */ /* 0x000e620000000200 */
[----:B------:R-:W-:Y:S01]  /*2da0*/  FMUL.FTZ R78, R78, c[0x0][0x2ec] ;  /* 0x0000bb004e4e7a20 */ /* 0x000fe20000410000 */
[----:B------:R-:W1:Y:S01]  /*2db0*/  MUFU.TANH R83, R83 ;  /* 0x0000005300537308 */ /* 0x000e620000002400 */
[----:B------:R-:W-:Y:S02]  /*2dc0*/  FMUL.FTZ R167, R76, c[0x0][0x2ec] ;  /* 0x0000bb004ca77a20 */ /* 0x000fe40000410000 */
[----:B------:R-:W-:Y:S02]  /*2dd0*/  FMUL.FTZ R79, R79, c[0x0][0x2ec] ;  /* 0x0000bb004f4f7a20 */ /* 0x000fe40000410000 */
[----:B------:R-:W-:Y:S01]  /*2de0*/  HMMA.16816.F32.BF16 R60, R44, R18, R60 ;  /* 0x000000122c3c723c */ /* 0x000fe2000004183c */
[----:B------:R-:W-:Y:S01]  /*2df0*/  LDSM.16.M88.4 R16, [R208+0x6800] ;  /* 0x00680000d010783b */ /* 0x000fe20000000200 */
[----:B------:R-:W-:Y:S01]  /*2e00*/  FMUL.FTZ R76, R77, c[0x0][0x2ec] ;  /* 0x0000bb004d4c7a20 */ /* 0x000fe20000410000 */
[----:B------:R-:W-:Y:S05]  /*2e10*/  MUFU.TANH R170, R78 ;  /* 0x0000004e00aa7308 */ /* 0x000fea0000002400 */
[----:B--2---:R-:W-:Y:S03]  /*2e20*/  HMMA.16816.F32.BF16 R64, R20, R12, R64 ;  /* 0x0000000c1440723c */ /* 0x004fe60000041840 */
[----:B------:R-:W2:Y:S05]  /*2e30*/  MUFU.TANH R93, R93 ;  /* 0x0000005d005d7308 */ /* 0x000eaa0000002400 */
[----:B------:R-:W-:Y:S03]  /*2e40*/  HMMA.16816.F32.BF16 R108, R24, R72, R108 ;  /* 0x00000048186c723c */ /* 0x000fe6000004186c */
[----:B------:R-:W1:Y:S05]  /*2e50*/  MUFU.TANH R167, R167 ;  /* 0x000000a700a77308 */ /* 0x000e6a0000002400 */
[C---:B---3--:R-:W-:Y:S03]  /*2e60*/  HMMA.16816.F32.BF16 R56, R44.reuse, R8, R56 ;  /* 0x000000082c38723c */ /* 0x048fe60000041838 */
[----:B------:R-:W3:Y:S05]  /*2e70*/  MUFU.TANH R169, R169 ;  /* 0x000000a900a97308 */ /* 0x000eea0000002400 */
[----:B------:R-:W-:Y:S01]  /*2e80*/  HMMA.16816.F32.BF16 R52, R44, R10, R52 ;  /* 0x0000000a2c34723c */ /* 0x000fe20000041834 */
[----:B------:R-:W2:Y:S02]  /*2e90*/  LDSM.16.M88.4 R8, [R221+0x6800] ;  /* 0x00680000dd08783b */ /* 0x000ea40000000200 */
[----:B------:R-:W1:Y:S05]  /*2ea0*/  MUFU.TANH R136, R79 ;  /* 0x0000004f00887308 */ /* 0x000e6a0000002400 */
[----:B------:R-:W-:Y:S01]  /*2eb0*/  HMMA.16816.F32.BF16 R68, R24, R74, R68 ;  /* 0x0000004a1844723c */ /* 0x000fe20000041844 */
[----:B------:R-:W3:Y:S01]  /*2ec0*/  LDSM.16.M88.4 R72, [R223+0x7000] ;  /* 0x00700000df48783b */ /* 0x000ee20000000200 */
[----:B------:R-:W-:Y:S01]  /*2ed0*/  FMUL.FTZ R108, R108, c[0x0][0x2ec] ;  /* 0x0000bb006c6c7a20 */ /* 0x000fe20000410000 */
[----:B------:R-:W-:Y:S01]  /*2ee0*/  MUFU.TANH R172, R172 ;  /* 0x000000ac00ac7308 */ /* 0x000fe20000002400 */
[----:B------:R-:W-:-:S02]  /*2ef0*/  FMUL.FTZ R77, R109, c[0x0][0x2ec] ;  /* 0x0000bb006d4d7a20 */ /* 0x000fc40000410000 */
[----:B------:R-:W-:Y:S02]  /*2f00*/  FMUL.FTZ R110, R110, c[0x0][0x2ec] ;  /* 0x0000bb006e6e7a20 */ /* 0x000fe40000410000 */
[----:B------:R-:W-:Y:S01]  /*2f10*/  HMMA.16816.F32.BF16 R60, R20, R14, R60 ;  /* 0x0000000e143c723c */ /* 0x000fe2000004183c */
[----:B------:R-:W3:Y:S01]  /*2f20*/  LDSM.16.M88.4 R12, [R223+0x7800] ;  /* 0x00780000df0c783b */ /* 0x000ee20000000200 */
[----:B------:R-:W-:Y:S01]  /*2f30*/  FMUL.FTZ R111, R111, c[0x0][0x2ec] ;  /* 0x0000bb006f6f7a20 */ /* 0x000fe20000410000 */
[----:B------:R-:W2:Y:S05]  /*2f40*/  MUFU.TANH R141, R108 ;  /* 0x0000006c008d7308 */ /* 0x000eaa0000002400 */
[----:B-1----:R-:W-:Y:S03]  /*2f50*/  HMMA.16816.F32.BF16 R64, R24, R48, R64 ;  /* 0x000000301840723c */ /* 0x002fe60000041840 */
[----:B------:R-:W1:Y:S04]  /*2f60*/  MUFU.TANH R76, R76 ;  /* 0x0000004c004c7308 */ /* 0x000e680000002400 */
[----:B------:R-:W-:Y:S01]  /*2f70*/  IMAD R48, R38, 0x10, R121 ;  /* 0x0000001026307824 */ /* 0x000fe200078e0279 */
[----:B------:R-:W-:Y:S01]  /*2f80*/  HMMA.16816.F32.BF16 R32, R100, R104, R32 ;  /* 0x000000686420723c */ /* 0x000fe20000041820 */
[----:B------:R-:W-:-:S02]  /*2f90*/  FMUL.FTZ R71, R71, c[0x0][0x2ec] ;  /* 0x0000bb0047477a20 */ /* 0x000fc40000410000 */
[----:B------:R-:W-:Y:S01]  /*2fa0*/  FMUL.FTZ R70, R70, c[0x0][0x2ec] ;  /* 0x0000bb0046467a20 */ /* 0x000fe20000410000 */
[----:B------:R-:W-:Y:S01]  /*2fb0*/  IADD3 R38, R48, 0x1, R235 ;  /* 0x0000000130267810 */ /* 0x000fe20007ffe0eb */
[----:B------:R1:W-:Y:S01]  /*2fc0*/  MUFU.TANH R150, R71 ;  /* 0x0000004700967308 */ /* 0x0003e20000002400 */
[----:B------:R-:W-:Y:S02]  /*2fd0*/  FMUL.FTZ R68, R68, c[0x0][0x2ec] ;  /* 0x0000bb0044447a20 */ /* 0x000fe40000410000 */
[----:B------:R-:W-:Y:S01]  /*2fe0*/  HMMA.16816.F32.BF16 R60, R24, R50, R60 ;  /* 0x00000032183c723c */ /* 0x000fe2000004183c */
[----:B------:R-:W4:Y:S01]  /*2ff0*/  LDSM.16.M88.4 R48, [R221+0x7000] ;  /* 0x00700000dd30783b */ /* 0x000f220000000200 */
[----:B------:R-:W-:Y:S01]  /*3000*/  IADD3 R38, R37, -c[0x0][0x214], R38 ;  /* 0x8000850025267a10 */ /* 0x000fe20007ffe026 */
[----:B------:R-:W-:Y:S02]  /*3010*/  FMUL.FTZ R69, R69, c[0x0][0x2ec] ;  /* 0x0000bb0045457a20 */ /* 0x000fe40000410000 */
[----:B------:R-:W-:Y:S03]  /*3020*/  MUFU.TANH R140, R70 ;  /* 0x00000046008c7308 */ /* 0x000fe60000002400 */
[----:B--2---:R-:W-:Y:S01]  /*3030*/  HMMA.16816.F32.BF16 R56, R20, R8, R56 ;  /* 0x000000081438723c */ /* 0x004fe20000041838 */
[----:B------:R-:W-:-:S02]  /*3040*/  FMUL.FTZ R64, R64, c[0x0][0x2ec] ;  /* 0x0000bb0040407a20 */ /* 0x000fc40000410000 */
[----:B------:R-:W-:Y:S02]  /*3050*/  FMUL.FTZ R65, R65, c[0x0][0x2ec] ;  /* 0x0000bb0041417a20 */ /* 0x000fe40000410000 */
[----:B-1----:R-:W-:Y:S01]  /*3060*/  IMAD.SHL.U32 R71, R6, 0x2, RZ ;  /* 0x0000000206477824 */ /* 0x002fe200078e00ff */
[----:B------:R1:W-:Y:S01]  /*3070*/  MUFU.TANH R157, R64 ;  /* 0x00000040009d7308 */ /* 0x0003e20000002400 */
[----:B------:R-:W-:Y:S01]  /*3080*/  IADD3 R8, R36, -0x1, RZ ;  /* 0xffffffff24087810 */ /* 0x000fe20007ffe0ff */
[----:B------:R-:W-:Y:S01]  /*3090*/  HMMA.16816.F32.BF16 R52, R20, R10, R52 ;  /* 0x0000000a1434723c */ /* 0x000fe20000041834 */
[----:B------:R-:W-:Y:S02]  /*30a0*/  FMUL.FTZ R66, R66, c[0x0][0x2ec] ;  /* 0x0000bb0042427a20 */ /* 0x000fe40000410000 */
[C---:B------:R-:W-:Y:S01]  /*30b0*/  ISETP.GT.AND P0, PT, R8.reuse, R227, PT ;  /* 0x000000e30800720c */ /* 0x040fe20003f04270 */
[----:B------:R-:W-:Y:S02]  /*30c0*/  IMAD.SHL.U32 R6, R8, 0x80, RZ ;  /* 0x0000008008067824 */ /* 0x000fe400078e00ff */
[----:B------:R2:W-:Y:S01]  /*30d0*/  MUFU.TANH R137, R68 ;  /* 0x0000004400897308 */ /* 0x0005e20000002400 */
[----:B------:R-:W-:Y:S01]  /*30e0*/  FMUL.FTZ R67, R67, c[0x0][0x2ec] ;  /* 0x0000bb0043437a20 */ /* 0x000fe20000410000 */
[----:B---3--:R-:W-:Y:S01]  /*30f0*/  HMMA.16816.F32.BF16 R96, R44, R72, R96 ;  /* 0x000000482c60723c */ /* 0x008fe20000041860 */
[----:B------:R-:W-:Y:S01]  /*3100*/  LOP3.LUT R71, R6, 0x6, R71, 0xf8, !PT ;  /* 0x0000000606477812 */ /* 0x000fe200078ef847 */
[----:B------:R-:W-:-:S02]  /*3110*/  FMUL.FTZ R155, R61, c[0x0][0x2ec] ;  /* 0x0000bb003d9b7a20 */ /* 0x000fc40000410000 */
[----:B------:R-:W-:Y:S01]  /*3120*/  FMUL.FTZ R60, R60, c[0x0][0x2ec] ;  /* 0x0000bb003c3c7a20 */ /* 0x000fe20000410000 */
[C---:B------:R-:W-:Y:S01]  /*3130*/  LOP3.LUT R9, R71.reuse, 0x1, RZ, 0xfc, !PT ;  /* 0x0000000147097812 */ /* 0x040fe200078efcff */
[----:B------:R3:W-:Y:S01]  /*3140*/  MUFU.TANH R78, R69 ;  /* 0x00000045004e7308 */ /* 0x0007e20000002400 */
[----:B-1----:R-:W-:Y:S01]  /*3150*/  IADD3 R64, R38, c[0x0][0x2e8], RZ ;  /* 0x0000ba0026407a10 */ /* 0x002fe20007ffe0ff */
[C---:B------:R-:W-:Y:S01]  /*3160*/  HMMA.16816.F32.BF16 R40, R44.reuse, R74, R40 ;  /* 0x0000004a2c28723c */ /* 0x040fe20000041828 */
[----:B------:R-:W-:Y:S01]  /*3170*/  LOP3.LUT R11, R71, 0x8, RZ, 0xfc, !PT ;  /* 0x00000008470b7812 */ /* 0x000fe200078efcff */
[----:B------:R-:W-:Y:S01]  /*3180*/  FMUL.FTZ R62, R62, c[0x0][0x2ec] ;  /* 0x0000bb003e3e7a20 */ /* 0x000fe20000410000 */
[C---:B------:R-:W-:Y:S01]  /*3190*/  IADD3 R70, R64.reuse, 0x8, RZ ;  /* 0x0000000840467810 */ /* 0x040fe20007ffe0ff */
[----:B------:R-:W-:Y:S01]  /*31a0*/  FMUL.FTZ R63, R63, c[0x0][0x2ec] ;  /* 0x0000bb003f3f7a20 */ /* 0x000fe20000410000 */
[-C--:B------:R-:W-:Y:S01]  /*31b0*/  IMNMX R64, R64, R37.reuse, PT ;  /* 0x0000002540407217 */ /* 0x080fe20003800200 */
[----:B------:R-:W-:Y:S01]  /*31c0*/  MUFU.TANH R77, R77 ;  /* 0x0000004d004d7308 */ /* 0x000fe20000002400 */
[----:B------:R-:W-:Y:S01]  /*31d0*/  IMNMX R70, R70, R37, PT ;  /* 0x0000002546467217 */ /* 0x000fe20003800200 */
[----:B------:R-:W-:Y:S01]  /*31e0*/  HMMA.16816.F32.BF16 R32, R44, R12, R32 ;  /* 0x0000000c2c20723c */ /* 0x000fe20000041820 */
[----:B------:R-:W-:-:S02]  /*31f0*/  ISETP.GE.AND P3, PT, R9, R64, PT ;  /* 0x000000400900720c */ /* 0x000fc40003f66270 */
[----:B------:R-:W-:Y:S02]  /*3200*/  ISETP.GE.AND P2, PT, R9, R70, PT ;  /* 0x000000460900720c */ /* 0x000fe40003f46270 */
[C---:B------:R-:W-:Y:S01]  /*3210*/  ISETP.GE.AND P1, PT, R11.reuse, R64, PT ;  /* 0x000000400b00720c */ /* 0x040fe20003f26270 */
[----:B------:R-:W1:Y:S01]  /*3220*/  MUFU.TANH R152, R110 ;  /* 0x0000006e00987308 */ /* 0x000e620000002400 */
[----:B------:R-:W-:Y:S01]  /*3230*/  ISETP.GE.AND P5, PT, R11, R70, PT ;  /* 0x000000460b00720c */ /* 0x000fe20003fa6270 */
[----:B------:R-:W-:Y:S01]  /*3240*/  HMMA.16816.F32.BF16 R56, R24, R16, R56 ;  /* 0x000000101838723c */ /* 0x000fe20000041838 */
[C---:B------:R-:W-:Y:S02]  /*3250*/  LOP3.LUT R9, R71.reuse, 0x9, RZ, 0xfc, !PT ;  /* 0x0000000947097812 */ /* 0x040fe400078efcff */
[----:B------:R-:W-:Y:S02]  /*3260*/  LOP3.LUT R11, R71, 0x10, RZ, 0xfc, !PT ;  /* 0x00000010470b7812 */ /* 0x000fe400078efcff */
[----:B------:R-:W-:Y:S01]  /*3270*/  FSEL R61, R88, -INF , !P3 ;  /* 0xff800000583d7808 */ /* 0x000fe20005800000 */
[----:B------:R-:W1:Y:S01]  /*3280*/  MUFU.TANH R138, R111 ;  /* 0x0000006f008a7308 */ /* 0x000e620000002400 */
[----:B--2---:R-:W-:Y:S01]  /*3290*/  FSEL R68, R89, -INF , !P2 ;  /* 0xff80000059447808 */ /* 0x004fe20005000000 */
[----:B----4-:R-:W-:Y:S01]  /*32a0*/  HMMA.16816.F32.BF16 R96, R20, R48, R96 ;  /* 0x000000301460723c */ /* 0x010fe20000041860 */
[----:B---3--:R-:W-:-:S02]  /*32b0*/  FSEL R69, R112, -INF , !P1 ;  /* 0xff80000070457808 */ /* 0x008fc40004800000 */
[C---:B------:R-:W-:Y:S02]  /*32c0*/  ISETP.GE.AND P4, PT, R9.reuse, R64, PT ;  /* 0x000000400900720c */ /* 0x040fe40003f86270 */
[----:B------:R-:W-:Y:S01]  /*32d0*/  ISETP.GE.AND P3, PT, R9, R70, PT ;  /* 0x000000460900720c */ /* 0x000fe20003f66270 */
[----:B------:R2:W-:Y:S01]  /*32e0*/  MUFU.TANH R151, R65 ;  /* 0x0000004100977308 */ /* 0x0005e20000002400 */
[C---:B------:R-:W-:Y:S01]  /*32f0*/  ISETP.GE.AND P2, PT, R11.reuse, R64, PT ;  /* 0x000000400b00720c */ /* 0x040fe20003f46270 */
[----:B------:R-:W-:Y:S01]  /*3300*/  HMMA.16816.F32.BF16 R52, R24, R18, R52 ;  /* 0x000000121834723c */ /* 0x000fe20000041834 */
[----:B------:R-:W-:Y:S02]  /*3310*/  ISETP.GE.AND P1, PT, R11, R70, PT ;  /* 0x000000460b00720c */ /* 0x000fe40003f26270 */
[----:B------:R-:W3:Y:S01]  /*3320*/  LDSM.16.M88.4 R8, [R208+0x7000] ;  /* 0x00700000d008783b */ /* 0x000ee20000000200 */
[C---:B------:R-:W-:Y:S02]  /*3330*/  LOP3.LUT R17, R71.reuse, 0x11, RZ, 0xfc, !PT ;  /* 0x0000001147117812 */ /* 0x040fe400078efcff */
[----:B------:R-:W-:Y:S01]  /*3340*/  LOP3.LUT R13, R71, 0x18, RZ, 0xfc, !PT ;  /* 0x00000018470d7812 */ /* 0x000fe200078efcff */
[----:B------:R-:W4:Y:S01]  /*3350*/  MUFU.TANH R154, R66 ;  /* 0x00000042009a7308 */ /* 0x000f220000002400 */
[----:B------:R-:W-:Y:S01]  /*3360*/  FSEL R48, R113, -INF , !P5 ;  /* 0xff80000071307808 */ /* 0x000fe20006800000 */
[----:B------:R-:W-:Y:S01]  /*3370*/  HMMA.16816.F32.BF16 R28, R100, R106, R28 ;  /* 0x0000006a641c723c */ /* 0x000fe2000004181c */
[----:B------:R-:W-:Y:S01]  /*3380*/  FSEL R91, R91, -INF , !P4 ;  /* 0xff8000005b5b7808 */ /* 0x000fe20006000000 */
[----:B------:R-:W-:Y:S01]  /*3390*/  FMUL.FTZ R56, R56, c[0x0][0x2ec] ;  /* 0x0000bb0038387a20 */ /* 0x000fe20000410000 */
[----:B------:R-:W-:Y:S01]  /*33a0*/  FSEL R114, R114, -INF , !P3 ;  /* 0xff80000072727808 */ /* 0x000fe20005800000 */
[----:B------:R-:W-:Y:S01]  /*33b0*/  FMUL.FTZ R57, R57, c[0x0][0x2ec] ;  /* 0x0000bb0039397a20 */ /* 0x000fe20000410000 */
[C---:B------:R-:W-:Y:S01]  /*33c0*/  ISETP.GE.AND P5, PT, R17.reuse, R64, PT ;  /* 0x000000401100720c */ /* 0x040fe20003fa6270 */
[----:B------:R1:W1:Y:S01]  /*33d0*/  MUFU.TANH R168, R67 ;  /* 0x0000004300a87308 */ /* 0x0002620000002400 */
[----:B------:R-:W-:Y:S01]  /*33e0*/  ISETP.GE.AND P4, PT, R17, R70, PT ;  /* 0x000000461100720c */ /* 0x000fe20003f86270 */
[----:B------:R-:W-:Y:S01]  /*33f0*/  HMMA.16816.F32.BF16 R40, R20, R50, R40 ;  /* 0x000000321428723c */ /* 0x000fe20000041828 */
[----:B------:R-:W-:Y:S01]  /*3400*/  ISETP.GE.AND P3, PT, R13, R64, PT ;  /* 0x000000400d00720c */ /* 0x000fe20003f66270 */
[----:B------:R-:W-:Y:S01]  /*3410*/  FMUL.FTZ R58, R58, c[0x0][0x2ec] ;  /* 0x0000bb003a3a7a20 */ /* 0x000fe20000410000 */
[----:B------:R-:W-:Y:S01]  /*3420*/  LOP3.LUT R19, R71, 0x19, RZ, 0xfc, !PT ;  /* 0x0000001947137812 */ /* 0x000fe200078efcff */
[----:B------:R-:W-:Y:S01]  /*3430*/  FMUL.FTZ R59, R59, c[0x0][0x2ec] ;  /* 0x0000bb003b3b7a20 */ /* 0x000fe20000410000 */
[----:B------:R-:W-:Y:S01]  /*3440*/  LOP3.LUT R17, R71, 0x20, RZ, 0xfc, !PT ;  /* 0x0000002047117812 */ /* 0x000fe200078efcff */
[----:B------:R-:W1:Y:S01]  /*3450*/  MUFU.TANH R153, R60 ;  /* 0x0000003c00997308 */ /* 0x000e620000002400 */
[----:B------:R-:W-:Y:S01]  /*3460*/  FSEL R115, R115, -INF , !P2 ;  /* 0xff80000073737808 */ /* 0x000fe20005000000 */
[----:B------:R-:W-:Y:S01]  /*3470*/  FMUL.FTZ R52, R52, c[0x0][0x2ec] ;  /* 0x0000bb0034347a20 */ /* 0x000fe20000410000 */
[----:B------:R-:W-:Y:S01]  /*3480*/  ISETP.GE.AND P2, PT, R13, R70, PT ;  /* 0x000000460d00720c */ /* 0x000fe20003f46270 */
[----:B------:R-:W-:Y:S01]  /*3490*/  FMUL.FTZ R53, R53, c[0x0][0x2ec] ;  /* 0x0000bb0035357a20 */ /* 0x000fe20000410000 */
[----:B------:R-:W-:Y:S01]  /*34a0*/  FSEL R82, R85, -INF , !P1 ;  /* 0xff80000055527808 */ /* 0x000fe20004800000 */
[----:B------:R-:W-:Y:S01]  /*34b0*/  FMUL.FTZ R54, R54, c[0x0][0x2ec] ;  /* 0x0000bb0036367a20 */ /* 0x000fe20000410000 */
[----:B------:R-:W-:Y:S01]  /*34c0*/  FSEL R13, R84, -INF , !P5 ;  /* 0xff800000540d7808 */ /* 0x000fe20006800000 */
[----:B------:R-:W-:Y:S01]  /*34d0*/  MUFU.TANH R155, R155 ;  /* 0x0000009b009b7308 */ /* 0x000fe20000002400 */
[----:B-----5:R-:W-:Y:S01]  /*34e0*/  FSEL R74, R92, -INF , !P4 ;  /* 0xff8000005c4a7808 */ /* 0x020fe20006000000 */
[----:B------:R-:W-:Y:S01]  /*34f0*/  HMMA.16816.F32.BF16 R28, R44, R14, R28 ;  /* 0x0000000e2c1c723c */ /* 0x000fe2000004181c */
[----:B------:R-:W-:Y:S01]  /*3500*/  FSEL R73, R80, -INF , !P3 ;  /* 0xff80000050497808 */ /* 0x000fe20005800000 */
[----:B------:R-:W-:Y:S01]  /*3510*/  FMUL.FTZ R55, R55, c[0x0][0x2ec] ;  /* 0x0000bb0037377a20 */ /* 0x000fe20000410000 */
[----:B------:R-:W-:-:S02]  /*3520*/  ISETP.GE.AND P1, PT, R19, R64, PT ;  /* 0x000000401300720c */ /* 0x000fc40003f26270 */
[----:B------:R-:W-:Y:S01]  /*3530*/  ISETP.GE.AND P5, PT, R19, R70, PT ;  /* 0x000000461300720c */ /* 0x000fe20003fa6270 */
[----:B------:R-:W5:Y:S01]  /*3540*/  MUFU.TANH R166, R62 ;  /* 0x0000003e00a67308 */ /* 0x000f620000002400 */
[C---:B------:R-:W-:Y:S02]  /*3550*/  ISETP.GE.AND P4, PT, R17.reuse, R64, PT ;  /* 0x000000401100720c */ /* 0x040fe40003f86270 */
[----:B------:R-:W-:Y:S01]  /*3560*/  ISETP.GE.AND P3, PT, R17, R70, PT ;  /* 0x000000461100720c */ /* 0x000fe20003f66270 */
[----:B---3--:R-:W-:Y:S01]  /*3570*/  HMMA.16816.F32.BF16 R96, R24, R8, R96 ;  /* 0x000000081860723c */ /* 0x008fe20000041860 */
[C---:B------:R-:W-:Y:S02]  /*3580*/  LOP3.LUT R19, R71.reuse, 0x21, RZ, 0xfc, !PT ;  /* 0x0000002147137812 */ /* 0x040fe400078efcff */
[----:B------:R-:W-:Y:S01]  /*3590*/  LOP3.LUT R17, R71, 0x28, RZ, 0xfc, !PT ;  /* 0x0000002847117812 */ /* 0x000fe200078efcff */
[----:B------:R-:W3:Y:S01]  /*35a0*/  MUFU.TANH R158, R63 ;  /* 0x0000003f009e7308 */ /* 0x000ee20000002400 */
[----:B------:R-:W-:-:S02]  /*35b0*/  FSEL R12, R86, -INF , !P2 ;  /* 0xff800000560c7808 */ /* 0x000fc40005000000 */
[----:B------:R-:W-:Y:S01]  /*35c0*/  FSEL R81, R81, -INF , !P1 ;  /* 0xff80000051517808 */ /* 0x000fe20004800000 */
[----:B------:R-:W-:Y:S01]  /*35d0*/  HMMA.16816.F32.BF16 R40, R24, R10, R40 ;  /* 0x0000000a1828723c */ /* 0x000fe20000041828 */
[----:B------:R-:W-:Y:S02]  /*35e0*/  FSEL R72, R87, -INF , !P5 ;  /* 0xff80000057487808 */ /* 0x000fe40006800000 */
[----:B------:R-:W-:Y:S01]  /*35f0*/  FSEL R39, R83, -INF , !P4 ;  /* 0xff80000053277808 */ /* 0x000fe20006000000 */
[----:B------:R-:W1:Y:S01]  /*3600*/  MUFU.TANH R165, R56 ;  /* 0x0000003800a57308 */ /* 0x000e620000002400 */
[C---:B------:R-:W-:Y:S02]  /*3610*/  ISETP.GE.AND P2, PT, R19.reuse, R64, PT ;  /* 0x000000401300720c */ /* 0x040fe40003f46270 */
[----:B------:R-:W-:Y:S02]  /*3620*/  ISETP.GE.AND P1, PT, R19, R70, PT ;  /* 0x000000461300720c */ /* 0x000fe40003f26270 */
[----:B------:R-:W-:-:S02]  /*3630*/  ISETP.GE.AND P5, PT, R17, R64, PT ;  /* 0x000000401100720c */ /* 0x000fc40003fa6270 */
[----:B------:R-:W-:Y:S01]  /*3640*/  ISETP.GE.AND P4, PT, R17, R70, PT ;  /* 0x000000461100720c */ /* 0x000fe20003f86270 */
[----:B------:R-:W-:Y:S01]  /*3650*/  MUFU.TANH R163, R57 ;  /* 0x0000003900a37308 */ /* 0x000fe20000002400 */
[----:B------:R-:W1:Y:S01]  /*3660*/  LDSM.16.M88.4 R16, [R221+0x7800] ;  /* 0x00780000dd10783b */ /* 0x000e620000000200 */
[C---:B------:R-:W-:Y:S02]  /*3670*/  LOP3.LUT R9, R71.reuse, 0x30, RZ, 0xfc, !PT ;  /* 0x0000003047097812 */ /* 0x040fe400078efcff */
[----:B------:R-:W-:Y:S01]  /*3680*/  LOP3.LUT R37, R71, 0x29, RZ, 0xfc, !PT ;  /* 0x0000002947257812 */ /* 0x000fe200078efcff */
[----:B------:R-:W-:Y:S01]  /*3690*/  FMUL.FTZ R96, R96, c[0x0][0x2ec] ;  /* 0x0000bb0060607a20 */ /* 0x000fe20000410000 */
[----:B------:R-:W-:Y:S01]  /*36a0*/  FSEL R38, R93, -INF , !P1 ;  /* 0xff8000005d267808 */ /* 0x000fe20004800000 */
[----:B------:R-:W-:Y:S01]  /*36b0*/  FMUL.FTZ R97, R97, c[0x0][0x2ec] ;  /* 0x0000bb0061617a20 */ /* 0x000fe20000410000 */
[----:B------:R-:W-:Y:S01]  /*36c0*/  FSEL R167, R167, -INF , !P5 ;  /* 0xff800000a7a77808 */ /* 0x000fe20006800000 */
[----:B------:R-:W1:Y:S01]  /*36d0*/  MUFU.TANH R164, R58 ;  /* 0x0000003a00a47308 */ /* 0x000e620000002400 */
[----:B------:R-:W-:Y:S01]  /*36e0*/  FSEL R169, R169, -INF , !P2 ;  /* 0xff800000a9a97808 */ /* 0x000fe20005000000 */
[----:B------:R-:W-:Y:S01]  /*36f0*/  FMUL.FTZ R98, R98, c[0x0][0x2ec] ;  /* 0x0000bb0062627a20 */ /* 0x000fe20000410000 */
[C---:B------:R-:W-:Y:S01]  /*3700*/  ISETP.GE.AND P1, PT, R9.reuse, R64, PT ;  /* 0x000000400900720c */ /* 0x040fe20003f26270 */
[----:B------:R-:W-:Y:S01]  /*3710*/  FMUL.FTZ R40, R40, c[0x0][0x2ec] ;  /* 0x0000bb0028287a20 */ /* 0x000fe20000410000 */
[-C--:B------:R-:W-:Y:S01]  /*3720*/  ISETP.GE.AND P5, PT, R9, R70.reuse, PT ;  /* 0x000000460900720c */ /* 0x080fe20003fa6270 */
[----:B------:R-:W-:Y:S01]  /*3730*/  FMUL.FTZ R99, R99, c[0x0][0x2ec] ;  /* 0x0000bb0063637a20 */ /* 0x000fe20000410000 */
[----:B------:R-:W-:Y:S01]  /*3740*/  ISETP.GE.AND P2, PT, R37, R70, PT ;  /* 0x000000462500720c */ /* 0x000fe20003f46270 */
[----:B------:R-:W1:Y:S01]  /*3750*/  MUFU.TANH R162, R59 ;  /* 0x0000003b00a27308 */ /* 0x000e620000002400 */
[----:B------:R-:W-:Y:S01]  /*3760*/  LOP3.LUT R9, R71, 0x38, RZ, 0xfc, !PT ;  /* 0x0000003847097812 */ /* 0x000fe200078efcff */
[----:B------:R-:W-:Y:S01]  /*3770*/  FMUL.FTZ R41, R41, c[0x0][0x2ec] ;  /* 0x0000bb0029297a20 */ /* 0x000fe20000410000 */
[----:B------:R-:W-:Y:S01]  /*3780*/  FSEL R136, R136, -INF , !P2 ;  /* 0xff80000088887808 */ /* 0x000fe20005000000 */
[----:B------:R-:W-:Y:S01]  /*3790*/  FMUL.FTZ R42, R42, c[0x0][0x2ec] ;  /* 0x0000bb002a2a7a20 */ /* 0x000fe20000410000 */
[----:B------:R-:W-:Y:S01]  /*37a0*/  FSEL R141, R141, -INF , !P1 ;  /* 0xff8000008d8d7808 */ /* 0x000fe20004800000 */
[----:B------:R-:W-:Y:S01]  /*37b0*/  FMUL.FTZ R43, R43, c[0x0][0x2ec] ;  /* 0x0000bb002b2b7a20 */ /* 0x000fe20000410000 */
[C---:B------:R-:W-:Y:S01]  /*37c0*/  ISETP.GE.AND P2, PT, R9.reuse, R64, PT ;  /* 0x000000400900720c */ /* 0x040fe20003f46270 */
[----:B------:R-:W1:Y:S01]  /*37d0*/  MUFU.TANH R161, R52 ;  /* 0x0000003400a17308 */ /* 0x000e620000002400 */
[----:B------:R-:W-:-:S02]  /*37e0*/  ISETP.GE.AND P1, PT, R9, R70, PT ;  /* 0x000000460900720c */ /* 0x000fc40003f26270 */
[----:B------:R-:W3:Y:S01]  /*37f0*/  LDSM.16.M88.4 R8, [R208+0x7800] ;  /* 0x00780000d008783b */ /* 0x000ee20000000200 */
[----:B------:R-:W-:Y:S01]  /*3800*/  FSEL R172, R172, -INF , !P3 ;  /* 0xff800000acac7808 */ /* 0x000fe20005800000 */
[----:B------:R-:W-:-:S04]  /*3810*/  DEPBAR.LE SB0, 0x0 ;  /* 0x000080000000791a */ /* 0x000fc80000000000 */
[-C--:B------:R-:W-:Y:S01]  /*3820*/  ISETP.GE.AND P3, PT, R37, R64.reuse, PT ;  /* 0x000000402500720c */ /* 0x080fe20003f66270 */
[----:B------:R-:W-:Y:S01]  /*3830*/  MUFU.TANH R159, R53 ;  /* 0x00000035009f7308 */ /* 0x000fe20000002400 */
[----:B------:R-:W-:Y:S02]  /*3840*/  LOP3.LUT R15, R71, 0x31, RZ, 0xfc, !PT ;  /* 0x00000031470f7812 */ /* 0x000fe400078efcff */
[----:B------:R-:W-:Y:S02]  /*3850*/  FSEL R170, R170, -INF , !P4 ;  /* 0xff800000aaaa7808 */ /* 0x000fe40006000000 */
[----:B------:R-:W-:Y:S01]  /*3860*/  FSEL R37, R76, -INF , !P3 ;  /* 0xff8000004c257808 */ /* 0x000fe20005800000 */
[----:B-1----:R-:W-:Y:S01]  /*3870*/  HMMA.16816.F32.BF16 R32, R20, R16, R32 ;  /* 0x000000101420723c */ /* 0x002fe20000041820 */
[C---:B------:R-:W-:Y:S01]  /*3880*/  ISETP.GE.AND P4, PT, R15.reuse, R64, PT ;  /* 0x000000400f00720c */ /* 0x040fe20003f86270 */
[----:B------:R-:W1:Y:S01]  /*3890*/  MUFU.TANH R160, R54 ;  /* 0x0000003600a07308 */ /* 0x000e620000002400 */
[----:B------:R-:W-:-:S02]  /*38a0*/  ISETP.GE.AND P3, PT, R15, R70, PT ;  /* 0x000000460f00720c */ /* 0x000fc40003f66270 */
[C---:B------:R-:W-:Y:S02]  /*38b0*/  LOP3.LUT R45, R71.reuse, 0x39, RZ, 0xfc, !PT ;  /* 0x00000039472d7812 */ /* 0x040fe400078efcff */
[----:B------:R-:W-:Y:S01]  /*38c0*/  LOP3.LUT R15, R71, 0x40, RZ, 0xfc, !PT ;  /* 0x00000040470f7812 */ /* 0x000fe200078efcff */
[----:B------:R-:W-:Y:S01]  /*38d0*/  HMMA.16816.F32.BF16 R28, R20, R18, R28 ;  /* 0x00000012141c723c */ /* 0x000fe2000004181c */
[----:B------:R-:W-:Y:S01]  /*38e0*/  FSEL R152, R152, -INF , !P5 ;  /* 0xff80000098987808 */ /* 0x000fe20006800000 */
[----:B------:R-:W1:Y:S01]  /*38f0*/  MUFU.TANH R156, R55 ;  /* 0x00000037009c7308 */ /* 0x000e620000002400 */
[----:B--2---:R-:W-:Y:S02]  /*3900*/  FSEL R65, R77, -INF , !P4 ;  /* 0xff8000004d417808 */ /* 0x004fe40006000000 */
[----:B------:R-:W-:Y:S02]  /*3910*/  FSEL R138, R138, -INF , !P3 ;  /* 0xff8000008a8a7808 */ /* 0x000fe40005800000 */
[----:B------:R-:W-:-:S02]  /*3920*/  FSEL R137, R137, -INF , !P2 ;  /* 0xff80000089897808 */ /* 0x000fc40005000000 */
[C---:B------:R-:W-:Y:S01]  /*3930*/  ISETP.GE.AND P5, PT, R45.reuse, R64, PT ;  /* 0x000000402d00720c */ /* 0x040fe20003fa6270 */
[----:B------:R-:W2:Y:S01]  /*3940*/  MUFU.TANH R149, R96 ;  /* 0x0000006000957308 */ /* 0x000ea20000002400 */
[----:B------:R-:W-:Y:S02]  /*3950*/  ISETP.GE.AND P4, PT, R45, R70, PT ;  /* 0x000000462d00720c */ /* 0x000fe40003f86270 */
[C---:B------:R-:W-:Y:S02]  /*3960*/  ISETP.GE.AND P3, PT, R15.reuse, R64, PT ;  /* 0x000000400f00720c */ /* 0x040fe40003f66270 */
[----:B------:R-:W-:Y:S02]  /*3970*/  ISETP.GE.AND P2, PT, R15, R70, PT ;  /* 0x000000460f00720c */ /* 0x000fe40003f46270 */
[C---:B------:R-:W-:Y:S01]  /*3980*/  LOP3.LUT R17, R71.reuse, 0x41, RZ, 0xfc, !PT ;  /* 0x0000004147117812 */ /* 0x040fe200078efcff */
[----:B------:R-:W-:Y:S01]  /*3990*/  MUFU.TANH R147, R97 ;  /* 0x0000006100937308 */ /* 0x000fe20000002400 */
[----:B---3--:R-:W-:Y:S01]  /*39a0*/  HMMA.16816.F32.BF16 R32, R24, R8, R32 ;  /* 0x000000081820723c */ /* 0x008fe20000041820 */
[----:B------:R-:W-:-:S02]  /*39b0*/  LOP3.LUT R15, R71, 0x48, RZ, 0xfc, !PT ;  /* 0x00000048470f7812 */ /* 0x000fc400078efcff */
[----:B------:R-:W-:Y:S02]  /*39c0*/  FSEL R140, R140, -INF , !P1 ;  /* 0xff8000008c8c7808 */ /* 0x000fe40004800000 */
[----:B------:R-:W-:Y:S02]  /*39d0*/  FSEL R67, R78, -INF , !P5 ;  /* 0xff8000004e437808 */ /* 0x000fe40006800000 */
[----:B------:R-:W-:Y:S01]  /*39e0*/  FSEL R150, R150, -INF , !P4 ;  /* 0xff80000096967808 */ /* 0x000fe20006000000 */
[----:B------:R-:W-:Y:S01]  /*39f0*/  HMMA.16816.F32.BF16 R28, R24, R10, R28 ;  /* 0x0000000a181c723c */ /* 0x000fe2000004181c */
[----:B------:R-:W-:Y:S01]  /*3a00*/  FSEL R157, R157, -INF , !P3 ;  /* 0xff8000009d9d7808 */ /* 0x000fe20005800000 */
[----:B------:R-:W3:Y:S01]  /*3a10*/  MUFU.TANH R148, R98 ;  /* 0x0000006200947308 */ /* 0x000ee20000002400 */
[C---:B------:R-:W-:Y:S01]  /*3a20*/  ISETP.GE.AND P1, PT, R17.reuse, R64, PT ;  /* 0x000000401100720c */ /* 0x040fe20003f26270 */
[----:B------:R-:W-:Y:S01]  /*3a30*/  FMUL.FTZ R8, R90, c[0x0][0x2ec] ;  /* 0x0000bb005a087a20 */ /* 0x000fe20000410000 */
[----:B------:R-:W-:-:S02]  /*3a40*/  ISETP.GE.AND P5, PT, R17, R70, PT ;  /* 0x000000461100720c */ /* 0x000fc40003fa6270 */
[C---:B------:R-:W-:Y:S02]  /*3a50*/  ISETP.GE.AND P4, PT, R15.reuse, R64, PT ;  /* 0x000000400f00720c */ /* 0x040fe40003f86270 */
[----:B------:R-:W-:Y:S01]  /*3a60*/  ISETP.GE.AND P3, PT, R15, R70, PT ;  /* 0x000000460f00720c */ /* 0x000fe20003f66270 */
[----:B------:R-:W1:Y:S01]  /*3a70*/  MUFU.TANH R145, R40 ;  /* 0x0000002800917308 */ /* 0x000e620000002400 */
[C---:B------:R-:W-:Y:S02]  /*3a80*/  LOP3.LUT R17, R71.reuse, 0x49, RZ, 0xfc, !PT ;  /* 0x0000004947117812 */ /* 0x040fe400078efcff */
[----:B------:R-:W-:Y:S02]  /*3a90*/  LOP3.LUT R15, R71, 0x50, RZ, 0xfc, !PT ;  /* 0x00000050470f7812 */ /* 0x000fe400078efcff */
[----:B----4-:R-:W-:Y:S01]  /*3aa0*/  FSEL R154, R154, -INF , !P2 ;  /* 0xff8000009a9a7808 */ /* 0x010fe20005000000 */
[----:B------:R-:W-:Y:S01]  /*3ab0*/  FMUL.FTZ R34, R34, c[0x0][0x2ec] ;  /* 0x0000bb0022227a20 */ /* 0x000fe20000410000 */
[----:B------:R-:W-:Y:S01]  /*3ac0*/  FSEL R151, R151, -INF , !P1 ;  /* 0xff80000097977808 */ /* 0x000fe20004800000 */
[----:B------:R-:W4:Y:S01]  /*3ad0*/  MUFU.TANH R146, R99 ;  /* 0x0000006300927308 */ /* 0x000f220000002400 */
[----:B------:R-:W-:Y:S01]  /*3ae0*/  FSEL R168, R168, -INF , !P5 ;  /* 0xff800000a8a87808 */ /* 0x000fe20006800000 */
[----:B------:R-:W-:Y:S01]  /*3af0*/  FMUL.FTZ R32, R32, c[0x0][0x2ec] ;  /* 0x0000bb0020207a20 */ /* 0x000fe20000410000 */
[----:B------:R-:W-:Y:S01]  /*3b00*/  FSEL R153, R153, -INF , !P4 ;  /* 0xff80000099997808 */ /* 0x000fe20006000000 */
[----:B------:R-:W-:Y:S01]  /*3b10*/  FMUL.FTZ R10, R35, c[0x0][0x2ec] ;  /* 0x0000bb00230a7a20 */ /* 0x000fe20000410000 */
[----:B------:R-:W-:Y:S01]  /*3b20*/  ISETP.GE.AND P2, PT, R17, R64, PT ;  /* 0x000000401100720c */ /* 0x000fe20003f46270 */
[----:B------:R-:W-:Y:S01]  /*3b30*/  FMUL.FTZ R33, R33, c[0x0][0x2ec] ;  /* 0x0000bb0021217a20 */ /* 0x000fe20000410000 */
[----:B------:R-:W-:Y:S01]  /*3b40*/  ISETP.GE.AND P1, PT, R17, R70, PT ;  /* 0x000000461100720c */ /* 0x000fe20003f26270 */
[----:B------:R-:W-:Y:S01]  /*3b50*/  MUFU.TANH R143, R41 ;  /* 0x00000029008f7308 */ /* 0x000fe20000002400 */
[C---:B------:R-:W-:Y:S01]  /*3b60*/  ISETP.GE.AND P5, PT, R15.reuse, R64, PT ;  /* 0x000000400f00720c */ /* 0x040fe20003fa6270 */
[----:B------:R-:W-:Y:S01]  /*3b70*/  FMUL.FTZ R28, R28, c[0x0][0x2ec] ;  /* 0x0000bb001c1c7a20 */ /* 0x000fe20000410000 */
[----:B------:R-:W-:Y:S01]  /*3b80*/  ISETP.GE.AND P4, PT, R15, R70, PT ;  /* 0x000000460f00720c */ /* 0x000fe20003f86270 */
[----:B------:R-:W-:Y:S01]  /*3b90*/  FMUL.FTZ R29, R29, c[0x0][0x2ec] ;  /* 0x0000bb001d1d7a20 */ /* 0x000fe20000410000 */
[C---:B------:R-:W-:Y:S01]  /*3ba0*/  LOP3.LUT R15, R71.reuse, 0x51, RZ, 0xfc, !PT ;  /* 0x00000051470f7812 */ /* 0x040fe200078efcff */
[----:B------:R-:W-:Y:S01]  /*3bb0*/  FMUL.FTZ R30, R30, c[0x0][0x2ec] ;  /* 0x0000bb001e1e7a20 */ /* 0x000fe20000410000 */
[----:B------:R-:W-:Y:S01]  /*3bc0*/  LOP3.LUT R9, R71, 0x58, RZ, 0xfc, !PT ;  /* 0x0000005847097812 */ /* 0x000fe200078efcff */
[----:B------:R-:W1:Y:S01]  /*3bd0*/  MUFU.TANH R144, R42 ;  /* 0x0000002a00907308 */ /* 0x000e620000002400 */
[----:B-----5:R-:W-:Y:S01]  /*3be0*/  FSEL R166, R166, -INF , !P3 ;  /* 0xff800000a6a67808 */ /* 0x020fe20005800000 */
[----:B------:R-:W-:Y:S01]  /*3bf0*/  FMUL.FTZ R31, R31, c[0x0][0x2ec] ;  /* 0x0000bb001f1f7a20 */ /* 0x000fe20000410000 */
[----:B------:R-:W-:-:S02]  /*3c00*/  FSEL R155, R155, -INF , !P2 ;  /* 0xff8000009b9b7808 */ /* 0x000fc40005000000 */
[----:B------:R-:W-:Y:S02]  /*3c10*/  FSEL R158, R158, -INF , !P1 ;  /* 0xff8000009e9e7808 */ /* 0x000fe40004800000 */
[----:B------:R-:W-:Y:S01]  /*3c20*/  FSEL R165, R165, -INF , !P5 ;  /* 0xff800000a5a57808 */ /* 0x000fe20006800000 */
[----:B------:R-:W5:Y:S01]  /*3c30*/  MUFU.TANH R66, R34 ;  /* 0x0000002200427308 */ /* 0x000f620000002400 */
[C---:B------:R-:W-:Y:S02]  /*3c40*/  ISETP.GE.AND P3, PT, R15.reuse, R64, PT ;  /* 0x000000400f00720c */ /* 0x040fe40003f66270 */
[----:B------:R-:W-:Y:S02]  /*3c50*/  ISETP.GE.AND P2, PT, R15, R70, PT ;  /* 0x000000460f00720c */ /* 0x000fe40003f46270 */
[C---:B------:R-:W-:Y:S02]  /*3c60*/  ISETP.GE.AND P1, PT, R9.reuse, R64, PT ;  /* 0x000000400900720c */ /* 0x040fe40003f26270 */
[----:B------:R-:W-:Y:S01]  /*3c70*/  ISETP.GE.AND P5, PT, R9, R70, PT ;  /* 0x000000460900720c */ /* 0x000fe20003fa6270 */
[----:B------:R-:W1:Y:S01]  /*3c80*/  MUFU.TANH R142, R43 ;  /* 0x0000002b008e7308 */ /* 0x000e620000002400 */
[----:B------:R-:W-:-:S02]  /*3c90*/  LOP3.LUT R15, R71, 0x59, RZ, 0xfc, !PT ;  /* 0x00000059470f7812 */ /* 0x000fc400078efcff */
[----:B------:R-:W-:Y:S02]  /*3ca0*/  LOP3.LUT R9, R71, 0x60, RZ, 0xfc, !PT ;  /* 0x0000006047097812 */ /* 0x000fe400078efcff */
[----:B------:R-:W-:Y:S02]  /*3cb0*/  FSEL R164, R164, -INF , !P4 ;  /* 0xff800000a4a47808 */ /* 0x000fe40006000000 */
[----:B------:R-:W-:Y:S01]  /*3cc0*/  FSEL R163, R163, -INF , !P3 ;  /* 0xff800000a3a37808 */ /* 0x000fe20005800000 */
[----:B------:R-:W1:Y:S01]  /*3cd0*/  MUFU.TANH R139, R32 ;  /* 0x00000020008b7308 */ /* 0x000e620000002400 */
[----:B------:R-:W-:Y:S02]  /*3ce0*/  FSEL R162, R162, -INF , !P2 ;  /* 0xff800000a2a27808 */ /* 0x000fe40005000000 */
[----:B------:R-:W-:Y:S02]  /*3cf0*/  FSEL R161, R161, -INF , !P1 ;  /* 0xff800000a1a17808 */ /* 0x000fe40004800000 */
[----:B------:R-:W-:-:S02]  /*3d00*/  ISETP.GE.AND P4, PT, R15, R64, PT ;  /* 0x000000400f00720c */ /* 0x000fc40003f86270 */
[----:B------:R-:W-:Y:S01]  /*3d10*/  ISETP.GE.AND P3, PT, R15, R70, PT ;  /* 0x000000460f00720c */ /* 0x000fe20003f66270 */
[----:B------:R-:W3:Y:S01]  /*3d20*/  MUFU.TANH R135, R33 ;  /* 0x0000002100877308 */ /* 0x000ee20000002400 */
[C---:B------:R-:W-:Y:S02]  /*3d30*/  ISETP.GE.AND P2, PT, R9.reuse, R64, PT ;  /* 0x000000400900720c */ /* 0x040fe40003f46270 */
[----:B------:R-:W-:Y:S02]  /*3d40*/  ISETP.GE.AND P1, PT, R9, R70, PT ;  /* 0x000000460900720c */ /* 0x000fe40003f26270 */
[C---:B------:R-:W-:Y:S02]  /*3d50*/  LOP3.LUT R11, R71.reuse, 0x61, RZ, 0xfc, !PT ;  /* 0x00000061470b7812 */ /* 0x040fe400078efcff */
[----:B------:R-:W-:Y:S01]  /*3d60*/  LOP3.LUT R9, R71, 0x68, RZ, 0xfc, !PT ;  /* 0x0000006847097812 */ /* 0x000fe200078efcff */
[----:B------:R-:W3:Y:S01]  /*3d70*/  MUFU.TANH R10, R10 ;  /* 0x0000000a000a7308 */ /* 0x000ee20000002400 */
[----:B-1----:R-:W-:-:S02]  /*3d80*/  FSEL R160, R160, -INF , !P5 ;  /* 0xff800000a0a07808 */ /* 0x002fc40006800000 */
[----:B------:R-:W-:Y:S02]  /*3d90*/  FSEL R159, R159, -INF , !P4 ;  /* 0xff8000009f9f7808 */ /* 0x000fe40006000000 */
[----:B------:R-:W-:Y:S02]  /*3da0*/  FSEL R156, R156, -INF , !P3 ;  /* 0xff8000009c9c7808 */ /* 0x000fe40005800000 */
[----:B--2---:R-:W-:Y:S01]  /*3db0*/  FSEL R149, R149, -INF , !P2 ;  /* 0xff80000095957808 */ /* 0x004fe20005000000 */
[----:B------:R-:W1:Y:S01]  /*3dc0*/  MUFU.TANH R133, R28 ;  /* 0x0000001c00857308 */ /* 0x000e620000002400 */
[C---:B------:R-:W-:Y:S02]  /*3dd0*/  ISETP.GE.AND P5, PT, R11.reuse, R64, PT ;  /* 0x000000400b00720c */ /* 0x040fe40003fa6270 */
[----:B------:R-:W-:Y:S02]  /*3de0*/  ISETP.GE.AND P4, PT, R11, R70, PT ;  /* 0x000000460b00720c */ /* 0x000fe40003f86270 */
[----:B------:R-:W-:-:S02]  /*3df0*/  ISETP.GE.AND P3, PT, R9, R64, PT ;  /* 0x000000400900720c */ /* 0x000fc40003f66270 */
[----:B------:R-:W-:Y:S01]  /*3e00*/  ISETP.GE.AND P2, PT, R9, R70, PT ;  /* 0x000000460900720c */ /* 0x000fe20003f46270 */
[----:B------:R-:W-:Y:S01]  /*3e10*/  MUFU.TANH R8, R8 ;  /* 0x0000000800087308 */ /* 0x000fe20000002400 */
[C---:B------:R-:W-:Y:S02]  /*3e20*/  LOP3.LUT R11, R71.reuse, 0x69, RZ, 0xfc, !PT ;  /* 0x00000069470b7812 */ /* 0x040fe400078efcff */
[----:B------:R-:W-:Y:S02]  /*3e30*/  LOP3.LUT R9, R71, 0x70, RZ, 0xfc, !PT ;  /* 0x0000007047097812 */ /* 0x000fe400078efcff */
[----:B---3--:R-:W-:Y:S02]  /*3e40*/  FSEL R148, R148, -INF , !P1 ;  /* 0xff80000094947808 */ /* 0x008fe40004800000 */
[----:B------:R-:W-:Y:S01]  /*3e50*/  FSEL R147, R147, -INF , !P5 ;  /* 0xff80000093937808 */ /* 0x000fe20006800000 */
[----:B------:R-:W-:Y:S01]  /*3e60*/  MUFU.TANH R63, R29 ;  /* 0x0000001d003f7308 */ /* 0x000fe20000002400 */
[----:B------:R-:W-:-:S02]  /*3e70*/  FSEL R145, R145, -INF , !P3 ;  /* 0xff80000091917808 */ /* 0x000fc40005800000 */
[C---:B------:R-:W-:Y:S02]  /*3e80*/  ISETP.GE.AND P1, PT, R11.reuse, R64, PT ;  /* 0x000000400b00720c */ /* 0x040fe40003f26270 */
[-C--:B------:R-:W-:Y:S02]  /*3e90*/  ISETP.GE.AND P5, PT, R11, R70.reuse, PT ;  /* 0x000000460b00720c */ /* 0x080fe40003fa6270 */
[----:B------:R-:W-:Y:S01]  /*3ea0*/  ISETP.GE.AND P3, PT, R9, R70, PT ;  /* 0x000000460900720c */ /* 0x000fe20003f66270 */
[----:B------:R-:W2:Y:S01]  /*3eb0*/  MUFU.TANH R62, R30 ;  /* 0x0000001e003e7308 */ /* 0x000ea20000002400 */
[C---:B------:R-:W-:Y:S02]  /*3ec0*/  LOP3.LUT R15, R71.reuse, 0x71, RZ, 0xfc, !PT ;  /* 0x00000071470f7812 */ /* 0x040fe400078efcff */
[----:B------:R-:W-:Y:S02]  /*3ed0*/  LOP3.LUT R11, R71, 0x78, RZ, 0xfc, !PT ;  /* 0x00000078470b7812 */ /* 0x000fe400078efcff */
[----:B----4-:R-:W-:Y:S01]  /*3ee0*/  FSEL R146, R146, -INF , !P4 ;  /* 0xff80000092927808 */ /* 0x010fe20006000000 */
[----:B------:R-:W-:Y:S01]  /*3ef0*/  BAR.SYNC.DEFER_BLOCKING 0x0 ;  /* 0x0000000000007b1d */ /* 0x000fe20000010000 */
[----:B------:R-:W-:-:S02]  /*3f00*/  ISETP.GE.AND P4, PT, R9, R64, PT ;  /* 0x000000400900720c */ /* 0x000fc40003f86270 */
[----:B------:R-:W-:Y:S02]  /*3f10*/  LOP3.LUT R9, R71, 0x79, RZ, 0xfc, !PT ;  /* 0x0000007947097812 */ /* 0x000fe400078efcff */
[----:B------:R-:W-:Y:S01]  /*3f20*/  FSEL R144, R144, -INF , !P2 ;  /* 0xff80000090907808 */ /* 0x000fe20005000000 */
[----:B------:R-:W3:Y:S01]  /*3f30*/  MUFU.TANH R60, R31 ;  /* 0x0000001f003c7308 */ /* 0x000ee20000002400 */
[----:B------:R-:W-:Y:S02]  /*3f40*/  FSEL R143, R143, -INF , !P1 ;  /* 0xff8000008f8f7808 */ /* 0x000fe40004800000 */
[----:B-----5:R-:W-:Y:S02]  /*3f50*/  FSEL R66, R66, -INF , !P3 ;  /* 0xff80000042427808 */ /* 0x020fe40005800000 */
[-C--:B------:R-:W-:Y:S02]  /*3f60*/  ISETP.GE.AND P2, PT, R15, R64.reuse, PT ;  /* 0x000000400f00720c */ /* 0x080fe40003f46270 */
[----:B------:R-:W-:-:S02]  /*3f70*/  ISETP.GE.AND P1, PT, R11, R64, PT ;  /* 0x000000400b00720c */ /* 0x000fc40003f26270 */
[----:B------:R-:W-:Y:S02]  /*3f80*/  ISETP.GE.AND P3, PT, R15, R70, PT ;  /* 0x000000460f00720c */ /* 0x000fe40003f66270 */
[----:B------:R-:W-:Y:S02]  /*3f90*/  FSEL R142, R142, -INF , !P5 ;  /* 0xff8000008e8e7808 */ /* 0x000fe40006800000 */
[----:B------:R-:W-:Y:S02]  /*3fa0*/  FSEL R139, R139, -INF , !P4 ;  /* 0xff8000008b8b7808 */ /* 0x000fe40006000000 */
[-C--:B------:R-:W-:Y:S02]  /*3fb0*/  ISETP.GE.AND P5, PT, R71, R64.reuse, PT ;  /* 0x000000404700720c */ /* 0x080fe40003fa6270 */
[----:B------:R-:W-:Y:S02]  /*3fc0*/  ISETP.GE.AND P4, PT, R9, R64, PT ;  /* 0x000000400900720c */ /* 0x000fe40003f86270 */
[----:B------:R-:W-:-:S02]  /*3fd0*/  FSEL R135, R135, -INF , !P2 ;  /* 0xff80000087877808 */ /* 0x000fc40005000000 */
[----:B------:R-:W-:Y:S02]  /*3fe0*/  FSEL R64, R10, -INF , !P3 ;  /* 0xff8000000a407808 */ /* 0x000fe40005800000 */
[----:B-1----:R-:W-:Y:S02]  /*3ff0*/  FSEL R133, R133, -INF , !P1 ;  /* 0xff80000085857808 */ /* 0x002fe40004800000 */
[-C--:B------:R-:W-:Y:S02]  /*4000*/  ISETP.GE.AND P2, PT, R11, R70.reuse, PT ;  /* 0x000000460b00720c */ /* 0x080fe40003f46270 */
[-C--:B------:R-:W-:Y:S02]  /*4010*/  ISETP.GE.AND P3, PT, R71, R70.reuse, PT ;  /* 0x000000464700720c */ /* 0x080fe40003f66270 */
[----:B------:R-:W-:Y:S02]  /*4020*/  ISETP.GE.AND P1, PT, R9, R70, PT ;  /* 0x000000460900720c */ /* 0x000fe40003f26270 */
[----:B------:R-:W-:-:S02]  /*4030*/  FSEL R4, R2, -INF , !P5 ;  /* 0xff80000002047808 */ /* 0x000fc40006800000 */
[----:B--2---:R-:W-:Y:S02]  /*4040*/  FSEL R62, R62, -INF , !P2 ;  /* 0xff8000003e3e7808 */ /* 0x004fe40005000000 */
[----:B------:R-:W-:Y:S02]  /*4050*/  FSEL R63, R63, -INF , !P4 ;  /* 0xff8000003f3f7808 */ /* 0x000fe40006000000 */
[----:B------:R-:W-:Y:S02]  /*4060*/  FSEL R2, R8, -INF , !P3 ;  /* 0xff80000008027808 */ /* 0x000fe40005800000 */
[----:B---3--:R-:W-:Y:S01]  /*4070*/  FSEL R60, R60, -INF , !P1 ;  /* 0xff8000003c3c7808 */ /* 0x008fe20004800000 */
[----:B------:R-:W-:Y:S05]  /*4080*/  @!P0 BRA `(.L_x_2309) ;  /* 0x0000061000008947 */ /* 0x000fea0003800000 */
[----:B------:R-:W-:Y:S05]  /*4090*/  @P6 BRA `(.L_x_2310) ;  /* 0x0000038000006947 */ /* 0x000fea0003800000 */
[----:B------:R-:W1:Y:S01]  /*40a0*/  I2F.RP R15, R3 ;  /* 0x00000003000f7306 */ /* 0x000e620000209400 */
[----:B------:R-:W-:Y:S02]  /*40b0*/  IADD3 R14, R6, -0x80, RZ ;  /* 0xffffff80060e7810 */ /* 0x000fe40007ffe0ff */
[----:B------:R-:W-:-:S02]  /*40c0*/  IABS R9, R6 ;  /* 0x0000000600097213 */ /* 0x000fc40000000000 */
        /* <DEDUP_REMOVED lines=26> */
[----:B------:R-:W-:-:S02]  /*4270*/  ISETP.NE.AND P2, PT, RZ, c[0x0][0x2d0], PT ;  /* 0x0000b400ff007a0c */ /* 0x000fc40003f45270 */
[----:B------:R-:W-:-:S05]  /*4280*/  LOP3.LUT R8, RZ, c[0x0][0x2d0], RZ, 0x33, !PT ;  /* 0x0000b400ff087a12 */ /* 0x000fca00078e33ff */
[----:B------:R-:W-:Y:S02]  /*4290*/  @P4 IADD3 R11, R11, 0x1, RZ ;  /* 0x000000010b0b4810 */ /* 0x000fe40007ffe0ff */
[----:B------:R-:W-:-:S03]  /*42a0*/  @P5 IADD3 R15, R15, 0x1, RZ ;  /* 0x000000010f0f5810 */ /* 0x000fc60007ffe0ff */
[----:B------:R-:W-:Y:S01]  /*42b0*/  @!P1 IMAD.MOV R11, RZ, RZ, -R11 ;  /* 0x000000ffff0b9224 */ /* 0x000fe200078e0a0b */
[----:B------:R-:W-:-:S04]  /*42c0*/  @!P3 IADD3 R15, -R15, RZ, RZ ;  /* 0x000000ff0f0fb210 */ /* 0x000fc80007ffe1ff */
[C---:B------:R-:W-:Y:S02]  /*42d0*/  SEL R3, R8.reuse, R15, !P2 ;  /* 0x0000000f08037207 */ /* 0x040fe40005000000 */
[----:B------:R-:W-:-:S03]  /*42e0*/  SEL R8, R8, R11, !P2 ;  /* 0x0000000b08087207 */ /* 0x000fc60005000000 */
        /* <DEDUP_REMOVED lines=19> */
.L_x_2310:
[----:B------:R-:W-:-:S04]  /*4420*/  ULEA UR6, -UR6, URZ, 0x7 ;  /* 0x0000003f06067291 */ /* 0x000fc8000f8e393f */
[----:B------:R-:W-:Y:S02]  /*4430*/  USHF.R.S32.HI UR4, URZ, 0x1f, UR6 ;  /* 0x0000001f3f047899 */ /* 0x000fe40008011406 */
[----:B------:R-:W-:-:S04]  /*4440*/  MOV R10, UR6 ;  /* 0x00000006000a7c02 */ /* 0x000fc80008000f00 */
[----:B------:R-:W-:Y:S02]  /*4450*/  MOV R6, UR4 ;  /* 0x0000000400067c02 */ /* 0x000fe40008000f00 */
.L_x_2311:
        /* <DEDUP_REMOVED lines=36> */
.L_x_2309:
        /* <DEDUP_REMOVED lines=83> */
[C---:B------:R-:W-:Y:S01]  /*4bd0*/  FSETP.NEU.FTZ.AND P1, PT, R132.reuse, -INF , PT ;  /* 0xff8000008400780b */ /* 0x040fe20003f3d000 */
[----:B------:R-:W-:Y:S01]  /*4be0*/  FMUL.FTZ R134, R132, c[0x0][0x23c] ;  /* 0x00008f0084867a20 */ /* 0x000fe20000410000 */
[----:B--2---:R-:W-:Y:S01]  /*4bf0*/  FMNMX.FTZ R3, R6, R3, !PT ;  /* 0x0000000306037209 */ /* 0x004fe20007810000 */
[----:B------:R-:W-:Y:S03]  /*4c00*/  LDSM.16.MT88.4 R16, [R217+0xc800] ;  /* 0x00c80000d910783b */ /* 0x000fe60000004200 */
[----:B------:R-:W-:Y:S01]  /*4c10*/  FSEL R134, R134, RZ, P1 ;  /* 0x000000ff86867208 */ /* 0x000fe20000800000 */
[----:B------:R-:W-:Y:S01]  /*4c20*/  LDSM.16.MT88.4 R32, [R218+0x10800] ;  /* 0x01080000da20783b */ /* 0x000fe20000004200 */
[----:B------:R-:W-:-:S03]  /*4c30*/  FSETP.NEU.FTZ.AND P1, PT, R3, -INF , PT ;  /* 0xff8000000300780b */ /* 0x000fc60003f3d000 */
[--C-:B------:R-:W-:Y:S01]  /*4c40*/  FFMA.FTZ R54, R61, c[0x0][0x23c], -R134.reuse ;  /* 0x00008f003d367a23 */ /* 0x100fe20000010886 */
[----:B------:R-:W-:Y:S01]  /*4c50*/  LDSM.16.MT88.4 R28, [R217+0x10800] ;  /* 0x01080000d91c783b */ /* 0x000fe20000004200 */
[----:B------:R-:W-:Y:S02]  /*4c60*/  FMUL.FTZ R61, R3, c[0x0][0x23c] ;  /* 0x00008f00033d7a20 */ /* 0x000fe40000410000 */
[--C-:B------:R-:W-:Y:S02]  /*4c70*/  FFMA.FTZ R57, R4, c[0x0][0x23c], -R134.reuse ;  /* 0x00008f0004397a23 */ /* 0x100fe40000010886 */
[--C-:B------:R-:W-:Y:S01]  /*4c80*/  FFMA.FTZ R55, R69, c[0x0][0x23c], -R134.reuse ;  /* 0x00008f0045377a23 */ /* 0x100fe20000010886 */
[----:B------:R-:W-:Y:S01]  /*4c90*/  FSEL R61, R61, RZ, P1 ;  /* 0x000000ff3d3d7208 */ /* 0x000fe20000800000 */
[--C-:B------:R-:W-:Y:S01]  /*4ca0*/  FFMA.FTZ R50, R91, c[0x0][0x23c], -R134.reuse ;  /* 0x00008f005b327a23 */ /* 0x100fe20000010886 */
[----:B------:R-:W1:Y:S01]  /*4cb0*/  LDSM.16.MT88.4 R4, [R216+0x10000] ;  /* 0x01000000d804783b */ /* 0x000e620000004200 */
[----:B------:R-:W-:Y:S01]  /*4cc0*/  MUFU.EX2 R57, R57 ;  /* 0x0000003900397308 */ /* 0x000fe20000000800 */
[----:B------:R-:W-:-:S02]  /*4cd0*/  FFMA.FTZ R49, R13, c[0x0][0x23c], -R134 ;  /* 0x00008f000d317a23 */ /* 0x000fc40000010886 */
[--C-:B------:R-:W-:Y:S02]  /*4ce0*/  FFMA.FTZ R59, R2, c[0x0][0x23c], -R61.reuse ;  /* 0x00008f00023b7a23 */ /* 0x100fe4000001083d */
[--C-:B------:R-:W-:Y:S02]  /*4cf0*/  FFMA.FTZ R58, R68, c[0x0][0x23c], -R61.reuse ;  /* 0x00008f00443a7a23 */ /* 0x100fe4000001083d */
[--C-:B------:R-:W-:Y:S01]  /*4d00*/  FFMA.FTZ R56, R48, c[0x0][0x23c], -R61.reuse ;  /* 0x00008f0030387a23 */ /* 0x100fe2000001083d */
[----:B------:R-:W2:Y:S01]  /*4d10*/  MUFU.EX2 R54, R54 ;  /* 0x0000003600367308 */ /* 0x000ea20000000800 */
[--C-:B------:R-:W-:Y:S02]  /*4d20*/  FFMA.FTZ R51, R114, c[0x0][0x23c], -R61.reuse ;  /* 0x00008f0072337a23 */ /* 0x100fe4000001083d */
[----:B------:R-:W-:Y:S02]  /*4d30*/  FFMA.FTZ R47, R12, c[0x0][0x23c], -R61 ;  /* 0x00008f000c2f7a23 */ /* 0x000fe4000001083d */
[----:B------:R-:W5:Y:S01]  /*4d40*/  LDSM.16.MT88.4 R12, [R216+0xc800] ;  /* 0x00c80000d80c783b */ /* 0x000f620000004200 */
[----:B------:R-:W-:-:S02]  /*4d50*/  FFMA.FTZ R52, R115, c[0x0][0x23c], -R134 ;  /* 0x00008f0073347a23 */ /* 0x000fc40000010886 */
[----:B------:R-:W-:Y:S01]  /*4d60*/  MUFU.EX2 R55, R55 ;  /* 0x0000003700377308 */ /* 0x000fe20000000800 */
[--C-:B------:R-:W-:Y:S02]  /*4d70*/  FFMA.FTZ R48, R73, c[0x0][0x23c], -R134.reuse ;  /* 0x00008f0049307a23 */ /* 0x100fe40000010886 */
[----:B------:R-:W-:Y:S02]  /*4d80*/  FFMA.FTZ R45, R81, c[0x0][0x23c], -R134 ;  /* 0x00008f00512d7a23 */ /* 0x000fe40000010886 */
[--C-:B------:R-:W-:Y:S02]  /*4d90*/  FFMA.FTZ R53, R82, c[0x0][0x23c], -R61.reuse ;  /* 0x00008f0052357a23 */ /* 0x100fe4000001083d */
[--C-:B------:R-:W-:Y:S01]  /*4da0*/  FFMA.FTZ R46, R74, c[0x0][0x23c], -R61.reuse ;  /* 0x00008f004a2e7a23 */ /* 0x100fe2000001083d */
[----:B------:R-:W1:Y:S01]  /*4db0*/  MUFU.EX2 R50, R50 ;  /* 0x0000003200327308 */ /* 0x000e620000000800 */
[----:B--2---:R-:W-:Y:S01]  /*4dc0*/  F2FP.BF16.PACK_AB R68, R54, R57 ;  /* 0x000000393644723e */ /* 0x004fe200000010ff */
        /* <DEDUP_REMOVED lines=8> */
[----:B------:R-:W2:Y:S01]  /*4e50*/  MUFU.EX2 R58, R58 ;  /* 0x0000003a003a7308 */ /* 0x000ea20000000800 */
[----:B-1----:R-:W-:Y:S01]  /*4e60*/  F2FP.BF16.PACK_AB R70, R50, R55 ;  /* 0x000000373246723e */ /* 0x002fe200000010ff */
        /* <DEDUP_REMOVED lines=18> */
[----:B-1----:R-:W-:Y:S01]  /*4f90*/  F2FP.BF16.PACK_AB R71, R51, R56 ;  /* 0x000000383347723e */ /* 0x002fe200000010ff */
[----:B------:R-:W1:Y:S01]  /*4fa0*/  MUFU.EX2 R49, R49 ;  /* 0x0000003100317308 */ /* 0x000e620000000800 */
        /* <DEDUP_REMOVED lines=8> */
[--C-:B------:R-:W-:Y:S01]  /*5030*/  FFMA.FTZ R163, R163, c[0x0][0x23c], -R134.reuse ;  /* 0x00008f00a3a37a23 */ /* 0x100fe20000010886 */
[----:B------:R-:W-:Y:S01]  /*5040*/  HMMA.16816.F32.BF16 R100, R68, R102, RZ ;  /* 0x000000664464723c */ /* 0x000fe200000418ff */
[----:B------:R-:W-:Y:S01]  /*5050*/  FFMA.FTZ R161, R161, c[0x0][0x23c], -R134 ;  /* 0x00008f00a1a17a23 */ /* 0x000fe20000010886 */
        /* <DEDUP_REMOVED lines=12> */
[----:B------:R-:W2:Y:S01]  /*5120*/  MUFU.EX2 R46, R46 ;  /* 0x0000002e002e7308 */ /* 0x000ea20000000800 */
[----:B------:R-:W-:-:S02]  /*5130*/  FFMA.FTZ R143, R148, c[0x0][0x23c], -R61 ;  /* 0x00008f00948f7a23 */ /* 0x000fc4000001083d */
[--C-:B------:R-:W-:Y:S02]  /*5140*/  FFMA.FTZ R146, R146, c[0x0][0x23c], -R61.reuse ;  /* 0x00008f0092927a23 */ /* 0x100fe4000001083d */
[--C-:B------:R-:W-:Y:S01]  /*5150*/  FFMA.FTZ R144, R144, c[0x0][0x23c], -R61.reuse ;  /* 0x00008f0090907a23 */ /* 0x100fe2000001083d */
[C---:B------:R-:W-:Y:S01]  /*5160*/  HMMA.16816.F32.BF16 R128, R68.reuse, R124, RZ ;  /* 0x0000007c4480723c */ /* 0x040fe200000418ff */
[----:B------:R-:W-:Y:S01]  /*5170*/  FFMA.FTZ R142, R142, c[0x0][0x23c], -R61 ;  /* 0x00008f008e8e7a23 */ /* 0x000fe2000001083d */
[----:B------:R-:W-:Y:S01]  /*5180*/  MUFU.EX2 R47, R47 ;  /* 0x0000002f002f7308 */ /* 0x000fe20000000800 */
[----:B------:R-:W-:Y:S02]  /*5190*/  FADD.FTZ R54, R57, R54 ;  /* 0x0000003639367221 */ /* 0x000fe40000010000 */
[----:B------:R-:W-:Y:S02]  /*51a0*/  FADD.FTZ R59, R59, R58 ;  /* 0x0000003a3b3b7221 */ /* 0x000fe40000010000 */
[----:B------:R-:W-:Y:S01]  /*51b0*/  FADD.FTZ R55, R55, R54 ;  /* 0x0000003637377221 */ /* 0x000fe20000010000 */
[----:B------:R-:W-:Y:S01]  /*51c0*/  HMMA.16816.F32.BF16 R120, R68, R116, RZ ;  /* 0x000000744478723c */ /* 0x000fe200000418ff */
[----:B------:R-:W-:Y:S01]  /*51d0*/  FADD.FTZ R56, R56, R59 ;  /* 0x0000003b38387221 */ /* 0x000fe20000010000 */
[----:B------:R-:W1:Y:S01]  /*51e0*/  MUFU.EX2 R42, R42 ;  /* 0x0000002a002a7308 */ /* 0x000e620000000800 */
[----:B------:R-:W-:-:S02]  /*51f0*/  FFMA.FTZ R243, R63, c[0x0][0x23c], -R134 ;  /* 0x00008f003ff37a23 */ /* 0x000fc40000010886 */
[----:B------:R-:W-:Y:S02]  /*5200*/  FADD.FTZ R55, R50, R55 ;  /* 0x0000003732377221 */ /* 0x000fe40000010000 */
[----:B------:R-:W-:Y:S01]  /*5210*/  FADD.FTZ R56, R51, R56 ;  /* 0x0000003833387221 */ /* 0x000fe20000010000 */
[C---:B------:R-:W-:Y:S02]  /*5220*/  HMMA.16816.F32.BF16 R112, R68.reuse, R108, RZ ;  /* 0x0000006c4470723c */ /* 0x040fe400000418ff */
[----:B------:R-:W-:Y:S06]  /*5230*/  MUFU.EX2 R44, R44 ;  /* 0x0000002c002c7308 */ /* 0x000fec0000000800 */
[C---:B---3--:R-:W-:Y:S02]  /*5240*/  HMMA.16816.F32.BF16 R88, R68.reuse, R84, RZ ;  /* 0x000000544458723c */ /* 0x048fe400000418ff */
[----:B------:R-:W3:Y:S06]  /*5250*/  MUFU.EX2 R41, R41 ;  /* 0x0000002900297308 */ /* 0x000eec0000000800 */
        /* <DEDUP_REMOVED lines=11> */
[----:B------:R-:W3:Y:S06]  /*5310*/  MUFU.EX2 R0, R0 ;  /* 0x0000000000007308 */ /* 0x000eec0000000800 */
[C---:B------:R-:W-:Y:S02]  /*5320*/  HMMA.16816.F32.BF16 R72, R68.reuse, R4, RZ ;  /* 0x000000044448723c */ /* 0x040fe400000418ff */
[----:B------:R-:W-:Y:S05]  /*5330*/  MUFU.EX2 R2, R2 ;  /* 0x0000000200027308 */ /* 0x000fea0000000800 */
[----:B-1----:R-:W-:Y:S01]  /*5340*/  F2FP.BF16.PACK_AB R4, R49, R52 ;  /* 0x000000343104723e */ /* 0x002fe200000010ff */
[----:B------:R-:W-:Y:S01]  /*5350*/  HMMA.16816.F32.BF16 R68, R68, R6, RZ ;  /* 0x000000064444723c */ /* 0x000fe200000418ff */
[----:B--2---:R-:W-:Y:S01]  /*5360*/  F2FP.BF16.PACK_AB R5, R46, R53 ;  /* 0x000000352e05723e */ /* 0x004fe200000010ff */
        /* <DEDUP_REMOVED lines=10> */
[----:B-----5:R-:W-:Y:S01]  /*5410*/  HMMA.16816.F32.BF16 R104, R4, R12, R104 ;  /* 0x0000000c0468723c */ /* 0x020fe20000041868 */
[----:B------:R-:W-:Y:S01]  /*5420*/  FADD.FTZ R45, R45, R48 ;  /* 0x000000302d2d7221 */ /* 0x000fe20000010000 */
[----:B------:R-:W-:Y:S01]  /*5430*/  MUFU.EX2 R67, R67 ;  /* 0x0000004300437308 */ /* 0x000fe20000000800 */
[----:B------:R-:W-:-:S05]  /*5440*/  FADD.FTZ R42, R42, R47 ;  /* 0x0000002f2a2a7221 */ /* 0x000fca0000010000 */
[C---:B------:R-:W-:Y:S01]  /*5450*/  HMMA.16816.F32.BF16 R100, R4.reuse, R14, R100 ;  /* 0x0000000e0464723c */ /* 0x040fe20000041864 */
[----:B------:R-:W2:Y:S01]  /*5460*/  LDSM.16.MT88.4 R12, [R216+0x10800] ;  /* 0x01080000d80c783b */ /* 0x000ea20000004200 */
[----:B------:R-:W-:Y:S06]  /*5470*/  MUFU.EX2 R137, R137 ;  /* 0x0000008900897308 */ /* 0x000fec0000000800 */
[C---:B------:R-:W-:Y:S02]  /*5480*/  HMMA.16816.F32.BF16 R96, R4.reuse, R8, R96 ;  /* 0x000000080460723c */ /* 0x040fe40000041860 */
[----:B------:R-:W5:Y:S06]  /*5490*/  MUFU.EX2 R138, R138 ;  /* 0x0000008a008a7308 */ /* 0x000f6c0000000800 */
        /* <DEDUP_REMOVED lines=33> */
[----:B---3--:R-:W-:Y:S01]  /*56b0*/  F2FP.BF16.PACK_AB R4, R41, R44 ;  /* 0x0000002c2904723e */ /* 0x008fe200000010ff */
        /* <DEDUP_REMOVED lines=16> */
[----:B------:R-:W3:Y:S05]  /*57c0*/  LDSM.16.MT88.4 R8, [R216+0x11000] ;  /* 0x01100000d808783b */ /* 0x000eea0000004200 */
[----:B------:R-:W-:Y:S02]  /*57d0*/  MUFU.EX2 R160, R160 ;  /* 0x000000a000a07308 */ /* 0x000fe40000000800 */
[C---:B------:R-:W-:Y:S06]  /*57e0*/  HMMA.16816.F32.BF16 R112, R4.reuse, R16, R112 ;  /* 0x000000100470723c */ /* 0x040fec0000041870 */
[----:B------:R-:W4:Y:S02]  /*57f0*/  MUFU.EX2 R165, R165 ;  /* 0x000000a500a57308 */ /* 0x000f240000000800 */
        /* <DEDUP_REMOVED lines=10> */
[C---:B---3--:R-:W-:Y:S06]  /*58a0*/  HMMA.16816.F32.BF16 R72, R4.reuse, R8, R72 ;  /* 0x000000080448723c */ /* 0x048fec0000041848 */
[----:B------:R-:W-:Y:S02]  /*58b0*/  MUFU.EX2 R143, R143 ;  /* 0x0000008f008f7308 */ /* 0x000fe40000000800 */
[C---:B------:R-:W-:Y:S01]  /*58c0*/  HMMA.16816.F32.BF16 R68, R4.reuse, R10, R68 ;  /* 0x0000000a0444723c */ /* 0x040fe20000041844 */
[----:B------:R-:W3:Y:S05]  /*58d0*/  LDSM.16.MT88.4 R8, [R219+0x11800] ;  /* 0x01180000db08783b */ /* 0x000eea0000004200 */
        /* <DEDUP_REMOVED lines=16> */
[C---:B-----5:R-:W-:Y:S01]  /*59e0*/  F2FP.BF16.PACK_AB R5, R138.reuse, R137 ;  /* 0x000000898a05723e */ /* 0x060fe200000010ff */
        /* <DEDUP_REMOVED lines=14> */
[----:B------:R-:W5:Y:S07]  /*5ad0*/  LDSM.16.MT88.4 R16, [R216+0x11800] ;  /* 0x01180000d810783b */ /* 0x000f6e0000004200 */
[C---:B---3--:R-:W-:Y:S08]  /*5ae0*/  HMMA.16816.F32.BF16 R96, R4.reuse, R8, R96 ;  /* 0x000000080460723c */ /* 0x048ff00000041860 */
[C---:B------:R-:W-:Y:S01]  /*5af0*/  HMMA.16816.F32.BF16 R92, R4.reuse, R10, R92 ;  /* 0x0000000a045c723c */ /* 0x040fe2000004185c */
[----:B------:R-:W3:Y:S07]  /*5b00*/  LDSM.16.MT88.4 R8, [R217+0xe000] ;  /* 0x00e00000d908783b */ /* 0x000eee0000004200 */
        /* <DEDUP_REMOVED lines=12> */
[C---:B-----5:R-:W-:Y:S08]  /*5bd0*/  HMMA.16816.F32.BF16 R72, R4.reuse, R16, R72 ;  /* 0x000000100448723c */ /* 0x060ff00000041848 */
[----:B------:R-:W-:Y:S01]  /*5be0*/  HMMA.16816.F32.BF16 R68, R4, R18, R68 ;  /* 0x000000120444723c */ /* 0x000fe20000041844 */
[----:B------:R-:W5:Y:S06]  /*5bf0*/  LDSM.16.MT88.4 R16, [R219+0x12000] ;  /* 0x01200000db10783b */ /* 0x000f6c0000004200 */
        /* <DEDUP_REMOVED lines=51> */
[C---:B---3--:R-:W-:Y:S08]  /*5f30*/  HMMA.16816.F32.BF16 R104, R4.reuse, R8, R104 ;  /* 0x000000080468723c */ /* 0x048ff00000041868 */
[C---:B------:R-:W-:Y:S01]  /*5f40*/  HMMA.16816.F32.BF16 R100, R4.reuse, R10, R100 ;  /* 0x0000000a0464723c */ /* 0x040fe20000041864 */
[----:B------:R-:W3:Y:S07]  /*5f50*/  LDSM.16.MT88.4 R8, [R216+0x12800] ;  /* 0x01280000d808783b */ /* 0x000eee0000004200 */
[C---:B--2---:R-:W-:Y:S08]  /*5f60*/  HMMA.16816.F32.BF16 R112, R4.reuse, R20, R112 ;  /* 0x000000140470723c */ /* 0x044ff00000041870 */
[C---:B------:R-:W-:Y:S01]  /*5f70*/  HMMA.16816.F32.BF16 R108, R4.reuse, R22, R108 ;  /* 0x00000016046c723c */ /* 0x040fe2000004186c */
[----:B------:R-:W-:Y:S07]  /*5f80*/  LDSM.16.MT88.4 R20, [R216+0xf000] ;  /* 0x00f00000d814783b */ /* 0x000fee0000004200 */
[C---:B-1----:R-:W-:Y:S08]  /*5f90*/  HMMA.16816.F32.BF16 R96, R4.reuse, R12, R96 ;  /* 0x0000000c0460723c */ /* 0x042ff00000041860 */
[C---:B------:R-:W-:Y:S01]  /*5fa0*/  HMMA.16816.F32.BF16 R92, R4.reuse, R14, R92 ;  /* 0x0000000e045c723c */ /* 0x040fe2000004185c */
[----:B------:R-:W1:Y:S07]  /*5fb0*/  LDSM.16.MT88.4 R12, [R217+0xf000] ;  /* 0x00f00000d90c783b */ /* 0x000e6e0000004200 */
[C---:B----4-:R-:W-:Y:S08]  /*5fc0*/  HMMA.16816.F32.BF16 R88, R4.reuse, R16, R88 ;  /* 0x000000100458723c */ /* 0x050ff00000041858 */
        /* <DEDUP_REMOVED lines=100> */
.L_x_2316:
        /* <DEDUP_REMOVED lines=64> */
.L_x_2313:
        /* <DEDUP_REMOVED lines=8> */
[----:B------:R-:W-:Y:S04]  /*6a90*/  IADD3 R38, P0, R40, UR9, RZ ;  /* 0x0000000928267c10 */ /* 0x000fe8000ff1e0ff */
[----:B------:R-:W-:Y:S01]  /*6aa0*/  IADD3.X R39, R41, UR5, RZ, P0, !PT ;  /* 0x0000000529277c10 */ /* 0x000fe200087fe4ff */
[----:B------:R1:W-:Y:S01]  /*6ab0*/  LDGSTS.E.BYPASS.LTC128B.128 [R233+0x10000], [R228.64+0x80] ;  /* 0x10000080e4e97fae */ /* 0x0003e2000b901d4a */
[----:B------:R-:W-:Y:S04]  /*6ac0*/  IADD3 R36, P0, R38, UR9, RZ ;  /* 0x0000000926247c10 */ /* 0x000fe8000ff1e0ff */
[----:B------:R-:W-:Y:S02]  /*6ad0*/  IADD3.X R37, R39, UR5, RZ, P0, !PT ;  /* 0x0000000527257c10 */ /* 0x000fe400087fe4ff */
[----:B------:R-:W-:Y:S01]  /*6ae0*/  IADD3 R34, P0, R36, UR9, RZ ;  /* 0x0000000924227c10 */ /* 0x000fe2000ff1e0ff */
        /* <DEDUP_REMOVED lines=10> */
[----:B------:R-:W-:Y:S01]  /*6b90*/  ISETP.GT.AND P0, PT, R242, R227, PT ;  /* 0x000000e3f200720c */ /* 0x000fe20003f04270 */
        /* <DEDUP_REMOVED lines=226> */
[----:B------:R1:W1:Y:S01]  /*79c0*/  MUFU.TANH R153, R2 ;  /* 0x0000000200997308 */ /* 0x0002620000002400 */
[----:B------:R-:W-:Y:S02]  /*79d0*/  FMUL.FTZ R35, R35, c[0x0][0x2ec] ;  /* 0x0000bb0023237a20 */ /* 0x000fe40000410000 */
[----:B---3--:R-:W-:Y:S02]  /*79e0*/  FMUL.FTZ R133, R15, c[0x0][0x2ec] ;  /* 0x0000bb000f857a20 */ /* 0x008fe40000410000 */
[----:B------:R-:W-:Y:S02]  /*79f0*/  FMUL.FTZ R37, R37, c[0x0][0x2ec] ;  /* 0x0000bb0025257a20 */ /* 0x000fe40000410000 */
[----:B------:R-:W-:Y:S03]  /*7a00*/  FMUL.FTZ R38, R38, c[0x0][0x2ec] ;  /* 0x0000bb0026267a20 */ /* 0x000fe60000410000 */
[----:B------:R-:W3:Y:S01]  /*7a10*/  MUFU.TANH R162, R33 ;  /* 0x0000002100a27308 */ /* 0x000ee20000002400 */
[----:B------:R-:W-:Y:S01]  /*7a20*/  FMUL.FTZ R39, R39, c[0x0][0x2ec] ;  /* 0x0000bb0027277a20 */ /* 0x000fe20000410000 */
[C---:B----4-:R-:W-:Y:S03]  /*7a30*/  HMMA.16816.F32.BF16 R44, R192.reuse, R136, R44 ;  /* 0x00000088c02c723c */ /* 0x050fe6000004182c */
[----:B--2---:R-:W-:Y:S02]  /*7a40*/  FMUL.FTZ R3, R26, c[0x0][0x2ec] ;  /* 0x0000bb001a037a20 */ /* 0x004fe40000410000 */
[----:B------:R-:W-:Y:S02]  /*7a50*/  FMUL.FTZ R250, R40, c[0x0][0x2ec] ;  /* 0x0000bb0028fa7a20 */ /* 0x000fe40000410000 */
[----:B------:R-:W-:Y:S01]  /*7a60*/  FMUL.FTZ R41, R41, c[0x0][0x2ec] ;  /* 0x0000bb0029297a20 */ /* 0x000fe20000410000 */
[----:B------:R2:W4:Y:S01]  /*7a70*/  MUFU.TANH R155, R3 ;  /* 0x00000003009b7308 */ /* 0x0005220000002400 */
[C---:B------:R-:W-:Y:S03]  /*7a80*/  HMMA.16816.F32.BF16 R48, R192.reuse, R138, R48 ;  /* 0x0000008ac030723c */ /* 0x040fe60000041830 */
[----:B-1----:R-:W-:Y:S02]  /*7a90*/  FMUL.FTZ R2, R27, c[0x0][0x2ec] ;  /* 0x0000bb001b027a20 */ /* 0x002fe40000410000 */
[----:B------:R-:W-:Y:S02]  /*7aa0*/  FMUL.FTZ R42, R42, c[0x0][0x2ec] ;  /* 0x0000bb002a2a7a20 */ /* 0x000fe40000410000 */
[----:B------:R-:W-:Y:S02]  /*7ab0*/  FMUL.FTZ R43, R43, c[0x0][0x2ec] ;  /* 0x0000bb002b2b7a20 */ /* 0x000fe40000410000 */
[----:B------:R-:W1:Y:S06]  /*7ac0*/  MUFU.TANH R163, R34 ;  /* 0x0000002200a37308 */ /* 0x000e6c0000002400 */
[----:B------:R-:W-:Y:S02]  /*7ad0*/  FMUL.FTZ R246, R44, c[0x0][0x2ec] ;  /* 0x0000bb002cf67a20 */ /* 0x000fe40000410000 */
[----:B------:R-:W-:Y:S02]  /*7ae0*/  FMUL.FTZ R45, R45, c[0x0][0x2ec] ;  /* 0x0000bb002d2d7a20 */ /* 0x000fe40000410000 */
[----:B------:R5:W1:Y:S01]  /*7af0*/  MUFU.TANH R165, R35 ;  /* 0x0000002300a57308 */ /* 0x000a620000002400 */
[----:B------:R-:W-:Y:S02]  /*7b00*/  FMUL.FTZ R46, R46, c[0x0][0x2ec] ;  /* 0x0000bb002e2e7a20 */ /* 0x000fe40000410000 */
[----:B------:R-:W-:Y:S02]  /*7b10*/  FMUL.FTZ R47, R47, c[0x0][0x2ec] ;  /* 0x0000bb002f2f7a20 */ /* 0x000fe40000410000 */
[----:B--2---:R-:W-:Y:S02]  /*7b20*/  FMUL.FTZ R3, R32, c[0x0][0x2ec] ;  /* 0x0000bb0020037a20 */ /* 0x004fe40000410000 */
[----:B------:R-:W-:Y:S02]  /*7b30*/  FMUL.FTZ R198, R48, c[0x0][0x2ec] ;  /* 0x0000bb0030c67a20 */ /* 0x000fe40000410000 */
[----:B------:R-:W-:Y:S01]  /*7b40*/  FMUL.FTZ R49, R49, c[0x0][0x2ec] ;  /* 0x0000bb0031317a20 */ /* 0x000fe20000410000 */
[----:B------:R2:W1:Y:S01]  /*7b50*/  MUFU.TANH R157, R2 ;  /* 0x00000002009d7308 */ /* 0x0004620000002400 */
[----:B------:R-:W-:Y:S02]  /*7b60*/  FMUL.FTZ R50, R50, c[0x0][0x2ec] ;  /* 0x0000bb0032327a20 */ /* 0x000fe40000410000 */
[----:B------:R-:W-:Y:S07]  /*7b70*/  FMUL.FTZ R51, R51, c[0x0][0x2ec] ;  /* 0x0000bb0033337a20 */ /* 0x000fee0000410000 */
[----:B------:R-:W1:Y:S01]  /*7b80*/  MUFU.TANH R252, R37 ;  /* 0x0000002500fc7308 */ /* 0x000e620000002400 */
[----:B-----5:R-:W5:Y:S09]  /*7b90*/  LDSM.16.M88.4 R32, [R208+0x7000] ;  /* 0x00700000d020783b */ /* 0x020f720000000200 */
[----:B------:R-:W1:Y:S01]  /*7ba0*/  MUFU.TANH R251, R38 ;  /* 0x0000002600fb7308 */ /* 0x000e620000002400 */
[----:B--2---:R-:W-:Y:S09]  /*7bb0*/  FMUL.FTZ R2, R36, c[0x0][0x2ec] ;  /* 0x0000bb0024027a20 */ /* 0x004ff20000410000 */
[----:B------:R2:W1:Y:S10]  /*7bc0*/  MUFU.TANH R249, R39 ;  /* 0x0000002700f97308 */ /* 0x0004740000002400 */
[----:B------:R1:W1:Y:S10]  /*7bd0*/  MUFU.TANH R148, R178 ;  /* 0x000000b200947308 */ /* 0x0002740000002400 */
[----:B------:R3:W3:Y:S01]  /*7be0*/  MUFU.TANH R8, R132 ;  /* 0x0000008400087308 */ /* 0x0006e20000002400 */
[----:B--2---:R-:W2:Y:S01]  /*7bf0*/  LDSM.16.M88.4 R36, [R208+0x7800] ;  /* 0x00780000d024783b */ /* 0x004ea20000000200 */
[----:B------:R-:W-:Y:S04]  /*7c00*/  DEPBAR.LE SB0, 0x0 ;  /* 0x000080000000791a */ /* 0x000fe80000000000 */
[C---:B-----5:R-:W-:Y:S04]  /*7c10*/  HMMA.16816.F32.BF16 R52, R192.reuse, R32, R52 ;  /* 0x00000020c034723c */ /* 0x060fe80000041834 */
[----:B------:R5:W2:Y:S01]  /*7c20*/  MUFU.TANH R156, R176 ;  /* 0x000000b0009c7308 */ /* 0x000aa20000002400 */
[----:B------:R-:W-:Y:S01]  /*7c30*/  BAR.SYNC.DEFER_BLOCKING 0x0 ;  /* 0x0000000000007b1d */ /* 0x000fe20000010000 */
[----:B-1----:R-:W-:Y:S02]  /*7c40*/  FMUL.FTZ R178, R17, c[0x0][0x2ec] ;  /* 0x0000bb0011b27a20 */ /* 0x002fe40000410000 */
[C---:B------:R-:W-:Y:S06]  /*7c50*/  HMMA.16816.F32.BF16 R56, R192.reuse, R34, R56 ;  /* 0x00000022c038723c */ /* 0x040fec0000041838 */
[----:B------:R1:W1:Y:S01]  /*7c60*/  MUFU.TANH R151, R134 ;  /* 0x0000008600977308 */ /* 0x0002620000002400 */
[----:B---3--:R-:W-:Y:S09]  /*7c70*/  FMUL.FTZ R132, R16, c[0x0][0x2ec] ;  /* 0x0000bb0010847a20 */ /* 0x008ff20000410000 */
[----:B------:R3:W3:Y:S01]  /*7c80*/  MUFU.TANH R149, R133 ;  /* 0x0000008500957308 */ /* 0x0006e20000002400 */
[----:B------:R-:W-:Y:S02]  /*7c90*/  FMUL.FTZ R188, R52, c[0x0][0x2ec] ;  /* 0x0000bb0034bc7a20 */ /* 0x000fe40000410000 */
[----:B-----5:R-:W-:Y:S02]  /*7ca0*/  FMUL.FTZ R176, R21, c[0x0][0x2ec] ;  /* 0x0000bb0015b07a20 */ /* 0x020fe40000410000 */
[----:B------:R-:W-:Y:S02]  /*7cb0*/  FMUL.FTZ R53, R53, c[0x0][0x2ec] ;  /* 0x0000bb0035357a20 */ /* 0x000fe40000410000 */
[----:B------:R-:W-:Y:S03]  /*7cc0*/  FMUL.FTZ R54, R54, c[0x0][0x2ec] ;  /* 0x0000bb0036367a20 */ /* 0x000fe60000410000 */
[----:B------:R5:W4:Y:S01]  /*7cd0*/  MUFU.TANH R146, R178 ;  /* 0x000000b200927308 */ /* 0x000b220000002400 */
[----:B------:R-:W-:Y:S02]  /*7ce0*/  FMUL.FTZ R186, R56, c[0x0][0x2ec] ;  /* 0x0000bb0038ba7a20 */ /* 0x000fe40000410000 */
[----:B------:R-:W-:Y:S01]  /*7cf0*/  FMUL.FTZ R55, R55, c[0x0][0x2ec] ;  /* 0x0000bb0037377a20 */ /* 0x000fe20000410000 */
[C---:B--2---:R-:W-:Y:S03]  /*7d00*/  HMMA.16816.F32.BF16 R60, R192.reuse, R36, R60 ;  /* 0x00000024c03c723c */ /* 0x044fe6000004183c */
[----:B-1----:R-:W-:Y:S02]  /*7d10*/  FMUL.FTZ R134, R22, c[0x0][0x2ec] ;  /* 0x0000bb0016867a20 */ /* 0x002fe40000410000 */
[----:B------:R-:W-:Y:S01]  /*7d20*/  FMUL.FTZ R57, R57, c[0x0][0x2ec] ;  /* 0x0000bb0039397a20 */ /* 0x000fe20000410000 */
[----:B------:R1:W2:Y:S01]  /*7d30*/  MUFU.TANH R150, R132 ;  /* 0x0000008400967308 */ /* 0x0002a20000002400 */
[----:B------:R-:W-:Y:S01]  /*7d40*/  FMUL.FTZ R58, R58, c[0x0][0x2ec] ;  /* 0x0000bb003a3a7a20 */ /* 0x000fe20000410000 */
[----:B------:R-:W-:Y:S04]  /*7d50*/  HMMA.16816.F32.BF16 R64, R192, R38, R64 ;  /* 0x00000026c040723c */ /* 0x000fe80000041840 */
[----:B---3--:R-:W-:Y:S02]  /*7d60*/  FMUL.FTZ R133, R23, c[0x0][0x2ec] ;  /* 0x0000bb0017857a20 */ /* 0x008fe40000410000 */
[----:B------:R-:W-:Y:S02]  /*7d70*/  FMUL.FTZ R59, R59, c[0x0][0x2ec] ;  /* 0x0000bb003b3b7a20 */ /* 0x000fe40000410000 */
[----:B------:R3:W2:Y:S01]  /*7d80*/  MUFU.TANH R160, R177 ;  /* 0x000000b100a07308 */ /* 0x0006a20000002400 */
[----:B-----5:R-:W-:Y:S07]  /*7d90*/  FMUL.FTZ R178, R25, c[0x0][0x2ec] ;  /* 0x0000bb0019b27a20 */ /* 0x020fee0000410000 */
[----:B------:R-:W-:Y:S02]  /*7da0*/  FMUL.FTZ R180, R60, c[0x0][0x2ec] ;  /* 0x0000bb003cb47a20 */ /* 0x000fe40000410000 */
[----:B------:R5:W2:Y:S01]  /*7db0*/  MUFU.TANH R173, R176 ;  /* 0x000000b000ad7308 */ /* 0x000aa20000002400 */
        /* <DEDUP_REMOVED lines=8> */
[----:B---3--:R-:W-:Y:S05]  /*7e40*/  FMUL.FTZ R177, R20, c[0x0][0x2ec] ;  /* 0x0000bb0014b17a20 */ /* 0x008fea0000410000 */
[----:B------:R3:W2:Y:S01]  /*7e50*/  MUFU.TANH R169, R133 ;  /* 0x0000008500a97308 */ /* 0x0006a20000002400 */
[----:B-----5:R-:W-:Y:S09]  /*7e60*/  FMUL.FTZ R176, R28, c[0x0][0x2ec] ;  /* 0x0000bb001cb07a20 */ /* 0x020ff20000410000 */
[----:B------:R5:W2:Y:S01]  /*7e70*/  MUFU.TANH R154, R178 ;  /* 0x000000b2009a7308 */ /* 0x000aa20000002400 */
[----:B-1----:R-:W-:Y:S09]  /*7e80*/  FMUL.FTZ R134, R29, c[0x0][0x2ec] ;  /* 0x0000bb001d867a20 */ /* 0x002ff20000410000 */
[----:B------:R1:W1:Y:S01]  /*7e90*/  MUFU.TANH R167, R132 ;  /* 0x0000008400a77308 */ /* 0x0002620000002400 */
[----:B---3--:R-:W-:Y:S09]  /*7ea0*/  FMUL.FTZ R133, R30, c[0x0][0x2ec] ;  /* 0x0000bb001e857a20 */ /* 0x008ff20000410000 */
[----:B------:R3:W2:Y:S01]  /*7eb0*/  MUFU.TANH R175, R177 ;  /* 0x000000b100af7308 */ /* 0x0006a20000002400 */
[----:B-----5:R-:W-:Y:S09]  /*7ec0*/  FMUL.FTZ R178, R64, c[0x0][0x2ec] ;  /* 0x0000bb0040b27a20 */ /* 0x020ff20000410000 */
[----:B------:R3:W2:Y:S01]  /*7ed0*/  MUFU.TANH R158, R176 ;  /* 0x000000b0009e7308 */ /* 0x0006a20000002400 */
[----:B-1----:R-:W-:Y:S09]  /*7ee0*/  FMUL.FTZ R132, R31, c[0x0][0x2ec] ;  /* 0x0000bb001f847a20 */ /* 0x002ff20000410000 */
[----:B------:R3:W1:Y:S10]  /*7ef0*/  MUFU.TANH R174, R134 ;  /* 0x0000008600ae7308 */ /* 0x0006740000002400 */
[----:B------:R3:W1:Y:S10]  /*7f00*/  MUFU.TANH R159, R133 ;  /* 0x00000085009f7308 */ /* 0x0006740000002400 */
        /* <DEDUP_REMOVED lines=32> */
[----:B--2-4-:R-:W-:Y:S02]  /*8110*/  ULDC UR6, c[0x0][0x198] ;  /* 0x0000660000067ab9 */ /* 0x014fe40000000800 */
[----:B------:R-:W-:Y:S04]  /*8120*/  ULEA UR6, -UR6, URZ, 0x7 ;  /* 0x0000003f06067291 */ /* 0x000fe8000f8e393f */
[----:B------:R-:W-:Y:S02]  /*8130*/  USHF.R.S32.HI UR4, URZ, 0x1f, UR6 ;  /* 0x0000001f3f047899 */ /* 0x000fe40008011406 */
[----:B------:R-:W-:Y:S04]  /*8140*/  MOV R6, UR6 ;  /* 0x0000000600067c02 */ /* 0x000fe80008000f00 */
[----:B---3--:R-:W-:Y:S01]  /*8150*/  MOV R2, UR4 ;  /* 0x0000000400027c02 */ /* 0x008fe20008000f00 */
[----:B------:R-:W-:-:S05]  /*8160*/  @P6 BRA `(.L_x_2315) ;  /* 0x000003b000006947 */ /* 0x000fca0003800000 */
[----:B------:R-:W-:Y:S04]  /*8170*/  IABS R2, c[0x0][0x2d0] ;  /* 0x0000b40000027a13 */ /* 0x000fe80000000000 */
[----:B------:R-:W2:Y:S10]  /*8180*/  I2F.RP R5, R2 ;  /* 0x0000000200057306 */ /* 0x000eb40000209400 */
[----:B--2---:R-:W2:Y:S02]  /*8190*/  MUFU.RCP R3, R5 ;  /* 0x0000000500037308 */ /* 0x004ea40000001000 */
[----:B--2---:R-:W-:Y:S01]  /*81a0*/  IADD3 R14, R3, 0xffffffe, RZ ;  /* 0x0ffffffe030e7810 */ /* 0x004fe20007ffe0ff */
[----:B------:R-:W-:Y:S07]  /*81b0*/  IMAD.SHL.U32 R3, R242, 0x80, RZ ;  /* 0x00000080f2037824 */ /* 0x000fee00078e00ff */
[----:B------:R-:W2:Y:S01]  /*81c0*/  F2I.FTZ.U32.TRUNC.NTZ R15, R14 ;  /* 0x0000000e000f7305 */ /* 0x000ea2000021f000 */
        /* <DEDUP_REMOVED lines=53> */
.L_x_2315:
        /* <DEDUP_REMOVED lines=36> */
.L_x_2314:
[----:B--234-:R-:W-:Y:S01]  /*8760*/  FMNMX.FTZ R3, R152, R135, !PT ;  /* 0x0000008798037209 */ /* 0x01cfe20007810000 */
        /* <DEDUP_REMOVED lines=169> */
[----:B------:R-:W1:Y:S01]  /*9200*/  MUFU.EX2 R148, R148 ;  /* 0x0000009400947308 */ /* 0x000e620000000800 */
        /* <DEDUP_REMOVED lines=10> */
[--C-:B------:R-:W-:Y:S01]  /*92b0*/  FFMA.FTZ R165, R252, c[0x0][0x23c], -R145.reuse ;  /* 0x00008f00fca57a23 */ /* 0x100fe20000010891 */
[----:B-1----:R-:W-:Y:S01]  /*92c0*/  F2FP.BF16.PACK_AB R71, R148, R147 ;  /* 0x000000939447723e */ /* 0x002fe200000010ff */
        /* <DEDUP_REMOVED lines=73> */
[----:B------:R-:W1:Y:S01]  /*9760*/  MUFU.EX2 R157, R157 ;  /* 0x0000009d009d7308 */ /* 0x000e620000000800 */
        /* <DEDUP_REMOVED lines=9> */
[----:B------:R-:W-:Y:S02]  /*9800*/  FMUL.FTZ R61, R2, R73 ;  /* 0x00000049023d7220 */ /* 0x000fe40000410000 */
[----:B------:R-:W1:Y:S01]  /*9810*/  MUFU.EX2 R160, R160 ;  /* 0x000000a000a07308 */ /* 0x000e620000000800 */
[C---:B------:R-:W-:Y:S02]  /*9820*/  FMUL.FTZ R62, R0.reuse, R74 ;  /* 0x0000004a003e7220 */ /* 0x040fe40000410000 */
        /* <DEDUP_REMOVED lines=25> */
[----:B------:R-:W-:Y:S03]  /*99c0*/  FADD.FTZ R138, R138, R139 ;  /* 0x0000008b8a8a7221 */ /* 0x000fe60000010000 */
[----:B------:R-:W-:Y:S01]  /*99d0*/  MUFU.EX2 R166, R166 ;  /* 0x000000a600a67308 */ /* 0x000fe20000000800 */
[----:B------:R-:W-:Y:S01]  /*99e0*/  FFMA.FTZ R143, R2, R243, R143 ;  /* 0x000000f3028f7223 */ /* 0x000fe2000001008f */
        /* <DEDUP_REMOVED lines=273> */
.L_x_2312:
        /* <DEDUP_REMOVED lines=162> */
[----:B------:R3:W-:Y:S01]  /*b520*/  STS.64 [R17+0x4000], R72 ;  /* 0x0040004811007388 */ /* 0x0007e20000000a00 */
[----:B----4-:R-:W-:-:S03]  /*b530*/  IADD3 R11, -R234, RZ, RZ ;  /* 0x000000ffea0b7210 */ /* 0x010fc60007ffe1ff */
[----:B------:R-:W-:Y:S04]  /*b540*/  STS.64 [R17+0x4800], R74 ;  /* 0x0048004a11007388 */ /* 0x000fe80000000a00 */
[----:B------:R-:W-:Y:S01]  /*b550*/  STS.64 [R14+0x4000], R68 ;  /* 0x004000440e007388 */ /* 0x000fe20000000a00 */
[----:B--2---:R-:W-:-:S03]  /*b560*/  IMAD R8, R11, c[0x0][0x1c0], R8 ;  /* 0x000070000b087a24 */ /* 0x004fc600078e0208 */
[----:B------:R-:W-:Y:S01]  /*b570*/  STS.64 [R14+0x4800], R70 ;  /* 0x004800460e007388 */ /* 0x000fe20000000a00 */
[----:B------:R-:W-:-:S03]  /*b580*/  IMAD R7, R7, c[0x0][0x1c0], R8 ;  /* 0x0000700007077a24 */ /* 0x000fc600078e0208 */
[----:B------:R-:W-:Y:S01]  /*b590*/  BAR.SYNC.DEFER_BLOCKING 0x0 ;  /* 0x0000000000007b1d */ /* 0x000fe20000010000 */
[----:B---3--:R-:W-:Y:S02]  /*b5a0*/  LOP3.LUT R73, R0, 0xffffffe0, RZ, 0xc0, !PT ;  /* 0xffffffe000497812 */ /* 0x008fe400078ec0ff */
[----:B-1----:R-:W-:Y:S02]  /*b5b0*/  SHF.L.U32 R0, R9, 0x6, RZ ;  /* 0x0000000609007819 */ /* 0x002fe400000006ff */
[----:B------:R-:W-:Y:S02]  /*b5c0*/  IADD3 R73, -R73, R2, RZ ;  /* 0x0000000249497210 */ /* 0x000fe40007ffe1ff */
[----:B------:R-:W-:Y:S01]  /*b5d0*/  MOV R2, 0xff800000 ;  /* 0xff80000000027802 */ /* 0x000fe20000000f00 */
[----:B------:R-:W-:Y:S01]  /*b5e0*/  IMAD R7, R7, c[0x0][0x214], R0 ;  /* 0x0000850007077a24 */ /* 0x000fe200078e0200 */
[----:B------:R-:W-:Y:S01]  /*b5f0*/  LOP3.LUT P0, RZ, R73, 0x3, RZ, 0xc0, !PT ;  /* 0x0000000349ff7812 */ /* 0x000fe2000780c0ff */
[----:B------:R-:W-:Y:S01]  /*b600*/  @P4 FFMA.FTZ R2, R132, c[0x0][0x238], R5 ;  /* 0x00008e0084024a23 */ /* 0x000fe20000010005 */
        /* <DEDUP_REMOVED lines=31> */
.L_x_2318:
[----:B--234-:R-:W-:Y:S05]  /*b800*/  BSYNC B0 ;  /* 0x0000000000007941 */ /* 0x01cfea0003800000 */
.L_x_2317:
        /* <DEDUP_REMOVED lines=25> */
.L_x_2319:
        /* <DEDUP_REMOVED lines=14> */
.L_x_8339:


//--------------------- .text._ZN5flash24flash_fwd_splitkv_kernelI23Flash_fwd_kernel_traitsILi128ELi64ELi128ELi4ELb0ELb0EN7cutlass10bfloat16_tE19Flash_kernel_traitsILi128ELi64ELi128ELi4ES3_EELb1ELb0ELb0ELb0ELb1ELb0ELb0ELb0EEEvNS_16Flash_fwd_paramsE --------------------------
	.section	.text._ZN5flash24flash_fwd_splitkv_kernelI23Flash_fwd_kernel_traitsILi128ELi64ELi128ELi4ELb0ELb0EN7cutlass10bfloat16_tE19Flash_kernel_traitsILi128ELi64ELi128ELi4ES3_EELb1ELb0ELb0ELb0ELb1ELb0ELb0ELb0EEEvNS_16Flash_fwd_paramsE,"ax",@progbits
	.sectioninfo	@"SHI_REGISTERS=254"
	.align	128
        .global         _ZN5flash24flash_fwd_splitkv_kernelI23Flash_fwd_kernel_traitsILi128ELi64ELi128ELi4ELb0ELb0EN7cutlass10bfloat16_tE19Flash_kernel_traitsILi128ELi64ELi128ELi4ES3_EELb1ELb0ELb0ELb0ELb1ELb0ELb0ELb0EEEvNS_16Flash_fwd_paramsE
        .type           _ZN5flash24flash_fwd_splitkv_kernelI23Flash_fwd_kernel_traitsILi128ELi64ELi128ELi4ELb0ELb0EN7cutlass10bfloat16_tE19Flash_kernel_traitsILi128ELi64ELi128ELi4ES3_EELb1ELb0ELb0ELb0ELb1ELb0ELb0ELb0EEEvNS_16Flash_fwd_paramsE,@function
        .size           _ZN5flash24flash_fwd_splitkv_kernelI23Flash_fwd_kernel_traitsILi128ELi64ELi128ELi4ELb0ELb0EN7cutlass10bfloat16_tE19Flash_kernel_traitsILi128ELi64ELi128ELi4ES3_EELb1ELb0ELb0ELb0ELb1ELb0ELb0ELb0EEEvNS_16Flash_fwd_paramsE,(.L_x_8340 - _ZN5flash24flash_fwd_splitkv_kernelI23Flash_fwd_kernel_traitsILi128ELi64ELi128ELi4ELb0ELb0EN7cutlass10bfloat16_tE19Flash_kernel_traitsILi128ELi64ELi128ELi4ES3_EELb1ELb0ELb0ELb0ELb1ELb0ELb0ELb0EEEvNS_16Flash_fwd_paramsE)
        .other          _ZN5flash24flash_fwd_splitkv_kernelI23Flash_fwd_kernel_traitsILi128ELi64ELi128ELi4ELb0ELb0EN7cutlass10bfloat16_tE19Flash_kernel_traitsILi128ELi64ELi128ELi4ES3_EELb1ELb0ELb0ELb0ELb1ELb0ELb0ELb0EEEvNS_16Flash_fwd_paramsE,@"STO_CUDA_ENTRY STV_DEFAULT"
_ZN5flash24flash_fwd_splitkv_kernelI23Flash_fwd_kernel_traitsILi128ELi64ELi128ELi4ELb0ELb0EN7cutlass10bfloat16_tE19Flash_kernel_traitsILi128ELi64ELi128ELi4ES3_EELb1ELb0ELb0ELb0ELb1ELb0ELb0ELb0EEEvNS_16Flash_fwd_paramsE:
.text._ZN5flash24flash_fwd_splitkv_kernelI23Flash_fwd_kernel_traitsILi128ELi64ELi128ELi4ELb0ELb0EN7cutlass10bfloat16_tE19Flash_kernel_traitsILi128ELi64ELi128ELi4ES3_EELb1ELb0ELb0ELb0ELb1ELb0ELb0ELb0EEEvNS_16Flash_fwd_paramsE:
        /* <DEDUP_REMOVED lines=33> */
.L_x_2320:
[----:B-1-34-:R-:W-:Y:S02]  /*0210*/  MOV R0, c[0x0][0x218] ;  /* 0x0000860000007a02 */ /* 0x01afe40000000f00 */
.L_x_2321:
[----:B------:R-:W-:-:S04]  /*0220*/  ISETP.NE.U32.AND P2, PT, RZ, c[0x0][0x258], PT ;  /* 0x00009600ff007a0c */ /* 0x000fc80003f45070 */
[----:B------:R-:W-:-:S13]  /*0230*/  ISETP.NE.AND.EX P2, PT, RZ, c[0x0][0x25c], PT, P2 ;  /* 0x00009700ff007a0c */ /* 0x000fda0003f45320 */
[----:B------:R-:W-:-:S06]  /*0240*/  @P2 IMAD.WIDE R6, R5, R8, c[0x0][0x258] ;  /* 0x0000960005062625 */ /* 0x000fcc00078e0208 */
[----:B------:R-:W2:Y:S01]  /*0250*/  @P2 LDG.E R7, [R6.64] ;  /* 0x0000000806072981 */ /* 0x000ea2000c1e1900 */
[----:B------:R-:W-:Y:S01]  /*0260*/  IMAD.SHL.U32 R130, R39, 0x40, RZ ;  /* 0x0000004027827824 */ /* 0x000fe200078e00ff */
[----:B------:R-:W-:-:S04]  /*0270*/  @!P2 ISETP.NE.U32.AND P1, PT, RZ, c[0x0][0x268], PT ;  /* 0x00009a00ff00aa0c */ /* 0x000fc80003f25070 */
[----:B------:R-:W-:Y:S02]  /*0280*/  ISETP.GT.AND P0, PT, R127, R130, PT ;  /* 0x000000827f00720c */ /* 0x000fe40003f04270 */
[----:B------:R-:W-:-:S04]  /*0290*/  @!P2 ISETP.NE.AND.EX P1, PT, RZ, c[0x0][0x26c], PT, P1 ;  /* 0x00009b00ff00aa0c */ /* 0x000fc80003f25310 */
[----:B-1----:R-:W-:Y:S01]  /*02a0*/  @!P2 SEL R3, RZ, c[0x0][0x21c], !P1 ;  /* 0x00008700ff03aa07 */ /* 0x002fe20004800000 */
[----:B--2--5:R-:W-:-:S03]  /*02b0*/  @P2 IMAD.IADD R126, R7, 0x1, -R4 ;  /* 0x00000001077e2824 */ /* 0x024fc600078e0a04 */
[----:B------:R-:W-:-:S03]  /*02c0*/  @!P2 IADD3 R126, R3, R0, -R4 ;  /* 0x00000000037ea210 */ /* 0x000fc60007ffe804 */
[----:B------:R-:W-:Y:S05]  /*02d0*/  @!P0 EXIT ;  /* 0x000000000000894d */ /* 0x000fea0003800000 */
[----:B------:R-:W-:Y:S01]  /*02e0*/  ULDC UR5, c[0x0][0x218] ;  /* 0x0000860000057ab9 */ /* 0x000fe20000000800 */
[----:B------:R-:W-:Y:S01]  /*02f0*/  IADD3 R3, -R127, 0xbf, R130 ;  /* 0x000000bf7f037810 */ /* 0x000fe20007ffe182 */
[----:B------:R-:W-:Y:S01]  /*0300*/  UIADD3 UR5, UR5, 0x7f, URZ ;  /* 0x0000007f05057890 */ /* 0x000fe2000fffe03f */
[----:B------:R-:W-:Y:S01]  /*0310*/  IADD3 R7, R126, 0x7f, RZ ;  /* 0x0000007f7e077810 */ /* 0x000fe20007ffe0ff */
[----:B------:R-:W1:Y:S01]  /*0320*/  S2R R6, SR_TID.X ;  /* 0x0000000000067919 */ /* 0x000e620000002100 */
[----:B------:R-:W-:Y:S01]  /*0330*/  IADD3 R3, R3, c[0x0][0x2e8], R126 ;  /* 0x0000ba0003037a10 */ /* 0x000fe20007ffe07e */
[----:B------:R-:W-:Y:S01]  /*0340*/  USHF.R.S32.HI UR4, URZ, 0x1f, UR5 ;  /* 0x0000001f3f047899 */ /* 0x000fe20008011405 */
[----:B------:R-:W-:Y:S02]  /*0350*/  SHF.R.S32.HI R2, RZ, 0x1f, R7 ;  /* 0x0000001fff027819 */ /* 0x000fe40000011407 */
[----:B------:R-:W-:Y:S01]  /*0360*/  SHF.R.S32.HI R0, RZ, 0x1f, R3 ;  /* 0x0000001fff007819 */ /* 0x000fe20000011403 */
[----:B------:R-:W-:Y:S01]  /*0370*/  ULEA.HI UR4, UR4, UR5, URZ, 0x7 ;  /* 0x0000000504047291 */ /* 0x000fe2000f8f383f */
[----:B------:R-:W-:-:S02]  /*0380*/  LEA.HI R2, R2, R7, RZ, 0x7 ;  /* 0x0000000702027211 */ /* 0x000fc400078f38ff */
[----:B------:R-:W-:Y:S01]  /*0390*/  LEA.HI R0, R0, R3, RZ, 0x7 ;  /* 0x0000000300007211 */ /* 0x000fe200078f38ff */
[----:B------:R-:W-:Y:S01]  /*03a0*/  USHF.R.S32.HI UR4, URZ, 0x7, UR4 ;  /* 0x000000073f047899 */ /* 0x000fe20008011404 */
[----:B------:R-:W-:Y:S02]  /*03b0*/  SHF.R.S32.HI R2, RZ, 0x7, R2 ;  /* 0x00000007ff027819 */ /* 0x000fe40000011402 */
[----:B------:R-:W-:-:S03]  /*03c0*/  SHF.R.S32.HI R0, RZ, 0x7, R0 ;  /* 0x00000007ff007819 */ /* 0x000fc60000011400 */
[----:B------:R-:W-:-:S04]  /*03d0*/  IMNMX R3, R2, UR4, PT ;  /* 0x0000000402037c17 */ /* 0x000fc8000b800200 */
[----:B------:R-:W-:-:S04]  /*03e0*/  IMNMX R2, R3, R0, PT ;  /* 0x0000000003027217 */ /* 0x000fc80003800200 */
[----:B------:R-:W-:-:S13]  /*03f0*/  ISETP.GT.AND P0, PT, R2, RZ, PT ;  /* 0x000000ff0200720c */ /* 0x000fda0003f04270 */
[----:B------:R-:W-:Y:S05]  /*0400*/  @P0 BRA `(.L_x_2322) ;  /* 0x0000072000000947 */ /* 0x000fea0003800000 */
[----:B-1----:R-:W-:Y:S01]  /*0410*/  SHF.R.S32.HI R3, RZ, 0x1f, R6 ;  /* 0x0000001fff037819 */ /* 0x002fe20000011406 */
[----:B------:R-:W-:Y:S01]  /*0420*/  BSSY B0, `(.L_x_2323) ;  /* 0x000002b000007945 */ /* 0x000fe20003800000 */
[----:B------:R-:W-:Y:S02]  /*0430*/  ISETP.NE.AND P0, PT, R226, -0x1, PT ;  /* 0xffffffffe200780c */ /* 0x000fe40003f05270 */
[-C--:B------:R-:W-:Y:S02]  /*0440*/  LEA.HI R2, R3, R6.reuse, RZ, 0x3 ;  /* 0x0000000603027211 */ /* 0x080fe400078f18ff */
[----:B------:R-:W-:Y:S02]  /*0450*/  SHF.R.S32.HI R0, RZ, 0x1f, R130 ;  /* 0x0000001fff007819 */ /* 0x000fe40000011482 */
[----:B------:R-:W-:Y:S02]  /*0460*/  LOP3.LUT R3, R2, 0x1ffffff8, RZ, 0xc0, !PT ;  /* 0x1ffffff802037812 */ /* 0x000fe400078ec0ff */
[----:B------:R-:W-:Y:S01]  /*0470*/  IADD3 R127, -R130, R127, RZ ;  /* 0x0000007f827f7210 */ /* 0x000fe20007ffe1ff */
[----:B------:R-:W-:Y:S01]  /*0480*/  IMAD R7, R0, c[0x0][0x1e8], RZ ;  /* 0x00007a0000077a24 */ /* 0x000fe200078e02ff */
[----:B------:R-:W-:-:S02]  /*0490*/  IADD3 R8, -R3, R6, RZ ;  /* 0x0000000603087210 */ /* 0x000fc40007ffe1ff */
[----:B------:R-:W-:Y:S01]  /*04a0*/  SHF.R.S32.HI R2, RZ, 0x3, R2 ;  /* 0x00000003ff027819 */ /* 0x000fe20000011402 */
[----:B------:R-:W-:Y:S01]  /*04b0*/  @P0 IMAD.WIDE.U32 R12, R226, c[0x0][0x1e8], RZ ;  /* 0x00007a00e20c0a25 */ /* 0x000fe200078e00ff */
[----:B------:R-:W-:Y:S02]  /*04c0*/  @!P0 SHF.R.S32.HI R10, RZ, 0x1f, R5 ;  /* 0x0000001fff0a8819 */ /* 0x000fe40000011405 */
[----:B------:R-:W-:Y:S01]  /*04d0*/  SHF.L.U32 R8, R8, 0x3, RZ ;  /* 0x0000000308087819 */ /* 0x000fe200000006ff */
[----:B------:R-:W-:Y:S01]  /*04e0*/  @P0 IMAD R226, R226, c[0x0][0x1ec], R13 ;  /* 0x00007b00e2e20a24 */ /* 0x000fe200078e020d */
[----:B------:R-:W-:Y:S01]  /*04f0*/  SHF.R.S32.HI R0, RZ, 0x1f, R32 ;  /* 0x0000001fff007819 */ /* 0x000fe20000011420 */
[----:B------:R-:W-:Y:S01]  /*0500*/  @P0 IMAD.MOV.U32 R4, RZ, RZ, R12 ;  /* 0x000000ffff040224 */ /* 0x000fe200078e000c */
[----:B------:R-:W-:Y:S01]  /*0510*/  SHF.R.S32.HI R9, RZ, 0x1f, R8 ;  /* 0x0000001fff097819 */ /* 0x000fe20000011408 */
[----:B------:R-:W-:Y:S02]  /*0520*/  @!P0 IMAD R10, R10, c[0x0][0x1e0], RZ ;  /* 0x000078000a0a8a24 */ /* 0x000fe400078e02ff */
[----:B------:R-:W-:-:S04]  /*0530*/  @!P0 IMAD.WIDE.U32 R12, R5, c[0x0][0x1e0], RZ ;  /* 0x00007800050c8a25 */ /* 0x000fc800078e00ff */
[----:B------:R-:W-:Y:S01]  /*0540*/  @!P0 IMAD R3, R5, c[0x0][0x1e4], R10 ;  /* 0x0000790005038a24 */ /* 0x000fe200078e020a */
[----:B------:R-:W-:Y:S01]  /*0550*/  @!P0 MOV R4, R12 ;  /* 0x0000000c00048202 */ /* 0x000fe20000000f00 */
[----:B------:R-:W-:-:S04]  /*0560*/  IMAD.WIDE.U32 R8, R130, c[0x0][0x1e8], R8 ;  /* 0x00007a0082087a25 */ /* 0x000fc800078e0008 */
[----:B------:R-:W-:Y:S01]  /*0570*/  @!P0 IMAD.IADD R226, R13, 0x1, R3 ;  /* 0x000000010de28824 */ /* 0x000fe200078e0203 */
[----:B------:R-:W-:Y:S01]  /*0580*/  IADD3 R8, P0, R4, R8, RZ ;  /* 0x0000000804087210 */ /* 0x000fe20007f1e0ff */
[----:B------:R-:W-:Y:S01]  /*0590*/  IMAD R7, R130, c[0x0][0x1ec], R7 ;  /* 0x00007b0082077a24 */ /* 0x000fe200078e0207 */
[----:B------:R-:W-:Y:S01]  /*05a0*/  SHF.R.S32.HI R4, RZ, 0x1f, R2 ;  /* 0x0000001fff047819 */ /* 0x000fe20000011402 */
[----:B------:R-:W-:Y:S02]  /*05b0*/  IMAD R3, R0, c[0x0][0x1f0], RZ ;  /* 0x00007c0000037a24 */ /* 0x000fe400078e02ff */
[----:B------:R-:W-:Y:S01]  /*05c0*/  IMAD R5, R5, c[0x0][0x1c0], R32 ;  /* 0x0000700005057a24 */ /* 0x000fe200078e0220 */
[----:B------:R-:W-:Y:S01]  /*05d0*/  IADD3.X R9, R226, R9, R7, P0, !PT ;  /* 0x00000009e2097210 */ /* 0x000fe200007fe407 */
[----:B------:R-:W-:Y:S01]  /*05e0*/  IMAD R3, R32, c[0x0][0x1f4], R3 ;  /* 0x00007d0020037a24 */ /* 0x000fe200078e0203 */
[----:B------:R-:W-:Y:S01]  /*05f0*/  ISETP.GE.AND P0, PT, R2, R127, PT ;  /* 0x0000007f0200720c */ /* 0x000fe20003f06270 */
[----:B------:R-:W-:-:S02]  /*0600*/  IMAD R5, R5, c[0x0][0x214], R130 ;  /* 0x0000850005057a24 */ /* 0x000fc400078e0282 */
[----:B------:R-:W-:-:S04]  /*0610*/  IMAD.WIDE.U32 R32, R32, c[0x0][0x1f0], R8 ;  /* 0x00007c0020207a25 */ /* 0x000fc800078e0008 */
[----:B------:R-:W-:-:S06]  /*0620*/  IMAD.IADD R15, R33, 0x1, R3 ;  /* 0x00000001210f7824 */ /* 0x000fcc00078e0203 */
[----:B------:R-:W-:Y:S05]  /*0630*/  @P0 BRA `(.L_x_2324) ;  /* 0x0000009000000947 */ /* 0x000fea0003800000 */
[----:B------:R-:W-:Y:S01]  /*0640*/  MOV R14, R32 ;  /* 0x00000020000e7202 */ /* 0x000fe20000000f00 */
[----:B------:R-:W-:-:S04]  /*0650*/  IMAD R3, R4, c[0x0][0x1e8], RZ ;  /* 0x00007a0004037a24 */ /* 0x000fc800078e02ff */
[----:B------:R-:W-:-:S04]  /*0660*/  IMAD.WIDE.U32 R8, R2, c[0x0][0x1e8], R14 ;  /* 0x00007a0002087a25 */ /* 0x000fc800078e000e */
[----:B------:R-:W-:Y:S01]  /*0670*/  IMAD R0, R2, c[0x0][0x1ec], R3 ;  /* 0x00007b0002007a24 */ /* 0x000fe200078e0203 */
[----:B------:R-:W-:-:S04]  /*0680*/  LEA R10, P0, R8, c[0x0][0x1d0], 0x1 ;  /* 0x00007400080a7a11 */ /* 0x000fc800078008ff */
[----:B------:R-:W-:-:S04]  /*0690*/  IADD3 R0, R9, R0, RZ ;  /* 0x0000000009007210 */ /* 0x000fc80007ffe0ff */
[----:B------:R-:W-:-:S05]  /*06a0*/  LEA.HI.X R11, R8, c[0x0][0x1d4], R0, 0x1, P0 ;  /* 0x00007500080b7a11 */ /* 0x000fca00000f0c00 */
[----:B------:R1:W-:Y:S04]  /*06b0*/  STG.E.128 [R10.64], RZ ;  /* 0x000000ff0a007986 */ /* 0x0003e8000c101d08 */
[----:B------:R1:W-:Y:S02]  /*06c0*/  STG.E.128 [R10.64+0x80], RZ ;  /* 0x000080ff0a007986 */ /* 0x0003e4000c101d08 */
.L_x_2324:
[----:B------:R-:W-:Y:S05]  /*06d0*/  BSYNC B0 ;  /* 0x0000000000007941 */ /* 0x000fea0003800000 */
.L_x_2323:
[----:B-1----:R-:W-:Y:S01]  /*06e0*/  IADD3 R10, R2, 0x10, RZ ;  /* 0x00000010020a7810 */ /* 0x002fe20007ffe0ff */
[----:B------:R-:W-:Y:S03]  /*06f0*/  BSSY B0, `(.L_x_2325) ;  /* 0x000000f000007945 */ /* 0x000fe60003800000 */
[----:B------:R-:W-:-:S13]  /*0700*/  ISETP.GE.AND P0, PT, R10, R127, PT ;  /* 0x0000007f0a00720c */ /* 0x000fda0003f06270 */
[----:B------:R-:W-:Y:S05]  /*0710*/  @P0 BRA `(.L_x_2326) ;  /* 0x000000c000000947 */ /* 0x000fea0003800000 */
[----:B------:R-:W-:Y:S01]  /*0720*/  IADD3 R3, P0, R2, 0x10, RZ ;  /* 0x0000001002037810 */ /* 0x000fe20007f1e0ff */
[----:B------:R-:W-:Y:S01]  /*0730*/  IMAD.MOV.U32 R8, RZ, RZ, R32 ;  /* 0x000000ffff087224 */ /* 0x000fe200078e0020 */
[----:B------:R-:W-:-:S03]  /*0740*/  MOV R9, R15 ;  /* 0x0000000f00097202 */ /* 0x000fc60000000f00 */
[----:B------:R-:W-:Y:S02]  /*0750*/  IMAD.X R0, RZ, RZ, R4, P0 ;  /* 0x000000ffff007224 */ /* 0x000fe400000e0604 */
[----:B------:R-:W-:-:S04]  /*0760*/  IMAD.WIDE.U32 R8, R3, c[0x0][0x1e8], R8 ;  /* 0x00007a0003087a25 */ /* 0x000fc800078e0008 */
[----:B------:R-:W-:Y:S01]  /*0770*/  IMAD R0, R0, c[0x0][0x1e8], RZ ;  /* 0x00007a0000007a24 */ /* 0x000fe200078e02ff */
[----:B------:R-:W-:-:S03]  /*0780*/  LEA R12, P0, R8, c[0x0][0x1d0], 0x1 ;  /* 0x00007400080c7a11 */ /* 0x000fc600078008ff */
[----:B------:R-:W-:-:S05]  /*0790*/  IMAD R0, R3, c[0x0][0x1ec], R0 ;  /* 0x00007b0003007a24 */ /* 0x000fca00078e0200 */
[----:B------:R-:W-:-:S04]  /*07a0*/  IADD3 R3, R9, R0, RZ ;  /* 0x0000000009037210 */ /* 0x000fc80007ffe0ff */
[----:B------:R-:W-:-:S05]  /*07b0*/  LEA.HI.X R13, R8, c[0x0][0x1d4], R3, 0x1, P0 ;  /* 0x00007500080d7a11 */ /* 0x000fca00000f0c03 */
[----:B------:R1:W-:Y:S04]  /*07c0*/  STG.E.128 [R12.64], RZ ;  /* 0x000000ff0c007986 */ /* 0x0003e8000c101d08 */
[----:B------:R1:W-:Y:S02]  /*07d0*/  STG.E.128 [R12.64+0x80], RZ ;  /* 0x000080ff0c007986 */ /* 0x0003e4000c101d08 */
.L_x_2326:
[----:B------:R-:W-:Y:S05]  /*07e0*/  BSYNC B0 ;  /* 0x0000000000007941 */ /* 0x000fea0003800000 */
.L_x_2325:
[----:B------:R-:W-:Y:S01]  /*07f0*/  IADD3 R8, R2, 0x20, RZ ;  /* 0x0000002002087810 */ /* 0x000fe20007ffe0ff */
[----:B------:R-:W-:Y:S03]  /*0800*/  BSSY B0, `(.L_x_2327) ;  /* 0x000000f000007945 */ /* 0x000fe60003800000 */
[----:B------:R-:W-:-:S13]  /*0810*/  ISETP.GE.AND P0, PT, R8, R127, PT ;  /* 0x0000007f0800720c */ /* 0x000fda0003f06270 */
[----:B------:R-:W-:Y:S05]  /*0820*/  @P0 BRA `(.L_x_2328) ;  /* 0x000000c000000947 */ /* 0x000fea0003800000 */
[----:B------:R-:W-:Y:S01]  /*0830*/  IADD3 R3, P0, R2, 0x20, RZ ;  /* 0x0000002002037810 */ /* 0x000fe20007f1e0ff */
[----:B-1----:R-:W-:Y:S01]  /*0840*/  IMAD.MOV.U32 R12, RZ, RZ, R32 ;  /* 0x000000ffff0c7224 */ /* 0x002fe200078e0020 */
        /* <DEDUP_REMOVED lines=10> */
.L_x_2328:
[----:B------:R-:W-:Y:S05]  /*08f0*/  BSYNC B0 ;  /* 0x0000000000007941 */ /* 0x000fea0003800000 */
.L_x_2327:
[----:B-1----:R-:W-:Y:S01]  /*0900*/  IADD3 R12, R2, 0x30, RZ ;  /* 0x00000030020c7810 */ /* 0x002fe20007ffe0ff */
[----:B------:R-:W-:Y:S03]  /*0910*/  BSSY B0, `(.L_x_2329) ;  /* 0x000000e000007945 */ /* 0x000fe60003800000 */
[----:B------:R-:W-:-:S13]  /*0920*/  ISETP.GE.AND P0, PT, R12, R127, PT ;  /* 0x0000007f0c00720c */ /* 0x000fda0003f06270 */
[----:B------:R-:W-:Y:S05]  /*0930*/  @P0 BRA `(.L_x_2330) ;  /* 0x000000b000000947 */ /* 0x000fea0003800000 */
[----:B------:R-:W-:Y:S02]  /*0940*/  IADD3 R3, P0, R2, 0x30, RZ ;  /* 0x0000003002037810 */ /* 0x000fe40007f1e0ff */
[----:B------:R-:W-:Y:S02]  /*0950*/  MOV R14, R32 ;  /* 0x00000020000e7202 */ /* 0x000fe40000000f00 */
[----:B------:R-:W-:-:S03]  /*0960*/  IADD3.X R0, RZ, R4, RZ, P0, !PT ;  /* 0x00000004ff007210 */ /* 0x000fc600007fe4ff */
        /* <DEDUP_REMOVED lines=8> */
.L_x_2330:
[----:B------:R-:W-:Y:S05]  /*09f0*/  BSYNC B0 ;  /* 0x0000000000007941 */ /* 0x000fea0003800000 */
.L_x_2329:
[----:B------:R-:W-:-:S04]  /*0a00*/  LOP3.LUT P4, RZ, R6, 0x7, RZ, 0xc0, !PT ;  /* 0x0000000706ff7812 */ /* 0x000fc8000788c0ff */
[-C--:B------:R-:W-:Y:S02]  /*0a10*/  ISETP.GE.OR P3, PT, R2, R127.reuse, P4 ;  /* 0x0000007f0200720c */ /* 0x080fe40002766670 */
[-C--:B------:R-:W-:Y:S02]  /*0a20*/  ISETP.GE.OR P2, PT, R10, R127.reuse, P4 ;  /* 0x0000007f0a00720c */ /* 0x080fe40002746670 */
[-C--:B------:R-:W-:Y:S02]  /*0a30*/  ISETP.GE.OR P1, PT, R8, R127.reuse, P4 ;  /* 0x0000007f0800720c */ /* 0x080fe40002726670 */
[C---:B------:R-:W-:Y:S02]  /*0a40*/  IADD3 R2, P0, R5.reuse, R2, RZ ;  /* 0x0000000205027210 */ /* 0x040fe40007f1e0ff */
[----:B------:R-:W-:Y:S02]  /*0a50*/  ISETP.GE.OR P4, PT, R12, R127, P4 ;  /* 0x0000007f0c00720c */ /* 0x000fe40002786670 */
[----:B------:R-:W-:-:S02]  /*0a60*/  LEA.HI.X.SX32 R5, R5, R4, 0x1, P0 ;  /* 0x0000000405057211 */ /* 0x000fc400000f0eff */
[----:B------:R-:W-:Y:S01]  /*0a70*/  LEA R4, P0, R2, c[0x0][0x200], 0x2 ;  /* 0x0000800002047a11 */ /* 0x000fe200078010ff */
[----:B------:R-:W-:-:S03]  /*0a80*/  @!P3 IMAD.MOV.U32 R3, RZ, RZ, 0x7f800000 ;  /* 0x7f800000ff03b424 */ /* 0x000fc600078e00ff */
[----:B------:R-:W-:Y:S01]  /*0a90*/  LEA.HI.X R5, R2, c[0x0][0x204], R5, 0x2, P0 ;  /* 0x0000810002057a11 */ /* 0x000fe200000f1405 */
[----:B------:R-:W-:Y:S02]  /*0aa0*/  @!P2 IMAD.MOV.U32 R2, RZ, RZ, 0x7f800000 ;  /* 0x7f800000ff02a424 */ /* 0x000fe400078e00ff */
[----:B------:R-:W-:Y:S02]  /*0ab0*/  @!P1 IMAD.MOV.U32 R0, RZ, RZ, 0x7f800000 ;  /* 0x7f800000ff009424 */ /* 0x000fe400078e00ff */
[----:B------:R2:W-:Y:S04]  /*0ac0*/  @!P3 STG.E [R4.64], R3 ;  /* 0x000000030400b986 */ /* 0x0005e8000c101908 */
[----:B------:R2:W-:Y:S04]  /*0ad0*/  @!P2 STG.E [R4.64+0x40], R2 ;  /* 0x000040020400a986 */ /* 0x0005e8000c101908 */
[----:B------:R2:W-:Y:S01]  /*0ae0*/  @!P1 STG.E [R4.64+0x80], R0 ;  /* 0x0000800004009986 */ /* 0x0005e2000c101908 */
[----:B------:R-:W-:Y:S05]  /*0af0*/  @P4 EXIT ;  /* 0x000000000000494d */ /* 0x000fea0003800000 */
[----:B--2---:R-:W-:-:S05]  /*0b00*/  MOV R3, 0x7f800000 ;  /* 0x7f80000000037802 */ /* 0x004fca0000000f00 */
[----:B------:R-:W-:Y:S01]  /*0b10*/  STG.E [R4.64+0xc0], R3 ;  /* 0x0000c00304007986 */ /* 0x000fe2000c101908 */
[----:B------:R-:W-:Y:S05]  /*0b20*/  EXIT ;  /* 0x000000000000794d */ /* 0x000fea0003800000 */
.L_x_2322:
[----:B-1----:R-:W-:Y:S01]  /*0b30*/  ISETP.NE.U32.AND P0, PT, RZ, c[0x0][0x2b8], PT ;  /* 0x0000ae00ff007a0c */ /* 0x002fe20003f05070 */
[----:B------:R-:W-:Y:S01]  /*0b40*/  IMAD.MOV.U32 R0, RZ, RZ, R5 ;  /* 0x000000ffff007224 */ /* 0x000fe200078e0005 */
[----:B------:R-:W-:Y:S02]  /*0b50*/  ISETP.NE.U32.AND P2, PT, RZ, c[0x0][0x2c0], PT ;  /* 0x0000b000ff007a0c */ /* 0x000fe40003f45070 */
[----:B------:R-:W-:Y:S02]  /*0b60*/  ISETP.NE.AND.EX P0, PT, RZ, c[0x0][0x2bc], PT, P0 ;  /* 0x0000af00ff007a0c */ /* 0x000fe40003f05300 */
[----:B------:R-:W-:-:S11]  /*0b70*/  ISETP.NE.AND.EX P2, PT, RZ, c[0x0][0x2c4], PT, P2 ;  /* 0x0000b100ff007a0c */ /* 0x000fd60003f45320 */
[C---:B------:R-:W-:Y:S02]  /*0b80*/  @P0 IMAD.WIDE R12, R5.reuse, R8, c[0x0][0x2b8] ;  /* 0x0000ae00050c0625 */ /* 0x040fe400078e0208 */
[----:B------:R-:W-:Y:S02]  /*0b90*/  @P2 SHF.R.S32.HI R8, RZ, 0x1f, R5 ;  /* 0x0000001fff082819 */ /* 0x000fe40000011405 */
[C---:B------:R-:W-:Y:S01]  /*0ba0*/  @P2 IMAD.WIDE.U32 R10, R5.reuse, c[0x0][0x2c8], RZ ;  /* 0x0000b200050a2a25 */ /* 0x040fe200078e00ff */
[----:B------:R-:W-:Y:S01]  /*0bb0*/  CS2R R234, SRZ ;  /* 0x0000000000ea7805 */ /* 0x000fe2000001ff00 */
[----:B------:R1:W5:Y:S01]  /*0bc0*/  @P0 LDG.E R0, [R12.64] ;  /* 0x000000080c000981 */ /* 0x000362000c1e1900 */
[----:B------:R-:W-:Y:S01]  /*0bd0*/  PLOP3.LUT P0, PT, PT, PT, PT, 0x8, 0x0 ;  /* 0x000000000000781c */ /* 0x000fe20003f0e170 */
[----:B------:R-:W-:Y:S01]  /*0be0*/  @P2 IMAD R8, R8, c[0x0][0x2c8], RZ ;  /* 0x0000b20008082a24 */ /* 0x000fe200078e02ff */
[----:B------:R-:W-:Y:S02]  /*0bf0*/  @P2 LEA R234, P1, R10, c[0x0][0x2c0], 0x2 ;  /* 0x0000b0000aea2a11 */ /* 0x000fe400078210ff */
[----:B------:R-:W-:Y:S01]  /*0c00*/  IABS R37, c[0x0][0x2d0] ;  /* 0x0000b40000257a13 */ /* 0x000fe20000000000 */
[----:B------:R-:W-:-:S04]  /*0c10*/  @P2 IMAD R3, R5, c[0x0][0x2cc], R8 ;  /* 0x0000b30005032a24 */ /* 0x000fc800078e0208 */
[----:B------:R-:W-:-:S05]  /*0c20*/  @P2 IMAD.IADD R3, R11, 0x1, R3 ;  /* 0x000000010b032824 */ /* 0x000fca00078e0203 */
[----:B------:R-:W-:-:S04]  /*0c30*/  @P2 SHF.L.U64.HI R3, R10, 0x2, R3 ;  /* 0x000000020a032819 */ /* 0x000fc80000010203 */
[----:B------:R-:W-:Y:S02]  /*0c40*/  @P2 IADD3.X R235, R3, c[0x0][0x2c4], RZ, P1, !PT ;  /* 0x0000b10003eb2a10 */ /* 0x000fe40000ffe4ff */
[----:B------:R-:W-:-:S04]  /*0c50*/  @P2 ISETP.NE.U32.AND P1, PT, R234, RZ, PT ;  /* 0x000000ffea00220c */ /* 0x000fc80003f25070 */
[----:B------:R-:W-:-:S13]  /*0c60*/  @P2 ISETP.NE.AND.EX P0, PT, R235, RZ, PT, P1 ;  /* 0x000000ffeb00220c */ /* 0x000fda0003f05310 */
[----:B------:R-:W-:Y:S05]  /*0c70*/  @!P0 BRA `(.L_x_2331) ;  /* 0x0000048000008947 */ /* 0x000fea0003800000 */
[----:B-1----:R-:W1:Y:S01]  /*0c80*/  I2F.RP R7, R37 ;  /* 0x0000002500077306 */ /* 0x002e620000209400 */
[----:B------:R-:W-:-:S07]  /*0c90*/  LEA R11, R2, 0xffffff80, 0x7 ;  /* 0xffffff80020b7811 */ /* 0x000fce00078e38ff */
[----:B-1----:R-:W1:Y:S02]  /*0ca0*/  MUFU.RCP R8, R7 ;  /* 0x0000000700087308 */ /* 0x002e640000001000 */
[----:B-1----:R-:W-:-:S06]  /*0cb0*/  IADD3 R8, R8, 0xffffffe, RZ ;  /* 0x0ffffffe08087810 */ /* 0x002fcc0007ffe0ff */
[----:B------:R-:W1:Y:S02]  /*0cc0*/  F2I.FTZ.U32.TRUNC.NTZ R9, R8 ;  /* 0x0000000800097305 */ /* 0x000e64000021f000 */
[----:B-1---5:R-:W-:Y:S02]  /*0cd0*/  IMAD.MOV R0, RZ, RZ, -R9 ;  /* 0x000000ffff007224 */ /* 0x022fe400078e0a09 */
        /* <DEDUP_REMOVED lines=47> */
[----:B------:R-:W-:-:S04]  /*0fd0*/  @!P2 LOP3.LUT R13, RZ, c[0x0][0x1c8], RZ, 0x33, !PT ;  /* 0x00007200ff0daa12 */ /* 0x000fc800078e33ff */
[----:B------:R-:W-:Y:S02]  /*0fe0*/  SHF.R.S32.HI R8, RZ, 0x1f, R13 ;  /* 0x0000001fff087819 */ /* 0x000fe4000001140d */
[----:B--2---:R-:W-:Y:S01]  /*0ff0*/  SHF.R.S32.HI R9, RZ, 0x1f, R20 ;  /* 0x0000001fff097819 */ /* 0x004fe20000011414 */
[----:B------:R-:W-:-:S04]  /*1000*/  IMAD.WIDE.U32 R14, R20, c[0x0][0x180], RZ ;  /* 0x00006000140e7a25 */ /* 0x000fc800078e00ff */
[C---:B------:R-:W-:Y:S02]  /*1010*/  IMAD R3, R9.reuse, c[0x0][0x180], RZ ;  /* 0x0000600009037a24 */ /* 0x040fe400078e02ff */
[----:B------:R-:W-:Y:S02]  /*1020*/  IMAD R9, R9, c[0x0][0x188], RZ ;  /* 0x0000620009097a24 */ /* 0x000fe400078e02ff */
[C---:B------:R-:W-:Y:S02]  /*1030*/  IMAD R3, R20.reuse, c[0x0][0x184], R3 ;  /* 0x0000610014037a24 */ /* 0x040fe400078e0203 */
[----:B------:R-:W-:Y:S02]  /*1040*/  IMAD R9, R20, c[0x0][0x18c], R9 ;  /* 0x0000630014097a24 */ /* 0x000fe400078e0209 */
[----:B------:R-:W-:Y:S02]  /*1050*/  IMAD.IADD R15, R15, 0x1, R3 ;  /* 0x000000010f0f7824 */ /* 0x000fe400078e0203 */
[----:B------:R-:W-:-:S02]  /*1060*/  IMAD R3, R11, c[0x0][0x19c], R0 ;  /* 0x000067000b037a24 */ /* 0x000fc400078e0200 */
[----:B------:R-:W-:-:S04]  /*1070*/  IMAD.WIDE.U32 R26, R11, c[0x0][0x198], R14 ;  /* 0x000066000b1a7a25 */ /* 0x000fc800078e000e */
[----:B------:R-:W-:Y:S01]  /*1080*/  IMAD R0, R8, c[0x0][0x1b0], RZ ;  /* 0x00006c0008007a24 */ /* 0x000fe200078e02ff */
[----:B------:R-:W-:Y:S01]  /*1090*/  IADD3 R27, R27, R3, RZ ;  /* 0x000000031b1b7210 */ /* 0x000fe20007ffe0ff */
[----:B------:R-:W-:-:S04]  /*10a0*/  IMAD.WIDE.U32 R20, R20, c[0x0][0x188], RZ ;  /* 0x0000620014147a25 */ /* 0x000fc800078e00ff */
[C---:B------:R-:W-:Y:S02]  /*10b0*/  IMAD R3, R13.reuse, c[0x0][0x1b4], R0 ;  /* 0x00006d000d037a24 */ /* 0x040fe400078e0200 */
[----:B------:R-:W-:-:S04]  /*10c0*/  IMAD.WIDE.U32 R26, R13, c[0x0][0x1b0], R26 ;  /* 0x00006c000d1a7a25 */ /* 0x000fc800078e001a */
[----:B------:R-:W-:Y:S01]  /*10d0*/  IMAD.IADD R9, R21, 0x1, R9 ;  /* 0x0000000115097824 */ /* 0x000fe200078e0209 */
[----:B------:R-:W-:Y:S01]  /*10e0*/  IADD3 R3, R27, R3, RZ ;  /* 0x000000031b037210 */ /* 0x000fe20007ffe0ff */
[----:B------:R-:W-:Y:S05]  /*10f0*/  BRA `(.L_x_2332) ;  /* 0x0000041000007947 */ /* 0x000fea0003800000 */
.L_x_2331:
[----:B-1----:R-:W-:-:S13]  /*1100*/  ISETP.NE.AND P4, PT, R9, -0x1, PT ;  /* 0xffffffff0900780c */ /* 0x002fda0003f85270 */
[----:B------:R-:W-:-:S05]  /*1110*/  @P4 IADD3 R3, R4, R9, RZ ;  /* 0x0000000904034210 */ /* 0x000fca0007ffe0ff */
[----:B------:R-:W-:-:S04]  /*1120*/  @P4 IMAD.WIDE.U32 R10, R3, c[0x0][0x198], RZ ;  /* 0x00006600030a4a25 */ /* 0x000fc800078e00ff */
[----:B------:R-:W-:Y:S01]  /*1130*/  @P4 IMAD R3, R3, c[0x0][0x19c], R11 ;  /* 0x0000670003034a24 */ /* 0x000fe200078e020b */
        /* <DEDUP_REMOVED lines=11> */
.L_x_2333:
[----:B------:R-:W-:Y:S01]  /*11f0*/  IABS R11, c[0x0][0x1c8] ;  /* 0x00007200000b7a13 */ /* 0x000fe20000000000 */
[----:B------:R-:W-:Y:S01]  /*1200*/  @P4 IMAD.IADD R9, R4, 0x1, R9 ;  /* 0x0000000104094824 */ /* 0x000fe200078e0209 */
[----:B------:R-:W-:Y:S02]  /*1210*/  MOV R15, R3 ;  /* 0x00000003000f7202 */ /* 0x000fe40000000f00 */
[----:B------:R-:W1:Y:S01]  /*1220*/  I2F.RP R14, R11 ;  /* 0x0000000b000e7306 */ /* 0x000e620000209400 */
[----:B------:R-:W-:-:S04]  /*1230*/  @P4 IMAD.WIDE.U32 R20, R9, c[0x0][0x1a0], RZ ;  /* 0x0000680009144a25 */ /* 0x000fc800078e00ff */
[----:B------:R-:W-:-:S03]  /*1240*/  @P4 IMAD R9, R9, c[0x0][0x1a4], R21 ;  /* 0x0000690009094a24 */ /* 0x000fc600078e0215 */
[----:B-1----:R-:W1:Y:S02]  /*1250*/  MUFU.RCP R12, R14 ;  /* 0x0000000e000c7308 */ /* 0x002e640000001000 */
[----:B-1----:R-:W-:Y:S01]  /*1260*/  IADD3 R12, R12, 0xffffffe, RZ ;  /* 0x0ffffffe0c0c7810 */ /* 0x002fe20007ffe0ff */
[----:B------:R-:W-:-:S05]  /*1270*/  IMAD.MOV.U32 R14, RZ, RZ, R10 ;  /* 0x000000ffff0e7224 */ /* 0x000fca00078e000a */
[----:B------:R-:W1:Y:S02]  /*1280*/  F2I.FTZ.U32.TRUNC.NTZ R13, R12 ;  /* 0x0000000c000d7305 */ /* 0x000e64000021f000 */
[----:B-1----:R-:W-:Y:S02]  /*1290*/  IMAD.MOV R7, RZ, RZ, -R13 ;  /* 0x000000ffff077224 */ /* 0x002fe400078e0a0d */
[----:B------:R-:W-:Y:S02]  /*12a0*/  IMAD.MOV.U32 R12, RZ, RZ, RZ ;  /* 0x000000ffff0c7224 */ /* 0x000fe400078e00ff */
[----:B------:R-:W-:Y:S01]  /*12b0*/  IMAD R8, R7, R11, RZ ;  /* 0x0000000b07087224 */ /* 0x000fe200078e02ff */
[----:B------:R-:W-:-:S03]  /*12c0*/  IABS R7, R32 ;  /* 0x0000002000077213 */ /* 0x000fc60000000000 */
[----:B------:R-:W-:-:S06]  /*12d0*/  IMAD.HI.U32 R8, R13, R8, R12 ;  /* 0x000000080d087227 */ /* 0x000fcc00078e000c */
[----:B------:R-:W-:-:S05]  /*12e0*/  IMAD.HI.U32 R13, R8, R7, RZ ;  /* 0x00000007080d7227 */ /* 0x000fca00078e00ff */
[----:B------:R-:W-:-:S05]  /*12f0*/  IADD3 R8, -R13, RZ, RZ ;  /* 0x000000ff0d087210 */ /* 0x000fca0007ffe1ff */
[----:B------:R-:W-:Y:S01]  /*1300*/  IMAD R8, R11, R8, R7 ;  /* 0x000000080b087224 */ /* 0x000fe200078e0207 */
[----:B------:R-:W-:-:S04]  /*1310*/  LOP3.LUT R7, R32, c[0x0][0x1c8], RZ, 0x3c, !PT ;  /* 0x0000720020077a12 */ /* 0x000fc800078e3cff */
[----:B------:R-:W-:Y:S02]  /*1320*/  ISETP.GT.U32.AND P1, PT, R11, R8, PT ;  /* 0x000000080b00720c */ /* 0x000fe40003f24070 */
[----:B------:R-:W-:-:S11]  /*1330*/  ISETP.GE.AND P2, PT, R7, RZ, PT ;  /* 0x000000ff0700720c */ /* 0x000fd60003f46270 */
[----:B------:R-:W-:Y:S01]  /*1340*/  @!P1 IMAD.IADD R8, R8, 0x1, -R11 ;  /* 0x0000000108089824 */ /* 0x000fe200078e0a0b */
[----:B------:R-:W-:Y:S02]  /*1350*/  @!P1 IADD3 R13, R13, 0x1, RZ ;  /* 0x000000010d0d9810 */ /* 0x000fe40007ffe0ff */
[----:B------:R-:W-:Y:S02]  /*1360*/  ISETP.NE.AND P1, PT, RZ, c[0x0][0x1c8], PT ;  /* 0x00007200ff007a0c */ /* 0x000fe40003f25270 */
[----:B------:R-:W-:Y:S02]  /*1370*/  ISETP.GE.U32.AND P3, PT, R8, R11, PT ;  /* 0x0000000b0800720c */ /* 0x000fe40003f66070 */
[----:B------:R-:W-:-:S04]  /*1380*/  LEA R11, R2, 0xffffff80, 0x7 ;  /* 0xffffff80020b7811 */ /* 0x000fc800078e38ff */
[----:B------:R-:W-:Y:S01]  /*1390*/  SHF.R.S32.HI R7, RZ, 0x1f, R11 ;  /* 0x0000001fff077819 */ /* 0x000fe2000001140b */
[----:B------:R-:W-:-:S04]  /*13a0*/  IMAD.WIDE.U32 R14, R11, c[0x0][0x198], R14 ;  /* 0x000066000b0e7a25 */ /* 0x000fc800078e000e */
[----:B------:R-:W-:Y:S02]  /*13b0*/  IMAD R8, R7, c[0x0][0x198], RZ ;  /* 0x0000660007087a24 */ /* 0x000fe400078e02ff */
[----:B------:R-:W-:Y:S02]  /*13c0*/  @P3 IADD3 R13, R13, 0x1, RZ ;  /* 0x000000010d0d3810 */ /* 0x000fe40007ffe0ff */
[----:B------:R-:W-:Y:S02]  /*13d0*/  IMAD R3, R11, c[0x0][0x19c], R8 ;  /* 0x000067000b037a24 */ /* 0x000fe400078e0208 */
[----:B------:R-:W-:Y:S02]  /*13e0*/  @!P2 IADD3 R13, -R13, RZ, RZ ;  /* 0x000000ff0d0da210 */ /* 0x000fe40007ffe1ff */
[----:B------:R-:W-:Y:S02]  /*13f0*/  @!P1 LOP3.LUT R13, RZ, c[0x0][0x1c8], RZ, 0x33, !PT ;  /* 0x00007200ff0d9a12 */ /* 0x000fe400078e33ff */
[----:B------:R-:W-:-:S02]  /*1400*/  IADD3 R15, R15, R3, RZ ;  /* 0x000000030f0f7210 */ /* 0x000fc40007ffe0ff */
[----:B------:R-:W-:-:S03]  /*1410*/  SHF.R.S32.HI R8, RZ, 0x1f, R13 ;  /* 0x0000001fff087819 */ /* 0x000fc6000001140d */
        /* <DEDUP_REMOVED lines=15> */
.L_x_2332:
[----:B------:R-:W-:Y:S01]  /*1510*/  ISETP.NE.AND P1, PT, R226, -0x1, PT ;  /* 0xffffffffe200780c */ /* 0x000fe20003f25270 */
[----:B------:R-:W-:Y:S01]  /*1520*/  IMAD.IADD R223, R127, 0x1, -R130 ;  /* 0x000000017fdf7824 */ /* 0x000fe200078e0a82 */
[----:B------:R-:W-:Y:S01]  /*1530*/  SHF.R.S32.HI R129, RZ, 0x1f, R6 ;  /* 0x0000001fff817819 */ /* 0x000fe20000011406 */
[----:B------:R-:W-:Y:S01]  /*1540*/  IMAD R8, R8, c[0x0][0x1b8], RZ ;  /* 0x00006e0008087a24 */ /* 0x000fe200078e02ff */
[----:B------:R-:W-:Y:S01]  /*1550*/  IADD3 R227, R2, -0x1, RZ ;  /* 0xffffffff02e37810 */ /* 0x000fe20007ffe0ff */
[----:B------:R-:W-:Y:S01]  /*1560*/  IMAD.SHL.U32 R194, R6, 0x2, RZ ;  /* 0x0000000206c27824 */ /* 0x000fe200078e00ff */
[----:B-----5:R-:W-:Y:S01]  /*1570*/  LEA.HI R0, R129, R6, RZ, 0x3 ;  /* 0x0000000681007211 */ /* 0x020fe200078f18ff */
[----:B------:R-:W-:-:S03]  /*1580*/  IMAD R8, R13, c[0x0][0x1bc], R8 ;  /* 0x00006f000d087a24 */ /* 0x000fc600078e0208 */
[----:B------:R-:W-:Y:S02]  /*1590*/  SHF.R.S32.HI R232, RZ, 0x3, R0 ;  /* 0x00000003ffe87819 */ /* 0x000fe40000011400 */
[----:B------:R-:W-:Y:S01]  /*15a0*/  LOP3.LUT R194, R194, 0x6, RZ, 0xc0, !PT ;  /* 0x00000006c2c27812 */ /* 0x000fe200078ec0ff */
[----:B------:R-:W-:Y:S01]  /*15b0*/  @!P1 IMAD.WIDE.U32 R14, R5, c[0x0][0x178], RZ ;  /* 0x00005e00050e9a25 */ /* 0x000fe200078e00ff */
[----:B------:R-:W-:Y:S02]  /*15c0*/  @!P1 SHF.R.S32.HI R4, RZ, 0x1f, R5 ;  /* 0x0000001fff049819 */ /* 0x000fe40000011405 */
[C---:B------:R-:W-:Y:S01]  /*15d0*/  IADD3 R10, R232.reuse, 0x20, RZ ;  /* 0x00000020e80a7810 */ /* 0x040fe20007ffe0ff */
[----:B------:R-:W-:Y:S01]  /*15e0*/  IMAD.SHL.U32 R229, R232, 0x40, RZ ;  /* 0x00000040e8e57824 */ /* 0x000fe200078e00ff */
[----:B------:R-:W-:Y:S01]  /*15f0*/  SHF.R.S32.HI R233, RZ, 0x1f, R232 ;  /* 0x0000001fffe97819 */ /* 0x000fe200000114e8 */
[----:B------:R-:W-:Y:S01]  /*1600*/  @!P1 IMAD R4, R4, c[0x0][0x178], RZ ;  /* 0x00005e0004049a24 */ /* 0x000fe200078e02ff */
[----:B------:R-:W-:Y:S01]  /*1610*/  ISETP.GE.AND P2, PT, R10, R223, PT ;  /* 0x000000df0a00720c */ /* 0x000fe20003f46270 */
[----:B------:R-:W-:Y:S01]  /*1620*/  @P1 IMAD.WIDE.U32 R16, R226, c[0x0][0x190], RZ ;  /* 0x00006400e2101a25 */ /* 0x000fe200078e00ff */
[----:B------:R-:W-:-:S03]  /*1630*/  LOP3.LUT R229, R229, 0x1c0, RZ, 0xc0, !PT ;  /* 0x000001c0e5e57812 */ /* 0x000fc600078ec0ff */
[----:B------:R-:W-:Y:S01]  /*1640*/  @!P1 IMAD R4, R5, c[0x0][0x17c], R4 ;  /* 0x00005f0005049a24 */ /* 0x000fe200078e0204 */
[----:B------:R-:W-:Y:S01]  /*1650*/  LOP3.LUT R5, R0, 0xfffffff8, RZ, 0xc0, !PT ;  /* 0xfffffff800057812 */ /* 0x000fe200078ec0ff */
[----:B------:R-:W-:Y:S01]  /*1660*/  @!P1 IMAD.MOV.U32 R16, RZ, RZ, R14 ;  /* 0x000000ffff109224 */ /* 0x000fe200078e000e */
[----:B------:R-:W-:Y:S01]  /*1670*/  IADD3 R14, R232, 0x10, RZ ;  /* 0x00000010e80e7810 */ /* 0x000fe20007ffe0ff */
[----:B------:R-:W-:Y:S02]  /*1680*/  @P1 IMAD R17, R226, c[0x0][0x194], R17 ;  /* 0x00006500e2111a24 */ /* 0x000fe400078e0211 */
[----:B------:R-:W-:Y:S01]  /*1690*/  IMAD.IADD R5, R6, 0x1, -R5 ;  /* 0x0000000106057824 */ /* 0x000fe200078e0a05 */
[----:B------:R-:W-:Y:S01]  /*16a0*/  ISETP.GE.AND P6, PT, R14, R223, PT ;  /* 0x000000df0e00720c */ /* 0x000fe20003fc6270 */
[----:B------:R-:W-:Y:S01]  /*16b0*/  @!P1 IMAD.IADD R17, R15, 0x1, R4 ;  /* 0x000000010f119824 */ /* 0x000fe200078e0204 */
[----:B------:R-:W-:Y:S01]  /*16c0*/  SHF.R.S32.HI R15, RZ, 0x1f, R32 ;  /* 0x0000001fff0f7819 */ /* 0x000fe20000011420 */
[----:B------:R-:W-:Y:S01]  /*16d0*/  IMAD.SHL.U32 R230, R5, 0x8, RZ ;  /* 0x0000000805e67824 */ /* 0x000fe200078e00ff */
[----:B------:R-:W-:Y:S01]  /*16e0*/  LEA.HI R4, R129, R6, RZ, 0x6 ;  /* 0x0000000681047211 */ /* 0x000fe200078f30ff */
[----:B------:R-:W-:-:S03]  /*16f0*/  IMAD.WIDE R38, R39, 0x40, R232 ;  /* 0x0000004027267825 */ /* 0x000fc600078e02e8 */
[--C-:B------:R-:W-:Y:S01]  /*1700*/  LOP3.LUT R0, R229, 0x38, R230.reuse, 0xf8, !PT ;  /* 0x00000038e5007812 */ /* 0x100fe200078ef8e6 */
[----:B------:R-:W-:Y:S01]  /*1710*/  IMAD R15, R15, c[0x0][0x1a8], RZ ;  /* 0x00006a000f0f7a24 */ /* 0x000fe200078e02ff */
[----:B------:R-:W-:Y:S01]  /*1720*/  IADD3 R16, P1, R230, R16, RZ ;  /* 0x00000010e6107210 */ /* 0x000fe20007f3e0ff */
[----:B------:R-:W-:Y:S01]  /*1730*/  IMAD.SHL.U32 R4, R4, 0x8, RZ ;  /* 0x0000000804047824 */ /* 0x000fe200078e00ff */
[----:B------:R-:W-:Y:S01]  /*1740*/  SHF.R.S32.HI R12, RZ, 0x1f, R230 ;  /* 0x0000001fff0c7819 */ /* 0x000fe200000114e6 */
[----:B------:R-:W-:Y:S01]  /*1750*/  IMAD R18, R32, c[0x0][0x1ac], R15 ;  /* 0x00006b0020127a24 */ /* 0x000fe200078e020f */
[----:B------:R-:W-:Y:S01]  /*1760*/  SHF.R.U32.HI R229, RZ, 0x3, R229 ;  /* 0x00000003ffe57819 */ /* 0x000fe200000116e5 */
[----:B------:R-:W-:Y:S01]  /*1770*/  IMAD R133, R233, c[0x0][0x198], RZ ;  /* 0x00006600e9857a24 */ /* 0x000fe200078e02ff */
[----:B------:R-:W-:Y:S01]  /*1780*/  IADD3 R20, P4, R230, R20, RZ ;  /* 0x00000014e6147210 */ /* 0x000fe20007f9e0ff */
[----:B------:R-:W-:Y:S01]  /*1790*/  IMAD.X R17, R12, 0x1, R17, P1 ;  /* 0x000000010c117824 */ /* 0x000fe200008e0611 */
[----:B------:R-:W-:Y:S01]  /*17a0*/  LOP3.LUT R229, R0, R229, RZ, 0x3c, !PT ;  /* 0x000000e500e57212 */ /* 0x000fe200078e3cff */
[C---:B------:R-:W-:Y:S01]  /*17b0*/  IMAD R133, R232.reuse, c[0x0][0x19c], R133 ;  /* 0x00006700e8857a24 */ /* 0x040fe200078e0285 */
[----:B------:R-:W-:Y:S01]  /*17c0*/  IADD3 R0, R232, 0x30, RZ ;  /* 0x00000030e8007810 */ /* 0x000fe20007ffe0ff */
[----:B------:R-:W-:Y:S01]  /*17d0*/  IMAD.X R21, R12, 0x1, R9, P4 ;  /* 0x000000010c157824 */ /* 0x000fe200020e0609 */
[-C--:B------:R-:W-:Y:S01]  /*17e0*/  ISETP.GE.AND P1, PT, R232, R223.reuse, PT ;  /* 0x000000dfe800720c */ /* 0x080fe20003f26270 */
[----:B------:R-:W-:Y:S01]  /*17f0*/  IMAD.WIDE.U32 R32, R32, c[0x0][0x1a8], R16 ;  /* 0x00006a0020207a25 */ /* 0x000fe200078e0010 */
[----:B------:R-:W-:-:S02]  /*1800*/  ISETP.GE.AND P3, PT, R0, R223, PT ;  /* 0x000000df0000720c */ /* 0x000fc40003f66270 */
[----:B------:R-:W-:Y:S01]  /*1810*/  IADD3 R26, P5, R230, R26, RZ ;  /* 0x0000001ae61a7210 */ /* 0x000fe20007fbe0ff */
[----:B------:R-:W-:Y:S01]  /*1820*/  IMAD.IADD R19, R33, 0x1, R18 ;  /* 0x0000000121137824 */ /* 0x000fe200078e0212 */
[----:B------:R-:W-:Y:S01]  /*1830*/  @!P6 IADD3 R30, P4, R38, 0x10, RZ ;  /* 0x00000010261ee810 */ /* 0x000fe20007f9e0ff */
[----:B------:R-:W-:Y:S01]  /*1840*/  @!P6 IMAD.MOV.U32 R24, RZ, RZ, R32 ;  /* 0x000000ffff18e224 */ /* 0x000fe200078e0020 */
[----:B------:R-:W-:Y:S01]  /*1850*/  LOP3.LUT R229, R229, 0xfffffe00, R4, 0xf8, !PT ;  /* 0xfffffe00e5e57812 */ /* 0x000fe200078ef804 */
[----:B------:R-:W-:Y:S01]  /*1860*/  IMAD.X R27, R12, 0x1, R3, P5 ;  /* 0x000000010c1b7824 */ /* 0x000fe200028e0603 */
[C---:B------:R-:W-:Y:S01]  /*1870*/  @!P2 IADD3 R28, P5, R38.reuse, 0x20, RZ ;  /* 0x00000020261ca810 */ /* 0x040fe20007fbe0ff */
[----:B------:R-:W-:Y:S02]  /*1880*/  @!P6 IMAD.X R9, RZ, RZ, R39, P4 ;  /* 0x000000ffff09e224 */ /* 0x000fe400020e0627 */
[----:B------:R-:W-:Y:S02]  /*1890*/  @!P1 IMAD R3, R39, c[0x0][0x190], RZ ;  /* 0x0000640027039a24 */ /* 0x000fe400078e02ff */
[----:B------:R-:W-:Y:S01]  /*18a0*/  @!P1 IMAD.MOV.U32 R18, RZ, RZ, R32 ;  /* 0x000000ffff129224 */ /* 0x000fe200078e0020 */
[----:B------:R-:W-:Y:S01]  /*18b0*/  @!P3 IADD3 R22, P4, R38, 0x30, RZ ;  /* 0x000000302616b810 */ /* 0x000fe20007f9e0ff */
[----:B------:R-:W-:-:S02]  /*18c0*/  @!P6 IMAD.MOV.U32 R25, RZ, RZ, R19 ;  /* 0x000000ffff19e224 */ /* 0x000fc400078e0013 */
[--C-:B------:R-:W-:Y:S02]  /*18d0*/  @!P2 IMAD.MOV.U32 R35, RZ, RZ, R19.reuse ;  /* 0x000000ffff23a224 */ /* 0x100fe400078e0013 */
[----:B------:R-:W-:Y:S02]  /*18e0*/  @!P3 IMAD.MOV.U32 R33, RZ, RZ, R19 ;  /* 0x000000ffff21b224 */ /* 0x000fe400078e0013 */
[----:B------:R-:W-:Y:S02]  /*18f0*/  @!P6 IMAD R9, R9, c[0x0][0x190], RZ ;  /* 0x000064000909ea24 */ /* 0x000fe400078e02ff */
[C---:B------:R-:W-:Y:S02]  /*1900*/  @!P1 IMAD R3, R38.reuse, c[0x0][0x194], R3 ;  /* 0x0000650026039a24 */ /* 0x040fe400078e0203 */
[----:B------:R-:W-:-:S04]  /*1910*/  @!P1 IMAD.WIDE.U32 R18, R38, c[0x0][0x190], R18 ;  /* 0x0000640026129a25 */ /* 0x000fc800078e0012 */
[----:B------:R-:W-:Y:S02]  /*1920*/  @!P2 IMAD.X R17, RZ, RZ, R39, P5 ;  /* 0x000000ffff11a224 */ /* 0x000fe400028e0627 */
[C---:B------:R-:W-:Y:S02]  /*1930*/  @!P6 IMAD R9, R30.reuse, c[0x0][0x194], R9 ;  /* 0x000065001e09ea24 */ /* 0x040fe400078e0209 */
[----:B------:R-:W-:Y:S02]  /*1940*/  @!P3 IMAD.X R15, RZ, RZ, R39, P4 ;  /* 0x000000ffff0fb224 */ /* 0x000fe400020e0627 */
[----:B------:R-:W-:Y:S01]  /*1950*/  @!P6 IMAD.WIDE.U32 R30, R30, c[0x0][0x190], R24 ;  /* 0x000064001e1eea25 */ /* 0x000fe200078e0018 */
[----:B------:R-:W-:-:S03]  /*1960*/  @!P1 LEA R24, P4, R18, c[0x0][0x160], 0x1 ;  /* 0x0000580012189a11 */ /* 0x000fc600078808ff */
[----:B------:R-:W-:Y:S02]  /*1970*/  @!P1 IMAD.IADD R3, R19, 0x1, R3 ;  /* 0x0000000113039824 */ /* 0x000fe400078e0203 */
[----:B------:R-:W-:Y:S02]  /*1980*/  @!P2 IMAD R17, R17, c[0x0][0x190], RZ ;  /* 0x000064001111aa24 */ /* 0x000fe400078e02ff */
[----:B------:R-:W-:Y:S01]  /*1990*/  @!P2 IMAD.MOV.U32 R34, RZ, RZ, R32 ;  /* 0x000000ffff22a224 */ /* 0x000fe200078e0020 */
[----:B------:R-:W-:Y:S01]  /*19a0*/  @!P1 LEA.HI.X R25, R18, c[0x0][0x164], R3, 0x1, P4 ;  /* 0x0000590012199a11 */ /* 0x000fe200020f0c03 */
[----:B------:R-:W-:Y:S01]  /*19b0*/  @!P2 IMAD R12, R28, c[0x0][0x194], R17 ;  /* 0x000065001c0caa24 */ /* 0x000fe200078e0211 */
[----:B------:R-:W-:Y:S01]  /*19c0*/  @!P6 LEA R18, P5, R30, c[0x0][0x160], 0x1 ;  /* 0x000058001e12ea11 */ /* 0x000fe200078a08ff */
[----:B------:R-:W-:Y:S02]  /*19d0*/  @!P6 IMAD.IADD R9, R31, 0x1, R9 ;  /* 0x000000011f09e824 */ /* 0x000fe400078e0209 */
[----:B------:R-:W-:-:S03]  /*19e0*/  @!P2 IMAD.WIDE.U32 R28, R28, c[0x0][0x190], R34 ;  /* 0x000064001c1caa25 */ /* 0x000fc600078e0022 */
[----:B------:R-:W-:Y:S01]  /*19f0*/  @!P6 LEA.HI.X R19, R30, c[0x0][0x164], R9, 0x1, P5 ;  /* 0x000059001e13ea11 */ /* 0x000fe200028f0c09 */
[----:B------:R-:W-:Y:S01]  /*1a00*/  IMAD.SHL.U32 R3, R227, 0x80, RZ ;  /* 0x00000080e3037824 */ /* 0x000fe200078e00ff */
[----:B------:R-:W-:Y:S01]  /*1a10*/  @!P2 LEA R16, P4, R28, c[0x0][0x160], 0x1 ;  /* 0x000058001c10aa11 */ /* 0x000fe200078808ff */
[----:B------:R-:W-:Y:S02]  /*1a20*/  @!P3 IMAD R15, R15, c[0x0][0x190], RZ ;  /* 0x000064000f0fba24 */ /* 0x000fe400078e02ff */
[----:B------:R-:W-:Y:S02]  /*1a30*/  @!P2 IMAD.IADD R12, R29, 0x1, R12 ;  /* 0x000000011d0ca824 */ /* 0x000fe400078e020c */
[----:B------:R-:W-:Y:S02]  /*1a40*/  IMAD.IADD R9, R126, 0x1, -R3 ;  /* 0x000000017e097824 */ /* 0x000fe400078e0a03 */
[----:B------:R-:W-:Y:S01]  /*1a50*/  @!P3 IMAD R4, R22, c[0x0][0x194], R15 ;  /* 0x000065001604ba24 */ /* 0x000fe200078e020f */
[----:B------:R-:W-:Y:S01]  /*1a60*/  @!P2 LEA.HI.X R17, R28, c[0x0][0x164], R12, 0x1, P4 ;  /* 0x000059001c11aa11 */ /* 0x000fe200020f0c0c */
[----:B------:R-:W-:Y:S01]  /*1a70*/  @!P3 IMAD.WIDE.U32 R22, R22, c[0x0][0x190], R32 ;  /* 0x000064001616ba25 */ /* 0x000fe200078e0020 */
[----:B------:R-:W-:-:S03]  /*1a80*/  ISETP.GE.AND P4, PT, R14, R9, PT ;  /* 0x000000090e00720c */ /* 0x000fc60003f86270 */
[----:B------:R-:W-:Y:S01]  /*1a90*/  IMAD.WIDE.U32 R134, R232, c[0x0][0x198], R26 ;  /* 0x00006600e8867a25 */ /* 0x000fe200078e001a */
[----:B------:R-:W-:-:S03]  /*1aa0*/  @!P3 LEA R26, P5, R22, c[0x0][0x160], 0x1 ;  /* 0x00005800161aba11 */ /* 0x000fc600078a08ff */
[----:B------:R-:W-:Y:S02]  /*1ab0*/  @!P3 IMAD.IADD R4, R23, 0x1, R4 ;  /* 0x000000011704b824 */ /* 0x000fe400078e0204 */
[----:B------:R-:W-:Y:S02]  /*1ac0*/  IMAD.SHL.U32 R229, R229, 0x2, RZ ;  /* 0x00000002e5e57824 */ /* 0x000fe400078e00ff */
[----:B------:R-:W-:Y:S01]  /*1ad0*/  IMAD.IADD R133, R135, 0x1, R133 ;  /* 0x0000000187857824 */ /* 0x000fe200078e0285 */
[----:B------:R-:W-:Y:S01]  /*1ae0*/  @!P3 LEA.HI.X R27, R22, c[0x0][0x164], R4, 0x1, P5 ;  /* 0x00005900161bba11 */ /* 0x000fe200028f0c04 */
[----:B------:R-:W-:Y:S01]  /*1af0*/  IMAD.MOV.U32 R4, RZ, RZ, c[0x0][0x198] ;  /* 0x00006600ff047624 */ /* 0x000fe200078e00ff */
[----:B------:R-:W-:Y:S01]  /*1b00*/  @!PT LDS RZ, [RZ] ;  /* 0x00000000fffff984 */ /* 0x000fe20000000800 */
[----:B------:R-:W-:Y:S01]  /*1b10*/  @!PT LDS RZ, [RZ] ;  /* 0x00000000fffff984 */ /* 0x000fe20000000800 */
[----:B------:R-:W-:Y:S01]  /*1b20*/  @!PT LDS RZ, [RZ] ;  /* 0x00000000fffff984 */ /* 0x000fe20000000800 */
[----:B------:R1:W-:Y:S01]  /*1b30*/  @!P1 LDGSTS.E.BYPASS.LTC128B.128 [R229], [R24.64] ;  /* 0x0000000018e59fae */ /* 0x0003e2000b901d48 */
[----:B------:R-:W-:Y:S02]  /*1b40*/  IMAD.MOV.U32 R15, RZ, RZ, c[0x0][0x19c] ;  /* 0x00006700ff0f7624 */ /* 0x000fe400078e00ff */
[----:B------:R-:W-:Y:S01]  /*1b50*/  IMAD.WIDE.U32 R20, R13, c[0x0][0x1b8], R20 ;  /* 0x00006e000d147a25 */ /* 0x000fe200078e0014 */
[----:B------:R1:W-:Y:S01]  /*1b60*/  @!P1 LDGSTS.E.BYPASS.LTC128B.128 [R229+0x2000], [R24.64+0x80] ;  /* 0x0200008018e59fae */ /* 0x0003e2000b901d48 */
[----:B------:R-:W-:-:S02]  /*1b70*/  ISETP.GE.AND P1, PT, R10, R9, PT ;  /* 0x000000090a00720c */ /* 0x000fc40003f26270 */
[C---:B------:R-:W-:Y:S01]  /*1b80*/  @!P4 LEA R12, P5, R4.reuse, R134, 0x4 ;  /* 0x00000086040cc211 */ /* 0x040fe200078a20ff */
[----:B------:R2:W-:Y:S01]  /*1b90*/  @!P6 LDGSTS.E.BYPASS.LTC128B.128 [R229+0x800], [R18.64] ;  /* 0x0080000012e5efae */ /* 0x0005e2000b901d48 */
[----:B------:R-:W-:Y:S02]  /*1ba0*/  IMAD.IADD R21, R21, 0x1, R8 ;  /* 0x0000000115157824 */ /* 0x000fe400078e0208 */
[----:B------:R-:W-:Y:S01]  /*1bb0*/  @!P4 LEA.HI.X R23, R4, R133, R15, 0x4, P5 ;  /* 0x000000850417c211 */ /* 0x000fe200028f240f */
[----:B------:R2:W-:Y:S01]  /*1bc0*/  @!P6 LDGSTS.E.BYPASS.LTC128B.128 [R229+0x2800], [R18.64+0x80] ;  /* 0x0280008012e5efae */ /* 0x0005e2000b901d48 */
[CC--:B------:R-:W-:Y:S01]  /*1bd0*/  ISETP.GE.AND P6, PT, R232.reuse, R9.reuse, PT ;  /* 0x00000009e800720c */ /* 0x0c0fe20003fc6270 */
[----:B------:R-:W-:Y:S01]  /*1be0*/  IMAD.SHL.U32 R13, R232, 0x8, RZ ;  /* 0x00000008e80d7824 */ /* 0x000fe200078e00ff */
[----:B------:R-:W-:Y:S01]  /*1bf0*/  ISETP.GE.AND P5, PT, R0, R9, PT ;  /* 0x000000090000720c */ /* 0x000fe20003fa6270 */
[----:B------:R3:W-:Y:S04]  /*1c00*/  @!P2 LDGSTS.E.BYPASS.LTC128B.128 [R229+0x1000], [R16.64] ;  /* 0x0100000010e5afae */ /* 0x0007e8000b901d48 */
[----:B------:R3:W-:Y:S01]  /*1c10*/  @!P2 LDGSTS.E.BYPASS.LTC128B.128 [R229+0x3000], [R16.64+0x80] ;  /* 0x0300008010e5afae */ /* 0x0007e2000b901d48 */
[----:B------:R-:W-:-:S03]  /*1c20*/  @!P4 LEA R22, P2, R12, c[0x0][0x168], 0x1 ;  /* 0x00005a000c16ca11 */ /* 0x000fc600078408ff */
[----:B------:R4:W-:Y:S01]  /*1c30*/  @!P3 LDGSTS.E.BYPASS.LTC128B.128 [R229+0x1800], [R26.64] ;  /* 0x018000001ae5bfae */ /* 0x0009e2000b901d48 */
[----:B------:R-:W-:Y:S01]  /*1c40*/  @!P4 LEA.HI.X R23, R12, c[0x0][0x16c], R23, 0x1, P2 ;  /* 0x00005b000c17ca11 */ /* 0x000fe200010f0c17 */
[----:B------:R-:W-:Y:S02]  /*1c50*/  IMAD.SHL.U32 R12, R15, 0x20, RZ ;  /* 0x000000200f0c7824 */ /* 0x000fe400078e00ff */
[----:B------:R4:W-:Y:S01]  /*1c60*/  @!P3 LDGSTS.E.BYPASS.LTC128B.128 [R229+0x3800], [R26.64+0x80] ;  /* 0x038000801ae5bfae */ /* 0x0009e2000b901d48 */
[----:B------:R-:W-:Y:S02]  /*1c70*/  @!P5 IMAD.MOV.U32 R132, RZ, RZ, R134 ;  /* 0x000000ffff84d224 */ /* 0x000fe400078e0086 */
[----:B-1----:R-:W-:-:S04]  /*1c80*/  IMAD.WIDE.U32 R24, R4, 0x20, RZ ;  /* 0x0000002004187825 */ /* 0x002fc800078e00ff */
[----:B------:R-:W-:Y:S01]  /*1c90*/  @!P5 IMAD.WIDE.U32 R28, R4, 0x30, R132 ;  /* 0x00000030041cd825 */ /* 0x000fe200078e0084 */
[----:B--2---:R-:W-:Y:S02]  /*1ca0*/  @!P1 IADD3 R19, P2, R134, R24, RZ ;  /* 0x0000001886139210 */ /* 0x004fe40007f5e0ff */
[----:B------:R-:W-:Y:S02]  /*1cb0*/  IADD3 R18, R232, 0x40, RZ ;  /* 0x00000040e8127810 */ /* 0x000fe40007ffe0ff */
[----:B------:R-:W-:Y:S02]  /*1cc0*/  @!P1 IADD3.X R12, R133, R25, R12, P2, !PT ;  /* 0x00000019850c9210 */ /* 0x000fe400017fe40c */
[----:B------:R-:W-:Y:S02]  /*1cd0*/  @!P6 LEA R30, P2, R134, c[0x0][0x168], 0x1 ;  /* 0x00005a00861eea11 */ /* 0x000fe400078408ff */
[----:B------:R-:W-:Y:S01]  /*1ce0*/  ISETP.GE.AND P3, PT, R18, R9, PT ;  /* 0x000000091200720c */ /* 0x000fe20003f66270 */
[----:B---3--:R-:W-:Y:S01]  /*1cf0*/  @!P5 IMAD R16, R15, 0x30, RZ ;  /* 0x000000300f10d824 */ /* 0x008fe200078e02ff */
[----:B------:R-:W-:-:S02]  /*1d00*/  @!P6 LEA.HI.X R31, R134, c[0x0][0x16c], R133, 0x1, P2 ;  /* 0x00005b00861fea11 */ /* 0x000fc400010f0c85 */
[----:B------:R-:W-:Y:S01]  /*1d10*/  @!P1 LEA R24, P2, R19, c[0x0][0x168], 0x1 ;  /* 0x00005a0013189a11 */ /* 0x000fe200078408ff */
[----:B------:R-:W-:Y:S02]  /*1d20*/  @!P5 IMAD.IADD R16, R29, 0x1, R16 ;  /* 0x000000011d10d824 */ /* 0x000fe400078e0210 */
[----:B------:R1:W-:Y:S01]  /*1d30*/  @!P6 LDGSTS.E.BYPASS.LTC128B.128 [R229+0x4000], [R30.64] ;  /* 0x040000001ee5efae */ /* 0x0003e2000b901d48 */
[----:B------:R-:W-:Y:S02]  /*1d40*/  @!P1 LEA.HI.X R25, R19, c[0x0][0x16c], R12, 0x1, P2 ;  /* 0x00005b0013199a11 */ /* 0x000fe400010f0c0c */
[----:B------:R-:W-:Y:S01]  /*1d50*/  IADD3 R12, R232, 0x50, RZ ;  /* 0x00000050e80c7810 */ /* 0x000fe20007ffe0ff */
[----:B------:R1:W-:Y:S01]  /*1d60*/  @!P6 LDGSTS.E.BYPASS.LTC128B.128 [R229+0x8000], [R30.64+0x80] ;  /* 0x080000801ee5efae */ /* 0x0003e2000b901d48 */
[----:B----4-:R-:W-:Y:S02]  /*1d70*/  @!P5 LEA R26, P2, R28, c[0x0][0x168], 0x1 ;  /* 0x00005a001c1ada11 */ /* 0x010fe400078408ff */
[----:B------:R-:W-:Y:S01]  /*1d80*/  ISETP.GE.AND P6, PT, R12, R9, PT ;  /* 0x000000090c00720c */ /* 0x000fe20003fc6270 */
[----:B------:R2:W-:Y:S01]  /*1d90*/  @!P4 LDGSTS.E.BYPASS.LTC128B.128 [R229+0x4800], [R22.64] ;  /* 0x0480000016e5cfae */ /* 0x0005e2000b901d48 */
[----:B------:R-:W-:-:S02]  /*1da0*/  @!P5 LEA.HI.X R27, R28, c[0x0][0x16c], R16, 0x1, P2 ;  /* 0x00005b001c1bda11 */ /* 0x000fc400010f0c10 */
[C---:B------:R-:W-:Y:S01]  /*1db0*/  @!P3 LEA R16, P2, R4.reuse, R134, 0x6 ;  /* 0x000000860410b211 */ /* 0x040fe200078430ff */
[----:B------:R2:W-:Y:S03]  /*1dc0*/  @!P4 LDGSTS.E.BYPASS.LTC128B.128 [R229+0x8800], [R22.64+0x80] ;  /* 0x0880008016e5cfae */ /* 0x0005e6000b901d48 */
[----:B------:R-:W-:Y:S01]  /*1dd0*/  @!P3 LEA.HI.X R17, R4, R133, R15, 0x6, P2 ;  /* 0x000000850411b211 */ /* 0x000fe200010f340f */
[----:B------:R3:W-:Y:S01]  /*1de0*/  @!P1 LDGSTS.E.BYPASS.LTC128B.128 [R229+0x5000], [R24.64] ;  /* 0x0500000018e59fae */ /* 0x0007e2000b901d48 */
[----:B------:R-:W-:Y:S02]  /*1df0*/  @!P3 LEA R28, P4, R16, c[0x0][0x168], 0x1 ;  /* 0x00005a00101cba11 */ /* 0x000fe400078808ff */
[-C--:B------:R-:W-:Y:S01]  /*1e00*/  ISETP.GE.AND P2, PT, R14, R9.reuse, PT ;  /* 0x000000090e00720c */ /* 0x080fe20003f46270 */
[----:B------:R3:W-:Y:S01]  /*1e10*/  @!P1 LDGSTS.E.BYPASS.LTC128B.128 [R229+0x9000], [R24.64+0x80] ;  /* 0x0900008018e59fae */ /* 0x0007e2000b901d48 */
[-C--:B------:R-:W-:Y:S01]  /*1e20*/  ISETP.GE.AND P1, PT, R10, R9.reuse, PT ;  /* 0x000000090a00720c */ /* 0x080fe20003f26270 */
[----:B------:R-:W-:Y:S01]  /*1e30*/  @!P6 IMAD.MOV.U32 R132, RZ, RZ, R134 ;  /* 0x000000ffff84e224 */ /* 0x000fe200078e0086 */
[----:B------:R-:W-:Y:S01]  /*1e40*/  IADD3 R10, R232, 0x60, RZ ;  /* 0x00000060e80a7810 */ /* 0x000fe20007ffe0ff */
[----:B------:R4:W-:Y:S01]  /*1e50*/  @!P5 LDGSTS.E.BYPASS.LTC128B.128 [R229+0x5800], [R26.64] ;  /* 0x058000001ae5dfae */ /* 0x0009e2000b901d48 */
[----:B------:R-:W-:Y:S01]  /*1e60*/  @!P3 LEA.HI.X R29, R16, c[0x0][0x16c], R17, 0x1, P4 ;  /* 0x00005b00101dba11 */ /* 0x000fe200020f0c11 */
[----:B------:R-:W-:Y:S01]  /*1e70*/  @!P6 IMAD R14, R15, 0x50, RZ ;  /* 0x000000500f0ee824 */ /* 0x000fe200078e02ff */
[----:B------:R-:W-:Y:S01]  /*1e80*/  IADD3 R16, R232, 0x70, RZ ;  /* 0x00000070e8107810 */ /* 0x000fe20007ffe0ff */
[----:B------:R4:W-:Y:S01]  /*1e90*/  @!P5 LDGSTS.E.BYPASS.LTC128B.128 [R229+0x9800], [R26.64+0x80] ;  /* 0x098000801ae5dfae */ /* 0x0009e2000b901d48 */
[----:B------:R-:W-:-:S02]  /*1ea0*/  ISETP.GE.AND P5, PT, R10, R9, PT ;  /* 0x000000090a00720c */ /* 0x000fc40003fa6270 */
[----:B------:R-:W-:Y:S01]  /*1eb0*/  ISETP.GE.AND P4, PT, R16, R9, PT ;  /* 0x000000091000720c */ /* 0x000fe20003f86270 */
[----:B------:R1:W-:Y:S04]  /*1ec0*/  @!P3 LDGSTS.E.BYPASS.LTC128B.128 [R229+0x6000], [R28.64] ;  /* 0x060000001ce5bfae */ /* 0x0003e8000b901d48 */
[----:B------:R1:W-:Y:S01]  /*1ed0*/  @!P3 LDGSTS.E.BYPASS.LTC128B.128 [R229+0xa000], [R28.64+0x80] ;  /* 0x0a0000801ce5bfae */ /* 0x0003e2000b901d48 */
[----:B--2---:R-:W-:-:S04]  /*1ee0*/  @!P6 IMAD.WIDE.U32 R22, R4, 0x50, R132 ;  /* 0x000000500416e825 */ /* 0x004fc800078e0084 */
[----:B------:R-:W-:Y:S02]  /*1ef0*/  @!P6 IMAD.IADD R14, R23, 0x1, R14 ;  /* 0x00000001170ee824 */ /* 0x000fe400078e020e */
[----:B------:R-:W-:Y:S01]  /*1f00*/  @!P5 IMAD.MOV.U32 R132, RZ, RZ, R134 ;  /* 0x000000ffff84d224 */ /* 0x000fe200078e0086 */
[----:B---3--:R-:W-:-:S04]  /*1f10*/  @!P6 LEA R24, P3, R22, c[0x0][0x168], 0x1 ;  /* 0x00005a001618ea11 */ /* 0x008fc800078608ff */
[----:B------:R-:W-:Y:S01]  /*1f20*/  @!P6 LEA.HI.X R25, R22, c[0x0][0x16c], R14, 0x1, P3 ;  /* 0x00005b001619ea11 */ /* 0x000fe200018f0c0e */
[----:B------:R-:W-:Y:S01]  /*1f30*/  @!P5 IMAD.WIDE.U32 R22, R4, 0x60, R132 ;  /* 0x000000600416d825 */ /* 0x000fe200078e0084 */
[----:B------:R-:W-:-:S03]  /*1f40*/  IADD3 R38, P3, R232, R11, RZ ;  /* 0x0000000be8267210 */ /* 0x000fc60007f7e0ff */
[----:B------:R-:W-:Y:S01]  /*1f50*/  @!P5 IMAD R11, R15, 0x60, RZ ;  /* 0x000000600f0bd824 */ /* 0x000fe200078e02ff */
[----:B------:R2:W-:Y:S01]  /*1f60*/  @!P6 LDGSTS.E.BYPASS.LTC128B.128 [R229+0x6800], [R24.64] ;  /* 0x0680000018e5efae */ /* 0x0005e2000b901d48 */
[----:B------:R-:W-:Y:S02]  /*1f70*/  @!P4 IMAD.MOV.U32 R132, RZ, RZ, R134 ;  /* 0x000000ffff84c224 */ /* 0x000fe400078e0086 */
[----:B------:R-:W-:Y:S01]  /*1f80*/  IMAD.X R7, R233, 0x1, R7, P3 ;  /* 0x00000001e9077824 */ /* 0x000fe200018e0607 */
[----:B----4-:R-:W-:Y:S01]  /*1f90*/  @!P5 LEA R26, P3, R22, c[0x0][0x168], 0x1 ;  /* 0x00005a00161ada11 */ /* 0x010fe200078608ff */
[----:B------:R-:W-:Y:S01]  /*1fa0*/  @!P5 IMAD.IADD R11, R23, 0x1, R11 ;  /* 0x00000001170bd824 */ /* 0x000fe200078e020b */
[----:B------:R2:W-:Y:S01]  /*1fb0*/  @!P6 LDGSTS.E.BYPASS.LTC128B.128 [R229+0xa800], [R24.64+0x80] ;  /* 0x0a80008018e5efae */ /* 0x0005e2000b901d48 */
[----:B------:R-:W-:Y:S01]  /*1fc0*/  @!P4 IMAD R15, R15, 0x70, RZ ;  /* 0x000000700f0fc824 */ /* 0x000fe200078e02ff */
[----:B------:R-:W-:Y:S01]  /*1fd0*/  ISETP.GE.AND P6, PT, R0, R9, PT ;  /* 0x000000090000720c */ /* 0x000fe20003fc6270 */
[----:B-1----:R-:W-:Y:S01]  /*1fe0*/  @!P4 IMAD.WIDE.U32 R28, R4, 0x70, R132 ;  /* 0x00000070041cc825 */ /* 0x002fe200078e0084 */
[----:B------:R-:W-:-:S02]  /*1ff0*/  @!P5 LEA.HI.X R27, R22, c[0x0][0x16c], R11, 0x1, P3 ;  /* 0x00005b00161bda11 */ /* 0x000fc400018f0c0b */
[-C--:B------:R-:W-:Y:S01]  /*2000*/  LEA.HI R22, R129, R6.reuse, RZ, 0x4 ;  /* 0x0000000681167211 */ /* 0x080fe200078f20ff */
[----:B------:R-:W-:Y:S01]  /*2010*/  @!P4 IMAD.IADD R15, R29, 0x1, R15 ;  /* 0x000000011d0fc824 */ /* 0x000fe200078e020f */
[----:B------:R-:W-:Y:S01]  /*2020*/  LEA.HI R129, R129, R6, RZ, 0x5 ;  /* 0x0000000681817211 */ /* 0x000fe200078f28ff */
[----:B------:R1:W-:Y:S01]  /*2030*/  @!P5 LDGSTS.E.BYPASS.LTC128B.128 [R229+0x7000], [R26.64] ;  /* 0x070000001ae5dfae */ /* 0x0003e2000b901d48 */
[----:B------:R-:W-:Y:S01]  /*2040*/  IMAD R7, R7, c[0x0][0x1a0], RZ ;  /* 0x0000680007077a24 */ /* 0x000fe200078e02ff */
[----:B------:R-:W-:Y:S01]  /*2050*/  SHF.R.S32.HI R221, RZ, 0x4, R22 ;  /* 0x00000004ffdd7819 */ /* 0x000fe20000011416 */
[----:B------:R-:W-:Y:S01]  /*2060*/  IMAD.MOV.U32 R0, RZ, RZ, 0x20 ;  /* 0x00000020ff007424 */ /* 0x000fe200078e00ff */
[----:B------:R1:W-:Y:S01]  /*2070*/  @!P5 LDGSTS.E.BYPASS.LTC128B.128 [R229+0xb000], [R26.64+0x80] ;  /* 0x0b0000801ae5dfae */ /* 0x0003e2000b901d48 */
[----:B------:R-:W-:Y:S01]  /*2080*/  IMAD R11, R38, c[0x0][0x1a4], R7 ;  /* 0x00006900260b7a24 */ /* 0x000fe200078e0207 */
[----:B------:R-:W-:Y:S01]  /*2090*/  LOP3.LUT R7, R22, 0xfffffff0, RZ, 0xc0, !PT ;  /* 0xfffffff016077812 */ /* 0x000fe200078ec0ff */
[----:B------:R-:W-:Y:S01]  /*20a0*/  IMAD.WIDE.U32 R38, R38, c[0x0][0x1a0], R20 ;  /* 0x0000680026267a25 */ /* 0x000fe200078e0014 */
[----:B------:R-:W-:-:S02]  /*20b0*/  ISETP.GE.AND P5, PT, R232, R9, PT ;  /* 0x00000009e800720c */ /* 0x000fc40003fa6270 */
[----:B------:R-:W-:Y:S01]  /*20c0*/  LEA.HI R22, R22, R221, RZ, 0x1 ;  /* 0x000000dd16167211 */ /* 0x000fe200078f08ff */
[----:B------:R-:W-:Y:S01]  /*20d0*/  IMAD.IADD R7, R6, 0x1, -R7 ;  /* 0x0000000106077824 */ /* 0x000fe200078e0a07 */
[----:B------:R-:W-:Y:S01]  /*20e0*/  SHF.R.S32.HI R128, RZ, 0x5, R129 ;  /* 0x00000005ff807819 */ /* 0x000fe20000011481 */
[----:B------:R-:W-:Y:S01]  /*20f0*/  IMAD.IADD R36, R39, 0x1, R11 ;  /* 0x0000000127247824 */ /* 0x000fe200078e020b */
[----:B------:R-:W-:Y:S01]  /*2100*/  LOP3.LUT R22, R22, 0xfffffffe, RZ, 0xc0, !PT ;  /* 0xfffffffe16167812 */ /* 0x000fe200078ec0ff */
[----:B------:R-:W-:Y:S01]  /*2110*/  IMAD.WIDE.U32 R20, R0, c[0x0][0x1a0], RZ ;  /* 0x0000680000147a25 */ /* 0x000fe200078e00ff */
[----:B------:R-:W-:Y:S02]  /*2120*/  SHF.R.S32.HI R8, RZ, 0x1f, R7 ;  /* 0x0000001fff087819 */ /* 0x000fe40000011407 */
[----:B--2---:R-:W-:Y:S01]  /*2130*/  @!P4 LEA R24, P3, R28, c[0x0][0x168], 0x1 ;  /* 0x00005a001c18ca11 */ /* 0x004fe200078608ff */
[----:B------:R-:W-:Y:S01]  /*2140*/  IMAD R14, R0, c[0x0][0x1a4], RZ ;  /* 0x00006900000e7a24 */ /* 0x000fe200078e02ff */
[----:B------:R-:W-:Y:S01]  /*2150*/  LEA.HI R8, R8, R7, RZ, 0x3 ;  /* 0x0000000708087211 */ /* 0x000fe200078f18ff */
[----:B------:R-:W-:Y:S01]  /*2160*/  @!P1 IMAD.MOV.U32 R11, RZ, RZ, c[0x0][0x1a0] ;  /* 0x00006800ff0b9624 */ /* 0x000fe200078e00ff */
[----:B------:R-:W-:Y:S01]  /*2170*/  @!P4 LEA.HI.X R25, R28, c[0x0][0x16c], R15, 0x1, P3 ;  /* 0x00005b001c19ca11 */ /* 0x000fe200018f0c0f */
[----:B------:R-:W-:Y:S01]  /*2180*/  IMAD.IADD R221, R221, 0x1, -R22 ;  /* 0x00000001dddd7824 */ /* 0x000fe200078e0a16 */
[C---:B------:R-:W-:Y:S01]  /*2190*/  LEA R224, P3, R38.reuse, c[0x0][0x170], 0x1 ;  /* 0x00005c0026e07a11 */ /* 0x040fe200078608ff */
[----:B------:R-:W-:Y:S01]  /*21a0*/  @!P6 IMAD.MOV.U32 R22, RZ, RZ, c[0x0][0x1a0] ;  /* 0x00006800ff16e624 */ /* 0x000fe200078e00ff */
[----:B------:R-:W-:Y:S01]  /*21b0*/  LOP3.LUT R129, R129, 0xffffffe0, RZ, 0xc0, !PT ;  /* 0xffffffe081817812 */ /* 0x000fe200078ec0ff */
[----:B------:R2:W-:Y:S01]  /*21c0*/  @!P4 LDGSTS.E.BYPASS.LTC128B.128 [R229+0x7800], [R24.64] ;  /* 0x0780000018e5cfae */ /* 0x0005e2000b901d48 */
[----:B------:R-:W-:Y:S01]  /*21d0*/  LEA.HI.X R225, R38, c[0x0][0x174], R36, 0x1, P3 ;  /* 0x00005d0026e17a11 */ /* 0x000fe200018f0c24 */
[----:B------:R-:W-:Y:S01]  /*21e0*/  IMAD.SHL.U32 R125, R8, 0x40, RZ ;  /* 0x00000040087d7824 */ /* 0x000fe200078e00ff */
[----:B------:R-:W-:Y:S01]  /*21f0*/  @!P2 IADD3 R20, P3, R224, R20, RZ ;  /* 0x00000014e014a210 */ /* 0x000fe20007f7e0ff */
[----:B------:R2:W-:Y:S01]  /*2200*/  @!P4 LDGSTS.E.BYPASS.LTC128B.128 [R229+0xb800], [R24.64+0x80] ;  /* 0x0b80008018e5cfae */ /* 0x0005e2000b901d48 */
[----:B------:R-:W-:Y:S01]  /*2210*/  ISETP.GE.AND P4, PT, R12, R9, PT ;  /* 0x000000090c00720c */ /* 0x000fe20003f86270 */
[----:B------:R-:W-:Y:S01]  /*2220*/  @!P6 IMAD.WIDE.U32 R22, R22, 0x60, R224 ;  /* 0x000000601616e825 */ /* 0x000fe200078e00e0 */
[----:B------:R-:W-:Y:S01]  /*2230*/  LOP3.LUT R12, R8, 0xfffffff8, RZ, 0xc0, !PT ;  /* 0xfffffff8080c7812 */ /* 0x000fe200078ec0ff */
[----:B------:R-:W0:Y:S01]  /*2240*/  LDGDEPBAR ;  /* 0x00000000000079af */ /* 0x000e220000000000 */
[----:B------:R-:W-:Y:S01]  /*2250*/  @!P2 IADD3.X R21, R225, R21, R14, P3, !PT ;  /* 0x00000015e115a210 */ /* 0x000fe20001ffe40e */
[----:B------:R-:W-:Y:S01]  /*2260*/  IMAD.SHL.U32 R14, R221, 0x8, RZ ;  /* 0x00000008dd0e7824 */ /* 0x000fe200078e00ff */
[----:B------:R-:W-:Y:S01]  /*2270*/  ISETP.GE.AND P3, PT, R10, R9, PT ;  /* 0x000000090a00720c */ /* 0x000fe20003f66270 */
[----:B------:R-:W-:Y:S01]  /*2280*/  IMAD.IADD R7, R7, 0x1, -R12 ;  /* 0x0000000107077824 */ /* 0x000fe200078e0a0c */
[----:B------:R-:W-:Y:S01]  /*2290*/  LOP3.LUT R125, R125, 0xfffffe00, RZ, 0xc0, !PT ;  /* 0xfffffe007d7d7812 */ /* 0x000fe200078ec0ff */
[----:B------:R-:W-:-:S02]  /*22a0*/  @!P1 IMAD.MOV.U32 R10, RZ, RZ, c[0x0][0x1a4] ;  /* 0x00006900ff0a9624 */ /* 0x000fc400078e00ff */
[----:B------:R-:W-:Y:S02]  /*22b0*/  IMAD.SHL.U32 R15, R7, 0x40, RZ ;  /* 0x00000040070f7824 */ /* 0x000fe400078e00ff */
[----:B------:R-:W-:-:S03]  /*22c0*/  IMAD.SHL.U32 R12, R5, 0x40, RZ ;  /* 0x00000040050c7824 */ /* 0x000fc600078e00ff */
[----:B------:R-:W-:Y:S02]  /*22d0*/  LOP3.LUT R15, R15, 0x1c0, RZ, 0xc0, !PT ;  /* 0x000001c00f0f7812 */ /* 0x000fe400078ec0ff */
[----:B------:R-:W-:Y:S02]  /*22e0*/  LOP3.LUT R12, R12, 0x1c0, RZ, 0xc0, !PT ;  /* 0x000001c00c0c7812 */ /* 0x000fe400078ec0ff */
[----:B------:R-:W-:Y:S02]  /*22f0*/  LOP3.LUT R14, R15, 0x8, R14, 0xf8, !PT ;  /* 0x000000080f0e7812 */ /* 0x000fe400078ef80e */
[----:B------:R-:W-:Y:S02]  /*2300*/  LOP3.LUT R13, R12, 0x8, R13, 0xf8, !PT ;  /* 0x000000080c0d7812 */ /* 0x000fe400078ef80d */
[----:B------:R-:W-:Y:S02]  /*2310*/  SHF.R.U32.HI R15, RZ, 0x3, R15 ;  /* 0x00000003ff0f7819 */ /* 0x000fe4000001160f */
[----:B------:R-:W-:Y:S01]  /*2320*/  SHF.R.U32.HI R12, RZ, 0x3, R12 ;  /* 0x00000003ff0c7819 */ /* 0x000fe2000001160c */
[----:B------:R-:W-:-:S04]  /*2330*/  DEPBAR.LE SB0, 0x0 ;  /* 0x000080000000791a */ /* 0x000fc80000000000 */
[----:B------:R-:W-:Y:S01]  /*2340*/  BAR.SYNC.DEFER_BLOCKING 0x0 ;  /* 0x0000000000007b1d */ /* 0x000fe20000010000 */
[----:B------:R-:W-:Y:S01]  /*2350*/  LOP3.LUT R124, R14, R15, RZ, 0x3c, !PT ;  /* 0x0000000f0e7c7212 */ /* 0x000fe200078e3cff */
[----:B------:R-:W-:Y:S01]  /*2360*/  @!P6 IMAD.MOV.U32 R14, RZ, RZ, c[0x0][0x1a4] ;  /* 0x00006900ff0ee624 */ /* 0x000fe200078e00ff */
[----:B------:R-:W-:-:S03]  /*2370*/  LOP3.LUT R12, R13, R12, RZ, 0x3c, !PT ;  /* 0x0000000c0d0c7212 */ /* 0x000fc600078e3cff */
[----:B------:R-:W-:Y:S02]  /*2380*/  @!P6 IMAD R14, R14, 0x60, RZ ;  /* 0x000000600e0ee824 */ /* 0x000fe400078e02ff */
[----:B------:R-:W-:Y:S02]  /*2390*/  IMAD R221, R221, 0x200, R12 ;  /* 0x00000200dddd7824 */ /* 0x000fe400078e020c */
[----:B------:R-:W-:Y:S02]  /*23a0*/  @!P6 IMAD.IADD R23, R23, 0x1, R14 ;  /* 0x000000011717e824 */ /* 0x000fe400078e020e */
[----:B------:R-:W-:-:S05]  /*23b0*/  IMAD.SHL.U32 R221, R221, 0x2, RZ ;  /* 0x00000002dddd7824 */ /* 0x000fca00078e00ff */
[C---:B------:R-:W-:Y:S02]  /*23c0*/  IADD3 R8, R221.reuse, 0x4000, RZ ;  /* 0x00004000dd087810 */ /* 0x040fe40007ffe0ff */
[----:B------:R-:W-:Y:S01]  /*23d0*/  IADD3 R219, R221, 0x4020, RZ ;  /* 0x00004020dddb7810 */ /* 0x000fe20007ffe0ff */
[----:B------:R-:W-:Y:S04]  /*23e0*/  @P5 STS.128 [R229+0xc000], RZ ;  /* 0x00c000ffe5005388 */ /* 0x000fe80000000c00 */
[----:B------:R-:W-:Y:S04]  /*23f0*/  @P5 STS.128 [R229+0x10000], RZ ;  /* 0x010000ffe5005388 */ /* 0x000fe80000000c00 */
[----:B------:R-:W-:Y:S01]  /*2400*/  @!PT LDS RZ, [RZ] ;  /* 0x00000000fffff984 */ /* 0x000fe20000000800 */
[----:B------:R-:W-:Y:S01]  /*2410*/  @!PT LDS RZ, [RZ] ;  /* 0x00000000fffff984 */ /* 0x000fe20000000800 */
[----:B------:R-:W-:Y:S01]  /*2420*/  @!PT LDS RZ, [RZ] ;  /* 0x00000000fffff984 */ /* 0x000fe20000000800 */
[----:B------:R3:W-:Y:S04]  /*2430*/  @!P5 LDGSTS.E.BYPASS.LTC128B.128 [R229+0xc000], [R224.64] ;  /* 0x0c000000e0e5dfae */ /* 0x0007e8000b901d48 */
[----:B------:R3:W-:Y:S01]  /*2440*/  @!P5 LDGSTS.E.BYPASS.LTC128B.128 [R229+0x10000], [R224.64+0x80] ;  /* 0x10000080e0e5dfae */ /* 0x0007e2000b901d48 */
[----:B--2---:R-:W-:-:S03]  /*2450*/  @!P1 LEA R24, P5, R11, R224, 0x6 ;  /* 0x000000e00b189211 */ /* 0x004fc600078a30ff */
[----:B------:R-:W-:Y:S01]  /*2460*/  @P2 STS.128 [R229+0xc800], RZ ;  /* 0x00c800ffe5002388 */ /* 0x000fe20000000c00 */
[----:B------:R-:W-:Y:S01]  /*2470*/  @!P1 LEA.HI.X R25, R11, R225, R10, 0x6, P5 ;  /* 0x000000e10b199211 */ /* 0x000fe200028f340a */
[----:B------:R-:W-:Y:S01]  /*2480*/  @!P4 IMAD.MOV.U32 R11, RZ, RZ, c[0x0][0x1a4] ;  /* 0x00006900ff0bc624 */ /* 0x000fe200078e00ff */
[-C--:B------:R-:W-:Y:S01]  /*2490*/  ISETP.GE.AND P5, PT, R18, R9.reuse, PT ;  /* 0x000000091200720c */ /* 0x080fe20003fa6270 */
[----:B------:R-:W-:Y:S01]  /*24a0*/  @P2 STS.128 [R229+0x10800], RZ ;  /* 0x010800ffe5002388 */ /* 0x000fe20000000c00 */
[----:B------:R-:W-:Y:S02]  /*24b0*/  @!P3 IMAD.MOV.U32 R18, RZ, RZ, c[0x0][0x1a0] ;  /* 0x00006800ff12b624 */ /* 0x000fe400078e00ff */
[----:B------:R-:W-:Y:S01]  /*24c0*/  @!P3 IMAD.MOV.U32 R10, RZ, RZ, c[0x0][0x1a4] ;  /* 0x00006900ff0ab624 */ /* 0x000fe200078e00ff */
[----:B------:R-:W-:Y:S01]  /*24d0*/  @!PT LDS RZ, [RZ] ;  /* 0x00000000fffff984 */ /* 0x000fe20000000800 */
[----:B------:R-:W-:Y:S01]  /*24e0*/  @!PT LDS RZ, [RZ] ;  /* 0x00000000fffff984 */ /* 0x000fe20000000800 */
[----:B------:R-:W-:Y:S01]  /*24f0*/  @!PT LDS RZ, [RZ] ;  /* 0x00000000fffff984 */ /* 0x000fe20000000800 */
[----:B------:R2:W-:Y:S01]  /*2500*/  @!P2 LDGSTS.E.BYPASS.LTC128B.128 [R229+0xc800], [R20.64] ;  /* 0x0c80000014e5afae */ /* 0x0005e2000b901d48 */
[----:B------:R-:W-:Y:S02]  /*2510*/  @!P4 IMAD R11, R11, 0xa0, RZ ;  /* 0x000000a00b0bc824 */ /* 0x000fe400078e02ff */
[----:B------:R-:W-:Y:S01]  /*2520*/  @!P3 IMAD.WIDE.U32 R18, R18, 0xc0, R224 ;  /* 0x000000c01212b825 */ /* 0x000fe200078e00e0 */
[----:B------:R2:W-:Y:S01]  /*2530*/  @!P2 LDGSTS.E.BYPASS.LTC128B.128 [R229+0x10800], [R20.64+0x80] ;  /* 0x1080008014e5afae */ /* 0x0005e2000b901d48 */
[----:B------:R-:W-:-:S02]  /*2540*/  ISETP.GE.AND P2, PT, R16, R9, PT ;  /* 0x000000091000720c */ /* 0x000fc40003f46270 */
[----:B------:R-:W-:Y:S01]  /*2550*/  @!P3 IMAD R10, R10, 0xc0, RZ ;  /* 0x000000c00a0ab824 */ /* 0x000fe200078e02ff */
[----:B------:R-:W-:Y:S01]  /*2560*/  @P1 STS.128 [R229+0xd000], RZ ;  /* 0x00d000ffe5001388 */ /* 0x000fe20000000c00 */
[----:B------:R-:W-:Y:S02]  /*2570*/  @!P5 IMAD.MOV.U32 R13, RZ, RZ, c[0x0][0x1a0] ;  /* 0x00006800ff0dd624 */ /* 0x000fe400078e00ff */
[----:B------:R-:W-:Y:S01]  /*2580*/  @!P5 IMAD.MOV.U32 R12, RZ, RZ, c[0x0][0x1a4] ;  /* 0x00006900ff0cd624 */ /* 0x000fe200078e00ff */
[----:B------:R-:W-:Y:S01]  /*2590*/  @P1 STS.128 [R229+0x11000], RZ ;  /* 0x011000ffe5001388 */ /* 0x000fe20000000c00 */
[----:B------:R-:W-:-:S03]  /*25a0*/  @!P3 IMAD.IADD R19, R19, 0x1, R10 ;  /* 0x000000011313b824 */ /* 0x000fc600078e020a */
[----:B------:R-:W-:Y:S01]  /*25b0*/  @!PT LDS RZ, [RZ] ;  /* 0x00000000fffff984 */ /* 0x000fe20000000800 */
[----:B------:R-:W-:Y:S01]  /*25c0*/  @!PT LDS RZ, [RZ] ;  /* 0x00000000fffff984 */ /* 0x000fe20000000800 */
[----:B------:R-:W-:Y:S01]  /*25d0*/  @!PT LDS RZ, [RZ] ;  /* 0x00000000fffff984 */ /* 0x000fe20000000800 */
[----:B------:R4:W-:Y:S02]  /*25e0*/  @!P1 LDGSTS.E.BYPASS.LTC128B.128 [R229+0xd000], [R24.64] ;  /* 0x0d00000018e59fae */ /* 0x0009e4000b901d48 */
[----:B------:R-:W-:Y:S02]  /*25f0*/  @!P2 IMAD.MOV.U32 R16, RZ, RZ, c[0x0][0x1a0] ;  /* 0x00006800ff10a624 */ /* 0x000fe400078e00ff */
[----:B------:R-:W-:Y:S01]  /*2600*/  @!P2 IMAD.MOV.U32 R9, RZ, RZ, c[0x0][0x1a4] ;  /* 0x00006900ff09a624 */ /* 0x000fe200078e00ff */
[----:B------:R4:W-:Y:S01]  /*2610*/  @!P1 LDGSTS.E.BYPASS.LTC128B.128 [R229+0x11000], [R24.64+0x80] ;  /* 0x1100008018e59fae */ /* 0x0009e2000b901d48 */
[----:B------:R-:W-:-:S03]  /*2620*/  @!P2 IMAD.WIDE.U32 R16, R16, 0xe0, R224 ;  /* 0x000000e01010a825 */ /* 0x000fc600078e00e0 */
[----:B------:R-:W-:Y:S01]  /*2630*/  @P6 STS.128 [R229+0xd800], RZ ;  /* 0x00d800ffe5006388 */ /* 0x000fe20000000c00 */
[----:B------:R-:W-:-:S03]  /*2640*/  @!P2 IMAD R9, R9, 0xe0, RZ ;  /* 0x000000e00909a824 */ /* 0x000fc600078e02ff */
[----:B------:R-:W-:Y:S01]  /*2650*/  @P6 STS.128 [R229+0x11800], RZ ;  /* 0x011800ffe5006388 */ /* 0x000fe20000000c00 */
[----:B------:R-:W-:Y:S02]  /*2660*/  @!P2 IMAD.IADD R17, R17, 0x1, R9 ;  /* 0x000000011111a824 */ /* 0x000fe400078e0209 */
[----:B--2---:R-:W-:Y:S01]  /*2670*/  @!P4 IMAD.MOV.U32 R20, RZ, RZ, c[0x0][0x1a0] ;  /* 0x00006800ff14c624 */ /* 0x004fe200078e00ff */
[----:B------:R-:W-:Y:S01]  /*2680*/  @!PT LDS RZ, [RZ] ;  /* 0x00000000fffff984 */ /* 0x000fe20000000800 */
[----:B------:R-:W-:Y:S01]  /*2690*/  @!PT LDS RZ, [RZ] ;  /* 0x00000000fffff984 */ /* 0x000fe20000000800 */
[----:B------:R-:W-:Y:S01]  /*26a0*/  @!PT LDS RZ, [RZ] ;  /* 0x00000000fffff984 */ /* 0x000fe20000000800 */
[----:B------:R2:W-:Y:S01]  /*26b0*/  @!P6 LDGSTS.E.BYPASS.LTC128B.128 [R229+0xd800], [R22.64] ;  /* 0x0d80000016e5efae */ /* 0x0005e2000b901d48 */
[----:B------:R-:W-:Y:S02]  /*26c0*/  IMAD R9, R128, 0x400, R125 ;  /* 0x0000040080097824 */ /* 0x000fe400078e027d */
[----:B------:R-:W-:Y:S01]  /*26d0*/  @!P4 IMAD.WIDE.U32 R20, R20, 0xa0, R224 ;  /* 0x000000a01414c825 */ /* 0x000fe200078e00e0 */
[----:B------:R2:W-:Y:S03]  /*26e0*/  @!P6 LDGSTS.E.BYPASS.LTC128B.128 [R229+0x11800], [R22.64+0x80] ;  /* 0x1180008016e5efae */ /* 0x0005e6000b901d48 */
[----:B------:R-:W-:Y:S01]  /*26f0*/  @!P4 IMAD.IADD R21, R21, 0x1, R11 ;  /* 0x000000011515c824 */ /* 0x000fe200078e020b */
[----:B------:R-:W-:Y:S01]  /*2700*/  @P5 STS.128 [R229+0xe000], RZ ;  /* 0x00e000ffe5005388 */ /* 0x000fe20000000c00 */
[----:B------:R-:W-:-:S03]  /*2710*/  IMAD.IADD R222, R124, 0x1, R9 ;  /* 0x000000017cde7824 */ /* 0x000fc600078e0209 */
[----:B------:R-:W-:Y:S01]  /*2720*/  @P5 STS.128 [R229+0x12000], RZ ;  /* 0x012000ffe5005388 */ /* 0x000fe20000000c00 */
[----:B------:R-:W-:Y:S01]  /*2730*/  IMAD.SHL.U32 R222, R222, 0x2, RZ ;  /* 0x00000002dede7824 */ /* 0x000fe200078e00ff */
[----:B----4-:R-:W-:-:S04]  /*2740*/  @!P5 LEA R24, P1, R13, R224, 0x7 ;  /* 0x000000e00d18d211 */ /* 0x010fc800078238ff */
[----:B------:R-:W-:-:S05]  /*2750*/  @!P5 LEA.HI.X R25, R13, R225, R12, 0x7, P1 ;  /* 0x000000e10d19d211 */ /* 0x000fca00008f3c0c */
[----:B------:R-:W-:Y:S01]  /*2760*/  @!PT LDS RZ, [RZ] ;  /* 0x00000000fffff984 */ /* 0x000fe20000000800 */
[----:B------:R-:W-:Y:S01]  /*2770*/  @!PT LDS RZ, [RZ] ;  /* 0x00000000fffff984 */ /* 0x000fe20000000800 */
[----:B------:R-:W-:Y:S01]  /*2780*/  @!PT LDS RZ, [RZ] ;  /* 0x00000000fffff984 */ /* 0x000fe20000000800 */
[----:B------:R1:W-:Y:S04]  /*2790*/  @!P5 LDGSTS.E.BYPASS.LTC128B.128 [R229+0xe000], [R24.64] ;  /* 0x0e00000018e5dfae */ /* 0x0003e8000b901d48 */
[----:B------:R1:W-:Y:S04]  /*27a0*/  @!P5 LDGSTS.E.BYPASS.LTC128B.128 [R229+0x12000], [R24.64+0x80] ;  /* 0x1200008018e5dfae */ /* 0x0003e8000b901d48 */
[----:B------:R-:W-:Y:S04]  /*27b0*/  @P4 STS.128 [R229+0xe800], RZ ;  /* 0x00e800ffe5004388 */ /* 0x000fe80000000c00 */
[----:B------:R-:W-:Y:S04]  /*27c0*/  @P4 STS.128 [R229+0x12800], RZ ;  /* 0x012800ffe5004388 */ /* 0x000fe80000000c00 */
        /* <DEDUP_REMOVED lines=11> */
[----:B------:R4:W-:Y:S01]  /*2880*/  @!P3 LDGSTS.E.BYPASS.LTC128B.128 [R229+0x13000], [R18.64+0x80] ;  /* 0x1300008012e5bfae */ /* 0x0009e2000b901d48 */
[----:B------:R-:W-:-:S03]  /*2890*/  LOP3.LUT P3, RZ, R5, 0x2, RZ, 0xc0, !PT ;  /* 0x0000000205ff7812 */ /* 0x000fc6000786c0ff */
[----:B------:R-:W-:Y:S04]  /*28a0*/  @P2 STS.128 [R229+0xf800], RZ ;  /* 0x00f800ffe5002388 */ /* 0x000fe80000000c00 */
[----:B------:R-:W-:Y:S04]  /*28b0*/  @P2 STS.128 [R229+0x13800], RZ ;  /* 0x013800ffe5002388 */ /* 0x000fe80000000c00 */
[----:B------:R-:W-:Y:S01]  /*28c0*/  @!PT LDS RZ, [RZ] ;  /* 0x00000000fffff984 */ /* 0x000fe20000000800 */
[----:B------:R-:W-:Y:S01]  /*28d0*/  @!PT LDS RZ, [RZ] ;  /* 0x00000000fffff984 */ /* 0x000fe20000000800 */
[----:B------:R-:W-:Y:S01]  /*28e0*/  @!PT LDS RZ, [RZ] ;  /* 0x00000000fffff984 */ /* 0x000fe20000000800 */
[----:B------:R4:W-:Y:S02]  /*28f0*/  @!P2 LDGSTS.E.BYPASS.LTC128B.128 [R229+0xf800], [R16.64] ;  /* 0x0f80000010e5afae */ /* 0x0009e4000b901d48 */
[----:B------:R-:W-:-:S02]  /*2900*/  @P3 IADD3 R219, R8, -0x20, RZ ;  /* 0xffffffe008db3810 */ /* 0x000fc40007ffe0ff */
[----:B------:R4:W-:Y:S01]  /*2910*/  @!P2 LDGSTS.E.BYPASS.LTC128B.128 [R229+0x13800], [R16.64+0x80] ;  /* 0x1380008010e5afae */ /* 0x0009e2000b901d48 */
[----:B------:R-:W-:Y:S01]  /*2920*/  R2P PR, R7, 0x6 ;  /* 0x0000000607007804 */ /* 0x000fe20000000000 */
[----:B------:R-:W-:Y:S01]  /*2930*/  IMAD.MOV.U32 R7, RZ, RZ, 0x10 ;  /* 0x00000010ff077424 */ /* 0x000fe200078e00ff */
[C---:B------:R-:W-:Y:S01]  /*2940*/  IADD3 R211, R219.reuse, 0x800, RZ ;  /* 0x00000800dbd37810 */ /* 0x040fe20007ffe0ff */
[----:B------:R-:W-:Y:S01]  /*2950*/  LDSM.16.M88.4 R28, [R222] ;  /* 0x00000000de1c783b */ /* 0x000fe20000000200 */
[----:B------:R-:W-:Y:S02]  /*2960*/  IADD3 R210, R219, 0x1000, RZ ;  /* 0x00001000dbd27810 */ /* 0x000fe40007ffe0ff */
[----:B------:R-:W-:Y:S01]  /*2970*/  SEL R7, R7, 0xfffffff0, !P1 ;  /* 0xfffffff007077807 */ /* 0x000fe20004800000 */
[----:B--2---:R-:W1:Y:S01]  /*2980*/  LDSM.16.M88.4 R20, [R221+0x4000] ;  /* 0x00400000dd14783b */ /* 0x004e620000000200 */
[----:B------:R-:W-:Y:S02]  /*2990*/  LOP3.LUT P1, RZ, R5, 0x4, RZ, 0xc0, !PT ;  /* 0x0000000405ff7812 */ /* 0x000fe4000782c0ff */
[C---:B------:R-:W-:Y:S01]  /*29a0*/  SEL R5, R0.reuse, 0xffffffe0, !P2 ;  /* 0xffffffe000057807 */ /* 0x040fe20005000000 */
[----:B------:R-:W4:Y:S01]  /*29b0*/  LDSM.16.M88.4 R12, [R221+0x4800] ;  /* 0x00480000dd0c783b */ /* 0x000f220000000200 */
[----:B------:R-:W-:Y:S01]  /*29c0*/  IMAD R220, R7, 0x2, R222 ;  /* 0x0000000207dc7824 */ /* 0x000fe200078e02de */
[----:B------:R-:W-:-:S02]  /*29d0*/  SEL R0, R0, 0xffffffe0, !P1 ;  /* 0xffffffe000007807 */ /* 0x000fc40004800000 */
[----:B------:R-:W2:Y:S01]  /*29e0*/  LDSM.16.M88.4 R80, [R221+0x5000] ;  /* 0x00500000dd50783b */ /* 0x000ea20000000200 */
[C---:B------:R-:W-:Y:S01]  /*29f0*/  IMAD R218, R5.reuse, 0x2, R222 ;  /* 0x0000000205da7824 */ /* 0x040fe200078e02de */
[----:B------:R-:W-:Y:S01]  /*2a00*/  ISETP.GT.AND P2, PT, R2, 0x1, PT ;  /* 0x000000010200780c */ /* 0x000fe20003f44270 */
[C---:B------:R-:W-:Y:S01]  /*2a10*/  IMAD R215, R0.reuse, 0x2, R221 ;  /* 0x0000000200d77824 */ /* 0x040fe200078e02dd */
[----:B------:R-:W2:Y:S01]  /*2a20*/  LDSM.16.M88.4 R72, [R221+0x5800] ;  /* 0x00580000dd48783b */ /* 0x000ea20000000200 */
[----:B------:R-:W-:Y:S01]  /*2a30*/  IMAD R217, R5, 0x2, R220 ;  /* 0x0000000205d97824 */ /* 0x000fe200078e02dc */
[C---:B------:R-:W-:Y:S01]  /*2a40*/  IADD3 R209, R219.reuse, 0x1800, RZ ;  /* 0x00001800dbd17810 */ /* 0x040fe20007ffe0ff */
[----:B------:R-:W-:Y:S01]  /*2a50*/  IMAD R204, R0, 0x2, R219 ;  /* 0x0000000200cc7824 */ /* 0x000fe200078e02db */
[----:B------:R-:W2:Y:S01]  /*2a60*/  LDSM.16.M88.4 R64, [R221+0x6000] ;  /* 0x00600000dd40783b */ /* 0x000ea20000000200 */
[----:B------:R-:W-:Y:S01]  /*2a70*/  IMAD.IADD R0, R6, 0x1, -R129 ;  /* 0x0000000106007824 */ /* 0x000fe200078e0a81 */
[----:B------:R-:W-:-:S02]  /*2a80*/  IADD3 R208, R219, 0x2000, RZ ;  /* 0x00002000dbd07810 */ /* 0x000fc40007ffe0ff */
[----:B------:R-:W3:Y:S01]  /*2a90*/  LDSM.16.M88.4 R56, [R221+0x6800] ;  /* 0x00680000dd38783b */ /* 0x000ee20000000200 */
[C---:B------:R-:W-:Y:S02]  /*2aa0*/  IADD3 R207, R219.reuse, 0x2800, RZ ;  /* 0x00002800dbcf7810 */ /* 0x040fe40007ffe0ff */
[C---:B------:R-:W-:Y:S01]  /*2ab0*/  @!P2 LEA R236, P1, R134.reuse, c[0x0][0x168], 0x1 ;  /* 0x00005a0086ecaa11 */ /* 0x040fe200078208ff */
[----:B------:R-:W3:Y:S01]  /*2ac0*/  LDSM.16.M88.4 R44, [R221+0x7000] ;  /* 0x00700000dd2c783b */ /* 0x000ee20000000200 */
[C---:B------:R-:W-:Y:S02]  /*2ad0*/  IADD3 R206, R219.reuse, 0x3000, RZ ;  /* 0x00003000dbce7810 */ /* 0x040fe40007ffe0ff */
[----:B------:R-:W-:Y:S01]  /*2ae0*/  @!P2 LEA.HI.X R237, R134, c[0x0][0x16c], R133, 0x1, P1 ;  /* 0x00005b0086edaa11 */ /* 0x000fe200008f0c85 */
        /* <DEDUP_REMOVED lines=13> */
[----:B------:R-:W-:-:S02]  /*2bc0*/  IADD3 R197, R219, 0x7000, RZ ;  /* 0x00007000dbc57810 */ /* 0x000fc40007ffe0ff */
[----:B------:R-:W-:Y:S01]  /*2bd0*/  IADD3 R196, R219, 0x7800, RZ ;  /* 0x00007800dbc47810 */ /* 0x000fe20007ffe0ff */
[----:B------:R-:W-:Y:S01]  /*2be0*/  LDSM.16.M88.4 R96, [R218] ;  /* 0x00000000da60783b */ /* 0x000fe20000000200 */
[C---:B----4-:R-:W-:Y:S03]  /*2bf0*/  HMMA.16816.F32.BF16 R16, R28.reuse, R12, RZ ;  /* 0x0000000c1c10723c */ /* 0x050fe600000418ff */
[----:B------:R-:W-:Y:S04]  /*2c00*/  LDSM.16.M88.4 R116, [R219+0x1800] ;  /* 0x00180000db74783b */ /* 0x000fe80000000200 */
[----:B------:R-:W-:Y:S01]  /*2c10*/  LDSM.16.M88.4 R108, [R219+0x3800] ;  /* 0x00380000db6c783b */ /* 0x000fe20000000200 */
[C---:B--2---:R-:W-:Y:S03]  /*2c20*/  HMMA.16816.F32.BF16 R8, R28.reuse, R80, RZ ;  /* 0x000000501c08723c */ /* 0x044fe600000418ff */
[----:B------:R-:W-:Y:S04]  /*2c30*/  LDSM.16.M88.4 R100, [R215+0x4000] ;  /* 0x00400000d764783b */ /* 0x000fe80000000200 */
[----:B------:R-:W-:Y:S01]  /*2c40*/  LDSM.16.M88.4 R92, [R215+0x4800] ;  /* 0x00480000d75c783b */ /* 0x000fe20000000200 */
[C---:B------:R-:W-:Y:S03]  /*2c50*/  HMMA.16816.F32.BF16 R76, R28.reuse, R72, RZ ;  /* 0x000000481c4c723c */ /* 0x040fe600000418ff */
[----:B------:R-:W-:Y:S04]  /*2c60*/  LDSM.16.M88.4 R112, [R219+0x3000] ;  /* 0x00300000db70783b */ /* 0x000fe80000000200 */
[----:B------:R-:W-:Y:S01]  /*2c70*/  LDSM.16.M88.4 R120, [R215+0xa000] ;  /* 0x00a00000d778783b */ /* 0x000fe20000000200 */
[C---:B------:R-:W-:Y:S03]  /*2c80*/  HMMA.16816.F32.BF16 R68, R28.reuse, R64, RZ ;  /* 0x000000401c44723c */ /* 0x040fe600000418ff */
[----:B------:R-:W0:Y:S05]  /*2c90*/  LDGDEPBAR ;  /* 0x00000000000079af */ /* 0x000e2a0000000000 */
[C---:B---3--:R-:W-:Y:S08]  /*2ca0*/  HMMA.16816.F32.BF16 R60, R28.reuse, R56, RZ ;  /* 0x000000381c3c723c */ /* 0x048ff000000418ff */
        /* <DEDUP_REMOVED lines=18> */
[C---:B--2---:R-:W-:Y:S08]  /*2dd0*/  HMMA.16816.F32.BF16 R68, R104.reuse, R84, R68 ;  /* 0x000000546844723c */ /* 0x044ff00000041844 */
[C---:B------:R-:W-:Y:S01]  /*2de0*/  HMMA.16816.F32.BF16 R64, R104.reuse, R86, R64 ;  /* 0x000000566840723c */ /* 0x040fe20000041840 */
[----:B------:R-:W1:Y:S07]  /*2df0*/  LDSM.16.M88.4 R84, [R215+0x6000] ;  /* 0x00600000d754783b */ /* 0x000e6e0000000200 */
        /* <DEDUP_REMOVED lines=13> */
[----:B------:R-:W-:Y:S07]  /*2ed0*/  LDSM.16.M88.4 R108, [R217] ;  /* 0x00000000d96c783b */ /* 0x000fee0000000200 */
[C---:B------:R-:W-:Y:S08]  /*2ee0*/  HMMA.16816.F32.BF16 R24, R96.reuse, R100, R24 ;  /* 0x000000646018723c */ /* 0x040ff00000041818 */
[C---:B------:R-:W-:Y:S01]  /*2ef0*/  HMMA.16816.F32.BF16 R20, R96.reuse, R102, R20 ;  /* 0x000000666014723c */ /* 0x040fe20000041814 */
[----:B------:R-:W2:Y:S07]  /*2f00*/  LDSM.16.M88.4 R100, [R215+0x7800] ;  /* 0x00780000d764783b */ /* 0x000eae0000000200 */
[C---:B------:R-:W-:Y:S08]  /*2f10*/  HMMA.16816.F32.BF16 R16, R96.reuse, R92, R16 ;  /* 0x0000005c6010723c */ /* 0x040ff00000041810 */
[C---:B------:R-:W-:Y:S01]  /*2f20*/  HMMA.16816.F32.BF16 R12, R96.reuse, R94, R12 ;  /* 0x0000005e600c723c */ /* 0x040fe2000004180c */
[----:B------:R-:W3:Y:S07]  /*2f30*/  LDSM.16.M88.4 R92, [R204] ;  /* 0x00000000cc5c783b */ /* 0x000eee0000000200 */
[C---:B-1----:R-:W-:Y:S08]  /*2f40*/  HMMA.16816.F32.BF16 R68, R96.reuse, R84, R68 ;  /* 0x000000546044723c */ /* 0x042ff00000041844 */
[----:B------:R-:W-:Y:S01]  /*2f50*/  HMMA.16816.F32.BF16 R64, R96, R86, R64 ;  /* 0x000000566040723c */ /* 0x000fe20000041840 */
[----:B------:R-:W1:Y:S07]  /*2f60*/  LDSM.16.M88.4 R84, [R204+0x1000] ;  /* 0x00100000cc54783b */ /* 0x000e6e0000000200 */
        /* <DEDUP_REMOVED lines=13> */
[C---:B------:R-:W-:Y:S08]  /*3040*/  HMMA.16816.F32.BF16 R40, R96.reuse, R100, R40 ;  /* 0x000000646028723c */ /* 0x040ff00000041828 */
[----:B------:R-:W-:Y:S01]  /*3050*/  HMMA.16816.F32.BF16 R28, R96, R102, R28 ;  /* 0x00000066601c723c */ /* 0x000fe2000004181c */
[----:B------:R-:W3:Y:S04]  /*3060*/  LDSM.16.M88.4 R100, [R204+0x3000] ;  /* 0x00300000cc64783b */ /* 0x000ee80000000200 */
[----:B------:R-:W-:Y:S03]  /*3070*/  LDSM.16.M88.4 R96, [R221+0x8000] ;  /* 0x00800000dd60783b */ /* 0x000fe60000000200 */
[C---:B------:R-:W-:Y:S08]  /*3080*/  HMMA.16816.F32.BF16 R24, R108.reuse, R92, R24 ;  /* 0x0000005c6c18723c */ /* 0x040ff00000041818 */
        /* <DEDUP_REMOVED lines=24> */
[----:B------:R-:W-:Y:S01]  /*3210*/  HMMA.16816.F32.BF16 R28, R108, R114, R28 ;  /* 0x000000726c1c723c */ /* 0x000fe2000004181c */
[----:B------:R-:W-:Y:S04]  /*3220*/  LDSM.16.M88.4 R112, [R219+0x5800] ;  /* 0x00580000db70783b */ /* 0x000fe80000000200 */
[----:B------:R-:W-:Y:S03]  /*3230*/  LDSM.16.M88.4 R108, [R219+0x6800] ;  /* 0x00680000db6c783b */ /* 0x000fe60000000200 */
        /* <DEDUP_REMOVED lines=14> */
[----:B------:R-:W-:Y:S07]  /*3320*/  LDSM.16.M88.4 R104, [R219+0x7000] ;  /* 0x00700000db68783b */ /* 0x000fee0000000200 */
[C---:B------:R-:W-:Y:S08]  /*3330*/  HMMA.16816.F32.BF16 R52, R84.reuse, R100, R52 ;  /* 0x000000645434723c */ /* 0x040ff00000041834 */
[C---:B------:R-:W-:Y:S01]  /*3340*/  HMMA.16816.F32.BF16 R44, R84.reuse, R102, R44 ;  /* 0x00000066542c723c */ /* 0x040fe2000004182c */
[----:B------:R-:W-:Y:S07]  /*3350*/  LDSM.16.M88.4 R100, [R219+0x7800] ;  /* 0x00780000db64783b */ /* 0x000fee0000000200 */
[C---:B-1----:R-:W-:Y:S08]  /*3360*/  HMMA.16816.F32.BF16 R40, R84.reuse, R92, R40 ;  /* 0x0000005c5428723c */ /* 0x042ff00000041828 */
[----:B------:R-:W-:Y:S01]  /*3370*/  HMMA.16816.F32.BF16 R28, R84, R94, R28 ;  /* 0x0000005e541c723c */ /* 0x000fe2000004181c */
[----:B------:R-:W1:Y:S04]  /*3380*/  LDSM.16.M88.4 R84, [R219+0x6000] ;  /* 0x00600000db54783b */ /* 0x000e680000000200 */
[----:B------:R-:W-:Y:S03]  /*3390*/  LDSM.16.M88.4 R92, [R215+0x8000] ;  /* 0x00800000d75c783b */ /* 0x000fe60000000200 */
        /* <DEDUP_REMOVED lines=15> */
[C---:B------:R-:W-:Y:S08]  /*3490*/  HMMA.16816.F32.BF16 R60, R96.reuse, R108, R60 ;  /* 0x0000006c603c723c */ /* 0x040ff0000004183c */
[----:B------:R-:W-:Y:S01]  /*34a0*/  HMMA.16816.F32.BF16 R56, R96, R110, R56 ;  /* 0x0000006e6038723c */ /* 0x000fe20000041838 */
[----:B------:R-:W4:Y:S07]  /*34b0*/  LDSM.16.M88.4 R108, [R215+0xb800] ;  /* 0x00b80000d76c783b */ /* 0x000f2e0000000200 */
[C---:B--2---:R-:W-:Y:S08]  /*34c0*/  HMMA.16816.F32.BF16 R16, R48.reuse, R32, R16 ;  /* 0x000000203010723c */ /* 0x044ff00000041810 */
[C---:B------:R-:W-:Y:S01]  /*34d0*/  HMMA.16816.F32.BF16 R12, R48.reuse, R34, R12 ;  /* 0x00000022300c723c */ /* 0x040fe2000004180c */
[----:B------:R-:W-:Y:S07]  /*34e0*/  LDSM.16.M88.4 R32, [R217+0x2000] ;  /* 0x00200000d920783b */ /* 0x000fee0000000200 */
[C---:B------:R-:W-:Y:S08]  /*34f0*/  HMMA.16816.F32.BF16 R8, R48.reuse, R88, R8 ;  /* 0x000000583008723c */ /* 0x040ff00000041808 */
[----:B------:R-:W-:Y:S01]  /*3500*/  HMMA.16816.F32.BF16 R80, R48, R90, R80 ;  /* 0x0000005a3050723c */ /* 0x000fe20000041850 */
[----:B------:R-:W2:Y:S07]  /*3510*/  LDSM.16.M88.4 R88, [R204+0x6000] ;  /* 0x00600000cc58783b */ /* 0x000eae0000000200 */
[C---:B------:R-:W-:Y:S08]  /*3520*/  HMMA.16816.F32.BF16 R52, R96.reuse, R104, R52 ;  /* 0x000000686034723c */ /* 0x040ff00000041834 */
[C---:B------:R-:W-:Y:S01]  /*3530*/  HMMA.16816.F32.BF16 R44, R96.reuse, R106, R44 ;  /* 0x0000006a602c723c */ /* 0x040fe2000004182c */
[----:B------:R-:W-:Y:S07]  /*3540*/  LDSM.16.M88.4 R104, [R204+0x4000] ;  /* 0x00400000cc68783b */ /* 0x000fee0000000200 */
[C---:B------:R-:W-:Y:S08]  /*3550*/  HMMA.16816.F32.BF16 R40, R96.reuse, R100, R40 ;  /* 0x000000646028723c */ /* 0x040ff00000041828 */
[----:B------:R-:W-:Y:S01]  /*3560*/  HMMA.16816.F32.BF16 R28, R96, R102, R28 ;  /* 0x00000066601c723c */ /* 0x000fe2000004181c */
[----:B------:R-:W-:Y:S04]  /*3570*/  LDSM.16.M88.4 R100, [R204+0x4800] ;  /* 0x00480000cc64783b */ /* 0x000fe80000000200 */
[----:B------:R-:W-:Y:S03]  /*3580*/  LDSM.16.M88.4 R96, [R204+0x5000] ;  /* 0x00500000cc60783b */ /* 0x000fe60000000200 */
[C---:B-1----:R-:W-:Y:S08]  /*3590*/  HMMA.16816.F32.BF16 R76, R48.reuse, R84, R76 ;  /* 0x00000054304c723c */ /* 0x042ff0000004184c */
[C---:B------:R-:W-:Y:S01]  /*35a0*/  HMMA.16816.F32.BF16 R72, R48.reuse, R86, R72 ;  /* 0x000000563048723c */ /* 0x040fe20000041848 */
[----:B------:R-:W1:Y:S07]  /*35b0*/  LDSM.16.M88.4 R84, [R204+0x6800] ;  /* 0x00680000cc54783b */ /* 0x000e6e0000000200 */
[C---:B------:R-:W-:Y:S08]  /*35c0*/  HMMA.16816.F32.BF16 R68, R48.reuse, R120, R68 ;  /* 0x000000783044723c */ /* 0x040ff00000041844 */
[C---:B------:R-:W-:Y:S08]  /*35d0*/  HMMA.16816.F32.BF16 R64, R48.reuse, R122, R64 ;  /* 0x0000007a3040723c */ /* 0x040ff00000041840 */
[C---:B------:R-:W-:Y:S08]  /*35e0*/  HMMA.16816.F32.BF16 R24, R48.reuse, R92, R24 ;  /* 0x0000005c3018723c */ /* 0x040ff00000041818 */
[C---:B------:R-:W-:Y:S01]  /*35f0*/  HMMA.16816.F32.BF16 R20, R48.reuse, R94, R20 ;  /* 0x0000005e3014723c */ /* 0x040fe20000041814 */
[----:B------:R-:W-:Y:S07]  /*3600*/  LDSM.16.M88.4 R92, [R204+0x5800] ;  /* 0x00580000cc5c783b */ /* 0x000fee0000000200 */
[C---:B------:R-:W-:Y:S08]  /*3610*/  HMMA.16816.F32.BF16 R60, R48.reuse, R116, R60 ;  /* 0x00000074303c723c */ /* 0x040ff0000004183c */
[C---:B------:R-:W-:Y:S08]  /*3620*/  HMMA.16816.F32.BF16 R56, R48.reuse, R118, R56 ;  /* 0x000000763038723c */ /* 0x040ff00000041838 */
[C---:B---3--:R-:W-:Y:S08]  /*3630*/  HMMA.16816.F32.BF16 R52, R48.reuse, R112, R52 ;  /* 0x000000703034723c */ /* 0x048ff00000041834 */
[C---:B------:R-:W-:Y:S08]  /*3640*/  HMMA.16816.F32.BF16 R44, R48.reuse, R114, R44 ;  /* 0x00000072302c723c */ /* 0x040ff0000004182c */
[C---:B----4-:R-:W-:Y:S08]  /*3650*/  HMMA.16816.F32.BF16 R40, R48.reuse, R108, R40 ;  /* 0x0000006c3028723c */ /* 0x050ff00000041828 */
[----:B------:R-:W-:Y:S01]  /*3660*/  HMMA.16816.F32.BF16 R28, R48, R110, R28 ;  /* 0x0000006e301c723c */ /* 0x000fe2000004181c */
[----:B------:R-:W3:Y:S07]  /*3670*/  LDSM.16.M88.4 R48, [R204+0x7000] ;  /* 0x00700000cc30783b */ /* 0x000eee0000000200 */
[C---:B--2---:R-:W-:Y:S08]  /*3680*/  HMMA.16816.F32.BF16 R68, R32.reuse, R88, R68 ;  /* 0x000000582044723c */ /* 0x044ff00000041844 */
[----:B------:R-:W-:Y:S01]  /*3690*/  HMMA.16816.F32.BF16 R64, R32, R90, R64 ;  /* 0x0000005a2040723c */ /* 0x000fe20000041840 */
[----:B------:R-:W2:Y:S01]  /*36a0*/  LDSM.16.M88.4 R88, [R204+0x7800] ;  /* 0x00780000cc58783b */ /* 0x000ea20000000200 */
[----:B------:R-:W-:-:S06]  /*36b0*/  DEPBAR.LE SB0, 0x0 ;  /* 0x000080000000791a */ /* 0x000fcc0000000000 */
[C---:B-1----:R-:W-:Y:S07]  /*36c0*/  HMMA.16816.F32.BF16 R60, R32.reuse, R84, R60 ;  /* 0x00000054203c723c */ /* 0x042fee000004183c */
[----:B------:R-:W-:Y:S01]  /*36d0*/  SHF.R.S32.HI R85, RZ, 0x1f, R0 ;  /* 0x0000001fff557819 */ /* 0x000fe20000011400 */
[----:B------:R-:W-:Y:S03]  /*36e0*/  HMMA.16816.F32.BF16 R24, R32, R104, R24 ;  /* 0x000000682018723c */ /* 0x000fe60000041818 */
[----:B------:R-:W-:Y:S01]  /*36f0*/  LEA.HI R228, R85, R0, RZ, 0x2 ;  /* 0x0000000055e47211 */ /* 0x000fe200078f10ff */
[----:B------:R-:W-:-:S02]  /*3700*/  IMAD R85, R128, 0x10, R130 ;  /* 0x0000001080557824 */ /* 0x000fc400078e0282 */
[----:B------:R-:W-:Y:S01]  /*3710*/  IMAD.IADD R0, R125, 0x1, R124 ;  /* 0x000000017d007824 */ /* 0x000fe200078e027c */
[----:B------:R-:W-:Y:S01]  /*3720*/  SHF.R.S32.HI R228, RZ, 0x2, R228 ;  /* 0x00000002ffe47819 */ /* 0x000fe200000114e4 */
[----:B------:R-:W-:Y:S03]  /*3730*/  HMMA.16816.F32.BF16 R20, R32, R106, R20 ;  /* 0x0000006a2014723c */ /* 0x000fe60000041814 */
[----:B------:R-:W-:-:S05]  /*3740*/  IADD3 R85, R85, 0x1, R228 ;  /* 0x0000000155557810 */ /* 0x000fca0007ffe0e4 */
[C---:B---3--:R-:W-:Y:S07]  /*3750*/  HMMA.16816.F32.BF16 R52, R32.reuse, R48, R52 ;  /* 0x000000302034723c */ /* 0x048fee0000041834 */
[----:B------:R-:W-:Y:S01]  /*3760*/  IADD3 R49, R126, R85, -R127 ;  /* 0x000000557e317210 */ /* 0x000fe20007ffe87f */
[----:B------:R-:W-:Y:S03]  /*3770*/  HMMA.16816.F32.BF16 R16, R32, R100, R16 ;  /* 0x000000642010723c */ /* 0x000fe60000041810 */
[----:B------:R-:W-:-:S04]  /*3780*/  IADD3 R49, R49, c[0x0][0x2e8], RZ ;  /* 0x0000ba0031317a10 */ /* 0x000fc80007ffe0ff */
[C---:B------:R-:W-:Y:S01]  /*3790*/  IADD3 R135, R49.reuse, 0x8, RZ ;  /* 0x0000000831877810 */ /* 0x040fe20007ffe0ff */
[----:B------:R-:W-:Y:S01]  /*37a0*/  HMMA.16816.F32.BF16 R12, R32, R102, R12 ;  /* 0x00000066200c723c */ /* 0x000fe2000004180c */
[-C--:B------:R-:W-:Y:S02]  /*37b0*/  IMNMX R192, R49, R126.reuse, PT ;  /* 0x0000007e31c07217 */ /* 0x080fe40003800200 */
[----:B------:R-:W-:-:S05]  /*37c0*/  IMNMX R135, R135, R126, PT ;  /* 0x0000007e87877217 */ /* 0x000fca0003800200 */
[C---:B------:R-:W-:Y:S08]  /*37d0*/  HMMA.16816.F32.BF16 R8, R32.reuse, R96, R8 ;  /* 0x000000602008723c */ /* 0x040ff00000041808 */
[C---:B------:R-:W-:Y:S08]  /*37e0*/  HMMA.16816.F32.BF16 R80, R32.reuse, R98, R80 ;  /* 0x000000622050723c */ /* 0x040ff00000041850 */
[C---:B------:R-:W-:Y:S08]  /*37f0*/  HMMA.16816.F32.BF16 R76, R32.reuse, R92, R76 ;  /* 0x0000005c204c723c */ /* 0x040ff0000004184c */
[C---:B------:R-:W-:Y:S08]  /*3800*/  HMMA.16816.F32.BF16 R72, R32.reuse, R94, R72 ;  /* 0x0000005e2048723c */ /* 0x040ff00000041848 */
[C---:B------:R-:W-:Y:S08]  /*3810*/  HMMA.16816.F32.BF16 R56, R32.reuse, R86, R56 ;  /* 0x000000562038723c */ /* 0x040ff00000041838 */
        /* <DEDUP_REMOVED lines=11> */
[----:B------:R-:W-:-:S04]  /*38d0*/  LOP3.LUT R48, R48, c[0x0][0x2d0], RZ, 0x3c, !PT ;  /* 0x0000b40030307a12 */ /* 0x000fc800078e3cff */
        /* <DEDUP_REMOVED lines=22> */
[----:B------:R-:W-:-:S02]  /*3a40*/  @!P2 IADD3 R35, R35, 0x1, RZ ;  /* 0x000000012323a810 */ /* 0x000fc40007ffe0ff */
[----:B------:R-:W-:Y:S02]  /*3a50*/  ISETP.GE.AND P3, PT, R6, RZ, PT ;  /* 0x000000ff0600720c */ /* 0x000fe40003f66270 */
[----:B------:R-:W-:Y:S02]  /*3a60*/  ISETP.NE.AND P2, PT, RZ, c[0x0][0x2d0], PT ;  /* 0x0000b400ff007a0c */ /* 0x000fe40003f45270 */
[----:B------:R-:W-:Y:S02]  /*3a70*/  LOP3.LUT R6, RZ, c[0x0][0x2d0], RZ, 0x33, !PT ;  /* 0x0000b400ff067a12 */ /* 0x000fe400078e33ff */
[----:B------:R-:W-:Y:S02]  /*3a80*/  @P6 IADD3 R49, R49, 0x1, RZ ;  /* 0x0000000131316810 */ /* 0x000fe40007ffe0ff */
[----:B------:R-:W-:-:S05]  /*3a90*/  @P5 IADD3 R35, R35, 0x1, RZ ;  /* 0x0000000123235810 */ /* 0x000fca0007ffe0ff */
        /* <DEDUP_REMOVED lines=24> */
.L_x_2335:
[----:B------:R-:W-:-:S04]  /*3c20*/  LEA R32, -R4, RZ, 0x7 ;  /* 0x000000ff04207211 */ /* 0x000fc800078e39ff */
[----:B------:R-:W-:Y:S02]  /*3c30*/  SHF.R.S32.HI R6, RZ, 0x1f, R32 ;  /* 0x0000001fff067819 */ /* 0x000fe40000011420 */
.L_x_2336:
[----:B------:R-:W-:Y:S01]  /*3c40*/  IADD3 R134, P1, R32, R134, RZ ;  /* 0x0000008620867210 */ /* 0x000fe20007f3e0ff */
[----:B------:R-:W-:Y:S02]  /*3c50*/  IMAD.MOV.U32 R35, RZ, RZ, 0x5 ;  /* 0x00000005ff237424 */ /* 0x000fe400078e00ff */
[----:B------:R-:W-:Y:S01]  /*3c60*/  IMAD.SHL.U32 R33, R4, 0x20, RZ ;  /* 0x0000002004217824 */ /* 0x000fe200078e00ff */
[----:B------:R-:W-:Y:S01]  /*3c70*/  LEA R236, P2, R134, c[0x0][0x168], 0x1 ;  /* 0x00005a0086ec7a11 */ /* 0x000fe200078408ff */
[----:B------:R-:W-:Y:S01]  /*3c80*/  IMAD.X R133, R6, 0x1, R133, P1 ;  /* 0x0000000106857824 */ /* 0x000fe200008e0685 */
[----:B------:R-:W-:Y:S02]  /*3c90*/  SHF.L.U64.HI R4, R4, R35, c[0x0][0x19c] ;  /* 0x0000670004047619 */ /* 0x000fe40000010223 */
[----:B------:R-:W-:Y:S02]  /*3ca0*/  IADD3 R86, P1, R33, R236, RZ ;  /* 0x000000ec21567210 */ /* 0x000fe40007f3e0ff */
[----:B------:R-:W-:-:S02]  /*3cb0*/  LEA.HI.X R237, R134, c[0x0][0x16c], R133, 0x1, P2 ;  /* 0x00005b0086ed7a11 */ /* 0x000fc400010f0c85 */
[----:B------:R-:W-:-:S03]  /*3cc0*/  IADD3 R84, P2, R86, R33, RZ ;  /* 0x0000002156547210 */ /* 0x000fc60007f5e0ff */
[----:B------:R-:W-:Y:S01]  /*3cd0*/  IMAD.X R87, R4, 0x1, R237, P1 ;  /* 0x0000000104577824 */ /* 0x000fe200008e06ed */
[-C--:B------:R-:W-:Y:S01]  /*3ce0*/  IADD3 R50, P1, R84, R33.reuse, RZ ;  /* 0x0000002154327210 */ /* 0x080fe20007f3e0ff */
[----:B------:R-:W-:Y:S01]  /*3cf0*/  @!PT LDS RZ, [RZ] ;  /* 0x00000000fffff984 */ /* 0x000fe20000000800 */
[----:B------:R-:W-:Y:S01]  /*3d00*/  @!PT LDS RZ, [RZ] ;  /* 0x00000000fffff984 */ /* 0x000fe20000000800 */
[----:B------:R-:W-:Y:S01]  /*3d10*/  @!PT LDS RZ, [RZ] ;  /* 0x00000000fffff984 */ /* 0x000fe20000000800 */
[----:B------:R1:W-:Y:S02]  /*3d20*/  LDGSTS.E.BYPASS.LTC128B.128 [R229+0x4000], [R236.64] ;  /* 0x04000000ece57fae */ /* 0x0003e4000b901d48 */
[--C-:B------:R-:W-:Y:S01]  /*3d30*/  IMAD.X R85, R87, 0x1, R4.reuse, P2 ;  /* 0x0000000157557824 */ /* 0x100fe200010e0604 */
[-C--:B------:R-:W-:Y:S01]  /*3d40*/  IADD3 R48, P2, R50, R33.reuse, RZ ;  /* 0x0000002132307210 */ /* 0x080fe20007f5e0ff */
[----:B------:R1:W-:Y:S02]  /*3d50*/  LDGSTS.E.BYPASS.LTC128B.128 [R229+0x8000], [R236.64+0x80] ;  /* 0x08000080ece57fae */ /* 0x0003e4000b901d48 */
[--C-:B------:R-:W-:Y:S01]  /*3d60*/  IMAD.X R51, R85, 0x1, R4.reuse, P1 ;  /* 0x0000000155337824 */ /* 0x100fe200008e0604 */
[-C--:B------:R-:W-:Y:S01]  /*3d70*/  IADD3 R34, P1, R48, R33.reuse, RZ ;  /* 0x0000002130227210 */ /* 0x080fe20007f3e0ff */
[----:B------:R1:W-:Y:S02]  /*3d80*/  LDGSTS.E.BYPASS.LTC128B.128 [R229+0x4800], [R86.64] ;  /* 0x0480000056e57fae */ /* 0x0003e4000b901d48 */
[--C-:B------:R-:W-:Y:S01]  /*3d90*/  IMAD.X R49, R51, 0x1, R4.reuse, P2 ;  /* 0x0000000133317824 */ /* 0x100fe200010e0604 */
[-C--:B------:R-:W-:Y:S01]  /*3da0*/  IADD3 R32, P2, R34, R33.reuse, RZ ;  /* 0x0000002122207210 */ /* 0x080fe20007f5e0ff */
[----:B------:R1:W-:Y:S02]  /*3db0*/  LDGSTS.E.BYPASS.LTC128B.128 [R229+0x8800], [R86.64+0x80] ;  /* 0x0880008056e57fae */ /* 0x0003e4000b901d48 */
[--C-:B------:R-:W-:Y:S01]  /*3dc0*/  IMAD.X R35, R49, 0x1, R4.reuse, P1 ;  /* 0x0000000131237824 */ /* 0x100fe200008e0604 */
[----:B------:R-:W-:Y:S01]  /*3dd0*/  IADD3 R88, P1, R32, R33, RZ ;  /* 0x0000002120587210 */ /* 0x000fe20007f3e0ff */
[----:B------:R1:W-:Y:S02]  /*3de0*/  LDGSTS.E.BYPASS.LTC128B.128 [R229+0x5000], [R84.64] ;  /* 0x0500000054e57fae */ /* 0x0003e4000b901d48 */
[----:B------:R-:W-:-:S02]  /*3df0*/  IMAD.X R33, R35, 0x1, R4, P2 ;  /* 0x0000000123217824 */ /* 0x000fc400010e0604 */
[----:B------:R1:W-:Y:S02]  /*3e00*/  LDGSTS.E.BYPASS.LTC128B.128 [R229+0x9000], [R84.64+0x80] ;  /* 0x0900008054e57fae */ /* 0x0003e4000b901d48 */
[----:B------:R-:W-:Y:S02]  /*3e10*/  IMAD.X R89, R33, 0x1, R4, P1 ;  /* 0x0000000121597824 */ /* 0x000fe400008e0604 */
        /* <DEDUP_REMOVED lines=10> */
[----:B------:R-:W0:Y:S02]  /*3ec0*/  LDGDEPBAR ;  /* 0x00000000000079af */ /* 0x000e240000000000 */
.L_x_2334:
[----:B------:R-:W-:Y:S02]  /*3ed0*/  IMAD.IADD R3, R3, 0x1, R194 ;  /* 0x0000000103037824 */ /* 0x000fe400078e02c2 */
[----:B------:R-:W-:-:S03]  /*3ee0*/  IMAD.SHL.U32 R216, R0, 0x2, RZ ;  /* 0x0000000200d87824 */ /* 0x000fc600078e00ff */
[----:B------:R-:W-:Y:S01]  /*3ef0*/  IADD3 R6, R3, 0x1, RZ ;  /* 0x0000000103067810 */ /* 0x000fe20007ffe0ff */
[----:B------:R-:W-:Y:S01]  /*3f00*/  IMAD R214, R7, 0x2, R216 ;  /* 0x0000000207d67824 */ /* 0x000fe200078e02d8 */
[----:B------:R-:W-:Y:S01]  /*3f10*/  IADD3 R4, R3, 0x8, RZ ;  /* 0x0000000803047810 */ /* 0x000fe20007ffe0ff */
[----:B------:R-:W-:Y:S01]  /*3f20*/  LDSM.16.MT88.4 R100, [R216+0x10000] ;  /* 0x01000000d864783b */ /* 0x000fe20000004200 */
[CC--:B------:R-:W-:Y:S01]  /*3f30*/  ISETP.GE.AND P3, PT, R6.reuse, R192.reuse, PT ;  /* 0x000000c00600720c */ /* 0x0c0fe20003f66270 */
[C---:B------:R-:W-:Y:S01]  /*3f40*/  IMAD R212, R5.reuse, 0x2, R214 ;  /* 0x0000000205d47824 */ /* 0x040fe200078e02d6 */
[----:B------:R-:W-:Y:S01]  /*3f50*/  ISETP.GE.AND P6, PT, R6, R135, PT ;  /* 0x000000870600720c */ /* 0x000fe20003fc6270 */
[----:B------:R-:W-:Y:S01]  /*3f60*/  IMAD R213, R5, 0x2, R216 ;  /* 0x0000000205d57824 */ /* 0x000fe200078e02d8 */
[----:B------:R-:W-:Y:S01]  /*3f70*/  IADD3 R6, R3, 0x9, RZ ;  /* 0x0000000903067810 */ /* 0x000fe20007ffe0ff */
[----:B------:R-:W-:Y:S01]  /*3f80*/  LDSM.16.MT88.4 R124, [R214+0x10000] ;  /* 0x01000000d67c783b */ /* 0x000fe20000004200 */
[----:B------:R-:W-:-:S02]  /*3f90*/  ISETP.GE.AND P2, PT, R4, R192, PT ;  /* 0x000000c00400720c */ /* 0x000fc40003f46270 */
[CC--:B------:R-:W-:Y:S01]  /*3fa0*/  ISETP.GE.AND P5, PT, R6.reuse, R192.reuse, PT ;  /* 0x000000c00600720c */ /* 0x0c0fe20003fa6270 */
[----:B------:R-:W-:Y:S01]  /*3fb0*/  LDSM.16.MT88.4 R92, [R212+0xc000] ;  /* 0x00c00000d45c783b */ /* 0x000fe20000004200 */
[----:B------:R-:W-:Y:S02]  /*3fc0*/  ISETP.GE.AND P1, PT, R6, R135, PT ;  /* 0x000000870600720c */ /* 0x000fe40003f26270 */
[----:B------:R-:W-:Y:S01]  /*3fd0*/  IADD3 R6, R3, 0x11, RZ ;  /* 0x0000001103067810 */ /* 0x000fe20007ffe0ff */
[----:B------:R-:W-:Y:S01]  /*3fe0*/  LDSM.16.MT88.4 R112, [R213+0x10000] ;  /* 0x01000000d570783b */ /* 0x000fe20000004200 */
[----:B-1----:R-:W-:Y:S02]  /*3ff0*/  FSEL R89, R21, -INF , !P5 ;  /* 0xff80000015597808 */ /* 0x002fe40006800000 */
[----:B------:R-:W-:Y:S02]  /*4000*/  FSEL R51, R23, -INF , !P1 ;  /* 0xff80000017337808 */ /* 0x000fe40004800000 */
[----:B------:R-:W-:-:S02]  /*4010*/  ISETP.GE.AND P5, PT, R6, R192, PT ;  /* 0x000000c00600720c */ /* 0x000fc40003fa6270 */
[-C--:B------:R-:W-:Y:S02]  /*4020*/  ISETP.GE.AND P1, PT, R6, R135.reuse, PT ;  /* 0x000000870600720c */ /* 0x080fe40003f26270 */
[----:B------:R-:W-:Y:S02]  /*4030*/  ISETP.GE.AND P4, PT, R4, R135, PT ;  /* 0x000000870400720c */ /* 0x000fe40003f86270 */
[C---:B------:R-:W-:Y:S02]  /*4040*/  IADD3 R6, R3.reuse, 0x19, RZ ;  /* 0x0000001903067810 */ /* 0x040fe40007ffe0ff */
[----:B------:R-:W-:Y:S02]  /*4050*/  IADD3 R4, R3, 0x10, RZ ;  /* 0x0000001003047810 */ /* 0x000fe40007ffe0ff */
[----:B------:R-:W-:Y:S02]  /*4060*/  FSEL R17, R17, -INF , !P5 ;  /* 0xff80000011117808 */ /* 0x000fe40006800000 */
[----:B------:R-:W-:-:S02]  /*4070*/  FSEL R19, R19, -INF , !P1 ;  /* 0xff80000013137808 */ /* 0x000fc40004800000 */
[----:B------:R-:W-:Y:S02]  /*4080*/  FSEL R87, R20, -INF , !P2 ;  /* 0xff80000014577808 */ /* 0x000fe40005000000 */
[----:B------:R-:W-:Y:S02]  /*4090*/  FSEL R85, R22, -INF , !P4 ;  /* 0xff80000016557808 */ /* 0x000fe40006000000 */
[CC--:B------:R-:W-:Y:S02]  /*40a0*/  ISETP.GE.AND P5, PT, R6.reuse, R192.reuse, PT ;  /* 0x000000c00600720c */ /* 0x0c0fe40003fa6270 */
[-C--:B------:R-:W-:Y:S02]  /*40b0*/  ISETP.GE.AND P1, PT, R6, R135.reuse, PT ;  /* 0x000000870600720c */ /* 0x080fe40003f26270 */
[C---:B------:R-:W-:Y:S02]  /*40c0*/  ISETP.GE.AND P2, PT, R4.reuse, R192, PT ;  /* 0x000000c00400720c */ /* 0x040fe40003f46270 */
[----:B------:R-:W-:-:S02]  /*40d0*/  ISETP.GE.AND P4, PT, R4, R135, PT ;  /* 0x000000870400720c */ /* 0x000fc40003f86270 */
[C---:B------:R-:W-:Y:S02]  /*40e0*/  IADD3 R6, R3.reuse, 0x21, RZ ;  /* 0x0000002103067810 */ /* 0x040fe40007ffe0ff */
[----:B------:R-:W-:Y:S02]  /*40f0*/  IADD3 R4, R3, 0x18, RZ ;  /* 0x0000001803047810 */ /* 0x000fe40007ffe0ff */
[----:B------:R-:W-:Y:S02]  /*4100*/  FSEL R13, R13, -INF , !P5 ;  /* 0xff8000000d0d7808 */ /* 0x000fe40006800000 */
[----:B------:R-:W-:Y:S02]  /*4110*/  FSEL R33, R15, -INF , !P1 ;  /* 0xff8000000f217808 */ /* 0x000fe40004800000 */
[----:B------:R-:W-:Y:S02]  /*4120*/  FSEL R49, R16, -INF , !P2 ;  /* 0xff80000010317808 */ /* 0x000fe40005000000 */
        /* <DEDUP_REMOVED lines=37> */
[CC--:B------:R-:W-:Y:S02]  /*4380*/  ISETP.GE.AND P5, PT, R3.reuse, R192.reuse, PT ;  /* 0x000000c00300720c */ /* 0x0c0fe40003fa6270 */
[C---:B------:R-:W-:Y:S02]  /*4390*/  ISETP.GE.AND P2, PT, R4.reuse, R192, PT ;  /* 0x000000c00400720c */ /* 0x040fe40003f46270 */
[----:B------:R-:W-:Y:S02]  /*43a0*/  ISETP.GE.AND P4, PT, R4, R135, PT ;  /* 0x000000870400720c */ /* 0x000fe40003f86270 */
[----:B------:R-:W-:Y:S02]  /*43b0*/  IADD3 R4, R3, 0x40, RZ ;  /* 0x0000004003047810 */ /* 0x000fe40007ffe0ff */
[----:B------:R-:W-:Y:S02]  /*43c0*/  FSEL R24, R24, -INF , !P5 ;  /* 0xff80000018187808 */ /* 0x000fe40006800000 */
[----:B------:R-:W-:-:S02]  /*43d0*/  FSEL R25, R25, -INF , !P3 ;  /* 0xff80000019197808 */ /* 0x000fc40005800000 */
[----:B------:R-:W-:Y:S02]  /*43e0*/  FSEL R249, R79, -INF , !P1 ;  /* 0xff8000004ff97808 */ /* 0x000fe40004800000 */
[----:B------:R-:W-:Y:S01]  /*43f0*/  FSEL R151, R72, -INF , !P2 ;  /* 0xff80000048977808 */ /* 0x000fe20005000000 */
[----:B------:R-:W-:Y:S01]  /*4400*/  LDSM.16.MT88.4 R76, [R214+0xc000] ;  /* 0x00c00000d64c783b */ /* 0x000fe20000004200 */
[----:B------:R-:W-:Y:S02]  /*4410*/  ISETP.GE.AND P1, PT, R6, R135, PT ;  /* 0x000000870600720c */ /* 0x000fe40003f26270 */
[----:B------:R-:W-:Y:S02]  /*4420*/  ISETP.GE.AND P2, PT, R4, R192, PT ;  /* 0x000000c00400720c */ /* 0x000fe40003f46270 */
[----:B------:R-:W-:Y:S02]  /*4430*/  IADD3 R6, R3, 0x48, RZ ;  /* 0x0000004803067810 */ /* 0x000fe40007ffe0ff */
[----:B------:R-:W-:-:S02]  /*4440*/  FMNMX.FTZ R8, R24, R25, !PT ;  /* 0x0000001918087209 */ /* 0x000fc40007810000 */
[----:B------:R-:W-:Y:S02]  /*4450*/  FSEL R247, R74, -INF , !P4 ;  /* 0xff8000004af77808 */ /* 0x000fe40006000000 */
[----:B------:R-:W-:Y:S02]  /*4460*/  FSEL R245, R68, -INF , !P2 ;  /* 0xff80000044f57808 */ /* 0x000fe40005000000 */
[-C--:B------:R-:W-:Y:S02]  /*4470*/  ISETP.GE.AND P4, PT, R4, R135.reuse, PT ;  /* 0x000000870400720c */ /* 0x080fe40003f86270 */
[C---:B------:R-:W-:Y:S02]  /*4480*/  ISETP.GE.AND P3, PT, R6.reuse, R192, PT ;  /* 0x000000c00600720c */ /* 0x040fe40003f66270 */
[----:B------:R-:W-:Y:S02]  /*4490*/  ISETP.GE.AND P2, PT, R6, R135, PT ;  /* 0x000000870600720c */ /* 0x000fe40003f46270 */
[----:B------:R-:W-:-:S02]  /*44a0*/  IADD3 R4, R3, 0x41, RZ ;  /* 0x0000004103047810 */ /* 0x000fc40007ffe0ff */
[----:B------:R-:W-:Y:S02]  /*44b0*/  FMNMX.FTZ R6, R87, R8, !PT ;  /* 0x0000000857067209 */ /* 0x000fe40007810000 */
[----:B------:R-:W-:Y:S02]  /*44c0*/  FSEL R159, R75, -INF , !P1 ;  /* 0xff8000004b9f7808 */ /* 0x000fe40004800000 */
[C---:B------:R-:W-:Y:S02]  /*44d0*/  ISETP.GE.AND P5, PT, R4.reuse, R135, PT ;  /* 0x000000870400720c */ /* 0x040fe40003fa6270 */
[----:B------:R-:W-:Y:S02]  /*44e0*/  FMNMX.FTZ R6, R89, R6, !PT ;  /* 0x0000000659067209 */ /* 0x000fe40007810000 */
[----:B------:R-:W-:Y:S02]  /*44f0*/  ISETP.GE.AND P1, PT, R4, R192, PT ;  /* 0x000000c00400720c */ /* 0x000fe40003f26270 */
[----:B------:R-:W-:-:S02]  /*4500*/  IADD3 R4, R3, 0x49, RZ ;  /* 0x0000004903047810 */ /* 0x000fc40007ffe0ff */
[----:B------:R-:W-:Y:S02]  /*4510*/  FSEL R179, R71, -INF , !P5 ;  /* 0xff80000047b37808 */ /* 0x000fe40006800000 */
[----:B------:R-:W-:Y:S02]  /*4520*/  FMNMX.FTZ R6, R49, R6, !PT ;  /* 0x0000000631067209 */ /* 0x000fe40007810000 */
[----:B------:R-:W-:Y:S02]  /*4530*/  FSEL R241, R70, -INF , !P4 ;  /* 0xff80000046f17808 */ /* 0x000fe40006000000 */
[----:B------:R-:W-:Y:S02]  /*4540*/  FSEL R173, R69, -INF , !P1 ;  /* 0xff80000045ad7808 */ /* 0x000fe40004800000 */
[----:B------:R-:W-:Y:S01]  /*4550*/  ISETP.GE.AND P5, PT, R3, R135, PT ;  /* 0x000000870300720c */ /* 0x000fe20003fa6270 */
[----:B------:R-:W-:Y:S01]  /*4560*/  LDSM.16.MT88.4 R68, [R216+0xc000] ;  /* 0x00c00000d844783b */ /* 0x000fe20000004200 */
[----:B------:R-:W-:-:S02]  /*4570*/  ISETP.GE.AND P4, PT, R4, R192, PT ;  /* 0x000000c00400720c */ /* 0x000fc40003f86270 */
[----:B------:R-:W-:Y:S02]  /*4580*/  ISETP.GE.AND P1, PT, R4, R135, PT ;  /* 0x000000870400720c */ /* 0x000fe40003f26270 */
[----:B------:R-:W-:Y:S02]  /*4590*/  IADD3 R4, R3, 0x50, RZ ;  /* 0x0000005003047810 */ /* 0x000fe40007ffe0ff */
[----:B------:R-:W-:Y:S02]  /*45a0*/  FMNMX.FTZ R6, R17, R6, !PT ;  /* 0x0000000611067209 */ /* 0x000fe40007810000 */
[----:B------:R-:W-:Y:S02]  /*45b0*/  FSEL R27, R27, -INF , !P6 ;  /* 0xff8000001b1b7808 */ /* 0x000fe40007000000 */
[----:B------:R-:W-:Y:S02]  /*45c0*/  FSEL R26, R26, -INF , !P5 ;  /* 0xff8000001a1a7808 */ /* 0x000fe40006800000 */
[----:B------:R-:W-:-:S02]  /*45d0*/  FSEL R175, R64, -INF , !P3 ;  /* 0xff80000040af7808 */ /* 0x000fc40005800000 */
[C---:B------:R-:W-:Y:S02]  /*45e0*/  ISETP.GE.AND P6, PT, R4.reuse, R192, PT ;  /* 0x000000c00400720c */ /* 0x040fe40003fc6270 */
[----:B------:R-:W-:Y:S02]  /*45f0*/  ISETP.GE.AND P3, PT, R4, R135, PT ;  /* 0x000000870400720c */ /* 0x000fe40003f66270 */
[----:B------:R-:W-:Y:S02]  /*4600*/  IADD3 R4, R3, 0x51, RZ ;  /* 0x0000005103047810 */ /* 0x000fe40007ffe0ff */
[----:B------:R-:W-:Y:S02]  /*4610*/  FMNMX.FTZ R6, R23, R6, !PT ;  /* 0x0000000617067209 */ /* 0x000fe40007810000 */
[----:B------:R-:W-:Y:S02]  /*4620*/  FMNMX.FTZ R8, R26, R27, !PT ;  /* 0x0000001b1a087209 */ /* 0x000fe40007810000 */
[----:B------:R-:W-:-:S02]  /*4630*/  FSEL R183, R66, -INF , !P2 ;  /* 0xff80000042b77808 */ /* 0x000fc40005000000 */
[C---:B------:R-:W-:Y:S02]  /*4640*/  ISETP.GE.AND P5, PT, R4.reuse, R192, PT ;  /* 0x000000c00400720c */ /* 0x040fe40003fa6270 */
[----:B------:R-:W-:Y:S02]  /*4650*/  FMNMX.FTZ R9, R13, R6, !PT ;  /* 0x000000060d097209 */ /* 0x000fe40007810000 */
[----:B------:R-:W-:Y:S02]  /*4660*/  ISETP.GE.AND P2, PT, R4, R135, PT ;  /* 0x000000870400720c */ /* 0x000fe40003f46270 */
        /* <DEDUP_REMOVED lines=9> */
[----:B------:R-:W-:Y:S02]  /*4700*/  IADD3 R6, R3, 0x58, RZ ;  /* 0x0000005803067810 */ /* 0x000fe40007ffe0ff */
[----:B------:R-:W-:Y:S02]  /*4710*/  FMNMX.FTZ R4, R136, R9, !PT ;  /* 0x0000000988047209 */ /* 0x000fe40007810000 */
[----:B------:R-:W-:Y:S02]  /*4720*/  FMNMX.FTZ R9, R33, R8, !PT ;  /* 0x0000000821097209 */ /* 0x000fe40007810000 */
[----:B------:R-:W-:Y:S02]  /*4730*/  FSEL R243, R65, -INF , !P4 ;  /* 0xff80000041f37808 */ /* 0x000fe40006000000 */
[----:B------:R-:W-:Y:S02]  /*4740*/  FSEL R239, R67, -INF , !P1 ;  /* 0xff80000043ef7808 */ /* 0x000fe40004800000 */
        /* <DEDUP_REMOVED lines=10> */
[----:B------:R-:W-:Y:S02]  /*47f0*/  IADD3 R6, R3, 0x60, RZ ;  /* 0x0000006003067810 */ /* 0x000fe40007ffe0ff */
[----:B------:R-:W-:Y:S02]  /*4800*/  FMNMX.FTZ R4, R151, R4, !PT ;  /* 0x0000000497047209 */ /* 0x000fe40007810000 */
[----:B------:R-:W-:-:S02]  /*4810*/  FSEL R193, R61, -INF , !P5 ;  /* 0xff8000003dc17808 */ /* 0x000fc40006800000 */
[----:B------:R-:W-:Y:S02]  /*4820*/  FSEL R185, R63, -INF , !P2 ;  /* 0xff8000003fb97808 */ /* 0x000fe40005000000 */
[----:B------:R-:W-:Y:S02]  /*4830*/  FMNMX.FTZ R9, R140, R9, !PT ;  /* 0x000000098c097209 */ /* 0x000fe40007810000 */
[C---:B------:R-:W-:Y:S02]  /*4840*/  ISETP.GE.AND P5, PT, R6.reuse, R192, PT ;  /* 0x000000c00600720c */ /* 0x040fe40003fa6270 */
[----:B------:R-:W-:Y:S02]  /*4850*/  ISETP.GE.AND P2, PT, R6, R135, PT ;  /* 0x000000870600720c */ /* 0x000fe40003f46270 */
[----:B------:R-:W-:Y:S02]  /*4860*/  FMNMX.FTZ R6, R251, R4, !PT ;  /* 0x00000004fb067209 */ /* 0x000fe40007810000 */
[----:B------:R-:W-:-:S02]  /*4870*/  IADD3 R4, R3, 0x61, RZ ;  /* 0x0000006103047810 */ /* 0x000fc40007ffe0ff */
[----:B------:R-:W-:Y:S02]  /*4880*/  FMNMX.FTZ R10, R138, R9, !PT ;  /* 0x000000098a0a7209 */ /* 0x000fe40007810000 */
[----:B------:R-:W-:Y:S02]  /*4890*/  FSEL R191, R56, -INF , !P4 ;  /* 0xff80000038bf7808 */ /* 0x000fe40006000000 */
[----:B------:R-:W-:Y:S02]  /*48a0*/  FSEL R181, R58, -INF , !P1 ;  /* 0xff8000003ab57808 */ /* 0x000fe40004800000 */
[C---:B------:R-:W-:Y:S02]  /*48b0*/  ISETP.GE.AND P4, PT, R4.reuse, R192, PT ;  /* 0x000000c00400720c */ /* 0x040fe40003f86270 */
[----:B------:R-:W-:Y:S02]  /*48c0*/  ISETP.GE.AND P1, PT, R4, R135, PT ;  /* 0x000000870400720c */ /* 0x000fe40003f26270 */
        /* <DEDUP_REMOVED lines=13> */
[----:B------:R-:W-:Y:S02]  /*49a0*/  FSEL R189, R57, -INF , !P6 ;  /* 0xff80000039bd7808 */ /* 0x000fe40007000000 */
[----:B------:R-:W-:Y:S02]  /*49b0*/  FMNMX.FTZ R10, R239, R10, !PT ;  /* 0x0000000aef0a7209 */ /* 0x000fe40007810000 */
[----:B------:R-:W-:Y:S02]  /*49c0*/  FMNMX.FTZ R12, R191, R12, !PT ;  /* 0x0000000cbf0c7209 */ /* 0x000fe40007810000 */
[----:B------:R-:W-:Y:S02]  /*49d0*/  FMNMX.FTZ R10, R187, R10, !PT ;  /* 0x0000000abb0a7209 */ /* 0x000fe40007810000 */
[----:B------:R-:W-:Y:S02]  /*49e0*/  IADD3 R8, R3, 0x68, RZ ;  /* 0x0000006803087810 */ /* 0x000fe40007ffe0ff */
[----:B------:R-:W-:-:S02]  /*49f0*/  FMNMX.FTZ R10, R185, R10, !PT ;  /* 0x0000000ab90a7209 */ /* 0x000fc40007810000 */
[----:B------:R-:W-:Y:S02]  /*4a00*/  FSEL R171, R52, -INF , !P5 ;  /* 0xff80000034ab7808 */ /* 0x000fe40006800000 */
[----:B------:R-:W-:Y:S02]  /*4a10*/  FMNMX.FTZ R12, R189, R12, !PT ;  /* 0x0000000cbd0c7209 */ /* 0x000fe40007810000 */
[----:B------:R-:W-:Y:S02]  /*4a20*/  FSEL R177, R59, -INF , !P3 ;  /* 0xff8000003bb17808 */ /* 0x000fe40005800000 */
[----:B------:R-:W-:Y:S02]  /*4a30*/  FMNMX.FTZ R10, R181, R10, !PT ;  /* 0x0000000ab50a7209 */ /* 0x000fe40007810000 */
[----:B------:R-:W-:Y:S02]  /*4a40*/  ISETP.GE.AND P6, PT, R8, R192, PT ;  /* 0x000000c00800720c */ /* 0x000fe40003fc6270 */
[----:B------:R-:W-:-:S02]  /*4a50*/  IADD3 R9, R3, 0x69, RZ ;  /* 0x0000006903097810 */ /* 0x000fc40007ffe0ff */
[----:B------:R-:W-:Y:S02]  /*4a60*/  FSEL R169, R53, -INF , !P4 ;  /* 0xff80000035a97808 */ /* 0x000fe40006000000 */
[----:B------:R-:W-:Y:S02]  /*4a70*/  FMNMX.FTZ R12, R171, R12, !PT ;  /* 0x0000000cab0c7209 */ /* 0x000fe40007810000 */
[----:B------:R-:W-:Y:S02]  /*4a80*/  FSEL R163, R54, -INF , !P2 ;  /* 0xff80000036a37808 */ /* 0x000fe40005000000 */
[----:B------:R-:W-:Y:S02]  /*4a90*/  FMNMX.FTZ R10, R177, R10, !PT ;  /* 0x0000000ab10a7209 */ /* 0x000fe40007810000 */
[----:B------:R-:W-:Y:S02]  /*4aa0*/  ISETP.GE.AND P3, PT, R8, R135, PT ;  /* 0x000000870800720c */ /* 0x000fe40003f66270 */
[----:B------:R-:W-:-:S02]  /*4ab0*/  IADD3 R8, R3, 0x70, RZ ;  /* 0x0000007003087810 */ /* 0x000fc40007ffe0ff */
[----:B------:R-:W-:Y:S02]  /*4ac0*/  ISETP.GE.AND P5, PT, R9, R192, PT ;  /* 0x000000c00900720c */ /* 0x000fe40003fa6270 */
[----:B------:R-:W-:Y:S02]  /*4ad0*/  FSEL R167, R44, -INF , !P6 ;  /* 0xff8000002ca77808 */ /* 0x000fe40007000000 */
[----:B------:R-:W-:Y:S02]  /*4ae0*/  FMNMX.FTZ R12, R169, R12, !PT ;  /* 0x0000000ca90c7209 */ /* 0x000fe40007810000 */
        /* <DEDUP_REMOVED lines=16> */
[----:B------:R-:W-:Y:S02]  /*4bf0*/  IADD3 R3, R3, 0x79, RZ ;  /* 0x0000007903037810 */ /* 0x000fe40007ffe0ff */
[----:B------:R-:W-:Y:S02]  /*4c00*/  ISETP.GE.AND P5, PT, R4, R192, PT ;  /* 0x000000c00400720c */ /* 0x000fe40003fa6270 */
[----:B------:R-:W-:Y:S02]  /*4c10*/  FSEL R145, R41, -INF , !P6 ;  /* 0xff80000029917808 */ /* 0x000fe40007000000 */
[----:B------:R-:W-:Y:S02]  /*4c20*/  FMNMX.FTZ R12, R147, R12, !PT ;  /* 0x0000000c930c7209 */ /* 0x000fe40007810000 */
[----:B------:R-:W-:-:S02]  /*4c30*/  ISETP.GE.AND P1, PT, R6, R135, PT ;  /* 0x000000870600720c */ /* 0x000fc40003f26270 */
[----:B------:R-:W-:Y:S02]  /*4c40*/  FSEL R139, R42, -INF , !P2 ;  /* 0xff8000002a8b7808 */ /* 0x000fe40005000000 */
[----:B------:R-:W-:Y:S02]  /*4c50*/  FMNMX.FTZ R10, R155, R10, !PT ;  /* 0x0000000a9b0a7209 */ /* 0x000fe40007810000 */
[----:B------:R-:W-:Y:S02]  /*4c60*/  ISETP.GE.AND P4, PT, R3, R192, PT ;  /* 0x000000c00300720c */ /* 0x000fe40003f86270 */
[----:B------:R-:W-:Y:S02]  /*4c70*/  FSEL R143, R28, -INF , !P5 ;  /* 0xff8000001c8f7808 */ /* 0x000fe40006800000 */
[----:B------:R-:W-:Y:S02]  /*4c80*/  FMNMX.FTZ R12, R145, R12, !PT ;  /* 0x0000000c910c7209 */ /* 0x000fe40007810000 */
        /* <DEDUP_REMOVED lines=24> */
[----:B------:R-:W-:Y:S01]  /*4e10*/  FSEL R66, R66, RZ, P1 ;  /* 0x000000ff42427208 */ /* 0x000fe20000800000 */
[----:B------:R-:W-:Y:S01]  /*4e20*/  LDSM.16.MT88.4 R4, [R212+0x10000] ;  /* 0x01000000d404783b */ /* 0x000fe20000004200 */
[C---:B------:R-:W-:Y:S01]  /*4e30*/  FSETP.NEU.FTZ.AND P1, PT, R3.reuse, -INF , PT ;  /* 0xff8000000300780b */ /* 0x040fe20003f3d000 */
[----:B------:R-:W-:Y:S02]  /*4e40*/  FMUL.FTZ R62, R3, c[0x0][0x23c] ;  /* 0x00008f00033e7a20 */ /* 0x000fe40000410000 */
[--C-:B------:R-:W-:Y:S02]  /*4e50*/  FFMA.FTZ R59, R24, c[0x0][0x23c], -R66.reuse ;  /* 0x00008f00183b7a23 */ /* 0x100fe40000010842 */
[--C-:B------:R-:W-:Y:S01]  /*4e60*/  FFMA.FTZ R58, R25, c[0x0][0x23c], -R66.reuse ;  /* 0x00008f00193a7a23 */ /* 0x100fe20000010842 */
[----:B------:R-:W-:Y:S01]  /*4e70*/  FSEL R62, R62, RZ, P1 ;  /* 0x000000ff3e3e7208 */ /* 0x000fe20000800000 */
[--C-:B------:R-:W-:Y:S01]  /*4e80*/  FFMA.FTZ R56, R87, c[0x0][0x23c], -R66.reuse ;  /* 0x00008f0057387a23 */ /* 0x100fe20000010842 */
[----:B------:R-:W-:Y:S01]  /*4e90*/  ISETP.GE.AND P1, PT, R2, 0x2, PT ;  /* 0x000000020200780c */ /* 0x000fe20003f26270 */
        /* <DEDUP_REMOVED lines=8> */
[--C-:B------:R-:W-:Y:S01]  /*4f20*/  FFMA.FTZ R48, R13, c[0x0][0x23c], -R66.reuse ;  /* 0x00008f000d307a23 */ /* 0x100fe20000010842 */
[----:B------:R-:W2:Y:S01]  /*4f30*/  LDSM.16.MT88.4 R84, [R213+0xc000] ;  /* 0x00c00000d554783b */ /* 0x000ea20000004200 */
[--C-:B------:R-:W-:Y:S02]  /*4f40*/  FFMA.FTZ R57, R49, c[0x0][0x23c], -R66.reuse ;  /* 0x00008f0031397a23 */ /* 0x100fe40000010842 */
[--C-:B------:R-:W-:Y:S01]  /*4f50*/  FFMA.FTZ R52, R17, c[0x0][0x23c], -R66.reuse ;  /* 0x00008f0011347a23 */ /* 0x100fe20000010842 */
[----:B------:R-:W3:Y:S01]  /*4f60*/  LDSM.16.MT88.4 R12, [R212+0xc800] ;  /* 0x00c80000d40c783b */ /* 0x000ee20000004200 */
[----:B------:R-:W-:Y:S01]  /*4f70*/  FFMA.FTZ R51, R23, c[0x0][0x23c], -R66 ;  /* 0x00008f0017337a23 */ /* 0x000fe20000010842 */
[----:B------:R-:W-:Y:S01]  /*4f80*/  MUFU.EX2 R56, R56 ;  /* 0x0000003800387308 */ /* 0x000fe20000000800 */
[----:B------:R-:W-:-:S02]  /*4f90*/  FFMA.FTZ R55, R21, c[0x0][0x23c], -R62 ;  /* 0x00008f0015377a23 */ /* 0x000fc4000001083e */
[--C-:B------:R-:W-:Y:S01]  /*4fa0*/  FFMA.FTZ R50, R19, c[0x0][0x23c], -R62.reuse ;  /* 0x00008f0013327a23 */ /* 0x100fe2000001083e */
[----:B------:R-:W4:Y:S01]  /*4fb0*/  LDSM.16.MT88.4 R20, [R214+0xc800] ;  /* 0x00c80000d614783b */ /* 0x000f220000004200 */
[--C-:B------:R-:W-:Y:S02]  /*4fc0*/  FFMA.FTZ R49, R35, c[0x0][0x23c], -R62.reuse ;  /* 0x00008f0023317a23 */ /* 0x100fe4000001083e */
[----:B------:R-:W-:Y:S01]  /*4fd0*/  FFMA.FTZ R46, R33, c[0x0][0x23c], -R62 ;  /* 0x00008f00212e7a23 */ /* 0x000fe2000001083e */
[----:B------:R-:W5:Y:S01]  /*4fe0*/  MUFU.EX2 R53, R53 ;  /* 0x0000003500357308 */ /* 0x000f620000000800 */
[----:B-1----:R-:W-:Y:S01]  /*4ff0*/  F2FP.BF16.PACK_AB R116, R58, R59 ;  /* 0x0000003b3a74723e */ /* 0x002fe200000010ff */
[----:B------:R-:W1:Y:S01]  /*5000*/  LDSM.16.MT88.4 R16, [R213+0xc800] ;  /* 0x00c80000d510783b */ /* 0x000e620000004200 */
[--C-:B------:R-:W-:Y:S02]  /*5010*/  FFMA.FTZ R47, R152, c[0x0][0x23c], -R66.reuse ;  /* 0x00008f00982f7a23 */ /* 0x100fe40000010842 */
[--C-:B------:R-:W-:Y:S01]  /*5020*/  FFMA.FTZ R44, R148, c[0x0][0x23c], -R66.reuse ;  /* 0x00008f00942c7a23 */ /* 0x100fe20000010842 */
[----:B------:R-:W1:Y:S01]  /*5030*/  LDSM.16.MT88.4 R32, [R214+0x10800] ;  /* 0x01080000d620783b */ /* 0x000e620000004200 */
[--C-:B------:R-:W-:Y:S01]  /*5040*/  FFMA.FTZ R43, R150, c[0x0][0x23c], -R66.reuse ;  /* 0x00008f00962b7a23 */ /* 0x100fe20000010842 */
[----:B------:R-:W-:Y:S01]  /*5050*/  MUFU.EX2 R63, R63 ;  /* 0x0000003f003f7308 */ /* 0x000fe20000000800 */
[----:B------:R-:W-:-:S02]  /*5060*/  FFMA.FTZ R40, R146, c[0x0][0x23c], -R66 ;  /* 0x00008f0092287a23 */ /* 0x000fc40000010842 */
[--C-:B------:R-:W-:Y:S02]  /*5070*/  FFMA.FTZ R45, R142, c[0x0][0x23c], -R62.reuse ;  /* 0x00008f008e2d7a23 */ /* 0x100fe4000001083e */
[--C-:B------:R-:W-:Y:S02]  /*5080*/  FFMA.FTZ R42, R144, c[0x0][0x23c], -R62.reuse ;  /* 0x00008f00902a7a23 */ /* 0x100fe4000001083e */
[--C-:B------:R-:W-:Y:S01]  /*5090*/  FFMA.FTZ R41, R140, c[0x0][0x23c], -R62.reuse ;  /* 0x00008f008c297a23 */ /* 0x100fe2000001083e */
[----:B------:R-:W2:Y:S01]  /*50a0*/  MUFU.EX2 R60, R60 ;  /* 0x0000003c003c7308 */ /* 0x000ea20000000800 */
[----:B-----5:R-:W-:Y:S01]  /*50b0*/  F2FP.BF16.PACK_AB R118, R53, R56 ;  /* 0x000000383576723e */ /* 0x020fe200000010ff */
[----:B------:R-:W-:Y:S02]  /*50c0*/  FFMA.FTZ R0, R138, c[0x0][0x23c], -R62 ;  /* 0x00008f008a007a23 */ /* 0x000fe4000001083e */
[----:B------:R-:W-:Y:S02]  /*50d0*/  FFMA.FTZ R64, R136, c[0x0][0x23c], -R66 ;  /* 0x00008f0088407a23 */ /* 0x000fe40000010842 */
[----:B------:R-:W-:-:S02]  /*50e0*/  FFMA.FTZ R138, R153, c[0x0][0x23c], -R62 ;  /* 0x00008f00998a7a23 */ /* 0x000fc4000001083e */
[----:B------:R-:W-:Y:S01]  /*50f0*/  MUFU.EX2 R61, R61 ;  /* 0x0000003d003d7308 */ /* 0x000fe20000000800 */
[--C-:B------:R-:W-:Y:S02]  /*5100*/  FFMA.FTZ R149, R149, c[0x0][0x23c], -R66.reuse ;  /* 0x00008f0095957a23 */ /* 0x100fe40000010842 */
[--C-:B------:R-:W-:Y:S02]  /*5110*/  FFMA.FTZ R151, R151, c[0x0][0x23c], -R66.reuse ;  /* 0x00008f0097977a23 */ /* 0x100fe40000010842 */
[----:B------:R-:W-:Y:S02]  /*5120*/  FFMA.FTZ R136, R251, c[0x0][0x23c], -R66 ;  /* 0x00008f00fb887a23 */ /* 0x000fe40000010842 */
[--C-:B------:R-:W-:Y:S01]  /*5130*/  FFMA.FTZ R153, R249, c[0x0][0x23c], -R62.reuse ;  /* 0x00008f00f9997a23 */ /* 0x100fe2000001083e */
[----:B------:R-:W5:Y:S01]  /*5140*/  MUFU.EX2 R54, R54 ;  /* 0x0000003600367308 */ /* 0x000f620000000800 */
[----:B--2---:R-:W-:Y:S01]  /*5150*/  F2FP.BF16.PACK_AB R117, R60, R63 ;  /* 0x0000003f3c75723e */ /* 0x004fe200000010ff */
        /* <DEDUP_REMOVED lines=12> */
[----:B------:R-:W-:Y:S01]  /*5220*/  FFMA.FTZ R183, R239, c[0x0][0x23c], -R62 ;  /* 0x00008f00efb77a23 */ /* 0x000fe2000001083e */
        /* <DEDUP_REMOVED lines=20> */
[----:B------:R-:W5:Y:S01]  /*5370*/  MUFU.EX2 R50, R50 ;  /* 0x0000003200327308 */ /* 0x000f620000000800 */
        /* <DEDUP_REMOVED lines=62> */
[C---:B----4-:R-:W-:Y:S02]  /*5760*/  HMMA.16816.F32.BF16 R72, R4.reuse, R20, R72 ;  /* 0x000000140448723c */ /* 0x050fe40000041848 */
[----:B------:R-:W4:Y:S06]  /*5770*/  MUFU.EX2 R173, R173 ;  /* 0x000000ad00ad7308 */ /* 0x000f2c0000000800 */
[C---:B------:R-:W-:Y:S01]  /*5780*/  HMMA.16816.F32.BF16 R76, R4.reuse, R22, R76 ;  /* 0x00000016044c723c */ /* 0x040fe2000004184c */
[----:B------:R-:W-:Y:S01]  /*5790*/  LDSM.16.MT88.4 R20, [R214+0xd000] ;  /* 0x00d00000d614783b */ /* 0x000fe20000004200 */
        /* <DEDUP_REMOVED lines=16> */
[C---:B---3--:R-:W-:Y:S02]  /*58a0*/  HMMA.16816.F32.BF16 R120, R4.reuse, R12, R120 ;  /* 0x0000000c0478723c */ /* 0x048fe40000041878 */
[----:B------:R-:W3:Y:S06]  /*58b0*/  MUFU.EX2 R150, R150 ;  /* 0x0000009600967308 */ /* 0x000eec0000000800 */
        /* <DEDUP_REMOVED lines=26> */
[----:B------:R-:W-:Y:S02]  /*5a60*/  MUFU.EX2 R158, R158 ;  /* 0x0000009e009e7308 */ /* 0x000fe40000000800 */
[C---:B--2---:R-:W-:Y:S06]  /*5a70*/  HMMA.16816.F32.BF16 R96, R4.reuse, R12, R96 ;  /* 0x0000000c0460723c */ /* 0x044fec0000041860 */
[----:B------:R-:W2:Y:S02]  /*5a80*/  MUFU.EX2 R169, R169 ;  /* 0x000000a900a97308 */ /* 0x000ea40000000800 */
[C---:B------:R-:W-:Y:S01]  /*5a90*/  HMMA.16816.F32.BF16 R100, R4.reuse, R14, R100 ;  /* 0x0000000e0464723c */ /* 0x040fe20000041864 */
[----:B------:R-:W2:Y:S05]  /*5aa0*/  LDSM.16.MT88.4 R12, [R212+0xd800] ;  /* 0x00d80000d40c783b */ /* 0x000eaa0000004200 */
[----:B------:R-:W-:Y:S02]  /*5ab0*/  MUFU.EX2 R160, R160 ;  /* 0x000000a000a07308 */ /* 0x000fe40000000800 */
[C---:B------:R-:W-:Y:S06]  /*5ac0*/  HMMA.16816.F32.BF16 R128, R4.reuse, R24, R128 ;  /* 0x000000180480723c */ /* 0x040fec0000041880 */
[----:B------:R-:W2:Y:S02]  /*5ad0*/  MUFU.EX2 R165, R165 ;  /* 0x000000a500a57308 */ /* 0x000ea40000000800 */
        /* <DEDUP_REMOVED lines=20> */
[----:B------:R-:W-:-:S02]  /*5c20*/  F2FP.BF16.PACK_AB R6, R136, R151 ;  /* 0x000000978806723e */ /* 0x000fc400000010ff */
[----:B-----5:R-:W-:Y:S01]  /*5c30*/  F2FP.BF16.PACK_AB R5, R153, R138 ;  /* 0x0000008a9905723e */ /* 0x020fe200000010ff */
[----:B------:R-:W-:Y:S01]  /*5c40*/  FADD.FTZ R138, R138, R41 ;  /* 0x000000298a8a7221 */ /* 0x000fe20000010000 */
[----:B------:R-:W-:Y:S01]  /*5c50*/  F2FP.BF16.PACK_AB R7, R159, R140 ;  /* 0x0000008c9f07723e */ /* 0x000fe200000010ff */
[----:B------:R-:W-:Y:S02]  /*5c60*/  FADD.FTZ R64, R149, R64 ;  /* 0x0000004095407221 */ /* 0x000fe40000010000 */
[----:B------:R-:W-:Y:S02]  /*5c70*/  FADD.FTZ R153, R153, R138 ;  /* 0x0000008a99997221 */ /* 0x000fe40000010000 */
[----:B------:R-:W-:Y:S02]  /*5c80*/  FADD.FTZ R151, R151, R64 ;  /* 0x0000004097977221 */ /* 0x000fe40000010000 */
[----:B---3--:R-:W-:Y:S01]  /*5c90*/  HMMA.16816.F32.BF16 R80, R4, R16, R80 ;  /* 0x000000100450723c */ /* 0x008fe20000041850 */
[----:B------:R-:W-:-:S02]  /*5ca0*/  FADD.FTZ R140, R140, R153 ;  /* 0x000000998c8c7221 */ /* 0x000fc40000010000 */
        /* <DEDUP_REMOVED lines=25> */
[----:B----4-:R-:W-:Y:S01]  /*5e40*/  F2FP.BF16.PACK_AB R4, R173, R142 ;  /* 0x0000008ead04723e */ /* 0x010fe200000010ff */
[----:B------:R-:W-:Y:S01]  /*5e50*/  FADD.FTZ R142, R142, R151 ;  /* 0x000000978e8e7221 */ /* 0x000fe20000010000 */
[----:B------:R-:W-:-:S02]  /*5e60*/  F2FP.BF16.PACK_AB R6, R144, R175 ;  /* 0x000000af9006723e */ /* 0x000fc400000010ff */
[----:B------:R-:W-:Y:S01]  /*5e70*/  F2FP.BF16.PACK_AB R5, R179, R146 ;  /* 0x00000092b305723e */ /* 0x000fe200000010ff */
[----:B------:R-:W-:Y:S01]  /*5e80*/  FADD.FTZ R146, R146, R159 ;  /* 0x0000009f92927221 */ /* 0x000fe20000010000 */
[----:B------:R-:W-:Y:S01]  /*5e90*/  F2FP.BF16.PACK_AB R7, R183, R148 ;  /* 0x00000094b707723e */ /* 0x000fe200000010ff */
[----:B------:R-:W-:Y:S02]  /*5ea0*/  FADD.FTZ R142, R173, R142 ;  /* 0x0000008ead8e7221 */ /* 0x000fe40000010000 */
[----:B------:R-:W-:Y:S02]  /*5eb0*/  FADD.FTZ R179, R179, R146 ;  /* 0x00000092b3b37221 */ /* 0x000fe40000010000 */
[----:B------:R-:W-:Y:S02]  /*5ec0*/  FADD.FTZ R175, R175, R142 ;  /* 0x0000008eafaf7221 */ /* 0x000fe40000010000 */
[----:B-1----:R-:W-:Y:S01]  /*5ed0*/  HMMA.16816.F32.BF16 R80, R4, R8, R80 ;  /* 0x000000080450723c */ /* 0x002fe20000041850 */
[----:B------:R-:W-:-:S02]  /*5ee0*/  FADD.FTZ R148, R148, R179 ;  /* 0x000000b394947221 */ /* 0x000fc40000010000 */
[----:B------:R-:W-:Y:S02]  /*5ef0*/  FADD.FTZ R144, R144, R175 ;  /* 0x000000af90907221 */ /* 0x000fe40000010000 */
[----:B------:R-:W-:-:S03]  /*5f00*/  FADD.FTZ R183, R183, R148 ;  /* 0x00000094b7b77221 */ /* 0x000fc60000010000 */
[C---:B------:R-:W-:Y:S01]  /*5f10*/  HMMA.16816.F32.BF16 R84, R4.reuse, R10, R84 ;  /* 0x0000000a0454723c */ /* 0x040fe20000041854 */
[----:B------:R-:W1:Y:S07]  /*5f20*/  LDSM.16.MT88.4 R8, [R213+0x12000] ;  /* 0x01200000d508783b */ /* 0x000e6e0000004200 */
[C---:B-----5:R-:W-:Y:S08]  /*5f30*/  HMMA.16816.F32.BF16 R72, R4.reuse, R20, R72 ;  /* 0x000000140448723c */ /* 0x060ff00000041848 */
        /* <DEDUP_REMOVED lines=20> */
[----:B------:R-:W-:Y:S01]  /*6080*/  F2FP.BF16.PACK_AB R4, R150, R195 ;  /* 0x000000c39604723e */ /* 0x000fe200000010ff */
        /* <DEDUP_REMOVED lines=8> */
[----:B--2---:R-:W-:Y:S01]  /*6110*/  HMMA.16816.F32.BF16 R72, R4, R12, R72 ;  /* 0x0000000c0448723c */ /* 0x004fe20000041848 */
[----:B------:R-:W-:-:S02]  /*6120*/  FADD.FTZ R156, R156, R185 ;  /* 0x000000b99c9c7221 */ /* 0x000fc40000010000 */
[----:B------:R-:W-:Y:S02]  /*6130*/  FADD.FTZ R189, R189, R152 ;  /* 0x00000098bdbd7221 */ /* 0x000fe40000010000 */
[----:B------:R-:W-:-:S03]  /*6140*/  FADD.FTZ R177, R177, R156 ;  /* 0x0000009cb1b17221 */ /* 0x000fc60000010000 */
        /* <DEDUP_REMOVED lines=25> */
[----:B------:R-:W-:-:S02]  /*62e0*/  F2FP.BF16.PACK_AB R6, R165, R160 ;  /* 0x000000a0a506723e */ /* 0x000fc400000010ff */
[----:B------:R-:W-:Y:S01]  /*62f0*/  F2FP.BF16.PACK_AB R5, R161, R162 ;  /* 0x000000a2a105723e */ /* 0x000fe200000010ff */
[----:B------:R-:W-:Y:S01]  /*6300*/  FADD.FTZ R162, R162, R177 ;  /* 0x000000b1a2a27221 */ /* 0x000fe20000010000 */
[----:B----4-:R-:W-:Y:S01]  /*6310*/  F2FP.BF16.PACK_AB R7, R32, R157 ;  /* 0x0000009d2007723e */ /* 0x010fe200000010ff */
        /* <DEDUP_REMOVED lines=36> */
[----:B------:R-:W1:Y:S03]  /*6560*/  MUFU.EX2 R26, R26 ;  /* 0x0000001a001a7308 */ /* 0x000e660000000800 */
[C---:B----4-:R-:W-:Y:S05]  /*6570*/  HMMA.16816.F32.BF16 R120, R4.reuse, R20, R120 ;  /* 0x000000140478723c */ /* 0x050fea0000041878 */
[----:B------:R-:W4:Y:S03]  /*6580*/  MUFU.EX2 R27, R27 ;  /* 0x0000001b001b7308 */ /* 0x000f260000000800 */
[----:B------:R-:W-:Y:S05]  /*6590*/  HMMA.16816.F32.BF16 R116, R4, R22, R116 ;  /* 0x000000160474723c */ /* 0x000fea0000041874 */
[----:B------:R-:W2:Y:S02]  /*65a0*/  MUFU.EX2 R30, R30 ;  /* 0x0000001e001e7308 */ /* 0x000ea40000000800 */
[----:B---3--:R-:W-:Y:S01]  /*65b0*/  F2FP.BF16.PACK_AB R4, R25, R24 ;  /* 0x000000181904723e */ /* 0x008fe200000010ff */
[----:B------:R-:W-:Y:S01]  /*65c0*/  FADD.FTZ R24, R24, R165 ;  /* 0x000000a518187221 */ /* 0x000fe20000010000 */
[----:B-1----:R-:W-:-:S03]  /*65d0*/  F2FP.BF16.PACK_AB R6, R243, R26 ;  /* 0x0000001af306723e */ /* 0x002fc600000010ff */
        /* <DEDUP_REMOVED lines=93> */
.L_x_2338:
[----:B------:R-:W-:-:S05]  /*6bb0*/  IMAD.MOV.U32 R0, RZ, RZ, c[0x0][0x1a0] ;  /* 0x00006800ff007624 */ /* 0x000fca00078e00ff */
[----:B------:R-:W-:-:S04]  /*6bc0*/  LEA R0, -R0, RZ, 0x7 ;  /* 0x000000ff00007211 */ /* 0x000fc800078e39ff */
[----:B------:R-:W-:Y:S02]  /*6bd0*/  SHF.R.S32.HI R5, RZ, 0x1f, R0 ;  /* 0x0000001fff057819 */ /* 0x000fe40000011400 */
.L_x_2339:
[----:B------:R-:W-:Y:S01]  /*6be0*/  ULDC.64 UR4, c[0x0][0x1a0] ;  /* 0x0000680000047ab9 */ /* 0x000fe20000000a00 */
[C---:B------:R-:W-:Y:S01]  /*6bf0*/  LEA R224, P1, R0.reuse, R224, 0x1 ;  /* 0x000000e000e07211 */ /* 0x040fe200078208ff */
[----:B------:R-:W-:Y:S02]  /*6c00*/  USHF.L.U32 UR7, UR4, 0x5, URZ ;  /* 0x0000000504077899 */ /* 0x000fe4000800063f */
[----:B------:R-:W-:Y:S01]  /*6c10*/  UMOV UR6, 0x5 ;  /* 0x0000000500067882 */ /* 0x000fe20000000000 */
[C---:B------:R-:W-:Y:S01]  /*6c20*/  LEA.HI.X R225, R0.reuse, R225, R5, 0x1, P1 ;  /* 0x000000e100e17211 */ /* 0x040fe200008f0c05 */
[----:B------:R-:W-:Y:S01]  /*6c30*/  USHF.L.U64.HI UR5, UR4, UR6, UR5 ;  /* 0x0000000604057299 */ /* 0x000fe20008010205 */
[----:B------:R-:W-:Y:S02]  /*6c40*/  IADD3 R0, P2, R0, R38, RZ ;  /* 0x0000002600007210 */ /* 0x000fe40007f5e0ff */
[----:B------:R-:W-:Y:S01]  /*6c50*/  IADD3 R6, P1, R224, UR7, RZ ;  /* 0x00000007e0067c10 */ /* 0x000fe2000ff3e0ff */
[----:B------:R-:W-:Y:S01]  /*6c60*/  @!PT LDS RZ, [RZ] ;  /* 0x00000000fffff984 */ /* 0x000fe20000000800 */
[----:B------:R-:W-:Y:S01]  /*6c70*/  @!PT LDS RZ, [RZ] ;  /* 0x00000000fffff984 */ /* 0x000fe20000000800 */
[----:B------:R-:W-:Y:S01]  /*6c80*/  @!PT LDS RZ, [RZ] ;  /* 0x00000000fffff984 */ /* 0x000fe20000000800 */
[----:B------:R1:W-:Y:S02]  /*6c90*/  LDGSTS.E.BYPASS.LTC128B.128 [R229+0xc000], [R224.64] ;  /* 0x0c000000e0e57fae */ /* 0x0003e4000b901d48 */
[----:B------:R-:W-:Y:S01]  /*6ca0*/  IMAD.X R5, R5, 0x1, R36, P2 ;  /* 0x0000000105057824 */ /* 0x000fe200010e0624 */
[----:B------:R-:W-:-:S02]  /*6cb0*/  IADD3.X R7, R225, UR5, RZ, P1, !PT ;  /* 0x00000005e1077c10 */ /* 0x000fc40008ffe4ff */
[----:B------:R-:W-:Y:S02]  /*6cc0*/  IADD3 R8, P1, R6, UR7, RZ ;  /* 0x0000000706087c10 */ /* 0x000fe4000ff3e0ff */
[----:B------:R-:W-:Y:S02]  /*6cd0*/  LEA R10, P2, R0, c[0x0][0x170], 0x1 ;  /* 0x00005c00000a7a11 */ /* 0x000fe400078408ff */
[----:B------:R-:W-:Y:S02]  /*6ce0*/  IADD3.X R9, R7, UR5, RZ, P1, !PT ;  /* 0x0000000507097c10 */ /* 0x000fe40008ffe4ff */
[----:B------:R-:W-:Y:S02]  /*6cf0*/  IADD3 R4, P1, R8, UR7, RZ ;  /* 0x0000000708047c10 */ /* 0x000fe4000ff3e0ff */
[----:B------:R-:W-:Y:S02]  /*6d00*/  LEA.HI.X R11, R0, c[0x0][0x174], R5, 0x1, P2 ;  /* 0x00005d00000b7a11 */ /* 0x000fe400010f0c05 */
[----:B------:R-:W-:-:S02]  /*6d10*/  IADD3.X R5, R9, UR5, RZ, P1, !PT ;  /* 0x0000000509057c10 */ /* 0x000fc40008ffe4ff */
        /* <DEDUP_REMOVED lines=14> */
[----:B------:R-:W-:Y:S01]  /*6e00*/  ISETP.GE.AND P1, PT, R2, 0x3, PT ;  /* 0x000000030200780c */ /* 0x000fe20003f26270 */
        /* <DEDUP_REMOVED lines=9> */
[----:B------:R-:W-:Y:S04]  /*6ea0*/  LDSM.16.M88.4 R44, [R222] ;  /* 0x00000000de2c783b */ /* 0x000fe80000000200 */
[----:B------:R-:W4:Y:S04]  /*6eb0*/  LDSM.16.M88.4 R12, [R221+0x4000] ;  /* 0x00400000dd0c783b */ /* 0x000f280000000200 */
[----:B---3--:R-:W2:Y:S04]  /*6ec0*/  LDSM.16.M88.4 R4, [R221+0x4800] ;  /* 0x00480000dd04783b */ /* 0x008ea80000000200 */
[----:B------:R-:W3:Y:S04]  /*6ed0*/  LDSM.16.M88.4 R152, [R221+0x5000] ;  /* 0x00500000dd98783b */ /* 0x000ee80000000200 */
[----:B------:R-:W1:Y:S04]  /*6ee0*/  LDSM.16.M88.4 R144, [R221+0x5800] ;  /* 0x00580000dd90783b */ /* 0x000e680000000200 */
[----:B------:R-:W1:Y:S04]  /*6ef0*/  LDSM.16.M88.4 R136, [R221+0x6000] ;  /* 0x00600000dd88783b */ /* 0x000e680000000200 */
[----:B------:R-:W1:Y:S04]  /*6f00*/  LDSM.16.M88.4 R60, [R221+0x6800] ;  /* 0x00680000dd3c783b */ /* 0x000e680000000200 */
[----:B------:R-:W1:Y:S04]  /*6f10*/  LDSM.16.M88.4 R52, [R221+0x7000] ;  /* 0x00700000dd34783b */ /* 0x000e680000000200 */
[----:B------:R-:W1:Y:S04]  /*6f20*/  LDSM.16.M88.4 R28, [R221+0x7800] ;  /* 0x00780000dd1c783b */ /* 0x000e680000000200 */
[----:B------:R-:W-:Y:S04]  /*6f30*/  LDSM.16.M88.4 R160, [R220] ;  /* 0x00000000dca0783b */ /* 0x000fe80000000200 */
[----:B------:R-:W1:Y:S04]  /*6f40*/  LDSM.16.M88.4 R24, [R219] ;  /* 0x00000000db18783b */ /* 0x000e680000000200 */
[----:B-----5:R-:W5:Y:S01]  /*6f50*/  LDSM.16.M88.4 R20, [R211] ;  /* 0x00000000d314783b */ /* 0x020f620000000200 */
[C---:B----4-:R-:W-:Y:S03]  /*6f60*/  HMMA.16816.F32.BF16 R16, R44.reuse, R12, RZ ;  /* 0x0000000c2c10723c */ /* 0x050fe600000418ff */
[----:B------:R-:W4:Y:S04]  /*6f70*/  LDSM.16.M88.4 R176, [R210] ;  /* 0x00000000d2b0783b */ /* 0x000f280000000200 */
[----:B------:R-:W4:Y:S01]  /*6f80*/  LDSM.16.M88.4 R40, [R208] ;  /* 0x00000000d028783b */ /* 0x000f220000000200 */
[C---:B------:R-:W-:Y:S03]  /*6f90*/  HMMA.16816.F32.BF16 R12, R44.reuse, R14, RZ ;  /* 0x0000000e2c0c723c */ /* 0x040fe600000418ff */
[----:B------:R-:W4:Y:S04]  /*6fa0*/  LDSM.16.M88.4 R32, [R207] ;  /* 0x00000000cf20783b */ /* 0x000f280000000200 */
[----:B------:R-:W-:Y:S01]  /*6fb0*/  LDSM.16.M88.4 R36, [R218] ;  /* 0x00000000da24783b */ /* 0x000fe20000000200 */
[C---:B--2---:R-:W-:Y:S03]  /*6fc0*/  HMMA.16816.F32.BF16 R8, R44.reuse, R4, RZ ;  /* 0x000000042c08723c */ /* 0x044fe600000418ff */
[----:B------:R-:W-:Y:S04]  /*6fd0*/  LDSM.16.M88.4 R172, [R209] ;  /* 0x00000000d1ac783b */ /* 0x000fe80000000200 */
[----:B------:R-:W-:Y:S01]  /*6fe0*/  LDSM.16.M88.4 R168, [R206] ;  /* 0x00000000cea8783b */ /* 0x000fe20000000200 */
[C---:B------:R-:W-:Y:S03]  /*6ff0*/  HMMA.16816.F32.BF16 R4, R44.reuse, R6, RZ ;  /* 0x000000062c04723c */ /* 0x040fe600000418ff */
[----:B------:R-:W-:Y:S04]  /*7000*/  LDSM.16.M88.4 R164, [R205] ;  /* 0x00000000cda4783b */ /* 0x000fe80000000200 */
[----:B------:R-:W-:Y:S01]  /*7010*/  LDSM.16.M88.4 R184, [R215+0x6800] ;  /* 0x00680000d7b8783b */ /* 0x000fe20000000200 */
[C---:B---3--:R-:W-:Y:S03]  /*7020*/  HMMA.16816.F32.BF16 R156, R44.reuse, R152, RZ ;  /* 0x000000982c9c723c */ /* 0x048fe600000418ff */
[----:B------:R-:W-:Y:S04]  /*7030*/  LDSM.16.M88.4 R180, [R215+0x7000] ;  /* 0x00700000d7b4783b */ /* 0x000fe80000000200 */
[----:B------:R-:W-:Y:S01]  /*7040*/  LDSM.16.M88.4 R188, [R215+0x8800] ;  /* 0x00880000d7bc783b */ /* 0x000fe20000000200 */
[C---:B-1----:R-:W-:Y:S03]  /*7050*/  HMMA.16816.F32.BF16 R148, R44.reuse, R144, RZ ;  /* 0x000000902c94723c */ /* 0x042fe600000418ff */
[----:B------:R-:W0:Y:S05]  /*7060*/  LDGDEPBAR ;  /* 0x00000000000079af */ /* 0x000e2a0000000000 */
        /* <DEDUP_REMOVED lines=17> */
[C---:B----4-:R-:W-:Y:S08]  /*7180*/  HMMA.16816.F32.BF16 R156, R160.reuse, R176, R156 ;  /* 0x000000b0a09c723c */ /* 0x050ff0000004189c */
[C---:B------:R-:W-:Y:S01]  /*7190*/  HMMA.16816.F32.BF16 R152, R160.reuse, R178, R152 ;  /* 0x000000b2a098723c */ /* 0x040fe20000041898 */
[----:B------:R-:W-:Y:S07]  /*71a0*/  LDSM.16.M88.4 R176, [R215+0x7800] ;  /* 0x00780000d7b0783b */ /* 0x000fee0000000200 */
[C---:B------:R-:W-:Y:S08]  /*71b0*/  HMMA.16816.F32.BF16 R140, R160.reuse, R40, R140 ;  /* 0x00000028a08c723c */ /* 0x040ff0000004188c */
[C---:B------:R-:W-:Y:S01]  /*71c0*/  HMMA.16816.F32.BF16 R136, R160.reuse, R42, R136 ;  /* 0x0000002aa088723c */ /* 0x040fe20000041888 */
[----:B------:R-:W4:Y:S07]  /*71d0*/  LDSM.16.M88.4 R40, [R215+0x5800] ;  /* 0x00580000d728783b */ /* 0x000f2e0000000200 */
[C---:B------:R-:W-:Y:S08]  /*71e0*/  HMMA.16816.F32.BF16 R64, R160.reuse, R32, R64 ;  /* 0x00000020a040723c */ /* 0x040ff00000041840 */
[----:B------:R-:W-:Y:S01]  /*71f0*/  HMMA.16816.F32.BF16 R60, R160, R34, R60 ;  /* 0x00000022a03c723c */ /* 0x000fe2000004183c */
[----:B------:R-:W5:Y:S07]  /*7200*/  LDSM.16.M88.4 R32, [R215+0x6000] ;  /* 0x00600000d720783b */ /* 0x000f6e0000000200 */
[C---:B-1----:R-:W-:Y:S08]  /*7210*/  HMMA.16816.F32.BF16 R16, R36.reuse, R28, R16 ;  /* 0x0000001c2410723c */ /* 0x042ff00000041810 */
[C---:B------:R-:W-:Y:S01]  /*7220*/  HMMA.16816.F32.BF16 R12, R36.reuse, R30, R12 ;  /* 0x0000001e240c723c */ /* 0x040fe2000004180c */
[----:B------:R-:W-:Y:S07]  /*7230*/  LDSM.16.M88.4 R28, [R204] ;  /* 0x00000000cc1c783b */ /* 0x000fee0000000200 */
[C---:B--2---:R-:W-:Y:S08]  /*7240*/  HMMA.16816.F32.BF16 R8, R36.reuse, R24, R8 ;  /* 0x000000182408723c */ /* 0x044ff00000041808 */
[C---:B------:R-:W-:Y:S01]  /*7250*/  HMMA.16816.F32.BF16 R4, R36.reuse, R26, R4 ;  /* 0x0000001a2404723c */ /* 0x040fe20000041804 */
[----:B------:R-:W1:Y:S07]  /*7260*/  LDSM.16.M88.4 R24, [R217] ;  /* 0x00000000d918783b */ /* 0x000e6e0000000200 */
[C---:B---3--:R-:W-:Y:S08]  /*7270*/  HMMA.16816.F32.BF16 R156, R36.reuse, R20, R156 ;  /* 0x00000014249c723c */ /* 0x048ff0000004189c */
[----:B------:R-:W-:Y:S01]  /*7280*/  HMMA.16816.F32.BF16 R152, R36, R22, R152 ;  /* 0x000000162498723c */ /* 0x000fe20000041898 */
[----:B------:R-:W2:Y:S07]  /*7290*/  LDSM.16.M88.4 R20, [R204+0x800] ;  /* 0x00080000cc14783b */ /* 0x000eae0000000200 */
        /* <DEDUP_REMOVED lines=8> */
[----:B------:R-:W1:Y:S04]  /*7320*/  LDSM.16.M88.4 R160, [R204+0x2800] ;  /* 0x00280000cca0783b */ /* 0x000e680000000200 */
[----:B------:R-:W1:Y:S03]  /*7330*/  LDSM.16.M88.4 R164, [R204+0x2000] ;  /* 0x00200000cca4783b */ /* 0x000e660000000200 */
[C---:B----4-:R-:W-:Y:S08]  /*7340*/  HMMA.16816.F32.BF16 R148, R36.reuse, R40, R148 ;  /* 0x000000282494723c */ /* 0x050ff00000041894 */
[C---:B------:R-:W-:Y:S01]  /*7350*/  HMMA.16816.F32.BF16 R144, R36.reuse, R42, R144 ;  /* 0x0000002a2490723c */ /* 0x040fe20000041890 */
[----:B------:R-:W4:Y:S07]  /*7360*/  LDSM.16.M88.4 R40, [R204+0x3000] ;  /* 0x00300000cc28783b */ /* 0x000f2e0000000200 */
[C---:B-----5:R-:W-:Y:S08]  /*7370*/  HMMA.16816.F32.BF16 R140, R36.reuse, R32, R140 ;  /* 0x00000020248c723c */ /* 0x060ff0000004188c */
[C---:B------:R-:W-:Y:S01]  /*7380*/  HMMA.16816.F32.BF16 R136, R36.reuse, R34, R136 ;  /* 0x000000222488723c */ /* 0x040fe20000041888 */
[----:B------:R-:W5:Y:S07]  /*7390*/  LDSM.16.M88.4 R32, [R204+0x3800] ;  /* 0x00380000cc20783b */ /* 0x000f6e0000000200 */
        /* <DEDUP_REMOVED lines=24> */
[----:B------:R-:W1:Y:S07]  /*7520*/  LDSM.16.M88.4 R168, [R221+0xa000] ;  /* 0x00a00000dda8783b */ /* 0x000e6e0000000200 */
[C---:B------:R-:W-:Y:S08]  /*7530*/  HMMA.16816.F32.BF16 R140, R24.reuse, R164, R140 ;  /* 0x000000a4188c723c */ /* 0x040ff0000004188c */
[C---:B------:R-:W-:Y:S01]  /*7540*/  HMMA.16816.F32.BF16 R136, R24.reuse, R166, R136 ;  /* 0x000000a61888723c */ /* 0x040fe20000041888 */
[----:B------:R-:W2:Y:S07]  /*7550*/  LDSM.16.M88.4 R164, [R221+0xa800] ;  /* 0x00a80000dda4783b */ /* 0x000eae0000000200 */
[C---:B----4-:R-:W-:Y:S08]  /*7560*/  HMMA.16816.F32.BF16 R56, R24.reuse, R40, R56 ;  /* 0x000000281838723c */ /* 0x050ff00000041838 */
[C---:B------:R-:W-:Y:S01]  /*7570*/  HMMA.16816.F32.BF16 R52, R24.reuse, R42, R52 ;  /* 0x0000002a1834723c */ /* 0x040fe20000041834 */
[----:B------:R-:W4:Y:S07]  /*7580*/  LDSM.16.M88.4 R40, [R221+0xb800] ;  /* 0x00b80000dd28783b */ /* 0x000f2e0000000200 */
[C---:B-----5:R-:W-:Y:S08]  /*7590*/  HMMA.16816.F32.BF16 R48, R24.reuse, R32, R48 ;  /* 0x000000201830723c */ /* 0x060ff00000041830 */
[----:B------:R-:W-:Y:S01]  /*75a0*/  HMMA.16816.F32.BF16 R44, R24, R34, R44 ;  /* 0x00000022182c723c */ /* 0x000fe2000004182c */
[----:B------:R-:W-:Y:S04]  /*75b0*/  LDSM.16.M88.4 R24, [R220+0x2000] ;  /* 0x00200000dc18783b */ /* 0x000fe80000000200 */
[----:B------:R-:W5:Y:S03]  /*75c0*/  LDSM.16.M88.4 R32, [R203] ;  /* 0x00000000cb20783b */ /* 0x000f660000000200 */
[C---:B-1----:R-:W-:Y:S08]  /*75d0*/  HMMA.16816.F32.BF16 R8, R36.reuse, R28, R8 ;  /* 0x0000001c2408723c */ /* 0x042ff00000041808 */
[C---:B------:R-:W-:Y:S01]  /*75e0*/  HMMA.16816.F32.BF16 R4, R36.reuse, R30, R4 ;  /* 0x0000001e2404723c */ /* 0x040fe20000041804 */
[----:B------:R-:W1:Y:S07]  /*75f0*/  LDSM.16.M88.4 R28, [R202] ;  /* 0x00000000ca1c783b */ /* 0x000e6e0000000200 */
[C---:B--2---:R-:W-:Y:S08]  /*7600*/  HMMA.16816.F32.BF16 R156, R36.reuse, R20, R156 ;  /* 0x00000014249c723c */ /* 0x044ff0000004189c */
[C---:B------:R-:W-:Y:S01]  /*7610*/  HMMA.16816.F32.BF16 R152, R36.reuse, R22, R152 ;  /* 0x000000162498723c */ /* 0x040fe20000041898 */
[----:B------:R-:W2:Y:S07]  /*7620*/  LDSM.16.M88.4 R20, [R201] ;  /* 0x00000000c914783b */ /* 0x000eae0000000200 */
[C---:B------:R-:W-:Y:S08]  /*7630*/  HMMA.16816.F32.BF16 R16, R36.reuse, R176, R16 ;  /* 0x000000b02410723c */ /* 0x040ff00000041810 */
[C---:B------:R-:W-:Y:S01]  /*7640*/  HMMA.16816.F32.BF16 R12, R36.reuse, R178, R12 ;  /* 0x000000b2240c723c */ /* 0x040fe2000004180c */
[----:B------:R-:W-:Y:S07]  /*7650*/  LDSM.16.M88.4 R176, [R215+0x9800] ;  /* 0x00980000d7b0783b */ /* 0x000fee0000000200 */
[C---:B---3--:R-:W-:Y:S08]  /*7660*/  HMMA.16816.F32.BF16 R56, R36.reuse, R160, R56 ;  /* 0x000000a02438723c */ /* 0x048ff00000041838 */
[C---:B------:R-:W-:Y:S01]  /*7670*/  HMMA.16816.F32.BF16 R52, R36.reuse, R162, R52 ;  /* 0x000000a22434723c */ /* 0x040fe20000041834 */
[----:B------:R-:W3:Y:S07]  /*7680*/  LDSM.16.M88.4 R160, [R200] ;  /* 0x00000000c8a0783b */ /* 0x000eee0000000200 */
        /* <DEDUP_REMOVED lines=10> */
[----:B------:R-:W-:Y:S01]  /*7730*/  HMMA.16816.F32.BF16 R44, R36, R42, R44 ;  /* 0x0000002a242c723c */ /* 0x000fe2000004182c */
[----:B------:R-:W4:Y:S04]  /*7740*/  LDSM.16.M88.4 R40, [R199] ;  /* 0x00000000c728783b */ /* 0x000f280000000200 */
[----:B------:R-:W3:Y:S03]  /*7750*/  LDSM.16.M88.4 R36, [R198] ;  /* 0x00000000c624783b */ /* 0x000ee60000000200 */
[C---:B-----5:R-:W-:Y:S08]  /*7760*/  HMMA.16816.F32.BF16 R16, R24.reuse, R32, R16 ;  /* 0x000000201810723c */ /* 0x060ff00000041810 */
[C---:B------:R-:W-:Y:S01]  /*7770*/  HMMA.16816.F32.BF16 R12, R24.reuse, R34, R12 ;  /* 0x00000022180c723c */ /* 0x040fe2000004180c */
[----:B------:R-:W5:Y:S07]  /*7780*/  LDSM.16.M88.4 R32, [R197] ;  /* 0x00000000c520783b */ /* 0x000f6e0000000200 */
[C---:B-1----:R-:W-:Y:S08]  /*7790*/  HMMA.16816.F32.BF16 R8, R24.reuse, R28, R8 ;  /* 0x0000001c1808723c */ /* 0x042ff00000041808 */
[C---:B------:R-:W-:Y:S01]  /*77a0*/  HMMA.16816.F32.BF16 R4, R24.reuse, R30, R4 ;  /* 0x0000001e1804723c */ /* 0x040fe20000041804 */
[----:B------:R-:W1:Y:S07]  /*77b0*/  LDSM.16.M88.4 R28, [R196] ;  /* 0x00000000c41c783b */ /* 0x000e6e0000000200 */
        /* <DEDUP_REMOVED lines=8> */
[----:B------:R-:W-:Y:S07]  /*7840*/  LDSM.16.M88.4 R40, [R217+0x2000] ;  /* 0x00200000d928783b */ /* 0x000fee0000000200 */
[C---:B------:R-:W-:Y:S08]  /*7850*/  HMMA.16816.F32.BF16 R64, R24.reuse, R36, R64 ;  /* 0x000000241840723c */ /* 0x040ff00000041840 */
[C---:B------:R-:W-:Y:S01]  /*7860*/  HMMA.16816.F32.BF16 R60, R24.reuse, R38, R60 ;  /* 0x00000026183c723c */ /* 0x040fe2000004183c */
[----:B------:R-:W3:Y:S07]  /*7870*/  LDSM.16.M88.4 R36, [R204+0x4000] ;  /* 0x00400000cc24783b */ /* 0x000eee0000000200 */
[C---:B-----5:R-:W-:Y:S08]  /*7880*/  HMMA.16816.F32.BF16 R56, R24.reuse, R32, R56 ;  /* 0x000000201838723c */ /* 0x060ff00000041838 */
        /* <DEDUP_REMOVED lines=8> */
[----:B------:R-:W2:Y:S07]  /*7910*/  LDSM.16.M88.4 R20, [R204+0x6000] ;  /* 0x00600000cc14783b */ /* 0x000eae0000000200 */
[C---:B------:R-:W-:Y:S08]  /*7920*/  HMMA.16816.F32.BF16 R148, R184.reuse, R176, R148 ;  /* 0x000000b0b894723c */ /* 0x040ff00000041894 */
[C---:B------:R-:W-:Y:S08]  /*7930*/  HMMA.16816.F32.BF16 R144, R184.reuse, R178, R144 ;  /* 0x000000b2b890723c */ /* 0x040ff00000041890 */
[C---:B------:R-:W-:Y:S08]  /*7940*/  HMMA.16816.F32.BF16 R140, R184.reuse, R172, R140 ;  /* 0x000000acb88c723c */ /* 0x040ff0000004188c */
[C---:B------:R-:W-:Y:S01]  /*7950*/  HMMA.16816.F32.BF16 R136, R184.reuse, R174, R136 ;  /* 0x000000aeb888723c */ /* 0x040fe20000041888 */
[----:B------:R-:W-:Y:S07]  /*7960*/  LDSM.16.M88.4 R172, [R204+0x6800] ;  /* 0x00680000ccac783b */ /* 0x000fee0000000200 */
[C---:B------:R-:W-:Y:S08]  /*7970*/  HMMA.16816.F32.BF16 R156, R184.reuse, R180, R156 ;  /* 0x000000b4b89c723c */ /* 0x040ff0000004189c */
[C---:B------:R-:W-:Y:S08]  /*7980*/  HMMA.16816.F32.BF16 R8, R184.reuse, R188, R8 ;  /* 0x000000bcb808723c */ /* 0x040ff00000041808 */
[----:B------:R-:W-:Y:S08]  /*7990*/  HMMA.16816.F32.BF16 R4, R184, R190, R4 ;  /* 0x000000beb804723c */ /* 0x000ff00000041804 */
[C---:B---3--:R-:W-:Y:S08]  /*79a0*/  HMMA.16816.F32.BF16 R16, R40.reuse, R36, R16 ;  /* 0x000000242810723c */ /* 0x048ff00000041810 */
[C---:B-1----:R-:W-:Y:S08]  /*79b0*/  HMMA.16816.F32.BF16 R148, R40.reuse, R24, R148 ;  /* 0x000000182894723c */ /* 0x042ff00000041894 */
[C---:B------:R-:W-:Y:S01]  /*79c0*/  HMMA.16816.F32.BF16 R144, R40.reuse, R26, R144 ;  /* 0x0000001a2890723c */ /* 0x040fe20000041890 */
[----:B------:R-:W1:Y:S07]  /*79d0*/  LDSM.16.M88.4 R24, [R204+0x7000] ;  /* 0x00700000cc18783b */ /* 0x000e6e0000000200 */
[----:B------:R-:W-:Y:S08]  /*79e0*/  HMMA.16816.F32.BF16 R12, R40, R38, R12 ;  /* 0x00000026280c723c */ /* 0x000ff0000004180c */
[----:B------:R-:W-:Y:S08]  /*79f0*/  HMMA.16816.F32.BF16 R152, R184, R182, R152 ;  /* 0x000000b6b898723c */ /* 0x000ff00000041898 */
[C---:B--2---:R-:W-:Y:S08]  /*7a00*/  HMMA.16816.F32.BF16 R140, R40.reuse, R20, R140 ;  /* 0x00000014288c723c */ /* 0x044ff0000004188c */
[----:B------:R-:W-:Y:S01]  /*7a10*/  HMMA.16816.F32.BF16 R136, R40, R22, R136 ;  /* 0x000000162888723c */ /* 0x000fe20000041888 */
[----:B------:R-:W2:Y:S01]  /*7a20*/  LDSM.16.M88.4 R20, [R204+0x7800] ;  /* 0x00780000cc14783b */ /* 0x000ea20000000200 */
[----:B------:R-:W-:-:S06]  /*7a30*/  DEPBAR.LE SB0, 0x0 ;  /* 0x000080000000791a */ /* 0x000fcc0000000000 */
[C---:B------:R-:W-:Y:S07]  /*7a40*/  HMMA.16816.F32.BF16 R156, R40.reuse, R28, R156 ;  /* 0x0000001c289c723c */ /* 0x040fee000004189c */
[----:B------:R-:W-:Y:S01]  /*7a50*/  IMAD R28, R227, 0x80, R194 ;  /* 0x00000080e31c7824 */ /* 0x000fe200078e02c2 */
[----:B------:R-:W-:Y:S04]  /*7a60*/  HMMA.16816.F32.BF16 R8, R40, R32, R8 ;  /* 0x000000202808723c */ /* 0x000fe80000041808 */
[----:B------:R-:W-:-:S02]  /*7a70*/  IADD3 R0, R28, 0x1, RZ ;  /* 0x000000011c007810 */ /* 0x000fc40007ffe0ff */
[-C--:B------:R-:W-:Y:S02]  /*7a80*/  ISETP.GE.AND P2, PT, R28, R192.reuse, PT ;  /* 0x000000c01c00720c */ /* 0x080fe40003f46270 */
[----:B------:R-:W-:Y:S01]  /*7a90*/  HMMA.16816.F32.BF16 R4, R40, R34, R4 ;  /* 0x000000222804723c */ /* 0x000fe20000041804 */
[C---:B------:R-:W-:Y:S02]  /*7aa0*/  ISETP.GE.AND P3, PT, R0.reuse, R192, PT ;  /* 0x000000c00000720c */ /* 0x040fe40003f66270 */
[----:B------:R-:W-:Y:S02]  /*7ab0*/  ISETP.GE.AND P6, PT, R0, R135, PT ;  /* 0x000000870000720c */ /* 0x000fe40003fc6270 */
[C---:B------:R-:W-:Y:S02]  /*7ac0*/  IADD3 R2, R28.reuse, 0x9, RZ ;  /* 0x000000091c027810 */ /* 0x040fe40007ffe0ff */
[----:B------:R-:W-:Y:S01]  /*7ad0*/  IADD3 R0, R28, 0x8, RZ ;  /* 0x000000081c007810 */ /* 0x000fe20007ffe0ff */
[----:B------:R-:W-:Y:S01]  /*7ae0*/  HMMA.16816.F32.BF16 R56, R184, R164, R56 ;  /* 0x000000a4b838723c */ /* 0x000fe20000041838 */
[----:B------:R-:W-:-:S02]  /*7af0*/  FSEL R16, R16, -INF , !P2 ;  /* 0xff80000010107808 */ /* 0x000fc40005000000 */
[-C--:B------:R-:W-:Y:S02]  /*7b00*/  ISETP.GE.AND P2, PT, R2, R192.reuse, PT ;  /* 0x000000c00200720c */ /* 0x080fe40003f46270 */
[C---:B------:R-:W-:Y:S02]  /*7b10*/  ISETP.GE.AND P4, PT, R0.reuse, R192, PT ;  /* 0x000000c00000720c */ /* 0x040fe40003f86270 */
[-C--:B------:R-:W-:Y:S01]  /*7b20*/  ISETP.GE.AND P5, PT, R0, R135.reuse, PT ;  /* 0x000000870000720c */ /* 0x080fe20003fa6270 */
[----:B------:R-:W-:Y:S01]  /*7b30*/  HMMA.16816.F32.BF16 R64, R184, R168, R64 ;  /* 0x000000a8b840723c */ /* 0x000fe20000041840 */
[----:B------:R-:W-:Y:S02]  /*7b40*/  FSEL R0, R17, -INF , !P3 ;  /* 0xff80000011007808 */ /* 0x000fe40005800000 */
[----:B------:R-:W-:Y:S02]  /*7b50*/  ISETP.GE.AND P3, PT, R2, R135, PT ;  /* 0x000000870200720c */ /* 0x000fe40003f66270 */
[----:B------:R-:W-:-:S02]  /*7b60*/  IADD3 R17, R28, 0x11, RZ ;  /* 0x000000111c117810 */ /* 0x000fc40007ffe0ff */
[----:B------:R-:W-:Y:S01]  /*7b70*/  FSEL R2, R13, -INF , !P2 ;  /* 0xff8000000d027808 */ /* 0x000fe20005000000 */
[----:B------:R-:W-:Y:S01]  /*7b80*/  HMMA.16816.F32.BF16 R48, R184, R160, R48 ;  /* 0x000000a0b830723c */ /* 0x000fe20000041830 */
[----:B------:R-:W-:Y:S02]  /*7b90*/  FSEL R13, R14, -INF , !P5 ;  /* 0xff8000000e0d7808 */ /* 0x000fe40006800000 */
[C---:B------:R-:W-:Y:S02]  /*7ba0*/  IADD3 R29, R28.reuse, 0x10, RZ ;  /* 0x000000101c1d7810 */ /* 0x040fe40007ffe0ff */
[----:B------:R-:W-:Y:S02]  /*7bb0*/  IADD3 R14, R28, 0x18, RZ ;  /* 0x000000181c0e7810 */ /* 0x000fe40007ffe0ff */
[----:B------:R-:W-:Y:S01]  /*7bc0*/  FSEL R19, R19, -INF , !P6 ;  /* 0xff80000013137808 */ /* 0x000fe20007000000 */
[----:B------:R-:W-:Y:S01]  /*7bd0*/  HMMA.16816.F32.BF16 R152, R40, R30, R152 ;  /* 0x0000001e2898723c */ /* 0x000fe20000041898 */
[----:B------:R-:W-:-:S02]  /*7be0*/  FSEL R12, R12, -INF , !P4 ;  /* 0xff8000000c0c7808 */ /* 0x000fc40006000000 */
[CC--:B------:R-:W-:Y:S02]  /*7bf0*/  ISETP.GE.AND P6, PT, R17.reuse, R192.reuse, PT ;  /* 0x000000c01100720c */ /* 0x0c0fe40003fc6270 */
[-C--:B------:R-:W-:Y:S02]  /*7c00*/  ISETP.GE.AND P5, PT, R17, R135.reuse, PT ;  /* 0x000000871100720c */ /* 0x080fe40003fa6270 */
[C---:B------:R-:W-:Y:S01]  /*7c10*/  ISETP.GE.AND P4, PT, R28.reuse, R135, PT ;  /* 0x000000871c00720c */ /* 0x040fe20003f86270 */
[----:B------:R-:W-:Y:S01]  /*7c20*/  HMMA.16816.F32.BF16 R52, R184, R166, R52 ;  /* 0x000000a6b834723c */ /* 0x000fe20000041834 */
[----:B------:R-:W-:Y:S02]  /*7c30*/  FSEL R17, R15, -INF , !P3 ;  /* 0xff8000000f117808 */ /* 0x000fe40005800000 */
[----:B------:R-:W-:Y:S02]  /*7c40*/  ISETP.GE.AND P2, PT, R29, R192, PT ;  /* 0x000000c01d00720c */ /* 0x000fe40003f46270 */
[----:B------:R-:W-:-:S02]  /*7c50*/  IADD3 R15, R28, 0x19, RZ ;  /* 0x000000191c0f7810 */ /* 0x000fc40007ffe0ff */
[-C--:B------:R-:W-:Y:S01]  /*7c60*/  ISETP.GE.AND P3, PT, R14, R192.reuse, PT ;  /* 0x000000c00e00720c */ /* 0x080fe20003f66270 */
[C---:B-1----:R-:W-:Y:S01]  /*7c70*/  HMMA.16816.F32.BF16 R56, R40.reuse, R24, R56 ;  /* 0x000000182838723c */ /* 0x042fe20000041838 */
[----:B------:R-:W-:Y:S02]  /*7c80*/  FSEL R18, R18, -INF , !P4 ;  /* 0xff80000012127808 */ /* 0x000fe40006000000 */
[----:B------:R-:W-:Y:S02]  /*7c90*/  FSEL R190, R9, -INF , !P6 ;  /* 0xff80000009be7808 */ /* 0x000fe40007000000 */
[----:B------:R-:W-:Y:S02]  /*7ca0*/  ISETP.GE.AND P4, PT, R29, R135, PT ;  /* 0x000000871d00720c */ /* 0x000fe40003f86270 */
[----:B------:R-:W-:Y:S01]  /*7cb0*/  FSEL R194, R8, -INF , !P2 ;  /* 0xff80000008c27808 */ /* 0x000fe20005000000 */
[----:B------:R-:W-:Y:S01]  /*7cc0*/  HMMA.16816.F32.BF16 R64, R40, R172, R64 ;  /* 0x000000ac2840723c */ /* 0x000fe20000041840 */
[----:B------:R-:W-:-:S02]  /*7cd0*/  ISETP.GE.AND P6, PT, R15, R192, PT ;  /* 0x000000c00f00720c */ /* 0x000fc40003fc6270 */
[----:B------:R-:W-:Y:S02]  /*7ce0*/  FSEL R188, R4, -INF , !P3 ;  /* 0xff80000004bc7808 */ /* 0x000fe40005800000 */
[C---:B------:R-:W-:Y:S02]  /*7cf0*/  IADD3 R4, R28.reuse, 0x20, RZ ;  /* 0x000000201c047810 */ /* 0x040fe40007ffe0ff */
[----:B------:R-:W-:Y:S01]  /*7d00*/  IADD3 R8, R28, 0x21, RZ ;  /* 0x000000211c087810 */ /* 0x000fe20007ffe0ff */
[----:B------:R-:W-:Y:S01]  /*7d10*/  HMMA.16816.F32.BF16 R60, R184, R170, R60 ;  /* 0x000000aab83c723c */ /* 0x000fe2000004183c */
[----:B------:R-:W-:Y:S02]  /*7d20*/  FSEL R24, R5, -INF , !P6 ;  /* 0xff80000005187808 */ /* 0x000fe40007000000 */
[----:B------:R-:W-:Y:S02]  /*7d30*/  FSEL R183, R10, -INF , !P4 ;  /* 0xff8000000ab77808 */ /* 0x000fe40006000000 */
[----:B------:R-:W-:-:S02]  /*7d40*/  FSEL R25, R11, -INF , !P5 ;  /* 0xff8000000b197808 */ /* 0x000fc40006800000 */
[-C--:B------:R-:W-:Y:S01]  /*7d50*/  ISETP.GE.AND P3, PT, R15, R135.reuse, PT ;  /* 0x000000870f00720c */ /* 0x080fe20003f66270 */
[----:B------:R-:W-:Y:S01]  /*7d60*/  HMMA.16816.F32.BF16 R52, R40, R26, R52 ;  /* 0x0000001a2834723c */ /* 0x000fe20000041834 */
[CC--:B------:R-:W-:Y:S02]  /*7d70*/  ISETP.GE.AND P6, PT, R4.reuse, R192.reuse, PT ;  /* 0x000000c00400720c */ /* 0x0c0fe40003fc6270 */
[-C--:B------:R-:W-:Y:S02]  /*7d80*/  ISETP.GE.AND P4, PT, R4, R135.reuse, PT ;  /* 0x000000870400720c */ /* 0x080fe40003f86270 */
[----:B------:R-:W-:Y:S02]  /*7d90*/  ISETP.GE.AND P5, PT, R8, R192, PT ;  /* 0x000000c00800720c */ /* 0x000fe40003fa6270 */
[----:B------:R-:W-:Y:S01]  /*7da0*/  ISETP.GE.AND P2, PT, R14, R135, PT ;  /* 0x000000870e00720c */ /* 0x000fe20003f46270 */
[----:B------:R-:W-:Y:S01]  /*7db0*/  HMMA.16816.F32.BF16 R184, R184, R162, R44 ;  /* 0x000000a2b8b8723c */ /* 0x000fe2000004182c */
[----:B------:R-:W-:-:S02]  /*7dc0*/  IADD3 R4, R28, 0x28, RZ ;  /* 0x000000281c047810 */ /* 0x000fc40007ffe0ff */
[----:B------:R-:W-:Y:S02]  /*7dd0*/  IADD3 R5, R28, 0x29, RZ ;  /* 0x000000291c057810 */ /* 0x000fe40007ffe0ff */
[----:B------:R-:W-:Y:S02]  /*7de0*/  FSEL R33, R7, -INF , !P3 ;  /* 0xff80000007217808 */ /* 0x000fe40005800000 */
[----:B------:R-:W-:Y:S01]  /*7df0*/  FSEL R34, R156, -INF , !P6 ;  /* 0xff8000009c227808 */ /* 0x000fe20007000000 */
[----:B------:R-:W-:Y:S01]  /*7e00*/  HMMA.16816.F32.BF16 R60, R40, R174, R60 ;  /* 0x000000ae283c723c */ /* 0x000fe2000004183c */
[----:B------:R-:W-:Y:S02]  /*7e10*/  FSEL R32, R157, -INF , !P5 ;  /* 0xff8000009d207808 */ /* 0x000fe40006800000 */
[----:B------:R-:W-:Y:S02]  /*7e20*/  FSEL R179, R158, -INF , !P4 ;  /* 0xff8000009eb37808 */ /* 0x000fe40006000000 */
[----:B------:R-:W-:-:S02]  /*7e30*/  FSEL R35, R6, -INF , !P2 ;  /* 0xff80000006237808 */ /* 0x000fc40005000000 */
[CC--:B------:R-:W-:Y:S02]  /*7e40*/  ISETP.GE.AND P3, PT, R4.reuse, R192.reuse, PT ;  /* 0x000000c00400720c */ /* 0x0c0fe40003f66270 */
[-C--:B------:R-:W-:Y:S02]  /*7e50*/  ISETP.GE.AND P6, PT, R4, R135.reuse, PT ;  /* 0x000000870400720c */ /* 0x080fe40003fc6270 */
[C---:B------:R-:W-:Y:S02]  /*7e60*/  ISETP.GE.AND P5, PT, R5.reuse, R192, PT ;  /* 0x000000c00500720c */ /* 0x040fe40003fa6270 */
[-C--:B------:R-:W-:Y:S02]  /*7e70*/  ISETP.GE.AND P4, PT, R5, R135.reuse, PT ;  /* 0x000000870500720c */ /* 0x080fe40003f86270 */
[----:B------:R-:W-:Y:S01]  /*7e80*/  ISETP.GE.AND P2, PT, R8, R135, PT ;  /* 0x000000870800720c */ /* 0x000fe20003f46270 */
[----:B--2---:R-:W-:Y:S01]  /*7e90*/  HMMA.16816.F32.BF16 R4, R40, R20, R48 ;  /* 0x000000142804723c */ /* 0x004fe20000041830 */
[----:B------:R-:W-:-:S02]  /*7ea0*/  FSEL R182, R152, -INF , !P3 ;  /* 0xff80000098b67808 */ /* 0x000fc40005800000 */
[----:B------:R-:W-:Y:S02]  /*7eb0*/  FSEL R181, R159, -INF , !P2 ;  /* 0xff8000009fb57808 */ /* 0x000fe40005000000 */
[C---:B------:R-:W-:Y:S02]  /*7ec0*/  IADD3 R37, R28.reuse, 0x40, RZ ;  /* 0x000000401c257810 */ /* 0x040fe40007ffe0ff */
[C---:B------:R-:W-:Y:S01]  /*7ed0*/  IADD3 R50, R28.reuse, 0x30, RZ ;  /* 0x000000301c327810 */ /* 0x040fe20007ffe0ff */
[----:B------:R-:W-:Y:S01]  /*7ee0*/  HMMA.16816.F32.BF16 R184, R40, R22, R184 ;  /* 0x0000001628b8723c */ /* 0x000fe200000418b8 */
[----:B------:R-:W-:Y:S02]  /*7ef0*/  IADD3 R49, R28, 0x31, RZ ;  /* 0x000000311c317810 */ /* 0x000fe40007ffe0ff */
[-C--:B------:R-:W-:Y:S02]  /*7f00*/  ISETP.GE.AND P3, PT, R50, R192.reuse, PT ;  /* 0x000000c03200720c */ /* 0x080fe40003f66270 */
[----:B------:R-:W-:-:S02]  /*7f10*/  ISETP.GE.AND P2, PT, R49, R192, PT ;  /* 0x000000c03100720c */ /* 0x000fc40003f46270 */
[----:B------:R-:W-:Y:S02]  /*7f20*/  IADD3 R36, R28, 0x41, RZ ;  /* 0x000000411c247810 */ /* 0x000fe40007ffe0ff */
[----:B------:R-:W-:Y:S02]  /*7f30*/  FSEL R178, R148, -INF , !P3 ;  /* 0xff80000094b27808 */ /* 0x000fe40005800000 */
[----:B------:R-:W-:Y:S02]  /*7f40*/  FSEL R176, R149, -INF , !P2 ;  /* 0xff80000095b07808 */ /* 0x000fe40005000000 */
[-C--:B------:R-:W-:Y:S02]  /*7f50*/  ISETP.GE.AND P3, PT, R37, R192.reuse, PT ;  /* 0x000000c02500720c */ /* 0x080fe40003f66270 */
[----:B------:R-:W-:Y:S02]  /*7f60*/  ISETP.GE.AND P2, PT, R36, R192, PT ;  /* 0x000000c02400720c */ /* 0x000fe40003f46270 */
[----:B------:R-:W-:-:S02]  /*7f70*/  IADD3 R29, R28, 0x50, RZ ;  /* 0x000000501c1d7810 */ /* 0x000fc40007ffe0ff */
        /* <DEDUP_REMOVED lines=17> */
[----:B------:R-:W-:-:S02]  /*8090*/  FSEL R48, R4, -INF , !P3 ;  /* 0xff80000004307808 */ /* 0x000fc40005800000 */
[----:B------:R-:W-:Y:S02]  /*80a0*/  FSEL R46, R5, -INF , !P2 ;  /* 0xff800000052e7808 */ /* 0x000fe40005000000 */
[-C--:B------:R-:W-:Y:S02]  /*80b0*/  ISETP.GE.AND P3, PT, R50, R135.reuse, PT ;  /* 0x000000873200720c */ /* 0x080fe40003f66270 */
[----:B------:R-:W-:Y:S02]  /*80c0*/  ISETP.GE.AND P2, PT, R49, R135, PT ;  /* 0x000000873100720c */ /* 0x000fe40003f46270 */
[C---:B------:R-:W-:Y:S02]  /*80d0*/  IADD3 R39, R28.reuse, 0x38, RZ ;  /* 0x000000381c277810 */ /* 0x040fe40007ffe0ff */
[----:B------:R-:W-:Y:S02]  /*80e0*/  IADD3 R38, R28, 0x39, RZ ;  /* 0x000000391c267810 */ /* 0x000fe40007ffe0ff */
[----:B------:R-:W-:-:S02]  /*80f0*/  FSEL R155, R155, -INF , !P4 ;  /* 0xff8000009b9b7808 */ /* 0x000fc40006000000 */
[----:B------:R-:W-:Y:S02]  /*8100*/  FSEL R175, R150, -INF , !P3 ;  /* 0xff80000096af7808 */ /* 0x000fe40005800000 */
[----:B------:R-:W-:Y:S02]  /*8110*/  FSEL R161, R151, -INF , !P2 ;  /* 0xff80000097a17808 */ /* 0x000fe40005000000 */
[-C--:B------:R-:W-:Y:S02]  /*8120*/  ISETP.GE.AND P4, PT, R39, R135.reuse, PT ;  /* 0x000000872700720c */ /* 0x080fe40003f86270 */
[-C--:B------:R-:W-:Y:S02]  /*8130*/  ISETP.GE.AND P3, PT, R38, R135.reuse, PT ;  /* 0x000000872600720c */ /* 0x080fe40003f66270 */
[----:B------:R-:W-:Y:S02]  /*8140*/  ISETP.GE.AND P2, PT, R37, R135, PT ;  /* 0x000000872500720c */ /* 0x000fe40003f46270 */
[----:B------:R-:W-:-:S02]  /*8150*/  IADD3 R31, R28, 0x48, RZ ;  /* 0x000000481c1f7810 */ /* 0x000fc40007ffe0ff */
[----:B------:R-:W-:Y:S02]  /*8160*/  IADD3 R30, R28, 0x49, RZ ;  /* 0x000000491c1e7810 */ /* 0x000fe40007ffe0ff */
[----:B------:R-:W-:Y:S02]  /*8170*/  FSEL R177, R154, -INF , !P6 ;  /* 0xff8000009ab17808 */ /* 0x000fe40007000000 */
[----:B------:R-:W-:Y:S02]  /*8180*/  FSEL R180, R153, -INF , !P5 ;  /* 0xff80000099b47808 */ /* 0x000fe40006800000 */
[----:B------:R-:W-:Y:S02]  /*8190*/  FSEL R173, R146, -INF , !P4 ;  /* 0xff80000092ad7808 */ /* 0x000fe40006000000 */
[----:B------:R-:W-:Y:S02]  /*81a0*/  FSEL R163, R147, -INF , !P3 ;  /* 0xff80000093a37808 */ /* 0x000fe40005800000 */
[----:B------:R-:W-:-:S02]  /*81b0*/  FSEL R171, R142, -INF , !P2 ;  /* 0xff8000008eab7808 */ /* 0x000fc40005000000 */
[-C--:B------:R-:W-:Y:S02]  /*81c0*/  ISETP.GE.AND P6, PT, R39, R192.reuse, PT ;  /* 0x000000c02700720c */ /* 0x080fe40003fc6270 */
[----:B------:R-:W-:Y:S02]  /*81d0*/  ISETP.GE.AND P5, PT, R38, R192, PT ;  /* 0x000000c02600720c */ /* 0x000fe40003fa6270 */
[-C--:B------:R-:W-:Y:S02]  /*81e0*/  ISETP.GE.AND P4, PT, R36, R135.reuse, PT ;  /* 0x000000872400720c */ /* 0x080fe40003f86270 */
[-C--:B------:R-:W-:Y:S02]  /*81f0*/  ISETP.GE.AND P3, PT, R31, R135.reuse, PT ;  /* 0x000000871f00720c */ /* 0x080fe40003f66270 */
[----:B------:R-:W-:Y:S02]  /*8200*/  ISETP.GE.AND P2, PT, R30, R135, PT ;  /* 0x000000871e00720c */ /* 0x000fe40003f46270 */
[----:B------:R-:W-:-:S02]  /*8210*/  IADD3 R26, R28, 0x58, RZ ;  /* 0x000000581c1a7810 */ /* 0x000fc40007ffe0ff */
[----:B------:R-:W-:Y:S02]  /*8220*/  FSEL R174, R144, -INF , !P6 ;  /* 0xff80000090ae7808 */ /* 0x000fe40007000000 */
[----:B------:R-:W-:Y:S02]  /*8230*/  FSEL R172, R145, -INF , !P5 ;  /* 0xff80000091ac7808 */ /* 0x000fe40006800000 */
[----:B------:R-:W-:Y:S02]  /*8240*/  FSEL R169, R143, -INF , !P4 ;  /* 0xff8000008fa97808 */ /* 0x000fe40006000000 */
[----:B------:R-:W-:Y:S02]  /*8250*/  FSEL R165, R138, -INF , !P3 ;  /* 0xff8000008aa57808 */ /* 0x000fe40005800000 */
[----:B------:R-:W-:Y:S02]  /*8260*/  FSEL R167, R139, -INF , !P2 ;  /* 0xff8000008ba77808 */ /* 0x000fe40005000000 */
[----:B------:R-:W-:-:S02]  /*8270*/  ISETP.GE.AND P6, PT, R31, R192, PT ;  /* 0x000000c01f00720c */ /* 0x000fc40003fc6270 */
[----:B------:R-:W-:Y:S02]  /*8280*/  ISETP.GE.AND P5, PT, R30, R192, PT ;  /* 0x000000c01e00720c */ /* 0x000fe40003fa6270 */
[-C--:B------:R-:W-:Y:S02]  /*8290*/  ISETP.GE.AND P4, PT, R29, R135.reuse, PT ;  /* 0x000000871d00720c */ /* 0x080fe40003f86270 */
[-C--:B------:R-:W-:Y:S02]  /*82a0*/  ISETP.GE.AND P3, PT, R27, R135.reuse, PT ;  /* 0x000000871b00720c */ /* 0x080fe40003f66270 */
[----:B------:R-:W-:Y:S02]  /*82b0*/  ISETP.GE.AND P2, PT, R26, R135, PT ;  /* 0x000000871a00720c */ /* 0x000fe40003f46270 */
[----:B------:R-:W-:Y:S02]  /*82c0*/  IADD3 R21, R28, 0x59, RZ ;  /* 0x000000591c157810 */ /* 0x000fe40007ffe0ff */
[----:B------:R-:W-:-:S02]  /*82d0*/  FSEL R168, R136, -INF , !P6 ;  /* 0xff80000088a87808 */ /* 0x000fc40007000000 */
[----:B------:R-:W-:Y:S02]  /*82e0*/  FSEL R164, R137, -INF , !P5 ;  /* 0xff80000089a47808 */ /* 0x000fe40006800000 */
[----:B------:R-:W-:Y:S02]  /*82f0*/  FSEL R159, R66, -INF , !P4 ;  /* 0xff800000429f7808 */ /* 0x000fe40006000000 */
[----:B------:R-:W-:Y:S02]  /*8300*/  FSEL R157, R67, -INF , !P3 ;  /* 0xff800000439d7808 */ /* 0x000fe40005800000 */
[----:B------:R-:W-:Y:S02]  /*8310*/  FSEL R151, R62, -INF , !P2 ;  /* 0xff8000003e977808 */ /* 0x000fe40005000000 */
[-C--:B------:R-:W-:Y:S02]  /*8320*/  ISETP.GE.AND P6, PT, R26, R192.reuse, PT ;  /* 0x000000c01a00720c */ /* 0x080fe40003fc6270 */
[----:B------:R-:W-:-:S02]  /*8330*/  ISETP.GE.AND P5, PT, R21, R192, PT ;  /* 0x000000c01500720c */ /* 0x000fc40003fa6270 */
[-C--:B------:R-:W-:Y:S02]  /*8340*/  ISETP.GE.AND P4, PT, R21, R135.reuse, PT ;  /* 0x000000871500720c */ /* 0x080fe40003f86270 */
[-C--:B------:R-:W-:Y:S02]  /*8350*/  ISETP.GE.AND P3, PT, R20, R135.reuse, PT ;  /* 0x000000871400720c */ /* 0x080fe40003f66270 */
[----:B------:R-:W-:Y:S02]  /*8360*/  ISETP.GE.AND P2, PT, R15, R135, PT ;  /* 0x000000870f00720c */ /* 0x000fe40003f46270 */
[C---:B------:R-:W-:Y:S02]  /*8370*/  IADD3 R14, R28.reuse, 0x68, RZ ;  /* 0x000000681c0e7810 */ /* 0x040fe40007ffe0ff */
[----:B------:R-:W-:Y:S02]  /*8380*/  IADD3 R11, R28, 0x69, RZ ;  /* 0x000000691c0b7810 */ /* 0x000fe40007ffe0ff */
[----:B------:R-:W-:-:S02]  /*8390*/  FSEL R156, R60, -INF , !P6 ;  /* 0xff8000003c9c7808 */ /* 0x000fc40007000000 */
[----:B------:R-:W-:Y:S02]  /*83a0*/  FSEL R154, R61, -INF , !P5 ;  /* 0xff8000003d9a7808 */ /* 0x000fe40006800000 */
[----:B------:R-:W-:Y:S02]  /*83b0*/  FSEL R149, R63, -INF , !P4 ;  /* 0xff8000003f957808 */ /* 0x000fe40006000000 */
[----:B------:R-:W-:Y:S02]  /*83c0*/  FSEL R147, R58, -INF , !P3 ;  /* 0xff8000003a937808 */ /* 0x000fe40005800000 */
[----:B------:R-:W-:Y:S02]  /*83d0*/  FSEL R145, R59, -INF , !P2 ;  /* 0xff8000003b917808 */ /* 0x000fe40005000000 */
[----:B------:R-:W-:Y:S01]  /*83e0*/  IADD3 R8, R28, 0x78, RZ ;  /* 0x000000781c087810 */ /* 0x000fe20007ffe0ff */
[----:B------:R-:W-:Y:S01]  /*83f0*/  BAR.SYNC.DEFER_BLOCKING 0x0 ;  /* 0x0000000000007b1d */ /* 0x000fe20000010000 */
[----:B------:R-:W-:-:S02]  /*8400*/  ISETP.GE.AND P6, PT, R14, R192, PT ;  /* 0x000000c00e00720c */ /* 0x000fc40003fc6270 */
[C---:B------:R-:W-:Y:S02]  /*8410*/  ISETP.GE.AND P5, PT, R11.reuse, R192, PT ;  /* 0x000000c00b00720c */ /* 0x040fe40003fa6270 */
        /* <DEDUP_REMOVED lines=14> */
[----:B------:R-:W-:Y:S02]  /*8500*/  FSEL R49, R7, -INF , !P4 ;  /* 0xff80000007317808 */ /* 0x000fe40006000000 */
[----:B------:R-:W-:Y:S02]  /*8510*/  FSEL R60, R184, -INF , !P6 ;  /* 0xff800000b83c7808 */ /* 0x000fe40007000000 */
[----:B------:R-:W-:-:S02]  /*8520*/  FSEL R57, R185, -INF , !P5 ;  /* 0xff800000b9397808 */ /* 0x000fc40006800000 */
[----:B------:R-:W-:Y:S02]  /*8530*/  FSEL R47, R186, -INF , !P3 ;  /* 0xff800000ba2f7808 */ /* 0x000fe40005800000 */
[----:B------:R-:W-:Y:S01]  /*8540*/  FSEL R45, R187, -INF , !P2 ;  /* 0xff800000bb2d7808 */ /* 0x000fe20005000000 */
[----:B------:R-:W-:Y:S05]  /*8550*/  @!P1 BRA `(.L_x_2340) ;  /* 0x000006c000009947 */ /* 0x000fea0003800000 */
[----:B------:R-:W-:Y:S02]  /*8560*/  ULDC.64 UR8, c[0x0][0x118] ;  /* 0x0000460000087ab9 */ /* 0x000fe40000000a00 */
[----:B------:R-:W-:Y:S01]  /*8570*/  ULDC UR6, c[0x0][0x198] ;  /* 0x0000660000067ab9 */ /* 0x000fe20000000800 */
[----:B------:R-:W-:Y:S05]  /*8580*/  @!P0 BRA `(.L_x_2341) ;  /* 0x000003b000008947 */ /* 0x000fea0003800000 */
[----:B------:R-:W-:Y:S01]  /*8590*/  IABS R4, c[0x0][0x2d0] ;  /* 0x0000b40000047a13 */ /* 0x000fe20000000000 */
[----:B------:R-:W-:-:S03]  /*85a0*/  IMAD.SHL.U32 R5, R227, 0x80, RZ ;  /* 0x00000080e3057824 */ /* 0x000fc600078e00ff */
[----:B------:R-:W1:Y:S02]  /*85b0*/  I2F.RP R9, R4 ;  /* 0x0000000400097306 */ /* 0x000e640000209400 */
[C---:B------:R-:W-:Y:S02]  /*85c0*/  IADD3 R11, R5.reuse, -0x80, RZ ;  /* 0xffffff80050b7810 */ /* 0x040fe40007ffe0ff */
[----:B------:R-:W-:Y:S02]  /*85d0*/  IABS R8, R5 ;  /* 0x0000000500087213 */ /* 0x000fe40000000000 */
[----:B------:R-:W-:Y:S02]  /*85e0*/  IABS R6, R11 ;  /* 0x0000000b00067213 */ /* 0x000fe40000000000 */
[----:B------:R-:W-:Y:S02]  /*85f0*/  LOP3.LUT R5, R5, c[0x0][0x2d0], RZ, 0x3c, !PT ;  /* 0x0000b40005057a12 */ /* 0x000fe400078e3cff */
[----:B------:R-:W-:-:S02]  /*8600*/  LOP3.LUT R11, R11, c[0x0][0x2d0], RZ, 0x3c, !PT ;  /* 0x0000b4000b0b7a12 */ /* 0x000fc400078e3cff */
        /* <DEDUP_REMOVED lines=23> */
[----:B------:R-:W-:-:S02]  /*8780*/  ISETP.NE.AND P2, PT, RZ, c[0x0][0x2d0], PT ;  /* 0x0000b400ff007a0c */ /* 0x000fc40003f45270 */
[----:B------:R-:W-:-:S05]  /*8790*/  LOP3.LUT R4, RZ, c[0x0][0x2d0], RZ, 0x33, !PT ;  /* 0x0000b400ff047a12 */ /* 0x000fca00078e33ff */
        /* <DEDUP_REMOVED lines=26> */
.L_x_2341:
[----:B------:R-:W-:-:S04]  /*8940*/  ULEA UR5, -UR6, URZ, 0x7 ;  /* 0x0000003f06057291 */ /* 0x000fc8000f8e393f */
[----:B------:R-:W-:Y:S02]  /*8950*/  USHF.R.S32.HI UR4, URZ, 0x1f, UR5 ;  /* 0x0000001f3f047899 */ /* 0x000fe40008011405 */
[----:B------:R-:W-:-:S04]  /*8960*/  MOV R5, UR5 ;  /* 0x0000000500057c02 */ /* 0x000fc80008000f00 */
[----:B------:R-:W-:Y:S02]  /*8970*/  MOV R4, UR4 ;  /* 0x0000000400047c02 */ /* 0x000fe40008000f00 */
.L_x_2342:
[----:B------:R-:W-:Y:S01]  /*8980*/  IADD3 R5, P1, R134, R5, RZ ;  /* 0x0000000586057210 */ /* 0x000fe20007f3e0ff */
[----:B------:R-:W-:Y:S02]  /*8990*/  USHF.L.U32 UR7, UR6, 0x5, URZ ;  /* 0x0000000506077899 */ /* 0x000fe4000800063f */
[----:B------:R-:W-:Y:S02]  /*89a0*/  ULDC UR4, c[0x0][0x19c] ;  /* 0x0000670000047ab9 */ /* 0x000fe40000000800 */
[----:B------:R-:W-:Y:S01]  /*89b0*/  IMAD.X R4, R133, 0x1, R4, P1 ;  /* 0x0000000185047824 */ /* 0x000fe200008e0604 */
[C---:B------:R-:W-:Y:S01]  /*89c0*/  LEA R236, P1, R5.reuse, c[0x0][0x168], 0x1 ;  /* 0x00005a0005ec7a11 */ /* 0x040fe200078208ff */
[----:B------:R-:W-:Y:S02]  /*89d0*/  UMOV UR5, 0x5 ;  /* 0x0000000500057882 */ /* 0x000fe40000000000 */
[----:B------:R-:W-:Y:S01]  /*89e0*/  USHF.L.U64.HI UR4, UR6, UR5, UR4 ;  /* 0x0000000506047299 */ /* 0x000fe20008010204 */
[----:B------:R-:W-:-:S02]  /*89f0*/  LEA.HI.X R237, R5, c[0x0][0x16c], R4, 0x1, P1 ;  /* 0x00005b0005ed7a11 */ /* 0x000fc400008f0c04 */
        /* <DEDUP_REMOVED lines=34> */
.L_x_2340:
[----:B-1----:R-:W-:Y:S01]  /*8c20*/  FMNMX.FTZ R5, R132, R16, !PT ;  /* 0x0000001084057209 */ /* 0x002fe20007810000 */
        /* <DEDUP_REMOVED lines=78> */
[----:B------:R-:W-:Y:S01]  /*9110*/  FMUL.FTZ R50, R37, c[0x0][0x23c] ;  /* 0x00008f0025327a20 */ /* 0x000fe20000410000 */
[----:B------:R-:W-:Y:S02]  /*9120*/  FSEL R61, R61, RZ, P2 ;  /* 0x000000ff3d3d7208 */ /* 0x000fe40001000000 */
[----:B------:R-:W-:Y:S02]  /*9130*/  FSEL R5, R38, RZ, P2 ;  /* 0x000000ff26057208 */ /* 0x000fe40001000000 */
[----:B------:R-:W-:Y:S01]  /*9140*/  FSEL R50, R50, RZ, P1 ;  /* 0x000000ff32327208 */ /* 0x000fe20000800000 */
[--C-:B------:R-:W-:Y:S01]  /*9150*/  FFMA.FTZ R31, R0, c[0x0][0x23c], -R61.reuse ;  /* 0x00008f00001f7a23 */ /* 0x100fe2000001083d */
[----:B------:R-:W-:Y:S01]  /*9160*/  FSEL R6, R37, RZ, P1 ;  /* 0x000000ff25067208 */ /* 0x000fe20000800000 */
[----:B------:R-:W-:-:S02]  /*9170*/  FFMA.FTZ R30, R12, c[0x0][0x23c], -R61 ;  /* 0x00008f000c1e7a23 */ /* 0x000fc4000001083d */
[----:B------:R-:W-:Y:S02]  /*9180*/  FFMA.FTZ R0, R13, c[0x0][0x23c], -R50 ;  /* 0x00008f000d007a23 */ /* 0x000fe40000010832 */
[----:B------:R-:W1:Y:S01]  /*9190*/  LDSM.16.MT88.4 R12, [R216+0xc000] ;  /* 0x00c00000d80c783b */ /* 0x000e620000004200 */
[----:B------:R-:W-:Y:S01]  /*91a0*/  FADD.FTZ R4, R132, -R5 ;  /* 0x8000000584047221 */ /* 0x000fe20000010000 */
[----:B------:R-:W-:Y:S01]  /*91b0*/  MUFU.EX2 R31, R31 ;  /* 0x0000001f001f7308 */ /* 0x000fe20000000800 */
[----:B------:R-:W-:Y:S02]  /*91c0*/  FADD.FTZ R6, R3, -R6 ;  /* 0x8000000603067221 */ /* 0x000fe40000010000 */
[--C-:B------:R-:W-:Y:S02]  /*91d0*/  FFMA.FTZ R29, R2, c[0x0][0x23c], -R61.reuse ;  /* 0x00008f00021d7a23 */ /* 0x100fe4000001083d */
[----:B------:R-:W-:Y:S02]  /*91e0*/  FFMA.FTZ R36, R16, c[0x0][0x23c], -R61 ;  /* 0x00008f0010247a23 */ /* 0x000fe4000001083d */
[--C-:B------:R-:W-:Y:S01]  /*91f0*/  FFMA.FTZ R28, R18, c[0x0][0x23c], -R50.reuse ;  /* 0x00008f00121c7a23 */ /* 0x100fe20000010832 */
[----:B------:R-:W-:Y:S01]  /*9200*/  MUFU.EX2 R30, R30 ;  /* 0x0000001e001e7308 */ /* 0x000fe20000000800 */
[----:B------:R-:W-:-:S02]  /*9210*/  FFMA.FTZ R2, R19, c[0x0][0x23c], -R50 ;  /* 0x00008f0013027a23 */ /* 0x000fc40000010832 */
[----:B------:R-:W-:Y:S02]  /*9220*/  FFMA.FTZ R39, R17, c[0x0][0x23c], -R50 ;  /* 0x00008f0011277a23 */ /* 0x000fe40000010832 */
[----:B------:R-:W-:Y:S01]  /*9230*/  FMUL.FTZ R44, R4, c[0x0][0x23c] ;  /* 0x00008f00042c7a20 */ /* 0x000fe20000410000 */
[----:B------:R-:W2:Y:S01]  /*9240*/  LDSM.16.MT88.4 R16, [R213+0xc000] ;  /* 0x00c00000d510783b */ /* 0x000ea20000004200 */
[----:B------:R-:W-:Y:S01]  /*9250*/  FMUL.FTZ R3, R6, c[0x0][0x23c] ;  /* 0x00008f0006037a20 */ /* 0x000fe20000410000 */
[----:B------:R-:W3:Y:S01]  /*9260*/  MUFU.EX2 R36, R36 ;  /* 0x0000002400247308 */ /* 0x000ee20000000800 */
[--C-:B------:R-:W-:Y:S02]  /*9270*/  FFMA.FTZ R56, R194, c[0x0][0x23c], -R61.reuse ;  /* 0x00008f00c2387a23 */ /* 0x100fe4000001083d */
[--C-:B------:R-:W-:Y:S02]  /*9280*/  FFMA.FTZ R59, R190, c[0x0][0x23c], -R61.reuse ;  /* 0x00008f00be3b7a23 */ /* 0x100fe4000001083d */
[----:B------:R-:W-:-:S02]  /*9290*/  FFMA.FTZ R58, R188, c[0x0][0x23c], -R61 ;  /* 0x00008f00bc3a7a23 */ /* 0x000fc4000001083d */
[--C-:B------:R-:W-:Y:S01]  /*92a0*/  FFMA.FTZ R63, R24, c[0x0][0x23c], -R61.reuse ;  /* 0x00008f00183f7a23 */ /* 0x100fe2000001083d */
[----:B------:R-:W4:Y:S01]  /*92b0*/  MUFU.EX2 R29, R29 ;  /* 0x0000001d001d7308 */ /* 0x000f220000000800 */
[--C-:B------:R-:W-:Y:S02]  /*92c0*/  FFMA.FTZ R64, R183, c[0x0][0x23c], -R50.reuse ;  /* 0x00008f00b7407a23 */ /* 0x100fe40000010832 */
[--C-:B------:R-:W-:Y:S02]  /*92d0*/  FFMA.FTZ R67, R25, c[0x0][0x23c], -R50.reuse ;  /* 0x00008f0019437a23 */ /* 0x100fe40000010832 */
[--C-:B------:R-:W-:Y:S01]  /*92e0*/  FFMA.FTZ R62, R35, c[0x0][0x23c], -R50.reuse ;  /* 0x00008f00233e7a23 */ /* 0x100fe20000010832 */
[----:B------:R-:W-:Y:S01]  /*92f0*/  LDSM.16.MT88.4 R24, [R216+0xc800] ;  /* 0x00c80000d818783b */ /* 0x000fe20000004200 */
[----:B------:R-:W-:Y:S01]  /*9300*/  FFMA.FTZ R65, R33, c[0x0][0x23c], -R50 ;  /* 0x00008f0021417a23 */ /* 0x000fe20000010832 */
[----:B------:R-:W-:Y:S01]  /*9310*/  MUFU.EX2 R28, R28 ;  /* 0x0000001c001c7308 */ /* 0x000fe20000000800 */
[----:B---3--:R-:W-:Y:S01]  /*9320*/  F2FP.BF16.PACK_AB R4, R31, R36 ;  /* 0x000000241f04723e */ /* 0x008fe200000010ff */
[----:B------:R-:W-:-:S02]  /*9330*/  FFMA.FTZ R66, R34, c[0x0][0x23c], -R61 ;  /* 0x00008f0022427a23 */ /* 0x000fc4000001083d */
[--C-:B------:R-:W-:Y:S02]  /*9340*/  FFMA.FTZ R133, R32, c[0x0][0x23c], -R61.reuse ;  /* 0x00008f0020857a23 */ /* 0x100fe4000001083d */
[----:B------:R-:W-:Y:S01]  /*9350*/  LDSM.16.MT88.4 R32, [R213+0x10800] ;  /* 0x01080000d520783b */ /* 0x000fe20000004200 */
[--C-:B------:R-:W-:Y:S01]  /*9360*/  FFMA.FTZ R135, R182, c[0x0][0x23c], -R61.reuse ;  /* 0x00008f00b6877a23 */ /* 0x100fe2000001083d */
[----:B------:R-:W3:Y:S01]  /*9370*/  MUFU.EX2 R2, R2 ;  /* 0x0000000200027308 */ /* 0x000ee20000000800 */
[----:B----4-:R-:W-:Y:S01]  /*9380*/  F2FP.BF16.PACK_AB R6, R29, R30 ;  /* 0x0000001e1d06723e */ /* 0x010fe200000010ff */
[----:B------:R-:W-:Y:S02]  /*9390*/  FFMA.FTZ R132, R180, c[0x0][0x23c], -R61 ;  /* 0x00008f00b4847a23 */ /* 0x000fe4000001083d */
[--C-:B------:R-:W-:Y:S02]  /*93a0*/  FFMA.FTZ R134, R179, c[0x0][0x23c], -R50.reuse ;  /* 0x00008f00b3867a23 */ /* 0x100fe40000010832 */
[----:B------:R-:W-:-:S02]  /*93b0*/  FFMA.FTZ R137, R181, c[0x0][0x23c], -R50 ;  /* 0x00008f00b5897a23 */ /* 0x000fc40000010832 */
[----:B------:R-:W-:Y:S01]  /*93c0*/  MUFU.EX2 R0, R0 ;  /* 0x0000000000007308 */ /* 0x000fe20000000800 */
[--C-:B------:R-:W-:Y:S02]  /*93d0*/  FFMA.FTZ R136, R177, c[0x0][0x23c], -R50.reuse ;  /* 0x00008f00b1887a23 */ /* 0x100fe40000010832 */
[----:B------:R-:W-:Y:S02]  /*93e0*/  FFMA.FTZ R139, R155, c[0x0][0x23c], -R50 ;  /* 0x00008f009b8b7a23 */ /* 0x000fe40000010832 */
[--C-:B------:R-:W-:Y:S02]  /*93f0*/  FFMA.FTZ R138, R178, c[0x0][0x23c], -R61.reuse ;  /* 0x00008f00b28a7a23 */ /* 0x100fe4000001083d */
[--C-:B------:R-:W-:Y:S01]  /*9400*/  FFMA.FTZ R153, R176, c[0x0][0x23c], -R61.reuse ;  /* 0x00008f00b0997a23 */ /* 0x100fe2000001083d */
[----:B------:R-:W4:Y:S01]  /*9410*/  MUFU.EX2 R39, R39 ;  /* 0x0000002700277308 */ /* 0x000f220000000800 */
[----:B---3--:R-:W-:Y:S01]  /*9420*/  F2FP.BF16.PACK_AB R5, R2, R28 ;  /* 0x0000001c0205723e */ /* 0x008fe200000010ff */
[----:B------:R-:W-:-:S02]  /*9430*/  FFMA.FTZ R155, R174, c[0x0][0x23c], -R61 ;  /* 0x00008f00ae9b7a23 */ /* 0x000fc4000001083d */
[--C-:B------:R-:W-:Y:S02]  /*9440*/  FFMA.FTZ R142, R172, c[0x0][0x23c], -R61.reuse ;  /* 0x00008f00ac8e7a23 */ /* 0x100fe4000001083d */
[--C-:B------:R-:W-:Y:S02]  /*9450*/  FFMA.FTZ R146, R175, c[0x0][0x23c], -R50.reuse ;  /* 0x00008f00af927a23 */ /* 0x100fe40000010832 */
[----:B------:R-:W3:Y:S01]  /*9460*/  MUFU.EX2 R44, R44 ;  /* 0x0000002c002c7308 */ /* 0x000ee20000000800 */
[--C-:B------:R-:W-:Y:S02]  /*9470*/  FFMA.FTZ R161, R161, c[0x0][0x23c], -R50.reuse ;  /* 0x00008f00a1a17a23 */ /* 0x100fe40000010832 */
[--C-:B------:R-:W-:Y:S02]  /*9480*/  FFMA.FTZ R150, R173, c[0x0][0x23c], -R50.reuse ;  /* 0x00008f00ad967a23 */ /* 0x100fe40000010832 */
[----:B------:R-:W-:Y:S02]  /*9490*/  FFMA.FTZ R163, R163, c[0x0][0x23c], -R50 ;  /* 0x00008f00a3a37a23 */ /* 0x000fe40000010832 */
[--C-:B------:R-:W-:Y:S01]  /*94a0*/  FFMA.FTZ R173, R166, c[0x0][0x23c], -R61.reuse ;  /* 0x00008f00a6ad7a23 */ /* 0x100fe2000001083d */
[----:B------:R-:W5:Y:S01]  /*94b0*/  MUFU.EX2 R3, R3 ;  /* 0x0000000300037308 */ /* 0x000f620000000800 */
[----:B----4-:R-:W-:Y:S01]  /*94c0*/  F2FP.BF16.PACK_AB R7, R39, R0 ;  /* 0x000000002707723e */ /* 0x010fe200000010ff */
[----:B------:R-:W-:-:S02]  /*94d0*/  FFMA.FTZ R175, R164, c[0x0][0x23c], -R61 ;  /* 0x00008f00a4af7a23 */ /* 0x000fc4000001083d */
[--C-:B------:R-:W-:Y:S02]  /*94e0*/  FFMA.FTZ R162, R170, c[0x0][0x23c], -R61.reuse ;  /* 0x00008f00aaa27a23 */ /* 0x100fe4000001083d */
[----:B------:R-:W-:Y:S02]  /*94f0*/  FFMA.FTZ R166, R168, c[0x0][0x23c], -R61 ;  /* 0x00008f00a8a67a23 */ /* 0x000fe4000001083d */
[-C--:B---3--:R-:W-:Y:S01]  /*9500*/  FMUL.FTZ R128, R128, R44.reuse ;  /* 0x0000002c80807220 */ /* 0x088fe20000410000 */
[----:B------:R-:W-:Y:S01]  /*9510*/  MUFU.EX2 R56, R56 ;  /* 0x0000003800387308 */ /* 0x000fe20000000800 */
[-C--:B------:R-:W-:Y:S02]  /*9520*/  FMUL.FTZ R129, R129, R44.reuse ;  /* 0x0000002c81817220 */ /* 0x080fe40000410000 */
[-C--:B------:R-:W-:Y:S02]  /*9530*/  FMUL.FTZ R68, R68, R44.reuse ;  /* 0x0000002c44447220 */ /* 0x080fe40000410000 */
[----:B------:R-:W-:-:S02]  /*9540*/  FMUL.FTZ R69, R69, R44 ;  /* 0x0000002c45457220 */ /* 0x000fc40000410000 */
[-C--:B-----5:R-:W-:Y:S01]  /*9550*/  FMUL.FTZ R130, R130, R3.reuse ;  /* 0x0000000382827220 */ /* 0x0a0fe20000410000 */
[----:B------:R-:W3:Y:S01]  /*9560*/  MUFU.EX2 R59, R59 ;  /* 0x0000003b003b7308 */ /* 0x000ee20000000800 */
[-C--:B------:R-:W-:Y:S02]  /*9570*/  FMUL.FTZ R131, R131, R3.reuse ;  /* 0x0000000383837220 */ /* 0x080fe40000410000 */
[-C--:B------:R-:W-:Y:S02]  /*9580*/  FMUL.FTZ R70, R70, R3.reuse ;  /* 0x0000000346467220 */ /* 0x080fe40000410000 */
[-C--:B------:R-:W-:Y:S02]  /*9590*/  FMUL.FTZ R71, R71, R3.reuse ;  /* 0x0000000347477220 */ /* 0x080fe40000410000 */
[-C--:B------:R-:W-:Y:S01]  /*95a0*/  FMUL.FTZ R72, R72, R44.reuse ;  /* 0x0000002c48487220 */ /* 0x080fe20000410000 */
[----:B-1----:R-:W-:Y:S01]  /*95b0*/  HMMA.16816.F32.BF16 R128, R4, R12, R128 ;  /* 0x0000000c0480723c */ /* 0x002fe20000041880 */
[----:B------:R-:W-:Y:S01]  /*95c0*/  FMUL.FTZ R73, R73, R44 ;  /* 0x0000002c49497220 */ /* 0x000fe20000410000 */
[----:B------:R-:W-:Y:S01]  /*95d0*/  MUFU.EX2 R58, R58 ;  /* 0x0000003a003a7308 */ /* 0x000fe20000000800 */
[----:B------:R-:W-:-:S02]  /*95e0*/  FMUL.FTZ R74, R74, R3 ;  /* 0x000000034a4a7220 */ /* 0x000fc40000410000 */
[-C--:B------:R-:W-:Y:S02]  /*95f0*/  FMUL.FTZ R75, R75, R3.reuse ;  /* 0x000000034b4b7220 */ /* 0x080fe40000410000 */
[-C--:B------:R-:W-:Y:S01]  /*9600*/  FMUL.FTZ R76, R76, R44.reuse ;  /* 0x0000002c4c4c7220 */ /* 0x080fe20000410000 */
[C---:B------:R-:W-:Y:S01]  /*9610*/  HMMA.16816.F32.BF16 R68, R4.reuse, R14, R68 ;  /* 0x0000000e0444723c */ /* 0x040fe20000041844 */
[-C--:B------:R-:W-:Y:S01]  /*9620*/  FMUL.FTZ R77, R77, R44.reuse ;  /* 0x0000002c4d4d7220 */ /* 0x080fe20000410000 */
[----:B------:R-:W1:Y:S01]  /*9630*/  LDSM.16.MT88.4 R12, [R212+0xc000] ;  /* 0x00c00000d40c783b */ /* 0x000e620000004200 */
        /* <DEDUP_REMOVED lines=27> */
[----:B------:R-:W2:Y:S01]  /*97f0*/  MUFU.EX2 R65, R65 ;  /* 0x0000004100417308 */ /* 0x000ea20000000800 */
[----:B------:R-:W-:-:S02]  /*9800*/  FMUL.FTZ R95, R95, R3 ;  /* 0x000000035f5f7220 */ /* 0x000fc40000410000 */
[-C--:B------:R-:W-:Y:S01]  /*9810*/  FMUL.FTZ R96, R96, R44.reuse ;  /* 0x0000002c60607220 */ /* 0x080fe20000410000 */
[C---:B-1----:R-:W-:Y:S01]  /*9820*/  HMMA.16816.F32.BF16 R88, R4.reuse, R12, R88 ;  /* 0x0000000c0458723c */ /* 0x042fe20000041858 */
[-C--:B------:R-:W-:Y:S02]  /*9830*/  FMUL.FTZ R97, R97, R44.reuse ;  /* 0x0000002c61617220 */ /* 0x080fe40000410000 */
[-C--:B------:R-:W-:Y:S01]  /*9840*/  FMUL.FTZ R98, R98, R3.reuse ;  /* 0x0000000362627220 */ /* 0x080fe20000410000 */
[----:B------:R-:W1:Y:S01]  /*9850*/  MUFU.EX2 R66, R66 ;  /* 0x0000004200427308 */ /* 0x000e620000000800 */
        /* <DEDUP_REMOVED lines=9> */
[C---:B----4-:R-:W-:Y:S01]  /*98f0*/  HMMA.16816.F32.BF16 R96, R4.reuse, R8, R96 ;  /* 0x000000080460723c */ /* 0x050fe20000041860 */
[-C--:B------:R-:W-:Y:S02]  /*9900*/  FMUL.FTZ R105, R105, R44.reuse ;  /* 0x0000002c69697220 */ /* 0x080fe40000410000 */
[-C--:B------:R-:W-:Y:S01]  /*9910*/  FMUL.FTZ R106, R106, R3.reuse ;  /* 0x000000036a6a7220 */ /* 0x080fe20000410000 */
[----:B------:R-:W4:Y:S01]  /*9920*/  MUFU.EX2 R135, R135 ;  /* 0x0000008700877308 */ /* 0x000f220000000800 */
[----:B------:R-:W-:Y:S02]  /*9930*/  FMUL.FTZ R107, R107, R3 ;  /* 0x000000036b6b7220 */ /* 0x000fe40000410000 */
[-C--:B------:R-:W-:Y:S01]  /*9940*/  FMUL.FTZ R124, R124, R44.reuse ;  /* 0x0000002c7c7c7220 */ /* 0x080fe20000410000 */
[----:B------:R-:W-:Y:S01]  /*9950*/  HMMA.16816.F32.BF16 R100, R4, R10, R100 ;  /* 0x0000000a0464723c */ /* 0x000fe20000041864 */
[----:B------:R-:W3:Y:S01]  /*9960*/  LDSM.16.MT88.4 R8, [R212+0x10000] ;  /* 0x01000000d408783b */ /* 0x000ee20000004200 */
[----:B------:R-:W-:-:S02]  /*9970*/  FMUL.FTZ R125, R125, R44 ;  /* 0x0000002c7d7d7220 */ /* 0x000fc40000410000 */
[-C--:B------:R-:W-:Y:S01]  /*9980*/  FMUL.FTZ R126, R126, R3.reuse ;  /* 0x000000037e7e7220 */ /* 0x080fe20000410000 */
[----:B------:R-:W1:Y:S01]  /*9990*/  MUFU.EX2 R132, R132 ;  /* 0x0000008400847308 */ /* 0x000e620000000800 */
[-C--:B------:R-:W-:Y:S02]  /*99a0*/  FMUL.FTZ R127, R127, R3.reuse ;  /* 0x000000037f7f7220 */ /* 0x080fe40000410000 */
[-C--:B------:R-:W-:Y:S01]  /*99b0*/  FMUL.FTZ R108, R108, R44.reuse ;  /* 0x0000002c6c6c7220 */ /* 0x080fe20000410000 */
[----:B--2---:R-:W-:Y:S01]  /*99c0*/  HMMA.16816.F32.BF16 R104, R4, R16, R104 ;  /* 0x000000100468723c */ /* 0x004fe20000041868 */
[----:B------:R-:W-:Y:S02]  /*99d0*/  FMUL.FTZ R109, R109, R44 ;  /* 0x0000002c6d6d7220 */ /* 0x000fe40000410000 */
[-C--:B------:R-:W-:Y:S01]  /*99e0*/  FMUL.FTZ R110, R110, R3.reuse ;  /* 0x000000036e6e7220 */ /* 0x080fe20000410000 */
[----:B------:R-:W-:Y:S01]  /*99f0*/  MUFU.EX2 R134, R134 ;  /* 0x0000008600867308 */ /* 0x000fe20000000800 */
        /* <DEDUP_REMOVED lines=21> */
[C---:B---3--:R-:W-:Y:S01]  /*9b50*/  HMMA.16816.F32.BF16 R120, R4.reuse, R8, R120 ;  /* 0x000000080478723c */ /* 0x048fe20000041878 */
[--C-:B------:R-:W-:Y:S02]  /*9b60*/  FFMA.FTZ R164, R171, c[0x0][0x23c], -R50.reuse ;  /* 0x00008f00aba47a23 */ /* 0x100fe40000010832 */
[--C-:B------:R-:W-:Y:S02]  /*9b70*/  FFMA.FTZ R169, R169, c[0x0][0x23c], -R50.reuse ;  /* 0x00008f00a9a97a23 */ /* 0x100fe40000010832 */
[----:B------:R-:W3:Y:S01]  /*9b80*/  MUFU.EX2 R138, R138 ;  /* 0x0000008a008a7308 */ /* 0x000ee20000000800 */
[----:B------:R-:W-:Y:S02]  /*9b90*/  FFMA.FTZ R156, R156, c[0x0][0x23c], -R61 ;  /* 0x00008f009c9c7a23 */ /* 0x000fe4000001083d */
[----:B------:R-:W-:Y:S01]  /*9ba0*/  HMMA.16816.F32.BF16 R116, R4, R10, R116 ;  /* 0x0000000a0474723c */ /* 0x000fe20000041874 */
[----:B------:R-:W1:Y:S01]  /*9bb0*/  LDSM.16.MT88.4 R8, [R216+0x10800] ;  /* 0x01080000d808783b */ /* 0x000e620000004200 */
[----:B------:R-:W-:-:S02]  /*9bc0*/  FFMA.FTZ R157, R157, c[0x0][0x23c], -R50 ;  /* 0x00008f009d9d7a23 */ /* 0x000fc40000010832 */
[--C-:B------:R-:W-:Y:S01]  /*9bd0*/  FFMA.FTZ R151, R151, c[0x0][0x23c], -R50.reuse ;  /* 0x00008f0097977a23 */ /* 0x100fe20000010832 */
[----:B------:R-:W1:Y:S01]  /*9be0*/  MUFU.EX2 R153, R153 ;  /* 0x0000009900997308 */ /* 0x000e620000000800 */
[--C-:B------:R-:W-:Y:S01]  /*9bf0*/  FFMA.FTZ R148, R148, c[0x0][0x23c], -R61.reuse ;  /* 0x00008f0094947a23 */ /* 0x100fe2000001083d */
[----:B------:R-:W-:Y:S01]  /*9c00*/  F2FP.BF16.PACK_AB R4, R59, R56 ;  /* 0x000000383b04723e */ /* 0x000fe200000010ff */
[----:B------:R-:W-:Y:S01]  /*9c10*/  FFMA.FTZ R144, R144, c[0x0][0x23c], -R61 ;  /* 0x00008f0090907a23 */ /* 0x000fe2000001083d */
[----:B-----5:R-:W-:Y:S01]  /*9c20*/  F2FP.BF16.PACK_AB R5, R67, R64 ;  /* 0x000000404305723e */ /* 0x020fe200000010ff */
[--C-:B------:R-:W-:Y:S01]  /*9c30*/  FFMA.FTZ R145, R145, c[0x0][0x23c], -R50.reuse ;  /* 0x00008f0091917a23 */ /* 0x100fe20000010832 */
[----:B------:R-:W-:Y:S01]  /*9c40*/  F2FP.BF16.PACK_AB R6, R63, R58 ;  /* 0x0000003a3f06723e */ /* 0x000fe200000010ff */
[--C-:B------:R-:W-:Y:S01]  /*9c50*/  FFMA.FTZ R143, R143, c[0x0][0x23c], -R50.reuse ;  /* 0x00008f008f8f7a23 */ /* 0x100fe20000010832 */
[----:B------:R-:W-:Y:S01]  /*9c60*/  F2FP.BF16.PACK_AB R7, R65, R62 ;  /* 0x0000003e4107723e */ /* 0x000fe200000010ff */
[----:B------:R-:W5:Y:S01]  /*9c70*/  MUFU.EX2 R155, R155 ;  /* 0x0000009b009b7308 */ /* 0x000f620000000800 */
[----:B------:R-:W-:-:S02]  /*9c80*/  FFMA.FTZ R141, R141, c[0x0][0x23c], -R50 ;  /* 0x00008f008d8d7a23 */ /* 0x000fc40000010832 */
[----:B------:R-:W-:Y:S02]  /*9c90*/  FFMA.FTZ R36, R243, R44, R36 ;  /* 0x0000002cf3247223 */ /* 0x000fe40000010024 */
[----:B------:R-:W-:Y:S01]  /*9ca0*/  FFMA.FTZ R3, R241, R3, R28 ;  /* 0x00000003f1037223 */ /* 0x000fe2000001001c */
[C---:B------:R-:W-:Y:S01]  /*9cb0*/  HMMA.16816.F32.BF16 R72, R4.reuse, R20, R72 ;  /* 0x000000140448723c */ /* 0x040fe20000041848 */
[----:B------:R-:W-:Y:S01]  /*9cc0*/  FADD.FTZ R31, R31, R36 ;  /* 0x000000241f1f7221 */ /* 0x000fe20000010000 */
[----:B------:R-:W1:Y:S01]  /*9cd0*/  MUFU.EX2 R142, R142 ;  /* 0x0000008e008e7308 */ /* 0x000e620000000800 */
[----:B------:R-:W-:Y:S02]  /*9ce0*/  FADD.FTZ R3, R2, R3 ;  /* 0x0000000302037221 */ /* 0x000fe40000010000 */
[----:B------:R-:W-:Y:S02]  /*9cf0*/  FADD.FTZ R30, R30, R31 ;  /* 0x0000001f1e1e7221 */ /* 0x000fe40000010000 */
[----:B------:R-:W-:Y:S01]  /*9d00*/  FADD.FTZ R0, R0, R3 ;  /* 0x0000000300007221 */ /* 0x000fe20000010000 */
[----:B------:R-:W-:Y:S01]  /*9d10*/  HMMA.16816.F32.BF16 R76, R4, R22, R76 ;  /* 0x00000016044c723c */ /* 0x000fe2000004184c */
[----:B------:R-:W3:Y:S01]  /*9d20*/  LDSM.16.MT88.4 R20, [R212+0x10800] ;  /* 0x01080000d414783b */ /* 0x000ee20000004200 */
[----:B------:R-:W-:Y:S01]  /*9d30*/  MUFU.EX2 R146, R146 ;  /* 0x0000009200927308 */ /* 0x000fe20000000800 */
[----:B------:R-:W-:-:S02]  /*9d40*/  FADD.FTZ R29, R29, R30 ;  /* 0x0000001e1d1d7221 */ /* 0x000fc40000010000 */
[----:B------:R-:W-:Y:S02]  /*9d50*/  FADD.FTZ R39, R39, R0 ;  /* 0x0000000027277221 */ /* 0x000fe40000010000 */
        /* <DEDUP_REMOVED lines=13> */
[----:B-1----:R-:W-:Y:S01]  /*9e30*/  HMMA.16816.F32.BF16 R88, R4, R12, R88 ;  /* 0x0000000c0458723c */ /* 0x002fe20000041858 */
[----:B------:R-:W-:Y:S01]  /*9e40*/  FADD.FTZ R0, R66, R63 ;  /* 0x0000003f42007221 */ /* 0x000fe20000010000 */
[----:B------:R-:W1:Y:S03]  /*9e50*/  MUFU.EX2 R163, R163 ;  /* 0x000000a300a37308 */ /* 0x000e660000000800 */
[----:B------:R-:W-:-:S03]  /*9e60*/  FADD.FTZ R0, R133, R0 ;  /* 0x0000000085007221 */ /* 0x000fc60000010000 */
[----:B------:R-:W-:Y:S01]  /*9e70*/  HMMA.16816.F32.BF16 R92, R4, R14, R92 ;  /* 0x0000000e045c723c */ /* 0x000fe2000004185c */
[----:B------:R-:W1:Y:S01]  /*9e80*/  LDSM.16.MT88.4 R12, [R213+0xd000] ;  /* 0x00d00000d50c783b */ /* 0x000e620000004200 */
[----:B------:R-:W-:Y:S01]  /*9e90*/  MUFU.EX2 R162, R162 ;  /* 0x000000a200a27308 */ /* 0x000fe20000000800 */
[----:B----4-:R-:W-:-:S04]  /*9ea0*/  FADD.FTZ R3, R135, R0 ;  /* 0x0000000087037221 */ /* 0x010fc80000010000 */
[----:B------:R-:W-:Y:S01]  /*9eb0*/  FADD.FTZ R3, R132, R3 ;  /* 0x0000000384037221 */ /* 0x000fe20000010000 */
[----:B------:R-:W-:Y:S02]  /*9ec0*/  HMMA.16816.F32.BF16 R96, R4, R8, R96 ;  /* 0x000000080460723c */ /* 0x000fe40000041860 */
[----:B------:R-:W4:Y:S01]  /*9ed0*/  MUFU.EX2 R173, R173 ;  /* 0x000000ad00ad7308 */ /* 0x000f220000000800 */
[----:B---3--:R-:W-:-:S04]  /*9ee0*/  FADD.FTZ R0, R138, R3 ;  /* 0x000000038a007221 */ /* 0x008fc80000010000 */
[----:B------:R-:W-:Y:S01]  /*9ef0*/  FADD.FTZ R0, R153, R0 ;  /* 0x0000000099007221 */ /* 0x000fe20000010000 */
[----:B------:R-:W-:Y:S01]  /*9f00*/  HMMA.16816.F32.BF16 R100, R4, R10, R100 ;  /* 0x0000000a0464723c */ /* 0x000fe20000041864 */
[----:B------:R-:W3:Y:S01]  /*9f10*/  LDSM.16.MT88.4 R8, [R212+0xd000] ;  /* 0x00d00000d408783b */ /* 0x000ee20000004200 */
[----:B------:R-:W-:Y:S01]  /*9f20*/  MUFU.EX2 R166, R166 ;  /* 0x000000a600a67308 */ /* 0x000fe20000000800 */
[----:B-----5:R-:W-:-:S04]  /*9f30*/  FADD.FTZ R3, R155, R0 ;  /* 0x000000009b037221 */ /* 0x020fc80000010000 */
[----:B------:R-:W-:Y:S01]  /*9f40*/  FADD.FTZ R3, R142, R3 ;  /* 0x000000038e037221 */ /* 0x000fe20000010000 */
[C---:B------:R-:W-:Y:S02]  /*9f50*/  HMMA.16816.F32.BF16 R104, R4.reuse, R40, R104 ;  /* 0x000000280468723c */ /* 0x040fe40000041868 */
        /* <DEDUP_REMOVED lines=17> */
[----:B------:R-:W3:Y:S01]  /*a070*/  LDSM.16.MT88.4 R20, [R216+0x11000] ;  /* 0x01100000d814783b */ /* 0x000ee20000004200 */
        /* <DEDUP_REMOVED lines=10> */
[----:B--2---:R-:W-:Y:S01]  /*a120*/  HMMA.16816.F32.BF16 R72, R4, R16, R72 ;  /* 0x000000100448723c */ /* 0x004fe20000041848 */
[----:B------:R-:W-:-:S04]  /*a130*/  FADD.FTZ R136, R136, R137 ;  /* 0x0000008988887221 */ /* 0x000fc80000010000 */
[----:B------:R-:W-:-:S03]  /*a140*/  FADD.FTZ R139, R139, R136 ;  /* 0x000000888b8b7221 */ /* 0x000fc60000010000 */
        /* <DEDUP_REMOVED lines=8> */
[C---:B------:R-:W-:Y:S08]  /*a1d0*/  HMMA.16816.F32.BF16 R108, R4.reuse, R52, R108 ;  /* 0x00000034046c723c */ /* 0x040ff0000004186c */
[C---:B------:R-:W-:Y:S01]  /*a1e0*/  HMMA.16816.F32.BF16 R112, R4.reuse, R54, R112 ;  /* 0x000000360470723c */ /* 0x040fe20000041870 */
[----:B------:R-:W1:Y:S07]  /*a1f0*/  LDSM.16.MT88.4 R52, [R214+0x11800] ;  /* 0x01180000d634783b */ /* 0x000e6e0000004200 */
[C---:B-----5:R-:W-:Y:S08]  /*a200*/  HMMA.16816.F32.BF16 R104, R4.reuse, R40, R104 ;  /* 0x000000280468723c */ /* 0x060ff00000041868 */
[C---:B------:R-:W-:Y:S08]  /*a210*/  HMMA.16816.F32.BF16 R128, R4.reuse, R24, R128 ;  /* 0x000000180480723c */ /* 0x040ff00000041880 */
[C---:B------:R-:W-:Y:S01]  /*a220*/  HMMA.16816.F32.BF16 R68, R4.reuse, R26, R68 ;  /* 0x0000001a0444723c */ /* 0x040fe20000041844 */
[----:B------:R-:W5:Y:S07]  /*a230*/  LDSM.16.MT88.4 R24, [R216+0xd800] ;  /* 0x00d80000d818783b */ /* 0x000f6e0000004200 */
[C---:B------:R-:W-:Y:S08]  /*a240*/  HMMA.16816.F32.BF16 R96, R4.reuse, R20, R96 ;  /* 0x000000140460723c */ /* 0x040ff00000041860 */
[C---:B------:R-:W-:Y:S01]  /*a250*/  HMMA.16816.F32.BF16 R100, R4.reuse, R22, R100 ;  /* 0x000000160464723c */ /* 0x040fe20000041864 */
[----:B------:R-:W1:Y:S07]  /*a260*/  LDSM.16.MT88.4 R20, [R216+0x11800] ;  /* 0x01180000d814783b */ /* 0x000e6e0000004200 */
[C---:B------:R-:W-:Y:S01]  /*a270*/  HMMA.16816.F32.BF16 R124, R4.reuse, R42, R124 ;  /* 0x0000002a047c723c */ /* 0x040fe2000004187c */
[----:B------:R-:W1:Y:S07]  /*a280*/  LDSM.16.MT88.4 R40, [R213+0x11800] ;  /* 0x01180000d528783b */ /* 0x000e6e0000004200 */
[C---:B------:R-:W-:Y:S08]  /*a290*/  HMMA.16816.F32.BF16 R120, R4.reuse, R32, R120 ;  /* 0x000000200478723c */ /* 0x040ff00000041878 */
[----:B------:R-:W-:Y:S01]  /*a2a0*/  HMMA.16816.F32.BF16 R116, R4, R34, R116 ;  /* 0x000000220474723c */ /* 0x000fe20000041874 */
[----:B------:R-:W3:Y:S06]  /*a2b0*/  LDSM.16.MT88.4 R32, [R212+0x11800] ;  /* 0x01180000d420783b */ /* 0x000eec0000004200 */
[----:B------:R-:W-:-:S02]  /*a2c0*/  F2FP.BF16.PACK_AB R4, R153, R138 ;  /* 0x0000008a9904723e */ /* 0x000fc400000010ff */
[----:B------:R-:W-:Y:S01]  /*a2d0*/  F2FP.BF16.PACK_AB R5, R161, R146 ;  /* 0x00000092a105723e */ /* 0x000fe200000010ff */
[----:B------:R-:W-:Y:S01]  /*a2e0*/  FADD.FTZ R146, R146, R139 ;  /* 0x0000008b92927221 */ /* 0x000fe20000010000 */
[----:B------:R-:W-:Y:S02]  /*a2f0*/  F2FP.BF16.PACK_AB R6, R142, R155 ;  /* 0x0000009b8e06723e */ /* 0x000fe400000010ff */
[----:B------:R-:W-:Y:S01]  /*a300*/  F2FP.BF16.PACK_AB R7, R163, R150 ;  /* 0x00000096a307723e */ /* 0x000fe200000010ff */
[----:B------:R-:W-:-:S04]  /*a310*/  FADD.FTZ R161, R161, R146 ;  /* 0x00000092a1a17221 */ /* 0x000fc80000010000 */
[----:B------:R-:W-:Y:S02]  /*a320*/  FADD.FTZ R150, R150, R161 ;  /* 0x000000a196967221 */ /* 0x000fe40000010000 */
[----:B--2---:R-:W-:Y:S02]  /*a330*/  HMMA.16816.F32.BF16 R72, R4, R16, R72 ;  /* 0x000000100448723c */ /* 0x004fe40000041848 */
[----:B------:R-:W-:-:S06]  /*a340*/  FADD.FTZ R163, R163, R150 ;  /* 0x00000096a3a37221 */ /* 0x000fcc0000010000 */
        /* <DEDUP_REMOVED lines=10> */
[----:B-----5:R-:W-:Y:S01]  /*a3f0*/  HMMA.16816.F32.BF16 R128, R4, R24, R128 ;  /* 0x000000180480723c */ /* 0x020fe20000041880 */
[----:B------:R-:W-:-:S02]  /*a400*/  FFMA.FTZ R53, R167, c[0x0][0x23c], -R50 ;  /* 0x00008f00a7357a23 */ /* 0x000fc40000010832 */
[--C-:B------:R-:W-:Y:S02]  /*a410*/  FFMA.FTZ R165, R154, c[0x0][0x23c], -R61.reuse ;  /* 0x00008f009aa57a23 */ /* 0x100fe4000001083d */
[----:B------:R-:W-:Y:S01]  /*a420*/  MUFU.EX2 R52, R52 ;  /* 0x0000003400347308 */ /* 0x000fe20000000800 */
[--C-:B------:R-:W-:Y:S02]  /*a430*/  FFMA.FTZ R154, R159, c[0x0][0x23c], -R50.reuse ;  /* 0x00008f009f9a7a23 */ /* 0x100fe40000010832 */
[C---:B------:R-:W-:Y:S01]  /*a440*/  HMMA.16816.F32.BF16 R68, R4.reuse, R26, R68 ;  /* 0x0000001a0444723c */ /* 0x040fe20000041844 */
[----:B------:R-:W5:Y:S01]  /*a450*/  LDSM.16.MT88.4 R24, [R216+0xe000] ;  /* 0x00e00000d818783b */ /* 0x000f620000004200 */
[--C-:B------:R-:W-:Y:S02]  /*a460*/  FFMA.FTZ R159, R140, c[0x0][0x23c], -R61.reuse ;  /* 0x00008f008c9f7a23 */ /* 0x100fe4000001083d */
[----:B------:R-:W-:Y:S01]  /*a470*/  FFMA.FTZ R140, R147, c[0x0][0x23c], -R50 ;  /* 0x00008f00938c7a23 */ /* 0x000fe20000010832 */
[----:B------:R-:W1:Y:S03]  /*a480*/  MUFU.EX2 R53, R53 ;  /* 0x0000003500357308 */ /* 0x000e660000000800 */
[C---:B------:R-:W-:Y:S05]  /*a490*/  HMMA.16816.F32.BF16 R96, R4.reuse, R20, R96 ;  /* 0x000000140460723c */ /* 0x040fea0000041860 */
[----:B------:R-:W-:Y:S03]  /*a4a0*/  MUFU.EX2 R165, R165 ;  /* 0x000000a500a57308 */ /* 0x000fe60000000800 */
[C---:B------:R-:W-:Y:S01]  /*a4b0*/  HMMA.16816.F32.BF16 R100, R4.reuse, R22, R100 ;  /* 0x000000160464723c */ /* 0x040fe20000041864 */
[----:B------:R-:W1:Y:S04]  /*a4c0*/  LDSM.16.MT88.4 R20, [R216+0x12000] ;  /* 0x01200000d814783b */ /* 0x000e680000004200 */
        /* <DEDUP_REMOVED lines=15> */
[----:B------:R-:W3:Y:S04]  /*a5c0*/  LDSM.16.MT88.4 R32, [R214+0x12000] ;  /* 0x01200000d620783b */ /* 0x000ee80000004200 */
[----:B------:R-:W3:Y:S02]  /*a5d0*/  MUFU.EX2 R149, R149 ;  /* 0x0000009500957308 */ /* 0x000ee40000000800 */
[----:B----4-:R-:W-:Y:S01]  /*a5e0*/  F2FP.BF16.PACK_AB R4, R173, R162 ;  /* 0x000000a2ad04723e */ /* 0x010fe200000010ff */
        /* <DEDUP_REMOVED lines=10> */
[----:B--2---:R-:W-:Y:S01]  /*a690*/  HMMA.16816.F32.BF16 R72, R4, R16, R72 ;  /* 0x000000100448723c */ /* 0x004fe20000041848 */
[----:B------:R-:W-:Y:S02]  /*a6a0*/  FADD.FTZ R175, R175, R166 ;  /* 0x000000a6afaf7221 */ /* 0x000fe40000010000 */
[----:B------:R-:W-:-:S04]  /*a6b0*/  FADD.FTZ R53, R53, R52 ;  /* 0x0000003435357221 */ /* 0x000fc80000010000 */
[----:B------:R-:W-:Y:S01]  /*a6c0*/  FADD.FTZ R0, R154, R53 ;  /* 0x000000359a007221 */ /* 0x000fe20000010000 */
[----:B------:R-:W-:Y:S01]  /*a6d0*/  HMMA.16816.F32.BF16 R76, R4, R18, R76 ;  /* 0x00000012044c723c */ /* 0x000fe2000004184c */
[----:B------:R-:W2:Y:S02]  /*a6e0*/  LDSM.16.MT88.4 R16, [R213+0x12000] ;  /* 0x01200000d510783b */ /* 0x000ea40000004200 */
[----:B------:R-:W-:-:S04]  /*a6f0*/  FADD.FTZ R0, R157, R0 ;  /* 0x000000009d007221 */ /* 0x000fc80000010000 */
[----:B------:R-:W-:Y:S01]  /*a700*/  FADD.FTZ R3, R151, R0 ;  /* 0x0000000097037221 */ /* 0x000fe20000010000 */
[----:B------:R-:W-:Y:S03]  /*a710*/  HMMA.16816.F32.BF16 R80, R4, R12, R80 ;  /* 0x0000000c0450723c */ /* 0x000fe60000041850 */
[----:B------:R-:W-:-:S05]  /*a720*/  FADD.FTZ R3, R158, R3 ;  /* 0x000000039e037221 */ /* 0x000fca0000010000 */
[C---:B------:R-:W-:Y:S01]  /*a730*/  HMMA.16816.F32.BF16 R84, R4.reuse, R14, R84 ;  /* 0x0000000e0454723c */ /* 0x040fe20000041854 */
[----:B------:R-:W4:Y:S07]  /*a740*/  LDSM.16.MT88.4 R12, [R212+0x12000] ;  /* 0x01200000d40c783b */ /* 0x000f2e0000004200 */
        /* <DEDUP_REMOVED lines=12> */
[C---:B--2---:R-:W-:Y:S08]  /*a810*/  HMMA.16816.F32.BF16 R108, R4.reuse, R16, R108 ;  /* 0x00000010046c723c */ /* 0x044ff0000004186c */
[C---:B------:R-:W-:Y:S01]  /*a820*/  HMMA.16816.F32.BF16 R112, R4.reuse, R18, R112 ;  /* 0x000000120470723c */ /* 0x040fe20000041870 */
[----:B------:R-:W2:Y:S07]  /*a830*/  LDSM.16.MT88.4 R16, [R212+0xe800] ;  /* 0x00e80000d410783b */ /* 0x000eae0000004200 */
[C---:B----4-:R-:W-:Y:S08]  /*a840*/  HMMA.16816.F32.BF16 R120, R4.reuse, R12, R120 ;  /* 0x0000000c0478723c */ /* 0x050ff00000041878 */
[----:B------:R-:W-:Y:S01]  /*a850*/  HMMA.16816.F32.BF16 R116, R4, R14, R116 ;  /* 0x0000000e0474723c */ /* 0x000fe20000041874 */
[----:B------:R-:W4:Y:S06]  /*a860*/  LDSM.16.MT88.4 R12, [R216+0x12800] ;  /* 0x01280000d80c783b */ /* 0x000f2c0000004200 */
[----:B------:R-:W-:Y:S01]  /*a870*/  F2FP.BF16.PACK_AB R4, R55, R54 ;  /* 0x000000363704723e */ /* 0x000fe200000010ff */
[----:B------:R-:W-:Y:S01]  /*a880*/  FADD.FTZ R54, R54, R175 ;  /* 0x000000af36367221 */ /* 0x000fe20000010000 */
[----:B------:R-:W-:-:S02]  /*a890*/  F2FP.BF16.PACK_AB R5, R157, R154 ;  /* 0x0000009a9d05723e */ /* 0x000fc400000010ff */
[----:B------:R-:W-:Y:S01]  /*a8a0*/  F2FP.BF16.PACK_AB R6, R165, R156 ;  /* 0x0000009ca506723e */ /* 0x000fe200000010ff */
[----:B------:R-:W-:Y:S01]  /*a8b0*/  FADD.FTZ R55, R55, R54 ;  /* 0x0000003637377221 */ /* 0x000fe20000010000 */
[----:B------:R-:W-:-:S03]  /*a8c0*/  F2FP.BF16.PACK_AB R7, R158, R151 ;  /* 0x000000979e07723e */ /* 0x000fc600000010ff */
[----:B------:R-:W-:-:S04]  /*a8d0*/  FADD.FTZ R156, R156, R55 ;  /* 0x000000379c9c7221 */ /* 0x000fc80000010000 */
[----:B---3--:R-:W-:Y:S01]  /*a8e0*/  HMMA.16816.F32.BF16 R72, R4, R8, R72 ;  /* 0x000000080448723c */ /* 0x008fe20000041848 */
        /* <DEDUP_REMOVED lines=8> */
[----:B------:R-:W5:Y:S07]  /*a970*/  LDSM.16.MT88.4 R20, [R213+0xf000] ;  /* 0x00f00000d514783b */ /* 0x000f6e0000004200 */
[C---:B----4-:R-:W-:Y:S08]  /*a980*/  HMMA.16816.F32.BF16 R96, R4.reuse, R12, R96 ;  /* 0x0000000c0460723c */ /* 0x050ff00000041860 */
[C---:B---3--:R-:W-:Y:S08]  /*a990*/  HMMA.16816.F32.BF16 R104, R4.reuse, R8, R104 ;  /* 0x000000080468723c */ /* 0x048ff00000041868 */
        /* <DEDUP_REMOVED lines=10> */
[C---:B--2---:R-:W-:Y:S08]  /*aa40*/  HMMA.16816.F32.BF16 R120, R4.reuse, R16, R120 ;  /* 0x000000100478723c */ /* 0x044ff00000041878 */
[----:B------:R-:W-:Y:S01]  /*aa50*/  HMMA.16816.F32.BF16 R116, R4, R18, R116 ;  /* 0x000000120474723c */ /* 0x000fe20000041874 */
[----:B------:R-:W2:Y:S06]  /*aa60*/  LDSM.16.MT88.4 R16, [R214+0x13000] ;  /* 0x01300000d610783b */ /* 0x000eac0000004200 */
[----:B------:R-:W-:Y:S01]  /*aa70*/  F2FP.BF16.PACK_AB R4, R148, R149 ;  /* 0x000000959404723e */ /* 0x000fe200000010ff */
[----:B------:R-:W-:Y:S01]  /*aa80*/  FADD.FTZ R149, R149, R0 ;  /* 0x0000000095957221 */ /* 0x000fe20000010000 */
[----:B-1----:R-:W-:Y:S01]  /*aa90*/  F2FP.BF16.PACK_AB R5, R145, R140 ;  /* 0x0000008c9105723e */ /* 0x002fe200000010ff */
        /* <DEDUP_REMOVED lines=38> */
[C---:B-1----:R-:W-:Y:S05]  /*ad00*/  HMMA.16816.F32.BF16 R108, R4.reuse, R20, R108 ;  /* 0x00000014046c723c */ /* 0x042fea000004186c */
[----:B------:R-:W1:Y:S03]  /*ad10*/  MUFU.EX2 R27, R27 ;  /* 0x0000001b001b7308 */ /* 0x000e660000000800 */
[C---:B------:R-:W-:Y:S01]  /*ad20*/  HMMA.16816.F32.BF16 R112, R4.reuse, R22, R112 ;  /* 0x000000160470723c */ /* 0x040fe20000041870 */
[----:B------:R-:W-:Y:S04]  /*ad30*/  LDSM.16.MT88.4 R20, [R213+0xf800] ;  /* 0x00f80000d514783b */ /* 0x000fe80000004200 */
[----:B------:R-:W-:Y:S03]  /*ad40*/  MUFU.EX2 R34, R34 ;  /* 0x0000002200227308 */ /* 0x000fe60000000800 */
[C---:B---3--:R-:W-:Y:S05]  /*ad50*/  HMMA.16816.F32.BF16 R120, R4.reuse, R8, R120 ;  /* 0x000000080478723c */ /* 0x048fea0000041878 */
[----:B------:R-:W3:Y:S03]  /*ad60*/  MUFU.EX2 R35, R35 ;  /* 0x0000002300237308 */ /* 0x000ee60000000800 */
[----:B------:R-:W-:Y:S01]  /*ad70*/  HMMA.16816.F32.BF16 R116, R4, R10, R116 ;  /* 0x0000000a0474723c */ /* 0x000fe20000041874 */
[----:B------:R-:W5:Y:S06]  /*ad80*/  LDSM.16.MT88.4 R8, [R212+0xf800] ;  /* 0x00f80000d408783b */ /* 0x000f6c0000004200 */
[----:B--2---:R-:W-:Y:S01]  /*ad90*/  F2FP.BF16.PACK_AB R4, R25, R24 ;  /* 0x000000181904723e */ /* 0x004fe200000010ff */
[----:B------:R-:W-:Y:S01]  /*ada0*/  FADD.FTZ R24, R24, R159 ;  /* 0x0000009f18187221 */ /* 0x000fe20000010000 */
[----:B------:R-:W-:Y:S01]  /*adb0*/  F2FP.BF16.PACK_AB R5, R33, R32 ;  /* 0x000000202105723e */ /* 0x000fe200000010ff */
[----:B------:R-:W-:Y:S01]  /*adc0*/  FADD.FTZ R32, R32, R3 ;  /* 0x0000000320207221 */ /* 0x000fe20000010000 */
[----:B-1----:R-:W-:Y:S01]  /*add0*/  F2FP.BF16.PACK_AB R6, R27, R26 ;  /* 0x0000001a1b06723e */ /* 0x002fe200000010ff */
        /* <DEDUP_REMOVED lines=28> */
.L_x_2337:
[----:B------:R-:W-:Y:S01]  /*afa0*/  ISETP.GE.AND P1, PT, R227, 0x1, PT ;  /* 0x00000001e300780c */ /* 0x000fe20003f26270 */
[----:B------:R-:W-:-:S12]  /*afb0*/  ULDC.64 UR12, c[0x0][0x118] ;  /* 0x00004600000c7ab9 */ /* 0x000fd80000000a00 */
[----:B------:R-:W-:Y:S05]  /*afc0*/  @!P1 BRA `(.L_x_2343) ;  /* 0x00003de000009947 */ /* 0x000fea0003800000 */
[----:B------:R-:W-:Y:S01]  /*afd0*/  ULDC UR8, c[0x0][0x1a0] ;  /* 0x0000680000087ab9 */ /* 0x000fe20000000800 */
[----:B------:R-:W-:Y:S01]  /*afe0*/  IMAD.MOV.U32 R0, RZ, RZ, R3 ;  /* 0x000000ffff007224 */ /* 0x000fe200078e0003 */
[----:B------:R-:W-:Y:S01]  /*aff0*/  ULEA UR5, -UR8, URZ, 0x7 ;  /* 0x0000003f08057291 */ /* 0x000fe2000f8e393f */
[----:B------:R-:W-:Y:S01]  /*b000*/  IMAD.MOV.U32 R133, RZ, RZ, R132 ;  /* 0x000000ffff857224 */ /* 0x000fe200078e0084 */
[----:B------:R-:W-:Y:S02]  /*b010*/  UMOV UR10, 0x5 ;  /* 0x00000005000a7882 */ /* 0x000fe40000000000 */
[----:B------:R-:W-:Y:S02]  /*b020*/  USHF.R.S32.HI UR4, URZ, 0x1f, UR5 ;  /* 0x0000001f3f047899 */ /* 0x000fe40008011405 */
[----:B------:R-:W-:Y:S01]  /*b030*/  ULDC UR9, c[0x0][0x1a4] ;  /* 0x0000690000097ab9 */ /* 0x000fe20000000800 */
[----:B------:R-:W-:Y:S01]  /*b040*/  MOV R239, UR5 ;  /* 0x0000000500ef7c02 */ /* 0x000fe20008000f00 */
[----:B------:R-:W-:-:S02]  /*b050*/  USHF.L.U64.HI UR9, UR8, UR10, UR9 ;  /* 0x0000000a08097299 */ /* 0x000fc40008010209 */
[----:B------:R-:W-:Y:S01]  /*b060*/  MOV R238, UR4 ;  /* 0x0000000400ee7c02 */ /* 0x000fe20008000f00 */
[----:B------:R-:W-:Y:S02]  /*b070*/  USHF.L.U32 UR8, UR8, 0x5, URZ ;  /* 0x0000000508087899 */ /* 0x000fe4000800063f */
[----:B------:R-:W-:Y:S02]  /*b080*/  ULDC UR4, c[0x0][0x19c] ;  /* 0x0000670000047ab9 */ /* 0x000fe40000000800 */
.L_x_2347:
[----:B------:R-:W-:Y:S01]  /*b090*/  MOV R6, R239 ;  /* 0x000000ef00067202 */ /* 0x000fe20000000f00 */
[----:B------:R-:W-:Y:S04]  /*b0a0*/  DEPBAR.LE SB0, 0x0 ;  /* 0x000080000000791a */ /* 0x000fe80000000000 */
[----:B------:R-:W-:Y:S01]  /*b0b0*/  BAR.SYNC.DEFER_BLOCKING 0x0 ;  /* 0x0000000000007b1d */ /* 0x000fe20000010000 */
[----:B------:R-:W-:Y:S05]  /*b0c0*/  MOV R3, R238 ;  /* 0x000000ee00037202 */ /* 0x000fea0000000f00 */
[----:B------:R-:W-:-:S05]  /*b0d0*/  @!P0 BRA `(.L_x_2344) ;  /* 0x000003b000008947 */ /* 0x000fca0003800000 */
[----:B------:R-:W-:Y:S01]  /*b0e0*/  IMAD.SHL.U32 R10, R227, 0x80, RZ ;  /* 0x00000080e30a7824 */ /* 0x000fe200078e00ff */
[----:B------:R-:W-:Y:S04]  /*b0f0*/  IABS R2, c[0x0][0x2d0] ;  /* 0x0000b40000027a13 */ /* 0x000fe80000000000 */
[----:B------:R-:W1:Y:S01]  /*b100*/  I2F.RP R7, R2 ;  /* 0x0000000200077306 */ /* 0x000e620000209400 */
[----:B------:R-:W-:Y:S09]  /*b110*/  IABS R6, R10 ;  /* 0x0000000a00067213 */ /* 0x000ff20000000000 */
        /* <DEDUP_REMOVED lines=55> */
.L_x_2344:
        /* <DEDUP_REMOVED lines=28> */
[----:B------:R-:W-:Y:S02]  /*b650*/  ISETP.GE.AND P1, PT, R227, 0x2, PT ;  /* 0x00000002e300780c */ /* 0x000fe40003f26270 */
        /* <DEDUP_REMOVED lines=8> */
[----:B------:R-:W5:Y:S05]  /*b6e0*/  LDSM.16.M88.4 R140, [R221+0x4000] ;  /* 0x00400000dd8c783b */ /* 0x000f6a0000000200 */
        /* <DEDUP_REMOVED lines=31> */
[----:B------:R-:W-:Y:S07]  /*b8e0*/  LDSM.16.M88.4 R160, [R215+0x4000] ;  /* 0x00400000d7a0783b */ /* 0x000fee0000000200 */
        /* <DEDUP_REMOVED lines=175> */
[----:B------:R-:W-:-:S05]  /*c3e0*/  @!P0 BRA `(.L_x_2346) ;  /* 0x000003c000008947 */ /* 0x000fca0003800000 */
[----:B------:R-:W-:Y:S01]  /*c3f0*/  IMAD.SHL.U32 R139, R227, 0x80, RZ ;  /* 0x00000080e38b7824 */ /* 0x000fe200078e00ff */
[----:B------:R-:W-:Y:S04]  /*c400*/  IABS R2, c[0x0][0x2d0] ;  /* 0x0000b40000027a13 */ /* 0x000fe80000000000 */
[----:B------:R-:W1:Y:S01]  /*c410*/  I2F.RP R135, R2 ;  /* 0x0000000200877306 */ /* 0x000e620000209400 */
[C---:B------:R-:W-:Y:S02]  /*c420*/  IADD3 R137, R139.reuse, -0x100, RZ ;  /* 0xffffff008b897810 */ /* 0x040fe40007ffe0ff */
[----:B------:R-:W-:Y:S02]  /*c430*/  IADD3 R139, R139, -0x80, RZ ;  /* 0xffffff808b8b7810 */ /* 0x000fe40007ffe0ff */
        /* <DEDUP_REMOVED lines=40> */
[----:B------:R-:W-:Y:S02]  /*c6c0*/  IMAD.MOV.U32 R3, RZ, RZ, c[0x0][0x2d0] ;  /* 0x0000b400ff037624 */ /* 0x000fe400078e00ff */
[----:B------:R-:W2:Y:S02]  /*c6d0*/  LDG.E R132, [R140.64] ;  /* 0x0000000c8c847981 */ /* 0x000ea4000c1e1900 */
[----:B------:R-:W-:Y:S02]  /*c6e0*/  IMAD R3, R2, R3, -0x80 ;  /* 0xffffff8002037424 */ /* 0x000fe400078e0203 */
[----:B------:R-:W2:Y:S02]  /*c6f0*/  LDG.E R135, [R134.64] ;  /* 0x0000000c86877981 */ /* 0x000ea4000c1e1900 */
        /* <DEDUP_REMOVED lines=11> */
.L_x_2346:
[C---:B------:R-:W-:Y:S01]  /*c7b0*/  LEA R236, P1, R136.reuse, R236, 0x1 ;  /* 0x000000ec88ec7211 */ /* 0x040fe200078208ff */
[----:B------:R-:W-:Y:S02]  /*c7c0*/  USHF.L.U32 UR5, UR7, 0x5, URZ ;  /* 0x0000000507057899 */ /* 0x000fe4000800063f */
[----:B------:R-:W-:Y:S01]  /*c7d0*/  USHF.L.U64.HI UR7, UR7, UR10, UR4 ;  /* 0x0000000a07077299 */ /* 0x000fe20008010204 */
[----:B------:R-:W-:Y:S03]  /*c7e0*/  LEA.HI.X R237, R136, R237, R3, 0x1, P1 ;  /* 0x000000ed88ed7211 */ /* 0x000fe600008f0c03 */
[----:B------:R-:W-:Y:S02]  /*c7f0*/  IADD3 R142, P1, R236, UR5, RZ ;  /* 0x00000005ec8e7c10 */ /* 0x000fe4000ff3e0ff */
[----:B------:R-:W-:Y:S01]  /*c800*/  @!PT LDS RZ, [RZ] ;  /* 0x00000000fffff984 */ /* 0x000fe20000000800 */
[----:B------:R-:W-:Y:S01]  /*c810*/  @!PT LDS RZ, [RZ] ;  /* 0x00000000fffff984 */ /* 0x000fe20000000800 */
[----:B------:R-:W-:Y:S01]  /*c820*/  @!PT LDS RZ, [RZ] ;  /* 0x00000000fffff984 */ /* 0x000fe20000000800 */
[----:B------:R1:W-:Y:S02]  /*c830*/  LDGSTS.E.BYPASS.LTC128B.128 [R229+0x4000], [R236.64] ;  /* 0x04000000ece57fae */ /* 0x0003e4000b901d4c */
[----:B------:R-:W-:Y:S02]  /*c840*/  IADD3.X R143, R237, UR7, RZ, P1, !PT ;  /* 0x00000007ed8f7c10 */ /* 0x000fe40008ffe4ff */
        /* <DEDUP_REMOVED lines=21> */
[----:B------:R1:W-:Y:S04]  /*c9a0*/  LDGSTS.E.BYPASS.LTC128B.128 [R229+0x6800], [R134.64] ;  /* 0x0680000086e57fae */ /* 0x0003e8000b901d4c */
[----:B------:R1:W-:Y:S04]  /*c9b0*/  LDGSTS.E.BYPASS.LTC128B.128 [R229+0xa800], [R134.64+0x80] ;  /* 0x0a80008086e57fae */ /* 0x0003e8000b901d4c */
[----:B------:R1:W-:Y:S04]  /*c9c0*/  LDGSTS.E.BYPASS.LTC128B.128 [R229+0x7000], [R2.64] ;  /* 0x0700000002e57fae */ /* 0x0003e8000b901d4c */
[----:B------:R1:W-:Y:S04]  /*c9d0*/  LDGSTS.E.BYPASS.LTC128B.128 [R229+0xb000], [R2.64+0x80] ;  /* 0x0b00008002e57fae */ /* 0x0003e8000b901d4c */
[----:B------:R1:W-:Y:S04]  /*c9e0*/  LDGSTS.E.BYPASS.LTC128B.128 [R229+0x7800], [R144.64] ;  /* 0x0780000090e57fae */ /* 0x0003e8000b901d4c */
[----:B------:R1:W-:Y:S04]  /*c9f0*/  LDGSTS.E.BYPASS.LTC128B.128 [R229+0xb800], [R144.64+0x80] ;  /* 0x0b80008090e57fae */ /* 0x0003e8000b901d4c */
[----:B------:R-:W0:Y:S02]  /*ca00*/  LDGDEPBAR ;  /* 0x00000000000079af */ /* 0x000e240000000000 */
.L_x_2345:
        /* <DEDUP_REMOVED lines=570> */
.L_x_2343:
[----:B------:R-:W1:Y:S01]  /*edb0*/  SHFL.BFLY PT, R0, R241, 0x2, 0x1f ;  /* 0x0c401f00f1007f89 */ /* 0x000e6200000e0000 */
[----:B------:R-:W-:Y:S01]  /*edc0*/  MOV R5, 0x3f800000 ;  /* 0x3f80000000057802 */ /* 0x000fe20000000f00 */
[----:B------:R-:W-:Y:S01]  /*edd0*/  BSSY B0, `(.L_x_2348) ;  /* 0x00000e6000007945 */ /* 0x000fe20003800000 */
[----:B------:R-:W-:Y:S01]  /*ede0*/  MOV R6, 0x3f800000 ;  /* 0x3f80000000067802 */ /* 0x000fe20000000f00 */
[----:B------:R-:W2:Y:S01]  /*edf0*/  SHFL.BFLY PT, R2, R243, 0x2, 0x1f ;  /* 0x0c401f00f3027f89 */ /* 0x000ea200000e0000 */
[----:B-1----:R-:W-:-:S03]  /*ee00*/  FADD.FTZ R7, R0, R241 ;  /* 0x000000f100077221 */ /* 0x002fc60000010000 */
[----:B------:R-:W1:Y:S01]  /*ee10*/  S2R R0, SR_TID.X ;  /* 0x0000000000007919 */ /* 0x000e620000002100 */
[----:B--2---:R-:W-:-:S03]  /*ee20*/  FADD.FTZ R9, R2, R243 ;  /* 0x000000f302097221 */ /* 0x004fc60000010000 */
[----:B------:R-:W2:Y:S04]  /*ee30*/  SHFL.BFLY PT, R2, R7, 0x1, 0x1f ;  /* 0x0c201f0007027f89 */ /* 0x000ea800000e0000 */
[----:B------:R-:W3:Y:S01]  /*ee40*/  SHFL.BFLY PT, R4, R9, 0x1, 0x1f ;  /* 0x0c201f0009047f89 */ /* 0x000ee200000e0000 */
[----:B--2---:R-:W-:Y:S01]  /*ee50*/  FADD.FTZ R2, R7, R2 ;  /* 0x0000000207027221 */ /* 0x004fe20000010000 */
[----:B-1----:R-:W-:Y:S01]  /*ee60*/  SHF.R.S32.HI R7, RZ, 0x1f, R0 ;  /* 0x0000001fff077819 */ /* 0x002fe20000011400 */
[----:B---3--:R-:W-:-:S03]  /*ee70*/  FADD.FTZ R4, R9, R4 ;  /* 0x0000000409047221 */ /* 0x008fc60000010000 */
[CC--:B------:R-:W-:Y:S02]  /*ee80*/  LEA.HI R8, R7.reuse, R0.reuse, RZ, 0x2 ;  /* 0x0000000007087211 */ /* 0x0c0fe400078f10ff */
[----:B------:R-:W-:Y:S02]  /*ee90*/  FSETP.NE.FTZ.AND P0, PT, R2, RZ, PT ;  /* 0x000000ff0200720b */ /* 0x000fe40003f15000 */
[----:B------:R-:W-:Y:S02]  /*eea0*/  FSETP.NE.FTZ.AND P3, PT, R4, RZ, PT ;  /* 0x000000ff0400720b */ /* 0x000fe40003f75000 */
[--C-:B------:R-:W-:Y:S02]  /*eeb0*/  SHF.R.S32.HI R10, RZ, 0x2, R8.reuse ;  /* 0x00000002ff0a7819 */ /* 0x100fe40000011408 */
[----:B------:R-:W-:Y:S02]  /*eec0*/  SHF.R.S32.HI R9, RZ, 0x1f, R8 ;  /* 0x0000001fff097819 */ /* 0x000fe40000011408 */
[----:B------:R-:W-:-:S02]  /*eed0*/  LEA.HI R7, R7, R0, RZ, 0x5 ;  /* 0x0000000007077211 */ /* 0x000fc400078f28ff */
[----:B------:R-:W-:Y:S02]  /*eee0*/  LEA.HI R9, R9, R10, RZ, 0x3 ;  /* 0x0000000a09097211 */ /* 0x000fe400078f18ff */
[----:B------:R-:W-:Y:S01]  /*eef0*/  LOP3.LUT R11, R8, 0x3ffffffc, RZ, 0xc0, !PT ;  /* 0x3ffffffc080b7812 */ /* 0x000fe200078ec0ff */
[----:B------:R-:W1:Y:S01]  /*ef00*/  @P0 MUFU.RCP R6, R2 ;  /* 0x0000000200060308 */ /* 0x000e620000001000 */
[----:B------:R-:W-:Y:S02]  /*ef10*/  LOP3.LUT R9, R9, 0xfffffff8, RZ, 0xc0, !PT ;  /* 0xfffffff809097812 */ /* 0x000fe400078ec0ff */
[----:B------:R-:W-:Y:S02]  /*ef20*/  SHF.R.S32.HI R8, RZ, 0x5, R7 ;  /* 0x00000005ff087819 */ /* 0x000fe40000011407 */
[----:B------:R-:W-:Y:S02]  /*ef30*/  IADD3 R9, R10, -R9, RZ ;  /* 0x800000090a097210 */ /* 0x000fe40007ffe0ff */
[----:B------:R-:W-:Y:S01]  /*ef40*/  IADD3 R11, -R11, R0, RZ ;  /* 0x000000000b0b7210 */ /* 0x000fe20007ffe1ff */
[----:B------:R-:W2:Y:S01]  /*ef50*/  @P3 MUFU.RCP R5, R4 ;  /* 0x0000000400053308 */ /* 0x000ea20000001000 */
[----:B------:R-:W-:-:S02]  /*ef60*/  SHF.L.U32 R10, R9, 0x6, RZ ;  /* 0x00000006090a7819 */ /* 0x000fc400000006ff */
[----:B------:R-:W-:Y:S02]  /*ef70*/  LOP3.LUT R12, R9, 0x1, RZ, 0xc0, !PT ;  /* 0x00000001090c7812 */ /* 0x000fe400078ec0ff */
[----:B------:R-:W-:Y:S02]  /*ef80*/  LOP3.LUT R10, R10, 0x1c0, RZ, 0xc0, !PT ;  /* 0x000001c00a0a7812 */ /* 0x000fe400078ec0ff */
[----:B------:R-:W-:Y:S01]  /*ef90*/  LEA R11, R8, R11, 0x9 ;  /* 0x0000000b080b7211 */ /* 0x000fe200078e48ff */
[----:B-1----:R-:W-:Y:S01]  /*efa0*/  FMUL.FTZ R131, R6, R131 ;  /* 0x0000008306837220 */ /* 0x002fe20000410000 */
[----:B------:R-:W-:Y:S01]  /*efb0*/  LEA.HI R10, R10, R10, RZ, 0x1d ;  /* 0x0000000a0a0a7211 */ /* 0x000fe200078fe8ff */
[----:B------:R-:W-:Y:S01]  /*efc0*/  FMUL.FTZ R130, R6, R130 ;  /* 0x0000008206827220 */ /* 0x000fe20000410000 */
[----:B------:R-:W-:Y:S01]  /*efd0*/  ISETP.NE.U32.AND P4, PT, R12, 0x1, PT ;  /* 0x000000010c00780c */ /* 0x000fe20003f85070 */
[C---:B------:R-:W-:Y:S01]  /*efe0*/  FMUL.FTZ R71, R6.reuse, R71 ;  /* 0x0000004706477220 */ /* 0x040fe20000410000 */
[----:B------:R-:W-:Y:S01]  /*eff0*/  LEA R10, R11, R10, 0x1 ;  /* 0x0000000a0b0a7211 */ /* 0x000fe200078e08ff */
[----:B------:R-:W-:Y:S01]  /*f000*/  FMUL.FTZ R70, R6, R70 ;  /* 0x0000004606467220 */ /* 0x000fe20000410000 */
[----:B------:R-:W-:Y:S01]  /*f010*/  R2P PR, R9, 0x6 ;  /* 0x0000000609007804 */ /* 0x000fe20000000000 */
[C---:B--2---:R-:W-:Y:S01]  /*f020*/  FMUL.FTZ R128, R5.reuse, R128 ;  /* 0x0000008005807220 */ /* 0x044fe20000410000 */
[----:B------:R-:W-:Y:S01]  /*f030*/  SHF.L.U32 R11, R10, 0x1, RZ ;  /* 0x000000010a0b7819 */ /* 0x000fe200000006ff */
[C---:B------:R-:W-:Y:S01]  /*f040*/  FMUL.FTZ R129, R5.reuse, R129 ;  /* 0x0000008105817220 */ /* 0x040fe20000410000 */
[----:B------:R-:W-:Y:S01]  /*f050*/  MOV R9, 0x20 ;  /* 0x0000002000097802 */ /* 0x000fe20000000f00 */
[----:B------:R-:W-:Y:S01]  /*f060*/  FMUL.FTZ R68, R5, R68 ;  /* 0x0000004405447220 */ /* 0x000fe20000410000 */
[----:B------:R-:W-:Y:S01]  /*f070*/  IADD3 R13, R11, -0x10, RZ ;  /* 0xfffffff00b0d7810 */ /* 0x000fe20007ffe0ff */
[----:B------:R-:W-:Y:S01]  /*f080*/  FMUL.FTZ R69, R5, R69 ;  /* 0x0000004505457220 */ /* 0x000fe20000410000 */
[----:B------:R-:W-:Y:S01]  /*f090*/  F2FP.BF16.PACK_AB R128, R129, R128 ;  /* 0x000000808180723e */ /* 0x000fe200000010ff */
[----:B------:R-:W-:Y:S01]  /*f0a0*/  FMUL.FTZ R72, R5, R72 ;  /* 0x0000004805487220 */ /* 0x000fe20000410000 */
[----:B------:R-:W-:Y:S01]  /*f0b0*/  @P4 IADD3 R13, R11, 0x10, RZ ;  /* 0x000000100b0d4810 */ /* 0x000fe20007ffe0ff */
[----:B------:R-:W-:Y:S01]  /*f0c0*/  FMUL.FTZ R73, R5, R73 ;  /* 0x0000004905497220 */ /* 0x000fe20000410000 */
[----:B------:R-:W-:Y:S01]  /*f0d0*/  F2FP.BF16.PACK_AB R130, R131, R130 ;  /* 0x000000828382723e */ /* 0x000fe200000010ff */
        /* <DEDUP_REMOVED lines=24> */
[----:B------:R-:W-:Y:S01]  /*f260*/  FMUL.FTZ R100, R5, R100 ;  /* 0x0000006405647220 */ /* 0x000fe20000410000 */
[----:B------:R-:W-:Y:S01]  /*f270*/  LOP3.LUT R7, R7, 0xffffffe0, RZ, 0xc0, !PT ;  /* 0xffffffe007077812 */ /* 0x000fe200078ec0ff */
[----:B------:R-:W-:Y:S01]  /*f280*/  FMUL.FTZ R101, R5, R101 ;  /* 0x0000006505657220 */ /* 0x000fe20000410000 */
[----:B------:R-:W-:Y:S01]  /*f290*/  F2FP.BF16.PACK_AB R96, R97, R96 ;  /* 0x000000606160723e */ /* 0x000fe200000010ff */
[C---:B------:R-:W-:Y:S01]  /*f2a0*/  FMUL.FTZ R104, R5.reuse, R104 ;  /* 0x0000006805687220 */ /* 0x040fe20000410000 */
[----:B------:R-:W-:Y:S01]  /*f2b0*/  @P3 MUFU.LG2 R4, R4 ;  /* 0x0000000400043308 */ /* 0x000fe20000000c00 */
[----:B------:R-:W-:Y:S01]  /*f2c0*/  FMUL.FTZ R105, R5, R105 ;  /* 0x0000006905697220 */ /* 0x000fe20000410000 */
[----:B------:R-:W-:Y:S01]  /*f2d0*/  F2FP.BF16.PACK_AB R100, R101, R100 ;  /* 0x000000646564723e */ /* 0x000fe200000010ff */
[----:B------:R-:W-:Y:S01]  /*f2e0*/  FMUL.FTZ R124, R5, R124 ;  /* 0x0000007c057c7220 */ /* 0x000fe20000410000 */
[----:B------:R-:W-:Y:S01]  /*f2f0*/  IADD3 R7, -R7, R0, RZ ;  /* 0x0000000007077210 */ /* 0x000fe20007ffe1ff */
[----:B------:R-:W-:Y:S01]  /*f300*/  FMUL.FTZ R125, R5, R125 ;  /* 0x0000007d057d7220 */ /* 0x000fe20000410000 */
[----:B------:R-:W-:Y:S01]  /*f310*/  F2FP.BF16.PACK_AB R104, R105, R104 ;  /* 0x000000686968723e */ /* 0x000fe200000010ff */
[C---:B------:R-:W-:Y:S01]  /*f320*/  FMUL.FTZ R108, R5.reuse, R108 ;  /* 0x0000006c056c7220 */ /* 0x040fe20000410000 */
[----:B------:R-:W1:Y:S01]  /*f330*/  @P0 MUFU.LG2 R2, R2 ;  /* 0x0000000200020308 */ /* 0x000e620000000c00 */
        /* <DEDUP_REMOVED lines=13> */
[C---:B------:R-:W-:Y:S01]  /*f410*/  FMUL.FTZ R74, R6.reuse, R74 ;  /* 0x0000004a064a7220 */ /* 0x040fe20000410000 */
[----:B------:R-:W-:Y:S01]  /*f420*/  F2FP.BF16.PACK_AB R116, R5, R116 ;  /* 0x000000740574723e */ /* 0x000fe200000010ff */
[C---:B------:R-:W-:Y:S01]  /*f430*/  FMUL.FTZ R79, R6.reuse, R79 ;  /* 0x0000004f064f7220 */ /* 0x040fe20000410000 */
[----:B------:R-:W-:Y:S01]  /*f440*/  MOV R5, 0x40 ;  /* 0x0000004000057802 */ /* 0x000fe20000000f00 */
[C---:B------:R-:W-:Y:S01]  /*f450*/  FMUL.FTZ R78, R6.reuse, R78 ;  /* 0x0000004e064e7220 */ /* 0x040fe20000410000 */
[----:B------:R-:W-:Y:S01]  /*f460*/  F2FP.BF16.PACK_AB R74, R75, R74 ;  /* 0x0000004a4b4a723e */ /* 0x000fe200000010ff */
[C---:B------:R-:W-:Y:S01]  /*f470*/  FMUL.FTZ R83, R6.reuse, R83 ;  /* 0x0000005306537220 */ /* 0x040fe20000410000 */
[----:B------:R-:W-:Y:S01]  /*f480*/  SEL R10, R5, 0xffffffc0, !P2 ;  /* 0xffffffc0050a7807 */ /* 0x000fe20005000000 */
[C---:B------:R-:W-:Y:S01]  /*f490*/  FMUL.FTZ R82, R6.reuse, R82 ;  /* 0x0000005206527220 */ /* 0x040fe20000410000 */
[----:B------:R-:W-:Y:S01]  /*f4a0*/  F2FP.BF16.PACK_AB R78, R79, R78 ;  /* 0x0000004e4f4e723e */ /* 0x000fe200000010ff */
[C---:B------:R-:W-:Y:S01]  /*f4b0*/  FMUL.FTZ R87, R6.reuse, R87 ;  /* 0x0000005706577220 */ /* 0x040fe20000410000 */
[----:B------:R-:W-:Y:S01]  /*f4c0*/  IADD3 R17, R11, R10, RZ ;  /* 0x0000000a0b117210 */ /* 0x000fe20007ffe0ff */
[C---:B------:R-:W-:Y:S01]  /*f4d0*/  FMUL.FTZ R86, R6.reuse, R86 ;  /* 0x0000005606567220 */ /* 0x040fe20000410000 */
[----:B------:R-:W-:Y:S01]  /*f4e0*/  F2FP.BF16.PACK_AB R82, R83, R82 ;  /* 0x000000525352723e */ /* 0x000fe200000010ff */
[----:B------:R-:W-:Y:S01]  /*f4f0*/  FMUL.FTZ R91, R6, R91 ;  /* 0x0000005b065b7220 */ /* 0x000fe20000410000 */
[----:B------:R-:W-:Y:S01]  /*f500*/  IADD3 R19, R10, R13, RZ ;  /* 0x0000000d0a137210 */ /* 0x000fe20007ffe0ff */
[C---:B------:R-:W-:Y:S01]  /*f510*/  FMUL.FTZ R90, R6.reuse, R90 ;  /* 0x0000005a065a7220 */ /* 0x040fe20000410000 */
[----:B------:R-:W-:Y:S01]  /*f520*/  F2FP.BF16.PACK_AB R86, R87, R86 ;  /* 0x000000565756723e */ /* 0x000fe200000010ff */
[C---:B------:R-:W-:Y:S01]  /*f530*/  FMUL.FTZ R95, R6.reuse, R95 ;  /* 0x0000005f065f7220 */ /* 0x040fe20000410000 */
[----:B------:R-:W2:Y:S01]  /*f540*/  S2R R5, SR_CTAID.Y ;  /* 0x0000000000057919 */ /* 0x000ea20000002600 */
[C---:B------:R-:W-:Y:S01]  /*f550*/  FMUL.FTZ R94, R6.reuse, R94 ;  /* 0x0000005e065e7220 */ /* 0x040fe20000410000 */
[----:B------:R-:W-:Y:S01]  /*f560*/  F2FP.BF16.PACK_AB R90, R91, R90 ;  /* 0x0000005a5b5a723e */ /* 0x000fe200000010ff */
[----:B------:R-:W-:Y:S01]  /*f570*/  FMUL.FTZ R99, R6, R99 ;  /* 0x0000006306637220 */ /* 0x000fe20000410000 */
[----:B------:R-:W-:Y:S01]  /*f580*/  ISETP.NE.AND P2, PT, R226, -0x1, PT ;  /* 0xffffffffe200780c */ /* 0x000fe20003f45270 */
        /* <DEDUP_REMOVED lines=21> */
[----:B------:R-:W-:Y:S01]  /*f6e0*/  FMUL.FTZ R6, R6, R118 ;  /* 0x0000007606067220 */ /* 0x000fe20000410000 */
[----:B------:R-:W-:Y:S01]  /*f6f0*/  F2FP.BF16.PACK_AB R122, R123, R122 ;  /* 0x0000007a7b7a723e */ /* 0x000fe200000010ff */
[----:B------:R-:W-:-:S03]  /*f700*/  @P2 IMAD.WIDE.U32 R44, R226, c[0x0][0x1e8], RZ ;  /* 0x00007a00e22c2a25 */ /* 0x000fc600078e00ff */
[----:B------:R-:W-:Y:S01]  /*f710*/  F2FP.BF16.PACK_AB R119, R119, R6 ;  /* 0x000000067777723e */ /* 0x000fe200000010ff */
[----:B--2---:R-:W-:Y:S01]  /*f720*/  @!P2 IMAD.WIDE.U32 R48, R5, c[0x0][0x1e0], RZ ;  /* 0x000078000530aa25 */ /* 0x004fe200078e00ff */
[----:B------:R-:W-:-:S03]  /*f730*/  SEL R6, R9, 0xffffffe0, !P1 ;  /* 0xffffffe009067807 */ /* 0x000fc60004800000 */
[----:B-1----:R-:W-:Y:S01]  /*f740*/  @P0 FMUL.FTZ R2, R2, 0.69314718246459960938 ;  /* 0x3f31721802020820 */ /* 0x002fe20000410000 */
[----:B------:R-:W-:Y:S02]  /*f750*/  IADD3 R9, R11, R6, RZ ;  /* 0x000000060b097210 */ /* 0x000fe40007ffe0ff */
[----:B------:R-:W-:Y:S02]  /*f760*/  IADD3 R15, R6, R13, RZ ;  /* 0x0000000d060f7210 */ /* 0x000fe40007ffe0ff */
[-C--:B------:R-:W-:Y:S01]  /*f770*/  IADD3 R21, R9, R10.reuse, RZ ;  /* 0x0000000a09157210 */ /* 0x080fe20007ffe0ff */
[----:B------:R-:W-:Y:S01]  /*f780*/  STS [R9], R72 ;  /* 0x0000004809007388 */ /* 0x000fe20000000800 */
[----:B------:R-:W-:Y:S02]  /*f790*/  IADD3 R41, R15, R10, RZ ;  /* 0x0000000a0f297210 */ /* 0x000fe40007ffe0ff */
[----:B------:R-:W1:Y:S01]  /*f7a0*/  LDC.U8 R10, c[0x0][0x328] ;  /* 0x0000ca00ff0a7b82 */ /* 0x000e620000000000 */
[----:B------:R-:W-:Y:S01]  /*f7b0*/  STS [R9+0x400], R74 ;  /* 0x0004004a09007388 */ /* 0x000fe20000000800 */
[----:B------:R-:W-:-:S03]  /*f7c0*/  @!P2 MOV R44, R48 ;  /* 0x00000030002ca202 */ /* 0x000fc60000000f00 */
[----:B------:R-:W-:Y:S04]  /*f7d0*/  STS [R15], R76 ;  /* 0x0000004c0f007388 */ /* 0x000fe80000000800 */
[----:B------:R-:W-:Y:S04]  /*f7e0*/  STS [R15+0x400], R78 ;  /* 0x0004004e0f007388 */ /* 0x000fe80000000800 */
[----:B------:R-:W-:Y:S04]  /*f7f0*/  STS [R17], R80 ;  /* 0x0000005011007388 */ /* 0x000fe80000000800 */
[----:B------:R-:W-:Y:S04]  /*f800*/  STS [R17+0x400], R82 ;  /* 0x0004005211007388 */ /* 0x000fe80000000800 */
[----:B------:R-:W-:Y:S01]  /*f810*/  STS [R19], R84 ;  /* 0x0000005413007388 */ /* 0x000fe20000000800 */
[----:B-1----:R-:W-:-:S03]  /*f820*/  ISETP.NE.AND P4, PT, R10, RZ, PT ;  /* 0x000000ff0a00720c */ /* 0x002fc60003f85270 */
[----:B------:R-:W-:Y:S01]  /*f830*/  STS [R19+0x400], R86 ;  /* 0x0004005613007388 */ /* 0x000fe20000000800 */
[C---:B------:R-:W-:Y:S01]  /*f840*/  @P2 IMAD R10, R226.reuse, c[0x0][0x1ec], R45 ;  /* 0x00007b00e20a2a24 */ /* 0x040fe200078e022d */
[----:B------:R-:W-:Y:S02]  /*f850*/  ISETP.NE.OR P1, PT, R226, -0x1, !P4 ;  /* 0xffffffffe200780c */ /* 0x000fe40006725670 */
[----:B------:R-:W-:Y:S04]  /*f860*/  STS [R21], R88 ;  /* 0x0000005815007388 */ /* 0x000fe80000000800 */
[----:B------:R-:W-:Y:S04]  /*f870*/  STS [R21+0x400], R90 ;  /* 0x0004005a15007388 */ /* 0x000fe80000000800 */
[----:B------:R-:W-:Y:S04]  /*f880*/  STS [R41], R92 ;  /* 0x0000005c29007388 */ /* 0x000fe80000000800 */
[----:B------:R-:W-:Y:S01]  /*f890*/  STS [R41+0x400], R94 ;  /* 0x0004005e29007388 */ /* 0x000fe20000000800 */
[----:B------:R-:W-:Y:S01]  /*f8a0*/  @!P1 IMAD R226, R5, c[0x0][0x214], RZ ;  /* 0x0000850005e29a24 */ /* 0x000fe200078e02ff */
[----:B------:R-:W-:-:S02]  /*f8b0*/  LOP3.LUT P1, RZ, R7, 0x3, RZ, 0xc0, !PT ;  /* 0x0000000307ff7812 */ /* 0x000fc4000782c0ff */
[----:B------:R-:W-:Y:S01]  /*f8c0*/  STS [R11+0x2000], R96 ;  /* 0x002000600b007388 */ /* 0x000fe20000000800 */
[----:B------:R-:W-:Y:S01]  /*f8d0*/  MOV R7, 0x7f800000 ;  /* 0x7f80000000077802 */ /* 0x000fe20000000f00 */
[----:B------:R-:W-:Y:S02]  /*f8e0*/  @P0 FFMA.FTZ R7, R3, c[0x0][0x238], R2 ;  /* 0x00008e0003070a23 */ /* 0x000fe40000010002 */
[----:B------:R1:W-:Y:S04]  /*f8f0*/  STS [R11+0x2400], R98 ;  /* 0x002400620b007388 */ /* 0x0003e80000000800 */
[----:B------:R-:W-:Y:S04]  /*f900*/  STS [R13+0x2000], R100 ;  /* 0x002000640d007388 */ /* 0x000fe80000000800 */
[----:B------:R-:W-:Y:S04]  /*f910*/  STS [R13+0x2400], R102 ;  /* 0x002400660d007388 */ /* 0x000fe80000000800 */
[----:B------:R-:W-:Y:S04]  /*f920*/  STS [R9+0x2000], R104 ;  /* 0x0020006809007388 */ /* 0x000fe80000000800 */
[----:B------:R2:W-:Y:S04]  /*f930*/  STS [R9+0x2400], R106 ;  /* 0x0024006a09007388 */ /* 0x0005e80000000800 */
[----:B------:R3:W-:Y:S04]  /*f940*/  STS [R15+0x2000], R124 ;  /* 0x0020007c0f007388 */ /* 0x0007e80000000800 */
[----:B------:R3:W-:Y:S01]  /*f950*/  STS [R15+0x2400], R126 ;  /* 0x0024007e0f007388 */ /* 0x0007e20000000800 */
[----:B-1----:R-:W-:-:S03]  /*f960*/  @P3 FMUL.FTZ R11, R4, 0.69314718246459960938 ;  /* 0x3f317218040b3820 */ /* 0x002fc60000410000 */
[----:B------:R3:W-:Y:S01]  /*f970*/  STS [R17+0x2000], R108 ;  /* 0x0020006c11007388 */ /* 0x0007e20000000800 */
[----:B------:R-:W-:-:S03]  /*f980*/  @P3 FFMA.FTZ R0, R132, c[0x0][0x238], R11 ;  /* 0x00008e0084003a23 */ /* 0x000fc6000001000b */
[----:B------:R3:W-:Y:S04]  /*f990*/  STS [R17+0x2400], R110 ;  /* 0x0024006e11007388 */ /* 0x0007e80000000800 */
[----:B------:R3:W-:Y:S04]  /*f9a0*/  STS [R19+0x2000], R112 ;  /* 0x0020007013007388 */ /* 0x0007e80000000800 */
[----:B------:R3:W-:Y:S01]  /*f9b0*/  STS [R19+0x2400], R114 ;  /* 0x0024007213007388 */ /* 0x0007e20000000800 */
[----:B--2---:R-:W-:-:S03]  /*f9c0*/  @!P2 SHF.R.S32.HI R9, RZ, 0x1f, R5 ;  /* 0x0000001fff09a819 */ /* 0x004fc60000011405 */
[----:B------:R3:W-:Y:S02]  /*f9d0*/  STS [R21+0x2000], R120 ;  /* 0x0020007815007388 */ /* 0x0007e40000000800 */
[----:B------:R-:W-:Y:S01]  /*f9e0*/  @!P2 IMAD R46, R9, c[0x0][0x1e0], RZ ;  /* 0x00007800092eaa24 */ /* 0x000fe200078e02ff */
[----:B------:R-:W-:Y:S01]  /*f9f0*/  SHF.R.S32.HI R9, RZ, 0x1f, R8 ;  /* 0x0000001fff097819 */ /* 0x000fe20000011408 */
[----:B------:R3:W-:Y:S02]  /*fa00*/  STS [R21+0x2400], R122 ;  /* 0x0024007a15007388 */ /* 0x0007e40000000800 */
[----:B------:R-:W-:Y:S01]  /*fa10*/  @!P2 IMAD R46, R5, c[0x0][0x1e4], R46 ;  /* 0x00007900052eaa24 */ /* 0x000fe200078e022e */
[----:B------:R-:W-:Y:S01]  /*fa20*/  LEA.HI R9, R9, R8, RZ, 0x2 ;  /* 0x0000000809097211 */ /* 0x000fe200078f10ff */
[----:B------:R3:W-:Y:S03]  /*fa30*/  STS [R41+0x2000], R116 ;  /* 0x0020007429007388 */ /* 0x0007e60000000800 */
[----:B------:R-:W-:Y:S01]  /*fa40*/  LOP3.LUT R9, R9, 0xffffffc, RZ, 0xc0, !PT ;  /* 0x0ffffffc09097812 */ /* 0x000fe200078ec0ff */
[----:B------:R3:W-:Y:S01]  /*fa50*/  STS [R41+0x2400], R119 ;  /* 0x0024007729007388 */ /* 0x0007e20000000800 */
[----:B------:R-:W-:-:S02]  /*fa60*/  @!P2 IADD3 R10, R49, R46, RZ ;  /* 0x0000002e310aa210 */ /* 0x000fc40007ffe0ff */
[----:B------:R-:W-:Y:S01]  /*fa70*/  IADD3 R9, R8, -R9, RZ ;  /* 0x8000000908097210 */ /* 0x000fe20007ffe0ff */
[----:B------:R-:W-:Y:S03]  /*fa80*/  BAR.SYNC.DEFER_BLOCKING 0x0 ;  /* 0x0000000000007b1d */ /* 0x000fe60000010000 */
[----:B------:R-:W-:-:S03]  /*fa90*/  LEA R228, R9, R228, 0x4 ;  /* 0x000000e409e47211 */ /* 0x000fc600078e20ff */
        /* <DEDUP_REMOVED lines=25> */
.L_x_2349:
[----:B------:R-:W-:Y:S05]  /*fc30*/  BSYNC B0 ;  /* 0x0000000000007941 */ /* 0x000fea0003800000 */
.L_x_2348:
[----:B------:R-:W5:Y:S01]  /*fc40*/  S2R R3, SR_CTAID.X ;  /* 0x0000000000037919 */ /* 0x000f620000002500 */
[----:B------:R-:W-:Y:S01]  /*fc50*/  SHF.R.S32.HI R231, RZ, 0x1f, R230 ;  /* 0x0000001fffe77819 */ /* 0x000fe200000114e6 */
[----:B------:R-:W-:Y:S01]  /*fc60*/  BSSY B0, `(.L_x_2350) ;  /* 0x0000018000007945 */ /* 0x000fe20003800000 */
[----:B------:R-:W-:-:S05]  /*fc70*/  SHF.R.S32.HI R2, RZ, 0x1f, R6 ;  /* 0x0000001fff027819 */ /* 0x000fca0000011406 */
[----:B---3--:R-:W-:-:S04]  /*fc80*/  IMAD R5, R2, c[0x0][0x1f0], RZ ;  /* 0x00007c0002057a24 */ /* 0x008fc800078e02ff */
[----:B------:R-:W-:Y:S01]  /*fc90*/  IMAD R5, R6, c[0x0][0x1f4], R5 ;  /* 0x00007d0006057a24 */ /* 0x000fe200078e0205 */
[----:B-----5:R-:W-:-:S04]  /*fca0*/  SHF.L.U32 R3, R3, 0x6, RZ ;  /* 0x0000000603037819 */ /* 0x020fc800000006ff */
[----:B------:R-:W-:Y:S01]  /*fcb0*/  SHF.R.S32.HI R0, RZ, 0x1f, R3 ;  /* 0x0000001fff007819 */ /* 0x000fe20000011403 */
[----:B------:R-:W-:-:S04]  /*fcc0*/  IMAD.WIDE.U32 R230, R3, c[0x0][0x1e8], R230 ;  /* 0x00007a0003e67a25 */ /* 0x000fc800078e00e6 */
[----:B------:R-:W-:Y:S01]  /*fcd0*/  IMAD R0, R0, c[0x0][0x1e8], RZ ;  /* 0x00007a0000007a24 */ /* 0x000fe200078e02ff */
[----:B------:R-:W-:-:S03]  /*fce0*/  IADD3 R44, P0, R44, R230, RZ ;  /* 0x000000e62c2c7210 */ /* 0x000fc60007f1e0ff */
[----:B------:R-:W-:-:S05]  /*fcf0*/  IMAD R3, R3, c[0x0][0x1ec], R0 ;  /* 0x00007b0003037a24 */ /* 0x000fca00078e0200 */
[----:B------:R-:W-:Y:S02]  /*fd00*/  IADD3.X R45, R10, R3, R231, P0, !PT ;  /* 0x000000030a2d7210 */ /* 0x000fe400007fe4e7 */
[----:B------:R-:W-:-:S03]  /*fd10*/  ISETP.GE.AND P0, PT, R232, R223, PT ;  /* 0x000000dfe800720c */ /* 0x000fc60003f06270 */
[----:B------:R-:W-:-:S05]  /*fd20*/  IMAD.WIDE.U32 R6, R6, c[0x0][0x1f0], R44 ;  /* 0x00007c0006067a25 */ /* 0x000fca00078e002c */
[----:B------:R-:W-:-:S05]  /*fd30*/  IADD3 R5, R5, R7, RZ ;  /* 0x0000000705057210 */ /* 0x000fca0007ffe0ff */
        /* <DEDUP_REMOVED lines=8> */
[----:B--2---:R2:W-:Y:S04]  /*fdc0*/  STG.E.128 [R2.64], R36 ;  /* 0x0000002402007986 */ /* 0x0045e8000c101d0c */
[----:B-1----:R2:W-:Y:S02]  /*fdd0*/  STG.E.128 [R2.64+0x80], R20 ;  /* 0x0000801402007986 */ /* 0x0025e4000c101d0c */
.L_x_2351:
[----:B------:R-:W-:Y:S05]  /*fde0*/  BSYNC B0 ;  /* 0x0000000000007941 */ /* 0x000fea0003800000 */
.L_x_2350:
[----:B------:R-:W-:Y:S01]  /*fdf0*/  IADD3 R0, R232, 0x10, RZ ;  /* 0x00000010e8007810 */ /* 0x000fe20007ffe0ff */
[----:B------:R-:W-:Y:S03]  /*fe00*/  BSSY B0, `(.L_x_2352) ;  /* 0x000000f000007945 */ /* 0x000fe60003800000 */
[----:B------:R-:W-:-:S13]  /*fe10*/  ISETP.GE.AND P0, PT, R0, R223, PT ;  /* 0x000000df0000720c */ /* 0x000fda0003f06270 */
[----:B------:R-:W-:Y:S05]  /*fe20*/  @P0 BRA `(.L_x_2353) ;  /* 0x000000c000000947 */ /* 0x000fea0003800000 */
[----:B--2---:R-:W-:Y:S01]  /*fe30*/  IADD3 R3, P0, R232, 0x10, RZ ;  /* 0x00000010e8037810 */ /* 0x004fe20007f1e0ff */
        /* <DEDUP_REMOVED lines=9> */
[----:B----4-:R2:W-:Y:S04]  /*fed0*/  STG.E.128 [R2.64], R32 ;  /* 0x0000002002007986 */ /* 0x0105e8000c101d0c */
[----:B-1----:R2:W-:Y:S02]  /*fee0*/  STG.E.128 [R2.64+0x80], R16 ;  /* 0x0000801002007986 */ /* 0x0025e4000c101d0c */
.L_x_2353:
[----:B------:R-:W-:Y:S05]  /*fef0*/  BSYNC B0 ;  /* 0x0000000000007941 */ /* 0x000fea0003800000 */
.L_x_2352:
        /* <DEDUP_REMOVED lines=14> */
[----:B-1----:R1:W-:Y:S04]  /*ffe0*/  STG.E.128 [R2.64], R28 ;  /* 0x0000001c02007986 */ /* 0x0023e8000c101d0c */
[----:B------:R1:W-:Y:S02]  /*fff0*/  STG.E.128 [R2.64+0x80], R12 ;  /* 0x0000800c02007986 */ /* 0x0003e4000c101d0c */
.L_x_2355:
[----:B------:R-:W-:Y:S05]  /*10000*/  BSYNC B0 ;  /* 0x0000000000007941 */ /* 0x000fea0003800000 */
.L_x_2354:
[----:B------:R-:W-:-:S04]  /*10010*/  IADD3 R0, R232, 0x30, RZ ;  /* 0x00000030e8007810 */ /* 0x000fc80007ffe0ff */
[----:B------:R-:W-:-:S13]  /*10020*/  ISETP.GE.AND P0, PT, R0, R223, PT ;  /* 0x000000df0000720c */ /* 0x000fda0003f06270 */
[----:B------:R-:W-:Y:S05]  /*10030*/  @P0 EXIT ;  /* 0x000000000000094d */ /* 0x000fea0003800000 */
[----:B------:R-:W-:Y:S02]  /*10040*/  IADD3 R0, P0, R232, 0x30, RZ ;  /* 0x00000030e8007810 */ /* 0x000fe40007f1e0ff */
[----:B------:R-:W-:Y:S02]  /*10050*/  MOV R4, R6 ;  /* 0x0000000600047202 */ /* 0x000fe40000000f00 */
[----:B-12---:R-:W-:-:S03]  /*10060*/  IADD3.X R3, RZ, R233, RZ, P0, !PT ;  /* 0x000000e9ff037210 */ /* 0x006fc600007fe4ff */
[----:B------:R-:W-:-:S04]  /*10070*/  IMAD.WIDE.U32 R4, R0, c[0x0][0x1e8], R4 ;  /* 0x00007a0000047a25 */ /* 0x000fc800078e0004 */
[----:B------:R-:W-:Y:S01]  /*10080*/  IMAD R3, R3, c[0x0][0x1e8], RZ ;  /* 0x00007a0003037a24 */ /* 0x000fe200078e02ff */
[----:B------:R-:W-:-:S03]  /*10090*/  LEA R2, P0, R4, c[0x0][0x1d0], 0x1 ;  /* 0x0000740004027a11 */ /* 0x000fc600078008ff */
[----:B------:R-:W-:-:S05]  /*100a0*/  IMAD R3, R0, c[0x0][0x1ec], R3 ;  /* 0x00007b0000037a24 */ /* 0x000fca00078e0203 */
[----:B------:R-:W-:-:S04]  /*100b0*/  IADD3 R3, R3, R5, RZ ;  /* 0x0000000503037210 */ /* 0x000fc80007ffe0ff */
[----:B------:R-:W-:-:S05]  /*100c0*/  LEA.HI.X R3, R4, c[0x0][0x1d4], R3, 0x1, P0 ;  /* 0x0000750004037a11 */ /* 0x000fca00000f0c03 */
[----:B------:R-:W-:Y:S04]  /*100d0*/  STG.E.128 [R2.64], R24 ;  /* 0x0000001802007986 */ /* 0x000fe8000c101d0c */
[----:B------:R-:W-:Y:S01]  /*100e0*/  STG.E.128 [R2.64+0x80], R40 ;  /* 0x0000802802007986 */ /* 0x000fe2000c101d0c */
[----:B------:R-:W-:Y:S05]  /*100f0*/  EXIT ;  /* 0x000000000000794d */ /* 0x000fea0003800000 */
.L_x_2356:
        /* <DEDUP_REMOVED lines=16> */
.L_x_8340:


//--------------------- .text._ZN5flash24flash_fwd_splitkv_kernelI23Flash_fwd_kernel_traitsILi128ELi64ELi128ELi4ELb0ELb0EN7cutlass10bfloat16_tE19Flash_kernel_traitsILi128ELi64ELi128ELi4ES3_EELb1ELb0ELb0ELb0ELb1ELb1ELb0ELb0EEEvNS_16Flash_fwd_paramsE --------------------------
	.section	.text._ZN5flash24flash_fwd_splitkv_kernelI23Flash_fwd_kernel_traitsILi128ELi64ELi128ELi4ELb0ELb0EN7cutlass10bfloat16_tE19Flash_kernel_traitsILi128ELi64ELi128ELi4ES3_EELb1ELb0ELb0ELb0ELb1ELb1ELb0ELb0EEEvNS_16Flash_fwd_paramsE,"ax",@progbits
	.sectioninfo	@"SHI_REGISTERS=255"
	.align	128
        .global         _ZN5flash24flash_fwd_splitkv_kernelI23Flash_fwd_kernel_traitsILi128ELi64ELi128ELi4ELb0ELb0EN7cutlass10bfloat16_tE19Flash_kernel_traitsILi128ELi64ELi128ELi4ES3_EELb1ELb0ELb0ELb0ELb1ELb1ELb0ELb0EEEvNS_16Flash_fwd_paramsE
        .type           _ZN5flash24flash_fwd_splitkv_kernelI23Flash_fwd_kernel_traitsILi128ELi64ELi128ELi4ELb0ELb0EN7cutlass10bfloat16_tE19Flash_kernel_traitsILi128ELi64ELi128ELi4ES3_EELb1ELb0ELb0ELb0ELb1ELb1ELb0ELb0EEEvNS_16Flash_fwd_paramsE,@function
        .size           _ZN5flash24flash_fwd_splitkv_kernelI23Flash_fwd_kernel_traitsILi128ELi64ELi128ELi4ELb0ELb0EN7cutlass10bfloat16_tE19Flash_kernel_traitsILi128ELi64ELi128ELi4ES3_EELb1ELb0ELb0ELb0ELb1ELb1ELb0ELb0EEEvNS_16Flash_fwd_paramsE,(.L_x_8341 - _ZN5flash24flash_fwd_splitkv_kernelI23Flash_fwd_kernel_traitsILi128ELi64ELi128ELi4ELb0ELb0EN7cutlass10bfloat16_tE19Flash_kernel_traitsILi128ELi64ELi128ELi4ES3_EELb1ELb0ELb0ELb0ELb1ELb1ELb0ELb0EEEvNS_16Flash_fwd_paramsE)
        .other          _ZN5flash24flash_fwd_splitkv_kernelI23Flash_fwd_kernel_traitsILi128ELi64ELi128ELi4ELb0ELb0EN7cutlass10bfloat16_tE19Flash_kernel_traitsILi128ELi64ELi128ELi4ES3_EELb1ELb0ELb0ELb0ELb1ELb1ELb0ELb0EEEvNS_16Flash_fwd_paramsE,@"STO_CUDA_ENTRY STV_DEFAULT"
_ZN5flash24flash_fwd_splitkv_kernelI23Flash_fwd_kernel_traitsILi128ELi64ELi128ELi4ELb0ELb0EN7cutlass10bfloat16_tE19Flash_kernel_traitsILi128ELi64ELi128ELi4ES3_EELb1ELb0ELb0ELb0ELb1ELb1ELb0ELb0EEEvNS_16Flash_fwd_paramsE:
.text._ZN5flash24flash_fwd_splitkv_kernelI23Flash_fwd_kernel_traitsILi128ELi64ELi128ELi4ELb0ELb0EN7cutlass10bfloat16_tE19Flash_kernel_traitsILi128ELi64ELi128ELi4ES3_EELb1ELb0ELb0ELb0ELb1ELb1ELb0ELb0EEEvNS_16Flash_fwd_paramsE:
        /* <DEDUP_REMOVED lines=15> */
[----:B------:R-:W-:Y:S01]  /*00f0*/  IMAD.WIDE R6, R5, R3, c[0x0][0x248] ;  /* 0x0000920005067625 */ /* 0x000fe200078e0203 */
[----:B------:R1:W2:Y:S11]  /*0100*/  @P2 LDG.E R226, [R130.64] ;  /* 0x0000000882e22981 */ /* 0x0002b6000c1e1900 */
[----:B------:R3:W5:Y:S04]  /*0110*/  @!P1 LDG.E R11, [R6.64] ;  /* 0x00000008060b9981 */ /* 0x000768000c1e1900 */
[----:B-1----:R-:W2:Y:S01]  /*0120*/  @P2 LDG.E R130, [R130.64+0x4] ;  /* 0x0000040882822981 */ /* 0x002ea2000c1e1900 */
[----:B------:R-:W-:-:S02]  /*0130*/  IMAD.MOV.U32 R2, RZ, RZ, RZ ;  /* 0x000000ffff027224 */ /* 0x000fc400078e00ff */
[----:B------:R-:W-:Y:S01]  /*0140*/  @P0 IMAD.WIDE R8, R5, R3, c[0x0][0x250] ;  /* 0x0000940005080625 */ /* 0x000fe200078e0203 */
[----:B------:R-:W1:Y:S04]  /*0150*/  S2R R32, SR_CTAID.X ;  /* 0x0000000000207919 */ /* 0x000e680000002500 */
[----:B------:R3:W5:Y:S01]  /*0160*/  @P0 LDG.E R2, [R8.64] ;  /* 0x0000000808020981 */ /* 0x000762000c1e1900 */
[----:B------:R-:W-:-:S03]  /*0170*/  ISETP.NE.U32.AND P0, PT, RZ, c[0x0][0x248], PT ;  /* 0x00009200ff007a0c */ /* 0x000fc60003f05070 */
        /* <DEDUP_REMOVED lines=9> */
.L_x_2357:
[----:B-1-34-:R-:W-:Y:S02]  /*0210*/  MOV R4, c[0x0][0x218] ;  /* 0x0000860000047a02 */ /* 0x01afe40000000f00 */
.L_x_2358:
        /* <DEDUP_REMOVED lines=44> */
[----:B------:R-:W-:Y:S02]  /*04e0*/  @P0 IMAD R226, R226, c[0x0][0x1ec], R9 ;  /* 0x00007b00e2e20a24 */ /* 0x000fe400078e0209 */
        /* <DEDUP_REMOVED lines=10> */
[--C-:B------:R-:W-:Y:S01]  /*0590*/  SHF.R.S32.HI R3, RZ, 0x1f, R28.reuse ;  /* 0x0000001fff037819 */ /* 0x100fe2000001141c */
[----:B------:R-:W-:Y:S01]  /*05a0*/  IMAD R5, R5, c[0x0][0x1c0], R28 ;  /* 0x0000700005057a24 */ /* 0x000fe200078e021c */
[----:B------:R-:W-:Y:S02]  /*05b0*/  SHF.R.S32.HI R4, RZ, 0x1f, R2 ;  /* 0x0000001fff047819 */ /* 0x000fe40000011402 */
[----:B------:R-:W-:Y:S01]  /*05c0*/  IADD3.X R7, R226, R7, R0, P0, !PT ;  /* 0x00000007e2077210 */ /* 0x000fe200007fe400 */
[----:B------:R-:W-:Y:S01]  /*05d0*/  IMAD R3, R3, c[0x0][0x1f0], RZ ;  /* 0x00007c0003037a24 */ /* 0x000fe200078e02ff */
[----:B------:R-:W-:Y:S01]  /*05e0*/  ISETP.GE.AND P0, PT, R2, R130, PT ;  /* 0x000000820200720c */ /* 0x000fe20003f06270 */
[----:B------:R-:W-:-:S02]  /*05f0*/  IMAD R136, R5, c[0x0][0x214], R136 ;  /* 0x0000850005887a24 */ /* 0x000fc400078e0288 */
[C---:B------:R-:W-:Y:S02]  /*0600*/  IMAD R3, R28.reuse, c[0x0][0x1f4], R3 ;  /* 0x00007d001c037a24 */ /* 0x040fe400078e0203 */
[----:B------:R-:W-:-:S04]  /*0610*/  IMAD.WIDE.U32 R28, R28, c[0x0][0x1f0], R6 ;  /* 0x00007c001c1c7a25 */ /* 0x000fc800078e0006 */
[----:B------:R-:W-:-:S04]  /*0620*/  IMAD.IADD R11, R29, 0x1, R3 ;  /* 0x000000011d0b7824 */ /* 0x000fc800078e0203 */
        /* <DEDUP_REMOVED lines=10> */
.L_x_2361:
[----:B------:R-:W-:Y:S05]  /*06d0*/  BSYNC B0 ;  /* 0x0000000000007941 */ /* 0x000fea0003800000 */
.L_x_2360:
        /* <DEDUP_REMOVED lines=16> */
.L_x_2363:
[----:B------:R-:W-:Y:S05]  /*07e0*/  BSYNC B0 ;  /* 0x0000000000007941 */ /* 0x000fea0003800000 */
.L_x_2362:
        /* <DEDUP_REMOVED lines=16> */
.L_x_2365:
[----:B------:R-:W-:Y:S05]  /*08f0*/  BSYNC B0 ;  /* 0x0000000000007941 */ /* 0x000fea0003800000 */
.L_x_2364:
        /* <DEDUP_REMOVED lines=16> */
.L_x_2367:
[----:B------:R-:W-:Y:S05]  /*0a00*/  BSYNC B0 ;  /* 0x0000000000007941 */ /* 0x000fea0003800000 */
.L_x_2366:
[----:B------:R-:W-:-:S04]  /*0a10*/  LOP3.LUT P4, RZ, R126, 0x7, RZ, 0xc0, !PT ;  /* 0x000000077eff7812 */ /* 0x000fc8000788c0ff */
[-C--:B------:R-:W-:Y:S02]  /*0a20*/  ISETP.GE.OR P3, PT, R2, R130.reuse, P4 ;  /* 0x000000820200720c */ /* 0x080fe40002766670 */
[-C--:B------:R-:W-:Y:S02]  /*0a30*/  ISETP.GE.OR P2, PT, R6, R130.reuse, P4 ;  /* 0x000000820600720c */ /* 0x080fe40002746670 */
[----:B------:R-:W-:Y:S02]  /*0a40*/  ISETP.GE.OR P1, PT, R5, R130, P4 ;  /* 0x000000820500720c */ /* 0x000fe40002726670 */
        /* <DEDUP_REMOVED lines=15> */
.L_x_2359:
[----:B-1----:R-:W-:Y:S01]  /*0b40*/  ISETP.NE.U32.AND P0, PT, RZ, c[0x0][0x2b8], PT ;  /* 0x0000ae00ff007a0c */ /* 0x002fe20003f05070 */
[----:B------:R-:W-:Y:S01]  /*0b50*/  IMAD.MOV.U32 R0, RZ, RZ, R5 ;  /* 0x000000ffff007224 */ /* 0x000fe200078e0005 */
[----:B------:R-:W-:Y:S02]  /*0b60*/  ISETP.NE.U32.AND P2, PT, RZ, c[0x0][0x2c0], PT ;  /* 0x0000b000ff007a0c */ /* 0x000fe40003f45070 */
[----:B------:R-:W-:Y:S02]  /*0b70*/  ISETP.NE.AND.EX P0, PT, RZ, c[0x0][0x2bc], PT, P0 ;  /* 0x0000af00ff007a0c */ /* 0x000fe40003f05300 */
[----:B------:R-:W-:-:S11]  /*0b80*/  ISETP.NE.AND.EX P2, PT, RZ, c[0x0][0x2c4], PT, P2 ;  /* 0x0000b100ff007a0c */ /* 0x000fd60003f45320 */
[----:B------:R-:W-:Y:S02]  /*0b90*/  @P0 IMAD.WIDE R6, R5, R3, c[0x0][0x2b8] ;  /* 0x0000ae0005060625 */ /* 0x000fe400078e0203 */
[----:B------:R-:W-:-:S03]  /*0ba0*/  @P2 SHF.R.S32.HI R3, RZ, 0x1f, R5 ;  /* 0x0000001fff032819 */ /* 0x000fc60000011405 */
[----:B------:R1:W5:Y:S01]  /*0bb0*/  @P0 LDG.E R0, [R6.64] ;  /* 0x0000000806000981 */ /* 0x000362000c1e1900 */
[----:B------:R-:W-:Y:S01]  /*0bc0*/  CS2R R234, SRZ ;  /* 0x0000000000ea7805 */ /* 0x000fe2000001ff00 */
[----:B------:R-:W-:Y:S01]  /*0bd0*/  @P2 IMAD R3, R3, c[0x0][0x2c8], RZ ;  /* 0x0000b20003032a24 */ /* 0x000fe200078e02ff */
[----:B------:R-:W-:Y:S02]  /*0be0*/  PLOP3.LUT P0, PT, PT, PT, PT, 0x8, 0x0 ;  /* 0x000000000000781c */ /* 0x000fe40003f0e170 */
[----:B------:R-:W-:Y:S01]  /*0bf0*/  IABS R37, c[0x0][0x2d0] ;  /* 0x0000b40000257a13 */ /* 0x000fe20000000000 */
[C---:B------:R-:W-:Y:S02]  /*0c00*/  @P2 IMAD R3, R5.reuse, c[0x0][0x2cc], R3 ;  /* 0x0000b30005032a24 */ /* 0x040fe400078e0203 */
        /* <DEDUP_REMOVED lines=32> */
[----:B------:R-:W-:-:S05]  /*0e10*/  IMAD.WIDE R8, R3, 0x4, R234 ;  /* 0x0000000403087825 */ /* 0x000fca00078e02ea */
[----:B------:R1:W2:Y:S01]  /*0e20*/  LDG.E R2, [R8.64] ;  /* 0x0000000808027981 */ /* 0x0002a2000c1e1900 */
[----:B------:R-:W-:Y:S01]  /*0e30*/  IABS R0, c[0x0][0x1c8] ;  /* 0x0000720000007a13 */ /* 0x000fe20000000000 */
[----:B------:R-:W-:-:S04]  /*0e40*/  IMAD.MOV R3, RZ, RZ, -R3 ;  /* 0x000000ffff037224 */ /* 0x000fc800078e0a03 */
[----:B------:R-:W-:Y:S01]  /*0e50*/  IMAD R7, R3, c[0x0][0x2d0], R7 ;  /* 0x0000b40003077a24 */ /* 0x000fe200078e0207 */
[----:B-1----:R-:W1:Y:S08]  /*0e60*/  I2F.RP R8, R0 ;  /* 0x0000000000087306 */ /* 0x002e700000209400 */
        /* <DEDUP_REMOVED lines=23> */
[----:B------:R-:W-:-:S09]  /*0fe0*/  @!P1 IADD3 R9, -R9, RZ, RZ ;  /* 0x000000ff09099210 */ /* 0x000fd20007ffe1ff */
[----:B------:R-:W-:-:S04]  /*0ff0*/  @!P2 LOP3.LUT R9, RZ, c[0x0][0x1c8], RZ, 0x33, !PT ;  /* 0x00007200ff09aa12 */ /* 0x000fc800078e33ff */
[----:B------:R-:W-:-:S05]  /*1000*/  SHF.R.S32.HI R8, RZ, 0x1f, R9 ;  /* 0x0000001fff087819 */ /* 0x000fca0000011409 */
[----:B------:R-:W-:-:S04]  /*1010*/  IMAD R6, R8, c[0x0][0x1b0], RZ ;  /* 0x00006c0008067a24 */ /* 0x000fc800078e02ff */
[----:B------:R-:W-:Y:S01]  /*1020*/  IMAD R6, R9, c[0x0][0x1b4], R6 ;  /* 0x00006d0009067a24 */ /* 0x000fe200078e0206 */
[----:B--2---:R-:W-:Y:S01]  /*1030*/  SHF.R.S32.HI R11, RZ, 0x1f, R2 ;  /* 0x0000001fff0b7819 */ /* 0x004fe20000011402 */
[----:B------:R-:W-:-:S04]  /*1040*/  IMAD.WIDE.U32 R12, R2, c[0x0][0x180], RZ ;  /* 0x00006000020c7a25 */ /* 0x000fc800078e00ff */
[C---:B------:R-:W-:Y:S02]  /*1050*/  IMAD R3, R11.reuse, c[0x0][0x180], RZ ;  /* 0x000060000b037a24 */ /* 0x040fe400078e02ff */
[----:B------:R-:W-:Y:S02]  /*1060*/  IMAD R11, R11, c[0x0][0x188], RZ ;  /* 0x000062000b0b7a24 */ /* 0x000fe400078e02ff */
[C---:B------:R-:W-:Y:S02]  /*1070*/  IMAD R3, R2.reuse, c[0x0][0x184], R3 ;  /* 0x0000610002037a24 */ /* 0x040fe400078e0203 */
[C---:B------:R-:W-:Y:S02]  /*1080*/  IMAD R11, R2.reuse, c[0x0][0x18c], R11 ;  /* 0x00006300020b7a24 */ /* 0x040fe400078e020b */
[----:B------:R-:W-:Y:S02]  /*1090*/  IMAD.IADD R13, R13, 0x1, R3 ;  /* 0x000000010d0d7824 */ /* 0x000fe400078e0203 */
[----:B------:R-:W-:-:S04]  /*10a0*/  IMAD.WIDE.U32 R2, R2, c[0x0][0x188], RZ ;  /* 0x0000620002027a25 */ /* 0x000fc800078e00ff */
[----:B------:R-:W-:Y:S01]  /*10b0*/  IMAD.WIDE.U32 R22, R7, c[0x0][0x198], R12 ;  /* 0x0000660007167a25 */ /* 0x000fe200078e000c */
[----:B------:R-:W-:-:S03]  /*10c0*/  IADD3 R11, R3, R11, RZ ;  /* 0x0000000b030b7210 */ /* 0x000fc60007ffe0ff */
[----:B------:R-:W-:Y:S01]  /*10d0*/  IMAD.MOV.U32 R14, RZ, RZ, R2 ;  /* 0x000000ffff0e7224 */ /* 0x000fe200078e0002 */
[----:B------:R-:W-:-:S05]  /*10e0*/  IADD3 R23, R23, R0, RZ ;  /* 0x0000000017177210 */ /* 0x000fca0007ffe0ff */
[----:B------:R-:W-:-:S04]  /*10f0*/  IMAD.WIDE.U32 R22, R9, c[0x0][0x1b0], R22 ;  /* 0x00006c0009167a25 */ /* 0x000fc800078e0016 */
[----:B------:R-:W-:Y:S01]  /*1100*/  IMAD.IADD R6, R23, 0x1, R6 ;  /* 0x0000000117067824 */ /* 0x000fe200078e0206 */
[----:B------:R-:W-:Y:S05]  /*1110*/  BRA `(.L_x_2369) ;  /* 0x0000045000007947 */ /* 0x000fea0003800000 */
.L_x_2368:
[----:B------:R-:W-:-:S13]  /*1120*/  ISETP.NE.AND P4, PT, R11, -0x1, PT ;  /* 0xffffffff0b00780c */ /* 0x000fda0003f85270 */
        /* <DEDUP_REMOVED lines=14> */
.L_x_2370:
[----:B------:R-:W-:Y:S02]  /*1210*/  IABS R7, c[0x0][0x1c8] ;  /* 0x0000720000077a13 */ /* 0x000fe40000000000 */
[----:B------:R-:W-:Y:S02]  /*1220*/  @P4 IADD3 R11, R2, R11, RZ ;  /* 0x0000000b020b4210 */ /* 0x000fe40007ffe0ff */
[----:B------:R-:W1:Y:S03]  /*1230*/  I2F.RP R12, R7 ;  /* 0x00000007000c7306 */ /* 0x000e660000209400 */
[----:B------:R-:W-:-:S04]  /*1240*/  @P4 IMAD.WIDE.U32 R14, R11, c[0x0][0x1a0], RZ ;  /* 0x000068000b0e4a25 */ /* 0x000fc800078e00ff */
[----:B------:R-:W-:Y:S01]  /*1250*/  @P4 IMAD R11, R11, c[0x0][0x1a4], R15 ;  /* 0x000069000b0b4a24 */ /* 0x000fe200078e020f */
[----:B-1----:R-:W1:Y:S02]  /*1260*/  MUFU.RCP R12, R12 ;  /* 0x0000000c000c7308 */ /* 0x002e640000001000 */
[----:B-1----:R-:W-:-:S06]  /*1270*/  IADD3 R12, R12, 0xffffffe, RZ ;  /* 0x0ffffffe0c0c7810 */ /* 0x002fcc0007ffe0ff */
[----:B------:R-:W1:Y:S02]  /*1280*/  F2I.FTZ.U32.TRUNC.NTZ R13, R12 ;  /* 0x0000000c000d7305 */ /* 0x000e64000021f000 */
[----:B-1----:R-:W-:Y:S02]  /*1290*/  IMAD.MOV R3, RZ, RZ, -R13 ;  /* 0x000000ffff037224 */ /* 0x002fe400078e0a0d */
[----:B------:R-:W-:Y:S02]  /*12a0*/  IMAD.MOV.U32 R12, RZ, RZ, RZ ;  /* 0x000000ffff0c7224 */ /* 0x000fe400078e00ff */
[----:B------:R-:W-:Y:S01]  /*12b0*/  IMAD R4, R3, R7, RZ ;  /* 0x0000000703047224 */ /* 0x000fe200078e02ff */
[----:B------:R-:W-:-:S03]  /*12c0*/  IABS R3, R28 ;  /* 0x0000001c00037213 */ /* 0x000fc60000000000 */
[----:B------:R-:W-:Y:S01]  /*12d0*/  IMAD.HI.U32 R9, R13, R4, R12 ;  /* 0x000000040d097227 */ /* 0x000fe200078e000c */
[----:B------:R-:W-:Y:S02]  /*12e0*/  MOV R4, R3 ;  /* 0x0000000300047202 */ /* 0x000fe40000000f00 */
[----:B------:R-:W-:Y:S01]  /*12f0*/  MOV R12, R8 ;  /* 0x00000008000c7202 */ /* 0x000fe20000000f00 */
[----:B------:R-:W-:Y:S02]  /*1300*/  IMAD.MOV.U32 R13, RZ, RZ, R6 ;  /* 0x000000ffff0d7224 */ /* 0x000fe400078e0006 */
        /* <DEDUP_REMOVED lines=9> */
[----:B------:R-:W-:-:S02]  /*13a0*/  ISETP.GE.AND P2, PT, R3, RZ, PT ;  /* 0x000000ff0300720c */ /* 0x000fc40003f46270 */
[----:B------:R-:W-:-:S04]  /*13b0*/  LEA R7, R133, 0xffffff80, 0x7 ;  /* 0xffffff8085077811 */ /* 0x000fc800078e38ff */
[----:B------:R-:W-:Y:S01]  /*13c0*/  SHF.R.S32.HI R4, RZ, 0x1f, R7 ;  /* 0x0000001fff047819 */ /* 0x000fe20000011407 */
[----:B------:R-:W-:Y:S01]  /*13d0*/  IMAD.WIDE.U32 R12, R7, c[0x0][0x198], R12 ;  /* 0x00006600070c7a25 */ /* 0x000fe200078e000c */
[----:B------:R-:W-:-:S03]  /*13e0*/  @P3 IADD3 R9, R9, 0x1, RZ ;  /* 0x0000000109093810 */ /* 0x000fc60007ffe0ff */
[----:B------:R-:W-:Y:S02]  /*13f0*/  IMAD R3, R4, c[0x0][0x198], RZ ;  /* 0x0000660004037a24 */ /* 0x000fe400078e02ff */
[----:B------:R-:W-:Y:S01]  /*1400*/  @!P2 IMAD.MOV R9, RZ, RZ, -R9 ;  /* 0x000000ffff09a224 */ /* 0x000fe200078e0a09 */
[----:B------:R-:W-:Y:S01]  /*1410*/  @!P1 LOP3.LUT R9, RZ, c[0x0][0x1c8], RZ, 0x33, !PT ;  /* 0x00007200ff099a12 */ /* 0x000fe200078e33ff */
[----:B------:R-:W-:-:S03]  /*1420*/  IMAD R3, R7, c[0x0][0x19c], R3 ;  /* 0x0000670007037a24 */ /* 0x000fc600078e0203 */
[----:B------:R-:W-:Y:S01]  /*1430*/  SHF.R.S32.HI R8, RZ, 0x1f, R9 ;  /* 0x0000001fff087819 */ /* 0x000fe20000011409 */
[----:B------:R-:W-:-:S04]  /*1440*/  IMAD.IADD R13, R13, 0x1, R3 ;  /* 0x000000010d0d7824 */ /* 0x000fc800078e0203 */
[----:B------:R-:W-:Y:S02]  /*1450*/  IMAD R6, R8, c[0x0][0x1b0], RZ ;  /* 0x00006c0008067a24 */ /* 0x000fe400078e02ff */
[----:B------:R-:W-:-:S04]  /*1460*/  IMAD.WIDE.U32 R12, R9, c[0x0][0x1b0], R12 ;  /* 0x00006c00090c7a25 */ /* 0x000fc800078e000c */
[----:B------:R-:W-:Y:S01]  /*1470*/  IMAD R6, R9, c[0x0][0x1b4], R6 ;  /* 0x00006d0009067a24 */ /* 0x000fe200078e0206 */
[----:B------:R-:W-:-:S03]  /*1480*/  MOV R22, R12 ;  /* 0x0000000c00167202 */ /* 0x000fc60000000f00 */
        /* <DEDUP_REMOVED lines=14> */
.L_x_2369:
[----:B------:R-:W-:Y:S01]  /*1570*/  ISETP.NE.AND P1, PT, R226, -0x1, PT ;  /* 0xffffffffe200780c */ /* 0x000fe20003f25270 */
[----:B------:R-:W-:Y:S01]  /*1580*/  IMAD R8, R8, c[0x0][0x1b8], RZ ;  /* 0x00006e0008087a24 */ /* 0x000fe200078e02ff */
[----:B------:R-:W-:Y:S02]  /*1590*/  SHF.R.S32.HI R132, RZ, 0x1f, R126 ;  /* 0x0000001fff847819 */ /* 0x000fe4000001147e */
[----:B------:R-:W-:Y:S01]  /*15a0*/  IADD3 R223, -R136, R130, RZ ;  /* 0x0000008288df7210 */ /* 0x000fe20007ffe1ff */
[----:B------:R-:W-:Y:S01]  /*15b0*/  IMAD R8, R9, c[0x0][0x1bc], R8 ;  /* 0x00006f0009087a24 */ /* 0x000fe200078e0208 */
[----:B-----5:R-:W-:Y:S02]  /*15c0*/  LEA.HI R0, R132, R126, RZ, 0x3 ;  /* 0x0000007e84007211 */ /* 0x020fe400078f18ff */
[----:B------:R-:W-:-:S02]  /*15d0*/  SHF.R.S32.HI R16, RZ, 0x1f, R28 ;  /* 0x0000001fff107819 */ /* 0x000fc4000001141c */
[----:B------:R-:W-:Y:S02]  /*15e0*/  SHF.R.S32.HI R232, RZ, 0x3, R0 ;  /* 0x00000003ffe87819 */ /* 0x000fe40000011400 */
[----:B------:R-:W-:Y:S01]  /*15f0*/  LOP3.LUT R0, R0, 0xfffffff8, RZ, 0xc0, !PT ;  /* 0xfffffff800007812 */ /* 0x000fe200078ec0ff */
[----:B------:R-:W-:Y:S01]  /*1600*/  @!P1 IMAD.WIDE.U32 R12, R5, c[0x0][0x178], RZ ;  /* 0x00005e00050c9a25 */ /* 0x000fe200078e00ff */
[----:B------:R-:W-:Y:S02]  /*1610*/  @!P1 SHF.R.S32.HI R3, RZ, 0x1f, R5 ;  /* 0x0000001fff039819 */ /* 0x000fe40000011405 */
[-C--:B------:R-:W-:Y:S01]  /*1620*/  IADD3 R0, -R0, R126.reuse, RZ ;  /* 0x0000007e00007210 */ /* 0x080fe20007ffe1ff */
[----:B------:R-:W-:Y:S01]  /*1630*/  @P1 IMAD.WIDE.U32 R18, R226, c[0x0][0x190], RZ ;  /* 0x00006400e2121a25 */ /* 0x000fe200078e00ff */
[----:B------:R-:W-:Y:S02]  /*1640*/  IADD3 R10, R232, 0x10, RZ ;  /* 0x00000010e80a7810 */ /* 0x000fe40007ffe0ff */
[----:B------:R-:W-:Y:S01]  /*1650*/  SHF.R.S32.HI R233, RZ, 0x1f, R232 ;  /* 0x0000001fffe97819 */ /* 0x000fe200000114e8 */
[----:B------:R-:W-:Y:S01]  /*1660*/  @!P1 IMAD R3, R3, c[0x0][0x178], RZ ;  /* 0x00005e0003039a24 */ /* 0x000fe200078e02ff */
[----:B------:R-:W-:Y:S01]  /*1670*/  ISETP.GE.AND P6, PT, R10, R223, PT ;  /* 0x000000df0a00720c */ /* 0x000fe20003fc6270 */
[----:B------:R-:W-:Y:S01]  /*1680*/  IMAD.SHL.U32 R228, R232, 0x40, RZ ;  /* 0x00000040e8e47824 */ /* 0x000fe200078e00ff */
[----:B------:R-:W-:Y:S01]  /*1690*/  IADD3 R227, R133, -0x1, RZ ;  /* 0xffffffff85e37810 */ /* 0x000fe20007ffe0ff */
[----:B------:R-:W-:Y:S01]  /*16a0*/  @!P1 IMAD R3, R5, c[0x0][0x17c], R3 ;  /* 0x00005f0005039a24 */ /* 0x000fe200078e0203 */
[----:B------:R-:W-:Y:S01]  /*16b0*/  LEA.HI R5, R132, R126, RZ, 0x6 ;  /* 0x0000007e84057211 */ /* 0x000fe200078f30ff */
[----:B------:R-:W-:Y:S01]  /*16c0*/  @!P1 IMAD.MOV.U32 R18, RZ, RZ, R12 ;  /* 0x000000ffff129224 */ /* 0x000fe200078e000c */
[----:B------:R-:W-:Y:S01]  /*16d0*/  LOP3.LUT R228, R228, 0x1c0, RZ, 0xc0, !PT ;  /* 0x000001c0e4e47812 */ /* 0x000fe200078ec0ff */
[----:B------:R-:W-:Y:S01]  /*16e0*/  IMAD.SHL.U32 R230, R0, 0x8, RZ ;  /* 0x0000000800e67824 */ /* 0x000fe200078e00ff */
[----:B------:R-:W-:Y:S01]  /*16f0*/  SHF.L.U32 R124, R227, 0x7, RZ ;  /* 0x00000007e37c7819 */ /* 0x000fe200000006ff */
[----:B------:R-:W-:Y:S01]  /*1700*/  @P1 IMAD R2, R226, c[0x0][0x194], R19 ;  /* 0x00006500e2021a24 */ /* 0x000fe200078e0213 */
[----:B------:R-:W-:Y:S01]  /*1710*/  MOV R125, c[0x0][0x198] ;  /* 0x00006600007d7a02 */ /* 0x000fe20000000f00 */
[----:B------:R-:W-:Y:S01]  /*1720*/  @!P1 IMAD.IADD R2, R13, 0x1, R3 ;  /* 0x000000010d029824 */ /* 0x000fe200078e0203 */
[----:B------:R-:W-:Y:S01]  /*1730*/  IADD3 R18, P1, R230, R18, RZ ;  /* 0x00000012e6127210 */ /* 0x000fe20007f3e0ff */
[----:B------:R-:W-:Y:S01]  /*1740*/  IMAD.WIDE R32, R32, 0x40, R232 ;  /* 0x0000004020207825 */ /* 0x000fe200078e02e8 */
[----:B------:R-:W-:-:S02]  /*1750*/  SHF.R.S32.HI R12, RZ, 0x1f, R230 ;  /* 0x0000001fff0c7819 */ /* 0x000fc400000114e6 */
[----:B------:R-:W-:Y:S01]  /*1760*/  LOP3.LUT R3, R228, 0x38, R230, 0xf8, !PT ;  /* 0x00000038e4037812 */ /* 0x000fe200078ef8e6 */
[----:B------:R-:W-:Y:S01]  /*1770*/  IMAD R16, R16, c[0x0][0x1a8], RZ ;  /* 0x00006a0010107a24 */ /* 0x000fe200078e02ff */
[----:B------:R-:W-:Y:S01]  /*1780*/  SHF.R.U32.HI R228, RZ, 0x3, R228 ;  /* 0x00000003ffe47819 */ /* 0x000fe200000116e4 */
[----:B------:R-:W-:Y:S01]  /*1790*/  IMAD.X R19, R12, 0x1, R2, P1 ;  /* 0x000000010c137824 */ /* 0x000fe200008e0602 */
[----:B------:R-:W-:Y:S01]  /*17a0*/  IADD3 R2, R232, 0x20, RZ ;  /* 0x00000020e8027810 */ /* 0x000fe20007ffe0ff */
[----:B------:R-:W-:Y:S01]  /*17b0*/  IMAD.SHL.U32 R5, R5, 0x8, RZ ;  /* 0x0000000805057824 */ /* 0x000fe200078e00ff */
[----:B------:R-:W-:Y:S01]  /*17c0*/  LOP3.LUT R228, R3, R228, RZ, 0x3c, !PT ;  /* 0x000000e403e47212 */ /* 0x000fe200078e3cff */
[----:B------:R-:W-:Y:S01]  /*17d0*/  IMAD R16, R28, c[0x0][0x1ac], R16 ;  /* 0x00006b001c107a24 */ /* 0x000fe200078e0210 */
[----:B------:R-:W-:Y:S01]  /*17e0*/  IADD3 R3, R232, 0x30, RZ ;  /* 0x00000030e8037810 */ /* 0x000fe20007ffe0ff */
[----:B------:R-:W-:Y:S01]  /*17f0*/  IMAD.WIDE.U32 R28, R28, c[0x0][0x1a8], R18 ;  /* 0x00006a001c1c7a25 */ /* 0x000fe200078e0012 */
[----:B------:R-:W-:-:S02]  /*1800*/  ISETP.GE.AND P1, PT, R232, R223, PT ;  /* 0x000000dfe800720c */ /* 0x000fc40003f26270 */
[-C--:B------:R-:W-:Y:S01]  /*1810*/  ISETP.GE.AND P2, PT, R2, R223.reuse, PT ;  /* 0x000000df0200720c */ /* 0x080fe20003f46270 */
[----:B------:R-:W-:Y:S01]  /*1820*/  IMAD.IADD R17, R29, 0x1, R16 ;  /* 0x000000011d117824 */ /* 0x000fe200078e0210 */
[----:B------:R-:W-:Y:S01]  /*1830*/  IADD3 R14, P4, R230, R14, RZ ;  /* 0x0000000ee60e7210 */ /* 0x000fe20007f9e0ff */
[----:B------:R-:W-:Y:S01]  /*1840*/  @!P6 IMAD.MOV.U32 R20, RZ, RZ, R28 ;  /* 0x000000ffff14e224 */ /* 0x000fe200078e001c */
[----:B------:R-:W-:Y:S01]  /*1850*/  ISETP.GE.AND P3, PT, R3, R223, PT ;  /* 0x000000df0300720c */ /* 0x000fe20003f66270 */
[----:B------:R-:W-:Y:S01]  /*1860*/  IMAD R134, R233, c[0x0][0x198], RZ ;  /* 0x00006600e9867a24 */ /* 0x000fe200078e02ff */
[----:B------:R-:W-:Y:S02]  /*1870*/  IADD3.X R15, R12, R11, RZ, P4, !PT ;  /* 0x0000000b0c0f7210 */ /* 0x000fe400027fe4ff */
[----:B------:R-:W-:Y:S01]  /*1880*/  IADD3 R22, P5, R230, R22, RZ ;  /* 0x00000016e6167210 */ /* 0x000fe20007fbe0ff */
[----:B------:R-:W-:Y:S01]  /*1890*/  IMAD R134, R232, c[0x0][0x19c], R134 ;  /* 0x00006700e8867a24 */ /* 0x000fe200078e0286 */
[----:B------:R-:W-:Y:S01]  /*18a0*/  @!P6 IADD3 R26, P4, R32, 0x10, RZ ;  /* 0x00000010201ae810 */ /* 0x000fe20007f9e0ff */
[----:B------:R-:W-:Y:S01]  /*18b0*/  @!P1 IMAD.MOV.U32 R16, RZ, RZ, R28 ;  /* 0x000000ffff109224 */ /* 0x000fe200078e001c */
[----:B------:R-:W-:Y:S01]  /*18c0*/  LOP3.LUT R228, R228, 0xfffffe00, R5, 0xf8, !PT ;  /* 0xfffffe00e4e47812 */ /* 0x000fe200078ef805 */
[----:B------:R-:W-:Y:S01]  /*18d0*/  IMAD.X R23, R12, 0x1, R6, P5 ;  /* 0x000000010c177824 */ /* 0x000fe200028e0606 */
[----:B------:R-:W-:Y:S01]  /*18e0*/  @!P6 IADD3.X R5, RZ, R33, RZ, P4, !PT ;  /* 0x00000021ff05e210 */ /* 0x000fe200027fe4ff */
[----:B------:R-:W-:Y:S01]  /*18f0*/  @!P1 IMAD R12, R33, c[0x0][0x190], RZ ;  /* 0x00006400210c9a24 */ /* 0x000fe200078e02ff */
[C---:B------:R-:W-:Y:S01]  /*1900*/  @!P2 IADD3 R24, P5, R32.reuse, 0x20, RZ ;  /* 0x000000202018a810 */ /* 0x040fe20007fbe0ff */
[--C-:B------:R-:W-:Y:S01]  /*1910*/  @!P2 IMAD.MOV.U32 R31, RZ, RZ, R17.reuse ;  /* 0x000000ffff1fa224 */ /* 0x100fe200078e0011 */
[-C--:B------:R-:W-:Y:S01]  /*1920*/  @!P6 MOV R21, R17.reuse ;  /* 0x000000110015e202 */ /* 0x080fe20000000f00 */
[----:B------:R-:W-:Y:S01]  /*1930*/  @!P6 IMAD R5, R5, c[0x0][0x190], RZ ;  /* 0x000064000505ea24 */ /* 0x000fe200078e02ff */
[----:B------:R-:W-:Y:S01]  /*1940*/  @!P3 MOV R29, R17 ;  /* 0x00000011001db202 */ /* 0x000fe20000000f00 */
[C---:B------:R-:W-:Y:S01]  /*1950*/  @!P1 IMAD R12, R32.reuse, c[0x0][0x194], R12 ;  /* 0x00006500200c9a24 */ /* 0x040fe200078e020c */
[C---:B------:R-:W-:Y:S01]  /*1960*/  @!P3 IADD3 R18, P4, R32.reuse, 0x30, RZ ;  /* 0x000000302012b810 */ /* 0x040fe20007f9e0ff */
[----:B------:R-:W-:Y:S01]  /*1970*/  @!P1 IMAD.WIDE.U32 R16, R32, c[0x0][0x190], R16 ;  /* 0x0000640020109a25 */ /* 0x000fe200078e0010 */
[----:B------:R-:W-:-:S02]  /*1980*/  SHF.L.U32 R228, R228, 0x1, RZ ;  /* 0x00000001e4e47819 */ /* 0x000fc400000006ff */
[----:B------:R-:W-:Y:S01]  /*1990*/  SHF.L.U32 R194, R126, 0x1, RZ ;  /* 0x000000017ec27819 */ /* 0x000fe200000006ff */
[----:B------:R-:W-:Y:S01]  /*19a0*/  @!P2 IMAD.X R11, RZ, RZ, R33, P5 ;  /* 0x000000ffff0ba224 */ /* 0x000fe200028e0621 */
[----:B------:R-:W-:Y:S01]  /*19b0*/  @!P1 IADD3 R12, R17, R12, RZ ;  /* 0x0000000c110c9210 */ /* 0x000fe20007ffe0ff */
[----:B------:R-:W-:Y:S01]  /*19c0*/  @!P6 IMAD R5, R26, c[0x0][0x194], R5 ;  /* 0x000065001a05ea24 */ /* 0x000fe200078e0205 */
[----:B------:R-:W-:Y:S01]  /*19d0*/  LOP3.LUT R194, R194, 0x6, RZ, 0xc0, !PT ;  /* 0x00000006c2c27812 */ /* 0x000fe200078ec0ff */
[----:B------:R-:W-:Y:S02]  /*19e0*/  @!P3 IMAD.X R6, RZ, RZ, R33, P4 ;  /* 0x000000ffff06b224 */ /* 0x000fe400020e0621 */
[----:B------:R-:W-:Y:S01]  /*19f0*/  @!P6 IMAD.WIDE.U32 R26, R26, c[0x0][0x190], R20 ;  /* 0x000064001a1aea25 */ /* 0x000fe200078e0014 */
[----:B------:R-:W-:-:S03]  /*1a00*/  @!P1 LEA R20, P4, R16, c[0x0][0x160], 0x1 ;  /* 0x0000580010149a11 */ /* 0x000fc600078808ff */
[----:B------:R-:W-:Y:S01]  /*1a10*/  @!P2 IMAD R11, R11, c[0x0][0x190], RZ ;  /* 0x000064000b0baa24 */ /* 0x000fe200078e02ff */
[----:B------:R-:W-:Y:S01]  /*1a20*/  @!P1 LEA.HI.X R21, R16, c[0x0][0x164], R12, 0x1, P4 ;  /* 0x0000590010159a11 */ /* 0x000fe200020f0c0c */
[----:B------:R-:W-:Y:S01]  /*1a30*/  @!P2 IMAD.MOV.U32 R30, RZ, RZ, R28 ;  /* 0x000000ffff1ea224 */ /* 0x000fe200078e001c */
[----:B------:R-:W-:Y:S01]  /*1a40*/  @!P6 LEA R16, P5, R26, c[0x0][0x160], 0x1 ;  /* 0x000058001a10ea11 */ /* 0x000fe200078a08ff */
[C---:B------:R-:W-:Y:S02]  /*1a50*/  @!P2 IMAD R11, R24.reuse, c[0x0][0x194], R11 ;  /* 0x00006500180baa24 */ /* 0x040fe400078e020b */
[----:B------:R-:W-:Y:S01]  /*1a60*/  @!P6 IMAD.IADD R5, R27, 0x1, R5 ;  /* 0x000000011b05e824 */ /* 0x000fe200078e0205 */
[----:B------:R-:W-:Y:S01]  /*1a70*/  @!PT LDS RZ, [RZ] ;  /* 0x00000000fffff984 */ /* 0x000fe20000000800 */
[----:B------:R-:W-:Y:S01]  /*1a80*/  @!PT LDS RZ, [RZ] ;  /* 0x00000000fffff984 */ /* 0x000fe20000000800 */
[----:B------:R-:W-:Y:S01]  /*1a90*/  @!PT LDS RZ, [RZ] ;  /* 0x00000000fffff984 */ /* 0x000fe20000000800 */
[----:B------:R1:W-:Y:S01]  /*1aa0*/  @!P1 LDGSTS.E.BYPASS.LTC128B.128 [R228], [R20.64] ;  /* 0x0000000014e49fae */ /* 0x0003e2000b901d48 */
[----:B------:R-:W-:-:S03]  /*1ab0*/  @!P2 IMAD.WIDE.U32 R24, R24, c[0x0][0x190], R30 ;  /* 0x000064001818aa25 */ /* 0x000fc600078e001e */
[----:B------:R-:W-:Y:S01]  /*1ac0*/  @!P6 LEA.HI.X R17, R26, c[0x0][0x164], R5, 0x1, P5 ;  /* 0x000059001a11ea11 */ /* 0x000fe200028f0c05 */
[----:B------:R-:W-:Y:S01]  /*1ad0*/  @!P2 IMAD.IADD R11, R25, 0x1, R11 ;  /* 0x00000001190ba824 */ /* 0x000fe200078e020b */
[----:B------:R-:W-:Y:S01]  /*1ae0*/  @!P2 LEA R12, P4, R24, c[0x0][0x160], 0x1 ;  /* 0x00005800180caa11 */ /* 0x000fe200078808ff */
[----:B------:R-:W-:Y:S01]  /*1af0*/  IMAD.IADD R5, R129, 0x1, -R124 ;  /* 0x0000000181057824 */ /* 0x000fe200078e0a7c */
[----:B------:R1:W-:Y:S01]  /*1b00*/  @!P1 LDGSTS.E.BYPASS.LTC128B.128 [R228+0x2000], [R20.64+0x80] ;  /* 0x0200008014e49fae */ /* 0x0003e2000b901d48 */
[----:B------:R-:W-:Y:S01]  /*1b10*/  @!P3 IMAD R6, R6, c[0x0][0x190], RZ ;  /* 0x000064000606ba24 */ /* 0x000fe200078e02ff */
[----:B------:R-:W-:Y:S01]  /*1b20*/  @!P2 LEA.HI.X R13, R24, c[0x0][0x164], R11, 0x1, P4 ;  /* 0x00005900180daa11 */ /* 0x000fe200020f0c0b */
[----:B------:R-:W-:Y:S01]  /*1b30*/  IMAD.WIDE.U32 R24, R232, c[0x0][0x198], R22 ;  /* 0x00006600e8187a25 */ /* 0x000fe200078e0016 */
[-C--:B------:R-:W-:Y:S01]  /*1b40*/  ISETP.GE.AND P4, PT, R10, R5.reuse, PT ;  /* 0x000000050a00720c */ /* 0x080fe20003f86270 */
[----:B------:R2:W-:Y:S01]  /*1b50*/  @!P6 LDGSTS.E.BYPASS.LTC128B.128 [R228+0x800], [R16.64] ;  /* 0x0080000010e4efae */ /* 0x0005e2000b901d48 */
[----:B------:R-:W-:Y:S01]  /*1b60*/  ISETP.GE.AND P1, PT, R2, R5, PT ;  /* 0x000000050200720c */ /* 0x000fe20003f26270 */
[----:B------:R-:W-:-:S02]  /*1b70*/  @!P3 IMAD R6, R18, c[0x0][0x194], R6 ;  /* 0x000065001206ba24 */ /* 0x000fc400078e0206 */
[----:B------:R-:W-:Y:S01]  /*1b80*/  @!P3 IMAD.WIDE.U32 R18, R18, c[0x0][0x190], R28 ;  /* 0x000064001212ba25 */ /* 0x000fe200078e001c */
[----:B------:R2:W-:Y:S01]  /*1b90*/  @!P6 LDGSTS.E.BYPASS.LTC128B.128 [R228+0x2800], [R16.64+0x80] ;  /* 0x0280008010e4efae */ /* 0x0005e2000b901d48 */
[----:B------:R-:W-:Y:S02]  /*1ba0*/  ISETP.GE.AND P6, PT, R232, R5, PT ;  /* 0x00000005e800720c */ /* 0x000fe40003fc6270 */
[----:B------:R-:W-:Y:S01]  /*1bb0*/  @!P3 IMAD.IADD R6, R19, 0x1, R6 ;  /* 0x000000011306b824 */ /* 0x000fe200078e0206 */
[C---:B------:R-:W-:Y:S01]  /*1bc0*/  @!P3 LEA R22, P5, R18.reuse, c[0x0][0x160], 0x1 ;  /* 0x000058001216ba11 */ /* 0x040fe200078a08ff */
[----:B------:R-:W-:Y:S01]  /*1bd0*/  IMAD.MOV.U32 R135, RZ, RZ, R24 ;  /* 0x000000ffff877224 */ /* 0x000fe200078e0018 */
[----:B------:R3:W-:Y:S01]  /*1be0*/  @!P2 LDGSTS.E.BYPASS.LTC128B.128 [R228+0x1000], [R12.64] ;  /* 0x010000000ce4afae */ /* 0x0007e2000b901d48 */
[----:B------:R-:W-:Y:S01]  /*1bf0*/  IMAD.IADD R134, R25, 0x1, R134 ;  /* 0x0000000119867824 */ /* 0x000fe200078e0286 */
[----:B------:R-:W-:Y:S01]  /*1c00*/  @!P3 LEA.HI.X R23, R18, c[0x0][0x164], R6, 0x1, P5 ;  /* 0x000059001217ba11 */ /* 0x000fe200028f0c06 */
[----:B------:R-:W-:Y:S01]  /*1c10*/  IMAD.MOV.U32 R11, RZ, RZ, c[0x0][0x19c] ;  /* 0x00006700ff0b7624 */ /* 0x000fe200078e00ff */
[----:B------:R-:W-:Y:S01]  /*1c20*/  @!P4 LEA R6, P5, R125, R135, 0x4 ;  /* 0x000000877d06c211 */ /* 0x000fe200078a20ff */
[----:B------:R3:W-:Y:S01]  /*1c30*/  @!P2 LDGSTS.E.BYPASS.LTC128B.128 [R228+0x3000], [R12.64+0x80] ;  /* 0x030000800ce4afae */ /* 0x0007e2000b901d48 */
[----:B------:R-:W-:-:S02]  /*1c40*/  IMAD.WIDE.U32 R14, R9, c[0x0][0x1b8], R14 ;  /* 0x00006e00090e7a25 */ /* 0x000fc400078e000e */
[C---:B------:R-:W-:Y:S01]  /*1c50*/  @!P4 LEA R18, P2, R6.reuse, c[0x0][0x168], 0x1 ;  /* 0x00005a000612ca11 */ /* 0x040fe200078408ff */
[----:B------:R4:W-:Y:S02]  /*1c60*/  @!P3 LDGSTS.E.BYPASS.LTC128B.128 [R228+0x1800], [R22.64] ;  /* 0x0180000016e4bfae */ /* 0x0009e4000b901d48 */
[----:B------:R-:W-:Y:S02]  /*1c70*/  IADD3 R15, R15, R8, RZ ;  /* 0x000000080f0f7210 */ /* 0x000fe40007ffe0ff */
[----:B------:R4:W-:Y:S01]  /*1c80*/  @!P3 LDGSTS.E.BYPASS.LTC128B.128 [R228+0x3800], [R22.64+0x80] ;  /* 0x0380008016e4bfae */ /* 0x0009e2000b901d48 */
[C---:B--2---:R-:W-:Y:S01]  /*1c90*/  IMAD.WIDE.U32 R16, R125.reuse, 0x20, RZ ;  /* 0x000000207d107825 */ /* 0x044fe200078e00ff */
[----:B---3--:R-:W-:Y:S02]  /*1ca0*/  @!P4 LEA.HI.X R12, R125, R134, R11, 0x4, P5 ;  /* 0x000000867d0cc211 */ /* 0x008fe400028f240b */
[----:B------:R-:W-:Y:S02]  /*1cb0*/  ISETP.GE.AND P5, PT, R3, R5, PT ;  /* 0x000000050300720c */ /* 0x000fe40003fa6270 */
[----:B------:R-:W-:Y:S01]  /*1cc0*/  @!P4 LEA.HI.X R19, R6, c[0x0][0x16c], R12, 0x1, P2 ;  /* 0x00005b000613ca11 */ /* 0x000fe200010f0c0c */
[----:B------:R-:W-:Y:S01]  /*1cd0*/  IMAD.SHL.U32 R6, R11, 0x20, RZ ;  /* 0x000000200b067824 */ /* 0x000fe200078e00ff */
[----:B------:R-:W-:-:S02]  /*1ce0*/  @!P1 IADD3 R12, P2, R135, R16, RZ ;  /* 0x00000010870c9210 */ /* 0x000fc40007f5e0ff */
[----:B------:R-:W-:Y:S02]  /*1cf0*/  IADD3 R13, R232, 0x40, RZ ;  /* 0x00000040e80d7810 */ /* 0x000fe40007ffe0ff */
[----:B------:R-:W-:Y:S02]  /*1d00*/  @!P1 IADD3.X R6, R134, R17, R6, P2, !PT ;  /* 0x0000001186069210 */ /* 0x000fe400017fe406 */
[----:B------:R-:W-:Y:S02]  /*1d10*/  @!P6 LEA R26, P2, R135, c[0x0][0x168], 0x1 ;  /* 0x00005a00871aea11 */ /* 0x000fe400078408ff */
[----:B------:R-:W-:Y:S01]  /*1d20*/  ISETP.GE.AND P3, PT, R13, R5, PT ;  /* 0x000000050d00720c */ /* 0x000fe20003f66270 */
[--C-:B-1----:R-:W-:Y:S01]  /*1d30*/  @!P5 IMAD.MOV.U32 R21, RZ, RZ, R134.reuse ;  /* 0x000000ffff15d224 */ /* 0x102fe200078e0086 */
[----:B------:R-:W-:Y:S01]  /*1d40*/  @!P5 MOV R20, R135 ;  /* 0x000000870014d202 */ /* 0x000fe20000000f00 */
[----:B------:R-:W-:Y:S01]  /*1d50*/  @!P5 IMAD R16, R11, 0x30, RZ ;  /* 0x000000300b10d824 */ /* 0x000fe200078e02ff */
[----:B------:R-:W-:-:S03]  /*1d60*/  @!P6 LEA.HI.X R27, R135, c[0x0][0x16c], R134, 0x1, P2 ;  /* 0x00005b00871bea11 */ /* 0x000fc600010f0c86 */
[----:B------:R-:W-:Y:S01]  /*1d70*/  @!P5 IMAD.WIDE.U32 R24, R125, 0x30, R20 ;  /* 0x000000307d18d825 */ /* 0x000fe200078e0014 */
[C---:B------:R-:W-:Y:S01]  /*1d80*/  @!P1 LEA R20, P2, R12.reuse, c[0x0][0x168], 0x1 ;  /* 0x00005a000c149a11 */ /* 0x040fe200078408ff */
[----:B------:R1:W-:Y:S02]  /*1d90*/  @!P6 LDGSTS.E.BYPASS.LTC128B.128 [R228+0x4000], [R26.64] ;  /* 0x040000001ae4efae */ /* 0x0003e4000b901d48 */
[----:B------:R-:W-:Y:S01]  /*1da0*/  @!P5 IMAD.IADD R16, R25, 0x1, R16 ;  /* 0x000000011910d824 */ /* 0x000fe200078e0210 */
[----:B------:R-:W-:Y:S01]  /*1db0*/  @!P1 LEA.HI.X R21, R12, c[0x0][0x16c], R6, 0x1, P2 ;  /* 0x00005b000c159a11 */ /* 0x000fe200010f0c06 */
[----:B------:R1:W-:Y:S01]  /*1dc0*/  @!P6 LDGSTS.E.BYPASS.LTC128B.128 [R228+0x8000], [R26.64+0x80] ;  /* 0x080000801ae4efae */ /* 0x0003e2000b901d48 */
[----:B------:R-:W-:Y:S02]  /*1dd0*/  IADD3 R6, R232, 0x50, RZ ;  /* 0x00000050e8067810 */ /* 0x000fe40007ffe0ff */
[----:B----4-:R-:W-:Y:S01]  /*1de0*/  @!P5 LEA R22, P2, R24, c[0x0][0x168], 0x1 ;  /* 0x00005a001816da11 */ /* 0x010fe200078408ff */
[----:B------:R2:W-:Y:S01]  /*1df0*/  @!P4 LDGSTS.E.BYPASS.LTC128B.128 [R228+0x4800], [R18.64] ;  /* 0x0480000012e4cfae */ /* 0x0005e2000b901d48 */
[----:B------:R-:W-:-:S02]  /*1e00*/  ISETP.GE.AND P6, PT, R6, R5, PT ;  /* 0x000000050600720c */ /* 0x000fc40003fc6270 */
[----:B------:R-:W-:Y:S01]  /*1e10*/  @!P5 LEA.HI.X R23, R24, c[0x0][0x16c], R16, 0x1, P2 ;  /* 0x00005b001817da11 */ /* 0x000fe200010f0c10 */
[----:B------:R2:W-:Y:S01]  /*1e20*/  @!P4 LDGSTS.E.BYPASS.LTC128B.128 [R228+0x8800], [R18.64+0x80] ;  /* 0x0880008012e4cfae */ /* 0x0005e2000b901d48 */
[----:B------:R-:W-:-:S03]  /*1e30*/  @!P3 LEA R12, P2, R125, R135, 0x6 ;  /* 0x000000877d0cb211 */ /* 0x000fc600078430ff */
[----:B------:R3:W-:Y:S01]  /*1e40*/  @!P1 LDGSTS.E.BYPASS.LTC128B.128 [R228+0x5000], [R20.64] ;  /* 0x0500000014e49fae */ /* 0x0007e2000b901d48 */
[----:B------:R-:W-:Y:S02]  /*1e50*/  @!P3 LEA.HI.X R16, R125, R134, R11, 0x6, P2 ;  /* 0x000000867d10b211 */ /* 0x000fe400010f340b */
[-C--:B------:R-:W-:Y:S01]  /*1e60*/  ISETP.GE.AND P2, PT, R10, R5.reuse, PT ;  /* 0x000000050a00720c */ /* 0x080fe20003f46270 */
[----:B------:R3:W-:Y:S01]  /*1e70*/  @!P1 LDGSTS.E.BYPASS.LTC128B.128 [R228+0x9000], [R20.64+0x80] ;  /* 0x0900008014e49fae */ /* 0x0007e2000b901d48 */
[----:B------:R-:W-:Y:S01]  /*1e80*/  ISETP.GE.AND P1, PT, R2, R5, PT ;  /* 0x000000050200720c */ /* 0x000fe20003f26270 */
[----:B------:R-:W-:Y:S01]  /*1e90*/  @!P6 IMAD.MOV.U32 R17, RZ, RZ, R134 ;  /* 0x000000ffff11e224 */ /* 0x000fe200078e0086 */
[----:B------:R-:W-:Y:S01]  /*1ea0*/  IADD3 R2, R232, 0x60, RZ ;  /* 0x00000060e8027810 */ /* 0x000fe20007ffe0ff */
[----:B------:R4:W-:Y:S01]  /*1eb0*/  @!P5 LDGSTS.E.BYPASS.LTC128B.128 [R228+0x5800], [R22.64] ;  /* 0x0580000016e4dfae */ /* 0x0009e2000b901d48 */
[----:B------:R-:W-:-:S03]  /*1ec0*/  @!P6 IMAD R10, R11, 0x50, RZ ;  /* 0x000000500b0ae824 */ /* 0x000fc600078e02ff */
[----:B------:R4:W-:Y:S01]  /*1ed0*/  @!P5 LDGSTS.E.BYPASS.LTC128B.128 [R228+0x9800], [R22.64+0x80] ;  /* 0x0980008016e4dfae */ /* 0x0009e2000b901d48 */
[----:B------:R-:W-:Y:S02]  /*1ee0*/  ISETP.GE.AND P5, PT, R2, R5, PT ;  /* 0x000000050200720c */ /* 0x000fe40003fa6270 */
[----:B--2---:R-:W-:-:S11]  /*1ef0*/  @!P3 LEA R18, P4, R12, c[0x0][0x168], 0x1 ;  /* 0x00005a000c12ba11 */ /* 0x004fd600078808ff */
[----:B------:R-:W-:Y:S01]  /*1f00*/  @!P5 IMAD R9, R11, 0x60, RZ ;  /* 0x000000600b09d824 */ /* 0x000fe200078e02ff */
[----:B------:R-:W-:Y:S02]  /*1f10*/  @!P3 LEA.HI.X R19, R12, c[0x0][0x16c], R16, 0x1, P4 ;  /* 0x00005b000c13ba11 */ /* 0x000fe400020f0c10 */
[----:B------:R-:W-:Y:S02]  /*1f20*/  @!P6 MOV R16, R135 ;  /* 0x000000870010e202 */ /* 0x000fe40000000f00 */
[----:B------:R-:W-:Y:S01]  /*1f30*/  IADD3 R12, R232, 0x70, RZ ;  /* 0x00000070e80c7810 */ /* 0x000fe20007ffe0ff */
[----:B------:R2:W-:Y:S02]  /*1f40*/  @!P3 LDGSTS.E.BYPASS.LTC128B.128 [R228+0x6000], [R18.64] ;  /* 0x0600000012e4bfae */ /* 0x0005e4000b901d48 */
[----:B------:R-:W-:Y:S01]  /*1f50*/  @!P6 IMAD.WIDE.U32 R16, R125, 0x50, R16 ;  /* 0x000000507d10e825 */ /* 0x000fe200078e0010 */
[----:B------:R-:W-:Y:S01]  /*1f60*/  ISETP.GE.AND P4, PT, R12, R5, PT ;  /* 0x000000050c00720c */ /* 0x000fe20003f86270 */
[----:B------:R2:W-:Y:S02]  /*1f70*/  @!P3 LDGSTS.E.BYPASS.LTC128B.128 [R228+0xa000], [R18.64+0x80] ;  /* 0x0a00008012e4bfae */ /* 0x0005e4000b901d48 */
[----:B------:R-:W-:-:S02]  /*1f80*/  @!P6 IMAD.IADD R10, R17, 0x1, R10 ;  /* 0x00000001110ae824 */ /* 0x000fc400078e020a */
[----:B------:R-:W-:-:S08]  /*1f90*/  @!P5 IMAD.MOV.U32 R17, RZ, RZ, R134 ;  /* 0x000000ffff11d224 */ /* 0x000fd000078e0086 */
[----:B---3--:R-:W-:Y:S01]  /*1fa0*/  @!P4 MOV R20, R135 ;  /* 0x000000870014c202 */ /* 0x008fe20000000f00 */
[----:B------:R-:W-:Y:S02]  /*1fb0*/  @!P4 IMAD.MOV.U32 R21, RZ, RZ, R134 ;  /* 0x000000ffff15c224 */ /* 0x000fe400078e0086 */
[----:B------:R-:W-:Y:S02]  /*1fc0*/  @!P4 IMAD R11, R11, 0x70, RZ ;  /* 0x000000700b0bc824 */ /* 0x000fe400078e02ff */
[----:B------:R-:W-:-:S04]  /*1fd0*/  @!P4 IMAD.WIDE.U32 R20, R125, 0x70, R20 ;  /* 0x000000707d14c825 */ /* 0x000fc800078e0014 */
[----:B------:R-:W-:Y:S01]  /*1fe0*/  @!P4 IMAD.IADD R11, R21, 0x1, R11 ;  /* 0x00000001150bc824 */ /* 0x000fe200078e020b */
[----:B--2---:R-:W-:-:S04]  /*1ff0*/  @!P6 LEA R18, P3, R16, c[0x0][0x168], 0x1 ;  /* 0x00005a001012ea11 */ /* 0x004fc800078608ff */
[----:B------:R-:W-:Y:S02]  /*2000*/  @!P6 LEA.HI.X R19, R16, c[0x0][0x16c], R10, 0x1, P3 ;  /* 0x00005b001013ea11 */ /* 0x000fe400018f0c0a */
[----:B------:R-:W-:Y:S02]  /*2010*/  @!P5 MOV R16, R135 ;  /* 0x000000870010d202 */ /* 0x000fe40000000f00 */
[----:B------:R-:W-:Y:S01]  /*2020*/  IADD3 R7, P3, R232, R7, RZ ;  /* 0x00000007e8077210 */ /* 0x000fe20007f7e0ff */
[----:B------:R2:W-:Y:S02]  /*2030*/  @!P6 LDGSTS.E.BYPASS.LTC128B.128 [R228+0x6800], [R18.64] ;  /* 0x0680000012e4efae */ /* 0x0005e4000b901d48 */
[----:B------:R-:W-:Y:S02]  /*2040*/  @!P5 IMAD.WIDE.U32 R16, R125, 0x60, R16 ;  /* 0x000000607d10d825 */ /* 0x000fe400078e0010 */
[----:B------:R2:W-:Y:S01]  /*2050*/  @!P6 LDGSTS.E.BYPASS.LTC128B.128 [R228+0xa800], [R18.64+0x80] ;  /* 0x0a80008012e4efae */ /* 0x0005e2000b901d48 */
[----:B------:R-:W-:Y:S01]  /*2060*/  ISETP.GE.AND P6, PT, R3, R5, PT ;  /* 0x000000050300720c */ /* 0x000fe20003fc6270 */
[----:B------:R-:W-:-:S02]  /*2070*/  IMAD.X R4, R233, 0x1, R4, P3 ;  /* 0x00000001e9047824 */ /* 0x000fc400018e0604 */
[----:B------:R-:W-:Y:S02]  /*2080*/  @!P5 IMAD.IADD R9, R17, 0x1, R9 ;  /* 0x000000011109d824 */ /* 0x000fe400078e0209 */
[----:B------:R-:W-:Y:S02]  /*2090*/  IMAD R4, R4, c[0x0][0x1a0], RZ ;  /* 0x0000680004047a24 */ /* 0x000fe400078e02ff */
[----:B------:R-:W-:-:S04]  /*20a0*/  IMAD.WIDE.U32 R38, R7, c[0x0][0x1a0], R14 ;  /* 0x0000680007267a25 */ /* 0x000fc800078e000e */
[----:B------:R-:W-:Y:S02]  /*20b0*/  IMAD R36, R7, c[0x0][0x1a4], R4 ;  /* 0x0000690007247a24 */ /* 0x000fe400078e0204 */
[----:B------:R-:W-:Y:S02]  /*20c0*/  IMAD.MOV.U32 R3, RZ, RZ, 0x20 ;  /* 0x00000020ff037424 */ /* 0x000fe400078e00ff */
[----:B------:R-:W-:Y:S02]  /*20d0*/  IMAD.IADD R36, R39, 0x1, R36 ;  /* 0x0000000127247824 */ /* 0x000fe400078e0224 */
[----:B------:R-:W-:Y:S01]  /*20e0*/  IMAD R8, R3, c[0x0][0x1a4], RZ ;  /* 0x0000690003087a24 */ /* 0x000fe200078e02ff */
[----:B--2---:R-:W-:-:S04]  /*20f0*/  @!P5 LEA R18, P3, R16, c[0x0][0x168], 0x1 ;  /* 0x00005a001012da11 */ /* 0x004fc800078608ff */
[----:B------:R-:W-:Y:S02]  /*2100*/  @!P5 LEA.HI.X R19, R16, c[0x0][0x16c], R9, 0x1, P3 ;  /* 0x00005b001013da11 */ /* 0x000fe400018f0c09 */
[----:B------:R-:W-:Y:S02]  /*2110*/  @!P4 LEA R10, P3, R20, c[0x0][0x168], 0x1 ;  /* 0x00005a00140aca11 */ /* 0x000fe400078608ff */
[----:B------:R-:W-:Y:S01]  /*2120*/  LEA.HI R9, R132, R126, RZ, 0x4 ;  /* 0x0000007e84097211 */ /* 0x000fe200078f20ff */
[----:B------:R2:W-:Y:S01]  /*2130*/  @!P5 LDGSTS.E.BYPASS.LTC128B.128 [R228+0x7000], [R18.64] ;  /* 0x0700000012e4dfae */ /* 0x0005e2000b901d48 */
[----:B------:R-:W-:Y:S02]  /*2140*/  @!P4 LEA.HI.X R11, R20, c[0x0][0x16c], R11, 0x1, P3 ;  /* 0x00005b00140bca11 */ /* 0x000fe400018f0c0b */
[----:B------:R-:W-:Y:S01]  /*2150*/  LOP3.LUT R7, R9, 0xfffffff0, RZ, 0xc0, !PT ;  /* 0xfffffff009077812 */ /* 0x000fe200078ec0ff */
[----:B------:R2:W-:Y:S01]  /*2160*/  @!P5 LDGSTS.E.BYPASS.LTC128B.128 [R228+0xb000], [R18.64+0x80] ;  /* 0x0b00008012e4dfae */ /* 0x0005e2000b901d48 */
[----:B------:R-:W-:-:S02]  /*2170*/  ISETP.GE.AND P5, PT, R232, R5, PT ;  /* 0x00000005e800720c */ /* 0x000fc40003fa6270 */
[----:B------:R-:W-:Y:S01]  /*2180*/  IADD3 R7, -R7, R126, RZ ;  /* 0x0000007e07077210 */ /* 0x000fe20007ffe1ff */
[----:B------:R3:W-:Y:S01]  /*2190*/  @!P4 LDGSTS.E.BYPASS.LTC128B.128 [R228+0x7800], [R10.64] ;  /* 0x078000000ae4cfae */ /* 0x0007e2000b901d48 */
[C---:B------:R-:W-:Y:S02]  /*21a0*/  LEA R225, P3, R38.reuse, c[0x0][0x170], 0x1 ;  /* 0x00005c0026e17a11 */ /* 0x040fe400078608ff */
[----:B------:R-:W-:Y:S01]  /*21b0*/  SHF.R.S32.HI R4, RZ, 0x1f, R7 ;  /* 0x0000001fff047819 */ /* 0x000fe20000011407 */
[----:B------:R3:W-:Y:S01]  /*21c0*/  @!P4 LDGSTS.E.BYPASS.LTC128B.128 [R228+0xb800], [R10.64+0x80] ;  /* 0x0b8000800ae4cfae */ /* 0x0007e2000b901d48 */
[----:B------:R-:W-:Y:S02]  /*21d0*/  LEA.HI.X R224, R38, c[0x0][0x174], R36, 0x1, P3 ;  /* 0x00005d0026e07a11 */ /* 0x000fe400018f0c24 */
[----:B------:R-:W-:Y:S01]  /*21e0*/  LEA.HI R4, R4, R7, RZ, 0x3 ;  /* 0x0000000704047211 */ /* 0x000fe200078f18ff */
[----:B------:R-:W0:Y:S01]  /*21f0*/  LDGDEPBAR ;  /* 0x00000000000079af */ /* 0x000e220000000000 */
[----:B------:R-:W-:-:S02]  /*2200*/  ISETP.GE.AND P4, PT, R6, R5, PT ;  /* 0x000000050600720c */ /* 0x000fc40003f86270 */
[C---:B------:R-:W-:Y:S01]  /*2210*/  LOP3.LUT R6, R4.reuse, 0xfffffff8, RZ, 0xc0, !PT ;  /* 0xfffffff804067812 */ /* 0x040fe200078ec0ff */
[----:B------:R-:W-:Y:S01]  /*2220*/  IMAD.SHL.U32 R128, R4, 0x40, RZ ;  /* 0x0000004004807824 */ /* 0x000fe200078e00ff */
[----:B------:R-:W-:Y:S02]  /*2230*/  SHF.R.S32.HI R221, RZ, 0x4, R9 ;  /* 0x00000004ffdd7819 */ /* 0x000fe40000011409 */
[----:B------:R-:W-:Y:S02]  /*2240*/  LEA.HI R132, R132, R126, RZ, 0x5 ;  /* 0x0000007e84847211 */ /* 0x000fe400078f28ff */
[----:B------:R-:W-:Y:S02]  /*2250*/  LEA.HI R9, R9, R221, RZ, 0x1 ;  /* 0x000000dd09097211 */ /* 0x000fe400078f08ff */
[----:B------:R-:W-:Y:S02]  /*2260*/  SHF.R.S32.HI R131, RZ, 0x5, R132 ;  /* 0x00000005ff837819 */ /* 0x000fe40000011484 */
[----:B------:R-:W-:Y:S01]  /*2270*/  LOP3.LUT R9, R9, 0xfffffffe, RZ, 0xc0, !PT ;  /* 0xfffffffe09097812 */ /* 0x000fe200078ec0ff */
[----:B------:R-:W-:Y:S01]  /*2280*/  @!P4 IMAD.MOV.U32 R16, RZ, RZ, c[0x0][0x1a0] ;  /* 0x00006800ff10c624 */ /* 0x000fe200078e00ff */
[----:B--2---:R-:W-:-:S02]  /*2290*/  @!P6 MOV R18, c[0x0][0x1a0] ;  /* 0x000068000012ea02 */ /* 0x004fc40000000f00 */
[----:B------:R-:W-:Y:S01]  /*22a0*/  LOP3.LUT R128, R128, 0xfffffe00, RZ, 0xc0, !PT ;  /* 0xfffffe0080807812 */ /* 0x000fe200078ec0ff */
[----:B------:R-:W-:Y:S02]  /*22b0*/  IMAD.IADD R221, R221, 0x1, -R9 ;  /* 0x00000001dddd7824 */ /* 0x000fe400078e0a09 */
[----:B------:R-:W-:Y:S02]  /*22c0*/  IMAD.SHL.U32 R9, R232, 0x8, RZ ;  /* 0x00000008e8097824 */ /* 0x000fe400078e00ff */
[C---:B------:R-:W-:Y:S01]  /*22d0*/  IMAD R222, R131.reuse, 0x400, R128 ;  /* 0x0000040083de7824 */ /* 0x040fe200078e0280 */
[----:B------:R-:W-:Y:S01]  /*22e0*/  LEA R131, R131, R136, 0x4 ;  /* 0x0000008883837211 */ /* 0x000fe200078e20ff */
[----:B------:R-:W-:-:S04]  /*22f0*/  DEPBAR.LE SB0, 0x0 ;  /* 0x000080000000791a */ /* 0x000fc80000000000 */
[----:B------:R-:W-:Y:S01]  /*2300*/  BAR.SYNC.DEFER_BLOCKING 0x0 ;  /* 0x0000000000007b1d */ /* 0x000fe20000010000 */
[----:B---3--:R-:W-:-:S05]  /*2310*/  IMAD.WIDE.U32 R10, R3, c[0x0][0x1a0], RZ ;  /* 0x00006800030a7a25 */ /* 0x008fca00078e00ff */
[----:B------:R-:W-:-:S04]  /*2320*/  @!P2 IADD3 R10, P3, R225, R10, RZ ;  /* 0x0000000ae10aa210 */ /* 0x000fc80007f7e0ff */
[----:B------:R-:W-:Y:S01]  /*2330*/  @!P2 IADD3.X R11, R224, R11, R8, P3, !PT ;  /* 0x0000000be00ba210 */ /* 0x000fe20001ffe408 */
[----:B------:R-:W-:Y:S01]  /*2340*/  IMAD.SHL.U32 R8, R0, 0x40, RZ ;  /* 0x0000004000087824 */ /* 0x000fe200078e00ff */
[----:B------:R-:W-:Y:S02]  /*2350*/  ISETP.GE.AND P3, PT, R2, R5, PT ;  /* 0x000000050200720c */ /* 0x000fe40003f66270 */
[----:B------:R-:W-:Y:S01]  /*2360*/  IADD3 R2, R7, -R6, RZ ;  /* 0x8000000607027210 */ /* 0x000fe20007ffe0ff */
[----:B------:R-:W-:Y:S01]  /*2370*/  @!P5 IMAD.MOV.U32 R6, RZ, RZ, R225 ;  /* 0x000000ffff06d224 */ /* 0x000fe200078e00e1 */
[----:B------:R-:W-:Y:S02]  /*2380*/  @!P5 MOV R7, R224 ;  /* 0x000000e00007d202 */ /* 0x000fe40000000f00 */
[----:B------:R-:W-:-:S04]  /*2390*/  LOP3.LUT R8, R8, 0x1c0, RZ, 0xc0, !PT ;  /* 0x000001c008087812 */ /* 0x000fc800078ec0ff */
[----:B------:R-:W-:Y:S01]  /*23a0*/  LOP3.LUT R9, R8, 0x8, R9, 0xf8, !PT ;  /* 0x0000000808097812 */ /* 0x000fe200078ef809 */
[----:B------:R-:W-:Y:S02]  /*23b0*/  @P5 STS.128 [R228+0xc000], RZ ;  /* 0x00c000ffe4005388 */ /* 0x000fe40000000c00 */
[----:B------:R-:W-:Y:S01]  /*23c0*/  @!P3 IMAD.MOV.U32 R14, RZ, RZ, c[0x0][0x1a0] ;  /* 0x00006800ff0eb624 */ /* 0x000fe200078e00ff */
[----:B------:R-:W-:Y:S01]  /*23d0*/  SHF.R.U32.HI R8, RZ, 0x3, R8 ;  /* 0x00000003ff087819 */ /* 0x000fe20000011608 */
[----:B------:R-:W-:Y:S03]  /*23e0*/  @P5 STS.128 [R228+0x10000], RZ ;  /* 0x010000ffe4005388 */ /* 0x000fe60000000c00 */
[----:B------:R-:W-:Y:S01]  /*23f0*/  LOP3.LUT R8, R9, R8, RZ, 0x3c, !PT ;  /* 0x0000000809087212 */ /* 0x000fe200078e3cff */
        /* <DEDUP_REMOVED lines=12> */
[----:B------:R-:W-:-:S03]  /*24c0*/  ISETP.GE.AND P2, PT, R12, R5, PT ;  /* 0x000000050c00720c */ /* 0x000fc60003f46270 */
[----:B------:R-:W-:Y:S04]  /*24d0*/  @P1 STS.128 [R228+0xd000], RZ ;  /* 0x00d000ffe4001388 */ /* 0x000fe80000000c00 */
[----:B------:R-:W-:Y:S01]  /*24e0*/  @P1 STS.128 [R228+0x11000], RZ ;  /* 0x011000ffe4001388 */ /* 0x000fe20000000c00 */
[----:B--2---:R-:W-:Y:S01]  /*24f0*/  @!P1 IMAD.MOV.U32 R7, RZ, RZ, c[0x0][0x1a0] ;  /* 0x00006800ff079624 */ /* 0x004fe200078e00ff */
[----:B------:R-:W-:-:S04]  /*2500*/  @!P1 MOV R6, c[0x0][0x1a4] ;  /* 0x0000690000069a02 */ /* 0x000fc80000000f00 */
[----:B------:R-:W-:Y:S02]  /*2510*/  @!P2 MOV R12, c[0x0][0x1a0] ;  /* 0x00006800000caa02 */ /* 0x000fe40000000f00 */
[----:B------:R-:W-:-:S04]  /*2520*/  @!P1 LEA R20, P5, R7, R225, 0x6 ;  /* 0x000000e107149211 */ /* 0x000fc800078a30ff */
[----:B------:R-:W-:Y:S01]  /*2530*/  @!P1 LEA.HI.X R21, R7, R224, R6, 0x6, P5 ;  /* 0x000000e007159211 */ /* 0x000fe200028f3406 */
[----:B------:R-:W-:Y:S01]  /*2540*/  @!P6 IMAD.MOV.U32 R7, RZ, RZ, R224 ;  /* 0x000000ffff07e224 */ /* 0x000fe200078e00e0 */
[----:B------:R-:W-:Y:S02]  /*2550*/  @!P6 MOV R6, R225 ;  /* 0x000000e10006e202 */ /* 0x000fe40000000f00 */
[----:B------:R-:W-:Y:S01]  /*2560*/  ISETP.GE.AND P5, PT, R13, R5, PT ;  /* 0x000000050d00720c */ /* 0x000fe20003fa6270 */
[----:B------:R-:W-:Y:S01]  /*2570*/  @!PT LDS RZ, [RZ] ;  /* 0x00000000fffff984 */ /* 0x000fe20000000800 */
[----:B------:R-:W-:Y:S01]  /*2580*/  @!PT LDS RZ, [RZ] ;  /* 0x00000000fffff984 */ /* 0x000fe20000000800 */
[----:B------:R-:W-:Y:S01]  /*2590*/  @!PT LDS RZ, [RZ] ;  /* 0x00000000fffff984 */ /* 0x000fe20000000800 */
[----:B------:R2:W-:Y:S01]  /*25a0*/  @!P1 LDGSTS.E.BYPASS.LTC128B.128 [R228+0xd000], [R20.64] ;  /* 0x0d00000014e49fae */ /* 0x0005e2000b901d48 */
[----:B------:R-:W-:Y:S02]  /*25b0*/  @!P2 IMAD.MOV.U32 R5, RZ, RZ, c[0x0][0x1a4] ;  /* 0x00006900ff05a624 */ /* 0x000fe400078e00ff */
[----:B---3--:R-:W-:Y:S01]  /*25c0*/  IMAD.SHL.U32 R11, R2, 0x40, RZ ;  /* 0x00000040020b7824 */ /* 0x008fe200078e00ff */
[----:B------:R2:W-:Y:S01]  /*25d0*/  @!P1 LDGSTS.E.BYPASS.LTC128B.128 [R228+0x11000], [R20.64+0x80] ;  /* 0x1100008014e49fae */ /* 0x0005e2000b901d48 */
[----:B------:R-:W-:-:S03]  /*25e0*/  @!P6 IMAD.WIDE.U32 R18, R18, 0x60, R6 ;  /* 0x000000601212e825 */ /* 0x000fc600078e0006 */
[----:B------:R-:W-:Y:S01]  /*25f0*/  LOP3.LUT R11, R11, 0x1c0, RZ, 0xc0, !PT ;  /* 0x000001c00b0b7812 */ /* 0x000fe200078ec0ff */
[----:B------:R-:W-:Y:S01]  /*2600*/  @!P4 IMAD.MOV.U32 R6, RZ, RZ, R225 ;  /* 0x000000ffff06c224 */ /* 0x000fe200078e00e1 */
[----:B------:R-:W-:Y:S01]  /*2610*/  @P6 STS.128 [R228+0xd800], RZ ;  /* 0x00d800ffe4006388 */ /* 0x000fe20000000c00 */
[----:B------:R-:W-:Y:S01]  /*2620*/  @!P4 IMAD.MOV.U32 R7, RZ, RZ, R224 ;  /* 0x000000ffff07c224 */ /* 0x000fe200078e00e0 */
[----:B------:R-:W-:Y:S01]  /*2630*/  SHF.R.U32.HI R127, RZ, 0x3, R11 ;  /* 0x00000003ff7f7819 */ /* 0x000fe2000001160b */
[----:B------:R-:W-:Y:S01]  /*2640*/  IMAD.SHL.U32 R10, R221, 0x8, RZ ;  /* 0x00000008dd0a7824 */ /* 0x000fe200078e00ff */
[----:B------:R-:W-:Y:S01]  /*2650*/  @P6 STS.128 [R228+0x11800], RZ ;  /* 0x011800ffe4006388 */ /* 0x000fe20000000c00 */
[----:B------:R-:W-:Y:S01]  /*2660*/  @!P4 IMAD.WIDE.U32 R16, R16, 0xa0, R6 ;  /* 0x000000a01010c825 */ /* 0x000fe200078e0006 */
[----:B------:R-:W-:Y:S02]  /*2670*/  @!P3 MOV R6, R225 ;  /* 0x000000e10006b202 */ /* 0x000fe40000000f00 */
[----:B------:R-:W-:Y:S01]  /*2680*/  LOP3.LUT R10, R11, 0x8, R10, 0xf8, !PT ;  /* 0x000000080b0a7812 */ /* 0x000fe200078ef80a */
[----:B------:R-:W-:-:S02]  /*2690*/  @!P3 IMAD.MOV.U32 R7, RZ, RZ, R224 ;  /* 0x000000ffff07b224 */ /* 0x000fc400078e00e0 */
[----:B------:R-:W-:Y:S01]  /*26a0*/  @!P5 IMAD.MOV.U32 R9, RZ, RZ, c[0x0][0x1a0] ;  /* 0x00006800ff09d624 */ /* 0x000fe200078e00ff */
[----:B------:R-:W-:Y:S01]  /*26b0*/  LOP3.LUT R127, R10, R127, RZ, 0x3c, !PT ;  /* 0x0000007f0a7f7212 */ /* 0x000fe200078e3cff */
[----:B------:R-:W-:Y:S01]  /*26c0*/  @!P3 IMAD.WIDE.U32 R14, R14, 0xc0, R6 ;  /* 0x000000c00e0eb825 */ /* 0x000fe200078e0006 */
[----:B------:R-:W-:Y:S02]  /*26d0*/  @!P2 MOV R7, R224 ;  /* 0x000000e00007a202 */ /* 0x000fe40000000f00 */
[----:B------:R-:W-:Y:S01]  /*26e0*/  IADD3 R222, R127, R222, RZ ;  /* 0x000000de7fde7210 */ /* 0x000fe20007ffe0ff */
[----:B------:R-:W-:Y:S02]  /*26f0*/  @!P6 IMAD.MOV.U32 R10, RZ, RZ, c[0x0][0x1a4] ;  /* 0x00006900ff0ae624 */ /* 0x000fe400078e00ff */
[----:B------:R-:W-:Y:S01]  /*2700*/  @!P2 IMAD.MOV.U32 R6, RZ, RZ, R225 ;  /* 0x000000ffff06a224 */ /* 0x000fe200078e00e1 */
[----:B------:R-:W-:Y:S01]  /*2710*/  SHF.L.U32 R222, R222, 0x1, RZ ;  /* 0x00000001dede7819 */ /* 0x000fe200000006ff */
[----:B------:R-:W-:Y:S01]  /*2720*/  @!P6 IMAD R10, R10, 0x60, RZ ;  /* 0x000000600a0ae824 */ /* 0x000fe200078e02ff */
[----:B--2---:R-:W-:Y:S01]  /*2730*/  @!P5 LEA R20, P1, R9, R225, 0x7 ;  /* 0x000000e10914d211 */ /* 0x004fe200078238ff */
[----:B------:R-:W-:Y:S01]  /*2740*/  @!P2 IMAD.WIDE.U32 R12, R12, 0xe0, R6 ;  /* 0x000000e00c0ca825 */ /* 0x000fe200078e0006 */
[----:B------:R-:W-:-:S03]  /*2750*/  @!P4 MOV R7, c[0x0][0x1a4] ;  /* 0x000069000007ca02 */ /* 0x000fc60000000f00 */
[----:B------:R-:W-:Y:S01]  /*2760*/  IMAD R221, R221, 0x200, R8 ;  /* 0x00000200dddd7824 */ /* 0x000fe200078e0208 */
[----:B------:R-:W-:Y:S01]  /*2770*/  @!P5 MOV R8, c[0x0][0x1a4] ;  /* 0x000069000008da02 */ /* 0x000fe20000000f00 */
[----:B------:R-:W-:Y:S02]  /*2780*/  @!P3 IMAD.MOV.U32 R6, RZ, RZ, c[0x0][0x1a4] ;  /* 0x00006900ff06b624 */ /* 0x000fe400078e00ff */
[----:B------:R-:W-:Y:S01]  /*2790*/  @!P6 IMAD.IADD R11, R19, 0x1, R10 ;  /* 0x00000001130be824 */ /* 0x000fe200078e020a */
[----:B------:R-:W-:Y:S01]  /*27a0*/  @!P5 LEA.HI.X R21, R9, R224, R8, 0x7, P1 ;  /* 0x000000e00915d211 */ /* 0x000fe200008f3c08 */
[----:B------:R-:W-:Y:S02]  /*27b0*/  @!P6 IMAD.MOV.U32 R10, RZ, RZ, R18 ;  /* 0x000000ffff0ae224 */ /* 0x000fe400078e0012 */
[----:B------:R-:W-:Y:S02]  /*27c0*/  @!P4 IMAD R7, R7, 0xa0, RZ ;  /* 0x000000a00707c824 */ /* 0x000fe400078e02ff */
[----:B------:R-:W-:Y:S01]  /*27d0*/  @!P3 IMAD R6, R6, 0xc0, RZ ;  /* 0x000000c00606b824 */ /* 0x000fe200078e02ff */
[----:B------:R-:W-:Y:S01]  /*27e0*/  @!PT LDS RZ, [RZ] ;  /* 0x00000000fffff984 */ /* 0x000fe20000000800 */
[----:B------:R-:W-:Y:S01]  /*27f0*/  @!PT LDS RZ, [RZ] ;  /* 0x00000000fffff984 */ /* 0x000fe20000000800 */
[----:B------:R-:W-:Y:S01]  /*2800*/  @!PT LDS RZ, [RZ] ;  /* 0x00000000fffff984 */ /* 0x000fe20000000800 */
[----:B------:R2:W-:Y:S01]  /*2810*/  @!P6 LDGSTS.E.BYPASS.LTC128B.128 [R228+0xd800], [R10.64] ;  /* 0x0d8000000ae4efae */ /* 0x0005e2000b901d48 */
[----:B------:R-:W-:-:S02]  /*2820*/  @!P4 IMAD.IADD R17, R17, 0x1, R7 ;  /* 0x000000011111c824 */ /* 0x000fc400078e0207 */
[----:B------:R-:W-:Y:S01]  /*2830*/  @!P2 IMAD R5, R5, 0xe0, RZ ;  /* 0x000000e00505a824 */ /* 0x000fe200078e02ff */
[----:B------:R2:W-:Y:S01]  /*2840*/  @!P6 LDGSTS.E.BYPASS.LTC128B.128 [R228+0x11800], [R10.64+0x80] ;  /* 0x118000800ae4efae */ /* 0x0005e2000b901d48 */
[----:B------:R-:W-:Y:S01]  /*2850*/  @!P3 IADD3 R7, R15, R6, RZ ;  /* 0x000000060f07b210 */ /* 0x000fe20007ffe0ff */
[----:B------:R-:W-:Y:S01]  /*2860*/  IMAD.SHL.U32 R221, R221, 0x2, RZ ;  /* 0x00000002dddd7824 */ /* 0x000fe200078e00ff */
[----:B------:R-:W-:Y:S01]  /*2870*/  @!P3 MOV R6, R14 ;  /* 0x0000000e0006b202 */ /* 0x000fe20000000f00 */
[----:B------:R-:W-:Y:S01]  /*2880*/  @P5 STS.128 [R228+0xe000], RZ ;  /* 0x00e000ffe4005388 */ /* 0x000fe20000000c00 */
[----:B------:R-:W-:Y:S02]  /*2890*/  @!P2 IMAD.IADD R13, R13, 0x1, R5 ;  /* 0x000000010d0da824 */ /* 0x000fe400078e0205 */
[C---:B------:R-:W-:Y:S01]  /*28a0*/  IADD3 R4, R221.reuse, 0x4000, RZ ;  /* 0x00004000dd047810 */ /* 0x040fe20007ffe0ff */
[----:B------:R-:W-:Y:S01]  /*28b0*/  @P5 STS.128 [R228+0x12000], RZ ;  /* 0x012000ffe4005388 */ /* 0x000fe20000000c00 */
[----:B------:R-:W-:Y:S01]  /*28c0*/  IADD3 R219, R221, 0x4020, RZ ;  /* 0x00004020dddb7810 */ /* 0x000fe20007ffe0ff */
[----:B------:R-:W-:-:S02]  /*28d0*/  IMAD.IADD R216, R128, 0x1, R127 ;  /* 0x0000000180d87824 */ /* 0x000fc400078e027f */
        /* <DEDUP_REMOVED lines=34> */
[----:B---3--:R-:W3:Y:S01]  /*2b00*/  LDSM.16.M88.4 R16, [R221+0x4000] ;  /* 0x00400000dd10783b */ /* 0x008ee20000000200 */
[----:B------:R-:W-:Y:S02]  /*2b10*/  LOP3.LUT P1, RZ, R0, 0x4, RZ, 0xc0, !PT ;  /* 0x0000000400ff7812 */ /* 0x000fe4000782c0ff */
[----:B------:R-:W-:Y:S01]  /*2b20*/  LEA R220, R2, R222, 0x1 ;  /* 0x000000de02dc7211 */ /* 0x000fe200078e08ff */
[----:B------:R-:W2:Y:S01]  /*2b30*/  LDSM.16.M88.4 R76, [R221+0x4800] ;  /* 0x00480000dd4c783b */ /* 0x000ea20000000200 */
[----:B------:R-:W-:-:S02]  /*2b40*/  SEL R0, R3, 0xffffffe0, !P2 ;  /* 0xffffffe003007807 */ /* 0x000fc40005000000 */
[----:B------:R-:W-:Y:S01]  /*2b50*/  SEL R3, R3, 0xffffffe0, !P1 ;  /* 0xffffffe003037807 */ /* 0x000fe20004800000 */
[----:B------:R-:W2:Y:S01]  /*2b60*/  LDSM.16.M88.4 R68, [R221+0x5000] ;  /* 0x00500000dd44783b */ /* 0x000ea20000000200 */
[----:B------:R-:W-:Y:S01]  /*2b70*/  ISETP.GT.AND P2, PT, R133, 0x1, PT ;  /* 0x000000018500780c */ /* 0x000fe20003f44270 */
[C---:B------:R-:W-:Y:S01]  /*2b80*/  IMAD R218, R0.reuse, 0x2, R222 ;  /* 0x0000000200da7824 */ /* 0x040fe200078e02de */
[C---:B------:R-:W-:Y:S01]  /*2b90*/  LEA R215, R3.reuse, R221, 0x1 ;  /* 0x000000dd03d77211 */ /* 0x040fe200078e08ff */
[----:B------:R-:W2:Y:S01]  /*2ba0*/  LDSM.16.M88.4 R60, [R221+0x5800] ;  /* 0x00580000dd3c783b */ /* 0x000ea20000000200 */
[----:B------:R-:W-:Y:S01]  /*2bb0*/  IMAD R217, R0, 0x2, R220 ;  /* 0x0000000200d97824 */ /* 0x000fe200078e02dc */
[----:B------:R-:W-:Y:S02]  /*2bc0*/  LEA R204, R3, R219, 0x1 ;  /* 0x000000db03cc7211 */ /* 0x000fe400078e08ff */
[----:B------:R-:W2:Y:S01]  /*2bd0*/  LDSM.16.M88.4 R52, [R221+0x6000] ;  /* 0x00600000dd34783b */ /* 0x000ea20000000200 */
[----:B------:R-:W-:-:S02]  /*2be0*/  IADD3 R209, R219, 0x1800, RZ ;  /* 0x00001800dbd17810 */ /* 0x000fc40007ffe0ff */
[C---:B------:R-:W-:Y:S01]  /*2bf0*/  IADD3 R208, R219.reuse, 0x2000, RZ ;  /* 0x00002000dbd07810 */ /* 0x040fe20007ffe0ff */
[----:B------:R-:W2:Y:S01]  /*2c00*/  LDSM.16.M88.4 R44, [R221+0x6800] ;  /* 0x00680000dd2c783b */ /* 0x000ea20000000200 */
[----:B------:R-:W-:Y:S02]  /*2c10*/  IADD3 R207, R219, 0x2800, RZ ;  /* 0x00002800dbcf7810 */ /* 0x000fe40007ffe0ff */
[----:B------:R-:W-:Y:S01]  /*2c20*/  @!P2 LEA R236, P1, R135, c[0x0][0x168], 0x1 ;  /* 0x00005a0087ecaa11 */ /* 0x000fe200078208ff */
[----:B------:R-:W2:Y:S01]  /*2c30*/  LDSM.16.M88.4 R96, [R221+0x7000] ;  /* 0x00700000dd60783b */ /* 0x000ea20000000200 */
[----:B------:R-:W-:Y:S02]  /*2c40*/  IADD3 R206, R219, 0x3000, RZ ;  /* 0x00003000dbce7810 */ /* 0x000fe40007ffe0ff */
[----:B------:R-:W-:Y:S01]  /*2c50*/  @!P2 LEA.HI.X R229, R135, c[0x0][0x16c], R134, 0x1, P1 ;  /* 0x00005b0087e5aa11 */ /* 0x000fe200008f0c86 */
[----:B----4-:R-:W4:Y:S01]  /*2c60*/  LDSM.16.M88.4 R20, [R221+0x7800] ;  /* 0x00780000dd14783b */ /* 0x010f220000000200 */
[----:B------:R-:W-:-:S02]  /*2c70*/  IADD3 R205, R219, 0x3800, RZ ;  /* 0x00003800dbcd7810 */ /* 0x000fc40007ffe0ff */
[C---:B------:R-:W-:Y:S01]  /*2c80*/  IADD3 R203, R219.reuse, 0x4000, RZ ;  /* 0x00004000dbcb7810 */ /* 0x040fe20007ffe0ff */
[----:B------:R-:W-:Y:S01]  /*2c90*/  LDSM.16.M88.4 R40, [R220] ;  /* 0x00000000dc28783b */ /* 0x000fe20000000200 */
[C---:B------:R-:W-:Y:S02]  /*2ca0*/  IADD3 R202, R219.reuse, 0x4800, RZ ;  /* 0x00004800dbca7810 */ /* 0x040fe40007ffe0ff */
[C---:B------:R-:W-:Y:S01]  /*2cb0*/  IADD3 R201, R219.reuse, 0x5000, RZ ;  /* 0x00005000dbc97810 */ /* 0x040fe20007ffe0ff */
[----:B-1----:R-:W1:Y:S01]  /*2cc0*/  LDSM.16.M88.4 R12, [R219] ;  /* 0x00000000db0c783b */ /* 0x002e620000000200 */
[C---:B------:R-:W-:Y:S02]  /*2cd0*/  IADD3 R200, R219.reuse, 0x5800, RZ ;  /* 0x00005800dbc87810 */ /* 0x040fe40007ffe0ff */
[C---:B------:R-:W-:Y:S01]  /*2ce0*/  IADD3 R199, R219.reuse, 0x6000, RZ ;  /* 0x00006000dbc77810 */ /* 0x040fe20007ffe0ff */
[----:B---3--:R-:W-:Y:S01]  /*2cf0*/  HMMA.16816.F32.BF16 R4, R88, R16, RZ ;  /* 0x000000105804723c */ /* 0x008fe200000418ff */
[----:B--2---:R-:W2:Y:S01]  /*2d00*/  LDSM.16.M88.4 R8, [R219+0x1800] ;  /* 0x00180000db08783b */ /* 0x004ea20000000200 */
[----:B------:R-:W-:-:S02]  /*2d10*/  IADD3 R198, R219, 0x6800, RZ ;  /* 0x00006800dbc67810 */ /* 0x000fc40007ffe0ff */
[C---:B------:R-:W-:Y:S01]  /*2d20*/  IADD3 R197, R219.reuse, 0x7000, RZ ;  /* 0x00007000dbc57810 */ /* 0x040fe20007ffe0ff */
[----:B------:R-:W3:Y:S01]  /*2d30*/  LDSM.16.M88.4 R112, [R219+0x800] ;  /* 0x00080000db70783b */ /* 0x000ee20000000200 */
[----:B------:R-:W-:Y:S02]  /*2d40*/  IADD3 R196, R219, 0x7800, RZ ;  /* 0x00007800dbc47810 */ /* 0x000fe40007ffe0ff */
[C---:B------:R-:W-:Y:S01]  /*2d50*/  HMMA.16816.F32.BF16 R16, R88.reuse, R18, RZ ;  /* 0x000000125810723c */ /* 0x040fe200000418ff */
[----:B------:R-:W1:Y:S04]  /*2d60*/  LDSM.16.M88.4 R108, [R219+0x1000] ;  /* 0x00100000db6c783b */ /* 0x000e680000000200 */
[----:B------:R-:W1:Y:S03]  /*2d70*/  LDSM.16.M88.4 R104, [R219+0x2000] ;  /* 0x00200000db68783b */ /* 0x000e660000000200 */
[C---:B------:R-:W-:Y:S01]  /*2d80*/  HMMA.16816.F32.BF16 R28, R88.reuse, R76, RZ ;  /* 0x0000004c581c723c */ /* 0x040fe200000418ff */
[----:B------:R-:W-:Y:S04]  /*2d90*/  LDSM.16.M88.4 R84, [R219+0x3000] ;  /* 0x00300000db54783b */ /* 0x000fe80000000200 */
[----:B------:R-:W-:Y:S03]  /*2da0*/  LDSM.16.M88.4 R80, [R219+0x3800] ;  /* 0x00380000db50783b */ /* 0x000fe60000000200 */
[C---:B------:R-:W-:Y:S01]  /*2db0*/  HMMA.16816.F32.BF16 R72, R88.reuse, R68, RZ ;  /* 0x000000445848723c */ /* 0x040fe200000418ff */
[----:B------:R-:W-:Y:S04]  /*2dc0*/  LDSM.16.M88.4 R24, [R215+0x4000] ;  /* 0x00400000d718783b */ /* 0x000fe80000000200 */
[----:B------:R-:W-:Y:S03]  /*2dd0*/  LDSM.16.M88.4 R32, [R215+0x4800] ;  /* 0x00480000d720783b */ /* 0x000fe60000000200 */
[C---:B------:R-:W-:Y:S01]  /*2de0*/  HMMA.16816.F32.BF16 R64, R88.reuse, R60, RZ ;  /* 0x0000003c5840723c */ /* 0x040fe200000418ff */
[----:B------:R-:W-:Y:S04]  /*2df0*/  LDSM.16.M88.4 R116, [R215+0x8000] ;  /* 0x00800000d774783b */ /* 0x000fe80000000200 */
[----:B------:R-:W-:Y:S03]  /*2e00*/  LDSM.16.M88.4 R120, [R221+0x8800] ;  /* 0x00880000dd78783b */ /* 0x000fe60000000200 */
[C---:B------:R-:W-:Y:S01]  /*2e10*/  HMMA.16816.F32.BF16 R56, R88.reuse, R52, RZ ;  /* 0x000000345838723c */ /* 0x040fe200000418ff */
[----:B------:R-:W0:Y:S07]  /*2e20*/  LDGDEPBAR ;  /* 0x00000000000079af */ /* 0x000e2e0000000000 */
        /* <DEDUP_REMOVED lines=10> */
[----:B------:R-:W4:Y:S07]  /*2ed0*/  LDSM.16.M88.4 R20, [R219+0x2800] ;  /* 0x00280000db14783b */ /* 0x000f2e0000000200 */
        /* <DEDUP_REMOVED lines=8> */
[----:B------:R-:W-:Y:S07]  /*2f60*/  LDSM.16.M88.4 R112, [R217] ;  /* 0x00000000d970783b */ /* 0x000fee0000000200 */
        /* <DEDUP_REMOVED lines=12> */
[C---:B------:R-:W-:Y:S08]  /*3030*/  HMMA.16816.F32.BF16 R92, R40.reuse, R80, R92 ;  /* 0x00000050285c723c */ /* 0x040ff0000004185c */
[----:B------:R-:W-:Y:S01]  /*3040*/  HMMA.16816.F32.BF16 R88, R40, R82, R88 ;  /* 0x000000522858723c */ /* 0x000fe20000041858 */
[----:B------:R-:W3:Y:S04]  /*3050*/  LDSM.16.M88.4 R80, [R215+0x6800] ;  /* 0x00680000d750783b */ /* 0x000ee80000000200 */
[----:B------:R-:W3:Y:S03]  /*3060*/  LDSM.16.M88.4 R40, [R215+0x7000] ;  /* 0x00700000d728783b */ /* 0x000ee60000000200 */
[C---:B-1----:R-:W-:Y:S08]  /*3070*/  HMMA.16816.F32.BF16 R4, R12.reuse, R24, R4 ;  /* 0x000000180c04723c */ /* 0x042ff00000041804 */
[C---:B------:R-:W-:Y:S01]  /*3080*/  HMMA.16816.F32.BF16 R16, R12.reuse, R26, R16 ;  /* 0x0000001a0c10723c */ /* 0x040fe20000041810 */
[----:B------:R-:W1:Y:S07]  /*3090*/  LDSM.16.M88.4 R24, [R215+0x7800] ;  /* 0x00780000d718783b */ /* 0x000e6e0000000200 */
[C---:B------:R-:W-:Y:S08]  /*30a0*/  HMMA.16816.F32.BF16 R28, R12.reuse, R32, R28 ;  /* 0x000000200c1c723c */ /* 0x040ff0000004181c */
[C---:B------:R-:W-:Y:S01]  /*30b0*/  HMMA.16816.F32.BF16 R76, R12.reuse, R34, R76 ;  /* 0x000000220c4c723c */ /* 0x040fe2000004184c */
[----:B------:R-:W1:Y:S07]  /*30c0*/  LDSM.16.M88.4 R32, [R204] ;  /* 0x00000000cc20783b */ /* 0x000e6e0000000200 */
        /* <DEDUP_REMOVED lines=18> */
[----:B------:R-:W4:Y:S03]  /*31f0*/  LDSM.16.M88.4 R24, [R204+0x1800] ;  /* 0x00180000cc18783b */ /* 0x000f260000000200 */
[C---:B------:R-:W-:Y:S08]  /*3200*/  HMMA.16816.F32.BF16 R4, R112.reuse, R32, R4 ;  /* 0x000000207004723c */ /* 0x040ff00000041804 */
[C---:B--2---:R-:W-:Y:S08]  /*3210*/  HMMA.16816.F32.BF16 R28, R112.reuse, R8, R28 ;  /* 0x00000008701c723c */ /* 0x044ff0000004181c */
[C---:B------:R-:W-:Y:S01]  /*3220*/  HMMA.16816.F32.BF16 R76, R112.reuse, R10, R76 ;  /* 0x0000000a704c723c */ /* 0x040fe2000004184c */
[----:B------:R-:W2:Y:S07]  /*3230*/  LDSM.16.M88.4 R8, [R204+0x2000] ;  /* 0x00200000cc08783b */ /* 0x000eae0000000200 */
[C---:B------:R-:W-:Y:S01]  /*3240*/  HMMA.16816.F32.BF16 R16, R112.reuse, R34, R16 ;  /* 0x000000227010723c */ /* 0x040fe20000041810 */
[----:B------:R-:W-:Y:S07]  /*3250*/  LDSM.16.M88.4 R32, [R219+0x4800] ;  /* 0x00480000db20783b */ /* 0x000fee0000000200 */
[----:B---3--:R-:W-:Y:S08]  /*3260*/  HMMA.16816.F32.BF16 R72, R112, R20, R72 ;  /* 0x000000147048723c */ /* 0x008ff00000041848 */
[----:B-1----:R-:W-:Y:S08]  /*3270*/  HMMA.16816.F32.BF16 R4, R84, R12, R4 ;  /* 0x0000000c5404723c */ /* 0x002ff00000041804 */
[C---:B----4-:R-:W-:Y:S08]  /*3280*/  HMMA.16816.F32.BF16 R64, R112.reuse, R24, R64 ;  /* 0x000000187040723c */ /* 0x050ff00000041840 */
[C---:B------:R-:W-:Y:S01]  /*3290*/  HMMA.16816.F32.BF16 R60, R112.reuse, R26, R60 ;  /* 0x0000001a703c723c */ /* 0x040fe2000004183c */
[----:B------:R-:W1:Y:S07]  /*32a0*/  LDSM.16.M88.4 R24, [R218+0x2000] ;  /* 0x00200000da18783b */ /* 0x000e6e0000000200 */
[----:B------:R-:W-:Y:S01]  /*32b0*/  HMMA.16816.F32.BF16 R68, R112, R22, R68 ;  /* 0x000000167044723c */ /* 0x000fe20000041844 */
[----:B------:R-:W3:Y:S07]  /*32c0*/  LDSM.16.M88.4 R20, [R204+0x2800] ;  /* 0x00280000cc14783b */ /* 0x000eee0000000200 */
[----:B------:R-:W-:Y:S01]  /*32d0*/  HMMA.16816.F32.BF16 R16, R84, R14, R16 ;  /* 0x0000000e5410723c */ /* 0x000fe20000041810 */
[----:B------:R-:W-:Y:S07]  /*32e0*/  LDSM.16.M88.4 R12, [R217+0x2000] ;  /* 0x00200000d90c783b */ /* 0x000fee0000000200 */
[----:B------:R-:W-:Y:S08]  /*32f0*/  HMMA.16816.F32.BF16 R4, R40, R80, R4 ;  /* 0x000000502804723c */ /* 0x000ff00000041804 */
[C---:B--2---:R-:W-:Y:S08]  /*3300*/  HMMA.16816.F32.BF16 R56, R112.reuse, R8, R56 ;  /* 0x000000087038723c */ /* 0x044ff00000041838 */
[----:B------:R-:W-:Y:S01]  /*3310*/  HMMA.16816.F32.BF16 R52, R112, R10, R52 ;  /* 0x0000000a7034723c */ /* 0x000fe20000041834 */
[----:B------:R-:W2:Y:S07]  /*3320*/  LDSM.16.M88.4 R8, [R204+0x4000] ;  /* 0x00400000cc08783b */ /* 0x000eae0000000200 */
[----:B------:R-:W-:Y:S01]  /*3330*/  HMMA.16816.F32.BF16 R16, R40, R82, R16 ;  /* 0x000000522810723c */ /* 0x000fe20000041810 */
[----:B------:R-:W4:Y:S07]  /*3340*/  LDSM.16.M88.4 R80, [R221+0x9000] ;  /* 0x00900000dd50783b */ /* 0x000f2e0000000200 */
[----:B-1----:R-:W-:Y:S08]  /*3350*/  HMMA.16816.F32.BF16 R4, R24, R116, R4 ;  /* 0x000000741804723c */ /* 0x002ff00000041804 */
[----:B------:R-:W-:Y:S08]  /*3360*/  HMMA.16816.F32.BF16 R28, R84, R120, R28 ;  /* 0x00000078541c723c */ /* 0x000ff0000004181c */
[C---:B---3--:R-:W-:Y:S08]  /*3370*/  HMMA.16816.F32.BF16 R48, R112.reuse, R20, R48 ;  /* 0x000000147030723c */ /* 0x048ff00000041830 */
[----:B------:R-:W-:Y:S01]  /*3380*/  HMMA.16816.F32.BF16 R44, R112, R22, R44 ;  /* 0x00000016702c723c */ /* 0x000fe2000004182c */
[----:B------:R-:W1:Y:S07]  /*3390*/  LDSM.16.M88.4 R20, [R215+0x8800] ;  /* 0x00880000d714783b */ /* 0x000e6e0000000200 */
[----:B------:R-:W-:Y:S08]  /*33a0*/  HMMA.16816.F32.BF16 R16, R24, R118, R16 ;  /* 0x000000761810723c */ /* 0x000ff00000041810 */
[----:B--2---:R-:W-:Y:S08]  /*33b0*/  HMMA.16816.F32.BF16 R4, R12, R8, R4 ;  /* 0x000000080c04723c */ /* 0x004ff00000041804 */
[----:B------:R-:W-:Y:S08]  /*33c0*/  HMMA.16816.F32.BF16 R28, R40, R32, R28 ;  /* 0x00000020281c723c */ /* 0x000ff0000004181c */
[----:B------:R-:W-:Y:S01]  /*33d0*/  HMMA.16816.F32.BF16 R76, R84, R122, R76 ;  /* 0x0000007a544c723c */ /* 0x000fe2000004184c */
[----:B------:R-:W2:Y:S07]  /*33e0*/  LDSM.16.M88.4 R120, [R221+0x9800] ;  /* 0x00980000dd78783b */ /* 0x000eae0000000200 */
[----:B------:R-:W-:Y:S01]  /*33f0*/  HMMA.16816.F32.BF16 R116, R112, R104, R92 ;  /* 0x000000687074723c */ /* 0x000fe2000004185c */
[----:B------:R-:W3:Y:S01]  /*3400*/  LDSM.16.M88.4 R92, [R204+0x4800] ;  /* 0x00480000cc5c783b */ /* 0x000ee20000000200 */
[----:B------:R-:W-:-:S02]  /*3410*/  FMUL.FTZ R5, R5, c[0x0][0x2ec] ;  /* 0x0000bb0005057a20 */ /* 0x000fc40000410000 */
[----:B------:R-:W-:Y:S02]  /*3420*/  FMUL.FTZ R6, R6, c[0x0][0x2ec] ;  /* 0x0000bb0006067a20 */ /* 0x000fe40000410000 */
[----:B------:R-:W-:Y:S02]  /*3430*/  FMUL.FTZ R3, R4, c[0x0][0x2ec] ;  /* 0x0000bb0004037a20 */ /* 0x000fe40000410000 */
[C---:B------:R-:W-:Y:S04]  /*3440*/  HMMA.16816.F32.BF16 R100, R112.reuse, R108, R100 ;  /* 0x0000006c7064723c */ /* 0x040fe80000041864 */
[----:B------:R-:W1:Y:S04]  /*3450*/  MUFU.TANH R3, R3 ;  /* 0x0000000300037308 */ /* 0x000e680000002400 */
[----:B------:R-:W-:Y:S01]  /*3460*/  HMMA.16816.F32.BF16 R96, R112, R110, R96 ;  /* 0x0000006e7060723c */ /* 0x000fe20000041860 */
[----:B------:R-:W3:Y:S07]  /*3470*/  LDSM.16.M88.4 R108, [R219+0x5000] ;  /* 0x00500000db6c783b */ /* 0x000eee0000000200 */
[----:B------:R-:W-:Y:S01]  /*3480*/  HMMA.16816.F32.BF16 R16, R12, R10, R16 ;  /* 0x0000000a0c10723c */ /* 0x000fe20000041810 */
[----:B------:R-:W-:Y:S07]  /*3490*/  LDSM.16.M88.4 R8, [R215+0x9000] ;  /* 0x00900000d708783b */ /* 0x000fee0000000200 */
[----:B----4-:R-:W-:Y:S01]  /*34a0*/  HMMA.16816.F32.BF16 R72, R84, R80, R72 ;  /* 0x000000505448723c */ /* 0x010fe20000041848 */
[----:B------:R-:W4:Y:S07]  /*34b0*/  MUFU.TANH R81, R5 ;  /* 0x0000000500517308 */ /* 0x000f2e0000002400 */
[----:B-1----:R-:W-:Y:S01]  /*34c0*/  HMMA.16816.F32.BF16 R28, R24, R20, R28 ;  /* 0x00000014181c723c */ /* 0x002fe2000004181c */
[----:B------:R1:W1:Y:S07]  /*34d0*/  MUFU.TANH R80, R6 ;  /* 0x0000000600507308 */ /* 0x00026e0000002400 */
[----:B------:R-:W-:Y:S01]  /*34e0*/  HMMA.16816.F32.BF16 R68, R84, R82, R68 ;  /* 0x000000525444723c */ /* 0x000fe20000041844 */
[----:B------:R-:W-:-:S02]  /*34f0*/  FMUL.FTZ R16, R16, c[0x0][0x2ec] ;  /* 0x0000bb0010107a20 */ /* 0x000fc40000410000 */
[----:B------:R-:W-:Y:S02]  /*3500*/  FMUL.FTZ R17, R17, c[0x0][0x2ec] ;  /* 0x0000bb0011117a20 */ /* 0x000fe40000410000 */
[----:B------:R-:W-:Y:S01]  /*3510*/  FMUL.FTZ R18, R18, c[0x0][0x2ec] ;  /* 0x0000bb0012127a20 */ /* 0x000fe20000410000 */
[----:B------:R-:W3:Y:S01]  /*3520*/  MUFU.TANH R83, R16 ;  /* 0x0000001000537308 */ /* 0x000ee20000002400 */
[----:B------:R-:W-:Y:S01]  /*3530*/  FMUL.FTZ R82, R7, c[0x0][0x2ec] ;  /* 0x0000bb0007527a20 */ /* 0x000fe20000410000 */
[----:B--2---:R-:W-:Y:S01]  /*3540*/  HMMA.16816.F32.BF16 R64, R84, R120, R64 ;  /* 0x000000785440723c */ /* 0x004fe20000041840 */
[----:B-1----:R-:W1:Y:S01]  /*3550*/  LDSM.16.M88.4 R4, [R219+0x5800] ;  /* 0x00580000db04783b */ /* 0x002e620000000200 */
[----:B------:R-:W-:-:S04]  /*3560*/  FMUL.FTZ R19, R19, c[0x0][0x2ec] ;  /* 0x0000bb0013137a20 */ /* 0x000fc80000410000 */
[----:B------:R-:W2:Y:S02]  /*3570*/  MUFU.TANH R104, R19 ;  /* 0x0000001300687308 */ /* 0x000ea40000002400 */
[----:B------:R-:W-:Y:S06]  /*3580*/  HMMA.16816.F32.BF16 R60, R84, R122, R60 ;  /* 0x0000007a543c723c */ /* 0x000fec000004183c */
[----:B------:R-:W1:Y:S02]  /*3590*/  MUFU.TANH R82, R82 ;  /* 0x0000005200527308 */ /* 0x000e640000002400 */
[----:B---3--:R-:W-:Y:S06]  /*35a0*/  HMMA.16816.F32.BF16 R28, R12, R92, R28 ;  /* 0x0000005c0c1c723c */ /* 0x008fec000004181c */
[----:B------:R-:W3:Y:S02]  /*35b0*/  MUFU.TANH R92, R17 ;  /* 0x00000011005c7308 */ /* 0x000ee40000002400 */
[C---:B------:R-:W-:Y:S01]  /*35c0*/  HMMA.16816.F32.BF16 R76, R40.reuse, R34, R76 ;  /* 0x00000022284c723c */ /* 0x040fe2000004184c */
[----:B------:R-:W2:Y:S05]  /*35d0*/  LDSM.16.M88.4 R32, [R221+0xa000] ;  /* 0x00a00000dd20783b */ /* 0x000eaa0000000200 */
[----:B------:R1:W1:Y:S02]  /*35e0*/  MUFU.TANH R93, R18 ;  /* 0x00000012005d7308 */ /* 0x0002640000002400 */
[C---:B------:R-:W-:Y:S08]  /*35f0*/  HMMA.16816.F32.BF16 R72, R40.reuse, R108, R72 ;  /* 0x0000006c2848723c */ /* 0x040ff00000041848 */
[----:B------:R-:W-:Y:S01]  /*3600*/  HMMA.16816.F32.BF16 R68, R40, R110, R68 ;  /* 0x0000006e2844723c */ /* 0x000fe20000041844 */
[----:B------:R-:W-:-:S02]  /*3610*/  FMUL.FTZ R28, R28, c[0x0][0x2ec] ;  /* 0x0000bb001c1c7a20 */ /* 0x000fc40000410000 */
[----:B------:R-:W-:Y:S02]  /*3620*/  FMUL.FTZ R29, R29, c[0x0][0x2ec] ;  /* 0x0000bb001d1d7a20 */ /* 0x000fe40000410000 */
[----:B------:R-:W-:Y:S01]  /*3630*/  FMUL.FTZ R30, R30, c[0x0][0x2ec] ;  /* 0x0000bb001e1e7a20 */ /* 0x000fe20000410000 */
[----:B-1----:R-:W1:Y:S01]  /*3640*/  LDSM.16.M88.4 R16, [R215+0x9800] ;  /* 0x00980000d710783b */ /* 0x002e620000000200 */
[----:B------:R-:W-:Y:S01]  /*3650*/  FMUL.FTZ R31, R31, c[0x0][0x2ec] ;  /* 0x0000bb001f1f7a20 */ /* 0x000fe20000410000 */
[C---:B------:R-:W-:Y:S01]  /*3660*/  HMMA.16816.F32.BF16 R64, R40.reuse, R4, R64 ;  /* 0x000000042840723c */ /* 0x040fe20000041840 */
[----:B------:R-:W1:Y:S07]  /*3670*/  MUFU.TANH R105, R30 ;  /* 0x0000001e00697308 */ /* 0x000e6e0000002400 */
[----:B------:R-:W-:Y:S01]  /*3680*/  HMMA.16816.F32.BF16 R60, R40, R6, R60 ;  /* 0x00000006283c723c */ /* 0x000fe2000004183c */
[----:B------:R-:W3:Y:S01]  /*3690*/  LDSM.16.M88.4 R4, [R221+0xa800] ;  /* 0x00a80000dd04783b */ /* 0x000ee20000000200 */
[----:B------:R-:W1:Y:S06]  /*36a0*/  MUFU.TANH R108, R31 ;  /* 0x0000001f006c7308 */ /* 0x000e6c0000002400 */
[C---:B------:R-:W-:Y:S08]  /*36b0*/  HMMA.16816.F32.BF16 R72, R24.reuse, R8, R72 ;  /* 0x000000081848723c */ /* 0x040ff00000041848 */
[C---:B------:R-:W-:Y:S01]  /*36c0*/  HMMA.16816.F32.BF16 R68, R24.reuse, R10, R68 ;  /* 0x0000000a1844723c */ /* 0x040fe20000041844 */
[----:B------:R-:W3:Y:S07]  /*36d0*/  LDSM.16.M88.4 R8, [R219+0x6000] ;  /* 0x00600000db08783b */ /* 0x000eee0000000200 */
[----:B------:R-:W-:Y:S01]  /*36e0*/  HMMA.16816.F32.BF16 R76, R24, R22, R76 ;  /* 0x00000016184c723c */ /* 0x000fe2000004184c */
[----:B------:R-:W4:Y:S07]  /*36f0*/  LDSM.16.M88.4 R20, [R204+0x5000] ;  /* 0x00500000cc14783b */ /* 0x000f2e0000000200 */
[----:B--2---:R-:W-:Y:S08]  /*3700*/  HMMA.16816.F32.BF16 R56, R84, R32, R56 ;  /* 0x000000205438723c */ /* 0x004ff00000041838 */
[----:B-1----:R-:W-:Y:S08]  /*3710*/  HMMA.16816.F32.BF16 R64, R24, R16, R64 ;  /* 0x000000101840723c */ /* 0x002ff00000041840 */
[----:B------:R-:W-:Y:S01]  /*3720*/  HMMA.16816.F32.BF16 R52, R84, R34, R52 ;  /* 0x000000225434723c */ /* 0x000fe20000041834 */
[----:B------:R-:W-:Y:S07]  /*3730*/  LDSM.16.M88.4 R32, [R204+0x6000] ;  /* 0x00600000cc20783b */ /* 0x000fee0000000200 */
[----:B------:R-:W-:Y:S01]  /*3740*/  HMMA.16816.F32.BF16 R60, R24, R18, R60 ;  /* 0x00000012183c723c */ /* 0x000fe2000004183c */
[----:B------:R-:W1:Y:S07]  /*3750*/  LDSM.16.M88.4 R16, [R219+0x6800] ;  /* 0x00680000db10783b */ /* 0x000e6e0000000200 */
[C---:B---3--:R-:W-:Y:S08]  /*3760*/  HMMA.16816.F32.BF16 R48, R84.reuse, R4, R48 ;  /* 0x000000045430723c */ /* 0x048ff00000041830 */
[----:B------:R-:W-:Y:S01]  /*3770*/  HMMA.16816.F32.BF16 R44, R84, R6, R44 ;  /* 0x00000006542c723c */ /* 0x000fe2000004182c */
[----:B------:R-:W-:Y:S07]  /*3780*/  LDSM.16.M88.4 R4, [R219+0x7000] ;  /* 0x00700000db04783b */ /* 0x000fee0000000200 */
[C---:B------:R-:W-:Y:S08]  /*3790*/  HMMA.16816.F32.BF16 R56, R40.reuse, R8, R56 ;  /* 0x000000082838723c */ /* 0x040ff00000041838 */
[----:B------:R-:W-:Y:S01]  /*37a0*/  HMMA.16816.F32.BF16 R52, R40, R10, R52 ;  /* 0x0000000a2834723c */ /* 0x000fe20000041834 */
[----:B------:R-:W2:Y:S07]  /*37b0*/  LDSM.16.M88.4 R8, [R221+0xb000] ;  /* 0x00b00000dd08783b */ /* 0x000eae0000000200 */
[C---:B----4-:R-:W-:Y:S08]  /*37c0*/  HMMA.16816.F32.BF16 R72, R12.reuse, R20, R72 ;  /* 0x000000140c48723c */ /* 0x050ff00000041848 */
[C---:B------:R-:W-:Y:S01]  /*37d0*/  HMMA.16816.F32.BF16 R68, R12.reuse, R22, R68 ;  /* 0x000000160c44723c */ /* 0x040fe20000041844 */
[----:B------:R-:W3:Y:S07]  /*37e0*/  LDSM.16.M88.4 R20, [R215+0xa000] ;  /* 0x00a00000d714783b */ /* 0x000eee0000000200 */
[----:B------:R-:W-:Y:S01]  /*37f0*/  HMMA.16816.F32.BF16 R76, R12, R94, R76 ;  /* 0x0000005e0c4c723c */ /* 0x000fe2000004184c */
[----:B------:R-:W4:Y:S07]  /*3800*/  MUFU.TANH R94, R28 ;  /* 0x0000001c005e7308 */ /* 0x000f2e0000002400 */
[----:B-1----:R-:W-:Y:S01]  /*3810*/  HMMA.16816.F32.BF16 R48, R40, R16, R48 ;  /* 0x000000102830723c */ /* 0x002fe20000041830 */
[----:B------:R1:W1:Y:S01]  /*3820*/  MUFU.TANH R95, R29 ;  /* 0x0000001d005f7308 */ /* 0x0002620000002400 */
[----:B------:R-:W-:-:S02]  /*3830*/  FMUL.FTZ R72, R72, c[0x0][0x2ec] ;  /* 0x0000bb0048487a20 */ /* 0x000fc40000410000 */
[----:B------:R-:W-:Y:S02]  /*3840*/  FMUL.FTZ R73, R73, c[0x0][0x2ec] ;  /* 0x0000bb0049497a20 */ /* 0x000fe40000410000 */
[----:B------:R-:W-:Y:S02]  /*3850*/  FMUL.FTZ R74, R74, c[0x0][0x2ec] ;  /* 0x0000bb004a4a7a20 */ /* 0x000fe40000410000 */
[----:B------:R-:W-:Y:S01]  /*3860*/  HMMA.16816.F32.BF16 R44, R40, R18, R44 ;  /* 0x00000012282c723c */ /* 0x000fe2000004182c */
[----:B------:R-:W4:Y:S01]  /*3870*/  LDSM.16.M88.4 R16, [R221+0xb800] ;  /* 0x00b80000dd10783b */ /* 0x000f220000000200 */
[----:B------:R-:W-:Y:S01]  /*3880*/  FMUL.FTZ R75, R75, c[0x0][0x2ec] ;  /* 0x0000bb004b4b7a20 */ /* 0x000fe20000410000 */
[----:B------:R-:W3:Y:S01]  /*3890*/  MUFU.TANH R72, R72 ;  /* 0x0000004800487308 */ /* 0x000ee20000002400 */
[----:B------:R-:W-:Y:S02]  /*38a0*/  FMUL.FTZ R68, R68, c[0x0][0x2ec] ;  /* 0x0000bb0044447a20 */ /* 0x000fe40000410000 */
[----:B------:R-:W-:-:S02]  /*38b0*/  FMUL.FTZ R69, R69, c[0x0][0x2ec] ;  /* 0x0000bb0045457a20 */ /* 0x000fc40000410000 */
[----:B------:R-:W-:Y:S01]  /*38c0*/  HMMA.16816.F32.BF16 R88, R112, R106, R88 ;  /* 0x0000006a7058723c */ /* 0x000fe20000041858 */
[----:B-1----:R-:W1:Y:S01]  /*38d0*/  LDSM.16.M88.4 R28, [R204+0x5800] ;  /* 0x00580000cc1c783b */ /* 0x002e620000000200 */
[----:B------:R-:W-:Y:S01]  /*38e0*/  FMUL.FTZ R76, R76, c[0x0][0x2ec] ;  /* 0x0000bb004c4c7a20 */ /* 0x000fe20000410000 */
[----:B------:R-:W1:Y:S01]  /*38f0*/  MUFU.TANH R73, R73 ;  /* 0x0000004900497308 */ /* 0x000e620000002400 */
[----:B------:R-:W-:Y:S02]  /*3900*/  FMUL.FTZ R77, R77, c[0x0][0x2ec] ;  /* 0x0000bb004d4d7a20 */ /* 0x000fe40000410000 */
[----:B------:R-:W-:Y:S02]  /*3910*/  FMUL.FTZ R78, R78, c[0x0][0x2ec] ;  /* 0x0000bb004e4e7a20 */ /* 0x000fe40000410000 */
[----:B--2---:R-:W-:Y:S01]  /*3920*/  HMMA.16816.F32.BF16 R100, R84, R8, R100 ;  /* 0x000000085464723c */ /* 0x004fe20000041864 */
[----:B------:R-:W-:Y:S02]  /*3930*/  FMUL.FTZ R79, R79, c[0x0][0x2ec] ;  /* 0x0000bb004f4f7a20 */ /* 0x000fe40000410000 */
[----:B------:R-:W-:Y:S01]  /*3940*/  FMUL.FTZ R70, R70, c[0x0][0x2ec] ;  /* 0x0000bb0046467a20 */ /* 0x000fe20000410000 */
[----:B------:R-:W2:Y:S01]  /*3950*/  MUFU.TANH R76, R76 ;  /* 0x0000004c004c7308 */ /* 0x000ea20000002400 */
[----:B------:R-:W-:-:S03]  /*3960*/  FMUL.FTZ R71, R71, c[0x0][0x2ec] ;  /* 0x0000bb0047477a20 */ /* 0x000fc60000410000 */
[----:B------:R-:W-:Y:S01]  /*3970*/  HMMA.16816.F32.BF16 R96, R84, R10, R96 ;  /* 0x0000000a5460723c */ /* 0x000fe20000041860 */
[----:B------:R-:W2:Y:S03]  /*3980*/  LDSM.16.M88.4 R8, [R219+0x7800] ;  /* 0x00780000db08783b */ /* 0x000ea60000000200 */
[----:B------:R-:W1:Y:S04]  /*3990*/  MUFU.TANH R77, R77 ;  /* 0x0000004d004d7308 */ /* 0x000e680000002400 */
[C---:B---3--:R-:W-:Y:S04]  /*39a0*/  HMMA.16816.F32.BF16 R56, R24.reuse, R20, R56 ;  /* 0x000000141838723c */ /* 0x048fe80000041838 */
[----:B------:R-:W3:Y:S04]  /*39b0*/  MUFU.TANH R78, R78 ;  /* 0x0000004e004e7308 */ /* 0x000ee80000002400 */
[----:B------:R-:W-:Y:S01]  /*39c0*/  HMMA.16816.F32.BF16 R52, R24, R22, R52 ;  /* 0x000000161834723c */ /* 0x000fe20000041834 */
[----:B------:R-:W-:Y:S03]  /*39d0*/  LDSM.16.M88.4 R20, [R204+0x6800] ;  /* 0x00680000cc14783b */ /* 0x000fe60000000200 */
[----:B------:R-:W2:Y:S04]  /*39e0*/  MUFU.TANH R79, R79 ;  /* 0x0000004f004f7308 */ /* 0x000ea80000002400 */
[----:B----4-:R-:W-:Y:S04]  /*39f0*/  HMMA.16816.F32.BF16 R116, R84, R16, R116 ;  /* 0x000000105474723c */ /* 0x010fe80000041874 */
[----:B------:R-:W4:Y:S04]  /*3a00*/  MUFU.TANH R74, R74 ;  /* 0x0000004a004a7308 */ /* 0x000f280000002400 */
[C---:B-1----:R-:W-:Y:S04]  /*3a10*/  HMMA.16816.F32.BF16 R64, R12.reuse, R28, R64 ;  /* 0x0000001c0c40723c */ /* 0x042fe80000041840 */
[----:B------:R-:W1:Y:S04]  /*3a20*/  MUFU.TANH R75, R75 ;  /* 0x0000004b004b7308 */ /* 0x000e680000002400 */
[----:B------:R-:W-:Y:S01]  /*3a30*/  HMMA.16816.F32.BF16 R60, R12, R30, R60 ;  /* 0x0000001e0c3c723c */ /* 0x000fe2000004183c */
[----:B------:R-:W1:Y:S03]  /*3a40*/  LDSM.16.M88.4 R28, [R215+0xa800] ;  /* 0x00a80000d71c783b */ /* 0x000e660000000200 */
[----:B------:R-:W1:Y:S04]  /*3a50*/  MUFU.TANH R68, R68 ;  /* 0x0000004400447308 */ /* 0x000e680000002400 */
[----:B------:R-:W-:Y:S01]  /*3a60*/  HMMA.16816.F32.BF16 R88, R84, R18, R88 ;  /* 0x000000125458723c */ /* 0x000fe20000041858 */
[----:B------:R-:W-:Y:S03]  /*3a70*/  LDSM.16.M88.4 R16, [R204+0x7800] ;  /* 0x00780000cc10783b */ /* 0x000fe60000000200 */
[----:B------:R-:W1:Y:S04]  /*3a80*/  MUFU.TANH R69, R69 ;  /* 0x0000004500457308 */ /* 0x000e680000002400 */
[----:B------:R-:W-:Y:S01]  /*3a90*/  HMMA.16816.F32.BF16 R100, R40, R4, R100 ;  /* 0x000000042864723c */ /* 0x000fe20000041864 */
[----:B------:R-:W-:-:S02]  /*3aa0*/  FMUL.FTZ R66, R66, c[0x0][0x2ec] ;  /* 0x0000bb0042427a20 */ /* 0x000fc40000410000 */
[----:B------:R-:W-:Y:S01]  /*3ab0*/  FMUL.FTZ R64, R64, c[0x0][0x2ec] ;  /* 0x0000bb0040407a20 */ /* 0x000fe20000410000 */
[----:B------:R-:W1:Y:S01]  /*3ac0*/  MUFU.TANH R70, R70 ;  /* 0x0000004600467308 */ /* 0x000e620000002400 */
[----:B------:R-:W-:Y:S02]  /*3ad0*/  FMUL.FTZ R65, R65, c[0x0][0x2ec] ;  /* 0x0000bb0041417a20 */ /* 0x000fe40000410000 */
[----:B------:R-:W-:Y:S01]  /*3ae0*/  FMUL.FTZ R67, R67, c[0x0][0x2ec] ;  /* 0x0000bb0043437a20 */ /* 0x000fe20000410000 */
[----:B------:R-:W-:Y:S01]  /*3af0*/  HMMA.16816.F32.BF16 R96, R40, R6, R96 ;  /* 0x000000062860723c */ /* 0x000fe20000041860 */
[----:B------:R-:W3:Y:S01]  /*3b00*/  LDSM.16.M88.4 R4, [R215+0xb800] ;  /* 0x00b80000d704783b */ /* 0x000ee20000000200 */
[----:B------:R-:W-:Y:S02]  /*3b10*/  FMUL.FTZ R63, R63, c[0x0][0x2ec] ;  /* 0x0000bb003f3f7a20 */ /* 0x000fe40000410000 */
[----:B------:R1:W1:Y:S01]  /*3b20*/  MUFU.TANH R144, R66 ;  /* 0x0000004200907308 */ /* 0x0002620000002400 */
[----:B------:R-:W-:-:S02]  /*3b30*/  FMUL.FTZ R60, R60, c[0x0][0x2ec] ;  /* 0x0000bb003c3c7a20 */ /* 0x000fc40000410000 */
[----:B------:R-:W-:Y:S01]  /*3b40*/  FMUL.FTZ R61, R61, c[0x0][0x2ec] ;  /* 0x0000bb003d3d7a20 */ /* 0x000fe20000410000 */
[----:B------:R-:W-:Y:S01]  /*3b50*/  HMMA.16816.F32.BF16 R56, R12, R32, R56 ;  /* 0x000000200c38723c */ /* 0x000fe20000041838 */
[----:B------:R-:W-:-:S03]  /*3b60*/  FMUL.FTZ R62, R62, c[0x0][0x2ec] ;  /* 0x0000bb003e3e7a20 */ /* 0x000fc60000410000 */
[----:B------:R1:W1:Y:S04]  /*3b70*/  MUFU.TANH R149, R63 ;  /* 0x0000003f00957308 */ /* 0x0002680000002400 */
[----:B------:R-:W-:Y:S01]  /*3b80*/  HMMA.16816.F32.BF16 R52, R12, R34, R52 ;  /* 0x000000220c34723c */ /* 0x000fe20000041834 */
[----:B------:R-:W4:Y:S03]  /*3b90*/  LDSM.16.M88.4 R32, [R215+0xb000] ;  /* 0x00b00000d720783b */ /* 0x000f260000000200 */
[----:B------:R-:W1:Y:S04]  /*3ba0*/  MUFU.TANH R71, R71 ;  /* 0x0000004700477308 */ /* 0x000e680000002400 */
[C---:B--2---:R-:W-:Y:S04]  /*3bb0*/  HMMA.16816.F32.BF16 R116, R40.reuse, R8, R116 ;  /* 0x000000082874723c */ /* 0x044fe80000041874 */
[----:B------:R-:W2:Y:S04]  /*3bc0*/  MUFU.TANH R64, R64 ;  /* 0x0000004000407308 */ /* 0x000ea80000002400 */
[----:B------:R-:W-:Y:S01]  /*3bd0*/  HMMA.16816.F32.BF16 R88, R40, R10, R88 ;  /* 0x0000000a2858723c */ /* 0x000fe20000041858 */
[----:B------:R-:W-:-:S02]  /*3be0*/  FMUL.FTZ R56, R56, c[0x0][0x2ec] ;  /* 0x0000bb0038387a20 */ /* 0x000fc40000410000 */
[----:B------:R-:W-:Y:S01]  /*3bf0*/  FMUL.FTZ R57, R57, c[0x0][0x2ec] ;  /* 0x0000bb0039397a20 */ /* 0x000fe20000410000 */
[----:B------:R-:W2:Y:S01]  /*3c00*/  MUFU.TANH R65, R65 ;  /* 0x0000004100417308 */ /* 0x000ea20000002400 */
[----:B------:R-:W-:Y:S02]  /*3c10*/  FMUL.FTZ R58, R58, c[0x0][0x2ec] ;  /* 0x0000bb003a3a7a20 */ /* 0x000fe40000410000 */
[----:B------:R-:W-:Y:S01]  /*3c20*/  FMUL.FTZ R59, R59, c[0x0][0x2ec] ;  /* 0x0000bb003b3b7a20 */ /* 0x000fe20000410000 */
[----:B-1----:R-:W-:Y:S01]  /*3c30*/  HMMA.16816.F32.BF16 R48, R24, R28, R48 ;  /* 0x0000001c1830723c */ /* 0x002fe20000041830 */
[----:B------:R-:W-:Y:S02]  /*3c40*/  FMUL.FTZ R52, R52, c[0x0][0x2ec] ;  /* 0x0000bb0034347a20 */ /* 0x000fe40000410000 */
[----:B------:R-:W-:Y:S01]  /*3c50*/  FMUL.FTZ R53, R53, c[0x0][0x2ec] ;  /* 0x0000bb0035357a20 */ /* 0x000fe20000410000 */
[----:B------:R1:W1:Y:S01]  /*3c60*/  MUFU.TANH R145, R67 ;  /* 0x0000004300917308 */ /* 0x0002620000002400 */
[----:B------:R-:W-:-:S02]  /*3c70*/  FMUL.FTZ R54, R54, c[0x0][0x2ec] ;  /* 0x0000bb0036367a20 */ /* 0x000fc40000410000 */
[----:B------:R-:W-:Y:S01]  /*3c80*/  FMUL.FTZ R55, R55, c[0x0][0x2ec] ;  /* 0x0000bb0037377a20 */ /* 0x000fe20000410000 */
[----:B------:R-:W-:Y:S01]  /*3c90*/  HMMA.16816.F32.BF16 R44, R24, R30, R44 ;  /* 0x0000001e182c723c */ /* 0x000fe2000004182c */
[----:B------:R-:W1:Y:S01]  /*3ca0*/  LDSM.16.M88.4 R28, [R204+0x7000] ;  /* 0x00700000cc1c783b */ /* 0x000e620000000200 */
[----:B------:R-:W-:-:S04]  /*3cb0*/  DEPBAR.LE SB0, 0x0 ;  /* 0x000080000000791a */ /* 0x000fc80000000000 */
[----:B------:R1:W1:Y:S02]  /*3cc0*/  MUFU.TANH R143, R60 ;  /* 0x0000003c008f7308 */ /* 0x0002640000002400 */
[C---:B---3--:R-:W-:Y:S06]  /*3cd0*/  HMMA.16816.F32.BF16 R116, R24.reuse, R4, R116 ;  /* 0x000000041874723c */ /* 0x048fec0000041874 */
[----:B------:R3:W1:Y:S01]  /*3ce0*/  MUFU.TANH R142, R61 ;  /* 0x0000003d008e7308 */ /* 0x0006620000002400 */
[----:B------:R-:W-:Y:S01]  /*3cf0*/  LOP3.LUT R4, R132, 0xffffffe0, RZ, 0xc0, !PT ;  /* 0xffffffe084047812 */ /* 0x000fe200078ec0ff */
[----:B------:R-:W-:Y:S04]  /*3d00*/  HMMA.16816.F32.BF16 R88, R24, R6, R88 ;  /* 0x000000061858723c */ /* 0x000fe80000041858 */
[----:B------:R-:W-:-:S02]  /*3d10*/  IMAD.IADD R4, R126, 0x1, -R4 ;  /* 0x000000017e047824 */ /* 0x000fc400078e0a04 */
[----:B------:R3:W1:Y:S02]  /*3d20*/  MUFU.TANH R148, R62 ;  /* 0x0000003e00947308 */ /* 0x0006640000002400 */
[----:B----4-:R-:W-:Y:S01]  /*3d30*/  HMMA.16816.F32.BF16 R100, R24, R32, R100 ;  /* 0x000000201864723c */ /* 0x010fe20000041864 */
[----:B------:R-:W-:-:S04]  /*3d40*/  SHF.R.S32.HI R5, RZ, 0x1f, R4 ;  /* 0x0000001fff057819 */ /* 0x000fc80000011404 */
[----:B------:R-:W-:Y:S01]  /*3d50*/  LEA.HI R5, R5, R4, RZ, 0x2 ;  /* 0x0000000405057211 */ /* 0x000fe200078f10ff */
[----:B------:R3:W4:Y:S02]  /*3d60*/  MUFU.TANH R156, R56 ;  /* 0x00000038009c7308 */ /* 0x0007240000002400 */
[----:B------:R-:W-:Y:S01]  /*3d70*/  HMMA.16816.F32.BF16 R96, R24, R34, R96 ;  /* 0x000000221860723c */ /* 0x000fe20000041860 */
[----:B------:R-:W-:-:S04]  /*3d80*/  SHF.R.S32.HI R238, RZ, 0x2, R5 ;  /* 0x00000002ffee7819 */ /* 0x000fc80000011405 */
[----:B------:R-:W-:Y:S01]  /*3d90*/  IADD3 R131, R131, 0x1, R238 ;  /* 0x0000000183837810 */ /* 0x000fe20007ffe0ee */
[----:B------:R3:W1:Y:S02]  /*3da0*/  MUFU.TANH R157, R57 ;  /* 0x00000039009d7308 */ /* 0x0006640000002400 */
[----:B------:R-:W-:Y:S01]  /*3db0*/  HMMA.16816.F32.BF16 R116, R12, R16, R116 ;  /* 0x000000100c74723c */ /* 0x000fe20000041874 */
[----:B------:R-:W-:-:S04]  /*3dc0*/  IADD3 R131, R129, R131, -R130 ;  /* 0x0000008381837210 */ /* 0x000fc80007ffe882 */
[----:B------:R-:W-:Y:S01]  /*3dd0*/  IADD3 R193, R131, c[0x0][0x2e8], RZ ;  /* 0x0000ba0083c17a10 */ /* 0x000fe20007ffe0ff */
[----:B------:R3:W1:Y:S02]  /*3de0*/  MUFU.TANH R161, R58 ;  /* 0x0000003a00a17308 */ /* 0x0006640000002400 */
[C---:B------:R-:W-:Y:S01]  /*3df0*/  HMMA.16816.F32.BF16 R88, R12.reuse, R18, R88 ;  /* 0x000000120c58723c */ /* 0x040fe20000041858 */
[C---:B------:R-:W-:Y:S02]  /*3e00*/  IADD3 R192, R193.reuse, 0x8, RZ ;  /* 0x00000008c1c07810 */ /* 0x040fe40007ffe0ff */
[-C--:B------:R-:W-:Y:S02]  /*3e10*/  IMNMX R193, R193, R129.reuse, PT ;  /* 0x00000081c1c17217 */ /* 0x080fe40003800200 */
[----:B------:R-:W-:Y:S01]  /*3e20*/  IMNMX R192, R192, R129, PT ;  /* 0x00000081c0c07217 */ /* 0x000fe20003800200 */
[----:B------:R3:W1:Y:S02]  /*3e30*/  MUFU.TANH R162, R59 ;  /* 0x0000003b00a27308 */ /* 0x0006640000002400 */
[C---:B------:R-:W-:Y:S06]  /*3e40*/  HMMA.16816.F32.BF16 R48, R12.reuse, R20, R48 ;  /* 0x000000140c30723c */ /* 0x040fec0000041830 */
[----:B------:R3:W2:Y:S02]  /*3e50*/  MUFU.TANH R159, R52 ;  /* 0x00000034009f7308 */ /* 0x0006a40000002400 */
[----:B------:R-:W-:Y:S01]  /*3e60*/  HMMA.16816.F32.BF16 R44, R12, R22, R44 ;  /* 0x000000160c2c723c */ /* 0x000fe2000004182c */
[----:B------:R-:W-:-:S02]  /*3e70*/  FMUL.FTZ R66, R118, c[0x0][0x2ec] ;  /* 0x0000bb0076427a20 */ /* 0x000fc40000410000 */
[----:B------:R-:W-:Y:S02]  /*3e80*/  FMUL.FTZ R6, R119, c[0x0][0x2ec] ;  /* 0x0000bb0077067a20 */ /* 0x000fe40000410000 */
[----:B------:R-:W-:Y:S01]  /*3e90*/  FMUL.FTZ R116, R116, c[0x0][0x2ec] ;  /* 0x0000bb0074747a20 */ /* 0x000fe20000410000 */
[----:B------:R3:W2:Y:S01]  /*3ea0*/  MUFU.TANH R158, R53 ;  /* 0x00000035009e7308 */ /* 0x0006a20000002400 */
[----:B------:R-:W-:Y:S01]  /*3eb0*/  FMUL.FTZ R117, R117, c[0x0][0x2ec] ;  /* 0x0000bb0075757a20 */ /* 0x000fe20000410000 */
[C---:B-1----:R-:W-:Y:S01]  /*3ec0*/  HMMA.16816.F32.BF16 R100, R12.reuse, R28, R100 ;  /* 0x0000001c0c64723c */ /* 0x042fe20000041864 */
[----:B------:R-:W-:Y:S02]  /*3ed0*/  FMUL.FTZ R7, R90, c[0x0][0x2ec] ;  /* 0x0000bb005a077a20 */ /* 0x000fe40000410000 */
[----:B------:R-:W-:Y:S02]  /*3ee0*/  FMUL.FTZ R63, R91, c[0x0][0x2ec] ;  /* 0x0000bb005b3f7a20 */ /* 0x000fe40000410000 */
[----:B------:R-:W-:Y:S01]  /*3ef0*/  FMUL.FTZ R88, R88, c[0x0][0x2ec] ;  /* 0x0000bb0058587a20 */ /* 0x000fe20000410000 */
[----:B------:R3:W1:Y:S01]  /*3f00*/  MUFU.TANH R164, R54 ;  /* 0x0000003600a47308 */ /* 0x0006620000002400 */
[----:B------:R-:W-:Y:S01]  /*3f10*/  FMUL.FTZ R89, R89, c[0x0][0x2ec] ;  /* 0x0000bb0059597a20 */ /* 0x000fe20000410000 */
[----:B------:R-:W-:Y:S01]  /*3f20*/  HMMA.16816.F32.BF16 R96, R12, R30, R96 ;  /* 0x0000001e0c60723c */ /* 0x000fe20000041860 */
[----:B------:R-:W-:-:S02]  /*3f30*/  FMUL.FTZ R48, R48, c[0x0][0x2ec] ;  /* 0x0000bb0030307a20 */ /* 0x000fc40000410000 */
[----:B------:R-:W-:Y:S02]  /*3f40*/  FMUL.FTZ R49, R49, c[0x0][0x2ec] ;  /* 0x0000bb0031317a20 */ /* 0x000fe40000410000 */
        /* <DEDUP_REMOVED lines=17> */
[----:B------:R-:W-:-:S07]  /*4060*/  FMUL.FTZ R99, R99, c[0x0][0x2ec] ;  /* 0x0000bb0063637a20 */ /* 0x000fce0000410000 */
        /* <DEDUP_REMOVED lines=16> */
[----:B------:R-:W1:Y:S08]  /*4170*/  MUFU.TANH R6, R6 ;  /* 0x0000000600067308 */ /* 0x000e700000002400 */
[----:B------:R3:W1:Y:S08]  /*4180*/  MUFU.TANH R138, R88 ;  /* 0x00000058008a7308 */ /* 0x0006700000002400 */
[----:B------:R3:W1:Y:S08]  /*4190*/  MUFU.TANH R137, R89 ;  /* 0x0000005900897308 */ /* 0x0006700000002400 */
[----:B------:R-:W1:Y:S08]  /*41a0*/  MUFU.TANH R7, R7 ;  /* 0x0000000700077308 */ /* 0x000e700000002400 */
[----:B------:R-:W1:Y:S01]  /*41b0*/  MUFU.TANH R63, R63 ;  /* 0x0000003f003f7308 */ /* 0x000e620000002400 */
[----:B------:R-:W-:Y:S06]  /*41c0*/  BAR.SYNC.DEFER_BLOCKING 0x0 ;  /* 0x0000000000007b1d */ /* 0x000fec0000010000 */
[----:B------:R-:W-:Y:S05]  /*41d0*/  @!P2 BRA `(.L_x_2371) ;  /* 0x000006800000a947 */ /* 0x000fea0003800000 */
[----:B--234-:R-:W-:Y:S05]  /*41e0*/  @!P0 BRA `(.L_x_2372) ;  /* 0x000003a000008947 */ /* 0x01cfea0003800000 */
[----:B------:R-:W2:Y:S01]  /*41f0*/  I2F.RP R12, R37 ;  /* 0x00000025000c7306 */ /* 0x000ea20000209400 */
[----:B------:R-:W-:-:S02]  /*4200*/  IADD3 R11, R124, -0x80, RZ ;  /* 0xffffff807c0b7810 */ /* 0x000fc40007ffe0ff */
[----:B------:R-:W-:Y:S02]  /*4210*/  IABS R9, R124 ;  /* 0x0000007c00097213 */ /* 0x000fe40000000000 */
[----:B------:R-:W-:Y:S02]  /*4220*/  IABS R5, R11 ;  /* 0x0000000b00057213 */ /* 0x000fe40000000000 */
[----:B------:R-:W-:-:S04]  /*4230*/  LOP3.LUT R11, R11, c[0x0][0x2d0], RZ, 0x3c, !PT ;  /* 0x0000b4000b0b7a12 */ /* 0x000fc800078e3cff */
[----:B------:R-:W-:Y:S01]  /*4240*/  ISETP.GE.AND P1, PT, R11, RZ, PT ;  /* 0x000000ff0b00720c */ /* 0x000fe20003f26270 */
        /* <DEDUP_REMOVED lines=21> */
[----:B------:R-:W-:Y:S02]  /*43a0*/  LOP3.LUT R4, R124, c[0x0][0x2d0], RZ, 0x3c, !PT ;  /* 0x0000b4007c047a12 */ /* 0x000fe400078e3cff */
[----:B------:R-:W-:-:S02]  /*43b0*/  ISETP.NE.AND P2, PT, RZ, c[0x0][0x2d0], PT ;  /* 0x0000b400ff007a0c */ /* 0x000fc40003f45270 */
[----:B------:R-:W-:Y:S02]  /*43c0*/  ISETP.GE.AND P3, PT, R4, RZ, PT ;  /* 0x000000ff0400720c */ /* 0x000fe40003f66270 */
[----:B------:R-:W-:-:S03]  /*43d0*/  LOP3.LUT R8, RZ, c[0x0][0x2d0], RZ, 0x33, !PT ;  /* 0x0000b400ff087a12 */ /* 0x000fc600078e33ff */
        /* <DEDUP_REMOVED lines=9> */
[----:B------:R-:W2:Y:S04]  /*4470*/  LDG.E R5, [R12.64] ;  /* 0x000000080c057981 */ /* 0x000ea8000c1e1900 */
[----:B------:R3:W2:Y:S01]  /*4480*/  LDG.E R9, [R10.64] ;  /* 0x000000080a097981 */ /* 0x0006a2000c1e1900 */
[----:B------:R-:W-:Y:S01]  /*4490*/  IADD3 R4, R4, -R8, RZ ;  /* 0x8000000804047210 */ /* 0x000fe20007ffe0ff */
[----:B------:R-:W-:-:S04]  /*44a0*/  IMAD.MOV.U32 R8, RZ, RZ, c[0x0][0x2d0] ;  /* 0x0000b400ff087624 */ /* 0x000fc800078e00ff */
[----:B------:R-:W-:-:S05]  /*44b0*/  IMAD R8, R4, R8, -0x80 ;  /* 0xffffff8004087424 */ /* 0x000fca00078e0208 */
[----:B------:R-:W-:-:S05]  /*44c0*/  SHF.R.S32.HI R4, RZ, 0x1f, R8 ;  /* 0x0000001fff047819 */ /* 0x000fca0000011408 */
[----:B------:R-:W-:-:S04]  /*44d0*/  IMAD R4, R4, c[0x0][0x198], RZ ;  /* 0x0000660004047a24 */ /* 0x000fc800078e02ff */
[C---:B------:R-:W-:Y:S02]  /*44e0*/  IMAD R4, R8.reuse, c[0x0][0x19c], R4 ;  /* 0x0000670008047a24 */ /* 0x040fe400078e0204 */
[----:B---3--:R-:W-:-:S05]  /*44f0*/  IMAD.WIDE.U32 R10, R8, c[0x0][0x198], RZ ;  /* 0x00006600080a7a25 */ /* 0x008fca00078e00ff */
        /* <DEDUP_REMOVED lines=9> */
.L_x_2372:
[----:B------:R-:W-:-:S04]  /*4590*/  LEA R4, -R125, RZ, 0x7 ;  /* 0x000000ff7d047211 */ /* 0x000fc800078e39ff */
[----:B------:R-:W-:Y:S02]  /*45a0*/  SHF.R.S32.HI R8, RZ, 0x1f, R4 ;  /* 0x0000001fff087819 */ /* 0x000fe40000011404 */
.L_x_2373:
[----:B------:R-:W-:Y:S01]  /*45b0*/  IADD3 R135, P1, R4, R135, RZ ;  /* 0x0000008704877210 */ /* 0x000fe20007f3e0ff */
[----:B------:R-:W-:Y:S02]  /*45c0*/  IMAD.MOV.U32 R5, RZ, RZ, 0x5 ;  /* 0x00000005ff057424 */ /* 0x000fe400078e00ff */
[----:B------:R-:W-:Y:S01]  /*45d0*/  IMAD.SHL.U32 R4, R125, 0x20, RZ ;  /* 0x000000207d047824 */ /* 0x000fe200078e00ff */
[----:B------:R-:W-:Y:S01]  /*45e0*/  LEA R236, P2, R135, c[0x0][0x168], 0x1 ;  /* 0x00005a0087ec7a11 */ /* 0x000fe200078408ff */
[----:B------:R-:W-:Y:S01]  /*45f0*/  IMAD.X R134, R8, 0x1, R134, P1 ;  /* 0x0000000108867824 */ /* 0x000fe200008e0686 */
[----:B------:R-:W-:Y:S02]  /*4600*/  SHF.L.U64.HI R125, R125, R5, c[0x0][0x19c] ;  /* 0x000067007d7d7619 */ /* 0x000fe40000010205 */
[----:B------:R-:W-:Y:S01]  /*4610*/  IADD3 R8, P1, R4, R236, RZ ;  /* 0x000000ec04087210 */ /* 0x000fe20007f3e0ff */
[----:B------:R-:W-:Y:S01]  /*4620*/  IMAD.MOV.U32 R10, RZ, RZ, R236 ;  /* 0x000000ffff0a7224 */ /* 0x000fe200078e00ec */
[----:B------:R-:W-:-:S02]  /*4630*/  LEA.HI.X R229, R135, c[0x0][0x16c], R134, 0x1, P2 ;  /* 0x00005b0087e57a11 */ /* 0x000fc400010f0c86 */
[-C--:B------:R-:W-:Y:S02]  /*4640*/  IADD3 R16, P2, R8, R4.reuse, RZ ;  /* 0x0000000408107210 */ /* 0x080fe40007f5e0ff */
[----:B------:R-:W-:Y:S01]  /*4650*/  MOV R11, R229 ;  /* 0x000000e5000b7202 */ /* 0x000fe20000000f00 */
[----:B------:R-:W-:Y:S01]  /*4660*/  IMAD.X R9, R125, 0x1, R229, P1 ;  /* 0x000000017d097824 */ /* 0x000fe200008e06e5 */
[----:B------:R-:W-:-:S03]  /*4670*/  IADD3 R14, P1, R16, R4, RZ ;  /* 0x00000004100e7210 */ /* 0x000fc60007f3e0ff */
[--C-:B------:R-:W-:Y:S01]  /*4680*/  IMAD.X R17, R9, 0x1, R125.reuse, P2 ;  /* 0x0000000109117824 */ /* 0x100fe200010e067d */
[-C--:B------:R-:W-:Y:S01]  /*4690*/  IADD3 R12, P2, R14, R4.reuse, RZ ;  /* 0x000000040e0c7210 */ /* 0x080fe20007f5e0ff */
[----:B------:R-:W-:Y:S01]  /*46a0*/  @!PT LDS RZ, [RZ] ;  /* 0x00000000fffff984 */ /* 0x000fe20000000800 */
[----:B------:R-:W-:Y:S01]  /*46b0*/  @!PT LDS RZ, [RZ] ;  /* 0x00000000fffff984 */ /* 0x000fe20000000800 */
[----:B------:R-:W-:Y:S01]  /*46c0*/  @!PT LDS RZ, [RZ] ;  /* 0x00000000fffff984 */ /* 0x000fe20000000800 */
[----:B------:R2:W-:Y:S02]  /*46d0*/  LDGSTS.E.BYPASS.LTC128B.128 [R228+0x4000], [R10.64] ;  /* 0x040000000ae47fae */ /* 0x0005e4000b901d48 */
[--C-:B------:R-:W-:Y:S02]  /*46e0*/  IMAD.X R15, R17, 0x1, R125.reuse, P1 ;  /* 0x00000001110f7824 */ /* 0x100fe400008e067d */
[----:B------:R2:W-:Y:S02]  /*46f0*/  LDGSTS.E.BYPASS.LTC128B.128 [R228+0x8000], [R10.64+0x80] ;  /* 0x080000800ae47fae */ /* 0x0005e4000b901d48 */
[----:B------:R-:W-:Y:S02]  /*4700*/  IMAD.X R13, R15, 0x1, R125, P2 ;  /* 0x000000010f0d7824 */ /* 0x000fe400010e067d */
[----:B------:R3:W-:Y:S04]  /*4710*/  LDGSTS.E.BYPASS.LTC128B.128 [R228+0x4800], [R8.64] ;  /* 0x0480000008e47fae */ /* 0x0007e8000b901d48 */
[----:B------:R3:W-:Y:S04]  /*4720*/  LDGSTS.E.BYPASS.LTC128B.128 [R228+0x8800], [R8.64+0x80] ;  /* 0x0880008008e47fae */ /* 0x0007e8000b901d48 */
[----:B------:R4:W-:Y:S04]  /*4730*/  LDGSTS.E.BYPASS.LTC128B.128 [R228+0x5000], [R16.64] ;  /* 0x0500000010e47fae */ /* 0x0009e8000b901d48 */
[----:B------:R4:W-:Y:S04]  /*4740*/  LDGSTS.E.BYPASS.LTC128B.128 [R228+0x9000], [R16.64+0x80] ;  /* 0x0900008010e47fae */ /* 0x0009e8000b901d48 */
[----:B------:R4:W-:Y:S04]  /*4750*/  LDGSTS.E.BYPASS.LTC128B.128 [R228+0x5800], [R14.64] ;  /* 0x058000000ee47fae */ /* 0x0009e8000b901d48 */
[----:B------:R4:W-:Y:S01]  /*4760*/  LDGSTS.E.BYPASS.LTC128B.128 [R228+0x9800], [R14.64+0x80] ;  /* 0x098000800ee47fae */ /* 0x0009e2000b901d48 */
[----:B--2---:R-:W-:-:S03]  /*4770*/  IADD3 R10, P1, R12, R4, RZ ;  /* 0x000000040c0a7210 */ /* 0x004fc60007f3e0ff */
[----:B------:R4:W-:Y:S02]  /*4780*/  LDGSTS.E.BYPASS.LTC128B.128 [R228+0x6000], [R12.64] ;  /* 0x060000000ce47fae */ /* 0x0009e4000b901d48 */
[----:B------:R-:W-:Y:S02]  /*4790*/  IMAD.X R11, R13, 0x1, R125, P1 ;  /* 0x000000010d0b7824 */ /* 0x000fe400008e067d */
[----:B------:R4:W-:Y:S01]  /*47a0*/  LDGSTS.E.BYPASS.LTC128B.128 [R228+0xa000], [R12.64+0x80] ;  /* 0x0a0000800ce47fae */ /* 0x0009e2000b901d48 */
[----:B---3--:R-:W-:-:S03]  /*47b0*/  IADD3 R8, P2, R10, R4, RZ ;  /* 0x000000040a087210 */ /* 0x008fc60007f5e0ff */
[----:B------:R4:W-:Y:S01]  /*47c0*/  LDGSTS.E.BYPASS.LTC128B.128 [R228+0x6800], [R10.64] ;  /* 0x068000000ae47fae */ /* 0x0009e2000b901d48 */
[----:B------:R-:W-:Y:S02]  /*47d0*/  IADD3 R4, P1, R8, R4, RZ ;  /* 0x0000000408047210 */ /* 0x000fe40007f3e0ff */
[----:B------:R-:W-:Y:S01]  /*47e0*/  IADD3.X R9, R11, R125, RZ, P2, !PT ;  /* 0x0000007d0b097210 */ /* 0x000fe200017fe4ff */
[----:B------:R4:W-:Y:S04]  /*47f0*/  LDGSTS.E.BYPASS.LTC128B.128 [R228+0xa800], [R10.64+0x80] ;  /* 0x0a8000800ae47fae */ /* 0x0009e8000b901d48 */
[----:B------:R-:W-:Y:S01]  /*4800*/  IMAD.X R5, R9, 0x1, R125, P1 ;  /* 0x0000000109057824 */ /* 0x000fe200008e067d */
[----:B------:R4:W-:Y:S04]  /*4810*/  LDGSTS.E.BYPASS.LTC128B.128 [R228+0x7000], [R8.64] ;  /* 0x0700000008e47fae */ /* 0x0009e8000b901d48 */
[----:B------:R4:W-:Y:S04]  /*4820*/  LDGSTS.E.BYPASS.LTC128B.128 [R228+0xb000], [R8.64+0x80] ;  /* 0x0b00008008e47fae */ /* 0x0009e8000b901d48 */
[----:B------:R4:W-:Y:S04]  /*4830*/  LDGSTS.E.BYPASS.LTC128B.128 [R228+0x7800], [R4.64] ;  /* 0x0780000004e47fae */ /* 0x0009e8000b901d48 */
[----:B------:R4:W-:Y:S04]  /*4840*/  LDGSTS.E.BYPASS.LTC128B.128 [R228+0xb800], [R4.64+0x80] ;  /* 0x0b80008004e47fae */ /* 0x0009e8000b901d48 */
[----:B------:R-:W0:Y:S02]  /*4850*/  LDGDEPBAR ;  /* 0x00000000000079af */ /* 0x000e240000000000 */
.L_x_2371:
[----:B--234-:R-:W-:Y:S02]  /*4860*/  IMAD.IADD R124, R124, 0x1, R194 ;  /* 0x000000017c7c7824 */ /* 0x01cfe400078e02c2 */
[----:B------:R-:W-:-:S03]  /*4870*/  IMAD.SHL.U32 R216, R216, 0x2, RZ ;  /* 0x00000002d8d87824 */ /* 0x000fc600078e00ff */
[----:B------:R-:W-:Y:S01]  /*4880*/  IADD3 R4, R124, 0x1, RZ ;  /* 0x000000017c047810 */ /* 0x000fe20007ffe0ff */
[--C-:B------:R-:W-:Y:S01]  /*4890*/  IMAD R214, R2, 0x2, R216.reuse ;  /* 0x0000000202d67824 */ /* 0x100fe200078e02d8 */
[----:B------:R-:W-:Y:S01]  /*48a0*/  IADD3 R5, R124, 0x8, RZ ;  /* 0x000000087c057810 */ /* 0x000fe20007ffe0ff */
[----:B------:R-:W-:Y:S01]  /*48b0*/  IMAD R213, R0, 0x2, R216 ;  /* 0x0000000200d57824 */ /* 0x000fe200078e02d8 */
[-C--:B------:R-:W-:Y:S01]  /*48c0*/  ISETP.GE.AND P5, PT, R4, R193.reuse, PT ;  /* 0x000000c10400720c */ /* 0x080fe20003fa6270 */
[----:B------:R-:W-:Y:S01]  /*48d0*/  IMAD R212, R0, 0x2, R214 ;  /* 0x0000000200d47824 */ /* 0x000fe200078e02d6 */
[-C--:B------:R-:W-:Y:S01]  /*48e0*/  ISETP.GE.AND P2, PT, R4, R192.reuse, PT ;  /* 0x000000c00400720c */ /* 0x080fe20003f46270 */
[----:B------:R-:W-:Y:S01]  /*48f0*/  LDSM.16.MT88.4 R116, [R214+0xc000] ;  /* 0x00c00000d674783b */ /* 0x000fe20000004200 */
[----:B------:R-:W-:Y:S02]  /*4900*/  IADD3 R4, R124, 0x9, RZ ;  /* 0x000000097c047810 */ /* 0x000fe40007ffe0ff */
[C---:B------:R-:W-:Y:S01]  /*4910*/  ISETP.GE.AND P4, PT, R5.reuse, R193, PT ;  /* 0x000000c10500720c */ /* 0x040fe20003f86270 */
[----:B------:R-:W-:Y:S01]  /*4920*/  LDSM.16.MT88.4 R100, [R212+0xc000] ;  /* 0x00c00000d464783b */ /* 0x000fe20000004200 */
[----:B------:R-:W-:-:S02]  /*4930*/  ISETP.GE.AND P6, PT, R5, R192, PT ;  /* 0x000000c00500720c */ /* 0x000fc40003fc6270 */
[----:B------:R-:W-:Y:S01]  /*4940*/  IADD3 R5, R124, 0x10, RZ ;  /* 0x000000107c057810 */ /* 0x000fe20007ffe0ff */
[----:B------:R-:W-:Y:S01]  /*4950*/  LDSM.16.MT88.4 R84, [R214+0x10000] ;  /* 0x01000000d654783b */ /* 0x000fe20000004200 */
[C---:B------:R-:W-:Y:S02]  /*4960*/  ISETP.GE.AND P1, PT, R4.reuse, R193, PT ;  /* 0x000000c10400720c */ /* 0x040fe40003f26270 */
[----:B------:R-:W-:Y:S01]  /*4970*/  ISETP.GE.AND P3, PT, R4, R192, PT ;  /* 0x000000c00400720c */ /* 0x000fe20003f66270 */
[----:B------:R-:W-:Y:S01]  /*4980*/  LDSM.16.MT88.4 R24, [R216+0xc800] ;  /* 0x00c80000d818783b */ /* 0x000fe20000004200 */
[----:B------:R-:W-:Y:S02]  /*4990*/  IADD3 R4, R124, 0x11, RZ ;  /* 0x000000117c047810 */ /* 0x000fe40007ffe0ff */
[----:B------:R-:W-:Y:S01]  /*49a0*/  FSEL R81, R81, -INF , !P5 ;  /* 0xff80000051517808 */ /* 0x000fe20006800000 */
[----:B------:R-:W-:Y:S01]  /*49b0*/  LDSM.16.MT88.4 R20, [R214+0xc800] ;  /* 0x00c80000d614783b */ /* 0x000fe20000004200 */
[----:B------:R-:W-:-:S02]  /*49c0*/  FSEL R82, R82, -INF , !P2 ;  /* 0xff80000052527808 */ /* 0x000fc40005000000 */
[CC--:B------:R-:W-:Y:S01]  /*49d0*/  ISETP.GE.AND P5, PT, R5.reuse, R193.reuse, PT ;  /* 0x000000c10500720c */ /* 0x0c0fe20003fa6270 */
[----:B------:R-:W-:Y:S01]  /*49e0*/  LDSM.16.MT88.4 R32, [R214+0x10800] ;  /* 0x01080000d620783b */ /* 0x000fe20000004200 */
        /* <DEDUP_REMOVED lines=18> */
[----:B------:R-:W-:Y:S02]  /*4b10*/  FSEL R10, R108, -INF , !P6 ;  /* 0xff8000006c0a7808 */ /* 0x000fe40007000000 */
[C---:B------:R-:W-:Y:S01]  /*4b20*/  ISETP.GE.AND P4, PT, R9.reuse, R193, PT ;  /* 0x000000c10900720c */ /* 0x040fe20003f86270 */
[----:B------:R-:W-:Y:S01]  /*4b30*/  LDSM.16.MT88.4 R108, [R213+0xc000] ;  /* 0x00c00000d56c783b */ /* 0x000fe20000004200 */
[----:B------:R-:W-:Y:S02]  /*4b40*/  ISETP.GE.AND P6, PT, R9, R192, PT ;  /* 0x000000c00900720c */ /* 0x000fe40003fc6270 */
[----:B------:R-:W-:Y:S02]  /*4b50*/  IADD3 R13, R124, 0x28, RZ ;  /* 0x000000287c0d7810 */ /* 0x000fe40007ffe0ff */
[----:B------:R-:W-:-:S02]  /*4b60*/  FSEL R76, R76, -INF , !P1 ;  /* 0xff8000004c4c7808 */ /* 0x000fc40004800000 */
[----:B------:R-:W-:Y:S02]  /*4b70*/  FSEL R9, R78, -INF , !P3 ;  /* 0xff8000004e097808 */ /* 0x000fe40005800000 */
[CC--:B------:R-:W-:Y:S02]  /*4b80*/  ISETP.GE.AND P1, PT, R8.reuse, R193.reuse, PT ;  /* 0x000000c10800720c */ /* 0x0c0fe40003f26270 */
[----:B------:R-:W-:Y:S02]  /*4b90*/  ISETP.GE.AND P3, PT, R8, R192, PT ;  /* 0x000000c00800720c */ /* 0x000fe40003f66270 */
[----:B------:R-:W-:Y:S02]  /*4ba0*/  FSEL R12, R77, -INF , !P5 ;  /* 0xff8000004d0c7808 */ /* 0x000fe40006800000 */
[----:B------:R-:W-:Y:S02]  /*4bb0*/  FSEL R8, R79, -INF , !P2 ;  /* 0xff8000004f087808 */ /* 0x000fe40005000000 */
[----:B------:R-:W-:-:S02]  /*4bc0*/  ISETP.GE.AND P5, PT, R13, R193, PT ;  /* 0x000000c10d00720c */ /* 0x000fc40003fa6270 */
[----:B------:R-:W-:Y:S02]  /*4bd0*/  ISETP.GE.AND P2, PT, R13, R192, PT ;  /* 0x000000c00d00720c */ /* 0x000fe40003f46270 */
[C---:B------:R-:W-:Y:S02]  /*4be0*/  IADD3 R14, R124.reuse, 0x29, RZ ;  /* 0x000000297c0e7810 */ /* 0x040fe40007ffe0ff */
[----:B------:R-:W-:Y:S02]  /*4bf0*/  IADD3 R13, R124, 0x30, RZ ;  /* 0x000000307c0d7810 */ /* 0x000fe40007ffe0ff */
[----:B------:R-:W-:Y:S02]  /*4c00*/  FSEL R30, R72, -INF , !P4 ;  /* 0xff800000481e7808 */ /* 0x000fe40006000000 */
[----:B------:R-:W-:Y:S02]  /*4c10*/  FSEL R28, R73, -INF , !P1 ;  /* 0xff800000491c7808 */ /* 0x000fe40004800000 */
[----:B------:R-:W-:-:S02]  /*4c20*/  FSEL R173, R75, -INF , !P3 ;  /* 0xff8000004bad7808 */ /* 0x000fc40005800000 */
[-C--:B------:R-:W-:Y:S02]  /*4c30*/  ISETP.GE.AND P4, PT, R14, R193.reuse, PT ;  /* 0x000000c10e00720c */ /* 0x080fe40003f86270 */
[C---:B------:R-:W-:Y:S02]  /*4c40*/  ISETP.GE.AND P1, PT, R13.reuse, R193, PT ;  /* 0x000000c10d00720c */ /* 0x040fe40003f26270 */
[----:B------:R-:W-:Y:S02]  /*4c50*/  ISETP.GE.AND P3, PT, R13, R192, PT ;  /* 0x000000c00d00720c */ /* 0x000fe40003f66270 */
[----:B------:R-:W-:Y:S02]  /*4c60*/  IADD3 R13, R124, 0x38, RZ ;  /* 0x000000387c0d7810 */ /* 0x000fe40007ffe0ff */
[----:B------:R-:W-:Y:S02]  /*4c70*/  FSEL R44, R69, -INF , !P4 ;  /* 0xff800000452c7808 */ /* 0x000fe40006000000 */
[----:B------:R-:W-:-:S02]  /*4c80*/  FSEL R41, R74, -INF , !P6 ;  /* 0xff8000004a297808 */ /* 0x000fc40007000000 */
[----:B------:R-:W-:Y:S02]  /*4c90*/  ISETP.GE.AND P4, PT, R13, R193, PT ;  /* 0x000000c10d00720c */ /* 0x000fe40003f86270 */
        /* <DEDUP_REMOVED lines=40> */
[----:B------:R-:W-:-:S02]  /*4f20*/  FSEL R141, R65, -INF , !P5 ;  /* 0xff800000418d7808 */ /* 0x000fc40006800000 */
[----:B------:R-:W-:Y:S02]  /*4f30*/  FMNMX.FTZ R18, R67, R18, !PT ;  /* 0x0000001243127209 */ /* 0x000fe40007810000 */
[----:B------:R-:W-:Y:S02]  /*4f40*/  FMNMX.FTZ R17, R41, R17, !PT ;  /* 0x0000001129117209 */ /* 0x000fe40007810000 */
[----:B------:R-:W-:Y:S02]  /*4f50*/  IADD3 R13, R124, 0x40, RZ ;  /* 0x000000407c0d7810 */ /* 0x000fe40007ffe0ff */
[----:B------:R-:W-:Y:S02]  /*4f60*/  FMNMX.FTZ R18, R141, R18, !PT ;  /* 0x000000128d127209 */ /* 0x000fe40007810000 */
[----:B------:R-:W-:Y:S02]  /*4f70*/  FMNMX.FTZ R17, R173, R17, !PT ;  /* 0x00000011ad117209 */ /* 0x000fe40007810000 */
[----:B------:R-:W-:-:S02]  /*4f80*/  FSEL R145, R145, -INF , !P2 ;  /* 0xff80000091917808 */ /* 0x000fc40005000000 */
[C---:B------:R-:W-:Y:S02]  /*4f90*/  ISETP.GE.AND P5, PT, R13.reuse, R193, PT ;  /* 0x000000c10d00720c */ /* 0x040fe40003fa6270 */
[----:B------:R-:W-:Y:S02]  /*4fa0*/  ISETP.GE.AND P2, PT, R13, R192, PT ;  /* 0x000000c00d00720c */ /* 0x000fe40003f46270 */
[----:B------:R-:W-:Y:S02]  /*4fb0*/  FSEL R142, R142, -INF , !P1 ;  /* 0xff8000008e8e7808 */ /* 0x000fe40004800000 */
[----:B------:R-:W-:Y:S02]  /*4fc0*/  FMNMX.FTZ R18, R143, R18, !PT ;  /* 0x000000128f127209 */ /* 0x000fe40007810000 */
[----:B------:R-:W-:Y:S02]  /*4fd0*/  FMNMX.FTZ R17, R40, R17, !PT ;  /* 0x0000001128117209 */ /* 0x000fe40007810000 */
[----:B------:R-:W-:-:S02]  /*4fe0*/  IADD3 R13, R124, 0x48, RZ ;  /* 0x000000487c0d7810 */ /* 0x000fc40007ffe0ff */
[----:B------:R-:W-:Y:S02]  /*4ff0*/  FSEL R149, R149, -INF , !P3 ;  /* 0xff80000095957808 */ /* 0x000fe40005800000 */
[----:B------:R-:W-:Y:S02]  /*5000*/  FSEL R156, R156, -INF , !P5 ;  /* 0xff8000009c9c7808 */ /* 0x000fe40006800000 */
[----:B------:R-:W-:Y:S02]  /*5010*/  FMNMX.FTZ R18, R142, R18, !PT ;  /* 0x000000128e127209 */ /* 0x000fe40007810000 */
[----:B------:R-:W-:Y:S02]  /*5020*/  FMNMX.FTZ R17, R172, R17, !PT ;  /* 0x00000011ac117209 */ /* 0x000fe40007810000 */
[----:B------:R-:W-:Y:S02]  /*5030*/  ISETP.GE.AND P4, PT, R14, R192, PT ;  /* 0x000000c00e00720c */ /* 0x000fe40003f86270 */
[----:B------:R-:W-:-:S02]  /*5040*/  ISETP.GE.AND P1, PT, R13, R193, PT ;  /* 0x000000c10d00720c */ /* 0x000fc40003f26270 */
[----:B------:R-:W-:Y:S02]  /*5050*/  ISETP.GE.AND P3, PT, R13, R192, PT ;  /* 0x000000c00d00720c */ /* 0x000fe40003f66270 */
[C---:B------:R-:W-:Y:S02]  /*5060*/  IADD3 R13, R124.reuse, 0x50, RZ ;  /* 0x000000507c0d7810 */ /* 0x040fe40007ffe0ff */
[----:B------:R-:W-:Y:S02]  /*5070*/  IADD3 R14, R124, 0x49, RZ ;  /* 0x000000497c0e7810 */ /* 0x000fe40007ffe0ff */
[----:B------:R-:W-:Y:S02]  /*5080*/  FMNMX.FTZ R18, R156, R18, !PT ;  /* 0x000000129c127209 */ /* 0x000fe40007810000 */
[----:B------:R-:W-:Y:S02]  /*5090*/  FMNMX.FTZ R17, R144, R17, !PT ;  /* 0x0000001190117209 */ /* 0x000fe40007810000 */
[----:B------:R-:W-:-:S02]  /*50a0*/  FSEL R162, R162, -INF , !P4 ;  /* 0xff800000a2a27808 */ /* 0x000fc40006000000 */
[----:B------:R-:W-:Y:S02]  /*50b0*/  FSEL R159, R159, -INF , !P1 ;  /* 0xff8000009f9f7808 */ /* 0x000fe40004800000 */
[CC--:B------:R-:W-:Y:S02]  /*50c0*/  ISETP.GE.AND P4, PT, R13.reuse, R193.reuse, PT ;  /* 0x000000c10d00720c */ /* 0x0c0fe40003f86270 */
[----:B------:R-:W-:Y:S02]  /*50d0*/  ISETP.GE.AND P1, PT, R13, R192, PT ;  /* 0x000000c00d00720c */ /* 0x000fe40003f26270 */
[----:B------:R-:W-:Y:S02]  /*50e0*/  IADD3 R13, R124, 0x51, RZ ;  /* 0x000000517c0d7810 */ /* 0x000fe40007ffe0ff */
[----:B------:R-:W-:Y:S02]  /*50f0*/  ISETP.GE.AND P5, PT, R14, R193, PT ;  /* 0x000000c10e00720c */ /* 0x000fe40003fa6270 */
[----:B------:R-:W-:-:S02]  /*5100*/  FMNMX.FTZ R18, R157, R18, !PT ;  /* 0x000000129d127209 */ /* 0x000fc40007810000 */
[----:B------:R-:W-:Y:S02]  /*5110*/  FMNMX.FTZ R17, R145, R17, !PT ;  /* 0x0000001191117209 */ /* 0x000fe40007810000 */
[----:B------:R-:W-:Y:S02]  /*5120*/  FSEL R161, R161, -INF , !P2 ;  /* 0xff800000a1a17808 */ /* 0x000fe40005000000 */
[----:B-1----:R-:W-:Y:S02]  /*5130*/  FSEL R164, R164, -INF , !P3 ;  /* 0xff800000a4a47808 */ /* 0x002fe40005800000 */
[-C--:B------:R-:W-:Y:S02]  /*5140*/  ISETP.GE.AND P2, PT, R14, R192.reuse, PT ;  /* 0x000000c00e00720c */ /* 0x080fe40003f46270 */
        /* <DEDUP_REMOVED lines=9> */
[----:B------:R-:W-:Y:S02]  /*51e0*/  FSEL R171, R171, -INF , !P4 ;  /* 0xff800000abab7808 */ /* 0x000fe40006000000 */
        /* <DEDUP_REMOVED lines=27> */
[----:B------:R-:W-:-:S02]  /*53a0*/  ISETP.GE.AND P4, PT, R13, R193, PT ;  /* 0x000000c10d00720c */ /* 0x000fc40003f86270 */
[----:B------:R-:W-:Y:S02]  /*53b0*/  IADD3 R16, R124, 0x69, RZ ;  /* 0x000000697c107810 */ /* 0x000fe40007ffe0ff */
[----:B------:R-:W-:Y:S02]  /*53c0*/  FSEL R154, R154, -INF , !P5 ;  /* 0xff8000009a9a7808 */ /* 0x000fe40006800000 */
[----:B------:R-:W-:Y:S02]  /*53d0*/  FMNMX.FTZ R18, R155, R18, !PT ;  /* 0x000000129b127209 */ /* 0x000fe40007810000 */
[----:B------:R-:W-:Y:S02]  /*53e0*/  FMNMX.FTZ R17, R167, R17, !PT ;  /* 0x00000011a7117209 */ /* 0x000fe40007810000 */
[----:B------:R-:W-:Y:S02]  /*53f0*/  IADD3 R15, R124, 0x70, RZ ;  /* 0x000000707c0f7810 */ /* 0x000fe40007ffe0ff */
[----:B------:R-:W-:-:S02]  /*5400*/  ISETP.GE.AND P6, PT, R16, R193, PT ;  /* 0x000000c11000720c */ /* 0x000fc40003fc6270 */
[----:B------:R-:W-:Y:S02]  /*5410*/  FSEL R153, R153, -INF , !P4 ;  /* 0xff80000099997808 */ /* 0x000fe40006000000 */
[----:B------:R-:W-:Y:S02]  /*5420*/  FMNMX.FTZ R18, R154, R18, !PT ;  /* 0x000000129a127209 */ /* 0x000fe40007810000 */
[----:B------:R-:W-:Y:S02]  /*5430*/  FMNMX.FTZ R17, R166, R17, !PT ;  /* 0x00000011a6117209 */ /* 0x000fe40007810000 */
[----:B------:R-:W-:Y:S02]  /*5440*/  FSEL R160, R160, -INF , !P1 ;  /* 0xff800000a0a07808 */ /* 0x000fe40004800000 */
[----:B------:R-:W-:Y:S02]  /*5450*/  IADD3 R14, R124, 0x71, RZ ;  /* 0x000000717c0e7810 */ /* 0x000fe40007ffe0ff */
[----:B------:R-:W-:-:S02]  /*5460*/  ISETP.GE.AND P5, PT, R15, R193, PT ;  /* 0x000000c10f00720c */ /* 0x000fc40003fa6270 */
[----:B------:R-:W-:Y:S02]  /*5470*/  FSEL R152, R152, -INF , !P6 ;  /* 0xff80000098987808 */ /* 0x000fe40007000000 */
[----:B------:R-:W-:Y:S02]  /*5480*/  FMNMX.FTZ R18, R153, R18, !PT ;  /* 0x0000001299127209 */ /* 0x000fe40007810000 */
[----:B------:R-:W-:Y:S02]  /*5490*/  FMNMX.FTZ R17, R163, R17, !PT ;  /* 0x00000011a3117209 */ /* 0x000fe40007810000 */
[----:B------:R-:W-:Y:S02]  /*54a0*/  ISETP.GE.AND P1, PT, R13, R192, PT ;  /* 0x000000c00d00720c */ /* 0x000fe40003f26270 */
[----:B------:R-:W-:Y:S02]  /*54b0*/  IADD3 R13, R124, 0x78, RZ ;  /* 0x000000787c0d7810 */ /* 0x000fe40007ffe0ff */
[----:B------:R-:W-:-:S02]  /*54c0*/  ISETP.GE.AND P4, PT, R14, R193, PT ;  /* 0x000000c10e00720c */ /* 0x000fc40003f86270 */
[----:B------:R-:W-:Y:S02]  /*54d0*/  FSEL R140, R140, -INF , !P5 ;  /* 0xff8000008c8c7808 */ /* 0x000fe40006800000 */
[----:B------:R-:W-:Y:S02]  /*54e0*/  FMNMX.FTZ R18, R152, R18, !PT ;  /* 0x0000001298127209 */ /* 0x000fe40007810000 */
[----:B------:R-:W-:Y:S02]  /*54f0*/  FSEL R151, R151, -INF , !P3 ;  /* 0xff80000097977808 */ /* 0x000fe40005800000 */
        /* <DEDUP_REMOVED lines=23> */
[-C--:B------:R-:W-:Y:S02]  /*5670*/  ISETP.GE.AND P1, PT, R13, R192.reuse, PT ;  /* 0x000000c00d00720c */ /* 0x080fe40003f26270 */
[----:B------:R-:W-:Y:S02]  /*5680*/  FSEL R65, R6, -INF , !P2 ;  /* 0xff80000006417808 */ /* 0x000fe40005000000 */
[----:B------:R-:W-:Y:S02]  /*5690*/  FMNMX.FTZ R17, R66, R17, !PT ;  /* 0x0000001142117209 */ /* 0x000fe40007810000 */
[----:B------:R-:W-:Y:S02]  /*56a0*/  ISETP.GE.AND P2, PT, R124, R192, PT ;  /* 0x000000c07c00720c */ /* 0x000fe40003f46270 */
[----:B------:R-:W-:Y:S01]  /*56b0*/  FSEL R64, R7, -INF , !P1 ;  /* 0xff80000007407808 */ /* 0x000fe20004800000 */
[----:B------:R-:W-:Y:S01]  /*56c0*/  LDSM.16.MT88.4 R124, [R216+0xc000] ;  /* 0x00c00000d87c783b */ /* 0x000fe20000004200 */
[----:B------:R-:W-:-:S02]  /*56d0*/  FMNMX.FTZ R17, R65, R17, !PT ;  /* 0x0000001141117209 */ /* 0x000fc40007810000 */
[----:B------:R-:W-:Y:S02]  /*56e0*/  FSEL R63, R63, -INF , !P2 ;  /* 0xff8000003f3f7808 */ /* 0x000fe40005000000 */
[----:B------:R-:W-:-:S04]  /*56f0*/  FMNMX.FTZ R7, R64, R17, !PT ;  /* 0x0000001140077209 */ /* 0x000fc80007810000 */
[----:B------:R-:W-:Y:S02]  /*5700*/  FMNMX.FTZ R7, R63, R7, !PT ;  /* 0x000000073f077209 */ /* 0x000fe40007810000 */
[----:B-1----:R-:W-:-:S03]  /*5710*/  FMNMX.FTZ R15, R16, R15, !PT ;  /* 0x0000000f100f7209 */ /* 0x002fc60007810000 */
[----:B------:R-:W1:Y:S04]  /*5720*/  SHFL.BFLY PT, R6, R7, 0x2, 0x1f ;  /* 0x0c401f0007067f89 */ /* 0x000e6800000e0000 */
[----:B------:R-:W2:Y:S04]  /*5730*/  SHFL.BFLY PT, R132, R15, 0x1, 0x1f ;  /* 0x0c201f000f847f89 */ /* 0x000ea800000e0000 */
[----:B------:R-:W-:Y:S01]  /*5740*/  LDSM.16.MT88.4 R16, [R213+0xc800] ;  /* 0x00c80000d510783b */ /* 0x000fe20000004200 */
        /* <DEDUP_REMOVED lines=18> */
[----:B------:R-:W-:Y:S01]  /*5870*/  LDSM.16.MT88.4 R4, [R212+0x10000] ;  /* 0x01000000d404783b */ /* 0x000fe20000004200 */
[----:B------:R-:W1:Y:S01]  /*5880*/  MUFU.EX2 R57, R57 ;  /* 0x0000003900397308 */ /* 0x000e620000000800 */
[----:B------:R-:W-:-:S02]  /*5890*/  FFMA.FTZ R47, R12, c[0x0][0x23c], -R136 ;  /* 0x00008f000c2f7a23 */ /* 0x000fc40000010888 */
[----:B------:R-:W-:Y:S01]  /*58a0*/  FSEL R62, R62, RZ, P1 ;  /* 0x000000ff3e3e7208 */ /* 0x000fe20000800000 */
[----:B------:R-:W-:Y:S01]  /*58b0*/  LDSM.16.MT88.4 R12, [R212+0xc800] ;  /* 0x00c80000d40c783b */ /* 0x000fe20000004200 */
[--C-:B------:R-:W-:Y:S01]  /*58c0*/  FFMA.FTZ R46, R30, c[0x0][0x23c], -R136.reuse ;  /* 0x00008f001e2e7a23 */ /* 0x100fe20000010888 */
[----:B------:R-:W-:Y:S01]  /*58d0*/  ISETP.GE.AND P1, PT, R133, 0x2, PT ;  /* 0x000000028500780c */ /* 0x000fe20003f26270 */
[----:B------:R-:W-:Y:S01]  /*58e0*/  FFMA.FTZ R43, R28, c[0x0][0x23c], -R136 ;  /* 0x00008f001c2b7a23 */ /* 0x000fe20000010888 */
[----:B------:R-:W-:Y:S01]  /*58f0*/  MUFU.EX2 R56, R56 ;  /* 0x0000003800387308 */ /* 0x000fe20000000800 */
[--C-:B------:R-:W-:Y:S02]  /*5900*/  FFMA.FTZ R59, R93, c[0x0][0x23c], -R62.reuse ;  /* 0x00008f005d3b7a23 */ /* 0x100fe4000001083e */
[----:B------:R-:W2:Y:S01]  /*5910*/  LDSM.16.MT88.4 R92, [R216+0x10000] ;  /* 0x01000000d85c783b */ /* 0x000ea20000004200 */
[--C-:B------:R-:W-:Y:S02]  /*5920*/  FFMA.FTZ R61, R80, c[0x0][0x23c], -R62.reuse ;  /* 0x00008f00503d7a23 */ /* 0x100fe4000001083e */
[----:B------:R-:W-:-:S02]  /*5930*/  FFMA.FTZ R60, R82, c[0x0][0x23c], -R62 ;  /* 0x00008f00523c7a23 */ /* 0x000fc4000001083e */
[--C-:B------:R-:W-:Y:S01]  /*5940*/  FFMA.FTZ R53, R104, c[0x0][0x23c], -R62.reuse ;  /* 0x00008f0068357a23 */ /* 0x100fe2000001083e */
[----:B------:R-:W3:Y:S01]  /*5950*/  MUFU.EX2 R52, R52 ;  /* 0x0000003400347308 */ /* 0x000ee20000000800 */
[--C-:B------:R-:W-:Y:S01]  /*5960*/  FFMA.FTZ R54, R11, c[0x0][0x23c], -R62.reuse ;  /* 0x00008f000b367a23 */ /* 0x100fe2000001083e */
[----:B-1----:R-:W-:Y:S01]  /*5970*/  F2FP.BF16.PACK_AB R68, R57, R58 ;  /* 0x0000003a3944723e */ /* 0x002fe200000010ff */
[--C-:B------:R-:W-:Y:S02]  /*5980*/  FFMA.FTZ R49, R10, c[0x0][0x23c], -R62.reuse ;  /* 0x00008f000a317a23 */ /* 0x100fe4000001083e */
[--C-:B------:R-:W-:Y:S02]  /*5990*/  FFMA.FTZ R48, R9, c[0x0][0x23c], -R62.reuse ;  /* 0x00008f0009307a23 */ /* 0x100fe4000001083e */
[----:B------:R-:W-:Y:S01]  /*59a0*/  FFMA.FTZ R45, R8, c[0x0][0x23c], -R62 ;  /* 0x00008f00082d7a23 */ /* 0x000fe2000001083e */
[----:B------:R-:W-:Y:S01]  /*59b0*/  MUFU.EX2 R61, R61 ;  /* 0x0000003d003d7308 */ /* 0x000fe20000000800 */
[----:B------:R-:W1:Y:S01]  /*59c0*/  LDSM.16.MT88.4 R8, [R216+0x10800] ;  /* 0x01080000d808783b */ /* 0x000e620000004200 */
[----:B------:R-:W-:-:S02]  /*59d0*/  FFMA.FTZ R42, R29, c[0x0][0x23c], -R136 ;  /* 0x00008f001d2a7a23 */ /* 0x000fc40000010888 */
[----:B------:R-:W-:Y:S01]  /*59e0*/  FFMA.FTZ R2, R44, c[0x0][0x23c], -R136 ;  /* 0x00008f002c027a23 */ /* 0x000fe20000010888 */
[----:B------:R-:W4:Y:S01]  /*59f0*/  LDSM.16.MT88.4 R28, [R213+0x10800] ;  /* 0x01080000d51c783b */ /* 0x000f220000004200 */
[--C-:B------:R-:W-:Y:S02]  /*5a00*/  FFMA.FTZ R44, R41, c[0x0][0x23c], -R62.reuse ;  /* 0x00008f00292c7a23 */ /* 0x100fe4000001083e */
[----:B------:R-:W5:Y:S01]  /*5a10*/  MUFU.EX2 R60, R60 ;  /* 0x0000003c003c7308 */ /* 0x000f620000000800 */
        /* <DEDUP_REMOVED lines=36> */
[C---:B--2---:R-:W-:Y:S01]  /*5c60*/  HMMA.16816.F32.BF16 R96, R68.reuse, R92, RZ ;  /* 0x0000005c4460723c */ /* 0x044fe200000418ff */
[--C-:B------:R-:W-:Y:S01]  /*5c70*/  FFMA.FTZ R163, R163, c[0x0][0x23c], -R62.reuse ;  /* 0x00008f00a3a37a23 */ /* 0x100fe2000001083e */
[----:B------:R-:W-:Y:S01]  /*5c80*/  MUFU.EX2 R54, R54 ;  /* 0x0000003600367308 */ /* 0x000fe20000000800 */
[----:B------:R-:W-:Y:S02]  /*5c90*/  FFMA.FTZ R160, R160, c[0x0][0x23c], -R62 ;  /* 0x00008f00a0a07a23 */ /* 0x000fe4000001083e */
[--C-:B------:R-:W-:Y:S02]  /*5ca0*/  FFMA.FTZ R155, R155, c[0x0][0x23c], -R136.reuse ;  /* 0x00008f009b9b7a23 */ /* 0x100fe40000010888 */
[--C-:B------:R-:W-:Y:S01]  /*5cb0*/  FFMA.FTZ R154, R154, c[0x0][0x23c], -R136.reuse ;  /* 0x00008f009a9a7a23 */ /* 0x100fe20000010888 */
[----:B------:R-:W-:Y:S01]  /*5cc0*/  HMMA.16816.F32.BF16 R92, R68, R94, RZ ;  /* 0x0000005e445c723c */ /* 0x000fe200000418ff */
[--C-:B------:R-:W-:Y:S01]  /*5cd0*/  FFMA.FTZ R153, R153, c[0x0][0x23c], -R136.reuse ;  /* 0x00008f0099997a23 */ /* 0x100fe20000010888 */
        /* <DEDUP_REMOVED lines=12> */
[----:B------:R-:W5:Y:S01]  /*5da0*/  MUFU.EX2 R45, R45 ;  /* 0x0000002d002d7308 */ /* 0x000f620000000800 */
[----:B------:R-:W-:-:S02]  /*5db0*/  FADD.FTZ R59, R59, R60 ;  /* 0x0000003c3b3b7221 */ /* 0x000fc40000010000 */
[----:B------:R-:W-:Y:S02]  /*5dc0*/  FFMA.FTZ R242, R137, c[0x0][0x23c], -R136 ;  /* 0x00008f0089f27a23 */ /* 0x000fe40000010888 */
[----:B------:R-:W-:Y:S01]  /*5dd0*/  FFMA.FTZ R241, R63, c[0x0][0x23c], -R62 ;  /* 0x00008f003ff17a23 */ /* 0x000fe2000001083e */
[----:B------:R-:W-:Y:S01]  /*5de0*/  HMMA.16816.F32.BF16 R112, R68, R108, RZ ;  /* 0x0000006c4470723c */ /* 0x000fe200000418ff */
[----:B------:R-:W-:Y:S01]  /*5df0*/  FADD.FTZ R56, R52, R56 ;  /* 0x0000003834387221 */ /* 0x000fe20000010000 */
[----:B------:R-:W-:Y:S01]  /*5e00*/  MUFU.EX2 R46, R46 ;  /* 0x0000002e002e7308 */ /* 0x000fe20000000800 */
[----:B------:R-:W-:-:S05]  /*5e10*/  FADD.FTZ R59, R53, R59 ;  /* 0x0000003b353b7221 */ /* 0x000fca0000010000 */
        /* <DEDUP_REMOVED lines=18> */
[----:B--2---:R-:W-:Y:S01]  /*5f40*/  F2FP.BF16.PACK_AB R5, R49, R54 ;  /* 0x000000363105723e */ /* 0x004fe200000010ff */
[----:B------:R-:W2:Y:S01]  /*5f50*/  MUFU.EX2 R141, R141 ;  /* 0x0000008d008d7308 */ /* 0x000ea20000000800 */
[----:B------:R-:W-:-:S02]  /*5f60*/  FADD.FTZ R55, R55, R56 ;  /* 0x0000003837377221 */ /* 0x000fc40000010000 */
[----:B------:R-:W-:Y:S02]  /*5f70*/  FADD.FTZ R54, R54, R59 ;  /* 0x0000003b36367221 */ /* 0x000fe40000010000 */
[----:B------:R-:W-:Y:S01]  /*5f80*/  F2FP.BF16.PACK_AB R6, R47, R50 ;  /* 0x000000322f06723e */ /* 0x000fe200000010ff */
[----:B------:R-:W-:Y:S01]  /*5f90*/  FADD.FTZ R55, R51, R55 ;  /* 0x0000003733377221 */ /* 0x000fe20000010000 */
[----:B-----5:R-:W-:Y:S01]  /*5fa0*/  F2FP.BF16.PACK_AB R7, R45, R48 ;  /* 0x000000302d07723e */ /* 0x020fe200000010ff */
[----:B------:R-:W-:Y:S01]  /*5fb0*/  MUFU.EX2 R143, R143 ;  /* 0x0000008f008f7308 */ /* 0x000fe20000000800 */
[----:B------:R-:W-:Y:S02]  /*5fc0*/  FADD.FTZ R54, R49, R54 ;  /* 0x0000003631367221 */ /* 0x000fe40000010000 */
[----:B------:R-:W-:Y:S02]  /*5fd0*/  FADD.FTZ R50, R50, R55 ;  /* 0x0000003732327221 */ /* 0x000fe40000010000 */
[----:B------:R-:W-:Y:S01]  /*5fe0*/  FADD.FTZ R48, R48, R54 ;  /* 0x0000003630307221 */ /* 0x000fe20000010000 */
[----:B------:R-:W-:Y:S01]  /*5ff0*/  HMMA.16816.F32.BF16 R104, R4, R12, R104 ;  /* 0x0000000c0468723c */ /* 0x000fe20000041868 */
[----:B------:R-:W-:Y:S01]  /*6000*/  FADD.FTZ R50, R47, R50 ;  /* 0x000000322f327221 */ /* 0x000fe20000010000 */
[----:B------:R-:W3:Y:S01]  /*6010*/  MUFU.EX2 R142, R142 ;  /* 0x0000008e008e7308 */ /* 0x000ee20000000800 */
[----:B------:R-:W-:-:S05]  /*6020*/  FADD.FTZ R48, R45, R48 ;  /* 0x000000302d307221 */ /* 0x000fca0000010000 */
[C---:B------:R-:W-:Y:S01]  /*6030*/  HMMA.16816.F32.BF16 R100, R4.reuse, R14, R100 ;  /* 0x0000000e0464723c */ /* 0x040fe20000041864 */
[----:B------:R-:W5:Y:S01]  /*6040*/  LDSM.16.MT88.4 R12, [R212+0x10800] ;  /* 0x01080000d40c783b */ /* 0x000f620000004200 */
[----:B------:R-:W-:Y:S06]  /*6050*/  MUFU.EX2 R144, R144 ;  /* 0x0000009000907308 */ /* 0x000fec0000000800 */
[C---:B-1----:R-:W-:Y:S02]  /*6060*/  HMMA.16816.F32.BF16 R96, R4.reuse, R8, R96 ;  /* 0x000000080460723c */ /* 0x042fe40000041860 */
        /* <DEDUP_REMOVED lines=29> */
[C---:B-----5:R-:W-:Y:S02]  /*6240*/  HMMA.16816.F32.BF16 R72, R4.reuse, R12, R72 ;  /* 0x0000000c0448723c */ /* 0x060fe40000041848 */
[----:B------:R-:W5:Y:S06]  /*6250*/  MUFU.EX2 R170, R170 ;  /* 0x000000aa00aa7308 */ /* 0x000f6c0000000800 */
        /* <DEDUP_REMOVED lines=55> */
[----:B---3--:R-:W-:-:S02]  /*65d0*/  F2FP.BF16.PACK_AB R6, R142, R143 ;  /* 0x0000008f8e06723e */ /* 0x008fc400000010ff */
[----:B------:R-:W-:Y:S01]  /*65e0*/  F2FP.BF16.PACK_AB R5, R145, R144 ;  /* 0x000000909105723e */ /* 0x000fe200000010ff */
        /* <DEDUP_REMOVED lines=22> */
[----:B------:R-:W1:Y:S07]  /*6750*/  LDSM.16.MT88.4 R20, [R214+0xe000] ;  /* 0x00e00000d614783b */ /* 0x000e6e0000004200 */
        /* <DEDUP_REMOVED lines=12> */
[C---:B------:R-:W-:Y:S01]  /*6820*/  F2FP.BF16.PACK_AB R5, R162.reuse, R161 ;  /* 0x000000a1a205723e */ /* 0x040fe200000010ff */
[----:B------:R-:W-:Y:S01]  /*6830*/  FADD.FTZ R161, R161, R148 ;  /* 0x00000094a1a17221 */ /* 0x000fe20000010000 */
[----:B----4-:R-:W-:Y:S01]  /*6840*/  F2FP.BF16.PACK_AB R7, R165, R164 ;  /* 0x000000a4a507723e */ /* 0x010fe200000010ff */
        /* <DEDUP_REMOVED lines=9> */
[C---:B------:R-:W-:Y:S08]  /*68e0*/  HMMA.16816.F32.BF16 R120, R4.reuse, R20, R120 ;  /* 0x000000140478723c */ /* 0x040ff00000041878 */
        /* <DEDUP_REMOVED lines=20> */
[----:B-----5:R-:W-:Y:S01]  /*6a30*/  F2FP.BF16.PACK_AB R4, R170, R171 ;  /* 0x000000abaa04723e */ /* 0x020fe200000010ff */
        /* <DEDUP_REMOVED lines=85> */
[----:B------:R-:W-:Y:S01]  /*6f90*/  F2FP.BF16.PACK_AB R6, R242, R26 ;  /* 0x0000001af206723e */ /* 0x000fe200000010ff */
[C---:B------:R-:W-:Y:S01]  /*6fa0*/  FADD.FTZ R147, R28.reuse, R147 ;  /* 0x000000931c937221 */ /* 0x040fe20000010000 */
[----:B------:R-:W-:Y:S01]  /*6fb0*/  F2FP.BF16.PACK_AB R5, R28, R27 ;  /* 0x0000001b1c05723e */ /* 0x000fe200000010ff */
        /* <DEDUP_REMOVED lines=42> */
[----:B-1----:R-:W-:Y:S01]  /*7260*/  IMAD.MOV R7, RZ, RZ, -R11 ;  /* 0x000000ffff077224 */ /* 0x002fe200078e0a0b */
[----:B------:R-:W-:-:S03]  /*7270*/  MOV R10, RZ ;  /* 0x000000ff000a7202 */ /* 0x000fc60000000f00 */
[----:B------:R-:W-:-:S04]  /*7280*/  IMAD R7, R7, R37, RZ ;  /* 0x0000002507077224 */ /* 0x000fc800078e02ff */
[----:B------:R-:W-:-:S06]  /*7290*/  IMAD.HI.U32 R7, R11, R7, R10 ;  /* 0x000000070b077227 */ /* 0x000fcc00078e000a */
[----:B------:R-:W-:-:S04]  /*72a0*/  IMAD.HI.U32 R8, R7, R6, RZ ;  /* 0x0000000607087227 */ /* 0x000fc800078e00ff */
[----:B------:R-:W-:-:S04]  /*72b0*/  IMAD.HI.U32 R7, R7, R4, RZ ;  /* 0x0000000407077227 */ /* 0x000fc800078e00ff */
[----:B------:R-:W-:Y:S02]  /*72c0*/  IMAD.MOV R5, RZ, RZ, -R8 ;  /* 0x000000ffff057224 */ /* 0x000fe400078e0a08 */
[----:B------:R-:W-:Y:S02]  /*72d0*/  IMAD.MOV R2, RZ, RZ, -R7 ;  /* 0x000000ffff027224 */ /* 0x000fe400078e0a07 */
[C---:B------:R-:W-:Y:S02]  /*72e0*/  IMAD R5, R37.reuse, R5, R6 ;  /* 0x0000000525057224 */ /* 0x040fe400078e0206 */
[C---:B------:R-:W-:Y:S01]  /*72f0*/  IMAD R2, R37.reuse, R2, R4 ;  /* 0x0000000225027224 */ /* 0x040fe200078e0204 */
[----:B------:R-:W-:Y:S02]  /*7300*/  LOP3.LUT R4, RZ, c[0x0][0x2d0], RZ, 0x33, !PT ;  /* 0x0000b400ff047a12 */ /* 0x000fe400078e33ff */
        /* <DEDUP_REMOVED lines=8> */
[----:B------:R-:W-:-:S07]  /*7390*/  ISETP.NE.AND P2, PT, RZ, c[0x0][0x2d0], PT ;  /* 0x0000b400ff007a0c */ /* 0x000fce0003f45270 */
[----:B------:R-:W-:Y:S02]  /*73a0*/  @P6 IADD3 R8, R8, 0x1, RZ ;  /* 0x0000000108086810 */ /* 0x000fe40007ffe0ff */
[----:B------:R-:W-:-:S03]  /*73b0*/  @P5 IADD3 R7, R7, 0x1, RZ ;  /* 0x0000000107075810 */ /* 0x000fc60007ffe0ff */
[----:B------:R-:W-:Y:S02]  /*73c0*/  IMAD.MOV.U32 R0, RZ, RZ, R8 ;  /* 0x000000ffff007224 */ /* 0x000fe400078e0008 */
[----:B------:R-:W-:-:S03]  /*73d0*/  @!P1 IMAD.MOV R7, RZ, RZ, -R7 ;  /* 0x000000ffff079224 */ /* 0x000fc600078e0a07 */
[----:B------:R-:W-:-:S04]  /*73e0*/  @!P3 IADD3 R0, -R0, RZ, RZ ;  /* 0x000000ff0000b210 */ /* 0x000fc80007ffe1ff */
[C---:B------:R-:W-:Y:S02]  /*73f0*/  SEL R0, R4.reuse, R0, !P2 ;  /* 0x0000000004007207 */ /* 0x040fe40005000000 */
[----:B------:R-:W-:-:S03]  /*7400*/  SEL R4, R4, R7, !P2 ;  /* 0x0000000704047207 */ /* 0x000fc60005000000 */
[----:B------:R-:W-:-:S04]  /*7410*/  IMAD.WIDE R8, R0, 0x4, R234 ;  /* 0x0000000400087825 */ /* 0x000fc800078e02ea */
[----:B------:R-:W-:Y:S01]  /*7420*/  IMAD.WIDE R6, R4, 0x4, R234 ;  /* 0x0000000404067825 */ /* 0x000fe200078e02ea */
[----:B------:R-:W2:Y:S04]  /*7430*/  LDG.E R2, [R8.64] ;  /* 0x0000000808027981 */ /* 0x000ea8000c1e1900 */
[----:B------:R1:W2:Y:S01]  /*7440*/  LDG.E R5, [R6.64] ;  /* 0x0000000806057981 */ /* 0x0002a2000c1e1900 */
[----:B------:R-:W-:Y:S01]  /*7450*/  IMAD.IADD R0, R0, 0x1, -R4 ;  /* 0x0000000100007824 */ /* 0x000fe200078e0a04 */
[----:B------:R-:W-:-:S05]  /*7460*/  MOV R4, c[0x0][0x2d0] ;  /* 0x0000b40000047a02 */ /* 0x000fca0000000f00 */
[----:B------:R-:W-:-:S05]  /*7470*/  IMAD R4, R0, R4, -0x80 ;  /* 0xffffff8000047424 */ /* 0x000fca00078e0204 */
[----:B------:R-:W-:-:S05]  /*7480*/  SHF.R.S32.HI R0, RZ, 0x1f, R4 ;  /* 0x0000001fff007819 */ /* 0x000fca0000011404 */
[----:B------:R-:W-:-:S04]  /*7490*/  IMAD R0, R0, c[0x0][0x1a0], RZ ;  /* 0x0000680000007a24 */ /* 0x000fc800078e02ff */
[C---:B------:R-:W-:Y:S02]  /*74a0*/  IMAD R0, R4.reuse, c[0x0][0x1a4], R0 ;  /* 0x0000690004007a24 */ /* 0x040fe400078e0200 */
[----:B-1----:R-:W-:-:S05]  /*74b0*/  IMAD.WIDE.U32 R6, R4, c[0x0][0x1a0], RZ ;  /* 0x0000680004067a25 */ /* 0x002fca00078e00ff */
        /* <DEDUP_REMOVED lines=9> */
.L_x_2375:
[----:B------:R-:W-:-:S05]  /*7550*/  IMAD.MOV.U32 R0, RZ, RZ, c[0x0][0x1a0] ;  /* 0x00006800ff007624 */ /* 0x000fca00078e00ff */
[----:B------:R-:W-:-:S04]  /*7560*/  LEA R0, -R0, RZ, 0x7 ;  /* 0x000000ff00007211 */ /* 0x000fc800078e39ff */
[----:B------:R-:W-:Y:S02]  /*7570*/  SHF.R.S32.HI R2, RZ, 0x1f, R0 ;  /* 0x0000001fff027819 */ /* 0x000fe40000011400 */
.L_x_2376:
[----:B------:R-:W-:Y:S01]  /*7580*/  ULDC.64 UR4, c[0x0][0x1a0] ;  /* 0x0000680000047ab9 */ /* 0x000fe20000000a00 */
[C---:B------:R-:W-:Y:S01]  /*7590*/  LEA R225, P1, R0.reuse, R225, 0x1 ;  /* 0x000000e100e17211 */ /* 0x040fe200078208ff */
[----:B------:R-:W-:Y:S01]  /*75a0*/  USHF.L.U32 UR7, UR4, 0x5, URZ ;  /* 0x0000000504077899 */ /* 0x000fe2000800063f */
[----:B------:R-:W-:Y:S01]  /*75b0*/  IMAD R194, R227, 0x80, R194 ;  /* 0x00000080e3c27824 */ /* 0x000fe200078e02c2 */
[----:B------:R-:W-:Y:S01]  /*75c0*/  UMOV UR6, 0x5 ;  /* 0x0000000500067882 */ /* 0x000fe20000000000 */
[C---:B------:R-:W-:Y:S01]  /*75d0*/  LEA.HI.X R224, R0.reuse, R224, R2, 0x1, P1 ;  /* 0x000000e000e07211 */ /* 0x040fe200008f0c02 */
[----:B------:R-:W-:Y:S01]  /*75e0*/  USHF.L.U64.HI UR5, UR4, UR6, UR5 ;  /* 0x0000000604057299 */ /* 0x000fe20008010205 */
[----:B------:R-:W-:Y:S01]  /*75f0*/  IADD3 R0, P2, R0, R38, RZ ;  /* 0x0000002600007210 */ /* 0x000fe20007f5e0ff */
[----:B------:R-:W-:Y:S01]  /*7600*/  IMAD.MOV.U32 R14, RZ, RZ, R225 ;  /* 0x000000ffff0e7224 */ /* 0x000fe200078e00e1 */
[----:B------:R-:W-:Y:S01]  /*7610*/  IADD3 R4, P1, R225, UR7, RZ ;  /* 0x00000007e1047c10 */ /* 0x000fe2000ff3e0ff */
[----:B------:R-:W-:Y:S01]  /*7620*/  IMAD.MOV.U32 R15, RZ, RZ, R224 ;  /* 0x000000ffff0f7224 */ /* 0x000fe200078e00e0 */
[----:B------:R-:W-:Y:S01]  /*7630*/  ISETP.GE.AND P5, PT, R194, R193, PT ;  /* 0x000000c1c200720c */ /* 0x000fe20003fa6270 */
[----:B------:R-:W-:Y:S01]  /*7640*/  IMAD.X R2, R2, 0x1, R36, P2 ;  /* 0x0000000102027824 */ /* 0x000fe200010e0624 */
[----:B------:R-:W-:-:S02]  /*7650*/  IADD3.X R5, R224, UR5, RZ, P1, !PT ;  /* 0x00000005e0057c10 */ /* 0x000fc40008ffe4ff */
[----:B------:R-:W-:Y:S01]  /*7660*/  IADD3 R6, P1, R4, UR7, RZ ;  /* 0x0000000704067c10 */ /* 0x000fe2000ff3e0ff */
[----:B------:R-:W-:Y:S01]  /*7670*/  @!PT LDS RZ, [RZ] ;  /* 0x00000000fffff984 */ /* 0x000fe20000000800 */
[----:B------:R-:W-:Y:S01]  /*7680*/  @!PT LDS RZ, [RZ] ;  /* 0x00000000fffff984 */ /* 0x000fe20000000800 */
[----:B------:R-:W-:Y:S01]  /*7690*/  @!PT LDS RZ, [RZ] ;  /* 0x00000000fffff984 */ /* 0x000fe20000000800 */
[----:B------:R1:W-:Y:S01]  /*76a0*/  LDGSTS.E.BYPASS.LTC128B.128 [R228+0xc000], [R14.64] ;  /* 0x0c0000000ee47fae */ /* 0x0003e2000b901d48 */
        /* <DEDUP_REMOVED lines=18> */
[----:B---3--:R-:W-:-:S03]  /*77d0*/  IADD3 R4, P1, R10, UR7, RZ ;  /* 0x000000070a047c10 */ /* 0x008fc6000ff3e0ff */
[----:B------:R5:W-:Y:S01]  /*77e0*/  LDGSTS.E.BYPASS.LTC128B.128 [R228+0xe800], [R10.64] ;  /* 0x0e8000000ae47fae */ /* 0x000be2000b901d48 */
[----:B------:R-:W-:-:S03]  /*77f0*/  IADD3.X R5, R11, UR5, RZ, P1, !PT ;  /* 0x000000050b057c10 */ /* 0x000fc60008ffe4ff */
[----:B------:R5:W-:Y:S01]  /*7800*/  LDGSTS.E.BYPASS.LTC128B.128 [R228+0x12800], [R10.64+0x80] ;  /* 0x128000800ae47fae */ /* 0x000be2000b901d48 */
[----:B----4-:R-:W-:-:S03]  /*7810*/  IADD3 R6, P1, R4, UR7, RZ ;  /* 0x0000000704067c10 */ /* 0x010fc6000ff3e0ff */
[----:B------:R2:W-:Y:S01]  /*7820*/  LDGSTS.E.BYPASS.LTC128B.128 [R228+0xf000], [R4.64] ;  /* 0x0f00000004e47fae */ /* 0x0005e2000b901d48 */
[----:B------:R-:W-:-:S03]  /*7830*/  IADD3.X R7, R5, UR5, RZ, P1, !PT ;  /* 0x0000000505077c10 */ /* 0x000fc60008ffe4ff */
[----:B------:R2:W-:Y:S01]  /*7840*/  LDGSTS.E.BYPASS.LTC128B.128 [R228+0x13000], [R4.64+0x80] ;  /* 0x1300008004e47fae */ /* 0x0005e2000b901d48 */
[----:B------:R-:W-:-:S03]  /*7850*/  ISETP.GE.AND P1, PT, R133, 0x3, PT ;  /* 0x000000038500780c */ /* 0x000fc60003f26270 */
[----:B------:R2:W-:Y:S04]  /*7860*/  LDGSTS.E.BYPASS.LTC128B.128 [R228+0xf800], [R6.64] ;  /* 0x0f80000006e47fae */ /* 0x0005e8000b901d48 */
[----:B------:R2:W-:Y:S04]  /*7870*/  LDGSTS.E.BYPASS.LTC128B.128 [R228+0x13800], [R6.64+0x80] ;  /* 0x1380008006e47fae */ /* 0x0005e8000b901d48 */
[----:B------:R-:W-:Y:S04]  /*7880*/  LDSM.16.M88.4 R160, [R222] ;  /* 0x00000000dea0783b */ /* 0x000fe80000000200 */
[----:B------:R-:W3:Y:S04]  /*7890*/  LDSM.16.M88.4 R52, [R221+0x4000] ;  /* 0x00400000dd34783b */ /* 0x000ee80000000200 */
[----:B------:R-:W4:Y:S04]  /*78a0*/  LDSM.16.M88.4 R36, [R221+0x5000] ;  /* 0x00500000dd24783b */ /* 0x000f280000000200 */
[----:B------:R-:W2:Y:S04]  /*78b0*/  LDSM.16.M88.4 R44, [R221+0x4800] ;  /* 0x00480000dd2c783b */ /* 0x000ea80000000200 */
[----:B------:R-:W2:Y:S04]  /*78c0*/  LDSM.16.M88.4 R28, [R221+0x5800] ;  /* 0x00580000dd1c783b */ /* 0x000ea80000000200 */
[----:B------:R-:W2:Y:S04]  /*78d0*/  LDSM.16.M88.4 R20, [R221+0x6000] ;  /* 0x00600000dd14783b */ /* 0x000ea80000000200 */
[----:B-1----:R-:W1:Y:S04]  /*78e0*/  LDSM.16.M88.4 R12, [R221+0x6800] ;  /* 0x00680000dd0c783b */ /* 0x002e680000000200 */
[----:B------:R-:W1:Y:S04]  /*78f0*/  LDSM.16.M88.4 R168, [R221+0x7000] ;  /* 0x00700000dda8783b */ /* 0x000e680000000200 */
[----:B------:R-:W-:Y:S04]  /*7900*/  LDSM.16.M88.4 R140, [R220] ;  /* 0x00000000dc8c783b */ /* 0x000fe80000000200 */
[----:B------:R-:W1:Y:S04]  /*7910*/  LDSM.16.M88.4 R144, [R219] ;  /* 0x00000000db90783b */ /* 0x000e680000000200 */
[----:B------:R-:W1:Y:S04]  /*7920*/  LDSM.16.M88.4 R64, [R210] ;  /* 0x00000000d240783b */ /* 0x000e680000000200 */
[----:B------:R-:W1:Y:S01]  /*7930*/  LDSM.16.M88.4 R136, [R211] ;  /* 0x00000000d388783b */ /* 0x000e620000000200 */
[C---:B---3--:R-:W-:Y:S03]  /*7940*/  HMMA.16816.F32.BF16 R56, R160.reuse, R52, RZ ;  /* 0x00000034a038723c */ /* 0x048fe600000418ff */
[----:B------:R-:W3:Y:S04]  /*7950*/  LDSM.16.M88.4 R152, [R221+0x7800] ;  /* 0x00780000dd98783b */ /* 0x000ee80000000200 */
[----:B------:R-:W1:Y:S01]  /*7960*/  LDSM.16.M88.4 R60, [R209] ;  /* 0x00000000d13c783b */ /* 0x000e620000000200 */
[C---:B----4-:R-:W-:Y:S03]  /*7970*/  HMMA.16816.F32.BF16 R40, R160.reuse, R36, RZ ;  /* 0x00000024a028723c */ /* 0x050fe600000418ff */
[----:B-----5:R-:W4:Y:S04]  /*7980*/  LDSM.16.M88.4 R8, [R208] ;  /* 0x00000000d008783b */ /* 0x020f280000000200 */
[----:B--2---:R-:W2:Y:S01]  /*7990*/  LDSM.16.M88.4 R4, [R207] ;  /* 0x00000000cf04783b */ /* 0x004ea20000000200 */
[C---:B------:R-:W-:Y:S03]  /*79a0*/  HMMA.16816.F32.BF16 R52, R160.reuse, R54, RZ ;  /* 0x00000036a034723c */ /* 0x040fe600000418ff */
[----:B------:R-:W5:Y:S04]  /*79b0*/  LDSM.16.M88.4 R148, [R206] ;  /* 0x00000000ce94783b */ /* 0x000f680000000200 */
[----:B------:R-:W-:Y:S01]  /*79c0*/  LDSM.16.M88.4 R184, [R218] ;  /* 0x00000000dab8783b */ /* 0x000fe20000000200 */
[C---:B------:R-:W-:Y:S03]  /*79d0*/  HMMA.16816.F32.BF16 R36, R160.reuse, R38, RZ ;  /* 0x00000026a024723c */ /* 0x040fe600000418ff */
[----:B------:R-:W-:Y:S04]  /*79e0*/  LDSM.16.M88.4 R188, [R215+0x6800] ;  /* 0x00680000d7bc783b */ /* 0x000fe80000000200 */
[----:B------:R-:W-:Y:S01]  /*79f0*/  LDSM.16.M88.4 R156, [R217] ;  /* 0x00000000d99c783b */ /* 0x000fe20000000200 */
[C---:B------:R-:W-:Y:S03]  /*7a00*/  HMMA.16816.F32.BF16 R48, R160.reuse, R44, RZ ;  /* 0x0000002ca030723c */ /* 0x040fe600000418ff */
[----:B------:R-:W-:Y:S04]  /*7a10*/  LDSM.16.M88.4 R180, [R215+0x7000] ;  /* 0x00700000d7b4783b */ /* 0x000fe80000000200 */
[----:B------:R-:W-:Y:S01]  /*7a20*/  LDSM.16.M88.4 R176, [R215+0x7800] ;  /* 0x00780000d7b0783b */ /* 0x000fe20000000200 */
[C---:B------:R-:W-:Y:S03]  /*7a30*/  HMMA.16816.F32.BF16 R44, R160.reuse, R46, RZ ;  /* 0x0000002ea02c723c */ /* 0x040fe600000418ff */
[----:B------:R-:W0:Y:S05]  /*7a40*/  LDGDEPBAR ;  /* 0x00000000000079af */ /* 0x000e2a0000000000 */
[C---:B------:R-:W-:Y:S08]  /*7a50*/  HMMA.16816.F32.BF16 R32, R160.reuse, R28, RZ ;  /* 0x0000001ca020723c */ /* 0x040ff000000418ff */
[C---:B------:R-:W-:Y:S08]  /*7a60*/  HMMA.16816.F32.BF16 R24, R160.reuse, R20, RZ ;  /* 0x00000014a018723c */ /* 0x040ff000000418ff */
[C---:B-1----:R-:W-:Y:S08]  /*7a70*/  HMMA.16816.F32.BF16 R16, R160.reuse, R12, RZ ;  /* 0x0000000ca010723c */ /* 0x042ff000000418ff */
[C---:B------:R-:W-:Y:S08]  /*7a80*/  HMMA.16816.F32.BF16 R28, R160.reuse, R30, RZ ;  /* 0x0000001ea01c723c */ /* 0x040ff000000418ff */
[C---:B------:R-:W-:Y:S08]  /*7a90*/  HMMA.16816.F32.BF16 R20, R160.reuse, R22, RZ ;  /* 0x00000016a014723c */ /* 0x040ff000000418ff */
[C---:B------:R-:W-:Y:S08]  /*7aa0*/  HMMA.16816.F32.BF16 R12, R160.reuse, R14, RZ ;  /* 0x0000000ea00c723c */ /* 0x040ff000000418ff */
[----:B------:R-:W-:Y:S08]  /*7ab0*/  HMMA.16816.F32.BF16 R172, R160, R168, RZ ;  /* 0x000000a8a0ac723c */ /* 0x000ff000000418ff */
[C---:B------:R-:W-:Y:S08]  /*7ac0*/  HMMA.16816.F32.BF16 R56, R140.reuse, R144, R56 ;  /* 0x000000908c38723c */ /* 0x040ff00000041838 */
[C---:B------:R-:W-:Y:S01]  /*7ad0*/  HMMA.16816.F32.BF16 R52, R140.reuse, R146, R52 ;  /* 0x000000928c34723c */ /* 0x040fe20000041834 */
[----:B------:R-:W1:Y:S07]  /*7ae0*/  LDSM.16.M88.4 R144, [R205] ;  /* 0x00000000cd90783b */ /* 0x000e6e0000000200 */
[C---:B------:R-:W-:Y:S08]  /*7af0*/  HMMA.16816.F32.BF16 R40, R140.reuse, R64, R40 ;  /* 0x000000408c28723c */ /* 0x040ff00000041828 */
[----:B------:R-:W-:Y:S01]  /*7b00*/  HMMA.16816.F32.BF16 R36, R140, R66, R36 ;  /* 0x000000428c24723c */ /* 0x000fe20000041824 */
[----:B------:R-:W1:Y:S07]  /*7b10*/  LDSM.16.M88.4 R64, [R215+0x4800] ;  /* 0x00480000d740783b */ /* 0x000e6e0000000200 */
[----:B------:R-:W-:Y:S08]  /*7b20*/  HMMA.16816.F32.BF16 R168, R160, R170, RZ ;  /* 0x000000aaa0a8723c */ /* 0x000ff000000418ff */
[C---:B------:R-:W-:Y:S08]  /*7b30*/  HMMA.16816.F32.BF16 R48, R140.reuse, R136, R48 ;  /* 0x000000888c30723c */ /* 0x040ff00000041830 */
[----:B------:R-:W-:Y:S01]  /*7b40*/  HMMA.16816.F32.BF16 R44, R140, R138, R44 ;  /* 0x0000008a8c2c723c */ /* 0x000fe2000004182c */
[----:B------:R-:W1:Y:S07]  /*7b50*/  LDSM.16.M88.4 R136, [R215+0x4000] ;  /* 0x00400000d788783b */ /* 0x000e6e0000000200 */
[C---:B---3--:R-:W-:Y:S08]  /*7b60*/  HMMA.16816.F32.BF16 R164, R160.reuse, R152, RZ ;  /* 0x00000098a0a4723c */ /* 0x048ff000000418ff */
[----:B------:R-:W-:Y:S01]  /*7b70*/  HMMA.16816.F32.BF16 R160, R160, R154, RZ ;  /* 0x0000009aa0a0723c */ /* 0x000fe200000418ff */
[----:B------:R-:W-:Y:S07]  /*7b80*/  LDSM.16.M88.4 R152, [R204] ;  /* 0x00000000cc98783b */ /* 0x000fee0000000200 */
[C---:B------:R-:W-:Y:S08]  /*7b90*/  HMMA.16816.F32.BF16 R32, R140.reuse, R60, R32 ;  /* 0x0000003c8c20723c */ /* 0x040ff00000041820 */
[C---:B------:R-:W-:Y:S01]  /*7ba0*/  HMMA.16816.F32.BF16 R28, R140.reuse, R62, R28 ;  /* 0x0000003e8c1c723c */ /* 0x040fe2000004181c */
[----:B------:R-:W3:Y:S07]  /*7bb0*/  LDSM.16.M88.4 R60, [R215+0x5000] ;  /* 0x00500000d73c783b */ /* 0x000eee0000000200 */
        /* <DEDUP_REMOVED lines=9> */
[C---:B-1----:R-:W-:Y:S08]  /*7c50*/  HMMA.16816.F32.BF16 R164, R140.reuse, R144, R164 ;  /* 0x000000908ca4723c */ /* 0x042ff000000418a4 */
[----:B------:R-:W-:Y:S01]  /*7c60*/  HMMA.16816.F32.BF16 R160, R140, R146, R160 ;  /* 0x000000928ca0723c */ /* 0x000fe200000418a0 */
[----:B------:R-:W1:Y:S04]  /*7c70*/  LDSM.16.M88.4 R144, [R204+0x1000] ;  /* 0x00100000cc90783b */ /* 0x000e680000000200 */
[----:B------:R-:W-:Y:S03]  /*7c80*/  LDSM.16.M88.4 R140, [R204+0x1800] ;  /* 0x00180000cc8c783b */ /* 0x000fe60000000200 */
[C---:B------:R-:W-:Y:S08]  /*7c90*/  HMMA.16816.F32.BF16 R48, R184.reuse, R64, R48 ;  /* 0x00000040b830723c */ /* 0x040ff00000041830 */
[C---:B------:R-:W-:Y:S01]  /*7ca0*/  HMMA.16816.F32.BF16 R44, R184.reuse, R66, R44 ;  /* 0x00000042b82c723c */ /* 0x040fe2000004182c */
[----:B------:R-:W1:Y:S07]  /*7cb0*/  LDSM.16.M88.4 R64, [R204+0x2800] ;  /* 0x00280000cc40783b */ /* 0x000e6e0000000200 */
        /* <DEDUP_REMOVED lines=12> */
[C---:B------:R-:W-:Y:S08]  /*7d80*/  HMMA.16816.F32.BF16 R16, R184.reuse, R188, R16 ;  /* 0x000000bcb810723c */ /* 0x040ff00000041810 */
[----:B------:R-:W-:Y:S08]  /*7d90*/  HMMA.16816.F32.BF16 R12, R184, R190, R12 ;  /* 0x000000beb80c723c */ /* 0x000ff0000004180c */
[C---:B-----5:R-:W-:Y:S08]  /*7da0*/  HMMA.16816.F32.BF16 R48, R156.reuse, R148, R48 ;  /* 0x000000949c30723c */ /* 0x060ff00000041830 */
[C---:B------:R-:W-:Y:S01]  /*7db0*/  HMMA.16816.F32.BF16 R44, R156.reuse, R150, R44 ;  /* 0x000000969c2c723c */ /* 0x040fe2000004182c */
[----:B------:R-:W3:Y:S07]  /*7dc0*/  LDSM.16.M88.4 R148, [R204+0x3800] ;  /* 0x00380000cc94783b */ /* 0x000eee0000000200 */
[C---:B------:R-:W-:Y:S08]  /*7dd0*/  HMMA.16816.F32.BF16 R56, R156.reuse, R152, R56 ;  /* 0x000000989c38723c */ /* 0x040ff00000041838 */
[----:B------:R-:W-:Y:S08]  /*7de0*/  HMMA.16816.F32.BF16 R52, R156, R154, R52 ;  /* 0x0000009a9c34723c */ /* 0x000ff00000041834 */
[C---:B------:R-:W-:Y:S08]  /*7df0*/  HMMA.16816.F32.BF16 R172, R184.reuse, R180, R172 ;  /* 0x000000b4b8ac723c */ /* 0x040ff000000418ac */
[----:B------:R-:W-:Y:S01]  /*7e00*/  HMMA.16816.F32.BF16 R168, R184, R182, R168 ;  /* 0x000000b6b8a8723c */ /* 0x000fe200000418a8 */
[----:B------:R-:W4:Y:S07]  /*7e10*/  LDSM.16.M88.4 R180, [R221+0x8800] ;  /* 0x00880000ddb4783b */ /* 0x000f2e0000000200 */
[C---:B-1----:R-:W-:Y:S08]  /*7e20*/  HMMA.16816.F32.BF16 R40, R156.reuse, R144, R40 ;  /* 0x000000909c28723c */ /* 0x042ff00000041828 */
[C---:B------:R-:W-:Y:S01]  /*7e30*/  HMMA.16816.F32.BF16 R152, R156.reuse, R146, R36 ;  /* 0x000000929c98723c */ /* 0x040fe20000041824 */
[----:B------:R-:W-:Y:S04]  /*7e40*/  LDSM.16.M88.4 R144, [R220+0x2000] ;  /* 0x00200000dc90783b */ /* 0x000fe80000000200 */
[----:B------:R-:W1:Y:S03]  /*7e50*/  LDSM.16.M88.4 R36, [R203] ;  /* 0x00000000cb24783b */ /* 0x000e660000000200 */
[C---:B------:R-:W-:Y:S08]  /*7e60*/  HMMA.16816.F32.BF16 R16, R156.reuse, R64, R16 ;  /* 0x000000409c10723c */ /* 0x040ff00000041810 */
[----:B------:R-:W-:Y:S01]  /*7e70*/  HMMA.16816.F32.BF16 R12, R156, R66, R12 ;  /* 0x000000429c0c723c */ /* 0x000fe2000004180c */
[----:B------:R-:W5:Y:S07]  /*7e80*/  LDSM.16.M88.4 R64, [R221+0x9800] ;  /* 0x00980000dd40783b */ /* 0x000f6e0000000200 */
[C---:B------:R-:W-:Y:S08]  /*7e90*/  HMMA.16816.F32.BF16 R164, R184.reuse, R176, R164 ;  /* 0x000000b0b8a4723c */ /* 0x040ff000000418a4 */
[----:B------:R-:W-:Y:S01]  /*7ea0*/  HMMA.16816.F32.BF16 R160, R184, R178, R160 ;  /* 0x000000b2b8a0723c */ /* 0x000fe200000418a0 */
[----:B------:R-:W-:Y:S07]  /*7eb0*/  LDSM.16.M88.4 R176, [R221+0x9000] ;  /* 0x00900000ddb0783b */ /* 0x000fee0000000200 */
[----:B------:R-:W-:Y:S08]  /*7ec0*/  HMMA.16816.F32.BF16 R32, R156, R140, R32 ;  /* 0x0000008c9c20723c */ /* 0x000ff00000041820 */
[C---:B--2---:R-:W-:Y:S08]  /*7ed0*/  HMMA.16816.F32.BF16 R56, R8.reuse, R4, R56 ;  /* 0x000000040838723c */ /* 0x044ff00000041838 */
[----:B------:R-:W-:Y:S01]  /*7ee0*/  HMMA.16816.F32.BF16 R52, R8, R6, R52 ;  /* 0x000000060834723c */ /* 0x000fe20000041834 */
[----:B------:R-:W2:Y:S07]  /*7ef0*/  LDSM.16.M88.4 R4, [R202] ;  /* 0x00000000ca04783b */ /* 0x000eae0000000200 */
[C---:B------:R-:W-:Y:S01]  /*7f00*/  HMMA.16816.F32.BF16 R28, R156.reuse, R142, R28 ;  /* 0x0000008e9c1c723c */ /* 0x040fe2000004181c */
[----:B------:R-:W-:Y:S07]  /*7f10*/  LDSM.16.M88.4 R140, [R221+0xa000] ;  /* 0x00a00000dd8c783b */ /* 0x000fee0000000200 */
        /* <DEDUP_REMOVED lines=10> */
[C---:B----4-:R-:W-:Y:S08]  /*7fc0*/  HMMA.16816.F32.BF16 R48, R8.reuse, R180, R48 ;  /* 0x000000b40830723c */ /* 0x050ff00000041830 */
[----:B------:R-:W-:Y:S08]  /*7fd0*/  HMMA.16816.F32.BF16 R44, R8, R182, R44 ;  /* 0x000000b6082c723c */ /* 0x000ff0000004182c */
[----:B-1----:R-:W-:Y:S08]  /*7fe0*/  HMMA.16816.F32.BF16 R56, R144, R36, R56 ;  /* 0x000000249038723c */ /* 0x002ff00000041838 */
[----:B-----5:R-:W-:Y:S08]  /*7ff0*/  HMMA.16816.F32.BF16 R32, R8, R64, R32 ;  /* 0x000000400820723c */ /* 0x020ff00000041820 */
[----:B------:R-:W-:Y:S01]  /*8000*/  HMMA.16816.F32.BF16 R52, R144, R38, R52 ;  /* 0x000000269034723c */ /* 0x000fe20000041834 */
[----:B------:R-:W-:Y:S07]  /*8010*/  LDSM.16.M88.4 R36, [R201] ;  /* 0x00000000c924783b */ /* 0x000fee0000000200 */
        /* <DEDUP_REMOVED lines=8> */
[C---:B------:R-:W-:Y:S01]  /*80a0*/  HMMA.16816.F32.BF16 R176, R8.reuse, R178, R152 ;  /* 0x000000b208b0723c */ /* 0x040fe20000041898 */
[----:B------:R-:W-:Y:S07]  /*80b0*/  LDSM.16.M88.4 R152, [R217+0x2000] ;  /* 0x00200000d998783b */ /* 0x000fee0000000200 */
[----:B---3--:R-:W-:Y:S01]  /*80c0*/  HMMA.16816.F32.BF16 R60, R8, R156, R16 ;  /* 0x0000009c083c723c */ /* 0x008fe20000041810 */
[----:B------:R-:W3:Y:S07]  /*80d0*/  LDSM.16.M88.4 R16, [R204+0x4800] ;  /* 0x00480000cc10783b */ /* 0x000eee0000000200 */
[C---:B-1----:R-:W-:Y:S08]  /*80e0*/  HMMA.16816.F32.BF16 R48, R136.reuse, R28, R48 ;  /* 0x0000001c8830723c */ /* 0x042ff00000041830 */
[----:B------:R-:W-:Y:S01]  /*80f0*/  HMMA.16816.F32.BF16 R44, R136, R30, R44 ;  /* 0x0000001e882c723c */ /* 0x000fe2000004182c */
[----:B------:R-:W1:Y:S07]  /*8100*/  LDSM.16.M88.4 R28, [R200] ;  /* 0x00000000c81c783b */ /* 0x000e6e0000000200 */
[C---:B------:R-:W-:Y:S08]  /*8110*/  HMMA.16816.F32.BF16 R24, R8.reuse, R140, R24 ;  /* 0x0000008c0818723c */ /* 0x040ff00000041818 */
[C---:B------:R-:W-:Y:S01]  /*8120*/  HMMA.16816.F32.BF16 R20, R8.reuse, R142, R20 ;  /* 0x0000008e0814723c */ /* 0x040fe20000041814 */
[----:B------:R-:W4:Y:S07]  /*8130*/  LDSM.16.M88.4 R140, [R215+0x9000] ;  /* 0x00900000d78c783b */ /* 0x000f2e0000000200 */
[----:B--2---:R-:W-:Y:S08]  /*8140*/  HMMA.16816.F32.BF16 R172, R8, R4, R172 ;  /* 0x0000000408ac723c */ /* 0x004ff000000418ac */
[----:B---3--:R-:W-:Y:S08]  /*8150*/  HMMA.16816.F32.BF16 R48, R152, R16, R48 ;  /* 0x000000109830723c */ /* 0x008ff00000041830 */
[----:B------:R-:W-:Y:S01]  /*8160*/  HMMA.16816.F32.BF16 R168, R8, R6, R168 ;  /* 0x0000000608a8723c */ /* 0x000fe200000418a8 */
[----:B------:R-:W2:Y:S07]  /*8170*/  LDSM.16.M88.4 R4, [R215+0x9800] ;  /* 0x00980000d704783b */ /* 0x000eae0000000200 */
[----:B------:R-:W-:Y:S07]  /*8180*/  HMMA.16816.F32.BF16 R52, R152, R150, R52 ;  /* 0x000000969834723c */ /* 0x000fee0000041834 */
[----:B------:R-:W-:Y:S01]  /*8190*/  IADD3 R150, R194, 0x40, RZ ;  /* 0x00000040c2967810 */ /* 0x000fe20007ffe0ff */
[----:B------:R-:W-:Y:S01]  /*81a0*/  HMMA.16816.F32.BF16 R40, R144, R36, R40 ;  /* 0x000000249028723c */ /* 0x000fe20000041828 */
[----:B------:R-:W-:-:S02]  /*81b0*/  FMUL.FTZ R48, R48, c[0x0][0x2ec] ;  /* 0x0000bb0030307a20 */ /* 0x000fc40000410000 */
[----:B------:R-:W-:Y:S02]  /*81c0*/  FMUL.FTZ R49, R49, c[0x0][0x2ec] ;  /* 0x0000bb0031317a20 */ /* 0x000fe40000410000 */
[----:B------:R-:W-:-:S03]  /*81d0*/  FMUL.FTZ R50, R50, c[0x0][0x2ec] ;  /* 0x0000bb0032327a20 */ /* 0x000fc60000410000 */
[----:B------:R-:W-:Y:S01]  /*81e0*/  HMMA.16816.F32.BF16 R176, R144, R38, R176 ;  /* 0x0000002690b0723c */ /* 0x000fe200000418b0 */
[----:B------:R-:W3:Y:S07]  /*81f0*/  LDSM.16.M88.4 R36, [R204+0x5000] ;  /* 0x00500000cc24783b */ /* 0x000eee0000000200 */
[----:B------:R-:W-:Y:S01]  /*8200*/  HMMA.16816.F32.BF16 R56, R152, R148, R56 ;  /* 0x000000949838723c */ /* 0x000fe20000041838 */
[----:B------:R-:W-:Y:S02]  /*8210*/  FMUL.FTZ R52, R52, c[0x0][0x2ec] ;  /* 0x0000bb0034347a20 */ /* 0x000fe40000410000 */
[----:B------:R-:W-:-:S02]  /*8220*/  FMUL.FTZ R53, R53, c[0x0][0x2ec] ;  /* 0x0000bb0035357a20 */ /* 0x000fc40000410000 */
[----:B------:R-:W-:Y:S02]  /*8230*/  FMUL.FTZ R54, R54, c[0x0][0x2ec] ;  /* 0x0000bb0036367a20 */ /* 0x000fe40000410000 */
[----:B------:R-:W-:Y:S01]  /*8240*/  FMUL.FTZ R55, R55, c[0x0][0x2ec] ;  /* 0x0000bb0037377a20 */ /* 0x000fe20000410000 */
[C---:B-1----:R-:W-:Y:S01]  /*8250*/  HMMA.16816.F32.BF16 R32, R144.reuse, R28, R32 ;  /* 0x0000001c9020723c */ /* 0x042fe20000041820 */
[----:B------:R-:W-:Y:S07]  /*8260*/  MUFU.TANH R148, R54 ;  /* 0x0000003600947308 */ /* 0x000fee0000002400 */
[----:B------:R-:W-:Y:S01]  /*8270*/  HMMA.16816.F32.BF16 R64, R144, R30, R64 ;  /* 0x0000001e9040723c */ /* 0x000fe20000041840 */
[----:B------:R-:W1:Y:S01]  /*8280*/  LDSM.16.M88.4 R28, [R198] ;  /* 0x00000000c61c783b */ /* 0x000e620000000200 */
[----:B------:R-:W-:Y:S06]  /*8290*/  MUFU.TANH R149, R55 ;  /* 0x0000003700957308 */ /* 0x000fec0000002400 */
[----:B------:R-:W-:Y:S01]  /*82a0*/  HMMA.16816.F32.BF16 R44, R152, R18, R44 ;  /* 0x00000012982c723c */ /* 0x000fe2000004182c */
[----:B------:R-:W5:Y:S01]  /*82b0*/  LDSM.16.M88.4 R16, [R221+0xb800] ;  /* 0x00b80000dd10783b */ /* 0x000f620000000200 */
[----:B------:R-:W-:-:S02]  /*82c0*/  FMUL.FTZ R0, R56, c[0x0][0x2ec] ;  /* 0x0000bb0038007a20 */ /* 0x000fc40000410000 */
[----:B------:R-:W-:Y:S02]  /*82d0*/  FMUL.FTZ R56, R57, c[0x0][0x2ec] ;  /* 0x0000bb0039387a20 */ /* 0x000fe40000410000 */
[----:B------:R-:W-:Y:S01]  /*82e0*/  FMUL.FTZ R2, R58, c[0x0][0x2ec] ;  /* 0x0000bb003a027a20 */ /* 0x000fe20000410000 */
[----:B------:R-:W-:Y:S01]  /*82f0*/  MUFU.TANH R57, R52 ;  /* 0x0000003400397308 */ /* 0x000fe20000002400 */
[----:B----4-:R-:W-:Y:S01]  /*8300*/  HMMA.16816.F32.BF16 R40, R136, R140, R40 ;  /* 0x0000008c8828723c */ /* 0x010fe20000041828 */
[----:B------:R-:W-:-:S06]  /*8310*/  FMUL.FTZ R59, R59, c[0x0][0x2ec] ;  /* 0x0000bb003b3b7a20 */ /* 0x000fcc0000410000 */
[----:B------:R-:W-:Y:S01]  /*8320*/  MUFU.TANH R140, R48 ;  /* 0x00000030008c7308 */ /* 0x000fe20000002400 */
[----:B------:R-:W-:Y:S07]  /*8330*/  HMMA.16816.F32.BF16 R176, R136, R142, R176 ;  /* 0x0000008e88b0723c */ /* 0x000fee00000418b0 */
[----:B------:R-:W-:Y:S01]  /*8340*/  MUFU.TANH R141, R49 ;  /* 0x00000031008d7308 */ /* 0x000fe20000002400 */
[----:B------:R-:W-:Y:S01]  /*8350*/  FMUL.FTZ R143, R51, c[0x0][0x2ec] ;  /* 0x0000bb00338f7a20 */ /* 0x000fe20000410000 */
[----:B------:R-:W-:Y:S01]  /*8360*/  HMMA.16816.F32.BF16 R12, R8, R158, R12 ;  /* 0x0000009e080c723c */ /* 0x000fe2000004180c */
[----:B------:R-:W-:-:S02]  /*8370*/  FMUL.FTZ R45, R45, c[0x0][0x2ec] ;  /* 0x0000bb002d2d7a20 */ /* 0x000fc40000410000 */
[----:B------:R-:W-:Y:S02]  /*8380*/  FMUL.FTZ R44, R44, c[0x0][0x2ec] ;  /* 0x0000bb002c2c7a20 */ /* 0x000fe40000410000 */
[----:B------:R-:W-:Y:S01]  /*8390*/  FMUL.FTZ R47, R47, c[0x0][0x2ec] ;  /* 0x0000bb002f2f7a20 */ /* 0x000fe20000410000 */
[----:B------:R4:W-:Y:S01]  /*83a0*/  MUFU.TANH R142, R50 ;  /* 0x00000032008e7308 */ /* 0x0009e20000002400 */
[----:B------:R-:W-:Y:S01]  /*83b0*/  FMUL.FTZ R46, R46, c[0x0][0x2ec] ;  /* 0x0000bb002e2e7a20 */ /* 0x000fe20000410000 */
[C---:B--2---:R-:W-:Y:S06]  /*83c0*/  HMMA.16816.F32.BF16 R32, R136.reuse, R4, R32 ;  /* 0x000000048820723c */ /* 0x044fec0000041820 */
[----:B------:R2:W-:Y:S02]  /*83d0*/  MUFU.TANH R58, R53 ;  /* 0x00000035003a7308 */ /* 0x0005e40000002400 */
[----:B------:R-:W-:Y:S01]  /*83e0*/  HMMA.16816.F32.BF16 R64, R136, R6, R64 ;  /* 0x000000068840723c */ /* 0x000fe20000041840 */
[----:B------:R-:W-:Y:S04]  /*83f0*/  LDSM.16.M88.4 R4, [R197] ;  /* 0x00000000c504783b */ /* 0x000fe80000000200 */
[----:B----4-:R-:W4:Y:S01]  /*8400*/  LDSM.16.M88.4 R48, [R204+0x5800] ;  /* 0x00580000cc30783b */ /* 0x010f220000000200 */
[----:B------:R-:W1:Y:S02]  /*8410*/  MUFU.TANH R0, R0 ;  /* 0x0000000000007308 */ /* 0x000e640000002400 */
[C---:B---3--:R-:W-:Y:S01]  /*8420*/  HMMA.16816.F32.BF16 R40, R152.reuse, R36, R40 ;  /* 0x000000249828723c */ /* 0x048fe20000041828 */
[----:B--2---:R-:W2:Y:S05]  /*8430*/  LDSM.16.M88.4 R52, [R199] ;  /* 0x00000000c734783b */ /* 0x004eaa0000000200 */
[----:B------:R-:W3:Y:S02]  /*8440*/  MUFU.TANH R56, R56 ;  /* 0x0000003800387308 */ /* 0x000ee40000002400 */
[----:B------:R-:W-:Y:S01]  /*8450*/  HMMA.16816.F32.BF16 R176, R152, R38, R176 ;  /* 0x0000002698b0723c */ /* 0x000fe200000418b0 */
[----:B------:R-:W2:Y:S01]  /*8460*/  LDSM.16.M88.4 R36, [R215+0xa000] ;  /* 0x00a00000d724783b */ /* 0x000ea20000000200 */
[----:B-1----:R-:W-:-:S06]  /*8470*/  FSEL R0, R0, -INF , !P5 ;  /* 0xff80000000007808 */ /* 0x002fcc0006800000 */
[C---:B------:R-:W-:Y:S01]  /*8480*/  HMMA.16816.F32.BF16 R60, R144.reuse, R28, R60 ;  /* 0x0000001c903c723c */ /* 0x040fe2000004183c */
[----:B------:R-:W1:Y:S07]  /*8490*/  MUFU.TANH R2, R2 ;  /* 0x0000000200027308 */ /* 0x000e6e0000002400 */
[----:B------:R-:W-:Y:S01]  /*84a0*/  HMMA.16816.F32.BF16 R12, R144, R30, R12 ;  /* 0x0000001e900c723c */ /* 0x000fe2000004180c */
[----:B------:R-:W1:Y:S01]  /*84b0*/  LDSM.16.M88.4 R28, [R215+0xa800] ;  /* 0x00a80000d71c783b */ /* 0x000e620000000200 */
[----:B------:R-:W1:Y:S01]  /*84c0*/  MUFU.TANH R59, R59 ;  /* 0x0000003b003b7308 */ /* 0x000e620000002400 */
[----:B------:R-:W-:-:S02]  /*84d0*/  FMUL.FTZ R40, R40, c[0x0][0x2ec] ;  /* 0x0000bb0028287a20 */ /* 0x000fc40000410000 */
[----:B------:R-:W-:Y:S02]  /*84e0*/  FMUL.FTZ R41, R41, c[0x0][0x2ec] ;  /* 0x0000bb0029297a20 */ /* 0x000fe40000410000 */
[----:B------:R-:W-:Y:S01]  /*84f0*/  FMUL.FTZ R43, R43, c[0x0][0x2ec] ;  /* 0x0000bb002b2b7a20 */ /* 0x000fe20000410000 */
[C---:B-----5:R-:W-:Y:S01]  /*8500*/  HMMA.16816.F32.BF16 R164, R8.reuse, R16, R164 ;  /* 0x0000001008a4723c */ /* 0x060fe200000418a4 */
[----:B------:R-:W-:Y:S01]  /*8510*/  FMUL.FTZ R42, R42, c[0x0][0x2ec] ;  /* 0x0000bb002a2a7a20 */ /* 0x000fe20000410000 */
[----:B------:R-:W5:Y:S06]  /*8520*/  MUFU.TANH R45, R45 ;  /* 0x0000002d002d7308 */ /* 0x000f6c0000002400 */
[----:B------:R-:W-:Y:S01]  /*8530*/  HMMA.16816.F32.BF16 R160, R8, R18, R160 ;  /* 0x0000001208a0723c */ /* 0x000fe200000418a0 */
[----:B------:R-:W1:Y:S01]  /*8540*/  LDSM.16.M88.4 R16, [R196] ;  /* 0x00000000c410783b */ /* 0x000e620000000200 */
[----:B------:R-:W1:Y:S03]  /*8550*/  MUFU.TANH R44, R44 ;  /* 0x0000002c002c7308 */ /* 0x000e660000002400 */
[----:B------:R-:W1:Y:S03]  /*8560*/  LDSM.16.M88.4 R8, [R204+0x6000] ;  /* 0x00600000cc08783b */ /* 0x000e660000000200 */
[----:B----4-:R-:W-:Y:S02]  /*8570*/  HMMA.16816.F32.BF16 R32, R152, R48, R32 ;  /* 0x000000309820723c */ /* 0x010fe40000041820 */
[----:B------:R-:W4:Y:S05]  /*8580*/  MUFU.TANH R143, R143 ;  /* 0x0000008f008f7308 */ /* 0x000f2a0000002400 */
[----:B------:R-:W-:Y:S01]  /*8590*/  FMUL.FTZ R48, R178, c[0x0][0x2ec] ;  /* 0x0000bb00b2307a20 */ /* 0x000fe20000410000 */
[C---:B--2---:R-:W-:Y:S01]  /*85a0*/  HMMA.16816.F32.BF16 R24, R144.reuse, R52, R24 ;  /* 0x000000349018723c */ /* 0x044fe20000041818 */
[----:B------:R-:W-:Y:S01]  /*85b0*/  FMUL.FTZ R49, R177, c[0x0][0x2ec] ;  /* 0x0000bb00b1317a20 */ /* 0x000fe20000410000 */
[----:B------:R-:W2:Y:S05]  /*85c0*/  MUFU.TANH R47, R47 ;  /* 0x0000002f002f7308 */ /* 0x000eaa0000002400 */
[----:B------:R-:W-:Y:S01]  /*85d0*/  FMUL.FTZ R52, R176, c[0x0][0x2ec] ;  /* 0x0000bb00b0347a20 */ /* 0x000fe20000410000 */
[C---:B------:R-:W-:Y:S02]  /*85e0*/  HMMA.16816.F32.BF16 R20, R144.reuse, R54, R20 ;  /* 0x000000369014723c */ /* 0x040fe40000041814 */
[----:B------:R-:W1:Y:S05]  /*85f0*/  MUFU.TANH R40, R40 ;  /* 0x0000002800287308 */ /* 0x000e6a0000002400 */
[----:B------:R-:W-:Y:S01]  /*8600*/  FMUL.FTZ R55, R179, c[0x0][0x2ec] ;  /* 0x0000bb00b3377a20 */ /* 0x000fe20000410000 */
[----:B------:R-:W-:Y:S01]  /*8610*/  HMMA.16816.F32.BF16 R172, R144, R4, R172 ;  /* 0x0000000490ac723c */ /* 0x000fe200000418ac */
[----:B------:R-:W-:Y:S01]  /*8620*/  FMUL.FTZ R32, R32, c[0x0][0x2ec] ;  /* 0x0000bb0020207a20 */ /* 0x000fe20000410000 */
[----:B------:R-:W-:Y:S01]  /*8630*/  MUFU.TANH R41, R41 ;  /* 0x0000002900297308 */ /* 0x000fe20000002400 */
[----:B------:R-:W-:-:S02]  /*8640*/  FMUL.FTZ R33, R33, c[0x0][0x2ec] ;  /* 0x0000bb0021217a20 */ /* 0x000fc40000410000 */
[----:B------:R-:W-:Y:S02]  /*8650*/  FMUL.FTZ R34, R34, c[0x0][0x2ec] ;  /* 0x0000bb0022227a20 */ /* 0x000fe40000410000 */
[----:B------:R-:W-:Y:S01]  /*8660*/  FMUL.FTZ R35, R35, c[0x0][0x2ec] ;  /* 0x0000bb0023237a20 */ /* 0x000fe20000410000 */
[----:B------:R-:W-:Y:S01]  /*8670*/  HMMA.16816.F32.BF16 R168, R144, R6, R168 ;  /* 0x0000000690a8723c */ /* 0x000fe200000418a8 */
[----:B------:R-:W2:Y:S01]  /*8680*/  LDSM.16.M88.4 R4, [R204+0x6800] ;  /* 0x00680000cc04783b */ /* 0x000ea20000000200 */
[----:B------:R-:W-:Y:S06]  /*8690*/  MUFU.TANH R54, R32 ;  /* 0x0000002000367308 */ /* 0x000fec0000002400 */
[C---:B------:R-:W-:Y:S02]  /*86a0*/  HMMA.16816.F32.BF16 R24, R136.reuse, R36, R24 ;  /* 0x000000248818723c */ /* 0x040fe40000041818 */
[----:B------:R-:W-:Y:S06]  /*86b0*/  MUFU.TANH R53, R33 ;  /* 0x0000002100357308 */ /* 0x000fec0000002400 */
[C---:B------:R-:W-:Y:S02]  /*86c0*/  HMMA.16816.F32.BF16 R20, R136.reuse, R38, R20 ;  /* 0x000000268814723c */ /* 0x040fe40000041814 */
[----:B------:R-:W-:Y:S06]  /*86d0*/  MUFU.TANH R36, R34 ;  /* 0x0000002200247308 */ /* 0x000fec0000002400 */
[----:B-1----:R-:W-:Y:S02]  /*86e0*/  HMMA.16816.F32.BF16 R60, R136, R28, R60 ;  /* 0x0000001c883c723c */ /* 0x002fe4000004183c */
[----:B------:R1:W-:Y:S06]  /*86f0*/  MUFU.TANH R37, R35 ;  /* 0x0000002300257308 */ /* 0x0003ec0000002400 */
[C---:B------:R-:W-:Y:S02]  /*8700*/  HMMA.16816.F32.BF16 R164, R144.reuse, R16, R164 ;  /* 0x0000001090a4723c */ /* 0x040fe400000418a4 */
[----:B------:R-:W2:Y:S06]  /*8710*/  MUFU.TANH R52, R52 ;  /* 0x0000003400347308 */ /* 0x000eac0000002400 */
[----:B------:R-:W-:Y:S01]  /*8720*/  HMMA.16816.F32.BF16 R160, R144, R18, R160 ;  /* 0x0000001290a0723c */ /* 0x000fe200000418a0 */
[----:B------:R-:W-:Y:S01]  /*8730*/  LDSM.16.M88.4 R16, [R215+0xb800] ;  /* 0x00b80000d710783b */ /* 0x000fe20000000200 */
[----:B------:R-:W2:Y:S03]  /*8740*/  MUFU.TANH R46, R46 ;  /* 0x0000002e002e7308 */ /* 0x000ea60000002400 */
[----:B-1----:R-:W1:Y:S02]  /*8750*/  LDSM.16.M88.4 R32, [R215+0xb000] ;  /* 0x00b00000d720783b */ /* 0x002e640000000200 */
[C---:B------:R-:W-:Y:S01]  /*8760*/  IADD3 R147, R194.reuse, 0x41, RZ ;  /* 0x00000041c2937810 */ /* 0x040fe20007ffe0ff */
[----:B------:R-:W-:Y:S02]  /*8770*/  HMMA.16816.F32.BF16 R12, R136, R30, R12 ;  /* 0x0000001e880c723c */ /* 0x000fe4000004180c */
[----:B------:R-:W1:Y:S06]  /*8780*/  MUFU.TANH R43, R43 ;  /* 0x0000002b002b7308 */ /* 0x000e6c0000002400 */
[C---:B------:R-:W-:Y:S02]  /*8790*/  HMMA.16816.F32.BF16 R24, R152.reuse, R8, R24 ;  /* 0x000000089818723c */ /* 0x040fe40000041818 */
[----:B------:R-:W1:Y:S06]  /*87a0*/  MUFU.TANH R42, R42 ;  /* 0x0000002a002a7308 */ /* 0x000e6c0000002400 */
[C---:B------:R-:W-:Y:S01]  /*87b0*/  HMMA.16816.F32.BF16 R20, R152.reuse, R10, R20 ;  /* 0x0000000a9814723c */ /* 0x040fe20000041814 */
[----:B------:R-:W4:Y:S01]  /*87c0*/  LDSM.16.M88.4 R8, [R204+0x7000] ;  /* 0x00700000cc08783b */ /* 0x000f220000000200 */
[----:B------:R-:W1:Y:S06]  /*87d0*/  MUFU.TANH R48, R48 ;  /* 0x0000003000307308 */ /* 0x000e6c0000002400 */
[C---:B--2---:R-:W-:Y:S02]  /*87e0*/  HMMA.16816.F32.BF16 R60, R152.reuse, R4, R60 ;  /* 0x00000004983c723c */ /* 0x044fe4000004183c */
[----:B------:R-:W-:Y:S05]  /*87f0*/  MUFU.TANH R49, R49 ;  /* 0x0000003100317308 */ /* 0x000fea0000002400 */
[C---:B------:R-:W-:Y:S01]  /*8800*/  IADD3 R4, R194.reuse, 0x1, RZ ;  /* 0x00000001c2047810 */ /* 0x040fe20007ffe0ff */
[C---:B------:R-:W-:Y:S01]  /*8810*/  HMMA.16816.F32.BF16 R64, R152.reuse, R50, R64 ;  /* 0x000000329840723c */ /* 0x040fe20000041840 */
[----:B------:R-:W-:Y:S01]  /*8820*/  IADD3 R5, R194, 0x8, RZ ;  /* 0x00000008c2057810 */ /* 0x000fe20007ffe0ff */
[----:B------:R-:W-:Y:S01]  /*8830*/  FMUL.FTZ R25, R25, c[0x0][0x2ec] ;  /* 0x0000bb0019197a20 */ /* 0x000fe20000410000 */
[-C--:B------:R-:W-:Y:S01]  /*8840*/  ISETP.GE.AND P2, PT, R4, R193.reuse, PT ;  /* 0x000000c10400720c */ /* 0x080fe20003f46270 */
[----:B------:R-:W-:Y:S01]  /*8850*/  FMUL.FTZ R24, R24, c[0x0][0x2ec] ;  /* 0x0000bb0018187a20 */ /* 0x000fe20000410000 */
[-C--:B------:R-:W-:Y:S01]  /*8860*/  ISETP.GE.AND P4, PT, R4, R192.reuse, PT ;  /* 0x000000c00400720c */ /* 0x080fe20003f86270 */
[----:B------:R-:W-:Y:S01]  /*8870*/  MUFU.TANH R29, R25 ;  /* 0x00000019001d7308 */ /* 0x000fe20000002400 */
[----:B------:R-:W-:Y:S01]  /*8880*/  IADD3 R4, R194, 0x9, RZ ;  /* 0x00000009c2047810 */ /* 0x000fe20007ffe0ff */
[----:B------:R-:W-:Y:S01]  /*8890*/  HMMA.16816.F32.BF16 R12, R152, R6, R12 ;  /* 0x00000006980c723c */ /* 0x000fe2000004180c */
[----:B---3--:R-:W-:Y:S01]  /*88a0*/  FSEL R56, R56, -INF , !P2 ;  /* 0xff80000038387808 */ /* 0x008fe20005000000 */
[----:B------:R-:W-:Y:S01]  /*88b0*/  FMUL.FTZ R22, R22, c[0x0][0x2ec] ;  /* 0x0000bb0016167a20 */ /* 0x000fe20000410000 */
[-C--:B------:R-:W-:Y:S01]  /*88c0*/  ISETP.GE.AND P6, PT, R5, R193.reuse, PT ;  /* 0x000000c10500720c */ /* 0x080fe20003fc6270 */
[----:B------:R-:W-:Y:S01]  /*88d0*/  FMUL.FTZ R23, R23, c[0x0][0x2ec] ;  /* 0x0000bb0017177a20 */ /* 0x000fe20000410000 */
[-C--:B------:R-:W-:Y:S01]  /*88e0*/  ISETP.GE.AND P3, PT, R5, R192.reuse, PT ;  /* 0x000000c00500720c */ /* 0x080fe20003f66270 */
[----:B------:R-:W-:Y:S01]  /*88f0*/  FMUL.FTZ R26, R26, c[0x0][0x2ec] ;  /* 0x0000bb001a1a7a20 */ /* 0x000fe20000410000 */
[C---:B------:R-:W-:Y:S01]  /*8900*/  ISETP.GE.AND P5, PT, R4.reuse, R193, PT ;  /* 0x000000c10400720c */ /* 0x040fe20003fa6270 */
[----:B-1----:R-:W-:Y:S01]  /*8910*/  HMMA.16816.F32.BF16 R172, R136, R32, R172 ;  /* 0x0000002088ac723c */ /* 0x002fe200000418ac */
[----:B------:R-:W-:Y:S01]  /*8920*/  ISETP.GE.AND P2, PT, R4, R192, PT ;  /* 0x000000c00400720c */ /* 0x000fe20003f46270 */
[----:B------:R-:W-:Y:S01]  /*8930*/  FMUL.FTZ R60, R60, c[0x0][0x2ec] ;  /* 0x0000bb003c3c7a20 */ /* 0x000fe20000410000 */
[----:B------:R-:W1:Y:S01]  /*8940*/  LDSM.16.M88.4 R4, [R204+0x7800] ;  /* 0x00780000cc04783b */ /* 0x000e620000000200 */
[----:B------:R-:W-:Y:S01]  /*8950*/  FSEL R148, R148, -INF , !P3 ;  /* 0xff80000094947808 */ /* 0x000fe20005800000 */
[----:B------:R-:W-:Y:S01]  /*8960*/  MUFU.TANH R30, R22 ;  /* 0x00000016001e7308 */ /* 0x000fe20000002400 */
[----:B------:R-:W-:Y:S01]  /*8970*/  FMUL.FTZ R21, R21, c[0x0][0x2ec] ;  /* 0x0000bb0015157a20 */ /* 0x000fe20000410000 */
[----:B------:R-:W-:-:S04]  /*8980*/  DEPBAR.LE SB0, 0x0 ;  /* 0x000080000000791a */ /* 0x000fc80000000000 */
[----:B------:R-:W-:Y:S01]  /*8990*/  FMUL.FTZ R66, R66, c[0x0][0x2ec] ;  /* 0x0000bb0042427a20 */ /* 0x000fe20000410000 */
[C---:B------:R-:W-:Y:S01]  /*89a0*/  HMMA.16816.F32.BF16 R164, R136.reuse, R16, R164 ;  /* 0x0000001088a4723c */ /* 0x040fe200000418a4 */
[----:B------:R-:W-:Y:S01]  /*89b0*/  FMUL.FTZ R38, R64, c[0x0][0x2ec] ;  /* 0x0000bb0040267a20 */ /* 0x000fe20000410000 */
[----:B------:R-:W-:Y:S01]  /*89c0*/  MUFU.TANH R50, R24 ;  /* 0x0000001800327308 */ /* 0x000fe20000002400 */
[----:B------:R-:W-:Y:S02]  /*89d0*/  FMUL.FTZ R39, R65, c[0x0][0x2ec] ;  /* 0x0000bb0041277a20 */ /* 0x000fe40000410000 */
[----:B------:R-:W-:Y:S02]  /*89e0*/  FMUL.FTZ R12, R12, c[0x0][0x2ec] ;  /* 0x0000bb000c0c7a20 */ /* 0x000fe40000410000 */
[C---:B------:R-:W-:Y:S01]  /*89f0*/  IADD3 R16, R194.reuse, 0x11, RZ ;  /* 0x00000011c2107810 */ /* 0x040fe20007ffe0ff */
[----:B------:R-:W-:Y:S01]  /*8a00*/  HMMA.16816.F32.BF16 R168, R136, R34, R168 ;  /* 0x0000002288a8723c */ /* 0x000fe200000418a8 */
[----:B------:R-:W-:Y:S01]  /*8a10*/  IADD3 R17, R194, 0x10, RZ ;  /* 0x00000010c2117810 */ /* 0x000fe20007ffe0ff */
[----:B------:R-:W-:Y:S01]  /*8a20*/  MUFU.TANH R156, R66 ;  /* 0x00000042009c7308 */ /* 0x000fe20000002400 */
[----:B------:R-:W-:Y:S01]  /*8a30*/  ISETP.GE.AND P3, PT, R16, R192, PT ;  /* 0x000000c01000720c */ /* 0x000fe20003f66270 */
[----:B------:R-:W-:-:S02]  /*8a40*/  FMUL.FTZ R20, R20, c[0x0][0x2ec] ;  /* 0x0000bb0014147a20 */ /* 0x000fc40000410000 */
[----:B------:R-:W-:Y:S02]  /*8a50*/  FMUL.FTZ R61, R61, c[0x0][0x2ec] ;  /* 0x0000bb003d3d7a20 */ /* 0x000fe40000410000 */
[----:B------:R-:W-:Y:S01]  /*8a60*/  HMMA.16816.F32.BF16 R160, R136, R18, R160 ;  /* 0x0000001288a0723c */ /* 0x000fe200000418a0 */
[----:B------:R-:W-:Y:S01]  /*8a70*/  FMUL.FTZ R67, R67, c[0x0][0x2ec] ;  /* 0x0000bb0043437a20 */ /* 0x000fe20000410000 */
[----:B------:R2:W-:Y:S01]  /*8a80*/  MUFU.TANH R66, R60 ;  /* 0x0000003c00427308 */ /* 0x0005e20000002400 */
[----:B------:R-:W-:Y:S02]  /*8a90*/  FMUL.FTZ R62, R62, c[0x0][0x2ec] ;  /* 0x0000bb003e3e7a20 */ /* 0x000fe40000410000 */
[----:B------:R-:W-:Y:S02]  /*8aa0*/  FMUL.FTZ R13, R13, c[0x0][0x2ec] ;  /* 0x0000bb000d0d7a20 */ /* 0x000fe40000410000 */
[----:B------:R-:W-:Y:S01]  /*8ab0*/  IADD3 R139, R194, 0x50, RZ ;  /* 0x00000050c28b7810 */ /* 0x000fe20007ffe0ff */
[----:B----4-:R-:W-:Y:S01]  /*8ac0*/  HMMA.16816.F32.BF16 R172, R152, R8, R172 ;  /* 0x0000000898ac723c */ /* 0x010fe200000418ac */
[----:B------:R-:W-:Y:S01]  /*8ad0*/  FMUL.FTZ R27, R27, c[0x0][0x2ec] ;  /* 0x0000bb001b1b7a20 */ /* 0x000fe20000410000 */
[----:B------:R5:W-:Y:S01]  /*8ae0*/  MUFU.TANH R65, R23 ;  /* 0x0000001700417308 */ /* 0x000be20000002400 */
[----:B------:R-:W-:-:S04]  /*8af0*/  FMUL.FTZ R15, R15, c[0x0][0x2ec] ;  /* 0x0000bb000f0f7a20 */ /* 0x000fc80000410000 */
[C---:B------:R-:W-:Y:S02]  /*8b00*/  IADD3 R8, R194.reuse, 0x19, RZ ;  /* 0x00000019c2087810 */ /* 0x040fe40007ffe0ff */
[C---:B------:R-:W-:Y:S01]  /*8b10*/  IADD3 R9, R194.reuse, 0x18, RZ ;  /* 0x00000018c2097810 */ /* 0x040fe20007ffe0ff */
[----:B------:R3:W-:Y:S01]  /*8b20*/  MUFU.TANH R28, R26 ;  /* 0x0000001a001c7308 */ /* 0x0007e20000002400 */
[----:B--2---:R-:W-:Y:S02]  /*8b30*/  FSEL R60, R57, -INF , !P6 ;  /* 0xff800000393c7808 */ /* 0x004fe40007000000 */
[----:B------:R-:W-:Y:S02]  /*8b40*/  ISETP.GE.AND P6, PT, R194, R192, PT ;  /* 0x000000c0c200720c */ /* 0x000fe40003fc6270 */
[----:B------:R-:W-:Y:S01]  /*8b50*/  FSEL R57, R58, -INF , !P5 ;  /* 0xff8000003a397808 */ /* 0x000fe20006800000 */
[----:B------:R-:W-:Y:S01]  /*8b60*/  FMUL.FTZ R58, R63, c[0x0][0x2ec] ;  /* 0x0000bb003f3a7a20 */ /* 0x000fe20000410000 */
[----:B------:R-:W-:Y:S01]  /*8b70*/  FSEL R64, R2, -INF , !P6 ;  /* 0xff80000002407808 */ /* 0x000fe20007000000 */
[----:B------:R2:W-:Y:S01]  /*8b80*/  MUFU.TANH R51, R21 ;  /* 0x0000001500337308 */ /* 0x0005e20000002400 */
[----:B------:R-:W-:-:S02]  /*8b90*/  FSEL R2, R59, -INF , !P4 ;  /* 0xff8000003b027808 */ /* 0x000fc40006000000 */
[-C--:B------:R-:W-:Y:S02]  /*8ba0*/  ISETP.GE.AND P4, PT, R16, R193.reuse, PT ;  /* 0x000000c11000720c */ /* 0x080fe40003f86270 */
[----:B------:R-:W-:Y:S01]  /*8bb0*/  ISETP.GE.AND P6, PT, R17, R192, PT ;  /* 0x000000c01100720c */ /* 0x000fe20003fc6270 */
[----:B------:R-:W-:Y:S01]  /*8bc0*/  FMUL.FTZ R145, R173, c[0x0][0x2ec] ;  /* 0x0000bb00ad917a20 */ /* 0x000fe20000410000 */
[----:B------:R-:W-:Y:S01]  /*8bd0*/  FSEL R25, R141, -INF , !P4 ;  /* 0xff8000008d197808 */ /* 0x000fe20006000000 */
[----:B------:R-:W4:Y:S01]  /*8be0*/  MUFU.TANH R38, R38 ;  /* 0x0000002600267308 */ /* 0x000f220000002400 */
[----:B------:R-:W-:Y:S01]  /*8bf0*/  FSEL R63, R149, -INF , !P2 ;  /* 0xff800000953f7808 */ /* 0x000fe20005000000 */
[----:B------:R-:W-:Y:S01]  /*8c00*/  FMUL.FTZ R146, R172, c[0x0][0x2ec] ;  /* 0x0000bb00ac927a20 */ /* 0x000fe20000410000 */
[-C--:B------:R-:W-:Y:S01]  /*8c10*/  ISETP.GE.AND P4, PT, R8, R193.reuse, PT ;  /* 0x000000c10800720c */ /* 0x080fe20003f86270 */
[----:B------:R-:W-:Y:S01]  /*8c20*/  FMUL.FTZ R175, R175, c[0x0][0x2ec] ;  /* 0x0000bb00afaf7a20 */ /* 0x000fe20000410000 */
[----:B------:R-:W-:-:S02]  /*8c30*/  ISETP.GE.AND P2, PT, R9, R193, PT ;  /* 0x000000c10900720c */ /* 0x000fc40003f46270 */
[----:B------:R-:W-:Y:S01]  /*8c40*/  IADD3 R16, R194, 0x20, RZ ;  /* 0x00000020c2107810 */ /* 0x000fe20007ffe0ff */
[----:B------:R-:W2:Y:S01]  /*8c50*/  MUFU.TANH R31, R20 ;  /* 0x00000014001f7308 */ /* 0x000ea20000002400 */
[-C--:B------:R-:W-:Y:S02]  /*8c60*/  ISETP.GE.AND P5, PT, R17, R193.reuse, PT ;  /* 0x000000c11100720c */ /* 0x080fe40003fa6270 */
[----:B-----5:R-:W-:Y:S02]  /*8c70*/  FSEL R23, R45, -INF , !P4 ;  /* 0xff8000002d177808 */ /* 0x020fe40006000000 */
[----:B------:R-:W-:Y:S01]  /*8c80*/  FSEL R22, R142, -INF , !P6 ;  /* 0xff8000008e167808 */ /* 0x000fe20007000000 */
[----:B------:R-:W-:Y:S01]  /*8c90*/  FMUL.FTZ R142, R174, c[0x0][0x2ec] ;  /* 0x0000bb00ae8e7a20 */ /* 0x000fe20000410000 */
[----:B------:R-:W-:Y:S01]  /*8ca0*/  FSEL R24, R44, -INF , !P2 ;  /* 0xff8000002c187808 */ /* 0x000fe20005000000 */
[----:B------:R-:W5:Y:S01]  /*8cb0*/  MUFU.TANH R39, R39 ;  /* 0x0000002700277308 */ /* 0x000f620000002400 */
[----:B------:R-:W-:-:S02]  /*8cc0*/  ISETP.GE.AND P4, PT, R16, R193, PT ;  /* 0x000000c11000720c */ /* 0x000fc40003f86270 */
[-C--:B------:R-:W-:Y:S02]  /*8cd0*/  ISETP.GE.AND P6, PT, R16, R192.reuse, PT ;  /* 0x000000c01000720c */ /* 0x080fe40003fc6270 */
[----:B---3--:R-:W-:Y:S01]  /*8ce0*/  FSEL R26, R140, -INF , !P5 ;  /* 0xff8000008c1a7808 */ /* 0x008fe20006800000 */
[C---:B-1----:R-:W-:Y:S01]  /*8cf0*/  HMMA.16816.F32.BF16 R16, R152.reuse, R4, R164 ;  /* 0x000000049810723c */ /* 0x042fe200000418a4 */
[-C--:B------:R-:W-:Y:S01]  /*8d00*/  ISETP.GE.AND P2, PT, R8, R192.reuse, PT ;  /* 0x000000c00800720c */ /* 0x080fe20003f46270 */
[----:B------:R1:W-:Y:S01]  /*8d10*/  MUFU.TANH R44, R12 ;  /* 0x0000000c002c7308 */ /* 0x0003e20000002400 */
[----:B------:R-:W-:Y:S02]  /*8d20*/  ISETP.GE.AND P5, PT, R9, R192, PT ;  /* 0x000000c00900720c */ /* 0x000fe40003fa6270 */
[----:B--2---:R-:W-:Y:S02]  /*8d30*/  FSEL R21, R143, -INF , !P3 ;  /* 0xff8000008f157808 */ /* 0x004fe40005800000 */
[----:B------:R-:W-:Y:S01]  /*8d40*/  IADD3 R5, R194, 0x28, RZ ;  /* 0x00000028c2057810 */ /* 0x000fe20007ffe0ff */
[----:B------:R-:W-:Y:S01]  /*8d50*/  HMMA.16816.F32.BF16 R8, R152, R10, R168 ;  /* 0x0000000a9808723c */ /* 0x000fe200000418a8 */
[----:B------:R-:W-:Y:S01]  /*8d60*/  FSEL R35, R47, -INF , !P2 ;  /* 0xff8000002f237808 */ /* 0x000fe20005000000 */
[----:B------:R-:W2:Y:S01]  /*8d70*/  MUFU.TANH R61, R61 ;  /* 0x0000003d003d7308 */ /* 0x000ea20000002400 */
[----:B------:R-:W-:-:S02]  /*8d80*/  ISETP.GE.AND P2, PT, R5, R193, PT ;  /* 0x000000c10500720c */ /* 0x000fc40003f46270 */
[----:B------:R-:W-:Y:S02]  /*8d90*/  IADD3 R4, R194, 0x29, RZ ;  /* 0x00000029c2047810 */ /* 0x000fe40007ffe0ff */
[----:B------:R-:W-:Y:S02]  /*8da0*/  FSEL R34, R40, -INF , !P4 ;  /* 0xff80000028227808 */ /* 0x000fe40006000000 */
[----:B------:R-:W-:Y:S01]  /*8db0*/  FSEL R32, R52, -INF , !P2 ;  /* 0xff80000034207808 */ /* 0x000fe20005000000 */
[----:B------:R-:W3:Y:S01]  /*8dc0*/  MUFU.TANH R145, R145 ;  /* 0x0000009100917308 */ /* 0x000ee20000002400 */
[----:B-1----:R-:W-:Y:S02]  /*8dd0*/  IADD3 R12, R194, 0x21, RZ ;  /* 0x00000021c20c7810 */ /* 0x002fe40007ffe0ff */
[-C--:B------:R-:W-:Y:S02]  /*8de0*/  ISETP.GE.AND P4, PT, R5, R192.reuse, PT ;  /* 0x000000c00500720c */ /* 0x080fe40003f86270 */
[-C--:B------:R-:W-:Y:S01]  /*8df0*/  ISETP.GE.AND P3, PT, R12, R193.reuse, PT ;  /* 0x000000c10c00720c */ /* 0x080fe20003f66270 */
[----:B------:R-:W-:Y:S01]  /*8e00*/  FMUL.FTZ R16, R16, c[0x0][0x2ec] ;  /* 0x0000bb0010107a20 */ /* 0x000fe20000410000 */
[-C--:B------:R-:W-:Y:S01]  /*8e10*/  ISETP.GE.AND P2, PT, R4, R192.reuse, PT ;  /* 0x000000c00400720c */ /* 0x080fe20003f46270 */
[----:B------:R-:W-:Y:S01]  /*8e20*/  MUFU.TANH R158, R67 ;  /* 0x00000043009e7308 */ /* 0x000fe20000002400 */
[----:B------:R-:W-:Y:S01]  /*8e30*/  FSEL R33, R41, -INF , !P3 ;  /* 0xff80000029217808 */ /* 0x000fe20005800000 */
[----:B------:R-:W-:Y:S01]  /*8e40*/  FMUL.FTZ R18, R18, c[0x0][0x2ec] ;  /* 0x0000bb0012127a20 */ /* 0x000fe20000410000 */
[----:B------:R-:W-:Y:S01]  /*8e50*/  ISETP.GE.AND P3, PT, R4, R193, PT ;  /* 0x000000c10400720c */ /* 0x000fe20003f66270 */
[----:B------:R-:W-:Y:S01]  /*8e60*/  FMUL.FTZ R19, R19, c[0x0][0x2ec] ;  /* 0x0000bb0013137a20 */ /* 0x000fe20000410000 */
[----:B------:R-:W-:Y:S01]  /*8e70*/  HMMA.16816.F32.BF16 R4, R152, R6, R160 ;  /* 0x000000069804723c */ /* 0x000fe200000418a0 */
[----:B------:R-:W-:Y:S01]  /*8e80*/  FSEL R20, R46, -INF , !P5 ;  /* 0xff8000002e147808 */ /* 0x000fe20006800000 */
[----:B------:R-:W-:Y:S01]  /*8e90*/  FMUL.FTZ R9, R9, c[0x0][0x2ec] ;  /* 0x0000bb0009097a20 */ /* 0x000fe20000410000 */
[----:B------:R-:W-:Y:S01]  /*8ea0*/  ISETP.GE.AND P5, PT, R12, R192, PT ;  /* 0x000000c00c00720c */ /* 0x000fe20003fa6270 */
[----:B------:R-:W-:Y:S01]  /*8eb0*/  FMUL.FTZ R144, R8, c[0x0][0x2ec] ;  /* 0x0000bb0008907a20 */ /* 0x000fe20000410000 */
[C---:B------:R-:W-:Y:S01]  /*8ec0*/  IADD3 R59, R194.reuse, 0x31, RZ ;  /* 0x00000031c23b7810 */ /* 0x040fe20007ffe0ff */
[----:B------:R1:W-:Y:S01]  /*8ed0*/  MUFU.TANH R143, R9 ;  /* 0x00000009008f7308 */ /* 0x0003e20000002400 */
[----:B------:R-:W-:Y:S01]  /*8ee0*/  IADD3 R154, R194, 0x30, RZ ;  /* 0x00000030c29a7810 */ /* 0x000fe20007ffe0ff */
[----:B------:R-:W-:Y:S01]  /*8ef0*/  FMUL.FTZ R12, R14, c[0x0][0x2ec] ;  /* 0x0000bb000e0c7a20 */ /* 0x000fe20000410000 */
[----:B------:R-:W-:-:S02]  /*8f00*/  IADD3 R153, R194, 0x38, RZ ;  /* 0x00000038c2997810 */ /* 0x000fc40007ffe0ff */
[----:B------:R-:W-:Y:S02]  /*8f10*/  FSEL R136, R43, -INF , !P5 ;  /* 0xff8000002b887808 */ /* 0x000fe40006800000 */
[-C--:B------:R-:W-:Y:S01]  /*8f20*/  ISETP.GE.AND P5, PT, R59, R193.reuse, PT ;  /* 0x000000c13b00720c */ /* 0x080fe20003fa6270 */
[----:B------:R-:W2:Y:S01]  /*8f30*/  MUFU.TANH R146, R146 ;  /* 0x0000009200927308 */ /* 0x000ea20000002400 */
[----:B------:R-:W-:Y:S02]  /*8f40*/  FSEL R138, R42, -INF , !P6 ;  /* 0xff8000002a8a7808 */ /* 0x000fe40007000000 */
[----:B------:R-:W-:Y:S02]  /*8f50*/  FSEL R137, R48, -INF , !P4 ;  /* 0xff80000030897808 */ /* 0x000fe40006000000 */
[-C--:B------:R-:W-:Y:S02]  /*8f60*/  ISETP.GE.AND P6, PT, R154, R193.reuse, PT ;  /* 0x000000c19a00720c */ /* 0x080fe40003fc6270 */
[-C--:B------:R-:W-:Y:S01]  /*8f70*/  ISETP.GE.AND P4, PT, R153, R193.reuse, PT ;  /* 0x000000c19900720c */ /* 0x080fe20003f86270 */
[----:B-1----:R-:W-:Y:S01]  /*8f80*/  FMUL.FTZ R9, R17, c[0x0][0x2ec] ;  /* 0x0000bb0011097a20 */ /* 0x002fe20000410000 */
[C---:B------:R-:W-:Y:S01]  /*8f90*/  IADD3 R141, R194.reuse, 0x48, RZ ;  /* 0x00000048c28d7810 */ /* 0x040fe20007ffe0ff */
[----:B------:R-:W1:Y:S01]  /*8fa0*/  MUFU.TANH R144, R144 ;  /* 0x0000009000907308 */ /* 0x000e620000002400 */
[----:B------:R-:W-:Y:S01]  /*8fb0*/  IADD3 R152, R194, 0x39, RZ ;  /* 0x00000039c2987810 */ /* 0x000fe20007ffe0ff */
[----:B------:R-:W-:Y:S01]  /*8fc0*/  FMUL.FTZ R4, R4, c[0x0][0x2ec] ;  /* 0x0000bb0004047a20 */ /* 0x000fe20000410000 */
[----:B------:R-:W-:Y:S01]  /*8fd0*/  FSEL R53, R53, -INF , !P5 ;  /* 0xff80000035357808 */ /* 0x000fe20006800000 */
[----:B------:R-:W-:Y:S01]  /*8fe0*/  FMUL.FTZ R5, R5, c[0x0][0x2ec] ;  /* 0x0000bb0005057a20 */ /* 0x000fe20000410000 */
[----:B------:R-:W-:Y:S01]  /*8ff0*/  ISETP.GE.AND P5, PT, R147, R193, PT ;  /* 0x000000c19300720c */ /* 0x000fe20003fa6270 */
[----:B------:R-:W-:Y:S01]  /*9000*/  FMUL.FTZ R6, R6, c[0x0][0x2ec] ;  /* 0x0000bb0006067a20 */ /* 0x000fe20000410000 */
[----:B------:R-:W-:Y:S01]  /*9010*/  IADD3 R67, R194, 0x51, RZ ;  /* 0x00000051c2437810 */ /* 0x000fe20007ffe0ff */
[----:B------:R-:W-:Y:S01]  /*9020*/  MUFU.TANH R157, R62 ;  /* 0x0000003e009d7308 */ /* 0x000fe20000002400 */
[----:B------:R-:W-:Y:S01]  /*9030*/  FSEL R54, R54, -INF , !P6 ;  /* 0xff80000036367808 */ /* 0x000fe20007000000 */
[----:B------:R-:W-:Y:S01]  /*9040*/  FMUL.FTZ R7, R7, c[0x0][0x2ec] ;  /* 0x0000bb0007077a20 */ /* 0x000fe20000410000 */
[----:B----4-:R-:W-:-:S02]  /*9050*/  FSEL R52, R38, -INF , !P4 ;  /* 0xff80000026347808 */ /* 0x010fc40006000000 */
[----:B------:R-:W-:Y:S02]  /*9060*/  FSEL R133, R49, -INF , !P3 ;  /* 0xff80000031857808 */ /* 0x000fe40005800000 */
[-C--:B------:R-:W-:Y:S01]  /*9070*/  ISETP.GE.AND P6, PT, R150, R193.reuse, PT ;  /* 0x000000c19600720c */ /* 0x080fe20003fc6270 */
[----:B------:R4:W1:Y:S01]  /*9080*/  MUFU.TANH R159, R13 ;  /* 0x0000000d009f7308 */ /* 0x0008620000002400 */
[-C--:B------:R-:W-:Y:S02]  /*9090*/  ISETP.GE.AND P4, PT, R141, R193.reuse, PT ;  /* 0x000000c18d00720c */ /* 0x080fe40003f86270 */
[----:B------:R-:W-:Y:S02]  /*90a0*/  IADD3 R47, R194, 0x58, RZ ;  /* 0x00000058c22f7810 */ /* 0x000fe40007ffe0ff */
[----:B------:R-:W-:Y:S02]  /*90b0*/  ISETP.GE.AND P3, PT, R152, R193, PT ;  /* 0x000000c19800720c */ /* 0x000fe40003f66270 */
[----:B------:R-:W-:Y:S01]  /*90c0*/  IADD3 R140, R194, 0x49, RZ ;  /* 0x00000049c28c7810 */ /* 0x000fe20007ffe0ff */
[----:B------:R-:W1:Y:S01]  /*90d0*/  MUFU.TANH R9, R9 ;  /* 0x0000000900097308 */ /* 0x000e620000002400 */
[----:B------:R-:W-:-:S02]  /*90e0*/  FSEL R169, R29, -INF , !P5 ;  /* 0xff8000001da97808 */ /* 0x000fc40006800000 */
[-C--:B------:R-:W-:Y:S02]  /*90f0*/  ISETP.GE.AND P5, PT, R67, R193.reuse, PT ;  /* 0x000000c14300720c */ /* 0x080fe40003fa6270 */
[----:B------:R-:W-:Y:S02]  /*9100*/  IADD3 R41, R194, 0x61, RZ ;  /* 0x00000061c2297810 */ /* 0x000fe40007ffe0ff */
[----:B------:R-:W-:Y:S01]  /*9110*/  FSEL R168, R50, -INF , !P6 ;  /* 0xff80000032a87808 */ /* 0x000fe20007000000 */
[----:B------:R-:W1:Y:S01]  /*9120*/  MUFU.TANH R62, R16 ;  /* 0x00000010003e7308 */ /* 0x000e620000002400 */
[----:B------:R-:W-:Y:S02]  /*9130*/  FSEL R170, R31, -INF , !P4 ;  /* 0xff8000001faa7808 */ /* 0x000fe40006000000 */
[----:B-----5:R-:W-:Y:S02]  /*9140*/  FSEL R149, R39, -INF , !P3 ;  /* 0xff80000027957808 */ /* 0x020fe40005800000 */
[----:B------:R-:W-:-:S02]  /*9150*/  ISETP.GE.AND P6, PT, R139, R193, PT ;  /* 0x000000c18b00720c */ /* 0x000fc40003fc6270 */
[-C--:B------:R-:W-:Y:S01]  /*9160*/  ISETP.GE.AND P4, PT, R47, R193.reuse, PT ;  /* 0x000000c12f00720c */ /* 0x080fe20003f86270 */
[----:B------:R5:W1:Y:S01]  /*9170*/  MUFU.TANH R16, R4 ;  /* 0x0000000400107308 */ /* 0x000a620000002400 */
[C---:B------:R-:W-:Y:S02]  /*9180*/  IADD3 R45, R194.reuse, 0x60, RZ ;  /* 0x00000060c22d7810 */ /* 0x040fe40007ffe0ff */
[----:B------:R-:W-:Y:S02]  /*9190*/  IADD3 R40, R194, 0x68, RZ ;  /* 0x00000068c2287810 */ /* 0x000fe40007ffe0ff */
[-C--:B------:R-:W-:Y:S02]  /*91a0*/  ISETP.GE.AND P3, PT, R140, R193.reuse, PT ;  /* 0x000000c18c00720c */ /* 0x080fe40003f66270 */
[----:B--2---:R-:W-:Y:S01]  /*91b0*/  FSEL R161, R61, -INF , !P5 ;  /* 0xff8000003da17808 */ /* 0x004fe20006800000 */
[----:B------:R-:W-:Y:S01]  /*91c0*/  MUFU.TANH R55, R55 ;  /* 0x0000003700377308 */ /* 0x000fe20000002400 */
[----:B------:R-:W-:-:S02]  /*91d0*/  ISETP.GE.AND P5, PT, R41, R193, PT ;  /* 0x000000c12900720c */ /* 0x000fc40003fa6270 */
[C---:B------:R-:W-:Y:S02]  /*91e0*/  IADD3 R46, R194.reuse, 0x59, RZ ;  /* 0x00000059c22e7810 */ /* 0x040fe40007ffe0ff */
[----:B----4-:R-:W-:Y:S02]  /*91f0*/  IADD3 R13, R194, 0x71, RZ ;  /* 0x00000071c20d7810 */ /* 0x010fe40007ffe0ff */
[----:B------:R-:W-:Y:S01]  /*9200*/  FSEL R162, R66, -INF , !P6 ;  /* 0xff80000042a27808 */ /* 0x000fe20007000000 */
[----:B------:R-:W-:Y:S01]  /*9210*/  MUFU.TANH R27, R27 ;  /* 0x0000001b001b7308 */ /* 0x000fe20000002400 */
[----:B------:R-:W-:Y:S01]  /*9220*/  FSEL R160, R44, -INF , !P4 ;  /* 0xff8000002ca07808 */ /* 0x000fe20006000000 */
[----:B-----5:R-:W-:Y:S01]  /*9230*/  FMUL.FTZ R4, R10, c[0x0][0x2ec] ;  /* 0x0000bb000a047a20 */ /* 0x020fe20000410000 */
[----:B------:R-:W-:Y:S02]  /*9240*/  FSEL R167, R51, -INF , !P3 ;  /* 0xff80000033a77808 */ /* 0x000fe40005800000 */
[----:B------:R-:W-:-:S02]  /*9250*/  ISETP.GE.AND P6, PT, R45, R193, PT ;  /* 0x000000c12d00720c */ /* 0x000fc40003fc6270 */
[-C--:B------:R-:W-:Y:S01]  /*9260*/  ISETP.GE.AND P4, PT, R40, R193.reuse, PT ;  /* 0x000000c12800720c */ /* 0x080fe20003f86270 */
[----:B------:R2:W4:Y:S01]  /*9270*/  MUFU.TANH R51, R5 ;  /* 0x0000000500337308 */ /* 0x0005220000002400 */
[C---:B------:R-:W-:Y:S02]  /*9280*/  IADD3 R14, R194.reuse, 0x70, RZ ;  /* 0x00000070c20e7810 */ /* 0x040fe40007ffe0ff */
[----:B------:R-:W-:Y:S02]  /*9290*/  IADD3 R8, R194, 0x78, RZ ;  /* 0x00000078c2087810 */ /* 0x000fe40007ffe0ff */
[----:B---3--:R-:W-:Y:S02]  /*92a0*/  FSEL R145, R145, -INF , !P5 ;  /* 0xff80000091917808 */ /* 0x008fe40006800000 */
[-C--:B------:R-:W-:Y:S01]  /*92b0*/  ISETP.GE.AND P3, PT, R46, R193.reuse, PT ;  /* 0x000000c12e00720c */ /* 0x080fe20003f66270 */
[----:B------:R3:W-:Y:S01]  /*92c0*/  MUFU.TANH R151, R15 ;  /* 0x0000000f00977308 */ /* 0x0007e20000002400 */
[----:B------:R-:W-:-:S02]  /*92d0*/  ISETP.GE.AND P5, PT, R13, R193, PT ;  /* 0x000000c10d00720c */ /* 0x000fc40003fa6270 */
[----:B------:R-:W-:Y:S02]  /*92e0*/  FSEL R146, R146, -INF , !P6 ;  /* 0xff80000092927808 */ /* 0x000fe40007000000 */
[----:B-1----:R-:W-:Y:S02]  /*92f0*/  FSEL R144, R144, -INF , !P4 ;  /* 0xff80000090907808 */ /* 0x002fe40006000000 */
[-C--:B------:R-:W-:Y:S01]  /*9300*/  ISETP.GE.AND P6, PT, R14, R193.reuse, PT ;  /* 0x000000c10e00720c */ /* 0x080fe20003fc6270 */
[----:B------:R-:W1:Y:S01]  /*9310*/  MUFU.TANH R58, R58 ;  /* 0x0000003a003a7308 */ /* 0x000e620000002400 */
[----:B------:R-:W-:Y:S01]  /*9320*/  ISETP.GE.AND P4, PT, R8, R193, PT ;  /* 0x000000c10800720c */ /* 0x000fe20003f86270 */
[----:B--2---:R-:W-:Y:S01]  /*9330*/  FMUL.FTZ R5, R11, c[0x0][0x2ec] ;  /* 0x0000bb000b057a20 */ /* 0x004fe20000410000 */
[----:B------:R-:W-:Y:S02]  /*9340*/  FSEL R159, R159, -INF , !P3 ;  /* 0xff8000009f9f7808 */ /* 0x000fe40005800000 */
[----:B------:R-:W-:-:S02]  /*9350*/  FSEL R61, R9, -INF , !P5 ;  /* 0xff800000093d7808 */ /* 0x000fc40006800000 */
[----:B------:R-:W-:Y:S01]  /*9360*/  ISETP.GE.AND P5, PT, R59, R192, PT ;  /* 0x000000c03b00720c */ /* 0x000fe20003fa6270 */
[----:B------:R-:W2:Y:S01]  /*9370*/  MUFU.TANH R12, R12 ;  /* 0x0000000c000c7308 */ /* 0x000ea20000002400 */
[C---:B---3--:R-:W-:Y:S02]  /*9380*/  IADD3 R15, R194.reuse, 0x69, RZ ;  /* 0x00000069c20f7810 */ /* 0x048fe40007ffe0ff */
[----:B------:R-:W-:Y:S02]  /*9390*/  IADD3 R194, R194, 0x79, RZ ;  /* 0x00000079c2c27810 */ /* 0x000fe40007ffe0ff */
[----:B------:R-:W-:Y:S02]  /*93a0*/  ISETP.GE.AND P3, PT, R15, R193, PT ;  /* 0x000000c10f00720c */ /* 0x000fe40003f66270 */
[----:B------:R-:W-:Y:S01]  /*93b0*/  FSEL R62, R62, -INF , !P6 ;  /* 0xff8000003e3e7808 */ /* 0x000fe20007000000 */
[----:B------:R-:W3:Y:S01]  /*93c0*/  MUFU.TANH R142, R142 ;  /* 0x0000008e008e7308 */ /* 0x000ee20000002400 */
[----:B------:R-:W-:-:S02]  /*93d0*/  FSEL R59, R16, -INF , !P4 ;  /* 0xff800000103b7808 */ /* 0x000fc40006000000 */
[-C--:B------:R-:W-:Y:S02]  /*93e0*/  ISETP.GE.AND P6, PT, R154, R192.reuse, PT ;  /* 0x000000c09a00720c */ /* 0x080fe40003fc6270 */
[----:B------:R-:W-:Y:S02]  /*93f0*/  ISETP.GE.AND P4, PT, R153, R192, PT ;  /* 0x000000c09900720c */ /* 0x000fe40003f86270 */
[----:B------:R-:W-:Y:S01]  /*9400*/  FSEL R143, R143, -INF , !P3 ;  /* 0xff8000008f8f7808 */ /* 0x000fe20005800000 */
[----:B------:R-:W5:Y:S01]  /*9410*/  MUFU.TANH R175, R175 ;  /* 0x000000af00af7308 */ /* 0x000f620000002400 */
[----:B------:R-:W-:Y:S02]  /*9420*/  ISETP.GE.AND P3, PT, R194, R193, PT ;  /* 0x000000c1c200720c */ /* 0x000fe40003f66270 */
[----:B------:R-:W-:Y:S02]  /*9430*/  FSEL R153, R36, -INF , !P6 ;  /* 0xff80000024997808 */ /* 0x000fe40007000000 */
[----:B------:R-:W-:-:S02]  /*9440*/  FSEL R156, R156, -INF , !P4 ;  /* 0xff8000009c9c7808 */ /* 0x000fc40006000000 */
[-C--:B------:R-:W-:Y:S01]  /*9450*/  ISETP.GE.AND P6, PT, R147, R192.reuse, PT ;  /* 0x000000c09300720c */ /* 0x080fe20003fc6270 */
[----:B------:R-:W1:Y:S01]  /*9460*/  MUFU.TANH R4, R4 ;  /* 0x0000000400047308 */ /* 0x000e620000002400 */
[-C--:B------:R-:W-:Y:S02]  /*9470*/  ISETP.GE.AND P4, PT, R140, R192.reuse, PT ;  /* 0x000000c08c00720c */ /* 0x080fe40003f86270 */
[----:B----4-:R-:W-:Y:S02]  /*9480*/  FSEL R51, R51, -INF , !P3 ;  /* 0xff80000033337808 */ /* 0x010fe40005800000 */
[----:B------:R-:W-:Y:S02]  /*9490*/  FSEL R55, R55, -INF , !P2 ;  /* 0xff80000037377808 */ /* 0x000fe40005000000 */
[-C--:B------:R-:W-:Y:S01]  /*94a0*/  ISETP.GE.AND P3, PT, R152, R192.reuse, PT ;  /* 0x000000c09800720c */ /* 0x080fe20003f66270 */
[----:B------:R-:W4:Y:S01]  /*94b0*/  MUFU.TANH R5, R5 ;  /* 0x0000000500057308 */ /* 0x000f220000002400 */
[----:B------:R-:W-:Y:S01]  /*94c0*/  BAR.SYNC.DEFER_BLOCKING 0x0 ;  /* 0x0000000000007b1d */ /* 0x000fe20000010000 */
[----:B------:R-:W-:-:S02]  /*94d0*/  ISETP.GE.AND P2, PT, R150, R192, PT ;  /* 0x000000c09600720c */ /* 0x000fc40003f46270 */
[----:B------:R-:W-:Y:S02]  /*94e0*/  FSEL R165, R27, -INF , !P6 ;  /* 0xff8000001ba57808 */ /* 0x000fe40007000000 */
[----:B------:R-:W-:Y:S02]  /*94f0*/  FSEL R163, R65, -INF , !P4 ;  /* 0xff80000041a37808 */ /* 0x000fe40006000000 */
[-C--:B------:R-:W-:Y:S01]  /*9500*/  ISETP.GE.AND P6, PT, R47, R192.reuse, PT ;  /* 0x000000c02f00720c */ /* 0x080fe20003fc6270 */
[----:B------:R-:W1:Y:S01]  /*9510*/  MUFU.TANH R49, R18 ;  /* 0x0000001200317308 */ /* 0x000e620000002400 */
[----:B------:R-:W-:Y:S02]  /*9520*/  ISETP.GE.AND P4, PT, R45, R192, PT ;  /* 0x000000c02d00720c */ /* 0x000fe40003f86270 */
[----:B------:R-:W-:Y:S02]  /*9530*/  FSEL R155, R37, -INF , !P5 ;  /* 0xff800000259b7808 */ /* 0x000fe40006800000 */
[----:B------:R-:W-:-:S02]  /*9540*/  FSEL R158, R158, -INF , !P3 ;  /* 0xff8000009e9e7808 */ /* 0x000fc40005800000 */
[----:B------:R-:W-:Y:S01]  /*9550*/  FSEL R166, R28, -INF , !P2 ;  /* 0xff8000001ca67808 */ /* 0x000fe20005000000 */
[----:B------:R-:W2:Y:S01]  /*9560*/  MUFU.TANH R48, R19 ;  /* 0x0000001300307308 */ /* 0x000ea20000002400 */
[-C--:B------:R-:W-:Y:S02]  /*9570*/  ISETP.GE.AND P5, PT, R141, R192.reuse, PT ;  /* 0x000000c08d00720c */ /* 0x080fe40003fa6270 */
[-C--:B------:R-:W-:Y:S02]  /*9580*/  ISETP.GE.AND P3, PT, R139, R192.reuse, PT ;  /* 0x000000c08b00720c */ /* 0x080fe40003f66270 */
[----:B------:R-:W-:Y:S02]  /*9590*/  ISETP.GE.AND P2, PT, R67, R192, PT ;  /* 0x000000c04300720c */ /* 0x000fe40003f46270 */
[----:B------:R-:W-:Y:S01]  /*95a0*/  FSEL R164, R30, -INF , !P5 ;  /* 0xff8000001ea47808 */ /* 0x000fe20006800000 */
[----:B------:R-:W4:Y:S01]  /*95b0*/  MUFU.TANH R47, R6 ;  /* 0x00000006002f7308 */ /* 0x000f220000002400 */
[----:B------:R-:W-:-:S02]  /*95c0*/  FSEL R157, R157, -INF , !P3 ;  /* 0xff8000009d9d7808 */ /* 0x000fc40005800000 */
[----:B-1----:R-:W-:Y:S02]  /*95d0*/  FSEL R154, R58, -INF , !P2 ;  /* 0xff8000003a9a7808 */ /* 0x002fe40005000000 */
[-C--:B------:R-:W-:Y:S02]  /*95e0*/  ISETP.GE.AND P5, PT, R46, R192.reuse, PT ;  /* 0x000000c02e00720c */ /* 0x080fe40003fa6270 */
[-C--:B------:R-:W-:Y:S01]  /*95f0*/  ISETP.GE.AND P3, PT, R41, R192.reuse, PT ;  /* 0x000000c02900720c */ /* 0x080fe20003f66270 */
[----:B------:R-:W1:Y:S01]  /*9600*/  MUFU.TANH R45, R7 ;  /* 0x00000007002d7308 */ /* 0x000e620000002400 */
[----:B------:R-:W-:Y:S02]  /*9610*/  ISETP.GE.AND P2, PT, R40, R192, PT ;  /* 0x000000c02800720c */ /* 0x000fe40003f46270 */
[----:B--2---:R-:W-:Y:S02]  /*9620*/  FSEL R152, R12, -INF , !P6 ;  /* 0xff8000000c987808 */ /* 0x004fe40007000000 */
[----:B------:R-:W-:-:S02]  /*9630*/  FSEL R151, R151, -INF , !P5 ;  /* 0xff80000097977808 */ /* 0x000fc40006800000 */
[----:B---3--:R-:W-:Y:S02]  /*9640*/  FSEL R142, R142, -INF , !P4 ;  /* 0xff8000008e8e7808 */ /* 0x008fe40006000000 */
[----:B-----5:R-:W-:Y:S02]  /*9650*/  FSEL R141, R175, -INF , !P3 ;  /* 0xff800000af8d7808 */ /* 0x020fe40005800000 */
[----:B------:R-:W-:Y:S02]  /*9660*/  FSEL R139, R4, -INF , !P2 ;  /* 0xff800000048b7808 */ /* 0x000fe40005000000 */
[-C--:B------:R-:W-:Y:S02]  /*9670*/  ISETP.GE.AND P6, PT, R15, R192.reuse, PT ;  /* 0x000000c00f00720c */ /* 0x080fe40003fc6270 */
[-C--:B------:R-:W-:Y:S02]  /*9680*/  ISETP.GE.AND P5, PT, R14, R192.reuse, PT ;  /* 0x000000c00e00720c */ /* 0x080fe40003fa6270 */
[----:B------:R-:W-:-:S02]  /*9690*/  ISETP.GE.AND P4, PT, R13, R192, PT ;  /* 0x000000c00d00720c */ /* 0x000fc40003f86270 */
[-C--:B------:R-:W-:Y:S02]  /*96a0*/  ISETP.GE.AND P3, PT, R8, R192.reuse, PT ;  /* 0x000000c00800720c */ /* 0x080fe40003f66270 */
[----:B------:R-:W-:Y:S02]  /*96b0*/  ISETP.GE.AND P2, PT, R194, R192, PT ;  /* 0x000000c0c200720c */ /* 0x000fe40003f46270 */
[----:B----4-:R-:W-:Y:S02]  /*96c0*/  FSEL R140, R5, -INF , !P6 ;  /* 0xff800000058c7808 */ /* 0x010fe40007000000 */
[----:B------:R-:W-:Y:S02]  /*96d0*/  FSEL R49, R49, -INF , !P5 ;  /* 0xff80000031317808 */ /* 0x000fe40006800000 */
[----:B------:R-:W-:Y:S02]  /*96e0*/  FSEL R48, R48, -INF , !P4 ;  /* 0xff80000030307808 */ /* 0x000fe40006000000 */
[----:B------:R-:W-:-:S02]  /*96f0*/  FSEL R47, R47, -INF , !P3 ;  /* 0xff8000002f2f7808 */ /* 0x000fc40005800000 */
[----:B-1----:R-:W-:Y:S01]  /*9700*/  FSEL R45, R45, -INF , !P2 ;  /* 0xff8000002d2d7808 */ /* 0x002fe20005000000 */
[----:B------:R-:W-:Y:S05]  /*9710*/  @!P1 BRA `(.L_x_2377) ;  /* 0x000006f000009947 */ /* 0x000fea0003800000 */
[----:B------:R-:W-:Y:S02]  /*9720*/  ULDC.64 UR8, c[0x0][0x118] ;  /* 0x0000460000087ab9 */ /* 0x000fe40000000a00 */
[----:B------:R-:W-:Y:S01]  /*9730*/  ULDC UR6, c[0x0][0x198] ;  /* 0x0000660000067ab9 */ /* 0x000fe20000000800 */
        /* <DEDUP_REMOVED lines=56> */
[----:B------:R-:W-:Y:S01]  /*9ac0*/  IMAD R5, R5, c[0x0][0x180], RZ ;  /* 0x0000600005057a24 */ /* 0x000fe200078e02ff */
[----:B------:R-:W-:-:S03]  /*9ad0*/  MOV R4, R8 ;  /* 0x0000000800047202 */ /* 0x000fc60000000f00 */
[----:B------:R-:W-:-:S04]  /*9ae0*/  IMAD R5, R7, c[0x0][0x184], R5 ;  /* 0x0000610007057a24 */ /* 0x000fc800078e0205 */
[----:B------:R-:W-:Y:S01]  /*9af0*/  IMAD.IADD R5, R9, 0x1, R5 ;  /* 0x0000000109057824 */ /* 0x000fe200078e0205 */
[----:B------:R-:W-:Y:S05]  /*9b00*/  BRA `(.L_x_2379) ;  /* 0x0000004000007947 */ /* 0x000fea0003800000 */
.L_x_2378:
[----:B------:R-:W-:-:S04]  /*9b10*/  ULEA UR5, -UR6, URZ, 0x7 ;  /* 0x0000003f06057291 */ /* 0x000fc8000f8e393f */
[----:B------:R-:W-:Y:S02]  /*9b20*/  USHF.R.S32.HI UR4, URZ, 0x1f, UR5 ;  /* 0x0000001f3f047899 */ /* 0x000fe40008011405 */
[----:B------:R-:W-:-:S04]  /*9b30*/  MOV R4, UR5 ;  /* 0x0000000500047c02 */ /* 0x000fc80008000f00 */
[----:B------:R-:W-:Y:S02]  /*9b40*/  MOV R5, UR4 ;  /* 0x0000000400057c02 */ /* 0x000fe40008000f00 */
.L_x_2379:
[----:B------:R-:W-:Y:S01]  /*9b50*/  IADD3 R4, P1, R135, R4, RZ ;  /* 0x0000000487047210 */ /* 0x000fe20007f3e0ff */
[----:B------:R-:W-:Y:S02]  /*9b60*/  USHF.L.U32 UR7, UR6, 0x5, URZ ;  /* 0x0000000506077899 */ /* 0x000fe4000800063f */
[----:B------:R-:W-:Y:S02]  /*9b70*/  ULDC UR4, c[0x0][0x19c] ;  /* 0x0000670000047ab9 */ /* 0x000fe40000000800 */
[----:B------:R-:W-:Y:S01]  /*9b80*/  IMAD.X R5, R134, 0x1, R5, P1 ;  /* 0x0000000186057824 */ /* 0x000fe200008e0605 */
[C---:B------:R-:W-:Y:S01]  /*9b90*/  LEA R236, P1, R4.reuse, c[0x0][0x168], 0x1 ;  /* 0x00005a0004ec7a11 */ /* 0x040fe200078208ff */
[----:B------:R-:W-:Y:S02]  /*9ba0*/  UMOV UR5, 0x5 ;  /* 0x0000000500057882 */ /* 0x000fe40000000000 */
[----:B------:R-:W-:Y:S01]  /*9bb0*/  USHF.L.U64.HI UR4, UR6, UR5, UR4 ;  /* 0x0000000506047299 */ /* 0x000fe20008010204 */
[----:B------:R-:W-:Y:S01]  /*9bc0*/  LEA.HI.X R229, R4, c[0x0][0x16c], R5, 0x1, P1 ;  /* 0x00005b0004e57a11 */ /* 0x000fe200008f0c05 */
[----:B------:R-:W-:Y:S01]  /*9bd0*/  IMAD.MOV.U32 R4, RZ, RZ, R236 ;  /* 0x000000ffff047224 */ /* 0x000fe200078e00ec */
[----:B------:R-:W-:-:S03]  /*9be0*/  IADD3 R14, P1, R236, UR7, RZ ;  /* 0x00000007ec0e7c10 */ /* 0x000fc6000ff3e0ff */
        /* <DEDUP_REMOVED lines=28> */
[----:B------:R3:W-:Y:S04]  /*9db0*/  LDGSTS.E.BYPASS.LTC128B.128 [R228+0xa800], [R6.64+0x80] ;  /* 0x0a80008006e47fae */ /* 0x0007e8000b901d48 */
[----:B------:R3:W-:Y:S04]  /*9dc0*/  LDGSTS.E.BYPASS.LTC128B.128 [R228+0x7000], [R4.64] ;  /* 0x0700000004e47fae */ /* 0x0007e8000b901d48 */
[----:B------:R3:W-:Y:S04]  /*9dd0*/  LDGSTS.E.BYPASS.LTC128B.128 [R228+0xb000], [R4.64+0x80] ;  /* 0x0b00008004e47fae */ /* 0x0007e8000b901d48 */
[----:B------:R3:W-:Y:S04]  /*9de0*/  LDGSTS.E.BYPASS.LTC128B.128 [R228+0x7800], [R14.64] ;  /* 0x078000000ee47fae */ /* 0x0007e8000b901d48 */
[----:B------:R3:W-:Y:S04]  /*9df0*/  LDGSTS.E.BYPASS.LTC128B.128 [R228+0xb800], [R14.64+0x80] ;  /* 0x0b8000800ee47fae */ /* 0x0007e8000b901d48 */
[----:B------:R-:W0:Y:S02]  /*9e00*/  LDGDEPBAR ;  /* 0x00000000000079af */ /* 0x000e240000000000 */
.L_x_2377:
[----:B---3--:R-:W-:Y:S01]  /*9e10*/  FMNMX.FTZ R6, R3, R64, !PT ;  /* 0x0000004003067209 */ /* 0x008fe20007810000 */
        /* <DEDUP_REMOVED lines=88> */
[----:B------:R-:W-:Y:S01]  /*a3a0*/  FFMA.FTZ R29, R57, c[0x0][0x23c], -R58 ;  /* 0x00008f00391d7a23 */ /* 0x000fe2000001083a */
[----:B------:R-:W-:Y:S01]  /*a3b0*/  MUFU.EX2 R36, R36 ;  /* 0x0000002400247308 */ /* 0x000fe20000000800 */
[--C-:B------:R-:W-:Y:S02]  /*a3c0*/  FFMA.FTZ R28, R64, c[0x0][0x23c], -R46.reuse ;  /* 0x00008f00401c7a23 */ /* 0x100fe4000001082e */
[----:B------:R-:W-:-:S02]  /*a3d0*/  FFMA.FTZ R2, R2, c[0x0][0x23c], -R46 ;  /* 0x00008f0002027a23 */ /* 0x000fc4000001082e */
[--C-:B------:R-:W-:Y:S02]  /*a3e0*/  FFMA.FTZ R0, R148, c[0x0][0x23c], -R46.reuse ;  /* 0x00008f0094007a23 */ /* 0x100fe4000001082e */
[----:B------:R-:W-:Y:S01]  /*a3f0*/  FFMA.FTZ R39, R63, c[0x0][0x23c], -R46 ;  /* 0x00008f003f277a23 */ /* 0x000fe2000001082e */
[----:B------:R-:W-:Y:S01]  /*a400*/  MUFU.EX2 R31, R31 ;  /* 0x0000001f001f7308 */ /* 0x000fe20000000800 */
[----:B------:R-:W-:Y:S02]  /*a410*/  FMUL.FTZ R3, R5, c[0x0][0x23c] ;  /* 0x00008f0005037a20 */ /* 0x000fe40000410000 */
[----:B------:R-:W-:Y:S02]  /*a420*/  FMUL.FTZ R4, R4, c[0x0][0x23c] ;  /* 0x00008f0004047a20 */ /* 0x000fe40000410000 */
[----:B------:R-:W-:Y:S02]  /*a430*/  FFMA.FTZ R60, R23, c[0x0][0x23c], -R58 ;  /* 0x00008f00173c7a23 */ /* 0x000fe4000001083a */
[--C-:B------:R-:W-:Y:S01]  /*a440*/  FFMA.FTZ R64, R22, c[0x0][0x23c], -R46.reuse ;  /* 0x00008f0016407a23 */ /* 0x100fe2000001082e */
[----:B------:R-:W-:Y:S01]  /*a450*/  MUFU.EX2 R30, R30 ;  /* 0x0000001e001e7308 */ /* 0x000fe20000000800 */
[----:B------:R-:W-:-:S02]  /*a460*/  FFMA.FTZ R66, R21, c[0x0][0x23c], -R46 ;  /* 0x00008f0015427a23 */ /* 0x000fc4000001082e */
[----:B------:R-:W-:Y:S02]  /*a470*/  FFMA.FTZ R63, R20, c[0x0][0x23c], -R46 ;  /* 0x00008f00143f7a23 */ /* 0x000fe4000001082e */
[----:B------:R-:W-:Y:S01]  /*a480*/  LDSM.16.MT88.4 R20, [R214+0xc800] ;  /* 0x00c80000d614783b */ /* 0x000fe20000004200 */
[--C-:B------:R-:W-:Y:S02]  /*a490*/  FFMA.FTZ R50, R26, c[0x0][0x23c], -R58.reuse ;  /* 0x00008f001a327a23 */ /* 0x100fe4000001083a */
[----:B------:R-:W1:Y:S01]  /*a4a0*/  MUFU.EX2 R29, R29 ;  /* 0x0000001d001d7308 */ /* 0x000e620000000800 */
[--C-:B------:R-:W-:Y:S02]  /*a4b0*/  FFMA.FTZ R57, R25, c[0x0][0x23c], -R58.reuse ;  /* 0x00008f0019397a23 */ /* 0x100fe4000001083a */
[----:B------:R-:W-:Y:S02]  /*a4c0*/  FFMA.FTZ R56, R24, c[0x0][0x23c], -R58 ;  /* 0x00008f0018387a23 */ /* 0x000fe4000001083a */
[----:B------:R-:W-:Y:S01]  /*a4d0*/  FFMA.FTZ R65, R35, c[0x0][0x23c], -R46 ;  /* 0x00008f0023417a23 */ /* 0x000fe2000001082e */
[----:B------:R-:W-:Y:S01]  /*a4e0*/  LDSM.16.MT88.4 R24, [R216+0xc800] ;  /* 0x00c80000d818783b */ /* 0x000fe20000004200 */
[--C-:B------:R-:W-:Y:S01]  /*a4f0*/  FFMA.FTZ R67, R34, c[0x0][0x23c], -R58.reuse ;  /* 0x00008f0022437a23 */ /* 0x100fe2000001083a */
[----:B------:R-:W-:Y:S01]  /*a500*/  MUFU.EX2 R28, R28 ;  /* 0x0000001c001c7308 */ /* 0x000fe20000000800 */
[----:B------:R-:W-:-:S02]  /*a510*/  FFMA.FTZ R132, R33, c[0x0][0x23c], -R58 ;  /* 0x00008f0021847a23 */ /* 0x000fc4000001083a */
[----:B------:R-:W-:Y:S02]  /*a520*/  FFMA.FTZ R134, R32, c[0x0][0x23c], -R58 ;  /* 0x00008f0020867a23 */ /* 0x000fe4000001083a */
[----:B------:R-:W-:Y:S01]  /*a530*/  LDSM.16.MT88.4 R32, [R213+0x10800] ;  /* 0x01080000d520783b */ /* 0x000fe20000004200 */
[--C-:B------:R-:W-:Y:S02]  /*a540*/  FFMA.FTZ R135, R138, c[0x0][0x23c], -R46.reuse ;  /* 0x00008f008a877a23 */ /* 0x100fe4000001082e */
[----:B------:R-:W2:Y:S01]  /*a550*/  MUFU.EX2 R2, R2 ;  /* 0x0000000200027308 */ /* 0x000ea20000000800 */
[----:B-1----:R-:W-:Y:S01]  /*a560*/  F2FP.BF16.PACK_AB R6, R29, R30 ;  /* 0x0000001e1d06723e */ /* 0x002fe200000010ff */
[----:B------:R-:W-:Y:S02]  /*a570*/  FFMA.FTZ R138, R55, c[0x0][0x23c], -R46 ;  /* 0x00008f00378a7a23 */ /* 0x000fe4000001082e */
[--C-:B------:R-:W-:Y:S02]  /*a580*/  FFMA.FTZ R147, R54, c[0x0][0x23c], -R58.reuse ;  /* 0x00008f0036937a23 */ /* 0x100fe4000001083a */
[----:B------:R-:W-:-:S02]  /*a590*/  FFMA.FTZ R148, R53, c[0x0][0x23c], -R58 ;  /* 0x00008f0035947a23 */ /* 0x000fc4000001083a */
[----:B------:R-:W-:Y:S01]  /*a5a0*/  MUFU.EX2 R0, R0 ;  /* 0x0000000000007308 */ /* 0x000fe20000000800 */
[--C-:B------:R-:W-:Y:S02]  /*a5b0*/  FFMA.FTZ R150, R52, c[0x0][0x23c], -R58.reuse ;  /* 0x00008f0034967a23 */ /* 0x100fe4000001083a */
[----:B------:R-:W-:Y:S01]  /*a5c0*/  FFMA.FTZ R133, R133, c[0x0][0x23c], -R58 ;  /* 0x00008f0085857a23 */ /* 0x000fe2000001083a */
[----:B------:R-:W-:Y:S01]  /*a5d0*/  LDSM.16.MT88.4 R52, [R213+0x11000] ;  /* 0x01100000d534783b */ /* 0x000fe20000004200 */
        /* <DEDUP_REMOVED lines=8> */
[--C-:B------:R-:W-:Y:S02]  /*a660*/  FFMA.FTZ R156, R156, c[0x0][0x23c], -R46.reuse ;  /* 0x00008f009c9c7a23 */ /* 0x100fe4000001082e */
[----:B------:R-:W-:Y:S02]  /*a670*/  FFMA.FTZ R158, R158, c[0x0][0x23c], -R46 ;  /* 0x00008f009e9e7a23 */ /* 0x000fe4000001082e */
[--C-:B------:R-:W-:Y:S02]  /*a680*/  FFMA.FTZ R168, R168, c[0x0][0x23c], -R58.reuse ;  /* 0x00008f00a8a87a23 */ /* 0x100fe4000001083a */
[--C-:B------:R-:W-:Y:S01]  /*a690*/  FFMA.FTZ R169, R169, c[0x0][0x23c], -R58.reuse ;  /* 0x00008f00a9a97a23 */ /* 0x100fe2000001083a */
[----:B------:R-:W4:Y:S01]  /*a6a0*/  MUFU.EX2 R3, R3 ;  /* 0x0000000300037308 */ /* 0x000f220000000800 */
[----:B-1----:R-:W-:Y:S01]  /*a6b0*/  F2FP.BF16.PACK_AB R7, R39, R0 ;  /* 0x000000002707723e */ /* 0x002fe200000010ff */
[----:B------:R-:W-:-:S02]  /*a6c0*/  FFMA.FTZ R170, R170, c[0x0][0x23c], -R58 ;  /* 0x00008f00aaaa7a23 */ /* 0x000fc4000001083a */
[----:B------:R-:W-:Y:S02]  /*a6d0*/  FFMA.FTZ R167, R167, c[0x0][0x23c], -R58 ;  /* 0x00008f00a7a77a23 */ /* 0x000fe4000001083a */
        /* <DEDUP_REMOVED lines=104> */
[----:B------:R-:W-:Y:S02]  /*ad60*/  FFMA.FTZ R165, R165, c[0x0][0x23c], -R46 ;  /* 0x00008f00a5a57a23 */ /* 0x000fe4000001082e */
[--C-:B------:R-:W-:Y:S02]  /*ad70*/  FFMA.FTZ R160, R160, c[0x0][0x23c], -R58.reuse ;  /* 0x00008f00a0a07a23 */ /* 0x100fe4000001083a */
[----:B------:R-:W3:Y:S01]  /*ad80*/  MUFU.EX2 R147, R147 ;  /* 0x0000009300937308 */ /* 0x000ee20000000800 */
[----:B------:R-:W-:Y:S02]  /*ad90*/  FFMA.FTZ R159, R159, c[0x0][0x23c], -R58 ;  /* 0x00008f009f9f7a23 */ /* 0x000fe4000001083a */
[----:B------:R-:W-:Y:S01]  /*ada0*/  HMMA.16816.F32.BF16 R68, R4, R10, R68 ;  /* 0x0000000a0444723c */ /* 0x000fe20000041844 */
[----:B------:R-:W1:Y:S01]  /*adb0*/  LDSM.16.MT88.4 R8, [R216+0x10800] ;  /* 0x01080000d808783b */ /* 0x000e620000004200 */
[----:B------:R-:W-:-:S02]  /*adc0*/  FFMA.FTZ R157, R157, c[0x0][0x23c], -R46 ;  /* 0x00008f009d9d7a23 */ /* 0x000fc4000001082e */
[--C-:B------:R-:W-:Y:S01]  /*add0*/  FFMA.FTZ R154, R154, c[0x0][0x23c], -R46.reuse ;  /* 0x00008f009a9a7a23 */ /* 0x100fe2000001082e */
[----:B------:R-:W-:Y:S01]  /*ade0*/  MUFU.EX2 R148, R148 ;  /* 0x0000009400947308 */ /* 0x000fe20000000800 */
[--C-:B------:R-:W-:Y:S01]  /*adf0*/  FFMA.FTZ R152, R152, c[0x0][0x23c], -R46.reuse ;  /* 0x00008f0098987a23 */ /* 0x100fe2000001082e */
[----:B------:R-:W-:Y:S01]  /*ae00*/  F2FP.BF16.PACK_AB R4, R57, R50 ;  /* 0x000000323904723e */ /* 0x000fe200000010ff */
[----:B------:R-:W-:Y:S01]  /*ae10*/  FFMA.FTZ R151, R151, c[0x0][0x23c], -R46 ;  /* 0x00008f0097977a23 */ /* 0x000fe2000001082e */
[----:B----4-:R-:W-:Y:S01]  /*ae20*/  F2FP.BF16.PACK_AB R5, R66, R64 ;  /* 0x000000404205723e */ /* 0x010fe200000010ff */
[--C-:B------:R-:W-:Y:S01]  /*ae30*/  FFMA.FTZ R146, R146, c[0x0][0x23c], -R58.reuse ;  /* 0x00008f0092927a23 */ /* 0x100fe2000001083a */
[----:B------:R-:W-:Y:S01]  /*ae40*/  F2FP.BF16.PACK_AB R6, R60, R56 ;  /* 0x000000383c06723e */ /* 0x000fe200000010ff */
[--C-:B------:R-:W-:Y:S01]  /*ae50*/  FFMA.FTZ R145, R145, c[0x0][0x23c], -R58.reuse ;  /* 0x00008f0091917a23 */ /* 0x100fe2000001083a */
[----:B------:R-:W-:Y:S01]  /*ae60*/  F2FP.BF16.PACK_AB R7, R65, R63 ;  /* 0x0000003f4107723e */ /* 0x000fe200000010ff */
[----:B------:R-:W-:Y:S01]  /*ae70*/  MUFU.EX2 R150, R150 ;  /* 0x0000009600967308 */ /* 0x000fe20000000800 */
[----:B------:R-:W-:-:S02]  /*ae80*/  FFMA.FTZ R144, R144, c[0x0][0x23c], -R58 ;  /* 0x00008f0090907a23 */ /* 0x000fc4000001083a */
[----:B------:R-:W-:Y:S02]  /*ae90*/  FFMA.FTZ R143, R143, c[0x0][0x23c], -R58 ;  /* 0x00008f008f8f7a23 */ /* 0x000fe4000001083a */
[--C-:B------:R-:W-:Y:S01]  /*aea0*/  FFMA.FTZ R142, R142, c[0x0][0x23c], -R46.reuse ;  /* 0x00008f008e8e7a23 */ /* 0x100fe2000001082e */
[C---:B------:R-:W-:Y:S01]  /*aeb0*/  HMMA.16816.F32.BF16 R120, R4.reuse, R20, R120 ;  /* 0x000000140478723c */ /* 0x040fe20000041878 */
[--C-:B------:R-:W-:Y:S01]  /*aec0*/  FFMA.FTZ R141, R141, c[0x0][0x23c], -R46.reuse ;  /* 0x00008f008d8d7a23 */ /* 0x100fe2000001082e */
[----:B------:R-:W-:Y:S01]  /*aed0*/  MUFU.EX2 R149, R149 ;  /* 0x0000009500957308 */ /* 0x000fe20000000800 */
[--C-:B------:R-:W-:Y:S02]  /*aee0*/  FFMA.FTZ R139, R139, c[0x0][0x23c], -R46.reuse ;  /* 0x00008f008b8b7a23 */ /* 0x100fe4000001082e */
[----:B------:R-:W-:Y:S02]  /*aef0*/  FFMA.FTZ R140, R140, c[0x0][0x23c], -R46 ;  /* 0x00008f008c8c7a23 */ /* 0x000fe4000001082e */
[----:B------:R-:W-:Y:S01]  /*af00*/  FFMA.FTZ R36, R242, R44, R36 ;  /* 0x0000002cf2247223 */ /* 0x000fe20000010024 */
[----:B------:R-:W-:Y:S01]  /*af10*/  HMMA.16816.F32.BF16 R116, R4, R22, R116 ;  /* 0x000000160474723c */ /* 0x000fe20000041874 */
[----:B------:R-:W4:Y:S01]  /*af20*/  LDSM.16.MT88.4 R20, [R212+0x10800] ;  /* 0x01080000d414783b */ /* 0x000f220000004200 */
[----:B------:R-:W1:Y:S01]  /*af30*/  MUFU.EX2 R153, R153 ;  /* 0x0000009900997308 */ /* 0x000e620000000800 */
[----:B------:R-:W-:-:S02]  /*af40*/  FFMA.FTZ R3, R241, R3, R28 ;  /* 0x00000003f1037223 */ /* 0x000fc4000001001c */
[----:B------:R-:W-:Y:S02]  /*af50*/  FADD.FTZ R31, R31, R36 ;  /* 0x000000241f1f7221 */ /* 0x000fe40000010000 */
[----:B------:R-:W-:Y:S01]  /*af60*/  FADD.FTZ R2, R2, R3 ;  /* 0x0000000302027221 */ /* 0x000fe20000010000 */
[C---:B--2---:R-:W-:Y:S01]  /*af70*/  HMMA.16816.F32.BF16 R112, R4.reuse, R16, R112 ;  /* 0x000000100470723c */ /* 0x044fe20000041870 */
[----:B------:R-:W-:Y:S01]  /*af80*/  FADD.FTZ R31, R30, R31 ;  /* 0x0000001f1e1f7221 */ /* 0x000fe20000010000 */
[----:B------:R-:W2:Y:S01]  /*af90*/  MUFU.EX2 R155, R155 ;  /* 0x0000009b009b7308 */ /* 0x000ea20000000800 */
[----:B------:R-:W-:Y:S01]  /*afa0*/  FADD.FTZ R2, R0, R2 ;  /* 0x0000000200027221 */ /* 0x000fe20000010000 */
[----:B------:R-:W-:Y:S01]  /*afb0*/  MOV R3, R37 ;  /* 0x0000002500037202 */ /* 0x000fe20000000f00 */
        /* <DEDUP_REMOVED lines=18> */
[----:B------:R-:W-:Y:S02]  /*b0e0*/  FADD.FTZ R60, R67, R60 ;  /* 0x0000003c433c7221 */ /* 0x000fe40000010000 */
[----:B-----5:R-:W-:Y:S01]  /*b0f0*/  FADD.FTZ R65, R135, R65 ;  /* 0x0000004187417221 */ /* 0x020fe20000010000 */
        /* <DEDUP_REMOVED lines=265> */
.L_x_2374:
        /* <DEDUP_REMOVED lines=15> */
.L_x_2384:
        /* <DEDUP_REMOVED lines=8> */
[C---:B------:R-:W-:Y:S02]  /*c300*/  IADD3 R4, R11.reuse, -0x80, RZ ;  /* 0xffffff800b047810 */ /* 0x040fe40007ffe0ff */
        /* <DEDUP_REMOVED lines=41> */
[----:B------:R-:W2:Y:S01]  /*c5a0*/  LDG.E R6, [R6.64] ;  /* 0x0000000c06067981 */ /* 0x000ea2000c1e1900 */
[----:B-1----:R-:W-:Y:S04]  /*c5b0*/  IMAD.MOV.U32 R4, RZ, RZ, c[0x0][0x2d0] ;  /* 0x0000b400ff047624 */ /* 0x002fe800078e00ff */
[----:B------:R-:W-:Y:S04]  /*c5c0*/  IMAD R4, R3, R4, -0x80 ;  /* 0xffffff8003047424 */ /* 0x000fe800078e0204 */
        /* <DEDUP_REMOVED lines=11> */
.L_x_2381:
[C---:B------:R-:W-:Y:S04]  /*c680*/  LEA R225, P1, R8.reuse, R225, 0x1 ;  /* 0x000000e108e17211 */ /* 0x040fe800078208ff */
[----:B------:R-:W-:Y:S02]  /*c690*/  LEA.HI.X R224, R8, R224, R4, 0x1, P1 ;  /* 0x000000e008e07211 */ /* 0x000fe400008f0c04 */
[----:B------:R-:W-:Y:S02]  /*c6a0*/  MOV R4, R225 ;  /* 0x000000e100047202 */ /* 0x000fe40000000f00 */
[----:B------:R-:W-:Y:S02]  /*c6b0*/  MOV R5, R224 ;  /* 0x000000e000057202 */ /* 0x000fe40000000f00 */
        /* <DEDUP_REMOVED lines=16> */
[----:B------:R-:W-:Y:S07]  /*c7c0*/  IADD3.X R7, R9, UR9, RZ, P1, !PT ;  /* 0x0000000909077c10 */ /* 0x000fee0008ffe4ff */
[----:B------:R3:W-:Y:S01]  /*c7d0*/  LDGSTS.E.BYPASS.LTC128B.128 [R228+0xd000], [R12.64] ;  /* 0x0d0000000ce47fae */ /* 0x0007e2000b901d4c */
[----:B-1----:R-:W-:Y:S04]  /*c7e0*/  IADD3 R4, P1, R6, UR8, RZ ;  /* 0x0000000806047c10 */ /* 0x002fe8000ff3e0ff */
[----:B------:R-:W-:Y:S03]  /*c7f0*/  IADD3.X R5, R7, UR9, RZ, P1, !PT ;  /* 0x0000000907057c10 */ /* 0x000fe60008ffe4ff */
[----:B------:R3:W-:Y:S08]  /*c800*/  LDGSTS.E.BYPASS.LTC128B.128 [R228+0x11000], [R12.64+0x80] ;  /* 0x110000800ce47fae */ /* 0x0007f0000b901d4c */
[----:B------:R1:W-:Y:S01]  /*c810*/  LDGSTS.E.BYPASS.LTC128B.128 [R228+0xd800], [R10.64] ;  /* 0x0d8000000ae47fae */ /* 0x0003e2000b901d4c */
[----:B--2---:R-:W-:Y:S04]  /*c820*/  IADD3 R14, P1, R4, UR8, RZ ;  /* 0x00000008040e7c10 */ /* 0x004fe8000ff3e0ff */
[----:B------:R-:W-:Y:S03]  /*c830*/  IADD3.X R15, R5, UR9, RZ, P1, !PT ;  /* 0x00000009050f7c10 */ /* 0x000fe60008ffe4ff */
[----:B------:R1:W-:Y:S01]  /*c840*/  LDGSTS.E.BYPASS.LTC128B.128 [R228+0x11800], [R10.64+0x80] ;  /* 0x118000800ae47fae */ /* 0x0003e2000b901d4c */
[----:B------:R-:W-:Y:S07]  /*c850*/  ISETP.GE.AND P1, PT, R227, 0x2, PT ;  /* 0x00000002e300780c */ /* 0x000fee0003f26270 */
        /* <DEDUP_REMOVED lines=9> */
[----:B-1----:R-:W2:Y:S08]  /*c8f0*/  LDSM.16.M88.4 R8, [R221+0x4000] ;  /* 0x00400000dd08783b */ /* 0x002eb00000000200 */
[----:B------:R-:W3:Y:S08]  /*c900*/  LDSM.16.M88.4 R16, [R221+0x4800] ;  /* 0x00480000dd10783b */ /* 0x000ef00000000200 */
[----:B------:R-:W1:Y:S08]  /*c910*/  LDSM.16.M88.4 R24, [R221+0x5000] ;  /* 0x00500000dd18783b */ /* 0x000e700000000200 */
[----:B------:R-:W0:Y:S08]  /*c920*/  LDGDEPBAR ;  /* 0x00000000000079af */ /* 0x000e300000000000 */
[----:B------:R-:W4:Y:S01]  /*c930*/  LDSM.16.M88.4 R32, [R221+0x5800] ;  /* 0x00580000dd20783b */ /* 0x000f220000000200 */
[C---:B--2---:R-:W-:Y:S07]  /*c940*/  HMMA.16816.F32.BF16 R4, R64.reuse, R8, RZ ;  /* 0x000000084004723c */ /* 0x044fee00000418ff */
[----:B------:R-:W2:Y:S01]  /*c950*/  LDSM.16.M88.4 R40, [R221+0x6000] ;  /* 0x00600000dd28783b */ /* 0x000ea20000000200 */
[C---:B------:R-:W-:Y:S07]  /*c960*/  HMMA.16816.F32.BF16 R8, R64.reuse, R10, RZ ;  /* 0x0000000a4008723c */ /* 0x040fee00000418ff */
[----:B------:R-:W5:Y:S01]  /*c970*/  LDSM.16.M88.4 R48, [R221+0x6800] ;  /* 0x00680000dd30783b */ /* 0x000f620000000200 */
[C---:B---3--:R-:W-:Y:S07]  /*c980*/  HMMA.16816.F32.BF16 R12, R64.reuse, R16, RZ ;  /* 0x00000010400c723c */ /* 0x048fee00000418ff */
[----:B------:R-:W3:Y:S01]  /*c990*/  LDSM.16.M88.4 R56, [R221+0x7000] ;  /* 0x00700000dd38783b */ /* 0x000ee20000000200 */
[C---:B------:R-:W-:Y:S07]  /*c9a0*/  HMMA.16816.F32.BF16 R16, R64.reuse, R18, RZ ;  /* 0x000000124010723c */ /* 0x040fee00000418ff */
[----:B------:R-:W3:Y:S01]  /*c9b0*/  LDSM.16.M88.4 R132, [R221+0x7800] ;  /* 0x00780000dd84783b */ /* 0x000ee20000000200 */
[C---:B-1----:R-:W-:Y:S07]  /*c9c0*/  HMMA.16816.F32.BF16 R20, R64.reuse, R24, RZ ;  /* 0x000000184014723c */ /* 0x042fee00000418ff */
[----:B------:R-:W-:Y:S01]  /*c9d0*/  LDSM.16.M88.4 R136, [R220] ;  /* 0x00000000dc88783b */ /* 0x000fe20000000200 */
[C---:B------:R-:W-:Y:S07]  /*c9e0*/  HMMA.16816.F32.BF16 R24, R64.reuse, R26, RZ ;  /* 0x0000001a4018723c */ /* 0x040fee00000418ff */
[----:B------:R-:W1:Y:S01]  /*c9f0*/  LDSM.16.M88.4 R140, [R219] ;  /* 0x00000000db8c783b */ /* 0x000e620000000200 */
[C---:B----4-:R-:W-:Y:S07]  /*ca00*/  HMMA.16816.F32.BF16 R28, R64.reuse, R32, RZ ;  /* 0x00000020401c723c */ /* 0x050fee00000418ff */
[----:B------:R-:W4:Y:S01]  /*ca10*/  LDSM.16.M88.4 R144, [R211] ;  /* 0x00000000d390783b */ /* 0x000f220000000200 */
[C---:B------:R-:W-:Y:S07]  /*ca20*/  HMMA.16816.F32.BF16 R32, R64.reuse, R34, RZ ;  /* 0x000000224020723c */ /* 0x040fee00000418ff */
[----:B------:R-:W1:Y:S01]  /*ca30*/  LDSM.16.M88.4 R148, [R210] ;  /* 0x00000000d294783b */ /* 0x000e620000000200 */
[C---:B--2---:R-:W-:Y:S07]  /*ca40*/  HMMA.16816.F32.BF16 R36, R64.reuse, R40, RZ ;  /* 0x000000284024723c */ /* 0x044fee00000418ff */
[----:B------:R-:W2:Y:S01]  /*ca50*/  LDSM.16.M88.4 R152, [R209] ;  /* 0x00000000d198783b */ /* 0x000ea20000000200 */
[C---:B------:R-:W-:Y:S07]  /*ca60*/  HMMA.16816.F32.BF16 R40, R64.reuse, R42, RZ ;  /* 0x0000002a4028723c */ /* 0x040fee00000418ff */
[----:B------:R-:W1:Y:S01]  /*ca70*/  LDSM.16.M88.4 R156, [R208] ;  /* 0x00000000d09c783b */ /* 0x000e620000000200 */
[C---:B-----5:R-:W-:Y:S07]  /*ca80*/  HMMA.16816.F32.BF16 R44, R64.reuse, R48, RZ ;  /* 0x00000030402c723c */ /* 0x060fee00000418ff */
[----:B------:R-:W5:Y:S01]  /*ca90*/  LDSM.16.M88.4 R160, [R207] ;  /* 0x00000000cfa0783b */ /* 0x000f620000000200 */
[C---:B------:R-:W-:Y:S07]  /*caa0*/  HMMA.16816.F32.BF16 R48, R64.reuse, R50, RZ ;  /* 0x000000324030723c */ /* 0x040fee00000418ff */
[----:B------:R-:W2:Y:S01]  /*cab0*/  LDSM.16.M88.4 R164, [R206] ;  /* 0x00000000cea4783b */ /* 0x000ea20000000200 */
[C---:B---3--:R-:W-:Y:S07]  /*cac0*/  HMMA.16816.F32.BF16 R52, R64.reuse, R56, RZ ;  /* 0x000000384034723c */ /* 0x048fee00000418ff */
[----:B------:R-:W3:Y:S01]  /*cad0*/  LDSM.16.M88.4 R168, [R205] ;  /* 0x00000000cda8783b */ /* 0x000ee20000000200 */
[C---:B------:R-:W-:Y:S07]  /*cae0*/  HMMA.16816.F32.BF16 R56, R64.reuse, R58, RZ ;  /* 0x0000003a4038723c */ /* 0x040fee00000418ff */
[----:B------:R-:W-:Y:S01]  /*caf0*/  LDSM.16.M88.4 R172, [R218] ;  /* 0x00000000daac783b */ /* 0x000fe20000000200 */
[C---:B------:R-:W-:Y:S07]  /*cb00*/  HMMA.16816.F32.BF16 R60, R64.reuse, R132, RZ ;  /* 0x00000084403c723c */ /* 0x040fee00000418ff */
[----:B------:R-:W2:Y:S01]  /*cb10*/  LDSM.16.M88.4 R176, [R215+0x4000] ;  /* 0x00400000d7b0783b */ /* 0x000ea20000000200 */
[----:B------:R-:W-:Y:S07]  /*cb20*/  HMMA.16816.F32.BF16 R64, R64, R134, RZ ;  /* 0x000000864040723c */ /* 0x000fee00000418ff */
[----:B------:R-:W2:Y:S01]  /*cb30*/  LDSM.16.M88.4 R132, [R215+0x4800] ;  /* 0x00480000d784783b */ /* 0x000ea20000000200 */
[C---:B-1----:R-:W-:Y:S07]  /*cb40*/  HMMA.16816.F32.BF16 R4, R136.reuse, R140, R4 ;  /* 0x0000008c8804723c */ /* 0x042fee0000041804 */
[----:B------:R-:W-:Y:S01]  /*cb50*/  LDSM.16.M88.4 R180, [R220+0x2000] ;  /* 0x00200000dcb4783b */ /* 0x000fe20000000200 */
[C---:B------:R-:W-:Y:S07]  /*cb60*/  HMMA.16816.F32.BF16 R8, R136.reuse, R142, R8 ;  /* 0x0000008e8808723c */ /* 0x040fee0000041808 */
[----:B------:R-:W1:Y:S01]  /*cb70*/  LDSM.16.M88.4 R140, [R215+0x5000] ;  /* 0x00500000d78c783b */ /* 0x000e620000000200 */
[C---:B----4-:R-:W-:Y:S07]  /*cb80*/  HMMA.16816.F32.BF16 R12, R136.reuse, R144, R12 ;  /* 0x00000090880c723c */ /* 0x050fee000004180c */
[----:B------:R-:W-:Y:S01]  /*cb90*/  LDSM.16.M88.4 R184, [R203] ;  /* 0x00000000cbb8783b */ /* 0x000fe20000000200 */
[C---:B------:R-:W-:Y:S07]  /*cba0*/  HMMA.16816.F32.BF16 R16, R136.reuse, R146, R16 ;  /* 0x000000928810723c */ /* 0x040fee0000041810 */
[----:B------:R-:W4:Y:S01]  /*cbb0*/  LDSM.16.M88.4 R144, [R215+0x5800] ;  /* 0x00580000d790783b */ /* 0x000f220000000200 */
[C---:B------:R-:W-:Y:S07]  /*cbc0*/  HMMA.16816.F32.BF16 R20, R136.reuse, R148, R20 ;  /* 0x000000948814723c */ /* 0x040fee0000041814 */
[----:B------:R-:W-:Y:S01]  /*cbd0*/  LDSM.16.M88.4 R188, [R217+0x2000] ;  /* 0x00200000d9bc783b */ /* 0x000fe20000000200 */
[C---:B------:R-:W-:Y:S07]  /*cbe0*/  HMMA.16816.F32.BF16 R24, R136.reuse, R150, R24 ;  /* 0x000000968818723c */ /* 0x040fee0000041818 */
[----:B------:R-:W1:Y:S01]  /*cbf0*/  LDSM.16.M88.4 R148, [R215+0x6000] ;  /* 0x00600000d794783b */ /* 0x000e620000000200 */
[C---:B--2---:R-:W-:Y:S07]  /*cc00*/  HMMA.16816.F32.BF16 R28, R136.reuse, R152, R28 ;  /* 0x00000098881c723c */ /* 0x044fee000004181c */
[----:B------:R-:W-:Y:S01]  /*cc10*/  LDSM.16.M88.4 R192, [R204+0x4000] ;  /* 0x00400000ccc0783b */ /* 0x000fe20000000200 */
[C---:B------:R-:W-:Y:S07]  /*cc20*/  HMMA.16816.F32.BF16 R32, R136.reuse, R154, R32 ;  /* 0x0000009a8820723c */ /* 0x040fee0000041820 */
[----:B------:R-:W2:Y:S01]  /*cc30*/  LDSM.16.M88.4 R152, [R215+0x6800] ;  /* 0x00680000d798783b */ /* 0x000ea20000000200 */
[C---:B------:R-:W-:Y:S08]  /*cc40*/  HMMA.16816.F32.BF16 R36, R136.reuse, R156, R36 ;  /* 0x0000009c8824723c */ /* 0x040ff00000041824 */
[C---:B------:R-:W-:Y:S01]  /*cc50*/  HMMA.16816.F32.BF16 R40, R136.reuse, R158, R40 ;  /* 0x0000009e8828723c */ /* 0x040fe20000041828 */
[----:B------:R-:W-:Y:S07]  /*cc60*/  LDSM.16.M88.4 R156, [R215+0x7800] ;  /* 0x00780000d79c783b */ /* 0x000fee0000000200 */
[C---:B-----5:R-:W-:Y:S08]  /*cc70*/  HMMA.16816.F32.BF16 R44, R136.reuse, R160, R44 ;  /* 0x000000a0882c723c */ /* 0x060ff0000004182c */
[C---:B------:R-:W-:Y:S01]  /*cc80*/  HMMA.16816.F32.BF16 R48, R136.reuse, R162, R48 ;  /* 0x000000a28830723c */ /* 0x040fe20000041830 */
[----:B------:R-:W-:Y:S07]  /*cc90*/  LDSM.16.M88.4 R160, [R217] ;  /* 0x00000000d9a0783b */ /* 0x000fee0000000200 */
[C---:B------:R-:W-:Y:S08]  /*cca0*/  HMMA.16816.F32.BF16 R52, R136.reuse, R164, R52 ;  /* 0x000000a48834723c */ /* 0x040ff00000041834 */
[C---:B------:R-:W-:Y:S01]  /*ccb0*/  HMMA.16816.F32.BF16 R56, R136.reuse, R166, R56 ;  /* 0x000000a68838723c */ /* 0x040fe20000041838 */
[----:B------:R-:W-:Y:S07]  /*ccc0*/  LDSM.16.M88.4 R164, [R204] ;  /* 0x00000000cca4783b */ /* 0x000fee0000000200 */
[C---:B---3--:R-:W-:Y:S08]  /*ccd0*/  HMMA.16816.F32.BF16 R60, R136.reuse, R168, R60 ;  /* 0x000000a8883c723c */ /* 0x048ff0000004183c */
[----:B------:R-:W-:Y:S01]  /*cce0*/  HMMA.16816.F32.BF16 R64, R136, R170, R64 ;  /* 0x000000aa8840723c */ /* 0x000fe20000041840 */
[----:B------:R-:W3:Y:S07]  /*ccf0*/  LDSM.16.M88.4 R136, [R215+0x7000] ;  /* 0x00700000d788783b */ /* 0x000eee0000000200 */
[C---:B------:R-:W-:Y:S01]  /*cd00*/  HMMA.16816.F32.BF16 R4, R172.reuse, R176, R4 ;  /* 0x000000b0ac04723c */ /* 0x040fe20000041804 */
[----:B------:R-:W5:Y:S07]  /*cd10*/  LDSM.16.M88.4 R168, [R204+0x800] ;  /* 0x00080000cca8783b */ /* 0x000f6e0000000200 */
        /* <DEDUP_REMOVED lines=16> */
[----:B------:R-:W-:Y:S07]  /*ce20*/  LDSM.16.M88.4 R152, [R222+0x2000] ;  /* 0x00200000de98783b */ /* 0x000fee0000000200 */
[C---:B---3--:R-:W-:Y:S08]  /*ce30*/  HMMA.16816.F32.BF16 R52, R172.reuse, R136, R52 ;  /* 0x00000088ac34723c */ /* 0x048ff00000041834 */
[C---:B------:R-:W-:Y:S01]  /*ce40*/  HMMA.16816.F32.BF16 R56, R172.reuse, R138, R56 ;  /* 0x0000008aac38723c */ /* 0x040fe20000041838 */
[----:B------:R-:W2:Y:S07]  /*ce50*/  LDSM.16.M88.4 R136, [R204+0x3800] ;  /* 0x00380000cc88783b */ /* 0x000eae0000000200 */
[C---:B------:R-:W-:Y:S08]  /*ce60*/  HMMA.16816.F32.BF16 R60, R172.reuse, R156, R60 ;  /* 0x0000009cac3c723c */ /* 0x040ff0000004183c */
[----:B------:R-:W-:Y:S01]  /*ce70*/  HMMA.16816.F32.BF16 R64, R172, R158, R64 ;  /* 0x0000009eac40723c */ /* 0x000fe20000041840 */
[----:B------:R-:W3:Y:S07]  /*ce80*/  LDSM.16.M88.4 R156, [R221+0x8000] ;  /* 0x00800000dd9c783b */ /* 0x000eee0000000200 */
[C---:B------:R-:W-:Y:S01]  /*ce90*/  HMMA.16816.F32.BF16 R4, R160.reuse, R164, R4 ;  /* 0x000000a4a004723c */ /* 0x040fe20000041804 */
[----:B------:R-:W-:Y:S07]  /*cea0*/  LDSM.16.M88.4 R172, [R221+0x9800] ;  /* 0x00980000ddac783b */ /* 0x000fee0000000200 */
[C---:B------:R-:W-:Y:S01]  /*ceb0*/  HMMA.16816.F32.BF16 R8, R160.reuse, R166, R8 ;  /* 0x000000a6a008723c */ /* 0x040fe20000041808 */
[----:B------:R-:W1:Y:S07]  /*cec0*/  LDSM.16.M88.4 R164, [R221+0x8800] ;  /* 0x00880000dda4783b */ /* 0x000e6e0000000200 */
        /* <DEDUP_REMOVED lines=17> */
[----:B------:R-:W1:Y:S07]  /*cfe0*/  LDSM.16.M88.4 R148, [R202] ;  /* 0x00000000ca94783b */ /* 0x000e6e0000000200 */
[C---:B--2---:R-:W-:Y:S08]  /*cff0*/  HMMA.16816.F32.BF16 R60, R160.reuse, R136, R60 ;  /* 0x00000088a03c723c */ /* 0x044ff0000004183c */
[----:B------:R-:W-:Y:S01]  /*d000*/  HMMA.16816.F32.BF16 R64, R160, R138, R64 ;  /* 0x0000008aa040723c */ /* 0x000fe20000041840 */
[----:B------:R-:W2:Y:S07]  /*d010*/  LDSM.16.M88.4 R136, [R201] ;  /* 0x00000000c988783b */ /* 0x000eae0000000200 */
[C---:B---3--:R-:W-:Y:S01]  /*d020*/  HMMA.16816.F32.BF16 R4, R152.reuse, R156, R4 ;  /* 0x0000009c9804723c */ /* 0x048fe20000041804 */
[----:B------:R-:W-:Y:S07]  /*d030*/  LDSM.16.M88.4 R160, [R215+0x8000] ;  /* 0x00800000d7a0783b */ /* 0x000fee0000000200 */
[C---:B------:R-:W-:Y:S01]  /*d040*/  HMMA.16816.F32.BF16 R8, R152.reuse, R158, R8 ;  /* 0x0000009e9808723c */ /* 0x040fe20000041808 */
[----:B------:R-:W3:Y:S07]  /*d050*/  LDSM.16.M88.4 R156, [R200] ;  /* 0x00000000c89c783b */ /* 0x000eee0000000200 */
        /* <DEDUP_REMOVED lines=9> */
[C---:B------:R-:W-:Y:S08]  /*d0f0*/  HMMA.16816.F32.BF16 R36, R152.reuse, R132, R36 ;  /* 0x000000849824723c */ /* 0x040ff00000041824 */
[C---:B------:R-:W-:Y:S01]  /*d100*/  HMMA.16816.F32.BF16 R40, R152.reuse, R134, R40 ;  /* 0x000000869828723c */ /* 0x040fe20000041828 */
[----:B------:R-:W5:Y:S07]  /*d110*/  LDSM.16.M88.4 R132, [R199] ;  /* 0x00000000c784783b */ /* 0x000f6e0000000200 */
[C---:B-1----:R-:W-:Y:S08]  /*d120*/  HMMA.16816.F32.BF16 R44, R152.reuse, R140, R44 ;  /* 0x0000008c982c723c */ /* 0x042ff0000004182c */
[C---:B------:R-:W-:Y:S01]  /*d130*/  HMMA.16816.F32.BF16 R48, R152.reuse, R142, R48 ;  /* 0x0000008e9830723c */ /* 0x040fe20000041830 */
[----:B------:R-:W1:Y:S07]  /*d140*/  LDSM.16.M88.4 R140, [R198] ;  /* 0x00000000c68c783b */ /* 0x000e6e0000000200 */
[C---:B----4-:R-:W-:Y:S08]  /*d150*/  HMMA.16816.F32.BF16 R52, R152.reuse, R144, R52 ;  /* 0x000000909834723c */ /* 0x050ff00000041834 */
[C---:B------:R-:W-:Y:S01]  /*d160*/  HMMA.16816.F32.BF16 R56, R152.reuse, R146, R56 ;  /* 0x000000929838723c */ /* 0x040fe20000041838 */
[----:B------:R-:W4:Y:S07]  /*d170*/  LDSM.16.M88.4 R144, [R197] ;  /* 0x00000000c590783b */ /* 0x000f2e0000000200 */
[C---:B------:R-:W-:Y:S08]  /*d180*/  HMMA.16816.F32.BF16 R60, R152.reuse, R176, R60 ;  /* 0x000000b0983c723c */ /* 0x040ff0000004183c */
[----:B------:R-:W-:Y:S01]  /*d190*/  HMMA.16816.F32.BF16 R64, R152, R178, R64 ;  /* 0x000000b29840723c */ /* 0x000fe20000041840 */
[----:B------:R-:W-:Y:S07]  /*d1a0*/  LDSM.16.M88.4 R152, [R218+0x2000] ;  /* 0x00200000da98783b */ /* 0x000fee0000000200 */
[C---:B------:R-:W-:Y:S01]  /*d1b0*/  HMMA.16816.F32.BF16 R4, R180.reuse, R184, R4 ;  /* 0x000000b8b404723c */ /* 0x040fe20000041804 */
[----:B------:R-:W-:Y:S07]  /*d1c0*/  LDSM.16.M88.4 R176, [R215+0xa800] ;  /* 0x00a80000d7b0783b */ /* 0x000fee0000000200 */
[C---:B------:R-:W-:Y:S01]  /*d1d0*/  HMMA.16816.F32.BF16 R8, R180.reuse, R186, R8 ;  /* 0x000000bab408723c */ /* 0x040fe20000041808 */
[----:B------:R-:W-:Y:S07]  /*d1e0*/  LDSM.16.M88.4 R184, [R215+0xb000] ;  /* 0x00b00000d7b8783b */ /* 0x000fee0000000200 */
        /* <DEDUP_REMOVED lines=9> */
[C---:B-----5:R-:W-:Y:S08]  /*d280*/  HMMA.16816.F32.BF16 R36, R180.reuse, R132, R36 ;  /* 0x00000084b424723c */ /* 0x060ff00000041824 */
[C---:B------:R-:W-:Y:S01]  /*d290*/  HMMA.16816.F32.BF16 R40, R180.reuse, R134, R40 ;  /* 0x00000086b428723c */ /* 0x040fe20000041828 */
[----:B------:R-:W5:Y:S07]  /*d2a0*/  LDSM.16.M88.4 R132, [R204+0x4800] ;  /* 0x00480000cc84783b */ /* 0x000f6e0000000200 */
[C---:B-1----:R-:W-:Y:S08]  /*d2b0*/  HMMA.16816.F32.BF16 R44, R180.reuse, R140, R44 ;  /* 0x0000008cb42c723c */ /* 0x042ff0000004182c */
[C---:B------:R-:W-:Y:S08]  /*d2c0*/  HMMA.16816.F32.BF16 R48, R180.reuse, R142, R48 ;  /* 0x0000008eb430723c */ /* 0x040ff00000041830 */
[C---:B----4-:R-:W-:Y:S08]  /*d2d0*/  HMMA.16816.F32.BF16 R52, R180.reuse, R144, R52 ;  /* 0x00000090b434723c */ /* 0x050ff00000041834 */
[C---:B------:R-:W-:Y:S08]  /*d2e0*/  HMMA.16816.F32.BF16 R56, R180.reuse, R146, R56 ;  /* 0x00000092b438723c */ /* 0x040ff00000041838 */
[C---:B------:R-:W-:Y:S08]  /*d2f0*/  HMMA.16816.F32.BF16 R60, R180.reuse, R148, R60 ;  /* 0x00000094b43c723c */ /* 0x040ff0000004183c */
        /* <DEDUP_REMOVED lines=16> */
[----:B------:R-:W-:Y:S08]  /*d400*/  HMMA.16816.F32.BF16 R64, R152, R158, R64 ;  /* 0x0000009e9840723c */ /* 0x000ff00000041840 */
[C---:B------:R-:W-:Y:S08]  /*d410*/  HMMA.16816.F32.BF16 R4, R188.reuse, R192, R4 ;  /* 0x000000c0bc04723c */ /* 0x040ff00000041804 */
[C---:B------:R-:W-:Y:S08]  /*d420*/  HMMA.16816.F32.BF16 R8, R188.reuse, R194, R8 ;  /* 0x000000c2bc08723c */ /* 0x040ff00000041808 */
[C---:B-----5:R-:W-:Y:S08]  /*d430*/  HMMA.16816.F32.BF16 R12, R188.reuse, R132, R12 ;  /* 0x00000084bc0c723c */ /* 0x060ff0000004180c */
[----:B------:R-:W-:Y:S01]  /*d440*/  FMUL.FTZ R4, R4, c[0x0][0x2ec] ;  /* 0x0000bb0004047a20 */ /* 0x000fe20000410000 */
[C---:B------:R-:W-:Y:S03]  /*d450*/  HMMA.16816.F32.BF16 R16, R188.reuse, R134, R16 ;  /* 0x00000086bc10723c */ /* 0x040fe60000041810 */
[----:B------:R-:W1:Y:S01]  /*d460*/  MUFU.TANH R140, R4 ;  /* 0x00000004008c7308 */ /* 0x000e620000002400 */
[----:B------:R-:W-:Y:S02]  /*d470*/  FMUL.FTZ R5, R5, c[0x0][0x2ec] ;  /* 0x0000bb0005057a20 */ /* 0x000fe40000410000 */
[----:B------:R-:W-:Y:S02]  /*d480*/  FMUL.FTZ R6, R6, c[0x0][0x2ec] ;  /* 0x0000bb0006067a20 */ /* 0x000fe40000410000 */
        /* <DEDUP_REMOVED lines=145> */
[----:B--23--:R-:W-:Y:S02]  /*dda0*/  ULDC UR7, c[0x0][0x198] ;  /* 0x0000660000077ab9 */ /* 0x00cfe40000000800 */
[----:B------:R-:W-:Y:S04]  /*ddb0*/  ULEA UR6, -UR7, URZ, 0x7 ;  /* 0x0000003f07067291 */ /* 0x000fe8000f8e393f */
[----:B------:R-:W-:Y:S02]  /*ddc0*/  USHF.R.S32.HI UR5, URZ, 0x1f, UR6 ;  /* 0x0000001f3f057899 */ /* 0x000fe40008011406 */
[----:B------:R-:W-:Y:S04]  /*ddd0*/  MOV R8, UR6 ;  /* 0x0000000600087c02 */ /* 0x000fe80008000f00 */
[----:B------:R-:W-:Y:S01]  /*dde0*/  MOV R4, UR5 ;  /* 0x0000000500047c02 */ /* 0x000fe20008000f00 */
[----:B------:R-:W-:-:S05]  /*ddf0*/  @!P0 BRA `(.L_x_2383) ;  /* 0x000003c000008947 */ /* 0x000fca0003800000 */
[----:B------:R-:W-:Y:S01]  /*de00*/  IMAD.SHL.U32 R11, R227, 0x80, RZ ;  /* 0x00000080e30b7824 */ /* 0x000fe200078e00ff */
[----:B------:R-:W-:Y:S04]  /*de10*/  IABS R3, c[0x0][0x2d0] ;  /* 0x0000b40000037a13 */ /* 0x000fe80000000000 */
[----:B------:R-:W2:Y:S01]  /*de20*/  I2F.RP R12, R3 ;  /* 0x00000003000c7306 */ /* 0x000ea20000209400 */
        /* <DEDUP_REMOVED lines=39> */
[-C--:B------:R-:W-:Y:S02]  /*e0a0*/  LEA.HI.X.SX32 R5, R8, R235.reuse, 0x2, P2 ;  /* 0x000000eb08057211 */ /* 0x080fe400010f16ff */
[C---:B------:R-:W-:Y:S01]  /*e0b0*/  LEA.HI.X.SX32 R7, R3.reuse, R235, 0x2, P1 ;  /* 0x000000eb03077211 */ /* 0x040fe200008f16ff */
[----:B------:R-:W-:Y:S03]  /*e0c0*/  IMAD.IADD R3, R3, 0x1, -R8 ;  /* 0x0000000103037824 */ /* 0x000fe600078e0a08 */
[----:B------:R2:W3:Y:S04]  /*e0d0*/  LDG.E R5, [R4.64] ;  /* 0x0000000c04057981 */ /* 0x0004e8000c1e1900 */
[----:B------:R-:W3:Y:S01]  /*e0e0*/  LDG.E R6, [R6.64] ;  /* 0x0000000c06067981 */ /* 0x000ee2000c1e1900 */
[----:B--2---:R-:W-:Y:S04]  /*e0f0*/  IMAD.MOV.U32 R4, RZ, RZ, c[0x0][0x2d0] ;  /* 0x0000b400ff047624 */ /* 0x004fe800078e00ff */
[----:B------:R-:W-:Y:S04]  /*e100*/  IMAD R4, R3, R4, -0x80 ;  /* 0xffffff8003047424 */ /* 0x000fe800078e0204 */
[C---:B------:R-:W-:Y:S01]  /*e110*/  IMAD.WIDE.U32 R8, R4.reuse, c[0x0][0x198], RZ ;  /* 0x0000660004087a25 */ /* 0x040fe200078e00ff */
[----:B------:R-:W-:Y:S05]  /*e120*/  SHF.R.S32.HI R3, RZ, 0x1f, R4 ;  /* 0x0000001fff037819 */ /* 0x000fea0000011404 */
[----:B------:R-:W-:Y:S04]  /*e130*/  IMAD R3, R3, c[0x0][0x198], RZ ;  /* 0x0000660003037a24 */ /* 0x000fe800078e02ff */
[----:B------:R-:W-:Y:S04]  /*e140*/  IMAD R3, R4, c[0x0][0x19c], R3 ;  /* 0x0000670004037a24 */ /* 0x000fe800078e0203 */
[----:B------:R-:W-:Y:S02]  /*e150*/  IMAD.IADD R9, R9, 0x1, R3 ;  /* 0x0000000109097824 */ /* 0x000fe400078e0203 */
[----:B---3--:R-:W-:Y:S04]  /*e160*/  IMAD.IADD R5, R5, 0x1, -R6 ;  /* 0x0000000105057824 */ /* 0x008fe800078e0a06 */
[C---:B------:R-:W-:Y:S01]  /*e170*/  IMAD.WIDE.U32 R8, R5.reuse, c[0x0][0x180], R8 ;  /* 0x0000600005087a25 */ /* 0x040fe200078e0008 */
[----:B------:R-:W-:Y:S05]  /*e180*/  SHF.R.S32.HI R4, RZ, 0x1f, R5 ;  /* 0x0000001fff047819 */ /* 0x000fea0000011405 */
[----:B------:R-:W-:Y:S04]  /*e190*/  IMAD R4, R4, c[0x0][0x180], RZ ;  /* 0x0000600004047a24 */ /* 0x000fe800078e02ff */
[----:B------:R-:W-:Y:S04]  /*e1a0*/  IMAD R4, R5, c[0x0][0x184], R4 ;  /* 0x0000610005047a24 */ /* 0x000fe800078e0204 */
[----:B------:R-:W-:Y:S02]  /*e1b0*/  IMAD.IADD R4, R9, 0x1, R4 ;  /* 0x0000000109047824 */ /* 0x000fe400078e0204 */
.L_x_2383:
[C---:B------:R-:W-:Y:S01]  /*e1c0*/  LEA R236, P1, R8.reuse, R236, 0x1 ;  /* 0x000000ec08ec7211 */ /* 0x040fe200078208ff */
[----:B------:R-:W-:Y:S02]  /*e1d0*/  USHF.L.U32 UR5, UR7, 0x5, URZ ;  /* 0x0000000507057899 */ /* 0x000fe4000800063f */
[----:B------:R-:W-:Y:S01]  /*e1e0*/  USHF.L.U64.HI UR7, UR7, UR10, UR4 ;  /* 0x0000000a07077299 */ /* 0x000fe20008010204 */
[----:B------:R-:W-:Y:S03]  /*e1f0*/  LEA.HI.X R229, R8, R229, R4, 0x1, P1 ;  /* 0x000000e508e57211 */ /* 0x000fe600008f0c04 */
[----:B----4-:R-:W-:Y:S02]  /*e200*/  IADD3 R14, P1, R236, UR5, RZ ;  /* 0x00000005ec0e7c10 */ /* 0x010fe4000ff3e0ff */
[----:B------:R-:W-:Y:S02]  /*e210*/  IMAD.MOV.U32 R237, RZ, RZ, R229 ;  /* 0x000000ffffed7224 */ /* 0x000fe400078e00e5 */
[----:B------:R-:W-:Y:S02]  /*e220*/  IADD3.X R15, R229, UR7, RZ, P1, !PT ;  /* 0x00000007e50f7c10 */ /* 0x000fe40008ffe4ff */
[----:B------:R-:W-:Y:S01]  /*e230*/  IADD3 R12, P1, R14, UR5, RZ ;  /* 0x000000050e0c7c10 */ /* 0x000fe2000ff3e0ff */
[----:B------:R-:W-:Y:S01]  /*e240*/  @!PT LDS RZ, [RZ] ;  /* 0x00000000fffff984 */ /* 0x000fe20000000800 */
[----:B------:R-:W-:Y:S01]  /*e250*/  @!PT LDS RZ, [RZ] ;  /* 0x00000000fffff984 */ /* 0x000fe20000000800 */
[----:B------:R-:W-:Y:S01]  /*e260*/  @!PT LDS RZ, [RZ] ;  /* 0x00000000fffff984 */ /* 0x000fe20000000800 */
        /* <DEDUP_REMOVED lines=19> */
[----:B---3--:R-:W-:Y:S03]  /*e3a0*/  IADD3 R14, P1, R4, UR5, RZ ;  /* 0x00000005040e7c10 */ /* 0x008fe6000ff3e0ff */
[----:B------:R2:W-:Y:S01]  /*e3b0*/  LDGSTS.E.BYPASS.LTC128B.128 [R228+0x6800], [R6.64] ;  /* 0x0680000006e47fae */ /* 0x0005e2000b901d4c */
[----:B------:R-:W-:Y:S03]  /*e3c0*/  IADD3.X R15, R5, UR7, RZ, P1, !PT ;  /* 0x00000007050f7c10 */ /* 0x000fe60008ffe4ff */
[----:B------:R2:W-:Y:S04]  /*e3d0*/  LDGSTS.E.BYPASS.LTC128B.128 [R228+0xa800], [R6.64+0x80] ;  /* 0x0a80008006e47fae */ /* 0x0005e8000b901d4c */
[----:B------:R2:W-:Y:S04]  /*e3e0*/  LDGSTS.E.BYPASS.LTC128B.128 [R228+0x7000], [R4.64] ;  /* 0x0700000004e47fae */ /* 0x0005e8000b901d4c */
[----:B------:R2:W-:Y:S04]  /*e3f0*/  LDGSTS.E.BYPASS.LTC128B.128 [R228+0xb000], [R4.64+0x80] ;  /* 0x0b00008004e47fae */ /* 0x0005e8000b901d4c */
[----:B------:R2:W-:Y:S04]  /*e400*/  LDGSTS.E.BYPASS.LTC128B.128 [R228+0x7800], [R14.64] ;  /* 0x078000000ee47fae */ /* 0x0005e8000b901d4c */
[----:B------:R2:W-:Y:S04]  /*e410*/  LDGSTS.E.BYPASS.LTC128B.128 [R228+0xb800], [R14.64+0x80] ;  /* 0x0b8000800ee47fae */ /* 0x0005e8000b901d4c */
[----:B------:R-:W0:Y:S02]  /*e420*/  LDGDEPBAR ;  /* 0x00000000000079af */ /* 0x000e240000000000 */
.L_x_2382:
[----:B--23--:R-:W-:Y:S01]  /*e430*/  FMNMX.FTZ R5, R140, R2, !PT ;  /* 0x000000028c057209 */ /* 0x00cfe20007810000 */
[----:B----4-:R-:W-:Y:S01]  /*e440*/  LDSM.16.MT88.4 R12, [R216+0xc000] ;  /* 0x00c00000d80c783b */ /* 0x010fe20000004200 */
        /* <DEDUP_REMOVED lines=90> */
[----:B------:R-:W-:Y:S01]  /*e9f0*/  ISETP.GT.AND P1, PT, R227, 0x1, PT ;  /* 0x00000001e300780c */ /* 0x000fe20003f24270 */
[----:B------:R-:W-:Y:S01]  /*ea00*/  FFMA.FTZ R140, R136, c[0x0][0x23c], -R145 ;  /* 0x00008f00888c7a23 */ /* 0x000fe20000010891 */
[----:B------:R-:W2:Y:S01]  /*ea10*/  MUFU.EX2 R2, R2 ;  /* 0x0000000200027308 */ /* 0x000ea20000000800 */
[--C-:B------:R-:W-:Y:S02]  /*ea20*/  FFMA.FTZ R138, R138, c[0x0][0x23c], -R143.reuse ;  /* 0x00008f008a8a7a23 */ /* 0x100fe4000001088f */
[----:B------:R-:W-:Y:S02]  /*ea30*/  FFMA.FTZ R137, R137, c[0x0][0x23c], -R143 ;  /* 0x00008f0089897a23 */ /* 0x000fe4000001088f */
[----:B------:R-:W-:Y:S02]  /*ea40*/  FFMA.FTZ R139, R252, c[0x0][0x23c], -R145 ;  /* 0x00008f00fc8b7a23 */ /* 0x000fe40000010891 */
[--C-:B------:R-:W-:Y:S02]  /*ea50*/  FFMA.FTZ R136, R251, c[0x0][0x23c], -R143.reuse ;  /* 0x00008f00fb887a23 */ /* 0x100fe4000001088f */
[----:B------:R-:W-:Y:S01]  /*ea60*/  FFMA.FTZ R135, R250, c[0x0][0x23c], -R143 ;  /* 0x00008f00fa877a23 */ /* 0x000fe2000001088f */
        /* <DEDUP_REMOVED lines=57> */
[----:B------:R-:W-:Y:S02]  /*ee00*/  FFMA.FTZ R159, R159, c[0x0][0x23c], -R143 ;  /* 0x00008f009f9f7a23 */ /* 0x000fe4000001088f */
[--C-:B------:R-:W-:Y:S02]  /*ee10*/  FFMA.FTZ R162, R162, c[0x0][0x23c], -R145.reuse ;  /* 0x00008f00a2a27a23 */ /* 0x100fe40000010891 */
[----:B------:R-:W-:Y:S02]  /*ee20*/  FFMA.FTZ R163, R163, c[0x0][0x23c], -R145 ;  /* 0x00008f00a3a37a23 */ /* 0x000fe40000010891 */
[--C-:B------:R-:W-:Y:S01]  /*ee30*/  FFMA.FTZ R164, R164, c[0x0][0x23c], -R143.reuse ;  /* 0x00008f00a4a47a23 */ /* 0x100fe2000001088f */
[----:B------:R-:W-:Y:S01]  /*ee40*/  MUFU.EX2 R154, R154 ;  /* 0x0000009a009a7308 */ /* 0x000fe20000000800 */
[----:B------:R-:W-:Y:S01]  /*ee50*/  FFMA.FTZ R165, R165, c[0x0][0x23c], -R143 ;  /* 0x00008f00a5a57a23 */ /* 0x000fe2000001088f */
[----:B---3--:R-:W-:Y:S01]  /*ee60*/  F2FP.BF16.PACK_AB R131, R135, R136 ;  /* 0x000000888783723e */ /* 0x008fe200000010ff */
[--C-:B------:R-:W-:Y:S02]  /*ee70*/  FFMA.FTZ R166, R166, c[0x0][0x23c], -R145.reuse ;  /* 0x00008f00a6a67a23 */ /* 0x100fe40000010891 */
[----:B------:R-:W-:Y:S02]  /*ee80*/  FFMA.FTZ R167, R167, c[0x0][0x23c], -R145 ;  /* 0x00008f00a7a77a23 */ /* 0x000fe40000010891 */
[--C-:B------:R-:W-:Y:S02]  /*ee90*/  FFMA.FTZ R168, R168, c[0x0][0x23c], -R143.reuse ;  /* 0x00008f00a8a87a23 */ /* 0x100fe4000001088f */
[C---:B------:R-:W-:Y:S01]  /*eea0*/  HMMA.16816.F32.BF16 R4, R128.reuse, R12, R4 ;  /* 0x0000000c8004723c */ /* 0x040fe20000041804 */
[----:B------:R-:W3:Y:S04]  /*eeb0*/  MUFU.EX2 R159, R159 ;  /* 0x0000009f009f7308 */ /* 0x000ee80000000800 */
[----:B------:R-:W-:Y:S02]  /*eec0*/  FFMA.FTZ R169, R169, c[0x0][0x23c], -R143 ;  /* 0x00008f00a9a97a23 */ /* 0x000fe4000001088f */
        /* <DEDUP_REMOVED lines=8> */
[----:B------:R-:W-:Y:S02]  /*ef50*/  FFMA.FTZ R177, R177, c[0x0][0x23c], -R145 ;  /* 0x00008f00b1b17a23 */ /* 0x000fe40000010891 */
[--C-:B------:R-:W-:Y:S01]  /*ef60*/  FFMA.FTZ R180, R180, c[0x0][0x23c], -R143.reuse ;  /* 0x00008f00b4b47a23 */ /* 0x100fe2000001088f */
[----:B---3--:R-:W-:Y:S01]  /*ef70*/  F2FP.BF16.PACK_AB R71, R159, R154 ;  /* 0x0000009a9f47723e */ /* 0x008fe200000010ff */
[----:B------:R-:W-:Y:S01]  /*ef80*/  FFMA.FTZ R181, R181, c[0x0][0x23c], -R143 ;  /* 0x00008f00b5b57a23 */ /* 0x000fe2000001088f */
        /* <DEDUP_REMOVED lines=10> */
[----:B------:R-:W-:Y:S02]  /*f030*/  FFMA.FTZ R112, R245, c[0x0][0x23c], -R145 ;  /* 0x00008f00f5707a23 */ /* 0x000fe40000010891 */
[--C-:B------:R-:W-:Y:S02]  /*f040*/  FFMA.FTZ R184, R184, c[0x0][0x23c], -R143.reuse ;  /* 0x00008f00b8b87a23 */ /* 0x100fe4000001088f */
[C---:B------:R-:W-:Y:S01]  /*f050*/  HMMA.16816.F32.BF16 R20, R128.reuse, R28, R20 ;  /* 0x0000001c8014723c */ /* 0x040fe20000041814 */
[----:B------:R-:W-:Y:S02]  /*f060*/  MUFU.EX2 R166, R166 ;  /* 0x000000a600a67308 */ /* 0x000fe40000000800 */
[----:B------:R-:W-:Y:S02]  /*f070*/  FFMA.FTZ R185, R185, c[0x0][0x23c], -R143 ;  /* 0x00008f00b9b97a23 */ /* 0x000fe4000001088f */
        /* <DEDUP_REMOVED lines=9> */
[----:B------:R-:W-:Y:S02]  /*f110*/  FFMA.FTZ R105, R248, c[0x0][0x23c], -R145 ;  /* 0x00008f00f8697a23 */ /* 0x000fe40000010891 */
[--C-:B------:R-:W-:Y:S02]  /*f120*/  FFMA.FTZ R106, R247, c[0x0][0x23c], -R143.reuse ;  /* 0x00008f00f76a7a23 */ /* 0x100fe4000001088f */
[----:B------:R-:W-:Y:S01]  /*f130*/  FFMA.FTZ R107, R246, c[0x0][0x23c], -R143 ;  /* 0x00008f00f66b7a23 */ /* 0x000fe2000001088f */
[C---:B------:R-:W-:Y:S03]  /*f140*/  HMMA.16816.F32.BF16 R28, R128.reuse, R36, R28 ;  /* 0x00000024801c723c */ /* 0x040fe6000004181c */
[----:B------:R-:W-:Y:S01]  /*f150*/  FFMA.FTZ R188, R243, c[0x0][0x23c], -R145 ;  /* 0x00008f00f3bc7a23 */ /* 0x000fe20000010891 */
        /* <DEDUP_REMOVED lines=10> */
[----:B------:R-:W-:Y:S02]  /*f200*/  FFMA.FTZ R191, R194, c[0x0][0x23c], -R143 ;  /* 0x00008f00c2bf7a23 */ /* 0x000fe4000001088f */
[--C-:B------:R-:W-:Y:S02]  /*f210*/  FFMA.FTZ R193, R193, c[0x0][0x23c], -R145.reuse ;  /* 0x00008f00c1c17a23 */ /* 0x100fe40000010891 */
[C---:B------:R-:W-:Y:S01]  /*f220*/  HMMA.16816.F32.BF16 R36, R128.reuse, R44, R36 ;  /* 0x0000002c8024723c */ /* 0x040fe20000041824 */
[----:B------:R-:W3:Y:S02]  /*f230*/  MUFU.EX2 R107, R107 ;  /* 0x0000006b006b7308 */ /* 0x000ee40000000800 */
[----:B------:R-:W-:Y:S01]  /*f240*/  FFMA.FTZ R192, R192, c[0x0][0x23c], -R145 ;  /* 0x00008f00c0c07a23 */ /* 0x000fe20000010891 */
[----:B----4-:R-:W-:Y:S01]  /*f250*/  F2FP.BF16.PACK_AB R68, R105, R104 ;  /* 0x000000686944723e */ /* 0x010fe200000010ff */
[--C-:B------:R-:W-:Y:S02]  /*f260*/  FFMA.FTZ R187, R187, c[0x0][0x23c], -R143.reuse ;  /* 0x00008f00bbbb7a23 */ /* 0x100fe4000001088f */
[C---:B------:R-:W-:Y:S01]  /*f270*/  FMUL.FTZ R44, R2.reuse, R88 ;  /* 0x00000058022c7220 */ /* 0x040fe20000410000 */
[C---:B------:R-:W-:Y:S03]  /*f280*/  HMMA.16816.F32.BF16 R40, R128.reuse, R46, R40 ;  /* 0x0000002e8028723c */ /* 0x040fe60000041828 */
[----:B------:R-:W4:Y:S01]  /*f290*/  MUFU.EX2 R167, R167 ;  /* 0x000000a700a77308 */ /* 0x000f220000000800 */
[----:B------:R-:W-:Y:S02]  /*f2a0*/  FMUL.FTZ R45, R2, R89 ;  /* 0x00000059022d7220 */ /* 0x000fe40000410000 */
[----:B------:R-:W-:Y:S02]  /*f2b0*/  FFMA.FTZ R186, R186, c[0x0][0x23c], -R143 ;  /* 0x00008f00baba7a23 */ /* 0x000fe4000001088f */
[C---:B------:R-:W-:Y:S04]  /*f2c0*/  FMUL.FTZ R46, R0.reuse, R90 ;  /* 0x0000005a002e7220 */ /* 0x040fe80000410000 */
[----:B------:R-:W-:Y:S01]  /*f2d0*/  FMUL.FTZ R47, R0, R91 ;  /* 0x0000005b002f7220 */ /* 0x000fe20000410000 */
[----:B------:R-:W-:Y:S01]  /*f2e0*/  MUFU.EX2 R168, R168 ;  /* 0x000000a800a87308 */ /* 0x000fe20000000800 */
[----:B------:R-:W-:Y:S01]  /*f2f0*/  LDSM.16.MT88.4 R88, [R212+0x10800] ;  /* 0x01080000d458783b */ /* 0x000fe20000004200 */
[--C-:B------:R-:W-:Y:S01]  /*f300*/  FFMA.FTZ R179, R179, c[0x0][0x23c], -R145.reuse ;  /* 0x00008f00b3b37a23 */ /* 0x100fe20000010891 */
[----:B---3--:R-:W-:Y:S01]  /*f310*/  F2FP.BF16.PACK_AB R69, R107, R106 ;  /* 0x0000006a6b45723e */ /* 0x008fe200000010ff */
[----:B------:R-:W-:Y:S02]  /*f320*/  FFMA.FTZ R176, R176, c[0x0][0x23c], -R145 ;  /* 0x00008f00b0b07a23 */ /* 0x000fe40000010891 */
[C---:B------:R-:W-:Y:S03]  /*f330*/  HMMA.16816.F32.BF16 R44, R128.reuse, R52, R44 ;  /* 0x00000034802c723c */ /* 0x040fe6000004182c */
[--C-:B------:R-:W-:Y:S01]  /*f340*/  FFMA.FTZ R175, R175, c[0x0][0x23c], -R143.reuse ;  /* 0x00008f00afaf7a23 */ /* 0x100fe2000001088f */
[----:B------:R-:W3:Y:S01]  /*f350*/  MUFU.EX2 R169, R169 ;  /* 0x000000a900a97308 */ /* 0x000ee20000000800 */
[----:B------:R-:W-:Y:S02]  /*f360*/  FFMA.FTZ R174, R174, c[0x0][0x23c], -R143 ;  /* 0x00008f00aeae7a23 */ /* 0x000fe4000001088f */
        /* <DEDUP_REMOVED lines=8> */
[----:B------:R-:W-:Y:S02]  /*f3f0*/  FFMA.FTZ R172, R172, c[0x0][0x23c], -R145 ;  /* 0x00008f00acac7a23 */ /* 0x000fe40000010891 */
[C---:B------:R-:W-:Y:S01]  /*f400*/  HMMA.16816.F32.BF16 R52, R128.reuse, R60, R52 ;  /* 0x0000003c8034723c */ /* 0x040fe20000041834 */
[----:B------:R-:W-:Y:S02]  /*f410*/  MUFU.EX2 R177, R177 ;  /* 0x000000b100b17308 */ /* 0x000fe40000000800 */
[--C-:B------:R-:W-:Y:S02]  /*f420*/  FFMA.FTZ R171, R171, c[0x0][0x23c], -R143.reuse ;  /* 0x00008f00abab7a23 */ /* 0x100fe4000001088f */
[----:B------:R-:W-:Y:S02]  /*f430*/  FFMA.FTZ R170, R170, c[0x0][0x23c], -R143 ;  /* 0x00008f00aaaa7a23 */ /* 0x000fe4000001088f */
        /* <DEDUP_REMOVED lines=9> */
[----:B------:R-:W-:Y:S02]  /*f4d0*/  FFMA.FTZ R161, R161, c[0x0][0x23c], -R145 ;  /* 0x00008f00a1a17a23 */ /* 0x000fe40000010891 */
[--C-:B------:R-:W-:Y:S02]  /*f4e0*/  FFMA.FTZ R158, R158, c[0x0][0x23c], -R143.reuse ;  /* 0x00008f009e9e7a23 */ /* 0x100fe4000001088f */
[C---:B--2---:R-:W-:Y:S03]  /*f4f0*/  HMMA.16816.F32.BF16 R60, R128.reuse, R84, R60 ;  /* 0x00000054803c723c */ /* 0x044fe6000004183c */
[----:B------:R-:W-:Y:S01]  /*f500*/  FFMA.FTZ R157, R157, c[0x0][0x23c], -R143 ;  /* 0x00008f009d9d7a23 */ /* 0x000fe2000001088f */
[----:B------:R-:W-:Y:S01]  /*f510*/  MUFU.EX2 R182, R182 ;  /* 0x000000b600b67308 */ /* 0x000fe20000000800 */
[--C-:B------:R-:W-:Y:S02]  /*f520*/  FFMA.FTZ R156, R156, c[0x0][0x23c], -R145.reuse ;  /* 0x00008f009c9c7a23 */ /* 0x100fe40000010891 */
[----:B------:R-:W-:Y:S01]  /*f530*/  FFMA.FTZ R155, R155, c[0x0][0x23c], -R145 ;  /* 0x00008f009b9b7a23 */ /* 0x000fe20000010891 */
[----:B------:R-:W-:Y:S01]  /*f540*/  HMMA.16816.F32.BF16 R64, R128, R86, R64 ;  /* 0x000000568040723c */ /* 0x000fe20000041840 */
[----:B------:R-:W2:Y:S03]  /*f550*/  LDSM.16.MT88.4 R84, [R212+0xc800] ;  /* 0x00c80000d454783b */ /* 0x000ea60000004200 */
[--C-:B------:R-:W-:Y:S02]  /*f560*/  FFMA.FTZ R153, R153, c[0x0][0x23c], -R143.reuse ;  /* 0x00008f0099997a23 */ /* 0x100fe4000001088f */
[----:B------:R-:W2:Y:S01]  /*f570*/  MUFU.EX2 R183, R183 ;  /* 0x000000b700b77308 */ /* 0x000ea20000000800 */
[----:B------:R-:W-:Y:S01]  /*f580*/  FFMA.FTZ R152, R152, c[0x0][0x23c], -R143 ;  /* 0x00008f0098987a23 */ /* 0x000fe2000001088f */
[C---:B-1----:R-:W-:Y:S05]  /*f590*/  HMMA.16816.F32.BF16 R4, R68.reuse, R76, R4 ;  /* 0x0000004c4404723c */ /* 0x042fea0000041804 */
[--C-:B------:R-:W-:Y:S02]  /*f5a0*/  FFMA.FTZ R149, R149, c[0x0][0x23c], -R145.reuse ;  /* 0x00008f0095957a23 */ /* 0x100fe40000010891 */
[----:B------:R-:W-:Y:S01]  /*f5b0*/  FFMA.FTZ R150, R150, c[0x0][0x23c], -R145 ;  /* 0x00008f0096967a23 */ /* 0x000fe20000010891 */
[C---:B------:R-:W-:Y:S01]  /*f5c0*/  HMMA.16816.F32.BF16 R8, R68.reuse, R78, R8 ;  /* 0x0000004e4408723c */ /* 0x040fe20000041808 */
[----:B------:R-:W1:Y:S01]  /*f5d0*/  LDSM.16.MT88.4 R76, [R216+0x10800] ;  /* 0x01080000d84c783b */ /* 0x000e620000004200 */
[----:B------:R-:W-:Y:S02]  /*f5e0*/  MUFU.EX2 R184, R184 ;  /* 0x000000b800b87308 */ /* 0x000fe40000000800 */
[--C-:B------:R-:W-:Y:S02]  /*f5f0*/  FFMA.FTZ R148, R148, c[0x0][0x23c], -R143.reuse ;  /* 0x00008f0094947a23 */ /* 0x100fe4000001088f */
[----:B------:R-:W-:Y:S02]  /*f600*/  FFMA.FTZ R147, R147, c[0x0][0x23c], -R143 ;  /* 0x00008f0093937a23 */ /* 0x000fe4000001088f */
        /* <DEDUP_REMOVED lines=61> */
[----:B------:R-:W-:Y:S01]  /*f9e0*/  IADD3 R0, R227, -0x1, RZ ;  /* 0xffffffffe3007810 */ /* 0x000fe20007ffe0ff */
[----:B------:R-:W-:Y:S02]  /*f9f0*/  FADD.FTZ R165, R165, R159 ;  /* 0x0000009fa5a57221 */ /* 0x000fe40000010000 */
[----:B------:R-:W-:Y:S01]  /*fa00*/  FADD.FTZ R166, R166, R162 ;  /* 0x000000a2a6a67221 */ /* 0x000fe20000010000 */
[----:B------:R-:W-:Y:S01]  /*fa10*/  MOV R227, R0 ;  /* 0x0000000000e37202 */ /* 0x000fe20000000f00 */
[C---:B--2---:R-:W-:Y:S02]  /*fa20*/  HMMA.16816.F32.BF16 R4, R68.reuse, R84, R4 ;  /* 0x000000544404723c */ /* 0x044fe40000041804 */
[----:B------:R-:W2:Y:S01]  /*fa30*/  MUFU.EX2 R174, R174 ;  /* 0x000000ae00ae7308 */ /* 0x000ea20000000800 */
[----:B------:R-:W-:Y:S01]  /*fa40*/  FADD.FTZ R165, R168, R165 ;  /* 0x000000a5a8a57221 */ /* 0x000fe20000010000 */
[----:B------:R-:W-:Y:S01]  /*fa50*/  MOV R0, R3 ;  /* 0x0000000300007202 */ /* 0x000fe20000000f00 */
        /* <DEDUP_REMOVED lines=192> */
[----:B------:R-:W-:Y:S01]  /*10660*/  F2FP.BF16.PACK_AB R70, R145, R146 ;  /* 0x000000929146723e */ /* 0x000fe200000010ff */
        /* <DEDUP_REMOVED lines=22> */
.L_x_2380:
[----:B------:R-:W1:Y:S01]  /*107d0*/  SHFL.BFLY PT, R2, R242, 0x2, 0x1f ;  /* 0x0c401f00f2027f89 */ /* 0x000e6200000e0000 */
[----:B------:R-:W-:Y:S01]  /*107e0*/  MOV R5, 0x3f800000 ;  /* 0x3f80000000057802 */ /* 0x000fe20000000f00 */
[----:B------:R-:W2:Y:S01]  /*107f0*/  LDC.U8 R16, c[0x0][0x328] ;  /* 0x0000ca00ff107b82 */ /* 0x000ea20000000000 */
[----:B------:R-:W-:Y:S01]  /*10800*/  MOV R6, 0x3f800000 ;  /* 0x3f80000000067802 */ /* 0x000fe20000000f00 */
[----:B------:R-:W3:Y:S01]  /*10810*/  SHFL.BFLY PT, R0, R241, 0x2, 0x1f ;  /* 0x0c401f00f1007f89 */ /* 0x000ee200000e0000 */
[----:B------:R-:W-:Y:S01]  /*10820*/  BSSY B0, `(.L_x_2385) ;  /* 0x00000e4000007945 */ /* 0x000fe20003800000 */
[----:B-1----:R-:W-:-:S02]  /*10830*/  FADD.FTZ R242, R2, R242 ;  /* 0x000000f202f27221 */ /* 0x002fc40000010000 */
[----:B---3--:R-:W-:-:S03]  /*10840*/  FADD.FTZ R241, R0, R241 ;  /* 0x000000f100f17221 */ /* 0x008fc60000010000 */
[----:B------:R-:W1:Y:S04]  /*10850*/  SHFL.BFLY PT, R4, R242, 0x1, 0x1f ;  /* 0x0c201f00f2047f89 */ /* 0x000e6800000e0000 */
[----:B------:R-:W3:Y:S04]  /*10860*/  S2R R0, SR_TID.X ;  /* 0x0000000000007919 */ /* 0x000ee80000002100 */
[----:B------:R-:W4:Y:S01]  /*10870*/  SHFL.BFLY PT, R2, R241, 0x1, 0x1f ;  /* 0x0c201f00f1027f89 */ /* 0x000f2200000e0000 */
[----:B-1----:R-:W-:Y:S01]  /*10880*/  FADD.FTZ R4, R242, R4 ;  /* 0x00000004f2047221 */ /* 0x002fe20000010000 */
[----:B---3--:R-:W-:-:S04]  /*10890*/  SHF.R.S32.HI R7, RZ, 0x1f, R0 ;  /* 0x0000001fff077819 */ /* 0x008fc80000011400 */
[----:B------:R-:W-:Y:S02]  /*108a0*/  FSETP.NE.FTZ.AND P3, PT, R4, RZ, PT ;  /* 0x000000ff0400720b */ /* 0x000fe40003f75000 */
[-C--:B------:R-:W-:Y:S01]  /*108b0*/  LEA.HI R8, R7, R0.reuse, RZ, 0x2 ;  /* 0x0000000007087211 */ /* 0x080fe200078f10ff */
[----:B----4-:R-:W-:Y:S01]  /*108c0*/  FADD.FTZ R2, R241, R2 ;  /* 0x00000002f1027221 */ /* 0x010fe20000010000 */
[----:B------:R-:W-:Y:S02]  /*108d0*/  LEA.HI R7, R7, R0, RZ, 0x5 ;  /* 0x0000000007077211 */ /* 0x000fe400078f28ff */
[--C-:B------:R-:W-:Y:S02]  /*108e0*/  SHF.R.S32.HI R10, RZ, 0x2, R8.reuse ;  /* 0x00000002ff0a7819 */ /* 0x100fe40000011408 */
[----:B------:R-:W-:Y:S02]  /*108f0*/  SHF.R.S32.HI R9, RZ, 0x1f, R8 ;  /* 0x0000001fff097819 */ /* 0x000fe40000011408 */
[----:B------:R-:W-:-:S02]  /*10900*/  FSETP.NE.FTZ.AND P0, PT, R2, RZ, PT ;  /* 0x000000ff0200720b */ /* 0x000fc40003f15000 */
[----:B------:R-:W-:Y:S01]  /*10910*/  LEA.HI R9, R9, R10, RZ, 0x3 ;  /* 0x0000000a09097211 */ /* 0x000fe200078f18ff */
[----:B------:R-:W1:Y:S01]  /*10920*/  @P3 MUFU.RCP R5, R4 ;  /* 0x0000000400053308 */ /* 0x000e620000001000 */
[----:B------:R-:W-:Y:S02]  /*10930*/  LOP3.LUT R8, R8, 0x3ffffffc, RZ, 0xc0, !PT ;  /* 0x3ffffffc08087812 */ /* 0x000fe400078ec0ff */
[----:B------:R-:W-:Y:S02]  /*10940*/  LOP3.LUT R9, R9, 0xfffffff8, RZ, 0xc0, !PT ;  /* 0xfffffff809097812 */ /* 0x000fe400078ec0ff */
[----:B------:R-:W-:Y:S02]  /*10950*/  IADD3 R8, -R8, R0, RZ ;  /* 0x0000000008087210 */ /* 0x000fe40007ffe1ff */
[----:B------:R-:W-:Y:S02]  /*10960*/  IADD3 R9, R10, -R9, RZ ;  /* 0x800000090a097210 */ /* 0x000fe40007ffe0ff */
[----:B------:R-:W-:Y:S01]  /*10970*/  SHF.R.S32.HI R10, RZ, 0x5, R7 ;  /* 0x00000005ff0a7819 */ /* 0x000fe20000011407 */
[----:B------:R-:W3:Y:S01]  /*10980*/  @P0 MUFU.RCP R6, R2 ;  /* 0x0000000200060308 */ /* 0x000ee20000001000 */
[----:B------:R-:W-:-:S02]  /*10990*/  SHF.L.U32 R11, R9, 0x6, RZ ;  /* 0x00000006090b7819 */ /* 0x000fc400000006ff */
[----:B------:R-:W-:Y:S02]  /*109a0*/  LOP3.LUT R12, R9, 0x1, RZ, 0xc0, !PT ;  /* 0x00000001090c7812 */ /* 0x000fe400078ec0ff */
[----:B------:R-:W-:Y:S01]  /*109b0*/  LOP3.LUT R11, R11, 0x1c0, RZ, 0xc0, !PT ;  /* 0x000001c00b0b7812 */ /* 0x000fe200078ec0ff */
[C---:B-1----:R-:W-:Y:S01]  /*109c0*/  FMUL.FTZ R128, R5.reuse, R128 ;  /* 0x0000008005807220 */ /* 0x042fe20000410000 */
[----:B------:R-:W-:Y:S01]  /*109d0*/  LEA R8, R10, R8, 0x9 ;  /* 0x000000080a087211 */ /* 0x000fe200078e48ff */
[----:B------:R-:W-:Y:S01]  /*109e0*/  FMUL.FTZ R129, R5, R129 ;  /* 0x0000008105817220 */ /* 0x000fe20000410000 */
[----:B------:R-:W-:Y:S01]  /*109f0*/  LEA.HI R11, R11, R11, RZ, 0x1d ;  /* 0x0000000b0b0b7211 */ /* 0x000fe200078fe8ff */
[C---:B------:R-:W-:Y:S01]  /*10a00*/  FMUL.FTZ R124, R5.reuse, R124 ;  /* 0x0000007c057c7220 */ /* 0x040fe20000410000 */
[----:B------:R-:W-:Y:S01]  /*10a10*/  ISETP.NE.U32.AND P4, PT, R12, 0x1, PT ;  /* 0x000000010c00780c */ /* 0x000fe20003f85070 */
[C---:B------:R-:W-:Y:S01]  /*10a20*/  FMUL.FTZ R125, R5.reuse, R125 ;  /* 0x0000007d057d7220 */ /* 0x040fe20000410000 */
[----:B------:R-:W-:Y:S01]  /*10a30*/  LEA R8, R8, R11, 0x1 ;  /* 0x0000000b08087211 */ /* 0x000fe200078e08ff */
[----:B------:R-:W-:Y:S01]  /*10a40*/  FMUL.FTZ R120, R5, R120 ;  /* 0x0000007805787220 */ /* 0x000fe20000410000 */
[----:B------:R-:W-:Y:S01]  /*10a50*/  R2P PR, R9, 0x6 ;  /* 0x0000000609007804 */ /* 0x000fe20000000000 */
[C---:B------:R-:W-:Y:S01]  /*10a60*/  FMUL.FTZ R121, R5.reuse, R121 ;  /* 0x0000007905797220 */ /* 0x040fe20000410000 */
[----:B------:R-:W-:Y:S01]  /*10a70*/  SHF.L.U32 R8, R8, 0x1, RZ ;  /* 0x0000000108087819 */ /* 0x000fe200000006ff */
[C---:B------:R-:W-:Y:S01]  /*10a80*/  FMUL.FTZ R116, R5.reuse, R116 ;  /* 0x0000007405747220 */ /* 0x040fe20000410000 */
[----:B------:R-:W-:Y:S01]  /*10a90*/  MOV R9, 0x20 ;  /* 0x0000002000097802 */ /* 0x000fe20000000f00 */
[C---:B------:R-:W-:Y:S01]  /*10aa0*/  FMUL.FTZ R117, R5.reuse, R117 ;  /* 0x0000007505757220 */ /* 0x040fe20000410000 */
[C---:B------:R-:W-:Y:S01]  /*10ab0*/  IADD3 R11, R8.reuse, -0x10, RZ ;  /* 0xfffffff0080b7810 */ /* 0x040fe20007ffe0ff */
[----:B------:R-:W-:Y:S01]  /*10ac0*/  FMUL.FTZ R112, R5, R112 ;  /* 0x0000007005707220 */ /* 0x000fe20000410000 */
[----:B------:R-:W-:Y:S01]  /*10ad0*/  SEL R9, R9, 0xffffffe0, !P1 ;  /* 0xffffffe009097807 */ /* 0x000fe20004800000 */
[C---:B------:R-:W-:Y:S01]  /*10ae0*/  FMUL.FTZ R113, R5.reuse, R113 ;  /* 0x0000007105717220 */ /* 0x040fe20000410000 */
[C---:B------:R-:W-:Y:S01]  /*10af0*/  @P4 IADD3 R11, R8.reuse, 0x10, RZ ;  /* 0x00000010080b4810 */ /* 0x040fe20007ffe0ff */
[----:B------:R-:W-:Y:S01]  /*10b00*/  FMUL.FTZ R108, R5, R108 ;  /* 0x0000006c056c7220 */ /* 0x000fe20000410000 */
[----:B------:R-:W-:Y:S01]  /*10b10*/  F2FP.BF16.PACK_AB R128, R129, R128 ;  /* 0x000000808180723e */ /* 0x000fe200000010ff */
[----:B------:R-:W-:Y:S01]  /*10b20*/  FMUL.FTZ R109, R5, R109 ;  /* 0x0000006d056d7220 */ /* 0x000fe20000410000 */
[----:B------:R-:W-:Y:S01]  /*10b30*/  F2FP.BF16.PACK_AB R124, R125, R124 ;  /* 0x0000007c7d7c723e */ /* 0x000fe200000010ff */
[C---:B------:R-:W-:Y:S01]  /*10b40*/  FMUL.FTZ R104, R5.reuse, R104 ;  /* 0x0000006805687220 */ /* 0x040fe20000410000 */
[----:B------:R-:W-:Y:S01]  /*10b50*/  IADD3 R12, R8, R9, RZ ;  /* 0x00000009080c7210 */ /* 0x000fe20007ffe0ff */
        /* <DEDUP_REMOVED lines=19> */
[----:B--2---:R-:W-:Y:S01]  /*10c90*/  ISETP.NE.AND P4, PT, R16, RZ, PT ;  /* 0x000000ff1000720c */ /* 0x004fe20003f85270 */
[----:B------:R-:W-:Y:S01]  /*10ca0*/  FMUL.FTZ R85, R5, R85 ;  /* 0x0000005505557220 */ /* 0x000fe20000410000 */
[----:B------:R-:W-:Y:S01]  /*10cb0*/  F2FP.BF16.PACK_AB R88, R89, R88 ;  /* 0x000000585958723e */ /* 0x000fe200000010ff */
[C---:B------:R-:W-:Y:S01]  /*10cc0*/  FMUL.FTZ R80, R5.reuse, R80 ;  /* 0x0000005005507220 */ /* 0x040fe20000410000 */
[----:B------:R-:W-:Y:S01]  /*10cd0*/  ISETP.NE.OR P1, PT, R226, -0x1, !P4 ;  /* 0xffffffffe200780c */ /* 0x000fe20006725670 */
[----:B------:R-:W-:Y:S01]  /*10ce0*/  FMUL.FTZ R81, R5, R81 ;  /* 0x0000005105517220 */ /* 0x000fe20000410000 */
[----:B------:R-:W-:Y:S01]  /*10cf0*/  F2FP.BF16.PACK_AB R84, R85, R84 ;  /* 0x000000545554723e */ /* 0x000fe200000010ff */
[----:B------:R-:W-:Y:S01]  /*10d00*/  FMUL.FTZ R76, R5, R76 ;  /* 0x0000004c054c7220 */ /* 0x000fe20000410000 */
[----:B------:R-:W-:Y:S01]  /*10d10*/  LOP3.LUT R7, R7, 0xffffffe0, RZ, 0xc0, !PT ;  /* 0xffffffe007077812 */ /* 0x000fe200078ec0ff */
[----:B------:R-:W-:Y:S01]  /*10d20*/  FMUL.FTZ R77, R5, R77 ;  /* 0x0000004d054d7220 */ /* 0x000fe20000410000 */
[----:B------:R-:W-:Y:S01]  /*10d30*/  F2FP.BF16.PACK_AB R80, R81, R80 ;  /* 0x000000505150723e */ /* 0x000fe200000010ff */
[C---:B------:R-:W-:Y:S01]  /*10d40*/  FMUL.FTZ R72, R5.reuse, R72 ;  /* 0x0000004805487220 */ /* 0x040fe20000410000 */
[----:B------:R-:W1:Y:S01]  /*10d50*/  @P0 MUFU.LG2 R2, R2 ;  /* 0x0000000200020308 */ /* 0x000e620000000c00 */
[----:B------:R-:W-:Y:S01]  /*10d60*/  FMUL.FTZ R73, R5, R73 ;  /* 0x0000004905497220 */ /* 0x000fe20000410000 */
[----:B------:R-:W-:Y:S01]  /*10d70*/  F2FP.BF16.PACK_AB R76, R77, R76 ;  /* 0x0000004c4d4c723e */ /* 0x000fe200000010ff */
[----:B------:R-:W-:-:S02]  /*10d80*/  FMUL.FTZ R68, R5, R68 ;  /* 0x0000004405447220 */ /* 0x000fc40000410000 */
[----:B------:R-:W-:Y:S01]  /*10d90*/  FMUL.FTZ R5, R5, R69 ;  /* 0x0000004505057220 */ /* 0x000fe20000410000 */
[----:B------:R-:W-:Y:S01]  /*10da0*/  F2FP.BF16.PACK_AB R72, R73, R72 ;  /* 0x000000484948723e */ /* 0x000fe200000010ff */
[C---:B---3--:R-:W-:Y:S02]  /*10db0*/  FMUL.FTZ R131, R6.reuse, R131 ;  /* 0x0000008306837220 */ /* 0x048fe40000410000 */
        /* <DEDUP_REMOVED lines=10> */
[----:B------:R-:W-:Y:S01]  /*10e60*/  FMUL.FTZ R119, R6, R119 ;  /* 0x0000007706777220 */ /* 0x000fe20000410000 */
[----:B------:R-:W-:Y:S01]  /*10e70*/  IADD3 R13, R8, R5, RZ ;  /* 0x00000005080d7210 */ /* 0x000fe20007ffe0ff */
[C---:B------:R-:W-:Y:S01]  /*10e80*/  FMUL.FTZ R118, R6.reuse, R118 ;  /* 0x0000007606767220 */ /* 0x040fe20000410000 */
[----:B------:R-:W-:Y:S01]  /*10e90*/  F2FP.BF16.PACK_AB R122, R123, R122 ;  /* 0x0000007a7b7a723e */ /* 0x000fe200000010ff */
[C---:B------:R-:W-:Y:S01]  /*10ea0*/  FMUL.FTZ R115, R6.reuse, R115 ;  /* 0x0000007306737220 */ /* 0x040fe20000410000 */
[----:B------:R-:W-:Y:S01]  /*10eb0*/  STS [R8+0x400], R130 ;  /* 0x0004008208007388 */ /* 0x000fe20000000800 */
[C---:B------:R-:W-:Y:S01]  /*10ec0*/  FMUL.FTZ R114, R6.reuse, R114 ;  /* 0x0000007206727220 */ /* 0x040fe20000410000 */
[----:B------:R-:W-:Y:S01]  /*10ed0*/  F2FP.BF16.PACK_AB R118, R119, R118 ;  /* 0x000000767776723e */ /* 0x000fe200000010ff */
[C---:B------:R-:W-:Y:S01]  /*10ee0*/  FMUL.FTZ R111, R6.reuse, R111 ;  /* 0x0000006f066f7220 */ /* 0x040fe20000410000 */
[----:B------:R-:W-:Y:S01]  /*10ef0*/  IADD3 R14, R5, R11, RZ ;  /* 0x0000000b050e7210 */ /* 0x000fe20007ffe0ff */
[C---:B------:R-:W-:Y:S01]  /*10f00*/  FMUL.FTZ R110, R6.reuse, R110 ;  /* 0x0000006e066e7220 */ /* 0x040fe20000410000 */
[----:B------:R-:W-:Y:S01]  /*10f10*/  F2FP.BF16.PACK_AB R114, R115, R114 ;  /* 0x000000727372723e */ /* 0x000fe200000010ff */
[C---:B------:R-:W-:Y:S01]  /*10f20*/  FMUL.FTZ R107, R6.reuse, R107 ;  /* 0x0000006b066b7220 */ /* 0x040fe20000410000 */
[----:B------:R-:W-:Y:S01]  /*10f30*/  STS [R11], R124 ;  /* 0x0000007c0b007388 */ /* 0x000fe20000000800 */
[C---:B------:R-:W-:Y:S01]  /*10f40*/  FMUL.FTZ R106, R6.reuse, R106 ;  /* 0x0000006a066a7220 */ /* 0x040fe20000410000 */
[----:B------:R-:W-:Y:S01]  /*10f50*/  F2FP.BF16.PACK_AB R110, R111, R110 ;  /* 0x0000006e6f6e723e */ /* 0x000fe200000010ff */
[C---:B------:R-:W-:Y:S01]  /*10f60*/  FMUL.FTZ R103, R6.reuse, R103 ;  /* 0x0000006706677220 */ /* 0x040fe20000410000 */
[----:B------:R-:W-:Y:S01]  /*10f70*/  STS [R11+0x400], R126 ;  /* 0x0004007e0b007388 */ /* 0x000fe20000000800 */
[----:B------:R-:W-:Y:S01]  /*10f80*/  FMUL.FTZ R102, R6, R102 ;  /* 0x0000006606667220 */ /* 0x000fe20000410000 */
[----:B------:R-:W-:Y:S01]  /*10f90*/  F2FP.BF16.PACK_AB R106, R107, R106 ;  /* 0x0000006a6b6a723e */ /* 0x000fe200000010ff */
[----:B------:R-:W-:Y:S01]  /*10fa0*/  IMAD.IADD R9, R9, 0x1, R11 ;  /* 0x0000000109097824 */ /* 0x000fe200078e020b */
[----:B------:R-:W-:Y:S01]  /*10fb0*/  IADD3 R15, R12, R5, RZ ;  /* 0x000000050c0f7210 */ /* 0x000fe20007ffe0ff */
[C---:B------:R-:W-:Y:S01]  /*10fc0*/  FMUL.FTZ R99, R6.reuse, R99 ;  /* 0x0000006306637220 */ /* 0x040fe20000410000 */
[----:B------:R-:W-:Y:S01]  /*10fd0*/  F2FP.BF16.PACK_AB R102, R103, R102 ;  /* 0x000000666766723e */ /* 0x000fe200000010ff */
[C---:B------:R-:W-:Y:S01]  /*10fe0*/  FMUL.FTZ R98, R6.reuse, R98 ;  /* 0x0000006206627220 */ /* 0x040fe20000410000 */
[----:B------:R-:W-:Y:S01]  /*10ff0*/  STS [R12], R120 ;  /* 0x000000780c007388 */ /* 0x000fe20000000800 */
[C---:B------:R-:W-:Y:S01]  /*11000*/  FMUL.FTZ R95, R6.reuse, R95 ;  /* 0x0000005f065f7220 */ /* 0x040fe20000410000 */
[----:B------:R-:W-:Y:S01]  /*11010*/  IADD3 R17, R9, R5, RZ ;  /* 0x0000000509117210 */ /* 0x000fe20007ffe0ff */
[C---:B------:R-:W-:Y:S01]  /*11020*/  FMUL.FTZ R94, R6.reuse, R94 ;  /* 0x0000005e065e7220 */ /* 0x040fe20000410000 */
[----:B------:R-:W-:Y:S01]  /*11030*/  STS [R12+0x400], R122 ;  /* 0x0004007a0c007388 */ /* 0x000fe20000000800 */
        /* <DEDUP_REMOVED lines=22> */
[----:B------:R-:W-:Y:S01]  /*111a0*/  FMUL.FTZ R6, R6, R70 ;  /* 0x0000004606067220 */ /* 0x000fe20000410000 */
[----:B------:R-:W-:Y:S01]  /*111b0*/  STS [R14+0x400], R110 ;  /* 0x0004006e0e007388 */ /* 0x000fe20000000800 */
[----:B------:R-:W-:Y:S01]  /*111c0*/  F2FP.BF16.PACK_AB R74, R75, R74 ;  /* 0x0000004a4b4a723e */ /* 0x000fe200000010ff */
[----:B------:R-:W-:Y:S01]  /*111d0*/  IMAD.IADD R7, R0, 0x1, -R7 ;  /* 0x0000000100077824 */ /* 0x000fe200078e0a07 */
[----:B------:R-:W-:Y:S01]  /*111e0*/  ISETP.NE.AND P2, PT, R226, -0x1, PT ;  /* 0xffffffffe200780c */ /* 0x000fe20003f45270 */
[----:B------:R-:W-:Y:S01]  /*111f0*/  STS [R15], R104 ;  /* 0x000000680f007388 */ /* 0x000fe20000000800 */
[----:B------:R-:W-:Y:S01]  /*11200*/  F2FP.BF16.PACK_AB R6, R71, R6 ;  /* 0x000000064706723e */ /* 0x000fe200000010ff */
[----:B-1----:R-:W-:Y:S01]  /*11210*/  @P0 FMUL.FTZ R2, R2, 0.69314718246459960938 ;  /* 0x3f31721802020820 */ /* 0x002fe20000410000 */
[----:B------:R-:W-:Y:S01]  /*11220*/  SHF.R.S32.HI R0, RZ, 0x1f, R10 ;  /* 0x0000001fff007819 */ /* 0x000fe2000001140a */
[----:B------:R-:W-:Y:S03]  /*11230*/  STS [R15+0x400], R106 ;  /* 0x0004006a0f007388 */ /* 0x000fe60000000800 */
[----:B------:R-:W-:Y:S01]  /*11240*/  LEA.HI R0, R0, R10, RZ, 0x2 ;  /* 0x0000000a00007211 */ /* 0x000fe200078f10ff */
[----:B------:R-:W-:Y:S03]  /*11250*/  STS [R17], R100 ;  /* 0x0000006411007388 */ /* 0x000fe60000000800 */
[----:B------:R-:W-:Y:S01]  /*11260*/  LOP3.LUT R0, R0, 0xffffffc, RZ, 0xc0, !PT ;  /* 0x0ffffffc00007812 */ /* 0x000fe200078ec0ff */
[----:B------:R-:W-:Y:S01]  /*11270*/  STS [R17+0x400], R102 ;  /* 0x0004006611007388 */ /* 0x000fe20000000800 */
[----:B------:R-:W-:-:S02]  /*11280*/  @P2 IMAD.WIDE.U32 R44, R226, c[0x0][0x1e8], RZ ;  /* 0x00007a00e22c2a25 */ /* 0x000fc400078e00ff */
[----:B------:R-:W-:Y:S01]  /*11290*/  IADD3 R0, R10, -R0, RZ ;  /* 0x800000000a007210 */ /* 0x000fe20007ffe0ff */
[----:B------:R-:W-:Y:S03]  /*112a0*/  STS [R8+0x2000], R96 ;  /* 0x0020006008007388 */ /* 0x000fe60000000800 */
[----:B------:R-:W-:Y:S01]  /*112b0*/  LEA R0, R0, R238, 0x4 ;  /* 0x000000ee00007211 */ /* 0x000fe200078e20ff */
[----:B------:R-:W-:Y:S04]  /*112c0*/  STS [R8+0x2400], R98 ;  /* 0x0024006208007388 */ /* 0x000fe80000000800 */
[----:B------:R-:W-:Y:S04]  /*112d0*/  STS [R11+0x2000], R92 ;  /* 0x0020005c0b007388 */ /* 0x000fe80000000800 */
[----:B------:R1:W-:Y:S04]  /*112e0*/  STS [R11+0x2400], R94 ;  /* 0x0024005e0b007388 */ /* 0x0003e80000000800 */
[----:B------:R-:W-:Y:S04]  /*112f0*/  STS [R12+0x2000], R88 ;  /* 0x002000580c007388 */ /* 0x000fe80000000800 */
[----:B------:R-:W-:Y:S04]  /*11300*/  STS [R12+0x2400], R90 ;  /* 0x0024005a0c007388 */ /* 0x000fe80000000800 */
[----:B------:R-:W-:Y:S04]  /*11310*/  STS [R9+0x2000], R84 ;  /* 0x0020005409007388 */ /* 0x000fe80000000800 */
[----:B------:R2:W-:Y:S04]  /*11320*/  STS [R9+0x2400], R86 ;  /* 0x0024005609007388 */ /* 0x0005e80000000800 */
[----:B------:R-:W-:Y:S04]  /*11330*/  STS [R13+0x2000], R80 ;  /* 0x002000500d007388 */ /* 0x000fe80000000800 */
[----:B------:R-:W-:Y:S01]  /*11340*/  STS [R13+0x2400], R82 ;  /* 0x002400520d007388 */ /* 0x000fe20000000800 */
[----:B-1----:R1:W3:Y:S03]  /*11350*/  @P3 MUFU.LG2 R11, R4 ;  /* 0x00000004000b3308 */ /* 0x0022e60000000c00 */
[----:B------:R-:W-:Y:S04]  /*11360*/  STS [R14+0x2000], R76 ;  /* 0x0020004c0e007388 */ /* 0x000fe80000000800 */
[----:B------:R-:W-:Y:S04]  /*11370*/  STS [R14+0x2400], R78 ;  /* 0x0024004e0e007388 */ /* 0x000fe80000000800 */
[----:B------:R-:W-:Y:S04]  /*11380*/  STS [R15+0x2000], R72 ;  /* 0x002000480f007388 */ /* 0x000fe80000000800 */
[----:B------:R-:W-:Y:S01]  /*11390*/  STS [R15+0x2400], R74 ;  /* 0x0024004a0f007388 */ /* 0x000fe20000000800 */
[----:B-1----:R-:W-:Y:S01]  /*113a0*/  @P2 IMAD R4, R226, c[0x0][0x1ec], R45 ;  /* 0x00007b00e2042a24 */ /* 0x002fe200078e022d */
[----:B--2---:R-:W-:Y:S01]  /*113b0*/  @P2 MOV R9, R44 ;  /* 0x0000002c00092202 */ /* 0x004fe20000000f00 */
[----:B---3--:R-:W-:Y:S01]  /*113c0*/  @P3 FMUL.FTZ R11, R11, 0.69314718246459960938 ;  /* 0x3f3172180b0b3820 */ /* 0x008fe20000410000 */
[----:B------:R-:W-:Y:S04]  /*113d0*/  STS [R17+0x2000], R68 ;  /* 0x0020004411007388 */ /* 0x000fe80000000800 */
[----:B------:R1:W-:Y:S04]  /*113e0*/  STS [R17+0x2400], R6 ;  /* 0x0024000611007388 */ /* 0x0003e80000000800 */
[----:B------:R-:W-:Y:S06]  /*113f0*/  BAR.SYNC.DEFER_BLOCKING 0x0 ;  /* 0x0000000000007b1d */ /* 0x000fec0000010000 */
[----:B------:R-:W2:Y:S04]  /*11400*/  S2R R5, SR_CTAID.Y ;  /* 0x0000000000057919 */ /* 0x000ea80000002600 */
[----:B-1----:R-:W1:Y:S04]  /*11410*/  S2R R6, SR_CTAID.Z ;  /* 0x0000000000067919 */ /* 0x002e680000002700 */
[----:B------:R3:W4:Y:S04]  /*11420*/  LDS.128 R36, [R228] ;  /* 0x00000000e4247984 */ /* 0x0007280000000c00 */
[----:B------:R3:W3:Y:S01]  /*11430*/  LDS.128 R32, [R228+0x800] ;  /* 0x00080000e4207984 */ /* 0x0006e20000000c00 */
[----:B--2---:R-:W-:Y:S01]  /*11440*/  @!P2 SHF.R.S32.HI R8, RZ, 0x1f, R5 ;  /* 0x0000001fff08a819 */ /* 0x004fe20000011405 */
[----:B------:R-:W-:Y:S01]  /*11450*/  @!P1 IMAD R226, R5, c[0x0][0x214], RZ ;  /* 0x0000850005e29a24 */ /* 0x000fe200078e02ff */
[----:B------:R-:W-:Y:S01]  /*11460*/  LOP3.LUT P1, RZ, R7, 0x3, RZ, 0xc0, !PT ;  /* 0x0000000307ff7812 */ /* 0x000fe2000782c0ff */
[----:B------:R2:W2:Y:S01]  /*11470*/  LDS.128 R28, [R228+0x1000] ;  /* 0x00100000e41c7984 */ /* 0x0004a20000000c00 */
[----:B------:R-:W-:Y:S01]  /*11480*/  @!P2 IMAD.WIDE.U32 R44, R5, c[0x0][0x1e0], RZ ;  /* 0x00007800052caa25 */ /* 0x000fe200078e00ff */
[----:B------:R-:W-:-:S02]  /*11490*/  MOV R7, 0x7f800000 ;  /* 0x7f80000000077802 */ /* 0x000fc40000000f00 */
[----:B------:R2:W2:Y:S01]  /*114a0*/  LDS.128 R24, [R228+0x1800] ;  /* 0x00180000e4187984 */ /* 0x0004a20000000c00 */
[----:B------:R-:W-:Y:S01]  /*114b0*/  @!P2 IMAD R8, R8, c[0x0][0x1e0], RZ ;  /* 0x000078000808aa24 */ /* 0x000fe200078e02ff */
[----:B------:R-:W-:Y:S01]  /*114c0*/  @!P2 MOV R9, R44 ;  /* 0x0000002c0009a202 */ /* 0x000fe20000000f00 */
[----:B------:R-:W-:Y:S01]  /*114d0*/  @P3 FFMA.FTZ R7, R132, c[0x0][0x238], R11 ;  /* 0x00008e0084073a23 */ /* 0x000fe2000001000b */
[----:B------:R2:W2:Y:S01]  /*114e0*/  LDS.128 R20, [R228+0x2000] ;  /* 0x00200000e4147984 */ /* 0x0004a20000000c00 */
[----:B------:R-:W-:-:S03]  /*114f0*/  @!P2 IMAD R8, R5, c[0x0][0x1e4], R8 ;  /* 0x000079000508aa24 */ /* 0x000fc600078e0208 */
[----:B------:R2:W2:Y:S01]  /*11500*/  LDS.128 R16, [R228+0x2800] ;  /* 0x00280000e4107984 */ /* 0x0004a20000000c00 */
[----:B-1----:R-:W-:Y:S01]  /*11510*/  @!P4 IMAD R5, R5, c[0x0][0x1c0], R6 ;  /* 0x000070000505ca24 */ /* 0x002fe200078e0206 */
[----:B------:R-:W-:Y:S01]  /*11520*/  @!P2 IADD3 R4, R45, R8, RZ ;  /* 0x000000082d04a210 */ /* 0x000fe20007ffe0ff */
[----:B------:R-:W-:Y:S01]  /*11530*/  @P4 IMAD R226, R6, c[0x0][0x234], R226 ;  /* 0x00008d0006e24a24 */ /* 0x000fe200078e02e2 */
[----:B------:R1:W1:Y:S01]  /*11540*/  LDS.128 R12, [R228+0x3000] ;  /* 0x00300000e40c7984 */ /* 0x0002620000000c00 */
[----:B------:R-:W-:Y:S01]  /*11550*/  MOV R8, 0x7f800000 ;  /* 0x7f80000000087802 */ /* 0x000fe20000000f00 */
[----:B------:R-:W-:Y:S02]  /*11560*/  @P0 FFMA.FTZ R8, R3, c[0x0][0x238], R2 ;  /* 0x00008e0003080a23 */ /* 0x000fe40000010002 */
[----:B------:R1:W1:Y:S01]  /*11570*/  LDS.128 R40, [R228+0x3800] ;  /* 0x00380000e4287984 */ /* 0x0002620000000c00 */
[----:B------:R-:W-:Y:S01]  /*11580*/  @!P4 IMAD R226, R5, c[0x0][0x214], RZ ;  /* 0x0000850005e2ca24 */ /* 0x000fe200078e02ff */
        /* <DEDUP_REMOVED lines=13> */
.L_x_2386:
[----:B------:R-:W-:Y:S05]  /*11660*/  BSYNC B0 ;  /* 0x0000000000007941 */ /* 0x000fea0003800000 */
.L_x_2385:
[----:B------:R-:W5:Y:S01]  /*11670*/  S2R R2, SR_CTAID.X ;  /* 0x0000000000027919 */ /* 0x000f620000002500 */
[----:B------:R-:W-:Y:S01]  /*11680*/  SHF.R.S32.HI R231, RZ, 0x1f, R230 ;  /* 0x0000001fffe77819 */ /* 0x000fe200000114e6 */
[----:B------:R-:W-:Y:S01]  /*11690*/  BSSY B0, `(.L_x_2387) ;  /* 0x0000018000007945 */ /* 0x000fe20003800000 */
[----:B------:R-:W-:-:S05]  /*116a0*/  SHF.R.S32.HI R3, RZ, 0x1f, R6 ;  /* 0x0000001fff037819 */ /* 0x000fca0000011406 */
[----:B------:R-:W-:-:S04]  /*116b0*/  IMAD R3, R3, c[0x0][0x1f0], RZ ;  /* 0x00007c0003037a24 */ /* 0x000fc800078e02ff */
[----:B------:R-:W-:Y:S01]  /*116c0*/  IMAD R3, R6, c[0x0][0x1f4], R3 ;  /* 0x00007d0006037a24 */ /* 0x000fe200078e0203 */
[----:B-----5:R-:W-:-:S04]  /*116d0*/  SHF.L.U32 R2, R2, 0x6, RZ ;  /* 0x0000000602027819 */ /* 0x020fc800000006ff */
[----:B------:R-:W-:Y:S01]  /*116e0*/  SHF.R.S32.HI R0, RZ, 0x1f, R2 ;  /* 0x0000001fff007819 */ /* 0x000fe20000011402 */
[----:B------:R-:W-:-:S04]  /*116f0*/  IMAD.WIDE.U32 R230, R2, c[0x0][0x1e8], R230 ;  /* 0x00007a0002e67a25 */ /* 0x000fc800078e00e6 */
[----:B------:R-:W-:Y:S01]  /*11700*/  IMAD R0, R0, c[0x0][0x1e8], RZ ;  /* 0x00007a0000007a24 */ /* 0x000fe200078e02ff */
[----:B----4-:R-:W-:-:S03]  /*11710*/  IADD3 R8, P0, R9, R230, RZ ;  /* 0x000000e609087210 */ /* 0x010fc60007f1e0ff */
        /* <DEDUP_REMOVED lines=13> */
[----:B------:R4:W-:Y:S04]  /*117f0*/  STG.E.128 [R8.64], R36 ;  /* 0x0000002408007986 */ /* 0x0009e8000c101d0c */
[----:B--2---:R4:W-:Y:S02]  /*11800*/  STG.E.128 [R8.64+0x80], R20 ;  /* 0x0000801408007986 */ /* 0x0049e4000c101d0c */
.L_x_2388:
[----:B------:R-:W-:Y:S05]  /*11810*/  BSYNC B0 ;  /* 0x0000000000007941 */ /* 0x000fea0003800000 */
.L_x_2387:
[----:B------:R-:W-:Y:S01]  /*11820*/  IADD3 R0, R232, 0x10, RZ ;  /* 0x00000010e8007810 */ /* 0x000fe20007ffe0ff */
[----:B------:R-:W-:Y:S03]  /*11830*/  BSSY B0, `(.L_x_2389) ;  /* 0x000000f000007945 */ /* 0x000fe60003800000 */
[----:B------:R-:W-:-:S13]  /*11840*/  ISETP.GE.AND P0, PT, R0, R223, PT ;  /* 0x000000df0000720c */ /* 0x000fda0003f06270 */
[----:B------:R-:W-:Y:S05]  /*11850*/  @P0 BRA `(.L_x_2390) ;  /* 0x000000c000000947 */ /* 0x000fea0003800000 */
[----:B------:R-:W-:Y:S01]  /*11860*/  IADD3 R2, P0, R232, 0x10, RZ ;  /* 0x00000010e8027810 */ /* 0x000fe20007f1e0ff */
[----:B----4-:R-:W-:Y:S01]  /*11870*/  IMAD.MOV.U32 R8, RZ, RZ, R6 ;  /* 0x000000ffff087224 */ /* 0x010fe200078e0006 */
[----:B------:R-:W-:-:S03]  /*11880*/  MOV R9, R5 ;  /* 0x0000000500097202 */ /* 0x000fc60000000f00 */
[----:B------:R-:W-:Y:S02]  /*11890*/  IMAD.X R0, RZ, RZ, R233, P0 ;  /* 0x000000ffff007224 */ /* 0x000fe400000e06e9 */
[----:B------:R-:W-:-:S04]  /*118a0*/  IMAD.WIDE.U32 R8, R2, c[0x0][0x1e8], R8 ;  /* 0x00007a0002087a25 */ /* 0x000fc800078e0008 */
[----:B------:R-:W-:-:S04]  /*118b0*/  IMAD R0, R0, c[0x0][0x1e8], RZ ;  /* 0x00007a0000007a24 */ /* 0x000fc800078e02ff */
[----:B------:R-:W-:Y:S01]  /*118c0*/  IMAD R0, R2, c[0x0][0x1ec], R0 ;  /* 0x00007b0002007a24 */ /* 0x000fe200078e0200 */
[----:B------:R-:W-:-:S04]  /*118d0*/  LEA R2, P0, R8, c[0x0][0x1d0], 0x1 ;  /* 0x0000740008027a11 */ /* 0x000fc800078008ff */
[----:B------:R-:W-:-:S04]  /*118e0*/  IADD3 R0, R0, R9, RZ ;  /* 0x0000000900007210 */ /* 0x000fc80007ffe0ff */
[----:B------:R-:W-:-:S05]  /*118f0*/  LEA.HI.X R3, R8, c[0x0][0x1d4], R0, 0x1, P0 ;  /* 0x0000750008037a11 */ /* 0x000fca00000f0c00 */
[----:B---3--:R3:W-:Y:S04]  /*11900*/  STG.E.128 [R2.64], R32 ;  /* 0x0000002002007986 */ /* 0x0087e8000c101d0c */
[----:B--2---:R3:W-:Y:S02]  /*11910*/  STG.E.128 [R2.64+0x80], R16 ;  /* 0x0000801002007986 */ /* 0x0047e4000c101d0c */
.L_x_2390:
[----:B------:R-:W-:Y:S05]  /*11920*/  BSYNC B0 ;  /* 0x0000000000007941 */ /* 0x000fea0003800000 */
.L_x_2389:
[----:B------:R-:W-:Y:S01]  /*11930*/  IADD3 R0, R232, 0x20, RZ ;  /* 0x00000020e8007810 */ /* 0x000fe20007ffe0ff */
[----:B------:R-:W-:Y:S03]  /*11940*/  BSSY B0, `(.L_x_2391) ;  /* 0x000000f000007945 */ /* 0x000fe60003800000 */
[----:B------:R-:W-:-:S13]  /*11950*/  ISETP.GE.AND P0, PT, R0, R223, PT ;  /* 0x000000df0000720c */ /* 0x000fda0003f06270 */
[----:B------:R-:W-:Y:S05]  /*11960*/  @P0 BRA `(.L_x_2392) ;  /* 0x000000c000000947 */ /* 0x000fea0003800000 */
[----:B---3--:R-:W-:Y:S01]  /*11970*/  IADD3 R2, P0, R232, 0x20, RZ ;  /* 0x00000020e8027810 */ /* 0x008fe20007f1e0ff */
        /* <DEDUP_REMOVED lines=9> */
[----:B--2---:R2:W-:Y:S04]  /*11a10*/  STG.E.128 [R2.64], R28 ;  /* 0x0000001c02007986 */ /* 0x0045e8000c101d0c */
[----:B-1----:R2:W-:Y:S02]  /*11a20*/  STG.E.128 [R2.64+0x80], R12 ;  /* 0x0000800c02007986 */ /* 0x0025e4000c101d0c */
.L_x_2392:
[----:B------:R-:W-:Y:S05]  /*11a30*/  BSYNC B0 ;  /* 0x0000000000007941 */ /* 0x000fea0003800000 */
.L_x_2391:
[----:B------:R-:W-:-:S04]  /*11a40*/  IADD3 R0, R232, 0x30, RZ ;  /* 0x00000030e8007810 */ /* 0x000fc80007ffe0ff */
[----:B------:R-:W-:-:S13]  /*11a50*/  ISETP.GE.AND P0, PT, R0, R223, PT ;  /* 0x000000df0000720c */ /* 0x000fda0003f06270 */
[----:B------:R-:W-:Y:S05]  /*11a60*/  @P0 EXIT ;  /* 0x000000000000094d */ /* 0x000fea0003800000 */
[----:B------:R-:W-:Y:S02]  /*11a70*/  IADD3 R0, P0, R232, 0x30, RZ ;  /* 0x00000030e8007810 */ /* 0x000fe40007f1e0ff */
[----:B------:R-:W-:Y:S02]  /*11a80*/  MOV R4, R6 ;  /* 0x0000000600047202 */ /* 0x000fe40000000f00 */
[----:B--23--:R-:W-:-:S03]  /*11a90*/  IADD3.X R2, RZ, R233, RZ, P0, !PT ;  /* 0x000000e9ff027210 */ /* 0x00cfc600007fe4ff */
[----:B------:R-:W-:-:S04]  /*11aa0*/  IMAD.WIDE.U32 R4, R0, c[0x0][0x1e8], R4 ;  /* 0x00007a0000047a25 */ /* 0x000fc800078e0004 */
[----:B------:R-:W-:Y:S01]  /*11ab0*/  IMAD R2, R2, c[0x0][0x1e8], RZ ;  /* 0x00007a0002027a24 */ /* 0x000fe200078e02ff */
[----:B------:R-:W-:-:S03]  /*11ac0*/  LEA R6, P0, R4, c[0x0][0x1d0], 0x1 ;  /* 0x0000740004067a11 */ /* 0x000fc600078008ff */
[----:B------:R-:W-:-:S05]  /*11ad0*/  IMAD R2, R0, c[0x0][0x1ec], R2 ;  /* 0x00007b0000027a24 */ /* 0x000fca00078e0202 */
[----:B------:R-:W-:-:S04]  /*11ae0*/  IADD3 R2, R2, R5, RZ ;  /* 0x0000000502027210 */ /* 0x000fc80007ffe0ff */
[----:B------:R-:W-:-:S05]  /*11af0*/  LEA.HI.X R7, R4, c[0x0][0x1d4], R2, 0x1, P0 ;  /* 0x0000750004077a11 */ /* 0x000fca00000f0c02 */
[----:B------:R-:W-:Y:S04]  /*11b00*/  STG.E.128 [R6.64], R24 ;  /* 0x0000001806007986 */ /* 0x000fe8000c101d0c */
[----:B-1----:R-:W-:Y:S01]  /*11b10*/  STG.E.128 [R6.64+0x80], R40 ;  /* 0x0000802806007986 */ /* 0x002fe2000c101d0c */
[----:B------:R-:W-:Y:S05]  /*11b20*/  EXIT ;  /* 0x000000000000794d */ /* 0x000fea0003800000 */
.L_x_2393:
        /* <DEDUP_REMOVED lines=13> */
.L_x_8341:


//--------------------- .text._ZN5flash24flash_fwd_splitkv_kernelI23Flash_fwd_kernel_traitsILi128ELi64ELi128ELi4ELb0ELb0EN7cutlass10bfloat16_tE19Flash_kernel_traitsILi128ELi64ELi128ELi4ES3_EELb1ELb0ELb1ELb0ELb0ELb0ELb0ELb0EEEvNS_16Flash_fwd_paramsE --------------------------
	.section	.text._ZN5flash24flash_fwd_splitkv_kernelI23Flash_fwd_kernel_traitsILi128ELi64ELi128ELi4ELb0ELb0EN7cutlass10bfloat16_tE19Flash_kernel_traitsILi128ELi64ELi128ELi4ES3_EELb1ELb0ELb1ELb0ELb0ELb0ELb0ELb0EEEvNS_16Flash_fwd_paramsE,"ax",@progbits
	.sectioninfo	@"SHI_REGISTERS=254"
	.align	128
        .global         _ZN5flash24flash_fwd_splitkv_kernelI23Flash_fwd_kernel_traitsILi128ELi64ELi128ELi4ELb0ELb0EN7cutlass10bfloat16_tE19Flash_kernel_traitsILi128ELi64ELi128ELi4ES3_EELb1ELb0ELb1ELb0ELb0ELb0ELb0ELb0EEEvNS_16Flash_fwd_paramsE
        .type           _ZN5flash24flash_fwd_splitkv_kernelI23Flash_fwd_kernel_traitsILi128ELi64ELi128ELi4ELb0ELb0EN7cutlass10bfloat16_tE19Flash_kernel_traitsILi128ELi64ELi128ELi4ES3_EELb1ELb0ELb1ELb0ELb0ELb0ELb0ELb0EEEvNS_16Flash_fwd_paramsE,@function
        .size           _ZN5flash24flash_fwd_splitkv_kernelI23Flash_fwd_kernel_traitsILi128ELi64ELi128ELi4ELb0ELb0EN7cutlass10bfloat16_tE19Flash_kernel_traitsILi128ELi64ELi128ELi4ES3_EELb1ELb0ELb1ELb0ELb0ELb0ELb0ELb0EEEvNS_16Flash_fwd_paramsE,(.L_x_8342 - _ZN5flash24flash_fwd_splitkv_kernelI23Flash_fwd_kernel_traitsILi128ELi64ELi128ELi4ELb0ELb0EN7cutlass10bfloat16_tE19Flash_kernel_traitsILi128ELi64ELi128ELi4ES3_EELb1ELb0ELb1ELb0ELb0ELb0ELb0ELb0EEEvNS_16Flash_fwd_paramsE)
        .other          _ZN5flash24flash_fwd_splitkv_kernelI23Flash_fwd_kernel_traitsILi128ELi64ELi128ELi4ELb0ELb0EN7cutlass10bfloat16_tE19Flash_kernel_traitsILi128ELi64ELi128ELi4ES3_EELb1ELb0ELb1ELb0ELb0ELb0ELb0ELb0EEEvNS_16Flash_fwd_paramsE,@"STO_CUDA_ENTRY STV_DEFAULT"
_ZN5flash24flash_fwd_splitkv_kernelI23Flash_fwd_kernel_traitsILi128ELi64ELi128ELi4ELb0ELb0EN7cutlass10bfloat16_tE19Flash_kernel_traitsILi128ELi64ELi128ELi4ES3_EELb1ELb0ELb1ELb0ELb0ELb0ELb0ELb0EEEvNS_16Flash_fwd_paramsE:
.text._ZN5flash24flash_fwd_splitkv_kernelI23Flash_fwd_kernel_traitsILi128ELi64ELi128ELi4ELb0ELb0EN7cutlass10bfloat16_tE19Flash_kernel_traitsILi128ELi64ELi128ELi4ES3_EELb1ELb0ELb1ELb0ELb0ELb0ELb0ELb0EEEvNS_16Flash_fwd_paramsE:
        /* <DEDUP_REMOVED lines=33> */
.L_x_2394:
[----:B-1-34-:R-:W-:Y:S02]  /*0210*/  MOV R0, c[0x0][0x218] ;  /* 0x0000860000007a02 */ /* 0x01afe40000000f00 */
.L_x_2395:
[----:B------:R-:W-:-:S04]  /*0220*/  ISETP.NE.U32.AND P2, PT, RZ, c[0x0][0x258], PT ;  /* 0x00009600ff007a0c */ /* 0x000fc80003f45070 */
[----:B------:R-:W-:-:S13]  /*0230*/  ISETP.NE.AND.EX P2, PT, RZ, c[0x0][0x25c], PT, P2 ;  /* 0x00009700ff007a0c */ /* 0x000fda0003f45320 */
[----:B-1----:R-:W-:-:S06]  /*0240*/  @P2 IMAD.WIDE R4, R20, R219, c[0x0][0x258] ;  /* 0x0000960014042625 */ /* 0x002fcc00078e02db */
        /* <DEDUP_REMOVED lines=37> */
[----:B------:R-:W-:-:S02]  /*04a0*/  IMAD.IADD R8, R8, 0x1, -R3 ;  /* 0x0000000108087824 */ /* 0x000fc400078e0a03 */
[----:B------:R-:W-:Y:S01]  /*04b0*/  @!P0 SHF.R.S32.HI R9, RZ, 0x1f, R20 ;  /* 0x0000001fff098819 */ /* 0x000fe20000011414 */
[----:B------:R-:W-:Y:S02]  /*04c0*/  @P0 IMAD.WIDE.U32 R4, R218, c[0x0][0x1e8], RZ ;  /* 0x00007a00da040a25 */ /* 0x000fe400078e00ff */
[----:B------:R-:W-:Y:S02]  /*04d0*/  SHF.L.U32 R2, R8, 0x3, RZ ;  /* 0x0000000308027819 */ /* 0x000fe400000006ff */
[----:B------:R-:W-:Y:S02]  /*04e0*/  @!P0 IMAD R9, R9, c[0x0][0x1e0], RZ ;  /* 0x0000780009098a24 */ /* 0x000fe400078e02ff */
[----:B------:R-:W-:Y:S01]  /*04f0*/  SHF.R.S32.HI R3, RZ, 0x1f, R2 ;  /* 0x0000001fff037819 */ /* 0x000fe20000011402 */
[----:B------:R-:W-:-:S04]  /*0500*/  @!P0 IMAD.WIDE.U32 R14, R20, c[0x0][0x1e0], RZ ;  /* 0x00007800140e8a25 */ /* 0x000fc800078e00ff */
[----:B------:R-:W-:Y:S01]  /*0510*/  @P0 IMAD.MOV.U32 R6, RZ, RZ, R4 ;  /* 0x000000ffff060224 */ /* 0x000fe200078e0004 */
[----:B------:R-:W-:Y:S01]  /*0520*/  @!P0 MOV R6, R14 ;  /* 0x0000000e00068202 */ /* 0x000fe20000000f00 */
[----:B------:R-:W-:Y:S02]  /*0530*/  @!P0 IMAD R4, R20, c[0x0][0x1e4], R9 ;  /* 0x0000790014048a24 */ /* 0x000fe400078e0209 */
[----:B------:R-:W-:-:S04]  /*0540*/  IMAD.WIDE.U32 R12, R10, c[0x0][0x1e8], R2 ;  /* 0x00007a000a0c7a25 */ /* 0x000fc800078e0002 */
[----:B------:R-:W-:Y:S02]  /*0550*/  @P0 IMAD R5, R218, c[0x0][0x1ec], R5 ;  /* 0x00007b00da050a24 */ /* 0x000fe400078e0205 */
[----:B------:R-:W-:Y:S01]  /*0560*/  @!P0 IMAD.IADD R5, R15, 0x1, R4 ;  /* 0x000000010f058824 */ /* 0x000fe200078e0204 */
[----:B------:R-:W-:Y:S01]  /*0570*/  IADD3 R6, P0, R6, R12, RZ ;  /* 0x0000000c06067210 */ /* 0x000fe20007f1e0ff */
[----:B------:R-:W-:Y:S01]  /*0580*/  IMAD R4, R10, c[0x0][0x1ec], R7 ;  /* 0x00007b000a047a24 */ /* 0x000fe200078e0207 */
[--C-:B------:R-:W-:Y:S01]  /*0590*/  SHF.R.S32.HI R15, RZ, 0x1f, R24.reuse ;  /* 0x0000001fff0f7819 */ /* 0x100fe20000011418 */
[----:B------:R-:W-:-:S03]  /*05a0*/  IMAD R9, R20, c[0x0][0x1c0], R24 ;  /* 0x0000700014097a24 */ /* 0x000fc600078e0218 */
[----:B------:R-:W-:Y:S01]  /*05b0*/  IADD3.X R7, R5, R13, R4, P0, !PT ;  /* 0x0000000d05077210 */ /* 0x000fe200007fe404 */
[----:B------:R-:W-:Y:S01]  /*05c0*/  IMAD R15, R15, c[0x0][0x1f0], RZ ;  /* 0x00007c000f0f7a24 */ /* 0x000fe200078e02ff */
[----:B------:R-:W-:Y:S01]  /*05d0*/  ISETP.GE.AND P0, PT, R0, R217, PT ;  /* 0x000000d90000720c */ /* 0x000fe20003f06270 */
[----:B------:R-:W-:Y:S01]  /*05e0*/  IMAD R9, R9, c[0x0][0x214], R10 ;  /* 0x0000850009097a24 */ /* 0x000fe200078e020a */
[----:B------:R-:W-:Y:S01]  /*05f0*/  SHF.R.S32.HI R5, RZ, 0x1f, R0 ;  /* 0x0000001fff057819 */ /* 0x000fe20000011400 */
[C---:B------:R-:W-:Y:S02]  /*0600*/  IMAD R15, R24.reuse, c[0x0][0x1f4], R15 ;  /* 0x00007d00180f7a24 */ /* 0x040fe400078e020f */
[----:B------:R-:W-:Y:S01]  /*0610*/  IMAD.WIDE.U32 R24, R24, c[0x0][0x1f0], R6 ;  /* 0x00007c0018187a25 */ /* 0x000fe200078e0006 */
[----:B------:R-:W-:-:S03]  /*0620*/  IADD3 R7, R2, 0x40, RZ ;  /* 0x0000004002077810 */ /* 0x000fc60007ffe0ff */
        /* <DEDUP_REMOVED lines=13> */
.L_x_2398:
[----:B------:R-:W-:Y:S05]  /*0700*/  BSYNC B0 ;  /* 0x0000000000007941 */ /* 0x000fea0003800000 */
.L_x_2397:
        /* <DEDUP_REMOVED lines=18> */
.L_x_2400:
[----:B------:R-:W-:Y:S05]  /*0830*/  BSYNC B0 ;  /* 0x0000000000007941 */ /* 0x000fea0003800000 */
.L_x_2399:
        /* <DEDUP_REMOVED lines=18> */
.L_x_2402:
[----:B------:R-:W-:Y:S05]  /*0960*/  BSYNC B0 ;  /* 0x0000000000007941 */ /* 0x000fea0003800000 */
.L_x_2401:
        /* <DEDUP_REMOVED lines=17> */
.L_x_2404:
[----:B------:R-:W-:Y:S05]  /*0a80*/  BSYNC B0 ;  /* 0x0000000000007941 */ /* 0x000fea0003800000 */
.L_x_2403:
[----:B------:R-:W-:-:S04]  /*0a90*/  ISETP.NE.AND P4, PT, R8, RZ, PT ;  /* 0x000000ff0800720c */ /* 0x000fc80003f85270 */
[-C--:B------:R-:W-:Y:S02]  /*0aa0*/  ISETP.GE.OR P3, PT, R0, R217.reuse, P4 ;  /* 0x000000d90000720c */ /* 0x080fe40002766670 */
[-C--:B------:R-:W-:Y:S02]  /*0ab0*/  ISETP.GE.OR P2, PT, R12, R217.reuse, P4 ;  /* 0x000000d90c00720c */ /* 0x080fe40002746670 */
[-C--:B------:R-:W-:Y:S02]  /*0ac0*/  ISETP.GE.OR P1, PT, R10, R217.reuse, P4 ;  /* 0x000000d90a00720c */ /* 0x080fe40002726670 */
[C---:B------:R-:W-:Y:S02]  /*0ad0*/  IADD3 R0, P0, R9.reuse, R0, RZ ;  /* 0x0000000009007210 */ /* 0x040fe40007f1e0ff */
        /* <DEDUP_REMOVED lines=14> */
.L_x_2396:
        /* <DEDUP_REMOVED lines=23> */
[----:B------:R-:W-:-:S03]  /*0d30*/  IABS R2, R13 ;  /* 0x0000000d00027213 */ /* 0x000fc60000000000 */
[----:B-1----:R-:W1:Y:S02]  /*0d40*/  MUFU.RCP R4, R6 ;  /* 0x0000000600047308 */ /* 0x002e640000001000 */
[----:B-1----:R-:W-:-:S06]  /*0d50*/  IADD3 R4, R4, 0xffffffe, RZ ;  /* 0x0ffffffe04047810 */ /* 0x002fcc0007ffe0ff */
[----:B------:R-:W1:Y:S02]  /*0d60*/  F2I.FTZ.U32.TRUNC.NTZ R5, R4 ;  /* 0x0000000400057305 */ /* 0x000e64000021f000 */
[----:B-1---5:R-:W-:Y:S02]  /*0d70*/  IMAD.MOV R0, RZ, RZ, -R5 ;  /* 0x000000ffff007224 */ /* 0x022fe400078e0a05 */
[----:B------:R-:W-:Y:S02]  /*0d80*/  IMAD.MOV.U32 R4, RZ, RZ, RZ ;  /* 0x000000ffff047224 */ /* 0x000fe400078e00ff */
[----:B------:R-:W-:-:S04]  /*0d90*/  IMAD R3, R0, R135, RZ ;  /* 0x0000008700037224 */ /* 0x000fc800078e02ff */
[----:B------:R-:W-:-:S06]  /*0da0*/  IMAD.HI.U32 R3, R5, R3, R4 ;  /* 0x0000000305037227 */ /* 0x000fcc00078e0004 */
[----:B------:R-:W-:-:S05]  /*0db0*/  IMAD.HI.U32 R3, R3, R2, RZ ;  /* 0x0000000203037227 */ /* 0x000fca00078e00ff */
[----:B------:R-:W-:-:S05]  /*0dc0*/  IADD3 R0, -R3, RZ, RZ ;  /* 0x000000ff03007210 */ /* 0x000fca0007ffe1ff */
[----:B------:R-:W-:-:S05]  /*0dd0*/  IMAD R0, R135, R0, R2 ;  /* 0x0000000087007224 */ /* 0x000fca00078e0202 */
[----:B------:R-:W-:-:S13]  /*0de0*/  ISETP.GT.U32.AND P2, PT, R135, R0, PT ;  /* 0x000000008700720c */ /* 0x000fda0003f44070 */
[----:B------:R-:W-:Y:S01]  /*0df0*/  @!P2 IMAD.IADD R0, R0, 0x1, -R135 ;  /* 0x000000010000a824 */ /* 0x000fe200078e0a87 */
[----:B------:R-:W-:Y:S02]  /*0e00*/  @!P2 IADD3 R3, R3, 0x1, RZ ;  /* 0x000000010303a810 */ /* 0x000fe40007ffe0ff */
[----:B------:R-:W-:Y:S02]  /*0e10*/  ISETP.NE.AND P2, PT, RZ, c[0x0][0x2d0], PT ;  /* 0x0000b400ff007a0c */ /* 0x000fe40003f45270 */
[----:B------:R-:W-:Y:S02]  /*0e20*/  ISETP.GE.U32.AND P3, PT, R0, R135, PT ;  /* 0x000000870000720c */ /* 0x000fe40003f66070 */
[----:B------:R-:W-:-:S04]  /*0e30*/  LOP3.LUT R0, R13, c[0x0][0x2d0], RZ, 0x3c, !PT ;  /* 0x0000b4000d007a12 */ /* 0x000fc800078e3cff */
[----:B------:R-:W-:-:S07]  /*0e40*/  ISETP.GE.AND P1, PT, R0, RZ, PT ;  /* 0x000000ff0000720c */ /* 0x000fce0003f26270 */
[----:B------:R-:W-:-:S06]  /*0e50*/  @P3 IADD3 R3, R3, 0x1, RZ ;  /* 0x0000000103033810 */ /* 0x000fcc0007ffe0ff */
[----:B------:R-:W-:Y:S02]  /*0e60*/  @!P1 IADD3 R3, -R3, RZ, RZ ;  /* 0x000000ff03039210 */ /* 0x000fe40007ffe1ff */
[----:B------:R-:W-:-:S05]  /*0e70*/  @!P2 LOP3.LUT R3, RZ, c[0x0][0x2d0], RZ, 0x33, !PT ;  /* 0x0000b400ff03aa12 */ /* 0x000fca00078e33ff */
[----:B------:R-:W-:-:S05]  /*0e80*/  IMAD.WIDE R14, R3, 0x4, R226 ;  /* 0x00000004030e7825 */ /* 0x000fca00078e02e2 */
[----:B------:R1:W2:Y:S01]  /*0e90*/  LDG.E R0, [R14.64] ;  /* 0x0000000c0e007981 */ /* 0x0002a2000c1e1900 */
[----:B------:R-:W-:-:S04]  /*0ea0*/  IABS R2, c[0x0][0x1c8] ;  /* 0x0000720000027a13 */ /* 0x000fc80000000000 */
[----:B------:R-:W3:Y:S08]  /*0eb0*/  I2F.RP R9, R2 ;  /* 0x0000000200097306 */ /* 0x000ef00000209400 */
[----:B---3--:R-:W3:Y:S02]  /*0ec0*/  MUFU.RCP R6, R9 ;  /* 0x0000000900067308 */ /* 0x008ee40000001000 */
[----:B---3--:R-:W-:-:S06]  /*0ed0*/  IADD3 R6, R6, 0xffffffe, RZ ;  /* 0x0ffffffe06067810 */ /* 0x008fcc0007ffe0ff */
[----:B------:R-:W3:Y:S02]  /*0ee0*/  F2I.FTZ.U32.TRUNC.NTZ R7, R6 ;  /* 0x0000000600077305 */ /* 0x000ee4000021f000 */
[----:B---3--:R-:W-:Y:S01]  /*0ef0*/  IMAD.MOV R4, RZ, RZ, -R7 ;  /* 0x000000ffff047224 */ /* 0x008fe200078e0a07 */
[----:B------:R-:W-:-:S03]  /*0f00*/  MOV R6, RZ ;  /* 0x000000ff00067202 */ /* 0x000fc60000000f00 */
[----:B------:R-:W-:Y:S01]  /*0f10*/  IMAD R5, R4, R2, RZ ;  /* 0x0000000204057224 */ /* 0x000fe200078e02ff */
[----:B------:R-:W-:-:S03]  /*0f20*/  IABS R4, R24 ;  /* 0x0000001800047213 */ /* 0x000fc60000000000 */
[----:B------:R-:W-:-:S06]  /*0f30*/  IMAD.HI.U32 R5, R7, R5, R6 ;  /* 0x0000000507057227 */ /* 0x000fcc00078e0006 */
[----:B-1----:R-:W-:-:S04]  /*0f40*/  IMAD.HI.U32 R14, R5, R4, RZ ;  /* 0x00000004050e7227 */ /* 0x002fc800078e00ff */
        /* <DEDUP_REMOVED lines=14> */
[----:B------:R-:W-:-:S03]  /*1030*/  @!P1 IADD3 R14, -R14, RZ, RZ ;  /* 0x000000ff0e0e9210 */ /* 0x000fc60007ffe1ff */
[----:B------:R-:W-:-:S08]  /*1040*/  IMAD R2, R13, c[0x0][0x19c], R2 ;  /* 0x000067000d027a24 */ /* 0x000fd000078e0202 */
        /* <DEDUP_REMOVED lines=9> */
[----:B------:R-:W-:-:S02]  /*10e0*/  IMAD R3, R15, c[0x0][0x1b0], RZ ;  /* 0x00006c000f037a24 */ /* 0x000fc400078e02ff */
[----:B------:R-:W-:-:S04]  /*10f0*/  IMAD.WIDE.U32 R6, R13, c[0x0][0x198], R6 ;  /* 0x000066000d067a25 */ /* 0x000fc800078e0006 */
[----:B------:R-:W-:Y:S01]  /*1100*/  IMAD R3, R14, c[0x0][0x1b4], R3 ;  /* 0x00006d000e037a24 */ /* 0x000fe200078e0203 */
[----:B------:R-:W-:Y:S01]  /*1110*/  IADD3 R7, R7, R2, RZ ;  /* 0x0000000207077210 */ /* 0x000fe20007ffe0ff */
[----:B------:R-:W-:-:S04]  /*1120*/  IMAD.WIDE.U32 R22, R0, c[0x0][0x188], RZ ;  /* 0x0000620000167a25 */ /* 0x000fc800078e00ff */
[----:B------:R-:W-:-:S04]  /*1130*/  IMAD.WIDE.U32 R6, R14, c[0x0][0x1b0], R6 ;  /* 0x00006c000e067a25 */ /* 0x000fc800078e0006 */
[----:B------:R-:W-:Y:S01]  /*1140*/  IMAD.IADD R19, R23, 0x1, R19 ;  /* 0x0000000117137824 */ /* 0x000fe200078e0213 */
[----:B------:R-:W-:Y:S01]  /*1150*/  IADD3 R9, R7, R3, RZ ;  /* 0x0000000307097210 */ /* 0x000fe20007ffe0ff */
[----:B------:R-:W-:Y:S01]  /*1160*/  IMAD.MOV.U32 R18, RZ, RZ, R6 ;  /* 0x000000ffff127224 */ /* 0x000fe200078e0006 */
[----:B------:R-:W-:Y:S05]  /*1170*/  BRA `(.L_x_2406) ;  /* 0x0000042000007947 */ /* 0x000fea0003800000 */
.L_x_2405:
        /* <DEDUP_REMOVED lines=15> */
.L_x_2407:
[----:B------:R-:W-:Y:S02]  /*1270*/  IABS R7, c[0x0][0x1c8] ;  /* 0x0000720000077a13 */ /* 0x000fe40000000000 */
[----:B------:R-:W-:Y:S02]  /*1280*/  MOV R12, RZ ;  /* 0x000000ff000c7202 */ /* 0x000fe40000000f00 */
[----:B------:R-:W1:Y:S01]  /*1290*/  I2F.RP R9, R7 ;  /* 0x0000000700097306 */ /* 0x000e620000209400 */
[----:B------:R-:W-:-:S05]  /*12a0*/  @P4 IADD3 R19, R2, R19, RZ ;  /* 0x0000001302134210 */ /* 0x000fca0007ffe0ff */
        /* <DEDUP_REMOVED lines=9> */
[----:B------:R-:W-:-:S03]  /*1340*/  LEA R13, R185, 0xffffff80, 0x7 ;  /* 0xffffff80b90d7811 */ /* 0x000fc600078e38ff */
[----:B------:R-:W-:-:S04]  /*1350*/  IMAD.MOV.U32 R5, RZ, RZ, R4 ;  /* 0x000000ffff057224 */ /* 0x000fc800078e0004 */
[----:B------:R-:W-:-:S05]  /*1360*/  IMAD.HI.U32 R14, R12, R5, RZ ;  /* 0x000000050c0e7227 */ /* 0x000fca00078e00ff */
[----:B------:R-:W-:-:S05]  /*1370*/  IADD3 R4, -R14, RZ, RZ ;  /* 0x000000ff0e047210 */ /* 0x000fca0007ffe1ff */
[----:B------:R-:W-:Y:S01]  /*1380*/  IMAD R4, R7, R4, R5 ;  /* 0x0000000407047224 */ /* 0x000fe200078e0205 */
[----:B------:R-:W-:-:S04]  /*1390*/  SHF.R.S32.HI R5, RZ, 0x1f, R13 ;  /* 0x0000001fff057819 */ /* 0x000fc8000001140d */
[----:B------:R-:W-:-:S13]  /*13a0*/  ISETP.GT.U32.AND P1, PT, R7, R4, PT ;  /* 0x000000040700720c */ /* 0x000fda0003f24070 */
[----:B------:R-:W-:Y:S01]  /*13b0*/  @!P1 IMAD.IADD R4, R4, 0x1, -R7 ;  /* 0x0000000104049824 */ /* 0x000fe200078e0a07 */
[----:B------:R-:W-:Y:S02]  /*13c0*/  @!P1 IADD3 R14, R14, 0x1, RZ ;  /* 0x000000010e0e9810 */ /* 0x000fe40007ffe0ff */
[----:B------:R-:W-:Y:S02]  /*13d0*/  ISETP.NE.AND P1, PT, RZ, c[0x0][0x1c8], PT ;  /* 0x00007200ff007a0c */ /* 0x000fe40003f25270 */
[----:B------:R-:W-:Y:S01]  /*13e0*/  ISETP.GE.U32.AND P3, PT, R4, R7, PT ;  /* 0x000000070400720c */ /* 0x000fe20003f66070 */
[----:B------:R-:W-:Y:S01]  /*13f0*/  IMAD.MOV.U32 R7, RZ, RZ, R3 ;  /* 0x000000ffff077224 */ /* 0x000fe200078e0003 */
[----:B------:R-:W-:-:S03]  /*1400*/  LOP3.LUT R4, R24, c[0x0][0x1c8], RZ, 0x3c, !PT ;  /* 0x0000720018047a12 */ /* 0x000fc600078e3cff */
[----:B------:R-:W-:Y:S01]  /*1410*/  IMAD.WIDE.U32 R6, R13, c[0x0][0x198], R6 ;  /* 0x000066000d067a25 */ /* 0x000fe200078e0006 */
[----:B------:R-:W-:-:S03]  /*1420*/  ISETP.GE.AND P2, PT, R4, RZ, PT ;  /* 0x000000ff0400720c */ /* 0x000fc60003f46270 */
[----:B------:R-:W-:-:S04]  /*1430*/  IMAD R4, R5, c[0x0][0x198], RZ ;  /* 0x0000660005047a24 */ /* 0x000fc800078e02ff */
[----:B------:R-:W-:Y:S01]  /*1440*/  @P3 IADD3 R14, R14, 0x1, RZ ;  /* 0x000000010e0e3810 */ /* 0x000fe20007ffe0ff */
[----:B------:R-:W-:-:S04]  /*1450*/  IMAD R3, R13, c[0x0][0x19c], R4 ;  /* 0x000067000d037a24 */ /* 0x000fc800078e0204 */
[----:B------:R-:W-:Y:S01]  /*1460*/  IMAD.IADD R7, R7, 0x1, R3 ;  /* 0x0000000107077824 */ /* 0x000fe200078e0203 */
[----:B------:R-:W-:Y:S02]  /*1470*/  @!P2 IADD3 R14, -R14, RZ, RZ ;  /* 0x000000ff0e0ea210 */ /* 0x000fe40007ffe1ff */
[----:B------:R-:W-:-:S04]  /*1480*/  @!P1 LOP3.LUT R14, RZ, c[0x0][0x1c8], RZ, 0x33, !PT ;  /* 0x00007200ff0e9a12 */ /* 0x000fc800078e33ff */
[----:B------:R-:W-:Y:S01]  /*1490*/  SHF.R.S32.HI R15, RZ, 0x1f, R14 ;  /* 0x0000001fff0f7819 */ /* 0x000fe2000001140e */
[----:B------:R-:W-:-:S04]  /*14a0*/  IMAD.WIDE.U32 R6, R14, c[0x0][0x1b0], R6 ;  /* 0x00006c000e067a25 */ /* 0x000fc800078e0006 */
[----:B------:R-:W-:Y:S01]  /*14b0*/  IMAD R9, R15, c[0x0][0x1b0], RZ ;  /* 0x00006c000f097a24 */ /* 0x000fe200078e02ff */
[----:B------:R-:W-:-:S03]  /*14c0*/  MOV R18, R6 ;  /* 0x0000000600127202 */ /* 0x000fc60000000f00 */
        /* <DEDUP_REMOVED lines=13> */
.L_x_2406:
[----:B------:R-:W-:Y:S01]  /*15a0*/  ISETP.NE.AND P1, PT, R218, -0x1, PT ;  /* 0xffffffffda00780c */ /* 0x000fe20003f25270 */
[----:B------:R-:W-:Y:S01]  /*15b0*/  IMAD R15, R15, c[0x0][0x1b8], RZ ;  /* 0x00006e000f0f7a24 */ /* 0x000fe200078e02ff */
[----:B------:R-:W-:Y:S01]  /*15c0*/  SHF.R.S32.HI R3, RZ, 0x1f, R8 ;  /* 0x0000001fff037819 */ /* 0x000fe20000011408 */
[----:B------:R-:W-:Y:S01]  /*15d0*/  BSSY B0, `(.L_x_2408) ;  /* 0x000005e000007945 */ /* 0x000fe20003800000 */
[----:B------:R-:W-:Y:S01]  /*15e0*/  IADD3 R208, -R10, R217, RZ ;  /* 0x000000d90ad07210 */ /* 0x000fe20007ffe1ff */
[----:B------:R-:W-:Y:S01]  /*15f0*/  IMAD R4, R14, c[0x0][0x1bc], R15 ;  /* 0x00006f000e047a24 */ /* 0x000fe200078e020f */
[CC--:B------:R-:W-:Y:S02]  /*1600*/  LEA.HI R224, R3.reuse, R8.reuse, RZ, 0x3 ;  /* 0x0000000803e07211 */ /* 0x0c0fe400078f18ff */
[----:B------:R-:W-:Y:S02]  /*1610*/  LEA.HI R6, R3, R8, RZ, 0x6 ;  /* 0x0000000803067211 */ /* 0x000fe400078f30ff */
[----:B------:R-:W-:-:S02]  /*1620*/  SHF.R.S32.HI R25, RZ, 0x1f, R24 ;  /* 0x0000001fff197819 */ /* 0x000fc40000011418 */
[----:B------:R-:W-:Y:S01]  /*1630*/  LEA.HI R212, R3, R8, RZ, 0x5 ;  /* 0x0000000803d47211 */ /* 0x000fe200078f28ff */
[----:B------:R-:W-:Y:S01]  /*1640*/  @P1 IMAD.WIDE.U32 R16, R218, c[0x0][0x190], RZ ;  /* 0x00006400da101a25 */ /* 0x000fe200078e00ff */
[----:B------:R-:W-:-:S03]  /*1650*/  @!P1 SHF.R.S32.HI R7, RZ, 0x1f, R20 ;  /* 0x0000001fff079819 */ /* 0x000fc60000011414 */
[----:B------:R-:W-:Y:S02]  /*1660*/  @P1 IMAD R11, R218, c[0x0][0x194], R17 ;  /* 0x00006500da0b1a24 */ /* 0x000fe400078e0211 */
[----:B------:R-:W-:Y:S02]  /*1670*/  @!P1 IMAD R7, R7, c[0x0][0x178], RZ ;  /* 0x00005e0007079a24 */ /* 0x000fe400078e02ff */
[----:B------:R-:W-:Y:S02]  /*1680*/  @P1 IMAD.MOV.U32 R2, RZ, RZ, R16 ;  /* 0x000000ffff021224 */ /* 0x000fe400078e0010 */
[----:B-----5:R-:W-:Y:S01]  /*1690*/  @!P1 IMAD R0, R20, c[0x0][0x17c], R7 ;  /* 0x00005f0014009a24 */ /* 0x020fe200078e0207 */
[----:B------:R-:W-:Y:S01]  /*16a0*/  LOP3.LUT R7, R224, 0xfffffff8, RZ, 0xc0, !PT ;  /* 0xfffffff8e0077812 */ /* 0x000fe200078ec0ff */
[----:B------:R-:W-:Y:S01]  /*16b0*/  @!P1 IMAD.WIDE.U32 R16, R20, c[0x0][0x178], RZ ;  /* 0x00005e0014109a25 */ /* 0x000fe200078e00ff */
[----:B------:R-:W-:Y:S02]  /*16c0*/  SHF.R.S32.HI R224, RZ, 0x3, R224 ;  /* 0x00000003ffe07819 */ /* 0x000fe400000114e0 */
[----:B------:R-:W-:Y:S01]  /*16d0*/  IADD3 R12, -R7, R8, RZ ;  /* 0x00000008070c7210 */ /* 0x000fe20007ffe1ff */
[----:B------:R-:W-:Y:S01]  /*16e0*/  @!P1 IMAD.MOV.U32 R2, RZ, RZ, R16 ;  /* 0x000000ffff029224 */ /* 0x000fe200078e0010 */
[----:B------:R-:W-:Y:S01]  /*16f0*/  LEA.HI R16, R3, R8, RZ, 0x4 ;  /* 0x0000000803107211 */ /* 0x000fe200078f20ff */
[----:B------:R-:W-:Y:S01]  /*1700*/  @!P1 IMAD.IADD R11, R17, 0x1, R0 ;  /* 0x00000001110b9824 */ /* 0x000fe200078e0200 */
[--C-:B------:R-:W-:Y:S01]  /*1710*/  SHF.R.S32.HI R225, RZ, 0x1f, R224.reuse ;  /* 0x0000001fffe17819 */ /* 0x100fe200000114e0 */
[----:B------:R-:W-:Y:S01]  /*1720*/  IMAD.SHL.U32 R220, R12, 0x8, RZ ;  /* 0x000000080cdc7824 */ /* 0x000fe200078e00ff */
[----:B------:R-:W-:Y:S01]  /*1730*/  LOP3.LUT R7, R16, 0xfffffff0, RZ, 0xc0, !PT ;  /* 0xfffffff010077812 */ /* 0x000fe200078ec0ff */
[----:B------:R-:W-:Y:S01]  /*1740*/  IMAD.SHL.U32 R21, R224, 0x40, RZ ;  /* 0x00000040e0157824 */ /* 0x000fe200078e00ff */
[----:B------:R-:W-:Y:S01]  /*1750*/  LOP3.LUT R3, R212, 0xffffffe0, RZ, 0xc0, !PT ;  /* 0xffffffe0d4037812 */ /* 0x000fe200078ec0ff */
[----:B------:R-:W-:Y:S01]  /*1760*/  IMAD R181, R225, c[0x0][0x198], RZ ;  /* 0x00006600e1b57a24 */ /* 0x000fe200078e02ff */
[----:B------:R-:W-:Y:S01]  /*1770*/  IADD3 R7, -R7, R8, RZ ;  /* 0x0000000807077210 */ /* 0x000fe20007ffe1ff */
[----:B------:R-:W-:Y:S01]  /*1780*/  IMAD.WIDE R26, R27, 0x40, R224 ;  /* 0x000000401b1a7825 */ /* 0x000fe200078e02e0 */
[----:B------:R-:W-:-:S02]  /*1790*/  IADD3 R22, P1, R220, R22, RZ ;  /* 0x00000016dc167210 */ /* 0x000fc40007f3e0ff */
[----:B------:R-:W-:Y:S01]  /*17a0*/  SHF.R.S32.HI R221, RZ, 0x1f, R220 ;  /* 0x0000001fffdd7819 */ /* 0x000fe200000114dc */
[----:B------:R-:W-:Y:S01]  /*17b0*/  IMAD R181, R224, c[0x0][0x19c], R181 ;  /* 0x00006700e0b57a24 */ /* 0x000fe200078e02b5 */
[----:B------:R-:W-:Y:S02]  /*17c0*/  IADD3 R18, P2, R220, R18, RZ ;  /* 0x00000012dc127210 */ /* 0x000fe40007f5e0ff */
[----:B------:R-:W-:Y:S01]  /*17d0*/  SHF.R.S32.HI R0, RZ, 0x1f, R7 ;  /* 0x0000001fff007819 */ /* 0x000fe20000011407 */
[C---:B------:R-:W-:Y:S01]  /*17e0*/  IMAD.X R23, R221.reuse, 0x1, R19, P1 ;  /* 0x00000001dd177824 */ /* 0x040fe200008e0613 */
[----:B------:R-:W-:Y:S01]  /*17f0*/  IADD3 R38, P1, R224, R13, RZ ;  /* 0x0000000de0267210 */ /* 0x000fe20007f3e0ff */
[----:B------:R-:W-:Y:S01]  /*1800*/  IMAD.X R19, R221, 0x1, R9, P2 ;  /* 0x00000001dd137824 */ /* 0x000fe200010e0609 */
[----:B------:R-:W-:Y:S01]  /*1810*/  LEA.HI R0, R0, R7, RZ, 0x3 ;  /* 0x0000000700007211 */ /* 0x000fe200078f18ff */
[----:B------:R-:W-:Y:S01]  /*1820*/  IMAD.WIDE.U32 R14, R14, c[0x0][0x1b8], R22 ;  /* 0x00006e000e0e7a25 */ /* 0x000fe200078e0016 */
[----:B------:R-:W-:-:S02]  /*1830*/  LOP3.LUT R21, R21, 0x1c0, RZ, 0xc0, !PT ;  /* 0x000001c015157812 */ /* 0x000fc400078ec0ff */
[----:B------:R-:W-:Y:S01]  /*1840*/  SHF.R.S32.HI R212, RZ, 0x5, R212 ;  /* 0x00000005ffd47819 */ /* 0x000fe200000114d4 */
[----:B------:R-:W-:Y:S01]  /*1850*/  IMAD.SHL.U32 R9, R6, 0x8, RZ ;  /* 0x0000000806097824 */ /* 0x000fe200078e00ff */
[----:B------:R-:W-:Y:S01]  /*1860*/  LOP3.LUT R6, R0, 0xfffffff8, RZ, 0xc0, !PT ;  /* 0xfffffff800067812 */ /* 0x000fe200078ec0ff */
[----:B------:R-:W-:Y:S01]  /*1870*/  IMAD.WIDE.U32 R18, R224, c[0x0][0x198], R18 ;  /* 0x00006600e0127a25 */ /* 0x000fe200078e0012 */
[----:B------:R-:W-:Y:S02]  /*1880*/  IADD3 R15, R15, R4, RZ ;  /* 0x000000040f0f7210 */ /* 0x000fe40007ffe0ff */
[----:B------:R-:W-:Y:S01]  /*1890*/  LOP3.LUT R17, R21, 0x38, R220, 0xf8, !PT ;  /* 0x0000003815117812 */ /* 0x000fe200078ef8dc */
[----:B------:R-:W-:Y:S01]  /*18a0*/  IMAD.X R5, R225, 0x1, R5, P1 ;  /* 0x00000001e1057824 */ /* 0x000fe200008e0605 */
[----:B------:R-:W-:Y:S01]  /*18b0*/  SHF.R.U32.HI R216, RZ, 0x3, R21 ;  /* 0x00000003ffd87819 */ /* 0x000fe20000011615 */
[----:B------:R-:W-:Y:S01]  /*18c0*/  IMAD.MOV.U32 R180, RZ, RZ, R18 ;  /* 0x000000ffffb47224 */ /* 0x000fe200078e0012 */
[----:B------:R-:W-:Y:S01]  /*18d0*/  IADD3 R18, P1, R220, R2, RZ ;  /* 0x00000002dc127210 */ /* 0x000fe20007f3e0ff */
[----:B------:R-:W-:Y:S01]  /*18e0*/  IMAD.IADD R4, R7, 0x1, -R6 ;  /* 0x0000000107047824 */ /* 0x000fe200078e0a06 */
[----:B------:R-:W-:Y:S01]  /*18f0*/  LOP3.LUT R216, R17, R216, RZ, 0x3c, !PT ;  /* 0x000000d811d87212 */ /* 0x000fe200078e3cff */
[----:B------:R-:W-:Y:S01]  /*1900*/  IMAD.IADD R181, R19, 0x1, R181 ;  /* 0x0000000113b57824 */ /* 0x000fe200078e02b5 */
[----:B------:R-:W-:Y:S01]  /*1910*/  MOV R7, 0x10 ;  /* 0x0000001000077802 */ /* 0x000fe20000000f00 */
[----:B------:R-:W-:Y:S01]  /*1920*/  IMAD.X R19, R221, 0x1, R11, P1 ;  /* 0x00000001dd137824 */ /* 0x000fe200008e060b */
[----:B------:R-:W-:Y:S01]  /*1930*/  R2P PR, R4, 0x6 ;  /* 0x0000000604007804 */ /* 0x000fe20000000000 */
[----:B------:R-:W-:Y:S01]  /*1940*/  IMAD R5, R5, c[0x0][0x1a0], RZ ;  /* 0x0000680005057a24 */ /* 0x000fe200078e02ff */
[----:B------:R-:W-:Y:S01]  /*1950*/  ISETP.GE.AND P3, PT, R224, R208, PT ;  /* 0x000000d0e000720c */ /* 0x000fe20003f66270 */
[----:B------:R-:W-:Y:S01]  /*1960*/  IMAD R23, R25, c[0x0][0x1a8], RZ ;  /* 0x00006a0019177a24 */ /* 0x000fe200078e02ff */
[----:B------:R-:W-:Y:S01]  /*1970*/  LOP3.LUT R216, R216, 0xfffffe00, R9, 0xf8, !PT ;  /* 0xfffffe00d8d87812 */ /* 0x000fe200078ef809 */
[----:B------:R-:W-:Y:S01]  /*1980*/  IMAD R9, R38, c[0x0][0x1a4], R5 ;  /* 0x0000690026097a24 */ /* 0x000fe200078e0205 */
[----:B------:R-:W-:Y:S01]  /*1990*/  IADD3 R209, R220, 0x40, RZ ;  /* 0x00000040dcd17810 */ /* 0x000fe20007ffe0ff */
[----:B------:R-:W-:-:S02]  /*19a0*/  IMAD.MOV.U32 R5, RZ, RZ, 0x20 ;  /* 0x00000020ff057424 */ /* 0x000fc400078e00ff */
[C---:B------:R-:W-:Y:S02]  /*19b0*/  IMAD R23, R24.reuse, c[0x0][0x1ac], R23 ;  /* 0x00006b0018177a24 */ /* 0x040fe400078e0217 */
[----:B------:R-:W-:Y:S01]  /*19c0*/  IMAD.WIDE.U32 R18, R24, c[0x0][0x1a8], R18 ;  /* 0x00006a0018127a25 */ /* 0x000fe200078e0012 */
[----:B------:R-:W-:-:S03]  /*19d0*/  SEL R2, R5, 0xffffffe0, !P2 ;  /* 0xffffffe005027807 */ /* 0x000fc60005000000 */
[----:B------:R-:W-:Y:S01]  /*19e0*/  IMAD.WIDE.U32 R38, R38, c[0x0][0x1a0], R14 ;  /* 0x0000680026267a25 */ /* 0x000fe200078e000e */
[----:B------:R-:W-:-:S03]  /*19f0*/  IADD3 R23, R19, R23, RZ ;  /* 0x0000001713177210 */ /* 0x000fc60007ffe0ff */
[----:B------:R-:W-:Y:S01]  /*1a00*/  IMAD.IADD R14, R8, 0x1, -R3 ;  /* 0x00000001080e7824 */ /* 0x000fe200078e0a03 */
[----:B------:R-:W-:Y:S01]  /*1a10*/  SEL R3, R7, 0xfffffff0, !P1 ;  /* 0xfffffff007037807 */ /* 0x000fe20004800000 */
[----:B------:R-:W-:Y:S02]  /*1a20*/  IMAD.SHL.U32 R216, R216, 0x2, RZ ;  /* 0x00000002d8d87824 */ /* 0x000fe400078e00ff */
        /* <DEDUP_REMOVED lines=24> */
.L_x_2409:
[----:B------:R-:W-:Y:S05]  /*1bb0*/  BSYNC B0 ;  /* 0x0000000000007941 */ /* 0x000fea0003800000 */
.L_x_2408:
        /* <DEDUP_REMOVED lines=29> */
.L_x_2411:
[----:B------:R-:W-:Y:S05]  /*1d90*/  BSYNC B0 ;  /* 0x0000000000007941 */ /* 0x000fea0003800000 */
.L_x_2410:
        /* <DEDUP_REMOVED lines=29> */
.L_x_2413:
[----:B------:R-:W-:Y:S05]  /*1f70*/  BSYNC B0 ;  /* 0x0000000000007941 */ /* 0x000fea0003800000 */
.L_x_2412:
        /* <DEDUP_REMOVED lines=28> */
.L_x_2415:
[----:B------:R-:W-:Y:S05]  /*2140*/  BSYNC B0 ;  /* 0x0000000000007941 */ /* 0x000fea0003800000 */
.L_x_2414:
        /* <DEDUP_REMOVED lines=23> */
.L_x_2417:
[----:B------:R-:W-:Y:S05]  /*22c0*/  BSYNC B0 ;  /* 0x0000000000007941 */ /* 0x000fea0003800000 */
.L_x_2416:
        /* <DEDUP_REMOVED lines=25> */
.L_x_2419:
[----:B------:R-:W-:Y:S05]  /*2460*/  BSYNC B0 ;  /* 0x0000000000007941 */ /* 0x000fea0003800000 */
.L_x_2418:
[----:B------:R-:W-:Y:S01]  /*2470*/  ISETP.GE.AND P1, PT, R11, R6, PT ;  /* 0x000000060b00720c */ /* 0x000fe20003f26270 */
[----:B------:R-:W-:-:S12]  /*2480*/  BSSY B0, `(.L_x_2420) ;  /* 0x0000016000007945 */ /* 0x000fd80003800000 */
[----:B------:R-:W-:Y:S05]  /*2490*/  @P1 BRA `(.L_x_2421) ;  /* 0x0000014000001947 */ /* 0x000fea0003800000 */
[----:B------:R-:W-:Y:S01]  /*24a0*/  ISETP.GE.AND P2, PT, R220, c[0x0][0x220], PT ;  /* 0x00008800dc007a0c */ /* 0x000fe20003f46270 */
[----:B------:R-:W-:Y:S01]  /*24b0*/  IMAD.MOV.U32 R13, RZ, RZ, c[0x0][0x19c] ;  /* 0x00006700ff0d7624 */ /* 0x000fe200078e00ff */
[C---:B---3--:R-:W-:Y:S02]  /*24c0*/  LEA R18, P3, R134.reuse, R180, 0x5 ;  /* 0x000000b486127211 */ /* 0x048fe400078628ff */
        /* <DEDUP_REMOVED lines=17> */
.L_x_2421:
[----:B------:R-:W-:Y:S05]  /*25e0*/  BSYNC B0 ;  /* 0x0000000000007941 */ /* 0x000fea0003800000 */
.L_x_2420:
        /* <DEDUP_REMOVED lines=24> */
.L_x_2423:
[----:B------:R-:W-:Y:S05]  /*2770*/  BSYNC B0 ;  /* 0x0000000000007941 */ /* 0x000fea0003800000 */
.L_x_2422:
[----:B--23--:R-:W-:Y:S01]  /*2780*/  IADD3 R19, R224, 0x40, RZ ;  /* 0x00000040e0137810 */ /* 0x00cfe20007ffe0ff */
[----:B------:R-:W-:Y:S03]  /*2790*/  BSSY B0, `(.L_x_2424) ;  /* 0x0000017000007945 */ /* 0x000fe60003800000 */
[----:B------:R-:W-:-:S13]  /*27a0*/  ISETP.GE.AND P1, PT, R19, R6, PT ;  /* 0x000000061300720c */ /* 0x000fda0003f26270 */
[----:B------:R-:W-:Y:S05]  /*27b0*/  @P1 BRA `(.L_x_2425) ;  /* 0x0000014000001947 */ /* 0x000fea0003800000 */
[----:B------:R-:W-:Y:S01]  /*27c0*/  ISETP.GE.AND P2, PT, R220, c[0x0][0x220], PT ;  /* 0x00008800dc007a0c */ /* 0x000fe20003f46270 */
[----:B------:R-:W-:Y:S01]  /*27d0*/  IMAD.MOV.U32 R13, RZ, RZ, c[0x0][0x19c] ;  /* 0x00006700ff0d7624 */ /* 0x000fe200078e00ff */
[C---:B------:R-:W-:Y:S02]  /*27e0*/  LEA R15, P3, R134.reuse, R180, 0x6 ;  /* 0x000000b4860f7211 */ /* 0x040fe400078630ff */
        /* <DEDUP_REMOVED lines=17> */
.L_x_2425:
[----:B------:R-:W-:Y:S05]  /*2900*/  BSYNC B0 ;  /* 0x0000000000007941 */ /* 0x000fea0003800000 */
.L_x_2424:
        /* <DEDUP_REMOVED lines=25> */
.L_x_2427:
[----:B------:R-:W-:Y:S05]  /*2aa0*/  BSYNC B0 ;  /* 0x0000000000007941 */ /* 0x000fea0003800000 */
.L_x_2426:
        /* <DEDUP_REMOVED lines=25> */
.L_x_2429:
[----:B------:R-:W-:Y:S05]  /*2c40*/  BSYNC B0 ;  /* 0x0000000000007941 */ /* 0x000fea0003800000 */
.L_x_2428:
        /* <DEDUP_REMOVED lines=25> */
.L_x_2431:
[----:B------:R-:W-:Y:S05]  /*2de0*/  BSYNC B0 ;  /* 0x0000000000007941 */ /* 0x000fea0003800000 */
.L_x_2430:
[----:B------:R-:W-:Y:S01]  /*2df0*/  SHF.R.S32.HI R18, RZ, 0x1f, R20 ;  /* 0x0000001fff127819 */ /* 0x000fe20000011414 */
[----:B------:R-:W-:Y:S01]  /*2e00*/  IMAD.WIDE.U32 R24, R20, c[0x0][0x320], R24 ;  /* 0x0000c80014187a25 */ /* 0x000fe200078e0018 */
[----:B------:R-:W0:Y:S03]  /*2e10*/  LDGDEPBAR ;  /* 0x00000000000079af */ /* 0x000e260000000000 */
[----:B--2---:R-:W-:Y:S01]  /*2e20*/  IMAD R23, R18, c[0x0][0x320], RZ ;  /* 0x0000c80012177a24 */ /* 0x004fe200078e02ff */
[----:B------:R-:W-:-:S03]  /*2e30*/  LEA R22, P1, R24, c[0x0][0x318], 0x2 ;  /* 0x0000c60018167a11 */ /* 0x000fc600078210ff */
[----:B------:R-:W-:-:S04]  /*2e40*/  IMAD R23, R20, c[0x0][0x324], R23 ;  /* 0x0000c90014177a24 */ /* 0x000fc800078e0217 */
[----:B------:R-:W-:-:S05]  /*2e50*/  IMAD.IADD R23, R25, 0x1, R23 ;  /* 0x0000000119177824 */ /* 0x000fca00078e0217 */
[----:B------:R-:W-:-:S06]  /*2e60*/  LEA.HI.X R23, R24, c[0x0][0x31c], R23, 0x2, P1 ;  /* 0x0000c70018177a11 */ /* 0x000fcc00008f1417 */
[----:B------:R-:W2:Y:S01]  /*2e70*/  LDG.E R23, [R22.64] ;  /* 0x0000000c16177981 */ /* 0x000ea2000c1e1900 */
[----:B------:R-:W-:Y:S01]  /*2e80*/  SHF.R.S32.HI R27, RZ, 0x4, R16 ;  /* 0x00000004ff1b7819 */ /* 0x000fe20000011410 */
[----:B------:R-:W-:-:S04]  /*2e90*/  DEPBAR.LE SB0, 0x0 ;  /* 0x000080000000791a */ /* 0x000fc80000000000 */
[----:B------:R-:W-:Y:S01]  /*2ea0*/  LEA.HI R16, R16, R27, RZ, 0x1 ;  /* 0x0000001b10107211 */ /* 0x000fe200078f08ff */
[----:B------:R-:W-:Y:S01]  /*2eb0*/  IMAD.SHL.U32 R4, R4, 0x40, RZ ;  /* 0x0000004004047824 */ /* 0x000fe200078e00ff */
[----:B------:R-:W-:Y:S01]  /*2ec0*/  ISETP.GE.AND P2, PT, R224, R6, PT ;  /* 0x00000006e000720c */ /* 0x000fe20003f46270 */
[----:B------:R-:W-:Y:S01]  /*2ed0*/  BAR.SYNC.DEFER_BLOCKING 0x0 ;  /* 0x0000000000007b1d */ /* 0x000fe20000010000 */
[----:B------:R-:W-:Y:S01]  /*2ee0*/  LOP3.LUT R16, R16, 0xfffffffe, RZ, 0xc0, !PT ;  /* 0xfffffffe10107812 */ /* 0x000fe200078ec0ff */
[----:B------:R-:W-:Y:S01]  /*2ef0*/  IMAD.SHL.U32 R206, R12, 0x40, RZ ;  /* 0x000000400cce7824 */ /* 0x000fe200078e00ff */
[----:B------:R-:W-:Y:S01]  /*2f00*/  LOP3.LUT R4, R4, 0x1c0, RZ, 0xc0, !PT ;  /* 0x000001c004047812 */ /* 0x000fe200078ec0ff */
[----:B------:R-:W-:Y:S01]  /*2f10*/  IMAD.SHL.U32 R29, R224, 0x8, RZ ;  /* 0x00000008e01d7824 */ /* 0x000fe200078e00ff */
[----:B------:R-:W-:Y:S01]  /*2f20*/  SHF.R.S32.HI R213, RZ, 0x1f, R14 ;  /* 0x0000001fffd57819 */ /* 0x000fe2000001140e */
[----:B------:R-:W-:Y:S01]  /*2f30*/  IMAD.IADD R27, R27, 0x1, -R16 ;  /* 0x000000011b1b7824 */ /* 0x000fe200078e0a10 */
[----:B------:R-:W-:Y:S01]  /*2f40*/  LOP3.LUT R206, R206, 0x1c0, RZ, 0xc0, !PT ;  /* 0x000001c0cece7812 */ /* 0x000fe200078ec0ff */
[----:B------:R-:W-:Y:S01]  /*2f50*/  IMAD R10, R212, 0x10, R10 ;  /* 0x00000010d40a7824 */ /* 0x000fe200078e020a */
[----:B------:R-:W-:Y:S01]  /*2f60*/  LEA.HI R213, R213, R14, RZ, 0x2 ;  /* 0x0000000ed5d57211 */ /* 0x000fe200078f10ff */
[----:B------:R-:W-:Y:S01]  /*2f70*/  IMAD.SHL.U32 R25, R27, 0x8, RZ ;  /* 0x000000081b197824 */ /* 0x000fe200078e00ff */
[----:B------:R-:W-:Y:S01]  /*2f80*/  LOP3.LUT R29, R206, 0x8, R29, 0xf8, !PT ;  /* 0x00000008ce1d7812 */ /* 0x000fe200078ef81d */
[----:B------:R-:W-:Y:S01]  /*2f90*/  IMAD.SHL.U32 R214, R8, 0x2, RZ ;  /* 0x0000000208d67824 */ /* 0x000fe200078e00ff */
[----:B------:R-:W-:Y:S01]  /*2fa0*/  SHF.R.U32.HI R206, RZ, 0x3, R206 ;  /* 0x00000003ffce7819 */ /* 0x000fe200000116ce */
[----:B------:R-:W-:Y:S01]  /*2fb0*/  BSSY B0, `(.L_x_2432) ;  /* 0x000002d000007945 */ /* 0x000fe20003800000 */
[----:B------:R-:W-:-:S02]  /*2fc0*/  LOP3.LUT R25, R4, 0x8, R25, 0xf8, !PT ;  /* 0x0000000804197812 */ /* 0x000fc400078ef819 */
[----:B------:R-:W-:Y:S02]  /*2fd0*/  SHF.R.U32.HI R4, RZ, 0x3, R4 ;  /* 0x00000003ff047819 */ /* 0x000fe40000011604 */
[----:B------:R-:W-:Y:S02]  /*2fe0*/  LOP3.LUT R206, R29, R206, RZ, 0x3c, !PT ;  /* 0x000000ce1dce7212 */ /* 0x000fe400078e3cff */
[----:B------:R-:W-:Y:S01]  /*2ff0*/  LOP3.LUT R4, R25, R4, RZ, 0x3c, !PT ;  /* 0x0000000419047212 */ /* 0x000fe200078e3cff */
[----:B------:R-:W-:Y:S01]  /*3000*/  IMAD.SHL.U32 R25, R0, 0x40, RZ ;  /* 0x0000004000197824 */ /* 0x000fe200078e00ff */
[----:B------:R-:W-:Y:S01]  /*3010*/  SHF.R.S32.HI R29, RZ, 0x1f, R212 ;  /* 0x0000001fff1d7819 */ /* 0x000fe200000114d4 */
[----:B------:R3:W-:Y:S01]  /*3020*/  @P2 STS.128 [R216+0xc000], RZ ;  /* 0x00c000ffd8002388 */ /* 0x0007e20000000c00 */
[----:B------:R-:W2:Y:S01]  /*3030*/  MUFU.RCP R0, c[0x0][0x238] ;  /* 0x00008e0000007b08 */ /* 0x000ea20000001000 */
[----:B------:R-:W-:Y:S01]  /*3040*/  SHF.R.S32.HI R213, RZ, 0x2, R213 ;  /* 0x00000002ffd57819 */ /* 0x000fe200000114d5 */
[----:B------:R-:W-:Y:S01]  /*3050*/  IMAD R206, R27, 0x200, R206 ;  /* 0x000002001bce7824 */ /* 0x000fe200078e02ce */
[----:B------:R3:W-:Y:S01]  /*3060*/  @P2 STS.128 [R216+0x10000], RZ ;  /* 0x010000ffd8002388 */ /* 0x0007e20000000c00 */
[----:B------:R-:W-:-:S02]  /*3070*/  LOP3.LUT R25, R25, 0xfffffe00, RZ, 0xc0, !PT ;  /* 0xfffffe0019197812 */ /* 0x000fc400078ec0ff */
[----:B------:R-:W-:Y:S02]  /*3080*/  LEA.HI R29, R29, R212, RZ, 0x2 ;  /* 0x000000d41d1d7211 */ /* 0x000fe400078f10ff */
[----:B------:R-:W-:Y:S01]  /*3090*/  IADD3 R10, R10, 0x1, R213 ;  /* 0x000000010a0a7810 */ /* 0x000fe20007ffe0d5 */
[----:B------:R-:W-:Y:S01]  /*30a0*/  IMAD R207, R212, 0x400, R25 ;  /* 0x00000400d4cf7824 */ /* 0x000fe200078e0219 */
[----:B------:R-:W-:Y:S02]  /*30b0*/  LOP3.LUT R29, R29, 0xfffffffc, RZ, 0xc0, !PT ;  /* 0xfffffffc1d1d7812 */ /* 0x000fe400078ec0ff */
[----:B------:R-:W-:Y:S01]  /*30c0*/  LOP3.LUT P4, RZ, R12, 0x4, RZ, 0xc0, !PT ;  /* 0x000000040cff7812 */ /* 0x000fe2000788c0ff */
[----:B------:R-:W-:Y:S01]  /*30d0*/  IMAD.IADD R207, R4, 0x1, R207 ;  /* 0x0000000104cf7824 */ /* 0x000fe200078e02cf */
[----:B------:R-:W-:Y:S01]  /*30e0*/  LOP3.LUT P3, RZ, R12, 0x2, RZ, 0xc0, !PT ;  /* 0x000000020cff7812 */ /* 0x000fe2000786c0ff */
[----:B------:R-:W-:Y:S01]  /*30f0*/  IMAD.IADD R212, R212, 0x1, -R29 ;  /* 0x00000001d4d47824 */ /* 0x000fe200078e0a1d */
[----:B------:R-:W-:Y:S01]  /*3100*/  LEA R172, P1, R38, c[0x0][0x170], 0x1 ;  /* 0x00005c0026ac7a11 */ /* 0x000fe200078208ff */
[----:B------:R-:W-:Y:S01]  /*3110*/  IMAD.SHL.U32 R207, R207, 0x2, RZ ;  /* 0x00000002cfcf7824 */ /* 0x000fe200078e00ff */
[----:B------:R-:W-:-:S02]  /*3120*/  IADD3 R121, R120, R10, -R217 ;  /* 0x0000000a78797210 */ /* 0x000fc40007ffe8d9 */
[----:B------:R-:W-:Y:S02]  /*3130*/  LOP3.LUT R4, R4, R25, RZ, 0xfc, !PT ;  /* 0x0000001904047212 */ /* 0x000fe400078efcff */
[----:B------:R-:W-:Y:S02]  /*3140*/  SEL R5, R5, 0xffffffe0, !P4 ;  /* 0xffffffe005057807 */ /* 0x000fe40006000000 */
[----:B------:R-:W-:Y:S02]  /*3150*/  LOP3.LUT R214, R214, 0x6, RZ, 0xc0, !PT ;  /* 0x00000006d6d67812 */ /* 0x000fe400078ec0ff */
[----:B------:R-:W-:Y:S02]  /*3160*/  SEL R7, R7, 0xfffffff0, !P3 ;  /* 0xfffffff007077807 */ /* 0x000fe40005800000 */
[----:B------:R-:W-:Y:S02]  /*3170*/  LEA.HI.X R173, R38, c[0x0][0x174], R36, 0x1, P1 ;  /* 0x00005d0026ad7a11 */ /* 0x000fe400008f0c24 */
[----:B------:R-:W-:Y:S01]  /*3180*/  IADD3 R121, R121, c[0x0][0x2e8], RZ ;  /* 0x0000ba0079797a10 */ /* 0x000fe20007ffe0ff */
[----:B--2---:R-:W-:Y:S01]  /*3190*/  FMUL.FTZ R0, R23, R0 ;  /* 0x0000000017007220 */ /* 0x004fe20000410000 */
[----:B------:R-:W-:Y:S05]  /*31a0*/  @P2 BRA `(.L_x_2433) ;  /* 0x000000d000002947 */ /* 0x000fea0003800000 */
[----:B---3--:R-:W-:Y:S02]  /*31b0*/  ISETP.GE.AND P2, PT, R220, c[0x0][0x220], PT ;  /* 0x00008800dc007a0c */ /* 0x008fe40003f46270 */
        /* <DEDUP_REMOVED lines=12> */
.L_x_2433:
[----:B---3--:R-:W-:Y:S05]  /*3280*/  BSYNC B0 ;  /* 0x0000000000007941 */ /* 0x008fea0003800000 */
.L_x_2432:
        /* <DEDUP_REMOVED lines=19> */
[----:B----4-:R-:W-:-:S04]  /*33c0*/  LEA R20, P1, R222, R172, 0x1 ;  /* 0x000000acde147211 */ /* 0x010fc800078208ff */
[----:B------:R-:W-:-:S05]  /*33d0*/  LEA.HI.X R21, R222, R173, R219, 0x1, P1 ;  /* 0x000000adde157211 */ /* 0x000fca00008f0cdb */
[----:B------:R-:W-:Y:S01]  /*33e0*/  @!PT LDS RZ, [RZ] ;  /* 0x00000000fffff984 */ /* 0x000fe20000000800 */
[----:B------:R-:W-:Y:S01]  /*33f0*/  @!PT LDS RZ, [RZ] ;  /* 0x00000000fffff984 */ /* 0x000fe20000000800 */
[----:B------:R-:W-:Y:S01]  /*3400*/  @!PT LDS RZ, [RZ] ;  /* 0x00000000fffff984 */ /* 0x000fe20000000800 */
[----:B------:R4:W-:Y:S04]  /*3410*/  LDGSTS.E.BYPASS.LTC128B.128 [R216+0x10800], [R20.64+0x80] ;  /* 0x1080008014d87fae */ /* 0x0009e8000b901d4c */
.L_x_2435:
[----:B------:R-:W-:Y:S05]  /*3420*/  BSYNC B0 ;  /* 0x0000000000007941 */ /* 0x000fea0003800000 */
.L_x_2434:
        /* <DEDUP_REMOVED lines=10> */
[C---:B----4-:R-:W-:Y:S01]  /*34d0*/  @!P2 LEA R20, P3, R8.reuse, R172, 0x1 ;  /* 0x000000ac0814a211 */ /* 0x050fe200078608ff */
        /* <DEDUP_REMOVED lines=14> */
.L_x_2437:
[----:B------:R-:W-:Y:S05]  /*35c0*/  BSYNC B0 ;  /* 0x0000000000007941 */ /* 0x000fea0003800000 */
.L_x_2436:
        /* <DEDUP_REMOVED lines=26> */
.L_x_2439:
[----:B------:R-:W-:Y:S05]  /*3770*/  BSYNC B0 ;  /* 0x0000000000007941 */ /* 0x000fea0003800000 */
.L_x_2438:
        /* <DEDUP_REMOVED lines=25> */
.L_x_2441:
[----:B------:R-:W-:Y:S05]  /*3910*/  BSYNC B0 ;  /* 0x0000000000007941 */ /* 0x000fea0003800000 */
.L_x_2440:
        /* <DEDUP_REMOVED lines=26> */
.L_x_2443:
[----:B------:R-:W-:Y:S05]  /*3ac0*/  BSYNC B0 ;  /* 0x0000000000007941 */ /* 0x000fea0003800000 */
.L_x_2442:
        /* <DEDUP_REMOVED lines=26> */
.L_x_2445:
[----:B------:R-:W-:Y:S05]  /*3c70*/  BSYNC B0 ;  /* 0x0000000000007941 */ /* 0x000fea0003800000 */
.L_x_2444:
        /* <DEDUP_REMOVED lines=26> */
.L_x_2447:
[----:B------:R-:W-:Y:S05]  /*3e20*/  BSYNC B0 ;  /* 0x0000000000007941 */ /* 0x000fea0003800000 */
.L_x_2446:
[----:B------:R-:W-:Y:S01]  /*3e30*/  IMAD.SHL.U32 R206, R206, 0x2, RZ ;  /* 0x00000002cece7824 */ /* 0x000fe200078e00ff */
[----:B------:R-:W-:Y:S01]  /*3e40*/  LDSM.16.M88.4 R72, [R207] ;  /* 0x00000000cf48783b */ /* 0x000fe20000000200 */
[--C-:B------:R-:W-:Y:S01]  /*3e50*/  IMAD R205, R3, 0x2, R207.reuse ;  /* 0x0000000203cd7824 */ /* 0x100fe200078e02cf */
[----:B------:R-:W-:Y:S01]  /*3e60*/  IADD3 R183, R121, 0x8, RZ ;  /* 0x0000000879b77810 */ /* 0x000fe20007ffe0ff */
[--C-:B------:R-:W-:Y:S01]  /*3e70*/  IMAD R122, R7, 0x2, R206.reuse ;  /* 0x00000002077a7824 */ /* 0x100fe200078e02ce */
[----:B------:R-:W5:Y:S01]  /*3e80*/  LDSM.16.M88.4 R52, [R206+0x4000] ;  /* 0x00400000ce34783b */ /* 0x000f620000000200 */
[----:B------:R-:W-:Y:S01]  /*3e90*/  IMAD R203, R2, 0x2, R207 ;  /* 0x0000000202cb7824 */ /* 0x000fe200078e02cf */
[----:B------:R-:W-:Y:S01]  /*3ea0*/  IADD3 R6, R206, 0x4000, RZ ;  /* 0x00004000ce067810 */ /* 0x000fe20007ffe0ff */
[----:B------:R-:W-:Y:S01]  /*3eb0*/  IMAD R199, R5, 0x2, R206 ;  /* 0x0000000205c77824 */ /* 0x000fe200078e02ce */
[----:B------:R-:W1:Y:S01]  /*3ec0*/  LDSM.16.M88.4 R44, [R206+0x4800] ;  /* 0x00480000ce2c783b */ /* 0x000e620000000200 */
[----:B------:R-:W-:Y:S01]  /*3ed0*/  IMAD R202, R2, 0x2, R205 ;  /* 0x0000000202ca7824 */ /* 0x000fe200078e02cd */
[-C--:B------:R-:W-:Y:S01]  /*3ee0*/  IMNMX R184, R121, R120.reuse, PT ;  /* 0x0000007879b87217 */ /* 0x080fe20003800200 */
[----:B------:R-:W-:Y:S01]  /*3ef0*/  IMAD R204, R7, 0x2, R6 ;  /* 0x0000000207cc7824 */ /* 0x000fe200078e0206 */
[----:B------:R-:W2:Y:S01]  /*3f00*/  LDSM.16.M88.4 R32, [R206+0x5000] ;  /* 0x00500000ce20783b */ /* 0x000ea20000000200 */
[----:B------:R-:W-:-:S02]  /*3f10*/  IMNMX R183, R183, R120, PT ;  /* 0x00000078b7b77217 */ /* 0x000fc40003800200 */
[----:B------:R-:W-:Y:S01]  /*3f20*/  IMAD R201, R5, 0x2, R204 ;  /* 0x0000000205c97824 */ /* 0x000fe200078e02cc */
[----:B------:R-:W3:Y:S01]  /*3f30*/  LDSM.16.M88.4 R16, [R206+0x5800] ;  /* 0x00580000ce10783b */ /* 0x000ee20000000200 */
[----:B------:R-:W-:-:S03]  /*3f40*/  IMAD.IADD R5, R37, 0x1, R214 ;  /* 0x0000000125057824 */ /* 0x000fc600078e02d6 */
[----:B------:R-:W4:Y:S02]  /*3f50*/  LDSM.16.M88.4 R96, [R206+0x6000] ;  /* 0x00600000ce60783b */ /* 0x000f240000000200 */
[----:B------:R-:W-:Y:S02]  /*3f60*/  IADD3 R7, R5, 0x9, RZ ;  /* 0x0000000905077810 */ /* 0x000fe40007ffe0ff */
[----:B------:R-:W2:Y:S02]  /*3f70*/  LDSM.16.M88.4 R88, [R206+0x6800] ;  /* 0x00680000ce58783b */ /* 0x000ea40000000200 */
[C---:B------:R-:W-:Y:S02]  /*3f80*/  ISETP.GE.AND P4, PT, R7.reuse, R184, PT ;  /* 0x000000b80700720c */ /* 0x040fe40003f86270 */
[----:B------:R-:W2:Y:S01]  /*3f90*/  LDSM.16.M88.4 R80, [R206+0x7000] ;  /* 0x00700000ce50783b */ /* 0x000ea20000000200 */
[----:B------:R-:W-:-:S03]  /*3fa0*/  ISETP.GE.AND P2, PT, R7, R183, PT ;  /* 0x000000b70700720c */ /* 0x000fc60003f46270 */
[----:B-1----:R-:W1:Y:S04]  /*3fb0*/  LDSM.16.M88.4 R8, [R206+0x7800] ;  /* 0x00780000ce08783b */ /* 0x002e680000000200 */
[----:B------:R-:W-:Y:S04]  /*3fc0*/  LDSM.16.M88.4 R28, [R205] ;  /* 0x00000000cd1c783b */ /* 0x000fe80000000200 */
[----:B------:R-:W1:Y:S01]  /*3fd0*/  LDSM.16.M88.4 R24, [R122+0x4000] ;  /* 0x004000007a18783b */ /* 0x000e620000000200 */
[C---:B-----5:R-:W-:Y:S03]  /*3fe0*/  HMMA.16816.F32.BF16 R56, R72.reuse, R52, RZ ;  /* 0x000000344838723c */ /* 0x060fe600000418ff */
[----:B------:R-:W5:Y:S04]  /*3ff0*/  LDSM.16.M88.4 R64, [R122+0x6800] ;  /* 0x006800007a40783b */ /* 0x000f680000000200 */
[----:B------:R-:W1:Y:S01]  /*4000*/  LDSM.16.M88.4 R112, [R122+0x4800] ;  /* 0x004800007a70783b */ /* 0x000e620000000200 */
[C---:B------:R-:W-:Y:S03]  /*4010*/  HMMA.16816.F32.BF16 R52, R72.reuse, R54, RZ ;  /* 0x000000364834723c */ /* 0x040fe600000418ff */
[----:B------:R-:W-:Y:S04]  /*4020*/  LDSM.16.M88.4 R108, [R122+0x5000] ;  /* 0x005000007a6c783b */ /* 0x000fe80000000200 */
[----:B------:R-:W-:Y:S01]  /*4030*/  LDSM.16.M88.4 R104, [R122+0x5800] ;  /* 0x005800007a68783b */ /* 0x000fe20000000200 */
[C---:B------:R-:W-:Y:S03]  /*4040*/  HMMA.16816.F32.BF16 R48, R72.reuse, R44, RZ ;  /* 0x0000002c4830723c */ /* 0x040fe600000418ff */
[----:B------:R-:W-:Y:S04]  /*4050*/  LDSM.16.M88.4 R100, [R122+0x6000] ;  /* 0x006000007a64783b */ /* 0x000fe80000000200 */
[----:B------:R-:W-:Y:S01]  /*4060*/  LDSM.16.M88.4 R68, [R122+0x7800] ;  /* 0x007800007a44783b */ /* 0x000fe20000000200 */
[C---:B--2---:R-:W-:Y:S03]  /*4070*/  HMMA.16816.F32.BF16 R40, R72.reuse, R32, RZ ;  /* 0x000000204828723c */ /* 0x044fe600000418ff */
[----:B------:R-:W-:Y:S04]  /*4080*/  LDSM.16.M88.4 R60, [R203] ;  /* 0x00000000cb3c783b */ /* 0x000fe80000000200 */
[----:B------:R-:W-:Y:S01]  /*4090*/  LDSM.16.M88.4 R116, [R199+0x5800] ;  /* 0x00580000c774783b */ /* 0x000fe20000000200 */
[C---:B---34-:R-:W-:Y:S03]  /*40a0*/  HMMA.16816.F32.BF16 R20, R72.reuse, R16, RZ ;  /* 0x000000104814723c */ /* 0x058fe600000418ff */
        /* <DEDUP_REMOVED lines=20> */
[C---:B-1----:R-:W-:Y:S08]  /*41f0*/  HMMA.16816.F32.BF16 R84, R28.reuse, R8, R84 ;  /* 0x000000081c54723c */ /* 0x042ff00000041854 */
        /* <DEDUP_REMOVED lines=20> */
[C---:B---3--:R-:W-:Y:S08]  /*4340*/  HMMA.16816.F32.BF16 R48, R60.reuse, R64, R48 ;  /* 0x000000403c30723c */ /* 0x048ff00000041830 */
        /* <DEDUP_REMOVED lines=23> */
[----:B------:R-:W5:Y:S03]  /*44c0*/  LDSM.16.M88.4 R100, [R201+0x3000] ;  /* 0x00300000c964783b */ /* 0x000f660000000200 */
[C---:B------:R-:W-:Y:S08]  /*44d0*/  HMMA.16816.F32.BF16 R48, R28.reuse, R68, R48 ;  /* 0x000000441c30723c */ /* 0x040ff00000041830 */
[C---:B------:R-:W-:Y:S01]  /*44e0*/  HMMA.16816.F32.BF16 R44, R28.reuse, R70, R44 ;  /* 0x000000461c2c723c */ /* 0x040fe2000004182c */
[----:B------:R-:W4:Y:S07]  /*44f0*/  LDSM.16.M88.4 R68, [R201+0x3800] ;  /* 0x00380000c944783b */ /* 0x000f2e0000000200 */
[C---:B---3--:R-:W-:Y:S08]  /*4500*/  HMMA.16816.F32.BF16 R40, R28.reuse, R64, R40 ;  /* 0x000000401c28723c */ /* 0x048ff00000041828 */
        /* <DEDUP_REMOVED lines=8> */
[C---:B----4-:R-:W-:Y:S08]  /*4590*/  HMMA.16816.F32.BF16 R12, R28.reuse, R60, R12 ;  /* 0x0000003c1c0c723c */ /* 0x050ff0000004180c */
[C---:B------:R-:W-:Y:S01]  /*45a0*/  HMMA.16816.F32.BF16 R96, R28.reuse, R62, R96 ;  /* 0x0000003e1c60723c */ /* 0x040fe20000041860 */
[----:B------:R-:W3:Y:S07]  /*45b0*/  LDSM.16.M88.4 R60, [R206+0x8800] ;  /* 0x00880000ce3c783b */ /* 0x000eee0000000200 */
[C---:B-----5:R-:W-:Y:S08]  /*45c0*/  HMMA.16816.F32.BF16 R84, R28.reuse, R100, R84 ;  /* 0x000000641c54723c */ /* 0x060ff00000041854 */
        /* <DEDUP_REMOVED lines=13> */
[C---:B----4-:R-:W-:Y:S08]  /*46a0*/  HMMA.16816.F32.BF16 R12, R64.reuse, R28, R12 ;  /* 0x0000001c400c723c */ /* 0x050ff0000004180c */
[C---:B------:R-:W-:Y:S01]  /*46b0*/  HMMA.16816.F32.BF16 R96, R64.reuse, R30, R96 ;  /* 0x0000001e4060723c */ /* 0x040fe20000041860 */
[----:B------:R-:W3:Y:S07]  /*46c0*/  LDSM.16.M88.4 R28, [R122+0x9000] ;  /* 0x009000007a1c783b */ /* 0x000eee0000000200 */
[C---:B-1----:R-:W-:Y:S08]  /*46d0*/  HMMA.16816.F32.BF16 R92, R64.reuse, R8, R92 ;  /* 0x00000008405c723c */ /* 0x042ff0000004185c */
[C---:B------:R-:W-:Y:S01]  /*46e0*/  HMMA.16816.F32.BF16 R88, R64.reuse, R10, R88 ;  /* 0x0000000a4058723c */ /* 0x040fe20000041858 */
[----:B------:R-:W1:Y:S07]  /*46f0*/  LDSM.16.M88.4 R8, [R122+0x9800] ;  /* 0x009800007a08783b */ /* 0x000e6e0000000200 */
[C---:B------:R-:W-:Y:S01]  /*4700*/  HMMA.16816.F32.BF16 R44, R64.reuse, R62, R44 ;  /* 0x0000003e402c723c */ /* 0x040fe2000004182c */
[----:B------:R-:W4:Y:S07]  /*4710*/  LDSM.16.M88.4 R60, [R122+0x8800] ;  /* 0x008800007a3c783b */ /* 0x000f2e0000000200 */
[C---:B------:R-:W-:Y:S08]  /*4720*/  HMMA.16816.F32.BF16 R76, R64.reuse, R68, R76 ;  /* 0x00000044404c723c */ /* 0x040ff0000004184c */
[----:B------:R-:W-:Y:S01]  /*4730*/  HMMA.16816.F32.BF16 R72, R64, R70, R72 ;  /* 0x000000464048723c */ /* 0x000fe20000041848 */
[----:B------:R-:W-:Y:S07]  /*4740*/  LDSM.16.M88.4 R68, [R199+0x8000] ;  /* 0x00800000c744783b */ /* 0x000fee0000000200 */
[C---:B--2---:R-:W-:Y:S08]  /*4750*/  HMMA.16816.F32.BF16 R56, R112.reuse, R24, R56 ;  /* 0x000000187038723c */ /* 0x044ff00000041838 */
[----:B------:R-:W-:Y:S01]  /*4760*/  HMMA.16816.F32.BF16 R52, R112, R26, R52 ;  /* 0x0000001a7034723c */ /* 0x000fe20000041834 */
[----:B------:R-:W2:Y:S07]  /*4770*/  LDSM.16.M88.4 R24, [R203+0x2000] ;  /* 0x00200000cb18783b */ /* 0x000eae0000000200 */
[C---:B------:R-:W-:Y:S08]  /*4780*/  HMMA.16816.F32.BF16 R20, R64.reuse, R104, R20 ;  /* 0x000000684014723c */ /* 0x040ff00000041814 */
[C---:B------:R-:W-:Y:S01]  /*4790*/  HMMA.16816.F32.BF16 R16, R64.reuse, R106, R16 ;  /* 0x0000006a4010723c */ /* 0x040fe20000041810 */
[----:B------:R-:W-:Y:S07]  /*47a0*/  LDSM.16.M88.4 R104, [R122+0xb000] ;  /* 0x00b000007a68783b */ /* 0x000fee0000000200 */
[C---:B------:R-:W-:Y:S08]  /*47b0*/  HMMA.16816.F32.BF16 R84, R64.reuse, R100, R84 ;  /* 0x000000644054723c */ /* 0x040ff00000041854 */
[----:B------:R-:W-:Y:S01]  /*47c0*/  HMMA.16816.F32.BF16 R80, R64, R102, R80 ;  /* 0x000000664050723c */ /* 0x000fe20000041850 */
[----:B------:R-:W5:Y:S04]  /*47d0*/  LDSM.16.M88.4 R100, [R122+0xb800] ;  /* 0x00b800007a64783b */ /* 0x000f680000000200 */
[----:B------:R-:W2:Y:S03]  /*47e0*/  LDSM.16.M88.4 R64, [R199+0x8800] ;  /* 0x00880000c740783b */ /* 0x000ea60000000200 */
[C---:B---3--:R-:W-:Y:S08]  /*47f0*/  HMMA.16816.F32.BF16 R40, R112.reuse, R28, R40 ;  /* 0x0000001c7028723c */ /* 0x048ff00000041828 */
[C---:B------:R-:W-:Y:S01]  /*4800*/  HMMA.16816.F32.BF16 R32, R112.reuse, R30, R32 ;  /* 0x0000001e7020723c */ /* 0x040fe20000041820 */
[----:B------:R-:W-:Y:S07]  /*4810*/  LDSM.16.M88.4 R28, [R201+0x4000] ;  /* 0x00400000c91c783b */ /* 0x000fee0000000200 */
[C---:B-1----:R-:W-:Y:S08]  /*4820*/  HMMA.16816.F32.BF16 R20, R112.reuse, R8, R20 ;  /* 0x000000087014723c */ /* 0x042ff00000041814 */
[C---:B------:R-:W-:Y:S01]  /*4830*/  HMMA.16816.F32.BF16 R16, R112.reuse, R10, R16 ;  /* 0x0000000a7010723c */ /* 0x040fe20000041810 */
[----:B------:R-:W1:Y:S07]  /*4840*/  LDSM.16.M88.4 R8, [R202+0x2000] ;  /* 0x00200000ca08783b */ /* 0x000e6e0000000200 */
[C---:B----4-:R-:W-:Y:S08]  /*4850*/  HMMA.16816.F32.BF16 R48, R112.reuse, R60, R48 ;  /* 0x0000003c7030723c */ /* 0x050ff00000041830 */
[----:B------:R-:W-:Y:S01]  /*4860*/  HMMA.16816.F32.BF16 R44, R112, R62, R44 ;  /* 0x0000003e702c723c */ /* 0x000fe2000004182c */
[----:B------:R-:W3:Y:S07]  /*4870*/  LDSM.16.M88.4 R60, [R199+0x9000] ;  /* 0x00900000c73c783b */ /* 0x000eee0000000200 */
[C---:B--2---:R-:W-:Y:S08]  /*4880*/  HMMA.16816.F32.BF16 R56, R24.reuse, R68, R56 ;  /* 0x000000441838723c */ /* 0x044ff00000041838 */
[----:B------:R-:W-:Y:S01]  /*4890*/  HMMA.16816.F32.BF16 R68, R24, R70, R52 ;  /* 0x000000461844723c */ /* 0x000fe20000041834 */
[----:B------:R-:W2:Y:S07]  /*48a0*/  LDSM.16.M88.4 R52, [R199+0x9800] ;  /* 0x00980000c734783b */ /* 0x000eae0000000200 */
[C---:B-----5:R-:W-:Y:S08]  /*48b0*/  HMMA.16816.F32.BF16 R76, R112.reuse, R100, R76 ;  /* 0x00000064704c723c */ /* 0x060ff0000004184c */
[----:B------:R-:W-:Y:S01]  /*48c0*/  HMMA.16816.F32.BF16 R72, R112, R102, R72 ;  /* 0x000000667048723c */ /* 0x000fe20000041848 */
[----:B------:R-:W4:Y:S07]  /*48d0*/  LDSM.16.M88.4 R100, [R201+0x4800] ;  /* 0x00480000c964783b */ /* 0x000f2e0000000200 */
[----:B------:R-:W-:Y:S07]  /*48e0*/  HMMA.16816.F32.BF16 R48, R24, R64, R48 ;  /* 0x000000401830723c */ /* 0x000fee0000041830 */
[----:B------:R-:W-:Y:S01]  /*48f0*/  IADD3 R64, R5, 0x8, RZ ;  /* 0x0000000805407810 */ /* 0x000fe20007ffe0ff */
[----:B-1----:R-:W-:Y:S03]  /*4900*/  HMMA.16816.F32.BF16 R56, R8, R28, R56 ;  /* 0x0000001c0838723c */ /* 0x002fe60000041838 */
[----:B------:R1:W-:Y:S01]  /*4910*/  I2F R65, R64 ;  /* 0x0000004000417306 */ /* 0x0003e20000201400 */
[----:B------:R-:W-:-:S02]  /*4920*/  ISETP.GE.AND P5, PT, R64, R184, PT ;  /* 0x000000b84000720c */ /* 0x000fc40003fa6270 */
[----:B------:R-:W-:Y:S02]  /*4930*/  ISETP.GE.AND P1, PT, R64, R183, PT ;  /* 0x000000b74000720c */ /* 0x000fe40003f26270 */
[C---:B---3--:R-:W-:Y:S07]  /*4940*/  HMMA.16816.F32.BF16 R40, R24.reuse, R60, R40 ;  /* 0x0000003c1828723c */ /* 0x048fee0000041828 */
[----:B------:R-:W-:Y:S01]  /*4950*/  IADD3 R60, R5, 0x1, RZ ;  /* 0x00000001053c7810 */ /* 0x000fe20007ffe0ff */
[----:B------:R-:W-:Y:S03]  /*4960*/  HMMA.16816.F32.BF16 R44, R24, R66, R44 ;  /* 0x00000042182c723c */ /* 0x000fe6000004182c */
[----:B------:R3:W5:Y:S01]  /*4970*/  I2F R6, R60 ;  /* 0x0000003c00067306 */ /* 0x0007620000201400 */
[----:B------:R-:W-:-:S02]  /*4980*/  ISETP.GE.AND P6, PT, R60, R184, PT ;  /* 0x000000b83c00720c */ /* 0x000fc40003fc6270 */
[----:B------:R-:W-:Y:S02]  /*4990*/  ISETP.GE.AND P3, PT, R60, R183, PT ;  /* 0x000000b73c00720c */ /* 0x000fe40003f66270 */
[----:B------:R-:W-:Y:S01]  /*49a0*/  HMMA.16816.F32.BF16 R68, R8, R30, R68 ;  /* 0x0000001e0844723c */ /* 0x000fe20000041844 */
[----:B------:R-:W-:Y:S01]  /*49b0*/  LDSM.16.M88.4 R28, [R199+0xa000] ;  /* 0x00a00000c71c783b */ /* 0x000fe20000000200 */
[C---:B------:R-:W-:Y:S02]  /*49c0*/  IADD3 R66, R5.reuse, 0x11, RZ ;  /* 0x0000001105427810 */ /* 0x040fe40007ffe0ff */
[----:B-1----:R-:W-:-:S04]  /*49d0*/  IADD3 R64, R5, 0x18, RZ ;  /* 0x0000001805407810 */ /* 0x002fc80007ffe0ff */
[----:B------:R-:W-:Y:S01]  /*49e0*/  HMMA.16816.F32.BF16 R32, R24, R62, R32 ;  /* 0x0000003e1820723c */ /* 0x000fe20000041820 */
[----:B---3--:R-:W1:Y:S01]  /*49f0*/  LDSM.16.M88.4 R60, [R201+0x5000] ;  /* 0x00500000c93c783b */ /* 0x008e620000000200 */
[CC--:B-----5:R-:W-:Y:S02]  /*4a00*/  FFMA.FTZ R57, R0.reuse, R6.reuse, R57 ;  /* 0x0000000600397223 */ /* 0x0e0fe40000010039 */
[----:B------:R-:W-:-:S04]  /*4a10*/  FFMA.FTZ R6, R0, R6, R59 ;  /* 0x0000000600067223 */ /* 0x000fc8000001003b */
[----:B--2---:R-:W-:Y:S01]  /*4a20*/  HMMA.16816.F32.BF16 R20, R24, R52, R20 ;  /* 0x000000341814723c */ /* 0x004fe20000041814 */
[----:B------:R2:W3:Y:S06]  /*4a30*/  I2F R52, R7 ;  /* 0x0000000700347306 */ /* 0x0004ec0000201400 */
[----:B------:R-:W-:Y:S01]  /*4a40*/  IADD3 R53, R5, 0x10, RZ ;  /* 0x0000001005357810 */ /* 0x000fe20007ffe0ff */
[----:B----4-:R-:W-:Y:S01]  /*4a50*/  HMMA.16816.F32.BF16 R48, R8, R100, R48 ;  /* 0x000000640830723c */ /* 0x010fe20000041830 */
[----:B------:R-:W-:Y:S02]  /*4a60*/  FFMA.FTZ R68, R0, R65, R68 ;  /* 0x0000004100447223 */ /* 0x000fe40000010044 */
[----:B------:R4:W5:Y:S03]  /*4a70*/  I2F R59, R53 ;  /* 0x00000035003b7306 */ /* 0x0009660000201400 */
[----:B------:R-:W-:-:S02]  /*4a80*/  FSEL R68, R68, -INF , !P5 ;  /* 0xff80000044447808 */ /* 0x000fc40006800000 */
[----:B------:R-:W-:Y:S01]  /*4a90*/  HMMA.16816.F32.BF16 R44, R8, R102, R44 ;  /* 0x00000066082c723c */ /* 0x000fe2000004182c */
[----:B--2---:R-:W-:Y:S01]  /*4aa0*/  FSEL R7, R6, -INF , !P3 ;  /* 0xff80000006077808 */ /* 0x004fe20005800000 */
[CC--:B---3--:R-:W-:Y:S01]  /*4ab0*/  FFMA.FTZ R69, R0.reuse, R52.reuse, R69 ;  /* 0x0000003400457223 */ /* 0x0c8fe20000010045 */
[----:B------:R-:W-:Y:S01]  /*4ac0*/  ISETP.GE.AND P3, PT, R53, R183, PT ;  /* 0x000000b73500720c */ /* 0x000fe20003f66270 */
[----:B------:R-:W-:Y:S01]  /*4ad0*/  FFMA.FTZ R71, R0, R52, R71 ;  /* 0x0000003400477223 */ /* 0x000fe20000010047 */
[----:B------:R-:W2:Y:S01]  /*4ae0*/  I2F R6, R66 ;  /* 0x0000004200067306 */ /* 0x000ea20000201400 */
[-C--:B------:R-:W-:Y:S02]  /*4af0*/  ISETP.GE.AND P5, PT, R66, R184.reuse, PT ;  /* 0x000000b84200720c */ /* 0x080fe40003fa6270 */
[----:B------:R-:W-:Y:S07]  /*4b00*/  HMMA.16816.F32.BF16 R84, R112, R104, R84 ;  /* 0x000000687054723c */ /* 0x000fee0000041854 */
[----:B------:R-:W-:Y:S01]  /*4b10*/  FSEL R104, R57, -INF , !P6 ;  /* 0xff80000039687808 */ /* 0x000fe20007000000 */
[----:B------:R-:W-:Y:S01]  /*4b20*/  HMMA.16816.F32.BF16 R16, R24, R54, R16 ;  /* 0x000000361810723c */ /* 0x000fe20000041810 */
[----:B------:R-:W-:Y:S01]  /*4b30*/  ISETP.GE.AND P6, PT, R53, R184, PT ;  /* 0x000000b83500720c */ /* 0x000fe20003fc6270 */
[C---:B------:R-:W-:Y:S01]  /*4b40*/  FFMA.FTZ R57, R0.reuse, R65, R70 ;  /* 0x0000004100397223 */ /* 0x040fe20000010046 */
[----:B----4-:R-:W3:Y:S01]  /*4b50*/  LDSM.16.M88.4 R52, [R201+0x5800] ;  /* 0x00580000c934783b */ /* 0x010ee20000000200 */
[----:B------:R-:W4:Y:S01]  /*4b60*/  I2F R65, R64 ;  /* 0x0000004000417306 */ /* 0x000f220000201400 */
[CC--:B-----5:R-:W-:Y:S01]  /*4b70*/  FFMA.FTZ R48, R0.reuse, R59.reuse, R48 ;  /* 0x0000003b00307223 */ /* 0x0e0fe20000010030 */
[----:B------:R-:W-:Y:S01]  /*4b80*/  FSEL R70, R69, -INF , !P4 ;  /* 0xff80000045467808 */ /* 0x000fe20006000000 */
[C---:B------:R-:W-:Y:S01]  /*4b90*/  FFMA.FTZ R50, R0.reuse, R59, R50 ;  /* 0x0000003b00327223 */ /* 0x040fe20000010032 */
[----:B------:R-:W-:Y:S01]  /*4ba0*/  HMMA.16816.F32.BF16 R12, R112, R116, R12 ;  /* 0x00000074700c723c */ /* 0x000fe2000004180c */
[----:B------:R-:W-:Y:S01]  /*4bb0*/  FSEL R57, R57, -INF , !P1 ;  /* 0xff80000039397808 */ /* 0x000fe20004800000 */
[-C--:B--2---:R-:W-:Y:S01]  /*4bc0*/  FFMA.FTZ R51, R0, R6.reuse, R51 ;  /* 0x0000000600337223 */ /* 0x084fe20000010033 */
[----:B------:R-:W-:Y:S01]  /*4bd0*/  ISETP.GE.AND P1, PT, R66, R183, PT ;  /* 0x000000b74200720c */ /* 0x000fe20003f26270 */
[----:B------:R-:W-:Y:S01]  /*4be0*/  FFMA.FTZ R49, R0, R6, R49 ;  /* 0x0000000600317223 */ /* 0x000fe20000010031 */
[----:B------:R-:W-:-:S02]  /*4bf0*/  IADD3 R66, R5, 0x19, RZ ;  /* 0x0000001905427810 */ /* 0x000fc40007ffe0ff */
[----:B------:R-:W-:Y:S01]  /*4c00*/  FSEL R69, R71, -INF , !P2 ;  /* 0xff80000047457808 */ /* 0x000fe20005000000 */
[----:B------:R-:W-:Y:S01]  /*4c10*/  HMMA.16816.F32.BF16 R96, R112, R118, R96 ;  /* 0x000000767060723c */ /* 0x000fe20000041860 */
[----:B------:R-:W2:Y:S01]  /*4c20*/  I2F R59, R66 ;  /* 0x00000042003b7306 */ /* 0x000ea20000201400 */
[-C--:B------:R-:W-:Y:S01]  /*4c30*/  ISETP.GE.AND P4, PT, R64, R184.reuse, PT ;  /* 0x000000b84000720c */ /* 0x080fe20003f86270 */
[----:B----4-:R-:W-:Y:S01]  /*4c40*/  FFMA.FTZ R46, R0, R65, R46 ;  /* 0x00000041002e7223 */ /* 0x010fe2000001002e */
[----:B------:R-:W-:Y:S02]  /*4c50*/  ISETP.GE.AND P2, PT, R64, R183, PT ;  /* 0x000000b74000720c */ /* 0x000fe40003f46270 */
[----:B------:R-:W-:Y:S02]  /*4c60*/  FSEL R48, R48, -INF , !P6 ;  /* 0xff80000030307808 */ /* 0x000fe40007000000 */
[----:B-1----:R-:W-:Y:S01]  /*4c70*/  HMMA.16816.F32.BF16 R40, R8, R60, R40 ;  /* 0x0000003c0828723c */ /* 0x002fe20000041828 */
[----:B------:R-:W-:-:S02]  /*4c80*/  ISETP.GE.AND P6, PT, R66, R184, PT ;  /* 0x000000b84200720c */ /* 0x000fc40003fc6270 */
[----:B------:R-:W-:Y:S02]  /*4c90*/  IADD3 R64, R5, 0x20, RZ ;  /* 0x0000002005407810 */ /* 0x000fe40007ffe0ff */
[----:B------:R-:W-:Y:S02]  /*4ca0*/  FSEL R103, R46, -INF , !P2 ;  /* 0xff8000002e677808 */ /* 0x000fe40005000000 */
[----:B------:R-:W-:Y:S01]  /*4cb0*/  FSEL R6, R49, -INF , !P5 ;  /* 0xff80000031067808 */ /* 0x000fe20006800000 */
[----:B------:R-:W-:Y:S01]  /*4cc0*/  HMMA.16816.F32.BF16 R92, R112, R108, R92 ;  /* 0x0000006c705c723c */ /* 0x000fe2000004185c */
[CC--:B--2---:R-:W-:Y:S01]  /*4cd0*/  FFMA.FTZ R45, R0.reuse, R59.reuse, R45 ;  /* 0x0000003b002d7223 */ /* 0x0c4fe2000001002d */
[----:B------:R-:W1:Y:S01]  /*4ce0*/  I2F R49, R64 ;  /* 0x0000004000317306 */ /* 0x000e620000201400 */
[----:B------:R-:W-:Y:S01]  /*4cf0*/  FFMA.FTZ R47, R0, R59, R47 ;  /* 0x0000003b002f7223 */ /* 0x000fe2000001002f */
[----:B------:R-:W-:Y:S02]  /*4d00*/  IADD3 R61, R5, 0x28, RZ ;  /* 0x00000028053d7810 */ /* 0x000fe40007ffe0ff */
[----:B------:R-:W-:-:S02]  /*4d10*/  FSEL R100, R45, -INF , !P6 ;  /* 0xff8000002d647808 */ /* 0x000fc40007000000 */
[----:B------:R-:W-:Y:S01]  /*4d20*/  FSEL R109, R50, -INF , !P3 ;  /* 0xff800000326d7808 */ /* 0x000fe20005800000 */
[----:B------:R-:W-:Y:S01]  /*4d30*/  FFMA.FTZ R50, R0, R65, R44 ;  /* 0x0000004100327223 */ /* 0x000fe2000001002c */
[----:B------:R-:W-:Y:S01]  /*4d40*/  IADD3 R44, R5, 0x21, RZ ;  /* 0x00000021052c7810 */ /* 0x000fe20007ffe0ff */
[----:B------:R-:W-:Y:S01]  /*4d50*/  HMMA.16816.F32.BF16 R88, R112, R110, R88 ;  /* 0x0000006e7058723c */ /* 0x000fe20000041858 */
[-C--:B------:R-:W-:Y:S01]  /*4d60*/  ISETP.GE.AND P3, PT, R66, R183.reuse, PT ;  /* 0x000000b74200720c */ /* 0x080fe20003f66270 */
[----:B------:R-:W-:Y:S01]  /*4d70*/  I2F R59, R61 ;  /* 0x0000003d003b7306 */ /* 0x000fe20000201400 */
[----:B------:R-:W-:Y:S02]  /*4d80*/  FSEL R50, R50, -INF , !P4 ;  /* 0xff80000032327808 */ /* 0x000fe40006000000 */
[C---:B------:R-:W-:Y:S02]  /*4d90*/  ISETP.GE.AND P4, PT, R44.reuse, R184, PT ;  /* 0x000000b82c00720c */ /* 0x040fe40003f86270 */
[----:B------:R-:W-:Y:S01]  /*4da0*/  FSEL R111, R51, -INF , !P1 ;  /* 0xff800000336f7808 */ /* 0x000fe20004800000 */
[C---:B------:R-:W-:Y:S01]  /*4db0*/  HMMA.16816.F32.BF16 R12, R24.reuse, R28, R12 ;  /* 0x0000001c180c723c */ /* 0x040fe2000004180c */
[----:B------:R-:W-:Y:S01]  /*4dc0*/  ISETP.GE.AND P2, PT, R44, R183, PT ;  /* 0x000000b72c00720c */ /* 0x000fe20003f46270 */
[----:B------:R2:W4:Y:S01]  /*4dd0*/  I2F R51, R44 ;  /* 0x0000002c00337306 */ /* 0x0005220000201400 */
[----:B------:R-:W-:Y:S01]  /*4de0*/  FSEL R101, R47, -INF , !P3 ;  /* 0xff8000002f657808 */ /* 0x000fe20005800000 */
[CC--:B-1----:R-:W-:Y:S01]  /*4df0*/  FFMA.FTZ R176, R0.reuse, R49.reuse, R40 ;  /* 0x0000003100b07223 */ /* 0x0c2fe20000010028 */
[----:B------:R-:W-:Y:S01]  /*4e00*/  IADD3 R60, R5, 0x29, RZ ;  /* 0x00000029053c7810 */ /* 0x000fe20007ffe0ff */
[----:B------:R-:W-:Y:S01]  /*4e10*/  FFMA.FTZ R42, R0, R49, R42 ;  /* 0x00000031002a7223 */ /* 0x000fe2000001002a */
[----:B------:R-:W-:Y:S01]  /*4e20*/  ISETP.GE.AND P1, PT, R64, R183, PT ;  /* 0x000000b74000720c */ /* 0x000fe20003f26270 */
[----:B------:R-:W-:Y:S01]  /*4e30*/  HMMA.16816.F32.BF16 R96, R24, R30, R96 ;  /* 0x0000001e1860723c */ /* 0x000fe20000041860 */
[----:B------:R-:W1:Y:S01]  /*4e40*/  LDSM.16.M88.4 R28, [R199+0xa800] ;  /* 0x00a80000c71c783b */ /* 0x000e620000000200 */
[----:B------:R-:W-:Y:S01]  /*4e50*/  I2F R40, R60 ;  /* 0x0000003c00287306 */ /* 0x000fe20000201400 */
[----:B------:R-:W-:-:S02]  /*4e60*/  FSEL R177, R42, -INF , !P1 ;  /* 0xff8000002ab17808 */ /* 0x000fc40004800000 */
[----:B------:R-:W-:Y:S02]  /*4e70*/  IADD3 R42, R5, 0x31, RZ ;  /* 0x00000031052a7810 */ /* 0x000fe40007ffe0ff */
[-C--:B------:R-:W-:Y:S01]  /*4e80*/  ISETP.GE.AND P5, PT, R64, R184.reuse, PT ;  /* 0x000000b84000720c */ /* 0x080fe20003fa6270 */
[C---:B---3--:R-:W-:Y:S01]  /*4e90*/  HMMA.16816.F32.BF16 R20, R8.reuse, R52, R20 ;  /* 0x000000340814723c */ /* 0x048fe20000041814 */
[----:B------:R-:W-:Y:S01]  /*4ea0*/  ISETP.GE.AND P6, PT, R61, R184, PT ;  /* 0x000000b83d00720c */ /* 0x000fe20003fc6270 */
[----:B--2---:R-:W2:Y:S01]  /*4eb0*/  LDSM.16.M88.4 R44, [R201+0x6000] ;  /* 0x00600000c92c783b */ /* 0x004ea20000000200 */
[CC--:B----4-:R-:W-:Y:S01]  /*4ec0*/  FFMA.FTZ R178, R0.reuse, R51.reuse, R41 ;  /* 0x0000003300b27223 */ /* 0x0d0fe20000010029 */
[C---:B------:R-:W-:Y:S01]  /*4ed0*/  IADD3 R41, R5.reuse, 0x30, RZ ;  /* 0x0000003005297810 */ /* 0x040fe20007ffe0ff */
[----:B------:R-:W-:Y:S01]  /*4ee0*/  FFMA.FTZ R43, R0, R51, R43 ;  /* 0x00000033002b7223 */ /* 0x000fe2000001002b */
[----:B------:R-:W3:Y:S01]  /*4ef0*/  I2F R49, R42 ;  /* 0x0000002a00317306 */ /* 0x000ee20000201400 */
[----:B------:R-:W-:Y:S01]  /*4f00*/  IADD3 R51, R5, 0x38, RZ ;  /* 0x0000003805337810 */ /* 0x000fe20007ffe0ff */
[----:B------:R-:W-:Y:S01]  /*4f10*/  HMMA.16816.F32.BF16 R32, R8, R62, R32 ;  /* 0x0000003e0820723c */ /* 0x000fe20000041820 */
[----:B------:R-:W-:-:S02]  /*4f20*/  FSEL R178, R178, -INF , !P4 ;  /* 0xff800000b2b27808 */ /* 0x000fc40006000000 */
[----:B------:R-:W-:Y:S02]  /*4f30*/  FSEL R179, R43, -INF , !P2 ;  /* 0xff8000002bb37808 */ /* 0x000fe40005000000 */
[CC--:B------:R-:W-:Y:S02]  /*4f40*/  ISETP.GE.AND P4, PT, R41.reuse, R184.reuse, PT ;  /* 0x000000b82900720c */ /* 0x0c0fe40003f86270 */
[-C--:B------:R-:W-:Y:S01]  /*4f50*/  ISETP.GE.AND P2, PT, R41, R183.reuse, PT ;  /* 0x000000b72900720c */ /* 0x080fe20003f46270 */
[----:B------:R-:W-:Y:S01]  /*4f60*/  HMMA.16816.F32.BF16 R16, R8, R54, R16 ;  /* 0x000000360810723c */ /* 0x000fe20000041810 */
[----:B------:R-:W4:Y:S01]  /*4f70*/  I2F R41, R41 ;  /* 0x0000002900297306 */ /* 0x000f220000201400 */
[----:B------:R-:W-:Y:S02]  /*4f80*/  ISETP.GE.AND P3, PT, R61, R183, PT ;  /* 0x000000b73d00720c */ /* 0x000fe40003f66270 */
[----:B------:R-:W-:Y:S02]  /*4f90*/  FSEL R176, R176, -INF , !P5 ;  /* 0xff800000b0b07808 */ /* 0x000fe40006800000 */
[----:B------:R-:W-:-:S02]  /*4fa0*/  ISETP.GE.AND P5, PT, R60, R184, PT ;  /* 0x000000b83c00720c */ /* 0x000fc40003fa6270 */
[----:B------:R-:W-:Y:S01]  /*4fb0*/  ISETP.GE.AND P1, PT, R60, R183, PT ;  /* 0x000000b73c00720c */ /* 0x000fe20003f26270 */
[CC--:B---3--:R-:W-:Y:S01]  /*4fc0*/  FFMA.FTZ R142, R0.reuse, R49.reuse, R21 ;  /* 0x00000031008e7223 */ /* 0x0c8fe20000010015 */
[----:B------:R-:W-:Y:S01]  /*4fd0*/  HMMA.16816.F32.BF16 R80, R112, R106, R80 ;  /* 0x0000006a7050723c */ /* 0x000fe20000041850 */
[----:B------:R-:W-:-:S05]  /*4fe0*/  FFMA.FTZ R23, R0, R49, R23 ;  /* 0x0000003100177223 */ /* 0x000fca0000010017 */
[C---:B------:R-:W-:Y:S02]  /*4ff0*/  FFMA.FTZ R32, R0.reuse, R59, R32 ;  /* 0x0000003b00207223 */ /* 0x040fe40000010020 */
[C---:B----4-:R-:W-:Y:S01]  /*5000*/  FFMA.FTZ R20, R0.reuse, R41, R20 ;  /* 0x0000002900147223 */ /* 0x050fe20000010014 */
[C---:B-1----:R-:W-:Y:S01]  /*5010*/  HMMA.16816.F32.BF16 R92, R24.reuse, R28, R92 ;  /* 0x0000001c185c723c */ /* 0x042fe2000004185c */
[C---:B------:R-:W-:Y:S01]  /*5020*/  FFMA.FTZ R34, R0.reuse, R59, R34 ;  /* 0x0000003b00227223 */ /* 0x040fe20000010022 */
[----:B------:R-:W1:Y:S01]  /*5030*/  I2F R29, R51 ;  /* 0x00000033001d7306 */ /* 0x000e620000201400 */
[-C--:B------:R-:W-:Y:S01]  /*5040*/  FFMA.FTZ R33, R0, R40.reuse, R33 ;  /* 0x0000002800217223 */ /* 0x080fe20000010021 */
[----:B------:R-:W-:Y:S01]  /*5050*/  FSEL R66, R20, -INF , !P4 ;  /* 0xff80000014427808 */ /* 0x000fe20006000000 */
[----:B------:R-:W-:Y:S01]  /*5060*/  FFMA.FTZ R35, R0, R40, R35 ;  /* 0x0000002800237223 */ /* 0x000fe20000010023 */
[----:B------:R-:W-:Y:S01]  /*5070*/  FSEL R186, R32, -INF , !P6 ;  /* 0xff80000020ba7808 */ /* 0x000fe20007000000 */
[----:B------:R-:W-:Y:S01]  /*5080*/  FFMA.FTZ R22, R0, R41, R22 ;  /* 0x0000002900167223 */ /* 0x000fe20000010016 */
[----:B------:R-:W-:Y:S01]  /*5090*/  IADD3 R28, R5, 0x39, RZ ;  /* 0x00000039051c7810 */ /* 0x000fe20007ffe0ff */
[----:B------:R-:W-:Y:S01]  /*50a0*/  HMMA.16816.F32.BF16 R88, R24, R30, R88 ;  /* 0x0000001e1858723c */ /* 0x000fe20000041858 */
[----:B------:R-:W-:-:S02]  /*50b0*/  FSEL R141, R34, -INF , !P3 ;  /* 0xff800000228d7808 */ /* 0x000fc40005800000 */
[----:B------:R-:W3:Y:S01]  /*50c0*/  I2F R20, R28 ;  /* 0x0000001c00147306 */ /* 0x000ee20000201400 */
[CC--:B------:R-:W-:Y:S02]  /*50d0*/  ISETP.GE.AND P6, PT, R42.reuse, R184.reuse, PT ;  /* 0x000000b82a00720c */ /* 0x0c0fe40003fc6270 */
[----:B------:R-:W-:Y:S02]  /*50e0*/  ISETP.GE.AND P3, PT, R42, R183, PT ;  /* 0x000000b72a00720c */ /* 0x000fe40003f66270 */
[----:B------:R-:W-:Y:S01]  /*50f0*/  FSEL R174, R33, -INF , !P5 ;  /* 0xff80000021ae7808 */ /* 0x000fe20006800000 */
[C---:B--2---:R-:W-:Y:S01]  /*5100*/  HMMA.16816.F32.BF16 R40, R8.reuse, R44, R12 ;  /* 0x0000002c0828723c */ /* 0x044fe2000004180c */
[----:B------:R-:W-:Y:S01]  /*5110*/  FSEL R139, R35, -INF , !P1 ;  /* 0xff800000238b7808 */ /* 0x000fe20004800000 */
[----:B------:R-:W2:Y:S01]  /*5120*/  LDSM.16.M88.4 R12, [R201+0x6800] ;  /* 0x00680000c90c783b */ /* 0x000ea20000000200 */
[----:B------:R-:W-:Y:S01]  /*5130*/  FSEL R143, R22, -INF , !P2 ;  /* 0xff800000168f7808 */ /* 0x000fe20005000000 */
[CC--:B-1----:R-:W-:Y:S01]  /*5140*/  FFMA.FTZ R16, R0.reuse, R29.reuse, R16 ;  /* 0x0000001d00107223 */ /* 0x0c2fe20000010010 */
[----:B------:R-:W-:Y:S01]  /*5150*/  IADD3 R22, R5, 0x40, RZ ;  /* 0x0000004005167810 */ /* 0x000fe20007ffe0ff */
[----:B------:R-:W1:Y:S01]  /*5160*/  LDSM.16.M88.4 R32, [R199+0xb000] ;  /* 0x00b00000c720783b */ /* 0x000e620000000200 */
[C---:B------:R-:W-:Y:S01]  /*5170*/  FFMA.FTZ R18, R0.reuse, R29, R18 ;  /* 0x0000001d00127223 */ /* 0x040fe20000010012 */
[C---:B------:R-:W-:Y:S01]  /*5180*/  ISETP.GE.AND P5, PT, R51.reuse, R184, PT ;  /* 0x000000b83300720c */ /* 0x040fe20003fa6270 */
[----:B------:R-:W4:Y:S01]  /*5190*/  I2F R21, R22 ;  /* 0x0000001600157306 */ /* 0x000f220000201400 */
[CC--:B---3--:R-:W-:Y:S01]  /*51a0*/  FFMA.FTZ R17, R0.reuse, R20.reuse, R17 ;  /* 0x0000001400117223 */ /* 0x0c8fe20000010011 */
[----:B------:R-:W-:Y:S01]  /*51b0*/  ISETP.GE.AND P1, PT, R51, R183, PT ;  /* 0x000000b73300720c */ /* 0x000fe20003f26270 */
[----:B------:R-:W-:Y:S01]  /*51c0*/  FFMA.FTZ R149, R0, R20, R19 ;  /* 0x0000001400957223 */ /* 0x000fe20000010013 */
[----:B------:R-:W-:Y:S01]  /*51d0*/  ISETP.GE.AND P4, PT, R28, R184, PT ;  /* 0x000000b81c00720c */ /* 0x000fe20003f86270 */
[----:B------:R-:W-:Y:S01]  /*51e0*/  HMMA.16816.F32.BF16 R96, R8, R46, R96 ;  /* 0x0000002e0860723c */ /* 0x000fe20000041860 */
[----:B------:R-:W-:-:S02]  /*51f0*/  FSEL R146, R16, -INF , !P5 ;  /* 0xff80000010927808 */ /* 0x000fc40006800000 */
[----:B------:R-:W-:Y:S02]  /*5200*/  FSEL R155, R18, -INF , !P1 ;  /* 0xff800000129b7808 */ /* 0x000fe40004800000 */
[----:B------:R-:W-:Y:S02]  /*5210*/  FSEL R136, R17, -INF , !P4 ;  /* 0xff80000011887808 */ /* 0x000fe40006000000 */
[----:B------:R-:W3:Y:S01]  /*5220*/  LDSM.16.M88.4 R16, [R199+0xb800] ;  /* 0x00b80000c710783b */ /* 0x000ee20000000200 */
[----:B------:R-:W-:Y:S02]  /*5230*/  ISETP.GE.AND P2, PT, R28, R183, PT ;  /* 0x000000b71c00720c */ /* 0x000fe40003f46270 */
[----:B------:R-:W-:Y:S01]  /*5240*/  IADD3 R20, R5, 0x48, RZ ;  /* 0x0000004805147810 */ /* 0x000fe20007ffe0ff */
[-C--:B----4-:R-:W-:Y:S01]  /*5250*/  FFMA.FTZ R40, R0, R21.reuse, R40 ;  /* 0x0000001500287223 */ /* 0x090fe20000010028 */
[----:B------:R-:W-:Y:S01]  /*5260*/  FSEL R142, R142, -INF , !P6 ;  /* 0xff8000008e8e7808 */ /* 0x000fe20007000000 */
[----:B------:R-:W-:Y:S01]  /*5270*/  FFMA.FTZ R42, R0, R21, R42 ;  /* 0x00000015002a7223 */ /* 0x000fe2000001002a */
[----:B------:R-:W-:Y:S01]  /*5280*/  FSEL R157, R23, -INF , !P3 ;  /* 0xff800000179d7808 */ /* 0x000fe20005800000 */
[----:B------:R4:W5:Y:S01]  /*5290*/  I2F R31, R20 ;  /* 0x00000014001f7306 */ /* 0x0009620000201400 */
[----:B------:R-:W-:-:S02]  /*52a0*/  FSEL R149, R149, -INF , !P2 ;  /* 0xff80000095957808 */ /* 0x000fc40005000000 */
[CC--:B------:R-:W-:Y:S02]  /*52b0*/  ISETP.GE.AND P6, PT, R22.reuse, R184.reuse, PT ;  /* 0x000000b81600720c */ /* 0x0c0fe40003fc6270 */
[-C--:B------:R-:W-:Y:S02]  /*52c0*/  ISETP.GE.AND P3, PT, R22, R183.reuse, PT ;  /* 0x000000b71600720c */ /* 0x080fe40003f66270 */
[CC--:B------:R-:W-:Y:S02]  /*52d0*/  ISETP.GE.AND P4, PT, R20.reuse, R184.reuse, PT ;  /* 0x000000b81400720c */ /* 0x0c0fe40003f86270 */
[----:B------:R-:W-:Y:S02]  /*52e0*/  ISETP.GE.AND P2, PT, R20, R183, PT ;  /* 0x000000b71400720c */ /* 0x000fe40003f46270 */
[C---:B------:R-:W-:Y:S01]  /*52f0*/  IADD3 R29, R5.reuse, 0x41, RZ ;  /* 0x00000041051d7810 */ /* 0x040fe20007ffe0ff */
[----:B--2---:R-:W-:Y:S01]  /*5300*/  HMMA.16816.F32.BF16 R92, R8, R12, R92 ;  /* 0x0000000c085c723c */ /* 0x004fe2000004185c */
[----:B------:R-:W-:Y:S01]  /*5310*/  IADD3 R28, R5, 0x49, RZ ;  /* 0x00000049051c7810 */ /* 0x000fe20007ffe0ff */
[----:B----4-:R-:W2:Y:S01]  /*5320*/  LDSM.16.M88.4 R20, [R201+0x7000] ;  /* 0x00700000c914783b */ /* 0x010ea20000000200 */
[C---:B------:R-:W-:Y:S01]  /*5330*/  ISETP.GE.AND P5, PT, R29.reuse, R184, PT ;  /* 0x000000b81d00720c */ /* 0x040fe20003fa6270 */
[C---:B-----5:R-:W-:Y:S01]  /*5340*/  FFMA.FTZ R96, R0.reuse, R31, R96 ;  /* 0x0000001f00607223 */ /* 0x060fe20000010060 */
[----:B------:R-:W-:Y:S01]  /*5350*/  ISETP.GE.AND P1, PT, R29, R183, PT ;  /* 0x000000b71d00720c */ /* 0x000fe20003f26270 */
[----:B------:R-:W-:Y:S01]  /*5360*/  FFMA.FTZ R98, R0, R31, R98 ;  /* 0x0000001f00627223 */ /* 0x000fe20000010062 */
[----:B------:R-:W4:Y:S01]  /*5370*/  I2F R29, R29 ;  /* 0x0000001d001d7306 */ /* 0x000f220000201400 */
[----:B-1----:R-:W-:Y:S01]  /*5380*/  HMMA.16816.F32.BF16 R84, R24, R32, R84 ;  /* 0x000000201854723c */ /* 0x002fe20000041854 */
[----:B------:R-:W-:-:S02]  /*5390*/  FSEL R162, R40, -INF , !P6 ;  /* 0xff80000028a27808 */ /* 0x000fc40007000000 */
[----:B------:R-:W-:Y:S02]  /*53a0*/  FSEL R175, R42, -INF , !P3 ;  /* 0xff8000002aaf7808 */ /* 0x000fe40005800000 */
[C---:B------:R-:W-:Y:S02]  /*53b0*/  ISETP.GE.AND P6, PT, R28.reuse, R184, PT ;  /* 0x000000b81c00720c */ /* 0x040fe40003fc6270 */
[----:B------:R-:W-:Y:S01]  /*53c0*/  IADD3 R32, R5, 0x50, RZ ;  /* 0x0000005005207810 */ /* 0x000fe20007ffe0ff */
[----:B------:R-:W-:Y:S01]  /*53d0*/  HMMA.16816.F32.BF16 R88, R8, R14, R88 ;  /* 0x0000000e0858723c */ /* 0x000fe20000041858 */
[----:B------:R-:W1:Y:S01]  /*53e0*/  LDSM.16.M88.4 R12, [R201+0x7800] ;  /* 0x00780000c90c783b */ /* 0x000e620000000200 */
[----:B------:R-:W-:Y:S01]  /*53f0*/  ISETP.GE.AND P3, PT, R28, R183, PT ;  /* 0x000000b71c00720c */ /* 0x000fe20003f66270 */
[----:B------:R-:W-:-:S04]  /*5400*/  DEPBAR.LE SB0, 0x0 ;  /* 0x000080000000791a */ /* 0x000fc80000000000 */
[----:B------:R-:W5:Y:S01]  /*5410*/  I2F R28, R28 ;  /* 0x0000001c001c7306 */ /* 0x000f620000201400 */
[CC--:B----4-:R-:W-:Y:S01]  /*5420*/  FFMA.FTZ R41, R0.reuse, R29.reuse, R41 ;  /* 0x0000001d00297223 */ /* 0x0d0fe20000010029 */
[C---:B---3--:R-:W-:Y:S01]  /*5430*/  HMMA.16816.F32.BF16 R76, R24.reuse, R16, R76 ;  /* 0x00000010184c723c */ /* 0x048fe2000004184c */
[----:B------:R-:W-:Y:S01]  /*5440*/  FFMA.FTZ R43, R0, R29, R43 ;  /* 0x0000001d002b7223 */ /* 0x000fe2000001002b */
[----:B------:R-:W-:Y:S02]  /*5450*/  IADD3 R33, R5, 0x51, RZ ;  /* 0x0000005105217810 */ /* 0x000fe40007ffe0ff */
[----:B------:R-:W-:Y:S02]  /*5460*/  FSEL R156, R41, -INF , !P5 ;  /* 0xff800000299c7808 */ /* 0x000fe40006800000 */
[----:B------:R-:W3:Y:S01]  /*5470*/  I2F R29, R32 ;  /* 0x00000020001d7306 */ /* 0x000ee20000201400 */
[----:B------:R-:W-:Y:S01]  /*5480*/  FSEL R161, R43, -INF , !P1 ;  /* 0xff8000002ba17808 */ /* 0x000fe20004800000 */
[----:B------:R-:W-:Y:S01]  /*5490*/  HMMA.16816.F32.BF16 R80, R24, R34, R80 ;  /* 0x000000221850723c */ /* 0x000fe20000041850 */
[----:B------:R-:W-:-:S02]  /*54a0*/  ISETP.GE.AND P5, PT, R32, R184, PT ;  /* 0x000000b82000720c */ /* 0x000fc40003fa6270 */
[----:B------:R-:W-:Y:S02]  /*54b0*/  ISETP.GE.AND P1, PT, R32, R183, PT ;  /* 0x000000b72000720c */ /* 0x000fe40003f26270 */
[----:B------:R-:W-:Y:S01]  /*54c0*/  FSEL R158, R96, -INF , !P4 ;  /* 0xff800000609e7808 */ /* 0x000fe20006000000 */
[CC--:B-----5:R-:W-:Y:S01]  /*54d0*/  FFMA.FTZ R97, R0.reuse, R28.reuse, R97 ;  /* 0x0000001c00617223 */ /* 0x0e0fe20000010061 */
[----:B------:R-:W4:Y:S01]  /*54e0*/  I2F R30, R33 ;  /* 0x00000021001e7306 */ /* 0x000f220000201400 */
[----:B------:R-:W-:Y:S01]  /*54f0*/  HMMA.16816.F32.BF16 R72, R24, R18, R72 ;  /* 0x000000121848723c */ /* 0x000fe20000041848 */
[----:B------:R-:W-:Y:S01]  /*5500*/  FFMA.FTZ R99, R0, R28, R99 ;  /* 0x0000001c00637223 */ /* 0x000fe20000010063 */
[----:B------:R-:W-:Y:S02]  /*5510*/  IADD3 R28, R5, 0x59, RZ ;  /* 0x00000059051c7810 */ /* 0x000fe40007ffe0ff */
[----:B------:R-:W-:Y:S01]  /*5520*/  FSEL R171, R98, -INF , !P2 ;  /* 0xff80000062ab7808 */ /* 0x000fe20005000000 */
[----:B---3--:R-:W-:-:S02]  /*5530*/  FFMA.FTZ R92, R0, R29, R92 ;  /* 0x0000001d005c7223 */ /* 0x008fc4000001005c */
[----:B------:R-:W3:Y:S01]  /*5540*/  I2F R16, R28 ;  /* 0x0000001c00107306 */ /* 0x000ee20000201400 */
[C---:B--2---:R-:W-:Y:S01]  /*5550*/  HMMA.16816.F32.BF16 R84, R8.reuse, R20, R84 ;  /* 0x000000140854723c */ /* 0x044fe20000041854 */
[C---:B------:R-:W-:Y:S01]  /*5560*/  FFMA.FTZ R94, R0.reuse, R29, R94 ;  /* 0x0000001d005e7223 */ /* 0x040fe2000001005e */
[C---:B------:R-:W-:Y:S02]  /*5570*/  IADD3 R29, R5.reuse, 0x60, RZ ;  /* 0x00000060051d7810 */ /* 0x040fe40007ffe0ff */
[C---:B------:R-:W-:Y:S02]  /*5580*/  IADD3 R32, R5.reuse, 0x58, RZ ;  /* 0x0000005805207810 */ /* 0x040fe40007ffe0ff */
[C---:B------:R-:W-:Y:S01]  /*5590*/  IADD3 R18, R5.reuse, 0x70, RZ ;  /* 0x0000007005127810 */ /* 0x040fe20007ffe0ff */
[----:B------:R-:W2:Y:S01]  /*55a0*/  I2F R17, R29 ;  /* 0x0000001d00117306 */ /* 0x000ea20000201400 */
[----:B------:R-:W-:Y:S01]  /*55b0*/  IADD3 R21, R5, 0x61, RZ ;  /* 0x0000006105157810 */ /* 0x000fe20007ffe0ff */
[----:B-1----:R-:W-:Y:S01]  /*55c0*/  HMMA.16816.F32.BF16 R76, R8, R12, R76 ;  /* 0x0000000c084c723c */ /* 0x002fe2000004184c */
[C---:B----4-:R-:W-:Y:S01]  /*55d0*/  FFMA.FTZ R93, R0.reuse, R30, R93 ;  /* 0x0000001e005d7223 */ /* 0x050fe2000001005d */
[C---:B------:R-:W-:Y:S01]  /*55e0*/  ISETP.GE.AND P4, PT, R33.reuse, R184, PT ;  /* 0x000000b82100720c */ /* 0x040fe20003f86270 */
[----:B------:R-:W-:Y:S01]  /*55f0*/  FFMA.FTZ R95, R0, R30, R95 ;  /* 0x0000001e005f7223 */ /* 0x000fe2000001005f */
[----:B------:R-:W-:-:S02]  /*5600*/  ISETP.GE.AND P2, PT, R33, R183, PT ;  /* 0x000000b72100720c */ /* 0x000fc40003f46270 */
[----:B------:R-:W1:Y:S01]  /*5610*/  I2F R31, R32 ;  /* 0x00000020001f7306 */ /* 0x000e620000201400 */
[CC--:B---3--:R-:W-:Y:S01]  /*5620*/  FFMA.FTZ R89, R0.reuse, R16.reuse, R89 ;  /* 0x0000001000597223 */ /* 0x0c8fe20000010059 */
[C---:B------:R-:W-:Y:S01]  /*5630*/  HMMA.16816.F32.BF16 R80, R8.reuse, R22, R80 ;  /* 0x000000160850723c */ /* 0x040fe20000041850 */
[C---:B------:R-:W-:Y:S01]  /*5640*/  FFMA.FTZ R91, R0.reuse, R16, R91 ;  /* 0x00000010005b7223 */ /* 0x040fe2000001005b */
[----:B------:R-:W-:Y:S02]  /*5650*/  IADD3 R16, R5, 0x69, RZ ;  /* 0x0000006905107810 */ /* 0x000fe40007ffe0ff */
[----:B------:R-:W-:Y:S02]  /*5660*/  FSEL R160, R97, -INF , !P6 ;  /* 0xff80000061a07808 */ /* 0x000fe40007000000 */
[----:B------:R-:W3:Y:S01]  /*5670*/  I2F R20, R21 ;  /* 0x0000001500147306 */ /* 0x000ee20000201400 */
[CC--:B--2---:R-:W-:Y:S01]  /*5680*/  FFMA.FTZ R84, R0.reuse, R17.reuse, R84 ;  /* 0x0000001100547223 */ /* 0x0c4fe20000010054 */
[----:B------:R-:W-:Y:S01]  /*5690*/  HMMA.16816.F32.BF16 R72, R8, R14, R72 ;  /* 0x0000000e0848723c */ /* 0x000fe20000041848 */
[----:B------:R-:W-:Y:S01]  /*56a0*/  FFMA.FTZ R86, R0, R17, R86 ;  /* 0x0000001100567223 */ /* 0x000fe20000010056 */
[----:B------:R-:W-:-:S02]  /*56b0*/  FSEL R165, R99, -INF , !P3 ;  /* 0xff80000063a57808 */ /* 0x000fc40005800000 */
[-C--:B------:R-:W-:Y:S02]  /*56c0*/  ISETP.GE.AND P6, PT, R32, R184.reuse, PT ;  /* 0x000000b82000720c */ /* 0x080fe40003fc6270 */
[----:B------:R-:W2:Y:S01]  /*56d0*/  I2F R17, R18 ;  /* 0x0000001200117306 */ /* 0x000ea20000201400 */
[----:B------:R-:W-:Y:S01]  /*56e0*/  IADD3 R8, R5, 0x78, RZ ;  /* 0x0000007805087810 */ /* 0x000fe20007ffe0ff */
[----:B-1----:R-:W-:Y:S01]  /*56f0*/  FFMA.FTZ R88, R0, R31, R88 ;  /* 0x0000001f00587223 */ /* 0x002fe20000010058 */
[----:B------:R-:W-:Y:S01]  /*5700*/  ISETP.GE.AND P3, PT, R32, R183, PT ;  /* 0x000000b72000720c */ /* 0x000fe20003f66270 */
[C---:B------:R-:W-:Y:S01]  /*5710*/  FFMA.FTZ R90, R0.reuse, R31, R90 ;  /* 0x0000001f005a7223 */ /* 0x040fe2000001005a */
[----:B------:R-:W-:Y:S02]  /*5720*/  FSEL R168, R93, -INF , !P4 ;  /* 0xff8000005da87808 */ /* 0x000fe40006000000 */
[----:B------:R-:W-:Y:S01]  /*5730*/  FSEL R167, R95, -INF , !P2 ;  /* 0xff8000005fa77808 */ /* 0x000fe20005000000 */
[----:B------:R-:W1:Y:S01]  /*5740*/  I2F R12, R16 ;  /* 0x00000010000c7306 */ /* 0x000e620000201400 */
[C---:B------:R-:W-:Y:S01]  /*5750*/  ISETP.GE.AND P4, PT, R29.reuse, R184, PT ;  /* 0x000000b81d00720c */ /* 0x040fe20003f86270 */
[CC--:B---3--:R-:W-:Y:S01]  /*5760*/  FFMA.FTZ R85, R0.reuse, R20.reuse, R85 ;  /* 0x0000001400557223 */ /* 0x0c8fe20000010055 */
[----:B------:R-:W-:Y:S01]  /*5770*/  ISETP.GE.AND P2, PT, R29, R183, PT ;  /* 0x000000b71d00720c */ /* 0x000fe20003f46270 */
[----:B------:R-:W-:Y:S01]  /*5780*/  FFMA.FTZ R87, R0, R20, R87 ;  /* 0x0000001400577223 */ /* 0x000fe20000010057 */
[----:B------:R-:W-:-:S02]  /*5790*/  IADD3 R22, R5, 0x68, RZ ;  /* 0x0000006805167810 */ /* 0x000fc40007ffe0ff */
[----:B------:R-:W-:Y:S01]  /*57a0*/  FSEL R166, R88, -INF , !P6 ;  /* 0xff80000058a67808 */ /* 0x000fe20007000000 */
[----:B------:R-:W3:Y:S01]  /*57b0*/  I2F R11, R8 ;  /* 0x00000008000b7306 */ /* 0x000ee20000201400 */
[----:B------:R-:W-:Y:S01]  /*57c0*/  FSEL R163, R90, -INF , !P3 ;  /* 0xff8000005aa37808 */ /* 0x000fe20005800000 */
[CC--:B--2---:R-:W-:Y:S01]  /*57d0*/  FFMA.FTZ R76, R0.reuse, R17.reuse, R76 ;  /* 0x00000011004c7223 */ /* 0x0c4fe2000001004c */
[C---:B------:R-:W-:Y:S01]  /*57e0*/  ISETP.GE.AND P6, PT, R21.reuse, R184, PT ;  /* 0x000000b81500720c */ /* 0x040fe20003fc6270 */
[----:B------:R-:W-:Y:S01]  /*57f0*/  FFMA.FTZ R67, R0, R17, R78 ;  /* 0x0000001100437223 */ /* 0x000fe2000001004e */
[-C--:B------:R-:W-:Y:S02]  /*5800*/  ISETP.GE.AND P3, PT, R21, R183.reuse, PT ;  /* 0x000000b71500720c */ /* 0x080fe40003f66270 */
[----:B------:R-:W-:Y:S01]  /*5810*/  FSEL R154, R84, -INF , !P4 ;  /* 0xff800000549a7808 */ /* 0x000fe20006000000 */
[----:B------:R-:W2:Y:S01]  /*5820*/  I2F R19, R22 ;  /* 0x0000001600137306 */ /* 0x000ea20000201400 */
[----:B------:R-:W-:Y:S01]  /*5830*/  FSEL R153, R86, -INF , !P2 ;  /* 0xff80000056997808 */ /* 0x000fe20005000000 */
[----:B-1----:R-:W-:Y:S01]  /*5840*/  FFMA.FTZ R81, R0, R12, R81 ;  /* 0x0000000c00517223 */ /* 0x002fe20000010051 */
[----:B------:R-:W-:Y:S01]  /*5850*/  ISETP.GE.AND P4, PT, R16, R184, PT ;  /* 0x000000b81000720c */ /* 0x000fe20003f86270 */
[----:B------:R-:W-:Y:S01]  /*5860*/  FFMA.FTZ R83, R0, R12, R83 ;  /* 0x0000000c00537223 */ /* 0x000fe20000010053 */
[----:B------:R-:W-:-:S02]  /*5870*/  ISETP.GE.AND P2, PT, R16, R183, PT ;  /* 0x000000b71000720c */ /* 0x000fc40003f46270 */
[----:B------:R-:W-:Y:S01]  /*5880*/  IADD3 R16, R5, 0x71, RZ ;  /* 0x0000007105107810 */ /* 0x000fe20007ffe0ff */
[----:B------:R-:W1:Y:S01]  /*5890*/  I2F R9, R5 ;  /* 0x0000000500097306 */ /* 0x000e620000201400 */
[----:B------:R-:W-:Y:S01]  /*58a0*/  FSEL R152, R85, -INF , !P6 ;  /* 0xff80000055987808 */ /* 0x000fe20007000000 */
[CC--:B---3--:R-:W-:Y:S01]  /*58b0*/  FFMA.FTZ R72, R0.reuse, R11.reuse, R72 ;  /* 0x0000000b00487223 */ /* 0x0c8fe20000010048 */
[----:B------:R-:W-:Y:S01]  /*58c0*/  FSEL R151, R87, -INF , !P3 ;  /* 0xff80000057977808 */ /* 0x000fe20005800000 */
[----:B------:R-:W-:Y:S01]  /*58d0*/  FFMA.FTZ R63, R0, R11, R74 ;  /* 0x0000000b003f7223 */ /* 0x000fe2000001004a */
[C---:B------:R-:W-:Y:S02]  /*58e0*/  ISETP.GE.AND P6, PT, R18.reuse, R184, PT ;  /* 0x000000b81200720c */ /* 0x040fe40003fc6270 */
[----:B------:R-:W-:Y:S01]  /*58f0*/  ISETP.GE.AND P3, PT, R18, R183, PT ;  /* 0x000000b71200720c */ /* 0x000fe20003f66270 */
[----:B------:R-:W3:Y:S01]  /*5900*/  I2F R13, R16 ;  /* 0x00000010000d7306 */ /* 0x000ee20000201400 */
[----:B------:R-:W-:Y:S01]  /*5910*/  IADD3 R10, R5, 0x79, RZ ;  /* 0x00000079050a7810 */ /* 0x000fe20007ffe0ff */
[-C--:B--2---:R-:W-:Y:S01]  /*5920*/  FFMA.FTZ R80, R0, R19.reuse, R80 ;  /* 0x0000001300507223 */ /* 0x084fe20000010050 */
[----:B------:R-:W-:Y:S01]  /*5930*/  FSEL R144, R76, -INF , !P6 ;  /* 0xff8000004c907808 */ /* 0x000fe20007000000 */
[----:B------:R-:W-:Y:S01]  /*5940*/  FFMA.FTZ R82, R0, R19, R82 ;  /* 0x0000001300527223 */ /* 0x000fe20000010052 */
[----:B------:R-:W-:-:S02]  /*5950*/  FSEL R67, R67, -INF , !P3 ;  /* 0xff80000043437808 */ /* 0x000fc40005800000 */
[CC--:B------:R-:W-:Y:S01]  /*5960*/  ISETP.GE.AND P6, PT, R5.reuse, R184.reuse, PT ;  /* 0x000000b80500720c */ /* 0x0c0fe20003fc6270 */
[----:B-1----:R-:W-:Y:S01]  /*5970*/  FFMA.FTZ R58, R0, R9, R58 ;  /* 0x00000009003a7223 */ /* 0x002fe2000001003a */
[----:B------:R-:W-:Y:S01]  /*5980*/  BAR.SYNC.DEFER_BLOCKING 0x0 ;  /* 0x0000000000007b1d */ /* 0x000fe20000010000 */
[----:B------:R-:W-:Y:S02]  /*5990*/  ISETP.GE.AND P3, PT, R5, R183, PT ;  /* 0x000000b70500720c */ /* 0x000fe40003f66270 */
[----:B------:R-:W-:Y:S02]  /*59a0*/  FSEL R148, R81, -INF , !P4 ;  /* 0xff80000051947808 */ /* 0x000fe40006000000 */
[----:B------:R-:W-:Y:S01]  /*59b0*/  FSEL R170, R92, -INF , !P5 ;  /* 0xff8000005caa7808 */ /* 0x000fe20006800000 */
[----:B------:R-:W1:Y:S01]  /*59c0*/  I2F R5, R10 ;  /* 0x0000000a00057306 */ /* 0x000e620000201400 */
[----:B------:R-:W-:Y:S01]  /*59d0*/  FSEL R169, R94, -INF , !P1 ;  /* 0xff8000005ea97808 */ /* 0x000fe20004800000 */
[-C--:B---3--:R-:W-:Y:S01]  /*59e0*/  FFMA.FTZ R77, R0, R13.reuse, R77 ;  /* 0x0000000d004d7223 */ /* 0x088fe2000001004d */
[-C--:B------:R-:W-:Y:S01]  /*59f0*/  ISETP.GE.AND P4, PT, R8, R184.reuse, PT ;  /* 0x000000b80800720c */ /* 0x080fe20003f86270 */
[----:B------:R-:W-:Y:S01]  /*5a00*/  FFMA.FTZ R65, R0, R13, R79 ;  /* 0x0000000d00417223 */ /* 0x000fe2000001004f */
[----:B------:R-:W-:-:S02]  /*5a10*/  ISETP.GE.AND P5, PT, R28, R184, PT ;  /* 0x000000b81c00720c */ /* 0x000fc40003fa6270 */
[----:B------:R-:W-:Y:S02]  /*5a20*/  ISETP.GE.AND P1, PT, R28, R183, PT ;  /* 0x000000b71c00720c */ /* 0x000fe40003f26270 */
[----:B------:R-:W-:Y:S02]  /*5a30*/  FSEL R138, R72, -INF , !P4 ;  /* 0xff800000488a7808 */ /* 0x000fe40006000000 */
[----:B------:R-:W-:Y:S02]  /*5a40*/  FSEL R164, R89, -INF , !P5 ;  /* 0xff80000059a47808 */ /* 0x000fe40006800000 */
[----:B------:R-:W-:Y:S02]  /*5a50*/  FSEL R159, R91, -INF , !P1 ;  /* 0xff8000005b9f7808 */ /* 0x000fe40004800000 */
[----:B------:R-:W-:Y:S01]  /*5a60*/  ISETP.GE.AND P4, PT, R185, 0x2, PT ;  /* 0x00000002b900780c */ /* 0x000fe20003f86270 */
[-C--:B-1----:R-:W-:Y:S01]  /*5a70*/  FFMA.FTZ R64, R0, R5.reuse, R73 ;  /* 0x0000000500407223 */ /* 0x082fe20000010049 */
[----:B------:R-:W-:Y:S01]  /*5a80*/  ISETP.GE.AND P5, PT, R22, R184, PT ;  /* 0x000000b81600720c */ /* 0x000fe20003fa6270 */
[----:B------:R-:W-:Y:S01]  /*5a90*/  FFMA.FTZ R61, R0, R5, R75 ;  /* 0x00000005003d7223 */ /* 0x000fe2000001004b */
[----:B------:R-:W-:-:S02]  /*5aa0*/  ISETP.GE.AND P1, PT, R22, R183, PT ;  /* 0x000000b71600720c */ /* 0x000fc40003f26270 */
[----:B------:R-:W-:Y:S02]  /*5ab0*/  FSEL R150, R80, -INF , !P5 ;  /* 0xff80000050967808 */ /* 0x000fe40006800000 */
[----:B------:R-:W-:Y:S02]  /*5ac0*/  FSEL R147, R82, -INF , !P1 ;  /* 0xff80000052937808 */ /* 0x000fe40004800000 */
[C---:B------:R-:W-:Y:S02]  /*5ad0*/  ISETP.GE.AND P5, PT, R16.reuse, R184, PT ;  /* 0x000000b81000720c */ /* 0x040fe40003fa6270 */
[-C--:B------:R-:W-:Y:S02]  /*5ae0*/  ISETP.GE.AND P1, PT, R16, R183.reuse, PT ;  /* 0x000000b71000720c */ /* 0x080fe40003f26270 */
[----:B------:R-:W-:Y:S02]  /*5af0*/  FSEL R145, R83, -INF , !P2 ;  /* 0xff80000053917808 */ /* 0x000fe40005000000 */
[----:B------:R-:W-:Y:S01]  /*5b00*/  ISETP.GE.AND P2, PT, R8, R183, PT ;  /* 0x000000b70800720c */ /* 0x000fe20003f46270 */
[----:B------:R-:W-:Y:S01]  /*5b10*/  FFMA.FTZ R8, R0, R9, R56 ;  /* 0x0000000900087223 */ /* 0x000fe20000010038 */
[----:B------:R-:W-:-:S02]  /*5b20*/  FSEL R140, R77, -INF , !P5 ;  /* 0xff8000004d8c7808 */ /* 0x000fc40006800000 */
[----:B------:R-:W-:Y:S02]  /*5b30*/  FSEL R65, R65, -INF , !P1 ;  /* 0xff80000041417808 */ /* 0x000fe40004800000 */
[C---:B------:R-:W-:Y:S02]  /*5b40*/  ISETP.GE.AND P5, PT, R10.reuse, R184, PT ;  /* 0x000000b80a00720c */ /* 0x040fe40003fa6270 */
[----:B------:R-:W-:Y:S02]  /*5b50*/  ISETP.GE.AND P1, PT, R10, R183, PT ;  /* 0x000000b70a00720c */ /* 0x000fe40003f26270 */
[----:B------:R-:W-:Y:S02]  /*5b60*/  FSEL R63, R63, -INF , !P2 ;  /* 0xff8000003f3f7808 */ /* 0x000fe40005000000 */
[----:B------:R-:W-:Y:S02]  /*5b70*/  FSEL R8, R8, -INF , !P6 ;  /* 0xff80000008087808 */ /* 0x000fe40007000000 */
[----:B------:R-:W-:-:S02]  /*5b80*/  FSEL R5, R58, -INF , !P3 ;  /* 0xff8000003a057808 */ /* 0x000fc40005800000 */
[----:B------:R-:W-:Y:S02]  /*5b90*/  FSEL R64, R64, -INF , !P5 ;  /* 0xff80000040407808 */ /* 0x000fe40006800000 */
[----:B------:R-:W-:Y:S01]  /*5ba0*/  FSEL R61, R61, -INF , !P1 ;  /* 0xff8000003d3d7808 */ /* 0x000fe20004800000 */
[----:B------:R-:W-:Y:S05]  /*5bb0*/  @!P4 BRA `(.L_x_2448) ;  /* 0x00000e200000c947 */ /* 0x000fea0003800000 */
[----:B------:R-:W-:Y:S05]  /*5bc0*/  @!P0 BRA `(.L_x_2449) ;  /* 0x0000039000008947 */ /* 0x000fea0003800000 */
[----:B------:R-:W1:Y:S01]  /*5bd0*/  I2F.RP R15, R135 ;  /* 0x00000087000f7306 */ /* 0x000e620000209400 */
[C---:B------:R-:W-:Y:S02]  /*5be0*/  IADD3 R14, R37.reuse, -0x80, RZ ;  /* 0xffffff80250e7810 */ /* 0x040fe40007ffe0ff */
[----:B------:R-:W-:Y:S02]  /*5bf0*/  IABS R11, R37 ;  /* 0x00000025000b7213 */ /* 0x000fe40000000000 */
[----:B------:R-:W-:Y:S02]  /*5c00*/  IABS R9, R14 ;  /* 0x0000000e00097213 */ /* 0x000fe40000000000 */
[----:B------:R-:W-:-:S02]  /*5c10*/  LOP3.LUT R37, R37, c[0x0][0x2d0], RZ, 0x3c, !PT ;  /* 0x0000b40025257a12 */ /* 0x000fc400078e3cff */
        /* <DEDUP_REMOVED lines=52> */
.L_x_2449:
[----:B------:R-:W-:-:S04]  /*5f60*/  LEA R13, -R134, RZ, 0x7 ;  /* 0x000000ff860d7211 */ /* 0x000fc800078e39ff */
[----:B------:R-:W-:Y:S02]  /*5f70*/  SHF.R.S32.HI R14, RZ, 0x1f, R13 ;  /* 0x0000001fff0e7819 */ /* 0x000fe4000001140d */
.L_x_2450:
        /* <DEDUP_REMOVED lines=162> */
.L_x_2452:
[----:B------:R-:W-:Y:S05]  /*69a0*/  BSYNC B0 ;  /* 0x0000000000007941 */ /* 0x000fea0003800000 */
.L_x_2451:
[----:B------:R-:W0:Y:S01]  /*69b0*/  LDGDEPBAR ;  /* 0x00000000000079af */ /* 0x000e220000000000 */
[----:B------:R-:W-:-:S04]  /*69c0*/  IADD3 R180, P1, R13, R180, RZ ;  /* 0x000000b40db47210 */ /* 0x000fc80007f3e0ff */
[----:B------:R-:W-:Y:S02]  /*69d0*/  IADD3.X R181, R14, R181, RZ, P1, !PT ;  /* 0x000000b50eb57210 */ /* 0x000fe40000ffe4ff */
.L_x_2448:
        /* <DEDUP_REMOVED lines=63> */
[----:B------:R-:W2:Y:S03]  /*6dd0*/  SHFL.BFLY PT, R10, R11, 0x2, 0x1f ;  /* 0x0c401f000b0a7f89 */ /* 0x000ea600000e0000 */
[-C--:B------:R-:W-:Y:S01]  /*6de0*/  LEA R198, R3, R200.reuse, 0x1 ;  /* 0x000000c803c67211 */ /* 0x080fe200078e08ff */
[----:B------:R-:W3:Y:S01]  /*6df0*/  SHFL.BFLY PT, R9, R12, 0x2, 0x1f ;  /* 0x0c401f000c097f89 */ /* 0x000ee200000e0000 */
[----:B------:R-:W-:-:S02]  /*6e00*/  LEA R197, R2, R200, 0x1 ;  /* 0x000000c802c57211 */ /* 0x000fc400078e08ff */
[----:B------:R-:W-:Y:S01]  /*6e10*/  LEA R196, R2, R198, 0x1 ;  /* 0x000000c602c47211 */ /* 0x000fe200078e08ff */
[----:B------:R-:W-:Y:S04]  /*6e20*/  LDSM.16.MT88.4 R96, [R200+0x10000] ;  /* 0x01000000c860783b */ /* 0x000fe80000004200 */
[----:B------:R-:W-:Y:S04]  /*6e30*/  LDSM.16.MT88.4 R88, [R196+0xc000] ;  /* 0x00c00000c458783b */ /* 0x000fe80000004200 */
[----:B------:R-:W-:Y:S04]  /*6e40*/  LDSM.16.MT88.4 R124, [R200+0xc000] ;  /* 0x00c00000c87c783b */ /* 0x000fe80000004200 */
[----:B------:R-:W-:Y:S01]  /*6e50*/  LDSM.16.MT88.4 R72, [R198+0xc000] ;  /* 0x00c00000c648783b */ /* 0x000fe20000004200 */
[----:B--2---:R-:W-:-:S03]  /*6e60*/  FMNMX.FTZ R10, R11, R10, !PT ;  /* 0x0000000a0b0a7209 */ /* 0x004fc60007810000 */
[----:B------:R-:W-:Y:S01]  /*6e70*/  LDSM.16.MT88.4 R80, [R197+0xc000] ;  /* 0x00c00000c550783b */ /* 0x000fe20000004200 */
[----:B---3--:R-:W-:-:S03]  /*6e80*/  FMNMX.FTZ R9, R12, R9, !PT ;  /* 0x000000090c097209 */ /* 0x008fc60007810000 */
[----:B------:R-:W2:Y:S04]  /*6e90*/  SHFL.BFLY PT, R133, R10, 0x1, 0x1f ;  /* 0x0c201f000a857f89 */ /* 0x000ea800000e0000 */
[----:B------:R-:W3:Y:S04]  /*6ea0*/  SHFL.BFLY PT, R132, R9, 0x1, 0x1f ;  /* 0x0c201f0009847f89 */ /* 0x000ee800000e0000 */
[----:B------:R-:W-:Y:S04]  /*6eb0*/  LDSM.16.MT88.4 R120, [R197+0x10000] ;  /* 0x01000000c578783b */ /* 0x000fe80000004200 */
[----:B------:R-:W-:Y:S04]  /*6ec0*/  LDSM.16.MT88.4 R12, [R196+0xc800] ;  /* 0x00c80000c40c783b */ /* 0x000fe80000004200 */
[----:B-1----:R-:W-:Y:S04]  /*6ed0*/  LDSM.16.MT88.4 R24, [R200+0xc800] ;  /* 0x00c80000c818783b */ /* 0x002fe80000004200 */
[----:B------:R-:W-:Y:S01]  /*6ee0*/  LDSM.16.MT88.4 R20, [R198+0xc800] ;  /* 0x00c80000c614783b */ /* 0x000fe20000004200 */
[----:B--2---:R-:W-:-:S03]  /*6ef0*/  FMNMX.FTZ R133, R10, R133, !PT ;  /* 0x000000850a857209 */ /* 0x004fc60007810000 */
[----:B------:R-:W-:Y:S01]  /*6f00*/  LDSM.16.MT88.4 R16, [R197+0xc800] ;  /* 0x00c80000c510783b */ /* 0x000fe20000004200 */
[----:B---3--:R-:W-:Y:S01]  /*6f10*/  FMNMX.FTZ R132, R9, R132, !PT ;  /* 0x0000008409847209 */ /* 0x008fe20007810000 */
        /* <DEDUP_REMOVED lines=11> */
[--C-:B------:R-:W-:Y:S01]  /*6fd0*/  FFMA.FTZ R56, R68, c[0x0][0x23c], -R137.reuse ;  /* 0x00008f0044387a23 */ /* 0x100fe20000010889 */
[----:B------:R-:W-:Y:S01]  /*6fe0*/  LEA R232, P1, R180, c[0x0][0x168], 0x1 ;  /* 0x00005a00b4e87a11 */ /* 0x000fe200078208ff */
[----:B------:R-:W-:Y:S01]  /*6ff0*/  FFMA.FTZ R51, R70, c[0x0][0x23c], -R137 ;  /* 0x00008f0046337a23 */ /* 0x000fe20000010889 */
[----:B------:R-:W1:Y:S01]  /*7000*/  LDSM.16.MT88.4 R104, [R198+0x10000] ;  /* 0x01000000c668783b */ /* 0x000e620000004200 */
[--C-:B------:R-:W-:Y:S01]  /*7010*/  FFMA.FTZ R60, R5, c[0x0][0x23c], -R62.reuse ;  /* 0x00008f00053c7a23 */ /* 0x100fe2000001083e */
[----:B------:R-:W-:Y:S01]  /*7020*/  MUFU.EX2 R58, R58 ;  /* 0x0000003a003a7308 */ /* 0x000fe20000000800 */
[--C-:B------:R-:W-:Y:S01]  /*7030*/  FFMA.FTZ R59, R7, c[0x0][0x23c], -R62.reuse ;  /* 0x00008f00073b7a23 */ /* 0x100fe2000001083e */
[----:B------:R-:W-:Y:S01]  /*7040*/  LEA.HI.X R231, R180, c[0x0][0x16c], R181, 0x1, P1 ;  /* 0x00005b00b4e77a11 */ /* 0x000fe200008f0cb5 */
[----:B------:R-:W-:-:S02]  /*7050*/  FFMA.FTZ R57, R57, c[0x0][0x23c], -R62 ;  /* 0x00008f0039397a23 */ /* 0x000fc4000001083e */
[--C-:B------:R-:W-:Y:S02]  /*7060*/  FFMA.FTZ R52, R69, c[0x0][0x23c], -R62.reuse ;  /* 0x00008f0045347a23 */ /* 0x100fe4000001083e */
[--C-:B------:R-:W-:Y:S01]  /*7070*/  FFMA.FTZ R49, R6, c[0x0][0x23c], -R137.reuse ;  /* 0x00008f0006317a23 */ /* 0x100fe20000010889 */
[----:B------:R-:W2:Y:S01]  /*7080*/  MUFU.EX2 R55, R55 ;  /* 0x0000003700377308 */ /* 0x000ea20000000800 */
[----:B------:R-:W3:Y:S01]  /*7090*/  LDSM.16.MT88.4 R4, [R196+0x10000] ;  /* 0x01000000c404783b */ /* 0x000ee20000004200 */
        /* <DEDUP_REMOVED lines=8> */
[----:B------:R-:W4:Y:S01]  /*7120*/  MUFU.EX2 R51, R51 ;  /* 0x0000003300337308 */ /* 0x000f220000000800 */
[----:B--2---:R-:W-:Y:S01]  /*7130*/  F2FP.BF16.PACK_AB R112, R55, R58 ;  /* 0x0000003a3770723e */ /* 0x004fe200000010ff */
        /* <DEDUP_REMOVED lines=8> */
[----:B------:R-:W2:Y:S01]  /*71c0*/  MUFU.EX2 R59, R59 ;  /* 0x0000003b003b7308 */ /* 0x000ea20000000800 */
        /* <DEDUP_REMOVED lines=56> */
[----:B------:R-:W5:Y:S01]  /*7550*/  MUFU.EX2 R44, R44 ;  /* 0x0000002c002c7308 */ /* 0x000f620000000800 */
[----:B------:R-:W-:-:S02]  /*7560*/  FADD.FTZ R51, R51, R56 ;  /* 0x0000003833337221 */ /* 0x000fc40000010000 */
[----:B------:R-:W-:-:S03]  /*7570*/  FADD.FTZ R52, R52, R57 ;  /* 0x0000003934347221 */ /* 0x000fc60000010000 */
[C---:B------:R-:W-:Y:S02]  /*7580*/  HMMA.16816.F32.BF16 R76, R112.reuse, R80, RZ ;  /* 0x00000050704c723c */ /* 0x040fe400000418ff */
[----:B------:R-:W-:Y:S06]  /*7590*/  MUFU.EX2 R46, R46 ;  /* 0x0000002e002e7308 */ /* 0x000fec0000000800 */
        /* <DEDUP_REMOVED lines=14> */
[C---:B---3--:R-:W-:Y:S02]  /*7680*/  HMMA.16816.F32.BF16 R116, R112.reuse, R4, RZ ;  /* 0x000000047074723c */ /* 0x048fe400000418ff */
[----:B------:R-:W-:Y:S05]  /*7690*/  MUFU.EX2 R66, R66 ;  /* 0x0000004200427308 */ /* 0x000fea0000000800 */
[----:B--2---:R-:W-:Y:S01]  /*76a0*/  F2FP.BF16.PACK_AB R4, R49, R54 ;  /* 0x000000363104723e */ /* 0x004fe200000010ff */
[----:B------:R-:W-:Y:S01]  /*76b0*/  HMMA.16816.F32.BF16 R112, R112, R6, RZ ;  /* 0x000000067070723c */ /* 0x000fe200000418ff */
[----:B----4-:R-:W-:Y:S01]  /*76c0*/  F2FP.BF16.PACK_AB R5, R48, R53 ;  /* 0x000000353005723e */ /* 0x010fe200000010ff */
        /* <DEDUP_REMOVED lines=67> */
[----:B------:R-:W1:Y:S02]  /*7b00*/  MUFU.EX2 R167, R167 ;  /* 0x000000a700a77308 */ /* 0x000e640000000800 */
[C---:B------:R-:W-:Y:S01]  /*7b10*/  HMMA.16816.F32.BF16 R88, R4.reuse, R10, R88 ;  /* 0x0000000a0458723c */ /* 0x040fe20000041858 */
[----:B------:R-:W5:Y:S05]  /*7b20*/  LDSM.16.MT88.4 R8, [R196+0x11000] ;  /* 0x01100000c408783b */ /* 0x000f6a0000004200 */
[----:B------:R-:W-:Y:S02]  /*7b30*/  MUFU.EX2 R163, R163 ;  /* 0x000000a300a37308 */ /* 0x000fe40000000800 */
[C---:B------:R-:W-:Y:S06]  /*7b40*/  HMMA.16816.F32.BF16 R76, R4.reuse, R16, R76 ;  /* 0x00000010044c723c */ /* 0x040fec000004184c */
[----:B------:R-:W1:Y:S02]  /*7b50*/  MUFU.EX2 R168, R168 ;  /* 0x000000a800a87308 */ /* 0x000e640000000800 */
        /* <DEDUP_REMOVED lines=40> */
[----:B------:R-:W-:Y:S02]  /*7de0*/  FADD.FTZ R149, R149, R146 ;  /* 0x0000009295957221 */ /* 0x000fe40000010000 */
[----:B------:R-:W-:-:S03]  /*7df0*/  FADD.FTZ R3, R155, R136 ;  /* 0x000000889b037221 */ /* 0x000fc60000010000 */
[----:B------:R-:W-:Y:S01]  /*7e00*/  HMMA.16816.F32.BF16 R80, R4, R14, R80 ;  /* 0x0000000e0450723c */ /* 0x000fe20000041850 */
[----:B------:R-:W1:Y:S01]  /*7e10*/  LDSM.16.MT88.4 R12, [R198+0x11800] ;  /* 0x01180000c60c783b */ /* 0x000e620000004200 */
[----:B------:R-:W-:-:S06]  /*7e20*/  FADD.FTZ R3, R156, R3 ;  /* 0x000000039c037221 */ /* 0x000fcc0000010000 */
        /* <DEDUP_REMOVED lines=30> */
[----:B-----5:R-:W-:Y:S02]  /*8010*/  HMMA.16816.F32.BF16 R76, R4, R8, R76 ;  /* 0x00000008044c723c */ /* 0x020fe4000004184c */
[----:B------:R-:W-:-:S06]  /*8020*/  FADD.FTZ R165, R165, R162 ;  /* 0x000000a2a5a57221 */ /* 0x000fcc0000010000 */
        /* <DEDUP_REMOVED lines=100> */
[----:B------:R-:W3:Y:S04]  /*8670*/  LDSM.16.MT88.4 R12, [R197+0xf800] ;  /* 0x00f80000c50c783b */ /* 0x000ee80000004200 */
[----:B------:R-:W-:Y:S03]  /*8680*/  MUFU.EX2 R26, R26 ;  /* 0x0000001a001a7308 */ /* 0x000fe60000000800 */
[C---:B----4-:R-:W-:Y:S05]  /*8690*/  HMMA.16816.F32.BF16 R116, R4.reuse, R20, R116 ;  /* 0x000000140474723c */ /* 0x050fea0000041874 */
[----:B------:R-:W4:Y:S03]  /*86a0*/  MUFU.EX2 R27, R27 ;  /* 0x0000001b001b7308 */ /* 0x000f260000000800 */
[----:B------:R-:W-:Y:S05]  /*86b0*/  HMMA.16816.F32.BF16 R112, R4, R22, R112 ;  /* 0x000000160470723c */ /* 0x000fea0000041870 */
[----:B------:R-:W5:Y:S02]  /*86c0*/  MUFU.EX2 R30, R30 ;  /* 0x0000001e001e7308 */ /* 0x000f640000000800 */
[----:B-1----:R-:W-:Y:S01]  /*86d0*/  F2FP.BF16.PACK_AB R4, R25, R24 ;  /* 0x000000181904723e */ /* 0x002fe200000010ff */
[----:B------:R-:W-:Y:S01]  /*86e0*/  FADD.FTZ R24, R24, R169 ;  /* 0x000000a918187221 */ /* 0x000fe20000010000 */
[----:B------:R-:W-:Y:S01]  /*86f0*/  F2FP.BF16.PACK_AB R5, R29, R28 ;  /* 0x0000001c1d05723e */ /* 0x000fe200000010ff */
[----:B------:R-:W-:-:S02]  /*8700*/  FADD.FTZ R28, R28, R147 ;  /* 0x000000931c1c7221 */ /* 0x000fc40000010000 */
[----:B------:R-:W-:Y:S01]  /*8710*/  FADD.FTZ R25, R25, R24 ;  /* 0x0000001819197221 */ /* 0x000fe20000010000 */
[----:B----4-:R-:W-:Y:S01]  /*8720*/  F2FP.BF16.PACK_AB R6, R27, R26 ;  /* 0x0000001a1b06723e */ /* 0x010fe200000010ff */
[----:B------:R-:W-:Y:S02]  /*8730*/  FADD.FTZ R29, R29, R28 ;  /* 0x0000001c1d1d7221 */ /* 0x000fe40000010000 */
[----:B------:R-:W-:-:S04]  /*8740*/  FADD.FTZ R26, R26, R25 ;  /* 0x000000191a1a7221 */ /* 0x000fc80000010000 */
[----:B------:R-:W-:Y:S01]  /*8750*/  FADD.FTZ R234, R27, R26 ;  /* 0x0000001a1bea7221 */ /* 0x000fe20000010000 */
[----:B-----5:R-:W-:Y:S01]  /*8760*/  F2FP.BF16.PACK_AB R7, R233, R30 ;  /* 0x0000001ee907723e */ /* 0x020fe200000010ff */
[----:B------:R-:W-:-:S04]  /*8770*/  FADD.FTZ R30, R30, R29 ;  /* 0x0000001d1e1e7221 */ /* 0x000fc80000010000 */
[----:B------:R-:W-:Y:S02]  /*8780*/  FADD.FTZ R233, R233, R30 ;  /* 0x0000001ee9e97221 */ /* 0x000fe40000010000 */
[C---:B--2---:R-:W-:Y:S08]  /*8790*/  HMMA.16816.F32.BF16 R128, R4.reuse, R8, R128 ;  /* 0x000000080480723c */ /* 0x044ff00000041880 */
        /* <DEDUP_REMOVED lines=83> */
.L_x_2454:
[----:B------:R-:W-:-:S04]  /*8cd0*/  LEA R9, -R182, RZ, 0x7 ;  /* 0x000000ffb6097211 */ /* 0x000fc800078e39ff */
[----:B------:R-:W-:Y:S02]  /*8ce0*/  SHF.R.S32.HI R4, RZ, 0x1f, R9 ;  /* 0x0000001fff047819 */ /* 0x000fe40000011409 */
.L_x_2455:
[----:B------:R-:W-:Y:S02]  /*8cf0*/  ISETP.GE.AND P1, PT, R209, c[0x0][0x220], PT ;  /* 0x00008800d1007a0c */ /* 0x000fe40003f26270 */
[C---:B------:R-:W-:Y:S02]  /*8d00*/  LEA R2, P3, R9.reuse, R172, 0x1 ;  /* 0x000000ac09027211 */ /* 0x040fe400078608ff */
[----:B------:R-:W-:Y:S02]  /*8d10*/  ISETP.GE.AND P2, PT, R220, c[0x0][0x220], PT ;  /* 0x00008800dc007a0c */ /* 0x000fe40003f46270 */
[----:B------:R-:W-:-:S07]  /*8d20*/  LEA.HI.X R3, R9, R173, R4, 0x1, P3 ;  /* 0x000000ad09037211 */ /* 0x000fce00018f0c04 */
[-C--:B------:R-:W-:Y:S02]  /*8d30*/  @!P1 IADD3 R8, P4, R9, R38.reuse, RZ ;  /* 0x0000002609089210 */ /* 0x080fe40007f9e0ff */
        /* <DEDUP_REMOVED lines=75> */
[----:B------:R-:W-:Y:S01]  /*91f0*/  @!P1 IADD3 R6, P5, R9, R38, RZ ;  /* 0x0000002609069210 */ /* 0x000fe20007fbe0ff */
[----:B------:R-:W-:Y:S01]  /*9200*/  @P2 STS.128 [R216+0xd800], RZ ;  /* 0x00d800ffd8002388 */ /* 0x000fe20000000c00 */
[----:B------:R-:W-:-:S02]  /*9210*/  IADD3 R5, P4, R222, R9, RZ ;  /* 0x00000009de057210 */ /* 0x000fc40007f9e0ff */
[----:B------:R-:W-:Y:S01]  /*9220*/  @!P2 LEA R8, P6, R9, R172, 0x1 ;  /* 0x000000ac0908a211 */ /* 0x000fe200078c08ff */
[----:B------:R-:W-:Y:S01]  /*9230*/  @!PT LDS RZ, [RZ] ;  /* 0x00000000fffff984 */ /* 0x000fe20000000800 */
[----:B------:R-:W-:Y:S01]  /*9240*/  @!PT LDS RZ, [RZ] ;  /* 0x00000000fffff984 */ /* 0x000fe20000000800 */
[----:B------:R-:W-:Y:S01]  /*9250*/  @!PT LDS RZ, [RZ] ;  /* 0x00000000fffff984 */ /* 0x000fe20000000800 */
[----:B------:R4:W-:Y:S01]  /*9260*/  @!P2 LDGSTS.E.BYPASS.LTC128B.128 [R216+0xd800], [R16.64] ;  /* 0x0d80000010d8afae */ /* 0x0009e2000b901d4c */
[----:B------:R-:W-:Y:S01]  /*9270*/  @!P1 IMAD.X R7, R4, 0x1, R36, P5 ;  /* 0x0000000104079824 */ /* 0x000fe200028e0624 */
[----:B------:R-:W-:Y:S02]  /*9280*/  @!P1 IADD3 R38, P3, R5, R38, RZ ;  /* 0x0000002605269210 */ /* 0x000fe40007f7e0ff */
[--C-:B------:R-:W-:Y:S01]  /*9290*/  @!P2 LEA.HI.X R9, R9, R173, R4.reuse, 0x1, P6 ;  /* 0x000000ad0909a211 */ /* 0x100fe200030f0c04 */
[----:B------:R-:W-:Y:S01]  /*92a0*/  @P1 STS.128 [R216+0x11800], RZ ;  /* 0x011800ffd8001388 */ /* 0x000fe20000000c00 */
[----:B------:R-:W-:Y:S01]  /*92b0*/  IMAD.X R4, R219, 0x1, R4, P4 ;  /* 0x00000001db047824 */ /* 0x000fe200020e0604 */
[----:B------:R-:W-:Y:S02]  /*92c0*/  @!P2 LEA R34, P4, R5, R172, 0x1 ;  /* 0x000000ac0522a211 */ /* 0x000fe400078808ff */
[----:B------:R-:W-:Y:S01]  /*92d0*/  @!PT LDS RZ, [RZ] ;  /* 0x00000000fffff984 */ /* 0x000fe20000000800 */
[----:B------:R-:W-:Y:S01]  /*92e0*/  @!PT LDS RZ, [RZ] ;  /* 0x00000000fffff984 */ /* 0x000fe20000000800 */
[----:B------:R-:W-:Y:S01]  /*92f0*/  @!PT LDS RZ, [RZ] ;  /* 0x00000000fffff984 */ /* 0x000fe20000000800 */
[----:B------:R5:W-:Y:S01]  /*9300*/  @!P1 LDGSTS.E.BYPASS.LTC128B.128 [R216+0x11800], [R14.64+0x80] ;  /* 0x118000800ed89fae */ /* 0x000be2000b901d4c */
[----:B------:R-:W-:-:S02]  /*9310*/  @!P1 LEA R32, P5, R6, c[0x0][0x170], 0x1 ;  /* 0x00005c0006209a11 */ /* 0x000fc400078a08ff */
[----:B------:R-:W-:Y:S01]  /*9320*/  @!P2 LEA.HI.X R35, R5, R173, R4, 0x1, P4 ;  /* 0x000000ad0523a211 */ /* 0x000fe200020f0c04 */
[----:B------:R-:W-:Y:S01]  /*9330*/  @P2 STS.128 [R216+0xe000], RZ ;  /* 0x00e000ffd8002388 */ /* 0x000fe20000000c00 */
[----:B------:R-:W-:Y:S01]  /*9340*/  @!P1 IMAD.X R5, R4, 0x1, R36, P3 ;  /* 0x0000000104059824 */ /* 0x000fe200018e0624 */
[----:B------:R-:W-:Y:S02]  /*9350*/  @!P1 LEA.HI.X R33, R6, c[0x0][0x174], R7, 0x1, P5 ;  /* 0x00005d0006219a11 */ /* 0x000fe400028f0c07 */
[----:B------:R-:W-:Y:S01]  /*9360*/  @!PT LDS RZ, [RZ] ;  /* 0x00000000fffff984 */ /* 0x000fe20000000800 */
[----:B------:R-:W-:Y:S01]  /*9370*/  @!PT LDS RZ, [RZ] ;  /* 0x00000000fffff984 */ /* 0x000fe20000000800 */
[----:B------:R-:W-:Y:S01]  /*9380*/  @!PT LDS RZ, [RZ] ;  /* 0x00000000fffff984 */ /* 0x000fe20000000800 */
[----:B------:R5:W-:Y:S01]  /*9390*/  @!P2 LDGSTS.E.BYPASS.LTC128B.128 [R216+0xe000], [R12.64] ;  /* 0x0e0000000cd8afae */ /* 0x000be2000b901d4c */
[----:B------:R-:W-:-:S03]  /*93a0*/  @!P1 LEA R36, P3, R38, c[0x0][0x170], 0x1 ;  /* 0x00005c0026249a11 */ /* 0x000fc600078608ff */
[----:B------:R-:W-:Y:S01]  /*93b0*/  @P1 STS.128 [R216+0x12000], RZ ;  /* 0x012000ffd8001388 */ /* 0x000fe20000000c00 */
[----:B------:R-:W-:Y:S02]  /*93c0*/  @!P1 LEA.HI.X R37, R38, c[0x0][0x174], R5, 0x1, P3 ;  /* 0x00005d0026259a11 */ /* 0x000fe400018f0c05 */
[----:B------:R-:W-:Y:S01]  /*93d0*/  ISETP.GE.AND P3, PT, R185, 0x3, PT ;  /* 0x00000003b900780c */ /* 0x000fe20003f66270 */
        /* <DEDUP_REMOVED lines=34> */
[----:B--2---:R-:W-:Y:S04]  /*9600*/  LDSM.16.M88.4 R24, [R207] ;  /* 0x00000000cf18783b */ /* 0x004fe80000000200 */
[----:B------:R-:W2:Y:S04]  /*9610*/  LDSM.16.M88.4 R64, [R206+0x5000] ;  /* 0x00500000ce40783b */ /* 0x000ea80000000200 */
[----:B------:R-:W3:Y:S04]  /*9620*/  LDSM.16.M88.4 R4, [R206+0x4000] ;  /* 0x00400000ce04783b */ /* 0x000ee80000000200 */
[----:B------:R-:W3:Y:S04]  /*9630*/  LDSM.16.M88.4 R140, [R206+0x4800] ;  /* 0x00480000ce8c783b */ /* 0x000ee80000000200 */
[----:B------:R-:W3:Y:S04]  /*9640*/  LDSM.16.M88.4 R56, [R206+0x5800] ;  /* 0x00580000ce38783b */ /* 0x000ee80000000200 */
[----:B------:R-:W3:Y:S04]  /*9650*/  LDSM.16.M88.4 R48, [R206+0x6000] ;  /* 0x00600000ce30783b */ /* 0x000ee80000000200 */
[----:B------:R-:W3:Y:S04]  /*9660*/  LDSM.16.M88.4 R40, [R206+0x6800] ;  /* 0x00680000ce28783b */ /* 0x000ee80000000200 */
[----:B-1----:R-:W1:Y:S04]  /*9670*/  LDSM.16.M88.4 R32, [R206+0x7000] ;  /* 0x00700000ce20783b */ /* 0x002e680000000200 */
[----:B------:R-:W1:Y:S04]  /*9680*/  LDSM.16.M88.4 R156, [R206+0x7800] ;  /* 0x00780000ce9c783b */ /* 0x000e680000000200 */
[----:B------:R-:W-:Y:S04]  /*9690*/  LDSM.16.M88.4 R148, [R205] ;  /* 0x00000000cd94783b */ /* 0x000fe80000000200 */
[----:B------:R-:W1:Y:S04]  /*96a0*/  LDSM.16.M88.4 R152, [R204+0x1000] ;  /* 0x00100000cc98783b */ /* 0x000e680000000200 */
[----:B----4-:R-:W4:Y:S01]  /*96b0*/  LDSM.16.M88.4 R16, [R204+0x1800] ;  /* 0x00180000cc10783b */ /* 0x010f220000000200 */
[C---:B--2---:R-:W-:Y:S03]  /*96c0*/  HMMA.16816.F32.BF16 R136, R24.reuse, R64, RZ ;  /* 0x000000401888723c */ /* 0x044fe600000418ff */
[----:B-----5:R-:W2:Y:S04]  /*96d0*/  LDSM.16.M88.4 R12, [R204+0x2000] ;  /* 0x00200000cc0c783b */ /* 0x020ea80000000200 */
[----:B------:R-:W5:Y:S01]  /*96e0*/  LDSM.16.M88.4 R164, [R204] ;  /* 0x00000000cca4783b */ /* 0x000f620000000200 */
[C---:B------:R-:W-:Y:S03]  /*96f0*/  HMMA.16816.F32.BF16 R64, R24.reuse, R66, RZ ;  /* 0x000000421840723c */ /* 0x040fe600000418ff */
[----:B------:R-:W1:Y:S04]  /*9700*/  LDSM.16.M88.4 R160, [R204+0x800] ;  /* 0x00080000cca0783b */ /* 0x000e680000000200 */
[----:B---3--:R-:W3:Y:S01]  /*9710*/  LDSM.16.M88.4 R20, [R204+0x2800] ;  /* 0x00280000cc14783b */ /* 0x008ee20000000200 */
[C---:B------:R-:W-:Y:S03]  /*9720*/  HMMA.16816.F32.BF16 R8, R24.reuse, R4, RZ ;  /* 0x000000041808723c */ /* 0x040fe600000418ff */
[----:B------:R-:W-:Y:S04]  /*9730*/  LDSM.16.M88.4 R176, [R199+0x4800] ;  /* 0x00480000c7b0783b */ /* 0x000fe80000000200 */
[----:B------:R-:W-:Y:S01]  /*9740*/  LDSM.16.M88.4 R172, [R199+0x5000] ;  /* 0x00500000c7ac783b */ /* 0x000fe20000000200 */
[C---:B------:R-:W-:Y:S03]  /*9750*/  HMMA.16816.F32.BF16 R144, R24.reuse, R140, RZ ;  /* 0x0000008c1890723c */ /* 0x040fe600000418ff */
[----:B------:R-:W-:Y:S04]  /*9760*/  LDSM.16.M88.4 R168, [R199+0x5800] ;  /* 0x00580000c7a8783b */ /* 0x000fe80000000200 */
[----:B------:R-:W0:Y:S01]  /*9770*/  LDGDEPBAR ;  /* 0x00000000000079af */ /* 0x000e220000000000 */
[C---:B------:R-:W-:Y:S08]  /*9780*/  HMMA.16816.F32.BF16 R60, R24.reuse, R56, RZ ;  /* 0x00000038183c723c */ /* 0x040ff000000418ff */
[C---:B------:R-:W-:Y:S08]  /*9790*/  HMMA.16816.F32.BF16 R52, R24.reuse, R48, RZ ;  /* 0x000000301834723c */ /* 0x040ff000000418ff */
[C---:B------:R-:W-:Y:S08]  /*97a0*/  HMMA.16816.F32.BF16 R44, R24.reuse, R40, RZ ;  /* 0x00000028182c723c */ /* 0x040ff000000418ff */
        /* <DEDUP_REMOVED lines=12> */
[----:B------:R-:W1:Y:S07]  /*9870*/  LDSM.16.M88.4 R152, [R204+0x3800] ;  /* 0x00380000cc98783b */ /* 0x000e6e0000000200 */
[C---:B----4-:R-:W-:Y:S08]  /*9880*/  HMMA.16816.F32.BF16 R60, R148.reuse, R16, R60 ;  /* 0x00000010943c723c */ /* 0x050ff0000004183c */
[C---:B------:R-:W-:Y:S01]  /*9890*/  HMMA.16816.F32.BF16 R56, R148.reuse, R18, R56 ;  /* 0x000000129438723c */ /* 0x040fe20000041838 */
[----:B------:R-:W-:Y:S07]  /*98a0*/  LDSM.16.M88.4 R16, [R199+0x4000] ;  /* 0x00400000c710783b */ /* 0x000fee0000000200 */
[C---:B--2---:R-:W-:Y:S08]  /*98b0*/  HMMA.16816.F32.BF16 R52, R148.reuse, R12, R52 ;  /* 0x0000000c9434723c */ /* 0x044ff00000041834 */
[C---:B------:R-:W-:Y:S01]  /*98c0*/  HMMA.16816.F32.BF16 R48, R148.reuse, R14, R48 ;  /* 0x0000000e9430723c */ /* 0x040fe20000041830 */
[----:B------:R-:W2:Y:S07]  /*98d0*/  LDSM.16.M88.4 R12, [R203] ;  /* 0x00000000cb0c783b */ /* 0x000eae0000000200 */
[C---:B-----5:R-:W-:Y:S08]  /*98e0*/  HMMA.16816.F32.BF16 R8, R148.reuse, R164, R8 ;  /* 0x000000a49408723c */ /* 0x060ff00000041808 */
        /* <DEDUP_REMOVED lines=12> */
[----:B------:R-:W-:Y:S01]  /*99b0*/  HMMA.16816.F32.BF16 R24, R148, R154, R24 ;  /* 0x0000009a9418723c */ /* 0x000fe20000041818 */
[----:B------:R-:W-:Y:S04]  /*99c0*/  LDSM.16.M88.4 R148, [R201+0x800] ;  /* 0x00080000c994783b */ /* 0x000fe80000000200 */
[----:B------:R-:W-:Y:S03]  /*99d0*/  LDSM.16.M88.4 R152, [R201] ;  /* 0x00000000c998783b */ /* 0x000fe60000000200 */
[C---:B--2---:R-:W-:Y:S08]  /*99e0*/  HMMA.16816.F32.BF16 R8, R12.reuse, R16, R8 ;  /* 0x000000100c08723c */ /* 0x044ff00000041808 */
[C---:B------:R-:W-:Y:S01]  /*99f0*/  HMMA.16816.F32.BF16 R4, R12.reuse, R18, R4 ;  /* 0x000000120c04723c */ /* 0x040fe20000041804 */
[----:B------:R-:W2:Y:S07]  /*9a00*/  LDSM.16.M88.4 R16, [R202] ;  /* 0x00000000ca10783b */ /* 0x000eae0000000200 */
        /* <DEDUP_REMOVED lines=12> */
[C---:B---3--:R-:W-:Y:S08]  /*9ad0*/  HMMA.16816.F32.BF16 R44, R12.reuse, R20, R44 ;  /* 0x000000140c2c723c */ /* 0x048ff0000004182c */
[C---:B------:R-:W-:Y:S01]  /*9ae0*/  HMMA.16816.F32.BF16 R40, R12.reuse, R22, R40 ;  /* 0x000000160c28723c */ /* 0x040fe20000041828 */
[----:B------:R-:W3:Y:S07]  /*9af0*/  LDSM.16.M88.4 R20, [R201+0x1000] ;  /* 0x00100000c914783b */ /* 0x000eee0000000200 */
        /* <DEDUP_REMOVED lines=12> */
[----:B------:R-:W4:Y:S07]  /*9bc0*/  LDSM.16.M88.4 R152, [R201+0x2800] ;  /* 0x00280000c998783b */ /* 0x000f2e0000000200 */
[C---:B---3--:R-:W-:Y:S08]  /*9bd0*/  HMMA.16816.F32.BF16 R136, R16.reuse, R20, R136 ;  /* 0x000000141088723c */ /* 0x048ff00000041888 */
[C---:B------:R-:W-:Y:S01]  /*9be0*/  HMMA.16816.F32.BF16 R64, R16.reuse, R22, R64 ;  /* 0x000000161040723c */ /* 0x040fe20000041840 */
[----:B------:R-:W3:Y:S07]  /*9bf0*/  LDSM.16.M88.4 R20, [R201+0x3800] ;  /* 0x00380000c914783b */ /* 0x000eee0000000200 */
        /* <DEDUP_REMOVED lines=8> */
[----:B------:R-:W5:Y:S07]  /*9c80*/  LDSM.16.M88.4 R156, [R206+0xa800] ;  /* 0x00a80000ce9c783b */ /* 0x000f6e0000000200 */
[C---:B----4-:R-:W-:Y:S08]  /*9c90*/  HMMA.16816.F32.BF16 R44, R16.reuse, R152, R44 ;  /* 0x00000098102c723c */ /* 0x050ff0000004182c */
[C---:B------:R-:W-:Y:S01]  /*9ca0*/  HMMA.16816.F32.BF16 R40, R16.reuse, R154, R40 ;  /* 0x0000009a1028723c */ /* 0x040fe20000041828 */
[----:B------:R-:W4:Y:S07]  /*9cb0*/  LDSM.16.M88.4 R152, [R206+0xb000] ;  /* 0x00b00000ce98783b */ /* 0x000f2e0000000200 */
[C---:B---3--:R-:W-:Y:S08]  /*9cc0*/  HMMA.16816.F32.BF16 R28, R16.reuse, R20, R28 ;  /* 0x00000014101c723c */ /* 0x048ff0000004181c */
[----:B------:R-:W-:Y:S01]  /*9cd0*/  HMMA.16816.F32.BF16 R24, R16, R22, R24 ;  /* 0x000000161018723c */ /* 0x000fe20000041818 */
[----:B------:R-:W-:Y:S04]  /*9ce0*/  LDSM.16.M88.4 R20, [R205+0x2000] ;  /* 0x00200000cd14783b */ /* 0x000fe80000000200 */
[----:B------:R-:W-:Y:S03]  /*9cf0*/  LDSM.16.M88.4 R16, [R204+0x4000] ;  /* 0x00400000cc10783b */ /* 0x000fe60000000200 */
        /* <DEDUP_REMOVED lines=9> */
[C---:B-----5:R-:W-:Y:S08]  /*9d90*/  HMMA.16816.F32.BF16 R44, R176.reuse, R156, R44 ;  /* 0x0000009cb02c723c */ /* 0x060ff0000004182c */
[C---:B------:R-:W-:Y:S01]  /*9da0*/  HMMA.16816.F32.BF16 R40, R176.reuse, R158, R40 ;  /* 0x0000009eb028723c */ /* 0x040fe20000041828 */
[----:B------:R-:W3:Y:S07]  /*9db0*/  LDSM.16.M88.4 R156, [R204+0x5000] ;  /* 0x00500000cc9c783b */ /* 0x000eee0000000200 */
[C---:B------:R-:W-:Y:S08]  /*9dc0*/  HMMA.16816.F32.BF16 R60, R176.reuse, R164, R60 ;  /* 0x000000a4b03c723c */ /* 0x040ff0000004183c */
[C---:B------:R-:W-:Y:S01]  /*9dd0*/  HMMA.16816.F32.BF16 R56, R176.reuse, R166, R56 ;  /* 0x000000a6b038723c */ /* 0x040fe20000041838 */
[----:B------:R-:W-:Y:S07]  /*9de0*/  LDSM.16.M88.4 R164, [R204+0x6800] ;  /* 0x00680000cca4783b */ /* 0x000fee0000000200 */
[C---:B----4-:R-:W-:Y:S08]  /*9df0*/  HMMA.16816.F32.BF16 R36, R176.reuse, R152, R36 ;  /* 0x00000098b024723c */ /* 0x050ff00000041824 */
[----:B------:R-:W-:Y:S01]  /*9e00*/  HMMA.16816.F32.BF16 R32, R176, R154, R32 ;  /* 0x0000009ab020723c */ /* 0x000fe20000041820 */
[----:B------:R-:W-:Y:S07]  /*9e10*/  LDSM.16.M88.4 R152, [R203+0x2000] ;  /* 0x00200000cb98783b */ /* 0x000fee0000000200 */
[C---:B-1----:R-:W-:Y:S08]  /*9e20*/  HMMA.16816.F32.BF16 R144, R20.reuse, R12, R144 ;  /* 0x0000000c1490723c */ /* 0x042ff00000041890 */
[----:B------:R-:W-:Y:S01]  /*9e30*/  HMMA.16816.F32.BF16 R140, R20, R14, R140 ;  /* 0x0000000e148c723c */ /* 0x000fe2000004188c */
[----:B------:R-:W1:Y:S07]  /*9e40*/  LDSM.16.M88.4 R12, [R199+0x8000] ;  /* 0x00800000c70c783b */ /* 0x000e6e0000000200 */
[C---:B------:R-:W-:Y:S08]  /*9e50*/  HMMA.16816.F32.BF16 R136, R176.reuse, R168, R136 ;  /* 0x000000a8b088723c */ /* 0x040ff00000041888 */
[----:B------:R-:W-:Y:S08]  /*9e60*/  HMMA.16816.F32.BF16 R64, R176, R170, R64 ;  /* 0x000000aab040723c */ /* 0x000ff00000041840 */
[C---:B------:R-:W-:Y:S08]  /*9e70*/  HMMA.16816.F32.BF16 R8, R20.reuse, R16, R8 ;  /* 0x000000101408723c */ /* 0x040ff00000041808 */
[C---:B------:R-:W-:Y:S01]  /*9e80*/  HMMA.16816.F32.BF16 R4, R20.reuse, R18, R4 ;  /* 0x000000121404723c */ /* 0x040fe20000041804 */
[----:B------:R-:W4:Y:S07]  /*9e90*/  LDSM.16.M88.4 R16, [R204+0x6000] ;  /* 0x00600000cc10783b */ /* 0x000f2e0000000200 */
[C---:B--2---:R-:W-:Y:S08]  /*9ea0*/  HMMA.16816.F32.BF16 R60, R20.reuse, R148, R60 ;  /* 0x00000094143c723c */ /* 0x044ff0000004183c */
[C---:B------:R-:W-:Y:S01]  /*9eb0*/  HMMA.16816.F32.BF16 R168, R20.reuse, R150, R56 ;  /* 0x0000009614a8723c */ /* 0x040fe20000041838 */
[----:B------:R-:W-:Y:S04]  /*9ec0*/  LDSM.16.M88.4 R148, [R202+0x2000] ;  /* 0x00200000ca94783b */ /* 0x000fe80000000200 */
[----:B------:R-:W2:Y:S03]  /*9ed0*/  LDSM.16.M88.4 R56, [R201+0x4000] ;  /* 0x00400000c938783b */ /* 0x000ea60000000200 */
[C---:B---3--:R-:W-:Y:S08]  /*9ee0*/  HMMA.16816.F32.BF16 R136, R20.reuse, R156, R136 ;  /* 0x0000009c1488723c */ /* 0x048ff00000041888 */
[----:B------:R-:W-:Y:S01]  /*9ef0*/  HMMA.16816.F32.BF16 R64, R20, R158, R64 ;  /* 0x0000009e1440723c */ /* 0x000fe20000041840 */
[----:B------:R-:W3:Y:S07]  /*9f00*/  LDSM.16.M88.4 R156, [R204+0x7800] ;  /* 0x00780000cc9c783b */ /* 0x000eee0000000200 */
[C---:B------:R-:W-:Y:S08]  /*9f10*/  HMMA.16816.F32.BF16 R52, R176.reuse, R160, R52 ;  /* 0x000000a0b034723c */ /* 0x040ff00000041834 */
[----:B------:R-:W-:Y:S01]  /*9f20*/  HMMA.16816.F32.BF16 R48, R176, R162, R48 ;  /* 0x000000a2b030723c */ /* 0x000fe20000041830 */
[----:B------:R-:W5:Y:S07]  /*9f30*/  LDSM.16.M88.4 R160, [R204+0x7000] ;  /* 0x00700000cca0783b */ /* 0x000f6e0000000200 */
[C---:B-1----:R-:W-:Y:S08]  /*9f40*/  HMMA.16816.F32.BF16 R8, R152.reuse, R12, R8 ;  /* 0x0000000c9808723c */ /* 0x042ff00000041808 */
[----:B------:R-:W-:Y:S01]  /*9f50*/  HMMA.16816.F32.BF16 R4, R152, R14, R4 ;  /* 0x0000000e9804723c */ /* 0x000fe20000041804 */
[----:B------:R-:W1:Y:S07]  /*9f60*/  LDSM.16.M88.4 R12, [R201+0x4800] ;  /* 0x00480000c90c783b */ /* 0x000e6e0000000200 */
[C---:B----4-:R-:W-:Y:S08]  /*9f70*/  HMMA.16816.F32.BF16 R52, R20.reuse, R16, R52 ;  /* 0x000000101434723c */ /* 0x050ff00000041834 */
[----:B------:R-:W-:Y:S01]  /*9f80*/  HMMA.16816.F32.BF16 R48, R20, R18, R48 ;  /* 0x000000121430723c */ /* 0x000fe20000041830 */
[----:B------:R-:W4:Y:S07]  /*9f90*/  LDSM.16.M88.4 R16, [R199+0x9000] ;  /* 0x00900000c710783b */ /* 0x000f2e0000000200 */
[----:B------:R-:W-:Y:S07]  /*9fa0*/  HMMA.16816.F32.BF16 R144, R152, R172, R144 ;  /* 0x000000ac9890723c */ /* 0x000fee0000041890 */
[----:B------:R-:W-:Y:S01]  /*9fb0*/  IMAD.MOV.U32 R173, RZ, RZ, R3 ;  /* 0x000000ffffad7224 */ /* 0x000fe200078e0003 */
[----:B------:R-:W-:Y:S01]  /*9fc0*/  HMMA.16816.F32.BF16 R40, R20, R166, R40 ;  /* 0x000000a61428723c */ /* 0x000fe20000041828 */
[----:B------:R-:W-:-:S06]  /*9fd0*/  IMAD.MOV.U32 R172, RZ, RZ, R2 ;  /* 0x000000ffffac7224 */ /* 0x000fcc00078e0002 */
[----:B------:R-:W-:Y:S01]  /*9fe0*/  IMAD R166, R215, 0x80, R214 ;  /* 0x00000080d7a67824 */ /* 0x000fe200078e02d6 */
[----:B--2---:R-:W-:Y:S07]  /*9ff0*/  HMMA.16816.F32.BF16 R8, R148, R56, R8 ;  /* 0x000000389408723c */ /* 0x004fee0000041808 */
[----:B------:R-:W-:Y:S01]  /*a000*/  IADD3 R57, R166, 0x8, RZ ;  /* 0x00000008a6397810 */ /* 0x000fe20007ffe0ff */
[----:B---3--:R-:W-:Y:S03]  /*a010*/  HMMA.16816.F32.BF16 R24, R20, R158, R24 ;  /* 0x0000009e1418723c */ /* 0x008fe60000041818 */
[----:B------:R-:W-:-:S04]  /*a020*/  ISETP.GE.AND P6, PT, R57, R184, PT ;  /* 0x000000b83900720c */ /* 0x000fc80003fc6270 */
[----:B------:R-:W-:Y:S01]  /*a030*/  IADD3 R158, R166, 0x1, RZ ;  /* 0x00000001a69e7810 */ /* 0x000fe20007ffe0ff */
[----:B------:R-:W-:Y:S03]  /*a040*/  HMMA.16816.F32.BF16 R4, R148, R58, R4 ;  /* 0x0000003a9404723c */ /* 0x000fe60000041804 */
[----:B------:R-:W2:Y:S01]  /*a050*/  I2F R56, R158 ;  /* 0x0000009e00387306 */ /* 0x000ea20000201400 */
[C---:B------:R-:W-:Y:S02]  /*a060*/  ISETP.GE.AND P4, PT, R158.reuse, R184, PT ;  /* 0x000000b89e00720c */ /* 0x040fe40003f86270 */
[----:B------:R-:W-:Y:S02]  /*a070*/  ISETP.GE.AND P5, PT, R158, R183, PT ;  /* 0x000000b79e00720c */ /* 0x000fe40003fa6270 */
[----:B------:R-:W-:Y:S03]  /*a080*/  HMMA.16816.F32.BF16 R28, R20, R156, R28 ;  /* 0x0000009c141c723c */ /* 0x000fe6000004181c */
[----:B------:R-:W3:Y:S04]  /*a090*/  I2F R157, R57 ;  /* 0x00000039009d7306 */ /* 0x000ee80000201400 */
[----:B------:R-:W-:Y:S01]  /*a0a0*/  IADD3 R156, R166, 0x9, RZ ;  /* 0x00000009a69c7810 */ /* 0x000fe20007ffe0ff */
[----:B------:R-:W-:Y:S01]  /*a0b0*/  HMMA.16816.F32.BF16 R140, R152, R174, R140 ;  /* 0x000000ae988c723c */ /* 0x000fe2000004188c */
[----:B--2---:R-:W-:-:S02]  /*a0c0*/  FFMA.FTZ R9, R0, R56, R9 ;  /* 0x0000003800097223 */ /* 0x004fc40000010009 */
[----:B------:R-:W-:-:S05]  /*a0d0*/  FFMA.FTZ R11, R0, R56, R11 ;  /* 0x00000038000b7223 */ /* 0x000fca000001000b */
[C---:B------:R-:W-:Y:S01]  /*a0e0*/  HMMA.16816.F32.BF16 R44, R20.reuse, R164, R44 ;  /* 0x000000a4142c723c */ /* 0x040fe2000004182c */
[----:B------:R-:W-:Y:S02]  /*a0f0*/  FSEL R9, R9, -INF , !P4 ;  /* 0xff80000009097808 */ /* 0x000fe40006000000 */
[----:B------:R-:W-:Y:S01]  /*a100*/  ISETP.GE.AND P4, PT, R57, R183, PT ;  /* 0x000000b73900720c */ /* 0x000fe20003f86270 */
[CC--:B---3--:R-:W-:Y:S01]  /*a110*/  FFMA.FTZ R4, R0.reuse, R157.reuse, R4 ;  /* 0x0000009d00047223 */ /* 0x0c8fe20000010004 */
[----:B------:R-:W-:Y:S01]  /*a120*/  LDSM.16.M88.4 R56, [R199+0x9800] ;  /* 0x00980000c738783b */ /* 0x000fe20000000200 */
[----:B------:R-:W-:Y:S01]  /*a130*/  FSEL R11, R11, -INF , !P5 ;  /* 0xff8000000b0b7808 */ /* 0x000fe20006800000 */
[----:B------:R-:W-:Y:S01]  /*a140*/  FFMA.FTZ R6, R0, R157, R6 ;  /* 0x0000009d00067223 */ /* 0x000fe20000010006 */
[----:B-----5:R-:W-:Y:S01]  /*a150*/  HMMA.16816.F32.BF16 R36, R20, R160, R36 ;  /* 0x000000a01424723c */ /* 0x020fe20000041824 */
[----:B------:R-:W-:Y:S02]  /*a160*/  FSEL R174, R4, -INF , !P6 ;  /* 0xff80000004ae7808 */ /* 0x000fe40007000000 */
[----:B------:R-:W-:-:S02]  /*a170*/  ISETP.GE.AND P5, PT, R156, R184, PT ;  /* 0x000000b89c00720c */ /* 0x000fc40003fa6270 */
[----:B------:R-:W-:Y:S02]  /*a180*/  IADD3 R4, R166, 0x11, RZ ;  /* 0x00000011a6047810 */ /* 0x000fe40007ffe0ff */
[----:B------:R-:W-:Y:S01]  /*a190*/  FSEL R176, R6, -INF , !P4 ;  /* 0xff80000006b07808 */ /* 0x000fe20006000000 */
[----:B------:R-:W-:Y:S01]  /*a1a0*/  HMMA.16816.F32.BF16 R32, R20, R162, R32 ;  /* 0x000000a21420723c */ /* 0x000fe20000041820 */
[----:B------:R-:W2:Y:S01]  /*a1b0*/  LDSM.16.M88.4 R20, [R201+0x5000] ;  /* 0x00500000c914783b */ /* 0x000ea20000000200 */
[----:B------:R-:W-:-:S06]  /*a1c0*/  ISETP.GE.AND P6, PT, R156, R183, PT ;  /* 0x000000b79c00720c */ /* 0x000fcc0003fc6270 */
[----:B-1----:R-:W-:Y:S01]  /*a1d0*/  HMMA.16816.F32.BF16 R144, R148, R12, R144 ;  /* 0x0000000c9490723c */ /* 0x002fe20000041890 */
[----:B------:R-:W1:Y:S06]  /*a1e0*/  I2F R13, R156 ;  /* 0x0000009c000d7306 */ /* 0x000e6c0000201400 */
[----:B------:R-:W-:Y:S01]  /*a1f0*/  IADD3 R12, R166, 0x10, RZ ;  /* 0x00000010a60c7810 */ /* 0x000fe20007ffe0ff */
[----:B----4-:R-:W-:Y:S03]  /*a200*/  HMMA.16816.F32.BF16 R136, R152, R16, R136 ;  /* 0x000000109888723c */ /* 0x010fe60000041888 */
[----:B------:R-:W3:Y:S01]  /*a210*/  I2F R159, R12 ;  /* 0x0000000c009f7306 */ /* 0x000ee20000201400 */
[----:B------:R-:W-:-:S03]  /*a220*/  ISETP.GE.AND P4, PT, R12, R184, PT ;  /* 0x000000b80c00720c */ /* 0x000fc60003f86270 */
[----:B------:R-:W-:Y:S01]  /*a230*/  IADD3 R16, R166, 0x19, RZ ;  /* 0x00000019a6107810 */ /* 0x000fe20007ffe0ff */
[----:B------:R-:W-:Y:S01]  /*a240*/  HMMA.16816.F32.BF16 R140, R148, R14, R140 ;  /* 0x0000000e948c723c */ /* 0x000fe2000004188c */
[CC--:B-1----:R-:W-:Y:S02]  /*a250*/  FFMA.FTZ R5, R0.reuse, R13.reuse, R5 ;  /* 0x0000000d00057223 */ /* 0x0c2fe40000010005 */
[----:B------:R-:W-:Y:S02]  /*a260*/  FFMA.FTZ R7, R0, R13, R7 ;  /* 0x0000000d00077223 */ /* 0x000fe40000010007 */
[----:B------:R1:W4:Y:S01]  /*a270*/  I2F R13, R4 ;  /* 0x00000004000d7306 */ /* 0x0003220000201400 */
[----:B------:R-:W-:Y:S02]  /*a280*/  FSEL R186, R5, -INF , !P5 ;  /* 0xff80000005ba7808 */ /* 0x000fe40006800000 */
[----:B------:R-:W-:Y:S01]  /*a290*/  ISETP.GE.AND P5, PT, R12, R183, PT ;  /* 0x000000b70c00720c */ /* 0x000fe20003fa6270 */
[----:B------:R-:W-:Y:S01]  /*a2a0*/  HMMA.16816.F32.BF16 R64, R152, R18, R64 ;  /* 0x000000129840723c */ /* 0x000fe20000041840 */
[----:B------:R-:W-:Y:S01]  /*a2b0*/  FSEL R178, R7, -INF , !P6 ;  /* 0xff80000007b27808 */ /* 0x000fe20007000000 */
[----:B---3--:R-:W-:Y:S01]  /*a2c0*/  FFMA.FTZ R144, R0, R159, R144 ;  /* 0x0000009f00907223 */ /* 0x008fe20000010090 */
[----:B------:R-:W-:-:S02]  /*a2d0*/  IADD3 R12, R166, 0x18, RZ ;  /* 0x00000018a60c7810 */ /* 0x000fc40007ffe0ff */
[-C--:B------:R-:W-:Y:S02]  /*a2e0*/  ISETP.GE.AND P6, PT, R4, R184.reuse, PT ;  /* 0x000000b80400720c */ /* 0x080fe40003fc6270 */
[----:B------:R-:W3:Y:S01]  /*a2f0*/  I2F R17, R12 ;  /* 0x0000000c00117306 */ /* 0x000ee20000201400 */
[----:B------:R-:W-:Y:S01]  /*a300*/  FSEL R164, R144, -INF , !P4 ;  /* 0xff80000090a47808 */ /* 0x000fe20006000000 */
[----:B------:R-:W-:Y:S01]  /*a310*/  FFMA.FTZ R144, R0, R159, R146 ;  /* 0x0000009f00907223 */ /* 0x000fe20000010092 */
[----:B------:R-:W-:Y:S01]  /*a320*/  ISETP.GE.AND P4, PT, R4, R183, PT ;  /* 0x000000b70400720c */ /* 0x000fe20003f86270 */
[----:B--2---:R-:W-:Y:S01]  /*a330*/  HMMA.16816.F32.BF16 R136, R148, R20, R136 ;  /* 0x000000149488723c */ /* 0x004fe20000041888 */
[----:B-1----:R-:W1:Y:S01]  /*a340*/  LDSM.16.M88.4 R4, [R201+0x5800] ;  /* 0x00580000c904783b */ /* 0x002e620000000200 */
[-C--:B----4-:R-:W-:Y:S01]  /*a350*/  FFMA.FTZ R145, R0, R13.reuse, R145 ;  /* 0x0000000d00917223 */ /* 0x090fe20000010091 */
[----:B------:R-:W-:Y:S01]  /*a360*/  IADD3 R18, R166, 0x20, RZ ;  /* 0x00000020a6127810 */ /* 0x000fe20007ffe0ff */
[----:B------:R-:W2:Y:S01]  /*a370*/  I2F R20, R16 ;  /* 0x0000001000147306 */ /* 0x000ea20000201400 */
[----:B------:R-:W-:Y:S01]  /*a380*/  FSEL R144, R144, -INF , !P5 ;  /* 0xff80000090907808 */ /* 0x000fe20006800000 */
[----:B------:R-:W-:Y:S01]  /*a390*/  FFMA.FTZ R147, R0, R13, R147 ;  /* 0x0000000d00937223 */ /* 0x000fe20000010093 */
[----:B------:R-:W-:Y:S01]  /*a3a0*/  FSEL R162, R145, -INF , !P6 ;  /* 0xff80000091a27808 */ /* 0x000fe20007000000 */
[----:B------:R-:W-:Y:S01]  /*a3b0*/  HMMA.16816.F32.BF16 R60, R152, R56, R60 ;  /* 0x00000038983c723c */ /* 0x000fe2000004183c */
[----:B------:R-:W-:-:S02]  /*a3c0*/  ISETP.GE.AND P5, PT, R12, R184, PT ;  /* 0x000000b80c00720c */ /* 0x000fc40003fa6270 */
[----:B------:R-:W-:Y:S01]  /*a3d0*/  ISETP.GE.AND P6, PT, R12, R183, PT ;  /* 0x000000b70c00720c */ /* 0x000fe20003fc6270 */
[CC--:B---3--:R-:W-:Y:S01]  /*a3e0*/  FFMA.FTZ R140, R0.reuse, R17.reuse, R140 ;  /* 0x00000011008c7223 */ /* 0x0c8fe2000001008c */
[----:B------:R-:W3:Y:S01]  /*a3f0*/  LDSM.16.M88.4 R12, [R199+0xa000] ;  /* 0x00a00000c70c783b */ /* 0x000ee20000000200 */
[----:B------:R-:W4:Y:S01]  /*a400*/  I2F R19, R18 ;  /* 0x0000001200137306 */ /* 0x000f220000201400 */
[----:B------:R-:W-:Y:S01]  /*a410*/  FSEL R156, R147, -INF , !P4 ;  /* 0xff800000939c7808 */ /* 0x000fe20006000000 */
[----:B------:R-:W-:Y:S01]  /*a420*/  FFMA.FTZ R142, R0, R17, R142 ;  /* 0x00000011008e7223 */ /* 0x000fe2000001008e */
[----:B------:R-:W-:Y:S01]  /*a430*/  FSEL R160, R140, -INF , !P5 ;  /* 0xff8000008ca07808 */ /* 0x000fe20006800000 */
[----:B------:R-:W-:Y:S01]  /*a440*/  HMMA.16816.F32.BF16 R64, R148, R22, R64 ;  /* 0x000000169440723c */ /* 0x000fe20000041840 */
[----:B------:R-:W-:Y:S01]  /*a450*/  ISETP.GE.AND P4, PT, R16, R184, PT ;  /* 0x000000b81000720c */ /* 0x000fe20003f86270 */
[-C--:B--2---:R-:W-:Y:S01]  /*a460*/  FFMA.FTZ R141, R0, R20.reuse, R141 ;  /* 0x00000014008d7223 */ /* 0x084fe2000001008d */
[----:B------:R-:W-:Y:S01]  /*a470*/  ISETP.GE.AND P5, PT, R16, R183, PT ;  /* 0x000000b71000720c */ /* 0x000fe20003fa6270 */
[----:B------:R-:W-:Y:S01]  /*a480*/  FFMA.FTZ R143, R0, R20, R143 ;  /* 0x00000014008f7223 */ /* 0x000fe2000001008f */
[----:B------:R-:W-:-:S02]  /*a490*/  IADD3 R16, R166, 0x21, RZ ;  /* 0x00000021a6107810 */ /* 0x000fc40007ffe0ff */
[----:B------:R-:W-:Y:S01]  /*a4a0*/  IADD3 R20, R166, 0x28, RZ ;  /* 0x00000028a6147810 */ /* 0x000fe20007ffe0ff */
[----:B------:R-:W-:Y:S01]  /*a4b0*/  HMMA.16816.F32.BF16 R168, R152, R58, R168 ;  /* 0x0000003a98a8723c */ /* 0x000fe200000418a8 */
[----:B------:R-:W2:Y:S01]  /*a4c0*/  I2F R21, R16 ;  /* 0x0000001000157306 */ /* 0x000ea20000201400 */
[----:B------:R-:W-:Y:S01]  /*a4d0*/  FSEL R146, R142, -INF , !P6 ;  /* 0xff8000008e927808 */ /* 0x000fe20007000000 */
[-C--:B----4-:R-:W-:Y:S01]  /*a4e0*/  FFMA.FTZ R136, R0, R19.reuse, R136 ;  /* 0x0000001300887223 */ /* 0x090fe20000010088 */
[----:B------:R-:W-:Y:S01]  /*a4f0*/  ISETP.GE.AND P6, PT, R18, R184, PT ;  /* 0x000000b81200720c */ /* 0x000fe20003fc6270 */
[----:B------:R-:W-:Y:S01]  /*a500*/  FFMA.FTZ R138, R0, R19, R138 ;  /* 0x00000013008a7223 */ /* 0x000fe2000001008a */
[----:B------:R-:W-:-:S03]  /*a510*/  FSEL R158, R141, -INF , !P4 ;  /* 0xff8000008d9e7808 */ /* 0x000fc60006000000 */
[----:B------:R-:W4:Y:S01]  /*a520*/  I2F R57, R20 ;  /* 0x0000001400397306 */ /* 0x000f220000201400 */
[----:B------:R-:W-:Y:S02]  /*a530*/  FSEL R142, R143, -INF , !P5 ;  /* 0xff8000008f8e7808 */ /* 0x000fe40006800000 */
[----:B------:R-:W-:Y:S02]  /*a540*/  FSEL R251, R136, -INF , !P6 ;  /* 0xff80000088fb7808 */ /* 0x000fe40007000000 */
[----:B------:R-:W-:Y:S01]  /*a550*/  ISETP.GE.AND P4, PT, R18, R183, PT ;  /* 0x000000b71200720c */ /* 0x000fe20003f86270 */
[----:B-1----:R-:W-:Y:S01]  /*a560*/  HMMA.16816.F32.BF16 R60, R148, R4, R60 ;  /* 0x00000004943c723c */ /* 0x002fe2000004183c */
[----:B------:R-:W-:Y:S01]  /*a570*/  ISETP.GE.AND P5, PT, R16, R184, PT ;  /* 0x000000b81000720c */ /* 0x000fe20003fa6270 */
[----:B--2---:R-:W-:Y:S01]  /*a580*/  FFMA.FTZ R136, R0, R21, R137 ;  /* 0x0000001500887223 */ /* 0x004fe20000010089 */
[----:B------:R-:W-:Y:S01]  /*a590*/  ISETP.GE.AND P6, PT, R16, R183, PT ;  /* 0x000000b71000720c */ /* 0x000fe20003fc6270 */
[----:B------:R-:W-:Y:S01]  /*a5a0*/  FFMA.FTZ R139, R0, R21, R139 ;  /* 0x00000015008b7223 */ /* 0x000fe2000001008b */
[----:B------:R-:W1:Y:S01]  /*a5b0*/  LDSM.16.M88.4 R16, [R201+0x6000] ;  /* 0x00600000c910783b */ /* 0x000e620000000200 */
[----:B------:R-:W-:-:S02]  /*a5c0*/  IADD3 R56, R166, 0x29, RZ ;  /* 0x00000029a6387810 */ /* 0x000fc40007ffe0ff */
[----:B------:R-:W-:Y:S01]  /*a5d0*/  FSEL R141, R138, -INF , !P4 ;  /* 0xff8000008a8d7808 */ /* 0x000fe20006000000 */
[----:B------:R-:W-:Y:S01]  /*a5e0*/  HMMA.16816.F32.BF16 R168, R148, R6, R168 ;  /* 0x0000000694a8723c */ /* 0x000fe200000418a8 */
[----:B------:R-:W-:Y:S01]  /*a5f0*/  FSEL R136, R136, -INF , !P5 ;  /* 0xff80000088887808 */ /* 0x000fe20006800000 */
[----:B------:R-:W2:Y:S01]  /*a600*/  I2F R58, R56 ;  /* 0x00000038003a7306 */ /* 0x000ea20000201400 */
[----:B------:R-:W-:Y:S01]  /*a610*/  ISETP.GE.AND P4, PT, R20, R184, PT ;  /* 0x000000b81400720c */ /* 0x000fe20003f86270 */
[----:B----4-:R-:W-:Y:S01]  /*a620*/  FFMA.FTZ R64, R0, R57, R64 ;  /* 0x0000003900407223 */ /* 0x010fe20000010040 */
[----:B------:R-:W-:Y:S01]  /*a630*/  ISETP.GE.AND P5, PT, R20, R183, PT ;  /* 0x000000b71400720c */ /* 0x000fe20003fa6270 */
[----:B------:R-:W-:Y:S01]  /*a640*/  FFMA.FTZ R66, R0, R57, R66 ;  /* 0x0000003900427223 */ /* 0x000fe20000010042 */
[----:B------:R-:W4:Y:S01]  /*a650*/  LDSM.16.M88.4 R20, [R199+0xa800] ;  /* 0x00a80000c714783b */ /* 0x000f220000000200 */
[----:B------:R-:W-:Y:S01]  /*a660*/  IADD3 R4, R166, 0x30, RZ ;  /* 0x00000030a6047810 */ /* 0x000fe20007ffe0ff */
[----:B---3--:R-:W-:Y:S01]  /*a670*/  HMMA.16816.F32.BF16 R52, R152, R12, R52 ;  /* 0x0000000c9834723c */ /* 0x008fe20000041834 */
[----:B------:R-:W-:-:S02]  /*a680*/  FSEL R249, R139, -INF , !P6 ;  /* 0xff8000008bf97808 */ /* 0x000fc40007000000 */
[----:B------:R-:W3:Y:S01]  /*a690*/  I2F R5, R4 ;  /* 0x0000000400057306 */ /* 0x000ee20000201400 */
[----:B------:R-:W-:Y:S02]  /*a6a0*/  FSEL R140, R64, -INF , !P4 ;  /* 0xff800000408c7808 */ /* 0x000fe40006000000 */
[C---:B------:R-:W-:Y:S02]  /*a6b0*/  ISETP.GE.AND P6, PT, R56.reuse, R184, PT ;  /* 0x000000b83800720c */ /* 0x040fe40003fc6270 */
[----:B------:R-:W-:Y:S01]  /*a6c0*/  ISETP.GE.AND P4, PT, R56, R183, PT ;  /* 0x000000b73800720c */ /* 0x000fe20003f86270 */
[-C--:B--2---:R-:W-:Y:S01]  /*a6d0*/  FFMA.FTZ R65, R0, R58.reuse, R65 ;  /* 0x0000003a00417223 */ /* 0x084fe20000010041 */
[----:B------:R-:W-:Y:S01]  /*a6e0*/  IADD3 R56, R166, 0x31, RZ ;  /* 0x00000031a6387810 */ /* 0x000fe20007ffe0ff */
[----:B------:R-:W-:Y:S01]  /*a6f0*/  FFMA.FTZ R67, R0, R58, R67 ;  /* 0x0000003a00437223 */ /* 0x000fe20000010043 */
[----:B------:R-:W-:Y:S01]  /*a700*/  IADD3 R12, R166, 0x38, RZ ;  /* 0x00000038a60c7810 */ /* 0x000fe20007ffe0ff */
[----:B------:R-:W-:Y:S01]  /*a710*/  HMMA.16816.F32.BF16 R48, R152, R14, R48 ;  /* 0x0000000e9830723c */ /* 0x000fe20000041830 */
[----:B------:R-:W2:Y:S01]  /*a720*/  I2F R13, R56 ;  /* 0x00000038000d7306 */ /* 0x000ea20000201400 */
[----:B------:R-:W-:-:S02]  /*a730*/  FSEL R247, R66, -INF , !P5 ;  /* 0xff80000042f77808 */ /* 0x000fc40006800000 */
[----:B------:R-:W-:Y:S02]  /*a740*/  FSEL R138, R65, -INF , !P6 ;  /* 0xff800000418a7808 */ /* 0x000fe40007000000 */
[-C--:B------:R-:W-:Y:S01]  /*a750*/  ISETP.GE.AND P5, PT, R4, R184.reuse, PT ;  /* 0x000000b80400720c */ /* 0x080fe20003fa6270 */
[----:B---3--:R-:W-:Y:S01]  /*a760*/  FFMA.FTZ R60, R0, R5, R60 ;  /* 0x00000005003c7223 */ /* 0x008fe2000001003c */
[----:B------:R-:W-:Y:S01]  /*a770*/  ISETP.GE.AND P6, PT, R4, R183, PT ;  /* 0x000000b70400720c */ /* 0x000fe20003fc6270 */
[----:B------:R-:W3:Y:S01]  /*a780*/  I2F R57, R12 ;  /* 0x0000000c00397306 */ /* 0x000ee20000201400 */
[----:B------:R-:W-:Y:S01]  /*a790*/  FFMA.FTZ R62, R0, R5, R62 ;  /* 0x00000005003e7223 */ /* 0x000fe2000001003e */
[----:B------:R-:W-:Y:S01]  /*a7a0*/  FSEL R143, R67, -INF , !P4 ;  /* 0xff800000438f7808 */ /* 0x000fe20006000000 */
[----:B------:R-:W5:Y:S01]  /*a7b0*/  LDSM.16.M88.4 R4, [R201+0x6800] ;  /* 0x00680000c904783b */ /* 0x000f620000000200 */
[----:B------:R-:W-:Y:S01]  /*a7c0*/  FSEL R241, R60, -INF , !P5 ;  /* 0xff8000003cf17808 */ /* 0x000fe20006800000 */
[----:B-1----:R-:W-:Y:S01]  /*a7d0*/  HMMA.16816.F32.BF16 R52, R148, R16, R52 ;  /* 0x000000109434723c */ /* 0x002fe20000041834 */
[----:B------:R-:W-:Y:S01]  /*a7e0*/  FSEL R179, R62, -INF , !P6 ;  /* 0xff8000003eb37808 */ /* 0x000fe20007000000 */
[-C--:B--2---:R-:W-:Y:S01]  /*a7f0*/  FFMA.FTZ R63, R0, R13.reuse, R63 ;  /* 0x0000000d003f7223 */ /* 0x084fe2000001003f */
[----:B------:R-:W-:Y:S01]  /*a800*/  ISETP.GE.AND P4, PT, R56, R184, PT ;  /* 0x000000b83800720c */ /* 0x000fe20003f86270 */
[----:B------:R-:W-:Y:S01]  /*a810*/  FFMA.FTZ R61, R0, R13, R61 ;  /* 0x0000000d003d7223 */ /* 0x000fe2000001003d */
[----:B------:R-:W-:-:S02]  /*a820*/  ISETP.GE.AND P5, PT, R56, R183, PT ;  /* 0x000000b73800720c */ /* 0x000fc40003fa6270 */
[-C--:B------:R-:W-:Y:S02]  /*a830*/  ISETP.GE.AND P6, PT, R12, R184.reuse, PT ;  /* 0x000000b80c00720c */ /* 0x080fe40003fc6270 */
[----:B------:R-:W-:Y:S01]  /*a840*/  IADD3 R56, R166, 0x39, RZ ;  /* 0x00000039a6387810 */ /* 0x000fe20007ffe0ff */
[-C--:B---3--:R-:W-:Y:S01]  /*a850*/  FFMA.FTZ R168, R0, R57.reuse, R168 ;  /* 0x0000003900a87223 */ /* 0x088fe200000100a8 */
[----:B------:R-:W-:Y:S01]  /*a860*/  IADD3 R16, R166, 0x40, RZ ;  /* 0x00000040a6107810 */ /* 0x000fe20007ffe0ff */
[----:B----4-:R-:W-:Y:S01]  /*a870*/  HMMA.16816.F32.BF16 R44, R152, R20, R44 ;  /* 0x00000014982c723c */ /* 0x010fe2000004182c */
[----:B------:R-:W-:Y:S01]  /*a880*/  FSEL R239, R63, -INF , !P5 ;  /* 0xff8000003fef7808 */ /* 0x000fe20006800000 */
[----:B------:R1:W2:Y:S01]  /*a890*/  I2F R58, R56 ;  /* 0x00000038003a7306 */ /* 0x0002a20000201400 */
[----:B------:R-:W-:Y:S01]  /*a8a0*/  FSEL R245, R168, -INF , !P6 ;  /* 0xff800000a8f57808 */ /* 0x000fe20007000000 */
[----:B------:R-:W-:Y:S01]  /*a8b0*/  FFMA.FTZ R170, R0, R57, R170 ;  /* 0x0000003900aa7223 */ /* 0x000fe200000100aa */
[----:B------:R-:W-:-:S02]  /*a8c0*/  ISETP.GE.AND P5, PT, R56, R184, PT ;  /* 0x000000b83800720c */ /* 0x000fc40003fa6270 */
[-C--:B------:R-:W-:Y:S01]  /*a8d0*/  ISETP.GE.AND P6, PT, R56, R183.reuse, PT ;  /* 0x000000b73800720c */ /* 0x080fe20003fc6270 */
[----:B------:R-:W-:Y:S01]  /*a8e0*/  HMMA.16816.F32.BF16 R48, R148, R18, R48 ;  /* 0x000000129430723c */ /* 0x000fe20000041830 */
[----:B------:R-:W-:Y:S01]  /*a8f0*/  FSEL R159, R61, -INF , !P4 ;  /* 0xff8000003d9f7808 */ /* 0x000fe20006000000 */
[----:B------:R-:W3:Y:S01]  /*a900*/  I2F R17, R16 ;  /* 0x0000001000117306 */ /* 0x000ee20000201400 */
[----:B------:R-:W-:Y:S02]  /*a910*/  ISETP.GE.AND P4, PT, R12, R183, PT ;  /* 0x000000b70c00720c */ /* 0x000fe40003f86270 */
[----:B------:R-:W4:Y:S01]  /*a920*/  LDSM.16.M88.4 R12, [R199+0xb000] ;  /* 0x00b00000c70c783b */ /* 0x000f220000000200 */
[----:B------:R-:W-:Y:S02]  /*a930*/  IADD3 R20, R166, 0x48, RZ ;  /* 0x00000048a6147810 */ /* 0x000fe40007ffe0ff */
[----:B------:R-:W-:Y:S01]  /*a940*/  FSEL R237, R170, -INF , !P4 ;  /* 0xff800000aaed7808 */ /* 0x000fe20006000000 */
[----:B------:R-:W-:Y:S01]  /*a950*/  HMMA.16816.F32.BF16 R40, R152, R22, R40 ;  /* 0x000000169828723c */ /* 0x000fe20000041828 */
[----:B-1----:R-:W-:Y:S01]  /*a960*/  IADD3 R56, R166, 0x41, RZ ;  /* 0x00000041a6387810 */ /* 0x002fe20007ffe0ff */
[----:B--2---:R-:W-:Y:S01]  /*a970*/  FFMA.FTZ R169, R0, R58, R169 ;  /* 0x0000003a00a97223 */ /* 0x004fe200000100a9 */
[----:B------:R-:W-:Y:S01]  /*a980*/  ISETP.GE.AND P4, PT, R16, R184, PT ;  /* 0x000000b81000720c */ /* 0x000fe20003f86270 */
[C---:B------:R-:W-:Y:S01]  /*a990*/  FFMA.FTZ R171, R0.reuse, R58, R171 ;  /* 0x0000003a00ab7223 */ /* 0x040fe200000100ab */
[----:B------:R-:W1:Y:S02]  /*a9a0*/  I2F R21, R56 ;  /* 0x0000003800157306 */ /* 0x000e640000201400 */
[----:B------:R-:W-:Y:S01]  /*a9b0*/  FSEL R243, R169, -INF , !P5 ;  /* 0xff800000a9f37808 */ /* 0x000fe20006800000 */
[----:B-----5:R-:W-:Y:S01]  /*a9c0*/  HMMA.16816.F32.BF16 R44, R148, R4, R44 ;  /* 0x00000004942c723c */ /* 0x020fe2000004182c */
[CC--:B---3--:R-:W-:Y:S01]  /*a9d0*/  FFMA.FTZ R52, R0.reuse, R17.reuse, R52 ;  /* 0x0000001100347223 */ /* 0x0c8fe20000010034 */
[----:B------:R-:W-:Y:S01]  /*a9e0*/  FSEL R235, R171, -INF , !P6 ;  /* 0xff800000abeb7808 */ /* 0x000fe20007000000 */
[----:B------:R-:W-:Y:S01]  /*a9f0*/  FFMA.FTZ R54, R0, R17, R54 ;  /* 0x0000001100367223 */ /* 0x000fe20000010036 */
[----:B------:R-:W-:Y:S01]  /*aa00*/  ISETP.GE.AND P5, PT, R16, R183, PT ;  /* 0x000000b71000720c */ /* 0x000fe20003fa6270 */
[----:B------:R-:W2:Y:S01]  /*aa10*/  I2F R57, R20 ;  /* 0x0000001400397306 */ /* 0x000ea20000201400 */
[----:B------:R-:W-:Y:S01]  /*aa20*/  ISETP.GE.AND P6, PT, R56, R184, PT ;  /* 0x000000b83800720c */ /* 0x000fe20003fc6270 */
[----:B------:R-:W3:Y:S01]  /*aa30*/  LDSM.16.M88.4 R16, [R201+0x7000] ;  /* 0x00700000c910783b */ /* 0x000ee20000000200 */
[----:B------:R-:W-:-:S02]  /*aa40*/  FSEL R193, R52, -INF , !P4 ;  /* 0xff80000034c17808 */ /* 0x000fc40006000000 */
[----:B------:R-:W-:Y:S02]  /*aa50*/  IADD3 R52, R166, 0x49, RZ ;  /* 0x00000049a6347810 */ /* 0x000fe40007ffe0ff */
[----:B------:R-:W-:Y:S01]  /*aa60*/  FSEL R189, R54, -INF , !P5 ;  /* 0xff80000036bd7808 */ /* 0x000fe20006800000 */
[-C--:B-1----:R-:W-:Y:S01]  /*aa70*/  FFMA.FTZ R53, R0, R21.reuse, R53 ;  /* 0x0000001500357223 */ /* 0x082fe20000010035 */
[-C--:B------:R-:W-:Y:S01]  /*aa80*/  ISETP.GE.AND P5, PT, R20, R184.reuse, PT ;  /* 0x000000b81400720c */ /* 0x080fe20003fa6270 */
[----:B------:R-:W-:Y:S01]  /*aa90*/  FFMA.FTZ R55, R0, R21, R55 ;  /* 0x0000001500377223 */ /* 0x000fe20000010037 */
[----:B------:R-:W1:Y:S01]  /*aaa0*/  I2F R4, R52 ;  /* 0x0000003400047306 */ /* 0x000e620000201400 */
[-C--:B------:R-:W-:Y:S01]  /*aab0*/  ISETP.GE.AND P4, PT, R56, R183.reuse, PT ;  /* 0x000000b73800720c */ /* 0x080fe20003f86270 */
[----:B------:R-:W-:Y:S01]  /*aac0*/  HMMA.16816.F32.BF16 R40, R148, R6, R40 ;  /* 0x000000069428723c */ /* 0x000fe20000041828 */
[----:B------:R-:W-:Y:S02]  /*aad0*/  FSEL R195, R53, -INF , !P6 ;  /* 0xff80000035c37808 */ /* 0x000fe40007000000 */
[----:B------:R-:W-:Y:S01]  /*aae0*/  ISETP.GE.AND P6, PT, R20, R183, PT ;  /* 0x000000b71400720c */ /* 0x000fe20003fc6270 */
[-C--:B--2---:R-:W-:Y:S01]  /*aaf0*/  FFMA.FTZ R50, R0, R57.reuse, R50 ;  /* 0x0000003900327223 */ /* 0x084fe20000010032 */
[----:B------:R-:W2:Y:S01]  /*ab00*/  LDSM.16.M88.4 R20, [R199+0xb800] ;  /* 0x00b80000c714783b */ /* 0x000ea20000000200 */
[----:B------:R-:W-:Y:S01]  /*ab10*/  IADD3 R5, R166, 0x50, RZ ;  /* 0x00000050a6057810 */ /* 0x000fe20007ffe0ff */
[----:B------:R-:W-:Y:S01]  /*ab20*/  FFMA.FTZ R48, R0, R57, R48 ;  /* 0x0000003900307223 */ /* 0x000fe20000010030 */
[----:B------:R-:W-:Y:S01]  /*ab30*/  FSEL R187, R55, -INF , !P4 ;  /* 0xff80000037bb7808 */ /* 0x000fe20006000000 */
[----:B----4-:R-:W-:Y:S01]  /*ab40*/  HMMA.16816.F32.BF16 R36, R152, R12, R36 ;  /* 0x0000000c9824723c */ /* 0x010fe20000041824 */
[----:B------:R4:W5:Y:S01]  /*ab50*/  I2F R13, R5 ;  /* 0x00000005000d7306 */ /* 0x0009620000201400 */
[----:B------:R-:W-:Y:S01]  /*ab60*/  ISETP.GE.AND P4, PT, R52, R184, PT ;  /* 0x000000b83400720c */ /* 0x000fe20003f86270 */
[-C--:B-1----:R-:W-:Y:S01]  /*ab70*/  FFMA.FTZ R223, R0, R4.reuse, R49 ;  /* 0x0000000400df7223 */ /* 0x082fe20000010031 */
[----:B------:R-:W-:Y:S01]  /*ab80*/  FSEL R185, R50, -INF , !P6 ;  /* 0xff80000032b97808 */ /* 0x000fe20007000000 */
[----:B------:R-:W-:Y:S01]  /*ab90*/  FFMA.FTZ R51, R0, R4, R51 ;  /* 0x0000000400337223 */ /* 0x000fe20000010033 */
[----:B------:R-:W-:-:S02]  /*aba0*/  ISETP.GE.AND P6, PT, R5, R184, PT ;  /* 0x000000b80500720c */ /* 0x000fc40003fc6270 */
[----:B------:R-:W-:Y:S01]  /*abb0*/  HMMA.16816.F32.BF16 R32, R152, R14, R32 ;  /* 0x0000000e9820723c */ /* 0x000fe20000041820 */
[----:B------:R-:W-:Y:S02]  /*abc0*/  FSEL R223, R223, -INF , !P4 ;  /* 0xff800000dfdf7808 */ /* 0x000fe40006000000 */
[----:B------:R-:W-:Y:S02]  /*abd0*/  ISETP.GE.AND P4, PT, R5, R183, PT ;  /* 0x000000b70500720c */ /* 0x000fe40003f86270 */
[----:B------:R-:W-:Y:S02]  /*abe0*/  IADD3 R12, R166, 0x51, RZ ;  /* 0x00000051a60c7810 */ /* 0x000fe40007ffe0ff */
[----:B------:R-:W-:Y:S01]  /*abf0*/  FSEL R229, R48, -INF , !P5 ;  /* 0xff80000030e57808 */ /* 0x000fe20006800000 */
[----:B----4-:R-:W1:Y:S01]  /*ac00*/  LDSM.16.M88.4 R4, [R201+0x7800] ;  /* 0x00780000c904783b */ /* 0x010e620000000200 */
[----:B-----5:R-:W-:Y:S01]  /*ac10*/  FFMA.FTZ R44, R0, R13, R44 ;  /* 0x0000000d002c7223 */ /* 0x020fe2000001002c */
[----:B------:R-:W-:Y:S01]  /*ac20*/  ISETP.GE.AND P5, PT, R52, R183, PT ;  /* 0x000000b73400720c */ /* 0x000fe20003fa6270 */
[----:B------:R-:W4:Y:S01]  /*ac30*/  I2F R49, R12 ;  /* 0x0000000c00317306 */ /* 0x000f220000201400 */
[----:B------:R-:W-:Y:S01]  /*ac40*/  IADD3 R48, R166, 0x58, RZ ;  /* 0x00000058a6307810 */ /* 0x000fe20007ffe0ff */
[----:B------:R-:W-:Y:S01]  /*ac50*/  FFMA.FTZ R46, R0, R13, R46 ;  /* 0x0000000d002e7223 */ /* 0x000fe2000001002e */
[----:B------:R-:W-:-:S02]  /*ac60*/  IADD3 R14, R166, 0x59, RZ ;  /* 0x00000059a60e7810 */ /* 0x000fc40007ffe0ff */
[----:B---3--:R-:W-:Y:S01]  /*ac70*/  HMMA.16816.F32.BF16 R36, R148, R16, R36 ;  /* 0x000000109424723c */ /* 0x008fe20000041824 */
[----:B------:R-:W-:Y:S01]  /*ac80*/  FSEL R191, R51, -INF , !P5 ;  /* 0xff80000033bf7808 */ /* 0x000fe20006800000 */
[----:B------:R-:W-:-:S04]  /*ac90*/  DEPBAR.LE SB0, 0x0 ;  /* 0x000080000000791a */ /* 0x000fc80000000000 */
[----:B------:R-:W3:Y:S01]  /*aca0*/  I2F R15, R48 ;  /* 0x00000030000f7306 */ /* 0x000ee20000201400 */
[----:B------:R-:W-:Y:S01]  /*acb0*/  FSEL R177, R44, -INF , !P6 ;  /* 0xff8000002cb17808 */ /* 0x000fe20007000000 */
[----:B------:R-:W-:Y:S01]  /*acc0*/  HMMA.16816.F32.BF16 R32, R148, R18, R32 ;  /* 0x000000129420723c */ /* 0x000fe20000041820 */
[C---:B------:R-:W-:Y:S02]  /*acd0*/  ISETP.GE.AND P5, PT, R12.reuse, R184, PT ;  /* 0x000000b80c00720c */ /* 0x040fe40003fa6270 */
[----:B------:R-:W-:Y:S01]  /*ace0*/  ISETP.GE.AND P6, PT, R12, R183, PT ;  /* 0x000000b70c00720c */ /* 0x000fe20003fc6270 */
[-C--:B----4-:R-:W-:Y:S01]  /*acf0*/  FFMA.FTZ R45, R0, R49.reuse, R45 ;  /* 0x00000031002d7223 */ /* 0x090fe2000001002d */
[----:B------:R-:W-:Y:S01]  /*ad00*/  IADD3 R16, R166, 0x60, RZ ;  /* 0x00000060a6107810 */ /* 0x000fe20007ffe0ff */
[----:B------:R-:W4:Y:S01]  /*ad10*/  I2F R12, R14 ;  /* 0x0000000e000c7306 */ /* 0x000f220000201400 */
[----:B------:R-:W-:Y:S01]  /*ad20*/  FFMA.FTZ R47, R0, R49, R47 ;  /* 0x00000031002f7223 */ /* 0x000fe2000001002f */
[----:B--2---:R-:W-:Y:S01]  /*ad30*/  HMMA.16816.F32.BF16 R28, R152, R20, R28 ;  /* 0x00000014981c723c */ /* 0x004fe2000004181c */
[----:B------:R-:W-:-:S02]  /*ad40*/  FSEL R167, R46, -INF , !P4 ;  /* 0xff8000002ea77808 */ /* 0x000fc40006000000 */
[----:B------:R-:W-:Y:S02]  /*ad50*/  ISETP.GE.AND P4, PT, R48, R184, PT ;  /* 0x000000b83000720c */ /* 0x000fe40003f86270 */
[----:B------:R-:W-:Y:S01]  /*ad60*/  FSEL R175, R45, -INF , !P5 ;  /* 0xff8000002daf7808 */ /* 0x000fe20006800000 */
[----:B------:R-:W2:Y:S01]  /*ad70*/  I2F R13, R16 ;  /* 0x00000010000d7306 */ /* 0x000ea20000201400 */
[CC--:B---3--:R-:W-:Y:S01]  /*ad80*/  FFMA.FTZ R40, R0.reuse, R15.reuse, R40 ;  /* 0x0000000f00287223 */ /* 0x0c8fe20000010028 */
[----:B------:R-:W-:Y:S01]  /*ad90*/  FSEL R165, R47, -INF , !P6 ;  /* 0xff8000002fa57808 */ /* 0x000fe20007000000 */
[----:B------:R-:W-:Y:S01]  /*ada0*/  FFMA.FTZ R42, R0, R15, R42 ;  /* 0x0000000f002a7223 */ /* 0x000fe2000001002a */
[----:B------:R-:W-:Y:S01]  /*adb0*/  ISETP.GE.AND P5, PT, R48, R183, PT ;  /* 0x000000b73000720c */ /* 0x000fe20003fa6270 */
[----:B------:R-:W-:Y:S01]  /*adc0*/  HMMA.16816.F32.BF16 R24, R152, R22, R24 ;  /* 0x000000169818723c */ /* 0x000fe20000041818 */
[----:B------:R-:W-:Y:S01]  /*add0*/  IADD3 R17, R166, 0x61, RZ ;  /* 0x00000061a6117810 */ /* 0x000fe20007ffe0ff */
[----:B----4-:R-:W-:Y:S01]  /*ade0*/  FFMA.FTZ R41, R0, R12, R41 ;  /* 0x0000000c00297223 */ /* 0x010fe20000010029 */
[----:B------:R-:W-:Y:S01]  /*adf0*/  ISETP.GE.AND P6, PT, R14, R184, PT ;  /* 0x000000b80e00720c */ /* 0x000fe20003fc6270 */
[----:B------:R-:W-:Y:S01]  /*ae00*/  FFMA.FTZ R43, R0, R12, R43 ;  /* 0x0000000c002b7223 */ /* 0x000fe2000001002b */
[----:B------:R-:W-:-:S02]  /*ae10*/  IADD3 R15, R166, 0x68, RZ ;  /* 0x00000068a60f7810 */ /* 0x000fc40007ffe0ff */
[----:B------:R-:W-:Y:S02]  /*ae20*/  FSEL R171, R40, -INF , !P4 ;  /* 0xff80000028ab7808 */ /* 0x000fe40006000000 */
[----:B------:R-:W-:Y:S01]  /*ae30*/  ISETP.GE.AND P4, PT, R14, R183, PT ;  /* 0x000000b70e00720c */ /* 0x000fe20003f86270 */
[----:B------:R-:W3:Y:S01]  /*ae40*/  I2F R19, R15 ;  /* 0x0000000f00137306 */ /* 0x000ee20000201400 */
[----:B------:R-:W-:Y:S02]  /*ae50*/  FSEL R163, R42, -INF , !P5 ;  /* 0xff8000002aa37808 */ /* 0x000fe40006800000 */
[----:B-1----:R-:W-:Y:S01]  /*ae60*/  HMMA.16816.F32.BF16 R28, R148, R4, R28 ;  /* 0x00000004941c723c */ /* 0x002fe2000004181c */
[----:B------:R-:W-:Y:S01]  /*ae70*/  FSEL R169, R41, -INF , !P6 ;  /* 0xff80000029a97808 */ /* 0x000fe20007000000 */
[-C--:B--2---:R-:W-:Y:S01]  /*ae80*/  FFMA.FTZ R36, R0, R13.reuse, R36 ;  /* 0x0000000d00247223 */ /* 0x084fe20000010024 */
[----:B------:R-:W-:Y:S01]  /*ae90*/  ISETP.GE.AND P5, PT, R16, R184, PT ;  /* 0x000000b81000720c */ /* 0x000fe20003fa6270 */
[----:B------:R-:W-:Y:S01]  /*aea0*/  FFMA.FTZ R38, R0, R13, R38 ;  /* 0x0000000d00267223 */ /* 0x000fe20000010026 */
[----:B------:R-:W-:Y:S01]  /*aeb0*/  ISETP.GE.AND P6, PT, R16, R183, PT ;  /* 0x000000b71000720c */ /* 0x000fe20003fc6270 */
[----:B------:R-:W1:Y:S01]  /*aec0*/  I2F R14, R17 ;  /* 0x00000011000e7306 */ /* 0x000e620000201400 */
[----:B------:R-:W-:-:S02]  /*aed0*/  IADD3 R16, R166, 0x69, RZ ;  /* 0x00000069a6107810 */ /* 0x000fc40007ffe0ff */
[C---:B------:R-:W-:Y:S02]  /*aee0*/  IADD3 R4, R166.reuse, 0x70, RZ ;  /* 0x00000070a6047810 */ /* 0x040fe40007ffe0ff */
[----:B------:R-:W-:Y:S01]  /*aef0*/  IADD3 R13, R166, 0x71, RZ ;  /* 0x00000071a60d7810 */ /* 0x000fe20007ffe0ff */
[----:B------:R-:W-:Y:S01]  /*af00*/  HMMA.16816.F32.BF16 R24, R148, R6, R24 ;  /* 0x000000069418723c */ /* 0x000fe20000041818 */
[----:B------:R-:W-:Y:S01]  /*af10*/  FSEL R161, R43, -INF , !P4 ;  /* 0xff8000002ba17808 */ /* 0x000fe20006000000 */
[----:B------:R-:W2:Y:S01]  /*af20*/  I2F R12, R16 ;  /* 0x00000010000c7306 */ /* 0x000ea20000201400 */
[----:B------:R-:W-:Y:S01]  /*af30*/  FSEL R157, R36, -INF , !P5 ;  /* 0xff800000249d7808 */ /* 0x000fe20006800000 */
[CC--:B---3--:R-:W-:Y:S01]  /*af40*/  FFMA.FTZ R32, R0.reuse, R19.reuse, R32 ;  /* 0x0000001300207223 */ /* 0x0c8fe20000010020 */
[C---:B------:R-:W-:Y:S01]  /*af50*/  ISETP.GE.AND P4, PT, R17.reuse, R184, PT ;  /* 0x000000b81100720c */ /* 0x040fe20003f86270 */
[----:B------:R-:W-:Y:S01]  /*af60*/  FFMA.FTZ R34, R0, R19, R34 ;  /* 0x0000001300227223 */ /* 0x000fe20000010022 */
[----:B------:R-:W-:-:S02]  /*af70*/  ISETP.GE.AND P5, PT, R17, R183, PT ;  /* 0x000000b71100720c */ /* 0x000fc40003fa6270 */
[----:B------:R-:W-:Y:S01]  /*af80*/  FSEL R147, R38, -INF , !P6 ;  /* 0xff80000026937808 */ /* 0x000fe20007000000 */
[----:B------:R-:W3:Y:S01]  /*af90*/  I2F R17, R4 ;  /* 0x0000000400117306 */ /* 0x000ee20000201400 */
[C---:B-1----:R-:W-:Y:S01]  /*afa0*/  FFMA.FTZ R37, R0.reuse, R14, R37 ;  /* 0x0000000e00257223 */ /* 0x042fe20000010025 */
[----:B------:R-:W-:Y:S01]  /*afb0*/  ISETP.GE.AND P6, PT, R15, R184, PT ;  /* 0x000000b80f00720c */ /* 0x000fe20003fc6270 */
[----:B------:R-:W-:Y:S01]  /*afc0*/  FFMA.FTZ R39, R0, R14, R39 ;  /* 0x0000000e00277223 */ /* 0x000fe20000010027 */
[----:B------:R-:W-:Y:S02]  /*afd0*/  IADD3 R6, R166, 0x78, RZ ;  /* 0x00000078a6067810 */ /* 0x000fe40007ffe0ff */
[----:B------:R-:W-:Y:S02]  /*afe0*/  FSEL R155, R37, -INF , !P4 ;  /* 0xff800000259b7808 */ /* 0x000fe40006000000 */
[----:B------:R-:W1:Y:S01]  /*aff0*/  I2F R5, R13 ;  /* 0x0000000d00057306 */ /* 0x000e620000201400 */
[----:B------:R-:W-:Y:S01]  /*b000*/  ISETP.GE.AND P4, PT, R15, R183, PT ;  /* 0x000000b70f00720c */ /* 0x000fe20003f86270 */
[CC--:B--2---:R-:W-:Y:S01]  /*b010*/  FFMA.FTZ R33, R0.reuse, R12.reuse, R33 ;  /* 0x0000000c00217223 */ /* 0x0c4fe20000010021 */
[----:B------:R-:W-:Y:S01]  /*b020*/  FSEL R145, R39, -INF , !P5 ;  /* 0xff80000027917808 */ /* 0x000fe20006800000 */
[----:B------:R-:W-:Y:S01]  /*b030*/  FFMA.FTZ R35, R0, R12, R35 ;  /* 0x0000000c00237223 */ /* 0x000fe20000010023 */
[----:B------:R-:W-:-:S02]  /*b040*/  FSEL R153, R32, -INF , !P6 ;  /* 0xff80000020997808 */ /* 0x000fc40007000000 */
[-C--:B------:R-:W-:Y:S01]  /*b050*/  ISETP.GE.AND P5, PT, R16, R184.reuse, PT ;  /* 0x000000b81000720c */ /* 0x080fe20003fa6270 */
[----:B---3--:R-:W-:Y:S01]  /*b060*/  FFMA.FTZ R28, R0, R17, R28 ;  /* 0x00000011001c7223 */ /* 0x008fe2000001001c */
[----:B------:R-:W-:Y:S01]  /*b070*/  BAR.SYNC.DEFER_BLOCKING 0x0 ;  /* 0x0000000000007b1d */ /* 0x000fe20000010000 */
[----:B------:R-:W-:Y:S01]  /*b080*/  ISETP.GE.AND P6, PT, R16, R183, PT ;  /* 0x000000b71000720c */ /* 0x000fe20003fc6270 */
[----:B------:R-:W-:Y:S01]  /*b090*/  FFMA.FTZ R30, R0, R17, R30 ;  /* 0x00000011001e7223 */ /* 0x000fe2000001001e */
[----:B------:R-:W-:Y:S02]  /*b0a0*/  FSEL R139, R34, -INF , !P4 ;  /* 0xff800000228b7808 */ /* 0x000fe40006000000 */
[----:B------:R-:W-:Y:S01]  /*b0b0*/  ISETP.GE.AND P4, PT, R4, R184, PT ;  /* 0x000000b80400720c */ /* 0x000fe20003f86270 */
[----:B------:R-:W2:Y:S01]  /*b0c0*/  I2F R7, R6 ;  /* 0x0000000600077306 */ /* 0x000ea20000201400 */
[----:B------:R-:W-:Y:S01]  /*b0d0*/  FSEL R149, R33, -INF , !P5 ;  /* 0xff80000021957808 */ /* 0x000fe20006800000 */
[CC--:B-1----:R-:W-:Y:S01]  /*b0e0*/  FFMA.FTZ R29, R0.reuse, R5.reuse, R29 ;  /* 0x00000005001d7223 */ /* 0x0c2fe2000001001d */
[----:B------:R-:W-:Y:S01]  /*b0f0*/  FSEL R137, R35, -INF , !P6 ;  /* 0xff80000023897808 */ /* 0x000fe20007000000 */
[----:B------:R-:W-:Y:S01]  /*b100*/  FFMA.FTZ R31, R0, R5, R31 ;  /* 0x00000005001f7223 */ /* 0x000fe2000001001f */
[----:B------:R-:W-:-:S02]  /*b110*/  ISETP.GE.AND P5, PT, R4, R183, PT ;  /* 0x000000b70400720c */ /* 0x000fc40003fa6270 */
[CC--:B------:R-:W-:Y:S02]  /*b120*/  ISETP.GE.AND P6, PT, R13.reuse, R184.reuse, PT ;  /* 0x000000b80d00720c */ /* 0x0c0fe40003fc6270 */
[----:B------:R-:W-:Y:S02]  /*b130*/  FSEL R63, R28, -INF , !P4 ;  /* 0xff8000001c3f7808 */ /* 0x000fe40006000000 */
[----:B------:R-:W-:Y:S02]  /*b140*/  ISETP.GE.AND P4, PT, R13, R183, PT ;  /* 0x000000b70d00720c */ /* 0x000fe40003f86270 */
[----:B------:R-:W-:Y:S01]  /*b150*/  FSEL R49, R30, -INF , !P5 ;  /* 0xff8000001e317808 */ /* 0x000fe20006800000 */
[----:B------:R-:W1:Y:S01]  /*b160*/  I2F R13, R166 ;  /* 0x000000a6000d7306 */ /* 0x000e620000201400 */
[----:B------:R-:W-:Y:S01]  /*b170*/  FSEL R59, R29, -INF , !P6 ;  /* 0xff8000001d3b7808 */ /* 0x000fe20007000000 */
[-C--:B--2---:R-:W-:Y:S01]  /*b180*/  FFMA.FTZ R24, R0, R7.reuse, R24 ;  /* 0x0000000700187223 */ /* 0x084fe20000010018 */
[----:B------:R-:W-:Y:S01]  /*b190*/  ISETP.GE.AND P5, PT, R6, R184, PT ;  /* 0x000000b80600720c */ /* 0x000fe20003fa6270 */
[----:B------:R-:W-:Y:S01]  /*b1a0*/  FFMA.FTZ R26, R0, R7, R26 ;  /* 0x00000007001a7223 */ /* 0x000fe2000001001a */
[----:B------:R-:W-:-:S02]  /*b1b0*/  ISETP.GE.AND P6, PT, R6, R183, PT ;  /* 0x000000b70600720c */ /* 0x000fc40003fc6270 */
[C---:B------:R-:W-:Y:S02]  /*b1c0*/  IADD3 R6, R166.reuse, 0x79, RZ ;  /* 0x00000079a6067810 */ /* 0x040fe40007ffe0ff */
[----:B------:R-:W-:Y:S02]  /*b1d0*/  FSEL R42, R31, -INF , !P4 ;  /* 0xff8000001f2a7808 */ /* 0x000fe40006000000 */
[----:B------:R-:W2:Y:S01]  /*b1e0*/  I2F R5, R6 ;  /* 0x0000000600057306 */ /* 0x000ea20000201400 */
[----:B------:R-:W-:Y:S02]  /*b1f0*/  ISETP.GE.AND P4, PT, R166, R184, PT ;  /* 0x000000b8a600720c */ /* 0x000fe40003f86270 */
[----:B------:R-:W-:Y:S01]  /*b200*/  FSEL R56, R24, -INF , !P5 ;  /* 0xff80000018387808 */ /* 0x000fe20006800000 */
[-C--:B-1----:R-:W-:Y:S01]  /*b210*/  FFMA.FTZ R4, R0, R13.reuse, R8 ;  /* 0x0000000d00047223 */ /* 0x082fe20000010008 */
[----:B------:R-:W-:Y:S01]  /*b220*/  FSEL R43, R26, -INF , !P6 ;  /* 0xff8000001a2b7808 */ /* 0x000fe20007000000 */
[----:B------:R-:W-:Y:S01]  /*b230*/  FFMA.FTZ R10, R0, R13, R10 ;  /* 0x0000000d000a7223 */ /* 0x000fe2000001000a */
[----:B------:R-:W-:-:S02]  /*b240*/  ISETP.GE.AND P5, PT, R166, R183, PT ;  /* 0x000000b7a600720c */ /* 0x000fc40003fa6270 */
[----:B------:R-:W-:Y:S02]  /*b250*/  FSEL R4, R4, -INF , !P4 ;  /* 0xff80000004047808 */ /* 0x000fe40006000000 */
[C---:B------:R-:W-:Y:S02]  /*b260*/  ISETP.GE.AND P6, PT, R6.reuse, R184, PT ;  /* 0x000000b80600720c */ /* 0x040fe40003fc6270 */
[----:B------:R-:W-:Y:S01]  /*b270*/  ISETP.GE.AND P4, PT, R6, R183, PT ;  /* 0x000000b70600720c */ /* 0x000fe20003f86270 */
[-C--:B--2---:R-:W-:Y:S01]  /*b280*/  FFMA.FTZ R25, R0, R5.reuse, R25 ;  /* 0x0000000500197223 */ /* 0x084fe20000010019 */
[----:B------:R-:W-:Y:S01]  /*b290*/  FSEL R3, R10, -INF , !P5 ;  /* 0xff8000000a037808 */ /* 0x000fe20006800000 */
[----:B------:R-:W-:-:S03]  /*b2a0*/  FFMA.FTZ R27, R0, R5, R27 ;  /* 0x00000005001b7223 */ /* 0x000fc6000001001b */
        /* <DEDUP_REMOVED lines=63> */
.L_x_2457:
[----:B------:R-:W-:-:S04]  /*b6a0*/  LEA R10, -R134, RZ, 0x7 ;  /* 0x000000ff860a7211 */ /* 0x000fc800078e39ff */
[----:B------:R-:W-:Y:S02]  /*b6b0*/  SHF.R.S32.HI R8, RZ, 0x1f, R10 ;  /* 0x0000001fff087819 */ /* 0x000fe4000001140a */
.L_x_2458:
        /* <DEDUP_REMOVED lines=144> */
.L_x_2460:
[----:B------:R-:W-:Y:S05]  /*bfc0*/  BSYNC B0 ;  /* 0x0000000000007941 */ /* 0x000fea0003800000 */
.L_x_2459:
[----:B------:R-:W0:Y:S01]  /*bfd0*/  LDGDEPBAR ;  /* 0x00000000000079af */ /* 0x000e220000000000 */
[----:B------:R-:W-:-:S04]  /*bfe0*/  LEA R232, P1, R10, R232, 0x1 ;  /* 0x000000e80ae87211 */ /* 0x000fc800078208ff */
[----:B------:R-:W-:Y:S02]  /*bff0*/  LEA.HI.X R231, R10, R231, R8, 0x1, P1 ;  /* 0x000000e70ae77211 */ /* 0x000fe400008f0c08 */
.L_x_2456:
[----:B------:R-:W-:Y:S01]  /*c000*/  FMNMX.FTZ R2, R133, R4, !PT ;  /* 0x0000000485027209 */ /* 0x000fe20007810000 */
[----:B-1----:R-:W-:Y:S03]  /*c010*/  LDSM.16.MT88.4 R12, [R200+0xc000] ;  /* 0x00c00000c80c783b */ /* 0x002fe60000004200 */
        /* <DEDUP_REMOVED lines=68> */
[----:B------:R-:W1:Y:S01]  /*c460*/  SHFL.BFLY PT, R5, R6, 0x2, 0x1f ;  /* 0x0c401f0006057f89 */ /* 0x000e6200000e0000 */
[----:B------:R-:W-:-:S05]  /*c470*/  FMNMX.FTZ R7, R48, R7, !PT ;  /* 0x0000000730077209 */ /* 0x000fca0007810000 */
[----:B------:R-:W2:Y:S01]  /*c480*/  SHFL.BFLY PT, R2, R7, 0x2, 0x1f ;  /* 0x0c401f0007027f89 */ /* 0x000ea200000e0000 */
[----:B-1----:R-:W-:-:S05]  /*c490*/  FMNMX.FTZ R5, R6, R5, !PT ;  /* 0x0000000506057209 */ /* 0x002fca0007810000 */
[----:B------:R-:W1:Y:S01]  /*c4a0*/  SHFL.BFLY PT, R34, R5, 0x1, 0x1f ;  /* 0x0c201f0005227f89 */ /* 0x000e6200000e0000 */
[----:B--2---:R-:W-:-:S05]  /*c4b0*/  FMNMX.FTZ R2, R7, R2, !PT ;  /* 0x0000000207027209 */ /* 0x004fca0007810000 */
[----:B------:R-:W2:Y:S01]  /*c4c0*/  SHFL.BFLY PT, R33, R2, 0x1, 0x1f ;  /* 0x0c201f0002217f89 */ /* 0x000ea200000e0000 */
[----:B-1----:R-:W-:-:S04]  /*c4d0*/  FMNMX.FTZ R34, R5, R34, !PT ;  /* 0x0000002205227209 */ /* 0x002fc80007810000 */
[C---:B------:R-:W-:Y:S01]  /*c4e0*/  FSETP.NEU.FTZ.AND P2, PT, R34.reuse, -INF , PT ;  /* 0xff8000002200780b */ /* 0x040fe20003f5d000 */
[----:B------:R-:W-:Y:S01]  /*c4f0*/  FMUL.FTZ R62, R34, c[0x0][0x23c] ;  /* 0x00008f00223e7a20 */ /* 0x000fe20000410000 */
[----:B--2---:R-:W-:-:S04]  /*c500*/  FMNMX.FTZ R33, R2, R33, !PT ;  /* 0x0000002102217209 */ /* 0x004fc80007810000 */
[C---:B------:R-:W-:Y:S01]  /*c510*/  FSETP.NEU.FTZ.AND P1, PT, R33.reuse, -INF , PT ;  /* 0xff8000002100780b */ /* 0x040fe20003f3d000 */
[C---:B------:R-:W-:Y:S01]  /*c520*/  FMUL.FTZ R50, R33.reuse, c[0x0][0x23c] ;  /* 0x00008f0021327a20 */ /* 0x040fe20000410000 */
[----:B------:R-:W-:Y:S02]  /*c530*/  FSEL R62, R62, RZ, P2 ;  /* 0x000000ff3e3e7208 */ /* 0x000fe40001000000 */
[----:B------:R-:W-:Y:S02]  /*c540*/  FSEL R5, R33, RZ, P1 ;  /* 0x000000ff21057208 */ /* 0x000fe40000800000 */
[----:B------:R-:W-:Y:S01]  /*c550*/  FSEL R50, R50, RZ, P1 ;  /* 0x000000ff32327208 */ /* 0x000fe20000800000 */
[--C-:B------:R-:W-:Y:S02]  /*c560*/  FFMA.FTZ R31, R9, c[0x0][0x23c], -R62.reuse ;  /* 0x00008f00091f7a23 */ /* 0x100fe4000001083e */
[----:B------:R-:W-:Y:S01]  /*c570*/  FFMA.FTZ R32, R4, c[0x0][0x23c], -R62 ;  /* 0x00008f0004207a23 */ /* 0x000fe2000001083e */
[----:B------:R-:W-:Y:S01]  /*c580*/  FSEL R4, R34, RZ, P2 ;  /* 0x000000ff22047208 */ /* 0x000fe20001000000 */
[----:B------:R-:W-:-:S02]  /*c590*/  FFMA.FTZ R28, R3, c[0x0][0x23c], -R50 ;  /* 0x00008f00031c7a23 */ /* 0x000fc40000010832 */
[----:B------:R-:W-:Y:S01]  /*c5a0*/  FFMA.FTZ R3, R11, c[0x0][0x23c], -R50 ;  /* 0x00008f000b037a23 */ /* 0x000fe20000010832 */
[----:B------:R-:W-:Y:S01]  /*c5b0*/  MUFU.EX2 R31, R31 ;  /* 0x0000001f001f7308 */ /* 0x000fe20000000800 */
[----:B------:R-:W1:Y:S01]  /*c5c0*/  LDSM.16.MT88.4 R8, [R198+0xc000] ;  /* 0x00c00000c608783b */ /* 0x000e620000004200 */
[----:B------:R-:W-:Y:S02]  /*c5d0*/  FADD.FTZ R4, R133, -R4 ;  /* 0x8000000485047221 */ /* 0x000fe40000010000 */
[----:B------:R-:W-:Y:S02]  /*c5e0*/  FADD.FTZ R5, R132, -R5 ;  /* 0x8000000584057221 */ /* 0x000fe40000010000 */
[--C-:B------:R-:W-:Y:S02]  /*c5f0*/  FFMA.FTZ R30, R174, c[0x0][0x23c], -R62.reuse ;  /* 0x00008f00ae1e7a23 */ /* 0x100fe4000001083e */
[----:B------:R-:W-:Y:S01]  /*c600*/  FFMA.FTZ R29, R186, c[0x0][0x23c], -R62 ;  /* 0x00008f00ba1d7a23 */ /* 0x000fe2000001083e */
[----:B------:R-:W2:Y:S01]  /*c610*/  MUFU.EX2 R32, R32 ;  /* 0x0000002000207308 */ /* 0x000ea20000000800 */
[----:B------:R-:W-:-:S02]  /*c620*/  FFMA.FTZ R2, R176, c[0x0][0x23c], -R50 ;  /* 0x00008f00b0027a23 */ /* 0x000fc40000010832 */
[----:B------:R-:W-:Y:S02]  /*c630*/  FFMA.FTZ R35, R178, c[0x0][0x23c], -R50 ;  /* 0x00008f00b2237a23 */ /* 0x000fe40000010832 */
[----:B------:R-:W-:Y:S02]  /*c640*/  FMUL.FTZ R41, R4, c[0x0][0x23c] ;  /* 0x00008f0004297a20 */ /* 0x000fe40000410000 */
[----:B------:R-:W-:Y:S01]  /*c650*/  FMUL.FTZ R40, R5, c[0x0][0x23c] ;  /* 0x00008f0005287a20 */ /* 0x000fe20000410000 */
[----:B------:R-:W-:Y:S01]  /*c660*/  MUFU.EX2 R30, R30 ;  /* 0x0000001e001e7308 */ /* 0x000fe20000000800 */
[--C-:B------:R-:W-:Y:S02]  /*c670*/  FFMA.FTZ R51, R164, c[0x0][0x23c], -R62.reuse ;  /* 0x00008f00a4337a23 */ /* 0x100fe4000001083e */
[--C-:B------:R-:W-:Y:S02]  /*c680*/  FFMA.FTZ R60, R162, c[0x0][0x23c], -R62.reuse ;  /* 0x00008f00a23c7a23 */ /* 0x100fe4000001083e */
[----:B------:R-:W-:-:S02]  /*c690*/  FFMA.FTZ R58, R160, c[0x0][0x23c], -R62 ;  /* 0x00008f00a03a7a23 */ /* 0x000fc4000001083e */
[----:B------:R-:W-:Y:S01]  /*c6a0*/  FFMA.FTZ R61, R158, c[0x0][0x23c], -R62 ;  /* 0x00008f009e3d7a23 */ /* 0x000fe2000001083e */
[----:B------:R-:W3:Y:S01]  /*c6b0*/  MUFU.EX2 R29, R29 ;  /* 0x0000001d001d7308 */ /* 0x000ee20000000800 */
[----:B--2---:R-:W-:Y:S01]  /*c6c0*/  F2FP.BF16.PACK_AB R4, R31, R32 ;  /* 0x000000201f04723e */ /* 0x004fe200000010ff */
[--C-:B------:R-:W-:Y:S02]  /*c6d0*/  FFMA.FTZ R65, R144, c[0x0][0x23c], -R50.reuse ;  /* 0x00008f0090417a23 */ /* 0x100fe40000010832 */
[--C-:B------:R-:W-:Y:S02]  /*c6e0*/  FFMA.FTZ R66, R156, c[0x0][0x23c], -R50.reuse ;  /* 0x00008f009c427a23 */ /* 0x100fe40000010832 */
[--C-:B------:R-:W-:Y:S02]  /*c6f0*/  FFMA.FTZ R64, R146, c[0x0][0x23c], -R50.reuse ;  /* 0x00008f0092407a23 */ /* 0x100fe40000010832 */
[----:B------:R-:W-:Y:S01]  /*c700*/  MUFU.EX2 R28, R28 ;  /* 0x0000001c001c7308 */ /* 0x000fe20000000800 */
[----:B------:R-:W-:-:S02]  /*c710*/  FFMA.FTZ R67, R142, c[0x0][0x23c], -R50 ;  /* 0x00008f008e437a23 */ /* 0x000fc40000010832 */
[--C-:B------:R-:W-:Y:S02]  /*c720*/  FFMA.FTZ R133, R136, c[0x0][0x23c], -R62.reuse ;  /* 0x00008f0088857a23 */ /* 0x100fe4000001083e */
[--C-:B------:R-:W-:Y:S02]  /*c730*/  FFMA.FTZ R135, R138, c[0x0][0x23c], -R62.reuse ;  /* 0x00008f008a877a23 */ /* 0x100fe4000001083e */
[----:B------:R-:W-:Y:S01]  /*c740*/  FFMA.FTZ R136, R140, c[0x0][0x23c], -R62 ;  /* 0x00008f008c887a23 */ /* 0x000fe2000001083e */
[----:B------:R-:W2:Y:S01]  /*c750*/  MUFU.EX2 R3, R3 ;  /* 0x0000000300037308 */ /* 0x000ea20000000800 */
[----:B---3--:R-:W-:Y:S01]  /*c760*/  F2FP.BF16.PACK_AB R6, R29, R30 ;  /* 0x0000001e1d06723e */ /* 0x008fe200000010ff */
[----:B------:R-:W-:Y:S02]  /*c770*/  FFMA.FTZ R138, R141, c[0x0][0x23c], -R50 ;  /* 0x00008f008d8a7a23 */ /* 0x000fe40000010832 */
[----:B------:R-:W-:Y:S02]  /*c780*/  FFMA.FTZ R132, R251, c[0x0][0x23c], -R62 ;  /* 0x00008f00fb847a23 */ /* 0x000fe4000001083e */
[----:B------:R-:W-:-:S02]  /*c790*/  FFMA.FTZ R141, R249, c[0x0][0x23c], -R50 ;  /* 0x00008f00f98d7a23 */ /* 0x000fc40000010832 */
[----:B------:R-:W-:Y:S01]  /*c7a0*/  MUFU.EX2 R2, R2 ;  /* 0x0000000200027308 */ /* 0x000fe20000000800 */
[--C-:B------:R-:W-:Y:S02]  /*c7b0*/  FFMA.FTZ R140, R247, c[0x0][0x23c], -R50.reuse ;  /* 0x00008f00f78c7a23 */ /* 0x100fe40000010832 */
[----:B------:R-:W-:Y:S02]  /*c7c0*/  FFMA.FTZ R143, R143, c[0x0][0x23c], -R50 ;  /* 0x00008f008f8f7a23 */ /* 0x000fe40000010832 */
[----:B------:R-:W-:Y:S02]  /*c7d0*/  FFMA.FTZ R151, R159, c[0x0][0x23c], -R62 ;  /* 0x00008f009f977a23 */ /* 0x000fe4000001083e */
[----:B------:R-:W-:Y:S01]  /*c7e0*/  FFMA.FTZ R146, R179, c[0x0][0x23c], -R50 ;  /* 0x00008f00b3927a23 */ /* 0x000fe20000010832 */
[----:B------:R-:W3:Y:S01]  /*c7f0*/  MUFU.EX2 R35, R35 ;  /* 0x0000002300237308 */ /* 0x000ee20000000800 */
[----:B--2---:R-:W-:Y:S01]  /*c800*/  F2FP.BF16.PACK_AB R5, R3, R28 ;  /* 0x0000001c0305723e */ /* 0x004fe200000010ff */
[----:B------:R-:W-:-:S02]  /*c810*/  FFMA.FTZ R142, R241, c[0x0][0x23c], -R62 ;  /* 0x00008f00f18e7a23 */ /* 0x000fc4000001083e */
[--C-:B------:R-:W-:Y:S02]  /*c820*/  FFMA.FTZ R159, R245, c[0x0][0x23c], -R62.reuse ;  /* 0x00008f00f59f7a23 */ /* 0x100fe4000001083e */
[----:B------:R-:W-:Y:S02]  /*c830*/  FFMA.FTZ R144, R243, c[0x0][0x23c], -R62 ;  /* 0x00008f00f3907a23 */ /* 0x000fe4000001083e */
[----:B------:R-:W2:Y:S01]  /*c840*/  MUFU.EX2 R41, R41 ;  /* 0x0000002900297308 */ /* 0x000ea20000000800 */
        /* <DEDUP_REMOVED lines=43> */
[----:B------:R-:W4:Y:S01]  /*cb00*/  MUFU.EX2 R66, R66 ;  /* 0x0000004200427308 */ /* 0x000f220000000800 */
[----:B------:R-:W-:-:S02]  /*cb10*/  FMUL.FTZ R83, R83, R40 ;  /* 0x0000002853537220 */ /* 0x000fc40000410000 */
[C---:B------:R-:W-:Y:S01]  /*cb20*/  HMMA.16816.F32.BF16 R76, R4.reuse, R16, R76 ;  /* 0x00000010044c723c */ /* 0x040fe2000004184c */
[-C--:B------:R-:W-:Y:S02]  /*cb30*/  FMUL.FTZ R84, R84, R41.reuse ;  /* 0x0000002954547220 */ /* 0x080fe40000410000 */
[-C--:B------:R-:W-:Y:S02]  /*cb40*/  FMUL.FTZ R85, R85, R41.reuse ;  /* 0x0000002955557220 */ /* 0x080fe40000410000 */
[-C--:B------:R-:W-:Y:S01]  /*cb50*/  FMUL.FTZ R86, R86, R40.reuse ;  /* 0x0000002856567220 */ /* 0x080fe20000410000 */
[----:B------:R-:W-:Y:S01]  /*cb60*/  MUFU.EX2 R64, R64 ;  /* 0x0000004000407308 */ /* 0x000fe20000000800 */
[----:B------:R-:W-:Y:S01]  /*cb70*/  FMUL.FTZ R87, R87, R40 ;  /* 0x0000002857577220 */ /* 0x000fe20000410000 */
[----:B------:R-:W-:Y:S01]  /*cb80*/  HMMA.16816.F32.BF16 R80, R4, R18, R80 ;  /* 0x000000120450723c */ /* 0x000fe20000041850 */
[----:B------:R-:W5:Y:S01]  /*cb90*/  LDSM.16.MT88.4 R16, [R198+0x10000] ;  /* 0x01000000c610783b */ /* 0x000f620000004200 */
[----:B------:R-:W-:-:S02]  /*cba0*/  FMUL.FTZ R88, R88, R41 ;  /* 0x0000002958587220 */ /* 0x000fc40000410000 */
[-C--:B------:R-:W-:Y:S02]  /*cbb0*/  FMUL.FTZ R89, R89, R41.reuse ;  /* 0x0000002959597220 */ /* 0x080fe40000410000 */
[-C--:B------:R-:W-:Y:S01]  /*cbc0*/  FMUL.FTZ R90, R90, R40.reuse ;  /* 0x000000285a5a7220 */ /* 0x080fe20000410000 */
[----:B------:R-:W1:Y:S01]  /*cbd0*/  MUFU.EX2 R67, R67 ;  /* 0x0000004300437308 */ /* 0x000e620000000800 */
[-C--:B------:R-:W-:Y:S02]  /*cbe0*/  FMUL.FTZ R91, R91, R40.reuse ;  /* 0x000000285b5b7220 */ /* 0x080fe40000410000 */
[-C--:B------:R-:W-:Y:S01]  /*cbf0*/  FMUL.FTZ R92, R92, R41.reuse ;  /* 0x000000295c5c7220 */ /* 0x080fe20000410000 */
[----:B---3--:R-:W-:Y:S01]  /*cc00*/  HMMA.16816.F32.BF16 R84, R4, R12, R84 ;  /* 0x0000000c0454723c */ /* 0x008fe20000041854 */
[----:B------:R-:W-:Y:S02]  /*cc10*/  FMUL.FTZ R93, R93, R41 ;  /* 0x000000295d5d7220 */ /* 0x000fe40000410000 */
[-C--:B------:R-:W-:Y:S01]  /*cc20*/  FMUL.FTZ R94, R94, R40.reuse ;  /* 0x000000285e5e7220 */ /* 0x080fe20000410000 */
[----:B------:R-:W-:Y:S01]  /*cc30*/  MUFU.EX2 R132, R132 ;  /* 0x0000008400847308 */ /* 0x000fe20000000800 */
[----:B------:R-:W-:-:S02]  /*cc40*/  FMUL.FTZ R95, R95, R40 ;  /* 0x000000285f5f7220 */ /* 0x000fc40000410000 */
[-C--:B------:R-:W-:Y:S01]  /*cc50*/  FMUL.FTZ R96, R96, R41.reuse ;  /* 0x0000002960607220 */ /* 0x080fe20000410000 */
[C---:B------:R-:W-:Y:S01]  /*cc60*/  HMMA.16816.F32.BF16 R88, R4.reuse, R14, R88 ;  /* 0x0000000e0458723c */ /* 0x040fe20000041858 */
[-C--:B------:R-:W-:Y:S01]  /*cc70*/  FMUL.FTZ R97, R97, R41.reuse ;  /* 0x0000002961617220 */ /* 0x080fe20000410000 */
[----:B------:R-:W3:Y:S01]  /*cc80*/  LDSM.16.MT88.4 R12, [R197+0x10000] ;  /* 0x01000000c50c783b */ /* 0x000ee20000004200 */
        /* <DEDUP_REMOVED lines=16> */
[C---:B-----5:R-:W-:Y:S01]  /*cd90*/  HMMA.16816.F32.BF16 R100, R4.reuse, R16, R100 ;  /* 0x000000100464723c */ /* 0x060fe20000041864 */
        /* <DEDUP_REMOVED lines=20> */
[----:B------:R-:W-:Y:S01]  /*cee0*/  FMUL.FTZ R113, R113, R41 ;  /* 0x0000002971717220 */ /* 0x000fe20000410000 */
[----:B------:R-:W3:Y:S01]  /*cef0*/  LDSM.16.MT88.4 R12, [R196+0xc800] ;  /* 0x00c80000c40c783b */ /* 0x000ee20000004200 */
[-C--:B------:R-:W-:Y:S01]  /*cf00*/  FMUL.FTZ R114, R114, R40.reuse ;  /* 0x0000002872727220 */ /* 0x080fe20000410000 */
[----:B------:R-:W2:Y:S01]  /*cf10*/  MUFU.EX2 R143, R143 ;  /* 0x0000008f008f7308 */ /* 0x000ea20000000800 */
[----:B------:R-:W-:Y:S02]  /*cf20*/  FMUL.FTZ R115, R115, R40 ;  /* 0x0000002873737220 */ /* 0x000fe40000410000 */
[--C-:B------:R-:W-:Y:S01]  /*cf30*/  FFMA.FTZ R154, R189, c[0x0][0x23c], -R50.reuse ;  /* 0x00008f00bd9a7a23 */ /* 0x100fe20000010832 */
[----:B-1----:R-:W-:Y:S01]  /*cf40*/  HMMA.16816.F32.BF16 R116, R4, R8, R116 ;  /* 0x000000080474723c */ /* 0x002fe20000041874 */
[----:B------:R-:W-:-:S02]  /*cf50*/  FFMA.FTZ R187, R187, c[0x0][0x23c], -R50 ;  /* 0x00008f00bbbb7a23 */ /* 0x000fc40000010832 */
[--C-:B------:R-:W-:Y:S01]  /*cf60*/  FFMA.FTZ R156, R171, c[0x0][0x23c], -R62.reuse ;  /* 0x00008f00ab9c7a23 */ /* 0x100fe2000001083e */
[----:B------:R-:W-:Y:S01]  /*cf70*/  MUFU.EX2 R142, R142 ;  /* 0x0000008e008e7308 */ /* 0x000fe20000000800 */
[----:B------:R-:W-:Y:S02]  /*cf80*/  FFMA.FTZ R169, R169, c[0x0][0x23c], -R62 ;  /* 0x00008f00a9a97a23 */ /* 0x000fe4000001083e */
[--C-:B------:R-:W-:Y:S01]  /*cf90*/  FFMA.FTZ R158, R167, c[0x0][0x23c], -R50.reuse ;  /* 0x00008f00a79e7a23 */ /* 0x100fe20000010832 */
[----:B------:R-:W-:Y:S01]  /*cfa0*/  HMMA.16816.F32.BF16 R112, R4, R10, R112 ;  /* 0x0000000a0470723c */ /* 0x000fe20000041870 */
[----:B------:R-:W1:Y:S01]  /*cfb0*/  LDSM.16.MT88.4 R8, [R200+0x10800] ;  /* 0x01080000c808783b */ /* 0x000e620000004200 */
[--C-:B------:R-:W-:Y:S02]  /*cfc0*/  FFMA.FTZ R165, R165, c[0x0][0x23c], -R50.reuse ;  /* 0x00008f00a5a57a23 */ /* 0x100fe40000010832 */
[----:B------:R-:W1:Y:S01]  /*cfd0*/  MUFU.EX2 R151, R151 ;  /* 0x0000009700977308 */ /* 0x000e620000000800 */
[----:B------:R-:W-:-:S02]  /*cfe0*/  FFMA.FTZ R160, R163, c[0x0][0x23c], -R50 ;  /* 0x00008f00a3a07a23 */ /* 0x000fc40000010832 */
[----:B--2---:R-:W-:Y:S01]  /*cff0*/  F2FP.BF16.PACK_AB R4, R60, R51 ;  /* 0x000000333c04723e */ /* 0x004fe200000010ff */
[----:B------:R-:W-:Y:S01]  /*d000*/  FFMA.FTZ R161, R161, c[0x0][0x23c], -R50 ;  /* 0x00008f00a1a17a23 */ /* 0x000fe20000010832 */
[----:B----4-:R-:W-:Y:S01]  /*d010*/  F2FP.BF16.PACK_AB R5, R66, R65 ;  /* 0x000000414205723e */ /* 0x010fe200000010ff */
[--C-:B------:R-:W-:Y:S01]  /*d020*/  FFMA.FTZ R157, R157, c[0x0][0x23c], -R62.reuse ;  /* 0x00008f009d9d7a23 */ /* 0x100fe2000001083e */
[----:B------:R-:W-:Y:S01]  /*d030*/  F2FP.BF16.PACK_AB R6, R61, R58 ;  /* 0x0000003a3d06723e */ /* 0x000fe200000010ff */
[----:B------:R-:W-:Y:S01]  /*d040*/  MUFU.EX2 R159, R159 ;  /* 0x0000009f009f7308 */ /* 0x000fe20000000800 */
[----:B------:R-:W-:Y:S01]  /*d050*/  F2FP.BF16.PACK_AB R7, R67, R64 ;  /* 0x000000404307723e */ /* 0x000fe200000010ff */
[--C-:B------:R-:W-:Y:S02]  /*d060*/  FFMA.FTZ R162, R155, c[0x0][0x23c], -R62.reuse ;  /* 0x00008f009ba27a23 */ /* 0x100fe4000001083e */
[--C-:B------:R-:W-:Y:S02]  /*d070*/  FFMA.FTZ R153, R153, c[0x0][0x23c], -R62.reuse ;  /* 0x00008f0099997a23 */ /* 0x100fe4000001083e */
[----:B------:R-:W-:-:S02]  /*d080*/  FFMA.FTZ R164, R149, c[0x0][0x23c], -R62 ;  /* 0x00008f0095a47a23 */ /* 0x000fc4000001083e */
[C---:B------:R-:W-:Y:S01]  /*d090*/  HMMA.16816.F32.BF16 R68, R4.reuse, R20, R68 ;  /* 0x000000140444723c */ /* 0x040fe20000041844 */
[----:B------:R-:W-:Y:S01]  /*d0a0*/  MUFU.EX2 R144, R144 ;  /* 0x0000009000907308 */ /* 0x000fe20000000800 */
[--C-:B------:R-:W-:Y:S02]  /*d0b0*/  FFMA.FTZ R147, R147, c[0x0][0x23c], -R50.reuse ;  /* 0x00008f0093937a23 */ /* 0x100fe40000010832 */
[--C-:B------:R-:W-:Y:S02]  /*d0c0*/  FFMA.FTZ R166, R145, c[0x0][0x23c], -R50.reuse ;  /* 0x00008f0091a67a23 */ /* 0x100fe40000010832 */
[--C-:B------:R-:W-:Y:S02]  /*d0d0*/  FFMA.FTZ R139, R139, c[0x0][0x23c], -R50.reuse ;  /* 0x00008f008b8b7a23 */ /* 0x100fe40000010832 */
[----:B------:R-:W-:Y:S01]  /*d0e0*/  HMMA.16816.F32.BF16 R72, R4, R22, R72 ;  /* 0x000000160448723c */ /* 0x000fe20000041848 */
[----:B------:R-:W2:Y:S01]  /*d0f0*/  LDSM.16.MT88.4 R20, [R196+0x10800] ;  /* 0x01080000c414783b */ /* 0x000ea20000004200 */
[----:B------:R-:W-:Y:S01]  /*d100*/  MUFU.EX2 R146, R146 ;  /* 0x0000009200927308 */ /* 0x000fe20000000800 */
[----:B------:R-:W-:-:S02]  /*d110*/  FFMA.FTZ R137, R137, c[0x0][0x23c], -R50 ;  /* 0x00008f0089897a23 */ /* 0x000fc40000010832 */
[----:B------:R-:W-:Y:S02]  /*d120*/  FFMA.FTZ R32, R234, R41, R32 ;  /* 0x00000029ea207223 */ /* 0x000fe40000010020 */
[----:B------:R-:W-:Y:S01]  /*d130*/  FFMA.FTZ R28, R233, R40, R28 ;  /* 0x00000028e91c7223 */ /* 0x000fe2000001001c */
[----:B-----5:R-:W-:Y:S01]  /*d140*/  HMMA.16816.F32.BF16 R76, R4, R16, R76 ;  /* 0x00000010044c723c */ /* 0x020fe2000004184c */
[----:B------:R-:W-:Y:S01]  /*d150*/  FADD.FTZ R31, R31, R32 ;  /* 0x000000201f1f7221 */ /* 0x000fe20000010000 */
[----:B------:R-:W4:Y:S01]  /*d160*/  MUFU.EX2 R179, R179 ;  /* 0x000000b300b37308 */ /* 0x000f220000000800 */
[----:B------:R-:W-:Y:S02]  /*d170*/  FADD.FTZ R3, R3, R28 ;  /* 0x0000001c03037221 */ /* 0x000fe40000010000 */
[----:B------:R-:W-:-:S03]  /*d180*/  FADD.FTZ R30, R30, R31 ;  /* 0x0000001f1e1e7221 */ /* 0x000fc60000010000 */
[C---:B------:R-:W-:Y:S01]  /*d190*/  HMMA.16816.F32.BF16 R80, R4.reuse, R18, R80 ;  /* 0x000000120450723c */ /* 0x040fe20000041850 */
[----:B------:R-:W5:Y:S01]  /*d1a0*/  LDSM.16.MT88.4 R16, [R198+0xd000] ;  /* 0x00d00000c610783b */ /* 0x000f620000004200 */
[----:B------:R-:W-:Y:S06]  /*d1b0*/  MUFU.EX2 R148, R148 ;  /* 0x0000009400947308 */ /* 0x000fec0000000800 */
        /* <DEDUP_REMOVED lines=11> */
[----:B------:R-:W-:Y:S06]  /*d270*/  MUFU.EX2 R193, R193 ;  /* 0x000000c100c17308 */ /* 0x000fec0000000800 */
[C---:B------:R-:W-:Y:S01]  /*d280*/  HMMA.16816.F32.BF16 R120, R4.reuse, R38, R120 ;  /* 0x000000260478723c */ /* 0x040fe20000041878 */
[----:B------:R-:W-:Y:S01]  /*d290*/  LDSM.16.MT88.4 R36, [R196+0x11000] ;  /* 0x01100000c424783b */ /* 0x000fe20000004200 */
[----:B------:R-:W-:Y:S06]  /*d2a0*/  MUFU.EX2 R154, R154 ;  /* 0x0000009a009a7308 */ /* 0x000fec0000000800 */
[C---:B------:R-:W-:Y:S02]  /*d2b0*/  HMMA.16816.F32.BF16 R128, R4.reuse, R24, R128 ;  /* 0x000000180480723c */ /* 0x040fe40000041880 */
[----:B------:R-:W2:Y:S06]  /*d2c0*/  MUFU.EX2 R187, R187 ;  /* 0x000000bb00bb7308 */ /* 0x000eac0000000800 */
[C---:B------:R-:W-:Y:S01]  /*d2d0*/  HMMA.16816.F32.BF16 R124, R4.reuse, R26, R124 ;  /* 0x0000001a047c723c */ /* 0x040fe2000004187c */
[----:B------:R-:W3:Y:S01]  /*d2e0*/  LDSM.16.MT88.4 R24, [R200+0xd000] ;  /* 0x00d00000c818783b */ /* 0x000ee20000004200 */
[----:B------:R-:W-:Y:S06]  /*d2f0*/  MUFU.EX2 R156, R156 ;  /* 0x0000009c009c7308 */ /* 0x000fec0000000800 */
[C---:B-1----:R-:W-:Y:S02]  /*d300*/  HMMA.16816.F32.BF16 R92, R4.reuse, R8, R92 ;  /* 0x00000008045c723c */ /* 0x042fe4000004185c */
[----:B------:R-:W-:Y:S06]  /*d310*/  MUFU.EX2 R169, R169 ;  /* 0x000000a900a97308 */ /* 0x000fec0000000800 */
[C---:B------:R-:W-:Y:S01]  /*d320*/  HMMA.16816.F32.BF16 R96, R4.reuse, R10, R96 ;  /* 0x0000000a0460723c */ /* 0x040fe20000041860 */
[----:B------:R-:W1:Y:S01]  /*d330*/  LDSM.16.MT88.4 R8, [R196+0xd000] ;  /* 0x00d00000c408783b */ /* 0x000e620000004200 */
[----:B------:R-:W-:Y:S06]  /*d340*/  MUFU.EX2 R158, R158 ;  /* 0x0000009e009e7308 */ /* 0x000fec0000000800 */
[C---:B--2---:R-:W-:Y:S02]  /*d350*/  HMMA.16816.F32.BF16 R116, R4.reuse, R20, R116 ;  /* 0x000000140474723c */ /* 0x044fe40000041874 */
[----:B------:R-:W-:Y:S06]  /*d360*/  MUFU.EX2 R165, R165 ;  /* 0x000000a500a57308 */ /* 0x000fec0000000800 */
[----:B------:R-:W-:Y:S01]  /*d370*/  HMMA.16816.F32.BF16 R112, R4, R22, R112 ;  /* 0x000000160470723c */ /* 0x000fe20000041870 */
[----:B------:R-:W2:Y:S01]  /*d380*/  LDSM.16.MT88.4 R20, [R200+0x11000] ;  /* 0x01100000c814783b */ /* 0x000ea20000004200 */
[----:B------:R-:W-:Y:S05]  /*d390*/  MUFU.EX2 R160, R160 ;  /* 0x000000a000a07308 */ /* 0x000fea0000000800 */
[----:B------:R-:W-:-:S02]  /*d3a0*/  F2FP.BF16.PACK_AB R4, R133, R132 ;  /* 0x000000848504723e */ /* 0x000fc400000010ff */
[----:B------:R-:W-:Y:S01]  /*d3b0*/  F2FP.BF16.PACK_AB R5, R141, R138 ;  /* 0x0000008a8d05723e */ /* 0x000fe200000010ff */
[----:B------:R-:W-:Y:S01]  /*d3c0*/  MUFU.EX2 R161, R161 ;  /* 0x000000a100a17308 */ /* 0x000fe20000000800 */
[----:B------:R-:W-:Y:S02]  /*d3d0*/  F2FP.BF16.PACK_AB R6, R135, R136 ;  /* 0x000000888706723e */ /* 0x000fe400000010ff */
[----:B------:R-:W-:-:S05]  /*d3e0*/  F2FP.BF16.PACK_AB R7, R143, R140 ;  /* 0x0000008c8f07723e */ /* 0x000fca00000010ff */
[----:B------:R-:W-:Y:S02]  /*d3f0*/  MUFU.EX2 R157, R157 ;  /* 0x0000009d009d7308 */ /* 0x000fe40000000800 */
[C---:B-----5:R-:W-:Y:S06]  /*d400*/  HMMA.16816.F32.BF16 R68, R4.reuse, R16, R68 ;  /* 0x000000100444723c */ /* 0x060fec0000041844 */
[----:B------:R-:W-:Y:S02]  /*d410*/  MUFU.EX2 R162, R162 ;  /* 0x000000a200a27308 */ /* 0x000fe40000000800 */
[C---:B------:R-:W-:Y:S01]  /*d420*/  HMMA.16816.F32.BF16 R72, R4.reuse, R18, R72 ;  /* 0x000000120448723c */ /* 0x040fe20000041848 */
[----:B------:R-:W5:Y:S05]  /*d430*/  LDSM.16.MT88.4 R16, [R198+0xd800] ;  /* 0x00d80000c610783b */ /* 0x000f6a0000004200 */
[----:B------:R-:W-:Y:S02]  /*d440*/  MUFU.EX2 R153, R153 ;  /* 0x0000009900997308 */ /* 0x000fe40000000800 */
[C---:B------:R-:W-:Y:S06]  /*d450*/  HMMA.16816.F32.BF16 R108, R4.reuse, R52, R108 ;  /* 0x00000034046c723c */ /* 0x040fec000004186c */
[----:B------:R-:W-:Y:S02]  /*d460*/  MUFU.EX2 R164, R164 ;  /* 0x000000a400a47308 */ /* 0x000fe40000000800 */
[C---:B------:R-:W-:Y:S01]  /*d470*/  HMMA.16816.F32.BF16 R120, R4.reuse, R54, R120 ;  /* 0x000000360478723c */ /* 0x040fe20000041878 */
[----:B------:R-:W1:Y:S05]  /*d480*/  LDSM.16.MT88.4 R52, [R198+0x11800] ;  /* 0x01180000c634783b */ /* 0x000e6a0000004200 */
[----:B------:R-:W-:Y:S02]  /*d490*/  MUFU.EX2 R147, R147 ;  /* 0x0000009300937308 */ /* 0x000fe40000000800 */
[C---:B------:R-:W-:Y:S06]  /*d4a0*/  HMMA.16816.F32.BF16 R76, R4.reuse, R12, R76 ;  /* 0x0000000c044c723c */ /* 0x040fec000004184c */
[----:B------:R-:W-:Y:S02]  /*d4b0*/  MUFU.EX2 R166, R166 ;  /* 0x000000a600a67308 */ /* 0x000fe40000000800 */
[C---:B------:R-:W-:Y:S01]  /*d4c0*/  HMMA.16816.F32.BF16 R80, R4.reuse, R14, R80 ;  /* 0x0000000e0450723c */ /* 0x040fe20000041850 */
[----:B------:R-:W2:Y:S05]  /*d4d0*/  LDSM.16.MT88.4 R12, [R197+0xd800] ;  /* 0x00d80000c50c783b */ /* 0x000eaa0000004200 */
[----:B------:R-:W-:Y:S02]  /*d4e0*/  MUFU.EX2 R139, R139 ;  /* 0x0000008b008b7308 */ /* 0x000fe40000000800 */
[C---:B------:R-:W-:Y:S08]  /*d4f0*/  HMMA.16816.F32.BF16 R100, R4.reuse, R44, R100 ;  /* 0x0000002c0464723c */ /* 0x040ff00000041864 */
        /* <DEDUP_REMOVED lines=9> */
[C---:B------:R-:W-:Y:S01]  /*d590*/  HMMA.16816.F32.BF16 R104, R4.reuse, R46, R104 ;  /* 0x0000002e0468723c */ /* 0x040fe20000041868 */
[----:B------:R-:W1:Y:S07]  /*d5a0*/  LDSM.16.MT88.4 R44, [R197+0x11800] ;  /* 0x01180000c52c783b */ /* 0x000e6e0000004200 */
[C---:B------:R-:W-:Y:S08]  /*d5b0*/  HMMA.16816.F32.BF16 R116, R4.reuse, R36, R116 ;  /* 0x000000240474723c */ /* 0x040ff00000041874 */
[----:B------:R-:W-:Y:S01]  /*d5c0*/  HMMA.16816.F32.BF16 R112, R4, R38, R112 ;  /* 0x000000260470723c */ /* 0x000fe20000041870 */
[----:B------:R-:W1:Y:S06]  /*d5d0*/  LDSM.16.MT88.4 R36, [R196+0x11800] ;  /* 0x01180000c424783b */ /* 0x000e6c0000004200 */
[----:B------:R-:W-:-:S02]  /*d5e0*/  F2FP.BF16.PACK_AB R4, R151, R142 ;  /* 0x0000008e9704723e */ /* 0x000fc400000010ff */
[----:B----4-:R-:W-:Y:S02]  /*d5f0*/  F2FP.BF16.PACK_AB R5, R179, R146 ;  /* 0x00000092b305723e */ /* 0x010fe400000010ff */
[----:B------:R-:W-:Y:S02]  /*d600*/  F2FP.BF16.PACK_AB R6, R144, R159 ;  /* 0x0000009f9006723e */ /* 0x000fe400000010ff */
[----:B------:R-:W-:-:S07]  /*d610*/  F2FP.BF16.PACK_AB R7, R181, R148 ;  /* 0x00000094b507723e */ /* 0x000fce00000010ff */
[C---:B-----5:R-:W-:Y:S08]  /*d620*/  HMMA.16816.F32.BF16 R68, R4.reuse, R16, R68 ;  /* 0x000000100444723c */ /* 0x060ff00000041844 */
[C---:B------:R-:W-:Y:S01]  /*d630*/  HMMA.16816.F32.BF16 R72, R4.reuse, R18, R72 ;  /* 0x000000120448723c */ /* 0x040fe20000041848 */
[----:B------:R-:W4:Y:S07]  /*d640*/  LDSM.16.MT88.4 R16, [R198+0xe000] ;  /* 0x00e00000c610783b */ /* 0x000f2e0000004200 */
[C---:B------:R-:W-:Y:S07]  /*d650*/  HMMA.16816.F32.BF16 R100, R4.reuse, R52, R100 ;  /* 0x000000340464723c */ /* 0x040fee0000041864 */
[--C-:B------:R-:W-:Y:S01]  /*d660*/  FFMA.FTZ R52, R185, c[0x0][0x23c], -R50.reuse ;  /* 0x00008f00b9347a23 */ /* 0x100fe20000010832 */
[----:B------:R-:W-:Y:S01]  /*d670*/  HMMA.16816.F32.BF16 R76, R4, R12, R76 ;  /* 0x0000000c044c723c */ /* 0x000fe2000004184c */
[----:B------:R-:W-:-:S04]  /*d680*/  FFMA.FTZ R53, R191, c[0x0][0x23c], -R50 ;  /* 0x00008f00bf357a23 */ /* 0x000fc80000010832 */
[----:B------:R-:W-:Y:S03]  /*d690*/  MUFU.EX2 R52, R52 ;  /* 0x0000003400347308 */ /* 0x000fe60000000800 */
[C---:B------:R-:W-:Y:S01]  /*d6a0*/  HMMA.16816.F32.BF16 R80, R4.reuse, R14, R80 ;  /* 0x0000000e0450723c */ /* 0x040fe20000041850 */
[----:B------:R-:W5:Y:S04]  /*d6b0*/  LDSM.16.MT88.4 R12, [R197+0xe000] ;  /* 0x00e00000c50c783b */ /* 0x000f680000004200 */
[----:B------:R-:W1:Y:S03]  /*d6c0*/  MUFU.EX2 R53, R53 ;  /* 0x0000003500357308 */ /* 0x000e660000000800 */
[C---:B---3--:R-:W-:Y:S08]  /*d6d0*/  HMMA.16816.F32.BF16 R128, R4.reuse, R24, R128 ;  /* 0x000000180480723c */ /* 0x048ff00000041880 */
[C---:B------:R-:W-:Y:S01]  /*d6e0*/  HMMA.16816.F32.BF16 R124, R4.reuse, R26, R124 ;  /* 0x0000001a047c723c */ /* 0x040fe2000004187c */
[----:B------:R-:W-:Y:S07]  /*d6f0*/  LDSM.16.MT88.4 R24, [R200+0xe000] ;  /* 0x00e00000c818783b */ /* 0x000fee0000004200 */
[C---:B-1----:R-:W-:Y:S08]  /*d700*/  HMMA.16816.F32.BF16 R84, R4.reuse, R8, R84 ;  /* 0x000000080454723c */ /* 0x042ff00000041854 */
[C---:B------:R-:W-:Y:S01]  /*d710*/  HMMA.16816.F32.BF16 R88, R4.reuse, R10, R88 ;  /* 0x0000000a0458723c */ /* 0x040fe20000041858 */
[----:B------:R-:W1:Y:S07]  /*d720*/  LDSM.16.MT88.4 R8, [R196+0xe000] ;  /* 0x00e00000c408783b */ /* 0x000e6e0000004200 */
[C---:B--2---:R-:W-:Y:S08]  /*d730*/  HMMA.16816.F32.BF16 R92, R4.reuse, R20, R92 ;  /* 0x00000014045c723c */ /* 0x044ff0000004185c */
[C---:B------:R-:W-:Y:S01]  /*d740*/  HMMA.16816.F32.BF16 R96, R4.reuse, R22, R96 ;  /* 0x000000160460723c */ /* 0x040fe20000041860 */
[----:B------:R-:W-:Y:S07]  /*d750*/  LDSM.16.MT88.4 R20, [R200+0x12000] ;  /* 0x01200000c814783b */ /* 0x000fee0000004200 */
[C---:B------:R-:W-:Y:S07]  /*d760*/  HMMA.16816.F32.BF16 R104, R4.reuse, R54, R104 ;  /* 0x000000360468723c */ /* 0x040fee0000041868 */
[--C-:B------:R-:W-:Y:S01]  /*d770*/  FFMA.FTZ R54, R177, c[0x0][0x23c], -R62.reuse ;  /* 0x00008f00b1367a23 */ /* 0x100fe2000001083e */
[----:B------:R-:W-:Y:S01]  /*d780*/  HMMA.16816.F32.BF16 R108, R4, R44, R108 ;  /* 0x0000002c046c723c */ /* 0x000fe2000004186c */
[----:B------:R-:W-:-:S04]  /*d790*/  FFMA.FTZ R55, R175, c[0x0][0x23c], -R62 ;  /* 0x00008f00af377a23 */ /* 0x000fc8000001083e */
[----:B------:R-:W-:Y:S03]  /*d7a0*/  MUFU.EX2 R54, R54 ;  /* 0x0000003600367308 */ /* 0x000fe60000000800 */
[C---:B------:R-:W-:Y:S01]  /*d7b0*/  HMMA.16816.F32.BF16 R120, R4.reuse, R46, R120 ;  /* 0x0000002e0478723c */ /* 0x040fe20000041878 */
[----:B------:R-:W-:Y:S04]  /*d7c0*/  LDSM.16.MT88.4 R44, [R197+0x12800] ;  /* 0x01280000c52c783b */ /* 0x000fe80000004200 */
[----:B------:R-:W2:Y:S03]  /*d7d0*/  MUFU.EX2 R55, R55 ;  /* 0x0000003700377308 */ /* 0x000ea60000000800 */
[C---:B------:R-:W-:Y:S08]  /*d7e0*/  HMMA.16816.F32.BF16 R116, R4.reuse, R36, R116 ;  /* 0x000000240474723c */ /* 0x040ff00000041874 */
[----:B------:R-:W-:Y:S01]  /*d7f0*/  HMMA.16816.F32.BF16 R112, R4, R38, R112 ;  /* 0x000000260470723c */ /* 0x000fe20000041870 */
[----:B------:R-:W-:Y:S06]  /*d800*/  LDSM.16.MT88.4 R36, [R198+0x12000] ;  /* 0x01200000c624783b */ /* 0x000fec0000004200 */
[----:B------:R-:W-:-:S02]  /*d810*/  F2FP.BF16.PACK_AB R4, R183, R150 ;  /* 0x00000096b704723e */ /* 0x000fc400000010ff */
[----:B------:R-:W-:Y:S02]  /*d820*/  F2FP.BF16.PACK_AB R5, R187, R154 ;  /* 0x0000009abb05723e */ /* 0x000fe400000010ff */
[----:B------:R-:W-:Y:S02]  /*d830*/  F2FP.BF16.PACK_AB R6, R193, R152 ;  /* 0x00000098c106723e */ /* 0x000fe400000010ff */
[----:B------:R-:W-:-:S07]  /*d840*/  F2FP.BF16.PACK_AB R7, R53, R52 ;  /* 0x000000343507723e */ /* 0x000fce00000010ff */
[C---:B----4-:R-:W-:Y:S08]  /*d850*/  HMMA.16816.F32.BF16 R68, R4.reuse, R16, R68 ;  /* 0x000000100444723c */ /* 0x050ff00000041844 */
        /* <DEDUP_REMOVED lines=8> */
[C---:B------:R-:W-:Y:S08]  /*d8e0*/  HMMA.16816.F32.BF16 R128, R4.reuse, R24, R128 ;  /* 0x000000180480723c */ /* 0x040ff00000041880 */
[C---:B---3--:R-:W-:Y:S08]  /*d8f0*/  HMMA.16816.F32.BF16 R108, R4.reuse, R16, R108 ;  /* 0x00000010046c723c */ /* 0x048ff0000004186c */
[C---:B------:R-:W-:Y:S01]  /*d900*/  HMMA.16816.F32.BF16 R120, R4.reuse, R18, R120 ;  /* 0x000000120478723c */ /* 0x040fe20000041878 */
[----:B------:R-:W3:Y:S07]  /*d910*/  LDSM.16.MT88.4 R16, [R196+0xe800] ;  /* 0x00e80000c410783b */ /* 0x000eee0000004200 */
[C---:B------:R-:W-:Y:S01]  /*d920*/  HMMA.16816.F32.BF16 R124, R4.reuse, R26, R124 ;  /* 0x0000001a047c723c */ /* 0x040fe2000004187c */
[----:B------:R-:W-:Y:S07]  /*d930*/  LDSM.16.MT88.4 R24, [R200+0xe800] ;  /* 0x00e80000c818783b */ /* 0x000fee0000004200 */
[C---:B------:R-:W-:Y:S08]  /*d940*/  HMMA.16816.F32.BF16 R92, R4.reuse, R20, R92 ;  /* 0x00000014045c723c */ /* 0x040ff0000004185c */
[C---:B------:R-:W-:Y:S01]  /*d950*/  HMMA.16816.F32.BF16 R96, R4.reuse, R22, R96 ;  /* 0x000000160460723c */ /* 0x040fe20000041860 */
[----:B------:R-:W5:Y:S07]  /*d960*/  LDSM.16.MT88.4 R20, [R197+0xe800] ;  /* 0x00e80000c514783b */ /* 0x000f6e0000004200 */
[C---:B------:R-:W-:Y:S08]  /*d970*/  HMMA.16816.F32.BF16 R100, R4.reuse, R36, R100 ;  /* 0x000000240464723c */ /* 0x040ff00000041864 */
[C---:B------:R-:W-:Y:S01]  /*d980*/  HMMA.16816.F32.BF16 R104, R4.reuse, R38, R104 ;  /* 0x000000260468723c */ /* 0x040fe20000041868 */
[----:B------:R-:W-:Y:S07]  /*d990*/  LDSM.16.MT88.4 R36, [R200+0xf000] ;  /* 0x00f00000c824783b */ /* 0x000fee0000004200 */
[C---:B----4-:R-:W-:Y:S08]  /*d9a0*/  HMMA.16816.F32.BF16 R116, R4.reuse, R12, R116 ;  /* 0x0000000c0474723c */ /* 0x050ff00000041874 */
[----:B------:R-:W-:Y:S01]  /*d9b0*/  HMMA.16816.F32.BF16 R112, R4, R14, R112 ;  /* 0x0000000e0470723c */ /* 0x000fe20000041870 */
[----:B------:R-:W4:Y:S06]  /*d9c0*/  LDSM.16.MT88.4 R12, [R200+0x12800] ;  /* 0x01280000c80c783b */ /* 0x000f2c0000004200 */
[----:B--2---:R-:W-:-:S02]  /*d9d0*/  F2FP.BF16.PACK_AB R4, R55, R54 ;  /* 0x000000363704723e */ /* 0x004fc400000010ff */
[----:B------:R-:W-:Y:S02]  /*d9e0*/  F2FP.BF16.PACK_AB R5, R165, R158 ;  /* 0x0000009ea505723e */ /* 0x000fe400000010ff */
[----:B------:R-:W-:Y:S02]  /*d9f0*/  F2FP.BF16.PACK_AB R6, R169, R156 ;  /* 0x0000009ca906723e */ /* 0x000fe400000010ff */
[----:B------:R-:W-:-:S07]  /*da00*/  F2FP.BF16.PACK_AB R7, R161, R160 ;  /* 0x000000a0a107723e */ /* 0x000fce00000010ff */
[C---:B-1----:R-:W-:Y:S08]  /*da10*/  HMMA.16816.F32.BF16 R68, R4.reuse, R8, R68 ;  /* 0x000000080444723c */ /* 0x042ff00000041844 */
[C---:B------:R-:W-:Y:S01]  /*da20*/  HMMA.16816.F32.BF16 R72, R4.reuse, R10, R72 ;  /* 0x0000000a0448723c */ /* 0x040fe20000041848 */
[----:B------:R-:W1:Y:S07]  /*da30*/  LDSM.16.MT88.4 R8, [R198+0x12800] ;  /* 0x01280000c608783b */ /* 0x000e6e0000004200 */
[C---:B---3--:R-:W-:Y:S08]  /*da40*/  HMMA.16816.F32.BF16 R84, R4.reuse, R16, R84 ;  /* 0x000000100454723c */ /* 0x048ff00000041854 */
[C---:B------:R-:W-:Y:S01]  /*da50*/  HMMA.16816.F32.BF16 R88, R4.reuse, R18, R88 ;  /* 0x000000120458723c */ /* 0x040fe20000041858 */
[----:B------:R-:W2:Y:S07]  /*da60*/  LDSM.16.MT88.4 R16, [R196+0x12800] ;  /* 0x01280000c410783b */ /* 0x000eae0000004200 */
[C---:B-----5:R-:W-:Y:S08]  /*da70*/  HMMA.16816.F32.BF16 R76, R4.reuse, R20, R76 ;  /* 0x00000014044c723c */ /* 0x060ff0000004184c */
[C---:B------:R-:W-:Y:S01]  /*da80*/  HMMA.16816.F32.BF16 R80, R4.reuse, R22, R80 ;  /* 0x000000160450723c */ /* 0x040fe20000041850 */
[----:B------:R-:W3:Y:S07]  /*da90*/  LDSM.16.MT88.4 R20, [R197+0xf000] ;  /* 0x00f00000c514783b */ /* 0x000eee0000004200 */
[C---:B----4-:R-:W-:Y:S08]  /*daa0*/  HMMA.16816.F32.BF16 R92, R4.reuse, R12, R92 ;  /* 0x0000000c045c723c */ /* 0x050ff0000004185c */
[C---:B-1----:R-:W-:Y:S08]  /*dab0*/  HMMA.16816.F32.BF16 R100, R4.reuse, R8, R100 ;  /* 0x000000080464723c */ /* 0x042ff00000041864 */
[C---:B------:R-:W-:Y:S01]  /*dac0*/  HMMA.16816.F32.BF16 R104, R4.reuse, R10, R104 ;  /* 0x0000000a0468723c */ /* 0x040fe20000041868 */
[----:B------:R-:W1:Y:S07]  /*dad0*/  LDSM.16.MT88.4 R8, [R200+0x13000] ;  /* 0x01300000c808783b */ /* 0x000e6e0000004200 */
[C---:B--2---:R-:W-:Y:S08]  /*dae0*/  HMMA.16816.F32.BF16 R116, R4.reuse, R16, R116 ;  /* 0x000000100474723c */ /* 0x044ff00000041874 */
[C---:B------:R-:W-:Y:S01]  /*daf0*/  HMMA.16816.F32.BF16 R112, R4.reuse, R18, R112 ;  /* 0x000000120470723c */ /* 0x040fe20000041870 */
[----:B------:R-:W2:Y:S07]  /*db00*/  LDSM.16.MT88.4 R16, [R198+0x13000] ;  /* 0x01300000c610783b */ /* 0x000eae0000004200 */
[C---:B------:R-:W-:Y:S01]  /*db10*/  HMMA.16816.F32.BF16 R96, R4.reuse, R14, R96 ;  /* 0x0000000e0460723c */ /* 0x040fe20000041860 */
[----:B------:R-:W-:Y:S07]  /*db20*/  LDSM.16.MT88.4 R12, [R196+0xf000] ;  /* 0x00f00000c40c783b */ /* 0x000fee0000004200 */
[C---:B------:R-:W-:Y:S01]  /*db30*/  HMMA.16816.F32.BF16 R108, R4.reuse, R44, R108 ;  /* 0x0000002c046c723c */ /* 0x040fe2000004186c */
[----:B------:R-:W4:Y:S07]  /*db40*/  MUFU.EX2 R44, R137 ;  /* 0x00000089002c7308 */ /* 0x000f2e0000000800 */
[C---:B------:R-:W-:Y:S08]  /*db50*/  HMMA.16816.F32.BF16 R128, R4.reuse, R24, R128 ;  /* 0x000000180480723c */ /* 0x040ff00000041880 */
[C---:B------:R-:W-:Y:S01]  /*db60*/  HMMA.16816.F32.BF16 R124, R4.reuse, R26, R124 ;  /* 0x0000001a047c723c */ /* 0x040fe2000004187c */
[----:B------:R-:W5:Y:S07]  /*db70*/  LDSM.16.MT88.4 R24, [R198+0xf000] ;  /* 0x00f00000c618783b */ /* 0x000f6e0000004200 */
[----:B------:R-:W-:Y:S07]  /*db80*/  HMMA.16816.F32.BF16 R120, R4, R46, R120 ;  /* 0x0000002e0478723c */ /* 0x000fee0000041878 */
[----:B------:R-:W-:-:S02]  /*db90*/  F2FP.BF16.PACK_AB R4, R162, R157 ;  /* 0x0000009da204723e */ /* 0x000fc400000010ff */
[----:B------:R-:W-:Y:S02]  /*dba0*/  F2FP.BF16.PACK_AB R5, R166, R147 ;  /* 0x00000093a605723e */ /* 0x000fe400000010ff */
[----:B------:R-:W-:Y:S02]  /*dbb0*/  F2FP.BF16.PACK_AB R6, R164, R153 ;  /* 0x00000099a406723e */ /* 0x000fe400000010ff */
[----:B----4-:R-:W-:-:S07]  /*dbc0*/  F2FP.BF16.PACK_AB R7, R44, R139 ;  /* 0x0000008b2c07723e */ /* 0x010fce00000010ff */
        /* <DEDUP_REMOVED lines=25> */
[----:B------:R-:W4:Y:S03]  /*dd60*/  MUFU.EX2 R25, R25 ;  /* 0x0000001900197308 */ /* 0x000f260000000800 */
[C---:B------:R-:W-:Y:S01]  /*dd70*/  HMMA.16816.F32.BF16 R88, R4.reuse, R14, R88 ;  /* 0x0000000e0458723c */ /* 0x040fe20000041858 */
[----:B------:R-:W5:Y:S04]  /*dd80*/  LDSM.16.MT88.4 R12, [R198+0xf800] ;  /* 0x00f80000c60c783b */ /* 0x000f680000004200 */
[----:B------:R-:W-:Y:S03]  /*dd90*/  MUFU.EX2 R26, R26 ;  /* 0x0000001a001a7308 */ /* 0x000fe60000000800 */
[C---:B---3--:R-:W-:Y:S05]  /*dda0*/  HMMA.16816.F32.BF16 R108, R4.reuse, R20, R108 ;  /* 0x00000014046c723c */ /* 0x048fea000004186c */
[----:B------:R-:W3:Y:S03]  /*ddb0*/  MUFU.EX2 R27, R27 ;  /* 0x0000001b001b7308 */ /* 0x000ee60000000800 */
[C---:B------:R-:W-:Y:S01]  /*ddc0*/  HMMA.16816.F32.BF16 R120, R4.reuse, R22, R120 ;  /* 0x000000160478723c */ /* 0x040fe20000041878 */
[----:B------:R-:W-:Y:S04]  /*ddd0*/  LDSM.16.MT88.4 R20, [R197+0xf800] ;  /* 0x00f80000c514783b */ /* 0x000fe80000004200 */
[----:B------:R-:W-:Y:S03]  /*dde0*/  MUFU.EX2 R38, R38 ;  /* 0x0000002600267308 */ /* 0x000fe60000000800 */
[C---:B-1----:R-:W-:Y:S05]  /*ddf0*/  HMMA.16816.F32.BF16 R116, R4.reuse, R8, R116 ;  /* 0x000000080474723c */ /* 0x042fea0000041874 */
[----:B------:R-:W1:Y:S03]  /*de00*/  MUFU.EX2 R39, R39 ;  /* 0x0000002700277308 */ /* 0x000e660000000800 */
[----:B------:R-:W-:Y:S01]  /*de10*/  HMMA.16816.F32.BF16 R112, R4, R10, R112 ;  /* 0x0000000a0470723c */ /* 0x000fe20000041870 */
[----:B------:R-:W5:Y:S06]  /*de20*/  LDSM.16.MT88.4 R8, [R196+0xf800] ;  /* 0x00f80000c408783b */ /* 0x000f6c0000004200 */
[----:B----4-:R-:W-:-:S02]  /*de30*/  F2FP.BF16.PACK_AB R4, R25, R24 ;  /* 0x000000181904723e */ /* 0x010fc400000010ff */
[----:B------:R-:W-:Y:S02]  /*de40*/  F2FP.BF16.PACK_AB R5, R37, R36 ;  /* 0x000000242505723e */ /* 0x000fe400000010ff */
[----:B---3--:R-:W-:Y:S02]  /*de50*/  F2FP.BF16.PACK_AB R6, R27, R26 ;  /* 0x0000001a1b06723e */ /* 0x008fe400000010ff */
[----:B-1----:R-:W-:-:S07]  /*de60*/  F2FP.BF16.PACK_AB R7, R39, R38 ;  /* 0x000000262707723e */ /* 0x002fce00000010ff */
[C---:B--2---:R-:W-:Y:S07]  /*de70*/  HMMA.16816.F32.BF16 R128, R4.reuse, R16, R128 ;  /* 0x000000100480723c */ /* 0x044fee0000041880 */
[----:B------:R-:W-:Y:S01]  /*de80*/  FADD.FTZ R16, R2, R3 ;  /* 0x0000000302107221 */ /* 0x000fe20000010000 */
[----:B-----5:R-:W-:Y:S01]  /*de90*/  HMMA.16816.F32.BF16 R68, R4, R12, R68 ;  /* 0x0000000c0444723c */ /* 0x020fe20000041844 */
[----:B------:R-:W-:Y:S02]  /*dea0*/  FADD.FTZ R2, R29, R30 ;  /* 0x0000001e1d027221 */ /* 0x000fe40000010000 */
[----:B------:R-:W-:-:S02]  /*deb0*/  FADD.FTZ R16, R35, R16 ;  /* 0x0000001023107221 */ /* 0x000fc40000010000 */
[----:B------:R-:W-:Y:S02]  /*dec0*/  FADD.FTZ R3, R51, R2 ;  /* 0x0000000233037221 */ /* 0x000fe40000010000 */
[----:B------:R-:W-:Y:S01]  /*ded0*/  FADD.FTZ R17, R65, R16 ;  /* 0x0000001041117221 */ /* 0x000fe20000010000 */
[C---:B------:R-:W-:Y:S01]  /*dee0*/  HMMA.16816.F32.BF16 R72, R4.reuse, R14, R72 ;  /* 0x0000000e0448723c */ /* 0x040fe20000041848 */
[----:B------:R-:W-:Y:S01]  /*def0*/  FADD.FTZ R3, R60, R3 ;  /* 0x000000033c037221 */ /* 0x000fe20000010000 */
[----:B------:R-:W1:Y:S01]  /*df00*/  LDSM.16.MT88.4 R12, [R200+0x13800] ;  /* 0x01380000c80c783b */ /* 0x000e620000004200 */
[----:B------:R-:W-:Y:S02]  /*df10*/  FADD.FTZ R17, R66, R17 ;  /* 0x0000001142117221 */ /* 0x000fe40000010000 */
[----:B------:R-:W-:Y:S02]  /*df20*/  FADD.FTZ R58, R58, R3 ;  /* 0x000000033a3a7221 */ /* 0x000fe40000010000 */
[----:B------:R-:W-:Y:S01]  /*df30*/  FADD.FTZ R64, R64, R17 ;  /* 0x0000001140407221 */ /* 0x000fe20000010000 */
[----:B------:R-:W-:Y:S01]  /*df40*/  HMMA.16816.F32.BF16 R84, R4, R8, R84 ;  /* 0x000000080454723c */ /* 0x000fe20000041854 */
[----:B------:R-:W-:-:S02]  /*df50*/  FADD.FTZ R61, R61, R58 ;  /* 0x0000003a3d3d7221 */ /* 0x000fc40000010000 */
[----:B------:R-:W-:Y:S02]  /*df60*/  FADD.FTZ R67, R67, R64 ;  /* 0x0000004043437221 */ /* 0x000fe40000010000 */
[----:B------:R-:W-:Y:S02]  /*df70*/  FADD.FTZ R132, R132, R61 ;  /* 0x0000003d84847221 */ /* 0x000fe40000010000 */
[----:B------:R-:W-:Y:S01]  /*df80*/  FADD.FTZ R138, R138, R67 ;  /* 0x000000438a8a7221 */ /* 0x000fe20000010000 */
[C---:B------:R-:W-:Y:S01]  /*df90*/  HMMA.16816.F32.BF16 R88, R4.reuse, R10, R88 ;  /* 0x0000000a0458723c */ /* 0x040fe20000041858 */
[----:B------:R-:W-:Y:S01]  /*dfa0*/  FADD.FTZ R133, R133, R132 ;  /* 0x0000008485857221 */ /* 0x000fe20000010000 */
[----:B------:R-:W2:Y:S01]  /*dfb0*/  LDSM.16.MT88.4 R8, [R197+0x13800] ;  /* 0x01380000c508783b */ /* 0x000ea20000004200 */
[----:B------:R-:W-:Y:S01]  /*dfc0*/  FADD.FTZ R141, R141, R138 ;  /* 0x0000008a8d8d7221 */ /* 0x000fe20000010000 */
[----:B------:R-:W-:Y:S01]  /*dfd0*/  MOV R132, R33 ;  /* 0x0000002100847202 */ /* 0x000fe20000000f00 */
[----:B------:R-:W-:Y:S01]  /*dfe0*/  FADD.FTZ R136, R136, R133 ;  /* 0x0000008588887221 */ /* 0x000fe20000010000 */
[----:B------:R-:W-:Y:S01]  /*dff0*/  MOV R133, R34 ;  /* 0x0000002200857202 */ /* 0x000fe20000000f00 */
[----:B------:R-:W-:Y:S01]  /*e000*/  FADD.FTZ R140, R140, R141 ;  /* 0x0000008d8c8c7221 */ /* 0x000fe20000010000 */
[----:B------:R-:W-:Y:S01]  /*e010*/  HMMA.16816.F32.BF16 R124, R4, R18, R124 ;  /* 0x00000012047c723c */ /* 0x000fe2000004187c */
[----:B------:R-:W-:Y:S01]  /*e020*/  FADD.FTZ R135, R135, R136 ;  /* 0x0000008887877221 */ /* 0x000fe20000010000 */
[----:B------:R-:W3:Y:S01]  /*e030*/  LDSM.16.MT88.4 R16, [R198+0x13800] ;  /* 0x01380000c610783b */ /* 0x000ee20000004200 */
[----:B------:R-:W-:-:S02]  /*e040*/  FADD.FTZ R143, R143, R140 ;  /* 0x0000008c8f8f7221 */ /* 0x000fc40000010000 */
[----:B------:R-:W-:Y:S02]  /*e050*/  FADD.FTZ R2, R142, R135 ;  /* 0x000000878e027221 */ /* 0x000fe40000010000 */
[----:B------:R-:W-:Y:S01]  /*e060*/  FADD.FTZ R146, R146, R143 ;  /* 0x0000008f92927221 */ /* 0x000fe20000010000 */
[C---:B------:R-:W-:Y:S01]  /*e070*/  HMMA.16816.F32.BF16 R76, R4.reuse, R20, R76 ;  /* 0x00000014044c723c */ /* 0x040fe2000004184c */
[----:B------:R-:W-:Y:S02]  /*e080*/  FADD.FTZ R2, R151, R2 ;  /* 0x0000000297027221 */ /* 0x000fe40000010000 */
        /* <DEDUP_REMOVED lines=8> */
[----:B-1----:R-:W-:Y:S01]  /*e110*/  HMMA.16816.F32.BF16 R92, R4, R12, R92 ;  /* 0x0000000c045c723c */ /* 0x002fe2000004185c */
[----:B------:R-:W-:Y:S02]  /*e120*/  FADD.FTZ R183, R183, R150 ;  /* 0x00000096b7b77221 */ /* 0x000fe40000010000 */
[----:B------:R-:W-:Y:S02]  /*e130*/  FADD.FTZ R187, R187, R154 ;  /* 0x0000009abbbb7221 */ /* 0x000fe40000010000 */
[----:B------:R-:W-:-:S02]  /*e140*/  FADD.FTZ R152, R152, R183 ;  /* 0x000000b798987221 */ /* 0x000fc40000010000 */
[----:B------:R-:W-:Y:S01]  /*e150*/  FADD.FTZ R52, R52, R187 ;  /* 0x000000bb34347221 */ /* 0x000fe20000010000 */
[C---:B------:R-:W-:Y:S01]  /*e160*/  HMMA.16816.F32.BF16 R96, R4.reuse, R14, R96 ;  /* 0x0000000e0460723c */ /* 0x040fe20000041860 */
[----:B------:R-:W1:Y:S01]  /*e170*/  LDSM.16.MT88.4 R12, [R196+0x13800] ;  /* 0x01380000c40c783b */ /* 0x000e620000004200 */
[----:B------:R-:W-:Y:S02]  /*e180*/  FADD.FTZ R193, R193, R152 ;  /* 0x00000098c1c17221 */ /* 0x000fe40000010000 */
[----:B------:R-:W-:Y:S02]  /*e190*/  FADD.FTZ R53, R53, R52 ;  /* 0x0000003435357221 */ /* 0x000fe40000010000 */
[----:B------:R-:W-:Y:S02]  /*e1a0*/  FADD.FTZ R54, R54, R193 ;  /* 0x000000c136367221 */ /* 0x000fe40000010000 */
[----:B------:R-:W-:Y:S01]  /*e1b0*/  FADD.FTZ R158, R158, R53 ;  /* 0x000000359e9e7221 */ /* 0x000fe20000010000 */
[----:B--2---:R-:W-:Y:S01]  /*e1c0*/  HMMA.16816.F32.BF16 R108, R4, R8, R108 ;  /* 0x00000008046c723c */ /* 0x004fe2000004186c */
[----:B------:R-:W-:-:S02]  /*e1d0*/  FADD.FTZ R55, R55, R54 ;  /* 0x0000003637377221 */ /* 0x000fc40000010000 */
[----:B------:R-:W-:Y:S02]  /*e1e0*/  FADD.FTZ R165, R165, R158 ;  /* 0x0000009ea5a57221 */ /* 0x000fe40000010000 */
[----:B------:R-:W-:Y:S02]  /*e1f0*/  FADD.FTZ R2, R156, R55 ;  /* 0x000000379c027221 */ /* 0x000fe40000010000 */
[----:B------:R-:W-:Y:S01]  /*e200*/  FADD.FTZ R8, R160, R165 ;  /* 0x000000a5a0087221 */ /* 0x000fe20000010000 */
[----:B---3--:R-:W-:Y:S01]  /*e210*/  HMMA.16816.F32.BF16 R100, R4, R16, R100 ;  /* 0x000000100464723c */ /* 0x008fe20000041864 */
[----:B------:R-:W-:Y:S02]  /*e220*/  FADD.FTZ R2, R169, R2 ;  /* 0x00000002a9027221 */ /* 0x000fe40000010000 */
[----:B------:R-:W-:Y:S02]  /*e230*/  FADD.FTZ R8, R161, R8 ;  /* 0x00000008a1087221 */ /* 0x000fe40000010000 */
[----:B------:R-:W-:-:S02]  /*e240*/  FADD.FTZ R157, R157, R2 ;  /* 0x000000029d9d7221 */ /* 0x000fc40000010000 */
        /* <DEDUP_REMOVED lines=16> */
[----:B------:R-:W-:Y:S01]  /*e350*/  HMMA.16816.F32.BF16 R112, R4, R14, R112 ;  /* 0x0000000e0470723c */ /* 0x000fe20000041870 */
[----:B------:R-:W-:Y:S02]  /*e360*/  FADD.FTZ R234, R27, R26 ;  /* 0x0000001a1bea7221 */ /* 0x000fe40000010000 */
[----:B------:R-:W-:-:S05]  /*e370*/  FADD.FTZ R233, R39, R38 ;  /* 0x0000002627e97221 */ /* 0x000fca0000010000 */
.L_x_2453:
        /* <DEDUP_REMOVED lines=11> */
.L_x_2465:
        /* <DEDUP_REMOVED lines=32> */
[C---:B------:R-:W-:Y:S01]  /*e630*/  IMAD R6, R2.reuse, R5, R6 ;  /* 0x0000000502067224 */ /* 0x040fe200078e0206 */
[----:B------:R-:W-:Y:S02]  /*e640*/  LOP3.LUT R5, RZ, c[0x0][0x2d0], RZ, 0x33, !PT ;  /* 0x0000b400ff057a12 */ /* 0x000fe400078e33ff */
[C---:B------:R-:W-:Y:S02]  /*e650*/  ISETP.GT.U32.AND P4, PT, R2.reuse, R8, PT ;  /* 0x000000080200720c */ /* 0x040fe40003f84070 */
[----:B------:R-:W-:Y:S11]  /*e660*/  ISETP.GT.U32.AND P2, PT, R2, R6, PT ;  /* 0x000000060200720c */ /* 0x000ff60003f44070 */
[----:B------:R-:W-:Y:S01]  /*e670*/  @!P4 IADD3 R10, R10, 0x1, RZ ;  /* 0x000000010a0ac810 */ /* 0x000fe20007ffe0ff */
[--C-:B------:R-:W-:Y:S01]  /*e680*/  @!P4 IMAD.IADD R8, R8, 0x1, -R2.reuse ;  /* 0x000000010808c824 */ /* 0x100fe200078e0a02 */
[----:B------:R-:W-:Y:S01]  /*e690*/  @!P2 IADD3 R9, R9, 0x1, RZ ;  /* 0x000000010909a810 */ /* 0x000fe20007ffe0ff */
[----:B------:R-:W-:Y:S01]  /*e6a0*/  @!P2 IMAD.IADD R6, R6, 0x1, -R2 ;  /* 0x000000010606a824 */ /* 0x000fe200078e0a02 */
[----:B------:R-:W-:Y:S02]  /*e6b0*/  ISETP.NE.AND P2, PT, RZ, c[0x0][0x2d0], PT ;  /* 0x0000b400ff007a0c */ /* 0x000fe40003f45270 */
[-C--:B------:R-:W-:Y:S02]  /*e6c0*/  ISETP.GE.U32.AND P6, PT, R8, R2.reuse, PT ;  /* 0x000000020800720c */ /* 0x080fe40003fc6070 */
        /* <DEDUP_REMOVED lines=21> */
[----:B------:R-:W-:Y:S01]  /*e820*/  IMAD.WIDE.U32 R8, R6, c[0x0][0x188], R8 ;  /* 0x0000620006087a25 */ /* 0x000fe200078e0008 */
[----:B------:R-:W-:Y:S03]  /*e830*/  SHF.R.S32.HI R4, RZ, 0x1f, R6 ;  /* 0x0000001fff047819 */ /* 0x000fe60000011406 */
[----:B------:R-:W-:Y:S02]  /*e840*/  IMAD.MOV.U32 R59, RZ, RZ, R8 ;  /* 0x000000ffff3b7224 */ /* 0x000fe400078e0008 */
[----:B------:R-:W-:Y:S04]  /*e850*/  IMAD R5, R4, c[0x0][0x188], RZ ;  /* 0x0000620004057a24 */ /* 0x000fe800078e02ff */
[----:B------:R-:W-:Y:S04]  /*e860*/  IMAD R5, R6, c[0x0][0x18c], R5 ;  /* 0x0000630006057a24 */ /* 0x000fe800078e0205 */
[----:B------:R-:W-:Y:S02]  /*e870*/  IMAD.IADD R2, R9, 0x1, R5 ;  /* 0x0000000109027824 */ /* 0x000fe400078e0205 */
.L_x_2462:
[----:B------:R-:W-:Y:S02]  /*e880*/  ISETP.GE.AND P4, PT, R220, c[0x0][0x220], PT ;  /* 0x00008800dc007a0c */ /* 0x000fe40003f86270 */
[----:B------:R-:W-:Y:S02]  /*e890*/  ISETP.GE.AND P3, PT, R209, c[0x0][0x220], PT ;  /* 0x00008800d1007a0c */ /* 0x000fe40003f66270 */
[CC--:B------:R-:W-:Y:S02]  /*e8a0*/  LEA R132, P2, R59.reuse, R172.reuse, 0x1 ;  /* 0x000000ac3b847211 */ /* 0x0c0fe400078408ff */
[C---:B------:R-:W-:Y:S02]  /*e8b0*/  IADD3 R57, P1, R222.reuse, R59, RZ ;  /* 0x0000003bde397210 */ /* 0x040fe40007f3e0ff */
[--C-:B------:R-:W-:Y:S02]  /*e8c0*/  LEA.HI.X R133, R59, R173, R2.reuse, 0x1, P2 ;  /* 0x000000ad3b857211 */ /* 0x100fe400010f0c02 */
[C---:B------:R-:W-:Y:S01]  /*e8d0*/  IADD3 R59, P2, R222.reuse, R57, RZ ;  /* 0x00000039de3b7210 */ /* 0x040fe20007f5e0ff */
[----:B------:R-:W-:Y:S02]  /*e8e0*/  IMAD.X R56, R219, 0x1, R2, P1 ;  /* 0x00000001db387824 */ /* 0x000fe400008e0602 */
        /* <DEDUP_REMOVED lines=10> */
[----:B------:R-:W-:Y:S01]  /*e990*/  IMAD.X R56, R219, 0x1, R56, P2 ;  /* 0x00000001db387824 */ /* 0x000fe200010e0638 */
[CC--:B------:R-:W-:Y:S02]  /*e9a0*/  @!P4 LEA R174, P5, R59.reuse, R172.reuse, 0x1 ;  /* 0x000000ac3baec211 */ /* 0x0c0fe400078a08ff */
[----:B------:R-:W-:Y:S01]  /*e9b0*/  @!PT LDS RZ, [RZ] ;  /* 0x00000000fffff984 */ /* 0x000fe20000000800 */
[----:B------:R-:W-:Y:S01]  /*e9c0*/  @!PT LDS RZ, [RZ] ;  /* 0x00000000fffff984 */ /* 0x000fe20000000800 */
[----:B------:R-:W-:Y:S01]  /*e9d0*/  @!PT LDS RZ, [RZ] ;  /* 0x00000000fffff984 */ /* 0x000fe20000000800 */
[----:B------:R1:W-:Y:S01]  /*e9e0*/  @!P3 LDGSTS.E.BYPASS.LTC128B.128 [R216+0x10000], [R132.64+0x80] ;  /* 0x1000008084d8bfae */ /* 0x0003e2000b901d4c */
        /* <DEDUP_REMOVED lines=8> */
[----:B------:R2:W-:Y:S01]  /*ea70*/  @!P4 LDGSTS.E.BYPASS.LTC128B.128 [R216+0xc800], [R176.64] ;  /* 0x0c800000b0d8cfae */ /* 0x0005e2000b901d4c */
        /* <DEDUP_REMOVED lines=9> */
[----:B------:R3:W-:Y:S01]  /*eb10*/  @!P3 LDGSTS.E.BYPASS.LTC128B.128 [R216+0x10800], [R64.64+0x80] ;  /* 0x1080008040d8bfae */ /* 0x0007e2000b901d4c */
        /* <DEDUP_REMOVED lines=9> */
[----:B------:R4:W-:Y:S01]  /*ebb0*/  @!P4 LDGSTS.E.BYPASS.LTC128B.128 [R216+0xd000], [R174.64] ;  /* 0x0d000000aed8cfae */ /* 0x0009e2000b901d4c */
[C---:B------:R-:W-:Y:S02]  /*ebc0*/  IADD3 R57, P2, R222.reuse, R59, RZ ;  /* 0x0000003bde397210 */ /* 0x040fe40007f5e0ff */
[--C-:B------:R-:W-:Y:S01]  /*ebd0*/  @!P3 LEA.HI.X R179, R59, R173, R56.reuse, 0x1, P1 ;  /* 0x000000ad3bb3b211 */ /* 0x100fe200008f0c38 */
[----:B------:R-:W-:Y:S01]  /*ebe0*/  @P3 STS.128 [R216+0x11000], RZ ;  /* 0x011000ffd8003388 */ /* 0x000fe20000000c00 */
[-C--:B------:R-:W-:Y:S01]  /*ebf0*/  @!P4 LEA R184, P5, R57, R172.reuse, 0x1 ;  /* 0x000000ac39b8c211 */ /* 0x080fe200078a08ff */
[----:B------:R-:W-:Y:S01]  /*ec00*/  IMAD.X R56, R219, 0x1, R56, P2 ;  /* 0x00000001db387824 */ /* 0x000fe200010e0638 */
[CC--:B------:R-:W-:Y:S01]  /*ec10*/  @!P3 LEA R182, P1, R57.reuse, R172.reuse, 0x1 ;  /* 0x000000ac39b6b211 */ /* 0x0c0fe200078208ff */
        /* <DEDUP_REMOVED lines=17> */
[----:B------:R-:W-:Y:S02]  /*ed30*/  IADD3 R57, P1, R222, R59, RZ ;  /* 0x0000003bde397210 */ /* 0x000fe40007f3e0ff */
[-CC-:B------:R-:W-:Y:S01]  /*ed40*/  @!P3 LEA.HI.X R59, R59, R173.reuse, R56.reuse, 0x1, P2 ;  /* 0x000000ad3b3bb211 */ /* 0x180fe200010f0c38 */
[----:B------:R-:W-:Y:S01]  /*ed50*/  @!PT LDS RZ, [RZ] ;  /* 0x00000000fffff984 */ /* 0x000fe20000000800 */
[----:B------:R-:W-:Y:S01]  /*ed60*/  @!PT LDS RZ, [RZ] ;  /* 0x00000000fffff984 */ /* 0x000fe20000000800 */
[----:B------:R-:W-:Y:S01]  /*ed70*/  @!PT LDS RZ, [RZ] ;  /* 0x00000000fffff984 */ /* 0x000fe20000000800 */
[----:B------:R5:W-:Y:S01]  /*ed80*/  @!P3 LDGSTS.E.BYPASS.LTC128B.128 [R216+0x11800], [R60.64+0x80] ;  /* 0x118000803cd8bfae */ /* 0x000be2000b901d4c */
[-C--:B------:R-:W-:Y:S01]  /*ed90*/  @!P4 LEA R186, P5, R57, R172.reuse, 0x1 ;  /* 0x000000ac39bac211 */ /* 0x080fe200078a08ff */
        /* <DEDUP_REMOVED lines=51> */
[----:B------:R-:W5:Y:S04]  /*f0d0*/  LDSM.16.M88.4 R156, [R206+0x6000] ;  /* 0x00600000ce9c783b */ /* 0x000f680000000200 */
[----:B------:R-:W5:Y:S04]  /*f0e0*/  LDSM.16.M88.4 R160, [R206+0x6800] ;  /* 0x00680000cea0783b */ /* 0x000f680000000200 */
[----:B------:R-:W-:Y:S04]  /*f0f0*/  LDSM.16.M88.4 R164, [R204] ;  /* 0x00000000cca4783b */ /* 0x000fe80000000200 */
[----:B------:R-:W-:Y:S04]  /*f100*/  LDSM.16.M88.4 R168, [R204+0x800] ;  /* 0x00080000cca8783b */ /* 0x000fe80000000200 */
[----:B----4-:R-:W-:Y:S01]  /*f110*/  LDSM.16.M88.4 R172, [R206+0x8800] ;  /* 0x00880000ceac783b */ /* 0x010fe20000000200 */
[C---:B-1----:R-:W-:Y:S03]  /*f120*/  HMMA.16816.F32.BF16 R4, R136.reuse, R140, RZ ;  /* 0x0000008c8804723c */ /* 0x042fe600000418ff */
[----:B--2---:R-:W-:Y:S04]  /*f130*/  LDSM.16.M88.4 R176, [R206+0xa000] ;  /* 0x00a00000ceb0783b */ /* 0x004fe80000000200 */
        /* <DEDUP_REMOVED lines=14> */
[----:B------:R-:W4:Y:S07]  /*f220*/  LDSM.16.M88.4 R152, [R204+0x1000] ;  /* 0x00100000cc98783b */ /* 0x000f2e0000000200 */
[C---:B-----5:R-:W-:Y:S08]  /*f230*/  HMMA.16816.F32.BF16 R36, R136.reuse, R156, RZ ;  /* 0x0000009c8824723c */ /* 0x060ff000000418ff */
[C---:B------:R-:W-:Y:S01]  /*f240*/  HMMA.16816.F32.BF16 R40, R136.reuse, R158, RZ ;  /* 0x0000009e8828723c */ /* 0x040fe200000418ff */
[----:B------:R-:W5:Y:S07]  /*f250*/  LDSM.16.M88.4 R156, [R204+0x1800] ;  /* 0x00180000cc9c783b */ /* 0x000f6e0000000200 */
        /* <DEDUP_REMOVED lines=19> */
[C---:B-----5:R-:W-:Y:S08]  /*f390*/  HMMA.16816.F32.BF16 R28, R148.reuse, R156, R28 ;  /* 0x0000009c941c723c */ /* 0x060ff0000004181c */
        /* <DEDUP_REMOVED lines=166> */
[----:B------:R-:W-:Y:S04]  /*fe00*/  IADD3 R140, R140, -0x80, RZ ;  /* 0xffffff808c8c7810 */ /* 0x000fe80007ffe0ff */
[----:B------:R-:W-:Y:S02]  /*fe10*/  IABS R134, R140 ;  /* 0x0000008c00867213 */ /* 0x000fe40000000000 */
[----:B------:R-:W-:Y:S01]  /*fe20*/  LOP3.LUT R140, R140, c[0x0][0x2d0], RZ, 0x3c, !PT ;  /* 0x0000b4008c8c7a12 */ /* 0x000fe200078e3cff */
[----:B-1----:R-:W1:Y:S02]  /*fe30*/  MUFU.RCP R132, R133 ;  /* 0x0000008500847308 */ /* 0x002e640000001000 */
[----:B-1----:R-:W-:Y:S02]  /*fe40*/  IADD3 R136, R132, 0xffffffe, RZ ;  /* 0x0ffffffe84887810 */ /* 0x002fe40007ffe0ff */
[----:B------:R-:W-:Y:S06]  /*fe50*/  IABS R132, R138 ;  /* 0x0000008a00847213 */ /* 0x000fec0000000000 */
[----:B------:R-:W1:Y:S01]  /*fe60*/  F2I.FTZ.U32.TRUNC.NTZ R137, R136 ;  /* 0x0000008800897305 */ /* 0x000e62000021f000 */
        /* <DEDUP_REMOVED lines=49> */
.L_x_2464:
        /* <DEDUP_REMOVED lines=129> */
.L_x_2463:
[----:B-1----:R-:W-:Y:S01]  /*10990*/  IADD3 R149, R215, -0x1, RZ ;  /* 0xffffffffd7957810 */ /* 0x002fe20007ffe0ff */
[----:B------:R-:W-:Y:S02]  /*109a0*/  UMOV UR8, UR11 ;  /* 0x0000000b00087c82 */ /* 0x000fe40008000000 */
[----:B------:R-:W-:Y:S01]  /*109b0*/  UMOV UR9, UR10 ;  /* 0x0000000a00097c82 */ /* 0x000fe20008000000 */
[----:B------:R-:W-:Y:S04]  /*109c0*/  LEA R2, R149, R214, 0x7 ;  /* 0x000000d695027211 */ /* 0x000fe800078e38ff */
[C---:B------:R-:W-:Y:S01]  /*109d0*/  IADD3 R150, R2.reuse, 0x1, RZ ;  /* 0x0000000102967810 */ /* 0x040fe20007ffe0ff */
[----:B------:R-:W-:Y:S01]  /*109e0*/  I2F R159, R2 ;  /* 0x00000002009f7306 */ /* 0x000fe20000201400 */
[C---:B------:R-:W-:Y:S02]  /*109f0*/  IADD3 R137, R2.reuse, 0x9, RZ ;  /* 0x0000000902897810 */ /* 0x040fe40007ffe0ff */
[C---:B------:R-:W-:Y:S02]  /*10a00*/  IADD3 R148, R2.reuse, 0x11, RZ ;  /* 0x0000001102947810 */ /* 0x040fe40007ffe0ff */
[C---:B------:R-:W-:Y:S02]  /*10a10*/  IADD3 R138, R2.reuse, 0x19, RZ ;  /* 0x00000019028a7810 */ /* 0x040fe40007ffe0ff */
[C---:B------:R-:W-:Y:S02]  /*10a20*/  IADD3 R151, R2.reuse, 0x20, RZ ;  /* 0x0000002002977810 */ /* 0x040fe40007ffe0ff */
        /* <DEDUP_REMOVED lines=18> */
[----:B------:R-:W-:Y:S01]  /*10b50*/  IADD3 R132, R2, 0x51, RZ ;  /* 0x0000005102847810 */ /* 0x000fe20007ffe0ff */
[----:B------:R-:W-:Y:S10]  /*10b60*/  I2F R138, R138 ;  /* 0x0000008a008a7306 */ /* 0x000ff40000201400 */
        /* <DEDUP_REMOVED lines=16> */
[----:B------:R-:W1:Y:S02]  /*10c70*/  I2F R132, R132 ;  /* 0x0000008400847306 */ /* 0x000e640000201400 */
[C---:B-1----:R-:W-:Y:S02]  /*10c80*/  FFMA.FTZ R47, R0.reuse, R132, R47 ;  /* 0x00000084002f7223 */ /* 0x042fe4000001002f */
[CC--:B------:R-:W-:Y:S02]  /*10c90*/  FFMA.FTZ R7, R0.reuse, R150.reuse, R7 ;  /* 0x0000009600077223 */ /* 0x0c0fe40000010007 */
[----:B------:R-:W-:Y:S01]  /*10ca0*/  FFMA.FTZ R5, R0, R150, R5 ;  /* 0x0000009600057223 */ /* 0x000fe20000010005 */
[----:B------:R-:W-:Y:S01]  /*10cb0*/  IADD3 R150, R2, 0x58, RZ ;  /* 0x0000005802967810 */ /* 0x000fe20007ffe0ff */
[CC--:B------:R-:W-:Y:S02]  /*10cc0*/  FFMA.FTZ R11, R0.reuse, R137.reuse, R11 ;  /* 0x00000089000b7223 */ /* 0x0c0fe4000001000b */
[C---:B------:R-:W-:Y:S02]  /*10cd0*/  FFMA.FTZ R9, R0.reuse, R137, R9 ;  /* 0x0000008900097223 */ /* 0x040fe40000010009 */
[----:B------:R1:W2:Y:S01]  /*10ce0*/  I2F R137, R150 ;  /* 0x0000009600897306 */ /* 0x0002a20000201400 */
[CC--:B------:R-:W-:Y:S02]  /*10cf0*/  FFMA.FTZ R15, R0.reuse, R148.reuse, R15 ;  /* 0x00000094000f7223 */ /* 0x0c0fe4000001000f */
[----:B------:R-:W-:Y:S01]  /*10d00*/  FFMA.FTZ R13, R0, R148, R13 ;  /* 0x00000094000d7223 */ /* 0x000fe2000001000d */
[----:B------:R-:W-:Y:S01]  /*10d10*/  IADD3 R148, R2, 0x59, RZ ;  /* 0x0000005902947810 */ /* 0x000fe20007ffe0ff */
[CC--:B------:R-:W-:Y:S02]  /*10d20*/  FFMA.FTZ R19, R0.reuse, R138.reuse, R19 ;  /* 0x0000008a00137223 */ /* 0x0c0fe40000010013 */
[C---:B------:R-:W-:Y:S02]  /*10d30*/  FFMA.FTZ R17, R0.reuse, R138, R17 ;  /* 0x0000008a00117223 */ /* 0x040fe40000010011 */
[CC--:B------:R-:W-:Y:S01]  /*10d40*/  FFMA.FTZ R6, R0.reuse, R159.reuse, R6 ;  /* 0x0000009f00067223 */ /* 0x0c0fe20000010006 */
[----:B------:R3:W4:Y:S01]  /*10d50*/  I2F R138, R148 ;  /* 0x00000094008a7306 */ /* 0x0007220000201400 */
[C---:B------:R-:W-:Y:S02]  /*10d60*/  FFMA.FTZ R4, R0.reuse, R159, R4 ;  /* 0x0000009f00047223 */ /* 0x040fe40000010004 */
[CC--:B------:R-:W-:Y:S02]  /*10d70*/  FFMA.FTZ R22, R0.reuse, R151.reuse, R22 ;  /* 0x0000009700167223 */ /* 0x0c0fe40000010016 */
[----:B------:R-:W-:Y:S01]  /*10d80*/  FFMA.FTZ R20, R0, R151, R20 ;  /* 0x0000009700147223 */ /* 0x000fe20000010014 */
[----:B------:R-:W-:Y:S01]  /*10d90*/  IADD3 R151, R2, 0x60, RZ ;  /* 0x0000006002977810 */ /* 0x000fe20007ffe0ff */
[CC--:B------:R-:W-:Y:S02]  /*10da0*/  FFMA.FTZ R26, R0.reuse, R143.reuse, R26 ;  /* 0x0000008f001a7223 */ /* 0x0c0fe4000001001a */
[C---:B------:R-:W-:Y:S02]  /*10db0*/  FFMA.FTZ R24, R0.reuse, R143, R24 ;  /* 0x0000008f00187223 */ /* 0x040fe40000010018 */
[C---:B------:R-:W-:Y:S01]  /*10dc0*/  FFMA.FTZ R10, R0.reuse, R157, R10 ;  /* 0x0000009d000a7223 */ /* 0x040fe2000001000a */
[----:B------:R5:W2:Y:S01]  /*10dd0*/  I2F R143, R151 ;  /* 0x00000097008f7306 */ /* 0x000aa20000201400 */
[----:B------:R-:W-:Y:S01]  /*10de0*/  FFMA.FTZ R18, R0, R153, R18 ;  /* 0x0000009900127223 */ /* 0x000fe20000010012 */
[----:B-1----:R-:W-:Y:S01]  /*10df0*/  FMNMX.FTZ R150, R6, R135, !PT ;  /* 0x0000008706967209 */ /* 0x002fe20007810000 */
[C---:B------:R-:W-:Y:S02]  /*10e00*/  FFMA.FTZ R16, R0.reuse, R153, R16 ;  /* 0x0000009900107223 */ /* 0x040fe40000010010 */
[C---:B------:R-:W-:Y:S01]  /*10e10*/  FFMA.FTZ R8, R0.reuse, R157, R8 ;  /* 0x0000009d00087223 */ /* 0x040fe20000010008 */
[----:B------:R-:W-:Y:S01]  /*10e20*/  FMNMX.FTZ R153, R7, R150, !PT ;  /* 0x0000009607997209 */ /* 0x000fe20007810000 */
[-C--:B------:R-:W-:Y:S01]  /*10e30*/  FFMA.FTZ R23, R0, R146.reuse, R23 ;  /* 0x0000009200177223 */ /* 0x080fe20000010017 */
[----:B------:R-:W-:Y:S01]  /*10e40*/  FMNMX.FTZ R150, R4, R3, !PT ;  /* 0x0000000304967209 */ /* 0x000fe20007810000 */
[----:B------:R-:W-:Y:S01]  /*10e50*/  FFMA.FTZ R21, R0, R146, R21 ;  /* 0x0000009200157223 */ /* 0x000fe20000010015 */
[----:B------:R-:W-:Y:S01]  /*10e60*/  FMNMX.FTZ R146, R10, R153, !PT ;  /* 0x000000990a927209 */ /* 0x000fe20007810000 */
[CC--:B------:R-:W-:Y:S01]  /*10e70*/  FFMA.FTZ R14, R0.reuse, R155.reuse, R14 ;  /* 0x0000009b000e7223 */ /* 0x0c0fe2000001000e */
[----:B------:R-:W-:Y:S01]  /*10e80*/  FMNMX.FTZ R153, R5, R150, !PT ;  /* 0x0000009605997209 */ /* 0x000fe20007810000 */
[C---:B------:R-:W-:Y:S01]  /*10e90*/  FFMA.FTZ R12, R0.reuse, R155, R12 ;  /* 0x0000009b000c7223 */ /* 0x040fe2000001000c */
[----:B------:R-:W-:Y:S01]  /*10ea0*/  FMNMX.FTZ R155, R11, R146, !PT ;  /* 0x000000920b9b7209 */ /* 0x000fe20007810000 */
[----:B------:R-:W-:Y:S01]  /*10eb0*/  FFMA.FTZ R30, R0, R147, R30 ;  /* 0x00000093001e7223 */ /* 0x000fe2000001001e */
[----:B---3--:R-:W-:Y:S01]  /*10ec0*/  FMNMX.FTZ R148, R8, R153, !PT ;  /* 0x0000009908947209 */ /* 0x008fe20007810000 */
[----:B------:R-:W-:Y:S01]  /*10ed0*/  FFMA.FTZ R28, R0, R147, R28 ;  /* 0x00000093001c7223 */ /* 0x000fe2000001001c */
[----:B------:R-:W-:Y:S01]  /*10ee0*/  FMNMX.FTZ R146, R14, R155, !PT ;  /* 0x0000009b0e927209 */ /* 0x000fe20007810000 */
[CC--:B------:R-:W-:Y:S01]  /*10ef0*/  FFMA.FTZ R34, R0.reuse, R145.reuse, R34 ;  /* 0x0000009100227223 */ /* 0x0c0fe20000010022 */
[----:B------:R-:W-:Y:S01]  /*10f00*/  FMNMX.FTZ R155, R9, R148, !PT ;  /* 0x00000094099b7209 */ /* 0x000fe20007810000 */
[C---:B------:R-:W-:Y:S01]  /*10f10*/  FFMA.FTZ R32, R0.reuse, R145, R32 ;  /* 0x0000009100207223 */ /* 0x040fe20000010020 */
[----:B------:R-:W-:Y:S01]  /*10f20*/  FMNMX.FTZ R153, R15, R146, !PT ;  /* 0x000000920f997209 */ /* 0x000fe20007810000 */
[-C--:B------:R-:W-:Y:S01]  /*10f30*/  FFMA.FTZ R31, R0, R144.reuse, R31 ;  /* 0x00000090001f7223 */ /* 0x080fe2000001001f */
[----:B------:R-:W-:Y:S01]  /*10f40*/  FMNMX.FTZ R146, R12, R155, !PT ;  /* 0x0000009b0c927209 */ /* 0x000fe20007810000 */
[----:B------:R-:W-:Y:S01]  /*10f50*/  FFMA.FTZ R29, R0, R144, R29 ;  /* 0x00000090001d7223 */ /* 0x000fe2000001001d */
[----:B------:R-:W-:Y:S01]  /*10f60*/  IADD3 R147, R2, 0x68, RZ ;  /* 0x0000006802937810 */ /* 0x000fe20007ffe0ff */
[-C--:B------:R-:W-:Y:S01]  /*10f70*/  FFMA.FTZ R27, R0, R142.reuse, R27 ;  /* 0x0000008e001b7223 */ /* 0x080fe2000001001b */
[----:B------:R-:W-:Y:S01]  /*10f80*/  FMNMX.FTZ R148, R18, R153, !PT ;  /* 0x0000009912947209 */ /* 0x000fe20007810000 */
[C---:B------:R-:W-:Y:S01]  /*10f90*/  FFMA.FTZ R25, R0.reuse, R142, R25 ;  /* 0x0000008e00197223 */ /* 0x040fe20000010019 */
[----:B------:R-:W-:Y:S01]  /*10fa0*/  FMNMX.FTZ R153, R13, R146, !PT ;  /* 0x000000920d997209 */ /* 0x000fe20007810000 */
[----:B------:R1:W3:Y:S01]  /*10fb0*/  I2F R145, R147 ;  /* 0x0000009300917306 */ /* 0x0002e20000201400 */
[----:B-----5:R-:W-:Y:S01]  /*10fc0*/  FMNMX.FTZ R151, R19, R148, !PT ;  /* 0x0000009413977209 */ /* 0x020fe20007810000 */
[----:B------:R-:W-:Y:S01]  /*10fd0*/  FFMA.FTZ R38, R0, R141, R38 ;  /* 0x0000008d00267223 */ /* 0x000fe20000010026 */
        /* <DEDUP_REMOVED lines=8> */
[----:B------:R-:W-:Y:S01]  /*11060*/  FMNMX.FTZ R146, R20, R151, !PT ;  /* 0x0000009714927209 */ /* 0x000fe20007810000 */
[-C--:B------:R-:W-:Y:S01]  /*11070*/  FFMA.FTZ R39, R0, R136.reuse, R39 ;  /* 0x0000008800277223 */ /* 0x080fe20000010027 */
[----:B------:R-:W-:Y:S01]  /*11080*/  FMNMX.FTZ R144, R26, R153, !PT ;  /* 0x000000991a907209 */ /* 0x000fe20007810000 */
[C---:B------:R-:W-:Y:S01]  /*11090*/  FFMA.FTZ R37, R0.reuse, R136, R37 ;  /* 0x0000008800257223 */ /* 0x040fe20000010025 */
[----:B------:R-:W-:Y:S01]  /*110a0*/  FMNMX.FTZ R153, R21, R146, !PT ;  /* 0x0000009215997209 */ /* 0x000fe20007810000 */
[C---:B------:R-:W-:Y:S01]  /*110b0*/  FFMA.FTZ R33, R0.reuse, R140, R33 ;  /* 0x0000008c00217223 */ /* 0x040fe20000010021 */
[----:B------:R-:W-:Y:S01]  /*110c0*/  FMNMX.FTZ R151, R27, R144, !PT ;  /* 0x000000901b977209 */ /* 0x000fe20007810000 */
[----:B------:R-:W-:Y:S01]  /*110d0*/  FFMA.FTZ R46, R0, R133, R46 ;  /* 0x00000085002e7223 */ /* 0x000fe2000001002e */
[----:B------:R-:W-:Y:S01]  /*110e0*/  FMNMX.FTZ R144, R24, R153, !PT ;  /* 0x0000009918907209 */ /* 0x000fe20007810000 */
[----:B------:R-:W-:Y:S01]  /*110f0*/  FFMA.FTZ R44, R0, R133, R44 ;  /* 0x00000085002c7223 */ /* 0x000fe2000001002c */
[----:B------:R-:W-:Y:S01]  /*11100*/  FMNMX.FTZ R146, R30, R151, !PT ;  /* 0x000000971e927209 */ /* 0x000fe20007810000 */
[CC--:B--2---:R-:W-:Y:S01]  /*11110*/  FFMA.FTZ R50, R0.reuse, R137.reuse, R50 ;  /* 0x0000008900327223 */ /* 0x0c4fe20000010032 */
[----:B------:R-:W-:Y:S01]  /*11120*/  FMNMX.FTZ R151, R25, R144, !PT ;  /* 0x0000009019977209 */ /* 0x000fe20007810000 */
[----:B------:R-:W-:Y:S01]  /*11130*/  FFMA.FTZ R48, R0, R137, R48 ;  /* 0x0000008900307223 */ /* 0x000fe20000010030 */
[----:B------:R-:W-:Y:S01]  /*11140*/  IADD3 R141, R2, 0x70, RZ ;  /* 0x00000070028d7810 */ /* 0x000fe20007ffe0ff */
[C---:B------:R-:W-:Y:S01]  /*11150*/  FFMA.FTZ R43, R0.reuse, R134, R43 ;  /* 0x00000086002b7223 */ /* 0x040fe2000001002b */
[----:B-1----:R-:W-:Y:S01]  /*11160*/  FMNMX.FTZ R147, R31, R146, !PT ;  /* 0x000000921f937209 */ /* 0x002fe20007810000 */
[----:B------:R-:W-:Y:S01]  /*11170*/  FFMA.FTZ R41, R0, R134, R41 ;  /* 0x0000008600297223 */ /* 0x000fe20000010029 */
[----:B------:R-:W-:Y:S01]  /*11180*/  FMNMX.FTZ R144, R28, R151, !PT ;  /* 0x000000971c907209 */ /* 0x000fe20007810000 */
[----:B------:R-:W1:Y:S01]  /*11190*/  I2F R139, R141 ;  /* 0x0000008d008b7306 */ /* 0x000e620000201400 */
[----:B------:R-:W-:Y:S01]  /*111a0*/  FMNMX.FTZ R136, R34, R147, !PT ;  /* 0x0000009322887209 */ /* 0x000fe20007810000 */
[C---:B------:R-:W-:Y:S01]  /*111b0*/  FFMA.FTZ R45, R0.reuse, R132, R45 ;  /* 0x00000084002d7223 */ /* 0x040fe2000001002d */
[----:B------:R-:W-:Y:S01]  /*111c0*/  FMNMX.FTZ R147, R29, R144, !PT ;  /* 0x000000901d937209 */ /* 0x000fe20007810000 */
[C---:B----4-:R-:W-:Y:S01]  /*111d0*/  FFMA.FTZ R51, R0.reuse, R138, R51 ;  /* 0x0000008a00337223 */ /* 0x050fe20000010033 */
[----:B------:R-:W-:Y:S01]  /*111e0*/  FMNMX.FTZ R151, R35, R136, !PT ;  /* 0x0000008823977209 */ /* 0x000fe20007810000 */
[----:B------:R-:W-:Y:S01]  /*111f0*/  FFMA.FTZ R49, R0, R138, R49 ;  /* 0x0000008a00317223 */ /* 0x000fe20000010031 */
[----:B------:R-:W-:Y:S01]  /*11200*/  FMNMX.FTZ R144, R32, R147, !PT ;  /* 0x0000009320907209 */ /* 0x000fe20007810000 */
[----:B------:R-:W-:Y:S01]  /*11210*/  FFMA.FTZ R54, R0, R143, R54 ;  /* 0x0000008f00367223 */ /* 0x000fe20000010036 */
[----:B------:R-:W-:Y:S01]  /*11220*/  FMNMX.FTZ R136, R38, R151, !PT ;  /* 0x0000009726887209 */ /* 0x000fe20007810000 */
[C---:B------:R-:W-:Y:S01]  /*11230*/  FFMA.FTZ R52, R0.reuse, R143, R52 ;  /* 0x0000008f00347223 */ /* 0x040fe20000010034 */
[----:B------:R-:W-:Y:S01]  /*11240*/  FMNMX.FTZ R151, R33, R144, !PT ;  /* 0x0000009021977209 */ /* 0x000fe20007810000 */
[-C--:B---3--:R-:W-:Y:S01]  /*11250*/  FFMA.FTZ R58, R0, R145.reuse, R58 ;  /* 0x00000091003a7223 */ /* 0x088fe2000001003a */
[----:B------:R-:W-:Y:S01]  /*11260*/  IADD3 R142, R2, 0x61, RZ ;  /* 0x00000061028e7810 */ /* 0x000fe20007ffe0ff */
[----:B------:R-:W-:Y:S01]  /*11270*/  FFMA.FTZ R56, R0, R145, R56 ;  /* 0x0000009100387223 */ /* 0x000fe20000010038 */
[----:B------:R-:W-:Y:S02]  /*11280*/  FMNMX.FTZ R147, R39, R136, !PT ;  /* 0x0000008827937209 */ /* 0x000fe40007810000 */
[----:B------:R-:W-:Y:S02]  /*11290*/  FMNMX.FTZ R136, R36, R151, !PT ;  /* 0x0000009724887209 */ /* 0x000fe40007810000 */
[----:B------:R-:W-:Y:S01]  /*112a0*/  IADD3 R133, R2, 0x78, RZ ;  /* 0x0000007802857810 */ /* 0x000fe20007ffe0ff */
[----:B------:R-:W2:Y:S01]  /*112b0*/  I2F R142, R142 ;  /* 0x0000008e008e7306 */ /* 0x000ea20000201400 */
[----:B------:R-:W-:Y:S02]  /*112c0*/  FMNMX.FTZ R144, R42, R147, !PT ;  /* 0x000000932a907209 */ /* 0x000fe40007810000 */
[----:B------:R-:W-:Y:S01]  /*112d0*/  FMNMX.FTZ R147, R37, R136, !PT ;  /* 0x0000008825937209 */ /* 0x000fe20007810000 */
[-C--:B-1----:R-:W-:Y:S01]  /*112e0*/  FFMA.FTZ R62, R0, R139.reuse, R62 ;  /* 0x0000008b003e7223 */ /* 0x082fe2000001003e */
[----:B------:R-:W-:Y:S01]  /*112f0*/  IADD3 R140, R2, 0x69, RZ ;  /* 0x00000069028c7810 */ /* 0x000fe20007ffe0ff */
[----:B------:R-:W-:Y:S01]  /*11300*/  FFMA.FTZ R60, R0, R139, R60 ;  /* 0x0000008b003c7223 */ /* 0x000fe2000001003c */
[----:B------:R-:W-:Y:S02]  /*11310*/  FMNMX.FTZ R141, R43, R144, !PT ;  /* 0x000000902b8d7209 */ /* 0x000fe40007810000 */
[----:B------:R-:W-:Y:S01]  /*11320*/  FMNMX.FTZ R136, R40, R147, !PT ;  /* 0x0000009328887209 */ /* 0x000fe20007810000 */
[----:B------:R1:W3:Y:S01]  /*11330*/  I2F R137, R133 ;  /* 0x0000008500897306 */ /* 0x0002e20000201400 */
[----:B------:R-:W-:Y:S02]  /*11340*/  FMNMX.FTZ R132, R46, R141, !PT ;  /* 0x0000008d2e847209 */ /* 0x000fe40007810000 */
[----:B------:R-:W-:Y:S02]  /*11350*/  FMNMX.FTZ R141, R41, R136, !PT ;  /* 0x00000088298d7209 */ /* 0x000fe40007810000 */
[----:B------:R-:W-:Y:S02]  /*11360*/  IADD3 R134, R2, 0x71, RZ ;  /* 0x0000007102867810 */ /* 0x000fe40007ffe0ff */
[----:B------:R-:W-:Y:S02]  /*11370*/  FMNMX.FTZ R147, R47, R132, !PT ;  /* 0x000000842f937209 */ /* 0x000fe40007810000 */
[----:B------:R-:W-:Y:S01]  /*11380*/  FMNMX.FTZ R132, R44, R141, !PT ;  /* 0x0000008d2c847209 */ /* 0x000fe20007810000 */
[----:B------:R-:W4:Y:S01]  /*11390*/  I2F R140, R140 ;  /* 0x0000008c008c7306 */ /* 0x000f220000201400 */
[----:B------:R-:W-:Y:S02]  /*113a0*/  FMNMX.FTZ R136, R50, R147, !PT ;  /* 0x0000009332887209 */ /* 0x000fe40007810000 */
[----:B------:R-:W-:Y:S01]  /*113b0*/  FMNMX.FTZ R141, R45, R132, !PT ;  /* 0x000000842d8d7209 */ /* 0x000fe20007810000 */
[-C--:B--2---:R-:W-:Y:S01]  /*113c0*/  FFMA.FTZ R55, R0, R142.reuse, R55 ;  /* 0x0000008e00377223 */ /* 0x084fe20000010037 */
[----:B------:R-:W-:Y:S01]  /*113d0*/  IADD3 R2, R2, 0x79, RZ ;  /* 0x0000007902027810 */ /* 0x000fe20007ffe0ff */
[----:B------:R-:W-:Y:S01]  /*113e0*/  FFMA.FTZ R53, R0, R142, R53 ;  /* 0x0000008e00357223 */ /* 0x000fe20000010035 */
[----:B------:R-:W-:Y:S02]  /*113f0*/  FMNMX.FTZ R147, R51, R136, !PT ;  /* 0x0000008833937209 */ /* 0x000fe40007810000 */
[----:B------:R-:W-:Y:S01]  /*11400*/  FMNMX.FTZ R132, R48, R141, !PT ;  /* 0x0000008d30847209 */ /* 0x000fe20007810000 */
[----:B------:R-:W2:Y:S01]  /*11410*/  I2F R134, R134 ;  /* 0x0000008600867306 */ /* 0x000ea20000201400 */
[----:B------:R-:W-:Y:S02]  /*11420*/  FMNMX.FTZ R136, R54, R147, !PT ;  /* 0x0000009336887209 */ /* 0x000fe40007810000 */
[----:B------:R-:W-:Y:S01]  /*11430*/  LDSM.16.MT88.4 R144, [R197+0xc000] ;  /* 0x00c00000c590783b */ /* 0x000fe20000004200 */
[----:B-1----:R-:W-:Y:S01]  /*11440*/  FMNMX.FTZ R133, R49, R132, !PT ;  /* 0x0000008431857209 */ /* 0x002fe20007810000 */
[CC--:B---3--:R-:W-:Y:S01]  /*11450*/  FFMA.FTZ R66, R0.reuse, R137.reuse, R66 ;  /* 0x0000008900427223 */ /* 0x0c8fe20000010042 */
[----:B------:R-:W-:Y:S01]  /*11460*/  FMNMX.FTZ R141, R55, R136, !PT ;  /* 0x00000088378d7209 */ /* 0x000fe20007810000 */
[----:B------:R-:W-:Y:S01]  /*11470*/  FFMA.FTZ R64, R0, R137, R64 ;  /* 0x0000008900407223 */ /* 0x000fe20000010040 */
[----:B------:R-:W-:Y:S02]  /*11480*/  FMNMX.FTZ R132, R52, R133, !PT ;  /* 0x0000008534847209 */ /* 0x000fe40007810000 */
[----:B------:R-:W1:Y:S01]  /*11490*/  I2F R2, R2 ;  /* 0x0000000200027306 */ /* 0x000e620000201400 */
[----:B------:R-:W-:Y:S02]  /*114a0*/  FMNMX.FTZ R136, R58, R141, !PT ;  /* 0x0000008d3a887209 */ /* 0x000fe40007810000 */
[----:B------:R-:W-:Y:S01]  /*114b0*/  FMNMX.FTZ R133, R53, R132, !PT ;  /* 0x0000008435857209 */ /* 0x000fe20007810000 */
[CC--:B----4-:R-:W-:Y:S02]  /*114c0*/  FFMA.FTZ R59, R0.reuse, R140.reuse, R59 ;  /* 0x0000008c003b7223 */ /* 0x0d0fe4000001003b */
[----:B------:R-:W-:Y:S01]  /*114d0*/  FFMA.FTZ R57, R0, R140, R57 ;  /* 0x0000008c00397223 */ /* 0x000fe20000010039 */
[----:B------:R-:W-:Y:S02]  /*114e0*/  FMNMX.FTZ R132, R56, R133, !PT ;  /* 0x0000008538847209 */ /* 0x000fe40007810000 */
[----:B------:R-:W-:Y:S02]  /*114f0*/  FMNMX.FTZ R141, R59, R136, !PT ;  /* 0x000000883b8d7209 */ /* 0x000fe40007810000 */
[----:B------:R-:W-:Y:S02]  /*11500*/  FMNMX.FTZ R139, R57, R132, !PT ;  /* 0x00000084398b7209 */ /* 0x000fe40007810000 */
[----:B------:R-:W-:Y:S01]  /*11510*/  FMNMX.FTZ R136, R62, R141, !PT ;  /* 0x0000008d3e887209 */ /* 0x000fe20007810000 */
[CC--:B--2---:R-:W-:Y:S01]  /*11520*/  FFMA.FTZ R63, R0.reuse, R134.reuse, R63 ;  /* 0x00000086003f7223 */ /* 0x0c4fe2000001003f */
[----:B------:R-:W-:Y:S01]  /*11530*/  LDSM.16.MT88.4 R140, [R198+0xc000] ;  /* 0x00c00000c68c783b */ /* 0x000fe20000004200 */
[----:B------:R-:W-:Y:S01]  /*11540*/  FFMA.FTZ R61, R0, R134, R61 ;  /* 0x00000086003d7223 */ /* 0x000fe2000001003d */
[----:B------:R-:W-:Y:S02]  /*11550*/  FMNMX.FTZ R134, R60, R139, !PT ;  /* 0x0000008b3c867209 */ /* 0x000fe40007810000 */
[----:B------:R-:W-:Y:S04]  /*11560*/  FMNMX.FTZ R133, R63, R136, !PT ;  /* 0x000000883f857209 */ /* 0x000fe80007810000 */
[----:B------:R-:W-:Y:S01]  /*11570*/  FMNMX.FTZ R132, R66, R133, !PT ;  /* 0x0000008542847209 */ /* 0x000fe20007810000 */
[C---:B-1----:R-:W-:Y:S01]  /*11580*/  FFMA.FTZ R67, R0.reuse, R2, R67 ;  /* 0x0000000200437223 */ /* 0x042fe20000010043 */
[----:B------:R-:W-:Y:S01]  /*11590*/  FMNMX.FTZ R133, R61, R134, !PT ;  /* 0x000000863d857209 */ /* 0x000fe20007810000 */
[----:B------:R-:W-:Y:S03]  /*115a0*/  FFMA.FTZ R65, R0, R2, R65 ;  /* 0x0000000200417223 */ /* 0x000fe60000010041 */
        /* <DEDUP_REMOVED lines=8> */
[----:B------:R-:W2:Y:S01]  /*11630*/  SHFL.BFLY PT, R133, R136, 0x1, 0x1f ;  /* 0x0c201f0088857f89 */ /* 0x000ea200000e0000 */
[----:B-1----:R-:W-:Y:S04]  /*11640*/  FMNMX.FTZ R132, R137, R132, !PT ;  /* 0x0000008489847209 */ /* 0x002fe80007810000 */
[C---:B------:R-:W-:Y:S01]  /*11650*/  FSETP.NEU.FTZ.AND P1, PT, R132.reuse, -INF , PT ;  /* 0xff8000008400780b */ /* 0x040fe20003f3d000 */
[C---:B------:R-:W-:Y:S02]  /*11660*/  FMUL.FTZ R156, R132.reuse, c[0x0][0x23c] ;  /* 0x00008f00849c7a20 */ /* 0x040fe40000410000 */
[----:B------:R-:W-:Y:S01]  /*11670*/  FADD.FTZ R134, -R132, R135 ;  /* 0x0000008784867221 */ /* 0x000fe20000010100 */
[----:B--2---:R-:W-:Y:S02]  /*11680*/  FMNMX.FTZ R133, R136, R133, !PT ;  /* 0x0000008588857209 */ /* 0x004fe40007810000 */
[----:B------:R-:W-:Y:S01]  /*11690*/  FSEL R156, R156, RZ, P1 ;  /* 0x000000ff9c9c7208 */ /* 0x000fe20000800000 */
[----:B------:R-:W-:Y:S01]  /*116a0*/  FMUL.FTZ R2, R134, c[0x0][0x23c] ;  /* 0x00008f0086027a20 */ /* 0x000fe20000410000 */
[C---:B------:R-:W-:Y:S01]  /*116b0*/  FSETP.NEU.FTZ.AND P1, PT, R133.reuse, -INF , PT ;  /* 0xff8000008500780b */ /* 0x040fe20003f3d000 */
[C---:B------:R-:W-:Y:S01]  /*116c0*/  FMUL.FTZ R154, R133.reuse, c[0x0][0x23c] ;  /* 0x00008f00859a7a20 */ /* 0x040fe20000410000 */
[----:B------:R-:W1:Y:S01]  /*116d0*/  LDSM.16.MT88.4 R136, [R200+0xc000] ;  /* 0x00c00000c888783b */ /* 0x000e620000004200 */
[----:B------:R-:W-:Y:S02]  /*116e0*/  FADD.FTZ R134, -R133, R3 ;  /* 0x0000000385867221 */ /* 0x000fe40000010100 */
[--C-:B------:R-:W-:Y:S01]  /*116f0*/  FFMA.FTZ R135, R10, c[0x0][0x23c], -R156.reuse ;  /* 0x00008f000a877a23 */ /* 0x100fe2000001089c */
[----:B------:R-:W-:Y:S01]  /*11700*/  FSEL R154, R154, RZ, P1 ;  /* 0x000000ff9a9a7208 */ /* 0x000fe20000800000 */
[----:B------:R-:W-:Y:S01]  /*11710*/  FMUL.FTZ R3, R134, c[0x0][0x23c] ;  /* 0x00008f0086037a20 */ /* 0x000fe20000410000 */
[----:B------:R-:W2:Y:S01]  /*11720*/  MUFU.EX2 R2, R2 ;  /* 0x0000000200027308 */ /* 0x000ea20000000800 */
[----:B------:R-:W-:Y:S01]  /*11730*/  FFMA.FTZ R134, R11, c[0x0][0x23c], -R156 ;  /* 0x00008f000b867a23 */ /* 0x000fe2000001089c */
[----:B------:R-:W-:Y:S01]  /*11740*/  ISETP.GT.AND P1, PT, R215, 0x1, PT ;  /* 0x00000001d700780c */ /* 0x000fe20003f24270 */
[--C-:B------:R-:W-:Y:S01]  /*11750*/  FFMA.FTZ R151, R8, c[0x0][0x23c], -R154.reuse ;  /* 0x00008f0008977a23 */ /* 0x100fe2000001089a */
[----:B------:R-:W-:Y:S01]  /*11760*/  MOV R215, R149 ;  /* 0x0000009500d77202 */ /* 0x000fe20000000f00 */
[----:B------:R-:W-:Y:S02]  /*11770*/  FFMA.FTZ R150, R9, c[0x0][0x23c], -R154 ;  /* 0x00008f0009967a23 */ /* 0x000fe4000001089a */
[--C-:B------:R-:W-:Y:S02]  /*11780*/  FFMA.FTZ R153, R6, c[0x0][0x23c], -R156.reuse ;  /* 0x00008f0006997a23 */ /* 0x100fe4000001089c */
[----:B------:R-:W-:Y:S01]  /*11790*/  FFMA.FTZ R148, R7, c[0x0][0x23c], -R156 ;  /* 0x00008f0007947a23 */ /* 0x000fe2000001089c */
[----:B------:R-:W3:Y:S01]  /*117a0*/  MUFU.EX2 R3, R3 ;  /* 0x0000000300037308 */ /* 0x000ee20000000800 */
[--C-:B------:R-:W-:Y:S02]  /*117b0*/  FFMA.FTZ R155, R4, c[0x0][0x23c], -R154.reuse ;  /* 0x00008f00049b7a23 */ /* 0x100fe4000001089a */
[----:B------:R-:W-:Y:S02]  /*117c0*/  FFMA.FTZ R152, R5, c[0x0][0x23c], -R154 ;  /* 0x00008f0005987a23 */ /* 0x000fe4000001089a */
[--C-:B------:R-:W-:Y:S02]  /*117d0*/  FFMA.FTZ R163, R26, c[0x0][0x23c], -R156.reuse ;  /* 0x00008f001aa37a23 */ /* 0x100fe4000001089c */
[----:B------:R-:W-:Y:S02]  /*117e0*/  FFMA.FTZ R164, R27, c[0x0][0x23c], -R156 ;  /* 0x00008f001ba47a23 */ /* 0x000fe4000001089c */
[--C-:B------:R-:W-:Y:S01]  /*117f0*/  FFMA.FTZ R167, R24, c[0x0][0x23c], -R154.reuse ;  /* 0x00008f0018a77a23 */ /* 0x100fe2000001089a */
[----:B------:R-:W-:Y:S01]  /*11800*/  MUFU.EX2 R153, R153 ;  /* 0x0000009900997308 */ /* 0x000fe20000000800 */
[--C-:B------:R-:W-:Y:S02]  /*11810*/  FFMA.FTZ R168, R25, c[0x0][0x23c], -R154.reuse ;  /* 0x00008f0019a87a23 */ /* 0x100fe4000001089a */
[----:B------:R-:W-:Y:S01]  /*11820*/  LDSM.16.MT88.4 R24, [R198+0xd000] ;  /* 0x00d00000c618783b */ /* 0x000fe20000004200 */
[C---:B--2---:R-:W-:Y:S02]  /*11830*/  FMUL.FTZ R6, R2.reuse, R130 ;  /* 0x0000008202067220 */ /* 0x044fe40000410000 */
[C---:B------:R-:W-:Y:S02]  /*11840*/  FMUL.FTZ R7, R2.reuse, R131 ;  /* 0x0000008302077220 */ /* 0x040fe40000410000 */
[C---:B------:R-:W-:Y:S02]  /*11850*/  FMUL.FTZ R10, R2.reuse, R126 ;  /* 0x0000007e020a7220 */ /* 0x040fe40000410000 */
[----:B------:R-:W2:Y:S01]  /*11860*/  MUFU.EX2 R148, R148 ;  /* 0x0000009400947308 */ /* 0x000ea20000000800 */
[C---:B------:R-:W-:Y:S02]  /*11870*/  FMUL.FTZ R11, R2.reuse, R127 ;  /* 0x0000007f020b7220 */ /* 0x040fe40000410000 */
[C---:B------:R-:W-:Y:S02]  /*11880*/  FMUL.FTZ R70, R2.reuse, R70 ;  /* 0x0000004602467220 */ /* 0x040fe40000410000 */
[C---:B---3--:R-:W-:Y:S02]  /*11890*/  FMUL.FTZ R4, R3.reuse, R128 ;  /* 0x0000008003047220 */ /* 0x048fe40000410000 */
[C---:B------:R-:W-:Y:S02]  /*118a0*/  FMUL.FTZ R5, R3.reuse, R129 ;  /* 0x0000008103057220 */ /* 0x040fe40000410000 */
[C---:B------:R-:W-:Y:S01]  /*118b0*/  FMUL.FTZ R8, R3.reuse, R124 ;  /* 0x0000007c03087220 */ /* 0x040fe20000410000 */
[----:B------:R-:W-:Y:S01]  /*118c0*/  MUFU.EX2 R135, R135 ;  /* 0x0000008700877308 */ /* 0x000fe20000000800 */
[C---:B------:R-:W-:Y:S02]  /*118d0*/  FMUL.FTZ R9, R3.reuse, R125 ;  /* 0x0000007d03097220 */ /* 0x040fe40000410000 */
[----:B------:R-:W3:Y:S01]  /*118e0*/  LDSM.16.MT88.4 R124, [R196+0xc000] ;  /* 0x00c00000c47c783b */ /* 0x000ee20000004200 */
[C---:B------:R-:W-:Y:S02]  /*118f0*/  FMUL.FTZ R71, R2.reuse, R71 ;  /* 0x0000004702477220 */ /* 0x040fe40000410000 */
[C---:B------:R-:W-:Y:S02]  /*11900*/  FMUL.FTZ R68, R3.reuse, R68 ;  /* 0x0000004403447220 */ /* 0x040fe40000410000 */
[C---:B------:R-:W-:Y:S02]  /*11910*/  FMUL.FTZ R69, R3.reuse, R69 ;  /* 0x0000004503457220 */ /* 0x040fe40000410000 */
[----:B------:R-:W4:Y:S01]  /*11920*/  MUFU.EX2 R134, R134 ;  /* 0x0000008600867308 */ /* 0x000f220000000800 */
[C---:B------:R-:W-:Y:S02]  /*11930*/  FMUL.FTZ R74, R2.reuse, R74 ;  /* 0x0000004a024a7220 */ /* 0x040fe40000410000 */
[----:B------:R-:W-:Y:S01]  /*11940*/  FMUL.FTZ R75, R2, R75 ;  /* 0x0000004b024b7220 */ /* 0x000fe20000410000 */
[----:B--2---:R-:W-:Y:S01]  /*11950*/  F2FP.BF16.PACK_AB R129, R148, R153 ;  /* 0x000000999481723e */ /* 0x004fe200000010ff */
[C---:B------:R-:W-:Y:S02]  /*11960*/  FMUL.FTZ R72, R3.reuse, R72 ;  /* 0x0000004803487220 */ /* 0x040fe40000410000 */
[C---:B------:R-:W-:Y:S02]  /*11970*/  FMUL.FTZ R73, R3.reuse, R73 ;  /* 0x0000004903497220 */ /* 0x040fe40000410000 */
[C---:B------:R-:W-:Y:S01]  /*11980*/  FMUL.FTZ R78, R2.reuse, R78 ;  /* 0x0000004e024e7220 */ /* 0x040fe20000410000 */
[----:B------:R-:W-:Y:S01]  /*11990*/  MUFU.EX2 R155, R155 ;  /* 0x0000009b009b7308 */ /* 0x000fe20000000800 */
[C---:B------:R-:W-:Y:S02]  /*119a0*/  FMUL.FTZ R79, R2.reuse, R79 ;  /* 0x0000004f024f7220 */ /* 0x040fe40000410000 */
[C---:B------:R-:W-:Y:S02]  /*119b0*/  FMUL.FTZ R76, R3.reuse, R76 ;  /* 0x0000004c034c7220 */ /* 0x040fe40000410000 */
[C---:B------:R-:W-:Y:S02]  /*119c0*/  FMUL.FTZ R77, R3.reuse, R77 ;  /* 0x0000004d034d7220 */ /* 0x040fe40000410000 */
[C---:B------:R-:W-:Y:S02]  /*119d0*/  FMUL.FTZ R82, R2.reuse, R82 ;  /* 0x0000005202527220 */ /* 0x040fe40000410000 */
[----:B------:R-:W-:Y:S01]  /*119e0*/  FMUL.FTZ R83, R2, R83 ;  /* 0x0000005302537220 */ /* 0x000fe20000410000 */
[----:B------:R-:W2:Y:S01]  /*119f0*/  MUFU.EX2 R152, R152 ;  /* 0x0000009800987308 */ /* 0x000ea20000000800 */
[C---:B------:R-:W-:Y:S02]  /*11a00*/  FMUL.FTZ R80, R3.reuse, R80 ;  /* 0x0000005003507220 */ /* 0x040fe40000410000 */
[C---:B------:R-:W-:Y:S01]  /*11a10*/  FMUL.FTZ R81, R3.reuse, R81 ;  /* 0x0000005103517220 */ /* 0x040fe20000410000 */
[----:B----4-:R-:W-:Y:S01]  /*11a20*/  F2FP.BF16.PACK_AB R131, R134, R135 ;  /* 0x000000878683723e */ /* 0x010fe200000010ff */
[C---:B------:R-:W-:Y:S02]  /*11a30*/  FMUL.FTZ R86, R2.reuse, R86 ;  /* 0x0000005602567220 */ /* 0x040fe40000410000 */
[----:B------:R-:W-:Y:S02]  /*11a40*/  FMUL.FTZ R87, R2, R87 ;  /* 0x0000005702577220 */ /* 0x000fe40000410000 */
[C---:B------:R-:W-:Y:S01]  /*11a50*/  FMUL.FTZ R84, R3.reuse, R84 ;  /* 0x0000005403547220 */ /* 0x040fe20000410000 */
[----:B------:R-:W-:Y:S01]  /*11a60*/  MUFU.EX2 R151, R151 ;  /* 0x0000009700977308 */ /* 0x000fe20000000800 */
[----:B------:R-:W-:Y:S02]  /*11a70*/  FMUL.FTZ R85, R3, R85 ;  /* 0x0000005503557220 */ /* 0x000fe40000410000 */
[--C-:B------:R-:W-:Y:S02]  /*11a80*/  FFMA.FTZ R170, R28, c[0x0][0x23c], -R154.reuse ;  /* 0x00008f001caa7a23 */ /* 0x100fe4000001089a */
[--C-:B------:R-:W-:Y:S02]  /*11a90*/  FFMA.FTZ R169, R29, c[0x0][0x23c], -R154.reuse ;  /* 0x00008f001da97a23 */ /* 0x100fe4000001089a */
[--C-:B------:R-:W-:Y:S02]  /*11aa0*/  FFMA.FTZ R171, R32, c[0x0][0x23c], -R154.reuse ;  /* 0x00008f0020ab7a23 */ /* 0x100fe4000001089a */
[--C-:B------:R-:W-:Y:S01]  /*11ab0*/  FFMA.FTZ R174, R33, c[0x0][0x23c], -R154.reuse ;  /* 0x00008f0021ae7a23 */ /* 0x100fe2000001089a */
[----:B------:R-:W4:Y:S01]  /*11ac0*/  MUFU.EX2 R150, R150 ;  /* 0x0000009600967308 */ /* 0x000f220000000800 */
[--C-:B------:R-:W-:Y:S02]  /*11ad0*/  FFMA.FTZ R176, R36, c[0x0][0x23c], -R154.reuse ;  /* 0x00008f0024b07a23 */ /* 0x100fe4000001089a */
[--C-:B------:R-:W-:Y:S01]  /*11ae0*/  FFMA.FTZ R175, R37, c[0x0][0x23c], -R154.reuse ;  /* 0x00008f0025af7a23 */ /* 0x100fe2000001089a */
[----:B--2---:R-:W-:Y:S01]  /*11af0*/  F2FP.BF16.PACK_AB R128, R152, R155 ;  /* 0x0000009b9880723e */ /* 0x004fe200000010ff */
[--C-:B------:R-:W-:Y:S02]  /*11b00*/  FFMA.FTZ R177, R40, c[0x0][0x23c], -R154.reuse ;  /* 0x00008f0028b17a23 */ /* 0x100fe4000001089a */
[----:B------:R-:W-:Y:S02]  /*11b10*/  FFMA.FTZ R178, R41, c[0x0][0x23c], -R154 ;  /* 0x00008f0029b27a23 */ /* 0x000fe4000001089a */
[--C-:B------:R-:W-:Y:S01]  /*11b20*/  FFMA.FTZ R179, R46, c[0x0][0x23c], -R156.reuse ;  /* 0x00008f002eb37a23 */ /* 0x100fe2000001089c */
[----:B------:R-:W-:Y:S01]  /*11b30*/  MUFU.EX2 R163, R163 ;  /* 0x000000a300a37308 */ /* 0x000fe20000000800 */
[--C-:B------:R-:W-:Y:S02]  /*11b40*/  FFMA.FTZ R180, R47, c[0x0][0x23c], -R156.reuse ;  /* 0x00008f002fb47a23 */ /* 0x100fe4000001089c */
[--C-:B------:R-:W-:Y:S02]  /*11b50*/  FFMA.FTZ R181, R50, c[0x0][0x23c], -R156.reuse ;  /* 0x00008f0032b57a23 */ /* 0x100fe4000001089c */
[----:B------:R-:W-:Y:S02]  /*11b60*/  FFMA.FTZ R182, R51, c[0x0][0x23c], -R156 ;  /* 0x00008f0033b67a23 */ /* 0x000fe4000001089c */
[--C-:B------:R-:W-:Y:S02]  /*11b70*/  FFMA.FTZ R183, R44, c[0x0][0x23c], -R154.reuse ;  /* 0x00008f002cb77a23 */ /* 0x100fe4000001089a */
[--C-:B------:R-:W-:Y:S01]  /*11b80*/  FFMA.FTZ R184, R45, c[0x0][0x23c], -R154.reuse ;  /* 0x00008f002db87a23 */ /* 0x100fe2000001089a */
[----:B------:R-:W-:Y:S01]  /*11b90*/  MUFU.EX2 R164, R164 ;  /* 0x000000a400a47308 */ /* 0x000fe20000000800 */
[----:B------:R-:W-:Y:S01]  /*11ba0*/  LDSM.16.MT88.4 R44, [R197+0x13000] ;  /* 0x01300000c52c783b */ /* 0x000fe20000004200 */
[--C-:B------:R-:W-:Y:S01]  /*11bb0*/  FFMA.FTZ R185, R48, c[0x0][0x23c], -R154.reuse ;  /* 0x00008f0030b97a23 */ /* 0x100fe2000001089a */
[----:B----4-:R-:W-:Y:S01]  /*11bc0*/  F2FP.BF16.PACK_AB R130, R150, R151 ;  /* 0x000000979682723e */ /* 0x010fe200000010ff */
[----:B------:R-:W-:Y:S02]  /*11bd0*/  FFMA.FTZ R186, R49, c[0x0][0x23c], -R154 ;  /* 0x00008f0031ba7a23 */ /* 0x000fe4000001089a */
[C---:B------:R-:W-:Y:S03]  /*11be0*/  FMUL.FTZ R90, R2.reuse, R90 ;  /* 0x0000005a025a7220 */ /* 0x040fe60000410000 */
[----:B------:R-:W-:Y:S01]  /*11bf0*/  LDSM.16.MT88.4 R48, [R196+0x13000] ;  /* 0x01300000c430783b */ /* 0x000fe20000004200 */
[C---:B------:R-:W-:Y:S01]  /*11c00*/  FMUL.FTZ R91, R2.reuse, R91 ;  /* 0x0000005b025b7220 */ /* 0x040fe20000410000 */
[C---:B-1----:R-:W-:Y:S01]  /*11c10*/  HMMA.16816.F32.BF16 R4, R128.reuse, R136, R4 ;  /* 0x000000888004723c */ /* 0x042fe20000041804 */
[----:B------:R-:W-:Y:S04]  /*11c20*/  MUFU.EX2 R167, R167 ;  /* 0x000000a700a77308 */ /* 0x000fe80000000800 */
[C---:B------:R-:W-:Y:S02]  /*11c30*/  FMUL.FTZ R88, R3.reuse, R88 ;  /* 0x0000005803587220 */ /* 0x040fe40000410000 */
[C---:B------:R-:W-:Y:S01]  /*11c40*/  FMUL.FTZ R89, R3.reuse, R89 ;  /* 0x0000005903597220 */ /* 0x040fe20000410000 */
[C---:B------:R-:W-:Y:S01]  /*11c50*/  HMMA.16816.F32.BF16 R8, R128.reuse, R138, R8 ;  /* 0x0000008a8008723c */ /* 0x040fe20000041808 */
[----:B------:R-:W1:Y:S02]  /*11c60*/  LDSM.16.MT88.4 R136, [R200+0x10000] ;  /* 0x01000000c888783b */ /* 0x000e640000004200 */
[----:B------:R-:W-:Y:S01]  /*11c70*/  MUFU.EX2 R168, R168 ;  /* 0x000000a800a87308 */ /* 0x000fe20000000800 */
[C---:B------:R-:W-:Y:S02]  /*11c80*/  FMUL.FTZ R94, R2.reuse, R94 ;  /* 0x0000005e025e7220 */ /* 0x040fe40000410000 */
[C---:B------:R-:W-:Y:S02]  /*11c90*/  FMUL.FTZ R95, R2.reuse, R95 ;  /* 0x0000005f025f7220 */ /* 0x040fe40000410000 */
[C---:B------:R-:W-:Y:S04]  /*11ca0*/  HMMA.16816.F32.BF16 R68, R128.reuse, R140, R68 ;  /* 0x0000008c8044723c */ /* 0x040fe80000041844 */
[C---:B------:R-:W-:Y:S01]  /*11cb0*/  FMUL.FTZ R92, R3.reuse, R92 ;  /* 0x0000005c035c7220 */ /* 0x040fe20000410000 */
[----:B------:R-:W-:Y:S01]  /*11cc0*/  MUFU.EX2 R170, R170 ;  /* 0x000000aa00aa7308 */ /* 0x000fe20000000800 */
[C---:B------:R-:W-:Y:S02]  /*11cd0*/  FMUL.FTZ R93, R3.reuse, R93 ;  /* 0x0000005d035d7220 */ /* 0x040fe40000410000 */
[C---:B------:R-:W-:Y:S01]  /*11ce0*/  HMMA.16816.F32.BF16 R72, R128.reuse, R142, R72 ;  /* 0x0000008e8048723c */ /* 0x040fe20000041848 */
[----:B------:R-:W2:Y:S03]  /*11cf0*/  LDSM.16.MT88.4 R140, [R198+0x10000] ;  /* 0x01000000c68c783b */ /* 0x000ea60000004200 */
[C---:B------:R-:W-:Y:S02]  /*11d00*/  FMUL.FTZ R98, R2.reuse, R98 ;  /* 0x0000006202627220 */ /* 0x040fe40000410000 */
[C---:B------:R-:W-:Y:S01]  /*11d10*/  FMUL.FTZ R99, R2.reuse, R99 ;  /* 0x0000006302637220 */ /* 0x040fe20000410000 */
[----:B------:R-:W-:Y:S01]  /*11d20*/  MUFU.EX2 R169, R169 ;  /* 0x000000a900a97308 */ /* 0x000fe20000000800 */
[C---:B------:R-:W-:Y:S04]  /*11d30*/  HMMA.16816.F32.BF16 R76, R128.reuse, R144, R76 ;  /* 0x00000090804c723c */ /* 0x040fe8000004184c */
[C---:B------:R-:W-:Y:S02]  /*11d40*/  FMUL.FTZ R96, R3.reuse, R96 ;  /* 0x0000006003607220 */ /* 0x040fe40000410000 */
[C---:B------:R-:W-:Y:S02]  /*11d50*/  FMUL.FTZ R97, R3.reuse, R97 ;  /* 0x0000006103617220 */ /* 0x040fe40000410000 */
[C---:B------:R-:W-:Y:S01]  /*11d60*/  HMMA.16816.F32.BF16 R80, R128.reuse, R146, R80 ;  /* 0x000000928050723c */ /* 0x040fe20000041850 */
[----:B------:R-:W-:Y:S03]  /*11d70*/  MUFU.EX2 R171, R171 ;  /* 0x000000ab00ab7308 */ /* 0x000fe60000000800 */
[C---:B------:R-:W-:Y:S02]  /*11d80*/  FMUL.FTZ R102, R2.reuse, R102 ;  /* 0x0000006602667220 */ /* 0x040fe40000410000 */
[C---:B------:R-:W-:Y:S02]  /*11d90*/  FMUL.FTZ R103, R2.reuse, R103 ;  /* 0x0000006702677220 */ /* 0x040fe40000410000 */
[C---:B---3--:R-:W-:Y:S03]  /*11da0*/  HMMA.16816.F32.BF16 R84, R128.reuse, R124, R84 ;  /* 0x0000007c8054723c */ /* 0x048fe60000041854 */
[----:B------:R-:W-:Y:S01]  /*11db0*/  MUFU.EX2 R174, R174 ;  /* 0x000000ae00ae7308 */ /* 0x000fe20000000800 */
[C---:B------:R-:W-:Y:S02]  /*11dc0*/  FMUL.FTZ R100, R3.reuse, R100 ;  /* 0x0000006403647220 */ /* 0x040fe40000410000 */
[C---:B------:R-:W-:Y:S02]  /*11dd0*/  FMUL.FTZ R101, R3.reuse, R101 ;  /* 0x0000006503657220 */ /* 0x040fe40000410000 */
[C---:B------:R-:W-:Y:S01]  /*11de0*/  HMMA.16816.F32.BF16 R88, R128.reuse, R126, R88 ;  /* 0x0000007e8058723c */ /* 0x040fe20000041858 */
[----:B------:R-:W3:Y:S03]  /*11df0*/  LDSM.16.MT88.4 R124, [R197+0x10000] ;  /* 0x01000000c57c783b */ /* 0x000ee60000004200 */
[C---:B------:R-:W-:Y:S01]  /*11e00*/  FMUL.FTZ R106, R2.reuse, R106 ;  /* 0x0000006a026a7220 */ /* 0x040fe20000410000 */
[----:B------:R-:W-:Y:S01]  /*11e10*/  MUFU.EX2 R176, R176 ;  /* 0x000000b000b07308 */ /* 0x000fe20000000800 */
[----:B------:R-:W-:Y:S02]  /*11e20*/  FMUL.FTZ R107, R2, R107 ;  /* 0x0000006b026b7220 */ /* 0x000fe40000410000 */
[C---:B-1----:R-:W-:Y:S04]  /*11e30*/  HMMA.16816.F32.BF16 R92, R128.reuse, R136, R92 ;  /* 0x00000088805c723c */ /* 0x042fe8000004185c */
[C---:B------:R-:W-:Y:S02]  /*11e40*/  FMUL.FTZ R104, R3.reuse, R104 ;  /* 0x0000006803687220 */ /* 0x040fe40000410000 */
[----:B------:R-:W-:Y:S01]  /*11e50*/  FMUL.FTZ R105, R3, R105 ;  /* 0x0000006903697220 */ /* 0x000fe20000410000 */
[----:B------:R-:W-:Y:S01]  /*11e60*/  MUFU.EX2 R175, R175 ;  /* 0x000000af00af7308 */ /* 0x000fe20000000800 */
[C---:B------:R-:W-:Y:S01]  /*11e70*/  HMMA.16816.F32.BF16 R96, R128.reuse, R138, R96 ;  /* 0x0000008a8060723c */ /* 0x040fe20000041860 */
[----:B------:R-:W1:Y:S03]  /*11e80*/  LDSM.16.MT88.4 R136, [R196+0x10000] ;  /* 0x01000000c488783b */ /* 0x000e660000004200 */
[--C-:B------:R-:W-:Y:S02]  /*11e90*/  FFMA.FTZ R144, R14, c[0x0][0x23c], -R156.reuse ;  /* 0x00008f000e907a23 */ /* 0x100fe4000001089c */
[C---:B------:R-:W-:Y:S02]  /*11ea0*/  FMUL.FTZ R14, R2.reuse, R122 ;  /* 0x0000007a020e7220 */ /* 0x040fe40000410000 */
[C---:B--2---:R-:W-:Y:S01]  /*11eb0*/  HMMA.16816.F32.BF16 R100, R128.reuse, R140, R100 ;  /* 0x0000008c8064723c */ /* 0x044fe20000041864 */
[----:B------:R-:W-:Y:S03]  /*11ec0*/  MUFU.EX2 R177, R177 ;  /* 0x000000b100b17308 */ /* 0x000fe60000000800 */
[----:B------:R-:W-:Y:S02]  /*11ed0*/  FFMA.FTZ R145, R15, c[0x0][0x23c], -R156 ;  /* 0x00008f000f917a23 */ /* 0x000fe4000001089c */
[----:B------:R-:W-:Y:S02]  /*11ee0*/  FMUL.FTZ R15, R2, R123 ;  /* 0x0000007b020f7220 */ /* 0x000fe40000410000 */
[C---:B------:R-:W-:Y:S01]  /*11ef0*/  HMMA.16816.F32.BF16 R104, R128.reuse, R142, R104 ;  /* 0x0000008e8068723c */ /* 0x040fe20000041868 */
[----:B------:R-:W-:Y:S02]  /*11f00*/  LDSM.16.MT88.4 R140, [R197+0xc800] ;  /* 0x00c80000c58c783b */ /* 0x000fe40000004200 */
[----:B------:R-:W-:Y:S01]  /*11f10*/  MUFU.EX2 R144, R144 ;  /* 0x0000009000907308 */ /* 0x000fe20000000800 */
[--C-:B------:R-:W-:Y:S02]  /*11f20*/  FFMA.FTZ R158, R12, c[0x0][0x23c], -R154.reuse ;  /* 0x00008f000c9e7a23 */ /* 0x100fe4000001089a */
[----:B------:R-:W-:Y:S02]  /*11f30*/  FMUL.FTZ R12, R3, R120 ;  /* 0x00000078030c7220 */ /* 0x000fe40000410000 */
[----:B------:R-:W-:Y:S04]  /*11f40*/  FFMA.FTZ R157, R13, c[0x0][0x23c], -R154 ;  /* 0x00008f000d9d7a23 */ /* 0x000fe8000001089a */
[C---:B------:R-:W-:Y:S01]  /*11f50*/  FMUL.FTZ R13, R3.reuse, R121 ;  /* 0x00000079030d7220 */ /* 0x040fe20000410000 */
[----:B------:R-:W2:Y:S01]  /*11f60*/  MUFU.EX2 R145, R145 ;  /* 0x0000009100917308 */ /* 0x000ea20000000800 */
[----:B------:R-:W4:Y:S01]  /*11f70*/  LDSM.16.MT88.4 R120, [R200+0xc800] ;  /* 0x00c80000c878783b */ /* 0x000f220000004200 */
[C---:B------:R-:W-:Y:S02]  /*11f80*/  FMUL.FTZ R110, R2.reuse, R110 ;  /* 0x0000006e026e7220 */ /* 0x040fe40000410000 */
[----:B------:R-:W-:Y:S02]  /*11f90*/  FMUL.FTZ R111, R2, R111 ;  /* 0x0000006f026f7220 */ /* 0x000fe40000410000 */
[C---:B------:R-:W-:Y:S02]  /*11fa0*/  FMUL.FTZ R108, R3.reuse, R108 ;  /* 0x0000006c036c7220 */ /* 0x040fe40000410000 */
[----:B------:R-:W-:Y:S02]  /*11fb0*/  FMUL.FTZ R109, R3, R109 ;  /* 0x0000006d036d7220 */ /* 0x000fe40000410000 */
[--C-:B------:R-:W-:Y:S01]  /*11fc0*/  FFMA.FTZ R146, R18, c[0x0][0x23c], -R156.reuse ;  /* 0x00008f0012927a23 */ /* 0x100fe2000001089c */
[----:B------:R-:W-:Y:S01]  /*11fd0*/  MUFU.EX2 R158, R158 ;  /* 0x0000009e009e7308 */ /* 0x000fe20000000800 */
[----:B------:R-:W-:Y:S02]  /*11fe0*/  FFMA.FTZ R147, R19, c[0x0][0x23c], -R156 ;  /* 0x00008f0013937a23 */ /* 0x000fe4000001089c */
[--C-:B------:R-:W-:Y:S01]  /*11ff0*/  FFMA.FTZ R159, R16, c[0x0][0x23c], -R154.reuse ;  /* 0x00008f00109f7a23 */ /* 0x100fe2000001089a */
[C---:B---3--:R-:W-:Y:S03]  /*12000*/  HMMA.16816.F32.BF16 R108, R128.reuse, R124, R108 ;  /* 0x0000007c806c723c */ /* 0x048fe6000004186c */
[----:B------:R-:W-:Y:S02]  /*12010*/  FFMA.FTZ R160, R17, c[0x0][0x23c], -R154 ;  /* 0x00008f0011a07a23 */ /* 0x000fe4000001089a */
[C---:B------:R-:W-:Y:S01]  /*12020*/  FMUL.FTZ R18, R2.reuse, R118 ;  /* 0x0000007602127220 */ /* 0x040fe20000410000 */
[----:B------:R-:W-:Y:S01]  /*12030*/  MUFU.EX2 R146, R146 ;  /* 0x0000009200927308 */ /* 0x000fe20000000800 */
[C---:B------:R-:W-:Y:S01]  /*12040*/  FMUL.FTZ R19, R2.reuse, R119 ;  /* 0x0000007702137220 */ /* 0x040fe20000410000 */
[C---:B------:R-:W-:Y:S01]  /*12050*/  HMMA.16816.F32.BF16 R12, R128.reuse, R126, R12 ;  /* 0x0000007e800c723c */ /* 0x040fe2000004180c */
[----:B------:R-:W3:Y:S03]  /*12060*/  LDSM.16.MT88.4 R124, [R198+0xc800] ;  /* 0x00c80000c67c783b */ /* 0x000ee60000004200 */
[C---:B------:R-:W-:Y:S02]  /*12070*/  FMUL.FTZ R16, R3.reuse, R116 ;  /* 0x0000007403107220 */ /* 0x040fe40000410000 */
[----:B------:R-:W-:Y:S01]  /*12080*/  FMUL.FTZ R17, R3, R117 ;  /* 0x0000007503117220 */ /* 0x000fe20000410000 */
[----:B--2---:R-:W-:Y:S01]  /*12090*/  F2FP.BF16.PACK_AB R117, R145, R144 ;  /* 0x000000909175723e */ /* 0x004fe200000010ff */
[----:B------:R-:W2:Y:S01]  /*120a0*/  MUFU.EX2 R147, R147 ;  /* 0x0000009300937308 */ /* 0x000ea20000000800 */
[C---:B------:R-:W-:Y:S03]  /*120b0*/  FMUL.FTZ R114, R2.reuse, R114 ;  /* 0x0000007202727220 */ /* 0x040fe60000410000 */
[----:B------:R-:W-:Y:S01]  /*120c0*/  FMUL.FTZ R115, R2, R115 ;  /* 0x0000007302737220 */ /* 0x000fe20000410000 */
[C---:B-1----:R-:W-:Y:S03]  /*120d0*/  HMMA.16816.F32.BF16 R16, R128.reuse, R136, R16 ;  /* 0x000000888010723c */ /* 0x042fe60000041810 */
[C---:B------:R-:W-:Y:S02]  /*120e0*/  FMUL.FTZ R112, R3.reuse, R112 ;  /* 0x0000007003707220 */ /* 0x040fe40000410000 */
[----:B------:R-:W1:Y:S01]  /*120f0*/  MUFU.EX2 R157, R157 ;  /* 0x0000009d009d7308 */ /* 0x000e620000000800 */
[----:B------:R-:W-:Y:S02]  /*12100*/  FMUL.FTZ R113, R3, R113 ;  /* 0x0000007103717220 */ /* 0x000fe40000410000 */
[--C-:B------:R-:W-:Y:S01]  /*12110*/  FFMA.FTZ R161, R22, c[0x0][0x23c], -R156.reuse ;  /* 0x00008f0016a17a23 */ /* 0x100fe2000001089c */
[----:B------:R-:W-:Y:S03]  /*12120*/  F2FP.BF16.PACK_AB R22, R168, R167 ;  /* 0x000000a7a816723e */ /* 0x000fe600000010ff */
[----:B------:R-:W-:Y:S01]  /*12130*/  FFMA.FTZ R162, R23, c[0x0][0x23c], -R156 ;  /* 0x00008f0017a27a23 */ /* 0x000fe2000001089c */
[----:B------:R-:W-:Y:S01]  /*12140*/  HMMA.16816.F32.BF16 R112, R128, R138, R112 ;  /* 0x0000008a8070723c */ /* 0x000fe20000041870 */
[----:B------:R-:W5:Y:S01]  /*12150*/  LDSM.16.MT88.4 R128, [R196+0xc800] ;  /* 0x00c80000c480783b */ /* 0x000f620000004200 */
[----:B------:R-:W-:Y:S01]  /*12160*/  MUFU.EX2 R159, R159 ;  /* 0x0000009f009f7308 */ /* 0x000fe20000000800 */
[----:B------:R-:W-:Y:S01]  /*12170*/  F2FP.BF16.PACK_AB R23, R164, R163 ;  /* 0x000000a3a417723e */ /* 0x000fe200000010ff */
[--C-:B------:R-:W-:Y:S01]  /*12180*/  FFMA.FTZ R166, R20, c[0x0][0x23c], -R154.reuse ;  /* 0x00008f0014a67a23 */ /* 0x100fe2000001089a */
[----:B--2---:R-:W-:Y:S01]  /*12190*/  F2FP.BF16.PACK_AB R119, R147, R146 ;  /* 0x000000929377723e */ /* 0x004fe200000010ff */
[----:B------:R-:W-:Y:S03]  /*121a0*/  FFMA.FTZ R165, R21, c[0x0][0x23c], -R154 ;  /* 0x00008f0015a57a23 */ /* 0x000fe6000001089a */
[----:B------:R-:W-:Y:S03]  /*121b0*/  LDSM.16.MT88.4 R136, [R197+0x10800] ;  /* 0x01080000c588783b */ /* 0x000fe60000004200 */
[----:B------:R-:W2:Y:S01]  /*121c0*/  MUFU.EX2 R160, R160 ;  /* 0x000000a000a07308 */ /* 0x000ea20000000800 */
[--C-:B------:R-:W-:Y:S02]  /*121d0*/  FFMA.FTZ R54, R54, c[0x0][0x23c], -R156.reuse ;  /* 0x00008f0036367a23 */ /* 0x100fe4000001089c */
[--C-:B------:R-:W-:Y:S01]  /*121e0*/  FFMA.FTZ R55, R55, c[0x0][0x23c], -R156.reuse ;  /* 0x00008f0037377a23 */ /* 0x100fe2000001089c */
[----:B-1----:R-:W-:Y:S01]  /*121f0*/  F2FP.BF16.PACK_AB R116, R157, R158 ;  /* 0x0000009e9d74723e */ /* 0x002fe200000010ff */
        /* <DEDUP_REMOVED lines=9> */
[----:B------:R-:W1:Y:S01]  /*12290*/  MUFU.EX2 R162, R162 ;  /* 0x000000a200a27308 */ /* 0x000e620000000800 */
[----:B------:R-:W-:Y:S02]  /*122a0*/  FFMA.FTZ R66, R66, c[0x0][0x23c], -R156 ;  /* 0x00008f0042427a23 */ /* 0x000fe4000001089c */
[----:B------:R-:W-:Y:S01]  /*122b0*/  FFMA.FTZ R60, R60, c[0x0][0x23c], -R154 ;  /* 0x00008f003c3c7a23 */ /* 0x000fe2000001089a */
[----:B--2---:R-:W-:Y:S01]  /*122c0*/  F2FP.BF16.PACK_AB R118, R160, R159 ;  /* 0x0000009fa076723e */ /* 0x004fe200000010ff */
[----:B------:R-:W-:Y:S02]  /*122d0*/  FFMA.FTZ R153, R2, R233, R153 ;  /* 0x000000e902997223 */ /* 0x000fe40000010099 */
[----:B------:R-:W-:Y:S01]  /*122e0*/  FFMA.FTZ R155, R3, R234, R155 ;  /* 0x000000ea039b7223 */ /* 0x000fe2000001009b */
[----:B------:R-:W-:Y:S01]  /*122f0*/  MOV R3, R133 ;  /* 0x0000008500037202 */ /* 0x000fe20000000f00 */
[----:B------:R-:W-:Y:S01]  /*12300*/  FADD.FTZ R148, R148, R153 ;  /* 0x0000009994947221 */ /* 0x000fe20000010000 */
[----:B------:R-:W-:Y:S01]  /*12310*/  MUFU.EX2 R166, R166 ;  /* 0x000000a600a67308 */ /* 0x000fe20000000800 */
[C---:B----4-:R-:W-:Y:S05]  /*12320*/  HMMA.16816.F32.BF16 R4, R116.reuse, R120, R4 ;  /* 0x000000787404723c */ /* 0x050fea0000041804 */
[----:B------:R-:W-:Y:S02]  /*12330*/  FADD.FTZ R152, R152, R155 ;  /* 0x0000009b98987221 */ /* 0x000fe40000010000 */
[----:B------:R-:W-:Y:S01]  /*12340*/  FADD.FTZ R135, R135, R148 ;  /* 0x0000009487877221 */ /* 0x000fe20000010000 */
[C---:B------:R-:W-:Y:S01]  /*12350*/  HMMA.16816.F32.BF16 R8, R116.reuse, R122, R8 ;  /* 0x0000007a7408723c */ /* 0x040fe20000041808 */
[----:B------:R-:W2:Y:S01]  /*12360*/  LDSM.16.MT88.4 R120, [R200+0x10800] ;  /* 0x01080000c878783b */ /* 0x000ea20000004200 */
[----:B------:R-:W4:Y:S02]  /*12370*/  MUFU.EX2 R165, R165 ;  /* 0x000000a500a57308 */ /* 0x000f240000000800 */
[----:B------:R-:W-:Y:S01]  /*12380*/  FADD.FTZ R151, R151, R152 ;  /* 0x0000009897977221 */ /* 0x000fe20000010000 */
[----:B-1----:R-:W-:Y:S01]  /*12390*/  F2FP.BF16.PACK_AB R21, R162, R161 ;  /* 0x000000a1a215723e */ /* 0x002fe200000010ff */
[----:B------:R-:W-:Y:S02]  /*123a0*/  FADD.FTZ R135, R134, R135 ;  /* 0x0000008786877221 */ /* 0x000fe40000010000 */
[C---:B---3--:R-:W-:Y:S04]  /*123b0*/  HMMA.16816.F32.BF16 R68, R116.reuse, R124, R68 ;  /* 0x0000007c7444723c */ /* 0x048fe80000041844 */
[----:B------:R-:W-:Y:S01]  /*123c0*/  MUFU.EX2 R178, R178 ;  /* 0x000000b200b27308 */ /* 0x000fe20000000800 */
[----:B------:R-:W-:Y:S02]  /*123d0*/  FADD.FTZ R151, R150, R151 ;  /* 0x0000009796977221 */ /* 0x000fe40000010000 */
[----:B------:R-:W-:Y:S01]  /*123e0*/  FADD.FTZ R144, R144, R135 ;  /* 0x0000008790907221 */ /* 0x000fe20000010000 */
[C---:B------:R-:W-:Y:S01]  /*123f0*/  HMMA.16816.F32.BF16 R72, R116.reuse, R126, R72 ;  /* 0x0000007e7448723c */ /* 0x040fe20000041848 */
[----:B------:R-:W1:Y:S03]  /*12400*/  LDSM.16.MT88.4 R124, [R198+0x10800] ;  /* 0x01080000c67c783b */ /* 0x000e660000004200 */
[----:B------:R-:W-:Y:S01]  /*12410*/  MOV R135, R132 ;  /* 0x0000008400877202 */ /* 0x000fe20000000f00 */
[----:B------:R-:W-:Y:S01]  /*12420*/  FADD.FTZ R158, R158, R151 ;  /* 0x000000979e9e7221 */ /* 0x000fe20000010000 */
[----:B------:R-:W-:Y:S01]  /*12430*/  MUFU.EX2 R179, R179 ;  /* 0x000000b300b37308 */ /* 0x000fe20000000800 */
[----:B------:R-:W-:Y:S01]  /*12440*/  FADD.FTZ R145, R145, R144 ;  /* 0x0000009091917221 */ /* 0x000fe20000010000 */
[C---:B------:R-:W-:Y:S04]  /*12450*/  HMMA.16816.F32.BF16 R76, R116.reuse, R140, R76 ;  /* 0x0000008c744c723c */ /* 0x040fe8000004184c */
[----:B----4-:R-:W-:Y:S01]  /*12460*/  F2FP.BF16.PACK_AB R20, R165, R166 ;  /* 0x000000a6a514723e */ /* 0x010fe200000010ff */
[----:B------:R-:W-:Y:S02]  /*12470*/  FADD.FTZ R158, R157, R158 ;  /* 0x0000009e9d9e7221 */ /* 0x000fe40000010000 */
[----:B------:R-:W-:Y:S01]  /*12480*/  FADD.FTZ R146, R146, R145 ;  /* 0x0000009192927221 */ /* 0x000fe20000010000 */
[C---:B------:R-:W-:Y:S01]  /*12490*/  HMMA.16816.F32.BF16 R80, R116.reuse, R142, R80 ;  /* 0x0000008e7450723c */ /* 0x040fe20000041850 */
[----:B------:R-:W3:Y:S01]  /*124a0*/  LDSM.16.MT88.4 R140, [R196+0x10800] ;  /* 0x01080000c48c783b */ /* 0x000ee20000004200 */
[----:B------:R-:W-:Y:S02]  /*124b0*/  MUFU.EX2 R180, R180 ;  /* 0x000000b400b47308 */ /* 0x000fe40000000800 */
[----:B------:R-:W-:Y:S02]  /*124c0*/  FADD.FTZ R159, R159, R158 ;  /* 0x0000009e9f9f7221 */ /* 0x000fe40000010000 */
[----:B------:R-:W-:Y:S02]  /*124d0*/  FADD.FTZ R146, R147, R146 ;  /* 0x0000009293927221 */ /* 0x000fe40000010000 */
[C---:B-----5:R-:W-:Y:S04]  /*124e0*/  HMMA.16816.F32.BF16 R84, R116.reuse, R128, R84 ;  /* 0x000000807454723c */ /* 0x060fe80000041854 */
[----:B------:R-:W-:Y:S01]  /*124f0*/  MUFU.EX2 R181, R181 ;  /* 0x000000b500b57308 */ /* 0x000fe20000000800 */
[----:B------:R-:W-:Y:S02]  /*12500*/  FADD.FTZ R159, R160, R159 ;  /* 0x0000009fa09f7221 */ /* 0x000fe40000010000 */
[----:B------:R-:W-:Y:S01]  /*12510*/  FADD.FTZ R161, R161, R146 ;  /* 0x00000092a1a17221 */ /* 0x000fe20000010000 */
[C---:B------:R-:W-:Y:S01]  /*12520*/  HMMA.16816.F32.BF16 R88, R116.reuse, R130, R88 ;  /* 0x000000827458723c */ /* 0x040fe20000041858 */
[----:B------:R-:W4:Y:S03]  /*12530*/  LDSM.16.MT88.4 R128, [R200+0xd000] ;  /* 0x00d00000c880783b */ /* 0x000f260000004200 */
[----:B------:R-:W-:Y:S02]  /*12540*/  FADD.FTZ R166, R166, R159 ;  /* 0x0000009fa6a67221 */ /* 0x000fe40000010000 */
[----:B------:R-:W-:Y:S01]  /*12550*/  MUFU.EX2 R182, R182 ;  /* 0x000000b600b67308 */ /* 0x000fe20000000800 */
[----:B------:R-:W-:Y:S01]  /*12560*/  FADD.FTZ R162, R162, R161 ;  /* 0x000000a1a2a27221 */ /* 0x000fe20000010000 */
[C---:B--2---:R-:W-:Y:S04]  /*12570*/  HMMA.16816.F32.BF16 R92, R116.reuse, R120, R92 ;  /* 0x00000078745c723c */ /* 0x044fe8000004185c */
[----:B------:R-:W-:Y:S02]  /*12580*/  FADD.FTZ R166, R165, R166 ;  /* 0x000000a6a5a67221 */ /* 0x000fe40000010000 */
[----:B------:R-:W-:Y:S02]  /*12590*/  FADD.FTZ R163, R163, R162 ;  /* 0x000000a2a3a37221 */ /* 0x000fe40000010000 */
[C---:B------:R-:W-:Y:S01]  /*125a0*/  HMMA.16816.F32.BF16 R96, R116.reuse, R122, R96 ;  /* 0x0000007a7460723c */ /* 0x040fe20000041860 */
[----:B------:R-:W2:Y:S01]  /*125b0*/  LDSM.16.MT88.4 R120, [R197+0xd000] ;  /* 0x00d00000c578783b */ /* 0x000ea20000004200 */
[----:B------:R-:W-:Y:S02]  /*125c0*/  MUFU.EX2 R183, R183 ;  /* 0x000000b700b77308 */ /* 0x000fe40000000800 */
[----:B------:R-:W-:Y:S02]  /*125d0*/  FADD.FTZ R167, R167, R166 ;  /* 0x000000a6a7a77221 */ /* 0x000fe40000010000 */
[----:B------:R-:W-:Y:S02]  /*125e0*/  FADD.FTZ R164, R164, R163 ;  /* 0x000000a3a4a47221 */ /* 0x000fe40000010000 */
[C---:B-1----:R-:W-:Y:S04]  /*125f0*/  HMMA.16816.F32.BF16 R100, R116.reuse, R124, R100 ;  /* 0x0000007c7464723c */ /* 0x042fe80000041864 */
[----:B------:R-:W-:Y:S01]  /*12600*/  MUFU.EX2 R184, R184 ;  /* 0x000000b800b87308 */ /* 0x000fe20000000800 */
[----:B------:R-:W-:Y:S03]  /*12610*/  FADD.FTZ R167, R168, R167 ;  /* 0x000000a7a8a77221 */ /* 0x000fe60000010000 */
[C---:B------:R-:W-:Y:S01]  /*12620*/  HMMA.16816.F32.BF16 R104, R116.reuse, R126, R104 ;  /* 0x0000007e7468723c */ /* 0x040fe20000041868 */
[----:B------:R-:W-:Y:S05]  /*12630*/  LDSM.16.MT88.4 R124, [R200+0x11000] ;  /* 0x01100000c87c783b */ /* 0x000fea0000004200 */
[----:B------:R-:W-:Y:S02]  /*12640*/  MUFU.EX2 R185, R185 ;  /* 0x000000b900b97308 */ /* 0x000fe40000000800 */
[C---:B------:R-:W-:Y:S08]  /*12650*/  HMMA.16816.F32.BF16 R108, R116.reuse, R136, R108 ;  /* 0x00000088746c723c */ /* 0x040ff0000004186c */
[C---:B------:R-:W-:Y:S01]  /*12660*/  HMMA.16816.F32.BF16 R12, R116.reuse, R138, R12 ;  /* 0x0000008a740c723c */ /* 0x040fe2000004180c */
[----:B------:R-:W-:Y:S01]  /*12670*/  LDSM.16.MT88.4 R136, [R196+0x11000] ;  /* 0x01100000c488783b */ /* 0x000fe20000004200 */
[----:B------:R-:W-:Y:S06]  /*12680*/  MUFU.EX2 R186, R186 ;  /* 0x000000ba00ba7308 */ /* 0x000fec0000000800 */
[C---:B---3--:R-:W-:Y:S04]  /*12690*/  HMMA.16816.F32.BF16 R16, R116.reuse, R140, R16 ;  /* 0x0000008c7410723c */ /* 0x048fe80000041810 */
[----:B------:R-:W-:Y:S03]  /*126a0*/  MUFU.EX2 R54, R54 ;  /* 0x0000003600367308 */ /* 0x000fe60000000800 */
[--C-:B------:R-:W-:Y:S01]  /*126b0*/  FFMA.FTZ R141, R30, c[0x0][0x23c], -R156.reuse ;  /* 0x00008f001e8d7a23 */ /* 0x100fe2000001089c */
[----:B------:R-:W-:Y:S01]  /*126c0*/  HMMA.16816.F32.BF16 R112, R116, R142, R112 ;  /* 0x0000008e7470723c */ /* 0x000fe20000041870 */
[----:B------:R-:W1:Y:S03]  /*126d0*/  LDSM.16.MT88.4 R116, [R196+0xd000] ;  /* 0x00d00000c474783b */ /* 0x000e660000004200 */
[--C-:B------:R-:W-:Y:S02]  /*126e0*/  FFMA.FTZ R140, R31, c[0x0][0x23c], -R156.reuse ;  /* 0x00008f001f8c7a23 */ /* 0x100fe4000001089c */
[----:B------:R-:W-:Y:S01]  /*126f0*/  MUFU.EX2 R141, R141 ;  /* 0x0000008d008d7308 */ /* 0x000fe20000000800 */
[--C-:B------:R-:W-:Y:S01]  /*12700*/  FFMA.FTZ R142, R34, c[0x0][0x23c], -R156.reuse ;  /* 0x00008f00228e7a23 */ /* 0x100fe2000001089c */
[C---:B----4-:R-:W-:Y:S01]  /*12710*/  HMMA.16816.F32.BF16 R4, R20.reuse, R128, R4 ;  /* 0x000000801404723c */ /* 0x050fe20000041804 */
[----:B------:R-:W-:Y:S04]  /*12720*/  LDSM.16.MT88.4 R28, [R200+0xd800] ;  /* 0x00d80000c81c783b */ /* 0x000fe80000004200 */
[--C-:B------:R-:W-:Y:S03]  /*12730*/  FFMA.FTZ R143, R35, c[0x0][0x23c], -R156.reuse ;  /* 0x00008f00238f7a23 */ /* 0x100fe6000001089c */
[C---:B------:R-:W-:Y:S01]  /*12740*/  HMMA.16816.F32.BF16 R8, R20.reuse, R130, R8 ;  /* 0x000000821408723c */ /* 0x040fe20000041808 */
[----:B------:R-:W-:Y:S01]  /*12750*/  LDSM.16.MT88.4 R128, [R197+0x11000] ;  /* 0x01100000c580783b */ /* 0x000fe20000004200 */
[----:B------:R-:W3:Y:S06]  /*12760*/  MUFU.EX2 R140, R140 ;  /* 0x0000008c008c7308 */ /* 0x000eec0000000800 */
[C---:B------:R-:W-:Y:S01]  /*12770*/  HMMA.16816.F32.BF16 R68, R20.reuse, R24, R68 ;  /* 0x000000181444723c */ /* 0x040fe20000041844 */
[----:B------:R-:W-:Y:S03]  /*12780*/  LDSM.16.MT88.4 R32, [R198+0xd800] ;  /* 0x00d80000c620783b */ /* 0x000fe60000004200 */
[----:B------:R-:W-:Y:S04]  /*12790*/  MUFU.EX2 R142, R142 ;  /* 0x0000008e008e7308 */ /* 0x000fe80000000800 */
[C---:B------:R-:W-:Y:S01]  /*127a0*/  HMMA.16816.F32.BF16 R72, R20.reuse, R26, R72 ;  /* 0x0000001a1448723c */ /* 0x040fe20000041848 */
[----:B------:R-:W4:Y:S05]  /*127b0*/  LDSM.16.MT88.4 R24, [R198+0x11000] ;  /* 0x01100000c618783b */ /* 0x000f2a0000004200 */
[----:B------:R-:W5:Y:S02]  /*127c0*/  MUFU.EX2 R143, R143 ;  /* 0x0000008f008f7308 */ /* 0x000f640000000800 */
[C---:B--2---:R-:W-:Y:S08]  /*127d0*/  HMMA.16816.F32.BF16 R76, R20.reuse, R120, R76 ;  /* 0x00000078144c723c */ /* 0x044ff0000004184c */
[C---:B------:R-:W-:Y:S01]  /*127e0*/  HMMA.16816.F32.BF16 R80, R20.reuse, R122, R80 ;  /* 0x0000007a1450723c */ /* 0x040fe20000041850 */
[----:B------:R-:W-:Y:S01]  /*127f0*/  LDSM.16.MT88.4 R120, [R197+0x11800] ;  /* 0x01180000c578783b */ /* 0x000fe20000004200 */
[----:B------:R-:W-:Y:S06]  /*12800*/  MUFU.EX2 R55, R55 ;  /* 0x0000003700377308 */ /* 0x000fec0000000800 */
[C---:B-1----:R-:W-:Y:S04]  /*12810*/  HMMA.16816.F32.BF16 R84, R20.reuse, R116, R84 ;  /* 0x000000741454723c */ /* 0x042fe80000041854 */
[----:B------:R-:W-:Y:S04]  /*12820*/  MUFU.EX2 R58, R58 ;  /* 0x0000003a003a7308 */ /* 0x000fe80000000800 */
[C---:B------:R-:W-:Y:S01]  /*12830*/  HMMA.16816.F32.BF16 R88, R20.reuse, R118, R88 ;  /* 0x000000761458723c */ /* 0x040fe20000041858 */
[----:B------:R-:W-:Y:S05]  /*12840*/  LDSM.16.MT88.4 R116, [R196+0xd800] ;  /* 0x00d80000c474783b */ /* 0x000fea0000004200 */
[----:B------:R-:W-:Y:S02]  /*12850*/  MUFU.EX2 R59, R59 ;  /* 0x0000003b003b7308 */ /* 0x000fe40000000800 */
[C---:B------:R-:W-:Y:S08]  /*12860*/  HMMA.16816.F32.BF16 R92, R20.reuse, R124, R92 ;  /* 0x0000007c145c723c */ /* 0x040ff0000004185c */
[C---:B------:R-:W-:Y:S01]  /*12870*/  HMMA.16816.F32.BF16 R96, R20.reuse, R126, R96 ;  /* 0x0000007e1460723c */ /* 0x040fe20000041860 */
[----:B------:R-:W-:Y:S01]  /*12880*/  LDSM.16.MT88.4 R124, [R200+0xf800] ;  /* 0x00f80000c87c783b */ /* 0x000fe20000004200 */
[----:B------:R-:W-:Y:S06]  /*12890*/  MUFU.EX2 R52, R52 ;  /* 0x0000003400347308 */ /* 0x000fec0000000800 */
[C---:B----4-:R-:W-:Y:S04]  /*128a0*/  HMMA.16816.F32.BF16 R100, R20.reuse, R24, R100 ;  /* 0x000000181464723c */ /* 0x050fe80000041864 */
[----:B------:R-:W-:Y:S04]  /*128b0*/  MUFU.EX2 R53, R53 ;  /* 0x0000003500357308 */ /* 0x000fe80000000800 */
[C---:B------:R-:W-:Y:S01]  /*128c0*/  HMMA.16816.F32.BF16 R104, R20.reuse, R26, R104 ;  /* 0x0000001a1468723c */ /* 0x040fe20000041868 */
[----:B------:R-:W1:Y:S05]  /*128d0*/  LDSM.16.MT88.4 R24, [R197+0xd800] ;  /* 0x00d80000c518783b */ /* 0x000e6a0000004200 */
[----:B------:R-:W-:Y:S02]  /*128e0*/  MUFU.EX2 R56, R56 ;  /* 0x0000003800387308 */ /* 0x000fe40000000800 */
[C---:B------:R-:W-:Y:S08]  /*128f0*/  HMMA.16816.F32.BF16 R108, R20.reuse, R128, R108 ;  /* 0x00000080146c723c */ /* 0x040ff0000004186c */
[C---:B------:R-:W-:Y:S01]  /*12900*/  HMMA.16816.F32.BF16 R12, R20.reuse, R130, R12 ;  /* 0x00000082140c723c */ /* 0x040fe2000004180c */
[----:B------:R-:W-:Y:S07]  /*12910*/  MUFU.EX2 R57, R57 ;  /* 0x0000003900397308 */ /* 0x000fee0000000800 */
[C---:B------:R-:W-:Y:S03]  /*12920*/  HMMA.16816.F32.BF16 R16, R20.reuse, R136, R16 ;  /* 0x000000881410723c */ /* 0x040fe60000041810 */
[----:B------:R-:W-:Y:S04]  /*12930*/  MUFU.EX2 R62, R62 ;  /* 0x0000003e003e7308 */ /* 0x000fe80000000800 */
[--C-:B------:R-:W-:Y:S01]  /*12940*/  FFMA.FTZ R137, R38, c[0x0][0x23c], -R156.reuse ;  /* 0x00008f0026897a23 */ /* 0x100fe2000001089c */
[----:B------:R-:W-:Y:S04]  /*12950*/  HMMA.16816.F32.BF16 R112, R20, R138, R112 ;  /* 0x0000008a1470723c */ /* 0x000fe80000041870 */
[--C-:B------:R-:W-:Y:S01]  /*12960*/  FFMA.FTZ R136, R39, c[0x0][0x23c], -R156.reuse ;  /* 0x00008f0027887a23 */ /* 0x100fe2000001089c */
[----:B------:R-:W-:Y:S01]  /*12970*/  MUFU.EX2 R137, R137 ;  /* 0x0000008900897308 */ /* 0x000fe20000000800 */
[----:B------:R-:W-:Y:S01]  /*12980*/  LDSM.16.MT88.4 R36, [R200+0xe000] ;  /* 0x00e00000c824783b */ /* 0x000fe20000004200 */
[----:B---3--:R-:W-:Y:S01]  /*12990*/  F2FP.BF16.PACK_AB R21, R140, R141 ;  /* 0x0000008d8c15723e */ /* 0x008fe200000010ff */
[--C-:B------:R-:W-:Y:S01]  /*129a0*/  FFMA.FTZ R138, R42, c[0x0][0x23c], -R156.reuse ;  /* 0x00008f002a8a7a23 */ /* 0x100fe2000001089c */
[----:B-----5:R-:W-:Y:S03]  /*129b0*/  F2FP.BF16.PACK_AB R23, R143, R142 ;  /* 0x0000008e8f17723e */ /* 0x020fe600000010ff */
[----:B------:R-:W-:Y:S01]  /*129c0*/  F2FP.BF16.PACK_AB R20, R169, R170 ;  /* 0x000000aaa914723e */ /* 0x000fe200000010ff */
[--C-:B------:R-:W-:Y:S01]  /*129d0*/  FFMA.FTZ R139, R43, c[0x0][0x23c], -R156.reuse ;  /* 0x00008f002b8b7a23 */ /* 0x100fe2000001089c */
[----:B------:R-:W-:Y:S01]  /*129e0*/  F2FP.BF16.PACK_AB R22, R174, R171 ;  /* 0x000000abae16723e */ /* 0x000fe200000010ff */
[----:B------:R-:W-:Y:S01]  /*129f0*/  LDSM.16.MT88.4 R40, [R197+0x12000] ;  /* 0x01200000c528783b */ /* 0x000fe20000004200 */
[----:B------:R-:W2:Y:S01]  /*12a00*/  MUFU.EX2 R136, R136 ;  /* 0x0000008800887308 */ /* 0x000ea20000000800 */
[----:B------:R-:W-:Y:S02]  /*12a10*/  FFMA.FTZ R156, R67, c[0x0][0x23c], -R156 ;  /* 0x00008f00439c7a23 */ /* 0x000fe4000001089c */
[----:B------:R-:W-:Y:S02]  /*12a20*/  FADD.FTZ R141, R141, R164 ;  /* 0x000000a48d8d7221 */ /* 0x000fe40000010000 */
[C---:B------:R-:W-:Y:S03]  /*12a30*/  HMMA.16816.F32.BF16 R4, R20.reuse, R28, R4 ;  /* 0x0000001c1404723c */ /* 0x040fe60000041804 */
[----:B------:R-:W-:Y:S02]  /*12a40*/  FADD.FTZ R170, R170, R167 ;  /* 0x000000a7aaaa7221 */ /* 0x000fe40000010000 */
[----:B------:R-:W-:Y:S01]  /*12a50*/  MUFU.EX2 R138, R138 ;  /* 0x0000008a008a7308 */ /* 0x000fe20000000800 */
[----:B------:R-:W-:Y:S02]  /*12a60*/  FADD.FTZ R141, R140, R141 ;  /* 0x0000008d8c8d7221 */ /* 0x000fe40000010000 */
[C---:B------:R-:W-:Y:S01]  /*12a70*/  HMMA.16816.F32.BF16 R8, R20.reuse, R30, R8 ;  /* 0x0000001e1408723c */ /* 0x040fe20000041808 */
[----:B------:R-:W3:Y:S03]  /*12a80*/  LDSM.16.MT88.4 R28, [R200+0x11800] ;  /* 0x01180000c81c783b */ /* 0x000ee60000004200 */
[----:B------:R-:W-:Y:S02]  /*12a90*/  FADD.FTZ R170, R169, R170 ;  /* 0x000000aaa9aa7221 */ /* 0x000fe40000010000 */
[----:B------:R-:W-:Y:S01]  /*12aa0*/  FADD.FTZ R142, R142, R141 ;  /* 0x0000008d8e8e7221 */ /* 0x000fe20000010000 */
[----:B------:R-:W4:Y:S01]  /*12ab0*/  MUFU.EX2 R139, R139 ;  /* 0x0000008b008b7308 */ /* 0x000f220000000800 */
[C---:B------:R-:W-:Y:S04]  /*12ac0*/  HMMA.16816.F32.BF16 R68, R20.reuse, R32, R68 ;  /* 0x000000201444723c */ /* 0x040fe80000041844 */
[----:B------:R-:W-:Y:S02]  /*12ad0*/  FADD.FTZ R171, R171, R170 ;  /* 0x000000aaabab7221 */ /* 0x000fe40000010000 */
[----:B------:R-:W-:Y:S02]  /*12ae0*/  FADD.FTZ R142, R143, R142 ;  /* 0x0000008e8f8e7221 */ /* 0x000fe40000010000 */
[C---:B------:R-:W-:Y:S01]  /*12af0*/  HMMA.16816.F32.BF16 R72, R20.reuse, R34, R72 ;  /* 0x000000221448723c */ /* 0x040fe20000041848 */
[----:B------:R-:W5:Y:S01]  /*12b00*/  LDSM.16.MT88.4 R32, [R198+0x11800] ;  /* 0x01180000c620783b */ /* 0x000f620000004200 */
[----:B------:R-:W2:Y:S02]  /*12b10*/  MUFU.EX2 R63, R63 ;  /* 0x0000003f003f7308 */ /* 0x000ea40000000800 */
[----:B------:R-:W-:Y:S04]  /*12b20*/  FADD.FTZ R171, R174, R171 ;  /* 0x000000abaeab7221 */ /* 0x000fe80000010000 */
[C---:B-1----:R-:W-:Y:S04]  /*12b30*/  HMMA.16816.F32.BF16 R76, R20.reuse, R24, R76 ;  /* 0x00000018144c723c */ /* 0x042fe8000004184c */
[----:B------:R-:W-:Y:S04]  /*12b40*/  MUFU.EX2 R66, R66 ;  /* 0x0000004200427308 */ /* 0x000fe80000000800 */
[C---:B------:R-:W-:Y:S01]  /*12b50*/  HMMA.16816.F32.BF16 R80, R20.reuse, R26, R80 ;  /* 0x0000001a1450723c */ /* 0x040fe20000041850 */
[----:B------:R-:W1:Y:S05]  /*12b60*/  LDSM.16.MT88.4 R24, [R196+0x11800] ;  /* 0x01180000c418783b */ /* 0x000e6a0000004200 */
[----:B------:R-:W1:Y:S02]  /*12b70*/  MUFU.EX2 R67, R156 ;  /* 0x0000009c00437308 */ /* 0x000e640000000800 */
[C---:B------:R-:W-:Y:S08]  /*12b80*/  HMMA.16816.F32.BF16 R84, R20.reuse, R116, R84 ;  /* 0x000000741454723c */ /* 0x040ff00000041854 */
[C---:B------:R-:W-:Y:S01]  /*12b90*/  HMMA.16816.F32.BF16 R88, R20.reuse, R118, R88 ;  /* 0x000000761458723c */ /* 0x040fe20000041858 */
[----:B------:R-:W-:Y:S01]  /*12ba0*/  LDSM.16.MT88.4 R116, [R196+0x12000] ;  /* 0x01200000c474783b */ /* 0x000fe20000004200 */
[----:B------:R-:W-:Y:S06]  /*12bb0*/  MUFU.EX2 R60, R60 ;  /* 0x0000003c003c7308 */ /* 0x000fec0000000800 */
        /* <DEDUP_REMOVED lines=12> */
[----:B--2---:R-:W-:Y:S01]  /*12c80*/  F2FP.BF16.PACK_AB R21, R136, R137 ;  /* 0x000000898815723e */ /* 0x004fe200000010ff */
[----:B------:R-:W-:Y:S01]  /*12c90*/  FADD.FTZ R137, R137, R142 ;  /* 0x0000008e89897221 */ /* 0x000fe20000010000 */
[----:B----4-:R-:W-:Y:S03]  /*12ca0*/  F2FP.BF16.PACK_AB R23, R139, R138 ;  /* 0x0000008a8b17723e */ /* 0x010fe600000010ff */
[C---:B------:R-:W-:Y:S01]  /*12cb0*/  F2FP.BF16.PACK_AB R20, R175.reuse, R176 ;  /* 0x000000b0af14723e */ /* 0x040fe200000010ff */
        /* <DEDUP_REMOVED lines=28> */
[----:B------:R-:W5:Y:S07]  /*12e80*/  LDSM.16.MT88.4 R40, [R200+0x12800] ;  /* 0x01280000c828783b */ /* 0x000f6e0000004200 */
[C---:B------:R-:W-:Y:S08]  /*12e90*/  HMMA.16816.F32.BF16 R16, R20.reuse, R116, R16 ;  /* 0x000000741410723c */ /* 0x040ff00000041810 */
[----:B------:R-:W-:Y:S07]  /*12ea0*/  HMMA.16816.F32.BF16 R112, R20, R118, R112 ;  /* 0x000000761470723c */ /* 0x000fee0000041870 */
        /* <DEDUP_REMOVED lines=24> */
[C---:B-----5:R-:W-:Y:S08]  /*13030*/  HMMA.16816.F32.BF16 R92, R20.reuse, R40, R92 ;  /* 0x00000028145c723c */ /* 0x060ff0000004185c */
        /* <DEDUP_REMOVED lines=26> */
[C---:B---3--:R-:W-:Y:S07]  /*131e0*/  HMMA.16816.F32.BF16 R68, R20.reuse, R32, R68 ;  /* 0x000000201444723c */ /* 0x048fee0000041844 */
[--C-:B------:R-:W-:Y:S01]  /*131f0*/  FFMA.FTZ R33, R61, c[0x0][0x23c], -R154.reuse ;  /* 0x00008f003d217a23 */ /* 0x100fe2000001089a */
[C---:B------:R-:W-:Y:S04]  /*13200*/  HMMA.16816.F32.BF16 R72, R20.reuse, R34, R72 ;  /* 0x000000221448723c */ /* 0x040fe80000041848 */
[--C-:B------:R-:W-:Y:S01]  /*13210*/  FFMA.FTZ R32, R64, c[0x0][0x23c], -R154.reuse ;  /* 0x00008f0040207a23 */ /* 0x100fe2000001089a */
[----:B------:R-:W3:Y:S01]  /*13220*/  MUFU.EX2 R33, R33 ;  /* 0x0000002100217308 */ /* 0x000ee20000000800 */
[----:B------:R-:W-:Y:S02]  /*13230*/  FFMA.FTZ R154, R65, c[0x0][0x23c], -R154 ;  /* 0x00008f00419a7a23 */ /* 0x000fe4000001089a */
[C---:B--2---:R-:W-:Y:S07]  /*13240*/  HMMA.16816.F32.BF16 R76, R20.reuse, R28, R76 ;  /* 0x0000001c144c723c */ /* 0x044fee000004184c */
[----:B------:R-:W-:Y:S01]  /*13250*/  MUFU.EX2 R32, R32 ;  /* 0x0000002000207308 */ /* 0x000fe20000000800 */
[C---:B------:R-:W-:Y:S01]  /*13260*/  HMMA.16816.F32.BF16 R80, R20.reuse, R30, R80 ;  /* 0x0000001e1450723c */ /* 0x040fe20000041850 */
[----:B------:R-:W2:Y:S07]  /*13270*/  LDSM.16.MT88.4 R28, [R198+0xf800] ;  /* 0x00f80000c61c783b */ /* 0x000eae0000004200 */
[C---:B------:R-:W-:Y:S01]  /*13280*/  HMMA.16816.F32.BF16 R84, R20.reuse, R36, R84 ;  /* 0x000000241454723c */ /* 0x040fe20000041854 */
[----:B------:R-:W4:Y:S07]  /*13290*/  MUFU.EX2 R35, R154 ;  /* 0x0000009a00237308 */ /* 0x000f2e0000000800 */
        /* <DEDUP_REMOVED lines=13> */
[----:B---3--:R-:W-:Y:S01]  /*13370*/  F2FP.BF16.PACK_AB R20, R33, R60 ;  /* 0x0000003c2114723e */ /* 0x008fe200000010ff */
[----:B------:R-:W-:Y:S01]  /*13380*/  FADD.FTZ R60, R60, R57 ;  /* 0x000000393c3c7221 */ /* 0x000fe20000010000 */
[----:B----4-:R-:W-:Y:S01]  /*13390*/  F2FP.BF16.PACK_AB R22, R35, R32 ;  /* 0x000000202316723e */ /* 0x010fe200000010ff */
[----:B------:R-:W-:Y:S02]  /*133a0*/  FADD.FTZ R63, R63, R62 ;  /* 0x0000003e3f3f7221 */ /* 0x000fe40000010000 */
[----:B------:R-:W-:Y:S02]  /*133b0*/  FADD.FTZ R33, R33, R60 ;  /* 0x0000003c21217221 */ /* 0x000fe40000010000 */
[----:B------:R-:W-:Y:S02]  /*133c0*/  FADD.FTZ R66, R66, R63 ;  /* 0x0000003f42427221 */ /* 0x000fe40000010000 */
[C---:B------:R-:W-:Y:S01]  /*133d0*/  HMMA.16816.F32.BF16 R128, R20.reuse, R124, R4 ;  /* 0x0000007c1480723c */ /* 0x040fe20000041804 */
[----:B------:R-:W3:Y:S02]  /*133e0*/  LDSM.16.MT88.4 R4, [R196+0xf800] ;  /* 0x00f80000c404783b */ /* 0x000ee40000004200 */
[----:B------:R-:W-:Y:S02]  /*133f0*/  FADD.FTZ R32, R32, R33 ;  /* 0x0000002120207221 */ /* 0x000fe40000010000 */
[----:B------:R-:W-:Y:S02]  /*13400*/  FADD.FTZ R233, R67, R66 ;  /* 0x0000004243e97221 */ /* 0x000fe40000010000 */
[----:B------:R-:W-:Y:S01]  /*13410*/  FADD.FTZ R234, R35, R32 ;  /* 0x0000002023ea7221 */ /* 0x000fe20000010000 */
[C---:B------:R-:W-:Y:S01]  /*13420*/  HMMA.16816.F32.BF16 R124, R20.reuse, R126, R8 ;  /* 0x0000007e147c723c */ /* 0x040fe20000041808 */
[----:B------:R-:W4:Y:S07]  /*13430*/  LDSM.16.MT88.4 R8, [R200+0x13800] ;  /* 0x01380000c808783b */ /* 0x000f2e0000004200 */
[C---:B--2---:R-:W-:Y:S08]  /*13440*/  HMMA.16816.F32.BF16 R68, R20.reuse, R28, R68 ;  /* 0x0000001c1444723c */ /* 0x044ff00000041844 */
[C---:B------:R-:W-:Y:S08]  /*13450*/  HMMA.16816.F32.BF16 R72, R20.reuse, R30, R72 ;  /* 0x0000001e1448723c */ /* 0x040ff00000041848 */
[C---:B-1----:R-:W-:Y:S08]  /*13460*/  HMMA.16816.F32.BF16 R76, R20.reuse, R24, R76 ;  /* 0x00000018144c723c */ /* 0x042ff0000004184c */
[C---:B------:R-:W-:Y:S01]  /*13470*/  HMMA.16816.F32.BF16 R80, R20.reuse, R26, R80 ;  /* 0x0000001a1450723c */ /* 0x040fe20000041850 */
[----:B------:R-:W1:Y:S07]  /*13480*/  LDSM.16.MT88.4 R24, [R198+0x13800] ;  /* 0x01380000c618783b */ /* 0x000e6e0000004200 */
[C---:B---3--:R-:W-:Y:S08]  /*13490*/  HMMA.16816.F32.BF16 R84, R20.reuse, R4, R84 ;  /* 0x000000041454723c */ /* 0x048ff00000041854 */
[C---:B------:R-:W-:Y:S01]  /*134a0*/  HMMA.16816.F32.BF16 R88, R20.reuse, R6, R88 ;  /* 0x000000061458723c */ /* 0x040fe20000041858 */
[----:B------:R-:W2:Y:S07]  /*134b0*/  LDSM.16.MT88.4 R4, [R196+0x13800] ;  /* 0x01380000c404783b */ /* 0x000eae0000004200 */
[C---:B----4-:R-:W-:Y:S08]  /*134c0*/  HMMA.16816.F32.BF16 R92, R20.reuse, R8, R92 ;  /* 0x00000008145c723c */ /* 0x050ff0000004185c */
[C---:B------:R-:W-:Y:S08]  /*134d0*/  HMMA.16816.F32.BF16 R96, R20.reuse, R10, R96 ;  /* 0x0000000a1460723c */ /* 0x040ff00000041860 */
[C---:B-1----:R-:W-:Y:S08]  /*134e0*/  HMMA.16816.F32.BF16 R100, R20.reuse, R24, R100 ;  /* 0x000000181464723c */ /* 0x042ff00000041864 */
[C---:B------:R-:W-:Y:S08]  /*134f0*/  HMMA.16816.F32.BF16 R104, R20.reuse, R26, R104 ;  /* 0x0000001a1468723c */ /* 0x040ff00000041868 */
[C---:B------:R-:W-:Y:S08]  /*13500*/  HMMA.16816.F32.BF16 R108, R20.reuse, R120, R108 ;  /* 0x00000078146c723c */ /* 0x040ff0000004186c */
[C---:B------:R-:W-:Y:S08]  /*13510*/  HMMA.16816.F32.BF16 R120, R20.reuse, R122, R12 ;  /* 0x0000007a1478723c */ /* 0x040ff0000004180c */
[C---:B--2---:R-:W-:Y:S08]  /*13520*/  HMMA.16816.F32.BF16 R116, R20.reuse, R4, R16 ;  /* 0x000000041474723c */ /* 0x044ff00000041810 */
[----:B------:R-:W-:Y:S01]  /*13530*/  HMMA.16816.F32.BF16 R112, R20, R6, R112 ;  /* 0x000000061470723c */ /* 0x000fe20000041870 */
[----:B------:R-:W-:-:S07]  /*13540*/  @P1 BRA `(.L_x_2465) ;  /* 0xffffaee000001947 */ /* 0x000fce000383ffff */
.L_x_2461:
[----:B------:R-:W1:Y:S01]  /*13550*/  SHFL.BFLY PT, R7, R234, 0x2, 0x1f ;  /* 0x0c401f00ea077f89 */ /* 0x000e6200000e0000 */
[----:B------:R-:W-:Y:S01]  /*13560*/  MOV R9, 0x3f800000 ;  /* 0x3f80000000097802 */ /* 0x000fe20000000f00 */
[----:B------:R-:W-:Y:S01]  /*13570*/  ULDC.U8 UR4, c[0x0][0x328] ;  /* 0x0000ca0000047ab9 */ /* 0x000fe20000000000 */
[----:B------:R-:W-:Y:S01]  /*13580*/  MOV R10, 0x3f800000 ;  /* 0x3f800000000a7802 */ /* 0x000fe20000000f00 */
[----:B------:R-:W2:Y:S04]  /*13590*/  SHFL.BFLY PT, R0, R233, 0x2, 0x1f ;  /* 0x0c401f00e9007f89 */ /* 0x000ea800000e0000 */
[----:B------:R-:W3:Y:S01]  /*135a0*/  S2R R4, SR_TID.X ;  /* 0x0000000000047919 */ /* 0x000ee20000002100 */
[----:B-1----:R-:W-:-:S02]  /*135b0*/  FADD.FTZ R7, R7, R234 ;  /* 0x000000ea07077221 */ /* 0x002fc40000010000 */
[----:B--2---:R-:W-:-:S03]  /*135c0*/  FADD.FTZ R0, R0, R233 ;  /* 0x000000e900007221 */ /* 0x004fc60000010000 */
[----:B------:R-:W1:Y:S01]  /*135d0*/  SHFL.BFLY PT, R6, R7, 0x1, 0x1f ;  /* 0x0c201f0007067f89 */ /* 0x000e6200000e0000 */
[----:B---3--:R-:W-:-:S03]  /*135e0*/  SHF.R.S32.HI R3, RZ, 0x1f, R4 ;  /* 0x0000001fff037819 */ /* 0x008fc60000011404 */
[----:B------:R-:W2:Y:S01]  /*135f0*/  SHFL.BFLY PT, R5, R0, 0x1, 0x1f ;  /* 0x0c201f0000057f89 */ /* 0x000ea200000e0000 */
[CC--:B------:R-:W-:Y:S02]  /*13600*/  LEA.HI R8, R3.reuse, R4.reuse, RZ, 0x2 ;  /* 0x0000000403087211 */ /* 0x0c0fe400078f10ff */
[-C--:B------:R-:W-:Y:S01]  /*13610*/  LEA.HI R2, R3, R4.reuse, RZ, 0x5 ;  /* 0x0000000403027211 */ /* 0x080fe200078f28ff */
[----:B-1----:R-:W-:Y:S01]  /*13620*/  FADD.FTZ R6, R7, R6 ;  /* 0x0000000607067221 */ /* 0x002fe20000010000 */
[----:B------:R-:W-:Y:S01]  /*13630*/  LOP3.LUT R7, R8, 0x3ffffffc, RZ, 0xc0, !PT ;  /* 0x3ffffffc08077812 */ /* 0x000fe200078ec0ff */
[----:B--2---:R-:W-:Y:S01]  /*13640*/  FADD.FTZ R5, R0, R5 ;  /* 0x0000000500057221 */ /* 0x004fe20000010000 */
[----:B------:R-:W-:Y:S02]  /*13650*/  SHF.R.S32.HI R0, RZ, 0x5, R2 ;  /* 0x00000005ff007819 */ /* 0x000fe40000011402 */
[----:B------:R-:W-:Y:S02]  /*13660*/  IADD3 R7, -R7, R4, RZ ;  /* 0x0000000407077210 */ /* 0x000fe40007ffe1ff */
[----:B------:R-:W-:-:S02]  /*13670*/  FSETP.NE.FTZ.AND P4, PT, R6, RZ, PT ;  /* 0x000000ff0600720b */ /* 0x000fc40003f95000 */
[----:B------:R-:W-:Y:S02]  /*13680*/  LEA R0, R0, R7, 0x9 ;  /* 0x0000000700007211 */ /* 0x000fe400078e48ff */
[--C-:B------:R-:W-:Y:S02]  /*13690*/  SHF.R.S32.HI R7, RZ, 0x2, R8.reuse ;  /* 0x00000002ff077819 */ /* 0x100fe40000011408 */
[----:B------:R-:W-:Y:S02]  /*136a0*/  SHF.R.S32.HI R8, RZ, 0x1f, R8 ;  /* 0x0000001fff087819 */ /* 0x000fe40000011408 */
[----:B------:R-:W-:Y:S02]  /*136b0*/  FSETP.NE.FTZ.AND P3, PT, R5, RZ, PT ;  /* 0x000000ff0500720b */ /* 0x000fe40003f75000 */
[----:B------:R-:W-:-:S03]  /*136c0*/  LEA.HI R8, R8, R7, RZ, 0x3 ;  /* 0x0000000708087211 */ /* 0x000fc600078f18ff */
[----:B------:R-:W1:Y:S01]  /*136d0*/  @P4 MUFU.RCP R9, R6 ;  /* 0x0000000600094308 */ /* 0x000e620000001000 */
[----:B------:R-:W-:-:S04]  /*136e0*/  LOP3.LUT R8, R8, 0xfffffff8, RZ, 0xc0, !PT ;  /* 0xfffffff808087812 */ /* 0x000fc800078ec0ff */
[----:B------:R-:W-:-:S03]  /*136f0*/  IADD3 R8, R7, -R8, RZ ;  /* 0x8000000807087210 */ /* 0x000fc60007ffe0ff */
[----:B------:R-:W2:Y:S01]  /*13700*/  @P3 MUFU.RCP R10, R5 ;  /* 0x00000005000a3308 */ /* 0x000ea20000001000 */
[C---:B------:R-:W-:Y:S02]  /*13710*/  SHF.L.U32 R7, R8.reuse, 0x6, RZ ;  /* 0x0000000608077819 */ /* 0x040fe400000006ff */
[C---:B------:R-:W-:Y:S02]  /*13720*/  LOP3.LUT R11, R8.reuse, 0x1, RZ, 0xc0, !PT ;  /* 0x00000001080b7812 */ /* 0x040fe400078ec0ff */
[----:B------:R-:W-:Y:S02]  /*13730*/  LOP3.LUT R7, R7, 0x1c0, RZ, 0xc0, !PT ;  /* 0x000001c007077812 */ /* 0x000fe400078ec0ff */
[----:B------:R-:W-:Y:S01]  /*13740*/  ISETP.NE.U32.AND P0, PT, R11, 0x1, PT ;  /* 0x000000010b00780c */ /* 0x000fe20003f05070 */
[----:B-1----:R-:W-:Y:S01]  /*13750*/  FMUL.FTZ R128, R9, R128 ;  /* 0x0000008009807220 */ /* 0x002fe20000410000 */
[----:B------:R-:W-:Y:S01]  /*13760*/  LEA.HI R7, R7, R7, RZ, 0x1d ;  /* 0x0000000707077211 */ /* 0x000fe200078fe8ff */
[C---:B------:R-:W-:Y:S01]  /*13770*/  FMUL.FTZ R129, R9.reuse, R129 ;  /* 0x0000008109817220 */ /* 0x040fe20000410000 */
[----:B------:R-:W-:Y:S01]  /*13780*/  R2P PR, R8, 0x6 ;  /* 0x0000000608007804 */ /* 0x000fe20000000000 */
[C---:B------:R-:W-:Y:S01]  /*13790*/  FMUL.FTZ R124, R9.reuse, R124 ;  /* 0x0000007c097c7220 */ /* 0x040fe20000410000 */
[----:B------:R-:W-:Y:S01]  /*137a0*/  LEA R0, R0, R7, 0x1 ;  /* 0x0000000700007211 */ /* 0x000fe200078e08ff */
[----:B------:R-:W-:Y:S01]  /*137b0*/  FMUL.FTZ R125, R9, R125 ;  /* 0x0000007d097d7220 */ /* 0x000fe20000410000 */
[----:B------:R-:W-:Y:S01]  /*137c0*/  MOV R8, 0x40 ;  /* 0x0000004000087802 */ /* 0x000fe20000000f00 */
[----:B--2---:R-:W-:Y:S01]  /*137d0*/  FMUL.FTZ R131, R10, R131 ;  /* 0x000000830a837220 */ /* 0x004fe20000410000 */
[----:B------:R-:W-:Y:S01]  /*137e0*/  SHF.L.U32 R7, R0, 0x1, RZ ;  /* 0x0000000100077819 */ /* 0x000fe200000006ff */
[C---:B------:R-:W-:Y:S01]  /*137f0*/  FMUL.FTZ R130, R10.reuse, R130 ;  /* 0x000000820a827220 */ /* 0x040fe20000410000 */
[----:B------:R-:W-:Y:S01]  /*13800*/  MOV R0, 0x20 ;  /* 0x0000002000007802 */ /* 0x000fe20000000f00 */
[C---:B------:R-:W-:Y:S01]  /*13810*/  FMUL.FTZ R127, R10.reuse, R127 ;  /* 0x0000007f0a7f7220 */ /* 0x040fe20000410000 */
[----:B------:R-:W-:Y:S01]  /*13820*/  IADD3 R11, R7, -0x10, RZ ;  /* 0xfffffff0070b7810 */ /* 0x000fe20007ffe0ff */
[----:B------:R-:W-:Y:S01]  /*13830*/  FMUL.FTZ R126, R10, R126 ;  /* 0x0000007e0a7e7220 */ /* 0x000fe20000410000 */
[----:B------:R-:W-:Y:S01]  /*13840*/  SEL R0, R0, 0xffffffe0, !P1 ;  /* 0xffffffe000007807 */ /* 0x000fe20004800000 */
[----:B------:R-:W-:Y:S01]  /*13850*/  FMUL.FTZ R68, R9, R68 ;  /* 0x0000004409447220 */ /* 0x000fe20000410000 */
[----:B------:R-:W-:Y:S01]  /*13860*/  @P0 IADD3 R11, R7, 0x10, RZ ;  /* 0x00000010070b0810 */ /* 0x000fe20007ffe0ff */
[----:B------:R-:W-:Y:S01]  /*13870*/  FMUL.FTZ R69, R9, R69 ;  /* 0x0000004509457220 */ /* 0x000fe20000410000 */
[----:B------:R-:W-:Y:S01]  /*13880*/  F2FP.BF16.PACK_AB R128, R129, R128 ;  /* 0x000000808180723e */ /* 0x000fe200000010ff */
[C---:B------:R-:W-:Y:S01]  /*13890*/  FMUL.FTZ R71, R10.reuse, R71 ;  /* 0x000000470a477220 */ /* 0x040fe20000410000 */
[----:B------:R-:W-:Y:S01]  /*138a0*/  F2FP.BF16.PACK_AB R130, R131, R130 ;  /* 0x000000828382723e */ /* 0x000fe200000010ff */
[----:B------:R-:W-:Y:S01]  /*138b0*/  FMUL.FTZ R70, R10, R70 ;  /* 0x000000460a467220 */ /* 0x000fe20000410000 */
[----:B------:R-:W-:Y:S01]  /*138c0*/  SEL R8, R8, 0xffffffc0, !P2 ;  /* 0xffffffc008087807 */ /* 0x000fe20005000000 */
[----:B------:R-:W-:Y:S01]  /*138d0*/  FMUL.FTZ R72, R9, R72 ;  /* 0x0000004809487220 */ /* 0x000fe20000410000 */
[----:B------:R-:W-:Y:S01]  /*138e0*/  F2FP.BF16.PACK_AB R124, R125, R124 ;  /* 0x0000007c7d7c723e */ /* 0x000fe200000010ff */
[----:B------:R-:W-:Y:S01]  /*138f0*/  FMUL.FTZ R73, R9, R73 ;  /* 0x0000004909497220 */ /* 0x000fe20000410000 */
[----:B------:R-:W-:Y:S01]  /*13900*/  F2FP.BF16.PACK_AB R126, R127, R126 ;  /* 0x0000007e7f7e723e */ /* 0x000fe200000010ff */
[C---:B------:R-:W-:Y:S01]  /*13910*/  FMUL.FTZ R75, R10.reuse, R75 ;  /* 0x0000004b0a4b7220 */ /* 0x040fe20000410000 */
[----:B------:R-:W-:Y:S01]  /*13920*/  F2FP.BF16.PACK_AB R68, R69, R68 ;  /* 0x000000444544723e */ /* 0x000fe200000010ff */
[C---:B------:R-:W-:Y:S01]  /*13930*/  FMUL.FTZ R74, R10.reuse, R74 ;  /* 0x0000004a0a4a7220 */ /* 0x040fe20000410000 */
        /* <DEDUP_REMOVED lines=14> */
[----:B------:R-:W-:Y:S01]  /*13a20*/  IADD3 R17, R7, R8, RZ ;  /* 0x0000000807117210 */ /* 0x000fe20007ffe0ff */
[C---:B------:R-:W-:Y:S01]  /*13a30*/  FMUL.FTZ R82, R10.reuse, R82 ;  /* 0x000000520a527220 */ /* 0x040fe20000410000 */
        /* <DEDUP_REMOVED lines=8> */
[----:B------:R-:W-:Y:S01]  /*13ac0*/  IADD3 R19, R8, R11, RZ ;  /* 0x0000000b08137210 */ /* 0x000fe20007ffe0ff */
[----:B------:R-:W-:Y:S01]  /*13ad0*/  FMUL.FTZ R88, R9, R88 ;  /* 0x0000005809587220 */ /* 0x000fe20000410000 */
[----:B------:R-:W-:Y:S01]  /*13ae0*/  F2FP.BF16.PACK_AB R84, R85, R84 ;  /* 0x000000545554723e */ /* 0x000fe200000010ff */
[----:B------:R-:W-:Y:S01]  /*13af0*/  FMUL.FTZ R89, R9, R89 ;  /* 0x0000005909597220 */ /* 0x000fe20000410000 */
[----:B------:R-:W-:Y:S01]  /*13b00*/  F2FP.BF16.PACK_AB R86, R87, R86 ;  /* 0x000000565756723e */ /* 0x000fe200000010ff */
[C---:B------:R-:W-:Y:S01]  /*13b10*/  FMUL.FTZ R91, R10.reuse, R91 ;  /* 0x0000005b0a5b7220 */ /* 0x040fe20000410000 */
[----:B------:R-:W-:Y:S01]  /*13b20*/  STS [R11], R124 ;  /* 0x0000007c0b007388 */ /* 0x000fe20000000800 */
[C---:B------:R-:W-:Y:S01]  /*13b30*/  FMUL.FTZ R90, R10.reuse, R90 ;  /* 0x0000005a0a5a7220 */ /* 0x040fe20000410000 */
[----:B------:R-:W-:Y:S01]  /*13b40*/  IADD3 R21, R13, R8, RZ ;  /* 0x000000080d157210 */ /* 0x000fe20007ffe0ff */
[C---:B------:R-:W-:Y:S01]  /*13b50*/  FMUL.FTZ R92, R9.reuse, R92 ;  /* 0x0000005c095c7220 */ /* 0x040fe20000410000 */
[----:B------:R-:W-:Y:S01]  /*13b60*/  STS [R11+0x400], R126 ;  /* 0x0004007e0b007388 */ /* 0x000fe20000000800 */
[----:B------:R-:W-:Y:S01]  /*13b70*/  FMUL.FTZ R93, R9, R93 ;  /* 0x0000005d095d7220 */ /* 0x000fe20000410000 */
[----:B------:R-:W-:Y:S01]  /*13b80*/  F2FP.BF16.PACK_AB R88, R89, R88 ;  /* 0x000000585958723e */ /* 0x000fe200000010ff */
[C---:B------:R-:W-:Y:S01]  /*13b90*/  FMUL.FTZ R95, R10.reuse, R95 ;  /* 0x0000005f0a5f7220 */ /* 0x040fe20000410000 */
[----:B------:R-:W-:Y:S01]  /*13ba0*/  F2FP.BF16.PACK_AB R90, R91, R90 ;  /* 0x0000005a5b5a723e */ /* 0x000fe200000010ff */
[C---:B------:R-:W-:Y:S01]  /*13bb0*/  FMUL.FTZ R94, R10.reuse, R94 ;  /* 0x0000005e0a5e7220 */ /* 0x040fe20000410000 */
[----:B------:R-:W-:Y:S01]  /*13bc0*/  STS [R13], R68 ;  /* 0x000000440d007388 */ /* 0x000fe20000000800 */
[----:B------:R-:W-:Y:S01]  /*13bd0*/  FMUL.FTZ R96, R9, R96 ;  /* 0x0000006009607220 */ /* 0x000fe20000410000 */
[----:B------:R-:W-:Y:S01]  /*13be0*/  IADD3 R23, R15, R8, RZ ;  /* 0x000000080f177210 */ /* 0x000fe20007ffe0ff */
[----:B------:R-:W-:Y:S01]  /*13bf0*/  FMUL.FTZ R97, R9, R97 ;  /* 0x0000006109617220 */ /* 0x000fe20000410000 */
[----:B------:R-:W-:Y:S01]  /*13c00*/  STS [R13+0x400], R70 ;  /* 0x000400460d007388 */ /* 0x000fe20000000800 */
[C---:B------:R-:W-:Y:S01]  /*13c10*/  FMUL.FTZ R99, R10.reuse, R99 ;  /* 0x000000630a637220 */ /* 0x040fe20000410000 */
[----:B------:R-:W-:Y:S01]  /*13c20*/  F2FP.BF16.PACK_AB R92, R93, R92 ;  /* 0x0000005c5d5c723e */ /* 0x000fe200000010ff */
        /* <DEDUP_REMOVED lines=38> */
[----:B------:R-:W-:Y:S01]  /*13e90*/  FMUL.FTZ R112, R9, R112 ;  /* 0x0000007009707220 */ /* 0x000fe20000410000 */
[----:B------:R-:W-:Y:S01]  /*13ea0*/  STS [R23+0x400], R90 ;  /* 0x0004005a17007388 */ /* 0x000fe20000000800 */
[C---:B------:R-:W-:Y:S01]  /*13eb0*/  FMUL.FTZ R119, R10.reuse, R119 ;  /* 0x000000770a777220 */ /* 0x040fe20000410000 */
[----:B------:R-:W-:Y:S01]  /*13ec0*/  F2FP.BF16.PACK_AB R122, R123, R122 ;  /* 0x0000007a7b7a723e */ /* 0x000fe200000010ff */
[C---:B------:R-:W-:Y:S01]  /*13ed0*/  FMUL.FTZ R118, R10.reuse, R118 ;  /* 0x000000760a767220 */ /* 0x040fe20000410000 */
[----:B------:R-:W-:Y:S01]  /*13ee0*/  STS [R7+0x2000], R92 ;  /* 0x0020005c07007388 */ /* 0x000fe20000000800 */
[C---:B------:R-:W-:Y:S01]  /*13ef0*/  FMUL.FTZ R115, R10.reuse, R115 ;  /* 0x000000730a737220 */ /* 0x040fe20000410000 */
[----:B------:R-:W-:Y:S01]  /*13f00*/  F2FP.BF16.PACK_AB R116, R117, R116 ;  /* 0x000000747574723e */ /* 0x000fe200000010ff */
[----:B------:R-:W-:Y:S01]  /*13f10*/  FMUL.FTZ R9, R9, R113 ;  /* 0x0000007109097220 */ /* 0x000fe20000410000 */
[----:B------:R1:W-:Y:S01]  /*13f20*/  STS [R7+0x2400], R94 ;  /* 0x0024005e07007388 */ /* 0x0003e20000000800 */
[----:B------:R-:W-:Y:S01]  /*13f30*/  FMUL.FTZ R10, R10, R114 ;  /* 0x000000720a0a7220 */ /* 0x000fe20000410000 */
[----:B------:R-:W-:Y:S01]  /*13f40*/  F2FP.BF16.PACK_AB R118, R119, R118 ;  /* 0x000000767776723e */ /* 0x000fe200000010ff */
[----:B------:R-:W2:Y:S01]  /*13f50*/  @P4 MUFU.LG2 R8, R6 ;  /* 0x0000000600084308 */ /* 0x000ea20000000c00 */
[----:B------:R3:W-:Y:S01]  /*13f60*/  STS [R11+0x2000], R96 ;  /* 0x002000600b007388 */ /* 0x0007e20000000800 */
[----:B------:R-:W-:-:S02]  /*13f70*/  F2FP.BF16.PACK_AB R9, R9, R112 ;  /* 0x000000700909723e */ /* 0x000fc400000010ff */
[----:B------:R-:W-:Y:S01]  /*13f80*/  F2FP.BF16.PACK_AB R10, R115, R10 ;  /* 0x0000000a730a723e */ /* 0x000fe200000010ff */
[----:B------:R3:W-:Y:S01]  /*13f90*/  STS [R11+0x2400], R98 ;  /* 0x002400620b007388 */ /* 0x0007e20000000800 */
[----:B------:R-:W-:Y:S02]  /*13fa0*/  ISETP.NE.AND P0, PT, RZ, UR4, PT ;  /* 0x00000004ff007c0c */ /* 0x000fe4000bf05270 */
[----:B------:R-:W1:Y:S01]  /*13fb0*/  @P3 MUFU.LG2 R5, R5 ;  /* 0x0000000500053308 */ /* 0x000e620000000c00 */
[----:B------:R3:W-:Y:S01]  /*13fc0*/  STS [R13+0x2000], R100 ;  /* 0x002000640d007388 */ /* 0x0007e20000000800 */
[----:B------:R-:W-:-:S03]  /*13fd0*/  MOV R0, 0x7f800000 ;  /* 0x7f80000000007802 */ /* 0x000fc60000000f00 */
[----:B------:R3:W-:Y:S01]  /*13fe0*/  STS [R13+0x2400], R102 ;  /* 0x002400660d007388 */ /* 0x0007e20000000800 */
[----:B--2---:R-:W-:-:S03]  /*13ff0*/  @P4 FMUL.FTZ R8, R8, 0.69314718246459960938 ;  /* 0x3f31721808084820 */ /* 0x004fc60000410000 */
[----:B------:R3:W-:Y:S01]  /*14000*/  STS [R15+0x2000], R104 ;  /* 0x002000680f007388 */ /* 0x0007e20000000800 */
[----:B------:R-:W-:Y:S01]  /*14010*/  MOV R6, 0x7f800000 ;  /* 0x7f80000000067802 */ /* 0x000fe20000000f00 */
[----:B------:R-:W-:Y:S02]  /*14020*/  @P4 FFMA.FTZ R0, R133, c[0x0][0x238], R8 ;  /* 0x00008e0085004a23 */ /* 0x000fe40000010008 */
[----:B------:R3:W-:Y:S01]  /*14030*/  STS [R15+0x2400], R106 ;  /* 0x0024006a0f007388 */ /* 0x0007e20000000800 */
[----:B-1----:R-:W-:-:S03]  /*14040*/  @P3 FMUL.FTZ R7, R5, 0.69314718246459960938 ;  /* 0x3f31721805073820 */ /* 0x002fc60000410000 */
[----:B------:R3:W-:Y:S01]  /*14050*/  STS [R17+0x2000], R108 ;  /* 0x0020006c11007388 */ /* 0x0007e20000000800 */
[----:B------:R-:W-:-:S03]  /*14060*/  @P3 FFMA.FTZ R6, R132, c[0x0][0x238], R7 ;  /* 0x00008e0084063a23 */ /* 0x000fc60000010007 */
[----:B------:R3:W-:Y:S04]  /*14070*/  STS [R17+0x2400], R110 ;  /* 0x0024006e11007388 */ /* 0x0007e80000000800 */
[----:B------:R3:W-:Y:S04]  /*14080*/  STS [R19+0x2000], R120 ;  /* 0x0020007813007388 */ /* 0x0007e80000000800 */
[----:B------:R3:W-:Y:S04]  /*14090*/  STS [R19+0x2400], R122 ;  /* 0x0024007a13007388 */ /* 0x0007e80000000800 */
[----:B------:R3:W-:Y:S04]  /*140a0*/  STS [R21+0x2000], R116 ;  /* 0x0020007415007388 */ /* 0x0007e80000000800 */
[----:B------:R3:W-:Y:S04]  /*140b0*/  STS [R21+0x2400], R118 ;  /* 0x0024007615007388 */ /* 0x0007e80000000800 */
[----:B------:R3:W-:Y:S04]  /*140c0*/  STS [R23+0x2000], R9 ;  /* 0x0020000917007388 */ /* 0x0007e80000000800 */
[----:B------:R3:W-:Y:S01]  /*140d0*/  STS [R23+0x2400], R10 ;  /* 0x0024000a17007388 */ /* 0x0007e20000000800 */
[----:B------:R-:W-:Y:S05]  /*140e0*/  @!P0 BRA `(.L_x_2466) ;  /* 0x0000007000008947 */ /* 0x000fea0003800000 */
[----:B------:R-:W1:Y:S01]  /*140f0*/  S2R R5, SR_CTAID.Y ;  /* 0x0000000000057919 */ /* 0x000e620000002600 */
[----:B------:R-:W-:-:S03]  /*14100*/  ISETP.NE.AND P0, PT, R218, -0x1, PT ;  /* 0xffffffffda00780c */ /* 0x000fc60003f05270 */
[----:B------:R-:W2:Y:S01]  /*14110*/  S2R R40, SR_CTAID.Z ;  /* 0x0000000000287919 */ /* 0x000ea20000002700 */
[----:B-1----:R-:W-:-:S05]  /*14120*/  IMAD R7, R5, c[0x0][0x214], RZ ;  /* 0x0000850005077a24 */ /* 0x002fca00078e02ff */
[----:B------:R-:W-:-:S05]  /*14130*/  SEL R7, R7, R218, !P0 ;  /* 0x000000da07077207 */ /* 0x000fca0004000000 */
[----:B--2---:R-:W-:Y:S01]  /*14140*/  IMAD R7, R40, c[0x0][0x234], R7 ;  /* 0x00008d0028077a24 */ /* 0x004fe200078e0207 */
[----:B------:R-:W-:Y:S05]  /*14150*/  BRA `(.L_x_2467) ;  /* 0x0000004000007947 */ /* 0x000fea0003800000 */
.L_x_2466:
[----:B------:R-:W1:Y:S04]  /*14160*/  S2R R40, SR_CTAID.Z ;  /* 0x0000000000287919 */ /* 0x000e680000002700 */
[----:B------:R-:W1:Y:S02]  /*14170*/  S2R R5, SR_CTAID.Y ;  /* 0x0000000000057919 */ /* 0x000e640000002600 */
[----:B-1----:R-:W-:-:S04]  /*14180*/  IMAD R7, R5, c[0x0][0x1c0], R40 ;  /* 0x0000700005077a24 */ /* 0x002fc800078e0228 */
[----:B------:R-:W-:Y:S02]  /*14190*/  IMAD R7, R7, c[0x0][0x214], RZ ;  /* 0x0000850007077a24 */ /* 0x000fe400078e02ff */
.L_x_2467:
[----:B------:R-:W-:Y:S01]  /*141a0*/  BAR.SYNC.DEFER_BLOCKING 0x0 ;  /* 0x0000000000007b1d */ /* 0x000fe20000010000 */
[----:B------:R-:W-:Y:S01]  /*141b0*/  LOP3.LUT R41, R2, 0xffffffe0, RZ, 0xc0, !PT ;  /* 0xffffffe002297812 */ /* 0x000fe200078ec0ff */
[C---:B------:R-:W-:Y:S01]  /*141c0*/  IMAD.WIDE.U32 R42, R218.reuse, c[0x0][0x1e8], RZ ;  /* 0x00007a00da2a7a25 */ /* 0x040fe200078e00ff */
[----:B------:R-:W-:Y:S02]  /*141d0*/  SHF.R.S32.HI R2, RZ, 0x1f, R5 ;  /* 0x0000001fff027819 */ /* 0x000fe40000011405 */
[----:B------:R-:W-:Y:S01]  /*141e0*/  IADD3 R41, -R41, R4, RZ ;  /* 0x0000000429297210 */ /* 0x000fe20007ffe1ff */
[----:B------:R-:W-:Y:S01]  /*141f0*/  IMAD.WIDE.U32 R44, R5, c[0x0][0x1e0], RZ ;  /* 0x00007800052c7a25 */ /* 0x000fe200078e00ff */
[----:B------:R-:W-:Y:S01]  /*14200*/  ISETP.NE.AND P0, PT, R218, -0x1, PT ;  /* 0xffffffffda00780c */ /* 0x000fe20003f05270 */
[----:B------:R-:W-:Y:S01]  /*14210*/  BSSY B0, `(.L_x_2468) ;  /* 0x000001d000007945 */ /* 0x000fe20003800000 */
[----:B------:R-:W-:Y:S01]  /*14220*/  LOP3.LUT P1, RZ, R41, 0x3, RZ, 0xc0, !PT ;  /* 0x0000000329ff7812 */ /* 0x000fe2000782c0ff */
[----:B------:R-:W-:Y:S01]  /*14230*/  IMAD R2, R2, c[0x0][0x1e0], RZ ;  /* 0x0000780002027a24 */ /* 0x000fe200078e02ff */
[----:B------:R-:W-:Y:S01]  /*14240*/  LEA R213, R212, R213, 0x4 ;  /* 0x000000d5d4d57211 */ /* 0x000fe200078e20ff */
[----:B------:R-:W-:-:S02]  /*14250*/  IMAD R218, R218, c[0x0][0x1ec], R43 ;  /* 0x00007b00dada7a24 */ /* 0x000fc400078e022b */
[----:B------:R-:W-:Y:S01]  /*14260*/  IMAD R2, R5, c[0x0][0x1e4], R2 ;  /* 0x0000790005027a24 */ /* 0x000fe200078e0202 */
[----:B------:R-:W-:-:S05]  /*14270*/  SEL R5, R44, R42, !P0 ;  /* 0x0000002a2c057207 */ /* 0x000fca0004000000 */
[----:B------:R-:W-:Y:S01]  /*14280*/  @!P0 IADD3 R218, R45, R2, RZ ;  /* 0x000000022dda8210 */ /* 0x000fe20007ffe0ff */
[----:B------:R1:W2:Y:S04]  /*14290*/  LDS.128 R32, [R216] ;  /* 0x00000000d8207984 */ /* 0x0002a80000000c00 */
[----:B------:R1:W4:Y:S04]  /*142a0*/  LDS.128 R28, [R216+0x800] ;  /* 0x00080000d81c7984 */ /* 0x0003280000000c00 */
[----:B------:R1:W3:Y:S04]  /*142b0*/  LDS.128 R24, [R216+0x1000] ;  /* 0x00100000d8187984 */ /* 0x0002e80000000c00 */
[----:B---3--:R1:W3:Y:S04]  /*142c0*/  LDS.128 R20, [R216+0x1800] ;  /* 0x00180000d8147984 */ /* 0x0082e80000000c00 */
[----:B------:R1:W1:Y:S04]  /*142d0*/  LDS.128 R16, [R216+0x2000] ;  /* 0x00200000d8107984 */ /* 0x0002680000000c00 */
[----:B------:R1:W1:Y:S04]  /*142e0*/  LDS.128 R12, [R216+0x2800] ;  /* 0x00280000d80c7984 */ /* 0x0002680000000c00 */
[----:B------:R1:W1:Y:S04]  /*142f0*/  LDS.128 R8, [R216+0x3000] ;  /* 0x00300000d8087984 */ /* 0x0002680000000c00 */
[----:B------:R1:W1:Y:S01]  /*14300*/  LDS.128 R36, [R216+0x3800] ;  /* 0x00380000d8247984 */ /* 0x0002620000000c00 */
[----:B------:R-:W-:Y:S05]  /*14310*/  @P1 BRA `(.L_x_2469) ;  /* 0x000000c000001947 */ /* 0x000fea0003800000 */
[----:B------:R-:W5:Y:S01]  /*14320*/  S2R R2, SR_CTAID.X ;  /* 0x0000000000027919 */ /* 0x000f620000002500 */
[C---:B------:R-:W-:Y:S01]  /*14330*/  ISETP.GE.AND P2, PT, R213.reuse, R208, PT ;  /* 0x000000d0d500720c */ /* 0x040fe20003f46270 */
[----:B-----5:R-:W-:Y:S01]  /*14340*/  IMAD R2, R2, 0x40, R7 ;  /* 0x0000004002027824 */ /* 0x020fe200078e0207 */
[----:B------:R-:W-:-:S04]  /*14350*/  IADD3 R7, R213, 0x8, RZ ;  /* 0x00000008d5077810 */ /* 0x000fc80007ffe0ff */
[----:B------:R-:W-:Y:S02]  /*14360*/  SHF.R.S32.HI R42, RZ, 0x1f, R2 ;  /* 0x0000001fff2a7819 */ /* 0x000fe40000011402 */
[----:B------:R-:W-:Y:S02]  /*14370*/  IADD3 R2, P0, R213, R2, RZ ;  /* 0x00000002d5027210 */ /* 0x000fe40007f1e0ff */
[----:B------:R-:W-:Y:S02]  /*14380*/  ISETP.GE.AND P1, PT, R7, R208, PT ;  /* 0x000000d00700720c */ /* 0x000fe40003f26270 */
[----:B------:R-:W-:Y:S02]  /*14390*/  LEA.HI.X.SX32 R213, R213, R42, 0x1, P0 ;  /* 0x0000002ad5d57211 */ /* 0x000fe400000f0eff */
[----:B------:R-:W-:-:S04]  /*143a0*/  LEA R42, P0, R2, c[0x0][0x200], 0x2 ;  /* 0x00008000022a7a11 */ /* 0x000fc800078010ff */
[----:B------:R-:W-:-:S05]  /*143b0*/  LEA.HI.X R43, R2, c[0x0][0x204], R213, 0x2, P0 ;  /* 0x00008100022b7a11 */ /* 0x000fca00000f14d5 */
[----:B------:R4:W-:Y:S04]  /*143c0*/  @!P2 STG.E [R42.64], R0 ;  /* 0x000000002a00a986 */ /* 0x0009e8000c10190c */
[----:B------:R4:W-:Y:S02]  /*143d0*/  @!P1 STG.E [R42.64+0x20], R6 ;  /* 0x000020062a009986 */ /* 0x0009e4000c10190c */
.L_x_2469:
[----:B------:R-:W-:Y:S05]  /*143e0*/  BSYNC B0 ;  /* 0x0000000000007941 */ /* 0x000fea0003800000 */
.L_x_2468:
[----:B------:R-:W5:Y:S01]  /*143f0*/  S2R R2, SR_CTAID.X ;  /* 0x0000000000027919 */ /* 0x000f620000002500 */
[----:B------:R-:W-:Y:S01]  /*14400*/  LEA.HI R3, R3, R4, RZ, 0x3 ;  /* 0x0000000403037211 */ /* 0x000fe200078f18ff */
[----:B------:R-:W-:Y:S01]  /*14410*/  BSSY B0, `(.L_x_2470) ;  /* 0x000001c000007945 */ /* 0x000fe20003800000 */
[----:B----4-:R-:W-:Y:S02]  /*14420*/  SHF.R.S32.HI R0, RZ, 0x1f, R40 ;  /* 0x0000001fff007819 */ /* 0x010fe40000011428 */
[----:B------:R-:W-:Y:S01]  /*14430*/  SHF.R.S32.HI R3, RZ, 0x3, R3 ;  /* 0x00000003ff037819 */ /* 0x000fe20000011403 */
[----:B-----5:R-:W-:-:S04]  /*14440*/  IMAD.SHL.U32 R2, R2, 0x40, RZ ;  /* 0x0000004002027824 */ /* 0x020fc800078e00ff */
[----:B------:R-:W-:Y:S01]  /*14450*/  IMAD.WIDE.U32 R42, R2, c[0x0][0x1e8], R220 ;  /* 0x00007a00022a7a25 */ /* 0x000fe200078e00dc */
[----:B------:R-:W-:-:S04]  /*14460*/  SHF.R.S32.HI R7, RZ, 0x1f, R2 ;  /* 0x0000001fff077819 */ /* 0x000fc80000011402 */
[----:B------:R-:W-:Y:S01]  /*14470*/  IADD3 R6, P0, R5, R42, RZ ;  /* 0x0000002a05067210 */ /* 0x000fe20007f1e0ff */
[----:B------:R-:W-:Y:S02]  /*14480*/  IMAD R7, R7, c[0x0][0x1e8], RZ ;  /* 0x00007a0007077a24 */ /* 0x000fe400078e02ff */
[----:B------:R-:W-:Y:S02]  /*14490*/  IMAD R5, R0, c[0x0][0x1f0], RZ ;  /* 0x00007c0000057a24 */ /* 0x000fe400078e02ff */
[C---:B------:R-:W-:Y:S01]  /*144a0*/  IMAD R7, R2.reuse, c[0x0][0x1ec], R7 ;  /* 0x00007b0002077a24 */ /* 0x040fe200078e0207 */
[----:B------:R-:W-:Y:S01]  /*144b0*/  IADD3 R2, -R2, R217, RZ ;  /* 0x000000d902027210 */ /* 0x000fe20007ffe1ff */
[----:B------:R-:W-:-:S03]  /*144c0*/  IMAD R5, R40, c[0x0][0x1f4], R5 ;  /* 0x00007d0028057a24 */ /* 0x000fc600078e0205 */
[----:B------:R-:W-:Y:S02]  /*144d0*/  IADD3.X R7, R218, R43, R7, P0, !PT ;  /* 0x0000002bda077210 */ /* 0x000fe400007fe407 */
[----:B------:R-:W-:-:S03]  /*144e0*/  ISETP.GE.AND P0, PT, R3, R2, PT ;  /* 0x000000020300720c */ /* 0x000fc60003f06270 */
[----:B------:R-:W-:-:S04]  /*144f0*/  IMAD.WIDE.U32 R6, R40, c[0x0][0x1f0], R6 ;  /* 0x00007c0028067a25 */ /* 0x000fc800078e0006 */
        /* <DEDUP_REMOVED lines=13> */
.L_x_2471:
[----:B------:R-:W-:Y:S05]  /*145d0*/  BSYNC B0 ;  /* 0x0000000000007941 */ /* 0x000fea0003800000 */
.L_x_2470:
[----:B------:R-:W-:Y:S01]  /*145e0*/  IADD3 R5, R3, 0x10, RZ ;  /* 0x0000001003057810 */ /* 0x000fe20007ffe0ff */
[----:B------:R-:W-:Y:S03]  /*145f0*/  BSSY B0, `(.L_x_2472) ;  /* 0x0000011000007945 */ /* 0x000fe60003800000 */
[----:B------:R-:W-:-:S13]  /*14600*/  ISETP.GE.AND P0, PT, R5, R208, PT ;  /* 0x000000d00500720c */ /* 0x000fda0003f06270 */
[----:B------:R-:W-:Y:S05]  /*14610*/  @P0 BRA `(.L_x_2473) ;  /* 0x000000e000000947 */ /* 0x000fea0003800000 */
[----:B------:R-:W-:Y:S01]  /*14620*/  IADD3 R5, P0, R3, 0x10, RZ ;  /* 0x0000001003057810 */ /* 0x000fe20007f1e0ff */
[----:B-12---:R-:W-:Y:S01]  /*14630*/  IMAD.MOV.U32 R16, RZ, RZ, R6 ;  /* 0x000000ffff107224 */ /* 0x006fe200078e0006 */
        /* <DEDUP_REMOVED lines=12> */
.L_x_2473:
[----:B------:R-:W-:Y:S05]  /*14700*/  BSYNC B0 ;  /* 0x0000000000007941 */ /* 0x000fea0003800000 */
.L_x_2472:
        /* <DEDUP_REMOVED lines=18> */
.L_x_2475:
[----:B------:R-:W-:Y:S05]  /*14830*/  BSYNC B0 ;  /* 0x0000000000007941 */ /* 0x000fea0003800000 */
.L_x_2474:
[----:B-1----:R-:W-:-:S04]  /*14840*/  IADD3 R5, R3, 0x30, RZ ;  /* 0x0000003003057810 */ /* 0x002fc80007ffe0ff */
[----:B------:R-:W-:-:S13]  /*14850*/  ISETP.GE.AND P0, PT, R5, R208, PT ;  /* 0x000000d00500720c */ /* 0x000fda0003f06270 */
[----:B------:R-:W-:Y:S05]  /*14860*/  @P0 EXIT ;  /* 0x000000000000094d */ /* 0x000fea0003800000 */
[----:B------:R-:W-:Y:S01]  /*14870*/  IADD3 R3, P0, R3, 0x30, RZ ;  /* 0x0000003003037810 */ /* 0x000fe20007f1e0ff */
[----:B------:R-:W-:Y:S01]  /*14880*/  IMAD.MOV.U32 R4, RZ, RZ, R6 ;  /* 0x000000ffff047224 */ /* 0x000fe200078e0006 */
        /* <DEDUP_REMOVED lines=9> */
[----:B---3--:R1:W-:Y:S01]  /*14920*/  @!P0 STG.E.128 [R2.64], R20 ;  /* 0x0000001402008986 */ /* 0x0083e2000c101d0c */
[----:B------:R-:W-:-:S13]  /*14930*/  ISETP.GE.AND P0, PT, R209, c[0x0][0x220], PT ;  /* 0x00008800d1007a0c */ /* 0x000fda0003f06270 */
[----:B------:R-:W-:Y:S05]  /*14940*/  @P0 EXIT ;  /* 0x000000000000094d */ /* 0x000fea0003800000 */
[----:B------:R-:W-:Y:S01]  /*14950*/  STG.E.128 [R2.64+0x80], R36 ;  /* 0x0000802402007986 */ /* 0x000fe2000c101d0c */
[----:B------:R-:W-:Y:S05]  /*14960*/  EXIT ;  /* 0x000000000000794d */ /* 0x000fea0003800000 */
.L_x_2476:
        /* <DEDUP_REMOVED lines=9> */
.L_x_8342:


//--------------------- .text._ZN5flash24flash_fwd_splitkv_kernelI23Flash_fwd_kernel_traitsILi128ELi64ELi128ELi4ELb0ELb0EN7cutlass10bfloat16_tE19Flash_kernel_traitsILi128ELi64ELi128ELi4ES3_EELb1ELb0ELb1ELb0ELb0ELb1ELb0ELb0EEEvNS_16Flash_fwd_paramsE --------------------------
	.section	.text._ZN5flash24flash_fwd_splitkv_kernelI23Flash_fwd_kernel_traitsILi128ELi64ELi128ELi4ELb0ELb0EN7cutlass10bfloat16_tE19Flash_kernel_traitsILi128ELi64ELi128ELi4ES3_EELb1ELb0ELb1ELb0ELb0ELb1ELb0ELb0EEEvNS_16Flash_fwd_paramsE,"ax",@progbits
	.sectioninfo	@"SHI_REGISTERS=255"
	.align	128
        .global         _ZN5flash24flash_fwd_splitkv_kernelI23Flash_fwd_kernel_traitsILi128ELi64ELi128ELi4ELb0ELb0EN7cutlass10bfloat16_tE19Flash_kernel_traitsILi128ELi64ELi128ELi4ES3_EELb1ELb0ELb1ELb0ELb0ELb1ELb0ELb0EEEvNS_16Flash_fwd_paramsE
        .type           _ZN5flash24flash_fwd_splitkv_kernelI23Flash_fwd_kernel_traitsILi128ELi64ELi128ELi4ELb0ELb0EN7cutlass10bfloat16_tE19Flash_kernel_traitsILi128ELi64ELi128ELi4ES3_EELb1ELb0ELb1ELb0ELb0ELb1ELb0ELb0EEEvNS_16Flash_fwd_paramsE,@function
        .size           _ZN5flash24flash_fwd_splitkv_kernelI23Flash_fwd_kernel_traitsILi128ELi64ELi128ELi4ELb0ELb0EN7cutlass10bfloat16_tE19Flash_kernel_traitsILi128ELi64ELi128ELi4ES3_EELb1ELb0ELb1ELb0ELb0ELb1ELb0ELb0EEEvNS_16Flash_fwd_paramsE,(.L_x_8343 - _ZN5flash24flash_fwd_splitkv_kernelI23Flash_fwd_kernel_traitsILi128ELi64ELi128ELi4ELb0ELb0EN7cutlass10bfloat16_tE19Flash_kernel_traitsILi128ELi64ELi128ELi4ES3_EELb1ELb0ELb1ELb0ELb0ELb1ELb0ELb0EEEvNS_16Flash_fwd_paramsE)
        .other          _ZN5flash24flash_fwd_splitkv_kernelI23Flash_fwd_kernel_traitsILi128ELi64ELi128ELi4ELb0ELb0EN7cutlass10bfloat16_tE19Flash_kernel_traitsILi128ELi64ELi128ELi4ES3_EELb1ELb0ELb1ELb0ELb0ELb1ELb0ELb0EEEvNS_16Flash_fwd_paramsE,@"STO_CUDA_ENTRY STV_DEFAULT"
_ZN5flash24flash_fwd_splitkv_kernelI23Flash_fwd_kernel_traitsILi128ELi64ELi128ELi4ELb0ELb0EN7cutlass10bfloat16_tE19Flash_kernel_traitsILi128ELi64ELi128ELi4ES3_EELb1ELb0ELb1ELb0ELb0ELb1ELb0ELb0EEEvNS_16Flash_fwd_paramsE:
.text._ZN5flash24flash_fwd_splitkv_kernelI23Flash_fwd_kernel_traitsILi128ELi64ELi128ELi4ELb0ELb0EN7cutlass10bfloat16_tE19Flash_kernel_traitsILi128ELi64ELi128ELi4ES3_EELb1ELb0ELb1ELb0ELb0ELb1ELb0ELb0EEEvNS_16Flash_fwd_paramsE:
        /* <DEDUP_REMOVED lines=33> */
.L_x_2477:
[----:B-1-34-:R-:W-:Y:S02]  /*0210*/  MOV R0, c[0x0][0x218] ;  /* 0x0000860000007a02 */ /* 0x01afe40000000f00 */
.L_x_2478:
        /* <DEDUP_REMOVED lines=13> */
[----:B------:R-:W-:Y:S02]  /*02f0*/  IADD3 R0, -R218, 0xbf, R13 ;  /* 0x000000bfda007810 */ /* 0x000fe40007ffe10d */
        /* <DEDUP_REMOVED lines=8> */
[----:B------:R-:W-:Y:S01]  /*0380*/  LEA.HI R0, R0, R3, RZ, 0x7 ;  /* 0x0000000300007211 */ /* 0x000fe200078f38ff */
[----:B------:R-:W1:Y:S01]  /*0390*/  S2R R11, SR_TID.X ;  /* 0x00000000000b7919 */ /* 0x000e620000002100 */
        /* <DEDUP_REMOVED lines=11> */
[----:B------:R-:W-:Y:S02]  /*0450*/  IADD3 R218, -R13, R218, RZ ;  /* 0x000000da0dda7210 */ /* 0x000fe40007ffe1ff */
[----:B------:R-:W-:Y:S02]  /*0460*/  LOP3.LUT R0, R5, 0xfffffff8, RZ, 0xc0, !PT ;  /* 0xfffffff805007812 */ /* 0x000fe400078ec0ff */
[----:B------:R-:W-:-:S03]  /*0470*/  SHF.R.S32.HI R5, RZ, 0x3, R5 ;  /* 0x00000003ff057819 */ /* 0x000fc60000011405 */
[----:B------:R-:W-:Y:S01]  /*0480*/  IMAD.IADD R11, R11, 0x1, -R0 ;  /* 0x000000010b0b7824 */ /* 0x000fe200078e0a00 */
[----:B------:R-:W-:Y:S01]  /*0490*/  SHF.R.S32.HI R0, RZ, 0x1f, R13 ;  /* 0x0000001fff007819 */ /* 0x000fe2000001140d */
[----:B------:R-:W-:Y:S01]  /*04a0*/  @P0 IMAD.WIDE.U32 R8, R219, c[0x0][0x1e8], RZ ;  /* 0x00007a00db080a25 */ /* 0x000fe200078e00ff */
[----:B------:R-:W-:Y:S02]  /*04b0*/  @!P0 SHF.R.S32.HI R7, RZ, 0x1f, R24 ;  /* 0x0000001fff078819 */ /* 0x000fe40000011418 */
        /* <DEDUP_REMOVED lines=8> */
[----:B------:R-:W-:Y:S02]  /*0540*/  IMAD R0, R0, c[0x0][0x1e8], RZ ;  /* 0x00007a0000007a24 */ /* 0x000fe400078e02ff */
        /* <DEDUP_REMOVED lines=27> */
.L_x_2481:
[----:B------:R-:W-:Y:S05]  /*0700*/  BSYNC B0 ;  /* 0x0000000000007941 */ /* 0x000fea0003800000 */
.L_x_2480:
[----:B------:R-:W-:Y:S01]  /*0710*/  IADD3 R13, R5, 0x10, RZ ;  /* 0x00000010050d7810 */ /* 0x000fe20007ffe0ff */
        /* <DEDUP_REMOVED lines=17> */
.L_x_2483:
[----:B------:R-:W-:Y:S05]  /*0830*/  BSYNC B0 ;  /* 0x0000000000007941 */ /* 0x000fea0003800000 */
.L_x_2482:
        /* <DEDUP_REMOVED lines=18> */
.L_x_2485:
[----:B------:R-:W-:Y:S05]  /*0960*/  BSYNC B0 ;  /* 0x0000000000007941 */ /* 0x000fea0003800000 */
.L_x_2484:
        /* <DEDUP_REMOVED lines=17> */
.L_x_2487:
[----:B------:R-:W-:Y:S05]  /*0a80*/  BSYNC B0 ;  /* 0x0000000000007941 */ /* 0x000fea0003800000 */
.L_x_2486:
        /* <DEDUP_REMOVED lines=19> */
.L_x_2479:
        /* <DEDUP_REMOVED lines=40> */
[----:B------:R-:W-:-:S13]  /*0e40*/  ISETP.GE.U32.AND P3, PT, R3, R136, PT ;  /* 0x000000880300720c */ /* 0x000fda0003f66070 */
[----:B------:R-:W-:-:S04]  /*0e50*/  @P3 IADD3 R2, R2, 0x1, RZ ;  /* 0x0000000102023810 */ /* 0x000fc80007ffe0ff */
[----:B------:R-:W-:-:S05]  /*0e60*/  MOV R3, R2 ;  /* 0x0000000200037202 */ /* 0x000fca0000000f00 */
[----:B------:R-:W-:Y:S01]  /*0e70*/  @!P1 IMAD.MOV R3, RZ, RZ, -R3 ;  /* 0x000000ffff039224 */ /* 0x000fe200078e0a03 */
[----:B------:R-:W-:-:S05]  /*0e80*/  @!P2 LOP3.LUT R3, RZ, c[0x0][0x2d0], RZ, 0x33, !PT ;  /* 0x0000b400ff03aa12 */ /* 0x000fca00078e33ff */
[----:B------:R-:W-:-:S05]  /*0e90*/  IMAD.WIDE R16, R3, 0x4, R226 ;  /* 0x0000000403107825 */ /* 0x000fca00078e02e2 */
        /* <DEDUP_REMOVED lines=26> */
[----:B------:R-:W-:Y:S02]  /*1040*/  @!P1 IMAD.MOV R20, RZ, RZ, -R20 ;  /* 0x000000ffff149224 */ /* 0x000fe400078e0a14 */
[----:B------:R-:W-:-:S08]  /*1050*/  IMAD R2, R25, c[0x0][0x19c], R2 ;  /* 0x0000670019027a24 */ /* 0x000fd000078e0202 */
[----:B------:R-:W-:Y:S02]  /*1060*/  @!P2 LOP3.LUT R20, RZ, c[0x0][0x1c8], RZ, 0x33, !PT ;  /* 0x00007200ff14aa12 */ /* 0x000fe400078e33ff */
[----:B--2---:R-:W-:Y:S01]  /*1070*/  SHF.R.S32.HI R21, RZ, 0x1f, R0 ;  /* 0x0000001fff157819 */ /* 0x004fe20000011400 */
[----:B------:R-:W-:-:S04]  /*1080*/  IMAD.WIDE.U32 R14, R0, c[0x0][0x180], RZ ;  /* 0x00006000000e7a25 */ /* 0x000fc800078e00ff */
[C---:B------:R-:W-:Y:S02]  /*1090*/  IMAD R3, R21.reuse, c[0x0][0x180], RZ ;  /* 0x0000600015037a24 */ /* 0x040fe400078e02ff */
[----:B------:R-:W-:Y:S02]  /*10a0*/  IMAD R21, R21, c[0x0][0x188], RZ ;  /* 0x0000620015157a24 */ /* 0x000fe400078e02ff */
[C---:B------:R-:W-:Y:S02]  /*10b0*/  IMAD R3, R0.reuse, c[0x0][0x184], R3 ;  /* 0x0000610000037a24 */ /* 0x040fe400078e0203 */
[C---:B------:R-:W-:Y:S02]  /*10c0*/  IMAD R21, R0.reuse, c[0x0][0x18c], R21 ;  /* 0x0000630000157a24 */ /* 0x040fe400078e0215 */
[----:B------:R-:W-:Y:S01]  /*10d0*/  IMAD.WIDE.U32 R30, R0, c[0x0][0x188], RZ ;  /* 0x00006200001e7a25 */ /* 0x000fe200078e00ff */
[----:B------:R-:W-:-:S04]  /*10e0*/  IADD3 R15, R15, R3, RZ ;  /* 0x000000030f0f7210 */ /* 0x000fc80007ffe0ff */
[----:B------:R-:W-:Y:S01]  /*10f0*/  IADD3 R21, R31, R21, RZ ;  /* 0x000000151f157210 */ /* 0x000fe20007ffe0ff */
[----:B------:R-:W-:Y:S01]  /*1100*/  IMAD.WIDE.U32 R16, R25, c[0x0][0x198], R14 ;  /* 0x0000660019107a25 */ /* 0x000fe200078e000e */
[----:B------:R-:W-:-:S03]  /*1110*/  SHF.R.S32.HI R15, RZ, 0x1f, R20 ;  /* 0x0000001fff0f7819 */ /* 0x000fc60000011414 */
[----:B------:R-:W-:Y:S02]  /*1120*/  IMAD.IADD R17, R17, 0x1, R2 ;  /* 0x0000000111117824 */ /* 0x000fe400078e0202 */
[----:B------:R-:W-:Y:S02]  /*1130*/  IMAD R3, R15, c[0x0][0x1b0], RZ ;  /* 0x00006c000f037a24 */ /* 0x000fe400078e02ff */
[----:B------:R-:W-:-:S04]  /*1140*/  IMAD.WIDE.U32 R22, R20, c[0x0][0x1b0], R16 ;  /* 0x00006c0014167a25 */ /* 0x000fc800078e0010 */
[----:B------:R-:W-:-:S04]  /*1150*/  IMAD R3, R20, c[0x0][0x1b4], R3 ;  /* 0x00006d0014037a24 */ /* 0x000fc800078e0203 */
[----:B------:R-:W-:Y:S01]  /*1160*/  IMAD.IADD R23, R23, 0x1, R3 ;  /* 0x0000000117177824 */ /* 0x000fe200078e0203 */
[----:B------:R-:W-:Y:S05]  /*1170*/  BRA `(.L_x_2489) ;  /* 0x0000044000007947 */ /* 0x000fea0003800000 */
.L_x_2488:
        /* <DEDUP_REMOVED lines=17> */
.L_x_2490:
[----:B------:R-:W-:Y:S01]  /*1290*/  IABS R8, c[0x0][0x1c8] ;  /* 0x0000720000087a13 */ /* 0x000fe20000000000 */
[----:B------:R-:W-:Y:S01]  /*12a0*/  IMAD.MOV.U32 R17, RZ, RZ, R3 ;  /* 0x000000ffff117224 */ /* 0x000fe200078e0003 */
[----:B------:R-:W-:Y:S02]  /*12b0*/  LEA R25, R135, 0xffffff80, 0x7 ;  /* 0xffffff8087197811 */ /* 0x000fe400078e38ff */
[----:B------:R-:W1:Y:S01]  /*12c0*/  I2F.RP R10, R8 ;  /* 0x00000008000a7306 */ /* 0x000e620000209400 */
[----:B------:R-:W-:Y:S02]  /*12d0*/  MOV R16, R6 ;  /* 0x0000000600107202 */ /* 0x000fe40000000f00 */
[----:B------:R-:W-:-:S03]  /*12e0*/  @P4 IADD3 R21, R2, R21, RZ ;  /* 0x0000001502154210 */ /* 0x000fc60007ffe0ff */
[----:B------:R-:W-:-:S04]  /*12f0*/  IMAD.WIDE.U32 R16, R25, c[0x0][0x198], R16 ;  /* 0x0000660019107a25 */ /* 0x000fc800078e0010 */
[----:B------:R-:W-:-:S04]  /*1300*/  @P4 IMAD.WIDE.U32 R30, R21, c[0x0][0x1a0], RZ ;  /* 0x00006800151e4a25 */ /* 0x000fc800078e00ff */
[----:B------:R-:W-:Y:S01]  /*1310*/  @P4 IMAD R21, R21, c[0x0][0x1a4], R31 ;  /* 0x0000690015154a24 */ /* 0x000fe200078e021f */
        /* <DEDUP_REMOVED lines=42> */
.L_x_2489:
[----:B------:R-:W-:Y:S01]  /*15c0*/  ISETP.NE.AND P1, PT, R219, -0x1, PT ;  /* 0xffffffffdb00780c */ /* 0x000fe20003f25270 */
[----:B------:R-:W-:Y:S01]  /*15d0*/  IMAD R15, R15, c[0x0][0x1b8], RZ ;  /* 0x00006e000f0f7a24 */ /* 0x000fe200078e02ff */
[----:B------:R-:W-:Y:S01]  /*15e0*/  SHF.R.S32.HI R26, RZ, 0x1f, R11 ;  /* 0x0000001fff1a7819 */ /* 0x000fe2000001140b */
[----:B------:R-:W-:Y:S01]  /*15f0*/  IMAD.IADD R209, R218, 0x1, -R13 ;  /* 0x00000001dad17824 */ /* 0x000fe200078e0a0d */
[----:B------:R-:W-:Y:S01]  /*1600*/  SHF.R.S32.HI R29, RZ, 0x1f, R28 ;  /* 0x0000001fff1d7819 */ /* 0x000fe2000001141c */
[----:B------:R-:W-:Y:S01]  /*1610*/  BSSY B0, `(.L_x_2491) ;  /* 0x000005b000007945 */ /* 0x000fe20003800000 */
[CC--:B------:R-:W-:Y:S02]  /*1620*/  LEA.HI R224, R26.reuse, R11.reuse, RZ, 0x3 ;  /* 0x0000000b1ae07211 */ /* 0x0c0fe400078f18ff */
[----:B------:R-:W-:Y:S02]  /*1630*/  LEA.HI R8, R26, R11, RZ, 0x6 ;  /* 0x0000000b1a087211 */ /* 0x000fe400078f30ff */
[----:B-----5:R-:W-:-:S02]  /*1640*/  LOP3.LUT R0, R224, 0xfffffff8, RZ, 0xc0, !PT ;  /* 0xfffffff8e0007812 */ /* 0x020fc400078ec0ff */
[----:B------:R-:W-:Y:S01]  /*1650*/  SHF.R.S32.HI R224, RZ, 0x3, R224 ;  /* 0x00000003ffe07819 */ /* 0x000fe200000114e0 */
[----:B------:R-:W-:Y:S01]  /*1660*/  @P1 IMAD.WIDE.U32 R2, R219, c[0x0][0x190], RZ ;  /* 0x00006400db021a25 */ /* 0x000fe200078e00ff */
[----:B------:R-:W-:Y:S02]  /*1670*/  @!P1 SHF.R.S32.HI R17, RZ, 0x1f, R24 ;  /* 0x0000001fff119819 */ /* 0x000fe40000011418 */
[----:B------:R-:W-:Y:S01]  /*1680*/  SHF.R.S32.HI R225, RZ, 0x1f, R224 ;  /* 0x0000001fffe17819 */ /* 0x000fe200000114e0 */
[----:B------:R-:W-:Y:S01]  /*1690*/  @!P1 IMAD.WIDE.U32 R18, R24, c[0x0][0x178], RZ ;  /* 0x00005e0018129a25 */ /* 0x000fe200078e00ff */
[----:B------:R-:W-:-:S03]  /*16a0*/  SHF.L.U32 R8, R8, 0x3, RZ ;  /* 0x0000000308087819 */ /* 0x000fc600000006ff */
[----:B------:R-:W-:Y:S02]  /*16b0*/  @!P1 IMAD R17, R17, c[0x0][0x178], RZ ;  /* 0x00005e0011119a24 */ /* 0x000fe400078e02ff */
[----:B------:R-:W-:Y:S02]  /*16c0*/  @P1 IMAD R3, R219, c[0x0][0x194], R3 ;  /* 0x00006500db031a24 */ /* 0x000fe400078e0203 */
[----:B------:R-:W-:Y:S01]  /*16d0*/  @!P1 IMAD R4, R24, c[0x0][0x17c], R17 ;  /* 0x00005f0018049a24 */ /* 0x000fe200078e0211 */
[-C--:B------:R-:W-:Y:S01]  /*16e0*/  LEA.HI R17, R26, R11.reuse, RZ, 0x4 ;  /* 0x0000000b1a117211 */ /* 0x080fe200078f20ff */
[----:B------:R-:W-:Y:S01]  /*16f0*/  IMAD.SHL.U32 R217, R224, 0x40, RZ ;  /* 0x00000040e0d97824 */ /* 0x000fe200078e00ff */
[----:B------:R-:W-:Y:S01]  /*1700*/  LEA.HI R26, R26, R11, RZ, 0x5 ;  /* 0x0000000b1a1a7211 */ /* 0x000fe200078f28ff */
[----:B------:R-:W-:Y:S02]  /*1710*/  @!P1 IMAD.IADD R3, R19, 0x1, R4 ;  /* 0x0000000113039824 */ /* 0x000fe400078e0204 */
[----:B------:R-:W-:Y:S01]  /*1720*/  IMAD.IADD R19, R11, 0x1, -R0 ;  /* 0x000000010b137824 */ /* 0x000fe200078e0a00 */
[----:B------:R-:W-:Y:S01]  /*1730*/  LOP3.LUT R217, R217, 0x1c0, RZ, 0xc0, !PT ;  /* 0x000001c0d9d97812 */ /* 0x000fe200078ec0ff */
[----:B------:R-:W-:Y:S01]  /*1740*/  @!P1 IMAD.MOV.U32 R2, RZ, RZ, R18 ;  /* 0x000000ffff029224 */ /* 0x000fe200078e0012 */
[----:B------:R-:W-:Y:S01]  /*1750*/  LOP3.LUT R0, R17, 0xfffffff0, RZ, 0xc0, !PT ;  /* 0xfffffff011007812 */ /* 0x000fe200078ec0ff */
[----:B------:R-:W-:Y:S01]  /*1760*/  IMAD R185, R225, c[0x0][0x198], RZ ;  /* 0x00006600e1b97a24 */ /* 0x000fe200078e02ff */
[----:B------:R-:W-:Y:S01]  /*1770*/  SHF.L.U32 R220, R19, 0x3, RZ ;  /* 0x0000000313dc7819 */ /* 0x000fe200000006ff */
[----:B------:R-:W-:-:S03]  /*1780*/  IMAD.WIDE R32, R33, 0x40, R224 ;  /* 0x0000004021207825 */ /* 0x000fc600078e02e0 */
[--C-:B------:R-:W-:Y:S01]  /*1790*/  LOP3.LUT R4, R217, 0x38, R220.reuse, 0xf8, !PT ;  /* 0x00000038d9047812 */ /* 0x100fe200078ef8dc */
[----:B------:R-:W-:Y:S01]  /*17a0*/  IMAD R185, R224, c[0x0][0x19c], R185 ;  /* 0x00006700e0b97a24 */ /* 0x000fe200078e02b9 */
[----:B------:R-:W-:Y:S02]  /*17b0*/  SHF.R.U32.HI R217, RZ, 0x3, R217 ;  /* 0x00000003ffd97819 */ /* 0x000fe400000116d9 */
[----:B------:R-:W-:Y:S02]  /*17c0*/  IADD3 R30, P1, R220, R30, RZ ;  /* 0x0000001edc1e7210 */ /* 0x000fe40007f3e0ff */
[----:B------:R-:W-:Y:S01]  /*17d0*/  LOP3.LUT R217, R4, R217, RZ, 0x3c, !PT ;  /* 0x000000d904d97212 */ /* 0x000fe200078e3cff */
[----:B------:R-:W-:Y:S01]  /*17e0*/  IMAD R4, R20, c[0x0][0x1bc], R15 ;  /* 0x00006f0014047a24 */ /* 0x000fe200078e020f */
[----:B------:R-:W-:Y:S01]  /*17f0*/  SHF.R.S32.HI R221, RZ, 0x1f, R220 ;  /* 0x0000001fffdd7819 */ /* 0x000fe200000114dc */
[----:B------:R-:W-:Y:S01]  /*1800*/  IMAD.IADD R15, R11, 0x1, -R0 ;  /* 0x000000010b0f7824 */ /* 0x000fe200078e0a00 */
[----:B------:R-:W-:-:S02]  /*1810*/  IADD3 R22, P2, R220, R22, RZ ;  /* 0x00000016dc167210 */ /* 0x000fc40007f5e0ff */
[----:B------:R-:W-:Y:S01]  /*1820*/  LOP3.LUT R217, R217, 0xfffffe00, R8, 0xf8, !PT ;  /* 0xfffffe00d9d97812 */ /* 0x000fe200078ef808 */
[C---:B------:R-:W-:Y:S01]  /*1830*/  IMAD.X R31, R221.reuse, 0x1, R21, P1 ;  /* 0x00000001dd1f7824 */ /* 0x040fe200008e0615 */
[----:B------:R-:W-:Y:S01]  /*1840*/  SHF.R.S32.HI R0, RZ, 0x1f, R15 ;  /* 0x0000001fff007819 */ /* 0x000fe2000001140f */
[----:B------:R-:W-:Y:S01]  /*1850*/  IMAD.X R23, R221, 0x1, R23, P2 ;  /* 0x00000001dd177824 */ /* 0x000fe200010e0617 */
[----:B------:R-:W-:Y:S01]  /*1860*/  IADD3 R38, P1, R224, R25, RZ ;  /* 0x00000019e0267210 */ /* 0x000fe20007f3e0ff */
[----:B------:R-:W-:Y:S01]  /*1870*/  IMAD.WIDE.U32 R20, R20, c[0x0][0x1b8], R30 ;  /* 0x00006e0014147a25 */ /* 0x000fe200078e001e */
[----:B------:R-:W-:Y:S02]  /*1880*/  LEA.HI R0, R0, R15, RZ, 0x3 ;  /* 0x0000000f00007211 */ /* 0x000fe400078f18ff */
[----:B------:R-:W-:Y:S01]  /*1890*/  IADD3 R210, R220, 0x40, RZ ;  /* 0x00000040dcd27810 */ /* 0x000fe20007ffe0ff */
[----:B------:R-:W-:Y:S01]  /*18a0*/  IMAD.X R5, R225, 0x1, R5, P1 ;  /* 0x00000001e1057824 */ /* 0x000fe200008e0605 */
[----:B------:R-:W-:Y:S01]  /*18b0*/  LOP3.LUT R6, R0, 0xfffffff8, RZ, 0xc0, !PT ;  /* 0xfffffff800067812 */ /* 0x000fe200078ec0ff */
[----:B------:R-:W-:Y:S01]  /*18c0*/  IMAD.IADD R21, R21, 0x1, R4 ;  /* 0x0000000115157824 */ /* 0x000fe200078e0204 */
[----:B------:R-:W-:Y:S01]  /*18d0*/  IADD3 R30, P1, R220, R2, RZ ;  /* 0x00000002dc1e7210 */ /* 0x000fe20007f3e0ff */
[----:B------:R-:W-:Y:S01]  /*18e0*/  IMAD R5, R5, c[0x0][0x1a0], RZ ;  /* 0x0000680005057a24 */ /* 0x000fe200078e02ff */
[----:B------:R-:W-:Y:S01]  /*18f0*/  LOP3.LUT R2, R26, 0xffffffe0, RZ, 0xc0, !PT ;  /* 0xffffffe01a027812 */ /* 0x000fe200078ec0ff */
[----:B------:R-:W-:Y:S01]  /*1900*/  IMAD.IADD R4, R15, 0x1, -R6 ;  /* 0x000000010f047824 */ /* 0x000fe200078e0a06 */
[----:B------:R-:W-:Y:S01]  /*1910*/  IADD3.X R31, R221, R3, RZ, P1, !PT ;  /* 0x00000003dd1f7210 */ /* 0x000fe20000ffe4ff */
[----:B------:R-:W-:Y:S01]  /*1920*/  IMAD R15, R29, c[0x0][0x1a8], RZ ;  /* 0x00006a001d0f7a24 */ /* 0x000fe200078e02ff */
[----:B------:R-:W-:Y:S01]  /*1930*/  SHF.R.S32.HI R26, RZ, 0x5, R26 ;  /* 0x00000005ff1a7819 */ /* 0x000fe2000001141a */
[----:B------:R-:W-:Y:S01]  /*1940*/  IMAD.WIDE.U32 R22, R224, c[0x0][0x198], R22 ;  /* 0x00006600e0167a25 */ /* 0x000fe200078e0016 */
[----:B------:R-:W-:-:S02]  /*1950*/  R2P PR, R4, 0x6 ;  /* 0x0000000604007804 */ /* 0x000fc40000000000 */
[----:B------:R-:W-:Y:S01]  /*1960*/  ISETP.GE.AND P3, PT, R224, R209, PT ;  /* 0x000000d1e000720c */ /* 0x000fe20003f66270 */
[----:B------:R-:W-:Y:S01]  /*1970*/  IMAD R5, R38, c[0x0][0x1a4], R5 ;  /* 0x0000690026057a24 */ /* 0x000fe200078e0205 */
[----:B------:R-:W-:Y:S01]  /*1980*/  IADD3 R185, R23, R185, RZ ;  /* 0x000000b917b97210 */ /* 0x000fe20007ffe0ff */
[----:B------:R-:W-:Y:S02]  /*1990*/  IMAD.MOV.U32 R8, RZ, RZ, 0x10 ;  /* 0x00000010ff087424 */ /* 0x000fe400078e00ff */
[----:B------:R-:W-:Y:S02]  /*19a0*/  IMAD.MOV.U32 R6, RZ, RZ, 0x20 ;  /* 0x00000020ff067424 */ /* 0x000fe400078e00ff */
[----:B------:R-:W-:Y:S01]  /*19b0*/  IMAD R15, R28, c[0x0][0x1ac], R15 ;  /* 0x00006b001c0f7a24 */ /* 0x000fe200078e020f */
[----:B------:R-:W-:Y:S01]  /*19c0*/  SEL R3, R8, 0xfffffff0, !P1 ;  /* 0xfffffff008037807 */ /* 0x000fe20004800000 */
[----:B------:R-:W-:-:S04]  /*19d0*/  IMAD.WIDE.U32 R30, R28, c[0x0][0x1a8], R30 ;  /* 0x00006a001c1e7a25 */ /* 0x000fc800078e001e */
[----:B------:R-:W-:Y:S01]  /*19e0*/  IMAD.WIDE.U32 R38, R38, c[0x0][0x1a0], R20 ;  /* 0x0000680026267a25 */ /* 0x000fe200078e0014 */
[----:B------:R-:W-:-:S03]  /*19f0*/  IADD3 R15, R31, R15, RZ ;  /* 0x0000000f1f0f7210 */ /* 0x000fc60007ffe0ff */
[----:B------:R-:W-:Y:S01]  /*1a00*/  IMAD.IADD R21, R11, 0x1, -R2 ;  /* 0x000000010b157824 */ /* 0x000fe200078e0a02 */
[----:B------:R-:W-:Y:S01]  /*1a10*/  SEL R2, R6, 0xffffffe0, !P2 ;  /* 0xffffffe006027807 */ /* 0x000fe20005000000 */
[----:B------:R-:W-:Y:S02]  /*1a20*/  IMAD.MOV.U32 R184, RZ, RZ, R22 ;  /* 0x000000ffffb87224 */ /* 0x000fe400078e0016 */
        /* <DEDUP_REMOVED lines=25> */
.L_x_2492:
[----:B------:R-:W-:Y:S05]  /*1bc0*/  BSYNC B0 ;  /* 0x0000000000007941 */ /* 0x000fea0003800000 */
.L_x_2491:
        /* <DEDUP_REMOVED lines=29> */
.L_x_2494:
[----:B------:R-:W-:Y:S05]  /*1da0*/  BSYNC B0 ;  /* 0x0000000000007941 */ /* 0x000fea0003800000 */
.L_x_2493:
        /* <DEDUP_REMOVED lines=29> */
.L_x_2496:
[----:B------:R-:W-:Y:S05]  /*1f80*/  BSYNC B0 ;  /* 0x0000000000007941 */ /* 0x000fea0003800000 */
.L_x_2495:
        /* <DEDUP_REMOVED lines=28> */
.L_x_2498:
[----:B------:R-:W-:Y:S05]  /*2150*/  BSYNC B0 ;  /* 0x0000000000007941 */ /* 0x000fea0003800000 */
.L_x_2497:
        /* <DEDUP_REMOVED lines=23> */
.L_x_2500:
[----:B------:R-:W-:Y:S05]  /*22d0*/  BSYNC B0 ;  /* 0x0000000000007941 */ /* 0x000fea0003800000 */
.L_x_2499:
        /* <DEDUP_REMOVED lines=25> */
.L_x_2502:
[----:B------:R-:W-:Y:S05]  /*2470*/  BSYNC B0 ;  /* 0x0000000000007941 */ /* 0x000fea0003800000 */
.L_x_2501:
        /* <DEDUP_REMOVED lines=23> */
.L_x_2504:
[----:B------:R-:W-:Y:S05]  /*25f0*/  BSYNC B0 ;  /* 0x0000000000007941 */ /* 0x000fea0003800000 */
.L_x_2503:
[----:B------:R-:W-:Y:S01]  /*2600*/  ISETP.GE.AND P1, PT, R10, R5, PT ;  /* 0x000000050a00720c */ /* 0x000fe20003f26270 */
[----:B------:R-:W-:-:S12]  /*2610*/  BSSY B0, `(.L_x_2505) ;  /* 0x0000017000007945 */ /* 0x000fd80003800000 */
[----:B------:R-:W-:Y:S05]  /*2620*/  @P1 BRA `(.L_x_2506) ;  /* 0x0000015000001947 */ /* 0x000fea0003800000 */
[----:B------:R-:W-:Y:S01]  /*2630*/  ISETP.GE.AND P2, PT, R220, c[0x0][0x220], PT ;  /* 0x00008800dc007a0c */ /* 0x000fe20003f46270 */
[----:B------:R-:W-:Y:S01]  /*2640*/  ULDC UR4, c[0x0][0x19c] ;  /* 0x0000670000047ab9 */ /* 0x000fe20000000800 */
[----:B------:R-:W-:Y:S01]  /*2650*/  IMAD.WIDE.U32 R32, R134, 0x30, R184 ;  /* 0x0000003086207825 */ /* 0x000fe200078e00b8 */
[----:B------:R-:W-:Y:S01]  /*2660*/  UIMAD UR4, UR4, 0x30, URZ ;  /* 0x00000030040478a4 */ /* 0x000fe2000f8e023f */
[----:B------:R-:W-:-:S05]  /*2670*/  ISETP.GE.AND P1, PT, R210, c[0x0][0x220], PT ;  /* 0x00008800d2007a0c */ /* 0x000fca0003f26270 */
[----:B--2---:R-:W-:-:S04]  /*2680*/  IADD3 R14, R33, UR4, RZ ;  /* 0x00000004210e7c10 */ /* 0x004fc8000fffe0ff */
        /* <DEDUP_REMOVED lines=15> */
.L_x_2506:
[----:B------:R-:W-:Y:S05]  /*2780*/  BSYNC B0 ;  /* 0x0000000000007941 */ /* 0x000fea0003800000 */
.L_x_2505:
[----:B------:R-:W-:Y:S01]  /*2790*/  IADD3 R20, R224, 0x40, RZ ;  /* 0x00000040e0147810 */ /* 0x000fe20007ffe0ff */
        /* <DEDUP_REMOVED lines=23> */
.L_x_2508:
[----:B------:R-:W-:Y:S05]  /*2910*/  BSYNC B0 ;  /* 0x0000000000007941 */ /* 0x000fea0003800000 */
.L_x_2507:
        /* <DEDUP_REMOVED lines=25> */
.L_x_2510:
[----:B------:R-:W-:Y:S05]  /*2ab0*/  BSYNC B0 ;  /* 0x0000000000007941 */ /* 0x000fea0003800000 */
.L_x_2509:
        /* <DEDUP_REMOVED lines=25> */
.L_x_2512:
[----:B------:R-:W-:Y:S05]  /*2c50*/  BSYNC B0 ;  /* 0x0000000000007941 */ /* 0x000fea0003800000 */
.L_x_2511:
[----:B--2---:R-:W-:Y:S01]  /*2c60*/  IADD3 R14, R224, 0x70, RZ ;  /* 0x00000070e00e7810 */ /* 0x004fe20007ffe0ff */
        /* <DEDUP_REMOVED lines=24> */
.L_x_2514:
[----:B------:R-:W-:Y:S05]  /*2df0*/  BSYNC B0 ;  /* 0x0000000000007941 */ /* 0x000fea0003800000 */
.L_x_2513:
[----:B------:R-:W-:Y:S01]  /*2e00*/  SHF.R.S32.HI R15, RZ, 0x1f, R24 ;  /* 0x0000001fff0f7819 */ /* 0x000fe20000011418 */
[----:B------:R-:W-:Y:S01]  /*2e10*/  IMAD.WIDE.U32 R28, R24, c[0x0][0x320], R28 ;  /* 0x0000c800181c7a25 */ /* 0x000fe200078e001c */
[----:B------:R-:W0:Y:S03]  /*2e20*/  LDGDEPBAR ;  /* 0x00000000000079af */ /* 0x000e260000000000 */
[----:B------:R-:W-:Y:S01]  /*2e30*/  IMAD R15, R15, c[0x0][0x320], RZ ;  /* 0x0000c8000f0f7a24 */ /* 0x000fe200078e02ff */
[----:B--2---:R-:W-:-:S03]  /*2e40*/  LEA R30, P1, R28, c[0x0][0x318], 0x2 ;  /* 0x0000c6001c1e7a11 */ /* 0x004fc600078210ff */
[----:B------:R-:W-:-:S04]  /*2e50*/  IMAD R15, R24, c[0x0][0x324], R15 ;  /* 0x0000c900180f7a24 */ /* 0x000fc800078e020f */
[----:B------:R-:W-:-:S05]  /*2e60*/  IMAD.IADD R15, R29, 0x1, R15 ;  /* 0x000000011d0f7824 */ /* 0x000fca00078e020f */
[----:B------:R-:W-:-:S05]  /*2e70*/  LEA.HI.X R31, R28, c[0x0][0x31c], R15, 0x2, P1 ;  /* 0x0000c7001c1f7a11 */ /* 0x000fca00008f140f */
[----:B------:R-:W2:Y:S01]  /*2e80*/  LDG.E R15, [R30.64] ;  /* 0x0000000c1e0f7981 */ /* 0x000ea2000c1e1900 */
[----:B------:R-:W-:Y:S01]  /*2e90*/  SHF.R.S32.HI R24, RZ, 0x4, R17 ;  /* 0x00000004ff187819 */ /* 0x000fe20000011411 */
[----:B------:R-:W-:Y:S01]  /*2ea0*/  IMAD.SHL.U32 R4, R4, 0x40, RZ ;  /* 0x0000004004047824 */ /* 0x000fe200078e00ff */
[----:B------:R-:W-:-:S04]  /*2eb0*/  DEPBAR.LE SB0, 0x0 ;  /* 0x000080000000791a */ /* 0x000fc80000000000 */
[----:B------:R-:W-:Y:S01]  /*2ec0*/  LEA.HI R17, R17, R24, RZ, 0x1 ;  /* 0x0000001811117211 */ /* 0x000fe200078f08ff */
[----:B------:R-:W-:Y:S01]  /*2ed0*/  IMAD.SHL.U32 R207, R19, 0x40, RZ ;  /* 0x0000004013cf7824 */ /* 0x000fe200078e00ff */
[C---:B------:R-:W-:Y:S01]  /*2ee0*/  ISETP.GE.AND P2, PT, R224.reuse, R5, PT ;  /* 0x00000005e000720c */ /* 0x040fe20003f46270 */
[----:B------:R-:W-:Y:S01]  /*2ef0*/  BAR.SYNC.DEFER_BLOCKING 0x0 ;  /* 0x0000000000007b1d */ /* 0x000fe20000010000 */
[----:B------:R-:W-:Y:S01]  /*2f00*/  LOP3.LUT R17, R17, 0xfffffffe, RZ, 0xc0, !PT ;  /* 0xfffffffe11117812 */ /* 0x000fe200078ec0ff */
[----:B------:R-:W-:Y:S01]  /*2f10*/  IMAD.SHL.U32 R28, R224, 0x8, RZ ;  /* 0x00000008e01c7824 */ /* 0x000fe200078e00ff */
[----:B------:R-:W-:Y:S01]  /*2f20*/  LOP3.LUT R4, R4, 0x1c0, RZ, 0xc0, !PT ;  /* 0x000001c004047812 */ /* 0x000fe200078ec0ff */
[----:B------:R-:W-:Y:S01]  /*2f30*/  IMAD R13, R26, 0x10, R13 ;  /* 0x000000101a0d7824 */ /* 0x000fe200078e020d */
[----:B------:R-:W-:Y:S01]  /*2f40*/  SHF.R.S32.HI R214, RZ, 0x1f, R21 ;  /* 0x0000001fffd67819 */ /* 0x000fe20000011415 */
[----:B------:R-:W-:Y:S01]  /*2f50*/  IMAD.IADD R24, R24, 0x1, -R17 ;  /* 0x0000000118187824 */ /* 0x000fe200078e0a11 */
[----:B------:R-:W-:Y:S01]  /*2f60*/  LOP3.LUT P4, RZ, R19, 0x4, RZ, 0xc0, !PT ;  /* 0x0000000413ff7812 */ /* 0x000fe2000788c0ff */
[----:B------:R-:W-:Y:S01]  /*2f70*/  IMAD.SHL.U32 R215, R11, 0x2, RZ ;  /* 0x000000020bd77824 */ /* 0x000fe200078e00ff */
[----:B------:R-:W-:Y:S01]  /*2f80*/  LOP3.LUT P3, RZ, R19, 0x2, RZ, 0xc0, !PT ;  /* 0x0000000213ff7812 */ /* 0x000fe2000786c0ff */
[----:B------:R-:W-:Y:S01]  /*2f90*/  IMAD.SHL.U32 R17, R24, 0x8, RZ ;  /* 0x0000000818117824 */ /* 0x000fe200078e00ff */
[----:B------:R-:W-:Y:S01]  /*2fa0*/  SHF.R.S32.HI R19, RZ, 0x1f, R26 ;  /* 0x0000001fff137819 */ /* 0x000fe2000001141a */
[----:B------:R-:W-:Y:S01]  /*2fb0*/  BSSY B0, `(.L_x_2515) ;  /* 0x000002e000007945 */ /* 0x000fe20003800000 */
[----:B------:R-:W-:-:S02]  /*2fc0*/  LEA.HI R214, R214, R21, RZ, 0x2 ;  /* 0x00000015d6d67211 */ /* 0x000fc400078f10ff */
[----:B------:R-:W-:Y:S02]  /*2fd0*/  LOP3.LUT R17, R4, 0x8, R17, 0xf8, !PT ;  /* 0x0000000804117812 */ /* 0x000fe400078ef811 */
[----:B------:R-:W-:Y:S02]  /*2fe0*/  SHF.R.U32.HI R4, RZ, 0x3, R4 ;  /* 0x00000003ff047819 */ /* 0x000fe40000011604 */
[----:B------:R-:W-:Y:S02]  /*2ff0*/  LOP3.LUT R207, R207, 0x1c0, RZ, 0xc0, !PT ;  /* 0x000001c0cfcf7812 */ /* 0x000fe400078ec0ff */
[----:B------:R-:W-:Y:S01]  /*3000*/  LOP3.LUT R4, R17, R4, RZ, 0x3c, !PT ;  /* 0x0000000411047212 */ /* 0x000fe200078e3cff */
[----:B------:R-:W-:Y:S01]  /*3010*/  IMAD.SHL.U32 R17, R0, 0x40, RZ ;  /* 0x0000004000117824 */ /* 0x000fe200078e00ff */
[----:B------:R-:W-:Y:S01]  /*3020*/  LEA.HI R19, R19, R26, RZ, 0x2 ;  /* 0x0000001a13137211 */ /* 0x000fe200078f10ff */
[----:B------:R3:W-:Y:S01]  /*3030*/  @P2 STS.128 [R217+0xc000], RZ ;  /* 0x00c000ffd9002388 */ /* 0x0007e20000000c00 */
[----:B------:R-:W2:Y:S01]  /*3040*/  MUFU.RCP R0, c[0x0][0x238] ;  /* 0x00008e0000007b08 */ /* 0x000ea20000001000 */
[----:B------:R-:W-:-:S02]  /*3050*/  SHF.R.S32.HI R214, RZ, 0x2, R214 ;  /* 0x00000002ffd67819 */ /* 0x000fc400000114d6 */
[----:B------:R3:W-:Y:S01]  /*3060*/  @P2 STS.128 [R217+0x10000], RZ ;  /* 0x010000ffd9002388 */ /* 0x0007e20000000c00 */
[----:B------:R-:W-:Y:S02]  /*3070*/  LOP3.LUT R17, R17, 0xfffffe00, RZ, 0xc0, !PT ;  /* 0xfffffe0011117812 */ /* 0x000fe400078ec0ff */
[----:B------:R-:W-:Y:S02]  /*3080*/  LOP3.LUT R28, R207, 0x8, R28, 0xf8, !PT ;  /* 0x00000008cf1c7812 */ /* 0x000fe400078ef81c */
[----:B------:R-:W-:Y:S02]  /*3090*/  SHF.R.U32.HI R207, RZ, 0x3, R207 ;  /* 0x00000003ffcf7819 */ /* 0x000fe400000116cf */
[----:B------:R-:W-:Y:S01]  /*30a0*/  LOP3.LUT R213, R19, 0xfffffffc, RZ, 0xc0, !PT ;  /* 0xfffffffc13d57812 */ /* 0x000fe200078ec0ff */
[----:B------:R-:W-:Y:S01]  /*30b0*/  IMAD R19, R26, 0x400, R17 ;  /* 0x000004001a137824 */ /* 0x000fe200078e0211 */
[----:B------:R-:W-:Y:S02]  /*30c0*/  IADD3 R13, R13, 0x1, R214 ;  /* 0x000000010d0d7810 */ /* 0x000fe40007ffe0d6 */
[----:B------:R-:W-:Y:S01]  /*30d0*/  LOP3.LUT R207, R28, R207, RZ, 0x3c, !PT ;  /* 0x000000cf1ccf7212 */ /* 0x000fe200078e3cff */
[----:B------:R-:W-:Y:S01]  /*30e0*/  IMAD.IADD R208, R4, 0x1, R19 ;  /* 0x0000000104d07824 */ /* 0x000fe200078e0213 */
[----:B------:R-:W-:Y:S01]  /*30f0*/  LEA R180, P1, R38, c[0x0][0x170], 0x1 ;  /* 0x00005c0026b47a11 */ /* 0x000fe200078208ff */
[----:B------:R-:W-:Y:S01]  /*3100*/  IMAD.IADD R213, R26, 0x1, -R213 ;  /* 0x000000011ad57824 */ /* 0x000fe200078e0ad5 */
[----:B------:R-:W-:Y:S01]  /*3110*/  IADD3 R122, R7, R13, -R218 ;  /* 0x0000000d077a7210 */ /* 0x000fe20007ffe8da */
[----:B------:R-:W-:Y:S01]  /*3120*/  IMAD R207, R24, 0x200, R207 ;  /* 0x0000020018cf7824 */ /* 0x000fe200078e02cf */
[----:B------:R-:W-:Y:S01]  /*3130*/  LOP3.LUT R4, R4, R17, RZ, 0xfc, !PT ;  /* 0x0000001104047212 */ /* 0x000fe200078efcff */
[----:B------:R-:W-:Y:S01]  /*3140*/  IMAD.SHL.U32 R208, R208, 0x2, RZ ;  /* 0x00000002d0d07824 */ /* 0x000fe200078e00ff */
[----:B------:R-:W-:-:S02]  /*3150*/  SEL R6, R6, 0xffffffe0, !P4 ;  /* 0xffffffe006067807 */ /* 0x000fc40006000000 */
        /* <DEDUP_REMOVED lines=19> */
.L_x_2516:
[----:B---3--:R-:W-:Y:S05]  /*3290*/  BSYNC B0 ;  /* 0x0000000000007941 */ /* 0x008fea0003800000 */
.L_x_2515:
        /* <DEDUP_REMOVED lines=25> */
.L_x_2518:
[----:B------:R-:W-:Y:S05]  /*3430*/  BSYNC B0 ;  /* 0x0000000000007941 */ /* 0x000fea0003800000 */
.L_x_2517:
        /* <DEDUP_REMOVED lines=25> */
.L_x_2520:
[----:B------:R-:W-:Y:S05]  /*35d0*/  BSYNC B0 ;  /* 0x0000000000007941 */ /* 0x000fea0003800000 */
.L_x_2519:
        /* <DEDUP_REMOVED lines=26> */
.L_x_2522:
[----:B------:R-:W-:Y:S05]  /*3780*/  BSYNC B0 ;  /* 0x0000000000007941 */ /* 0x000fea0003800000 */
.L_x_2521:
        /* <DEDUP_REMOVED lines=8> */
[----:B-1----:R-:W-:-:S03]  /*3810*/  IMAD.SHL.U32 R10, R186, 0x40, RZ ;  /* 0x00000040ba0a7824 */ /* 0x002fc600078e00ff */
        /* <DEDUP_REMOVED lines=16> */
.L_x_2524:
[----:B------:R-:W-:Y:S05]  /*3920*/  BSYNC B0 ;  /* 0x0000000000007941 */ /* 0x000fea0003800000 */
.L_x_2523:
        /* <DEDUP_REMOVED lines=26> */
.L_x_2526:
[----:B------:R-:W-:Y:S05]  /*3ad0*/  BSYNC B0 ;  /* 0x0000000000007941 */ /* 0x000fea0003800000 */
.L_x_2525:
        /* <DEDUP_REMOVED lines=26> */
.L_x_2528:
[----:B------:R-:W-:Y:S05]  /*3c80*/  BSYNC B0 ;  /* 0x0000000000007941 */ /* 0x000fea0003800000 */
.L_x_2527:
        /* <DEDUP_REMOVED lines=26> */
.L_x_2530:
[----:B------:R-:W-:Y:S05]  /*3e30*/  BSYNC B0 ;  /* 0x0000000000007941 */ /* 0x000fea0003800000 */
.L_x_2529:
[----:B------:R-:W-:Y:S01]  /*3e40*/  IMAD.SHL.U32 R207, R207, 0x2, RZ ;  /* 0x00000002cfcf7824 */ /* 0x000fe200078e00ff */
[----:B------:R-:W-:Y:S01]  /*3e50*/  LDSM.16.M88.4 R112, [R208] ;  /* 0x00000000d070783b */ /* 0x000fe20000000200 */
[--C-:B------:R-:W-:Y:S01]  /*3e60*/  IMAD R206, R3, 0x2, R208.reuse ;  /* 0x0000000203ce7824 */ /* 0x100fe200078e02d0 */
[----:B------:R-:W-:Y:S01]  /*3e70*/  IMNMX R188, R122, R7, PT ;  /* 0x000000077abc7217 */ /* 0x000fe20003800200 */
[--C-:B------:R-:W-:Y:S01]  /*3e80*/  IMAD R37, R8, 0x2, R207.reuse ;  /* 0x0000000208257824 */ /* 0x100fe200078e02cf */
[----:B------:R-:W5:Y:S01]  /*3e90*/  LDSM.16.M88.4 R68, [R207+0x4000] ;  /* 0x00400000cf44783b */ /* 0x000f620000000200 */
[----:B------:R-:W-:Y:S01]  /*3ea0*/  IMAD R204, R2, 0x2, R208 ;  /* 0x0000000202cc7824 */ /* 0x000fe200078e02d0 */
[----:B------:R-:W-:Y:S01]  /*3eb0*/  IADD3 R5, R207, 0x4000, RZ ;  /* 0x00004000cf057810 */ /* 0x000fe20007ffe0ff */
[----:B------:R-:W-:Y:S01]  /*3ec0*/  IMAD R200, R6, 0x2, R207 ;  /* 0x0000000206c87824 */ /* 0x000fe200078e02cf */
[----:B------:R-:W1:Y:S01]  /*3ed0*/  LDSM.16.M88.4 R24, [R207+0x6800] ;  /* 0x00680000cf18783b */ /* 0x000e620000000200 */
[----:B------:R-:W-:-:S02]  /*3ee0*/  IMAD R203, R2, 0x2, R206 ;  /* 0x0000000202cb7824 */ /* 0x000fc400078e02ce */
[----:B------:R-:W-:Y:S01]  /*3ef0*/  IMAD R205, R8, 0x2, R5 ;  /* 0x0000000208cd7824 */ /* 0x000fe200078e0205 */
[----:B------:R-:W2:Y:S03]  /*3f00*/  LDSM.16.M88.4 R60, [R207+0x4800] ;  /* 0x00480000cf3c783b */ /* 0x000ea60000000200 */
[----:B------:R-:W-:Y:S01]  /*3f10*/  IMAD R202, R6, 0x2, R205 ;  /* 0x0000000206ca7824 */ /* 0x000fe200078e02cd */
[----:B------:R-:W3:Y:S01]  /*3f20*/  LDSM.16.M88.4 R52, [R207+0x5000] ;  /* 0x00500000cf34783b */ /* 0x000ee20000000200 */
[----:B------:R-:W-:-:S03]  /*3f30*/  IMAD.IADD R6, R120, 0x1, R215 ;  /* 0x0000000178067824 */ /* 0x000fc600078e02d7 */
[----:B------:R-:W4:Y:S01]  /*3f40*/  LDSM.16.M88.4 R44, [R207+0x5800] ;  /* 0x00580000cf2c783b */ /* 0x000f220000000200 */
[----:B------:R-:W-:Y:S01]  /*3f50*/  I2F R5, R6 ;  /* 0x0000000600057306 */ /* 0x000fe20000201400 */
[C---:B------:R-:W-:Y:S02]  /*3f60*/  IADD3 R123, R6.reuse, 0x9, RZ ;  /* 0x00000009067b7810 */ /* 0x040fe40007ffe0ff */
[----:B-1----:R-:W1:Y:S01]  /*3f70*/  LDSM.16.M88.4 R32, [R207+0x6000] ;  /* 0x00600000cf20783b */ /* 0x002e620000000200 */
[C---:B------:R-:W-:Y:S02]  /*3f80*/  IADD3 R126, R6.reuse, 0x18, RZ ;  /* 0x00000018067e7810 */ /* 0x040fe40007ffe0ff */
[C---:B------:R-:W-:Y:S01]  /*3f90*/  IADD3 R128, R6.reuse, 0x11, RZ ;  /* 0x0000001106807810 */ /* 0x040fe20007ffe0ff */
[----:B------:R-:W1:Y:S01]  /*3fa0*/  LDSM.16.M88.4 R16, [R207+0x7000] ;  /* 0x00700000cf10783b */ /* 0x000e620000000200 */
[----:B------:R-:W-:Y:S01]  /*3fb0*/  I2F R121, R123 ;  /* 0x0000007b00797306 */ /* 0x000fe20000201400 */
[----:B------:R-:W-:-:S02]  /*3fc0*/  IADD3 R138, R6, 0x21, RZ ;  /* 0x00000021068a7810 */ /* 0x000fc40007ffe0ff */
[----:B------:R-:W1:Y:S01]  /*3fd0*/  LDSM.16.M88.4 R76, [R207+0x7800] ;  /* 0x00780000cf4c783b */ /* 0x000e620000000200 */
[C---:B------:R-:W-:Y:S02]  /*3fe0*/  IADD3 R124, R6.reuse, 0x10, RZ ;  /* 0x00000010067c7810 */ /* 0x040fe40007ffe0ff */
[C---:B------:R-:W-:Y:S01]  /*3ff0*/  IADD3 R132, R6.reuse, 0x20, RZ ;  /* 0x0000002006847810 */ /* 0x040fe20007ffe0ff */
[----:B------:R-:W-:Y:S01]  /*4000*/  LDSM.16.M88.4 R108, [R206] ;  /* 0x00000000ce6c783b */ /* 0x000fe20000000200 */
[----:B------:R-:W-:Y:S01]  /*4010*/  I2F R131, R126 ;  /* 0x0000007e00837306 */ /* 0x000fe20000201400 */
[C---:B------:R-:W-:Y:S02]  /*4020*/  IADD3 R137, R6.reuse, 0x28, RZ ;  /* 0x0000002806897810 */ /* 0x040fe40007ffe0ff */
[----:B------:R-:W1:Y:S01]  /*4030*/  LDSM.16.M88.4 R100, [R37+0x4000] ;  /* 0x004000002564783b */ /* 0x000e620000000200 */
[C---:B------:R-:W-:Y:S02]  /*4040*/  IADD3 R140, R6.reuse, 0x29, RZ ;  /* 0x00000029068c7810 */ /* 0x040fe40007ffe0ff */
[C---:B------:R-:W-:Y:S01]  /*4050*/  IADD3 R142, R6.reuse, 0x30, RZ ;  /* 0x00000030068e7810 */ /* 0x040fe20007ffe0ff */
[----:B------:R-:W1:Y:S01]  /*4060*/  LDSM.16.M88.4 R80, [R37+0x6800] ;  /* 0x006800002550783b */ /* 0x000e620000000200 */
[----:B-----5:R-:W-:Y:S01]  /*4070*/  HMMA.16816.F32.BF16 R72, R112, R68, RZ ;  /* 0x000000447048723c */ /* 0x020fe200000418ff */
[----:B------:R-:W-:Y:S01]  /*4080*/  I2F R127, R128 ;  /* 0x00000080007f7306 */ /* 0x000fe20000201400 */
[C---:B------:R-:W-:Y:S01]  /*4090*/  IADD3 R130, R6.reuse, 0x19, RZ ;  /* 0x0000001906827810 */ /* 0x040fe20007ffe0ff */
[----:B------:R-:W5:Y:S01]  /*40a0*/  LDSM.16.M88.4 R92, [R37+0x5000] ;  /* 0x00500000255c783b */ /* 0x000f620000000200 */
[----:B------:R-:W-:-:S02]  /*40b0*/  IADD3 R148, R6, 0x39, RZ ;  /* 0x0000003906947810 */ /* 0x000fc40007ffe0ff */
[----:B------:R-:W-:Y:S01]  /*40c0*/  ISETP.GE.AND P4, PT, R123, R188, PT ;  /* 0x000000bc7b00720c */ /* 0x000fe20003f86270 */
[----:B------:R-:W1:Y:S01]  /*40d0*/  LDSM.16.M88.4 R96, [R37+0x4800] ;  /* 0x004800002560783b */ /* 0x000e620000000200 */
[C---:B------:R-:W-:Y:S01]  /*40e0*/  HMMA.16816.F32.BF16 R28, R112.reuse, R24, RZ ;  /* 0x00000018701c723c */ /* 0x040fe200000418ff */
[----:B------:R-:W-:Y:S01]  /*40f0*/  I2F R139, R138 ;  /* 0x0000008a008b7306 */ /* 0x000fe20000201400 */
[C---:B------:R-:W-:Y:S01]  /*4100*/  IADD3 R144, R6.reuse, 0x31, RZ ;  /* 0x0000003106907810 */ /* 0x040fe20007ffe0ff */
[----:B------:R-:W1:Y:S01]  /*4110*/  LDSM.16.M88.4 R88, [R37+0x5800] ;  /* 0x005800002558783b */ /* 0x000e620000000200 */
[C---:B------:R-:W-:Y:S02]  /*4120*/  IADD3 R154, R6.reuse, 0x48, RZ ;  /* 0x00000048069a7810 */ /* 0x040fe40007ffe0ff */
[C---:B------:R-:W-:Y:S01]  /*4130*/  IADD3 R146, R6.reuse, 0x38, RZ ;  /* 0x0000003806927810 */ /* 0x040fe20007ffe0ff */
[----:B------:R-:W1:Y:S01]  /*4140*/  LDSM.16.M88.4 R84, [R37+0x6000] ;  /* 0x006000002554783b */ /* 0x000e620000000200 */
[----:B------:R-:W-:Y:S01]  /*4150*/  HMMA.16816.F32.BF16 R68, R112, R70, RZ ;  /* 0x000000467044723c */ /* 0x000fe200000418ff */
[----:B------:R-:W-:Y:S01]  /*4160*/  I2F R125, R124 ;  /* 0x0000007c007d7306 */ /* 0x000fe20000201400 */
[C---:B------:R-:W-:Y:S01]  /*4170*/  IADD3 R190, R6.reuse, 0x68, RZ ;  /* 0x0000006806be7810 */ /* 0x040fe20007ffe0ff */
[----:B------:R-:W-:Y:S01]  /*4180*/  LDSM.16.M88.4 R116, [R37+0x7800] ;  /* 0x007800002574783b */ /* 0x000fe20000000200 */
[----:B------:R-:W-:-:S02]  /*4190*/  IADD3 R162, R6, 0x51, RZ ;  /* 0x0000005106a27810 */ /* 0x000fc40007ffe0ff */
[C---:B------:R-:W-:Y:S01]  /*41a0*/  IADD3 R150, R6.reuse, 0x40, RZ ;  /* 0x0000004006967810 */ /* 0x040fe20007ffe0ff */
[----:B------:R-:W-:Y:S01]  /*41b0*/  LDSM.16.M88.4 R104, [R204] ;  /* 0x00000000cc68783b */ /* 0x000fe20000000200 */
[C---:B------:R-:W-:Y:S01]  /*41c0*/  HMMA.16816.F32.BF16 R24, R112.reuse, R26, RZ ;  /* 0x0000001a7018723c */ /* 0x040fe200000418ff */
[----:B------:R-:W-:Y:S01]  /*41d0*/  I2F R133, R132 ;  /* 0x0000008400857306 */ /* 0x000fe20000201400 */
[C---:B------:R-:W-:Y:S01]  /*41e0*/  IADD3 R152, R6.reuse, 0x41, RZ ;  /* 0x0000004106987810 */ /* 0x040fe20007ffe0ff */
[----:B------:R-:W-:Y:S01]  /*41f0*/  LDSM.16.M88.4 R8, [R202] ;  /* 0x00000000ca08783b */ /* 0x000fe20000000200 */
[C---:B------:R-:W-:Y:S02]  /*4200*/  IADD3 R170, R6.reuse, 0x60, RZ ;  /* 0x0000006006aa7810 */ /* 0x040fe40007ffe0ff */
[C---:B------:R-:W-:Y:S01]  /*4210*/  IADD3 R156, R6.reuse, 0x49, RZ ;  /* 0x00000049069c7810 */ /* 0x040fe20007ffe0ff */
[----:B------:R-:W0:Y:S01]  /*4220*/  LDGDEPBAR ;  /* 0x00000000000079af */ /* 0x000e220000000000 */
[----:B--2---:R-:W-:Y:S01]  /*4230*/  HMMA.16816.F32.BF16 R64, R112, R60, RZ ;  /* 0x0000003c7040723c */ /* 0x004fe200000418ff */
[----:B------:R-:W-:Y:S01]  /*4240*/  I2F R143, R137 ;  /* 0x00000089008f7306 */ /* 0x000fe20000201400 */
[----:B------:R-:W-:-:S02]  /*4250*/  IADD3 R182, R6, 0x61, RZ ;  /* 0x0000006106b67810 */ /* 0x000fc40007ffe0ff */
[C---:B------:R-:W-:Y:S02]  /*4260*/  IADD3 R192, R6.reuse, 0x69, RZ ;  /* 0x0000006906c07810 */ /* 0x040fe40007ffe0ff */
[C---:B------:R-:W-:Y:S02]  /*4270*/  IADD3 R158, R6.reuse, 0x50, RZ ;  /* 0x00000050069e7810 */ /* 0x040fe40007ffe0ff */
[----:B---3--:R-:W-:Y:S01]  /*4280*/  HMMA.16816.F32.BF16 R56, R112, R52, RZ ;  /* 0x000000347038723c */ /* 0x008fe200000418ff */
[----:B------:R-:W-:Y:S01]  /*4290*/  I2F R141, R140 ;  /* 0x0000008c008d7306 */ /* 0x000fe20000201400 */
[C---:B------:R-:W-:Y:S02]  /*42a0*/  IADD3 R166, R6.reuse, 0x58, RZ ;  /* 0x0000005806a67810 */ /* 0x040fe40007ffe0ff */
[C---:B------:R-:W-:Y:S02]  /*42b0*/  IADD3 R198, R6.reuse, 0x78, RZ ;  /* 0x0000007806c67810 */ /* 0x040fe40007ffe0ff */
[----:B------:R-:W-:-:S02]  /*42c0*/  IADD3 R168, R6, 0x59, RZ ;  /* 0x0000005906a87810 */ /* 0x000fc40007ffe0ff */
[C---:B----4-:R-:W-:Y:S01]  /*42d0*/  HMMA.16816.F32.BF16 R48, R112.reuse, R44, RZ ;  /* 0x0000002c7030723c */ /* 0x050fe200000418ff */
[----:B------:R-:W-:Y:S01]  /*42e0*/  I2F R145, R142 ;  /* 0x0000008e00917306 */ /* 0x000fe20000201400 */
[C---:B------:R-:W-:Y:S02]  /*42f0*/  IADD3 R194, R6.reuse, 0x70, RZ ;  /* 0x0000007006c27810 */ /* 0x040fe40007ffe0ff */
[C---:B------:R-:W-:Y:S02]  /*4300*/  IADD3 R196, R6.reuse, 0x71, RZ ;  /* 0x0000007106c47810 */ /* 0x040fe40007ffe0ff */
[C---:B------:R-:W-:Y:S02]  /*4310*/  IADD3 R228, R6.reuse, 0x79, RZ ;  /* 0x0000007906e47810 */ /* 0x040fe40007ffe0ff */
[C---:B-1----:R-:W-:Y:S01]  /*4320*/  HMMA.16816.F32.BF16 R40, R112.reuse, R32, RZ ;  /* 0x000000207028723c */ /* 0x042fe200000418ff */
[----:B------:R-:W-:Y:S07]  /*4330*/  I2F R129, R130 ;  /* 0x0000008200817306 */ /* 0x000fee0000201400 */
[C---:B------:R-:W-:Y:S01]  /*4340*/  HMMA.16816.F32.BF16 R20, R112.reuse, R16, RZ ;  /* 0x000000107014723c */ /* 0x040fe200000418ff */
        /* <DEDUP_REMOVED lines=13> */
[----:B------:R-:W-:Y:S01]  /*4420*/  HMMA.16816.F32.BF16 R112, R112, R78, RZ ;  /* 0x0000004e7070723c */ /* 0x000fe200000418ff */
[----:B------:R-:W1:Y:S01]  /*4430*/  LDSM.16.M88.4 R76, [R37+0x7000] ;  /* 0x00700000254c783b */ /* 0x000e620000000200 */
[----:B------:R-:W-:Y:S06]  /*4440*/  I2F R155, R152 ;  /* 0x00000098009b7306 */ /* 0x000fec0000201400 */
[C---:B------:R-:W-:Y:S02]  /*4450*/  HMMA.16816.F32.BF16 R72, R108.reuse, R100, R72 ;  /* 0x000000646c48723c */ /* 0x040fe40000041848 */
[----:B------:R-:W-:Y:S06]  /*4460*/  I2F R183, R170 ;  /* 0x000000aa00b77306 */ /* 0x000fec0000201400 */
[C---:B------:R-:W-:Y:S01]  /*4470*/  HMMA.16816.F32.BF16 R68, R108.reuse, R102, R68 ;  /* 0x000000666c44723c */ /* 0x040fe20000041844 */
[----:B------:R-:W2:Y:S01]  /*4480*/  LDSM.16.M88.4 R100, [R200+0x4000] ;  /* 0x00400000c864783b */ /* 0x000ea20000000200 */
[----:B------:R-:W-:Y:S06]  /*4490*/  I2F R159, R156 ;  /* 0x0000009c009f7306 */ /* 0x000fec0000201400 */
[C---:B------:R-:W-:Y:S02]  /*44a0*/  HMMA.16816.F32.BF16 R28, R108.reuse, R80, R28 ;  /* 0x000000506c1c723c */ /* 0x040fe4000004181c */
[----:B------:R-:W-:Y:S06]  /*44b0*/  I2F R189, R182 ;  /* 0x000000b600bd7306 */ /* 0x000fec0000201400 */
[C---:B------:R-:W-:Y:S01]  /*44c0*/  HMMA.16816.F32.BF16 R24, R108.reuse, R82, R24 ;  /* 0x000000526c18723c */ /* 0x040fe20000041818 */
[----:B------:R-:W3:Y:S01]  /*44d0*/  LDSM.16.M88.4 R80, [R200+0x6800] ;  /* 0x00680000c850783b */ /* 0x000ee20000000200 */
[----:B------:R-:W-:Y:S06]  /*44e0*/  I2F R193, R192 ;  /* 0x000000c000c17306 */ /* 0x000fec0000201400 */
[C---:B-----5:R-:W-:Y:S02]  /*44f0*/  HMMA.16816.F32.BF16 R56, R108.reuse, R92, R56 ;  /* 0x0000005c6c38723c */ /* 0x060fe40000041838 */
[----:B------:R-:W-:Y:S06]  /*4500*/  I2F R161, R158 ;  /* 0x0000009e00a17306 */ /* 0x000fec0000201400 */
[C---:B------:R-:W-:Y:S01]  /*4510*/  HMMA.16816.F32.BF16 R52, R108.reuse, R94, R52 ;  /* 0x0000005e6c34723c */ /* 0x040fe20000041834 */
[----:B------:R-:W4:Y:S01]  /*4520*/  LDSM.16.M88.4 R92, [R200+0x5000] ;  /* 0x00500000c85c783b */ /* 0x000f220000000200 */
[----:B------:R-:W-:Y:S06]  /*4530*/  I2F R169, R166 ;  /* 0x000000a600a97306 */ /* 0x000fec0000201400 */
[C---:B------:R-:W-:Y:S02]  /*4540*/  HMMA.16816.F32.BF16 R64, R108.reuse, R96, R64 ;  /* 0x000000606c40723c */ /* 0x040fe40000041840 */
[----:B------:R-:W-:Y:S06]  /*4550*/  I2F R199, R198 ;  /* 0x000000c600c77306 */ /* 0x000fec0000201400 */
[C---:B------:R-:W-:Y:S01]  /*4560*/  HMMA.16816.F32.BF16 R60, R108.reuse, R98, R60 ;  /* 0x000000626c3c723c */ /* 0x040fe2000004183c */
[----:B------:R-:W-:Y:S01]  /*4570*/  LDSM.16.M88.4 R96, [R200+0x4800] ;  /* 0x00480000c860783b */ /* 0x000fe20000000200 */
        /* <DEDUP_REMOVED lines=9> */
[----:B------:R-:W-:Y:S07]  /*4610*/  LDSM.16.M88.4 R84, [R200+0x6000] ;  /* 0x00600000c854783b */ /* 0x000fee0000000200 */
[C---:B-1----:R-:W-:Y:S08]  /*4620*/  HMMA.16816.F32.BF16 R20, R108.reuse, R76, R20 ;  /* 0x0000004c6c14723c */ /* 0x042ff00000041814 */
[C---:B------:R-:W-:Y:S01]  /*4630*/  HMMA.16816.F32.BF16 R16, R108.reuse, R78, R16 ;  /* 0x0000004e6c10723c */ /* 0x040fe20000041810 */
[----:B------:R-:W-:Y:S07]  /*4640*/  LDSM.16.M88.4 R76, [R200+0x7000] ;  /* 0x00700000c84c783b */ /* 0x000fee0000000200 */
[C---:B------:R-:W-:Y:S08]  /*4650*/  HMMA.16816.F32.BF16 R12, R108.reuse, R116, R12 ;  /* 0x000000746c0c723c */ /* 0x040ff0000004180c */
[----:B------:R-:W-:Y:S01]  /*4660*/  HMMA.16816.F32.BF16 R112, R108, R118, R112 ;  /* 0x000000766c70723c */ /* 0x000fe20000041870 */
[----:B------:R-:W1:Y:S04]  /*4670*/  LDSM.16.M88.4 R108, [R203] ;  /* 0x00000000cb6c783b */ /* 0x000e680000000200 */
[----:B------:R-:W-:Y:S03]  /*4680*/  LDSM.16.M88.4 R116, [R200+0x7800] ;  /* 0x00780000c874783b */ /* 0x000fe60000000200 */
[C---:B--2---:R-:W-:Y:S08]  /*4690*/  HMMA.16816.F32.BF16 R72, R104.reuse, R100, R72 ;  /* 0x000000646848723c */ /* 0x044ff00000041848 */
[C---:B------:R-:W-:Y:S01]  /*46a0*/  HMMA.16816.F32.BF16 R68, R104.reuse, R102, R68 ;  /* 0x000000666844723c */ /* 0x040fe20000041844 */
[----:B------:R-:W-:Y:S07]  /*46b0*/  LDSM.16.M88.4 R100, [R202+0x800] ;  /* 0x00080000ca64783b */ /* 0x000fee0000000200 */
[C---:B---3--:R-:W-:Y:S08]  /*46c0*/  HMMA.16816.F32.BF16 R28, R104.reuse, R80, R28 ;  /* 0x00000050681c723c */ /* 0x048ff0000004181c */
[C---:B------:R-:W-:Y:S01]  /*46d0*/  HMMA.16816.F32.BF16 R24, R104.reuse, R82, R24 ;  /* 0x000000526818723c */ /* 0x040fe20000041818 */
[----:B------:R-:W2:Y:S07]  /*46e0*/  LDSM.16.M88.4 R80, [R202+0x1000] ;  /* 0x00100000ca50783b */ /* 0x000eae0000000200 */
[C---:B----4-:R-:W-:Y:S08]  /*46f0*/  HMMA.16816.F32.BF16 R56, R104.reuse, R92, R56 ;  /* 0x0000005c6838723c */ /* 0x050ff00000041838 */
[----:B------:R-:W-:Y:S01]  /*4700*/  HMMA.16816.F32.BF16 R52, R104, R94, R52 ;  /* 0x0000005e6834723c */ /* 0x000fe20000041834 */
[----:B------:R-:W-:Y:S07]  /*4710*/  LDSM.16.M88.4 R92, [R37+0x8000] ;  /* 0x00800000255c783b */ /* 0x000fee0000000200 */
[C---:B-1----:R-:W-:Y:S08]  /*4720*/  HMMA.16816.F32.BF16 R72, R108.reuse, R8, R72 ;  /* 0x000000086c48723c */ /* 0x042ff00000041848 */
[----:B------:R-:W-:Y:S01]  /*4730*/  HMMA.16816.F32.BF16 R68, R108, R10, R68 ;  /* 0x0000000a6c44723c */ /* 0x000fe20000041844 */
[----:B------:R-:W1:Y:S07]  /*4740*/  LDSM.16.M88.4 R8, [R202+0x1800] ;  /* 0x00180000ca08783b */ /* 0x000e6e0000000200 */
[C---:B------:R-:W-:Y:S08]  /*4750*/  HMMA.16816.F32.BF16 R20, R104.reuse, R76, R20 ;  /* 0x0000004c6814723c */ /* 0x040ff00000041814 */
[C---:B------:R-:W-:Y:S01]  /*4760*/  HMMA.16816.F32.BF16 R16, R104.reuse, R78, R16 ;  /* 0x0000004e6810723c */ /* 0x040fe20000041810 */
[----:B------:R-:W3:Y:S07]  /*4770*/  LDSM.16.M88.4 R76, [R202+0x2000] ;  /* 0x00200000ca4c783b */ /* 0x000eee0000000200 */
        /* <DEDUP_REMOVED lines=8> */
[----:B------:R-:W-:Y:S07]  /*4800*/  LDSM.16.M88.4 R84, [R202+0x3800] ;  /* 0x00380000ca54783b */ /* 0x000fee0000000200 */
[C---:B-1----:R-:W-:Y:S08]  /*4810*/  HMMA.16816.F32.BF16 R48, R108.reuse, R8, R48 ;  /* 0x000000086c30723c */ /* 0x042ff00000041830 */
[C---:B------:R-:W-:Y:S01]  /*4820*/  HMMA.16816.F32.BF16 R44, R108.reuse, R10, R44 ;  /* 0x0000000a6c2c723c */ /* 0x040fe2000004182c */
[----:B------:R-:W1:Y:S07]  /*4830*/  LDSM.16.M88.4 R8, [R202+0x3000] ;  /* 0x00300000ca08783b */ /* 0x000e6e0000000200 */
[C---:B---3--:R-:W-:Y:S08]  /*4840*/  HMMA.16816.F32.BF16 R40, R108.reuse, R76, R40 ;  /* 0x0000004c6c28723c */ /* 0x048ff00000041828 */
[C---:B------:R-:W-:Y:S08]  /*4850*/  HMMA.16816.F32.BF16 R32, R108.reuse, R78, R32 ;  /* 0x0000004e6c20723c */ /* 0x040ff00000041820 */
[----:B--2---:R-:W-:Y:S01]  /*4860*/  HMMA.16816.F32.BF16 R76, R108, R80, R28 ;  /* 0x000000506c4c723c */ /* 0x004fe2000004181c */
[----:B------:R-:W2:Y:S07]  /*4870*/  LDSM.16.M88.4 R28, [R208+0x2000] ;  /* 0x00200000d01c783b */ /* 0x000eae0000000200 */
[C---:B------:R-:W-:Y:S08]  /*4880*/  HMMA.16816.F32.BF16 R64, R104.reuse, R96, R64 ;  /* 0x000000606840723c */ /* 0x040ff00000041840 */
[----:B------:R-:W-:Y:S08]  /*4890*/  HMMA.16816.F32.BF16 R60, R104, R98, R60 ;  /* 0x00000062683c723c */ /* 0x000ff0000004183c */
[----:B------:R-:W-:Y:S01]  /*48a0*/  HMMA.16816.F32.BF16 R24, R108, R82, R24 ;  /* 0x000000526c18723c */ /* 0x000fe20000041818 */
[----:B------:R-:W3:Y:S07]  /*48b0*/  LDSM.16.M88.4 R80, [R207+0x8800] ;  /* 0x00880000cf50783b */ /* 0x000eee0000000200 */
[C---:B------:R-:W-:Y:S07]  /*48c0*/  HMMA.16816.F32.BF16 R12, R104.reuse, R116, R12 ;  /* 0x00000074680c723c */ /* 0x040fee000004180c */
[----:B------:R-:W-:Y:S01]  /*48d0*/  IADD3 R116, R6, 0x1, RZ ;  /* 0x0000000106747810 */ /* 0x000fe20007ffe0ff */
[----:B------:R-:W-:Y:S03]  /*48e0*/  HMMA.16816.F32.BF16 R112, R104, R118, R112 ;  /* 0x000000766870723c */ /* 0x000fe60000041870 */
[----:B------:R-:W-:Y:S01]  /*48f0*/  I2F R119, R116 ;  /* 0x0000007400777306 */ /* 0x000fe20000201400 */
[----:B------:R-:W-:-:S03]  /*4900*/  ISETP.GE.AND P6, PT, R116, R188, PT ;  /* 0x000000bc7400720c */ /* 0x000fc60003fc6270 */
[----:B------:R-:W-:Y:S01]  /*4910*/  IADD3 R118, R6, 0x8, RZ ;  /* 0x0000000806767810 */ /* 0x000fe20007ffe0ff */
[----:B-1----:R-:W-:Y:S03]  /*4920*/  HMMA.16816.F32.BF16 R20, R108, R8, R20 ;  /* 0x000000086c14723c */ /* 0x002fe60000041814 */
[----:B------:R-:W-:Y:S01]  /*4930*/  I2F R117, R118 ;  /* 0x0000007600757306 */ /* 0x000fe20000201400 */
[----:B------:R-:W-:-:S04]  /*4940*/  ISETP.GE.AND P5, PT, R118, R188, PT ;  /* 0x000000bc7600720c */ /* 0x000fc80003fa6270 */
[C---:B------:R-:W-:Y:S01]  /*4950*/  HMMA.16816.F32.BF16 R16, R108.reuse, R10, R16 ;  /* 0x0000000a6c10723c */ /* 0x040fe20000041810 */
[----:B------:R-:W1:Y:S07]  /*4960*/  LDSM.16.M88.4 R8, [R206+0x2000] ;  /* 0x00200000ce08783b */ /* 0x000e6e0000000200 */
[----:B------:R-:W-:Y:S08]  /*4970*/  HMMA.16816.F32.BF16 R64, R108, R100, R64 ;  /* 0x000000646c40723c */ /* 0x000ff00000041840 */
[C---:B--2---:R-:W-:Y:S08]  /*4980*/  HMMA.16816.F32.BF16 R72, R28.reuse, R88, R72 ;  /* 0x000000581c48723c */ /* 0x044ff00000041848 */
[----:B------:R-:W-:Y:S01]  /*4990*/  HMMA.16816.F32.BF16 R96, R28, R90, R68 ;  /* 0x0000005a1c60723c */ /* 0x000fe20000041844 */
[----:B------:R-:W-:Y:S04]  /*49a0*/  LDSM.16.M88.4 R68, [R204+0x2000] ;  /* 0x00200000cc44783b */ /* 0x000fe80000000200 */
[----:B------:R-:W-:Y:S03]  /*49b0*/  LDSM.16.M88.4 R88, [R200+0x8000] ;  /* 0x00800000c858783b */ /* 0x000fe60000000200 */
[C---:B------:R-:W-:Y:S01]  /*49c0*/  HMMA.16816.F32.BF16 R60, R108.reuse, R102, R60 ;  /* 0x000000666c3c723c */ /* 0x040fe2000004183c */
[----:B------:R-:W2:Y:S07]  /*49d0*/  LDSM.16.M88.4 R100, [R37+0x8800] ;  /* 0x008800002564783b */ /* 0x000eae0000000200 */
[C---:B------:R-:W-:Y:S08]  /*49e0*/  HMMA.16816.F32.BF16 R12, R108.reuse, R84, R12 ;  /* 0x000000546c0c723c */ /* 0x040ff0000004180c */
[----:B------:R-:W-:Y:S01]  /*49f0*/  HMMA.16816.F32.BF16 R112, R108, R86, R112 ;  /* 0x000000566c70723c */ /* 0x000fe20000041870 */
[----:B------:R-:W4:Y:S04]  /*4a00*/  LDSM.16.M88.4 R84, [R207+0x9000] ;  /* 0x00900000cf54783b */ /* 0x000f280000000200 */
[----:B------:R-:W5:Y:S03]  /*4a10*/  LDSM.16.M88.4 R108, [R207+0x9800] ;  /* 0x00980000cf6c783b */ /* 0x000f660000000200 */
[----:B---3--:R-:W-:Y:S08]  /*4a20*/  HMMA.16816.F32.BF16 R64, R28, R80, R64 ;  /* 0x000000501c40723c */ /* 0x008ff00000041840 */
[C---:B-1----:R-:W-:Y:S08]  /*4a30*/  HMMA.16816.F32.BF16 R72, R8.reuse, R92, R72 ;  /* 0x0000005c0848723c */ /* 0x042ff00000041848 */
[----:B------:R-:W-:Y:S01]  /*4a40*/  HMMA.16816.F32.BF16 R96, R8, R94, R96 ;  /* 0x0000005e0860723c */ /* 0x000fe20000041860 */
[----:B------:R-:W1:Y:S07]  /*4a50*/  LDSM.16.M88.4 R92, [R200+0x8800] ;  /* 0x00880000c85c783b */ /* 0x000e6e0000000200 */
[----:B------:R-:W-:Y:S01]  /*4a60*/  HMMA.16816.F32.BF16 R104, R28, R82, R60 ;  /* 0x000000521c68723c */ /* 0x000fe2000004183c */
[----:B------:R-:W-:Y:S04]  /*4a70*/  LDSM.16.M88.4 R60, [R203+0x2000] ;  /* 0x00200000cb3c783b */ /* 0x000fe80000000200 */
[----:B------:R-:W3:Y:S03]  /*4a80*/  LDSM.16.M88.4 R80, [R202+0x4000] ;  /* 0x00400000ca50783b */ /* 0x000ee60000000200 */
[----:B--2---:R-:W-:Y:S08]  /*4a90*/  HMMA.16816.F32.BF16 R64, R8, R100, R64 ;  /* 0x000000640840723c */ /* 0x004ff00000041840 */
[----:B----4-:R-:W-:Y:S08]  /*4aa0*/  HMMA.16816.F32.BF16 R56, R28, R84, R56 ;  /* 0x000000541c38723c */ /* 0x010ff00000041838 */
[----:B------:R-:W-:Y:S08]  /*4ab0*/  HMMA.16816.F32.BF16 R72, R68, R88, R72 ;  /* 0x000000584448723c */ /* 0x000ff00000041848 */
[----:B------:R-:W-:Y:S01]  /*4ac0*/  HMMA.16816.F32.BF16 R52, R28, R86, R52 ;  /* 0x000000561c34723c */ /* 0x000fe20000041834 */
[----:B------:R-:W2:Y:S07]  /*4ad0*/  LDSM.16.M88.4 R84, [R37+0x9000] ;  /* 0x009000002554783b */ /* 0x000eae0000000200 */
[----:B------:R-:W-:Y:S08]  /*4ae0*/  HMMA.16816.F32.BF16 R96, R68, R90, R96 ;  /* 0x0000005a4460723c */ /* 0x000ff00000041860 */
[----:B-----5:R-:W-:Y:S01]  /*4af0*/  HMMA.16816.F32.BF16 R88, R28, R108, R48 ;  /* 0x0000006c1c58723c */ /* 0x020fe20000041830 */
[----:B------:R-:W4:Y:S07]  /*4b00*/  LDSM.16.M88.4 R48, [R202+0x4800] ;  /* 0x00480000ca30783b */ /* 0x000f2e0000000200 */
[----:B------:R-:W-:Y:S01]  /*4b10*/  HMMA.16816.F32.BF16 R104, R8, R102, R104 ;  /* 0x000000660868723c */ /* 0x000fe20000041868 */
[----:B------:R-:W-:Y:S07]  /*4b20*/  LDSM.16.M88.4 R100, [R207+0xa000] ;  /* 0x00a00000cf64783b */ /* 0x000fee0000000200 */
[----:B-1----:R-:W-:Y:S08]  /*4b30*/  HMMA.16816.F32.BF16 R64, R68, R92, R64 ;  /* 0x0000005c4440723c */ /* 0x002ff00000041840 */
[C---:B---3--:R-:W-:Y:S08]  /*4b40*/  HMMA.16816.F32.BF16 R72, R60.reuse, R80, R72 ;  /* 0x000000503c48723c */ /* 0x048ff00000041848 */
[----:B------:R-:W-:Y:S01]  /*4b50*/  HMMA.16816.F32.BF16 R96, R60, R82, R96 ;  /* 0x000000523c60723c */ /* 0x000fe20000041860 */
[----:B------:R-:W1:Y:S07]  /*4b60*/  LDSM.16.M88.4 R80, [R200+0x9000] ;  /* 0x00900000c850783b */ /* 0x000e6e0000000200 */
[----:B------:R-:W-:Y:S01]  /*4b70*/  HMMA.16816.F32.BF16 R104, R68, R94, R104 ;  /* 0x0000005e4468723c */ /* 0x000fe20000041868 */
[----:B------:R-:W3:Y:S07]  /*4b80*/  LDSM.16.M88.4 R92, [R37+0x9800] ;  /* 0x00980000255c783b */ /* 0x000eee0000000200 */
[----:B--2---:R-:W-:Y:S01]  /*4b90*/  HMMA.16816.F32.BF16 R56, R8, R84, R56 ;  /* 0x000000540838723c */ /* 0x004fe20000041838 */
[----:B------:R-:W-:-:S02]  /*4ba0*/  FMUL.FTZ R229, R72, c[0x0][0x2ec] ;  /* 0x0000bb0048e57a20 */ /* 0x000fc40000410000 */
[----:B------:R-:W-:-:S04]  /*4bb0*/  FMUL.FTZ R160, R73, c[0x0][0x2ec] ;  /* 0x0000bb0049a07a20 */ /* 0x000fc80000410000 */
[----:B------:R-:W-:Y:S01]  /*4bc0*/  FMUL.FTZ R84, R74, c[0x0][0x2ec] ;  /* 0x0000bb004a547a20 */ /* 0x000fe20000410000 */
[----:B----4-:R-:W-:Y:S01]  /*4bd0*/  HMMA.16816.F32.BF16 R64, R60, R48, R64 ;  /* 0x000000303c40723c */ /* 0x010fe20000041840 */
[----:B------:R-:W-:Y:S01]  /*4be0*/  FMUL.FTZ R85, R75, c[0x0][0x2ec] ;  /* 0x0000bb004b557a20 */ /* 0x000fe20000410000 */
[----:B------:R-:W-:Y:S01]  /*4bf0*/  MUFU.TANH R160, R160 ;  /* 0x000000a000a07308 */ /* 0x000fe20000002400 */
[----:B------:R-:W-:Y:S01]  /*4c00*/  LDSM.16.M88.4 R72, [R207+0xa800] ;  /* 0x00a80000cf48783b */ /* 0x000fe20000000200 */
[----:B------:R-:W-:Y:S02]  /*4c10*/  FMUL.FTZ R96, R96, c[0x0][0x2ec] ;  /* 0x0000bb0060607a20 */ /* 0x000fe40000410000 */
[----:B------:R-:W-:Y:S02]  /*4c20*/  FMUL.FTZ R97, R97, c[0x0][0x2ec] ;  /* 0x0000bb0061617a20 */ /* 0x000fe40000410000 */
[----:B------:R-:W-:Y:S01]  /*4c30*/  HMMA.16816.F32.BF16 R44, R28, R110, R44 ;  /* 0x0000006e1c2c723c */ /* 0x000fe2000004182c */
[----:B------:R-:W2:Y:S01]  /*4c40*/  LDSM.16.M88.4 R108, [R202+0x5000] ;  /* 0x00500000ca6c783b */ /* 0x000ea20000000200 */
[----:B------:R-:W-:Y:S01]  /*4c50*/  MUFU.TANH R96, R96 ;  /* 0x0000006000607308 */ /* 0x000fe20000002400 */
[----:B------:R-:W-:-:S02]  /*4c60*/  FMUL.FTZ R99, R99, c[0x0][0x2ec] ;  /* 0x0000bb0063637a20 */ /* 0x000fc40000410000 */
[----:B------:R-:W-:-:S03]  /*4c70*/  FMUL.FTZ R98, R98, c[0x0][0x2ec] ;  /* 0x0000bb0062627a20 */ /* 0x000fc60000410000 */
[----:B------:R-:W-:Y:S01]  /*4c80*/  HMMA.16816.F32.BF16 R104, R60, R50, R104 ;  /* 0x000000323c68723c */ /* 0x000fe20000041868 */
[----:B------:R-:W4:Y:S01]  /*4c90*/  LDSM.16.M88.4 R48, [R200+0x9800] ;  /* 0x00980000c830783b */ /* 0x000f220000000200 */
[----:B------:R-:W-:Y:S06]  /*4ca0*/  MUFU.TANH R85, R85 ;  /* 0x0000005500557308 */ /* 0x000fec0000002400 */
[----:B-1----:R-:W-:Y:S01]  /*4cb0*/  HMMA.16816.F32.BF16 R56, R68, R80, R56 ;  /* 0x000000504438723c */ /* 0x002fe20000041838 */
[----:B------:R-:W-:Y:S01]  /*4cc0*/  FMUL.FTZ R64, R64, c[0x0][0x2ec] ;  /* 0x0000bb0040407a20 */ /* 0x000fe20000410000 */
[----:B------:R-:W-:Y:S06]  /*4cd0*/  MUFU.TANH R97, R97 ;  /* 0x0000006100617308 */ /* 0x000fec0000002400 */
[C---:B------:R-:W-:Y:S02]  /*4ce0*/  HMMA.16816.F32.BF16 R40, R28.reuse, R100, R40 ;  /* 0x000000641c28723c */ /* 0x040fe40000041828 */
[----:B------:R1:W-:Y:S06]  /*4cf0*/  MUFU.TANH R100, R64 ;  /* 0x0000004000647308 */ /* 0x0003ec0000002400 */
[----:B------:R-:W-:Y:S01]  /*4d00*/  HMMA.16816.F32.BF16 R32, R28, R102, R32 ;  /* 0x000000661c20723c */ /* 0x000fe20000041820 */
[----:B------:R-:W-:Y:S01]  /*4d10*/  FMUL.FTZ R101, R104, c[0x0][0x2ec] ;  /* 0x0000bb0068657a20 */ /* 0x000fe20000410000 */
[----:B------:R-:W-:Y:S05]  /*4d20*/  MUFU.TANH R99, R99 ;  /* 0x0000006300637308 */ /* 0x000fea0000002400 */
[----:B------:R-:W-:Y:S01]  /*4d30*/  FMUL.FTZ R103, R66, c[0x0][0x2ec] ;  /* 0x0000bb0042677a20 */ /* 0x000fe20000410000 */
[----:B------:R-:W-:Y:S01]  /*4d40*/  HMMA.16816.F32.BF16 R52, R8, R86, R52 ;  /* 0x000000560834723c */ /* 0x000fe20000041834 */
[----:B------:R-:W-:Y:S01]  /*4d50*/  FMUL.FTZ R102, R105, c[0x0][0x2ec] ;  /* 0x0000bb0069667a20 */ /* 0x000fe20000410000 */
[----:B------:R-:W-:Y:S01]  /*4d60*/  MUFU.TANH R98, R98 ;  /* 0x0000006200627308 */ /* 0x000fe20000002400 */
[----:B------:R-:W-:-:S04]  /*4d70*/  FMUL.FTZ R105, R107, c[0x0][0x2ec] ;  /* 0x0000bb006b697a20 */ /* 0x000fc80000410000 */
[----:B------:R-:W-:Y:S01]  /*4d80*/  FMUL.FTZ R86, R65, c[0x0][0x2ec] ;  /* 0x0000bb0041567a20 */ /* 0x000fe20000410000 */
[C---:B---3--:R-:W-:Y:S01]  /*4d90*/  HMMA.16816.F32.BF16 R88, R8.reuse, R92, R88 ;  /* 0x0000005c0858723c */ /* 0x048fe20000041858 */
[----:B------:R-:W-:Y:S01]  /*4da0*/  FMUL.FTZ R87, R67, c[0x0][0x2ec] ;  /* 0x0000bb0043577a20 */ /* 0x000fe20000410000 */
[----:B------:R-:W-:Y:S01]  /*4db0*/  MUFU.TANH R101, R101 ;  /* 0x0000006500657308 */ /* 0x000fe20000002400 */
[----:B-1----:R-:W1:Y:S05]  /*4dc0*/  LDSM.16.M88.4 R64, [R37+0xa000] ;  /* 0x00a000002540783b */ /* 0x002e6a0000000200 */
[----:B------:R-:W-:Y:S01]  /*4dd0*/  HMMA.16816.F32.BF16 R92, R8, R94, R44 ;  /* 0x0000005e085c723c */ /* 0x000fe2000004182c */
[----:B------:R-:W3:Y:S01]  /*4de0*/  LDSM.16.M88.4 R44, [R202+0x5800] ;  /* 0x00580000ca2c783b */ /* 0x000ee20000000200 */
[----:B------:R-:W-:Y:S06]  /*4df0*/  MUFU.TANH R86, R86 ;  /* 0x0000005600567308 */ /* 0x000fec0000002400 */
[----:B--2---:R-:W-:Y:S02]  /*4e00*/  HMMA.16816.F32.BF16 R56, R60, R108, R56 ;  /* 0x0000006c3c38723c */ /* 0x004fe40000041838 */
[----:B------:R-:W2:Y:S05]  /*4e10*/  MUFU.TANH R87, R87 ;  /* 0x0000005700577308 */ /* 0x000eaa0000002400 */
[----:B------:R-:W-:Y:S01]  /*4e20*/  FMUL.FTZ R108, R106, c[0x0][0x2ec] ;  /* 0x0000bb006a6c7a20 */ /* 0x000fe20000410000 */
[C---:B----4-:R-:W-:Y:S02]  /*4e30*/  HMMA.16816.F32.BF16 R88, R68.reuse, R48, R88 ;  /* 0x000000304458723c */ /* 0x050fe40000041858 */
[----:B------:R-:W-:Y:S06]  /*4e40*/  MUFU.TANH R103, R103 ;  /* 0x0000006700677308 */ /* 0x000fec0000002400 */
[----:B------:R-:W-:Y:S01]  /*4e50*/  HMMA.16816.F32.BF16 R92, R68, R50, R92 ;  /* 0x00000032445c723c */ /* 0x000fe2000004185c */
[----:B------:R-:W4:Y:S01]  /*4e60*/  LDSM.16.M88.4 R48, [R207+0xb000] ;  /* 0x00b00000cf30783b */ /* 0x000f220000000200 */
[----:B------:R-:W-:Y:S01]  /*4e70*/  MUFU.TANH R108, R108 ;  /* 0x0000006c006c7308 */ /* 0x000fe20000002400 */
[----:B--2---:R-:W-:-:S05]  /*4e80*/  FFMA.FTZ R87, R0, R127, R87 ;  /* 0x0000007f00577223 */ /* 0x004fca0000010057 */
[----:B------:R-:W-:Y:S01]  /*4e90*/  HMMA.16816.F32.BF16 R52, R68, R82, R52 ;  /* 0x000000524434723c */ /* 0x000fe20000041834 */
[----:B------:R-:W2:Y:S01]  /*4ea0*/  LDSM.16.M88.4 R80, [R200+0xa000] ;  /* 0x00a00000c850783b */ /* 0x000ea20000000200 */
[----:B------:R-:W-:Y:S01]  /*4eb0*/  FMUL.FTZ R56, R56, c[0x0][0x2ec] ;  /* 0x0000bb0038387a20 */ /* 0x000fe20000410000 */
[----:B------:R-:W-:Y:S01]  /*4ec0*/  MUFU.TANH R102, R102 ;  /* 0x0000006600667308 */ /* 0x000fe20000002400 */
[----:B------:R-:W-:-:S04]  /*4ed0*/  FMUL.FTZ R104, R57, c[0x0][0x2ec] ;  /* 0x0000bb0039687a20 */ /* 0x000fc80000410000 */
[----:B-1----:R-:W-:Y:S03]  /*4ee0*/  HMMA.16816.F32.BF16 R40, R8, R64, R40 ;  /* 0x000000400828723c */ /* 0x002fe60000041828 */
[----:B------:R1:W5:Y:S04]  /*4ef0*/  MUFU.TANH R106, R56 ;  /* 0x00000038006a7308 */ /* 0x0003680000002400 */
[----:B------:R-:W-:Y:S01]  /*4f00*/  FMUL.FTZ R64, R58, c[0x0][0x2ec] ;  /* 0x0000bb003a407a20 */ /* 0x000fe20000410000 */
[----:B------:R-:W-:Y:S01]  /*4f10*/  HMMA.16816.F32.BF16 R76, R28, R72, R76 ;  /* 0x000000481c4c723c */ /* 0x000fe2000004184c */
[----:B------:R-:W-:Y:S02]  /*4f20*/  FMUL.FTZ R65, R59, c[0x0][0x2ec] ;  /* 0x0000bb003b417a20 */ /* 0x000fe40000410000 */
[----:B------:R-:W3:Y:S05]  /*4f30*/  MUFU.TANH R104, R104 ;  /* 0x0000006800687308 */ /* 0x000eea0000002400 */
[----:B------:R-:W-:Y:S01]  /*4f40*/  HMMA.16816.F32.BF16 R32, R8, R66, R32 ;  /* 0x000000420820723c */ /* 0x000fe20000041820 */
[----:B-1----:R-:W1:Y:S02]  /*4f50*/  LDSM.16.M88.4 R56, [R37+0xa800] ;  /* 0x00a800002538783b */ /* 0x002e640000000200 */
[----:B------:R-:W2:Y:S01]  /*4f60*/  MUFU.TANH R65, R65 ;  /* 0x0000004100417308 */ /* 0x000ea20000002400 */
[----:B-----5:R-:W-:-:S04]  /*4f70*/  FFMA.FTZ R106, R0, R133, R106 ;  /* 0x00000085006a7223 */ /* 0x020fc8000001006a */
[----:B------:R-:W-:Y:S01]  /*4f80*/  HMMA.16816.F32.BF16 R72, R28, R74, R24 ;  /* 0x0000004a1c48723c */ /* 0x000fe20000041818 */
[----:B------:R-:W5:Y:S01]  /*4f90*/  LDSM.16.M88.4 R24, [R202+0x6000] ;  /* 0x00600000ca18783b */ /* 0x000f620000000200 */
[CC--:B---3--:R-:W-:Y:S01]  /*4fa0*/  FFMA.FTZ R104, R0.reuse, R139.reuse, R104 ;  /* 0x0000008b00687223 */ /* 0x0c8fe20000010068 */
[----:B------:R-:W3:Y:S05]  /*4fb0*/  MUFU.TANH R64, R64 ;  /* 0x0000004000407308 */ /* 0x000eea0000002400 */
[----:B------:R-:W-:Y:S03]  /*4fc0*/  HMMA.16816.F32.BF16 R88, R60, R44, R88 ;  /* 0x0000002c3c58723c */ /* 0x000fe60000041858 */
[----:B------:R-:W1:Y:S01]  /*4fd0*/  MUFU.TANH R105, R105 ;  /* 0x0000006900697308 */ /* 0x000e620000002400 */
[----:B--2---:R-:W-:-:S04]  /*4fe0*/  FFMA.FTZ R65, R0, R139, R65 ;  /* 0x0000008b00417223 */ /* 0x004fc80000010041 */
[----:B------:R-:W-:Y:S01]  /*4ff0*/  HMMA.16816.F32.BF16 R92, R60, R46, R92 ;  /* 0x0000002e3c5c723c */ /* 0x000fe2000004185c */
[C---:B---3--:R-:W-:Y:S02]  /*5000*/  FFMA.FTZ R64, R0.reuse, R133, R64 ;  /* 0x0000008500407223 */ /* 0x048fe40000010040 */
[----:B------:R-:W-:Y:S05]  /*5010*/  MUFU.TANH R229, R229 ;  /* 0x000000e500e57308 */ /* 0x000fea0000002400 */
[----:B----4-:R-:W-:Y:S01]  /*5020*/  HMMA.16816.F32.BF16 R44, R28, R48, R20 ;  /* 0x000000301c2c723c */ /* 0x010fe20000041814 */
[----:B------:R-:W2:Y:S02]  /*5030*/  LDSM.16.M88.4 R20, [R200+0xa800] ;  /* 0x00a80000c814783b */ /* 0x000ea40000000200 */
[----:B------:R-:W-:Y:S04]  /*5040*/  MUFU.TANH R84, R84 ;  /* 0x0000005400547308 */ /* 0x000fe80000002400 */
[----:B------:R-:W-:Y:S01]  /*5050*/  FFMA.FTZ R49, R0, R117, R98 ;  /* 0x0000007500317223 */ /* 0x000fe20000010062 */
[----:B------:R-:W-:Y:S01]  /*5060*/  HMMA.16816.F32.BF16 R40, R68, R80, R40 ;  /* 0x000000504428723c */ /* 0x000fe20000041828 */
[----:B------:R-:W-:-:S02]  /*5070*/  FMUL.FTZ R90, R90, c[0x0][0x2ec] ;  /* 0x0000bb005a5a7a20 */ /* 0x000fc40000410000 */
[----:B------:R-:W-:Y:S02]  /*5080*/  FMUL.FTZ R67, R88, c[0x0][0x2ec] ;  /* 0x0000bb0058437a20 */ /* 0x000fe40000410000 */
[----:B------:R3:W4:Y:S01]  /*5090*/  MUFU.TANH R163, R90 ;  /* 0x0000005a00a37308 */ /* 0x0007220000002400 */
[----:B------:R-:W-:Y:S02]  /*50a0*/  FMUL.FTZ R91, R91, c[0x0][0x2ec] ;  /* 0x0000bb005b5b7a20 */ /* 0x000fe40000410000 */
[----:B------:R-:W-:Y:S01]  /*50b0*/  HMMA.16816.F32.BF16 R32, R68, R82, R32 ;  /* 0x000000524420723c */ /* 0x000fe20000041820 */
[----:B------:R-:W-:Y:S02]  /*50c0*/  FMUL.FTZ R92, R92, c[0x0][0x2ec] ;  /* 0x0000bb005c5c7a20 */ /* 0x000fe40000410000 */
[----:B------:R-:W-:Y:S02]  /*50d0*/  FMUL.FTZ R93, R93, c[0x0][0x2ec] ;  /* 0x0000bb005d5d7a20 */ /* 0x000fe40000410000 */
[----:B------:R-:W-:Y:S01]  /*50e0*/  MUFU.TANH R67, R67 ;  /* 0x0000004300437308 */ /* 0x000fe20000002400 */
[----:B------:R-:W-:-:S02]  /*50f0*/  FMUL.FTZ R95, R95, c[0x0][0x2ec] ;  /* 0x0000bb005f5f7a20 */ /* 0x000fc40000410000 */
[----:B------:R-:W-:Y:S01]  /*5100*/  HMMA.16816.F32.BF16 R52, R60, R110, R52 ;  /* 0x0000006e3c34723c */ /* 0x000fe20000041834 */
[----:B------:R-:W-:Y:S02]  /*5110*/  FMUL.FTZ R89, R89, c[0x0][0x2ec] ;  /* 0x0000bb0059597a20 */ /* 0x000fe40000410000 */
[C---:B------:R-:W-:Y:S02]  /*5120*/  FFMA.FTZ R82, R0.reuse, R131, R101 ;  /* 0x0000008300527223 */ /* 0x040fe40000010065 */
[----:B---3--:R-:W-:Y:S01]  /*5130*/  FFMA.FTZ R90, R0, R117, R96 ;  /* 0x00000075005a7223 */ /* 0x008fe20000010060 */
[----:B------:R3:W-:Y:S01]  /*5140*/  MUFU.TANH R164, R92 ;  /* 0x0000005c00a47308 */ /* 0x0007e20000002400 */
[----:B------:R-:W-:Y:S01]  /*5150*/  FMUL.FTZ R94, R94, c[0x0][0x2ec] ;  /* 0x0000bb005e5e7a20 */ /* 0x000fe20000410000 */
[C---:B-1----:R-:W-:Y:S01]  /*5160*/  HMMA.16816.F32.BF16 R76, R8.reuse, R56, R76 ;  /* 0x00000038084c723c */ /* 0x042fe2000004184c */
[----:B------:R-:W-:Y:S01]  /*5170*/  FFMA.FTZ R88, R0, R119, R160 ;  /* 0x0000007700587223 */ /* 0x000fe200000100a0 */
[----:B------:R-:W-:Y:S01]  /*5180*/  FSEL R90, R90, -INF , !P5 ;  /* 0xff8000005a5a7808 */ /* 0x000fe20006800000 */
[----:B------:R-:W-:Y:S01]  /*5190*/  FFMA.FTZ R81, R0, R131, R108 ;  /* 0x0000008300517223 */ /* 0x000fe2000001006c */
[-C--:B------:R-:W-:Y:S01]  /*51a0*/  ISETP.GE.AND P5, PT, R128, R188.reuse, PT ;  /* 0x000000bc8000720c */ /* 0x080fe20003fa6270 */
[----:B------:R-:W-:Y:S01]  /*51b0*/  FFMA.FTZ R48, R0, R125, R100 ;  /* 0x0000007d00307223 */ /* 0x000fe20000010064 */
[----:B------:R-:W1:Y:S01]  /*51c0*/  MUFU.TANH R93, R93 ;  /* 0x0000005d005d7308 */ /* 0x000e620000002400 */
[----:B------:R-:W-:Y:S01]  /*51d0*/  FSEL R88, R88, -INF , !P6 ;  /* 0xff80000058587808 */ /* 0x000fe20007000000 */
[----:B------:R-:W-:Y:S01]  /*51e0*/  HMMA.16816.F32.BF16 R72, R8, R58, R72 ;  /* 0x0000003a0848723c */ /* 0x000fe20000041848 */
[----:B------:R-:W2:Y:S01]  /*51f0*/  LDSM.16.M88.4 R56, [R37+0xb000] ;  /* 0x00b000002538783b */ /* 0x000ea20000000200 */
[----:B------:R-:W-:Y:S01]  /*5200*/  ISETP.GE.AND P6, PT, R124, R188, PT ;  /* 0x000000bc7c00720c */ /* 0x000fe20003fc6270 */
[----:B------:R-:W-:-:S02]  /*5210*/  FFMA.FTZ R80, R0, R129, R102 ;  /* 0x0000008100507223 */ /* 0x000fc40000010066 */
[C---:B------:R-:W-:Y:S01]  /*5220*/  FFMA.FTZ R83, R0.reuse, R129, R105 ;  /* 0x0000008100537223 */ /* 0x040fe20000010069 */
[----:B------:R-:W-:Y:S01]  /*5230*/  MUFU.TANH R95, R95 ;  /* 0x0000005f005f7308 */ /* 0x000fe20000002400 */
[----:B---3--:R-:W-:Y:S01]  /*5240*/  FFMA.FTZ R92, R0, R121, R97 ;  /* 0x00000079005c7223 */ /* 0x008fe20000010061 */
[C---:B-----5:R-:W-:Y:S01]  /*5250*/  HMMA.16816.F32.BF16 R40, R60.reuse, R24, R40 ;  /* 0x000000183c28723c */ /* 0x060fe20000041828 */
[----:B------:R-:W-:Y:S01]  /*5260*/  FMUL.FTZ R52, R52, c[0x0][0x2ec] ;  /* 0x0000bb0034347a20 */ /* 0x000fe20000410000 */
[----:B------:R-:W-:Y:S01]  /*5270*/  FSEL R48, R48, -INF , !P6 ;  /* 0xff80000030307808 */ /* 0x000fe20007000000 */
[----:B------:R-:W-:Y:S01]  /*5280*/  FMUL.FTZ R53, R53, c[0x0][0x2ec] ;  /* 0x0000bb0035357a20 */ /* 0x000fe20000410000 */
[----:B------:R-:W-:Y:S01]  /*5290*/  FSEL R92, R92, -INF , !P4 ;  /* 0xff8000005c5c7808 */ /* 0x000fe20006000000 */
[----:B------:R-:W-:Y:S01]  /*52a0*/  FMUL.FTZ R54, R54, c[0x0][0x2ec] ;  /* 0x0000bb0036367a20 */ /* 0x000fe20000410000 */
[----:B------:R-:W3:Y:S01]  /*52b0*/  MUFU.TANH R107, R52 ;  /* 0x00000034006b7308 */ /* 0x000ee20000002400 */
[----:B------:R-:W-:Y:S01]  /*52c0*/  IADD3 R24, R122, 0x8, RZ ;  /* 0x000000087a187810 */ /* 0x000fe20007ffe0ff */
[----:B------:R-:W-:Y:S01]  /*52d0*/  HMMA.16816.F32.BF16 R32, R60, R26, R32 ;  /* 0x0000001a3c20723c */ /* 0x000fe20000041820 */
[----:B------:R-:W-:Y:S01]  /*52e0*/  FMUL.FTZ R55, R55, c[0x0][0x2ec] ;  /* 0x0000bb0037377a20 */ /* 0x000fe20000410000 */
[-C--:B------:R-:W-:Y:S01]  /*52f0*/  ISETP.GE.AND P4, PT, R126, R188.reuse, PT ;  /* 0x000000bc7e00720c */ /* 0x080fe20003f86270 */
[----:B----4-:R-:W-:Y:S01]  /*5300*/  FFMA.FTZ R163, R0, R145, R163 ;  /* 0x0000009100a37223 */ /* 0x010fe200000100a3 */
[----:B------:R-:W-:Y:S01]  /*5310*/  IMNMX R187, R24, R7, PT ;  /* 0x0000000718bb7217 */ /* 0x000fe20003800200 */
[----:B------:R-:W-:Y:S01]  /*5320*/  FFMA.FTZ R7, R0, R119, R85 ;  /* 0x0000007700077223 */ /* 0x000fe20000010055 */
[----:B------:R-:W4:Y:S01]  /*5330*/  LDSM.16.M88.4 R24, [R207+0xb800] ;  /* 0x00b80000cf18783b */ /* 0x000f220000000200 */
[----:B------:R-:W5:Y:S01]  /*5340*/  MUFU.TANH R109, R53 ;  /* 0x00000035006d7308 */ /* 0x000f620000002400 */
[----:B------:R-:W-:Y:S01]  /*5350*/  HMMA.16816.F32.BF16 R16, R28, R50, R16 ;  /* 0x000000321c10723c */ /* 0x000fe20000041810 */
[----:B------:R-:W-:Y:S01]  /*5360*/  ISETP.GE.AND P3, PT, R116, R187, PT ;  /* 0x000000bb7400720c */ /* 0x000fe20003f66270 */
[----:B------:R-:W-:Y:S01]  /*5370*/  FFMA.FTZ R85, R0, R121, R99 ;  /* 0x0000007900557223 */ /* 0x000fe20000010063 */
[----:B------:R-:W-:Y:S01]  /*5380*/  ISETP.GE.AND P1, PT, R118, R187, PT ;  /* 0x000000bb7600720c */ /* 0x000fe20003f26270 */
[C---:B-1----:R-:W-:Y:S01]  /*5390*/  FFMA.FTZ R93, R0.reuse, R151, R93 ;  /* 0x00000097005d7223 */ /* 0x042fe2000001005d */
[----:B------:R-:W-:Y:S01]  /*53a0*/  ISETP.GE.AND P2, PT, R123, R187, PT ;  /* 0x000000bb7b00720c */ /* 0x000fe20003f46270 */
[----:B---3--:R-:W-:Y:S01]  /*53b0*/  FFMA.FTZ R107, R0, R143, R107 ;  /* 0x0000008f006b7223 */ /* 0x008fe2000001006b */
[----:B------:R-:W-:Y:S01]  /*53c0*/  MUFU.TANH R111, R54 ;  /* 0x00000036006f7308 */ /* 0x000fe20000002400 */
[C---:B--2---:R-:W-:Y:S01]  /*53d0*/  HMMA.16816.F32.BF16 R76, R68.reuse, R20, R76 ;  /* 0x00000014444c723c */ /* 0x044fe2000004184c */
[----:B------:R-:W-:Y:S01]  /*53e0*/  FMUL.FTZ R40, R40, c[0x0][0x2ec] ;  /* 0x0000bb0028287a20 */ /* 0x000fe20000410000 */
[----:B------:R-:W-:Y:S01]  /*53f0*/  FSEL R85, R85, -INF , !P2 ;  /* 0xff80000055557808 */ /* 0x000fe20005000000 */
[----:B------:R-:W-:Y:S01]  /*5400*/  FMUL.FTZ R41, R41, c[0x0][0x2ec] ;  /* 0x0000bb0029297a20 */ /* 0x000fe20000410000 */
[-C--:B------:R-:W-:Y:S01]  /*5410*/  ISETP.GE.AND P2, PT, R126, R187.reuse, PT ;  /* 0x000000bb7e00720c */ /* 0x080fe20003f46270 */
[----:B------:R-:W-:Y:S01]  /*5420*/  FMUL.FTZ R42, R42, c[0x0][0x2ec] ;  /* 0x0000bb002a2a7a20 */ /* 0x000fe20000410000 */
[----:B------:R-:W-:Y:S01]  /*5430*/  FSEL R49, R49, -INF , !P1 ;  /* 0xff80000031317808 */ /* 0x000fe20004800000 */
[----:B------:R1:W-:Y:S01]  /*5440*/  MUFU.TANH R66, R55 ;  /* 0x0000003700427308 */ /* 0x0003e20000002400 */
[----:B------:R-:W-:Y:S01]  /*5450*/  HMMA.16816.F32.BF16 R72, R68, R22, R72 ;  /* 0x000000164448723c */ /* 0x000fe20000041848 */
[----:B------:R-:W2:Y:S01]  /*5460*/  LDSM.16.M88.4 R20, [R200+0xb000] ;  /* 0x00b00000c814783b */ /* 0x000ea20000000200 */
[----:B------:R-:W-:Y:S01]  /*5470*/  FMUL.FTZ R43, R43, c[0x0][0x2ec] ;  /* 0x0000bb002b2b7a20 */ /* 0x000fe20000410000 */
[----:B------:R-:W-:Y:S01]  /*5480*/  ISETP.GE.AND P1, PT, R128, R187, PT ;  /* 0x000000bb8000720c */ /* 0x000fe20003f26270 */
[----:B------:R-:W-:Y:S01]  /*5490*/  FMUL.FTZ R32, R32, c[0x0][0x2ec] ;  /* 0x0000bb0020207a20 */ /* 0x000fe20000410000 */
[----:B------:R-:W-:Y:S01]  /*54a0*/  FSEL R82, R82, -INF , !P4 ;  /* 0xff80000052527808 */ /* 0x000fe20006000000 */
[----:B------:R-:W-:Y:S01]  /*54b0*/  FMUL.FTZ R33, R33, c[0x0][0x2ec] ;  /* 0x0000bb0021217a20 */ /* 0x000fe20000410000 */
[----:B------:R-:W3:Y:S01]  /*54c0*/  MUFU.TANH R116, R40 ;  /* 0x0000002800747308 */ /* 0x000ee20000002400 */
[C---:B------:R-:W-:Y:S01]  /*54d0*/  HMMA.16816.F32.BF16 R44, R8.reuse, R56, R44 ;  /* 0x00000038082c723c */ /* 0x040fe2000004182c */
[----:B------:R-:W-:Y:S01]  /*54e0*/  FMUL.FTZ R34, R34, c[0x0][0x2ec] ;  /* 0x0000bb0022227a20 */ /* 0x000fe20000410000 */
[----:B------:R-:W-:Y:S01]  /*54f0*/  FSEL R7, R7, -INF , !P3 ;  /* 0xff80000007077808 */ /* 0x000fe20005800000 */
[----:B------:R-:W-:Y:S01]  /*5500*/  FFMA.FTZ R50, R0, R127, R86 ;  /* 0x0000007f00327223 */ /* 0x000fe20000010056 */
[-C--:B------:R-:W-:Y:S01]  /*5510*/  ISETP.GE.AND P4, PT, R138, R188.reuse, PT ;  /* 0x000000bc8a00720c */ /* 0x080fe20003f86270 */
[----:B-----5:R-:W-:Y:S01]  /*5520*/  FFMA.FTZ R109, R0, R141, R109 ;  /* 0x0000008d006d7223 */ /* 0x020fe2000001006d */
[----:B------:R-:W-:Y:S01]  /*5530*/  FSEL R81, R81, -INF , !P2 ;  /* 0xff80000051517808 */ /* 0x000fe20005000000 */
[----:B-1----:R-:W1:Y:S01]  /*5540*/  LDSM.16.M88.4 R52, [R202+0x6800] ;  /* 0x00680000ca34783b */ /* 0x002e620000000200 */
[----:B------:R-:W5:Y:S01]  /*5550*/  MUFU.TANH R118, R41 ;  /* 0x0000002900767308 */ /* 0x000f620000002400 */
[----:B------:R-:W-:Y:S01]  /*5560*/  HMMA.16816.F32.BF16 R16, R8, R58, R16 ;  /* 0x0000003a0810723c */ /* 0x000fe20000041810 */
[----:B------:R-:W-:Y:S01]  /*5570*/  ISETP.GE.AND P3, PT, R124, R187, PT ;  /* 0x000000bb7c00720c */ /* 0x000fe20003f66270 */
[----:B------:R-:W-:Y:S01]  /*5580*/  FFMA.FTZ R95, R0, R151, R95 ;  /* 0x00000097005f7223 */ /* 0x000fe2000001005f */
[----:B------:R-:W-:Y:S01]  /*5590*/  ISETP.GE.AND P2, PT, R138, R187, PT ;  /* 0x000000bb8a00720c */ /* 0x000fe20003f46270 */
[----:B------:R-:W-:Y:S01]  /*55a0*/  FFMA.FTZ R164, R0, R149, R164 ;  /* 0x0000009500a47223 */ /* 0x000fe200000100a4 */
[----:B------:R-:W-:Y:S01]  /*55b0*/  FSEL R50, R50, -INF , !P5 ;  /* 0xff80000032327808 */ /* 0x000fe20006800000 */
[----:B---3--:R-:W-:Y:S01]  /*55c0*/  FFMA.FTZ R116, R0, R153, R116 ;  /* 0x0000009900747223 */ /* 0x008fe20000010074 */
[----:B------:R-:W3:Y:S01]  /*55d0*/  MUFU.TANH R51, R42 ;  /* 0x0000002a00337308 */ /* 0x000ee20000002400 */
[----:B----4-:R-:W-:Y:S01]  /*55e0*/  HMMA.16816.F32.BF16 R112, R28, R26, R112 ;  /* 0x0000001a1c70723c */ /* 0x010fe20000041870 */
[----:B------:R-:W-:Y:S01]  /*55f0*/  FMUL.FTZ R58, R35, c[0x0][0x2ec] ;  /* 0x0000bb00233a7a20 */ /* 0x000fe20000410000 */
[----:B------:R-:W-:-:S02]  /*5600*/  ISETP.GE.AND P5, PT, R132, R188, PT ;  /* 0x000000bc8400720c */ /* 0x000fc40003fa6270 */
[----:B------:R-:W-:Y:S02]  /*5610*/  FSEL R232, R104, -INF , !P4 ;  /* 0xff80000068e87808 */ /* 0x000fe40006000000 */
[-C--:B------:R-:W-:Y:S01]  /*5620*/  ISETP.GE.AND P4, PT, R142, R188.reuse, PT ;  /* 0x000000bc8e00720c */ /* 0x080fe20003f86270 */
[----:B------:R4:W4:Y:S01]  /*5630*/  MUFU.TANH R96, R43 ;  /* 0x0000002b00607308 */ /* 0x0009220000002400 */
[----:B------:R-:W-:Y:S01]  /*5640*/  HMMA.16816.F32.BF16 R12, R28, R24, R12 ;  /* 0x000000181c0c723c */ /* 0x000fe2000004180c */
[----:B------:R-:W-:Y:S01]  /*5650*/  LDSM.16.M88.4 R24, [R202+0x7800] ;  /* 0x00780000ca18783b */ /* 0x000fe20000000200 */
[----:B------:R-:W-:Y:S01]  /*5660*/  FSEL R239, R65, -INF , !P2 ;  /* 0xff80000041ef7808 */ /* 0x000fe20005000000 */
[----:B-----5:R-:W-:Y:S01]  /*5670*/  FFMA.FTZ R118, R0, R155, R118 ;  /* 0x0000009b00767223 */ /* 0x020fe20000010076 */
[-C--:B------:R-:W-:Y:S02]  /*5680*/  ISETP.GE.AND P6, PT, R130, R188.reuse, PT ;  /* 0x000000bc8200720c */ /* 0x080fe40003fc6270 */
[----:B------:R-:W-:Y:S01]  /*5690*/  ISETP.GE.AND P2, PT, R142, R187, PT ;  /* 0x000000bb8e00720c */ /* 0x000fe20003f46270 */
[----:B------:R-:W5:Y:S01]  /*56a0*/  MUFU.TANH R56, R33 ;  /* 0x0000002100387308 */ /* 0x000f620000002400 */
[----:B--2---:R-:W-:Y:S01]  /*56b0*/  HMMA.16816.F32.BF16 R44, R68, R20, R44 ;  /* 0x00000014442c723c */ /* 0x004fe2000004182c */
[----:B------:R-:W-:Y:S01]  /*56c0*/  FSEL R230, R106, -INF , !P5 ;  /* 0xff8000006ae67808 */ /* 0x000fe20006800000 */
[----:B---3--:R-:W-:Y:S01]  /*56d0*/  FFMA.FTZ R51, R0, R153, R51 ;  /* 0x0000009900337223 */ /* 0x008fe20000010033 */
[----:B------:R-:W-:-:S02]  /*56e0*/  ISETP.GE.AND P5, PT, R140, R188, PT ;  /* 0x000000bc8c00720c */ /* 0x000fc40003fa6270 */
[----:B------:R-:W-:Y:S01]  /*56f0*/  FSEL R80, R80, -INF , !P6 ;  /* 0xff80000050507808 */ /* 0x000fe20007000000 */
[----:B----4-:R2:W3:Y:S02]  /*5700*/  LDSM.16.M88.4 R40, [R37+0xb800] ;  /* 0x00b800002528783b */ /* 0x0104e40000000200 */
[----:B------:R-:W-:Y:S01]  /*5710*/  HMMA.16816.F32.BF16 R16, R68, R22, R16 ;  /* 0x000000164410723c */ /* 0x000fe20000041810 */
[----:B------:R-:W4:Y:S01]  /*5720*/  MUFU.TANH R57, R34 ;  /* 0x0000002200397308 */ /* 0x000f220000002400 */
[----:B------:R-:W-:Y:S01]  /*5730*/  FSEL R231, R163, -INF , !P2 ;  /* 0xff800000a3e77808 */ /* 0x000fe20005000000 */
[----:B------:R-:W3:Y:S01]  /*5740*/  LDSM.16.M88.4 R20, [R200+0xb800] ;  /* 0x00b80000c814783b */ /* 0x000ee20000000200 */
[----:B------:R-:W-:Y:S01]  /*5750*/  ISETP.GE.AND P6, PT, R137, R188, PT ;  /* 0x000000bc8900720c */ /* 0x000fe20003fc6270 */
[----:B------:R-:W-:Y:S01]  /*5760*/  FFMA.FTZ R96, R0, R155, R96 ;  /* 0x0000009b00607223 */ /* 0x000fe20000010060 */
[----:B------:R-:W-:Y:S01]  /*5770*/  ISETP.GE.AND P2, PT, R148, R187, PT ;  /* 0x000000bb9400720c */ /* 0x000fe20003f46270 */
[----:B-----5:R-:W-:Y:S01]  /*5780*/  FFMA.FTZ R56, R0, R159, R56 ;  /* 0x0000009f00387223 */ /* 0x020fe20000010038 */
[----:B-1----:R-:W-:Y:S01]  /*5790*/  HMMA.16816.F32.BF16 R76, R60, R52, R76 ;  /* 0x000000343c4c723c */ /* 0x002fe2000004184c */
[----:B------:R1:W5:Y:S01]  /*57a0*/  MUFU.TANH R52, R32 ;  /* 0x0000002000347308 */ /* 0x0003620000002400 */
[----:B------:R-:W-:-:S02]  /*57b0*/  FSEL R234, R109, -INF , !P5 ;  /* 0xff8000006dea7808 */ /* 0x000fc40006800000 */
[----:B------:R-:W-:Y:S02]  /*57c0*/  ISETP.GE.AND P5, PT, R146, R188, PT ;  /* 0x000000bc9200720c */ /* 0x000fe40003fa6270 */
[----:B------:R-:W-:Y:S01]  /*57d0*/  FSEL R236, R107, -INF , !P6 ;  /* 0xff8000006bec7808 */ /* 0x000fe20007000000 */
[C---:B------:R-:W-:Y:S01]  /*57e0*/  FFMA.FTZ R53, R0.reuse, R125, R103 ;  /* 0x0000007d00357223 */ /* 0x040fe20000010067 */
[----:B------:R-:W-:Y:S01]  /*57f0*/  HMMA.16816.F32.BF16 R72, R60, R54, R72 ;  /* 0x000000363c48723c */ /* 0x000fe20000041848 */
[----:B------:R3:W3:Y:S01]  /*5800*/  MUFU.TANH R110, R89 ;  /* 0x00000059006e7308 */ /* 0x0006e20000002400 */
[----:B------:R-:W-:Y:S01]  /*5810*/  FSEL R233, R95, -INF , !P2 ;  /* 0xff8000005fe97808 */ /* 0x000fe20005000000 */
[C---:B----4-:R-:W-:Y:S01]  /*5820*/  FFMA.FTZ R57, R0.reuse, R157, R57 ;  /* 0x0000009d00397223 */ /* 0x050fe20000010039 */
[----:B------:R-:W-:Y:S01]  /*5830*/  FSEL R53, R53, -INF , !P3 ;  /* 0xff80000035357808 */ /* 0x000fe20005800000 */
[----:B--2---:R-:W-:Y:S01]  /*5840*/  FFMA.FTZ R37, R0, R143, R111 ;  /* 0x0000008f00257223 */ /* 0x004fe2000001006f */
[----:B------:R-:W-:Y:S01]  /*5850*/  ISETP.GE.AND P3, PT, R130, R187, PT ;  /* 0x000000bb8200720c */ /* 0x000fe20003f66270 */
[C---:B------:R-:W-:Y:S01]  /*5860*/  FFMA.FTZ R143, R0.reuse, R141, R66 ;  /* 0x0000008d008f7223 */ /* 0x040fe20000010042 */
[----:B-1----:R-:W1:Y:S01]  /*5870*/  LDSM.16.M88.4 R32, [R202+0x7000] ;  /* 0x00700000ca20783b */ /* 0x002e620000000200 */
[----:B------:R-:W2:Y:S01]  /*5880*/  MUFU.TANH R91, R91 ;  /* 0x0000005b005b7308 */ /* 0x000ea20000002400 */
[C---:B------:R-:W-:Y:S01]  /*5890*/  FFMA.FTZ R66, R0.reuse, R145, R67 ;  /* 0x0000009100427223 */ /* 0x040fe20000010043 */
[----:B------:R-:W-:Y:S01]  /*58a0*/  FSEL R83, R83, -INF , !P3 ;  /* 0xff80000053537808 */ /* 0x000fe20005800000 */
[----:B-----5:R-:W-:Y:S01]  /*58b0*/  FFMA.FTZ R52, R0, R157, R52 ;  /* 0x0000009d00347223 */ /* 0x020fe20000010034 */
[----:B------:R-:W-:Y:S01]  /*58c0*/  ISETP.GE.AND P3, PT, R137, R187, PT ;  /* 0x000000bb8900720c */ /* 0x000fe20003f66270 */
[----:B------:R-:W-:-:S04]  /*58d0*/  DEPBAR.LE SB0, 0x0 ;  /* 0x000080000000791a */ /* 0x000fc80000000000 */
[----:B------:R-:W-:Y:S01]  /*58e0*/  FMUL.FTZ R55, R77, c[0x0][0x2ec] ;  /* 0x0000bb004d377a20 */ /* 0x000fe20000410000 */
[----:B------:R-:W4:Y:S01]  /*58f0*/  MUFU.TANH R94, R94 ;  /* 0x0000005e005e7308 */ /* 0x000f220000002400 */
[----:B---3--:R-:W-:Y:S01]  /*5900*/  FSEL R89, R87, -INF , !P1 ;  /* 0xff80000057597808 */ /* 0x008fe20004800000 */
[----:B------:R-:W-:Y:S01]  /*5910*/  FMUL.FTZ R54, R76, c[0x0][0x2ec] ;  /* 0x0000bb004c367a20 */ /* 0x000fe20000410000 */
[C---:B------:R-:W-:Y:S01]  /*5920*/  HMMA.16816.F32.BF16 R112, R8.reuse, R42, R112 ;  /* 0x0000002a0870723c */ /* 0x040fe20000041870 */
[-C--:B------:R-:W-:Y:S01]  /*5930*/  ISETP.GE.AND P1, PT, R132, R187.reuse, PT ;  /* 0x000000bb8400720c */ /* 0x080fe20003f26270 */
[----:B------:R-:W-:Y:S01]  /*5940*/  FMUL.FTZ R59, R78, c[0x0][0x2ec] ;  /* 0x0000bb004e3b7a20 */ /* 0x000fe20000410000 */
[----:B------:R-:W-:Y:S01]  /*5950*/  FSEL R66, R66, -INF , !P4 ;  /* 0xff80000042427808 */ /* 0x000fe20006000000 */
[----:B------:R-:W-:Y:S01]  /*5960*/  FMUL.FTZ R65, R72, c[0x0][0x2ec] ;  /* 0x0000bb0048417a20 */ /* 0x000fe20000410000 */
[----:B------:R-:W3:Y:S01]  /*5970*/  MUFU.TANH R55, R55 ;  /* 0x0000003700377308 */ /* 0x000ee20000002400 */
[----:B------:R-:W-:Y:S01]  /*5980*/  FSEL R237, R64, -INF , !P1 ;  /* 0xff80000040ed7808 */ /* 0x000fe20004800000 */
[----:B------:R-:W-:Y:S01]  /*5990*/  FMUL.FTZ R64, R79, c[0x0][0x2ec] ;  /* 0x0000bb004f407a20 */ /* 0x000fe20000410000 */
[----:B------:R-:W-:Y:S01]  /*59a0*/  HMMA.16816.F32.BF16 R12, R8, R40, R12 ;  /* 0x00000028080c723c */ /* 0x000fe2000004180c */
[----:B------:R-:W-:Y:S01]  /*59b0*/  ISETP.GE.AND P1, PT, R140, R187, PT ;  /* 0x000000bb8c00720c */ /* 0x000fe20003f26270 */
[----:B------:R-:W-:Y:S01]  /*59c0*/  FMUL.FTZ R28, R75, c[0x0][0x2ec] ;  /* 0x0000bb004b1c7a20 */ /* 0x000fe20000410000 */
[----:B------:R-:W-:Y:S01]  /*59d0*/  ISETP.GE.AND P4, PT, R148, R188, PT ;  /* 0x000000bc9400720c */ /* 0x000fe20003f86270 */
[CC--:B------:R-:W-:Y:S01]  /*59e0*/  FFMA.FTZ R110, R0.reuse, R147.reuse, R110 ;  /* 0x00000093006e7223 */ /* 0x0c0fe2000001006e */
[----:B------:R-:W5:Y:S01]  /*59f0*/  MUFU.TANH R58, R58 ;  /* 0x0000003a003a7308 */ /* 0x000f620000002400 */
[----:B------:R-:W-:Y:S01]  /*5a00*/  FSEL R143, R143, -INF , !P1 ;  /* 0xff8000008f8f7808 */ /* 0x000fe20004800000 */
[----:B--2---:R-:W-:Y:S01]  /*5a10*/  FFMA.FTZ R147, R0, R147, R91 ;  /* 0x0000009300937223 */ /* 0x004fe2000001005b */
[----:B------:R-:W-:Y:S01]  /*5a20*/  ISETP.GE.AND P1, PT, R146, R187, PT ;  /* 0x000000bb9200720c */ /* 0x000fe20003f26270 */
[----:B----4-:R-:W-:Y:S01]  /*5a30*/  FFMA.FTZ R94, R0, R149, R94 ;  /* 0x00000095005e7223 */ /* 0x010fe2000001005e */
[----:B------:R-:W-:-:S02]  /*5a40*/  FSEL R146, R93, -INF , !P4 ;  /* 0xff8000005d927808 */ /* 0x000fc40006000000 */
[----:B------:R-:W-:Y:S01]  /*5a50*/  FSEL R37, R37, -INF , !P3 ;  /* 0xff80000025257808 */ /* 0x000fe20005800000 */
[----:B------:R-:W2:Y:S01]  /*5a60*/  MUFU.TANH R54, R54 ;  /* 0x0000003600367308 */ /* 0x000ea20000002400 */
[-C--:B------:R-:W-:Y:S01]  /*5a70*/  ISETP.GE.AND P4, PT, R154, R188.reuse, PT ;  /* 0x000000bc9a00720c */ /* 0x080fe20003f86270 */
[----:B---3--:R-:W-:Y:S01]  /*5a80*/  FFMA.FTZ R55, R0, R165, R55 ;  /* 0x000000a500377223 */ /* 0x008fe20000010037 */
[----:B------:R-:W-:Y:S01]  /*5a90*/  HMMA.16816.F32.BF16 R112, R68, R22, R112 ;  /* 0x000000164470723c */ /* 0x000fe20000041870 */
[C---:B------:R-:W-:Y:S02]  /*5aa0*/  ISETP.GE.AND P6, PT, R144.reuse, R188, PT ;  /* 0x000000bc9000720c */ /* 0x040fe40003fc6270 */
[-C--:B------:R-:W-:Y:S02]  /*5ab0*/  ISETP.GE.AND P3, PT, R144, R187.reuse, PT ;  /* 0x000000bb9000720c */ /* 0x080fe40003f66270 */
[----:B------:R-:W3:Y:S01]  /*5ac0*/  MUFU.TANH R59, R59 ;  /* 0x0000003b003b7308 */ /* 0x000ee20000002400 */
[----:B------:R-:W-:Y:S01]  /*5ad0*/  ISETP.GE.AND P2, PT, R154, R187, PT ;  /* 0x000000bb9a00720c */ /* 0x000fe20003f46270 */
[----:B-----5:R-:W-:Y:S01]  /*5ae0*/  FFMA.FTZ R58, R0, R159, R58 ;  /* 0x0000009f003a7223 */ /* 0x020fe2000001003a */
[----:B-1----:R-:W-:Y:S01]  /*5af0*/  HMMA.16816.F32.BF16 R16, R60, R34, R16 ;  /* 0x000000223c10723c */ /* 0x002fe20000041810 */
[----:B------:R-:W-:-:S02]  /*5b00*/  FSEL R176, R52, -INF , !P4 ;  /* 0xff80000034b07808 */ /* 0x000fc40006000000 */
[----:B------:R-:W-:Y:S02]  /*5b10*/  FSEL R140, R110, -INF , !P6 ;  /* 0xff8000006e8c7808 */ /* 0x000fe40007000000 */
[----:B------:R-:W1:Y:S01]  /*5b20*/  MUFU.TANH R64, R64 ;  /* 0x0000004000407308 */ /* 0x000e620000002400 */
[----:B------:R-:W-:Y:S01]  /*5b30*/  FSEL R147, R147, -INF , !P3 ;  /* 0xff80000093937808 */ /* 0x000fe20005800000 */
[----:B--2---:R-:W-:Y:S01]  /*5b40*/  FFMA.FTZ R54, R0, R161, R54 ;  /* 0x000000a100367223 */ /* 0x004fe20000010036 */
[----:B------:R-:W-:Y:S01]  /*5b50*/  HMMA.16816.F32.BF16 R12, R68, R20, R12 ;  /* 0x00000014440c723c */ /* 0x000fe2000004180c */
[-C--:B------:R-:W-:Y:S02]  /*5b60*/  ISETP.GE.AND P4, PT, R162, R188.reuse, PT ;  /* 0x000000bca200720c */ /* 0x080fe40003f86270 */
[C---:B------:R-:W-:Y:S02]  /*5b70*/  ISETP.GE.AND P6, PT, R150.reuse, R188, PT ;  /* 0x000000bc9600720c */ /* 0x040fe40003fc6270 */
[----:B------:R-:W2:Y:S01]  /*5b80*/  MUFU.TANH R65, R65 ;  /* 0x0000004100417308 */ /* 0x000ea20000002400 */
[----:B------:R-:W-:Y:S01]  /*5b90*/  ISETP.GE.AND P3, PT, R150, R187, PT ;  /* 0x000000bb9600720c */ /* 0x000fe20003f66270 */
[----:B---3--:R-:W-:Y:S01]  /*5ba0*/  FFMA.FTZ R59, R0, R161, R59 ;  /* 0x000000a1003b7223 */ /* 0x008fe2000001003b */
[----:B------:R-:W-:Y:S01]  /*5bb0*/  HMMA.16816.F32.BF16 R44, R60, R32, R44 ;  /* 0x000000203c2c723c */ /* 0x000fe2000004182c */
[----:B------:R-:W-:-:S02]  /*5bc0*/  FSEL R150, R164, -INF , !P5 ;  /* 0xff800000a4967808 */ /* 0x000fc40006800000 */
[----:B------:R-:W-:Y:S02]  /*5bd0*/  FSEL R235, R94, -INF , !P1 ;  /* 0xff8000005eeb7808 */ /* 0x000fe40004800000 */
[----:B------:R-:W-:Y:S01]  /*5be0*/  MUFU.TANH R28, R28 ;  /* 0x0000001c001c7308 */ /* 0x000fe20000002400 */
[-C--:B------:R-:W-:Y:S01]  /*5bf0*/  ISETP.GE.AND P5, PT, R152, R188.reuse, PT ;  /* 0x000000bc9800720c */ /* 0x080fe20003fa6270 */
[----:B------:R-:W-:Y:S01]  /*5c00*/  FMUL.FTZ R33, R74, c[0x0][0x2ec] ;  /* 0x0000bb004a217a20 */ /* 0x000fe20000410000 */
[C---:B------:R-:W-:Y:S01]  /*5c10*/  HMMA.16816.F32.BF16 R112, R60.reuse, R26, R112 ;  /* 0x0000001a3c70723c */ /* 0x040fe20000041870 */
[----:B------:R-:W-:Y:S01]  /*5c20*/  FMUL.FTZ R10, R16, c[0x0][0x2ec] ;  /* 0x0000bb00100a7a20 */ /* 0x000fe20000410000 */
[----:B------:R-:W-:Y:S01]  /*5c30*/  ISETP.GE.AND P1, PT, R152, R187, PT ;  /* 0x000000bb9800720c */ /* 0x000fe20003f26270 */
[----:B------:R-:W-:Y:S01]  /*5c40*/  FMUL.FTZ R11, R17, c[0x0][0x2ec] ;  /* 0x0000bb00110b7a20 */ /* 0x000fe20000410000 */
[----:B------:R-:W-:Y:S01]  /*5c50*/  FSEL R172, R55, -INF , !P4 ;  /* 0xff80000037ac7808 */ /* 0x000fe20006000000 */
[----:B------:R-:W-:Y:S01]  /*5c60*/  FMUL.FTZ R32, R73, c[0x0][0x2ec] ;  /* 0x0000bb0049207a20 */ /* 0x000fe20000410000 */
[----:B------:R-:W-:Y:S01]  /*5c70*/  MUFU.TANH R33, R33 ;  /* 0x0000002100217308 */ /* 0x000fe20000002400 */
[----:B------:R-:W-:Y:S01]  /*5c80*/  FMUL.FTZ R16, R18, c[0x0][0x2ec] ;  /* 0x0000bb0012107a20 */ /* 0x000fe20000410000 */
[----:B------:R-:W-:Y:S01]  /*5c90*/  HMMA.16816.F32.BF16 R12, R60, R24, R12 ;  /* 0x000000183c0c723c */ /* 0x000fe2000004180c */
[----:B------:R-:W-:Y:S01]  /*5ca0*/  FMUL.FTZ R17, R19, c[0x0][0x2ec] ;  /* 0x0000bb0013117a20 */ /* 0x000fe20000410000 */
[-C--:B------:R-:W-:Y:S01]  /*5cb0*/  ISETP.GE.AND P4, PT, R170, R188.reuse, PT ;  /* 0x000000bcaa00720c */ /* 0x080fe20003f86270 */
[----:B-1----:R-:W-:Y:S01]  /*5cc0*/  FFMA.FTZ R64, R0, R165, R64 ;  /* 0x000000a500407223 */ /* 0x002fe20000010040 */
[----:B------:R-:W-:Y:S01]  /*5cd0*/  FSEL R178, R116, -INF , !P6 ;  /* 0xff80000074b27808 */ /* 0x000fe20007000000 */
[----:B--2---:R-:W-:Y:S01]  /*5ce0*/  FFMA.FTZ R65, R0, R169, R65 ;  /* 0x000000a900417223 */ /* 0x004fe20000010041 */
[----:B------:R-:W1:Y:S01]  /*5cf0*/  MUFU.TANH R10, R10 ;  /* 0x0000000a000a7308 */ /* 0x000e620000002400 */
[----:B------:R-:W-:Y:S01]  /*5d00*/  FSEL R163, R51, -INF , !P3 ;  /* 0xff80000033a37808 */ /* 0x000fe20005800000 */
[----:B------:R-:W-:Y:S01]  /*5d10*/  FMUL.FTZ R29, R44, c[0x0][0x2ec] ;  /* 0x0000bb002c1d7a20 */ /* 0x000fe20000410000 */
[----:B------:R-:W-:Y:S01]  /*5d20*/  FSEL R160, R118, -INF , !P5 ;  /* 0xff80000076a07808 */ /* 0x000fe20006800000 */
[----:B------:R-:W-:Y:S01]  /*5d30*/  FMUL.FTZ R46, R46, c[0x0][0x2ec] ;  /* 0x0000bb002e2e7a20 */ /* 0x000fe20000410000 */
[----:B------:R-:W-:Y:S01]  /*5d40*/  FSEL R177, R96, -INF , !P1 ;  /* 0xff80000060b17808 */ /* 0x000fe20004800000 */
[----:B------:R-:W-:Y:S01]  /*5d50*/  FMUL.FTZ R9, R47, c[0x0][0x2ec] ;  /* 0x0000bb002f097a20 */ /* 0x000fe20000410000 */
[CC--:B------:R-:W-:Y:S01]  /*5d60*/  ISETP.GE.AND P6, PT, R156.reuse, R188.reuse, PT ;  /* 0x000000bc9c00720c */ /* 0x0c0fe20003fc6270 */
[----:B------:R-:W2:Y:S01]  /*5d70*/  MUFU.TANH R29, R29 ;  /* 0x0000001d001d7308 */ /* 0x000ea20000002400 */
[----:B------:R-:W-:Y:S01]  /*5d80*/  FMUL.FTZ R45, R45, c[0x0][0x2ec] ;  /* 0x0000bb002d2d7a20 */ /* 0x000fe20000410000 */
[-C--:B------:R-:W-:Y:S01]  /*5d90*/  ISETP.GE.AND P3, PT, R156, R187.reuse, PT ;  /* 0x000000bb9c00720c */ /* 0x080fe20003f66270 */
[----:B------:R-:W-:Y:S01]  /*5da0*/  FMUL.FTZ R112, R112, c[0x0][0x2ec] ;  /* 0x0000bb0070707a20 */ /* 0x000fe20000410000 */
[-C--:B------:R-:W-:Y:S01]  /*5db0*/  ISETP.GE.AND P5, PT, R158, R188.reuse, PT ;  /* 0x000000bc9e00720c */ /* 0x080fe20003fa6270 */
[----:B------:R-:W-:Y:S01]  /*5dc0*/  FMUL.FTZ R114, R114, c[0x0][0x2ec] ;  /* 0x0000bb0072727a20 */ /* 0x000fe20000410000 */
[----:B------:R-:W-:Y:S01]  /*5dd0*/  ISETP.GE.AND P1, PT, R158, R187, PT ;  /* 0x000000bb9e00720c */ /* 0x000fe20003f26270 */
[----:B------:R-:W-:Y:S01]  /*5de0*/  FMUL.FTZ R115, R115, c[0x0][0x2ec] ;  /* 0x0000bb0073737a20 */ /* 0x000fe20000410000 */
[----:B------:R-:W3:Y:S01]  /*5df0*/  MUFU.TANH R8, R46 ;  /* 0x0000002e00087308 */ /* 0x000ee20000002400 */
[----:B-1----:R-:W-:Y:S01]  /*5e00*/  FFMA.FTZ R154, R0, R191, R10 ;  /* 0x000000bf009a7223 */ /* 0x002fe2000001000a */
[----:B------:R-:W-:Y:S01]  /*5e10*/  FSEL R167, R57, -INF , !P2 ;  /* 0xff80000039a77808 */ /* 0x000fe20005000000 */
[----:B------:R-:W-:Y:S01]  /*5e20*/  FMUL.FTZ R12, R12, c[0x0][0x2ec] ;  /* 0x0000bb000c0c7a20 */ /* 0x000fe20000410000 */
[----:B------:R-:W-:Y:S01]  /*5e30*/  ISETP.GE.AND P2, PT, R162, R187, PT ;  /* 0x000000bba200720c */ /* 0x000fe20003f46270 */
[----:B------:R-:W-:Y:S01]  /*5e40*/  FMUL.FTZ R14, R14, c[0x0][0x2ec] ;  /* 0x0000bb000e0e7a20 */ /* 0x000fe20000410000 */
[----:B------:R-:W-:Y:S01]  /*5e50*/  FSEL R164, R56, -INF , !P6 ;  /* 0xff80000038a47808 */ /* 0x000fe20007000000 */
[----:B------:R-:W-:Y:S01]  /*5e60*/  FMUL.FTZ R13, R13, c[0x0][0x2ec] ;  /* 0x0000bb000d0d7a20 */ /* 0x000fe20000410000 */
[----:B------:R-:W1:Y:S01]  /*5e70*/  MUFU.TANH R9, R9 ;  /* 0x0000000900097308 */ /* 0x000e620000002400 */
[----:B--2---:R-:W-:Y:S01]  /*5e80*/  FFMA.FTZ R29, R0, R183, R29 ;  /* 0x000000b7001d7223 */ /* 0x004fe2000001001d */
[----:B------:R-:W-:Y:S01]  /*5e90*/  FSEL R175, R58, -INF , !P3 ;  /* 0xff8000003aaf7808 */ /* 0x000fe20005800000 */
[----:B------:R-:W-:Y:S01]  /*5ea0*/  FMUL.FTZ R15, R15, c[0x0][0x2ec] ;  /* 0x0000bb000f0f7a20 */ /* 0x000fe20000410000 */
[-C--:B------:R-:W-:Y:S01]  /*5eb0*/  ISETP.GE.AND P6, PT, R166, R188.reuse, PT ;  /* 0x000000bca600720c */ /* 0x080fe20003fc6270 */
[----:B------:R-:W-:Y:S01]  /*5ec0*/  FMUL.FTZ R113, R113, c[0x0][0x2ec] ;  /* 0x0000bb0071717a20 */ /* 0x000fe20000410000 */
[----:B------:R-:W-:Y:S01]  /*5ed0*/  FSEL R158, R29, -INF , !P4 ;  /* 0xff8000001d9e7808 */ /* 0x000fe20006000000 */
[C---:B------:R-:W-:Y:S01]  /*5ee0*/  FFMA.FTZ R169, R0.reuse, R169, R33 ;  /* 0x000000a900a97223 */ /* 0x040fe20000010021 */
[----:B------:R-:W2:Y:S01]  /*5ef0*/  MUFU.TANH R11, R11 ;  /* 0x0000000b000b7308 */ /* 0x000ea20000002400 */
[----:B---3--:R-:W-:Y:S01]  /*5f00*/  FFMA.FTZ R157, R0, R183, R8 ;  /* 0x000000b7009d7223 */ /* 0x008fe20000010008 */
[----:B------:R-:W-:Y:S01]  /*5f10*/  ISETP.GE.AND P4, PT, R192, R188, PT ;  /* 0x000000bcc000720c */ /* 0x000fe20003f86270 */
[----:B------:R-:W-:Y:S01]  /*5f20*/  FFMA.FTZ R28, R0, R179, R28 ;  /* 0x000000b3001c7223 */ /* 0x000fe2000001001c */
[----:B------:R-:W-:-:S02]  /*5f30*/  ISETP.GE.AND P3, PT, R166, R187, PT ;  /* 0x000000bba600720c */ /* 0x000fc40003f66270 */
[----:B------:R-:W-:Y:S02]  /*5f40*/  FSEL R174, R54, -INF , !P5 ;  /* 0xff80000036ae7808 */ /* 0x000fe40006800000 */
[----:B------:R-:W3:Y:S01]  /*5f50*/  MUFU.TANH R10, R112 ;  /* 0x00000070000a7308 */ /* 0x000ee20000002400 */
[----:B-1----:R-:W-:Y:S01]  /*5f60*/  FFMA.FTZ R155, R0, R189, R9 ;  /* 0x000000bd009b7223 */ /* 0x002fe20000010009 */
[----:B------:R-:W-:Y:S02]  /*5f70*/  FSEL R173, R59, -INF , !P1 ;  /* 0xff8000003bad7808 */ /* 0x000fe40004800000 */
[----:B------:R-:W-:Y:S02]  /*5f80*/  FSEL R171, R64, -INF , !P2 ;  /* 0xff80000040ab7808 */ /* 0x000fe40005000000 */
[----:B------:R-:W-:Y:S02]  /*5f90*/  ISETP.GE.AND P5, PT, R168, R188, PT ;  /* 0x000000bca800720c */ /* 0x000fe40003fa6270 */
[----:B------:R-:W1:Y:S01]  /*5fa0*/  MUFU.TANH R32, R32 ;  /* 0x0000002000207308 */ /* 0x000e620000002400 */
[----:B--2---:R-:W-:Y:S01]  /*5fb0*/  FFMA.FTZ R152, R0, R193, R11 ;  /* 0x000000c100987223 */ /* 0x004fe2000001000b */
[----:B------:R-:W-:-:S02]  /*5fc0*/  ISETP.GE.AND P1, PT, R168, R187, PT ;  /* 0x000000bba800720c */ /* 0x000fc40003f26270 */
[----:B------:R-:W-:Y:S02]  /*5fd0*/  ISETP.GE.AND P2, PT, R170, R187, PT ;  /* 0x000000bbaa00720c */ /* 0x000fe40003f46270 */
[----:B------:R-:W-:Y:S02]  /*5fe0*/  FSEL R152, R152, -INF , !P4 ;  /* 0xff80000098987808 */ /* 0x000fe40006000000 */
[----:B------:R-:W2:Y:S01]  /*5ff0*/  MUFU.TANH R20, R45 ;  /* 0x0000002d00147308 */ /* 0x000ea20000002400 */
[----:B---3--:R-:W-:Y:S01]  /*6000*/  FFMA.FTZ R10, R0, R199, R10 ;  /* 0x000000c7000a7223 */ /* 0x008fe2000001000a */
[----:B------:R-:W-:Y:S02]  /*6010*/  ISETP.GE.AND P4, PT, R198, R188, PT ;  /* 0x000000bcc600720c */ /* 0x000fe40003f86270 */
[----:B------:R-:W-:Y:S02]  /*6020*/  FSEL R170, R65, -INF , !P6 ;  /* 0xff80000041aa7808 */ /* 0x000fe40007000000 */
[----:B------:R-:W-:-:S02]  /*6030*/  FSEL R169, R169, -INF , !P3 ;  /* 0xff800000a9a97808 */ /* 0x000fc40005800000 */
[----:B------:R-:W3:Y:S01]  /*6040*/  MUFU.TANH R16, R16 ;  /* 0x0000001000107308 */ /* 0x000ee20000002400 */
[----:B-1----:R-:W-:Y:S01]  /*6050*/  FFMA.FTZ R32, R0, R179, R32 ;  /* 0x000000b300207223 */ /* 0x002fe20000010020 */
[C---:B------:R-:W-:Y:S02]  /*6060*/  ISETP.GE.AND P6, PT, R182.reuse, R188, PT ;  /* 0x000000bcb600720c */ /* 0x040fe40003fc6270 */
[----:B------:R-:W-:Y:S02]  /*6070*/  ISETP.GE.AND P3, PT, R182, R187, PT ;  /* 0x000000bbb600720c */ /* 0x000fe40003f66270 */
[----:B------:R-:W-:Y:S02]  /*6080*/  FSEL R142, R10, -INF , !P4 ;  /* 0xff8000000a8e7808 */ /* 0x000fe40006000000 */
[----:B------:R-:W1:Y:S01]  /*6090*/  MUFU.TANH R12, R12 ;  /* 0x0000000c000c7308 */ /* 0x000e620000002400 */
[----:B--2---:R-:W-:Y:S01]  /*60a0*/  FFMA.FTZ R20, R0, R189, R20 ;  /* 0x000000bd00147223 */ /* 0x004fe20000010014 */
[----:B------:R-:W-:-:S02]  /*60b0*/  FSEL R168, R32, -INF , !P5 ;  /* 0xff80000020a87808 */ /* 0x000fc40006800000 */
[----:B------:R-:W-:Y:S02]  /*60c0*/  FSEL R165, R28, -INF , !P1 ;  /* 0xff8000001ca57808 */ /* 0x000fe40004800000 */
[----:B------:R-:W-:Y:S02]  /*60d0*/  ISETP.GE.AND P4, PT, R135, 0x2, PT ;  /* 0x000000028700780c */ /* 0x000fe40003f86270 */
[----:B------:R-:W2:Y:S01]  /*60e0*/  MUFU.TANH R8, R14 ;  /* 0x0000000e00087308 */ /* 0x000ea20000002400 */
[----:B---3--:R-:W-:Y:S01]  /*60f0*/  FFMA.FTZ R16, R0, R191, R16 ;  /* 0x000000bf00107223 */ /* 0x008fe20000010010 */
[C---:B------:R-:W-:Y:S02]  /*6100*/  ISETP.GE.AND P5, PT, R190.reuse, R188, PT ;  /* 0x000000bcbe00720c */ /* 0x040fe40003fa6270 */
[----:B------:R-:W-:Y:S02]  /*6110*/  ISETP.GE.AND P1, PT, R190, R187, PT ;  /* 0x000000bbbe00720c */ /* 0x000fe40003f26270 */
[----:B------:R-:W-:-:S02]  /*6120*/  FSEL R156, R20, -INF , !P6 ;  /* 0xff800000149c7808 */ /* 0x000fc40007000000 */
[----:B------:R-:W3:Y:S01]  /*6130*/  MUFU.TANH R17, R17 ;  /* 0x0000001100117308 */ /* 0x000ee20000002400 */
[----:B------:R-:W-:Y:S01]  /*6140*/  FSEL R155, R155, -INF , !P3 ;  /* 0xff8000009b9b7808 */ /* 0x000fe20005800000 */
[----:B-1----:R-:W-:Y:S01]  /*6150*/  FFMA.FTZ R12, R0, R195, R12 ;  /* 0x000000c3000c7223 */ /* 0x002fe2000001000c */
[C---:B------:R-:W-:Y:S02]  /*6160*/  ISETP.GE.AND P6, PT, R194.reuse, R188, PT ;  /* 0x000000bcc200720c */ /* 0x040fe40003fc6270 */
[----:B------:R-:W-:Y:S02]  /*6170*/  ISETP.GE.AND P3, PT, R194, R187, PT ;  /* 0x000000bbc200720c */ /* 0x000fe40003f66270 */
[----:B------:R-:W-:Y:S01]  /*6180*/  FSEL R157, R157, -INF , !P2 ;  /* 0xff8000009d9d7808 */ /* 0x000fe20005000000 */
[----:B------:R-:W1:Y:S01]  /*6190*/  MUFU.TANH R13, R13 ;  /* 0x0000000d000d7308 */ /* 0x000e620000002400 */
[----:B--2---:R-:W-:Y:S01]  /*61a0*/  FFMA.FTZ R8, R0, R195, R8 ;  /* 0x000000c300087223 */ /* 0x004fe20000010008 */
[----:B------:R-:W-:-:S02]  /*61b0*/  FSEL R154, R154, -INF , !P5 ;  /* 0xff8000009a9a7808 */ /* 0x000fc40006800000 */
[----:B------:R-:W-:Y:S02]  /*61c0*/  FSEL R151, R16, -INF , !P1 ;  /* 0xff80000010977808 */ /* 0x000fe40004800000 */
[----:B------:R-:W-:Y:S02]  /*61d0*/  ISETP.GE.AND P2, PT, R192, R187, PT ;  /* 0x000000bbc000720c */ /* 0x000fe40003f46270 */
[----:B------:R-:W2:Y:S01]  /*61e0*/  MUFU.TANH R9, R15 ;  /* 0x0000000f00097308 */ /* 0x000ea20000002400 */
[----:B---3--:R-:W-:Y:S01]  /*61f0*/  FFMA.FTZ R17, R0, R193, R17 ;  /* 0x000000c100117223 */ /* 0x008fe20000010011 */
[C---:B------:R-:W-:Y:S02]  /*6200*/  ISETP.GE.AND P5, PT, R196.reuse, R188, PT ;  /* 0x000000bcc400720c */ /* 0x040fe40003fa6270 */
[----:B------:R-:W-:Y:S02]  /*6210*/  ISETP.GE.AND P1, PT, R196, R187, PT ;  /* 0x000000bbc400720c */ /* 0x000fe40003f26270 */
[----:B------:R-:W-:-:S02]  /*6220*/  FSEL R148, R12, -INF , !P6 ;  /* 0xff8000000c947808 */ /* 0x000fc40007000000 */
[----:B------:R-:W3:Y:S01]  /*6230*/  MUFU.TANH R11, R113 ;  /* 0x00000071000b7308 */ /* 0x000ee20000002400 */
[----:B-1----:R-:W-:Y:S01]  /*6240*/  FFMA.FTZ R13, R0, R197, R13 ;  /* 0x000000c5000d7223 */ /* 0x002fe2000001000d */
[----:B------:R-:W-:Y:S02]  /*6250*/  FSEL R67, R8, -INF , !P3 ;  /* 0xff80000008437808 */ /* 0x000fe40005800000 */
[C---:B------:R-:W-:Y:S01]  /*6260*/  ISETP.GE.AND P6, PT, R6.reuse, R188, PT ;  /* 0x000000bc0600720c */ /* 0x040fe20003fc6270 */
[----:B------:R-:W-:Y:S01]  /*6270*/  BAR.SYNC.DEFER_BLOCKING 0x0 ;  /* 0x0000000000007b1d */ /* 0x000fe20000010000 */
[----:B------:R-:W-:Y:S01]  /*6280*/  ISETP.GE.AND P3, PT, R6, R187, PT ;  /* 0x000000bb0600720c */ /* 0x000fe20003f66270 */
[C---:B------:R-:W-:Y:S01]  /*6290*/  FFMA.FTZ R6, R0.reuse, R5, R229 ;  /* 0x0000000500067223 */ /* 0x040fe200000100e5 */
[----:B------:R-:W-:Y:S01]  /*62a0*/  FSEL R149, R17, -INF , !P2 ;  /* 0xff80000011957808 */ /* 0x000fe20005000000 */
[C---:B--2---:R-:W-:Y:S01]  /*62b0*/  FFMA.FTZ R9, R0.reuse, R197, R9 ;  /* 0x000000c500097223 */ /* 0x044fe20000010009 */
[----:B------:R-:W-:Y:S01]  /*62c0*/  FSEL R144, R13, -INF , !P5 ;  /* 0xff8000000d907808 */ /* 0x000fe20006800000 */
[----:B------:R-:W1:Y:S01]  /*62d0*/  MUFU.TANH R114, R114 ;  /* 0x0000007200727308 */ /* 0x000e620000002400 */
[----:B------:R-:W-:Y:S01]  /*62e0*/  FFMA.FTZ R5, R0, R5, R84 ;  /* 0x0000000500057223 */ /* 0x000fe20000010054 */
[----:B------:R-:W-:-:S02]  /*62f0*/  ISETP.GE.AND P2, PT, R198, R187, PT ;  /* 0x000000bbc600720c */ /* 0x000fc40003f46270 */
[----:B------:R-:W-:Y:S01]  /*6300*/  FSEL R65, R9, -INF , !P1 ;  /* 0xff80000009417808 */ /* 0x000fe20004800000 */
[----:B---3--:R-:W-:Y:S01]  /*6310*/  FFMA.FTZ R11, R0, R201, R11 ;  /* 0x000000c9000b7223 */ /* 0x008fe2000001000b */
[C---:B------:R-:W-:Y:S02]  /*6320*/  ISETP.GE.AND P5, PT, R228.reuse, R188, PT ;  /* 0x000000bce400720c */ /* 0x040fe40003fa6270 */
[----:B------:R-:W2:Y:S01]  /*6330*/  MUFU.TANH R115, R115 ;  /* 0x0000007300737308 */ /* 0x000ea20000002400 */
[----:B------:R-:W-:Y:S02]  /*6340*/  ISETP.GE.AND P1, PT, R228, R187, PT ;  /* 0x000000bbe400720c */ /* 0x000fe40003f26270 */
[----:B------:R-:W-:Y:S02]  /*6350*/  FSEL R6, R6, -INF , !P6 ;  /* 0xff80000006067808 */ /* 0x000fe40007000000 */
[----:B------:R-:W-:Y:S02]  /*6360*/  FSEL R5, R5, -INF , !P3 ;  /* 0xff80000005057808 */ /* 0x000fe40005800000 */
[----:B------:R-:W-:Y:S01]  /*6370*/  FSEL R64, R11, -INF , !P5 ;  /* 0xff8000000b407808 */ /* 0x000fe20006800000 */
[----:B-1----:R-:W-:-:S05]  /*6380*/  FFMA.FTZ R63, R0, R199, R114 ;  /* 0x000000c7003f7223 */ /* 0x002fca0000010072 */
[----:B------:R-:W-:Y:S01]  /*6390*/  FSEL R63, R63, -INF , !P2 ;  /* 0xff8000003f3f7808 */ /* 0x000fe20005000000 */
[----:B--2---:R-:W-:-:S05]  /*63a0*/  FFMA.FTZ R61, R0, R201, R115 ;  /* 0x000000c9003d7223 */ /* 0x004fca0000010073 */
[----:B------:R-:W-:Y:S01]  /*63b0*/  FSEL R61, R61, -INF , !P1 ;  /* 0xff8000003d3d7808 */ /* 0x000fe20004800000 */
[----:B------:R-:W-:Y:S05]  /*63c0*/  @!P4 BRA `(.L_x_2531) ;  /* 0x00000e200000c947 */ /* 0x000fea0003800000 */
[----:B------:R-:W-:Y:S05]  /*63d0*/  @!P0 BRA `(.L_x_2532) ;  /* 0x0000039000008947 */ /* 0x000fea0003800000 */
[----:B------:R-:W1:Y:S01]  /*63e0*/  I2F.RP R11, R136 ;  /* 0x00000088000b7306 */ /* 0x000e620000209400 */
[C---:B------:R-:W-:Y:S02]  /*63f0*/  IADD3 R13, R120.reuse, -0x80, RZ ;  /* 0xffffff80780d7810 */ /* 0x040fe40007ffe0ff */
[----:B------:R-:W-:Y:S02]  /*6400*/  IABS R10, R120 ;  /* 0x00000078000a7213 */ /* 0x000fe40000000000 */
[----:B------:R-:W-:Y:S02]  /*6410*/  IABS R8, R13 ;  /* 0x0000000d00087213 */ /* 0x000fe40000000000 */
[----:B------:R-:W-:Y:S02]  /*6420*/  LOP3.LUT R120, R120, c[0x0][0x2d0], RZ, 0x3c, !PT ;  /* 0x0000b40078787a12 */ /* 0x000fe400078e3cff */
[----:B------:R-:W-:-:S02]  /*6430*/  LOP3.LUT R13, R13, c[0x0][0x2d0], RZ, 0x3c, !PT ;  /* 0x0000b4000d0d7a12 */ /* 0x000fc400078e3cff */
        /* <DEDUP_REMOVED lines=51> */
.L_x_2532:
[----:B------:R-:W-:-:S04]  /*6770*/  LEA R13, -R134, RZ, 0x7 ;  /* 0x000000ff860d7211 */ /* 0x000fc800078e39ff */
[----:B------:R-:W-:Y:S02]  /*6780*/  SHF.R.S32.HI R12, RZ, 0x1f, R13 ;  /* 0x0000001fff0c7819 */ /* 0x000fe4000001140d */
.L_x_2533:
        /* <DEDUP_REMOVED lines=162> */
.L_x_2535:
[----:B------:R-:W-:Y:S05]  /*71b0*/  BSYNC B0 ;  /* 0x0000000000007941 */ /* 0x000fea0003800000 */
.L_x_2534:
[----:B------:R-:W0:Y:S01]  /*71c0*/  LDGDEPBAR ;  /* 0x00000000000079af */ /* 0x000e220000000000 */
[----:B------:R-:W-:-:S04]  /*71d0*/  IADD3 R184, P1, R13, R184, RZ ;  /* 0x000000b80db87210 */ /* 0x000fc80007f3e0ff */
[----:B------:R-:W-:Y:S02]  /*71e0*/  IADD3.X R185, R12, R185, RZ, P1, !PT ;  /* 0x000000b90cb97210 */ /* 0x000fe40000ffe4ff */
.L_x_2531:
        /* <DEDUP_REMOVED lines=63> */
[----:B------:R-:W1:Y:S03]  /*75e0*/  SHFL.BFLY PT, R8, R11, 0x2, 0x1f ;  /* 0x0c401f000b087f89 */ /* 0x000e6600000e0000 */
[-C--:B------:R-:W-:Y:S01]  /*75f0*/  LEA R139, R3, R201.reuse, 0x1 ;  /* 0x000000c9038b7211 */ /* 0x080fe200078e08ff */
[----:B------:R-:W2:Y:S01]  /*7600*/  SHFL.BFLY PT, R9, R10, 0x2, 0x1f ;  /* 0x0c401f000a097f89 */ /* 0x000ea200000e0000 */
[----:B------:R-:W-:-:S02]  /*7610*/  LEA R138, R2, R201, 0x1 ;  /* 0x000000c9028a7211 */ /* 0x000fc400078e08ff */
[----:B------:R-:W-:Y:S01]  /*7620*/  LEA R137, R2, R139, 0x1 ;  /* 0x0000008b02897211 */ /* 0x000fe200078e08ff */
        /* <DEDUP_REMOVED lines=25> */
[----:B------:R-:W1:Y:S01]  /*77c0*/  LDSM.16.MT88.4 R92, [R201+0x10000] ;  /* 0x01000000c95c783b */ /* 0x000e620000004200 */
[--C-:B------:R-:W-:Y:S02]  /*77d0*/  FFMA.FTZ R58, R6, c[0x0][0x23c], -R141.reuse ;  /* 0x00008f00063a7a23 */ /* 0x100fe4000001088d */
[--C-:B------:R-:W-:Y:S01]  /*77e0*/  FFMA.FTZ R55, R88, c[0x0][0x23c], -R141.reuse ;  /* 0x00008f0058377a23 */ /* 0x100fe2000001088d */
[----:B------:R-:W-:Y:S01]  /*77f0*/  MUFU.EX2 R51, R51 ;  /* 0x0000003300337308 */ /* 0x000fe20000000800 */
[----:B------:R-:W-:Y:S02]  /*7800*/  FFMA.FTZ R56, R90, c[0x0][0x23c], -R141 ;  /* 0x00008f005a387a23 */ /* 0x000fe4000001088d */
[--C-:B------:R-:W-:Y:S02]  /*7810*/  FFMA.FTZ R60, R5, c[0x0][0x23c], -R62.reuse ;  /* 0x00008f00053c7a23 */ /* 0x100fe4000001083e */
[----:B------:R-:W-:-:S02]  /*7820*/  FFMA.FTZ R59, R7, c[0x0][0x23c], -R62 ;  /* 0x00008f00073b7a23 */ /* 0x000fc4000001083e */
[--C-:B------:R-:W-:Y:S01]  /*7830*/  FFMA.FTZ R57, R49, c[0x0][0x23c], -R62.reuse ;  /* 0x00008f0031397a23 */ /* 0x100fe2000001083e */
[----:B------:R-:W-:Y:S01]  /*7840*/  LDSM.16.MT88.4 R4, [R137+0x10000] ;  /* 0x010000008904783b */ /* 0x000fe20000004200 */
[--C-:B------:R-:W-:Y:S01]  /*7850*/  FFMA.FTZ R52, R85, c[0x0][0x23c], -R62.reuse ;  /* 0x00008f0055347a23 */ /* 0x100fe2000001083e */
[----:B------:R-:W-:Y:S01]  /*7860*/  MUFU.EX2 R58, R58 ;  /* 0x0000003a003a7308 */ /* 0x000fe20000000800 */
[--C-:B------:R-:W-:Y:S01]  /*7870*/  FFMA.FTZ R54, R48, c[0x0][0x23c], -R141.reuse ;  /* 0x00008f0030367a23 */ /* 0x100fe2000001088d */
[----:B------:R-:W2:Y:S01]  /*7880*/  LDSM.16.MT88.4 R84, [R139+0x10000] ;  /* 0x010000008b54783b */ /* 0x000ea20000004200 */
[--C-:B------:R-:W-:Y:S02]  /*7890*/  FFMA.FTZ R49, R50, c[0x0][0x23c], -R141.reuse ;  /* 0x00008f0032317a23 */ /* 0x100fe4000001088d */
[--C-:B------:R-:W-:Y:S02]  /*78a0*/  FFMA.FTZ R50, R82, c[0x0][0x23c], -R141.reuse ;  /* 0x00008f0052327a23 */ /* 0x100fe4000001088d */
[----:B------:R-:W-:Y:S01]  /*78b0*/  FFMA.FTZ R45, R80, c[0x0][0x23c], -R141 ;  /* 0x00008f00502d7a23 */ /* 0x000fe2000001088d */
[----:B------:R-:W3:Y:S01]  /*78c0*/  MUFU.EX2 R55, R55 ;  /* 0x0000003700377308 */ /* 0x000ee20000000800 */
[----:B------:R-:W-:-:S02]  /*78d0*/  FFMA.FTZ R53, R53, c[0x0][0x23c], -R62 ;  /* 0x00008f0035357a23 */ /* 0x000fc4000001083e */
[--C-:B------:R-:W-:Y:S02]  /*78e0*/  FFMA.FTZ R48, R89, c[0x0][0x23c], -R62.reuse ;  /* 0x00008f0059307a23 */ /* 0x100fe4000001083e */
[--C-:B------:R-:W-:Y:S02]  /*78f0*/  FFMA.FTZ R47, R81, c[0x0][0x23c], -R62.reuse ;  /* 0x00008f00512f7a23 */ /* 0x100fe4000001083e */
[----:B------:R-:W-:Y:S01]  /*7900*/  FFMA.FTZ R44, R83, c[0x0][0x23c], -R62 ;  /* 0x00008f00532c7a23 */ /* 0x000fe2000001083e */
[----:B------:R-:W4:Y:S01]  /*7910*/  MUFU.EX2 R56, R56 ;  /* 0x0000003800387308 */ /* 0x000f220000000800 */
[--C-:B------:R-:W-:Y:S02]  /*7920*/  FFMA.FTZ R46, R230, c[0x0][0x23c], -R141.reuse ;  /* 0x00008f00e62e7a23 */ /* 0x100fe4000001088d */
[--C-:B------:R-:W-:Y:S01]  /*7930*/  FFMA.FTZ R41, R232, c[0x0][0x23c], -R141.reuse ;  /* 0x00008f00e8297a23 */ /* 0x100fe2000001088d */
[----:B------:R-:W-:Y:S01]  /*7940*/  LEA R232, P1, R184, c[0x0][0x168], 0x1 ;  /* 0x00005a00b8e87a11 */ /* 0x000fe200078208ff */
[----:B------:R-:W-:-:S02]  /*7950*/  FFMA.FTZ R42, R236, c[0x0][0x23c], -R141 ;  /* 0x00008f00ec2a7a23 */ /* 0x000fc4000001088d */
[----:B------:R-:W-:Y:S01]  /*7960*/  FFMA.FTZ R3, R234, c[0x0][0x23c], -R141 ;  /* 0x00008f00ea037a23 */ /* 0x000fe2000001088d */
[----:B------:R-:W-:Y:S01]  /*7970*/  MUFU.EX2 R60, R60 ;  /* 0x0000003c003c7308 */ /* 0x000fe20000000800 */
[----:B---3--:R-:W-:Y:S01]  /*7980*/  F2FP.BF16.PACK_AB R68, R55, R58 ;  /* 0x0000003a3744723e */ /* 0x008fe200000010ff */
[--C-:B------:R-:W-:Y:S02]  /*7990*/  FFMA.FTZ R43, R237, c[0x0][0x23c], -R62.reuse ;  /* 0x00008f00ed2b7a23 */ /* 0x100fe4000001083e */
[--C-:B------:R-:W-:Y:S02]  /*79a0*/  FFMA.FTZ R40, R239, c[0x0][0x23c], -R62.reuse ;  /* 0x00008f00ef287a23 */ /* 0x100fe4000001083e */
[--C-:B------:R-:W-:Y:S02]  /*79b0*/  FFMA.FTZ R37, R37, c[0x0][0x23c], -R62.reuse ;  /* 0x00008f0025257a23 */ /* 0x100fe4000001083e */
[----:B------:R-:W3:Y:S01]  /*79c0*/  MUFU.EX2 R59, R59 ;  /* 0x0000003b003b7308 */ /* 0x000ee20000000800 */
[----:B----4-:R-:W-:Y:S01]  /*79d0*/  F2FP.BF16.PACK_AB R70, R51, R56 ;  /* 0x000000383346723e */ /* 0x010fe200000010ff */
        /* <DEDUP_REMOVED lines=11> */
[--C-:B------:R-:W-:Y:S01]  /*7a90*/  FFMA.FTZ R153, R233, c[0x0][0x23c], -R62.reuse ;  /* 0x00008f00e9997a23 */ /* 0x100fe2000001083e */
[----:B------:R-:W-:Y:S01]  /*7aa0*/  LEA.HI.X R233, R184, c[0x0][0x16c], R185, 0x1, P1 ;  /* 0x00005b00b8e97a11 */ /* 0x000fe200008f0cb9 */
[--C-:B------:R-:W-:Y:S02]  /*7ab0*/  FFMA.FTZ R161, R164, c[0x0][0x23c], -R141.reuse ;  /* 0x00008f00a4a17a23 */ /* 0x100fe4000001088d */
[----:B------:R-:W-:Y:S01]  /*7ac0*/  MUFU.EX2 R54, R54 ;  /* 0x0000003600367308 */ /* 0x000fe20000000800 */
[--C-:B------:R-:W-:Y:S02]  /*7ad0*/  FFMA.FTZ R166, R167, c[0x0][0x23c], -R62.reuse ;  /* 0x00008f00a7a67a23 */ /* 0x100fe4000001083e */
[--C-:B------:R-:W-:Y:S02]  /*7ae0*/  FFMA.FTZ R159, R178, c[0x0][0x23c], -R141.reuse ;  /* 0x00008f00b29f7a23 */ /* 0x100fe4000001088d */
[--C-:B------:R-:W-:Y:S02]  /*7af0*/  FFMA.FTZ R160, R160, c[0x0][0x23c], -R141.reuse ;  /* 0x00008f00a0a07a23 */ /* 0x100fe4000001088d */
[----:B------:R-:W-:Y:S01]  /*7b00*/  FFMA.FTZ R162, R176, c[0x0][0x23c], -R141 ;  /* 0x00008f00b0a27a23 */ /* 0x000fe2000001088d */
        /* <DEDUP_REMOVED lines=17> */
[C---:B-1----:R-:W-:Y:S01]  /*7c20*/  HMMA.16816.F32.BF16 R96, R68.reuse, R92, RZ ;  /* 0x0000005c4460723c */ /* 0x042fe200000418ff */
[--C-:B------:R-:W-:Y:S01]  /*7c30*/  FFMA.FTZ R173, R152, c[0x0][0x23c], -R141.reuse ;  /* 0x00008f0098ad7a23 */ /* 0x100fe2000001088d */
[----:B------:R-:W-:Y:S01]  /*7c40*/  MUFU.EX2 R53, R53 ;  /* 0x0000003500357308 */ /* 0x000fe20000000800 */
[--C-:B------:R-:W-:Y:S02]  /*7c50*/  FFMA.FTZ R158, R158, c[0x0][0x23c], -R141.reuse ;  /* 0x00008f009e9e7a23 */ /* 0x100fe4000001088d */
[--C-:B------:R-:W-:Y:S02]  /*7c60*/  FFMA.FTZ R165, R156, c[0x0][0x23c], -R141.reuse ;  /* 0x00008f009ca57a23 */ /* 0x100fe4000001088d */
[----:B------:R-:W-:Y:S01]  /*7c70*/  FFMA.FTZ R154, R154, c[0x0][0x23c], -R141 ;  /* 0x00008f009a9a7a23 */ /* 0x000fe2000001088d */
[----:B------:R-:W-:Y:S01]  /*7c80*/  HMMA.16816.F32.BF16 R92, R68, R94, RZ ;  /* 0x0000005e445c723c */ /* 0x000fe200000418ff */
[--C-:B------:R-:W-:Y:S01]  /*7c90*/  FFMA.FTZ R152, R157, c[0x0][0x23c], -R62.reuse ;  /* 0x00008f009d987a23 */ /* 0x100fe2000001083e */
[----:B------:R-:W1:Y:S01]  /*7ca0*/  MUFU.EX2 R48, R48 ;  /* 0x0000003000307308 */ /* 0x000e620000000800 */
        /* <DEDUP_REMOVED lines=11> */
[----:B------:R-:W4:Y:S01]  /*7d60*/  MUFU.EX2 R44, R44 ;  /* 0x0000002c002c7308 */ /* 0x000f220000000800 */
[----:B------:R-:W-:-:S02]  /*7d70*/  FADD.FTZ R51, R51, R56 ;  /* 0x0000003833337221 */ /* 0x000fc40000010000 */
[----:B------:R-:W-:-:S03]  /*7d80*/  FADD.FTZ R52, R52, R57 ;  /* 0x0000003934347221 */ /* 0x000fc60000010000 */
[C---:B------:R-:W-:Y:S02]  /*7d90*/  HMMA.16816.F32.BF16 R112, R68.reuse, R108, RZ ;  /* 0x0000006c4470723c */ /* 0x040fe400000418ff */
[----:B------:R-:W-:Y:S06]  /*7da0*/  MUFU.EX2 R46, R46 ;  /* 0x0000002e002e7308 */ /* 0x000fec0000000800 */
[C---:B--2---:R-:W-:Y:S02]  /*7db0*/  HMMA.16816.F32.BF16 R88, R68.reuse, R84, RZ ;  /* 0x000000544458723c */ /* 0x044fe400000418ff */
        /* <DEDUP_REMOVED lines=12> */
[----:B------:R-:W2:Y:S06]  /*7e80*/  MUFU.EX2 R2, R2 ;  /* 0x0000000200027308 */ /* 0x000eac0000000800 */
[C---:B------:R-:W-:Y:S02]  /*7e90*/  HMMA.16816.F32.BF16 R72, R68.reuse, R4, RZ ;  /* 0x000000044448723c */ /* 0x040fe400000418ff */
[----:B------:R-:W-:Y:S05]  /*7ea0*/  MUFU.EX2 R66, R66 ;  /* 0x0000004200427308 */ /* 0x000fea0000000800 */
[----:B---3--:R-:W-:Y:S01]  /*7eb0*/  F2FP.BF16.PACK_AB R4, R49, R54 ;  /* 0x000000363104723e */ /* 0x008fe200000010ff */
[----:B------:R-:W-:Y:S01]  /*7ec0*/  HMMA.16816.F32.BF16 R68, R68, R6, RZ ;  /* 0x000000064444723c */ /* 0x000fe200000418ff */
[----:B-1----:R-:W-:Y:S01]  /*7ed0*/  F2FP.BF16.PACK_AB R5, R48, R53 ;  /* 0x000000353005723e */ /* 0x002fe200000010ff */
[----:B------:R-:W1:Y:S01]  /*7ee0*/  MUFU.EX2 R143, R143 ;  /* 0x0000008f008f7308 */ /* 0x000e620000000800 */
[----:B------:R-:W-:-:S02]  /*7ef0*/  FADD.FTZ R54, R54, R51 ;  /* 0x0000003336367221 */ /* 0x000fc40000010000 */
[----:B------:R-:W-:Y:S02]  /*7f00*/  FADD.FTZ R53, R53, R52 ;  /* 0x0000003435357221 */ /* 0x000fe40000010000 */
[----:B------:R-:W-:Y:S01]  /*7f10*/  F2FP.BF16.PACK_AB R6, R45, R50 ;  /* 0x000000322d06723e */ /* 0x000fe200000010ff */
        /* <DEDUP_REMOVED lines=46> */
[----:B------:R-:W3:Y:S01]  /*8200*/  LDSM.16.MT88.4 R12, [R201+0x11000] ;  /* 0x01100000c90c783b */ /* 0x000ee20000004200 */
        /* <DEDUP_REMOVED lines=18> */
[----:B------:R-:W2:Y:S05]  /*8330*/  LDSM.16.MT88.4 R8, [R137+0x11000] ;  /* 0x011000008908783b */ /* 0x000eaa0000004200 */
[----:B------:R-:W-:Y:S02]  /*8340*/  MUFU.EX2 R169, R169 ;  /* 0x000000a900a97308 */ /* 0x000fe40000000800 */
[C---:B------:R-:W-:Y:S06]  /*8350*/  HMMA.16816.F32.BF16 R112, R4.reuse, R16, R112 ;  /* 0x000000100470723c */ /* 0x040fec0000041870 */
[----:B------:R-:W5:Y:S02]  /*8360*/  MUFU.EX2 R172, R172 ;  /* 0x000000ac00ac7308 */ /* 0x000f640000000800 */
[C---:B------:R-:W-:Y:S01]  /*8370*/  HMMA.16816.F32.BF16 R108, R4.reuse, R18, R108 ;  /* 0x00000012046c723c */ /* 0x040fe2000004186c */
[----:B------:R-:W-:Y:S05]  /*8380*/  LDSM.16.MT88.4 R16, [R137+0xd800] ;  /* 0x00d800008910783b */ /* 0x000fea0000004200 */
[----:B------:R-:W-:Y:S02]  /*8390*/  MUFU.EX2 R158, R158 ;  /* 0x0000009e009e7308 */ /* 0x000fe40000000800 */
[C---:B---3--:R-:W-:Y:S06]  /*83a0*/  HMMA.16816.F32.BF16 R96, R4.reuse, R12, R96 ;  /* 0x0000000c0460723c */ /* 0x048fec0000041860 */
[----:B------:R-:W3:Y:S02]  /*83b0*/  MUFU.EX2 R165, R165 ;  /* 0x000000a500a57308 */ /* 0x000ee40000000800 */
[C---:B------:R-:W-:Y:S01]  /*83c0*/  HMMA.16816.F32.BF16 R92, R4.reuse, R14, R92 ;  /* 0x0000000e045c723c */ /* 0x040fe2000004185c */
[----:B------:R-:W1:Y:S05]  /*83d0*/  LDSM.16.MT88.4 R12, [R138+0xd800] ;  /* 0x00d800008a0c783b */ /* 0x000e6a0000004200 */
[----:B------:R-:W-:Y:S02]  /*83e0*/  MUFU.EX2 R154, R154 ;  /* 0x0000009a009a7308 */ /* 0x000fe40000000800 */
[C---:B------:R-:W-:Y:S06]  /*83f0*/  HMMA.16816.F32.BF16 R128, R4.reuse, R24, R128 ;  /* 0x000000180480723c */ /* 0x040fec0000041880 */
[----:B------:R-:W-:Y:S02]  /*8400*/  MUFU.EX2 R173, R173 ;  /* 0x000000ad00ad7308 */ /* 0x000fe40000000800 */
[C---:B--2---:R-:W-:Y:S06]  /*8410*/  HMMA.16816.F32.BF16 R72, R4.reuse, R8, R72 ;  /* 0x000000080448723c */ /* 0x044fec0000041848 */
[----:B------:R-:W-:Y:S02]  /*8420*/  MUFU.EX2 R152, R152 ;  /* 0x0000009800987308 */ /* 0x000fe40000000800 */
[C---:B------:R-:W-:Y:S01]  /*8430*/  HMMA.16816.F32.BF16 R68, R4.reuse, R10, R68 ;  /* 0x0000000a0444723c */ /* 0x040fe20000041844 */
[----:B------:R-:W2:Y:S05]  /*8440*/  LDSM.16.MT88.4 R8, [R201+0x11800] ;  /* 0x01180000c908783b */ /* 0x000eaa0000004200 */
        /* <DEDUP_REMOVED lines=61> */
[----:B--2---:R-:W-:Y:S02]  /*8820*/  HMMA.16816.F32.BF16 R112, R4, R8, R112 ;  /* 0x000000080470723c */ /* 0x004fe40000041870 */
[----:B------:R-:W-:-:S06]  /*8830*/  FADD.FTZ R167, R167, R166 ;  /* 0x000000a6a7a77221 */ /* 0x000fcc0000010000 */
        /* <DEDUP_REMOVED lines=166> */
[----:B------:R-:W-:-:S03]  /*92a0*/  IMAD R3, R136, R3, R4 ;  /* 0x0000000388037224 */ /* 0x000fc600078e0204 */
        /* <DEDUP_REMOVED lines=19> */
[----:B------:R-:W-:Y:S02]  /*93e0*/  IMAD.IADD R2, R5, 0x1, -R2 ;  /* 0x0000000105027824 */ /* 0x000fe400078e0a02 */
[----:B------:R-:W-:-:S04]  /*93f0*/  IMAD.MOV.U32 R5, RZ, RZ, c[0x0][0x2d0] ;  /* 0x0000b400ff057624 */ /* 0x000fc800078e00ff */
[----:B------:R-:W-:-:S04]  /*9400*/  IMAD R5, R2, R5, -0x80 ;  /* 0xffffff8002057424 */ /* 0x000fc800078e0205 */
[----:B------:R-:W-:Y:S01]  /*9410*/  IMAD.WIDE.U32 R6, R5, c[0x0][0x1a0], RZ ;  /* 0x0000680005067a25 */ /* 0x000fe200078e00ff */
[----:B------:R-:W-:-:S05]  /*9420*/  SHF.R.S32.HI R2, RZ, 0x1f, R5 ;  /* 0x0000001fff027819 */ /* 0x000fca0000011405 */
[----:B------:R-:W-:-:S04]  /*9430*/  IMAD R2, R2, c[0x0][0x1a0], RZ ;  /* 0x0000680002027a24 */ /* 0x000fc800078e02ff */
[----:B------:R-:W-:-:S04]  /*9440*/  IMAD R2, R5, c[0x0][0x1a4], R2 ;  /* 0x0000690005027a24 */ /* 0x000fc800078e0202 */
        /* <DEDUP_REMOVED lines=8> */
.L_x_2537:
[----:B------:R-:W-:-:S04]  /*94d0*/  LEA R8, -R186, RZ, 0x7 ;  /* 0x000000ffba087211 */ /* 0x000fc800078e39ff */
[----:B------:R-:W-:Y:S02]  /*94e0*/  SHF.R.S32.HI R5, RZ, 0x1f, R8 ;  /* 0x0000001fff057819 */ /* 0x000fe40000011408 */
.L_x_2538:
        /* <DEDUP_REMOVED lines=70> */
[C---:B------:R-:W-:Y:S01]  /*9950*/  IADD3 R7, P3, R223.reuse, R4, RZ ;  /* 0x00000004df077210 */ /* 0x040fe20007f7e0ff */
        /* <DEDUP_REMOVED lines=9> */
[----:B------:R-:W-:-:S02]  /*99f0*/  IADD3 R9, P4, R223, R7, RZ ;  /* 0x00000007df097210 */ /* 0x000fc40007f9e0ff */
[C---:B------:R-:W-:Y:S01]  /*9a00*/  @!P2 LEA R32, P6, R7.reuse, R180, 0x1 ;  /* 0x000000b40720a211 */ /* 0x040fe200078c08ff */
[----:B------:R-:W-:Y:S01]  /*9a10*/  @P2 STS.128 [R217+0xd800], RZ ;  /* 0x00d800ffd9002388 */ /* 0x000fe20000000c00 */
[-C--:B------:R-:W-:Y:S01]  /*9a20*/  @!P1 IADD3 R4, P5, R7, R38.reuse, RZ ;  /* 0x0000002607049210 */ /* 0x080fe20007fbe0ff */
[--C-:B------:R-:W-:Y:S01]  /*9a30*/  IMAD.X R6, R222, 0x1, R5.reuse, P4 ;  /* 0x00000001de067824 */ /* 0x100fe200020e0605 */
[----:B------:R-:W-:Y:S01]  /*9a40*/  @!P1 IADD3 R38, P3, R9, R38, RZ ;  /* 0x0000002609269210 */ /* 0x000fe20007f7e0ff */
[----:B------:R-:W-:Y:S01]  /*9a50*/  @!PT LDS RZ, [RZ] ;  /* 0x00000000fffff984 */ /* 0x000fe20000000800 */
[----:B------:R-:W-:Y:S01]  /*9a60*/  @!PT LDS RZ, [RZ] ;  /* 0x00000000fffff984 */ /* 0x000fe20000000800 */
[----:B------:R-:W-:Y:S01]  /*9a70*/  @!PT LDS RZ, [RZ] ;  /* 0x00000000fffff984 */ /* 0x000fe20000000800 */
[----:B------:R5:W-:Y:S01]  /*9a80*/  @!P2 LDGSTS.E.BYPASS.LTC128B.128 [R217+0xd800], [R16.64] ;  /* 0x0d80000010d9afae */ /* 0x000be2000b901d4c */
[----:B------:R-:W-:Y:S01]  /*9a90*/  @!P2 LEA.HI.X R33, R7, R181, R5, 0x1, P6 ;  /* 0x000000b50721a211 */ /* 0x000fe200030f0c05 */
[--C-:B------:R-:W-:Y:S01]  /*9aa0*/  @!P1 IMAD.X R7, R5, 0x1, R36.reuse, P5 ;  /* 0x0000000105079824 */ /* 0x100fe200028e0624 */
[----:B--2---:R-:W-:Y:S01]  /*9ab0*/  @!P1 LEA R26, P5, R4, c[0x0][0x170], 0x1 ;  /* 0x00005c00041a9a11 */ /* 0x004fe200078a08ff */
[----:B------:R-:W-:Y:S01]  /*9ac0*/  @P1 STS.128 [R217+0x11800], RZ ;  /* 0x011800ffd9001388 */ /* 0x000fe20000000c00 */
[----:B------:R-:W-:Y:S01]  /*9ad0*/  @!P2 LEA R8, P4, R9, R180, 0x1 ;  /* 0x000000b40908a211 */ /* 0x000fe200078808ff */
[----:B------:R-:W-:Y:S01]  /*9ae0*/  @!P1 IMAD.X R5, R6, 0x1, R36, P3 ;  /* 0x0000000106059824 */ /* 0x000fe200018e0624 */
[----:B------:R-:W-:Y:S01]  /*9af0*/  @!P1 LEA.HI.X R27, R4, c[0x0][0x174], R7, 0x1, P5 ;  /* 0x00005d00041b9a11 */ /* 0x000fe200028f0c07 */
[----:B------:R-:W-:Y:S01]  /*9b00*/  @!PT LDS RZ, [RZ] ;  /* 0x00000000fffff984 */ /* 0x000fe20000000800 */
[----:B------:R-:W-:Y:S01]  /*9b10*/  @!PT LDS RZ, [RZ] ;  /* 0x00000000fffff984 */ /* 0x000fe20000000800 */
[----:B------:R-:W-:Y:S01]  /*9b20*/  @!PT LDS RZ, [RZ] ;  /* 0x00000000fffff984 */ /* 0x000fe20000000800 */
[----:B------:R2:W-:Y:S01]  /*9b30*/  @!P1 LDGSTS.E.BYPASS.LTC128B.128 [R217+0x11800], [R14.64+0x80] ;  /* 0x118000800ed99fae */ /* 0x0005e2000b901d4c */
[----:B------:R-:W-:-:S02]  /*9b40*/  @!P1 LEA R34, P3, R38, c[0x0][0x170], 0x1 ;  /* 0x00005c0026229a11 */ /* 0x000fc400078608ff */
[----:B------:R-:W-:Y:S01]  /*9b50*/  @!P2 LEA.HI.X R9, R9, R181, R6, 0x1, P4 ;  /* 0x000000b50909a211 */ /* 0x000fe200020f0c06 */
[----:B------:R-:W-:Y:S01]  /*9b60*/  @P2 STS.128 [R217+0xe000], RZ ;  /* 0x00e000ffd9002388 */ /* 0x000fe20000000c00 */
[----:B------:R-:W-:Y:S02]  /*9b70*/  @!P1 LEA.HI.X R35, R38, c[0x0][0x174], R5, 0x1, P3 ;  /* 0x00005d0026239a11 */ /* 0x000fe400018f0c05 */
[----:B------:R-:W-:Y:S01]  /*9b80*/  ISETP.GE.AND P3, PT, R135, 0x3, PT ;  /* 0x000000038700780c */ /* 0x000fe20003f66270 */
        /* <DEDUP_REMOVED lines=41> */
[----:B-1----:R-:W1:Y:S04]  /*9e20*/  LDSM.16.M88.4 R28, [R207+0x5800] ;  /* 0x00580000cf1c783b */ /* 0x002e680000000200 */
[----:B------:R-:W1:Y:S04]  /*9e30*/  LDSM.16.M88.4 R44, [R207+0x4800] ;  /* 0x00480000cf2c783b */ /* 0x000e680000000200 */
[----:B------:R-:W1:Y:S04]  /*9e40*/  LDSM.16.M88.4 R36, [R207+0x5000] ;  /* 0x00500000cf24783b */ /* 0x000e680000000200 */
[----:B----4-:R-:W4:Y:S04]  /*9e50*/  LDSM.16.M88.4 R20, [R207+0x6000] ;  /* 0x00600000cf14783b */ /* 0x010f280000000200 */
[----:B--2---:R-:W5:Y:S04]  /*9e60*/  LDSM.16.M88.4 R12, [R207+0x6800] ;  /* 0x00680000cf0c783b */ /* 0x004f680000000200 */
[----:B------:R-:W2:Y:S04]  /*9e70*/  LDSM.16.M88.4 R4, [R207+0x7000] ;  /* 0x00700000cf04783b */ /* 0x000ea80000000200 */
[----:B------:R-:W2:Y:S04]  /*9e80*/  LDSM.16.M88.4 R144, [R207+0x7800] ;  /* 0x00780000cf90783b */ /* 0x000ea80000000200 */
[----:B------:R-:W-:Y:S04]  /*9e90*/  LDSM.16.M88.4 R140, [R206] ;  /* 0x00000000ce8c783b */ /* 0x000fe80000000200 */
[----:B------:R-:W2:Y:S01]  /*9ea0*/  LDSM.16.M88.4 R64, [R205] ;  /* 0x00000000cd40783b */ /* 0x000ea20000000200 */
[C---:B---3--:R-:W-:Y:S03]  /*9eb0*/  HMMA.16816.F32.BF16 R56, R164.reuse, R52, RZ ;  /* 0x00000034a438723c */ /* 0x048fe600000418ff */
[----:B------:R-:W3:Y:S04]  /*9ec0*/  LDSM.16.M88.4 R60, [R205+0x1800] ;  /* 0x00180000cd3c783b */ /* 0x000ee80000000200 */
[----:B------:R-:W2:Y:S01]  /*9ed0*/  LDSM.16.M88.4 R148, [R205+0x1000] ;  /* 0x00100000cd94783b */ /* 0x000ea20000000200 */
[C---:B------:R-:W-:Y:S03]  /*9ee0*/  HMMA.16816.F32.BF16 R52, R164.reuse, R54, RZ ;  /* 0x00000036a434723c */ /* 0x040fe600000418ff */
[----:B------:R-:W2:Y:S04]  /*9ef0*/  LDSM.16.M88.4 R160, [R205+0x800] ;  /* 0x00080000cda0783b */ /* 0x000ea80000000200 */
[----:B------:R-:W2:Y:S01]  /*9f00*/  LDSM.16.M88.4 R176, [R205+0x2000] ;  /* 0x00200000cdb0783b */ /* 0x000ea20000000200 */
[C---:B-1----:R-:W-:Y:S03]  /*9f10*/  HMMA.16816.F32.BF16 R32, R164.reuse, R28, RZ ;  /* 0x0000001ca420723c */ /* 0x042fe600000418ff */
[----:B------:R-:W1:Y:S04]  /*9f20*/  LDSM.16.M88.4 R172, [R205+0x2800] ;  /* 0x00280000cdac783b */ /* 0x000e680000000200 */
[----:B------:R-:W-:Y:S01]  /*9f30*/  LDSM.16.M88.4 R156, [R205+0x3800] ;  /* 0x00380000cd9c783b */ /* 0x000fe20000000200 */
[C---:B------:R-:W-:Y:S03]  /*9f40*/  HMMA.16816.F32.BF16 R28, R164.reuse, R30, RZ ;  /* 0x0000001ea41c723c */ /* 0x040fe600000418ff */
[----:B------:R-:W-:Y:S04]  /*9f50*/  LDSM.16.M88.4 R152, [R200+0x4000] ;  /* 0x00400000c898783b */ /* 0x000fe80000000200 */
[----:B------:R-:W-:Y:S01]  /*9f60*/  LDSM.16.M88.4 R180, [R202+0x3000] ;  /* 0x00300000cab4783b */ /* 0x000fe20000000200 */
[C---:B------:R-:W-:Y:S03]  /*9f70*/  HMMA.16816.F32.BF16 R48, R164.reuse, R44, RZ ;  /* 0x0000002ca430723c */ /* 0x040fe600000418ff */
[----:B------:R-:W0:Y:S05]  /*9f80*/  LDGDEPBAR ;  /* 0x00000000000079af */ /* 0x000e2a0000000000 */
[C---:B------:R-:W-:Y:S08]  /*9f90*/  HMMA.16816.F32.BF16 R40, R164.reuse, R36, RZ ;  /* 0x00000024a428723c */ /* 0x040ff000000418ff */
[C---:B----4-:R-:W-:Y:S08]  /*9fa0*/  HMMA.16816.F32.BF16 R24, R164.reuse, R20, RZ ;  /* 0x00000014a418723c */ /* 0x050ff000000418ff */
[C---:B-----5:R-:W-:Y:S08]  /*9fb0*/  HMMA.16816.F32.BF16 R16, R164.reuse, R12, RZ ;  /* 0x0000000ca410723c */ /* 0x060ff000000418ff */
        /* <DEDUP_REMOVED lines=11> */
[----:B------:R-:W4:Y:S07]  /*a070*/  LDSM.16.M88.4 R64, [R204] ;  /* 0x00000000cc40783b */ /* 0x000f2e0000000200 */
        /* <DEDUP_REMOVED lines=12> */
[C---:B-1----:R-:W-:Y:S08]  /*a140*/  HMMA.16816.F32.BF16 R16, R140.reuse, R172, R16 ;  /* 0x000000ac8c10723c */ /* 0x042ff00000041810 */
[C---:B------:R-:W-:Y:S01]  /*a150*/  HMMA.16816.F32.BF16 R12, R140.reuse, R174, R12 ;  /* 0x000000ae8c0c723c */ /* 0x040fe2000004180c */
[----:B------:R-:W-:Y:S07]  /*a160*/  LDSM.16.M88.4 R172, [R202+0x3800] ;  /* 0x00380000caac783b */ /* 0x000fee0000000200 */
[C---:B--2---:R-:W-:Y:S08]  /*a170*/  HMMA.16816.F32.BF16 R8, R140.reuse, R144, R8 ;  /* 0x000000908c08723c */ /* 0x044ff00000041808 */
[C---:B------:R-:W-:Y:S01]  /*a180*/  HMMA.16816.F32.BF16 R4, R140.reuse, R146, R4 ;  /* 0x000000928c04723c */ /* 0x040fe20000041804 */
[----:B------:R-:W1:Y:S07]  /*a190*/  LDSM.16.M88.4 R144, [R200+0x6000] ;  /* 0x00600000c890783b */ /* 0x000e6e0000000200 */
[C---:B------:R-:W-:Y:S08]  /*a1a0*/  HMMA.16816.F32.BF16 R168, R140.reuse, R156, R168 ;  /* 0x0000009c8ca8723c */ /* 0x040ff000000418a8 */
[----:B------:R-:W-:Y:S01]  /*a1b0*/  HMMA.16816.F32.BF16 R164, R140, R158, R164 ;  /* 0x0000009e8ca4723c */ /* 0x000fe200000418a4 */
[----:B------:R-:W2:Y:S04]  /*a1c0*/  LDSM.16.M88.4 R156, [R200+0x6800] ;  /* 0x00680000c89c783b */ /* 0x000ea80000000200 */
[----:B------:R-:W1:Y:S03]  /*a1d0*/  LDSM.16.M88.4 R140, [R200+0x7000] ;  /* 0x00700000c88c783b */ /* 0x000e660000000200 */
[C---:B----4-:R-:W-:Y:S08]  /*a1e0*/  HMMA.16816.F32.BF16 R56, R64.reuse, R152, R56 ;  /* 0x000000984038723c */ /* 0x050ff00000041838 */
[C---:B------:R-:W-:Y:S01]  /*a1f0*/  HMMA.16816.F32.BF16 R52, R64.reuse, R154, R52 ;  /* 0x0000009a4034723c */ /* 0x040fe20000041834 */
[----:B------:R-:W4:Y:S07]  /*a200*/  LDSM.16.M88.4 R152, [R200+0x7800] ;  /* 0x00780000c898783b */ /* 0x000f2e0000000200 */
[C---:B---3--:R-:W-:Y:S08]  /*a210*/  HMMA.16816.F32.BF16 R40, R64.reuse, R60, R40 ;  /* 0x0000003c4028723c */ /* 0x048ff00000041828 */
[C---:B------:R-:W-:Y:S01]  /*a220*/  HMMA.16816.F32.BF16 R36, R64.reuse, R62, R36 ;  /* 0x0000003e4024723c */ /* 0x040fe20000041824 */
[----:B------:R-:W3:Y:S07]  /*a230*/  LDSM.16.M88.4 R60, [R202] ;  /* 0x00000000ca3c783b */ /* 0x000eee0000000200 */
[C---:B-----5:R-:W-:Y:S08]  /*a240*/  HMMA.16816.F32.BF16 R48, R64.reuse, R160, R48 ;  /* 0x000000a04030723c */ /* 0x060ff00000041830 */
        /* <DEDUP_REMOVED lines=10> */
[----:B------:R-:W-:Y:S07]  /*a2f0*/  LDSM.16.M88.4 R156, [R207+0x8000] ;  /* 0x00800000cf9c783b */ /* 0x000fee0000000200 */
[C---:B------:R-:W-:Y:S08]  /*a300*/  HMMA.16816.F32.BF16 R8, R64.reuse, R140, R8 ;  /* 0x0000008c4008723c */ /* 0x040ff00000041808 */
[C---:B------:R-:W-:Y:S01]  /*a310*/  HMMA.16816.F32.BF16 R4, R64.reuse, R142, R4 ;  /* 0x0000008e4004723c */ /* 0x040fe20000041804 */
[----:B------:R-:W2:Y:S07]  /*a320*/  LDSM.16.M88.4 R140, [R202+0x1800] ;  /* 0x00180000ca8c783b */ /* 0x000eae0000000200 */
[C---:B----4-:R-:W-:Y:S08]  /*a330*/  HMMA.16816.F32.BF16 R168, R64.reuse, R152, R168 ;  /* 0x0000009840a8723c */ /* 0x050ff000000418a8 */
[----:B------:R-:W-:Y:S01]  /*a340*/  HMMA.16816.F32.BF16 R164, R64, R154, R164 ;  /* 0x0000009a40a4723c */ /* 0x000fe200000418a4 */
[----:B------:R-:W4:Y:S04]  /*a350*/  LDSM.16.M88.4 R64, [R202+0x2000] ;  /* 0x00200000ca40783b */ /* 0x000f280000000200 */
[----:B------:R-:W-:Y:S03]  /*a360*/  LDSM.16.M88.4 R152, [R207+0x8800] ;  /* 0x00880000cf98783b */ /* 0x000fe60000000200 */
[C---:B---3--:R-:W-:Y:S08]  /*a370*/  HMMA.16816.F32.BF16 R56, R176.reuse, R60, R56 ;  /* 0x0000003cb038723c */ /* 0x048ff00000041838 */
[C---:B------:R-:W-:Y:S01]  /*a380*/  HMMA.16816.F32.BF16 R52, R176.reuse, R62, R52 ;  /* 0x0000003eb034723c */ /* 0x040fe20000041834 */
[----:B------:R-:W3:Y:S07]  /*a390*/  LDSM.16.M88.4 R60, [R202+0x2800] ;  /* 0x00280000ca3c783b */ /* 0x000eee0000000200 */
[C---:B-1----:R-:W-:Y:S08]  /*a3a0*/  HMMA.16816.F32.BF16 R40, R176.reuse, R144, R40 ;  /* 0x00000090b028723c */ /* 0x042ff00000041828 */
[C---:B------:R-:W-:Y:S01]  /*a3b0*/  HMMA.16816.F32.BF16 R36, R176.reuse, R146, R36 ;  /* 0x00000092b024723c */ /* 0x040fe20000041824 */
[----:B------:R-:W1:Y:S07]  /*a3c0*/  LDSM.16.M88.4 R144, [R207+0x9800] ;  /* 0x00980000cf90783b */ /* 0x000e6e0000000200 */
[C---:B--2---:R-:W-:Y:S08]  /*a3d0*/  HMMA.16816.F32.BF16 R32, R176.reuse, R140, R32 ;  /* 0x0000008cb020723c */ /* 0x044ff00000041820 */
[C---:B----4-:R-:W-:Y:S08]  /*a3e0*/  HMMA.16816.F32.BF16 R24, R176.reuse, R64, R24 ;  /* 0x00000040b018723c */ /* 0x050ff00000041818 */
[C---:B------:R-:W-:Y:S01]  /*a3f0*/  HMMA.16816.F32.BF16 R20, R176.reuse, R66, R20 ;  /* 0x00000042b014723c */ /* 0x040fe20000041814 */
[----:B------:R-:W2:Y:S07]  /*a400*/  LDSM.16.M88.4 R64, [R207+0xa800] ;  /* 0x00a80000cf40783b */ /* 0x000eae0000000200 */
[C---:B------:R-:W-:Y:S01]  /*a410*/  HMMA.16816.F32.BF16 R28, R176.reuse, R142, R28 ;  /* 0x0000008eb01c723c */ /* 0x040fe2000004181c */
[----:B------:R-:W4:Y:S07]  /*a420*/  LDSM.16.M88.4 R140, [R207+0xa000] ;  /* 0x00a00000cf8c783b */ /* 0x000f2e0000000200 */
        /* <DEDUP_REMOVED lines=8> */
[----:B------:R-:W-:Y:S07]  /*a4b0*/  LDSM.16.M88.4 R144, [R206+0x2000] ;  /* 0x00200000ce90783b */ /* 0x000fee0000000200 */
[C---:B--2---:R-:W-:Y:S08]  /*a4c0*/  HMMA.16816.F32.BF16 R16, R160.reuse, R64, R16 ;  /* 0x00000040a010723c */ /* 0x044ff00000041810 */
[----:B------:R-:W-:Y:S01]  /*a4d0*/  HMMA.16816.F32.BF16 R12, R160, R66, R12 ;  /* 0x00000042a00c723c */ /* 0x000fe2000004180c */
[----:B------:R-:W1:Y:S07]  /*a4e0*/  LDSM.16.M88.4 R64, [R205+0x4800] ;  /* 0x00480000cd40783b */ /* 0x000e6e0000000200 */
[C---:B------:R-:W-:Y:S08]  /*a4f0*/  HMMA.16816.F32.BF16 R8, R176.reuse, R180, R8 ;  /* 0x000000b4b008723c */ /* 0x040ff00000041808 */
[----:B------:R-:W-:Y:S08]  /*a500*/  HMMA.16816.F32.BF16 R4, R176, R182, R4 ;  /* 0x000000b6b004723c */ /* 0x000ff00000041804 */
[C---:B----4-:R-:W-:Y:S08]  /*a510*/  HMMA.16816.F32.BF16 R24, R160.reuse, R140, R24 ;  /* 0x0000008ca018723c */ /* 0x050ff00000041818 */
[C---:B------:R-:W-:Y:S01]  /*a520*/  HMMA.16816.F32.BF16 R20, R160.reuse, R142, R20 ;  /* 0x0000008ea014723c */ /* 0x040fe20000041814 */
[----:B------:R-:W2:Y:S07]  /*a530*/  LDSM.16.M88.4 R140, [R205+0x4000] ;  /* 0x00400000cd8c783b */ /* 0x000eae0000000200 */
[C---:B------:R-:W-:Y:S08]  /*a540*/  HMMA.16816.F32.BF16 R48, R160.reuse, R152, R48 ;  /* 0x00000098a030723c */ /* 0x040ff00000041830 */
[C---:B------:R-:W-:Y:S01]  /*a550*/  HMMA.16816.F32.BF16 R44, R160.reuse, R154, R44 ;  /* 0x0000009aa02c723c */ /* 0x040fe2000004182c */
[----:B------:R-:W4:Y:S07]  /*a560*/  LDSM.16.M88.4 R152, [R207+0xb800] ;  /* 0x00b80000cf98783b */ /* 0x000f2e0000000200 */
[C---:B------:R-:W-:Y:S08]  /*a570*/  HMMA.16816.F32.BF16 R56, R160.reuse, R156, R56 ;  /* 0x0000009ca038723c */ /* 0x040ff00000041838 */
[C---:B------:R-:W-:Y:S08]  /*a580*/  HMMA.16816.F32.BF16 R52, R160.reuse, R158, R52 ;  /* 0x0000009ea034723c */ /* 0x040ff00000041834 */
[C---:B---3--:R-:W-:Y:S08]  /*a590*/  HMMA.16816.F32.BF16 R40, R160.reuse, R148, R40 ;  /* 0x00000094a028723c */ /* 0x048ff00000041828 */
[C---:B------:R-:W-:Y:S01]  /*a5a0*/  HMMA.16816.F32.BF16 R36, R160.reuse, R150, R36 ;  /* 0x00000096a024723c */ /* 0x040fe20000041824 */
[----:B------:R-:W-:Y:S07]  /*a5b0*/  LDSM.16.M88.4 R148, [R204+0x2000] ;  /* 0x00200000cc94783b */ /* 0x000fee0000000200 */
[C---:B------:R-:W-:Y:S08]  /*a5c0*/  HMMA.16816.F32.BF16 R8, R160.reuse, R60, R8 ;  /* 0x0000003ca008723c */ /* 0x040ff00000041808 */
[----:B------:R-:W-:Y:S01]  /*a5d0*/  HMMA.16816.F32.BF16 R4, R160, R62, R4 ;  /* 0x0000003ea004723c */ /* 0x000fe20000041804 */
[----:B------:R-:W3:Y:S07]  /*a5e0*/  LDSM.16.M88.4 R60, [R200+0x8000] ;  /* 0x00800000c83c783b */ /* 0x000eee0000000200 */
[C---:B-1----:R-:W-:Y:S01]  /*a5f0*/  HMMA.16816.F32.BF16 R156, R144.reuse, R64, R48 ;  /* 0x00000040909c723c */ /* 0x042fe20000041830 */
[----:B------:R-:W-:Y:S07]  /*a600*/  LDSM.16.M88.4 R48, [R202+0x4000] ;  /* 0x00400000ca30783b */ /* 0x000fee0000000200 */
[----:B------:R-:W-:Y:S01]  /*a610*/  HMMA.16816.F32.BF16 R44, R144, R66, R44 ;  /* 0x00000042902c723c */ /* 0x000fe2000004182c */
[----:B------:R-:W1:Y:S07]  /*a620*/  LDSM.16.M88.4 R64, [R205+0x5800] ;  /* 0x00580000cd40783b */ /* 0x000e6e0000000200 */
[C---:B------:R-:W-:Y:S08]  /*a630*/  HMMA.16816.F32.BF16 R168, R176.reuse, R172, R168 ;  /* 0x000000acb0a8723c */ /* 0x040ff000000418a8 */
[----:B------:R-:W-:Y:S07]  /*a640*/  HMMA.16816.F32.BF16 R164, R176, R174, R164 ;  /* 0x000000aeb0a4723c */ /* 0x000fee00000418a4 */
[----:B------:R-:W-:Y:S01]  /*a650*/  IMAD R175, R216, 0x80, R215 ;  /* 0x00000080d8af7824 */ /* 0x000fe200078e02d7 */
[----:B--2---:R-:W-:Y:S03]  /*a660*/  HMMA.16816.F32.BF16 R56, R144, R140, R56 ;  /* 0x0000008c9038723c */ /* 0x004fe60000041838 */
[----:B------:R-:W-:Y:S01]  /*a670*/  I2F R173, R175 ;  /* 0x000000af00ad7306 */ /* 0x000fe20000201400 */
[----:B------:R-:W-:-:S02]  /*a680*/  IADD3 R174, R175, 0x1, RZ ;  /* 0x00000001afae7810 */ /* 0x000fc40007ffe0ff */
[C---:B------:R-:W-:Y:S02]  /*a690*/  IADD3 R172, R175.reuse, 0x8, RZ ;  /* 0x00000008afac7810 */ /* 0x040fe40007ffe0ff */
[----:B------:R-:W-:Y:S01]  /*a6a0*/  HMMA.16816.F32.BF16 R52, R144, R142, R52 ;  /* 0x0000008e9034723c */ /* 0x000fe20000041834 */
[----:B------:R-:W2:Y:S01]  /*a6b0*/  LDSM.16.M88.4 R140, [R203+0x2000] ;  /* 0x00200000cb8c783b */ /* 0x000ea20000000200 */
[C---:B------:R-:W-:Y:S01]  /*a6c0*/  IADD3 R176, R175.reuse, 0x9, RZ ;  /* 0x00000009afb07810 */ /* 0x040fe20007ffe0ff */
[----:B------:R-:W-:Y:S01]  /*a6d0*/  I2F R177, R174 ;  /* 0x000000ae00b17306 */ /* 0x000fe20000201400 */
[----:B------:R-:W-:Y:S02]  /*a6e0*/  IADD3 R190, R175, 0x19, RZ ;  /* 0x00000019afbe7810 */ /* 0x000fe40007ffe0ff */
[C---:B------:R-:W-:Y:S02]  /*a6f0*/  ISETP.GE.AND P4, PT, R174.reuse, R188, PT ;  /* 0x000000bcae00720c */ /* 0x040fe40003f86270 */
[----:B----4-:R-:W-:Y:S01]  /*a700*/  HMMA.16816.F32.BF16 R168, R160, R152, R168 ;  /* 0x00000098a0a8723c */ /* 0x010fe200000418a8 */
[----:B------:R-:W-:-:S02]  /*a710*/  ISETP.GE.AND P5, PT, R174, R187, PT ;  /* 0x000000bbae00720c */ /* 0x000fc40003fa6270 */
[----:B------:R-:W-:Y:S01]  /*a720*/  I2F R179, R172 ;  /* 0x000000ac00b37306 */ /* 0x000fe20000201400 */
[C---:B------:R-:W-:Y:S02]  /*a730*/  IADD3 R178, R175.reuse, 0x10, RZ ;  /* 0x00000010afb27810 */ /* 0x040fe40007ffe0ff */
[----:B------:R-:W-:Y:S02]  /*a740*/  ISETP.GE.AND P6, PT, R172, R188, PT ;  /* 0x000000bcac00720c */ /* 0x000fe40003fc6270 */
[----:B------:R-:W-:Y:S01]  /*a750*/  HMMA.16816.F32.BF16 R164, R160, R154, R164 ;  /* 0x0000009aa0a4723c */ /* 0x000fe200000418a4 */
[----:B------:R-:W4:Y:S01]  /*a760*/  LDSM.16.M88.4 R160, [R200+0x8800] ;  /* 0x00880000c8a0783b */ /* 0x000f220000000200 */
[C---:B------:R-:W-:Y:S01]  /*a770*/  IADD3 R180, R175.reuse, 0x11, RZ ;  /* 0x00000011afb47810 */ /* 0x040fe20007ffe0ff */
[----:B------:R-:W-:Y:S01]  /*a780*/  I2F R181, R176 ;  /* 0x000000b000b57306 */ /* 0x000fe20000201400 */
[C---:B------:R-:W-:Y:S01]  /*a790*/  IADD3 R182, R175.reuse, 0x18, RZ ;  /* 0x00000018afb67810 */ /* 0x040fe20007ffe0ff */
[----:B------:R-:W-:Y:S01]  /*a7a0*/  LDSM.16.M88.4 R152, [R205+0x5000] ;  /* 0x00500000cd98783b */ /* 0x000fe20000000200 */
[----:B------:R-:W-:-:S02]  /*a7b0*/  IADD3 R192, R175, 0x20, RZ ;  /* 0x00000020afc07810 */ /* 0x000fc40007ffe0ff */
[C---:B---3--:R-:W-:Y:S01]  /*a7c0*/  HMMA.16816.F32.BF16 R56, R148.reuse, R60, R56 ;  /* 0x0000003c9438723c */ /* 0x048fe20000041838 */
[C---:B------:R-:W-:Y:S02]  /*a7d0*/  IADD3 R196, R175.reuse, 0x29, RZ ;  /* 0x00000029afc47810 */ /* 0x040fe40007ffe0ff */
[----:B------:R-:W-:Y:S01]  /*a7e0*/  I2F R195, R190 ;  /* 0x000000be00c37306 */ /* 0x000fe20000201400 */
[C---:B------:R-:W-:Y:S02]  /*a7f0*/  IADD3 R228, R175.reuse, 0x30, RZ ;  /* 0x00000030afe47810 */ /* 0x040fe40007ffe0ff */
[C---:B------:R-:W-:Y:S02]  /*a800*/  IADD3 R194, R175.reuse, 0x31, RZ ;  /* 0x00000031afc27810 */ /* 0x040fe40007ffe0ff */
[----:B------:R-:W-:Y:S01]  /*a810*/  HMMA.16816.F32.BF16 R52, R148, R62, R52 ;  /* 0x0000003e9434723c */ /* 0x000fe20000041834 */
[C---:B------:R-:W-:Y:S02]  /*a820*/  IADD3 R198, R175.reuse, 0x38, RZ ;  /* 0x00000038afc67810 */ /* 0x040fe40007ffe0ff */
[----:B------:R-:W-:Y:S01]  /*a830*/  I2F R183, R178 ;  /* 0x000000b200b77306 */ /* 0x000fe20000201400 */
[----:B------:R-:W-:-:S02]  /*a840*/  IADD3 R247, R175, 0x51, RZ ;  /* 0x00000051aff77810 */ /* 0x000fc40007ffe0ff */
[C---:B------:R-:W-:Y:S02]  /*a850*/  IADD3 R249, R175.reuse, 0x50, RZ ;  /* 0x00000050aff97810 */ /* 0x040fe40007ffe0ff */
[C---:B-1----:R-:W-:Y:S01]  /*a860*/  HMMA.16816.F32.BF16 R60, R144.reuse, R64, R32 ;  /* 0x00000040903c723c */ /* 0x042fe20000041820 */
[----:B------:R-:W1:Y:S02]  /*a870*/  LDSM.16.M88.4 R32, [R202+0x4800] ;  /* 0x00480000ca20783b */ /* 0x000e640000000200 */
[----:B------:R-:W-:Y:S05]  /*a880*/  I2F R189, R180 ;  /* 0x000000b400bd7306 */ /* 0x000fea0000201400 */
[----:B------:R-:W-:Y:S01]  /*a890*/  HMMA.16816.F32.BF16 R28, R144, R66, R28 ;  /* 0x00000042901c723c */ /* 0x000fe2000004181c */
[----:B------:R-:W3:Y:S02]  /*a8a0*/  LDSM.16.M88.4 R64, [R205+0x6000] ;  /* 0x00600000cd40783b */ /* 0x000ee40000000200 */
[----:B------:R-:W-:Y:S05]  /*a8b0*/  I2F R191, R182 ;  /* 0x000000b600bf7306 */ /* 0x000fea0000201400 */
[----:B--2---:R-:W-:Y:S03]  /*a8c0*/  HMMA.16816.F32.BF16 R56, R140, R48, R56 ;  /* 0x000000308c38723c */ /* 0x004fe60000041838 */
[----:B------:R-:W-:Y:S05]  /*a8d0*/  I2F R193, R192 ;  /* 0x000000c000c17306 */ /* 0x000fea0000201400 */
[C---:B----4-:R-:W-:Y:S03]  /*a8e0*/  HMMA.16816.F32.BF16 R44, R148.reuse, R162, R44 ;  /* 0x000000a2942c723c */ /* 0x050fe6000004182c */
[----:B------:R-:W-:Y:S05]  /*a8f0*/  I2F R229, R196 ;  /* 0x000000c400e57306 */ /* 0x000fea0000201400 */
[----:B------:R-:W-:Y:S03]  /*a900*/  HMMA.16816.F32.BF16 R156, R148, R160, R156 ;  /* 0x000000a0949c723c */ /* 0x000fe6000004189c */
[----:B------:R-:W-:Y:S04]  /*a910*/  I2F R199, R228 ;  /* 0x000000e400c77306 */ /* 0x000fe80000201400 */
[----:B------:R-:W-:Y:S01]  /*a920*/  IADD3 R160, R175, 0x39, RZ ;  /* 0x00000039afa07810 */ /* 0x000fe20007ffe0ff */
[----:B------:R-:W-:Y:S01]  /*a930*/  HMMA.16816.F32.BF16 R52, R140, R50, R52 ;  /* 0x000000328c34723c */ /* 0x000fe20000041834 */
[----:B------:R-:W2:Y:S01]  /*a940*/  LDSM.16.M88.4 R48, [R200+0x9000] ;  /* 0x00900000c830783b */ /* 0x000ea20000000200 */
[----:B------:R-:W-:Y:S01]  /*a950*/  FMUL.FTZ R230, R57, c[0x0][0x2ec] ;  /* 0x0000bb0039e67a20 */ /* 0x000fe20000410000 */
[----:B------:R-:W-:Y:S01]  /*a960*/  I2F R237, R194 ;  /* 0x000000c200ed7306 */ /* 0x000fe20000201400 */
[----:B------:R-:W-:-:S04]  /*a970*/  FMUL.FTZ R162, R59, c[0x0][0x2ec] ;  /* 0x0000bb003ba27a20 */ /* 0x000fc80000410000 */
[----:B-1----:R-:W-:Y:S03]  /*a980*/  HMMA.16816.F32.BF16 R44, R140, R34, R44 ;  /* 0x000000228c2c723c */ /* 0x002fe6000004182c */
[----:B------:R-:W-:Y:S05]  /*a990*/  MUFU.TANH R230, R230 ;  /* 0x000000e600e67308 */ /* 0x000fea0000002400 */
[C---:B---3--:R-:W-:Y:S03]  /*a9a0*/  HMMA.16816.F32.BF16 R24, R144.reuse, R64, R24 ;  /* 0x000000409018723c */ /* 0x048fe60000041818 */
[----:B------:R-:W-:Y:S05]  /*a9b0*/  MUFU.TANH R162, R162 ;  /* 0x000000a200a27308 */ /* 0x000fea0000002400 */
[----:B------:R-:W-:Y:S01]  /*a9c0*/  HMMA.16816.F32.BF16 R20, R144, R66, R20 ;  /* 0x000000429014723c */ /* 0x000fe20000041814 */
[----:B------:R-:W1:Y:S01]  /*a9d0*/  LDSM.16.M88.4 R64, [R205+0x6800] ;  /* 0x00680000cd40783b */ /* 0x000e620000000200 */
[----:B------:R-:W-:Y:S01]  /*a9e0*/  FMUL.FTZ R53, R53, c[0x0][0x2ec] ;  /* 0x0000bb0035357a20 */ /* 0x000fe20000410000 */
[----:B------:R-:W-:Y:S01]  /*a9f0*/  I2F R239, R198 ;  /* 0x000000c600ef7306 */ /* 0x000fe20000201400 */
[----:B------:R-:W-:-:S02]  /*aa00*/  FMUL.FTZ R54, R54, c[0x0][0x2ec] ;  /* 0x0000bb0036367a20 */ /* 0x000fc40000410000 */
[----:B------:R-:W-:Y:S02]  /*aa10*/  FMUL.FTZ R52, R52, c[0x0][0x2ec] ;  /* 0x0000bb0034347a20 */ /* 0x000fe40000410000 */
[----:B------:R-:W-:Y:S01]  /*aa20*/  HMMA.16816.F32.BF16 R156, R140, R32, R156 ;  /* 0x000000208c9c723c */ /* 0x000fe2000004189c */
[----:B------:R-:W3:Y:S01]  /*aa30*/  LDSM.16.M88.4 R32, [R200+0x9800] ;  /* 0x00980000c820783b */ /* 0x000ee20000000200 */
[----:B------:R-:W-:Y:S01]  /*aa40*/  FMUL.FTZ R44, R44, c[0x0][0x2ec] ;  /* 0x0000bb002c2c7a20 */ /* 0x000fe20000410000 */
[----:B------:R-:W-:Y:S01]  /*aa50*/  MUFU.TANH R53, R53 ;  /* 0x0000003500357308 */ /* 0x000fe20000002400 */
[----:B------:R-:W-:Y:S02]  /*aa60*/  FMUL.FTZ R236, R45, c[0x0][0x2ec] ;  /* 0x0000bb002dec7a20 */ /* 0x000fe40000410000 */
[----:B------:R-:W-:Y:S02]  /*aa70*/  FMUL.FTZ R238, R46, c[0x0][0x2ec] ;  /* 0x0000bb002eee7a20 */ /* 0x000fe40000410000 */
[----:B------:R-:W-:Y:S01]  /*aa80*/  HMMA.16816.F32.BF16 R40, R144, R152, R40 ;  /* 0x000000989028723c */ /* 0x000fe20000041828 */
[----:B------:R-:W-:-:S02]  /*aa90*/  FMUL.FTZ R240, R47, c[0x0][0x2ec] ;  /* 0x0000bb002ff07a20 */ /* 0x000fc40000410000 */
[----:B------:R-:W4:Y:S01]  /*aaa0*/  MUFU.TANH R54, R54 ;  /* 0x0000003600367308 */ /* 0x000f220000002400 */
[----:B------:R-:W-:-:S03]  /*aab0*/  FMUL.FTZ R55, R55, c[0x0][0x2ec] ;  /* 0x0000bb0037377a20 */ /* 0x000fc60000410000 */
[----:B------:R-:W-:Y:S01]  /*aac0*/  FMUL.FTZ R153, R58, c[0x0][0x2ec] ;  /* 0x0000bb003a997a20 */ /* 0x000fe20000410000 */
[----:B------:R-:W-:Y:S01]  /*aad0*/  HMMA.16816.F32.BF16 R36, R144, R154, R36 ;  /* 0x0000009a9024723c */ /* 0x000fe20000041824 */
[C---:B------:R-:W-:Y:S02]  /*aae0*/  IADD3 R152, R175.reuse, 0x21, RZ ;  /* 0x00000021af987810 */ /* 0x040fe40007ffe0ff */
[----:B------:R-:W-:Y:S04]  /*aaf0*/  MUFU.TANH R52, R52 ;  /* 0x0000003400347308 */ /* 0x000fe80000002400 */
[----:B------:R-:W-:Y:S01]  /*ab00*/  FMUL.FTZ R155, R56, c[0x0][0x2ec] ;  /* 0x0000bb00389b7a20 */ /* 0x000fe20000410000 */
[----:B------:R-:W-:Y:S01]  /*ab10*/  IADD3 R154, R175, 0x28, RZ ;  /* 0x00000028af9a7810 */ /* 0x000fe20007ffe0ff */
[----:B------:R-:W5:Y:S01]  /*ab20*/  LDSM.16.M88.4 R56, [R202+0x5000] ;  /* 0x00500000ca38783b */ /* 0x000f620000000200 */
[----:B------:R-:W-:Y:S01]  /*ab30*/  FMUL.FTZ R163, R156, c[0x0][0x2ec] ;  /* 0x0000bb009ca37a20 */ /* 0x000fe20000410000 */
[----:B------:R-:W-:Y:S01]  /*ab40*/  MUFU.TANH R240, R240 ;  /* 0x000000f000f07308 */ /* 0x000fe20000002400 */
[----:B------:R-:W-:-:S02]  /*ab50*/  FMUL.FTZ R156, R157, c[0x0][0x2ec] ;  /* 0x0000bb009d9c7a20 */ /* 0x000fc40000410000 */
[----:B------:R-:W-:Y:S02]  /*ab60*/  FMUL.FTZ R157, R158, c[0x0][0x2ec] ;  /* 0x0000bb009e9d7a20 */ /* 0x000fe40000410000 */
[----:B--2---:R-:W-:Y:S01]  /*ab70*/  HMMA.16816.F32.BF16 R40, R148, R48, R40 ;  /* 0x000000309428723c */ /* 0x004fe20000041828 */
[----:B----4-:R-:W-:Y:S02]  /*ab80*/  FFMA.FTZ R54, R0, R179, R54 ;  /* 0x000000b300367223 */ /* 0x010fe40000010036 */
[----:B------:R2:W-:Y:S01]  /*ab90*/  MUFU.TANH R158, R44 ;  /* 0x0000002c009e7308 */ /* 0x0005e20000002400 */
[----:B------:R-:W-:-:S04]  /*aba0*/  FMUL.FTZ R159, R159, c[0x0][0x2ec] ;  /* 0x0000bb009f9f7a20 */ /* 0x000fc80000410000 */
[C---:B-1----:R-:W-:Y:S03]  /*abb0*/  HMMA.16816.F32.BF16 R16, R144.reuse, R64, R16 ;  /* 0x000000409010723c */ /* 0x042fe60000041810 */
[----:B------:R-:W-:Y:S05]  /*abc0*/  MUFU.TANH R163, R163 ;  /* 0x000000a300a37308 */ /* 0x000fea0000002400 */
[----:B------:R-:W-:Y:S01]  /*abd0*/  HMMA.16816.F32.BF16 R64, R144, R66, R12 ;  /* 0x000000429040723c */ /* 0x000fe2000004180c */
[----:B------:R-:W-:Y:S02]  /*abe0*/  LDSM.16.M88.4 R12, [R202+0x5800] ;  /* 0x00580000ca0c783b */ /* 0x000fe40000000200 */
[----:B------:R-:W-:Y:S02]  /*abf0*/  MUFU.TANH R157, R157 ;  /* 0x0000009d009d7308 */ /* 0x000fe40000002400 */
[----:B--2---:R-:W1:Y:S03]  /*ac00*/  LDSM.16.M88.4 R44, [R200+0xa000] ;  /* 0x00a00000c82c783b */ /* 0x004e660000000200 */
[C---:B------:R-:W-:Y:S01]  /*ac10*/  HMMA.16816.F32.BF16 R36, R148.reuse, R50, R36 ;  /* 0x000000329424723c */ /* 0x040fe20000041824 */
[----:B------:R-:W2:Y:S02]  /*ac20*/  LDSM.16.M88.4 R48, [R205+0x7000] ;  /* 0x00700000cd30783b */ /* 0x000ea40000000200 */
[----:B------:R-:W-:Y:S05]  /*ac30*/  MUFU.TANH R159, R159 ;  /* 0x0000009f009f7308 */ /* 0x000fea0000002400 */
[C---:B---3--:R-:W-:Y:S03]  /*ac40*/  HMMA.16816.F32.BF16 R60, R148.reuse, R32, R60 ;  /* 0x00000020943c723c */ /* 0x048fe6000004183c */
[----:B------:R-:W3:Y:S05]  /*ac50*/  MUFU.TANH R55, R55 ;  /* 0x0000003700377308 */ /* 0x000eea0000002400 */
[----:B------:R-:W-:Y:S01]  /*ac60*/  HMMA.16816.F32.BF16 R28, R148, R34, R28 ;  /* 0x00000022941c723c */ /* 0x000fe2000004181c */
[----:B------:R-:W4:Y:S02]  /*ac70*/  LDSM.16.M88.4 R32, [R202+0x6000] ;  /* 0x00600000ca20783b */ /* 0x000f240000000200 */
[----:B------:R-:W-:Y:S05]  /*ac80*/  MUFU.TANH R156, R156 ;  /* 0x0000009c009c7308 */ /* 0x000fea0000002400 */
[----:B-----5:R-:W-:Y:S03]  /*ac90*/  HMMA.16816.F32.BF16 R40, R140, R56, R40 ;  /* 0x000000388c28723c */ /* 0x020fe60000041828 */
[----:B------:R-:W-:Y:S01]  /*aca0*/  MUFU.TANH R238, R238 ;  /* 0x000000ee00ee7308 */ /* 0x000fe20000002400 */
[----:B---3--:R-:W-:-:S03]  /*acb0*/  FFMA.FTZ R55, R0, R181, R55 ;  /* 0x000000b500377223 */ /* 0x008fc60000010037 */
[----:B------:R-:W-:Y:S01]  /*acc0*/  IADD3 R56, R175, 0x40, RZ ;  /* 0x00000040af387810 */ /* 0x000fe20007ffe0ff */
[----:B------:R-:W-:Y:S03]  /*acd0*/  HMMA.16816.F32.BF16 R36, R140, R58, R36 ;  /* 0x0000003a8c24723c */ /* 0x000fe60000041824 */
[----:B------:R-:W-:Y:S05]  /*ace0*/  MUFU.TANH R236, R236 ;  /* 0x000000ec00ec7308 */ /* 0x000fea0000002400 */
[----:B-1----:R-:W-:Y:S03]  /*acf0*/  HMMA.16816.F32.BF16 R24, R148, R44, R24 ;  /* 0x0000002c9418723c */ /* 0x002fe60000041818 */
[----:B------:R-:W-:Y:S05]  /*ad00*/  I2F R197, R152 ;  /* 0x0000009800c57306 */ /* 0x000fea0000201400 */
[----:B------:R-:W-:Y:S01]  /*ad10*/  HMMA.16816.F32.BF16 R60, R140, R12, R60 ;  /* 0x0000000c8c3c723c */ /* 0x000fe2000004183c */
[----:B------:R-:W-:-:S02]  /*ad20*/  FMUL.FTZ R40, R40, c[0x0][0x2ec] ;  /* 0x0000bb0028287a20 */ /* 0x000fc40000410000 */
[----:B------:R-:W-:Y:S05]  /*ad30*/  I2F R231, R154 ;  /* 0x0000009a00e77306 */ /* 0x000fea0000201400 */
[----:B------:R-:W-:Y:S01]  /*ad40*/  HMMA.16816.F32.BF16 R28, R140, R14, R28 ;  /* 0x0000000e8c1c723c */ /* 0x000fe2000004181c */
[----:B------:R-:W1:Y:S01]  /*ad50*/  LDSM.16.M88.4 R12, [R200+0xb000] ;  /* 0x00b00000c80c783b */ /* 0x000e620000000200 */
[----:B------:R-:W-:Y:S01]  /*ad60*/  FMUL.FTZ R36, R36, c[0x0][0x2ec] ;  /* 0x0000bb0024247a20 */ /* 0x000fe20000410000 */
[----:B------:R3:W5:Y:S01]  /*ad70*/  MUFU.TANH R59, R40 ;  /* 0x00000028003b7308 */ /* 0x0007620000002400 */
[----:B------:R-:W-:Y:S02]  /*ad80*/  FMUL.FTZ R37, R37, c[0x0][0x2ec] ;  /* 0x0000bb0025257a20 */ /* 0x000fe40000410000 */
[----:B------:R-:W-:-:S02]  /*ad90*/  FMUL.FTZ R38, R38, c[0x0][0x2ec] ;  /* 0x0000bb0026267a20 */ /* 0x000fc40000410000 */
[----:B------:R-:W-:Y:S01]  /*ada0*/  HMMA.16816.F32.BF16 R20, R148, R46, R20 ;  /* 0x0000002e9414723c */ /* 0x000fe20000041814 */
[----:B------:R-:W-:Y:S02]  /*adb0*/  FMUL.FTZ R39, R39, c[0x0][0x2ec] ;  /* 0x0000bb0027277a20 */ /* 0x000fe40000410000 */
[----:B------:R-:W-:Y:S04]  /*adc0*/  MUFU.TANH R241, R37 ;  /* 0x0000002500f17308 */ /* 0x000fe80000002400 */
[----:B------:R-:W-:Y:S01]  /*add0*/  IADD3 R47, R175, 0x41, RZ ;  /* 0x00000041af2f7810 */ /* 0x000fe20007ffe0ff */
[----:B--2---:R-:W-:Y:S01]  /*ade0*/  HMMA.16816.F32.BF16 R8, R144, R48, R8 ;  /* 0x000000309008723c */ /* 0x004fe20000041808 */
[----:B------:R-:W-:Y:S02]  /*adf0*/  FMUL.FTZ R63, R63, c[0x0][0x2ec] ;  /* 0x0000bb003f3f7a20 */ /* 0x000fe40000410000 */
[----:B------:R-:W2:Y:S01]  /*ae00*/  MUFU.TANH R244, R38 ;  /* 0x0000002600f47308 */ /* 0x000ea20000002400 */
[----:B------:R-:W-:-:S02]  /*ae10*/  FMUL.FTZ R60, R60, c[0x0][0x2ec] ;  /* 0x0000bb003c3c7a20 */ /* 0x000fc40000410000 */
[----:B------:R-:W-:Y:S02]  /*ae20*/  FMUL.FTZ R61, R61, c[0x0][0x2ec] ;  /* 0x0000bb003d3d7a20 */ /* 0x000fe40000410000 */
[----:B------:R-:W-:Y:S01]  /*ae30*/  HMMA.16816.F32.BF16 R4, R144, R50, R4 ;  /* 0x000000329004723c */ /* 0x000fe20000041804 */
[----:B------:R-:W-:Y:S02]  /*ae40*/  FMUL.FTZ R48, R41, c[0x0][0x2ec] ;  /* 0x0000bb0029307a20 */ /* 0x000fe40000410000 */
[----:B------:R-:W-:Y:S01]  /*ae50*/  FMUL.FTZ R49, R42, c[0x0][0x2ec] ;  /* 0x0000bb002a317a20 */ /* 0x000fe20000410000 */
[----:B------:R-:W-:Y:S01]  /*ae60*/  MUFU.TANH R51, R36 ;  /* 0x0000002400337308 */ /* 0x000fe20000002400 */
[----:B------:R-:W-:Y:S02]  /*ae70*/  FMUL.FTZ R28, R28, c[0x0][0x2ec] ;  /* 0x0000bb001c1c7a20 */ /* 0x000fe40000410000 */
[----:B------:R-:W-:Y:S01]  /*ae80*/  FMUL.FTZ R50, R43, c[0x0][0x2ec] ;  /* 0x0000bb002b327a20 */ /* 0x000fe20000410000 */
[----:B----4-:R-:W-:Y:S01]  /*ae90*/  HMMA.16816.F32.BF16 R24, R140, R32, R24 ;  /* 0x000000208c18723c */ /* 0x010fe20000041818 */
[----:B---3--:R-:W3:Y:S01]  /*aea0*/  LDSM.16.M88.4 R40, [R200+0xa800] ;  /* 0x00a80000c828783b */ /* 0x008ee20000000200 */
[----:B------:R-:W-:-:S02]  /*aeb0*/  FMUL.FTZ R29, R29, c[0x0][0x2ec] ;  /* 0x0000bb001d1d7a20 */ /* 0x000fc40000410000 */
[----:B------:R4:W4:Y:S01]  /*aec0*/  MUFU.TANH R242, R39 ;  /* 0x0000002700f27308 */ /* 0x0009220000002400 */
[----:B------:R-:W-:Y:S02]  /*aed0*/  FMUL.FTZ R30, R30, c[0x0][0x2ec] ;  /* 0x0000bb001e1e7a20 */ /* 0x000fe40000410000 */
[----:B------:R-:W-:Y:S01]  /*aee0*/  FMUL.FTZ R31, R31, c[0x0][0x2ec] ;  /* 0x0000bb001f1f7a20 */ /* 0x000fe20000410000 */
[----:B------:R-:W-:Y:S01]  /*aef0*/  HMMA.16816.F32.BF16 R20, R140, R34, R20 ;  /* 0x000000228c14723c */ /* 0x000fe20000041814 */
[----:B-----5:R-:W-:Y:S01]  /*af00*/  FFMA.FTZ R135, R0, R193, R59 ;  /* 0x000000c100877223 */ /* 0x020fe2000001003b */
[C---:B------:R-:W-:Y:S01]  /*af10*/  IADD3 R59, R175.reuse, 0x70, RZ ;  /* 0x00000070af3b7810 */ /* 0x040fe20007ffe0ff */
[----:B------:R-:W-:Y:S01]  /*af20*/  FMUL.FTZ R62, R62, c[0x0][0x2ec] ;  /* 0x0000bb003e3e7a20 */ /* 0x000fe20000410000 */
[----:B------:R5:W-:Y:S01]  /*af30*/  MUFU.TANH R32, R28 ;  /* 0x0000001c00207308 */ /* 0x000be20000002400 */
[C---:B--2---:R-:W-:Y:S02]  /*af40*/  FFMA.FTZ R244, R0.reuse, R231, R244 ;  /* 0x000000e700f47223 */ /* 0x044fe400000100f4 */
[C---:B------:R-:W-:Y:S01]  /*af50*/  FFMA.FTZ R35, R0.reuse, R177, R162 ;  /* 0x000000b100237223 */ /* 0x040fe200000100a2 */
[----:B-1----:R-:W-:Y:S01]  /*af60*/  HMMA.16816.F32.BF16 R8, R148, R12, R8 ;  /* 0x0000000c9408723c */ /* 0x002fe20000041808 */
[----:B------:R-:W-:Y:S01]  /*af70*/  IADD3 R34, R175, 0x49, RZ ;  /* 0x00000049af227810 */ /* 0x000fe20007ffe0ff */
[----:B----4-:R-:W1:Y:S02]  /*af80*/  LDSM.16.M88.4 R36, [R205+0x7800] ;  /* 0x00780000cd24783b */ /* 0x010e640000000200 */
[----:B------:R2:W-:Y:S01]  /*af90*/  MUFU.TANH R33, R29 ;  /* 0x0000001d00217308 */ /* 0x0005e20000002400 */
[----:B------:R-:W-:Y:S01]  /*afa0*/  FSEL R35, R35, -INF , !P5 ;  /* 0xff80000023237808 */ /* 0x000fe20006800000 */
[----:B------:R-:W-:-:S02]  /*afb0*/  FFMA.FTZ R242, R0, R229, R242 ;  /* 0x000000e500f27223 */ /* 0x000fc400000100f2 */
[C---:B------:R-:W-:Y:S01]  /*afc0*/  HMMA.16816.F32.BF16 R4, R148.reuse, R14, R4 ;  /* 0x0000000e9404723c */ /* 0x040fe20000041804 */
[----:B------:R-:W4:Y:S01]  /*afd0*/  LDSM.16.M88.4 R12, [R202+0x6800] ;  /* 0x00680000ca0c783b */ /* 0x000f220000000200 */
[----:B------:R-:W-:Y:S01]  /*afe0*/  FMUL.FTZ R26, R26, c[0x0][0x2ec] ;  /* 0x0000bb001a1a7a20 */ /* 0x000fe20000410000 */
[-C--:B------:R-:W-:Y:S01]  /*aff0*/  ISETP.GE.AND P5, PT, R176, R188.reuse, PT ;  /* 0x000000bcb000720c */ /* 0x080fe20003fa6270 */
[----:B------:R-:W-:Y:S01]  /*b000*/  FMUL.FTZ R24, R24, c[0x0][0x2ec] ;  /* 0x0000bb0018187a20 */ /* 0x000fe20000410000 */
[----:B------:R3:W3:Y:S01]  /*b010*/  MUFU.TANH R246, R63 ;  /* 0x0000003f00f67308 */ /* 0x0006e20000002400 */
[----:B-----5:R-:W-:Y:S01]  /*b020*/  FFMA.FTZ R28, R0, R177, R230 ;  /* 0x000000b1001c7223 */ /* 0x020fe200000100e6 */
[----:B------:R-:W-:Y:S01]  /*b030*/  IADD3 R177, R175, 0x60, RZ ;  /* 0x00000060afb17810 */ /* 0x000fe20007ffe0ff */
[----:B------:R-:W-:Y:S02]  /*b040*/  FMUL.FTZ R20, R20, c[0x0][0x2ec] ;  /* 0x0000bb0014147a20 */ /* 0x000fe40000410000 */
[----:B------:R-:W-:Y:S01]  /*b050*/  FMUL.FTZ R21, R21, c[0x0][0x2ec] ;  /* 0x0000bb0015157a20 */ /* 0x000fe20000410000 */
[----:B------:R-:W-:Y:S01]  /*b060*/  FSEL R28, R28, -INF , !P4 ;  /* 0xff8000001c1c7808 */ /* 0x000fe20006000000 */
[----:B------:R-:W-:Y:S01]  /*b070*/  FMUL.FTZ R22, R22, c[0x0][0x2ec] ;  /* 0x0000bb0016167a20 */ /* 0x000fe20000410000 */
[----:B------:R5:W-:Y:S01]  /*b080*/  MUFU.TANH R58, R26 ;  /* 0x0000001a003a7308 */ /* 0x000be20000002400 */
[----:B--2---:R-:W-:Y:S01]  /*b090*/  FFMA.FTZ R29, R0, R181, R53 ;  /* 0x000000b5001d7223 */ /* 0x004fe20000010035 */
[----:B------:R-:W-:Y:S01]  /*b0a0*/  ISETP.GE.AND P4, PT, R172, R187, PT ;  /* 0x000000bbac00720c */ /* 0x000fe20003f86270 */
[----:B------:R-:W-:Y:S01]  /*b0b0*/  FMUL.FTZ R23, R23, c[0x0][0x2ec] ;  /* 0x0000bb0017177a20 */ /* 0x000fe20000410000 */
[C---:B---3--:R-:W-:Y:S01]  /*b0c0*/  HMMA.16816.F32.BF16 R16, R148.reuse, R40, R16 ;  /* 0x000000289410723c */ /* 0x048fe20000041810 */
[----:B------:R-:W-:Y:S01]  /*b0d0*/  FMUL.FTZ R27, R27, c[0x0][0x2ec] ;  /* 0x0000bb001b1b7a20 */ /* 0x000fe20000410000 */
[----:B------:R-:W-:Y:S01]  /*b0e0*/  FSEL R29, R29, -INF , !P5 ;  /* 0xff8000001d1d7808 */ /* 0x000fe20006800000 */
[----:B------:R-:W-:Y:S01]  /*b0f0*/  FMUL.FTZ R25, R25, c[0x0][0x2ec] ;  /* 0x0000bb0019197a20 */ /* 0x000fe20000410000 */
[----:B------:R2:W3:Y:S01]  /*b100*/  MUFU.TANH R44, R24 ;  /* 0x00000018002c7308 */ /* 0x0004e20000002400 */
[----:B------:R-:W-:Y:S01]  /*b110*/  FSEL R63, R54, -INF , !P4 ;  /* 0xff800000363f7808 */ /* 0x000fe20006000000 */
[----:B------:R-:W-:Y:S01]  /*b120*/  FFMA.FTZ R174, R0, R237, R246 ;  /* 0x000000ed00ae7223 */ /* 0x000fe200000100f6 */
[C---:B------:R-:W-:Y:S01]  /*b130*/  ISETP.GE.AND P4, PT, R178.reuse, R188, PT ;  /* 0x000000bcb200720c */ /* 0x040fe20003f86270 */
[----:B------:R-:W-:Y:S01]  /*b140*/  HMMA.16816.F32.BF16 R64, R148, R42, R64 ;  /* 0x0000002a9440723c */ /* 0x000fe20000041840 */
[----:B------:R-:W-:Y:S01]  /*b150*/  ISETP.GE.AND P5, PT, R178, R187, PT ;  /* 0x000000bbb200720c */ /* 0x000fe20003fa6270 */
[C---:B------:R-:W-:Y:S01]  /*b160*/  FFMA.FTZ R32, R0.reuse, R239, R32 ;  /* 0x000000ef00207223 */ /* 0x040fe20000010020 */
[C---:B------:R-:W-:Y:S01]  /*b170*/  IADD3 R40, R175.reuse, 0x48, RZ ;  /* 0x00000048af287810 */ /* 0x040fe20007ffe0ff */
[----:B------:R-:W-:Y:S01]  /*b180*/  MUFU.TANH R20, R20 ;  /* 0x0000001400147308 */ /* 0x000fe20000002400 */
[----:B-----5:R-:W-:Y:S01]  /*b190*/  FFMA.FTZ R26, R0, R183, R157 ;  /* 0x000000b7001a7223 */ /* 0x020fe2000001009d */
[----:B------:R-:W-:-:S02]  /*b1a0*/  IADD3 R181, R175, 0x61, RZ ;  /* 0x00000061afb57810 */ /* 0x000fc40007ffe0ff */
[C---:B------:R-:W-:Y:S02]  /*b1b0*/  IADD3 R42, R175.reuse, 0x58, RZ ;  /* 0x00000058af2a7810 */ /* 0x040fe40007ffe0ff */
[----:B------:R-:W-:Y:S01]  /*b1c0*/  FSEL R26, R26, -INF , !P5 ;  /* 0xff8000001a1a7808 */ /* 0x000fe20006800000 */
[----:B-1----:R-:W-:Y:S01]  /*b1d0*/  HMMA.16816.F32.BF16 R168, R144, R36, R168 ;  /* 0x0000002490a8723c */ /* 0x002fe200000418a8 */
[----:B------:R1:W5:Y:S01]  /*b1e0*/  MUFU.TANH R252, R21 ;  /* 0x0000001500fc7308 */ /* 0x0003620000002400 */
[----:B--2---:R-:W-:Y:S01]  /*b1f0*/  FFMA.FTZ R24, R0, R189, R159 ;  /* 0x000000bd00187223 */ /* 0x004fe2000001009f */
[----:B------:R-:W-:Y:S02]  /*b200*/  ISETP.GE.AND P5, PT, R182, R188, PT ;  /* 0x000000bcb600720c */ /* 0x000fe40003fa6270 */
[----:B------:R-:W-:Y:S02]  /*b210*/  IADD3 R157, R175, 0x68, RZ ;  /* 0x00000068af9d7810 */ /* 0x000fe40007ffe0ff */
[----:B---3--:R-:W-:Y:S01]  /*b220*/  IMAD.MOV.U32 R36, RZ, RZ, R44 ;  /* 0x000000ffff247224 */ /* 0x008fe200078e002c */
[----:B----4-:R-:W-:Y:S01]  /*b230*/  HMMA.16816.F32.BF16 R16, R140, R12, R16 ;  /* 0x0000000c8c10723c */ /* 0x010fe20000041810 */
[----:B------:R2:W-:Y:S01]  /*b240*/  MUFU.TANH R248, R30 ;  /* 0x0000001e00f87308 */ /* 0x0005e20000002400 */
[----:B------:R-:W-:-:S05]  /*b250*/  FFMA.FTZ R44, R0, R195, R240 ;  /* 0x000000c3002c7223 */ /* 0x000fca00000100f0 */
[----:B------:R-:W-:Y:S01]  /*b260*/  IADD3 R12, R175, 0x59, RZ ;  /* 0x00000059af0c7810 */ /* 0x000fe20007ffe0ff */
[----:B------:R-:W-:Y:S01]  /*b270*/  HMMA.16816.F32.BF16 R64, R140, R14, R64 ;  /* 0x0000000e8c40723c */ /* 0x000fe20000041840 */
[----:B-1----:R-:W-:Y:S01]  /*b280*/  IMAD.MOV.U32 R21, RZ, RZ, R58 ;  /* 0x000000ffff157224 */ /* 0x002fe200078e003a */
[----:B------:R-:W-:Y:S01]  /*b290*/  MUFU.TANH R172, R22 ;  /* 0x0000001600ac7308 */ /* 0x000fe20000002400 */
[----:B------:R-:W-:Y:S02]  /*b2a0*/  FFMA.FTZ R58, R0, R191, R158 ;  /* 0x000000bf003a7223 */ /* 0x000fe4000001009e */
[----:B------:R-:W-:Y:S02]  /*b2b0*/  IMAD.MOV.U32 R240, RZ, RZ, R21 ;  /* 0x000000fffff07224 */ /* 0x000fe400078e0015 */
[----:B-----5:R-:W-:Y:S01]  /*b2c0*/  IMAD.MOV.U32 R230, RZ, RZ, R252 ;  /* 0x000000ffffe67224 */ /* 0x020fe200078e00fc */
[----:B------:R-:W-:Y:S01]  /*b2d0*/  FSEL R58, R58, -INF , !P5 ;  /* 0xff8000003a3a7808 */ /* 0x000fe20006800000 */
[----:B--2---:R-:W-:Y:S01]  /*b2e0*/  FFMA.FTZ R30, R0, R179, R52 ;  /* 0x000000b3001e7223 */ /* 0x004fe20000010034 */
[----:B------:R1:W-:Y:S01]  /*b2f0*/  MUFU.TANH R178, R23 ;  /* 0x0000001700b27308 */ /* 0x0003e20000002400 */
[----:B------:R-:W-:Y:S01]  /*b300*/  IMAD.MOV.U32 R52, RZ, RZ, R20 ;  /* 0x000000ffff347224 */ /* 0x000fe200078e0014 */
[----:B------:R-:W-:Y:S01]  /*b310*/  ISETP.GE.AND P5, PT, R190, R187, PT ;  /* 0x000000bbbe00720c */ /* 0x000fe20003fa6270 */
[----:B------:R-:W-:Y:S01]  /*b320*/  HMMA.16816.F32.BF16 R164, R144, R38, R164 ;  /* 0x0000002690a4723c */ /* 0x000fe200000418a4 */
[----:B------:R-:W-:-:S02]  /*b330*/  FSEL R30, R30, -INF , !P6 ;  /* 0xff8000001e1e7808 */ /* 0x000fc40007000000 */
[----:B------:R-:W-:Y:S01]  /*b340*/  ISETP.GE.AND P6, PT, R176, R187, PT ;  /* 0x000000bbb000720c */ /* 0x000fe20003fc6270 */
[----:B------:R-:W-:Y:S01]  /*b350*/  FMUL.FTZ R16, R16, c[0x0][0x2ec] ;  /* 0x0000bb0010107a20 */ /* 0x000fe20000410000 */
[----:B------:R2:W-:Y:S01]  /*b360*/  I2F R176, R12 ;  /* 0x0000000c00b07306 */ /* 0x0005e20000201400 */
[----:B------:R-:W-:Y:S01]  /*b370*/  FMUL.FTZ R17, R17, c[0x0][0x2ec] ;  /* 0x0000bb0011117a20 */ /* 0x000fe20000410000 */
[----:B------:R-:W-:Y:S01]  /*b380*/  FSEL R44, R44, -INF , !P5 ;  /* 0xff8000002c2c7808 */ /* 0x000fe20006800000 */
[----:B------:R-:W-:Y:S01]  /*b390*/  FMUL.FTZ R18, R18, c[0x0][0x2ec] ;  /* 0x0000bb0012127a20 */ /* 0x000fe20000410000 */
[----:B------:R-:W-:Y:S01]  /*b3a0*/  ISETP.GE.AND P5, PT, R152, R188, PT ;  /* 0x000000bc9800720c */ /* 0x000fe20003fa6270 */
[----:B------:R-:W-:Y:S02]  /*b3b0*/  FMUL.FTZ R19, R19, c[0x0][0x2ec] ;  /* 0x0000bb0013137a20 */ /* 0x000fe40000410000 */
[----:B------:R-:W-:Y:S01]  /*b3c0*/  FMUL.FTZ R64, R64, c[0x0][0x2ec] ;  /* 0x0000bb0040407a20 */ /* 0x000fe20000410000 */
[----:B-1----:R-:W1:Y:S01]  /*b3d0*/  LDSM.16.M88.4 R20, [R202+0x7000] ;  /* 0x00700000ca14783b */ /* 0x002e620000000200 */
[----:B------:R-:W3:Y:S01]  /*b3e0*/  MUFU.TANH R49, R49 ;  /* 0x0000003100317308 */ /* 0x000ee20000002400 */
[----:B------:R-:W-:-:S02]  /*b3f0*/  FMUL.FTZ R66, R66, c[0x0][0x2ec] ;  /* 0x0000bb0042427a20 */ /* 0x000fc40000410000 */
[----:B------:R-:W-:Y:S02]  /*b400*/  FMUL.FTZ R65, R65, c[0x0][0x2ec] ;  /* 0x0000bb0041417a20 */ /* 0x000fe40000410000 */
[----:B------:R-:W-:Y:S01]  /*b410*/  FMUL.FTZ R67, R67, c[0x0][0x2ec] ;  /* 0x0000bb0043437a20 */ /* 0x000fe20000410000 */
[----:B--2---:R-:W2:Y:S02]  /*b420*/  LDSM.16.M88.4 R12, [R200+0xb800] ;  /* 0x00b80000c80c783b */ /* 0x004ea40000000200 */
[----:B------:R4:W-:Y:S08]  /*b430*/  MUFU.TANH R250, R27 ;  /* 0x0000001b00fa7308 */ /* 0x0009f00000002400 */
[----:B------:R-:W5:Y:S01]  /*b440*/  MUFU.TANH R46, R31 ;  /* 0x0000001f002e7308 */ /* 0x000f620000002400 */
[C---:B---3--:R-:W-:Y:S01]  /*b450*/  FFMA.FTZ R53, R0.reuse, R193, R49 ;  /* 0x000000c100357223 */ /* 0x048fe20000010031 */
[----:B------:R-:W-:Y:S01]  /*b460*/  IADD3 R49, R175, 0x71, RZ ;  /* 0x00000071af317810 */ /* 0x000fe20007ffe0ff */
[----:B----4-:R-:W-:-:S05]  /*b470*/  FFMA.FTZ R27, R0, R183, R163 ;  /* 0x000000b7001b7223 */ /* 0x010fca00000100a3 */
[----:B------:R3:W4:Y:S01]  /*b480*/  MUFU.TANH R243, R60 ;  /* 0x0000003c00f37308 */ /* 0x0007220000002400 */
[----:B------:R-:W-:Y:S02]  /*b490*/  FSEL R27, R27, -INF , !P4 ;  /* 0xff8000001b1b7808 */ /* 0x000fe40006000000 */
[----:B------:R-:W-:Y:S01]  /*b4a0*/  ISETP.GE.AND P4, PT, R180, R187, PT ;  /* 0x000000bbb400720c */ /* 0x000fe20003f86270 */
[----:B-----5:R-:W-:-:S04]  /*b4b0*/  IMAD.MOV.U32 R37, RZ, RZ, R46 ;  /* 0x000000ffff257224 */ /* 0x020fc800078e002e */
[----:B------:R-:W-:Y:S01]  /*b4c0*/  MUFU.TANH R48, R48 ;  /* 0x0000003000307308 */ /* 0x000fe20000002400 */
[----:B------:R-:W-:Y:S01]  /*b4d0*/  FFMA.FTZ R46, R0, R191, R238 ;  /* 0x000000bf002e7223 */ /* 0x000fe200000100ee */
[----:B------:R-:W-:Y:S01]  /*b4e0*/  FSEL R24, R24, -INF , !P4 ;  /* 0xff80000018187808 */ /* 0x000fe20006000000 */
[----:B------:R-:W-:Y:S01]  /*b4f0*/  IMAD.MOV.U32 R238, RZ, RZ, R250 ;  /* 0x000000ffffee7224 */ /* 0x000fe200078e00fa */
[----:B------:R-:W-:Y:S01]  /*b500*/  ISETP.GE.AND P4, PT, R190, R188, PT ;  /* 0x000000bcbe00720c */ /* 0x000fe20003f86270 */
[----:B-1----:R-:W-:Y:S01]  /*b510*/  HMMA.16816.F32.BF16 R4, R140, R22, R4 ;  /* 0x000000168c04723c */ /* 0x002fe20000041804 */
[C---:B---3--:R-:W-:Y:S02]  /*b520*/  FFMA.FTZ R60, R0.reuse, R189, R156 ;  /* 0x000000bd003c7223 */ /* 0x048fe4000001009c */
[----:B------:R-:W-:Y:S01]  /*b530*/  MUFU.TANH R158, R17 ;  /* 0x00000011009e7308 */ /* 0x000fe20000002400 */
[----:B----4-:R-:W-:-:S04]  /*b540*/  FFMA.FTZ R162, R0, R199, R243 ;  /* 0x000000c700a27223 */ /* 0x010fc800000100f3 */
[C---:B--2---:R-:W-:Y:S03]  /*b550*/  HMMA.16816.F32.BF16 R168, R148.reuse, R12, R168 ;  /* 0x0000000c94a8723c */ /* 0x044fe600000418a8 */
[----:B------:R-:W-:Y:S05]  /*b560*/  MUFU.TANH R156, R16 ;  /* 0x00000010009c7308 */ /* 0x000fea0000002400 */
[----:B------:R-:W-:Y:S03]  /*b570*/  HMMA.16816.F32.BF16 R164, R148, R14, R164 ;  /* 0x0000000e94a4723c */ /* 0x000fe600000418a4 */
[----:B------:R-:W-:Y:S05]  /*b580*/  MUFU.TANH R190, R18 ;  /* 0x0000001200be7308 */ /* 0x000fea0000002400 */
[----:B------:R-:W-:-:S02]  /*b590*/  FMUL.FTZ R4, R4, c[0x0][0x2ec] ;  /* 0x0000bb0004047a20 */ /* 0x000fc40000410000 */
[----:B------:R-:W-:Y:S01]  /*b5a0*/  FMUL.FTZ R6, R6, c[0x0][0x2ec] ;  /* 0x0000bb0006067a20 */ /* 0x000fe20000410000 */
[----:B------:R1:W-:Y:S01]  /*b5b0*/  MUFU.TANH R193, R19 ;  /* 0x0000001300c17308 */ /* 0x0003e20000002400 */
[----:B------:R-:W-:Y:S02]  /*b5c0*/  FMUL.FTZ R5, R5, c[0x0][0x2ec] ;  /* 0x0000bb0005057a20 */ /* 0x000fe40000410000 */
[----:B------:R-:W-:-:S05]  /*b5d0*/  FMUL.FTZ R7, R7, c[0x0][0x2ec] ;  /* 0x0000bb0007077a20 */ /* 0x000fca0000410000 */
[----:B------:R-:W2:Y:S01]  /*b5e0*/  MUFU.TANH R50, R50 ;  /* 0x0000003200327308 */ /* 0x000ea20000002400 */
[----:B-1----:R-:W-:Y:S01]  /*b5f0*/  HMMA.16816.F32.BF16 R16, R140, R20, R8 ;  /* 0x000000148c10723c */ /* 0x002fe20000041808 */
[----:B------:R-:W1:Y:S06]  /*b600*/  LDSM.16.M88.4 R8, [R202+0x7800] ;  /* 0x00780000ca08783b */ /* 0x000e6c0000000200 */
[----:B------:R3:W4:Y:S01]  /*b610*/  MUFU.TANH R245, R61 ;  /* 0x0000003d00f57308 */ /* 0x0007220000002400 */
[----:B------:R-:W-:-:S04]  /*b620*/  DEPBAR.LE SB0, 0x0 ;  /* 0x000080000000791a */ /* 0x000fc80000000000 */
[----:B------:R-:W-:Y:S01]  /*b630*/  IADD3 R20, R175, 0x79, RZ ;  /* 0x00000079af147810 */ /* 0x000fe20007ffe0ff */
[----:B--2---:R-:W-:Y:S02]  /*b640*/  FFMA.FTZ R50, R0, R197, R50 ;  /* 0x000000c500327223 */ /* 0x004fe40000010032 */
[----:B------:R2:W-:Y:S01]  /*b650*/  MUFU.TANH R251, R25 ;  /* 0x0000001900fb7308 */ /* 0x0005e20000002400 */
[----:B---3--:R-:W-:-:S07]  /*b660*/  FSEL R61, R55, -INF , !P6 ;  /* 0xff800000373d7808 */ /* 0x008fce0007000000 */
[----:B------:R-:W3:Y:S01]  /*b670*/  MUFU.TANH R62, R62 ;  /* 0x0000003e003e7308 */ /* 0x000ee20000002400 */
[-C--:B------:R-:W-:Y:S01]  /*b680*/  ISETP.GE.AND P6, PT, R180, R188.reuse, PT ;  /* 0x000000bcb400720c */ /* 0x080fe20003fc6270 */
[C---:B------:R-:W-:Y:S01]  /*b690*/  FFMA.FTZ R55, R0.reuse, R229, R241 ;  /* 0x000000e500377223 */ /* 0x040fe200000100f1 */
[----:B------:R-:W-:Y:S01]  /*b6a0*/  IADD3 R180, R175, 0x69, RZ ;  /* 0x00000069afb47810 */ /* 0x000fe20007ffe0ff */
[----:B----4-:R-:W-:Y:S01]  /*b6b0*/  FFMA.FTZ R54, R0, R237, R245 ;  /* 0x000000ed00367223 */ /* 0x010fe200000100f5 */
[----:B------:R-:W-:Y:S01]  /*b6c0*/  FSEL R60, R60, -INF , !P6 ;  /* 0xff8000003c3c7808 */ /* 0x000fe20007000000 */
[----:B------:R-:W-:Y:S01]  /*b6d0*/  FMUL.FTZ R16, R16, c[0x0][0x2ec] ;  /* 0x0000bb0010107a20 */ /* 0x000fe20000410000 */
[----:B------:R-:W-:Y:S01]  /*b6e0*/  ISETP.GE.AND P6, PT, R182, R187, PT ;  /* 0x000000bbb600720c */ /* 0x000fe20003fc6270 */
[----:B--2---:R-:W-:Y:S01]  /*b6f0*/  FFMA.FTZ R25, R0, R195, R236 ;  /* 0x000000c300197223 */ /* 0x004fe200000100ec */
[----:B------:R-:W2:Y:S01]  /*b700*/  I2F R161, R160 ;  /* 0x000000a000a17306 */ /* 0x000ea20000201400 */
[----:B------:R-:W-:Y:S01]  /*b710*/  IMAD.MOV.U32 R182, RZ, RZ, R37 ;  /* 0x000000ffffb67224 */ /* 0x000fe200078e0025 */
[----:B------:R-:W-:Y:S01]  /*b720*/  FSEL R46, R46, -INF , !P6 ;  /* 0xff8000002e2e7808 */ /* 0x000fe20007000000 */
[----:B------:R-:W-:Y:S01]  /*b730*/  FFMA.FTZ R37, R0, R197, R48 ;  /* 0x000000c500257223 */ /* 0x000fe20000010030 */
[-C--:B------:R-:W-:Y:S01]  /*b740*/  ISETP.GE.AND P6, PT, R192, R188.reuse, PT ;  /* 0x000000bcc000720c */ /* 0x080fe20003fc6270 */
[----:B------:R-:W-:Y:S01]  /*b750*/  IMAD.MOV.U32 R236, RZ, RZ, R36 ;  /* 0x000000ffffec7224 */ /* 0x000fe200078e0024 */
[----:B------:R-:W-:Y:S01]  /*b760*/  FSEL R25, R25, -INF , !P4 ;  /* 0xff80000019197808 */ /* 0x000fe20006000000 */
[----:B------:R-:W-:Y:S01]  /*b770*/  FFMA.FTZ R36, R0, R231, R51 ;  /* 0x000000e700247223 */ /* 0x000fe20000010033 */
[-C--:B------:R-:W-:Y:S01]  /*b780*/  ISETP.GE.AND P4, PT, R192, R187.reuse, PT ;  /* 0x000000bbc000720c */ /* 0x080fe20003f86270 */
[----:B------:R-:W4:Y:S01]  /*b790*/  I2F R57, R56 ;  /* 0x0000003800397306 */ /* 0x000f220000201400 */
[----:B------:R-:W-:Y:S01]  /*b7a0*/  FSEL R135, R135, -INF , !P6 ;  /* 0xff80000087877808 */ /* 0x000fe20007000000 */
[----:B------:R-:W-:Y:S01]  /*b7b0*/  IMAD.MOV.U32 R192, RZ, RZ, R248 ;  /* 0x000000ffffc07224 */ /* 0x000fe200078e00f8 */
[----:B------:R-:W-:Y:S01]  /*b7c0*/  ISETP.GE.AND P6, PT, R152, R187, PT ;  /* 0x000000bb9800720c */ /* 0x000fe20003fc6270 */
[----:B---3--:R-:W-:Y:S01]  /*b7d0*/  FFMA.FTZ R62, R0, R199, R62 ;  /* 0x000000c7003e7223 */ /* 0x008fe2000001003e */
[----:B------:R-:W-:Y:S01]  /*b7e0*/  FSEL R53, R53, -INF , !P4 ;  /* 0xff80000035357808 */ /* 0x000fe20006000000 */
[----:B------:R-:W-:Y:S01]  /*b7f0*/  FMUL.FTZ R17, R17, c[0x0][0x2ec] ;  /* 0x0000bb0011117a20 */ /* 0x000fe20000410000 */
[-C--:B------:R-:W-:Y:S01]  /*b800*/  ISETP.GE.AND P4, PT, R154, R188.reuse, PT ;  /* 0x000000bc9a00720c */ /* 0x080fe20003f86270 */
[----:B------:R-:W3:Y:S01]  /*b810*/  I2F R152, R247 ;  /* 0x000000f700987306 */ /* 0x000ee20000201400 */
[----:B------:R-:W-:Y:S01]  /*b820*/  FSEL R37, R37, -INF , !P5 ;  /* 0xff80000025257808 */ /* 0x000fe20006800000 */
[----:B--2---:R-:W-:Y:S01]  /*b830*/  FFMA.FTZ R33, R0, R161, R33 ;  /* 0x000000a100217223 */ /* 0x004fe20000010021 */
[----:B------:R-:W-:Y:S01]  /*b840*/  ISETP.GE.AND P5, PT, R154, R187, PT ;  /* 0x000000bb9a00720c */ /* 0x000fe20003fa6270 */
[----:B------:R-:W-:Y:S01]  /*b850*/  FFMA.FTZ R182, R0, R161, R182 ;  /* 0x000000a100b67223 */ /* 0x000fe200000100b6 */
[----:B------:R-:W-:Y:S01]  /*b860*/  FSEL R252, R50, -INF , !P6 ;  /* 0xff80000032fc7808 */ /* 0x000fe20007000000 */
[----:B------:R-:W-:Y:S01]  /*b870*/  FMUL.FTZ R12, R18, c[0x0][0x2ec] ;  /* 0x0000bb00120c7a20 */ /* 0x000fe20000410000 */
[----:B------:R-:W-:Y:S01]  /*b880*/  ISETP.GE.AND P6, PT, R196, R188, PT ;  /* 0x000000bcc400720c */ /* 0x000fe20003fc6270 */
[----:B------:R-:W2:Y:S01]  /*b890*/  I2F R45, R47 ;  /* 0x0000002f002d7306 */ /* 0x000ea20000201400 */
[----:B------:R-:W-:Y:S01]  /*b8a0*/  FSEL R36, R36, -INF , !P4 ;  /* 0xff80000024247808 */ /* 0x000fe20006000000 */
[----:B----4-:R-:W-:Y:S01]  /*b8b0*/  FFMA.FTZ R236, R0, R57, R236 ;  /* 0x0000003900ec7223 */ /* 0x010fe200000100ec */
[----:B------:R-:W-:Y:S01]  /*b8c0*/  ISETP.GE.AND P4, PT, R196, R187, PT ;  /* 0x000000bbc400720c */ /* 0x000fe20003f86270 */
[----:B------:R-:W-:Y:S01]  /*b8d0*/  FMUL.FTZ R13, R19, c[0x0][0x2ec] ;  /* 0x0000bb00130d7a20 */ /* 0x000fe20000410000 */
[----:B------:R-:W-:-:S02]  /*b8e0*/  FSEL R250, R244, -INF , !P5 ;  /* 0xff800000f4fa7808 */ /* 0x000fc40006800000 */
[----:B------:R-:W-:Y:S01]  /*b8f0*/  ISETP.GE.AND P5, PT, R228, R188, PT ;  /* 0x000000bce400720c */ /* 0x000fe20003fa6270 */
[----:B------:R-:W4:Y:S01]  /*b900*/  I2F R41, R40 ;  /* 0x0000002800297306 */ /* 0x000f220000201400 */
[----:B------:R-:W-:Y:S01]  /*b910*/  FSEL R55, R55, -INF , !P6 ;  /* 0xff80000037377808 */ /* 0x000fe20007000000 */
[----:B---3--:R-:W-:Y:S01]  /*b920*/  FFMA.FTZ R158, R0, R152, R158 ;  /* 0x00000098009e7223 */ /* 0x008fe2000001009e */
[----:B------:R-:W-:Y:S01]  /*b930*/  ISETP.GE.AND P6, PT, R228, R187, PT ;  /* 0x000000bbe400720c */ /* 0x000fe20003fc6270 */
[----:B------:R-:W-:Y:S01]  /*b940*/  FFMA.FTZ R228, R0, R57, R240 ;  /* 0x0000003900e47223 */ /* 0x000fe200000100f0 */
[----:B------:R-:W-:Y:S01]  /*b950*/  FSEL R248, R242, -INF , !P4 ;  /* 0xff800000f2f87808 */ /* 0x000fe20006000000 */
[----:B------:R-:W-:Y:S01]  /*b960*/  FFMA.FTZ R242, R0, R239, R192 ;  /* 0x000000ef00f27223 */ /* 0x000fe200000100c0 */
[-C--:B------:R-:W-:Y:S01]  /*b970*/  ISETP.GE.AND P4, PT, R194, R188.reuse, PT ;  /* 0x000000bcc200720c */ /* 0x080fe20003f86270 */
[----:B------:R-:W3:Y:S01]  /*b980*/  I2F R31, R34 ;  /* 0x00000022001f7306 */ /* 0x000ee20000201400 */
[----:B------:R-:W-:Y:S01]  /*b990*/  FSEL R162, R162, -INF , !P5 ;  /* 0xff800000a2a27808 */ /* 0x000fe20006800000 */
[----:B------:R-:W-:Y:S01]  /*b9a0*/  IMAD.MOV.U32 R192, RZ, RZ, R238 ;  /* 0x000000ffffc07224 */ /* 0x000fe200078e00ee */
[----:B------:R-:W-:Y:S01]  /*b9b0*/  ISETP.GE.AND P5, PT, R194, R187, PT ;  /* 0x000000bbc200720c */ /* 0x000fe20003fa6270 */
[----:B------:R-:W-:Y:S01]  /*b9c0*/  IMAD.MOV.U32 R238, RZ, RZ, R52 ;  /* 0x000000ffffee7224 */ /* 0x000fe200078e0034 */
[----:B------:R-:W-:Y:S01]  /*b9d0*/  FSEL R244, R62, -INF , !P6 ;  /* 0xff8000003ef47808 */ /* 0x000fe20007000000 */
[----:B--2---:R-:W-:Y:S01]  /*b9e0*/  FFMA.FTZ R240, R0, R45, R251 ;  /* 0x0000002d00f07223 */ /* 0x004fe200000100fb */
[-C--:B------:R-:W-:Y:S01]  /*b9f0*/  ISETP.GE.AND P6, PT, R198, R188.reuse, PT ;  /* 0x000000bcc600720c */ /* 0x080fe20003fc6270 */
[----:B------:R-:W2:Y:S01]  /*ba00*/  I2F R43, R249 ;  /* 0x000000f9002b7306 */ /* 0x000ea20000201400 */
[----:B------:R-:W-:Y:S01]  /*ba10*/  FSEL R54, R54, -INF , !P4 ;  /* 0xff80000036367808 */ /* 0x000fe20006000000 */
[----:B----4-:R-:W-:Y:S01]  /*ba20*/  FFMA.FTZ R238, R0, R41, R238 ;  /* 0x0000002900ee7223 */ /* 0x010fe200000100ee */
[----:B------:R-:W-:Y:S01]  /*ba30*/  ISETP.GE.AND P4, PT, R198, R187, PT ;  /* 0x000000bbc600720c */ /* 0x000fe20003f86270 */
[----:B------:R-:W-:Y:S01]  /*ba40*/  FFMA.FTZ R198, R0, R45, R192 ;  /* 0x0000002d00c67223 */ /* 0x000fe200000100c0 */
[----:B------:R-:W-:Y:S01]  /*ba50*/  FSEL R174, R174, -INF , !P5 ;  /* 0xff800000aeae7808 */ /* 0x000fe20006800000 */
[----:B------:R-:W-:Y:S01]  /*ba60*/  FFMA.FTZ R172, R0, R41, R172 ;  /* 0x0000002900ac7223 */ /* 0x000fe200000100ac */
[----:B------:R-:W-:Y:S01]  /*ba70*/  ISETP.GE.AND P5, PT, R160, R188, PT ;  /* 0x000000bca000720c */ /* 0x000fe20003fa6270 */
[----:B------:R-:W-:Y:S01]  /*ba80*/  MUFU.TANH R22, R17 ;  /* 0x0000001100167308 */ /* 0x000fe20000002400 */
[----:B------:R-:W-:Y:S01]  /*ba90*/  FSEL R52, R32, -INF , !P6 ;  /* 0xff80000020347808 */ /* 0x000fe20007000000 */
[----:B---3--:R-:W-:Y:S01]  /*baa0*/  FFMA.FTZ R230, R0, R31, R230 ;  /* 0x0000001f00e67223 */ /* 0x008fe200000100e6 */
[----:B------:R-:W-:Y:S01]  /*bab0*/  ISETP.GE.AND P6, PT, R160, R187, PT ;  /* 0x000000bba000720c */ /* 0x000fe20003fc6270 */
[----:B------:R-:W-:Y:S01]  /*bac0*/  FFMA.FTZ R178, R0, R31, R178 ;  /* 0x0000001f00b27223 */ /* 0x000fe200000100b2 */
[----:B------:R-:W-:-:S02]  /*bad0*/  FSEL R242, R242, -INF , !P4 ;  /* 0xff800000f2f27808 */ /* 0x000fc40006000000 */
[-C--:B------:R-:W-:Y:S01]  /*bae0*/  ISETP.GE.AND P4, PT, R56, R188.reuse, PT ;  /* 0x000000bc3800720c */ /* 0x080fe20003f86270 */
[----:B------:R1:W-:Y:S01]  /*baf0*/  MUFU.TANH R32, R16 ;  /* 0x0000001000207308 */ /* 0x0003e20000002400 */
[----:B------:R-:W-:Y:S01]  /*bb00*/  FSEL R246, R33, -INF , !P5 ;  /* 0xff80000021f67808 */ /* 0x000fe20006800000 */
[----:B--2---:R-:W-:Y:S01]  /*bb10*/  FFMA.FTZ R156, R0, R43, R156 ;  /* 0x0000002b009c7223 */ /* 0x004fe2000001009c */
[----:B------:R-:W-:Y:S02]  /*bb20*/  ISETP.GE.AND P5, PT, R56, R187, PT ;  /* 0x000000bb3800720c */ /* 0x000fe40003fa6270 */
[----:B------:R-:W-:Y:S02]  /*bb30*/  FSEL R182, R182, -INF , !P6 ;  /* 0xff800000b6b67808 */ /* 0x000fe40007000000 */
[----:B------:R-:W-:Y:S01]  /*bb40*/  ISETP.GE.AND P6, PT, R47, R188, PT ;  /* 0x000000bc2f00720c */ /* 0x000fe20003fc6270 */
[----:B------:R-:W-:Y:S01]  /*bb50*/  MUFU.TANH R195, R64 ;  /* 0x0000004000c37308 */ /* 0x000fe20000002400 */
[----:B------:R-:W-:-:S02]  /*bb60*/  FSEL R236, R236, -INF , !P4 ;  /* 0xff800000ecec7808 */ /* 0x000fc40006000000 */
[-C--:B------:R-:W-:Y:S02]  /*bb70*/  ISETP.GE.AND P4, PT, R47, R187.reuse, PT ;  /* 0x000000bb2f00720c */ /* 0x080fe40003f86270 */
[----:B------:R-:W-:Y:S02]  /*bb80*/  FSEL R228, R228, -INF , !P5 ;  /* 0xff800000e4e47808 */ /* 0x000fe40006800000 */
[----:B------:R-:W-:Y:S01]  /*bb90*/  ISETP.GE.AND P5, PT, R40, R188, PT ;  /* 0x000000bc2800720c */ /* 0x000fe20003fa6270 */
[C---:B-1----:R-:W-:Y:S01]  /*bba0*/  HMMA.16816.F32.BF16 R16, R140.reuse, R8, R168 ;  /* 0x000000088c10723c */ /* 0x042fe200000418a8 */
[----:B------:R-:W-:Y:S01]  /*bbb0*/  MUFU.TANH R197, R66 ;  /* 0x0000004200c57308 */ /* 0x000fe20000002400 */
[----:B------:R-:W-:Y:S02]  /*bbc0*/  FSEL R240, R240, -INF , !P6 ;  /* 0xff800000f0f07808 */ /* 0x000fe40007000000 */
[-C--:B------:R-:W-:Y:S02]  /*bbd0*/  ISETP.GE.AND P6, PT, R40, R187.reuse, PT ;  /* 0x000000bb2800720c */ /* 0x080fe40003fc6270 */
[----:B------:R-:W-:Y:S01]  /*bbe0*/  FSEL R198, R198, -INF , !P4 ;  /* 0xff800000c6c67808 */ /* 0x000fe20006000000 */
[----:B------:R-:W-:Y:S01]  /*bbf0*/  FFMA.FTZ R170, R0, R152, R193 ;  /* 0x0000009800aa7223 */ /* 0x000fe200000100c1 */
[----:B------:R-:W-:Y:S01]  /*bc00*/  ISETP.GE.AND P4, PT, R34, R188, PT ;  /* 0x000000bc2200720c */ /* 0x000fe20003f86270 */
[----:B------:R-:W1:Y:S01]  /*bc10*/  I2F R152, R42 ;  /* 0x0000002a00987306 */ /* 0x000e620000201400 */
[----:B------:R-:W-:Y:S01]  /*bc20*/  FSEL R238, R238, -INF , !P5 ;  /* 0xff800000eeee7808 */ /* 0x000fe20006800000 */
[----:B------:R-:W-:Y:S01]  /*bc30*/  HMMA.16816.F32.BF16 R8, R140, R10, R164 ;  /* 0x0000000a8c08723c */ /* 0x000fe200000418a4 */
[----:B------:R-:W-:-:S02]  /*bc40*/  ISETP.GE.AND P5, PT, R34, R187, PT ;  /* 0x000000bb2200720c */ /* 0x000fc40003fa6270 */
[----:B------:R-:W-:Y:S01]  /*bc50*/  FSEL R194, R172, -INF , !P6 ;  /* 0xff800000acc27808 */ /* 0x000fe20007000000 */
[----:B------:R-:W-:Y:S01]  /*bc60*/  FFMA.FTZ R172, R0, R43, R190 ;  /* 0x0000002b00ac7223 */ /* 0x000fe200000100be */
[----:B------:R-:W-:Y:S01]  /*bc70*/  FSEL R230, R230, -INF , !P4 ;  /* 0xff800000e6e67808 */ /* 0x000fe20006000000 */
[----:B------:R-:W2:Y:S01]  /*bc80*/  MUFU.TANH R65, R65 ;  /* 0x0000004100417308 */ /* 0x000ea20000002400 */
[CC--:B------:R-:W-:Y:S02]  /*bc90*/  ISETP.GE.AND P6, PT, R249.reuse, R188.reuse, PT ;  /* 0x000000bcf900720c */ /* 0x0c0fe40003fc6270 */
[-C--:B------:R-:W-:Y:S02]  /*bca0*/  ISETP.GE.AND P4, PT, R249, R187.reuse, PT ;  /* 0x000000bbf900720c */ /* 0x080fe40003f86270 */
[----:B------:R-:W-:Y:S02]  /*bcb0*/  FSEL R196, R178, -INF , !P5 ;  /* 0xff800000b2c47808 */ /* 0x000fe40006800000 */
[C---:B------:R-:W-:Y:S01]  /*bcc0*/  ISETP.GE.AND P5, PT, R247.reuse, R188, PT ;  /* 0x000000bcf700720c */ /* 0x040fe20003fa6270 */
[----:B------:R-:W3:Y:S01]  /*bcd0*/  MUFU.TANH R67, R67 ;  /* 0x0000004300437308 */ /* 0x000ee20000002400 */
[----:B------:R-:W-:Y:S01]  /*bce0*/  FSEL R192, R156, -INF , !P6 ;  /* 0xff8000009cc07808 */ /* 0x000fe20007000000 */
[-C--:B-1----:R-:W-:Y:S01]  /*bcf0*/  FFMA.FTZ R178, R0, R152.reuse, R195 ;  /* 0x0000009800b27223 */ /* 0x082fe200000100c3 */
[----:B------:R-:W-:Y:S01]  /*bd00*/  FSEL R172, R172, -INF , !P4 ;  /* 0xff800000acac7808 */ /* 0x000fe20006000000 */
[----:B------:R-:W-:Y:S01]  /*bd10*/  FFMA.FTZ R168, R0, R152, R197 ;  /* 0x0000009800a87223 */ /* 0x000fe200000100c5 */
[-C--:B------:R-:W-:Y:S01]  /*bd20*/  ISETP.GE.AND P6, PT, R247, R187.reuse, PT ;  /* 0x000000bbf700720c */ /* 0x080fe20003fc6270 */
[----:B------:R-:W-:Y:S01]  /*bd30*/  FMUL.FTZ R14, R16, c[0x0][0x2ec] ;  /* 0x0000bb00100e7a20 */ /* 0x000fe20000410000 */
[----:B------:R-:W-:Y:S01]  /*bd40*/  ISETP.GE.AND P4, PT, R42, R188, PT ;  /* 0x000000bc2a00720c */ /* 0x000fe20003f86270 */
[----:B------:R-:W1:Y:S01]  /*bd50*/  I2F R179, R177 ;  /* 0x000000b100b37306 */ /* 0x000e620000201400 */
[----:B------:R-:W-:Y:S01]  /*bd60*/  FSEL R190, R158, -INF , !P5 ;  /* 0xff8000009ebe7808 */ /* 0x000fe20006800000 */
[-C--:B--2---:R-:W-:Y:S01]  /*bd70*/  FFMA.FTZ R65, R0, R176.reuse, R65 ;  /* 0x000000b000417223 */ /* 0x084fe20000010041 */
[----:B------:R-:W-:Y:S01]  /*bd80*/  IADD3 R154, R175, 0x59, RZ ;  /* 0x00000059af9a7810 */ /* 0x000fe20007ffe0ff */
[----:B------:R-:W-:Y:S01]  /*bd90*/  FMUL.FTZ R15, R17, c[0x0][0x2ec] ;  /* 0x0000bb00110f7a20 */ /* 0x000fe20000410000 */
[-C--:B------:R-:W-:Y:S01]  /*bda0*/  ISETP.GE.AND P5, PT, R42, R187.reuse, PT ;  /* 0x000000bb2a00720c */ /* 0x080fe20003fa6270 */
[----:B------:R-:W-:Y:S01]  /*bdb0*/  FMUL.FTZ R18, R18, c[0x0][0x2ec] ;  /* 0x0000bb0012127a20 */ /* 0x000fe20000410000 */
[----:B------:R-:W-:Y:S01]  /*bdc0*/  FSEL R170, R170, -INF , !P6 ;  /* 0xff800000aaaa7808 */ /* 0x000fe20007000000 */
[----:B------:R-:W2:Y:S01]  /*bdd0*/  I2F R163, R181 ;  /* 0x000000b500a37306 */ /* 0x000ea20000201400 */
[----:B------:R-:W-:Y:S01]  /*bde0*/  FSEL R178, R178, -INF , !P4 ;  /* 0xff800000b2b27808 */ /* 0x000fe20006000000 */
[----:B---3--:R-:W-:Y:S01]  /*bdf0*/  FFMA.FTZ R67, R0, R176, R67 ;  /* 0x000000b000437223 */ /* 0x008fe20000010043 */
[CC--:B------:R-:W-:Y:S01]  /*be00*/  ISETP.GE.AND P6, PT, R154.reuse, R188.reuse, PT ;  /* 0x000000bc9a00720c */ /* 0x0c0fe20003fc6270 */
[----:B------:R-:W-:Y:S01]  /*be10*/  FMUL.FTZ R19, R19, c[0x0][0x2ec] ;  /* 0x0000bb0013137a20 */ /* 0x000fe20000410000 */
[----:B------:R-:W-:Y:S01]  /*be20*/  ISETP.GE.AND P4, PT, R154, R187, PT ;  /* 0x000000bb9a00720c */ /* 0x000fe20003f86270 */
[----:B------:R-:W-:Y:S01]  /*be30*/  FMUL.FTZ R8, R8, c[0x0][0x2ec] ;  /* 0x0000bb0008087a20 */ /* 0x000fe20000410000 */
[----:B------:R-:W-:Y:S01]  /*be40*/  FSEL R168, R168, -INF , !P5 ;  /* 0xff800000a8a87808 */ /* 0x000fe20006800000 */
[----:B------:R-:W3:Y:S01]  /*be50*/  MUFU.TANH R12, R12 ;  /* 0x0000000c000c7308 */ /* 0x000ee20000002400 */
[----:B-1----:R-:W-:Y:S01]  /*be60*/  FFMA.FTZ R32, R0, R179, R32 ;  /* 0x000000b300207223 */ /* 0x002fe20000010020 */
[----:B------:R-:W-:Y:S01]  /*be70*/  ISETP.GE.AND P5, PT, R177, R188, PT ;  /* 0x000000bcb100720c */ /* 0x000fe20003fa6270 */
[----:B------:R-:W-:Y:S01]  /*be80*/  FMUL.FTZ R10, R10, c[0x0][0x2ec] ;  /* 0x0000bb000a0a7a20 */ /* 0x000fe20000410000 */
[----:B------:R-:W-:Y:S01]  /*be90*/  FSEL R176, R65, -INF , !P6 ;  /* 0xff80000041b07808 */ /* 0x000fe20007000000 */
[----:B------:R-:W-:Y:S01]  /*bea0*/  FMUL.FTZ R11, R11, c[0x0][0x2ec] ;  /* 0x0000bb000b0b7a20 */ /* 0x000fe20000410000 */
[----:B------:R-:W-:-:S02]  /*beb0*/  FSEL R166, R67, -INF , !P4 ;  /* 0xff80000043a67808 */ /* 0x000fc40006000000 */
[----:B------:R-:W1:Y:S01]  /*bec0*/  MUFU.TANH R13, R13 ;  /* 0x0000000d000d7308 */ /* 0x000e620000002400 */
[----:B--2---:R-:W-:Y:S01]  /*bed0*/  FFMA.FTZ R22, R0, R163, R22 ;  /* 0x000000a300167223 */ /* 0x004fe20000010016 */
[----:B------:R-:W-:Y:S02]  /*bee0*/  ISETP.GE.AND P6, PT, R177, R187, PT ;  /* 0x000000bbb100720c */ /* 0x000fe40003fc6270 */
[C---:B------:R-:W-:Y:S02]  /*bef0*/  ISETP.GE.AND P4, PT, R181.reuse, R188, PT ;  /* 0x000000bcb500720c */ /* 0x040fe40003f86270 */
[----:B------:R-:W-:Y:S02]  /*bf00*/  FSEL R160, R32, -INF , !P5 ;  /* 0xff80000020a07808 */ /* 0x000fe40006800000 */
[----:B------:R-:W-:Y:S01]  /*bf10*/  I2F R159, R157 ;  /* 0x0000009d009f7306 */ /* 0x000fe20000201400 */
[----:B---3--:R-:W-:Y:S01]  /*bf20*/  FFMA.FTZ R152, R0, R179, R12 ;  /* 0x000000b300987223 */ /* 0x008fe2000001000c */
[----:B------:R-:W-:Y:S01]  /*bf30*/  ISETP.GE.AND P5, PT, R181, R187, PT ;  /* 0x000000bbb500720c */ /* 0x000fe20003fa6270 */
[----:B------:R-:W-:Y:S01]  /*bf40*/  IMAD.MOV.U32 R181, RZ, RZ, R3 ;  /* 0x000000ffffb57224 */ /* 0x000fe200078e0003 */
[----:B------:R-:W-:-:S02]  /*bf50*/  FSEL R158, R22, -INF , !P4 ;  /* 0xff800000169e7808 */ /* 0x000fc40006000000 */
[----:B------:R-:W-:Y:S02]  /*bf60*/  FSEL R152, R152, -INF , !P6 ;  /* 0xff80000098987808 */ /* 0x000fe40007000000 */
[----:B------:R-:W2:Y:S01]  /*bf70*/  MUFU.TANH R4, R4 ;  /* 0x0000000400047308 */ /* 0x000ea20000002400 */
[----:B-1----:R-:W-:Y:S01]  /*bf80*/  FFMA.FTZ R150, R0, R163, R13 ;  /* 0x000000a300967223 */ /* 0x002fe2000001000d */
[C---:B------:R-:W-:Y:S02]  /*bf90*/  ISETP.GE.AND P6, PT, R157.reuse, R188, PT ;  /* 0x000000bc9d00720c */ /* 0x040fe40003fc6270 */
[----:B------:R-:W-:Y:S02]  /*bfa0*/  ISETP.GE.AND P4, PT, R157, R187, PT ;  /* 0x000000bb9d00720c */ /* 0x000fe40003f86270 */
[----:B------:R-:W-:Y:S02]  /*bfb0*/  FSEL R150, R150, -INF , !P5 ;  /* 0xff80000096967808 */ /* 0x000fe40006800000 */
[----:B------:R-:W1:Y:S01]  /*bfc0*/  MUFU.TANH R6, R6 ;  /* 0x0000000600067308 */ /* 0x000e620000002400 */
[----:B------:R-:W-:-:S02]  /*bfd0*/  IADD3 R48, R175, 0x78, RZ ;  /* 0x00000078af307810 */ /* 0x000fc40007ffe0ff */
[----:B------:R-:W-:-:S05]  /*bfe0*/  ISETP.GE.AND P5, PT, R180, R188, PT ;  /* 0x000000bcb400720c */ /* 0x000fca0003fa6270 */
[----:B------:R3:W-:Y:S01]  /*bff0*/  I2F R183, R180 ;  /* 0x000000b400b77306 */ /* 0x0007e20000201400 */
[----:B--2---:R-:W-:-:S05]  /*c000*/  FFMA.FTZ R4, R0, R159, R4 ;  /* 0x0000009f00047223 */ /* 0x004fca0000010004 */
[----:B------:R-:W-:Y:S02]  /*c010*/  FSEL R156, R4, -INF , !P6 ;  /* 0xff800000049c7808 */ /* 0x000fe40007000000 */
[----:B------:R-:W2:Y:S01]  /*c020*/  MUFU.TANH R5, R5 ;  /* 0x0000000500057308 */ /* 0x000ea20000002400 */
[----:B-1----:R-:W-:Y:S01]  /*c030*/  FFMA.FTZ R6, R0, R159, R6 ;  /* 0x0000009f00067223 */ /* 0x002fe20000010006 */
[----:B------:R-:W-:-:S04]  /*c040*/  ISETP.GE.AND P6, PT, R180, R187, PT ;  /* 0x000000bbb400720c */ /* 0x000fc80003fc6270 */
[----:B------:R-:W-:Y:S01]  /*c050*/  FSEL R144, R6, -INF , !P4 ;  /* 0xff80000006907808 */ /* 0x000fe20006000000 */
[----:B------:R-:W-:Y:S01]  /*c060*/  FMUL.FTZ R6, R9, c[0x0][0x2ec] ;  /* 0x0000bb0009067a20 */ /* 0x000fe20000410000 */
[----:B------:R-:W1:Y:S01]  /*c070*/  MUFU.TANH R7, R7 ;  /* 0x0000000700077308 */ /* 0x000e620000002400 */
[----:B------:R-:W-:Y:S01]  /*c080*/  ISETP.GE.AND P4, PT, R59, R188, PT ;  /* 0x000000bc3b00720c */ /* 0x000fe20003f86270 */
[----:B---3--:R-:W-:-:S06]  /*c090*/  IMAD.MOV.U32 R180, RZ, RZ, R2 ;  /* 0x000000ffffb47224 */ /* 0x008fcc00078e0002 */
[----:B------:R-:W-:Y:S01]  /*c0a0*/  I2F R189, R59 ;  /* 0x0000003b00bd7306 */ /* 0x000fe20000201400 */
[----:B--2---:R-:W-:-:S05]  /*c0b0*/  FFMA.FTZ R5, R0, R183, R5 ;  /* 0x000000b700057223 */ /* 0x004fca0000010005 */
[----:B------:R-:W-:Y:S02]  /*c0c0*/  FSEL R154, R5, -INF , !P5 ;  /* 0xff800000059a7808 */ /* 0x000fe40006800000 */
[----:B------:R-:W2:Y:S01]  /*c0d0*/  MUFU.TANH R14, R14 ;  /* 0x0000000e000e7308 */ /* 0x000ea20000002400 */
[----:B-1----:R-:W-:Y:S01]  /*c0e0*/  FFMA.FTZ R7, R0, R183, R7 ;  /* 0x000000b700077223 */ /* 0x002fe20000010007 */
[----:B------:R-:W-:-:S04]  /*c0f0*/  ISETP.GE.AND P5, PT, R59, R187, PT ;  /* 0x000000bb3b00720c */ /* 0x000fc80003fa6270 */
[----:B------:R-:W-:Y:S02]  /*c100*/  FSEL R142, R7, -INF , !P6 ;  /* 0xff800000078e7808 */ /* 0x000fe40007000000 */
[----:B------:R-:W-:Y:S01]  /*c110*/  I2F R191, R49 ;  /* 0x0000003100bf7306 */ /* 0x000fe20000201400 */
[----:B------:R-:W-:-:S07]  /*c120*/  ISETP.GE.AND P6, PT, R49, R188, PT ;  /* 0x000000bc3100720c */ /* 0x000fce0003fc6270 */
[----:B------:R-:W1:Y:S01]  /*c130*/  MUFU.TANH R15, R15 ;  /* 0x0000000f000f7308 */ /* 0x000e620000002400 */
[----:B--2---:R-:W-:-:S05]  /*c140*/  FFMA.FTZ R14, R0, R189, R14 ;  /* 0x000000bd000e7223 */ /* 0x004fca000001000e */
[----:B------:R-:W-:Y:S02]  /*c150*/  FSEL R64, R14, -INF , !P4 ;  /* 0xff8000000e407808 */ /* 0x000fe40006000000 */
[----:B------:R-:W2:Y:S01]  /*c160*/  MUFU.TANH R12, R18 ;  /* 0x00000012000c7308 */ /* 0x000ea20000002400 */
[----:B------:R-:W-:-:S07]  /*c170*/  ISETP.GE.AND P4, PT, R49, R187, PT ;  /* 0x000000bb3100720c */ /* 0x000fce0003f86270 */
[----:B------:R-:W3:Y:S01]  /*c180*/  MUFU.TANH R13, R19 ;  /* 0x00000013000d7308 */ /* 0x000ee20000002400 */
[----:B-1----:R-:W-:-:S05]  /*c190*/  FFMA.FTZ R15, R0, R191, R15 ;  /* 0x000000bf000f7223 */ /* 0x002fca000001000f */
[----:B------:R-:W-:Y:S02]  /*c1a0*/  FSEL R62, R15, -INF , !P6 ;  /* 0xff8000000f3e7808 */ /* 0x000fe40007000000 */
[----:B------:R1:W-:Y:S01]  /*c1b0*/  I2F R51, R48 ;  /* 0x0000003000337306 */ /* 0x0003e20000201400 */
[----:B--2---:R-:W-:Y:S01]  /*c1c0*/  FFMA.FTZ R12, R0, R189, R12 ;  /* 0x000000bd000c7223 */ /* 0x004fe2000001000c */
[----:B------:R-:W-:-:S04]  /*c1d0*/  ISETP.GE.AND P6, PT, R48, R187, PT ;  /* 0x000000bb3000720c */ /* 0x000fc80003fc6270 */
[----:B------:R-:W-:Y:S02]  /*c1e0*/  FSEL R50, R12, -INF , !P5 ;  /* 0xff8000000c327808 */ /* 0x000fe40006800000 */
[----:B------:R-:W2:Y:S01]  /*c1f0*/  MUFU.TANH R4, R8 ;  /* 0x0000000800047308 */ /* 0x000ea20000002400 */
[----:B---3--:R-:W-:Y:S01]  /*c200*/  FFMA.FTZ R13, R0, R191, R13 ;  /* 0x000000bf000d7223 */ /* 0x008fe2000001000d */
[----:B------:R-:W-:-:S06]  /*c210*/  ISETP.GE.AND P5, PT, R48, R188, PT ;  /* 0x000000bc3000720c */ /* 0x000fcc0003fa6270 */
[----:B------:R-:W3:Y:S01]  /*c220*/  MUFU.TANH R155, R155 ;  /* 0x0000009b009b7308 */ /* 0x000ee20000002400 */
[----:B-1----:R-:W-:Y:S02]  /*c230*/  FSEL R48, R13, -INF , !P4 ;  /* 0xff8000000d307808 */ /* 0x002fe40006000000 */
[----:B------:R-:W-:-:S05]  /*c240*/  ISETP.GE.AND P4, PT, R175, R188, PT ;  /* 0x000000bcaf00720c */ /* 0x000fca0003f86270 */
[----:B------:R-:W1:Y:S01]  /*c250*/  MUFU.TANH R5, R10 ;  /* 0x0000000a00057308 */ /* 0x000e620000002400 */
[----:B--2---:R-:W-:-:S05]  /*c260*/  FFMA.FTZ R4, R0, R51, R4 ;  /* 0x0000003300047223 */ /* 0x004fca0000010004 */
[----:B------:R-:W-:Y:S02]  /*c270*/  FSEL R57, R4, -INF , !P5 ;  /* 0xff80000004397808 */ /* 0x000fe40006800000 */
[----:B------:R-:W2:Y:S01]  /*c280*/  MUFU.TANH R153, R153 ;  /* 0x0000009900997308 */ /* 0x000ea20000002400 */
[----:B---3--:R-:W-:Y:S01]  /*c290*/  FFMA.FTZ R155, R0, R173, R155 ;  /* 0x000000ad009b7223 */ /* 0x008fe2000001009b */
[----:B------:R-:W-:Y:S01]  /*c2a0*/  BAR.SYNC.DEFER_BLOCKING 0x0 ;  /* 0x0000000000007b1d */ /* 0x000fe20000010000 */
[----:B------:R-:W-:-:S03]  /*c2b0*/  ISETP.GE.AND P5, PT, R175, R187, PT ;  /* 0x000000bbaf00720c */ /* 0x000fc60003fa6270 */
[----:B------:R-:W-:Y:S02]  /*c2c0*/  FSEL R4, R155, -INF , !P4 ;  /* 0xff8000009b047808 */ /* 0x000fe40006000000 */
[----:B------:R-:W-:Y:S01]  /*c2d0*/  I2F R21, R20 ;  /* 0x0000001400157306 */ /* 0x000fe20000201400 */
[----:B-1----:R-:W-:Y:S01]  /*c2e0*/  FFMA.FTZ R5, R0, R51, R5 ;  /* 0x0000003300057223 */ /* 0x002fe20000010005 */
[----:B------:R-:W-:-:S04]  /*c2f0*/  ISETP.GE.AND P4, PT, R20, R187, PT ;  /* 0x000000bb1400720c */ /* 0x000fc80003f86270 */
[----:B------:R-:W-:Y:S02]  /*c300*/  FSEL R43, R5, -INF , !P6 ;  /* 0xff800000052b7808 */ /* 0x000fe40007000000 */
[----:B------:R-:W1:Y:S01]  /*c310*/  MUFU.TANH R6, R6 ;  /* 0x0000000600067308 */ /* 0x000e620000002400 */
[----:B--2---:R-:W-:Y:S01]  /*c320*/  FFMA.FTZ R153, R0, R173, R153 ;  /* 0x000000ad00997223 */ /* 0x004fe20000010099 */
[----:B------:R-:W-:-:S04]  /*c330*/  ISETP.GE.AND P6, PT, R20, R188, PT ;  /* 0x000000bc1400720c */ /* 0x000fc80003fc6270 */
[----:B------:R-:W-:Y:S02]  /*c340*/  FSEL R2, R153, -INF , !P5 ;  /* 0xff80000099027808 */ /* 0x000fe40006800000 */
[----:B------:R-:W2:Y:S01]  /*c350*/  MUFU.TANH R11, R11 ;  /* 0x0000000b000b7308 */ /* 0x000ea20000002400 */
[----:B-1----:R-:W-:-:S05]  /*c360*/  FFMA.FTZ R6, R0, R21, R6 ;  /* 0x0000001500067223 */ /* 0x002fca0000010006 */
[----:B------:R-:W-:Y:S01]  /*c370*/  FSEL R56, R6, -INF , !P6 ;  /* 0xff80000006387808 */ /* 0x000fe20007000000 */
[----:B--2---:R-:W-:-:S05]  /*c380*/  FFMA.FTZ R11, R0, R21, R11 ;  /* 0x00000015000b7223 */ /* 0x004fca000001000b */
[----:B------:R-:W-:Y:S01]  /*c390*/  FSEL R42, R11, -INF , !P4 ;  /* 0xff8000000b2a7808 */ /* 0x000fe20006000000 */
[----:B------:R-:W-:Y:S05]  /*c3a0*/  @!P3 BRA `(.L_x_2539) ;  /* 0x00000d200000b947 */ /* 0x000fea0003800000 */
[----:B------:R-:W-:Y:S05]  /*c3b0*/  @!P0 BRA `(.L_x_2540) ;  /* 0x000003b000008947 */ /* 0x000fea0003800000 */
[----:B------:R-:W1:Y:S01]  /*c3c0*/  I2F.RP R10, R136 ;  /* 0x00000088000a7306 */ /* 0x000e620000209400 */
[----:B------:R-:W-:Y:S01]  /*c3d0*/  MOV R6, RZ ;  /* 0x000000ff00067202 */ /* 0x000fe20000000f00 */
[----:B------:R-:W-:-:S05]  /*c3e0*/  IMAD.SHL.U32 R5, R216, 0x80, RZ ;  /* 0x00000080d8057824 */ /* 0x000fca00078e00ff */
[----:B------:R-:W-:Y:S02]  /*c3f0*/  IABS R8, R5 ;  /* 0x0000000500087213 */ /* 0x000fe40000000000 */
[C---:B------:R-:W-:Y:S02]  /*c400*/  IADD3 R9, R5.reuse, -0x80, RZ ;  /* 0xffffff8005097810 */ /* 0x040fe40007ffe0ff */
[----:B------:R-:W-:Y:S01]  /*c410*/  LOP3.LUT R5, R5, c[0x0][0x2d0], RZ, 0x3c, !PT ;  /* 0x0000b40005057a12 */ /* 0x000fe200078e3cff */
[----:B-1----:R-:W1:Y:S02]  /*c420*/  MUFU.RCP R7, R10 ;  /* 0x0000000a00077308 */ /* 0x002e640000001000 */
[----:B-1----:R-:W-:-:S06]  /*c430*/  IADD3 R7, R7, 0xffffffe, RZ ;  /* 0x0ffffffe07077810 */ /* 0x002fcc0007ffe0ff */
[----:B------:R-:W1:Y:S02]  /*c440*/  F2I.FTZ.U32.TRUNC.NTZ R7, R7 ;  /* 0x0000000700077305 */ /* 0x000e64000021f000 */
[----:B-1----:R-:W-:-:S04]  /*c450*/  IMAD.MOV R3, RZ, RZ, -R7 ;  /* 0x000000ffff037224 */ /* 0x002fc800078e0a07 */
[----:B------:R-:W-:-:S04]  /*c460*/  IMAD R3, R3, R136, RZ ;  /* 0x0000008803037224 */ /* 0x000fc800078e02ff */
[----:B------:R-:W-:Y:S01]  /*c470*/  IMAD.HI.U32 R3, R7, R3, R6 ;  /* 0x0000000307037227 */ /* 0x000fe200078e0006 */
[----:B------:R-:W-:Y:S02]  /*c480*/  IABS R6, R9 ;  /* 0x0000000900067213 */ /* 0x000fe40000000000 */
[----:B------:R-:W-:-:S03]  /*c490*/  LOP3.LUT R9, R9, c[0x0][0x2d0], RZ, 0x3c, !PT ;  /* 0x0000b40009097a12 */ /* 0x000fc600078e3cff */
        /* <DEDUP_REMOVED lines=15> */
[----:B------:R-:W-:Y:S02]  /*c590*/  ISETP.NE.AND P4, PT, RZ, c[0x0][0x2d0], PT ;  /* 0x0000b400ff007a0c */ /* 0x000fe40003f85270 */
[----:B------:R-:W-:Y:S02]  /*c5a0*/  LOP3.LUT R5, RZ, c[0x0][0x2d0], RZ, 0x33, !PT ;  /* 0x0000b400ff057a12 */ /* 0x000fe400078e33ff */
[----:B------:R-:W-:Y:S02]  /*c5b0*/  @P3 IADD3 R10, R10, 0x1, RZ ;  /* 0x000000010a0a3810 */ /* 0x000fe40007ffe0ff */
[----:B------:R-:W-:Y:S02]  /*c5c0*/  ISETP.GE.AND P3, PT, R9, RZ, PT ;  /* 0x000000ff0900720c */ /* 0x000fe40003f66270 */
[----:B------:R-:W-:-:S03]  /*c5d0*/  @!P5 IADD3 R10, -R10, RZ, RZ ;  /* 0x000000ff0a0ad210 */ /* 0x000fc60007ffe1ff */
[----:B------:R-:W-:-:S05]  /*c5e0*/  @P6 IADD3 R3, R3, 0x1, RZ ;  /* 0x0000000103036810 */ /* 0x000fca0007ffe0ff */
[----:B------:R-:W-:Y:S01]  /*c5f0*/  IMAD.MOV.U32 R6, RZ, RZ, R3 ;  /* 0x000000ffff067224 */ /* 0x000fe200078e0003 */
[----:B------:R-:W-:-:S03]  /*c600*/  SEL R3, R5, R10, !P4 ;  /* 0x0000000a05037207 */ /* 0x000fc60006000000 */
[----:B------:R-:W-:Y:S02]  /*c610*/  @!P3 IMAD.MOV R6, RZ, RZ, -R6 ;  /* 0x000000ffff06b224 */ /* 0x000fe400078e0a06 */
[----:B------:R-:W-:-:S03]  /*c620*/  IMAD.WIDE R12, R3, 0x4, R226 ;  /* 0x00000004030c7825 */ /* 0x000fc600078e02e2 */
[----:B------:R-:W-:Y:S02]  /*c630*/  SEL R5, R5, R6, !P4 ;  /* 0x0000000605057207 */ /* 0x000fe40006000000 */
[----:B------:R-:W2:Y:S03]  /*c640*/  LDG.E R8, [R12.64] ;  /* 0x0000000c0c087981 */ /* 0x000ea6000c1e1900 */
[----:B------:R-:W-:-:S05]  /*c650*/  IMAD.WIDE R10, R5, 0x4, R226 ;  /* 0x00000004050a7825 */ /* 0x000fca00078e02e2 */
[----:B------:R-:W2:Y:S01]  /*c660*/  LDG.E R7, [R10.64] ;  /* 0x0000000c0a077981 */ /* 0x000ea2000c1e1900 */
[----:B------:R-:W-:Y:S01]  /*c670*/  MOV R6, c[0x0][0x2d0] ;  /* 0x0000b40000067a02 */ /* 0x000fe20000000f00 */
[----:B------:R-:W-:-:S04]  /*c680*/  IMAD.IADD R3, R3, 0x1, -R5 ;  /* 0x0000000103037824 */ /* 0x000fc800078e0a05 */
        /* <DEDUP_REMOVED lines=14> */
.L_x_2540:
[----:B------:R-:W-:-:S04]  /*c770*/  LEA R7, -R134, RZ, 0x7 ;  /* 0x000000ff86077211 */ /* 0x000fc800078e39ff */
[----:B------:R-:W-:Y:S02]  /*c780*/  SHF.R.S32.HI R10, RZ, 0x1f, R7 ;  /* 0x0000001fff0a7819 */ /* 0x000fe40000011407 */
.L_x_2541:
[CC--:B------:R-:W-:Y:S01]  /*c790*/  @!P1 IADD3 R6, P3, R184.reuse, R7.reuse, RZ ;  /* 0x00000007b8069210 */ /* 0x0c0fe20007f7e0ff */
[----:B------:R1:W-:Y:S01]  /*c7a0*/  @P2 STS.128 [R217+0x4000], RZ ;  /* 0x004000ffd9002388 */ /* 0x0003e20000000c00 */
[-C--:B------:R-:W-:Y:S01]  /*c7b0*/  @!P1 IADD3 R9, P5, P4, R184, R7.reuse, R212 ;  /* 0x00000007b8099210 */ /* 0x080fe20007cbe0d4 */
[----:B------:R-:W-:Y:S01]  /*c7c0*/  BSSY B0, `(.L_x_2542) ;  /* 0x000008d000007945 */ /* 0x000fe20003800000 */
[----:B------:R-:W-:Y:S01]  /*c7d0*/  @!P2 IADD3 R5, P6, R212, R7, RZ ;  /* 0x00000007d405a210 */ /* 0x000fe20007fde0ff */
[C-C-:B------:R-:W-:Y:S01]  /*c7e0*/  @!P1 IMAD.X R3, R185.reuse, 0x1, R10.reuse, P3 ;  /* 0x00000001b9039824 */ /* 0x140fe200018e060a */
[C---:B------:R-:W-:Y:S02]  /*c7f0*/  @!P1 LEA R38, P3, R6.reuse, c[0x0][0x168], 0x1 ;  /* 0x00005a0006269a11 */ /* 0x040fe400078608ff */
        /* <DEDUP_REMOVED lines=23> */
[C---:B------:R-:W-:Y:S01]  /*c970*/  IADD3 R5, P4, R212.reuse, R3, RZ ;  /* 0x00000003d4057210 */ /* 0x040fe20007f9e0ff */
        /* <DEDUP_REMOVED lines=10> */
[C---:B------:R-:W-:Y:S01]  /*ca20*/  @!P1 IADD3 R12, P3, R184.reuse, R5, RZ ;  /* 0x00000005b80c9210 */ /* 0x040fe20007f7e0ff */
[--C-:B------:R-:W-:Y:S01]  /*ca30*/  IMAD.X R6, R211, 0x1, R8.reuse, P4 ;  /* 0x00000001d3067824 */ /* 0x100fe200020e0608 */
[----:B------:R-:W-:Y:S01]  /*ca40*/  @!P2 LEA R16, P5, R5, R232, 0x1 ;  /* 0x000000e80510a211 */ /* 0x000fe200078a08ff */
[----:B------:R1:W-:Y:S01]  /*ca50*/  @P1 STS.128 [R217+0x8800], RZ ;  /* 0x008800ffd9001388 */ /* 0x0003e20000000c00 */
[----:B------:R-:W-:Y:S01]  /*ca60*/  @!P1 IADD3 R11, P4, R184, R3, RZ ;  /* 0x00000003b80b9210 */ /* 0x000fe20007f9e0ff */
[--C-:B------:R-:W-:Y:S01]  /*ca70*/  @!P1 IMAD.X R9, R185, 0x1, R8.reuse, P3 ;  /* 0x00000001b9099824 */ /* 0x100fe200018e0608 */
[C---:B--2---:R-:W-:Y:S01]  /*ca80*/  @!P1 LEA R14, P3, R12.reuse, c[0x0][0x168], 0x1 ;  /* 0x00005a000c0e9a11 */ /* 0x044fe200078608ff */
[----:B------:R-:W-:Y:S01]  /*ca90*/  @!PT LDS RZ, [RZ] ;  /* 0x00000000fffff984 */ /* 0x000fe20000000800 */
[----:B------:R-:W-:Y:S01]  /*caa0*/  @!PT LDS RZ, [RZ] ;  /* 0x00000000fffff984 */ /* 0x000fe20000000800 */
[----:B------:R-:W-:Y:S01]  /*cab0*/  @!PT LDS RZ, [RZ] ;  /* 0x00000000fffff984 */ /* 0x000fe20000000800 */
[----:B------:R1:W-:Y:S01]  /*cac0*/  @!P1 LDGSTS.E.BYPASS.LTC128B.128 [R217+0x8800], [R22.64+0x80] ;  /* 0x0880008016d99fae */ /* 0x0003e2000b901d4c */
[----:B------:R-:W-:Y:S01]  /*cad0*/  @!P2 LEA.HI.X R17, R5, R233, R8, 0x1, P5 ;  /* 0x000000e90511a211 */ /* 0x000fe200028f0c08 */
[----:B------:R-:W-:Y:S01]  /*cae0*/  @!P1 IMAD.X R8, R185, 0x1, R6, P4 ;  /* 0x00000001b9089824 */ /* 0x000fe200020e0606 */
[----:B------:R-:W-:Y:S01]  /*caf0*/  @!P1 LEA.HI.X R15, R12, c[0x0][0x16c], R9, 0x1, P3 ;  /* 0x00005b000c0f9a11 */ /* 0x000fe200018f0c09 */
[----:B------:R1:W-:Y:S01]  /*cb00*/  @P2 STS.128 [R217+0x5000], RZ ;  /* 0x005000ffd9002388 */ /* 0x0003e20000000c00 */
[----:B------:R-:W-:-:S02]  /*cb10*/  @!P1 LEA R40, P4, R11, c[0x0][0x168], 0x1 ;  /* 0x00005a000b289a11 */ /* 0x000fc400078808ff */
[C---:B------:R-:W-:Y:S01]  /*cb20*/  IADD3 R5, P3, R212.reuse, R3, RZ ;  /* 0x00000003d4057210 */ /* 0x040fe20007f7e0ff */
[----:B------:R-:W-:Y:S01]  /*cb30*/  @!PT LDS RZ, [RZ] ;  /* 0x00000000fffff984 */ /* 0x000fe20000000800 */
[----:B------:R-:W-:Y:S01]  /*cb40*/  @!PT LDS RZ, [RZ] ;  /* 0x00000000fffff984 */ /* 0x000fe20000000800 */
[----:B------:R-:W-:Y:S01]  /*cb50*/  @!PT LDS RZ, [RZ] ;  /* 0x00000000fffff984 */ /* 0x000fe20000000800 */
[----:B------:R1:W-:Y:S01]  /*cb60*/  @!P2 LDGSTS.E.BYPASS.LTC128B.128 [R217+0x5000], [R20.64] ;  /* 0x0500000014d9afae */ /* 0x0003e2000b901d4c */
[-C--:B------:R-:W-:Y:S02]  /*cb70*/  @!P2 LEA R66, P5, R3, R232.reuse, 0x1 ;  /* 0x000000e80342a211 */ /* 0x080fe400078a08ff */
[----:B------:R-:W-:Y:S01]  /*cb80*/  @!P1 LEA.HI.X R41, R11, c[0x0][0x16c], R8, 0x1, P4 ;  /* 0x00005b000b299a11 */ /* 0x000fe200020f0c08 */
[--C-:B------:R-:W-:Y:S01]  /*cb90*/  IMAD.X R8, R211, 0x1, R6.reuse, P3 ;  /* 0x00000001d3087824 */ /* 0x100fe200018e0606 */
[----:B------:R-:W-:Y:S01]  /*cba0*/  @!P2 LEA.HI.X R67, R3, R233, R6, 0x1, P5 ;  /* 0x000000e90343a211 */ /* 0x000fe200028f0c06 */
[----:B------:R1:W-:Y:S01]  /*cbb0*/  @P1 STS.128 [R217+0x9000], RZ ;  /* 0x009000ffd9001388 */ /* 0x0003e20000000c00 */
[-C--:B------:R-:W-:Y:S02]  /*cbc0*/  IADD3 R3, P3, R212, R5.reuse, RZ ;  /* 0x00000005d4037210 */ /* 0x080fe40007f7e0ff */
[C---:B------:R-:W-:Y:S01]  /*cbd0*/  @!P1 IADD3 R12, P4, R184.reuse, R5, RZ ;  /* 0x00000005b80c9210 */ /* 0x040fe20007f9e0ff */
        /* <DEDUP_REMOVED lines=8> */
[C---:B------:R-:W-:Y:S01]  /*cc60*/  @!P1 LEA R140, P4, R12.reuse, c[0x0][0x168], 0x1 ;  /* 0x00005a000c8c9a11 */ /* 0x040fe200078808ff */
[----:B------:R1:W-:Y:S01]  /*cc70*/  @P2 STS.128 [R217+0x5800], RZ ;  /* 0x005800ffd9002388 */ /* 0x0003e20000000c00 */
[----:B------:R-:W-:Y:S01]  /*cc80*/  @!P2 LEA.HI.X R147, R5, R233, R8, 0x1, P5 ;  /* 0x000000e90593a211 */ /* 0x000fe200028f0c08 */
[----:B------:R-:W-:Y:S01]  /*cc90*/  @!P1 IMAD.X R8, R185, 0x1, R6, P3 ;  /* 0x00000001b9089824 */ /* 0x000fe200018e0606 */
[----:B------:R-:W-:Y:S01]  /*cca0*/  @!P1 LEA.HI.X R141, R12, c[0x0][0x16c], R9, 0x1, P4 ;  /* 0x00005b000c8d9a11 */ /* 0x000fe200020f0c09 */
[----:B------:R-:W-:Y:S01]  /*ccb0*/  @!PT LDS RZ, [RZ] ;  /* 0x00000000fffff984 */ /* 0x000fe20000000800 */
[----:B------:R-:W-:Y:S01]  /*ccc0*/  @!PT LDS RZ, [RZ] ;  /* 0x00000000fffff984 */ /* 0x000fe20000000800 */
[----:B------:R-:W-:Y:S01]  /*ccd0*/  @!PT LDS RZ, [RZ] ;  /* 0x00000000fffff984 */ /* 0x000fe20000000800 */
[----:B------:R2:W-:Y:S01]  /*cce0*/  @!P2 LDGSTS.E.BYPASS.LTC128B.128 [R217+0x5800], [R16.64] ;  /* 0x0580000010d9afae */ /* 0x0005e2000b901d4c */
[----:B------:R-:W-:-:S03]  /*ccf0*/  @!P1 LEA R12, P3, R11, c[0x0][0x168], 0x1 ;  /* 0x00005a000b0c9a11 */ /* 0x000fc600078608ff */
[----:B------:R1:W-:Y:S01]  /*cd00*/  @P1 STS.128 [R217+0x9800], RZ ;  /* 0x009800ffd9001388 */ /* 0x0003e20000000c00 */
[----:B------:R-:W-:Y:S02]  /*cd10*/  @!P1 LEA.HI.X R13, R11, c[0x0][0x16c], R8, 0x1, P3 ;  /* 0x00005b000b0d9a11 */ /* 0x000fe400018f0c08 */
[C---:B------:R-:W-:Y:S01]  /*cd20*/  @!P2 LEA R8, P4, R3.reuse, R232, 0x1 ;  /* 0x000000e80308a211 */ /* 0x040fe200078808ff */
[----:B------:R-:W-:Y:S01]  /*cd30*/  @!PT LDS RZ, [RZ] ;  /* 0x00000000fffff984 */ /* 0x000fe20000000800 */
[----:B------:R-:W-:Y:S01]  /*cd40*/  @!PT LDS RZ, [RZ] ;  /* 0x00000000fffff984 */ /* 0x000fe20000000800 */
[----:B------:R-:W-:Y:S01]  /*cd50*/  @!PT LDS RZ, [RZ] ;  /* 0x00000000fffff984 */ /* 0x000fe20000000800 */
[----:B------:R1:W-:Y:S01]  /*cd60*/  @!P1 LDGSTS.E.BYPASS.LTC128B.128 [R217+0x9800], [R14.64+0x80] ;  /* 0x098000800ed99fae */ /* 0x0003e2000b901d4c */
[----:B------:R-:W-:Y:S02]  /*cd70*/  IADD3 R5, P3, R212, R3, RZ ;  /* 0x00000003d4057210 */ /* 0x000fe40007f7e0ff */
[--C-:B------:R-:W-:Y:S01]  /*cd80*/  @!P2 LEA.HI.X R9, R3, R233, R6.reuse, 0x1, P4 ;  /* 0x000000e90309a211 */ /* 0x100fe200020f0c06 */
[----:B------:R1:W-:Y:S02]  /*cd90*/  @P2 STS.128 [R217+0x6000], RZ ;  /* 0x006000ffd9002388 */ /* 0x0003e40000000c00 */
[----:B------:R-:W-:-:S02]  /*cda0*/  IMAD.X R6, R211, 0x1, R6, P3 ;  /* 0x00000001d3067824 */ /* 0x000fc400018e0606 */
        /* <DEDUP_REMOVED lines=46> */
.L_x_2543:
[----:B------:R-:W-:Y:S05]  /*d090*/  BSYNC B0 ;  /* 0x0000000000007941 */ /* 0x000fea0003800000 */
.L_x_2542:
[----:B------:R-:W0:Y:S01]  /*d0a0*/  LDGDEPBAR ;  /* 0x00000000000079af */ /* 0x000e220000000000 */
[----:B------:R-:W-:-:S04]  /*d0b0*/  LEA R232, P1, R7, R232, 0x1 ;  /* 0x000000e807e87211 */ /* 0x000fc800078208ff */
[----:B------:R-:W-:Y:S02]  /*d0c0*/  LEA.HI.X R233, R7, R233, R10, 0x1, P1 ;  /* 0x000000e907e97211 */ /* 0x000fe400008f0c0a */
.L_x_2539:
        /* <DEDUP_REMOVED lines=17> */
[----:B------:R-:W-:-:S04]  /*d1e0*/  FMNMX.FTZ R6, R25, R6, !PT ;  /* 0x0000000619067209 */ /* 0x000fc80007810000 */
[----:B------:R-:W-:-:S04]  /*d1f0*/  FMNMX.FTZ R6, R135, R6, !PT ;  /* 0x0000000687067209 */ /* 0x000fc80007810000 */
[----:B------:R-:W-:-:S04]  /*d200*/  FMNMX.FTZ R3, R37, R6, !PT ;  /* 0x0000000625037209 */ /* 0x000fc80007810000 */
        /* <DEDUP_REMOVED lines=55> */
[C---:B------:R-:W-:Y:S01]  /*d580*/  FSETP.NEU.FTZ.AND P2, PT, R34.reuse, -INF , PT ;  /* 0xff8000002200780b */ /* 0x040fe20003f5d000 */
[----:B------:R-:W-:-:S05]  /*d590*/  FMUL.FTZ R59, R34, c[0x0][0x23c] ;  /* 0x00008f00223b7a20 */ /* 0x000fca0000410000 */
[----:B------:R-:W-:-:S05]  /*d5a0*/  FSEL R59, R59, RZ, P2 ;  /* 0x000000ff3b3b7208 */ /* 0x000fca0001000000 */
[--C-:B------:R-:W-:Y:S01]  /*d5b0*/  FFMA.FTZ R32, R4, c[0x0][0x23c], -R59.reuse ;  /* 0x00008f0004207a23 */ /* 0x100fe2000001083b */
[----:B------:R-:W-:Y:S01]  /*d5c0*/  FSEL R4, R34, RZ, P2 ;  /* 0x000000ff22047208 */ /* 0x000fe20001000000 */
[--C-:B------:R-:W-:Y:S01]  /*d5d0*/  FFMA.FTZ R31, R28, c[0x0][0x23c], -R59.reuse ;  /* 0x00008f001c1f7a23 */ /* 0x100fe2000001083b */
[----:B--2---:R-:W-:Y:S01]  /*d5e0*/  FMNMX.FTZ R33, R6, R33, !PT ;  /* 0x0000002106217209 */ /* 0x004fe20007810000 */
[--C-:B------:R-:W-:Y:S02]  /*d5f0*/  FFMA.FTZ R30, R30, c[0x0][0x23c], -R59.reuse ;  /* 0x00008f001e1e7a23 */ /* 0x100fe4000001083b */
[----:B------:R-:W-:Y:S01]  /*d600*/  FADD.FTZ R4, R133, -R4 ;  /* 0x8000000485047221 */ /* 0x000fe20000010000 */
[C---:B------:R-:W-:Y:S01]  /*d610*/  FSETP.NEU.FTZ.AND P1, PT, R33.reuse, -INF , PT ;  /* 0xff8000002100780b */ /* 0x040fe20003f3d000 */
[----:B------:R-:W-:Y:S01]  /*d620*/  FMUL.FTZ R49, R33, c[0x0][0x23c] ;  /* 0x00008f0021317a20 */ /* 0x000fe20000410000 */
[----:B------:R-:W-:Y:S01]  /*d630*/  MUFU.EX2 R32, R32 ;  /* 0x0000002000207308 */ /* 0x000fe20000000800 */
[--C-:B------:R-:W-:Y:S01]  /*d640*/  FFMA.FTZ R29, R29, c[0x0][0x23c], -R59.reuse ;  /* 0x00008f001d1d7a23 */ /* 0x100fe2000001083b */
[----:B------:R-:W-:Y:S01]  /*d650*/  FSEL R5, R33, RZ, P1 ;  /* 0x000000ff21057208 */ /* 0x000fe20000800000 */
[----:B------:R-:W-:Y:S01]  /*d660*/  FMUL.FTZ R41, R4, c[0x0][0x23c] ;  /* 0x00008f0004297a20 */ /* 0x000fe20000410000 */
[----:B------:R-:W-:Y:S01]  /*d670*/  FSEL R49, R49, RZ, P1 ;  /* 0x000000ff31317208 */ /* 0x000fe20000800000 */
[----:B------:R-:W-:-:S02]  /*d680*/  FFMA.FTZ R51, R27, c[0x0][0x23c], -R59 ;  /* 0x00008f001b337a23 */ /* 0x000fc4000001083b */
[----:B------:R-:W-:Y:S01]  /*d690*/  FADD.FTZ R5, R132, -R5 ;  /* 0x8000000584057221 */ /* 0x000fe20000010000 */
[----:B------:R-:W1:Y:S01]  /*d6a0*/  MUFU.EX2 R31, R31 ;  /* 0x0000001f001f7308 */ /* 0x000e620000000800 */
[--C-:B------:R-:W-:Y:S02]  /*d6b0*/  FFMA.FTZ R28, R2, c[0x0][0x23c], -R49.reuse ;  /* 0x00008f00021c7a23 */ /* 0x100fe40000010831 */
[--C-:B------:R-:W-:Y:S02]  /*d6c0*/  FFMA.FTZ R3, R35, c[0x0][0x23c], -R49.reuse ;  /* 0x00008f0023037a23 */ /* 0x100fe40000010831 */
[--C-:B------:R-:W-:Y:S02]  /*d6d0*/  FFMA.FTZ R2, R63, c[0x0][0x23c], -R49.reuse ;  /* 0x00008f003f027a23 */ /* 0x100fe40000010831 */
[----:B------:R-:W-:Y:S01]  /*d6e0*/  FFMA.FTZ R35, R61, c[0x0][0x23c], -R49 ;  /* 0x00008f003d237a23 */ /* 0x000fe20000010831 */
[----:B------:R-:W-:Y:S01]  /*d6f0*/  MUFU.EX2 R30, R30 ;  /* 0x0000001e001e7308 */ /* 0x000fe20000000800 */
[----:B------:R-:W-:-:S02]  /*d700*/  FMUL.FTZ R40, R5, c[0x0][0x23c] ;  /* 0x00008f0005287a20 */ /* 0x000fc40000410000 */
[--C-:B------:R-:W-:Y:S02]  /*d710*/  FFMA.FTZ R60, R60, c[0x0][0x23c], -R59.reuse ;  /* 0x00008f003c3c7a23 */ /* 0x100fe4000001083b */
[--C-:B------:R-:W-:Y:S02]  /*d720*/  FFMA.FTZ R58, R58, c[0x0][0x23c], -R59.reuse ;  /* 0x00008f003a3a7a23 */ /* 0x100fe4000001083b */
[----:B------:R-:W-:Y:S01]  /*d730*/  FFMA.FTZ R61, R25, c[0x0][0x23c], -R59 ;  /* 0x00008f00193d7a23 */ /* 0x000fe2000001083b */
[----:B------:R-:W2:Y:S01]  /*d740*/  MUFU.EX2 R29, R29 ;  /* 0x0000001d001d7308 */ /* 0x000ea20000000800 */
[----:B-1----:R-:W-:Y:S01]  /*d750*/  F2FP.BF16.PACK_AB R4, R31, R32 ;  /* 0x000000201f04723e */ /* 0x002fe200000010ff */
[--C-:B------:R-:W-:Y:S02]  /*d760*/  FFMA.FTZ R65, R26, c[0x0][0x23c], -R49.reuse ;  /* 0x00008f001a417a23 */ /* 0x100fe40000010831 */
[--C-:B------:R-:W-:Y:S02]  /*d770*/  FFMA.FTZ R132, R24, c[0x0][0x23c], -R49.reuse ;  /* 0x00008f0018847a23 */ /* 0x100fe40000010831 */
[--C-:B------:R-:W-:Y:S01]  /*d780*/  FFMA.FTZ R63, R46, c[0x0][0x23c], -R49.reuse ;  /* 0x00008f002e3f7a23 */ /* 0x100fe20000010831 */
[----:B------:R-:W-:Y:S01]  /*d790*/  LDSM.16.MT88.4 R24, [R201+0xc800] ;  /* 0x00c80000c918783b */ /* 0x000fe20000004200 */
[----:B------:R-:W-:Y:S01]  /*d7a0*/  MUFU.EX2 R28, R28 ;  /* 0x0000001c001c7308 */ /* 0x000fe20000000800 */
[----:B------:R-:W-:-:S02]  /*d7b0*/  FFMA.FTZ R66, R44, c[0x0][0x23c], -R49 ;  /* 0x00008f002c427a23 */ /* 0x000fc40000010831 */
[--C-:B------:R-:W-:Y:S01]  /*d7c0*/  FFMA.FTZ R136, R37, c[0x0][0x23c], -R59.reuse ;  /* 0x00008f0025887a23 */ /* 0x100fe2000001083b */
[----:B------:R-:W-:Y:S01]  /*d7d0*/  LDSM.16.MT88.4 R44, [R139+0x10800] ;  /* 0x010800008b2c783b */ /* 0x000fe20000004200 */
[--C-:B------:R-:W-:Y:S02]  /*d7e0*/  FFMA.FTZ R140, R36, c[0x0][0x23c], -R59.reuse ;  /* 0x00008f00248c7a23 */ /* 0x100fe4000001083b */
[--C-:B------:R-:W-:Y:S01]  /*d7f0*/  FFMA.FTZ R67, R135, c[0x0][0x23c], -R59.reuse ;  /* 0x00008f0087437a23 */ /* 0x100fe2000001083b */
[----:B------:R-:W1:Y:S01]  /*d800*/  MUFU.EX2 R3, R3 ;  /* 0x0000000300037308 */ /* 0x000e620000000800 */
[----:B--2---:R-:W-:Y:S01]  /*d810*/  F2FP.BF16.PACK_AB R6, R29, R30 ;  /* 0x0000001e1d06723e */ /* 0x004fe200000010ff */
[----:B------:R-:W-:Y:S01]  /*d820*/  LDSM.16.MT88.4 R36, [R138+0x10800] ;  /* 0x010800008a24783b */ /* 0x000fe20000004200 */
[--C-:B------:R-:W-:Y:S02]  /*d830*/  FFMA.FTZ R143, R162, c[0x0][0x23c], -R59.reuse ;  /* 0x00008f00a28f7a23 */ /* 0x100fe4000001083b */
[----:B------:R-:W-:-:S02]  /*d840*/  FFMA.FTZ R133, R55, c[0x0][0x23c], -R59 ;  /* 0x00008f0037857a23 */ /* 0x000fc4000001083b */
[----:B------:R-:W-:Y:S01]  /*d850*/  FFMA.FTZ R135, R53, c[0x0][0x23c], -R49 ;  /* 0x00008f0035877a23 */ /* 0x000fe20000010831 */
[----:B------:R-:W-:Y:S01]  /*d860*/  MUFU.EX2 R2, R2 ;  /* 0x0000000200027308 */ /* 0x000fe20000000800 */
[--C-:B------:R-:W-:Y:S02]  /*d870*/  FFMA.FTZ R162, R54, c[0x0][0x23c], -R59.reuse ;  /* 0x00008f0036a27a23 */ /* 0x100fe4000001083b */
[----:B------:R-:W-:Y:S02]  /*d880*/  FFMA.FTZ R164, R52, c[0x0][0x23c], -R59 ;  /* 0x00008f0034a47a23 */ /* 0x000fe4000001083b */
[--C-:B------:R-:W-:Y:S01]  /*d890*/  FFMA.FTZ R146, R252, c[0x0][0x23c], -R49.reuse ;  /* 0x00008f00fc927a23 */ /* 0x100fe20000010831 */
[----:B------:R-:W-:Y:S01]  /*d8a0*/  LDSM.16.MT88.4 R52, [R138+0x11000] ;  /* 0x011000008a34783b */ /* 0x000fe20000004200 */
[--C-:B------:R-:W-:Y:S01]  /*d8b0*/  FFMA.FTZ R141, R250, c[0x0][0x23c], -R49.reuse ;  /* 0x00008f00fa8d7a23 */ /* 0x100fe20000010831 */
[----:B------:R-:W2:Y:S01]  /*d8c0*/  MUFU.EX2 R35, R35 ;  /* 0x0000002300237308 */ /* 0x000ea20000000800 */
[----:B-1----:R-:W-:Y:S01]  /*d8d0*/  F2FP.BF16.PACK_AB R5, R3, R28 ;  /* 0x0000001c0305723e */ /* 0x002fe200000010ff */
[----:B------:R-:W-:-:S02]  /*d8e0*/  FFMA.FTZ R148, R248, c[0x0][0x23c], -R49 ;  /* 0x00008f00f8947a23 */ /* 0x000fc40000010831 */
[----:B------:R-:W-:Y:S02]  /*d8f0*/  FFMA.FTZ R145, R246, c[0x0][0x23c], -R59 ;  /* 0x00008f00f6917a23 */ /* 0x000fe4000001083b */
[--C-:B------:R-:W-:Y:S02]  /*d900*/  FFMA.FTZ R147, R244, c[0x0][0x23c], -R49.reuse ;  /* 0x00008f00f4937a23 */ /* 0x100fe40000010831 */
[----:B------:R-:W1:Y:S01]  /*d910*/  MUFU.EX2 R41, R41 ;  /* 0x0000002900297308 */ /* 0x000e620000000800 */
        /* <DEDUP_REMOVED lines=105> */
[----:B------:R-:W-:Y:S01]  /*dfb0*/  FMUL.FTZ R69, R69, R41 ;  /* 0x0000002945457220 */ /* 0x000fe20000410000 */
[----:B------:R-:W2:Y:S01]  /*dfc0*/  LDSM.16.MT88.4 R12, [R137+0xc800] ;  /* 0x00c80000890c783b */ /* 0x000ea20000004200 */
[-C--:B------:R-:W-:Y:S01]  /*dfd0*/  FMUL.FTZ R70, R70, R40.reuse ;  /* 0x0000002846467220 */ /* 0x080fe20000410000 */
[----:B------:R-:W1:Y:S01]  /*dfe0*/  MUFU.EX2 R148, R148 ;  /* 0x0000009400947308 */ /* 0x000e620000000800 */
[----:B------:R-:W-:Y:S02]  /*dff0*/  FMUL.FTZ R71, R71, R40 ;  /* 0x0000002847477220 */ /* 0x000fe40000410000 */
[--C-:B------:R-:W-:Y:S01]  /*e000*/  FFMA.FTZ R155, R228, c[0x0][0x23c], -R49.reuse ;  /* 0x00008f00e49b7a23 */ /* 0x100fe20000010831 */
[----:B---3--:R-:W-:Y:S01]  /*e010*/  HMMA.16816.F32.BF16 R72, R4, R8, R72 ;  /* 0x000000080448723c */ /* 0x008fe20000041848 */
[----:B------:R-:W-:-:S02]  /*e020*/  FFMA.FTZ R198, R198, c[0x0][0x23c], -R49 ;  /* 0x00008f00c6c67a23 */ /* 0x000fc40000010831 */
[--C-:B------:R-:W-:Y:S01]  /*e030*/  FFMA.FTZ R157, R178, c[0x0][0x23c], -R59.reuse ;  /* 0x00008f00b29d7a23 */ /* 0x100fe2000001083b */
[----:B------:R-:W-:Y:S01]  /*e040*/  MUFU.EX2 R143, R143 ;  /* 0x0000008f008f7308 */ /* 0x000fe20000000800 */
[----:B------:R-:W-:Y:S02]  /*e050*/  FFMA.FTZ R176, R176, c[0x0][0x23c], -R59 ;  /* 0x00008f00b0b07a23 */ /* 0x000fe4000001083b */
[--C-:B------:R-:W-:Y:S01]  /*e060*/  FFMA.FTZ R159, R172, c[0x0][0x23c], -R49.reuse ;  /* 0x00008f00ac9f7a23 */ /* 0x100fe20000010831 */
[----:B------:R-:W-:Y:S01]  /*e070*/  HMMA.16816.F32.BF16 R68, R4, R10, R68 ;  /* 0x0000000a0444723c */ /* 0x000fe20000041844 */
[----:B------:R-:W3:Y:S01]  /*e080*/  LDSM.16.MT88.4 R8, [R201+0x10800] ;  /* 0x01080000c908783b */ /* 0x000ee20000004200 */
[--C-:B------:R-:W-:Y:S02]  /*e090*/  FFMA.FTZ R170, R170, c[0x0][0x23c], -R49.reuse ;  /* 0x00008f00aaaa7a23 */ /* 0x100fe40000010831 */
[----:B------:R-:W2:Y:S01]  /*e0a0*/  MUFU.EX2 R162, R162 ;  /* 0x000000a200a27308 */ /* 0x000ea20000000800 */
[----:B------:R-:W-:-:S02]  /*e0b0*/  FFMA.FTZ R161, R168, c[0x0][0x23c], -R49 ;  /* 0x00008f00a8a17a23 */ /* 0x000fc40000010831 */
[----:B-1----:R-:W-:Y:S01]  /*e0c0*/  F2FP.BF16.PACK_AB R4, R60, R51 ;  /* 0x000000333c04723e */ /* 0x002fe200000010ff */
        /* <DEDUP_REMOVED lines=15> */
[----:B------:R-:W1:Y:S01]  /*e1c0*/  LDSM.16.MT88.4 R20, [R137+0x10800] ;  /* 0x010800008914783b */ /* 0x000e620000004200 */
        /* <DEDUP_REMOVED lines=12> */
[C---:B--2---:R-:W-:Y:S02]  /*e290*/  HMMA.16816.F32.BF16 R104, R4.reuse, R12, R104 ;  /* 0x0000000c0468723c */ /* 0x044fe40000041868 */
[----:B------:R-:W2:Y:S06]  /*e2a0*/  MUFU.EX2 R182, R182 ;  /* 0x000000b600b67308 */ /* 0x000eac0000000800 */
        /* <DEDUP_REMOVED lines=11> */
[----:B------:R-:W-:Y:S01]  /*e360*/  LDSM.16.MT88.4 R36, [R137+0x11000] ;  /* 0x011000008924783b */ /* 0x000fe20000004200 */
[----:B------:R-:W-:Y:S06]  /*e370*/  MUFU.EX2 R155, R155 ;  /* 0x0000009b009b7308 */ /* 0x000fec0000000800 */
[C---:B------:R-:W-:Y:S02]  /*e380*/  HMMA.16816.F32.BF16 R128, R4.reuse, R24, R128 ;  /* 0x000000180480723c */ /* 0x040fe40000041880 */
[----:B------:R-:W1:Y:S06]  /*e390*/  MUFU.EX2 R198, R198 ;  /* 0x000000c600c67308 */ /* 0x000e6c0000000800 */
[C---:B------:R-:W-:Y:S01]  /*e3a0*/  HMMA.16816.F32.BF16 R124, R4.reuse, R26, R124 ;  /* 0x0000001a047c723c */ /* 0x040fe2000004187c */
[----:B------:R-:W2:Y:S01]  /*e3b0*/  LDSM.16.MT88.4 R24, [R201+0xd000] ;  /* 0x00d00000c918783b */ /* 0x000ea20000004200 */
[----:B------:R-:W-:Y:S06]  /*e3c0*/  MUFU.EX2 R157, R157 ;  /* 0x0000009d009d7308 */ /* 0x000fec0000000800 */
[C---:B---3--:R-:W-:Y:S02]  /*e3d0*/  HMMA.16816.F32.BF16 R96, R4.reuse, R8, R96 ;  /* 0x000000080460723c */ /* 0x048fe40000041860 */
[----:B------:R-:W-:Y:S06]  /*e3e0*/  MUFU.EX2 R176, R176 ;  /* 0x000000b000b07308 */ /* 0x000fec0000000800 */
[C---:B------:R-:W-:Y:S01]  /*e3f0*/  HMMA.16816.F32.BF16 R92, R4.reuse, R10, R92 ;  /* 0x0000000a045c723c */ /* 0x040fe2000004185c */
[----:B------:R-:W3:Y:S01]  /*e400*/  LDSM.16.MT88.4 R8, [R137+0xd000] ;  /* 0x00d000008908783b */ /* 0x000ee20000004200 */
[----:B------:R-:W-:Y:S06]  /*e410*/  MUFU.EX2 R159, R159 ;  /* 0x0000009f009f7308 */ /* 0x000fec0000000800 */
[C---:B-1----:R-:W-:Y:S02]  /*e420*/  HMMA.16816.F32.BF16 R72, R4.reuse, R20, R72 ;  /* 0x000000140448723c */ /* 0x042fe40000041848 */
[----:B------:R-:W-:Y:S06]  /*e430*/  MUFU.EX2 R170, R170 ;  /* 0x000000aa00aa7308 */ /* 0x000fec0000000800 */
[----:B------:R-:W-:Y:S01]  /*e440*/  HMMA.16816.F32.BF16 R68, R4, R22, R68 ;  /* 0x000000160444723c */ /* 0x000fe20000041844 */
[----:B------:R-:W1:Y:S01]  /*e450*/  LDSM.16.MT88.4 R20, [R201+0x11000] ;  /* 0x01100000c914783b */ /* 0x000e620000004200 */
        /* <DEDUP_REMOVED lines=82> */
[C---:B--2---:R-:W-:Y:S08]  /*e980*/  HMMA.16816.F32.BF16 R104, R4.reuse, R8, R104 ;  /* 0x000000080468723c */ /* 0x044ff00000041868 */
[C---:B------:R-:W-:Y:S01]  /*e990*/  HMMA.16816.F32.BF16 R100, R4.reuse, R10, R100 ;  /* 0x0000000a0464723c */ /* 0x040fe20000041864 */
[----:B------:R-:W2:Y:S07]  /*e9a0*/  LDSM.16.MT88.4 R8, [R139+0xe800] ;  /* 0x00e800008b08783b */ /* 0x000eae0000004200 */
        /* <DEDUP_REMOVED lines=15> */
[----:B-1----:R-:W-:-:S02]  /*eaa0*/  F2FP.BF16.PACK_AB R4, R55, R54 ;  /* 0x000000363704723e */ /* 0x002fc400000010ff */
[----:B------:R-:W-:Y:S02]  /*eab0*/  F2FP.BF16.PACK_AB R5, R170, R159 ;  /* 0x0000009faa05723e */ /* 0x000fe400000010ff */
[----:B------:R-:W-:Y:S02]  /*eac0*/  F2FP.BF16.PACK_AB R6, R176, R157 ;  /* 0x0000009db006723e */ /* 0x000fe400000010ff */
[----:B------:R-:W-:-:S07]  /*ead0*/  F2FP.BF16.PACK_AB R7, R166, R161 ;  /* 0x000000a1a607723e */ /* 0x000fce00000010ff */
[C---:B--2---:R-:W-:Y:S08]  /*eae0*/  HMMA.16816.F32.BF16 R120, R4.reuse, R8, R120 ;  /* 0x000000080478723c */ /* 0x044ff00000041878 */
        /* <DEDUP_REMOVED lines=83> */
[----:B------:R-:W-:Y:S01]  /*f020*/  FADD.FTZ R2, R61, R2 ;  /* 0x000000023d027221 */ /* 0x000fe20000010000 */
[----:B------:R-:W-:Y:S01]  /*f030*/  MOV R132, R33 ;  /* 0x0000002100847202 */ /* 0x000fe20000000f00 */
[----:B------:R-:W-:-:S02]  /*f040*/  FADD.FTZ R66, R66, R63 ;  /* 0x0000003f42427221 */ /* 0x000fc40000010000 */
[----:B------:R-:W-:Y:S02]  /*f050*/  FADD.FTZ R3, R67, R2 ;  /* 0x0000000243037221 */ /* 0x000fe40000010000 */
[----:B------:R-:W-:Y:S01]  /*f060*/  FADD.FTZ R135, R135, R66 ;  /* 0x0000004287877221 */ /* 0x000fe20000010000 */
[C---:B------:R-:W-:Y:S01]  /*f070*/  HMMA.16816.F32.BF16 R100, R4.reuse, R10, R100 ;  /* 0x0000000a0464723c */ /* 0x040fe20000041864 */
[----:B------:R-:W-:Y:S01]  /*f080*/  FADD.FTZ R3, R136, R3 ;  /* 0x0000000388037221 */ /* 0x000fe20000010000 */
[----:B------:R-:W2:Y:S01]  /*f090*/  LDSM.16.MT88.4 R8, [R138+0x13800] ;  /* 0x013800008a08783b */ /* 0x000ea20000004200 */
[----:B------:R-:W-:Y:S02]  /*f0a0*/  FADD.FTZ R146, R146, R135 ;  /* 0x0000008792927221 */ /* 0x000fe40000010000 */
[----:B------:R-:W-:Y:S02]  /*f0b0*/  FADD.FTZ R2, R140, R3 ;  /* 0x000000038c027221 */ /* 0x000fe40000010000 */
[----:B------:R-:W-:Y:S01]  /*f0c0*/  FADD.FTZ R141, R141, R146 ;  /* 0x000000928d8d7221 */ /* 0x000fe20000010000 */
[----:B------:R-:W-:Y:S01]  /*f0d0*/  HMMA.16816.F32.BF16 R124, R4, R18, R124 ;  /* 0x00000012047c723c */ /* 0x000fe2000004187c */
[----:B------:R-:W-:Y:S01]  /*f0e0*/  FADD.FTZ R2, R133, R2 ;  /* 0x0000000285027221 */ /* 0x000fe20000010000 */
[----:B------:R-:W3:Y:S01]  /*f0f0*/  LDSM.16.MT88.4 R16, [R139+0x13800] ;  /* 0x013800008b10783b */ /* 0x000ee20000004200 */
[----:B------:R-:W-:Y:S01]  /*f100*/  FADD.FTZ R148, R148, R141 ;  /* 0x0000008d94947221 */ /* 0x000fe20000010000 */
[----:B------:R-:W-:Y:S01]  /*f110*/  MOV R133, R34 ;  /* 0x0000002200857202 */ /* 0x000fe20000000f00 */
        /* <DEDUP_REMOVED lines=51> */
.L_x_2536:
        /* <DEDUP_REMOVED lines=11> */
.L_x_2548:
        /* <DEDUP_REMOVED lines=64> */
[----:B------:R-:W-:Y:S05]  /*f900*/  SHF.R.S32.HI R4, RZ, 0x1f, R7 ;  /* 0x0000001fff047819 */ /* 0x000fea0000011407 */
[----:B------:R-:W-:Y:S04]  /*f910*/  IMAD R4, R4, c[0x0][0x188], RZ ;  /* 0x0000620004047a24 */ /* 0x000fe800078e02ff */
[----:B------:R-:W-:Y:S04]  /*f920*/  IMAD R4, R7, c[0x0][0x18c], R4 ;  /* 0x0000630007047a24 */ /* 0x000fe800078e0204 */
[----:B------:R-:W-:Y:S02]  /*f930*/  IMAD.IADD R2, R33, 0x1, R4 ;  /* 0x0000000121027824 */ /* 0x000fe400078e0204 */
.L_x_2545:
[----:B------:R-:W-:Y:S02]  /*f940*/  ISETP.GE.AND P4, PT, R220, c[0x0][0x220], PT ;  /* 0x00008800dc007a0c */ /* 0x000fe40003f86270 */
[----:B------:R-:W-:Y:S02]  /*f950*/  LEA R236, P2, R32, R180, 0x1 ;  /* 0x000000b420ec7211 */ /* 0x000fe400078408ff */
        /* <DEDUP_REMOVED lines=66> */
[--C-:B------:R-:W-:Y:S02]  /*fd80*/  @!P4 LEA.HI.X R59, R35, R181, R32.reuse, 0x1, P6 ;  /* 0x000000b5233bc211 */ /* 0x100fe400030f0c20 */
[----:B------:R-:W-:Y:S02]  /*fd90*/  IADD3 R33, P1, R223, R35, RZ ;  /* 0x00000023df217210 */ /* 0x000fe40007f3e0ff */
[-C--:B------:R-:W-:Y:S02]  /*fda0*/  @!P3 LEA.HI.X R35, R35, R181.reuse, R32, 0x1, P2 ;  /* 0x000000b52323b211 */ /* 0x080fe400010f0c20 */
[----:B------:R-:W-:Y:S01]  /*fdb0*/  @P4 STS.128 [R217+0xd800], RZ ;  /* 0x00d800ffd9004388 */ /* 0x000fe20000000c00 */
[C---:B------:R-:W-:Y:S02]  /*fdc0*/  @!P4 LEA R56, P5, R33.reuse, R180, 0x1 ;  /* 0x000000b42138c211 */ /* 0x040fe400078a08ff */
[----:B------:R-:W-:Y:S02]  /*fdd0*/  IADD3.X R2, R222, R32, RZ, P1, !PT ;  /* 0x00000020de027210 */ /* 0x000fe40000ffe4ff */
[C---:B------:R-:W-:Y:S02]  /*fde0*/  @!P3 LEA R60, P1, R33.reuse, R180, 0x1 ;  /* 0x000000b4213cb211 */ /* 0x040fe400078208ff */
        /* <DEDUP_REMOVED lines=76> */
[----:B------:R-:W4:Y:S07]  /*102b0*/  LDSM.16.M88.4 R156, [R205+0x2000] ;  /* 0x00200000cd9c783b */ /* 0x000f2e0000000200 */
[C---:B------:R-:W-:Y:S01]  /*102c0*/  HMMA.16816.F32.BF16 R40, R140.reuse, R162, RZ ;  /* 0x000000a28c28723c */ /* 0x040fe200000418ff */
[----:B------:R-:W3:Y:S07]  /*102d0*/  LDSM.16.M88.4 R160, [R205+0x2800] ;  /* 0x00280000cda0783b */ /* 0x000eee0000000200 */
        /* <DEDUP_REMOVED lines=11> */
[----:B------:R-:W-:Y:S07]  /*10390*/  LDSM.16.M88.4 R140, [R200+0x5000] ;  /* 0x00500000c88c783b */ /* 0x000fee0000000200 */
[C---:B------:R-:W-:Y:S01]  /*103a0*/  HMMA.16816.F32.BF16 R4, R148.reuse, R152, R4 ;  /* 0x000000989404723c */ /* 0x040fe20000041804 */
[----:B------:R-:W-:Y:S07]  /*103b0*/  LDSM.16.M88.4 R144, [R200+0x5800] ;  /* 0x00580000c890783b */ /* 0x000fee0000000200 */
[C---:B------:R-:W-:Y:S01]  /*103c0*/  HMMA.16816.F32.BF16 R8, R148.reuse, R154, R8 ;  /* 0x0000009a9408723c */ /* 0x040fe20000041808 */
[----:B------:R-:W-:Y:S07]  /*103d0*/  LDSM.16.M88.4 R152, [R200+0x6000] ;  /* 0x00600000c898783b */ /* 0x000fee0000000200 */
[C---:B------:R-:W-:Y:S01]  /*103e0*/  HMMA.16816.F32.BF16 R12, R148.reuse, R172, R12 ;  /* 0x000000ac940c723c */ /* 0x040fe2000004180c */
[----:B------:R-:W-:Y:S07]  /*103f0*/  LDSM.16.M88.4 R192, [R203+0x2000] ;  /* 0x00200000cbc0783b */ /* 0x000fee0000000200 */
[C---:B------:R-:W-:Y:S01]  /*10400*/  HMMA.16816.F32.BF16 R16, R148.reuse, R174, R16 ;  /* 0x000000ae9410723c */ /* 0x040fe20000041810 */
[----:B------:R-:W-:Y:S07]  /*10410*/  LDSM.16.M88.4 R172, [R200+0x6800] ;  /* 0x00680000c8ac783b */ /* 0x000fee0000000200 */
[C---:B---3--:R-:W-:Y:S01]  /*10420*/  HMMA.16816.F32.BF16 R20, R148.reuse, R176, R20 ;  /* 0x000000b09414723c */ /* 0x048fe20000041814 */
[----:B------:R-:W-:Y:S07]  /*10430*/  LDSM.16.M88.4 R196, [R202+0x4000] ;  /* 0x00400000cac4783b */ /* 0x000fee0000000200 */
[C---:B------:R-:W-:Y:S01]  /*10440*/  HMMA.16816.F32.BF16 R24, R148.reuse, R178, R24 ;  /* 0x000000b29418723c */ /* 0x040fe20000041818 */
[----:B------:R-:W-:Y:S07]  /*10450*/  LDSM.16.M88.4 R176, [R202+0x800] ;  /* 0x00080000cab0783b */ /* 0x000fee0000000200 */
[C---:B------:R-:W-:Y:S08]  /*10460*/  HMMA.16816.F32.BF16 R28, R148.reuse, R132, R28 ;  /* 0x00000084941c723c */ /* 0x040ff0000004181c */
[C---:B------:R-:W-:Y:S01]  /*10470*/  HMMA.16816.F32.BF16 R32, R148.reuse, R134, R32 ;  /* 0x000000869420723c */ /* 0x040fe20000041820 */
[----:B------:R-:W2:Y:S07]  /*10480*/  LDSM.16.M88.4 R132, [R200+0x4800] ;  /* 0x00480000c884783b */ /* 0x000eae0000000200 */
[C---:B----4-:R-:W-:Y:S08]  /*10490*/  HMMA.16816.F32.BF16 R36, R148.reuse, R156, R36 ;  /* 0x0000009c9424723c */ /* 0x050ff00000041824 */
[C---:B------:R-:W-:Y:S01]  /*104a0*/  HMMA.16816.F32.BF16 R40, R148.reuse, R158, R40 ;  /* 0x0000009e9428723c */ /* 0x040fe20000041828 */
[----:B------:R-:W-:Y:S07]  /*104b0*/  LDSM.16.M88.4 R156, [R200+0x7800] ;  /* 0x00780000c89c783b */ /* 0x000fee0000000200 */
[C---:B------:R-:W-:Y:S08]  /*104c0*/  HMMA.16816.F32.BF16 R44, R148.reuse, R160, R44 ;  /* 0x000000a0942c723c */ /* 0x040ff0000004182c */
[C---:B------:R-:W-:Y:S01]  /*104d0*/  HMMA.16816.F32.BF16 R48, R148.reuse, R162, R48 ;  /* 0x000000a29430723c */ /* 0x040fe20000041830 */
[----:B------:R-:W-:Y:S07]  /*104e0*/  LDSM.16.M88.4 R160, [R203] ;  /* 0x00000000cba0783b */ /* 0x000fee0000000200 */
[C---:B-1----:R-:W-:Y:S08]  /*104f0*/  HMMA.16816.F32.BF16 R52, R148.reuse, R164, R52 ;  /* 0x000000a49434723c */ /* 0x042ff00000041834 */
[C---:B------:R-:W-:Y:S01]  /*10500*/  HMMA.16816.F32.BF16 R56, R148.reuse, R166, R56 ;  /* 0x000000a69438723c */ /* 0x040fe20000041838 */
[----:B------:R-:W-:Y:S07]  /*10510*/  LDSM.16.M88.4 R164, [R202] ;  /* 0x00000000caa4783b */ /* 0x000fee0000000200 */
[C---:B------:R-:W-:Y:S08]  /*10520*/  HMMA.16816.F32.BF16 R60, R148.reuse, R180, R60 ;  /* 0x000000b4943c723c */ /* 0x040ff0000004183c */
[----:B------:R-:W-:Y:S01]  /*10530*/  HMMA.16816.F32.BF16 R64, R148, R182, R64 ;  /* 0x000000b69440723c */ /* 0x000fe20000041840 */
[----:B------:R-:W1:Y:S07]  /*10540*/  LDSM.16.M88.4 R148, [R200+0x7000] ;  /* 0x00700000c894783b */ /* 0x000e6e0000000200 */
[C---:B-----5:R-:W-:Y:S01]  /*10550*/  HMMA.16816.F32.BF16 R4, R184.reuse, R168, R4 ;  /* 0x000000a8b804723c */ /* 0x060fe20000041804 */
[----:B------:R-:W-:Y:S07]  /*10560*/  LDSM.16.M88.4 R180, [R207+0xb800] ;  /* 0x00b80000cfb4783b */ /* 0x000fee0000000200 */
[C---:B------:R-:W-:Y:S01]  /*10570*/  HMMA.16816.F32.BF16 R8, R184.reuse, R170, R8 ;  /* 0x000000aab808723c */ /* 0x040fe20000041808 */
[----:B------:R-:W3:Y:S07]  /*10580*/  LDSM.16.M88.4 R168, [R202+0x1000] ;  /* 0x00100000caa8783b */ /* 0x000eee0000000200 */
[C---:B--2---:R-:W-:Y:S08]  /*10590*/  HMMA.16816.F32.BF16 R12, R184.reuse, R132, R12 ;  /* 0x00000084b80c723c */ /* 0x044ff0000004180c */
        /* <DEDUP_REMOVED lines=19> */
[----:B------:R-:W-:Y:S07]  /*106d0*/  LDSM.16.M88.4 R156, [R208+0x2000] ;  /* 0x00200000d09c783b */ /* 0x000fee0000000200 */
        /* <DEDUP_REMOVED lines=21> */
[----:B------:R-:W2:Y:S07]  /*10830*/  LDSM.16.M88.4 R152, [R205+0x4800] ;  /* 0x00480000cd98783b */ /* 0x000eae0000000200 */
[C---:B-1----:R-:W-:Y:S08]  /*10840*/  HMMA.16816.F32.BF16 R60, R160.reuse, R148, R60 ;  /* 0x00000094a03c723c */ /* 0x042ff0000004183c */
[----:B------:R-:W-:Y:S01]  /*10850*/  HMMA.16816.F32.BF16 R64, R160, R150, R64 ;  /* 0x00000096a040723c */ /* 0x000fe20000041840 */
[----:B------:R-:W1:Y:S07]  /*10860*/  LDSM.16.M88.4 R148, [R205+0x5000] ;  /* 0x00500000cd94783b */ /* 0x000e6e0000000200 */
        /* <DEDUP_REMOVED lines=21> */
[----:B------:R-:W4:Y:S07]  /*109c0*/  LDSM.16.M88.4 R144, [R205+0x7000] ;  /* 0x00700000cd90783b */ /* 0x000f2e0000000200 */
[C---:B------:R-:W-:Y:S08]  /*109d0*/  HMMA.16816.F32.BF16 R60, R156.reuse, R180, R60 ;  /* 0x000000b49c3c723c */ /* 0x040ff0000004183c */
[----:B------:R-:W-:Y:S01]  /*109e0*/  HMMA.16816.F32.BF16 R64, R156, R182, R64 ;  /* 0x000000b69c40723c */ /* 0x000fe20000041840 */
[----:B------:R-:W-:Y:S07]  /*109f0*/  LDSM.16.M88.4 R156, [R204+0x2000] ;  /* 0x00200000cc9c783b */ /* 0x000fee0000000200 */
[----:B------:R-:W-:Y:S01]  /*10a00*/  LDSM.16.M88.4 R180, [R200+0xa800] ;  /* 0x00a80000c8b4783b */ /* 0x000fe20000000200 */
[C---:B------:R-:W-:Y:S08]  /*10a10*/  HMMA.16816.F32.BF16 R4, R184.reuse, R188, R4 ;  /* 0x000000bcb804723c */ /* 0x040ff00000041804 */
[C---:B------:R-:W-:Y:S01]  /*10a20*/  HMMA.16816.F32.BF16 R8, R184.reuse, R190, R8 ;  /* 0x000000beb808723c */ /* 0x040fe20000041808 */
[----:B------:R-:W-:Y:S07]  /*10a30*/  LDSM.16.M88.4 R188, [R200+0xb000] ;  /* 0x00b00000c8bc783b */ /* 0x000fee0000000200 */
[C---:B------:R-:W-:Y:S08]  /*10a40*/  HMMA.16816.F32.BF16 R12, R184.reuse, R152, R12 ;  /* 0x00000098b80c723c */ /* 0x040ff0000004180c */
[C---:B------:R-:W-:Y:S01]  /*10a50*/  HMMA.16816.F32.BF16 R16, R184.reuse, R154, R16 ;  /* 0x0000009ab810723c */ /* 0x040fe20000041810 */
[----:B------:R-:W5:Y:S07]  /*10a60*/  LDSM.16.M88.4 R152, [R205+0x7800] ;  /* 0x00780000cd98783b */ /* 0x000f6e0000000200 */
        /* <DEDUP_REMOVED lines=13> */
[C---:B------:R-:W-:Y:S08]  /*10b40*/  HMMA.16816.F32.BF16 R56, R184.reuse, R146, R56 ;  /* 0x00000092b838723c */ /* 0x040ff00000041838 */
[C---:B-----5:R-:W-:Y:S08]  /*10b50*/  HMMA.16816.F32.BF16 R60, R184.reuse, R152, R60 ;  /* 0x00000098b83c723c */ /* 0x060ff0000004183c */
        /* <DEDUP_REMOVED lines=24> */
[C---:B---3--:R-:W-:Y:S02]  /*10ce0*/  HMMA.16816.F32.BF16 R20, R192.reuse, R140, R20 ;  /* 0x0000008cc014723c */ /* 0x048fe40000041814 */
[----:B------:R-:W2:Y:S02]  /*10cf0*/  MUFU.TANH R185, R185 ;  /* 0x000000b900b97308 */ /* 0x000ea40000002400 */
[----:B------:R-:W-:Y:S02]  /*10d00*/  FMUL.FTZ R187, R6, c[0x0][0x2ec] ;  /* 0x0000bb0006bb7a20 */ /* 0x000fe40000410000 */
[----:B------:R-:W-:Y:S02]  /*10d10*/  FMUL.FTZ R189, R7, c[0x0][0x2ec] ;  /* 0x0000bb0007bd7a20 */ /* 0x000fe40000410000 */
[C---:B------:R-:W-:Y:S01]  /*10d20*/  HMMA.16816.F32.BF16 R24, R192.reuse, R142, R24 ;  /* 0x0000008ec018723c */ /* 0x040fe20000041818 */
[----:B------:R-:W3:Y:S03]  /*10d30*/  LDSM.16.M88.4 R140, [R202+0x6000] ;  /* 0x00600000ca8c783b */ /* 0x000ee60000000200 */
[----:B------:R-:W4:Y:S01]  /*10d40*/  MUFU.TANH R183, R183 ;  /* 0x000000b700b77308 */ /* 0x000f220000002400 */
[----:B------:R-:W-:Y:S02]  /*10d50*/  FMUL.FTZ R191, R8, c[0x0][0x2ec] ;  /* 0x0000bb0008bf7a20 */ /* 0x000fe40000410000 */
[----:B------:R-:W-:Y:S02]  /*10d60*/  FMUL.FTZ R197, R9, c[0x0][0x2ec] ;  /* 0x0000bb0009c57a20 */ /* 0x000fe40000410000 */
[----:B------:R-:W-:Y:S03]  /*10d70*/  FMUL.FTZ R180, R18, c[0x0][0x2ec] ;  /* 0x0000bb0012b47a20 */ /* 0x000fe60000410000 */
[----:B------:R-:W-:Y:S02]  /*10d80*/  FMUL.FTZ R199, R10, c[0x0][0x2ec] ;  /* 0x0000bb000ac77a20 */ /* 0x000fe40000410000 */
[----:B------:R5:W2:Y:S01]  /*10d90*/  MUFU.TANH R5, R180 ;  /* 0x000000b400057308 */ /* 0x000aa20000002400 */
[----:B------:R-:W-:Y:S02]  /*10da0*/  FMUL.FTZ R239, R11, c[0x0][0x2ec] ;  /* 0x0000bb000bef7a20 */ /* 0x000fe40000410000 */
[----:B------:R-:W-:Y:S02]  /*10db0*/  FMUL.FTZ R181, R23, c[0x0][0x2ec] ;  /* 0x0000bb0017b57a20 */ /* 0x000fe40000410000 */
[----:B------:R-:W-:Y:S02]  /*10dc0*/  FMUL.FTZ R188, R21, c[0x0][0x2ec] ;  /* 0x0000bb0015bc7a20 */ /* 0x000fe40000410000 */
[----:B------:R-:W-:Y:S02]  /*10dd0*/  FMUL.FTZ R186, R22, c[0x0][0x2ec] ;  /* 0x0000bb0016ba7a20 */ /* 0x000fe40000410000 */
[----:B------:R-:W-:Y:S01]  /*10de0*/  FMUL.FTZ R245, R12, c[0x0][0x2ec] ;  /* 0x0000bb000cf57a20 */ /* 0x000fe20000410000 */
[----:B------:R2:W2:Y:S01]  /*10df0*/  MUFU.TANH R170, R181 ;  /* 0x000000b500aa7308 */ /* 0x0004a20000002400 */
[C---:B-1----:R-:W-:Y:S03]  /*10e00*/  HMMA.16816.F32.BF16 R28, R192.reuse, R132, R28 ;  /* 0x00000084c01c723c */ /* 0x042fe6000004181c */
[----:B------:R-:W-:Y:S02]  /*10e10*/  FMUL.FTZ R241, R13, c[0x0][0x2ec] ;  /* 0x0000bb000df17a20 */ /* 0x000fe40000410000 */
[----:B------:R-:W-:Y:S02]  /*10e20*/  FMUL.FTZ R249, R14, c[0x0][0x2ec] ;  /* 0x0000bb000ef97a20 */ /* 0x000fe40000410000 */
[----:B------:R-:W-:Y:S01]  /*10e30*/  FMUL.FTZ R133, R26, c[0x0][0x2ec] ;  /* 0x0000bb001a857a20 */ /* 0x000fe20000410000 */
[C---:B------:R-:W-:Y:S01]  /*10e40*/  HMMA.16816.F32.BF16 R32, R192.reuse, R134, R32 ;  /* 0x00000086c020723c */ /* 0x040fe20000041820 */
[----:B------:R-:W1:Y:S03]  /*10e50*/  MUFU.TANH R159, R188 ;  /* 0x000000bc009f7308 */ /* 0x000e660000002400 */
[----:B------:R-:W-:Y:S02]  /*10e60*/  FMUL.FTZ R132, R27, c[0x0][0x2ec] ;  /* 0x0000bb001b847a20 */ /* 0x000fe40000410000 */
[----:B-----5:R-:W-:Y:S02]  /*10e70*/  FMUL.FTZ R180, R24, c[0x0][0x2ec] ;  /* 0x0000bb0018b47a20 */ /* 0x020fe40000410000 */
[C---:B---3--:R-:W-:Y:S03]  /*10e80*/  HMMA.16816.F32.BF16 R36, R192.reuse, R140, R36 ;  /* 0x0000008cc024723c */ /* 0x048fe60000041824 */
[----:B------:R3:W1:Y:S01]  /*10e90*/  MUFU.TANH R161, R180 ;  /* 0x000000b400a17308 */ /* 0x0006620000002400 */
[----:B------:R-:W-:Y:S02]  /*10ea0*/  FMUL.FTZ R247, R15, c[0x0][0x2ec] ;  /* 0x0000bb000ff77a20 */ /* 0x000fe40000410000 */
[----:B------:R-:W-:Y:S02]  /*10eb0*/  FMUL.FTZ R243, R16, c[0x0][0x2ec] ;  /* 0x0000bb0010f37a20 */ /* 0x000fe40000410000 */
[C---:B------:R-:W-:Y:S04]  /*10ec0*/  HMMA.16816.F32.BF16 R40, R192.reuse, R142, R40 ;  /* 0x0000008ec028723c */ /* 0x040fe80000041828 */
[----:B--2---:R-:W-:Y:S01]  /*10ed0*/  FMUL.FTZ R181, R31, c[0x0][0x2ec] ;  /* 0x0000bb001fb57a20 */ /* 0x004fe20000410000 */
[----:B------:R-:W2:Y:S01]  /*10ee0*/  MUFU.TANH R157, R133 ;  /* 0x00000085009d7308 */ /* 0x000ea20000002400 */
[----:B------:R-:W-:Y:S02]  /*10ef0*/  FMUL.FTZ R251, R17, c[0x0][0x2ec] ;  /* 0x0000bb0011fb7a20 */ /* 0x000fe40000410000 */
[----:B------:R-:W-:Y:S04]  /*10f00*/  FMUL.FTZ R33, R33, c[0x0][0x2ec] ;  /* 0x0000bb0021217a20 */ /* 0x000fe80000410000 */
[----:B------:R-:W-:Y:S02]  /*10f10*/  FMUL.FTZ R34, R34, c[0x0][0x2ec] ;  /* 0x0000bb0022227a20 */ /* 0x000fe40000410000 */
[----:B------:R-:W-:Y:S01]  /*10f20*/  FMUL.FTZ R35, R35, c[0x0][0x2ec] ;  /* 0x0000bb0023237a20 */ /* 0x000fe20000410000 */
[----:B------:R5:W1:Y:S01]  /*10f30*/  MUFU.TANH R176, R132 ;  /* 0x0000008400b07308 */ /* 0x000a620000002400 */
[----:B------:R-:W-:Y:S02]  /*10f40*/  FMUL.FTZ R37, R37, c[0x0][0x2ec] ;  /* 0x0000bb0025257a20 */ /* 0x000fe40000410000 */
[----:B------:R-:W-:Y:S02]  /*10f50*/  FMUL.FTZ R38, R38, c[0x0][0x2ec] ;  /* 0x0000bb0026267a20 */ /* 0x000fe40000410000 */
[----:B------:R-:W-:Y:S02]  /*10f60*/  FMUL.FTZ R39, R39, c[0x0][0x2ec] ;  /* 0x0000bb0027277a20 */ /* 0x000fe40000410000 */
[----:B---3--:R-:W-:Y:S02]  /*10f70*/  FMUL.FTZ R180, R32, c[0x0][0x2ec] ;  /* 0x0000bb0020b47a20 */ /* 0x008fe40000410000 */
[----:B------:R-:W-:Y:S01]  /*10f80*/  FMUL.FTZ R32, R36, c[0x0][0x2ec] ;  /* 0x0000bb0024207a20 */ /* 0x000fe20000410000 */
[----:B------:R-:W3:Y:S01]  /*10f90*/  MUFU.TANH R238, R33 ;  /* 0x0000002100ee7308 */ /* 0x000ee20000002400 */
[----:B------:R-:W-:Y:S02]  /*10fa0*/  FMUL.FTZ R2, R19, c[0x0][0x2ec] ;  /* 0x0000bb0013027a20 */ /* 0x000fe40000410000 */
[----:B------:R-:W-:Y:S02]  /*10fb0*/  FMUL.FTZ R182, R20, c[0x0][0x2ec] ;  /* 0x0000bb0014b67a20 */ /* 0x000fe40000410000 */
[----:B------:R-:W-:Y:S02]  /*10fc0*/  FMUL.FTZ R184, R25, c[0x0][0x2ec] ;  /* 0x0000bb0019b87a20 */ /* 0x000fe40000410000 */
[----:B------:R-:W-:Y:S02]  /*10fd0*/  FMUL.FTZ R196, R28, c[0x0][0x2ec] ;  /* 0x0000bb001cc47a20 */ /* 0x000fe40000410000 */
[----:B------:R-:W-:Y:S01]  /*10fe0*/  FMUL.FTZ R188, R30, c[0x0][0x2ec] ;  /* 0x0000bb001ebc7a20 */ /* 0x000fe20000410000 */
[----:B------:R-:W1:Y:S01]  /*10ff0*/  MUFU.TANH R165, R34 ;  /* 0x0000002200a57308 */ /* 0x000e620000002400 */
[----:B------:R-:W-:Y:S02]  /*11000*/  FMUL.FTZ R252, R40, c[0x0][0x2ec] ;  /* 0x0000bb0028fc7a20 */ /* 0x000fe40000410000 */
[----:B------:R-:W-:Y:S01]  /*11010*/  FMUL.FTZ R250, R41, c[0x0][0x2ec] ;  /* 0x0000bb0029fa7a20 */ /* 0x000fe20000410000 */
[----:B-----5:R-:W5:Y:S01]  /*11020*/  LDSM.16.M88.4 R132, [R202+0x6800] ;  /* 0x00680000ca84783b */ /* 0x020f620000000200 */
[----:B------:R-:W-:Y:S02]  /*11030*/  FMUL.FTZ R43, R43, c[0x0][0x2ec] ;  /* 0x0000bb002b2b7a20 */ /* 0x000fe40000410000 */
[----:B------:R-:W-:Y:S03]  /*11040*/  FMUL.FTZ R42, R42, c[0x0][0x2ec] ;  /* 0x0000bb002a2a7a20 */ /* 0x000fe60000410000 */
[----:B------:R-:W1:Y:S10]  /*11050*/  MUFU.TANH R190, R35 ;  /* 0x0000002300be7308 */ /* 0x000e740000002400 */
[----:B------:R1:W1:Y:S10]  /*11060*/  MUFU.TANH R177, R32 ;  /* 0x0000002000b17308 */ /* 0x0002740000002400 */
[----:B------:R-:W2:Y:S10]  /*11070*/  MUFU.TANH R175, R37 ;  /* 0x0000002500af7308 */ /* 0x000eb40000002400 */
[----:B------:R-:W2:Y:S01]  /*11080*/  MUFU.TANH R246, R38 ;  /* 0x0000002600f67308 */ /* 0x000ea20000002400 */
[----:B-1----:R-:W1:Y:S01]  /*11090*/  LDSM.16.M88.4 R32, [R202+0x7000] ;  /* 0x00700000ca20783b */ /* 0x002e620000000200 */
[C---:B-----5:R-:W-:Y:S08]  /*110a0*/  HMMA.16816.F32.BF16 R44, R192.reuse, R132, R44 ;  /* 0x00000084c02c723c */ /* 0x060ff0000004182c */
[----:B------:R5:W1:Y:S01]  /*110b0*/  MUFU.TANH R171, R39 ;  /* 0x0000002700ab7308 */ /* 0x000a620000002400 */
[C---:B------:R-:W-:Y:S09]  /*110c0*/  HMMA.16816.F32.BF16 R48, R192.reuse, R134, R48 ;  /* 0x00000086c030723c */ /* 0x040ff20000041830 */
[----:B------:R1:W1:Y:S06]  /*110d0*/  MUFU.TANH R155, R186 ;  /* 0x000000ba009b7308 */ /* 0x00026c0000002400 */
[----:B------:R-:W-:Y:S04]  /*110e0*/  FMUL.FTZ R198, R44, c[0x0][0x2ec] ;  /* 0x0000bb002cc67a20 */ /* 0x000fe80000410000 */
[----:B------:R2:W2:Y:S01]  /*110f0*/  MUFU.TANH R163, R181 ;  /* 0x000000b500a37308 */ /* 0x0004a20000002400 */
[----:B------:R-:W-:Y:S02]  /*11100*/  FMUL.FTZ R41, R45, c[0x0][0x2ec] ;  /* 0x0000bb002d297a20 */ /* 0x000fe40000410000 */
[----:B------:R-:W-:Y:S01]  /*11110*/  FMUL.FTZ R46, R46, c[0x0][0x2ec] ;  /* 0x0000bb002e2e7a20 */ /* 0x000fe20000410000 */
[----:B-----5:R-:W5:Y:S01]  /*11120*/  LDSM.16.M88.4 R36, [R202+0x7800] ;  /* 0x00780000ca24783b */ /* 0x020f620000000200 */
[----:B------:R-:W-:Y:S04]  /*11130*/  DEPBAR.LE SB0, 0x0 ;  /* 0x000080000000791a */ /* 0x000fe80000000000 */
[----:B------:R-:W-:Y:S01]  /*11140*/  FMUL.FTZ R47, R47, c[0x0][0x2ec] ;  /* 0x0000bb002f2f7a20 */ /* 0x000fe20000410000 */
[----:B------:R3:W3:Y:S01]  /*11150*/  MUFU.TANH R169, R180 ;  /* 0x000000b400a97308 */ /* 0x0006e20000002400 */
[----:B------:R-:W-:Y:S01]  /*11160*/  BAR.SYNC.DEFER_BLOCKING 0x0 ;  /* 0x0000000000007b1d */ /* 0x000fe20000010000 */
[----:B------:R-:W-:Y:S01]  /*11170*/  FMUL.FTZ R40, R48, c[0x0][0x2ec] ;  /* 0x0000bb0030287a20 */ /* 0x000fe20000410000 */
[C---:B-1----:R-:W-:Y:S05]  /*11180*/  HMMA.16816.F32.BF16 R52, R192.reuse, R32, R52 ;  /* 0x00000020c034723c */ /* 0x042fea0000041834 */
[----:B------:R-:W-:Y:S02]  /*11190*/  FMUL.FTZ R186, R29, c[0x0][0x2ec] ;  /* 0x0000bb001dba7a20 */ /* 0x000fe40000410000 */
[----:B------:R-:W1:Y:S01]  /*111a0*/  MUFU.TANH R187, R187 ;  /* 0x000000bb00bb7308 */ /* 0x000e620000002400 */
[----:B------:R-:W-:Y:S01]  /*111b0*/  FMUL.FTZ R33, R51, c[0x0][0x2ec] ;  /* 0x0000bb0033217a20 */ /* 0x000fe20000410000 */
[C---:B------:R-:W-:Y:S03]  /*111c0*/  HMMA.16816.F32.BF16 R56, R192.reuse, R34, R56 ;  /* 0x00000022c038723c */ /* 0x040fe60000041838 */
[----:B------:R-:W-:Y:S01]  /*111d0*/  FMUL.FTZ R49, R49, c[0x0][0x2ec] ;  /* 0x0000bb0031317a20 */ /* 0x000fe20000410000 */
[----:B--2---:R-:W-:Y:S01]  /*111e0*/  MOV R181, R237 ;  /* 0x000000ed00b57202 */ /* 0x004fe20000000f00 */
[----:B------:R-:W-:Y:S03]  /*111f0*/  FMUL.FTZ R50, R50, c[0x0][0x2ec] ;  /* 0x0000bb0032327a20 */ /* 0x000fe60000410000 */
[----:B------:R-:W2:Y:S01]  /*11200*/  MUFU.TANH R189, R189 ;  /* 0x000000bd00bd7308 */ /* 0x000ea20000002400 */
[----:B---3--:R-:W-:Y:S06]  /*11210*/  MOV R180, R236 ;  /* 0x000000ec00b47202 */ /* 0x008fec0000000f00 */
[----:B------:R-:W-:Y:S03]  /*11220*/  FMUL.FTZ R32, R52, c[0x0][0x2ec] ;  /* 0x0000bb0034207a20 */ /* 0x000fe60000410000 */
[----:B------:R-:W3:Y:S01]  /*11230*/  MUFU.TANH R191, R191 ;  /* 0x000000bf00bf7308 */ /* 0x000ee20000002400 */
[----:B------:R-:W-:Y:S02]  /*11240*/  FMUL.FTZ R53, R53, c[0x0][0x2ec] ;  /* 0x0000bb0035357a20 */ /* 0x000fe40000410000 */
[----:B------:R-:W-:Y:S01]  /*11250*/  FMUL.FTZ R54, R54, c[0x0][0x2ec] ;  /* 0x0000bb0036367a20 */ /* 0x000fe20000410000 */
[C---:B-----5:R-:W-:Y:S03]  /*11260*/  HMMA.16816.F32.BF16 R60, R192.reuse, R36, R60 ;  /* 0x00000024c03c723c */ /* 0x060fe6000004183c */
[----:B------:R-:W-:Y:S02]  /*11270*/  FMUL.FTZ R34, R56, c[0x0][0x2ec] ;  /* 0x0000bb0038227a20 */ /* 0x000fe40000410000 */
[----:B------:R-:W-:Y:S01]  /*11280*/  FMUL.FTZ R55, R55, c[0x0][0x2ec] ;  /* 0x0000bb0037377a20 */ /* 0x000fe20000410000 */
[----:B------:R5:W1:Y:S01]  /*11290*/  MUFU.TANH R166, R32 ;  /* 0x0000002000a67308 */ /* 0x000a620000002400 */
[----:B------:R-:W-:Y:S01]  /*112a0*/  FMUL.FTZ R57, R57, c[0x0][0x2ec] ;  /* 0x0000bb0039397a20 */ /* 0x000fe20000410000 */
[----:B------:R-:W-:Y:S04]  /*112b0*/  HMMA.16816.F32.BF16 R64, R192, R38, R64 ;  /* 0x00000026c040723c */ /* 0x000fe80000041840 */
[----:B------:R-:W-:Y:S02]  /*112c0*/  FMUL.FTZ R58, R58, c[0x0][0x2ec] ;  /* 0x0000bb003a3a7a20 */ /* 0x000fe40000410000 */
[----:B------:R-:W-:Y:S02]  /*112d0*/  FMUL.FTZ R59, R59, c[0x0][0x2ec] ;  /* 0x0000bb003b3b7a20 */ /* 0x000fe40000410000 */
[----:B------:R1:W1:Y:S08]  /*112e0*/  MUFU.TANH R162, R34 ;  /* 0x0000002200a27308 */ /* 0x0002700000002400 */
[----:B------:R-:W-:Y:S02]  /*112f0*/  FMUL.FTZ R61, R61, c[0x0][0x2ec] ;  /* 0x0000bb003d3d7a20 */ /* 0x000fe40000410000 */
[----:B------:R-:W2:Y:S01]  /*11300*/  MUFU.TANH R197, R197 ;  /* 0x000000c500c57308 */ /* 0x000ea20000002400 */
[----:B------:R-:W-:Y:S02]  /*11310*/  FMUL.FTZ R62, R62, c[0x0][0x2ec] ;  /* 0x0000bb003e3e7a20 */ /* 0x000fe40000410000 */
[----:B------:R-:W-:Y:S02]  /*11320*/  FMUL.FTZ R63, R63, c[0x0][0x2ec] ;  /* 0x0000bb003f3f7a20 */ /* 0x000fe40000410000 */
[----:B-----5:R-:W-:Y:S02]  /*11330*/  FMUL.FTZ R32, R60, c[0x0][0x2ec] ;  /* 0x0000bb003c207a20 */ /* 0x020fe40000410000 */
[----:B------:R-:W-:Y:S02]  /*11340*/  FMUL.FTZ R65, R65, c[0x0][0x2ec] ;  /* 0x0000bb0041417a20 */ /* 0x000fe40000410000 */
[----:B------:R-:W-:Y:S01]  /*11350*/  FMUL.FTZ R66, R66, c[0x0][0x2ec] ;  /* 0x0000bb0042427a20 */ /* 0x000fe20000410000 */
[----:B------:R-:W2:Y:S01]  /*11360*/  MUFU.TANH R199, R199 ;  /* 0x000000c700c77308 */ /* 0x000ea20000002400 */
[----:B------:R-:W-:Y:S02]  /*11370*/  FMUL.FTZ R67, R67, c[0x0][0x2ec] ;  /* 0x0000bb0043437a20 */ /* 0x000fe40000410000 */
[----:B-1----:R-:W-:Y:S07]  /*11380*/  FMUL.FTZ R34, R64, c[0x0][0x2ec] ;  /* 0x0000bb0040227a20 */ /* 0x002fee0000410000 */
[----:B------:R-:W1:Y:S10]  /*11390*/  MUFU.TANH R239, R239 ;  /* 0x000000ef00ef7308 */ /* 0x000e740000002400 */
        /* <DEDUP_REMOVED lines=10> */
[----:B------:R1:W1:Y:S10]  /*11440*/  MUFU.TANH R167, R186 ;  /* 0x000000ba00a77308 */ /* 0x0002740000002400 */
[----:B------:R-:W1:Y:S10]  /*11450*/  MUFU.TANH R188, R188 ;  /* 0x000000bc00bc7308 */ /* 0x000e740000002400 */
[----:B------:R-:W1:Y:S10]  /*11460*/  MUFU.TANH R252, R252 ;  /* 0x000000fc00fc7308 */ /* 0x000e740000002400 */
[----:B------:R-:W1:Y:S10]  /*11470*/  MUFU.TANH R250, R250 ;  /* 0x000000fa00fa7308 */ /* 0x000e740000002400 */
[----:B------:R1:W1:Y:S10]  /*11480*/  MUFU.TANH R173, R42 ;  /* 0x0000002a00ad7308 */ /* 0x0002740000002400 */
[----:B------:R1:W1:Y:S10]  /*11490*/  MUFU.TANH R248, R43 ;  /* 0x0000002b00f87308 */ /* 0x0002740000002400 */
[----:B------:R-:W1:Y:S10]  /*114a0*/  MUFU.TANH R198, R198 ;  /* 0x000000c600c67308 */ /* 0x000e740000002400 */
[----:B------:R-:W1:Y:S10]  /*114b0*/  MUFU.TANH R41, R41 ;  /* 0x0000002900297308 */ /* 0x000e740000002400 */
        /* <DEDUP_REMOVED lines=21> */
[----:B--234-:R-:W-:Y:S01]  /*11610*/  ULDC.64 UR8, c[0x0][0x198] ;  /* 0x0000660000087ab9 */ /* 0x01cfe20000000a00 */
        /* <DEDUP_REMOVED lines=9> */
[----:B------:R-:W-:Y:S04]  /*116b0*/  IADD3 R13, R13, -0x80, RZ ;  /* 0xffffff800d0d7810 */ /* 0x000fe80007ffe0ff */
[----:B------:R-:W-:Y:S02]  /*116c0*/  IABS R8, R13 ;  /* 0x0000000d00087213 */ /* 0x000fe40000000000 */
[----:B------:R-:W-:Y:S01]  /*116d0*/  LOP3.LUT R13, R13, c[0x0][0x2d0], RZ, 0x3c, !PT ;  /* 0x0000b4000d0d7a12 */ /* 0x000fe200078e3cff */
[----:B--2---:R-:W2:Y:S02]  /*116e0*/  MUFU.RCP R6, R9 ;  /* 0x0000000900067308 */ /* 0x004ea40000001000 */
[----:B--2---:R-:W-:Y:S02]  /*116f0*/  IADD3 R14, R6, 0xffffffe, RZ ;  /* 0x0ffffffe060e7810 */ /* 0x004fe40007ffe0ff */
[----:B------:R-:W-:Y:S06]  /*11700*/  IABS R6, R11 ;  /* 0x0000000b00067213 */ /* 0x000fec0000000000 */
[----:B------:R-:W2:Y:S01]  /*11710*/  F2I.FTZ.U32.TRUNC.NTZ R15, R14 ;  /* 0x0000000e000f7305 */ /* 0x000ea2000021f000 */
[----:B------:R-:W-:Y:S01]  /*11720*/  LOP3.LUT R11, R11, c[0x0][0x2d0], RZ, 0x3c, !PT ;  /* 0x0000b4000b0b7a12 */ /* 0x000fe200078e3cff */
        /* <DEDUP_REMOVED lines=44> */
[----:B------:R-:W-:Y:S03]  /*119f0*/  SHF.R.S32.HI R6, RZ, 0x1f, R8 ;  /* 0x0000001fff067819 */ /* 0x000fe60000011408 */
[----:B------:R-:W-:Y:S02]  /*11a00*/  IMAD.MOV.U32 R9, RZ, RZ, R10 ;  /* 0x000000ffff097224 */ /* 0x000fe400078e000a */
[----:B------:R-:W-:Y:S04]  /*11a10*/  IMAD R7, R6, c[0x0][0x180], RZ ;  /* 0x0000600006077a24 */ /* 0x000fe800078e02ff */
[----:B------:R-:W-:Y:S04]  /*11a20*/  IMAD R7, R8, c[0x0][0x184], R7 ;  /* 0x0000610008077a24 */ /* 0x000fe800078e0207 */
[----:B------:R-:W-:Y:S02]  /*11a30*/  IMAD.IADD R4, R11, 0x1, R7 ;  /* 0x000000010b047824 */ /* 0x000fe400078e0207 */
.L_x_2547:
        /* <DEDUP_REMOVED lines=86> */
[-C--:B-1----:R-:W-:Y:S01]  /*11fa0*/  @!P4 LEA R34, P5, R7, R232.reuse, 0x1 ;  /* 0x000000e80722c211 */ /* 0x082fe200078a08ff */
        /* <DEDUP_REMOVED lines=42> */
.L_x_2546:
[----:B--234-:R-:W-:Y:S01]  /*12250*/  IADD3 R140, R216, -0x1, RZ ;  /* 0xffffffffd88c7810 */ /* 0x01cfe20007ffe0ff */
[----:B------:R-:W-:Y:S01]  /*12260*/  LDSM.16.MT88.4 R36, [R137+0xc000] ;  /* 0x00c000008924783b */ /* 0x000fe20000004200 */
[----:B------:R-:W-:Y:S02]  /*12270*/  UMOV UR8, UR11 ;  /* 0x0000000b00087c82 */ /* 0x000fe40008000000 */
[----:B------:R-:W-:Y:S01]  /*12280*/  LEA R4, R140, R215, 0x7 ;  /* 0x000000d78c047211 */ /* 0x000fe200078e38ff */
[----:B------:R-:W-:Y:S03]  /*12290*/  UMOV UR9, UR10 ;  /* 0x0000000a00097c82 */ /* 0x000fe60008000000 */
[C---:B------:R-:W-:Y:S01]  /*122a0*/  IADD3 R16, R4.reuse, 0x1, RZ ;  /* 0x0000000104107810 */ /* 0x040fe20007ffe0ff */
[----:B------:R-:W-:Y:S01]  /*122b0*/  I2F R18, R4 ;  /* 0x0000000400127306 */ /* 0x000fe20000201400 */
[C---:B------:R-:W-:Y:S01]  /*122c0*/  IADD3 R13, R4.reuse, 0x9, RZ ;  /* 0x00000009040d7810 */ /* 0x040fe20007ffe0ff */
[----:B-1----:R-:W-:Y:S01]  /*122d0*/  LDSM.16.MT88.4 R44, [R201+0x10000] ;  /* 0x01000000c92c783b */ /* 0x002fe20000004200 */
[C---:B------:R-:W-:Y:S02]  /*122e0*/  IADD3 R29, R4.reuse, 0x19, RZ ;  /* 0x00000019041d7810 */ /* 0x040fe40007ffe0ff */
[C---:B------:R-:W-:Y:S02]  /*122f0*/  IADD3 R14, R4.reuse, 0x8, RZ ;  /* 0x00000008040e7810 */ /* 0x040fe40007ffe0ff */
[C---:B------:R-:W-:Y:S02]  /*12300*/  IADD3 R27, R4.reuse, 0x20, RZ ;  /* 0x00000020041b7810 */ /* 0x040fe40007ffe0ff */
[C---:B------:R-:W-:Y:S01]  /*12310*/  IADD3 R66, R4.reuse, 0x10, RZ ;  /* 0x0000001004427810 */ /* 0x040fe20007ffe0ff */
[----:B------:R-:W-:Y:S01]  /*12320*/  I2F R16, R16 ;  /* 0x0000001000107306 */ /* 0x000fe20000201400 */
[C---:B------:R-:W-:Y:S01]  /*12330*/  IADD3 R23, R4.reuse, 0x30, RZ ;  /* 0x0000003004177810 */ /* 0x040fe20007ffe0ff */
[----:B------:R-:W-:Y:S01]  /*12340*/  LDSM.16.MT88.4 R52, [R139+0x10000] ;  /* 0x010000008b34783b */ /* 0x000fe20000004200 */
        /* <DEDUP_REMOVED lines=43> */
[C---:B------:R-:W-:Y:S02]  /*12600*/  FFMA.FTZ R48, R0.reuse, R29, R2 ;  /* 0x0000001d00307223 */ /* 0x040fe40000010002 */
[C---:B------:R-:W-:Y:S01]  /*12610*/  FFMA.FTZ R183, R0.reuse, R18, R183 ;  /* 0x0000001200b77223 */ /* 0x040fe200000100b7 */
[----:B------:R-:W-:Y:S01]  /*12620*/  FMNMX.FTZ R2, R187, R3, !PT ;  /* 0x00000003bb027209 */ /* 0x000fe20007810000 */
[CC--:B------:R-:W-:Y:S02]  /*12630*/  FFMA.FTZ R199, R0.reuse, R14.reuse, R199 ;  /* 0x0000000e00c77223 */ /* 0x0c0fe400000100c7 */
[C---:B------:R-:W-:Y:S01]  /*12640*/  FFMA.FTZ R191, R0.reuse, R14, R191 ;  /* 0x0000000e00bf7223 */ /* 0x040fe200000100bf */
[----:B------:R-:W-:Y:S01]  /*12650*/  FMNMX.FTZ R2, R189, R2, !PT ;  /* 0x00000002bd027209 */ /* 0x000fe20007810000 */
[-C--:B------:R-:W-:Y:S01]  /*12660*/  FFMA.FTZ R182, R0, R27.reuse, R182 ;  /* 0x0000001b00b67223 */ /* 0x080fe200000100b6 */
[----:B------:R-:W-:Y:S01]  /*12670*/  IADD3 R14, R4, 0x59, RZ ;  /* 0x00000059040e7810 */ /* 0x000fe20007ffe0ff */
[C---:B------:R-:W-:Y:S01]  /*12680*/  FFMA.FTZ R155, R0.reuse, R27, R155 ;  /* 0x0000001b009b7223 */ /* 0x040fe2000001009b */
[----:B------:R-:W-:Y:S01]  /*12690*/  FMNMX.FTZ R2, R199, R2, !PT ;  /* 0x00000002c7027209 */ /* 0x000fe20007810000 */
[C---:B------:R-:W-:Y:S02]  /*126a0*/  FFMA.FTZ R40, R0.reuse, R66, R249 ;  /* 0x0000004200287223 */ /* 0x040fe400000100f9 */
[CC--:B------:R-:W-:Y:S01]  /*126b0*/  FFMA.FTZ R188, R0.reuse, R23.reuse, R188 ;  /* 0x0000001700bc7223 */ /* 0x0c0fe200000100bc */
[----:B------:R-:W-:Y:S01]  /*126c0*/  FMNMX.FTZ R27, R239, R2, !PT ;  /* 0x00000002ef1b7209 */ /* 0x000fe20007810000 */
[----:B------:R-:W-:Y:S01]  /*126d0*/  FFMA.FTZ R196, R0, R23, R196 ;  /* 0x0000001700c47223 */ /* 0x000fe200000100c4 */
[----:B------:R-:W-:Y:S01]  /*126e0*/  IADD3 R2, R4, 0x61, RZ ;  /* 0x0000006104027810 */ /* 0x000fe20007ffe0ff */
[C---:B------:R-:W-:Y:S02]  /*126f0*/  FFMA.FTZ R49, R0.reuse, R58, R247 ;  /* 0x0000003a00317223 */ /* 0x040fe400000100f7 */
[C---:B------:R-:W-:Y:S01]  /*12700*/  FFMA.FTZ R157, R0.reuse, R12, R157 ;  /* 0x0000000c009d7223 */ /* 0x040fe2000001009d */
[----:B-1----:R-:W-:Y:S01]  /*12710*/  FMNMX.FTZ R16, R183, R136, !PT ;  /* 0x00000088b7107209 */ /* 0x002fe20007810000 */
[----:B------:R1:W3:Y:S01]  /*12720*/  I2F R23, R2 ;  /* 0x0000000200177306 */ /* 0x0002e20000201400 */
[----:B------:R-:W-:Y:S01]  /*12730*/  FFMA.FTZ R161, R0, R12, R161 ;  /* 0x0000000c00a17223 */ /* 0x000fe200000100a1 */
[----:B------:R-:W-:Y:S01]  /*12740*/  FMNMX.FTZ R12, R40, R27, !PT ;  /* 0x0000001b280c7209 */ /* 0x000fe20007810000 */
[C---:B------:R-:W-:Y:S01]  /*12750*/  FFMA.FTZ R66, R0.reuse, R66, R245 ;  /* 0x0000004200427223 */ /* 0x040fe200000100f5 */
[----:B------:R-:W-:Y:S01]  /*12760*/  FMNMX.FTZ R16, R185, R16, !PT ;  /* 0x00000010b9107209 */ /* 0x000fe20007810000 */
[C---:B------:R-:W-:Y:S02]  /*12770*/  FFMA.FTZ R50, R0.reuse, R56, R5 ;  /* 0x0000003800327223 */ /* 0x040fe40000010005 */
[CC--:B------:R-:W-:Y:S01]  /*12780*/  FFMA.FTZ R176, R0.reuse, R25.reuse, R176 ;  /* 0x0000001900b07223 */ /* 0x0c0fe200000100b0 */
[----:B------:R-:W-:Y:S01]  /*12790*/  FMNMX.FTZ R16, R191, R16, !PT ;  /* 0x00000010bf107209 */ /* 0x000fe20007810000 */
[C---:B------:R-:W-:Y:S01]  /*127a0*/  FFMA.FTZ R184, R0.reuse, R25, R184 ;  /* 0x0000001900b87223 */ /* 0x040fe200000100b8 */
[----:B------:R-:W-:Y:S01]  /*127b0*/  FMNMX.FTZ R25, R49, R12, !PT ;  /* 0x0000000c31197209 */ /* 0x000fe20007810000 */
[C---:B------:R-:W-:Y:S01]  /*127c0*/  FFMA.FTZ R58, R0.reuse, R58, R241 ;  /* 0x0000003a003a7223 */ /* 0x040fe200000100f1 */
[----:B------:R-:W-:Y:S01]  /*127d0*/  FMNMX.FTZ R27, R197, R16, !PT ;  /* 0x00000010c51b7209 */ /* 0x000fe20007810000 */
[----:B------:R-:W-:Y:S01]  /*127e0*/  FFMA.FTZ R56, R0, R56, R243 ;  /* 0x0000003800387223 */ /* 0x000fe200000100f3 */
[----:B------:R-:W-:Y:S01]  /*127f0*/  FMNMX.FTZ R25, R50, R25, !PT ;  /* 0x0000001932197209 */ /* 0x000fe20007810000 */
[-C--:B------:R-:W-:Y:S01]  /*12800*/  FFMA.FTZ R163, R0, R10.reuse, R163 ;  /* 0x0000000a00a37223 */ /* 0x080fe200000100a3 */
[----:B------:R-:W-:Y:S01]  /*12810*/  FMNMX.FTZ R27, R66, R27, !PT ;  /* 0x0000001b421b7209 */ /* 0x000fe20007810000 */
[----:B------:R-:W-:Y:S01]  /*12820*/  FFMA.FTZ R167, R0, R10, R167 ;  /* 0x0000000a00a77223 */ /* 0x000fe200000100a7 */
[----:B------:R-:W-:Y:S01]  /*12830*/  IADD3 R10, R4, 0x68, RZ ;  /* 0x00000068040a7810 */ /* 0x000fe20007ffe0ff */
[----:B------:R-:W-:Y:S01]  /*12840*/  FFMA.FTZ R64, R0, R29, R251 ;  /* 0x0000001d00407223 */ /* 0x000fe200000100fb */
[----:B------:R-:W-:Y:S01]  /*12850*/  FMNMX.FTZ R27, R58, R27, !PT ;  /* 0x0000001b3a1b7209 */ /* 0x000fe20007810000 */
[----:B------:R-:W-:Y:S01]  /*12860*/  FFMA.FTZ R170, R0, R21, R170 ;  /* 0x0000001500aa7223 */ /* 0x000fe200000100aa */
[----:B------:R-:W-:Y:S01]  /*12870*/  FMNMX.FTZ R12, R48, R25, !PT ;  /* 0x00000019300c7209 */ /* 0x000fe20007810000 */
[----:B------:R-:W-:Y:S01]  /*12880*/  FFMA.FTZ R159, R0, R21, R159 ;  /* 0x00000015009f7223 */ /* 0x000fe2000001009f */
[----:B------:R-:W-:Y:S01]  /*12890*/  FMNMX.FTZ R29, R56, R27, !PT ;  /* 0x0000001b381d7209 */ /* 0x000fe20007810000 */
[----:B------:R4:W5:Y:S01]  /*128a0*/  I2F R25, R10 ;  /* 0x0000000a00197306 */ /* 0x0009620000201400 */
[----:B------:R-:W-:Y:S01]  /*128b0*/  FMNMX.FTZ R27, R155, R12, !PT ;  /* 0x0000000c9b1b7209 */ /* 0x000fe20007810000 */
[-C--:B------:R-:W-:Y:S01]  /*128c0*/  FFMA.FTZ R165, R0, R8.reuse, R165 ;  /* 0x0000000800a57223 */ /* 0x080fe200000100a5 */
[----:B------:R-:W-:Y:S01]  /*128d0*/  FMNMX.FTZ R29, R64, R29, !PT ;  /* 0x0000001d401d7209 */ /* 0x000fe20007810000 */
[----:B------:R-:W-:Y:S01]  /*128e0*/  FFMA.FTZ R169, R0, R8, R169 ;  /* 0x0000000800a97223 */ /* 0x000fe200000100a9 */
[----:B-1----:R-:W-:Y:S01]  /*128f0*/  FMNMX.FTZ R2, R170, R27, !PT ;  /* 0x0000001baa027209 */ /* 0x002fe20007810000 */
[----:B------:R-:W-:Y:S01]  /*12900*/  FFMA.FTZ R246, R0, R17, R246 ;  /* 0x0000001100f67223 */ /* 0x000fe200000100f6 */
[----:B------:R-:W-:Y:S01]  /*12910*/  FMNMX.FTZ R12, R182, R29, !PT ;  /* 0x0000001db60c7209 */ /* 0x000fe20007810000 */
[----:B------:R-:W-:Y:S01]  /*12920*/  FFMA.FTZ R177, R0, R17, R177 ;  /* 0x0000001100b17223 */ /* 0x000fe200000100b1 */
[----:B------:R-:W-:Y:S01]  /*12930*/  IADD3 R8, R4, 0x69, RZ ;  /* 0x0000006904087810 */ /* 0x000fe20007ffe0ff */
[-C--:B------:R-:W-:Y:S01]  /*12940*/  FFMA.FTZ R190, R0, R19.reuse, R190 ;  /* 0x0000001300be7223 */ /* 0x080fe200000100be */
[----:B------:R-:W-:Y:S01]  /*12950*/  IADD3 R21, R4, 0x60, RZ ;  /* 0x0000006004157810 */ /* 0x000fe20007ffe0ff */
[C---:B------:R-:W-:Y:S01]  /*12960*/  FFMA.FTZ R238, R0.reuse, R19, R238 ;  /* 0x0000001300ee7223 */ /* 0x040fe200000100ee */
[----:B------:R-:W-:Y:S01]  /*12970*/  FMNMX.FTZ R19, R157, R2, !PT ;  /* 0x000000029d137209 */ /* 0x000fe20007810000 */
[----:B------:R1:W-:Y:S01]  /*12980*/  I2F R17, R8 ;  /* 0x0000000800117306 */ /* 0x0003e20000201400 */
[----:B------:R-:W-:Y:S01]  /*12990*/  FMNMX.FTZ R2, R159, R12, !PT ;  /* 0x0000000c9f027209 */ /* 0x000fe20007810000 */
[----:B------:R-:W-:Y:S01]  /*129a0*/  FFMA.FTZ R248, R0, R11, R248 ;  /* 0x0000000b00f87223 */ /* 0x000fe200000100f8 */
[----:B------:R-:W-:Y:S01]  /*129b0*/  FMNMX.FTZ R19, R176, R19, !PT ;  /* 0x00000013b0137209 */ /* 0x000fe20007810000 */
[C---:B------:R-:W-:Y:S01]  /*129c0*/  FFMA.FTZ R250, R0.reuse, R11, R250 ;  /* 0x0000000b00fa7223 */ /* 0x040fe200000100fa */
[----:B------:R-:W-:Y:S01]  /*129d0*/  FMNMX.FTZ R27, R161, R2, !PT ;  /* 0x00000002a11b7209 */ /* 0x000fe20007810000 */
[----:B------:R-:W-:Y:S01]  /*129e0*/  FFMA.FTZ R171, R0, R6, R171 ;  /* 0x0000000600ab7223 */ /* 0x000fe200000100ab */
[----:B------:R-:W-:Y:S01]  /*129f0*/  FMNMX.FTZ R2, R188, R19, !PT ;  /* 0x00000013bc027209 */ /* 0x000fe20007810000 */
[----:B------:R-:W-:Y:S01]  /*12a00*/  FFMA.FTZ R173, R0, R15, R173 ;  /* 0x0000000f00ad7223 */ /* 0x000fe200000100ad */
[----:B------:R-:W-:Y:S01]  /*12a10*/  FMNMX.FTZ R27, R184, R27, !PT ;  /* 0x0000001bb81b7209 */ /* 0x000fe20007810000 */
[----:B------:R-:W5:Y:S01]  /*12a20*/  I2F R5, R14 ;  /* 0x0000000e00057306 */ /* 0x000f620000201400 */
[----:B----4-:R-:W-:Y:S01]  /*12a30*/  FMNMX.FTZ R10, R163, R2, !PT ;  /* 0x00000002a30a7209 */ /* 0x010fe20007810000 */
[----:B------:R-:W-:Y:S01]  /*12a40*/  FFMA.FTZ R175, R0, R6, R175 ;  /* 0x0000000600af7223 */ /* 0x000fe200000100af */
[----:B------:R-:W-:Y:S01]  /*12a50*/  FMNMX.FTZ R2, R196, R27, !PT ;  /* 0x0000001bc4027209 */ /* 0x000fe20007810000 */
[C---:B------:R-:W-:Y:S01]  /*12a60*/  FFMA.FTZ R252, R0.reuse, R15, R252 ;  /* 0x0000000f00fc7223 */ /* 0x040fe200000100fc */
[----:B------:R-:W-:Y:S01]  /*12a70*/  FMNMX.FTZ R19, R165, R10, !PT ;  /* 0x0000000aa5137209 */ /* 0x000fe20007810000 */
[CC--:B------:R-:W-:Y:S01]  /*12a80*/  FFMA.FTZ R244, R0.reuse, R9.reuse, R244 ;  /* 0x0000000900f47223 */ /* 0x0c0fe200000100f4 */
[----:B------:R-:W-:Y:S01]  /*12a90*/  FMNMX.FTZ R2, R167, R2, !PT ;  /* 0x00000002a7027209 */ /* 0x000fe20007810000 */
[----:B------:R-:W-:Y:S01]  /*12aa0*/  FFMA.FTZ R198, R0, R9, R198 ;  /* 0x0000000900c67223 */ /* 0x000fe200000100c6 */
[----:B------:R-:W-:Y:S01]  /*12ab0*/  FMNMX.FTZ R19, R190, R19, !PT ;  /* 0x00000013be137209 */ /* 0x000fe20007810000 */
[----:B------:R-:W4:Y:S01]  /*12ac0*/  I2F R21, R21 ;  /* 0x0000001500157306 */ /* 0x000f220000201400 */
[----:B------:R-:W-:Y:S01]  /*12ad0*/  FMNMX.FTZ R11, R169, R2, !PT ;  /* 0x00000002a90b7209 */ /* 0x000fe20007810000 */
[----:B--2---:R-:W-:Y:S01]  /*12ae0*/  FFMA.FTZ R240, R0, R13, R240 ;  /* 0x0000000d00f07223 */ /* 0x004fe200000100f0 */
[----:B------:R-:W-:Y:S01]  /*12af0*/  FMNMX.FTZ R2, R246, R19, !PT ;  /* 0x00000013f6027209 */ /* 0x000fe20007810000 */
[----:B------:R-:W-:Y:S01]  /*12b00*/  FFMA.FTZ R194, R0, R7, R41 ;  /* 0x0000000700c27223 */ /* 0x000fe20000010029 */
[----:B-1----:R-:W-:Y:S01]  /*12b10*/  FMNMX.FTZ R8, R238, R11, !PT ;  /* 0x0000000bee087209 */ /* 0x002fe20007810000 */
[C---:B------:R-:W-:Y:S01]  /*12b20*/  FFMA.FTZ R192, R0.reuse, R13, R43 ;  /* 0x0000000d00c07223 */ /* 0x040fe2000001002b */
[----:B------:R-:W-:Y:S01]  /*12b30*/  FMNMX.FTZ R2, R171, R2, !PT ;  /* 0x00000002ab027209 */ /* 0x000fe20007810000 */
[CC--:B---3--:R-:W-:Y:S01]  /*12b40*/  FFMA.FTZ R174, R0.reuse, R23.reuse, R174 ;  /* 0x0000001700ae7223 */ /* 0x0c8fe200000100ae */
[----:B------:R-:W-:Y:S01]  /*12b50*/  FMNMX.FTZ R8, R177, R8, !PT ;  /* 0x00000008b1087209 */ /* 0x000fe20007810000 */
[C---:B------:R-:W-:Y:S01]  /*12b60*/  FFMA.FTZ R164, R0.reuse, R23, R164 ;  /* 0x0000001700a47223 */ /* 0x040fe200000100a4 */
[----:B------:R-:W-:Y:S01]  /*12b70*/  FMNMX.FTZ R11, R173, R2, !PT ;  /* 0x00000002ad0b7209 */ /* 0x000fe20007810000 */
[C---:B-----5:R-:W-:Y:S01]  /*12b80*/  FFMA.FTZ R172, R0.reuse, R25, R172 ;  /* 0x0000001900ac7223 */ /* 0x060fe200000100ac */
[----:B------:R-:W-:Y:S01]  /*12b90*/  FMNMX.FTZ R19, R175, R8, !PT ;  /* 0x00000008af137209 */ /* 0x000fe20007810000 */
[----:B------:R-:W-:Y:S01]  /*12ba0*/  FFMA.FTZ R236, R0, R5, R33 ;  /* 0x0000000500ec7223 */ /* 0x000fe20000010021 */
[----:B------:R-:W-:Y:S01]  /*12bb0*/  FMNMX.FTZ R11, R248, R11, !PT ;  /* 0x0000000bf80b7209 */ /* 0x000fe20007810000 */
[----:B------:R-:W-:Y:S01]  /*12bc0*/  FFMA.FTZ R186, R0, R5, R186 ;  /* 0x0000000500ba7223 */ /* 0x000fe200000100ba */
[----:B------:R-:W-:Y:S01]  /*12bd0*/  FMNMX.FTZ R19, R252, R19, !PT ;  /* 0x00000013fc137209 */ /* 0x000fe20007810000 */
[----:B------:R-:W-:Y:S01]  /*12be0*/  FFMA.FTZ R168, R0, R17, R168 ;  /* 0x0000001100a87223 */ /* 0x000fe200000100a8 */
[----:B------:R-:W-:Y:S01]  /*12bf0*/  IADD3 R6, R4, 0x70, RZ ;  /* 0x0000007004067810 */ /* 0x000fe20007ffe0ff */
[----:B------:R-:W-:Y:S01]  /*12c00*/  FFMA.FTZ R162, R0, R25, R162 ;  /* 0x0000001900a27223 */ /* 0x000fe200000100a2 */
[----:B------:R-:W-:Y:S01]  /*12c10*/  FMNMX.FTZ R19, R250, R19, !PT ;  /* 0x00000013fa137209 */ /* 0x000fe20007810000 */
[----:B------:R-:W-:Y:S01]  /*12c20*/  FFMA.FTZ R160, R0, R17, R160 ;  /* 0x0000001100a07223 */ /* 0x000fe200000100a0 */
[----:B------:R-:W-:Y:S01]  /*12c30*/  FMNMX.FTZ R11, R244, R11, !PT ;  /* 0x0000000bf40b7209 */ /* 0x000fe20007810000 */
[----:B------:R-:W1:Y:S01]  /*12c40*/  I2F R15, R6 ;  /* 0x00000006000f7306 */ /* 0x000e620000201400 */
[----:B------:R-:W-:Y:S01]  /*12c50*/  IADD3 R10, R4, 0x71, RZ ;  /* 0x00000071040a7810 */ /* 0x000fe20007ffe0ff */
[----:B----4-:R-:W-:Y:S01]  /*12c60*/  FFMA.FTZ R178, R0, R21, R178 ;  /* 0x0000001500b27223 */ /* 0x010fe200000100b2 */
[----:B------:R-:W-:Y:S01]  /*12c70*/  FMNMX.FTZ R11, R242, R11, !PT ;  /* 0x0000000bf20b7209 */ /* 0x000fe20007810000 */
[----:B------:R-:W-:Y:S01]  /*12c80*/  FFMA.FTZ R166, R0, R21, R166 ;  /* 0x0000001500a67223 */ /* 0x000fe200000100a6 */
[----:B------:R-:W-:Y:S01]  /*12c90*/  FMNMX.FTZ R19, R198, R19, !PT ;  /* 0x00000013c6137209 */ /* 0x000fe20007810000 */
[----:B------:R-:W-:Y:S01]  /*12ca0*/  LDSM.16.MT88.4 R20, [R139+0xc000] ;  /* 0x00c000008b14783b */ /* 0x000fe20000004200 */
[----:B------:R-:W-:Y:S02]  /*12cb0*/  IADD3 R7, R4, 0x78, RZ ;  /* 0x0000007804077810 */ /* 0x000fe40007ffe0ff */
[----:B------:R-:W-:Y:S01]  /*12cc0*/  FMNMX.FTZ R19, R194, R19, !PT ;  /* 0x00000013c2137209 */ /* 0x000fe20007810000 */
[----:B------:R-:W2:Y:S01]  /*12cd0*/  I2F R9, R10 ;  /* 0x0000000a00097306 */ /* 0x000ea20000201400 */
[----:B------:R-:W-:Y:S02]  /*12ce0*/  FMNMX.FTZ R11, R240, R11, !PT ;  /* 0x0000000bf00b7209 */ /* 0x000fe40007810000 */
[----:B------:R-:W-:Y:S01]  /*12cf0*/  IADD3 R5, R4, 0x79, RZ ;  /* 0x0000007904057810 */ /* 0x000fe20007ffe0ff */
[----:B------:R-:W-:Y:S01]  /*12d00*/  LDSM.16.MT88.4 R28, [R138+0xc000] ;  /* 0x00c000008a1c783b */ /* 0x000fe20000004200 */
[----:B------:R-:W-:Y:S02]  /*12d10*/  FMNMX.FTZ R11, R236, R11, !PT ;  /* 0x0000000bec0b7209 */ /* 0x000fe40007810000 */
[----:B------:R-:W-:Y:S02]  /*12d20*/  FMNMX.FTZ R19, R192, R19, !PT ;  /* 0x00000013c0137209 */ /* 0x000fe40007810000 */
[----:B------:R-:W-:Y:S01]  /*12d30*/  FMNMX.FTZ R11, R178, R11, !PT ;  /* 0x0000000bb20b7209 */ /* 0x000fe20007810000 */
[----:B------:R-:W3:Y:S01]  /*12d40*/  I2F R7, R7 ;  /* 0x0000000700077306 */ /* 0x000ee20000201400 */
[----:B------:R-:W-:Y:S02]  /*12d50*/  FMNMX.FTZ R19, R186, R19, !PT ;  /* 0x00000013ba137209 */ /* 0x000fe40007810000 */
[----:B------:R-:W-:Y:S01]  /*12d60*/  FMNMX.FTZ R11, R174, R11, !PT ;  /* 0x0000000bae0b7209 */ /* 0x000fe20007810000 */
[----:B-1----:R-:W-:Y:S01]  /*12d70*/  FFMA.FTZ R158, R0, R15, R158 ;  /* 0x0000000f009e7223 */ /* 0x002fe2000001009e */
[----:B------:R-:W-:Y:S01]  /*12d80*/  FMNMX.FTZ R19, R166, R19, !PT ;  /* 0x00000013a6137209 */ /* 0x000fe20007810000 */
[----:B------:R-:W-:Y:S01]  /*12d90*/  FFMA.FTZ R154, R0, R15, R154 ;  /* 0x0000000f009a7223 */ /* 0x000fe2000001009a */
[----:B------:R-:W-:Y:S01]  /*12da0*/  FMNMX.FTZ R11, R172, R11, !PT ;  /* 0x0000000bac0b7209 */ /* 0x000fe20007810000 */
[----:B------:R-:W-:Y:S01]  /*12db0*/  LDSM.16.MT88.4 R12, [R201+0xc000] ;  /* 0x00c00000c90c783b */ /* 0x000fe20000004200 */
[----:B------:R-:W-:Y:S01]  /*12dc0*/  FMNMX.FTZ R19, R164, R19, !PT ;  /* 0x00000013a4137209 */ /* 0x000fe20007810000 */
[----:B------:R-:W1:Y:S01]  /*12dd0*/  I2F R5, R5 ;  /* 0x0000000500057306 */ /* 0x000e620000201400 */
[----:B------:R-:W-:Y:S02]  /*12de0*/  FMNMX.FTZ R11, R168, R11, !PT ;  /* 0x0000000ba80b7209 */ /* 0x000fe40007810000 */
[----:B------:R-:W-:Y:S01]  /*12df0*/  FMNMX.FTZ R19, R162, R19, !PT ;  /* 0x00000013a2137209 */ /* 0x000fe20007810000 */
[----:B--2---:R-:W-:Y:S01]  /*12e00*/  FFMA.FTZ R156, R0, R9, R156 ;  /* 0x00000009009c7223 */ /* 0x004fe2000001009c */
[----:B------:R-:W-:Y:S01]  /*12e10*/  FMNMX.FTZ R11, R158, R11, !PT ;  /* 0x0000000b9e0b7209 */ /* 0x000fe20007810000 */
[----:B------:R-:W-:Y:S01]  /*12e20*/  FFMA.FTZ R152, R0, R9, R152 ;  /* 0x0000000900987223 */ /* 0x000fe20000010098 */
[----:B------:R-:W-:Y:S02]  /*12e30*/  FMNMX.FTZ R19, R160, R19, !PT ;  /* 0x00000013a0137209 */ /* 0x000fe40007810000 */
[----:B------:R-:W-:Y:S02]  /*12e40*/  FMNMX.FTZ R2, R156, R11, !PT ;  /* 0x0000000b9c027209 */ /* 0x000fe40007810000 */
[----:B------:R-:W-:Y:S01]  /*12e50*/  FMNMX.FTZ R19, R154, R19, !PT ;  /* 0x000000139a137209 */ /* 0x000fe20007810000 */
[----:B---3--:R-:W-:Y:S03]  /*12e60*/  FFMA.FTZ R135, R0, R7, R135 ;  /* 0x0000000700877223 */ /* 0x008fe60000010087 */
[----:B------:R-:W-:Y:S01]  /*12e70*/  FMNMX.FTZ R19, R152, R19, !PT ;  /* 0x0000001398137209 */ /* 0x000fe20007810000 */
[----:B------:R-:W-:Y:S01]  /*12e80*/  FFMA.FTZ R150, R0, R7, R150 ;  /* 0x0000000700967223 */ /* 0x000fe20000010096 */
[----:B------:R-:W-:Y:S04]  /*12e90*/  FMNMX.FTZ R9, R135, R2, !PT ;  /* 0x0000000287097209 */ /* 0x000fe80007810000 */
[----:B------:R-:W-:Y:S01]  /*12ea0*/  FMNMX.FTZ R19, R150, R19, !PT ;  /* 0x0000001396137209 */ /* 0x000fe20007810000 */
[CC--:B-1----:R-:W-:Y:S02]  /*12eb0*/  FFMA.FTZ R134, R0.reuse, R5.reuse, R134 ;  /* 0x0000000500867223 */ /* 0x0c2fe40000010086 */
[----:B------:R-:W-:Y:S03]  /*12ec0*/  FFMA.FTZ R148, R0, R5, R148 ;  /* 0x0000000500947223 */ /* 0x000fe60000010094 */
[----:B------:R-:W-:Y:S02]  /*12ed0*/  FMNMX.FTZ R7, R134, R9, !PT ;  /* 0x0000000986077209 */ /* 0x000fe40007810000 */
[----:B------:R-:W-:Y:S03]  /*12ee0*/  FMNMX.FTZ R11, R148, R19, !PT ;  /* 0x00000013940b7209 */ /* 0x000fe60007810000 */
[----:B------:R-:W1:Y:S08]  /*12ef0*/  SHFL.BFLY PT, R2, R7, 0x2, 0x1f ;  /* 0x0c401f0007027f89 */ /* 0x000e7000000e0000 */
        /* <DEDUP_REMOVED lines=13> */
[C---:B------:R-:W-:Y:S02]  /*12fd0*/  FMUL.FTZ R149, R133.reuse, c[0x0][0x23c] ;  /* 0x00008f0085957a20 */ /* 0x040fe40000410000 */
[----:B------:R-:W-:Y:S02]  /*12fe0*/  FADD.FTZ R3, -R133, R136 ;  /* 0x0000008885037221 */ /* 0x000fe40000010100 */
[--C-:B------:R-:W-:Y:S01]  /*12ff0*/  FFMA.FTZ R147, R187, c[0x0][0x23c], -R151.reuse ;  /* 0x00008f00bb937a23 */ /* 0x100fe20000010897 */
[----:B------:R-:W-:Y:S01]  /*13000*/  FSEL R149, R149, RZ, P1 ;  /* 0x000000ff95957208 */ /* 0x000fe20000800000 */
[--C-:B------:R-:W-:Y:S01]  /*13010*/  FFMA.FTZ R142, R189, c[0x0][0x23c], -R151.reuse ;  /* 0x00008f00bd8e7a23 */ /* 0x100fe20000010897 */
[----:B------:R-:W1:Y:S01]  /*13020*/  MUFU.EX2 R2, R2 ;  /* 0x0000000200027308 */ /* 0x000e620000000800 */
[--C-:B------:R-:W-:Y:S01]  /*13030*/  FFMA.FTZ R141, R199, c[0x0][0x23c], -R151.reuse ;  /* 0x00008f00c78d7a23 */ /* 0x100fe20000010897 */
[----:B------:R-:W-:Y:S01]  /*13040*/  ISETP.GT.AND P1, PT, R216, 0x1, PT ;  /* 0x00000001d800780c */ /* 0x000fe20003f24270 */
[----:B------:R-:W-:Y:S01]  /*13050*/  FFMA.FTZ R136, R239, c[0x0][0x23c], -R151 ;  /* 0x00008f00ef887a23 */ /* 0x000fe20000010897 */
[----:B------:R-:W-:Y:S01]  /*13060*/  MOV R216, R140 ;  /* 0x0000008c00d87202 */ /* 0x000fe20000000f00 */
[--C-:B------:R-:W-:Y:S02]  /*13070*/  FFMA.FTZ R146, R183, c[0x0][0x23c], -R149.reuse ;  /* 0x00008f00b7927a23 */ /* 0x100fe40000010895 */
[--C-:B------:R-:W-:Y:S02]  /*13080*/  FFMA.FTZ R145, R185, c[0x0][0x23c], -R149.reuse ;  /* 0x00008f00b9917a23 */ /* 0x100fe40000010895 */
[--C-:B------:R-:W-:Y:S01]  /*13090*/  FFMA.FTZ R144, R191, c[0x0][0x23c], -R149.reuse ;  /* 0x00008f00bf907a23 */ /* 0x100fe20000010895 */
[----:B------:R-:W-:Y:S01]  /*130a0*/  MUFU.EX2 R147, R147 ;  /* 0x0000009300937308 */ /* 0x000fe20000000800 */
[--C-:B------:R-:W-:Y:S02]  /*130b0*/  FFMA.FTZ R143, R197, c[0x0][0x23c], -R149.reuse ;  /* 0x00008f00c58f7a23 */ /* 0x100fe40000010895 */
[----:B------:R-:W-:Y:S02]  /*130c0*/  FMUL.FTZ R4, R3, c[0x0][0x23c] ;  /* 0x00008f0003047a20 */ /* 0x000fe40000410000 */
[----:B------:R-:W-:Y:S02]  /*130d0*/  FFMA.FTZ R153, R64, c[0x0][0x23c], -R149 ;  /* 0x00008f0040997a23 */ /* 0x000fe40000010895 */
[--C-:B------:R-:W-:Y:S02]  /*130e0*/  FFMA.FTZ R155, R155, c[0x0][0x23c], -R151.reuse ;  /* 0x00008f009b9b7a23 */ /* 0x100fe40000010897 */
[--C-:B------:R-:W-:Y:S01]  /*130f0*/  FFMA.FTZ R170, R170, c[0x0][0x23c], -R151.reuse ;  /* 0x00008f00aaaa7a23 */ /* 0x100fe20000010897 */
[----:B------:R-:W2:Y:S01]  /*13100*/  MUFU.EX2 R3, R4 ;  /* 0x0000000400037308 */ /* 0x000ea20000000800 */
[--C-:B------:R-:W-:Y:S02]  /*13110*/  FFMA.FTZ R157, R157, c[0x0][0x23c], -R151.reuse ;  /* 0x00008f009d9d7a23 */ /* 0x100fe40000010897 */
[----:B------:R-:W-:Y:S02]  /*13120*/  FFMA.FTZ R176, R176, c[0x0][0x23c], -R151 ;  /* 0x00008f00b0b07a23 */ /* 0x000fe40000010897 */
[C---:B-1----:R-:W-:Y:S02]  /*13130*/  FMUL.FTZ R6, R2.reuse, R130 ;  /* 0x0000008202067220 */ /* 0x042fe40000410000 */
[C---:B------:R-:W-:Y:S02]  /*13140*/  FMUL.FTZ R7, R2.reuse, R131 ;  /* 0x0000008302077220 */ /* 0x040fe40000410000 */
[C---:B------:R-:W-:Y:S01]  /*13150*/  FMUL.FTZ R10, R2.reuse, R126 ;  /* 0x0000007e020a7220 */ /* 0x040fe20000410000 */
[----:B------:R-:W1:Y:S01]  /*13160*/  MUFU.EX2 R142, R142 ;  /* 0x0000008e008e7308 */ /* 0x000e620000000800 */
[C---:B------:R-:W-:Y:S02]  /*13170*/  FMUL.FTZ R11, R2.reuse, R127 ;  /* 0x0000007f020b7220 */ /* 0x040fe40000410000 */
[C---:B------:R-:W-:Y:S02]  /*13180*/  FMUL.FTZ R18, R2.reuse, R118 ;  /* 0x0000007602127220 */ /* 0x040fe40000410000 */
[C---:B------:R-:W-:Y:S02]  /*13190*/  FMUL.FTZ R19, R2.reuse, R119 ;  /* 0x0000007702137220 */ /* 0x040fe40000410000 */
[C---:B------:R-:W-:Y:S02]  /*131a0*/  FMUL.FTZ R26, R2.reuse, R110 ;  /* 0x0000006e021a7220 */ /* 0x040fe40000410000 */
[C---:B------:R-:W-:Y:S01]  /*131b0*/  FMUL.FTZ R27, R2.reuse, R111 ;  /* 0x0000006f021b7220 */ /* 0x040fe20000410000 */
[----:B------:R-:W-:Y:S01]  /*131c0*/  MUFU.EX2 R141, R141 ;  /* 0x0000008d008d7308 */ /* 0x000fe20000000800 */
[C---:B------:R-:W-:Y:S02]  /*131d0*/  FMUL.FTZ R34, R2.reuse, R102 ;  /* 0x0000006602227220 */ /* 0x040fe40000410000 */
[----:B------:R-:W-:Y:S02]  /*131e0*/  FMUL.FTZ R35, R2, R103 ;  /* 0x0000006702237220 */ /* 0x000fe40000410000 */
[C---:B--2---:R-:W-:Y:S02]  /*131f0*/  FMUL.FTZ R4, R3.reuse, R128 ;  /* 0x0000008003047220 */ /* 0x044fe40000410000 */
[C---:B------:R-:W-:Y:S02]  /*13200*/  FMUL.FTZ R5, R3.reuse, R129 ;  /* 0x0000008103057220 */ /* 0x040fe40000410000 */
[C---:B------:R-:W-:Y:S01]  /*13210*/  FMUL.FTZ R8, R3.reuse, R124 ;  /* 0x0000007c03087220 */ /* 0x040fe20000410000 */
[----:B------:R-:W2:Y:S01]  /*13220*/  MUFU.EX2 R136, R136 ;  /* 0x0000008800887308 */ /* 0x000ea20000000800 */
[C---:B------:R-:W-:Y:S02]  /*13230*/  FMUL.FTZ R9, R3.reuse, R125 ;  /* 0x0000007d03097220 */ /* 0x040fe40000410000 */
[C---:B------:R-:W-:Y:S01]  /*13240*/  FMUL.FTZ R16, R3.reuse, R116 ;  /* 0x0000007403107220 */ /* 0x040fe20000410000 */
[----:B-1----:R-:W-:Y:S01]  /*13250*/  F2FP.BF16.PACK_AB R129, R142, R147 ;  /* 0x000000938e81723e */ /* 0x002fe200000010ff */
[C---:B------:R-:W-:Y:S01]  /*13260*/  FMUL.FTZ R17, R3.reuse, R117 ;  /* 0x0000007503117220 */ /* 0x040fe20000410000 */
[----:B------:R-:W-:Y:S01]  /*13270*/  LDSM.16.MT88.4 R124, [R201+0xf800] ;  /* 0x00f80000c97c783b */ /* 0x000fe20000004200 */
        /* <DEDUP_REMOVED lines=8> */
[C---:B------:R-:W-:Y:S01]  /*13300*/  FMUL.FTZ R41, R3.reuse, R93 ;  /* 0x0000005d03297220 */ /* 0x040fe20000410000 */
        /* <DEDUP_REMOVED lines=9> */
[----:B------:R-:W-:Y:S01]  /*133a0*/  LDSM.16.MT88.4 R100, [R137+0xf800] ;  /* 0x00f800008964783b */ /* 0x000fe20000004200 */
[----:B------:R-:W-:Y:S02]  /*133b0*/  FMUL.FTZ R65, R3, R69 ;  /* 0x0000004503417220 */ /* 0x000fe40000410000 */
[--C-:B------:R-:W-:Y:S02]  /*133c0*/  FFMA.FTZ R182, R182, c[0x0][0x23c], -R149.reuse ;  /* 0x00008f00b6b67a23 */ /* 0x100fe40000010895 */
[--C-:B------:R-:W-:Y:S02]  /*133d0*/  FFMA.FTZ R159, R159, c[0x0][0x23c], -R149.reuse ;  /* 0x00008f009f9f7a23 */ /* 0x100fe40000010895 */
[--C-:B------:R-:W-:Y:S02]  /*133e0*/  FFMA.FTZ R161, R161, c[0x0][0x23c], -R149.reuse ;  /* 0x00008f00a1a17a23 */ /* 0x100fe40000010895 */
[----:B------:R-:W2:Y:S01]  /*133f0*/  MUFU.EX2 R143, R143 ;  /* 0x0000008f008f7308 */ /* 0x000ea20000000800 */
[----:B------:R-:W-:Y:S02]  /*13400*/  FFMA.FTZ R184, R184, c[0x0][0x23c], -R149 ;  /* 0x00008f00b8b87a23 */ /* 0x000fe40000010895 */
[--C-:B------:R-:W-:Y:S01]  /*13410*/  FFMA.FTZ R188, R188, c[0x0][0x23c], -R151.reuse ;  /* 0x00008f00bcbc7a23 */ /* 0x100fe20000010897 */
[----:B-1----:R-:W-:Y:S01]  /*13420*/  F2FP.BF16.PACK_AB R128, R145, R146 ;  /* 0x000000929180723e */ /* 0x002fe200000010ff */
[--C-:B------:R-:W-:Y:S02]  /*13430*/  FFMA.FTZ R163, R163, c[0x0][0x23c], -R151.reuse ;  /* 0x00008f00a3a37a23 */ /* 0x100fe40000010897 */
[--C-:B------:R-:W-:Y:S02]  /*13440*/  FFMA.FTZ R165, R165, c[0x0][0x23c], -R151.reuse ;  /* 0x00008f00a5a57a23 */ /* 0x100fe40000010897 */
[----:B------:R-:W-:Y:S01]  /*13450*/  FFMA.FTZ R190, R190, c[0x0][0x23c], -R151 ;  /* 0x00008f00bebe7a23 */ /* 0x000fe20000010897 */
[----:B------:R-:W-:Y:S01]  /*13460*/  MUFU.EX2 R153, R153 ;  /* 0x0000009900997308 */ /* 0x000fe20000000800 */
[--C-:B------:R-:W-:Y:S02]  /*13470*/  FFMA.FTZ R196, R196, c[0x0][0x23c], -R149.reuse ;  /* 0x00008f00c4c47a23 */ /* 0x100fe40000010895 */
[--C-:B------:R-:W-:Y:S02]  /*13480*/  FFMA.FTZ R167, R167, c[0x0][0x23c], -R149.reuse ;  /* 0x00008f00a7a77a23 */ /* 0x100fe40000010895 */
[--C-:B------:R-:W-:Y:S02]  /*13490*/  FFMA.FTZ R169, R169, c[0x0][0x23c], -R149.reuse ;  /* 0x00008f00a9a97a23 */ /* 0x100fe40000010895 */
[----:B------:R-:W-:Y:S02]  /*134a0*/  FFMA.FTZ R238, R238, c[0x0][0x23c], -R149 ;  /* 0x00008f00eeee7a23 */ /* 0x000fe40000010895 */
[--C-:B------:R-:W-:Y:S01]  /*134b0*/  FFMA.FTZ R246, R246, c[0x0][0x23c], -R151.reuse ;  /* 0x00008f00f6f67a23 */ /* 0x100fe20000010897 */
[----:B------:R-:W-:Y:S01]  /*134c0*/  MUFU.EX2 R155, R155 ;  /* 0x0000009b009b7308 */ /* 0x000fe20000000800 */
[--C-:B------:R-:W-:Y:S02]  /*134d0*/  FFMA.FTZ R171, R171, c[0x0][0x23c], -R151.reuse ;  /* 0x00008f00abab7a23 */ /* 0x100fe40000010897 */
[--C-:B------:R-:W-:Y:S01]  /*134e0*/  FFMA.FTZ R173, R173, c[0x0][0x23c], -R151.reuse ;  /* 0x00008f00adad7a23 */ /* 0x100fe20000010897 */
[----:B--2---:R-:W-:Y:S01]  /*134f0*/  F2FP.BF16.PACK_AB R130, R143, R144 ;  /* 0x000000908f82723e */ /* 0x004fe200000010ff */
[----:B------:R-:W-:Y:S02]  /*13500*/  FFMA.FTZ R248, R248, c[0x0][0x23c], -R151 ;  /* 0x00008f00f8f87a23 */ /* 0x000fe40000010897 */
        /* <DEDUP_REMOVED lines=8> */
[C---:B------:R-:W-:Y:S02]  /*13590*/  FMUL.FTZ R13, R3.reuse, R121 ;  /* 0x00000079030d7220 */ /* 0x040fe40000410000 */
[----:B------:R-:W-:Y:S02]  /*135a0*/  FFMA.FTZ R250, R250, c[0x0][0x23c], -R149 ;  /* 0x00008f00fafa7a23 */ /* 0x000fe40000010895 */
        /* <DEDUP_REMOVED lines=8> */
[----:B------:R-:W-:Y:S02]  /*13630*/  FFMA.FTZ R236, R236, c[0x0][0x23c], -R151 ;  /* 0x00008f00ecec7a23 */ /* 0x000fe40000010897 */
[--C-:B------:R-:W-:Y:S02]  /*13640*/  FFMA.FTZ R187, R198, c[0x0][0x23c], -R149.reuse ;  /* 0x00008f00c6bb7a23 */ /* 0x100fe40000010895 */
[C---:B------:R-:W-:Y:S01]  /*13650*/  FMUL.FTZ R20, R3.reuse, R112 ;  /* 0x0000007003147220 */ /* 0x040fe20000410000 */
[C---:B------:R-:W-:Y:S04]  /*13660*/  HMMA.16816.F32.BF16 R16, R128.reuse, R22, R16 ;  /* 0x000000168010723c */ /* 0x040fe80000041810 */
[C---:B------:R-:W-:Y:S01]  /*13670*/  FMUL.FTZ R21, R3.reuse, R113 ;  /* 0x0000007103157220 */ /* 0x040fe20000410000 */
[----:B------:R-:W-:Y:S01]  /*13680*/  MUFU.EX2 R159, R159 ;  /* 0x0000009f009f7308 */ /* 0x000fe20000000800 */
[--C-:B------:R-:W-:Y:S02]  /*13690*/  FFMA.FTZ R112, R58, c[0x0][0x23c], -R149.reuse ;  /* 0x00008f003a707a23 */ /* 0x100fe40000010895 */
[C---:B------:R-:W-:Y:S04]  /*136a0*/  FMUL.FTZ R22, R2.reuse, R114 ;  /* 0x0000007202167220 */ /* 0x040fe80000410000 */
[C---:B------:R-:W-:Y:S02]  /*136b0*/  FMUL.FTZ R23, R2.reuse, R115 ;  /* 0x0000007302177220 */ /* 0x040fe40000410000 */
[----:B------:R-:W-:Y:S01]  /*136c0*/  FMUL.FTZ R58, R2, R78 ;  /* 0x0000004e023a7220 */ /* 0x000fe20000410000 */
[----:B------:R-:W-:Y:S01]  /*136d0*/  MUFU.EX2 R112, R112 ;  /* 0x0000007000707308 */ /* 0x000fe20000000800 */
[--C-:B------:R-:W-:Y:S02]  /*136e0*/  FFMA.FTZ R114, R56, c[0x0][0x23c], -R149.reuse ;  /* 0x00008f0038727a23 */ /* 0x100fe40000010895 */
[C---:B------:R-:W-:Y:S01]  /*136f0*/  FMUL.FTZ R56, R3.reuse, R76 ;  /* 0x0000004c03387220 */ /* 0x040fe20000410000 */
[C---:B------:R-:W-:Y:S01]  /*13700*/  HMMA.16816.F32.BF16 R20, R128.reuse, R28, R20 ;  /* 0x0000001c8014723c */ /* 0x040fe20000041814 */
[----:B------:R-:W-:Y:S02]  /*13710*/  LDSM.16.MT88.4 R76, [R201+0xc800] ;  /* 0x00c80000c94c783b */ /* 0x000fe40000004200 */
[----:B------:R-:W-:Y:S02]  /*13720*/  FFMA.FTZ R113, R66, c[0x0][0x23c], -R149 ;  /* 0x00008f0042717a23 */ /* 0x000fe40000010895 */
[----:B------:R-:W-:Y:S01]  /*13730*/  FMUL.FTZ R66, R2, R70 ;  /* 0x0000004602427220 */ /* 0x000fe20000410000 */
[----:B------:R-:W1:Y:S01]  /*13740*/  MUFU.EX2 R114, R114 ;  /* 0x0000007200727308 */ /* 0x000e620000000800 */
[C---:B------:R-:W-:Y:S01]  /*13750*/  FMUL.FTZ R28, R3.reuse, R104 ;  /* 0x00000068031c7220 */ /* 0x040fe20000410000 */
[C---:B------:R-:W-:Y:S04]  /*13760*/  HMMA.16816.F32.BF16 R24, R128.reuse, R30, R24 ;  /* 0x0000001e8018723c */ /* 0x040fe80000041818 */
[C---:B------:R-:W-:Y:S02]  /*13770*/  FMUL.FTZ R29, R3.reuse, R105 ;  /* 0x00000069031d7220 */ /* 0x040fe40000410000 */
[--C-:B------:R-:W-:Y:S02]  /*13780*/  FFMA.FTZ R104, R40, c[0x0][0x23c], -R151.reuse ;  /* 0x00008f0028687a23 */ /* 0x100fe40000010897 */
[C---:B------:R-:W-:Y:S01]  /*13790*/  FMUL.FTZ R30, R2.reuse, R106 ;  /* 0x0000006a021e7220 */ /* 0x040fe20000410000 */
[----:B------:R-:W2:Y:S03]  /*137a0*/  MUFU.EX2 R113, R113 ;  /* 0x0000007100717308 */ /* 0x000ea60000000800 */
[----:B------:R-:W-:Y:S02]  /*137b0*/  FMUL.FTZ R31, R2, R107 ;  /* 0x0000006b021f7220 */ /* 0x000fe40000410000 */
[----:B------:R-:W-:Y:S02]  /*137c0*/  FMUL.FTZ R40, R3, R92 ;  /* 0x0000005c03287220 */ /* 0x000fe40000410000 */
[----:B------:R-:W-:Y:S01]  /*137d0*/  LDSM.16.MT88.4 R92, [R137+0x11000] ;  /* 0x01100000895c783b */ /* 0x000fe20000004200 */
[--C-:B------:R-:W-:Y:S02]  /*137e0*/  FFMA.FTZ R105, R49, c[0x0][0x23c], -R151.reuse ;  /* 0x00008f0031697a23 */ /* 0x100fe40000010897 */
[C---:B------:R-:W-:Y:S01]  /*137f0*/  HMMA.16816.F32.BF16 R28, R128.reuse, R36, R28 ;  /* 0x00000024801c723c */ /* 0x040fe2000004181c */
[----:B------:R-:W-:Y:S02]  /*13800*/  MUFU.EX2 R104, R104 ;  /* 0x0000006800687308 */ /* 0x000fe40000000800 */
[----:B------:R-:W-:Y:S01]  /*13810*/  FMUL.FTZ R49, R3, R85 ;  /* 0x0000005503317220 */ /* 0x000fe20000410000 */
[----:B-1----:R-:W-:Y:S01]  /*13820*/  F2FP.BF16.PACK_AB R70, R153, R114 ;  /* 0x000000729946723e */ /* 0x002fe200000010ff */
[--C-:B------:R-:W-:Y:S02]  /*13830*/  FFMA.FTZ R106, R50, c[0x0][0x23c], -R151.reuse ;  /* 0x00008f00326a7a23 */ /* 0x100fe40000010897 */
[C---:B------:R-:W-:Y:S01]  /*13840*/  FMUL.FTZ R36, R3.reuse, R96 ;  /* 0x0000006003247220 */ /* 0x040fe20000410000 */
[C---:B------:R-:W-:Y:S03]  /*13850*/  HMMA.16816.F32.BF16 R32, R128.reuse, R38, R32 ;  /* 0x000000268020723c */ /* 0x040fe60000041820 */
[----:B------:R-:W1:Y:S01]  /*13860*/  MUFU.EX2 R105, R105 ;  /* 0x0000006900697308 */ /* 0x000e620000000800 */
[C---:B------:R-:W-:Y:S02]  /*13870*/  FMUL.FTZ R37, R3.reuse, R97 ;  /* 0x0000006103257220 */ /* 0x040fe40000410000 */
[----:B------:R-:W-:Y:S01]  /*13880*/  FMUL.FTZ R50, R2, R86 ;  /* 0x0000005602327220 */ /* 0x000fe20000410000 */
[----:B--2---:R-:W-:Y:S01]  /*13890*/  F2FP.BF16.PACK_AB R68, R112, R113 ;  /* 0x000000717044723e */ /* 0x004fe200000010ff */
[C---:B------:R-:W-:Y:S04]  /*138a0*/  FMUL.FTZ R38, R2.reuse, R98 ;  /* 0x0000006202267220 */ /* 0x040fe80000410000 */
[----:B------:R-:W-:Y:S01]  /*138b0*/  FMUL.FTZ R39, R2, R99 ;  /* 0x0000006302277220 */ /* 0x000fe20000410000 */
[----:B------:R-:W-:Y:S01]  /*138c0*/  MUFU.EX2 R106, R106 ;  /* 0x0000006a006a7308 */ /* 0x000fe20000000800 */
[----:B------:R-:W-:Y:S01]  /*138d0*/  LDSM.16.MT88.4 R96, [R137+0x13000] ;  /* 0x013000008960783b */ /* 0x000fe20000004200 */
[----:B------:R-:W-:Y:S02]  /*138e0*/  FFMA.FTZ R107, R48, c[0x0][0x23c], -R151 ;  /* 0x00008f00306b7a23 */ /* 0x000fe40000010897 */
[C---:B------:R-:W-:Y:S02]  /*138f0*/  FMUL.FTZ R48, R3.reuse, R84 ;  /* 0x0000005403307220 */ /* 0x040fe40000410000 */
[C---:B------:R-:W-:Y:S03]  /*13900*/  HMMA.16816.F32.BF16 R36, R128.reuse, R44, R36 ;  /* 0x0000002c8024723c */ /* 0x040fe60000041824 */
[----:B------:R-:W2:Y:S01]  /*13910*/  LDSM.16.MT88.4 R84, [R137+0x10000] ;  /* 0x010000008954783b */ /* 0x000ea20000004200 */
[----:B------:R-:W3:Y:S01]  /*13920*/  MUFU.EX2 R107, R107 ;  /* 0x0000006b006b7308 */ /* 0x000ee20000000800 */
[--C-:B------:R-:W-:Y:S02]  /*13930*/  FFMA.FTZ R194, R194, c[0x0][0x23c], -R149.reuse ;  /* 0x00008f00c2c27a23 */ /* 0x100fe40000010895 */
        /* <DEDUP_REMOVED lines=8> */
[--C-:B------:R-:W-:Y:S02]  /*139c0*/  FFMA.FTZ R189, R192, c[0x0][0x23c], -R149.reuse ;  /* 0x00008f00c0bd7a23 */ /* 0x100fe40000010895 */
[----:B------:R-:W-:Y:S02]  /*139d0*/  FFMA.FTZ R186, R186, c[0x0][0x23c], -R149 ;  /* 0x00008f00baba7a23 */ /* 0x000fe40000010895 */
[C---:B------:R-:W-:Y:S01]  /*139e0*/  HMMA.16816.F32.BF16 R44, R128.reuse, R52, R44 ;  /* 0x00000034802c723c */ /* 0x040fe2000004182c */
[----:B------:R-:W1:Y:S02]  /*139f0*/  MUFU.EX2 R184, R184 ;  /* 0x000000b800b87308 */ /* 0x000e640000000800 */
[--C-:B------:R-:W-:Y:S01]  /*13a00*/  FFMA.FTZ R178, R178, c[0x0][0x23c], -R151.reuse ;  /* 0x00008f00b2b27a23 */ /* 0x100fe20000010897 */
[----:B---3--:R-:W-:Y:S01]  /*13a10*/  F2FP.BF16.PACK_AB R71, R107, R106 ;  /* 0x0000006a6b47723e */ /* 0x008fe200000010ff */
[--C-:B------:R-:W-:Y:S02]  /*13a20*/  FFMA.FTZ R191, R174, c[0x0][0x23c], -R151.reuse ;  /* 0x00008f00aebf7a23 */ /* 0x100fe40000010897 */
[C---:B------:R-:W-:Y:S01]  /*13a30*/  FMUL.FTZ R52, R3.reuse, R80 ;  /* 0x0000005003347220 */ /* 0x040fe20000410000 */
[C---:B------:R-:W-:Y:S03]  /*13a40*/  HMMA.16816.F32.BF16 R48, R128.reuse, R54, R48 ;  /* 0x000000368030723c */ /* 0x040fe60000041830 */
[----:B------:R-:W-:Y:S01]  /*13a50*/  MUFU.EX2 R188, R188 ;  /* 0x000000bc00bc7308 */ /* 0x000fe20000000800 */
[C---:B------:R-:W-:Y:S02]  /*13a60*/  FMUL.FTZ R53, R3.reuse, R81 ;  /* 0x0000005103357220 */ /* 0x040fe40000410000 */
[--C-:B------:R-:W-:Y:S02]  /*13a70*/  FFMA.FTZ R172, R172, c[0x0][0x23c], -R151.reuse ;  /* 0x00008f00acac7a23 */ /* 0x100fe40000010897 */
[C---:B------:R-:W-:Y:S04]  /*13a80*/  FMUL.FTZ R54, R2.reuse, R82 ;  /* 0x0000005202367220 */ /* 0x040fe80000410000 */
[----:B------:R-:W-:Y:S01]  /*13a90*/  FMUL.FTZ R55, R2, R83 ;  /* 0x0000005302377220 */ /* 0x000fe20000410000 */
[----:B------:R-:W3:Y:S01]  /*13aa0*/  MUFU.EX2 R163, R163 ;  /* 0x000000a300a37308 */ /* 0x000ee20000000800 */
[----:B------:R-:W-:Y:S01]  /*13ab0*/  LDSM.16.MT88.4 R80, [R138+0xc800] ;  /* 0x00c800008a50783b */ /* 0x000fe20000004200 */
[----:B------:R-:W-:Y:S02]  /*13ac0*/  FFMA.FTZ R193, R168, c[0x0][0x23c], -R151 ;  /* 0x00008f00a8c17a23 */ /* 0x000fe40000010897 */
        /* <DEDUP_REMOVED lines=8> */
[----:B------:R-:W4:Y:S01]  /*13b50*/  MUFU.EX2 R190, R190 ;  /* 0x000000be00be7308 */ /* 0x000f220000000800 */
[C---:B------:R-:W-:Y:S02]  /*13b60*/  FMUL.FTZ R62, R2.reuse, R74 ;  /* 0x0000004a023e7220 */ /* 0x040fe40000410000 */
[----:B------:R-:W-:Y:S02]  /*13b70*/  FMUL.FTZ R63, R2, R75 ;  /* 0x0000004b023f7220 */ /* 0x000fe40000410000 */
[----:B------:R-:W5:Y:S01]  /*13b80*/  LDSM.16.MT88.4 R72, [R139+0xc800] ;  /* 0x00c800008b48783b */ /* 0x000f620000004200 */
[----:B------:R-:W-:Y:S02]  /*13b90*/  FFMA.FTZ R197, R160, c[0x0][0x23c], -R149 ;  /* 0x00008f00a0c57a23 */ /* 0x000fe40000010895 */
[--C-:B------:R-:W-:Y:S02]  /*13ba0*/  FFMA.FTZ R158, R158, c[0x0][0x23c], -R151.reuse ;  /* 0x00008f009e9e7a23 */ /* 0x100fe40000010897 */
[C---:B--2---:R-:W-:Y:S01]  /*13bb0*/  HMMA.16816.F32.BF16 R60, R128.reuse, R84, R60 ;  /* 0x00000054803c723c */ /* 0x044fe2000004183c */
[----:B------:R-:W-:Y:S02]  /*13bc0*/  MUFU.EX2 R196, R196 ;  /* 0x000000c400c47308 */ /* 0x000fe40000000800 */
[--C-:B------:R-:W-:Y:S02]  /*13bd0*/  FFMA.FTZ R199, R156, c[0x0][0x23c], -R151.reuse ;  /* 0x00008f009cc77a23 */ /* 0x100fe40000010897 */
[----:B------:R-:W-:Y:S02]  /*13be0*/  FFMA.FTZ R135, R135, c[0x0][0x23c], -R151 ;  /* 0x00008f0087877a23 */ /* 0x000fe40000010897 */
[--C-:B------:R-:W-:Y:S01]  /*13bf0*/  FFMA.FTZ R154, R154, c[0x0][0x23c], -R149.reuse ;  /* 0x00008f009a9a7a23 */ /* 0x100fe20000010895 */
[----:B------:R-:W-:Y:S01]  /*13c00*/  HMMA.16816.F32.BF16 R64, R128, R86, R64 ;  /* 0x000000568040723c */ /* 0x000fe20000041840 */
[----:B------:R-:W2:Y:S02]  /*13c10*/  LDSM.16.MT88.4 R84, [R137+0xc800] ;  /* 0x00c800008954783b */ /* 0x000ea40000004200 */
[----:B------:R-:W1:Y:S01]  /*13c20*/  MUFU.EX2 R167, R167 ;  /* 0x000000a700a77308 */ /* 0x000e620000000800 */
[--C-:B------:R-:W-:Y:S02]  /*13c30*/  FFMA.FTZ R237, R152, c[0x0][0x23c], -R149.reuse ;  /* 0x00008f0098ed7a23 */ /* 0x100fe40000010895 */
[--C-:B------:R-:W-:Y:S02]  /*13c40*/  FFMA.FTZ R150, R150, c[0x0][0x23c], -R149.reuse ;  /* 0x00008f0096967a23 */ /* 0x100fe40000010895 */
[C---:B------:R-:W-:Y:S05]  /*13c50*/  HMMA.16816.F32.BF16 R4, R68.reuse, R76, R4 ;  /* 0x0000004c4404723c */ /* 0x040fea0000041804 */
[----:B------:R-:W-:Y:S01]  /*13c60*/  MUFU.EX2 R169, R169 ;  /* 0x000000a900a97308 */ /* 0x000fe20000000800 */
[----:B------:R-:W-:Y:S02]  /*13c70*/  FFMA.FTZ R149, R148, c[0x0][0x23c], -R149 ;  /* 0x00008f0094957a23 */ /* 0x000fe40000010895 */
[C---:B------:R-:W-:Y:S01]  /*13c80*/  HMMA.16816.F32.BF16 R8, R68.reuse, R78, R8 ;  /* 0x0000004e4408723c */ /* 0x040fe20000041808 */
[----:B------:R-:W1:Y:S03]  /*13c90*/  LDSM.16.MT88.4 R76, [R201+0x10800] ;  /* 0x01080000c94c783b */ /* 0x000e660000004200 */
[----:B------:R-:W-:Y:S02]  /*13ca0*/  FFMA.FTZ R151, R134, c[0x0][0x23c], -R151 ;  /* 0x00008f0086977a23 */ /* 0x000fe40000010897 */
[----:B------:R-:W-:Y:S01]  /*13cb0*/  FFMA.FTZ R146, R3, R234, R146 ;  /* 0x000000ea03927223 */ /* 0x000fe20000010092 */
[----:B------:R-:W1:Y:S01]  /*13cc0*/  MUFU.EX2 R238, R238 ;  /* 0x000000ee00ee7308 */ /* 0x000e620000000800 */
[----:B------:R-:W-:Y:S01]  /*13cd0*/  MOV R3, R132 ;  /* 0x0000008400037202 */ /* 0x000fe20000000f00 */
[----:B------:R-:W-:Y:S01]  /*13ce0*/  FFMA.FTZ R147, R2, R235, R147 ;  /* 0x000000eb02937223 */ /* 0x000fe20000010093 */
[C---:B-----5:R-:W-:Y:S03]  /*13cf0*/  HMMA.16816.F32.BF16 R12, R68.reuse, R72, R12 ;  /* 0x00000048440c723c */ /* 0x060fe6000004180c */
[----:B------:R-:W-:Y:S02]  /*13d00*/  FADD.FTZ R145, R145, R146 ;  /* 0x0000009291917221 */ /* 0x000fe40000010000 */
[----:B------:R-:W-:Y:S02]  /*13d10*/  FADD.FTZ R142, R142, R147 ;  /* 0x000000938e8e7221 */ /* 0x000fe40000010000 */
[----:B------:R-:W-:Y:S01]  /*13d20*/  MUFU.EX2 R246, R246 ;  /* 0x000000f600f67308 */ /* 0x000fe20000000800 */
[----:B------:R-:W-:Y:S01]  /*13d30*/  FADD.FTZ R144, R144, R145 ;  /* 0x0000009190907221 */ /* 0x000fe20000010000 */
[C---:B------:R-:W-:Y:S01]  /*13d40*/  HMMA.16816.F32.BF16 R16, R68.reuse, R74, R16 ;  /* 0x0000004a4410723c */ /* 0x040fe20000041810 */
[----:B------:R-:W5:Y:S02]  /*13d50*/  LDSM.16.MT88.4 R72, [R139+0x10800] ;  /* 0x010800008b48783b */ /* 0x000f640000004200 */
[----:B------:R-:W-:Y:S02]  /*13d60*/  FADD.FTZ R144, R143, R144 ;  /* 0x000000908f907221 */ /* 0x000fe40000010000 */
[----:B------:R-:W-:Y:S03]  /*13d70*/  FADD.FTZ R141, R141, R142 ;  /* 0x0000008e8d8d7221 */ /* 0x000fe60000010000 */
[C---:B------:R-:W-:Y:S01]  /*13d80*/  HMMA.16816.F32.BF16 R20, R68.reuse, R80, R20 ;  /* 0x000000504414723c */ /* 0x040fe20000041814 */
[----:B------:R-:W-:Y:S03]  /*13d90*/  MUFU.EX2 R171, R171 ;  /* 0x000000ab00ab7308 */ /* 0x000fe60000000800 */
[----:B------:R-:W-:Y:S02]  /*13da0*/  FADD.FTZ R113, R113, R144 ;  /* 0x0000009071717221 */ /* 0x000fe40000010000 */
[----:B------:R-:W-:Y:S01]  /*13db0*/  FADD.FTZ R141, R136, R141 ;  /* 0x0000008d888d7221 */ /* 0x000fe20000010000 */
[----:B------:R-:W-:Y:S01]  /*13dc0*/  MOV R136, R133 ;  /* 0x0000008500887202 */ /* 0x000fe20000000f00 */
[C---:B------:R-:W-:Y:S01]  /*13dd0*/  HMMA.16816.F32.BF16 R24, R68.reuse, R82, R24 ;  /* 0x000000524418723c */ /* 0x040fe20000041818 */
[----:B------:R-:W3:Y:S02]  /*13de0*/  LDSM.16.MT88.4 R80, [R138+0x10800] ;  /* 0x010800008a50783b */ /* 0x000ee40000004200 */
[----:B------:R-:W-:Y:S01]  /*13df0*/  MUFU.EX2 R173, R173 ;  /* 0x000000ad00ad7308 */ /* 0x000fe20000000800 */
[----:B------:R-:W-:Y:S02]  /*13e00*/  FADD.FTZ R113, R112, R113 ;  /* 0x0000007170717221 */ /* 0x000fe40000010000 */
[----:B------:R-:W-:Y:S02]  /*13e10*/  FADD.FTZ R104, R104, R141 ;  /* 0x0000008d68687221 */ /* 0x000fe40000010000 */
[C---:B--2---:R-:W-:Y:S04]  /*13e20*/  HMMA.16816.F32.BF16 R28, R68.reuse, R84, R28 ;  /* 0x00000054441c723c */ /* 0x044fe8000004181c */
[----:B------:R-:W-:Y:S01]  /*13e30*/  FADD.FTZ R2, R114, R113 ;  /* 0x0000007172027221 */ /* 0x000fe20000010000 */
[----:B------:R-:W-:Y:S01]  /*13e40*/  MUFU.EX2 R248, R248 ;  /* 0x000000f800f87308 */ /* 0x000fe20000000800 */
[----:B------:R-:W-:Y:S02]  /*13e50*/  FADD.FTZ R105, R105, R104 ;  /* 0x0000006869697221 */ /* 0x000fe40000010000 */
[C---:B------:R-:W-:Y:S01]  /*13e60*/  HMMA.16816.F32.BF16 R32, R68.reuse, R86, R32 ;  /* 0x000000564420723c */ /* 0x040fe20000041820 */
[----:B------:R-:W2:Y:S03]  /*13e70*/  LDSM.16.MT88.4 R84, [R201+0xd000] ;  /* 0x00d00000c954783b */ /* 0x000ea60000004200 */
[----:B------:R-:W-:Y:S02]  /*13e80*/  FADD.FTZ R106, R106, R105 ;  /* 0x000000696a6a7221 */ /* 0x000fe40000010000 */
[----:B------:R-:W-:Y:S01]  /*13e90*/  FADD.FTZ R153, R153, R2 ;  /* 0x0000000299997221 */ /* 0x000fe20000010000 */
[----:B------:R-:W2:Y:S01]  /*13ea0*/  MUFU.EX2 R177, R177 ;  /* 0x000000b100b17308 */ /* 0x000ea20000000800 */
[C---:B-1----:R-:W-:Y:S04]  /*13eb0*/  HMMA.16816.F32.BF16 R36, R68.reuse, R76, R36 ;  /* 0x0000004c4424723c */ /* 0x042fe80000041824 */
[----:B------:R-:W-:Y:S04]  /*13ec0*/  FADD.FTZ R106, R107, R106 ;  /* 0x0000006a6b6a7221 */ /* 0x000fe80000010000 */
[C---:B------:R-:W-:Y:S01]  /*13ed0*/  HMMA.16816.F32.BF16 R40, R68.reuse, R78, R40 ;  /* 0x0000004e4428723c */ /* 0x040fe20000041828 */
[----:B------:R-:W1:Y:S01]  /*13ee0*/  LDSM.16.MT88.4 R76, [R139+0xd000] ;  /* 0x00d000008b4c783b */ /* 0x000e620000004200 */
[----:B------:R-:W1:Y:S06]  /*13ef0*/  MUFU.EX2 R175, R175 ;  /* 0x000000af00af7308 */ /* 0x000e6c0000000800 */
[C---:B-----5:R-:W-:Y:S04]  /*13f00*/  HMMA.16816.F32.BF16 R44, R68.reuse, R72, R44 ;  /* 0x00000048442c723c */ /* 0x060fe8000004182c */
[----:B------:R-:W-:Y:S04]  /*13f10*/  MUFU.EX2 R179, R179 ;  /* 0x000000b300b37308 */ /* 0x000fe80000000800 */
[C---:B------:R-:W-:Y:S01]  /*13f20*/  HMMA.16816.F32.BF16 R48, R68.reuse, R74, R48 ;  /* 0x0000004a4430723c */ /* 0x040fe20000041830 */
[----:B------:R-:W5:Y:S05]  /*13f30*/  LDSM.16.MT88.4 R72, [R138+0xd000] ;  /* 0x00d000008a48783b */ /* 0x000f6a0000004200 */
[----:B------:R-:W1:Y:S02]  /*13f40*/  MUFU.EX2 R250, R250 ;  /* 0x000000fa00fa7308 */ /* 0x000e640000000800 */
[C---:B---3--:R-:W-:Y:S08]  /*13f50*/  HMMA.16816.F32.BF16 R52, R68.reuse, R80, R52 ;  /* 0x000000504434723c */ /* 0x048ff00000041834 */
[C---:B------:R-:W-:Y:S01]  /*13f60*/  HMMA.16816.F32.BF16 R56, R68.reuse, R82, R56 ;  /* 0x000000524438723c */ /* 0x040fe20000041838 */
[----:B------:R-:W3:Y:S01]  /*13f70*/  LDSM.16.MT88.4 R80, [R137+0xd000] ;  /* 0x00d000008950783b */ /* 0x000ee20000004200 */
[----:B------:R-:W-:Y:S06]  /*13f80*/  MUFU.EX2 R183, R183 ;  /* 0x000000b700b77308 */ /* 0x000fec0000000800 */
[C---:B------:R-:W-:Y:S04]  /*13f90*/  HMMA.16816.F32.BF16 R60, R68.reuse, R88, R60 ;  /* 0x00000058443c723c */ /* 0x040fe8000004183c */
[----:B------:R-:W1:Y:S04]  /*13fa0*/  MUFU.EX2 R242, R242 ;  /* 0x000000f200f27308 */ /* 0x000e680000000800 */
[----:B------:R-:W-:Y:S01]  /*13fb0*/  HMMA.16816.F32.BF16 R64, R68, R90, R64 ;  /* 0x0000005a4440723c */ /* 0x000fe20000041840 */
[----:B------:R-:W-:Y:S05]  /*13fc0*/  LDSM.16.MT88.4 R88, [R138+0x11000] ;  /* 0x011000008a58783b */ /* 0x000fea0000004200 */
[----:B------:R-:W-:Y:S01]  /*13fd0*/  MUFU.EX2 R185, R185 ;  /* 0x000000b900b97308 */ /* 0x000fe20000000800 */
[----:B------:R-:W-:Y:S01]  /*13fe0*/  F2FP.BF16.PACK_AB R69, R170, R155 ;  /* 0x0000009baa45723e */ /* 0x000fe200000010ff */
[----:B------:R-:W-:Y:S01]  /*13ff0*/  FADD.FTZ R155, R155, R106 ;  /* 0x0000006a9b9b7221 */ /* 0x000fe20000010000 */
[----:B------:R-:W-:Y:S03]  /*14000*/  F2FP.BF16.PACK_AB R71, R176, R157 ;  /* 0x0000009db047723e */ /* 0x000fe600000010ff */
[C---:B------:R-:W-:Y:S01]  /*14010*/  F2FP.BF16.PACK_AB R68, R159.reuse, R182 ;  /* 0x000000b69f44723e */ /* 0x040fe200000010ff */
[----:B------:R-:W-:Y:S01]  /*14020*/  FADD.FTZ R182, R182, R153 ;  /* 0x00000099b6b67221 */ /* 0x000fe20000010000 */
[----:B------:R-:W-:Y:S01]  /*14030*/  F2FP.BF16.PACK_AB R70, R184, R161 ;  /* 0x000000a1b846723e */ /* 0x000fe200000010ff */
[----:B------:R-:W-:Y:S01]  /*14040*/  FADD.FTZ R170, R170, R155 ;  /* 0x0000009baaaa7221 */ /* 0x000fe20000010000 */
[----:B------:R-:W3:Y:S01]  /*14050*/  MUFU.EX2 R236, R236 ;  /* 0x000000ec00ec7308 */ /* 0x000ee20000000800 */
[----:B------:R-:W-:Y:S02]  /*14060*/  FADD.FTZ R182, R159, R182 ;  /* 0x000000b69fb67221 */ /* 0x000fe40000010000 */
[----:B------:R-:W-:Y:S02]  /*14070*/  FADD.FTZ R157, R157, R170 ;  /* 0x000000aa9d9d7221 */ /* 0x000fe40000010000 */
[C---:B--2---:R-:W-:Y:S03]  /*14080*/  HMMA.16816.F32.BF16 R4, R68.reuse, R84, R4 ;  /* 0x000000544404723c */ /* 0x044fe60000041804 */
[----:B------:R-:W-:Y:S02]  /*14090*/  FADD.FTZ R161, R161, R182 ;  /* 0x000000b6a1a17221 */ /* 0x000fe40000010000 */
[----:B------:R-:W-:Y:S01]  /*140a0*/  MUFU.EX2 R187, R187 ;  /* 0x000000bb00bb7308 */ /* 0x000fe20000000800 */
[----:B------:R-:W-:Y:S02]  /*140b0*/  FADD.FTZ R157, R176, R157 ;  /* 0x0000009db09d7221 */ /* 0x000fe40000010000 */
[C---:B------:R-:W-:Y:S01]  /*140c0*/  HMMA.16816.F32.BF16 R8, R68.reuse, R86, R8 ;  /* 0x000000564408723c */ /* 0x040fe20000041808 */
[----:B------:R-:W2:Y:S03]  /*140d0*/  LDSM.16.MT88.4 R84, [R201+0x11000] ;  /* 0x01100000c954783b */ /* 0x000ea60000004200 */
[----:B------:R-:W-:Y:S03]  /*140e0*/  FADD.FTZ R161, R184, R161 ;  /* 0x000000a1b8a17221 */ /* 0x000fe60000010000 */
[----:B------:R-:W2:Y:S01]  /*140f0*/  MUFU.EX2 R194, R194 ;  /* 0x000000c200c27308 */ /* 0x000ea20000000800 */
[C---:B-1----:R-:W-:Y:S08]  /*14100*/  HMMA.16816.F32.BF16 R12, R68.reuse, R76, R12 ;  /* 0x0000004c440c723c */ /* 0x042ff0000004180c */
[C---:B------:R-:W-:Y:S01]  /*14110*/  HMMA.16816.F32.BF16 R16, R68.reuse, R78, R16 ;  /* 0x0000004e4410723c */ /* 0x040fe20000041810 */
[----:B------:R-:W1:Y:S01]  /*14120*/  LDSM.16.MT88.4 R76, [R139+0x11000] ;  /* 0x011000008b4c783b */ /* 0x000e620000004200 */
[----:B------:R-:W-:Y:S06]  /*14130*/  MUFU.EX2 R189, R189 ;  /* 0x000000bd00bd7308 */ /* 0x000fec0000000800 */
[C---:B-----5:R-:W-:Y:S04]  /*14140*/  HMMA.16816.F32.BF16 R20, R68.reuse, R72, R20 ;  /* 0x000000484414723c */ /* 0x060fe80000041814 */
[----:B------:R-:W5:Y:S04]  /*14150*/  MUFU.EX2 R186, R186 ;  /* 0x000000ba00ba7308 */ /* 0x000f680000000800 */
[C---:B------:R-:W-:Y:S01]  /*14160*/  HMMA.16816.F32.BF16 R24, R68.reuse, R74, R24 ;  /* 0x0000004a4418723c */ /* 0x040fe20000041818 */
[----:B------:R-:W4:Y:S05]  /*14170*/  LDSM.16.MT88.4 R72, [R201+0xd800] ;  /* 0x00d80000c948783b */ /* 0x000f2a0000004200 */
[----:B------:R-:W-:Y:S02]  /*14180*/  MUFU.EX2 R178, R178 ;  /* 0x000000b200b27308 */ /* 0x000fe40000000800 */
[C---:B---3--:R-:W-:Y:S08]  /*14190*/  HMMA.16816.F32.BF16 R28, R68.reuse, R80, R28 ;  /* 0x00000050441c723c */ /* 0x048ff0000004181c */
[C---:B------:R-:W-:Y:S01]  /*141a0*/  HMMA.16816.F32.BF16 R32, R68.reuse, R82, R32 ;  /* 0x000000524420723c */ /* 0x040fe20000041820 */
[----:B------:R-:W3:Y:S01]  /*141b0*/  LDSM.16.MT88.4 R80, [R139+0xd800] ;  /* 0x00d800008b50783b */ /* 0x000ee20000004200 */
[----:B------:R-:W3:Y:S06]  /*141c0*/  MUFU.EX2 R191, R191 ;  /* 0x000000bf00bf7308 */ /* 0x000eec0000000800 */
[C---:B--2---:R-:W-:Y:S04]  /*141d0*/  HMMA.16816.F32.BF16 R36, R68.reuse, R84, R36 ;  /* 0x000000544424723c */ /* 0x044fe80000041824 */
[----:B------:R-:W-:Y:S04]  /*141e0*/  MUFU.EX2 R172, R172 ;  /* 0x000000ac00ac7308 */ /* 0x000fe80000000800 */
[C---:B------:R-:W-:Y:S01]  /*141f0*/  HMMA.16816.F32.BF16 R40, R68.reuse, R86, R40 ;  /* 0x000000564428723c */ /* 0x040fe20000041828 */
[----:B------:R-:W-:Y:S05]  /*14200*/  LDSM.16.MT88.4 R84, [R137+0xd800] ;  /* 0x00d800008954783b */ /* 0x000fea0000004200 */
[----:B------:R-:W2:Y:S02]  /*14210*/  MUFU.EX2 R193, R193 ;  /* 0x000000c100c17308 */ /* 0x000ea40000000800 */
[C---:B-1----:R-:W-:Y:S08]  /*14220*/  HMMA.16816.F32.BF16 R44, R68.reuse, R76, R44 ;  /* 0x0000004c442c723c */ /* 0x042ff0000004182c */
[C---:B------:R-:W-:Y:S01]  /*14230*/  HMMA.16816.F32.BF16 R48, R68.reuse, R78, R48 ;  /* 0x0000004e4430723c */ /* 0x040fe20000041830 */
[----:B------:R-:W1:Y:S01]  /*14240*/  LDSM.16.MT88.4 R76, [R138+0xd800] ;  /* 0x00d800008a4c783b */ /* 0x000e620000004200 */
        /* <DEDUP_REMOVED lines=9> */
[----:B------:R-:W1:Y:S05]  /*142e0*/  MUFU.EX2 R197, R197 ;  /* 0x000000c500c57308 */ /* 0x000e6a0000000800 */
[----:B------:R-:W-:Y:S01]  /*142f0*/  F2FP.BF16.PACK_AB R69, R163, R188 ;  /* 0x000000bca345723e */ /* 0x000fe200000010ff */
[----:B------:R-:W-:Y:S01]  /*14300*/  FADD.FTZ R188, R188, R157 ;  /* 0x0000009dbcbc7221 */ /* 0x000fe20000010000 */
[----:B----4-:R-:W-:Y:S03]  /*14310*/  F2FP.BF16.PACK_AB R71, R190, R165 ;  /* 0x000000a5be47723e */ /* 0x010fe600000010ff */
[----:B------:R-:W-:Y:S01]  /*14320*/  F2FP.BF16.PACK_AB R68, R167, R196 ;  /* 0x000000c4a744723e */ /* 0x000fe200000010ff */
[----:B------:R-:W-:Y:S01]  /*14330*/  MUFU.EX2 R158, R158 ;  /* 0x0000009e009e7308 */ /* 0x000fe20000000800 */
[----:B------:R-:W-:Y:S01]  /*14340*/  F2FP.BF16.PACK_AB R70, R238, R169 ;  /* 0x000000a9ee46723e */ /* 0x000fe200000010ff */
[----:B------:R-:W-:Y:S02]  /*14350*/  FADD.FTZ R196, R196, R161 ;  /* 0x000000a1c4c47221 */ /* 0x000fe40000010000 */
[----:B------:R-:W-:Y:S02]  /*14360*/  FADD.FTZ R188, R163, R188 ;  /* 0x000000bca3bc7221 */ /* 0x000fe40000010000 */
[----:B------:R-:W-:Y:S02]  /*14370*/  FADD.FTZ R196, R167, R196 ;  /* 0x000000c4a7c47221 */ /* 0x000fe40000010000 */
[C---:B------:R-:W-:Y:S02]  /*14380*/  HMMA.16816.F32.BF16 R4, R68.reuse, R72, R4 ;  /* 0x000000484404723c */ /* 0x040fe40000041804 */
[----:B------:R-:W4:Y:S01]  /*14390*/  MUFU.EX2 R199, R199 ;  /* 0x000000c700c77308 */ /* 0x000f220000000800 */
[----:B------:R-:W-:Y:S02]  /*143a0*/  FADD.FTZ R165, R165, R188 ;  /* 0x000000bca5a57221 */ /* 0x000fe40000010000 */
[----:B------:R-:W-:Y:S02]  /*143b0*/  FADD.FTZ R169, R169, R196 ;  /* 0x000000c4a9a97221 */ /* 0x000fe40000010000 */
[----:B------:R-:W-:Y:S01]  /*143c0*/  FADD.FTZ R165, R190, R165 ;  /* 0x000000a5bea57221 */ /* 0x000fe20000010000 */
[C---:B------:R-:W-:Y:S01]  /*143d0*/  HMMA.16816.F32.BF16 R8, R68.reuse, R74, R8 ;  /* 0x0000004a4408723c */ /* 0x040fe20000041808 */
[----:B------:R-:W2:Y:S03]  /*143e0*/  LDSM.16.MT88.4 R72, [R201+0x11800] ;  /* 0x01180000c948783b */ /* 0x000ea60000004200 */
[----:B------:R-:W-:Y:S01]  /*143f0*/  MUFU.EX2 R135, R135 ;  /* 0x0000008700877308 */ /* 0x000fe20000000800 */
[----:B------:R-:W-:Y:S03]  /*14400*/  FADD.FTZ R2, R238, R169 ;  /* 0x000000a9ee027221 */ /* 0x000fe60000010000 */
[C---:B---3--:R-:W-:Y:S04]  /*14410*/  HMMA.16816.F32.BF16 R12, R68.reuse, R80, R12 ;  /* 0x00000050440c723c */ /* 0x048fe8000004180c */
[----:B------:R-:W-:Y:S02]  /*14420*/  FADD.FTZ R2, R177, R2 ;  /* 0x00000002b1027221 */ /* 0x000fe40000010000 */
[----:B------:R-:W3:Y:S02]  /*14430*/  MUFU.EX2 R134, R151 ;  /* 0x0000009700867308 */ /* 0x000ee40000000800 */
[C---:B------:R-:W-:Y:S01]  /*14440*/  HMMA.16816.F32.BF16 R16, R68.reuse, R82, R16 ;  /* 0x000000524410723c */ /* 0x040fe20000041810 */
[----:B------:R-:W3:Y:S03]  /*14450*/  LDSM.16.MT88.4 R80, [R139+0x11800] ;  /* 0x011800008b50783b */ /* 0x000ee60000004200 */
[----:B------:R-:W-:Y:S04]  /*14460*/  FADD.FTZ R2, R175, R2 ;  /* 0x00000002af027221 */ /* 0x000fe80000010000 */
[C---:B-1----:R-:W-:Y:S01]  /*14470*/  HMMA.16816.F32.BF16 R20, R68.reuse, R76, R20 ;  /* 0x0000004c4414723c */ /* 0x042fe20000041814 */
[----:B------:R-:W-:Y:S07]  /*14480*/  MUFU.EX2 R154, R154 ;  /* 0x0000009a009a7308 */ /* 0x000fee0000000800 */
[C---:B------:R-:W-:Y:S01]  /*14490*/  HMMA.16816.F32.BF16 R24, R68.reuse, R78, R24 ;  /* 0x0000004e4418723c */ /* 0x040fe20000041818 */
[----:B------:R-:W1:Y:S02]  /*144a0*/  LDSM.16.MT88.4 R76, [R137+0x11800] ;  /* 0x01180000894c783b */ /* 0x000e640000004200 */
[----:B------:R-:W1:Y:S05]  /*144b0*/  MUFU.EX2 R237, R237 ;  /* 0x000000ed00ed7308 */ /* 0x000e6a0000000800 */
[C---:B------:R-:W-:Y:S05]  /*144c0*/  HMMA.16816.F32.BF16 R28, R68.reuse, R84, R28 ;  /* 0x00000054441c723c */ /* 0x040fea000004181c */
[----:B------:R-:W-:Y:S03]  /*144d0*/  MUFU.EX2 R150, R150 ;  /* 0x0000009600967308 */ /* 0x000fe60000000800 */
[C---:B------:R-:W-:Y:S01]  /*144e0*/  HMMA.16816.F32.BF16 R32, R68.reuse, R86, R32 ;  /* 0x000000564420723c */ /* 0x040fe20000041820 */
[----:B------:R-:W1:Y:S06]  /*144f0*/  LDSM.16.MT88.4 R84, [R201+0xe000] ;  /* 0x00e00000c954783b */ /* 0x000e6c0000004200 */
[----:B------:R-:W1:Y:S01]  /*14500*/  MUFU.EX2 R149, R149 ;  /* 0x0000009500957308 */ /* 0x000e620000000800 */
[C---:B--2---:R-:W-:Y:S08]  /*14510*/  HMMA.16816.F32.BF16 R36, R68.reuse, R72, R36 ;  /* 0x000000484424723c */ /* 0x044ff00000041824 */
[C---:B------:R-:W-:Y:S01]  /*14520*/  HMMA.16816.F32.BF16 R40, R68.reuse, R74, R40 ;  /* 0x0000004a4428723c */ /* 0x040fe20000041828 */
[----:B------:R-:W2:Y:S07]  /*14530*/  LDSM.16.MT88.4 R72, [R139+0xe000] ;  /* 0x00e000008b48783b */ /* 0x000eae0000004200 */
[C---:B---3--:R-:W-:Y:S08]  /*14540*/  HMMA.16816.F32.BF16 R44, R68.reuse, R80, R44 ;  /* 0x00000050442c723c */ /* 0x048ff0000004182c */
        /* <DEDUP_REMOVED lines=13> */
[C---:B------:R-:W-:Y:S01]  /*14620*/  F2FP.BF16.PACK_AB R70, R250.reuse, R179 ;  /* 0x000000b3fa46723e */ /* 0x040fe200000010ff */
[----:B------:R-:W-:Y:S02]  /*14630*/  FADD.FTZ R179, R179, R2 ;  /* 0x00000002b3b37221 */ /* 0x000fe40000010000 */
[----:B------:R-:W-:Y:S02]  /*14640*/  FADD.FTZ R173, R173, R246 ;  /* 0x000000f6adad7221 */ /* 0x000fe40000010000 */
[----:B------:R-:W-:Y:S02]  /*14650*/  FADD.FTZ R250, R250, R179 ;  /* 0x000000b3fafa7221 */ /* 0x000fe40000010000 */
[C---:B------:R-:W-:Y:S03]  /*14660*/  HMMA.16816.F32.BF16 R4, R68.reuse, R84, R4 ;  /* 0x000000544404723c */ /* 0x040fe60000041804 */
[----:B------:R-:W-:Y:S05]  /*14670*/  FADD.FTZ R248, R248, R173 ;  /* 0x000000adf8f87221 */ /* 0x000fea0000010000 */
        /* <DEDUP_REMOVED lines=28> */
[----:B-----5:R-:W-:Y:S01]  /*14840*/  F2FP.BF16.PACK_AB R70, R186, R189 ;  /* 0x000000bdba46723e */ /* 0x020fe200000010ff */
        /* <DEDUP_REMOVED lines=24> */
[C---:B-----5:R-:W-:Y:S08]  /*149d0*/  HMMA.16816.F32.BF16 R52, R68.reuse, R80, R52 ;  /* 0x000000504434723c */ /* 0x060ff00000041834 */
        /* <DEDUP_REMOVED lines=21> */
[C---:B------:R-:W-:Y:S08]  /*14b30*/  HMMA.16816.F32.BF16 R16, R68.reuse, R82, R16 ;  /* 0x000000524410723c */ /* 0x040ff00000041810 */
[C---:B--2---:R-:W-:Y:S08]  /*14b40*/  HMMA.16816.F32.BF16 R20, R68.reuse, R72, R20 ;  /* 0x000000484414723c */ /* 0x044ff00000041814 */
        /* <DEDUP_REMOVED lines=14> */
[----:B----4-:R-:W-:Y:S01]  /*14c30*/  F2FP.BF16.PACK_AB R69, R199, R158 ;  /* 0x0000009ec745723e */ /* 0x010fe200000010ff */
        /* <DEDUP_REMOVED lines=8> */
[C---:B------:R-:W-:Y:S01]  /*14cc0*/  HMMA.16816.F32.BF16 R128, R68.reuse, R124, R4 ;  /* 0x0000007c4480723c */ /* 0x040fe20000041804 */
[----:B------:R-:W2:Y:S02]  /*14cd0*/  LDSM.16.MT88.4 R4, [R137+0x13800] ;  /* 0x013800008904783b */ /* 0x000ea40000004200 */
[----:B------:R-:W-:Y:S02]  /*14ce0*/  FADD.FTZ R150, R150, R237 ;  /* 0x000000ed96967221 */ /* 0x000fe40000010000 */
[----:B------:R-:W-:Y:S02]  /*14cf0*/  FADD.FTZ R235, R134, R135 ;  /* 0x0000008786eb7221 */ /* 0x000fe40000010000 */
        /* <DEDUP_REMOVED lines=17> */
.L_x_2544:
        /* <DEDUP_REMOVED lines=193> */
.L_x_2549:
[----:B------:R-:W1:Y:S04]  /*15a20*/  S2R R40, SR_CTAID.Z ;  /* 0x0000000000287919 */ /* 0x000e680000002700 */
[----:B------:R-:W1:Y:S02]  /*15a30*/  S2R R5, SR_CTAID.Y ;  /* 0x0000000000057919 */ /* 0x000e640000002600 */
[----:B-1----:R-:W-:-:S04]  /*15a40*/  IMAD R7, R5, c[0x0][0x1c0], R40 ;  /* 0x0000700005077a24 */ /* 0x002fc800078e0228 */
[----:B------:R-:W-:Y:S02]  /*15a50*/  IMAD R7, R7, c[0x0][0x214], RZ ;  /* 0x0000850007077a24 */ /* 0x000fe400078e02ff */
.L_x_2550:
[----:B------:R-:W-:Y:S01]  /*15a60*/  BAR.SYNC.DEFER_BLOCKING 0x0 ;  /* 0x0000000000007b1d */ /* 0x000fe20000010000 */
[----:B------:R-:W-:Y:S01]  /*15a70*/  LOP3.LUT R41, R2, 0xffffffe0, RZ, 0xc0, !PT ;  /* 0xffffffe002297812 */ /* 0x000fe200078ec0ff */
[----:B------:R-:W-:Y:S01]  /*15a80*/  IMAD.WIDE.U32 R42, R219, c[0x0][0x1e8], RZ ;  /* 0x00007a00db2a7a25 */ /* 0x000fe200078e00ff */
        /* <DEDUP_REMOVED lines=33> */
.L_x_2552:
[----:B------:R-:W-:Y:S05]  /*15ca0*/  BSYNC B0 ;  /* 0x0000000000007941 */ /* 0x000fea0003800000 */
.L_x_2551:
[----:B------:R-:W5:Y:S01]  /*15cb0*/  S2R R7, SR_CTAID.X ;  /* 0x0000000000077919 */ /* 0x000f620000002500 */
[----:B------:R-:W-:Y:S01]  /*15cc0*/  LEA.HI R3, R3, R4, RZ, 0x3 ;  /* 0x0000000403037211 */ /* 0x000fe200078f18ff */
[----:B------:R-:W-:Y:S01]  /*15cd0*/  BSSY B0, `(.L_x_2553) ;  /* 0x000001c000007945 */ /* 0x000fe20003800000 */
[----:B------:R-:W-:Y:S01]  /*15ce0*/  SHF.R.S32.HI R2, RZ, 0x1f, R40 ;  /* 0x0000001fff027819 */ /* 0x000fe20000011428 */
[----:B-----5:R-:W-:-:S04]  /*15cf0*/  IMAD.SHL.U32 R7, R7, 0x40, RZ ;  /* 0x0000004007077824 */ /* 0x020fc800078e00ff */
[----:B----4-:R-:W-:Y:S01]  /*15d00*/  IMAD.WIDE.U32 R42, R7, c[0x0][0x1e8], R220 ;  /* 0x00007a00072a7a25 */ /* 0x010fe200078e00dc */
        /* <DEDUP_REMOVED lines=8> */
[----:B------:R-:W-:-:S03]  /*15d90*/  SHF.R.S32.HI R0, RZ, 0x3, R3 ;  /* 0x00000003ff007819 */ /* 0x000fc60000011403 */
[----:B------:R-:W-:Y:S01]  /*15da0*/  IMAD.WIDE.U32 R42, R40, c[0x0][0x1f0], R42 ;  /* 0x00007c00282a7a25 */ /* 0x000fe200078e002a */
[----:B------:R-:W-:-:S03]  /*15db0*/  ISETP.GE.AND P0, PT, R0, R7, PT ;  /* 0x000000070000720c */ /* 0x000fc60003f06270 */
[----:B------:R-:W-:-:S10]  /*15dc0*/  IMAD.IADD R5, R5, 0x1, R43 ;  /* 0x0000000105057824 */ /* 0x000fd400078e022b */
        /* <DEDUP_REMOVED lines=12> */
.L_x_2554:
[----:B------:R-:W-:Y:S05]  /*15e90*/  BSYNC B0 ;  /* 0x0000000000007941 */ /* 0x000fea0003800000 */
.L_x_2553:
[----:B------:R-:W-:Y:S01]  /*15ea0*/  IADD3 R2, R0, 0x10, RZ ;  /* 0x0000001000027810 */ /* 0x000fe20007ffe0ff */
        /* <DEDUP_REMOVED lines=11> */
[----:B-12---:R-:W-:-:S03]  /*15f60*/  LEA R16, P2, R6, c[0x0][0x1d0], 0x1 ;  /* 0x0000740006107a11 */ /* 0x006fc600078408ff */
[----:B------:R-:W-:-:S04]  /*15f70*/  IMAD R2, R3, c[0x0][0x1ec], R2 ;  /* 0x00007b0003027a24 */ /* 0x000fc800078e0202 */
[----:B------:R-:W-:-:S05]  /*15f80*/  IMAD.IADD R2, R2, 0x1, R7 ;  /* 0x0000000102027824 */ /* 0x000fca00078e0207 */
[----:B------:R-:W-:-:S05]  /*15f90*/  LEA.HI.X R17, R6, c[0x0][0x1d4], R2, 0x1, P2 ;  /* 0x0000750006117a11 */ /* 0x000fca00010f0c02 */
[----:B------:R1:W-:Y:S04]  /*15fa0*/  @!P1 STG.E.128 [R16.64], R28 ;  /* 0x0000001c10009986 */ /* 0x0003e8000c101d0c */
[----:B------:R1:W-:Y:S02]  /*15fb0*/  @!P0 STG.E.128 [R16.64+0x80], R12 ;  /* 0x0000800c10008986 */ /* 0x0003e4000c101d0c */
.L_x_2556:
[----:B------:R-:W-:Y:S05]  /*15fc0*/  BSYNC B0 ;  /* 0x0000000000007941 */ /* 0x000fea0003800000 */
.L_x_2555:
        /* <DEDUP_REMOVED lines=12> */
[----:B-1----:R-:W-:-:S03]  /*16090*/  LEA R12, P2, R6, c[0x0][0x1d0], 0x1 ;  /* 0x00007400060c7a11 */ /* 0x002fc600078408ff */
[----:B------:R-:W-:-:S04]  /*160a0*/  IMAD R2, R3, c[0x0][0x1ec], R2 ;  /* 0x00007b0003027a24 */ /* 0x000fc800078e0202 */
[----:B------:R-:W-:-:S05]  /*160b0*/  IMAD.IADD R2, R2, 0x1, R7 ;  /* 0x0000000102027824 */ /* 0x000fca00078e0207 */
[----:B------:R-:W-:-:S05]  /*160c0*/  LEA.HI.X R13, R6, c[0x0][0x1d4], R2, 0x1, P2 ;  /* 0x00007500060d7a11 */ /* 0x000fca00010f0c02 */
[----:B------:R1:W-:Y:S04]  /*160d0*/  @!P1 STG.E.128 [R12.64], R24 ;  /* 0x000000180c009986 */ /* 0x0003e8000c101d0c */
[----:B------:R1:W-:Y:S02]  /*160e0*/  @!P0 STG.E.128 [R12.64+0x80], R8 ;  /* 0x000080080c008986 */ /* 0x0003e4000c101d0c */
.L_x_2558:
[----:B------:R-:W-:Y:S05]  /*160f0*/  BSYNC B0 ;  /* 0x0000000000007941 */ /* 0x000fea0003800000 */
.L_x_2557:
[----:B------:R-:W-:-:S04]  /*16100*/  IADD3 R2, R0, 0x30, RZ ;  /* 0x0000003000027810 */ /* 0x000fc80007ffe0ff */
        /* <DEDUP_REMOVED lines=15> */
[----:B-1----:R-:W-:Y:S01]  /*16200*/  STG.E.128 [R2.64+0x80], R36 ;  /* 0x0000802402007986 */ /* 0x002fe2000c101d0c */
[----:B------:R-:W-:Y:S05]  /*16210*/  EXIT ;  /* 0x000000000000794d */ /* 0x000fea0003800000 */
.L_x_2559:
        /* <DEDUP_REMOVED lines=14> */
.L_x_8343:


//--------------------- .text._ZN5flash24flash_fwd_splitkv_kernelI23Flash_fwd_kernel_traitsILi128ELi64ELi128ELi4ELb0ELb0EN7cutlass10bfloat16_tE19Flash_kernel_traitsILi128ELi64ELi128ELi4ES3_EELb1ELb0ELb0ELb0ELb1ELb0ELb0ELb1EEEvNS_16Flash_fwd_paramsE --------------------------
	.section	.text._ZN5flash24flash_fwd_splitkv_kernelI23Flash_fwd_kernel_traitsILi128ELi64ELi128ELi4ELb0ELb0EN7cutlass10bfloat16_tE19Flash_kernel_traitsILi128ELi64ELi128ELi4ES3_EELb1ELb0ELb0ELb0ELb1ELb0ELb0ELb1EEEvNS_16Flash_fwd_paramsE,"ax",@progbits
	.sectioninfo	@"SHI_REGISTERS=254"
	.align	128
        .global         _ZN5flash24flash_fwd_splitkv_kernelI23Flash_fwd_kernel_traitsILi128ELi64ELi128ELi4ELb0ELb0EN7cutlass10bfloat16_tE19Flash_kernel_traitsILi128ELi64ELi128ELi4ES3_EELb1ELb0ELb0ELb0ELb1ELb0ELb0ELb1EEEvNS_16Flash_fwd_paramsE
        .type           _ZN5flash24flash_fwd_splitkv_kernelI23Flash_fwd_kernel_traitsILi128ELi64ELi128ELi4ELb0ELb0EN7cutlass10bfloat16_tE19Flash_kernel_traitsILi128ELi64ELi128ELi4ES3_EELb1ELb0ELb0ELb0ELb1ELb0ELb0ELb1EEEvNS_16Flash_fwd_paramsE,@function
        .size           _ZN5flash24flash_fwd_splitkv_kernelI23Flash_fwd_kernel_traitsILi128ELi64ELi128ELi4ELb0ELb0EN7cutlass10bfloat16_tE19Flash_kernel_traitsILi128ELi64ELi128ELi4ES3_EELb1ELb0ELb0ELb0ELb1ELb0ELb0ELb1EEEvNS_16Flash_fwd_paramsE,(.L_x_8285 - _ZN5flash24flash_fwd_splitkv_kernelI23Flash_fwd_kernel_traitsILi128ELi64ELi128ELi4ELb0ELb0EN7cutlass10bfloat16_tE19Flash_kernel_traitsILi128ELi64ELi128ELi4ES3_EELb1ELb0ELb0ELb0ELb1ELb0ELb0ELb1EEEvNS_16Flash_fwd_paramsE)
        .other          _ZN5flash24flash_fwd_splitkv_kernelI23Flash_fwd_kernel_traitsILi128ELi64ELi128ELi4ELb0ELb0EN7cutlass10bfloat16_tE19Flash_kernel_traitsILi128ELi64ELi128ELi4ES3_EELb1ELb0ELb0ELb0ELb1ELb0ELb0ELb1EEEvNS_16Flash_fwd_paramsE,@"STO_CUDA_ENTRY STV_DEFAULT"
_ZN5flash24flash_fwd_splitkv_kernelI23Flash_fwd_kernel_traitsILi128ELi64ELi128ELi4ELb0ELb0EN7cutlass10bfloat16_tE19Flash_kernel_traitsILi128ELi64ELi128ELi4ES3_EELb1ELb0ELb0ELb0ELb1ELb0ELb0ELb1EEEvNS_16Flash_fwd_paramsE:
.text._ZN5flash24flash_fwd_splitkv_kernelI23Flash_fwd_kernel_traitsILi128ELi64ELi128ELi4ELb0ELb0EN7cutlass10bfloat16_tE19Flash_kernel_traitsILi128ELi64ELi128ELi4ES3_EELb1ELb0ELb0ELb0ELb1ELb0ELb0ELb1EEEvNS_16Flash_fwd_paramsE:
        /* <DEDUP_REMOVED lines=9> */
[----:B-123--:R-:W-:Y:S05]  /*0090*/  CALL.REL.NOINC `($_ZN5flash24flash_fwd_splitkv_kernelI23Flash_fwd_kernel_traitsILi128ELi64ELi128ELi4ELb0ELb0EN7cutlass10bfloat16_tE19Flash_kernel_traitsILi128ELi64ELi128ELi4ES3_EELb1ELb0ELb0ELb0ELb1ELb0ELb0ELb1EEEvNS_16Flash_fwd_paramsE$_ZN5flash30compute_attn_1rowblock_splitkvI23Flash_fwd_kernel_traitsILi128ELi64ELi128ELi4ELb0ELb0EN7cutlass10bfloat16_tE19Flash_kernel_traitsILi128ELi64ELi128ELi4ES3_EELb1ELb0ELb0ELb0ELb1ELb0ELb0ELb1ENS_16Flash_fwd_paramsEEEvRKT8_iiiii) ;  /* 0x0000002000007944 */ /* 0x00efea0003c00000 */
[----:B------:R-:W-:Y:S05]  /*00a0*/  BSYNC B3 ;  /* 0x0000000000037941 */ /* 0x000fea0003800000 */
.L_x_2560:
[----:B------:R-:W-:Y:S05]  /*00b0*/  EXIT ;  /* 0x000000000000794d */ /* 0x000fea0003800000 */
        .type           $_ZN5flash24flash_fwd_splitkv_kernelI23Flash_fwd_kernel_traitsILi128ELi64ELi128ELi4ELb0ELb0EN7cutlass10bfloat16_tE19Flash_kernel_traitsILi128ELi64ELi128ELi4ES3_EELb1ELb0ELb0ELb0ELb1ELb0ELb0ELb1EEEvNS_16Flash_fwd_paramsE$_ZN5flash30compute_attn_1rowblock_splitkvI23Flash_fwd_kernel_traitsILi128ELi64ELi128ELi4ELb0ELb0EN7cutlass10bfloat16_tE19Flash_kernel_traitsILi128ELi64ELi128ELi4ES3_EELb1ELb0ELb0ELb0ELb1ELb0ELb0ELb1ENS_16Flash_fwd_paramsEEEvRKT8_iiiii,@function
        .size           $_ZN5flash24flash_fwd_splitkv_kernelI23Flash_fwd_kernel_traitsILi128ELi64ELi128ELi4ELb0ELb0EN7cutlass10bfloat16_tE19Flash_kernel_traitsILi128ELi64ELi128ELi4ES3_EELb1ELb0ELb0ELb0ELb1ELb0ELb0ELb1EEEvNS_16Flash_fwd_paramsE$_ZN5flash30compute_attn_1rowblock_splitkvI23Flash_fwd_kernel_traitsILi128ELi64ELi128ELi4ELb0ELb0EN7cutlass10bfloat16_tE19Flash_kernel_traitsILi128ELi64ELi128ELi4ES3_EELb1ELb0ELb0ELb0ELb1ELb0ELb0ELb1ENS_16Flash_fwd_paramsEEEvRKT8_iiiii,($__internal_18_$__cuda_sm70_shflsync_bfly_p - $_ZN5flash24flash_fwd_splitkv_kernelI23Flash_fwd_kernel_traitsILi128ELi64ELi128ELi4ELb0ELb0EN7cutlass10bfloat16_tE19Flash_kernel_traitsILi128ELi64ELi128ELi4ES3_EELb1ELb0ELb0ELb0ELb1ELb0ELb0ELb1EEEvNS_16Flash_fwd_paramsE$_ZN5flash30compute_attn_1rowblock_splitkvI23Flash_fwd_kernel_traitsILi128ELi64ELi128ELi4ELb0ELb0EN7cutlass10bfloat16_tE19Flash_kernel_traitsILi128ELi64ELi128ELi4ES3_EELb1ELb0ELb0ELb0ELb1ELb0ELb0ELb1ENS_16Flash_fwd_paramsEEEvRKT8_iiiii)
$_ZN5flash24flash_fwd_splitkv_kernelI23Flash_fwd_kernel_traitsILi128ELi64ELi128ELi4ELb0ELb0EN7cutlass10bfloat16_tE19Flash_kernel_traitsILi128ELi64ELi128ELi4ES3_EELb1ELb0ELb0ELb0ELb1ELb0ELb0ELb1EEEvNS_16Flash_fwd_paramsE$_ZN5flash30compute_attn_1rowblock_splitkvI23Flash_fwd_kernel_traitsILi128ELi64ELi128ELi4ELb0ELb0EN7cutlass10bfloat16_tE19Flash_kernel_traitsILi128ELi64ELi128ELi4ES3_EELb1ELb0ELb0ELb0ELb1ELb0ELb0ELb1ENS_16Flash_fwd_paramsEEEvRKT8_iiiii:
        /* <DEDUP_REMOVED lines=20> */
.L_x_2562:
[----:B------:R-:W-:Y:S05]  /*0200*/  BSYNC B0 ;  /* 0x0000000000007941 */ /* 0x000fea0003800000 */
.L_x_2561:
[----:B------:R-:W3:Y:S04]  /*0210*/  LD.E.64 R28, [R10.64+0xf0] ;  /* 0x0000f0060a1c7980 */ /* 0x000ee8000c101b00 */
[----:B-1----:R-:W4:Y:S01]  /*0220*/  @P1 LD.E R3, [R2.64+0x4] ;  /* 0x0000040602031980 */ /* 0x002f22000c101900 */
        /* <DEDUP_REMOVED lines=9> */
[----:B------:R-:W3:Y:S02]  /*02c0*/  LD.E.U8 R0, [R10.64+0x1b2] ;  /* 0x0001b2060a007980 */ /* 0x000ee4000c101100 */
[----:B---3--:R-:W-:-:S13]  /*02d0*/  ISETP.NE.AND P0, PT, R0, RZ, PT ;  /* 0x000000ff0000720c */ /* 0x008fda0003f05270 */
[----:B------:R-:W3:Y:S02]  /*02e0*/  @P0 LD.E R0, [R4.64+0x4] ;  /* 0x0000040604000980 */ /* 0x000ee4000c101900 */
[----:B---3--:R-:W-:-:S06]  /*02f0*/  @P0 IADD3 R3, R0, -R15, RZ ;  /* 0x8000000f00030210 */ /* 0x008fcc0007ffe0ff */
[----:B------:R3:W5:Y:S01]  /*0300*/  @!P0 LD.E R3, [R4.64] ;  /* 0x0000000604038980 */ /* 0x000762000c101900 */
[----:B------:R-:W-:Y:S05]  /*0310*/  BRA `(.L_x_2565) ;  /* 0x0000001000007947 */ /* 0x000fea0003800000 */
.L_x_2564:
[----:B------:R3:W5:Y:S02]  /*0320*/  LD.E R3, [R10.64+0xb8] ;  /* 0x0000b8060a037980 */ /* 0x000764000c101900 */
.L_x_2565:
[----:B------:R-:W-:Y:S05]  /*0330*/  BSYNC B0 ;  /* 0x0000000000007941 */ /* 0x000fea0003800000 */
.L_x_2563:
[----:B--23--:R-:W2:Y:S01]  /*0340*/  LD.E.64 R4, [R10.64+0xf8] ;  /* 0x0000f8060a047980 */ /* 0x00cea2000c101b00 */
        /* <DEDUP_REMOVED lines=9> */
.L_x_2567:
[----:B------:R-:W2:Y:S01]  /*03e0*/  LD.E.64 R2, [R10.64+0x108] ;  /* 0x000108060a027980 */ /* 0x000ea2000c101b00 */
[----:B------:R-:W-:Y:S01]  /*03f0*/  BSSY B0, `(.L_x_2569) ;  /* 0x0000006000007945 */ /* 0x000fe20003800000 */
[----:B--2---:R-:W-:-:S04]  /*0400*/  ISETP.NE.U32.AND P0, PT, R2, RZ, PT ;  /* 0x000000ff0200720c */ /* 0x004fc80003f05070 */
[----:B------:R-:W-:Y:S01]  /*0410*/  ISETP.NE.AND.EX P0, PT, R3, RZ, PT, P0 ;  /* 0x000000ff0300720c */ /* 0x000fe20003f05300 */
[----:B------:R-:W-:-:S12]  /*0420*/  IMAD.MOV.U32 R3, RZ, RZ, RZ ;  /* 0x000000ffff037224 */ /* 0x000fd800078e00ff */
[----:B------:R-:W-:Y:S05]  /*0430*/  @!P0 BRA `(.L_x_2570) ;  /* 0x0000001000008947 */ /* 0x000fea0003800000 */
[----:B------:R2:W5:Y:S02]  /*0440*/  LD.E R3, [R10.64+0xbc] ;  /* 0x0000bc060a037980 */ /* 0x000564000c101900 */
.L_x_2570:
[----:B------:R-:W-:Y:S05]  /*0450*/  BSYNC B0 ;  /* 0x0000000000007941 */ /* 0x000fea0003800000 */
.L_x_2569:
[----:B-----5:R-:W-:Y:S02]  /*0460*/  IADD3 R72, R82, R3, RZ ;  /* 0x0000000352487210 */ /* 0x020fe40007ffe0ff */
.L_x_2568:
[----:B------:R-:W-:Y:S05]  /*0470*/  BSYNC B1 ;  /* 0x0000000000017941 */ /* 0x000fea0003800000 */
.L_x_2566:
[----:B------:R-:W-:Y:S01]  /*0480*/  IMAD.SHL.U32 R71, R231, 0x40, RZ ;  /* 0x00000040e7477824 */ /* 0x000fe200078e00ff */
[----:B------:R-:W-:Y:S01]  /*0490*/  MOV R2, R228 ;  /* 0x000000e400027202 */ /* 0x000fe20000000f00 */
[----:B------:R-:W-:-:S03]  /*04a0*/  IMAD.MOV.U32 R3, RZ, RZ, 0x0 ;  /* 0x00000000ff037424 */ /* 0x000fc600078e00ff */
[----:B------:R-:W-:-:S13]  /*04b0*/  ISETP.GT.AND P0, PT, R232, R71, PT ;  /* 0x00000047e800720c */ /* 0x000fda0003f04270 */
[----:B------:R-:W-:Y:S05]  /*04c0*/  @!P0 RET.REL.NODEC R2 `(_ZN5flash24flash_fwd_splitkv_kernelI23Flash_fwd_kernel_traitsILi128ELi64ELi128ELi4ELb0ELb0EN7cutlass10bfloat16_tE19Flash_kernel_traitsILi128ELi64ELi128ELi4ES3_EELb1ELb0ELb0ELb0ELb1ELb0ELb0ELb1EEEvNS_16Flash_fwd_paramsE) ;  /* 0xfffffb3002008950 */ /* 0x000fea0003c3ffff */
[----:B------:R-:W3:Y:S04]  /*04d0*/  LD.E R7, [R10.64+0xb8] ;  /* 0x0000b8060a077980 */ /* 0x000ee8000c101900 */
[----:B------:R-:W4:Y:S01]  /*04e0*/  LD.E R3, [R10.64+0x188] ;  /* 0x000188060a037980 */ /* 0x000f22000c101900 */
[----:B------:R-:W-:Y:S02]  /*04f0*/  IADD3 R0, -R232, 0xbf, R71 ;  /* 0x000000bfe8007810 */ /* 0x000fe40007ffe147 */
[----:B------:R-:W-:Y:S01]  /*0500*/  IADD3 R5, R72, 0x7f, RZ ;  /* 0x0000007f48057810 */ /* 0x000fe20007ffe0ff */
[----:B------:R-:W1:Y:S03]  /*0510*/  S2R R68, SR_TID.X ;  /* 0x0000000000447919 */ /* 0x000e660000002100 */
[----:B------:R-:W-:-:S04]  /*0520*/  SHF.R.S32.HI R2, RZ, 0x1f, R5 ;  /* 0x0000001fff027819 */ /* 0x000fc80000011405 */
[----:B------:R-:W-:-:S04]  /*0530*/  LEA.HI R2, R2, R5, RZ, 0x7 ;  /* 0x0000000502027211 */ /* 0x000fc800078f38ff */
[----:B------:R-:W-:Y:S02]  /*0540*/  SHF.R.S32.HI R2, RZ, 0x7, R2 ;  /* 0x00000007ff027819 */ /* 0x000fe40000011402 */
[----:B---3--:R-:W-:Y:S02]  /*0550*/  IADD3 R7, R7, 0x7f, RZ ;  /* 0x0000007f07077810 */ /* 0x008fe40007ffe0ff */
[----:B----4-:R-:W-:Y:S02]  /*0560*/  IADD3 R3, R3, R0, R72 ;  /* 0x0000000003037210 */ /* 0x010fe40007ffe048 */
        /* <DEDUP_REMOVED lines=11> */
[----:B------:R-:W3:Y:S04]  /*0620*/  LD.E.64 R16, [R10.64+0x88] ;  /* 0x000088060a107980 */ /* 0x000ee8000c101b00 */
[----:B------:R1:W4:Y:S04]  /*0630*/  LD.E.64 R6, [R10.64+0x90] ;  /* 0x000090060a067980 */ /* 0x000328000c101b00 */
[----:B--2---:R1:W2:Y:S04]  /*0640*/  LD.E R2, [R10.64+0x60] ;  /* 0x000060060a027980 */ /* 0x0042a8000c101900 */
[----:B------:R-:W2:Y:S04]  /*0650*/  @!P0 LD.E.64 R14, [R10.64+0x80] ;  /* 0x000080060a0e8980 */ /* 0x000ea8000c101b00 */
[----:B------:R1:W4:Y:S01]  /*0660*/  LD.E R0, [R10.64+0xb4] ;  /* 0x0000b4060a007980 */ /* 0x000322000c101900 */
[----:B------:R-:W-:-:S03]  /*0670*/  SHF.R.S32.HI R3, RZ, 0x1f, R68 ;  /* 0x0000001fff037819 */ /* 0x000fc60000011444 */
[----:B------:R1:W5:Y:S01]  /*0680*/  LD.E.64 R12, [R10.64+0x70] ;  /* 0x000070060a0c7980 */ /* 0x000362000c101b00 */
[----:B------:R-:W-:-:S03]  /*0690*/  LEA.HI R8, R3, R68, RZ, 0x3 ;  /* 0x0000004403087211 */ /* 0x000fc600078f18ff */
[----:B------:R1:W5:Y:S01]  /*06a0*/  LD.E.64 R18, [R10.64+0xa0] ;  /* 0x0000a0060a127980 */ /* 0x000362000c101b00 */
[----:B------:R-:W-:-:S05]  /*06b0*/  LOP3.LUT R5, R8, 0x1ffffff8, RZ, 0xc0, !PT ;  /* 0x1ffffff808057812 */ /* 0x000fca00078ec0ff */
[----:B------:R-:W-:Y:S01]  /*06c0*/  IMAD.IADD R5, R68, 0x1, -R5 ;  /* 0x0000000144057824 */ /* 0x000fe200078e0a05 */
[----:B------:R-:W-:-:S03]  /*06d0*/  @!P0 SHF.R.S32.HI R4, RZ, 0x1f, R230 ;  /* 0x0000001fff048819 */ /* 0x000fc600000114e6 */
[----:B------:R-:W-:-:S05]  /*06e0*/  IMAD.SHL.U32 R20, R5, 0x8, RZ ;  /* 0x0000000805147824 */ /* 0x000fca00078e00ff */
[----:B------:R-:W-:Y:S02]  /*06f0*/  SHF.R.S32.HI R21, RZ, 0x1f, R20 ;  /* 0x0000001fff157819 */ /* 0x000fe40000011414 */
[----:B------:R-:W-:Y:S01]  /*0700*/  IADD3 R232, -R71, R232, RZ ;  /* 0x000000e847e87210 */ /* 0x000fe20007ffe1ff */
[----:B------:R-:W-:Y:S01]  /*0710*/  BSSY B0, `(.L_x_2572) ;  /* 0x0000024000007945 */ /* 0x000fe20003800000 */
[-C--:B---3--:R-:W-:Y:S02]  /*0720*/  @P0 IMAD R3, R17, R234.reuse, RZ ;  /* 0x000000ea11030224 */ /* 0x088fe400078e02ff */
[----:B------:R-:W-:-:S04]  /*0730*/  @P0 IMAD.WIDE.U32 R234, R16, R234, RZ ;  /* 0x000000ea10ea0225 */ /* 0x000fc800078e00ff */
[----:B--2---:R-:W-:-:S04]  /*0740*/  @!P0 IMAD R9, R15, R230, RZ ;  /* 0x000000e60f098224 */ /* 0x004fc800078e02ff */
[C---:B------:R-:W-:Y:S02]  /*0750*/  @!P0 IMAD R4, R14.reuse, R4, R9 ;  /* 0x000000040e048224 */ /* 0x040fe400078e0209 */
[----:B------:R-:W-:Y:S01]  /*0760*/  @!P0 IMAD.WIDE.U32 R14, R14, R230, RZ ;  /* 0x000000e60e0e8225 */ /* 0x000fe200078e00ff */
[----:B------:R-:W-:-:S03]  /*0770*/  SHF.R.S32.HI R9, RZ, 0x1f, R71 ;  /* 0x0000001fff097819 */ /* 0x000fc60000011447 */
[----:B-1----:R-:W-:Y:S01]  /*0780*/  @P0 IMAD.MOV.U32 R10, RZ, RZ, R234 ;  /* 0x000000ffff0a0224 */ /* 0x002fe200078e00ea */
[----:B------:R-:W-:Y:S01]  /*0790*/  @!P0 MOV R10, R14 ;  /* 0x0000000e000a8202 */ /* 0x000fe20000000f00 */
[----:B------:R-:W-:Y:S02]  /*07a0*/  IMAD R5, R17, R71, RZ ;  /* 0x0000004711057224 */ /* 0x000fe400078e02ff */
[----:B------:R-:W-:Y:S01]  /*07b0*/  IMAD.WIDE.U32 R20, R71, R16, R20 ;  /* 0x0000001047147225 */ /* 0x000fe200078e0014 */
[----:B------:R-:W-:-:S03]  /*07c0*/  @P0 IADD3 R3, R235, R3, RZ ;  /* 0x00000003eb030210 */ /* 0x000fc60007ffe0ff */
[----:B------:R-:W-:Y:S02]  /*07d0*/  IMAD R14, R16, R9, R5 ;  /* 0x00000009100e7224 */ /* 0x000fe400078e0205 */
[----:B------:R-:W-:Y:S01]  /*07e0*/  @!P0 IMAD.IADD R3, R15, 0x1, R4 ;  /* 0x000000010f038824 */ /* 0x000fe200078e0204 */
[----:B------:R-:W-:Y:S02]  /*07f0*/  IADD3 R10, P0, R10, R20, RZ ;  /* 0x000000140a0a7210 */ /* 0x000fe40007f1e0ff */
[----:B------:R-:W-:Y:S02]  /*0800*/  SHF.R.S32.HI R5, RZ, 0x3, R8 ;  /* 0x00000003ff057819 */ /* 0x000fe40000011408 */
[----:B------:R-:W-:Y:S02]  /*0810*/  IADD3.X R11, R3, R21, R14, P0, !PT ;  /* 0x00000015030b7210 */ /* 0x000fe400007fe40e */
[----:B------:R-:W-:Y:S01]  /*0820*/  ISETP.GE.AND P0, PT, R5, R232, PT ;  /* 0x000000e80500720c */ /* 0x000fe20003f06270 */
[----:B----4-:R-:W-:Y:S01]  /*0830*/  IMAD R3, R7, R229, RZ ;  /* 0x000000e507037224 */ /* 0x010fe200078e02ff */
[----:B------:R-:W-:Y:S01]  /*0840*/  SHF.R.S32.HI R4, RZ, 0x1f, R229 ;  /* 0x0000001fff047819 */ /* 0x000fe200000114e5 */
[----:B------:R-:W-:-:S04]  /*0850*/  IMAD.WIDE.U32 R10, R229, R6, R10 ;  /* 0x00000006e50a7225 */ /* 0x000fc800078e000a */
[----:B------:R-:W-:Y:S02]  /*0860*/  IMAD R3, R6, R4, R3 ;  /* 0x0000000406037224 */ /* 0x000fe400078e0203 */
[----:B------:R-:W-:Y:S01]  /*0870*/  IMAD R2, R230, R2, R229 ;  /* 0x00000002e6027224 */ /* 0x000fe200078e02e5 */
[----:B------:R-:W-:Y:S02]  /*0880*/  SHF.R.S32.HI R7, RZ, 0x1f, R5 ;  /* 0x0000001fff077819 */ /* 0x000fe40000011405 */
[----:B------:R-:W-:Y:S01]  /*0890*/  IADD3 R25, R11, R3, RZ ;  /* 0x000000030b197210 */ /* 0x000fe20007ffe0ff */
[----:B------:R-:W-:Y:S01]  /*08a0*/  IMAD R0, R0, R2, R71 ;  /* 0x0000000200007224 */ /* 0x000fe200078e0247 */
[----:B------:R-:W-:Y:S05]  /*08b0*/  @P0 BRA `(.L_x_2573) ;  /* 0x0000009000000947 */ /* 0x000fea0003800000 */
[----:B------:R-:W-:Y:S01]  /*08c0*/  MOV R24, R10 ;  /* 0x0000000a00187202 */ /* 0x000fe20000000f00 */
[----:B------:R-:W-:-:S04]  /*08d0*/  IMAD R2, R17, R5, RZ ;  /* 0x0000000511027224 */ /* 0x000fc800078e02ff */
[----:B------:R-:W-:-:S04]  /*08e0*/  IMAD.WIDE.U32 R8, R16, R5, R24 ;  /* 0x0000000510087225 */ /* 0x000fc800078e0018 */
[----:B------:R-:W-:-:S05]  /*08f0*/  IMAD R2, R16, R7, R2 ;  /* 0x0000000710027224 */ /* 0x000fca00078e0202 */
[----:B------:R-:W-:Y:S02]  /*0900*/  IADD3 R3, R9, R2, RZ ;  /* 0x0000000209037210 */ /* 0x000fe40007ffe0ff */
[----:B-----5:R-:W-:-:S04]  /*0910*/  LEA R2, P0, R8, R12, 0x1 ;  /* 0x0000000c08027211 */ /* 0x020fc800078008ff */
[----:B------:R-:W-:-:S05]  /*0920*/  LEA.HI.X R3, R8, R13, R3, 0x1, P0 ;  /* 0x0000000d08037211 */ /* 0x000fca00000f0c03 */
[----:B------:R1:W-:Y:S04]  /*0930*/  ST.E.128 [R2.64], RZ ;  /* 0x000000ff02007985 */ /* 0x0003e8000c101d06 */
[----:B------:R1:W-:Y:S02]  /*0940*/  ST.E.128 [R2.64+0x80], RZ ;  /* 0x000080ff02007985 */ /* 0x0003e4000c101d06 */
.L_x_2573:
[----:B------:R-:W-:Y:S05]  /*0950*/  BSYNC B0 ;  /* 0x0000000000007941 */ /* 0x000fea0003800000 */
.L_x_2572:
[----:B------:R-:W-:Y:S01]  /*0960*/  IADD3 R23, R5, 0x10, RZ ;  /* 0x0000001005177810 */ /* 0x000fe20007ffe0ff */
[----:B------:R-:W-:Y:S03]  /*0970*/  BSSY B0, `(.L_x_2574) ;  /* 0x000000f000007945 */ /* 0x000fe60003800000 */
[----:B------:R-:W-:-:S13]  /*0980*/  ISETP.GE.AND P0, PT, R23, R232, PT ;  /* 0x000000e81700720c */ /* 0x000fda0003f06270 */
[----:B------:R-:W-:Y:S05]  /*0990*/  @P0 BRA `(.L_x_2575) ;  /* 0x000000c000000947 */ /* 0x000fea0003800000 */
[----:B------:R-:W-:Y:S01]  /*09a0*/  IADD3 R9, P0, R5, 0x10, RZ ;  /* 0x0000001005097810 */ /* 0x000fe20007f1e0ff */
[----:B------:R-:W-:Y:S01]  /*09b0*/  IMAD.MOV.U32 R14, RZ, RZ, R10 ;  /* 0x000000ffff0e7224 */ /* 0x000fe200078e000a */
[----:B------:R-:W-:-:S03]  /*09c0*/  MOV R15, R25 ;  /* 0x00000019000f7202 */ /* 0x000fc60000000f00 */
[----:B-1----:R-:W-:Y:S02]  /*09d0*/  IMAD.X R3, RZ, RZ, R7, P0 ;  /* 0x000000ffff037224 */ /* 0x002fe400000e0607 */
[----:B------:R-:W-:-:S04]  /*09e0*/  IMAD.WIDE.U32 R14, R16, R9, R14 ;  /* 0x00000009100e7225 */ /* 0x000fc800078e000e */
[----:B------:R-:W-:Y:S01]  /*09f0*/  IMAD R3, R3, R16, RZ ;  /* 0x0000001003037224 */ /* 0x000fe200078e02ff */
[----:B-----5:R-:W-:-:S03]  /*0a00*/  LEA R2, P0, R14, R12, 0x1 ;  /* 0x0000000c0e027211 */ /* 0x020fc600078008ff */
[----:B------:R-:W-:-:S05]  /*0a10*/  IMAD R3, R17, R9, R3 ;  /* 0x0000000911037224 */ /* 0x000fca00078e0203 */
[----:B------:R-:W-:-:S04]  /*0a20*/  IADD3 R3, R15, R3, RZ ;  /* 0x000000030f037210 */ /* 0x000fc80007ffe0ff */
[----:B------:R-:W-:-:S05]  /*0a30*/  LEA.HI.X R3, R14, R13, R3, 0x1, P0 ;  /* 0x0000000d0e037211 */ /* 0x000fca00000f0c03 */
[----:B------:R1:W-:Y:S04]  /*0a40*/  ST.E.128 [R2.64], RZ ;  /* 0x000000ff02007985 */ /* 0x0003e8000c101d06 */
[----:B------:R1:W-:Y:S02]  /*0a50*/  ST.E.128 [R2.64+0x80], RZ ;  /* 0x000080ff02007985 */ /* 0x0003e4000c101d06 */
.L_x_2575:
[----:B------:R-:W-:Y:S05]  /*0a60*/  BSYNC B0 ;  /* 0x0000000000007941 */ /* 0x000fea0003800000 */
.L_x_2574:
        /* <DEDUP_REMOVED lines=16> */
.L_x_2577:
[----:B------:R-:W-:Y:S05]  /*0b70*/  BSYNC B0 ;  /* 0x0000000000007941 */ /* 0x000fea0003800000 */
.L_x_2576:
[----:B------:R-:W-:Y:S01]  /*0b80*/  IADD3 R15, R5, 0x30, RZ ;  /* 0x00000030050f7810 */ /* 0x000fe20007ffe0ff */
[----:B------:R-:W-:Y:S03]  /*0b90*/  BSSY B0, `(.L_x_2578) ;  /* 0x000000e000007945 */ /* 0x000fe60003800000 */
[----:B------:R-:W-:-:S13]  /*0ba0*/  ISETP.GE.AND P0, PT, R15, R232, PT ;  /* 0x000000e80f00720c */ /* 0x000fda0003f06270 */
[----:B------:R-:W-:Y:S05]  /*0bb0*/  @P0 BRA `(.L_x_2579) ;  /* 0x000000b000000947 */ /* 0x000fea0003800000 */
[----:B------:R-:W-:Y:S02]  /*0bc0*/  IADD3 R9, P0, R5, 0x30, RZ ;  /* 0x0000003005097810 */ /* 0x000fe40007f1e0ff */
[----:B------:R-:W-:Y:S02]  /*0bd0*/  MOV R11, R25 ;  /* 0x00000019000b7202 */ /* 0x000fe40000000f00 */
[----:B-1----:R-:W-:-:S03]  /*0be0*/  IADD3.X R3, RZ, R7, RZ, P0, !PT ;  /* 0x00000007ff037210 */ /* 0x002fc600007fe4ff */
        /* <DEDUP_REMOVED lines=8> */
.L_x_2579:
[----:B------:R-:W-:Y:S05]  /*0c70*/  BSYNC B0 ;  /* 0x0000000000007941 */ /* 0x000fea0003800000 */
.L_x_2578:
[----:B------:R-:W-:Y:S01]  /*0c80*/  LOP3.LUT P4, RZ, R68, 0x7, RZ, 0xc0, !PT ;  /* 0x0000000744ff7812 */ /* 0x000fe2000788c0ff */
[----:B------:R-:W-:-:S03]  /*0c90*/  IMAD.MOV.U32 R229, RZ, RZ, 0x0 ;  /* 0x00000000ffe57424 */ /* 0x000fc600078e00ff */
[-C--:B------:R-:W-:Y:S02]  /*0ca0*/  ISETP.GE.OR P3, PT, R5, R232.reuse, P4 ;  /* 0x000000e80500720c */ /* 0x080fe40002766670 */
[-C--:B------:R-:W-:Y:S02]  /*0cb0*/  ISETP.GE.OR P2, PT, R23, R232.reuse, P4 ;  /* 0x000000e81700720c */ /* 0x080fe40002746670 */
[-C--:B------:R-:W-:Y:S02]  /*0cc0*/  ISETP.GE.OR P1, PT, R21, R232.reuse, P4 ;  /* 0x000000e81500720c */ /* 0x080fe40002726670 */
[C---:B------:R-:W-:Y:S02]  /*0cd0*/  IADD3 R5, P0, R0.reuse, R5, RZ ;  /* 0x0000000500057210 */ /* 0x040fe40007f1e0ff */
[----:B------:R-:W-:Y:S02]  /*0ce0*/  ISETP.GE.OR P4, PT, R15, R232, P4 ;  /* 0x000000e80f00720c */ /* 0x000fe40002786670 */
[----:B------:R-:W-:-:S02]  /*0cf0*/  LEA.HI.X.SX32 R0, R0, R7, 0x1, P0 ;  /* 0x0000000700007211 */ /* 0x000fc400000f0eff */
[C---:B-1---5:R-:W-:Y:S01]  /*0d00*/  LEA R2, P0, R5.reuse, R18, 0x2 ;  /* 0x0000001205027211 */ /* 0x062fe200078010ff */
[----:B------:R-:W-:Y:S02]  /*0d10*/  @!P3 IMAD.MOV.U32 R9, RZ, RZ, 0x7f800000 ;  /* 0x7f800000ff09b424 */ /* 0x000fe400078e00ff */
[----:B------:R-:W-:Y:S01]  /*0d20*/  @!P2 IMAD.MOV.U32 R7, RZ, RZ, 0x7f800000 ;  /* 0x7f800000ff07a424 */ /* 0x000fe200078e00ff */
[----:B------:R-:W-:Y:S01]  /*0d30*/  LEA.HI.X R3, R5, R19, R0, 0x2, P0 ;  /* 0x0000001305037211 */ /* 0x000fe200000f1400 */
[----:B------:R-:W-:-:S04]  /*0d40*/  @!P1 IMAD.MOV.U32 R5, RZ, RZ, 0x7f800000 ;  /* 0x7f800000ff059424 */ /* 0x000fc800078e00ff */
[----:B------:R1:W-:Y:S04]  /*0d50*/  @!P3 ST.E [R2.64], R9 ;  /* 0x000000090200b985 */ /* 0x0003e8000c101906 */
[----:B------:R1:W-:Y:S04]  /*0d60*/  @!P2 ST.E [R2.64+0x40], R7 ;  /* 0x000040070200a985 */ /* 0x0003e8000c101906 */
[----:B------:R1:W-:Y:S01]  /*0d70*/  @!P1 ST.E [R2.64+0x80], R5 ;  /* 0x0000800502009985 */ /* 0x0003e2000c101906 */
[----:B------:R-:W-:Y:S05]  /*0d80*/  @P4 RET.REL.NODEC R228 `(_ZN5flash24flash_fwd_splitkv_kernelI23Flash_fwd_kernel_traitsILi128ELi64ELi128ELi4ELb0ELb0EN7cutlass10bfloat16_tE19Flash_kernel_traitsILi128ELi64ELi128ELi4ES3_EELb1ELb0ELb0ELb0ELb1ELb0ELb0ELb1EEEvNS_16Flash_fwd_paramsE) ;  /* 0xfffff270e4004950 */ /* 0x000fea0003c3ffff */
[----:B-1----:R-:W-:Y:S02]  /*0d90*/  MOV R5, 0x7f800000 ;  /* 0x7f80000000057802 */ /* 0x002fe40000000f00 */
[----:B------:R-:W-:-:S03]  /*0da0*/  MOV R229, 0x0 ;  /* 0x0000000000e57802 */ /* 0x000fc60000000f00 */
[----:B------:R1:W-:Y:S01]  /*0db0*/  ST.E [R2.64+0xc0], R5 ;  /* 0x0000c00502007985 */ /* 0x0003e2000c101906 */
[----:B------:R-:W-:Y:S05]  /*0dc0*/  RET.REL.NODEC R228 `(_ZN5flash24flash_fwd_splitkv_kernelI23Flash_fwd_kernel_traitsILi128ELi64ELi128ELi4ELb0ELb0EN7cutlass10bfloat16_tE19Flash_kernel_traitsILi128ELi64ELi128ELi4ES3_EELb1ELb0ELb0ELb0ELb1ELb0ELb0ELb1EEEvNS_16Flash_fwd_paramsE) ;  /* 0xfffff230e4007950 */ /* 0x000fea0003c3ffff */
.L_x_2571:
[----:B-1----:R-:W3:Y:S04]  /*0dd0*/  LD.E.64 R6, [R10.64+0x160] ;  /* 0x000160060a067980 */ /* 0x002ee8000c101b00 */
[----:B------:R-:W4:Y:S01]  /*0de0*/  LD.E.64 R8, [R10.64+0x158] ;  /* 0x000158060a087980 */ /* 0x000f22000c101b00 */
[----:B---3--:R-:W-:-:S04]  /*0df0*/  ISETP.NE.U32.AND P1, PT, R6, RZ, PT ;  /* 0x000000ff0600720c */ /* 0x008fc80003f25070 */
[----:B------:R-:W-:-:S13]  /*0e00*/  ISETP.NE.AND.EX P1, PT, R7, RZ, PT, P1 ;  /* 0x000000ff0700720c */ /* 0x000fda0003f25310 */
[----:B------:R-:W3:Y:S01]  /*0e10*/  @P1 LD.E.64 R4, [R10.64+0x168] ;  /* 0x000168060a041980 */ /* 0x000ee2000c101b00 */
        /* <DEDUP_REMOVED lines=8> */
[-C--:B---3--:R-:W-:Y:S02]  /*0ea0*/  @P1 IMAD R5, R5, R230.reuse, RZ ;  /* 0x000000e605051224 */ /* 0x088fe400078e02ff */
        /* <DEDUP_REMOVED lines=8> */
[----:B-1----:R-:W3:Y:S04]  /*0f30*/  LD.E R8, [R10.64+0x170] ;  /* 0x000170060a087980 */ /* 0x002ee8000c101900 */
[----:B------:R-:W4:Y:S01]  /*0f40*/  LD.E R6, [R10.64+0x68] ;  /* 0x000068060a067980 */ /* 0x000f22000c101900 */
[----:B------:R-:W-:-:S03]  /*0f50*/  LEA R3, R54, 0xffffff80, 0x7 ;  /* 0xffffff8036037811 */ /* 0x000fc600078e38ff */
[----:B--2---:R-:W3:Y:S01]  /*0f60*/  LD.E.64 R18, [R10.64+0x20] ;  /* 0x000020060a127980 */ /* 0x004ee2000c101b00 */
[----:B------:R-:W-:-:S03]  /*0f70*/  IABS R2, R3 ;  /* 0x0000000300027213 */ /* 0x000fc60000000000 */
[----:B------:R-:W3:Y:S04]  /*0f80*/  LD.E.64 R134, [R10.64+0x38] ;  /* 0x000038060a867980 */ /* 0x000ee8000c101b00 */
[----:B------:R-:W3:Y:S04]  /*0f90*/  LD.E.64 R14, [R10.64+0x28] ;  /* 0x000028060a0e7980 */ /* 0x000ee8000c101b00 */
[----:B------:R-:W3:Y:S04]  /*0fa0*/  LD.E.64 R16, [R10.64+0x50] ;  /* 0x000050060a107980 */ /* 0x000ee8000c101b00 */
[----:B------:R1:W5:Y:S04]  /*0fb0*/  LD.E.64 R22, [R10.64+0x58] ;  /* 0x000058060a167980 */ /* 0x000368000c101b00 */
[----:B------:R1:W5:Y:S01]  /*0fc0*/  LD.E.64 R136, [R10.64+0x40] ;  /* 0x000040060a887980 */ /* 0x000362000c101b00 */
[----:B---3--:R-:W-:-:S04]  /*0fd0*/  IABS R4, R8 ;  /* 0x0000000800047213 */ /* 0x008fc80000000000 */
[----:B------:R-:W3:Y:S08]  /*0fe0*/  I2F.RP R7, R4 ;  /* 0x0000000400077306 */ /* 0x000ef00000209400 */
[----:B---3-5:R-:W3:Y:S02]  /*0ff0*/  MUFU.RCP R12, R7 ;  /* 0x00000007000c7308 */ /* 0x028ee40000001000 */
[----:B---3--:R-:W-:-:S06]  /*1000*/  IADD3 R12, R12, 0xffffffe, RZ ;  /* 0x0ffffffe0c0c7810 */ /* 0x008fcc0007ffe0ff */
[----:B------:R-:W3:Y:S01]  /*1010*/  F2I.FTZ.U32.TRUNC.NTZ R13, R12 ;  /* 0x0000000c000d7305 */ /* 0x000ee2000021f000 */
[----:B------:R-:W-:Y:S01]  /*1020*/  IABS R0, R8 ;  /* 0x0000000800007213 */ /* 0x000fe20000000000 */
[----:B---3--:R-:W-:Y:S02]  /*1030*/  IMAD.MOV R5, RZ, RZ, -R13 ;  /* 0x000000ffff057224 */ /* 0x008fe400078e0a0d */
[----:B------:R-:W-:Y:S02]  /*1040*/  IMAD.MOV.U32 R12, RZ, RZ, RZ ;  /* 0x000000ffff0c7224 */ /* 0x000fe400078e00ff */
[----:B------:R-:W-:-:S04]  /*1050*/  IMAD R5, R5, R4, RZ ;  /* 0x0000000405057224 */ /* 0x000fc800078e02ff */
[----:B------:R-:W-:Y:S01]  /*1060*/  IMAD.HI.U32 R5, R13, R5, R12 ;  /* 0x000000050d057227 */ /* 0x000fe200078e000c */
[----:B------:R-:W-:-:S05]  /*1070*/  IADD3 R0, RZ, -R0, RZ ;  /* 0x80000000ff007210 */ /* 0x000fca0007ffe0ff */
        /* <DEDUP_REMOVED lines=18> */
[----:B---3--:R-:W3:Y:S01]  /*11a0*/  F2I.FTZ.U32.TRUNC.NTZ R21, R4 ;  /* 0x0000000400157305 */ /* 0x008ee2000021f000 */
[----:B------:R-:W-:Y:S01]  /*11b0*/  IMAD.MOV.U32 R20, RZ, RZ, RZ ;  /* 0x000000ffff147224 */ /* 0x000fe200078e00ff */
[----:B------:R-:W-:Y:S02]  /*11c0*/  IABS R5, R6 ;  /* 0x0000000600057213 */ /* 0x000fe40000000000 */
[----:B---3--:R-:W-:-:S05]  /*11d0*/  IADD3 R0, RZ, -R21, RZ ;  /* 0x80000015ff007210 */ /* 0x008fca0007ffe0ff */
        /* <DEDUP_REMOVED lines=14> */
[----:B------:R-:W-:-:S04]  /*12c0*/  ISETP.NE.AND P1, PT, R6, RZ, PT ;  /* 0x000000ff0600720c */ /* 0x000fc80003f25270 */
[----:B------:R-:W-:Y:S02]  /*12d0*/  SHF.R.S32.HI R13, RZ, 0x1f, R8 ;  /* 0x0000001fff0d7819 */ /* 0x000fe40000011408 */
[----:B------:R-:W-:-:S05]  /*12e0*/  @P2 IADD3 R4, R4, 0x1, RZ ;  /* 0x0000000104042810 */ /* 0x000fca0007ffe0ff */
[----:B------:R-:W-:Y:S02]  /*12f0*/  @!P0 IMAD.MOV R4, RZ, RZ, -R4 ;  /* 0x000000ffff048224 */ /* 0x000fe400078e0a04 */
[----:B------:R-:W-:-:S05]  /*1300*/  @!P1 LOP3.LUT R4, RZ, R6, RZ, 0x33, !PT ;  /* 0x00000006ff049212 */ /* 0x000fca00078e33ff */
[----:B------:R-:W-:Y:S01]  /*1310*/  IMAD R6, R17, R4, RZ ;  /* 0x0000000411067224 */ /* 0x000fe200078e02ff */
[----:B--2---:R-:W-:Y:S01]  /*1320*/  SHF.R.S32.HI R0, RZ, 0x1f, R2 ;  /* 0x0000001fff007819 */ /* 0x004fe20000011402 */
[----:B------:R-:W-:-:S04]  /*1330*/  IMAD R5, R19, R2, RZ ;  /* 0x0000000213057224 */ /* 0x000fc800078e02ff */
[C---:B------:R-:W-:Y:S02]  /*1340*/  IMAD R5, R18.reuse, R0, R5 ;  /* 0x0000000012057224 */ /* 0x040fe400078e0205 */
[----:B------:R-:W-:-:S05]  /*1350*/  IMAD.WIDE.U32 R18, R18, R2, RZ ;  /* 0x0000000212127225 */ /* 0x000fca00078e00ff */
[----:B------:R-:W-:Y:S01]  /*1360*/  IADD3 R19, R19, R5, RZ ;  /* 0x0000000513137210 */ /* 0x000fe20007ffe0ff */
[----:B------:R-:W-:-:S04]  /*1370*/  IMAD R5, R135, R8, RZ ;  /* 0x0000000887057224 */ /* 0x000fc800078e02ff */
[----:B------:R-:W-:Y:S02]  /*1380*/  IMAD R5, R134, R13, R5 ;  /* 0x0000000d86057224 */ /* 0x000fe400078e0205 */
[----:B------:R-:W-:-:S04]  /*1390*/  IMAD.WIDE.U32 R18, R8, R134, R18 ;  /* 0x0000008608127225 */ /* 0x000fc800078e0012 */
[----:B------:R-:W-:Y:S01]  /*13a0*/  IMAD R7, R15, R2, RZ ;  /* 0x000000020f077224 */ /* 0x000fe200078e02ff */
[----:B------:R-:W-:Y:S02]  /*13b0*/  IADD3 R19, R19, R5, RZ ;  /* 0x0000000513137210 */ /* 0x000fe40007ffe0ff */
[----:B------:R-:W-:Y:S01]  /*13c0*/  SHF.R.S32.HI R5, RZ, 0x1f, R4 ;  /* 0x0000001fff057819 */ /* 0x000fe20000011404 */
[C---:B------:R-:W-:Y:S02]  /*13d0*/  IMAD R7, R14.reuse, R0, R7 ;  /* 0x000000000e077224 */ /* 0x040fe400078e0207 */
[----:B------:R-:W-:-:S04]  /*13e0*/  IMAD.WIDE.U32 R20, R14, R2, RZ ;  /* 0x000000020e147225 */ /* 0x000fc800078e00ff */
[----:B------:R-:W-:Y:S02]  /*13f0*/  IMAD R0, R16, R5, R6 ;  /* 0x0000000510007224 */ /* 0x000fe400078e0206 */
[----:B------:R-:W-:Y:S01]  /*1400*/  IMAD.WIDE.U32 R16, R4, R16, R18 ;  /* 0x0000001004107225 */ /* 0x000fe200078e0012 */
[----:B------:R-:W-:-:S03]  /*1410*/  IADD3 R9, R21, R7, RZ ;  /* 0x0000000715097210 */ /* 0x000fc60007ffe0ff */
[----:B------:R-:W-:Y:S01]  /*1420*/  IMAD.MOV.U32 R6, RZ, RZ, R20 ;  /* 0x000000ffff067224 */ /* 0x000fe200078e0014 */
[----:B------:R-:W-:Y:S01]  /*1430*/  MOV R2, R16 ;  /* 0x0000001000027202 */ /* 0x000fe20000000f00 */
[----:B------:R-:W-:Y:S01]  /*1440*/  IMAD.IADD R7, R17, 0x1, R0 ;  /* 0x0000000111077824 */ /* 0x000fe200078e0200 */
[----:B------:R-:W-:Y:S05]  /*1450*/  BRA `(.L_x_2582) ;  /* 0x0000050000007947 */ /* 0x000fea0003800000 */
.L_x_2581:
[----:B-1----:R-:W3:Y:S01]  /*1460*/  LD.E R4, [R10.64+0x68] ;  /* 0x000068060a047980 */ /* 0x002ee2000c101900 */
[----:B------:R-:W-:-:S03]  /*1470*/  ISETP.NE.AND P3, PT, R15, -0x1, PT ;  /* 0xffffffff0f00780c */ /* 0x000fc60003f65270 */
[----:B------:R-:W4:Y:S04]  /*1480*/  LD.E.64 R134, [R10.64+0x38] ;  /* 0x000038060a867980 */ /* 0x000f28000c101b00 */
[----:B--2---:R-:W2:Y:S04]  /*1490*/  LD.E.64 R136, [R10.64+0x40] ;  /* 0x000040060a887980 */ /* 0x004ea8000c101b00 */
[----:B------:R-:W2:Y:S04]  /*14a0*/  LD.E.64 R16, [R10.64+0x50] ;  /* 0x000050060a107980 */ /* 0x000ea8000c101b00 */
[----:B------:R-:W2:Y:S04]  /*14b0*/  @!P3 LD.E.64 R20, [R10.64+0x20] ;  /* 0x000020060a14b980 */ /* 0x000ea8000c101b00 */
[----:B------:R-:W2:Y:S04]  /*14c0*/  @!P3 LD.E.64 R18, [R10.64+0x28] ;  /* 0x000028060a12b980 */ /* 0x000ea8000c101b00 */
[----:B------:R1:W5:Y:S01]  /*14d0*/  LD.E.64 R22, [R10.64+0x58] ;  /* 0x000058060a167980 */ /* 0x000362000c101b00 */
[----:B------:R-:W-:Y:S01]  /*14e0*/  IMAD.MOV.U32 R8, RZ, RZ, RZ ;  /* 0x000000ffff087224 */ /* 0x000fe200078e00ff */
[----:B---3--:R-:W-:-:S04]  /*14f0*/  IABS R5, R4 ;  /* 0x0000000400057213 */ /* 0x008fc80000000000 */
[----:B------:R-:W3:Y:S08]  /*1500*/  I2F.RP R6, R5 ;  /* 0x0000000500067306 */ /* 0x000ef00000209400 */
[----:B---3--:R-:W3:Y:S02]  /*1510*/  MUFU.RCP R2, R6 ;  /* 0x0000000600027308 */ /* 0x008ee40000001000 */
[----:B---3--:R-:W-:-:S06]  /*1520*/  IADD3 R2, R2, 0xffffffe, RZ ;  /* 0x0ffffffe02027810 */ /* 0x008fcc0007ffe0ff */
[----:B------:R-:W3:Y:S01]  /*1530*/  F2I.FTZ.U32.TRUNC.NTZ R9, R2 ;  /* 0x0000000200097305 */ /* 0x000ee2000021f000 */
[----:B------:R-:W-:Y:S02]  /*1540*/  IABS R7, R4 ;  /* 0x0000000400077213 */ /* 0x000fe40000000000 */
[----:B---3--:R-:W-:-:S05]  /*1550*/  IADD3 R0, RZ, -R9, RZ ;  /* 0x80000009ff007210 */ /* 0x008fca0007ffe0ff */
[----:B------:R-:W-:Y:S01]  /*1560*/  IMAD R3, R0, R5, RZ ;  /* 0x0000000500037224 */ /* 0x000fe200078e02ff */
[----:B------:R-:W-:-:S03]  /*1570*/  IABS R0, R229 ;  /* 0x000000e500007213 */ /* 0x000fc60000000000 */
[----:B------:R-:W-:Y:S01]  /*1580*/  IMAD.HI.U32 R3, R9, R3, R8 ;  /* 0x0000000309037227 */ /* 0x000fe200078e0008 */
[----:B------:R-:W-:-:S05]  /*1590*/  IADD3 R7, RZ, -R7, RZ ;  /* 0x80000007ff077210 */ /* 0x000fca0007ffe0ff */
[----:B------:R-:W-:-:S04]  /*15a0*/  IMAD.HI.U32 R2, R3, R0, RZ ;  /* 0x0000000003027227 */ /* 0x000fc800078e00ff */
[----:B------:R-:W-:Y:S01]  /*15b0*/  IMAD R0, R2, R7, R0 ;  /* 0x0000000702007224 */ /* 0x000fe200078e0200 */
[----:B------:R-:W-:Y:S01]  /*15c0*/  @!P3 SHF.R.S32.HI R6, RZ, 0x1f, R14 ;  /* 0x0000001fff06b819 */ /* 0x000fe2000001140e */
[----:B----4-:R-:W-:-:S03]  /*15d0*/  @!P3 IMAD R3, R135, R14, RZ ;  /* 0x0000000e8703b224 */ /* 0x010fc600078e02ff */
[----:B------:R-:W-:Y:S01]  /*15e0*/  ISETP.GT.U32.AND P0, PT, R5, R0, PT ;  /* 0x000000000500720c */ /* 0x000fe20003f04070 */
[----:B------:R-:W-:Y:S02]  /*15f0*/  @!P3 IMAD R3, R6, R134, R3 ;  /* 0x000000860603b224 */ /* 0x000fe400078e0203 */
[----:B------:R-:W-:Y:S01]  /*1600*/  @!P3 IMAD.WIDE.U32 R24, R134, R14, RZ ;  /* 0x0000000e8618b225 */ /* 0x000fe200078e00ff */
[----:B-----5:R-:W-:-:S04]  /*1610*/  @!P3 SHF.R.S32.HI R6, RZ, 0x1f, R12 ;  /* 0x0000001fff06b819 */ /* 0x020fc8000001140c */
[----:B------:R-:W-:Y:S01]  /*1620*/  @!P3 IADD3 R25, R25, R3, RZ ;  /* 0x000000031919b210 */ /* 0x000fe20007ffe0ff */
[----:B--2---:R-:W-:Y:S02]  /*1630*/  @!P3 IMAD R3, R21, R12, RZ ;  /* 0x0000000c1503b224 */ /* 0x004fe400078e02ff */
[----:B------:R-:W-:Y:S02]  /*1640*/  @P3 IMAD.IADD R7, R14, 0x1, R15 ;  /* 0x000000010e073824 */ /* 0x000fe400078e020f */
[----:B------:R-:W-:Y:S02]  /*1650*/  @!P0 IMAD.IADD R0, R0, 0x1, -R5 ;  /* 0x0000000100008824 */ /* 0x000fe400078e0a05 */
[----:B------:R-:W-:Y:S02]  /*1660*/  @!P3 IMAD R3, R20, R6, R3 ;  /* 0x000000061403b224 */ /* 0x000fe400078e0203 */
[----:B------:R-:W-:Y:S01]  /*1670*/  @P3 IMAD R9, R135, R7, RZ ;  /* 0x0000000787093224 */ /* 0x000fe200078e02ff */
[----:B------:R-:W-:Y:S01]  /*1680*/  ISETP.GE.U32.AND P2, PT, R0, R5, PT ;  /* 0x000000050000720c */ /* 0x000fe20003f46070 */
[----:B------:R-:W-:-:S04]  /*1690*/  @P3 IMAD.WIDE.U32 R26, R134, R7, RZ ;  /* 0x00000007861a3225 */ /* 0x000fc800078e00ff */
[----:B------:R-:W-:Y:S01]  /*16a0*/  @!P3 IMAD.WIDE.U32 R20, R20, R12, R24 ;  /* 0x0000000c1414b225 */ /* 0x000fe200078e0018 */
[----:B------:R-:W-:-:S03]  /*16b0*/  LOP3.LUT R0, R229, R4, RZ, 0x3c, !PT ;  /* 0x00000004e5007212 */ /* 0x000fc600078e3cff */
[----:B------:R-:W-:Y:S01]  /*16c0*/  @P3 IMAD.IADD R9, R27, 0x1, R9 ;  /* 0x000000011b093824 */ /* 0x000fe200078e0209 */
[----:B------:R-:W-:Y:S02]  /*16d0*/  @!P3 IADD3 R9, R21, R3, RZ ;  /* 0x000000031509b210 */ /* 0x000fe40007ffe0ff */
[----:B------:R-:W-:Y:S02]  /*16e0*/  LEA R3, R54, 0xffffff80, 0x7 ;  /* 0xffffff8036037811 */ /* 0x000fe400078e38ff */
[----:B------:R-:W-:Y:S02]  /*16f0*/  @!P0 IADD3 R2, R2, 0x1, RZ ;  /* 0x0000000102028810 */ /* 0x000fe40007ffe0ff */
[----:B------:R-:W-:Y:S01]  /*1700*/  @P3 MOV R8, R26 ;  /* 0x0000001a00083202 */ /* 0x000fe20000000f00 */
[----:B------:R-:W-:Y:S01]  /*1710*/  @!P3 IMAD.MOV.U32 R8, RZ, RZ, R20 ;  /* 0x000000ffff08b224 */ /* 0x000fe200078e0014 */
[----:B------:R-:W-:Y:S01]  /*1720*/  SHF.R.S32.HI R13, RZ, 0x1f, R3 ;  /* 0x0000001fff0d7819 */ /* 0x000fe20000011403 */
[----:B------:R-:W-:Y:S01]  /*1730*/  IMAD R7, R135, R3, RZ ;  /* 0x0000000387077224 */ /* 0x000fe200078e02ff */
[----:B------:R-:W-:Y:S01]  /*1740*/  ISETP.GE.AND P1, PT, R0, RZ, PT ;  /* 0x000000ff0000720c */ /* 0x000fe20003f26270 */
[----:B------:R-:W-:Y:S01]  /*1750*/  @!P3 IMAD R6, R137, R14, RZ ;  /* 0x0000000e8906b224 */ /* 0x000fe200078e02ff */
[----:B------:R-:W-:-:S02]  /*1760*/  @!P3 SHF.R.S32.HI R5, RZ, 0x1f, R14 ;  /* 0x0000001fff05b819 */ /* 0x000fc4000001140e */
[----:B------:R-:W-:Y:S02]  /*1770*/  ISETP.NE.AND P0, PT, R4, RZ, PT ;  /* 0x000000ff0400720c */ /* 0x000fe40003f05270 */
[----:B------:R-:W-:Y:S01]  /*1780*/  @P2 IADD3 R2, R2, 0x1, RZ ;  /* 0x0000000102022810 */ /* 0x000fe20007ffe0ff */
[----:B------:R-:W-:Y:S02]  /*1790*/  IMAD R7, R13, R134, R7 ;  /* 0x000000860d077224 */ /* 0x000fe400078e0207 */
[----:B------:R-:W-:-:S04]  /*17a0*/  IMAD.WIDE.U32 R20, R134, R3, R8 ;  /* 0x0000000386147225 */ /* 0x000fc800078e0008 */
[----:B------:R-:W-:Y:S02]  /*17b0*/  @!P3 IMAD R5, R5, R136, R6 ;  /* 0x000000880505b224 */ /* 0x000fe400078e0206 */
[----:B------:R-:W-:Y:S01]  /*17c0*/  @!P3 IMAD.WIDE.U32 R8, R136, R14, RZ ;  /* 0x0000000e8808b225 */ /* 0x000fe200078e00ff */
[----:B------:R-:W-:-:S03]  /*17d0*/  IADD3 R21, R21, R7, RZ ;  /* 0x0000000715157210 */ /* 0x000fc60007ffe0ff */
[----:B------:R-:W-:Y:S01]  /*17e0*/  IMAD.MOV.U32 R0, RZ, RZ, R2 ;  /* 0x000000ffff007224 */ /* 0x000fe200078e0002 */
[----:B------:R-:W-:Y:S01]  /*17f0*/  @!P3 IADD3 R7, R9, R5, RZ ;  /* 0x000000050907b210 */ /* 0x000fe20007ffe0ff */
[----:B------:R-:W-:Y:S01]  /*1800*/  @!P3 IMAD R2, R19, R12, RZ ;  /* 0x0000000c1302b224 */ /* 0x000fe200078e02ff */
[----:B------:R-:W-:Y:S02]  /*1810*/  @!P3 SHF.R.S32.HI R5, RZ, 0x1f, R12 ;  /* 0x0000001fff05b819 */ /* 0x000fe4000001140c */
[----:B------:R-:W-:Y:S02]  /*1820*/  @!P1 IADD3 R0, -R0, RZ, RZ ;  /* 0x000000ff00009210 */ /* 0x000fe40007ffe1ff */
[----:B------:R-:W-:Y:S02]  /*1830*/  @!P0 LOP3.LUT R0, RZ, R4, RZ, 0x33, !PT ;  /* 0x00000004ff008212 */ /* 0x000fe400078e33ff */
[----:B------:R-:W-:Y:S01]  /*1840*/  @P3 IADD3 R14, R14, R15, RZ ;  /* 0x0000000f0e0e3210 */ /* 0x000fe20007ffe0ff */
[----:B------:R-:W-:Y:S01]  /*1850*/  @!P3 IMAD R2, R18, R5, R2 ;  /* 0x000000051202b224 */ /* 0x000fe200078e0202 */
[----:B------:R-:W-:Y:S01]  /*1860*/  SHF.R.S32.HI R5, RZ, 0x1f, R0 ;  /* 0x0000001fff057819 */ /* 0x000fe20000011400 */
[----:B------:R-:W-:-:S02]  /*1870*/  @!P3 IMAD.MOV.U32 R6, RZ, RZ, R8 ;  /* 0x000000ffff06b224 */ /* 0x000fc400078e0008 */
[----:B------:R-:W-:Y:S02]  /*1880*/  IMAD R4, R17, R0, RZ ;  /* 0x0000000011047224 */ /* 0x000fe400078e02ff */
[-C--:B------:R-:W-:Y:S02]  /*1890*/  @P3 IMAD R9, R137, R14.reuse, RZ ;  /* 0x0000000e89093224 */ /* 0x080fe400078e02ff */
[----:B------:R-:W-:-:S04]  /*18a0*/  @P3 IMAD.WIDE.U32 R14, R136, R14, RZ ;  /* 0x0000000e880e3225 */ /* 0x000fc800078e00ff */
[----:B------:R-:W-:Y:S01]  /*18b0*/  @!P3 IMAD.WIDE.U32 R18, R18, R12, R6 ;  /* 0x0000000c1212b225 */ /* 0x000fe200078e0006 */
[----:B------:R-:W-:-:S03]  /*18c0*/  @P3 IADD3 R9, R15, R9, RZ ;  /* 0x000000090f093210 */ /* 0x000fc60007ffe0ff */
[----:B------:R-:W-:-:S04]  /*18d0*/  IMAD.WIDE.U32 R20, R16, R0, R20 ;  /* 0x0000000010147225 */ /* 0x000fc800078e0014 */
        /* <DEDUP_REMOVED lines=8> */
.L_x_2582:
[----:B-1----:R-:W-:Y:S05]  /*1960*/  BSYNC B0 ;  /* 0x0000000000007941 */ /* 0x002fea0003800000 */
.L_x_2580:
[----:B------:R-:W-:Y:S01]  /*1970*/  ISETP.NE.AND P0, PT, R234, -0x1, PT ;  /* 0xffffffffea00780c */ /* 0x000fe20003f05270 */
[----:B------:R-:W2:Y:S04]  /*1980*/  LD.E.64 R190, [R10.64+0x30] ;  /* 0x000030060abe7980 */ /* 0x000ea8000c101b00 */
[----:B------:R-:W3:Y:S04]  /*1990*/  LD.E.64 R24, [R10.64+0x48] ;  /* 0x000048060a187980 */ /* 0x000ee8000c101b00 */
[----:B------:R-:W4:Y:S04]  /*19a0*/  LD.E.64 R20, [R10.64+0x8] ;  /* 0x000008060a147980 */ /* 0x000f28000c101b00 */
[----:B------:R-:W3:Y:S04]  /*19b0*/  @!P0 LD.E.64 R26, [R10.64+0x18] ;  /* 0x000018060a1a8980 */ /* 0x000ee8000c101b00 */
        /* <DEDUP_REMOVED lines=10> */
[----:B------:R-:W-:Y:S01]  /*1a60*/  IMAD R6, R13, R136, RZ ;  /* 0x000000880d067224 */ /* 0x000fe200078e02ff */
[----:B------:R-:W-:Y:S01]  /*1a70*/  SHF.R.S32.HI R19, RZ, 0x1f, R18 ;  /* 0x0000001fff137819 */ /* 0x000fe20000011412 */
[----:B------:R-:W-:-:S04]  /*1a80*/  IMAD.SHL.U32 R13, R186, 0x40, RZ ;  /* 0x00000040ba0d7824 */ /* 0x000fc800078e00ff */
[----:B------:R-:W-:Y:S01]  /*1a90*/  IMAD.X R17, R19, 0x1, R9, P1 ;  /* 0x0000000113117824 */ /* 0x000fe200008e0609 */
[----:B------:R-:W-:Y:S01]  /*1aa0*/  LOP3.LUT R13, R13, 0x1c0, RZ, 0xc0, !PT ;  /* 0x000001c00d0d7812 */ /* 0x000fe200078ec0ff */
[C---:B------:R-:W-:Y:S02]  /*1ab0*/  IMAD R6, R8.reuse, R137, R6 ;  /* 0x0000008908067224 */ /* 0x040fe400078e0206 */
[----:B------:R-:W-:Y:S01]  /*1ac0*/  IMAD.WIDE.U32 R16, R8, R136, R16 ;  /* 0x0000008808107225 */ /* 0x000fe200078e0010 */
[----:B------:R-:W-:Y:S02]  /*1ad0*/  LOP3.LUT R9, R13, 0x38, R18, 0xf8, !PT ;  /* 0x000000380d097812 */ /* 0x000fe400078ef812 */
[----:B------:R-:W-:Y:S02]  /*1ae0*/  SHF.R.U32.HI R184, RZ, 0x3, R13 ;  /* 0x00000003ffb87819 */ /* 0x000fe4000001160d */
[----:B------:R-:W-:Y:S02]  /*1af0*/  LEA.HI R80, R69, R68, RZ, 0x4 ;  /* 0x0000004445507211 */ /* 0x000fe400078f20ff */
[----:B------:R-:W-:Y:S01]  /*1b00*/  IADD3 R17, R17, R6, RZ ;  /* 0x0000000611117210 */ /* 0x000fe20007ffe0ff */
[----:B------:R-:W-:Y:S01]  /*1b10*/  IMAD R6, R23, R4, RZ ;  /* 0x0000000417067224 */ /* 0x000fe200078e02ff */
[----:B------:R-:W-:-:S02]  /*1b20*/  SHF.R.S32.HI R81, RZ, 0x1f, R230 ;  /* 0x0000001fff517819 */ /* 0x000fc400000114e6 */
[----:B------:R-:W-:Y:S02]  /*1b30*/  LOP3.LUT R184, R9, R184, RZ, 0x3c, !PT ;  /* 0x000000b809b87212 */ /* 0x000fe400078e3cff */
[----:B------:R-:W-:Y:S01]  /*1b40*/  LOP3.LUT R9, R80, 0xfffffff0, RZ, 0xc0, !PT ;  /* 0xfffffff050097812 */ /* 0x000fe200078ec0ff */
[-C--:B------:R-:W-:Y:S02]  /*1b50*/  IMAD R6, R5, R22.reuse, R6 ;  /* 0x0000001605067224 */ /* 0x080fe400078e0206 */
[----:B------:R-:W-:Y:S01]  /*1b60*/  IMAD.WIDE.U32 R22, R4, R22, R16 ;  /* 0x0000001604167225 */ /* 0x000fe200078e0010 */
[----:B------:R-:W-:-:S03]  /*1b70*/  LEA.HI R13, R69, R68, RZ, 0x6 ;  /* 0x00000044450d7211 */ /* 0x000fc600078f30ff */
[----:B------:R-:W-:Y:S02]  /*1b80*/  IMAD.IADD R16, R68, 0x1, -R9 ;  /* 0x0000000144107824 */ /* 0x000fe400078e0a09 */
[----:B------:R-:W-:Y:S01]  /*1b90*/  IMAD.SHL.U32 R13, R13, 0x8, RZ ;  /* 0x000000080d0d7824 */ /* 0x000fe200078e00ff */
[----:B------:R-:W-:Y:S02]  /*1ba0*/  IADD3 R23, R23, R6, RZ ;  /* 0x0000000617177210 */ /* 0x000fe40007ffe0ff */
[----:B------:R-:W-:Y:S02]  /*1bb0*/  SHF.R.S32.HI R6, RZ, 0x1f, R229 ;  /* 0x0000001fff067819 */ /* 0x000fe400000114e5 */
[----:B------:R-:W-:Y:S01]  /*1bc0*/  LOP3.LUT R184, R184, 0xfffffe00, R13, 0xf8, !PT ;  /* 0xfffffe00b8b87812 */ /* 0x000fe200078ef80d */
[----:B------:R-:W-:Y:S01]  /*1bd0*/  IMAD R223, R135, R186, RZ ;  /* 0x000000ba87df7224 */ /* 0x000fe200078e02ff */
[----:B------:R-:W-:Y:S02]  /*1be0*/  SHF.R.S32.HI R187, RZ, 0x1f, R186 ;  /* 0x0000001fffbb7819 */ /* 0x000fe400000114ba */
[----:B------:R-:W-:-:S03]  /*1bf0*/  SHF.R.S32.HI R17, RZ, 0x1f, R16 ;  /* 0x0000001fff117819 */ /* 0x000fc60000011410 */
[----:B------:R-:W-:Y:S01]  /*1c00*/  IMAD R223, R187, R134, R223 ;  /* 0x00000086bbdf7224 */ /* 0x000fe200078e02df */
[----:B------:R-:W-:Y:S01]  /*1c10*/  LEA.HI R74, R17, R16, RZ, 0x3 ;  /* 0x00000010114a7211 */ /* 0x000fe200078f18ff */
[----:B------:R-:W-:Y:S02]  /*1c20*/  IMAD R227, R137, R186, RZ ;  /* 0x000000ba89e37224 */ /* 0x000fe400078e02ff */
[----:B------:R-:W-:Y:S01]  /*1c30*/  IMAD.WIDE.U32 R22, R186, R136, R22 ;  /* 0x00000088ba167225 */ /* 0x000fe200078e0016 */
[----:B------:R-:W-:-:S03]  /*1c40*/  LOP3.LUT R79, R74, 0xfffffff8, RZ, 0xc0, !PT ;  /* 0xfffffff84a4f7812 */ /* 0x000fc600078ec0ff */
[----:B------:R-:W-:Y:S02]  /*1c50*/  IMAD R227, R187, R136, R227 ;  /* 0x00000088bbe37224 */ /* 0x000fe400078e02e3 */
[----:B------:R-:W-:Y:S02]  /*1c60*/  IMAD.IADD R79, R16, 0x1, -R79 ;  /* 0x00000001104f7824 */ /* 0x000fe400078e0a4f */
[----:B------:R-:W-:Y:S02]  /*1c70*/  IMAD.IADD R227, R23, 0x1, R227 ;  /* 0x0000000117e37824 */ /* 0x000fe400078e02e3 */
[----:B------:R-:W-:Y:S01]  /*1c80*/  IMAD.WIDE R188, R231, 0x40, R186 ;  /* 0x00000040e7bc7825 */ /* 0x000fe200078e02ba */
[----:B------:R-:W-:-:S03]  /*1c90*/  LEA.HI R69, R69, R68, RZ, 0x5 ;  /* 0x0000004445457211 */ /* 0x000fc600078f28ff */
[----:B------:R-:W-:Y:S02]  /*1ca0*/  IMAD.MOV.U32 R55, RZ, RZ, 0x10 ;  /* 0x00000010ff377424 */ /* 0x000fe400078e00ff */
[----:B------:R-:W-:Y:S01]  /*1cb0*/  IMAD.MOV.U32 R53, RZ, RZ, 0x20 ;  /* 0x00000020ff357424 */ /* 0x000fe200078e00ff */
[----:B------:R-:W-:Y:S01]  /*1cc0*/  SHF.L.U64.HI R78, R134, 0x4, R135 ;  /* 0x00000004864e7819 */ /* 0x000fe20000010287 */
[----:B------:R-:W-:Y:S01]  /*1cd0*/  IMAD.SHL.U32 R75, R136, 0x10, RZ ;  /* 0x00000010884b7824 */ /* 0x000fe200078e00ff */
[----:B------:R-:W-:Y:S02]  /*1ce0*/  SHF.L.U32 R77, R134, 0x4, RZ ;  /* 0x00000004864d7819 */ /* 0x000fe400000006ff */
[----:B------:R-:W-:Y:S02]  /*1cf0*/  SHF.L.U64.HI R76, R136, 0x4, R137 ;  /* 0x00000004884c7819 */ /* 0x000fe40000010289 */
[----:B------:R-:W-:Y:S01]  /*1d00*/  SHF.L.U32 R83, R73, 0x2, RZ ;  /* 0x0000000249537819 */ /* 0x000fe200000006ff */
        /* <DEDUP_REMOVED lines=8> */
[----:B------:R-:W-:-:S03]  /*1d90*/  @!P0 IMAD.IADD R9, R27, 0x1, R8 ;  /* 0x000000011b098824 */ /* 0x000fc600078e0208 */
[C---:B------:R-:W-:Y:S01]  /*1da0*/  IADD3 R8, P1, R18.reuse, R12, RZ ;  /* 0x0000000c12087210 */ /* 0x040fe20007f3e0ff */
[----:B------:R-:W-:Y:S01]  /*1db0*/  IMAD R13, R25, R229, RZ ;  /* 0x000000e5190d7224 */ /* 0x000fe200078e02ff */
[----:B------:R-:W-:-:S03]  /*1dc0*/  IADD3 R12, P0, R18, R2, RZ ;  /* 0x00000002120c7210 */ /* 0x000fc60007f1e0ff */
[----:B------:R-:W-:Y:S02]  /*1dd0*/  IMAD.X R9, R19, 0x1, R9, P1 ;  /* 0x0000000113097824 */ /* 0x000fe400008e0609 */
[----:B------:R-:W-:Y:S02]  /*1de0*/  IMAD R6, R24, R6, R13 ;  /* 0x0000000618067224 */ /* 0x000fe400078e020d */
[----:B------:R-:W-:-:S04]  /*1df0*/  IMAD.WIDE.U32 R8, R229, R24, R8 ;  /* 0x00000018e5087225 */ /* 0x000fc800078e0008 */
[----:B------:R-:W-:Y:S02]  /*1e00*/  IMAD.X R13, R19, 0x1, R7, P0 ;  /* 0x00000001130d7824 */ /* 0x000fe400000e0607 */
[----:B------:R-:W-:Y:S02]  /*1e10*/  IMAD.IADD R9, R9, 0x1, R6 ;  /* 0x0000000109097824 */ /* 0x000fe400078e0206 */
[----:B------:R-:W-:-:S05]  /*1e20*/  IMAD.WIDE.U32 R6, R186, R134, R12 ;  /* 0x00000086ba067225 */ /* 0x000fca00078e000c */
[----:B------:R-:W-:Y:S02]  /*1e30*/  IADD3 R223, R7, R223, RZ ;  /* 0x000000df07df7210 */ /* 0x000fe40007ffe0ff */
[----:B------:R-:W-:-:S04]  /*1e40*/  SHF.R.S32.HI R7, RZ, 0x1f, R82 ;  /* 0x0000001fff077819 */ /* 0x000fc80000011452 */
[----:B------:R-:W-:Y:S02]  /*1e50*/  LEA.HI R7, R7, R82, RZ, 0x7 ;  /* 0x0000005207077211 */ /* 0x000fe400078f38ff */
[----:B----4-:R-:W-:Y:S02]  /*1e60*/  LEA R224, P1, R6, R20, 0x1 ;  /* 0x0000001406e07211 */ /* 0x010fe400078208ff */
[----:B------:R-:W-:Y:S02]  /*1e70*/  SHF.R.S32.HI R113, RZ, 0x7, R7 ;  /* 0x00000007ff717819 */ /* 0x000fe40000011407 */
[----:B------:R-:W-:Y:S02]  /*1e80*/  LEA R226, P0, R22, R14, 0x1 ;  /* 0x0000000e16e27211 */ /* 0x000fe400078008ff */
[----:B------:R-:W-:Y:S02]  /*1e90*/  IMNMX R113, RZ, R113, !PT ;  /* 0x00000071ff717217 */ /* 0x000fe40007800200 */
[----:B------:R-:W-:-:S02]  /*1ea0*/  LEA.HI.X R223, R6, R21, R223, 0x1, P1 ;  /* 0x0000001506df7211 */ /* 0x000fc400008f0cdf */
[----:B------:R-:W-:Y:S02]  /*1eb0*/  LEA.HI.X R227, R22, R15, R227, 0x1, P0 ;  /* 0x0000000f16e37211 */ /* 0x000fe400000f0ce3 */
[----:B------:R-:W-:Y:S02]  /*1ec0*/  R2P PR, R79, 0x6 ;  /* 0x000000064f007804 */ /* 0x000fe40000000000 */
[----:B------:R-:W-:Y:S01]  /*1ed0*/  ISETP.GT.AND P0, PT, R54, R113, PT ;  /* 0x000000713600720c */ /* 0x000fe20003f04270 */
[----:B------:R-:W-:Y:S01]  /*1ee0*/  IMAD R185, R189, R190, RZ ;  /* 0x000000bebdb97224 */ /* 0x000fe200078e02ff */
[----:B------:R-:W-:-:S03]  /*1ef0*/  LOP3.LUT R7, R69, 0xffffffe0, RZ, 0xc0, !PT ;  /* 0xffffffe045077812 */ /* 0x000fc600078ec0ff */
[C---:B------:R-:W-:Y:S02]  /*1f00*/  IMAD R185, R188.reuse, R191, R185 ;  /* 0x000000bfbcb97224 */ /* 0x040fe400078e02b9 */
[----:B------:R-:W-:Y:S01]  /*1f10*/  IMAD.WIDE.U32 R188, R188, R190, R8 ;  /* 0x000000bebcbc7225 */ /* 0x000fe200078e0008 */
[----:B------:R-:W-:Y:S02]  /*1f20*/  SHF.R.S32.HI R69, RZ, 0x5, R69 ;  /* 0x00000005ff457819 */ /* 0x000fe40000011445 */
[----:B------:R-:W-:Y:S01]  /*1f30*/  SEL R55, R55, 0xfffffff0, !P1 ;  /* 0xfffffff037377807 */ /* 0x000fe20004800000 */
[----:B------:R-:W-:Y:S01]  /*1f40*/  @!P4 IMAD.MOV.U32 R0, RZ, RZ, RZ ;  /* 0x000000ffff00c224 */ /* 0x000fe200078e00ff */
[----:B------:R-:W-:Y:S01]  /*1f50*/  SEL R53, R53, 0xffffffe0, !P2 ;  /* 0xffffffe035357807 */ /* 0x000fe20005000000 */
[----:B------:R-:W-:Y:S02]  /*1f60*/  IMAD.IADD R70, R68, 0x1, -R7 ;  /* 0x0000000144467824 */ /* 0x000fe400078e0a07 */
[----:B------:R-:W-:Y:S01]  /*1f70*/  IMAD.IADD R185, R189, 0x1, R185 ;  /* 0x00000001bdb97824 */ /* 0x000fe200078e02b9 */
[----:B------:R-:W-:Y:S05]  /*1f80*/  @!P0 BRA `(.L_x_2583) ;  /* 0x0000b53000008947 */ /* 0x000fea0003800000 */
[----:B-1----:R-:W2:Y:S04]  /*1f90*/  LD.E.64 R218, [R10.64+0x128] ;  /* 0x000128060ada7980 */ /* 0x002ea8000c101b00 */
        /* <DEDUP_REMOVED lines=10> */
[----:B-----5:R-:W-:Y:S01]  /*2040*/  IMAD.IADD R0, R0, 0x1, R3 ;  /* 0x0000000100007824 */ /* 0x020fe200078e0203 */
[----:B------:R-:W-:Y:S01]  /*2050*/  IADD3 R102, P5, P4, R77, R77, R77 ;  /* 0x0000004d4d667210 */ /* 0x000fe20007cbe04d */
[----:B------:R-:W-:Y:S01]  /*2060*/  IMAD.WIDE.U32 R200, R136, 0x60, RZ ;  /* 0x0000006088c87825 */ /* 0x000fe200078e00ff */
[----:B------:R-:W-:-:S02]  /*2070*/  SHF.L.U32 R111, R134, 0x5, RZ ;  /* 0x00000005866f7819 */ /* 0x000fc400000006ff */
[----:B------:R-:W-:Y:S01]  /*2080*/  IADD3.X R101, R78, R78, R78, P5, P4 ;  /* 0x0000004e4e657210 */ /* 0x000fe20002fe844e */
[C---:B------:R-:W-:Y:S01]  /*2090*/  IMAD.WIDE.U32 R196, R136.reuse, 0xc0, RZ ;  /* 0x000000c088c47825 */ /* 0x040fe200078e00ff */
[C-C-:B------:R-:W-:Y:S02]  /*20a0*/  SHF.L.U64.HI R94, R136.reuse, 0x5, R137.reuse ;  /* 0x00000005885e7819 */ /* 0x140fe40000010289 */
[C---:B------:R-:W-:Y:S01]  /*20b0*/  SHF.L.U64.HI R91, R136.reuse, 0x6, R137 ;  /* 0x00000006885b7819 */ /* 0x040fe20000010289 */
[----:B------:R-:W-:Y:S01]  /*20c0*/  IMAD.SHL.U32 R93, R136, 0x20, RZ ;  /* 0x00000020885d7824 */ /* 0x000fe200078e00ff */
[----:B------:R-:W-:Y:S01]  /*20d0*/  SHF.L.U64.HI R112, R134, 0x5, R135 ;  /* 0x0000000586707819 */ /* 0x000fe20000010287 */
[----:B------:R-:W-:Y:S01]  /*20e0*/  IMAD.SHL.U32 R90, R136, 0x40, RZ ;  /* 0x00000040885a7824 */ /* 0x000fe200078e00ff */
[----:B------:R-:W-:Y:S01]  /*20f0*/  IADD3 R86, R186, 0x10, RZ ;  /* 0x00000010ba567810 */ /* 0x000fe20007ffe0ff */
[----:B------:R-:W-:Y:S01]  /*2100*/  IMAD R87, R137, 0xe0, RZ ;  /* 0x000000e089577824 */ /* 0x000fe200078e02ff */
[----:B------:R-:W-:Y:S01]  /*2110*/  SHF.L.U64.HI R94, R93, 0x1, R94 ;  /* 0x000000015d5e7819 */ /* 0x000fe2000001025e */
[----:B------:R-:W-:Y:S01]  /*2120*/  IMAD.WIDE.U32 R194, R136, 0xe0, RZ ;  /* 0x000000e088c27825 */ /* 0x000fe200078e00ff */
[----:B------:R-:W-:-:S02]  /*2130*/  SHF.L.U64.HI R91, R90, 0x1, R91 ;  /* 0x000000015a5b7819 */ /* 0x000fc4000001025b */
[C---:B------:R-:W-:Y:S01]  /*2140*/  IADD3 R85, R186.reuse, 0x20, RZ ;  /* 0x00000020ba557810 */ /* 0x040fe20007ffe0ff */
[----:B------:R-:W-:Y:S01]  /*2150*/  IMAD R89, R137, 0xa0, RZ ;  /* 0x000000a089597824 */ /* 0x000fe200078e02ff */
[----:B------:R-:W-:Y:S01]  /*2160*/  IADD3 R84, R186, 0x30, RZ ;  /* 0x00000030ba547810 */ /* 0x000fe20007ffe0ff */
[----:B------:R-:W-:Y:S01]  /*2170*/  IMAD.WIDE.U32 R198, R136, 0xa0, RZ ;  /* 0x000000a088c67825 */ /* 0x000fe200078e00ff */
[C---:B------:R-:W-:Y:S02]  /*2180*/  IADD3 R182, R186.reuse, 0x40, RZ ;  /* 0x00000040bab67810 */ /* 0x040fe40007ffe0ff */
[----:B------:R-:W-:Y:S01]  /*2190*/  IADD3 R181, R186, 0x50, RZ ;  /* 0x00000050bab57810 */ /* 0x000fe20007ffe0ff */
[----:B------:R-:W-:Y:S01]  /*21a0*/  IMAD.SHL.U32 R107, R134, 0x40, RZ ;  /* 0x00000040866b7824 */ /* 0x000fe200078e00ff */
[C---:B------:R-:W-:Y:S01]  /*21b0*/  IADD3 R180, R186.reuse, 0x60, RZ ;  /* 0x00000060bab47810 */ /* 0x040fe20007ffe0ff */
[----:B------:R-:W-:Y:S01]  /*21c0*/  IMAD.MOV.U32 R148, RZ, RZ, R224 ;  /* 0x000000ffff947224 */ /* 0x000fe200078e00e0 */
[----:B------:R-:W-:Y:S01]  /*21d0*/  IADD3 R178, R186, 0x70, RZ ;  /* 0x00000070bab27810 */ /* 0x000fe20007ffe0ff */
[----:B------:R-:W-:Y:S01]  /*21e0*/  IMAD.MOV.U32 R150, RZ, RZ, R226 ;  /* 0x000000ffff967224 */ /* 0x000fe200078e00e2 */
[----:B------:R-:W-:Y:S01]  /*21f0*/  SHF.L.U64.HI R108, R134, 0x6, R135 ;  /* 0x00000006866c7819 */ /* 0x000fe20000010287 */
[----:B------:R-:W-:Y:S01]  /*2200*/  IMAD.MOV.U32 R151, RZ, RZ, R227 ;  /* 0x000000ffff977224 */ /* 0x000fe200078e00e3 */
[----:B------:R-:W-:Y:S01]  /*2210*/  MOV R149, R223 ;  /* 0x000000df00957202 */ /* 0x000fe20000000f00 */
[----:B------:R-:W-:Y:S01]  /*2220*/  IMAD.SHL.U32 R93, R93, 0x2, RZ ;  /* 0x000000025d5d7824 */ /* 0x000fe200078e00ff */
[----:B------:R-:W-:Y:S01]  /*2230*/  SHF.L.U32 R90, R90, 0x1, RZ ;  /* 0x000000015a5a7819 */ /* 0x000fe200000006ff */
[----:B------:R-:W-:Y:S01]  /*2240*/  IMAD.IADD R89, R199, 0x1, R89 ;  /* 0x00000001c7597824 */ /* 0x000fe200078e0259 */
[----:B------:R-:W-:Y:S01]  /*2250*/  IADD3 R87, R195, R87, RZ ;  /* 0x00000057c3577210 */ /* 0x000fe20007ffe0ff */
[C---:B--2---:R-:W-:Y:S01]  /*2260*/  IMAD.SHL.U32 R115, R218.reuse, 0x10, RZ ;  /* 0x00000010da737824 */ /* 0x044fe200078e00ff */
[C-C-:B------:R-:W-:Y:S01]  /*2270*/  SHF.L.U64.HI R114, R218.reuse, 0x4, R219.reuse ;  /* 0x00000004da727819 */ /* 0x140fe200000102db */
[C---:B------:R-:W-:Y:S01]  /*2280*/  IMAD.SHL.U32 R117, R218.reuse, 0x20, RZ ;  /* 0x00000020da757824 */ /* 0x040fe200078e00ff */
[C---:B------:R-:W-:Y:S01]  /*2290*/  SHF.L.U64.HI R116, R218.reuse, 0x5, R219 ;  /* 0x00000005da747819 */ /* 0x040fe200000102db */
[----:B---3--:R-:W-:Y:S01]  /*22a0*/  IMAD R2, R31, R230, RZ ;  /* 0x000000e61f027224 */ /* 0x008fe200078e02ff */
[----:B------:R-:W-:Y:S01]  /*22b0*/  IADD3 R216, P3, P2, R115, R115, R115 ;  /* 0x0000007373d87210 */ /* 0x000fe20007a7e073 */
[----:B------:R-:W-:Y:S01]  /*22c0*/  IMAD R121, R219, 0x30, RZ ;  /* 0x00000030db797824 */ /* 0x000fe200078e02ff */
[----:B------:R-:W-:Y:S01]  /*22d0*/  SHF.L.U64.HI R118, R218, 0x6, R219 ;  /* 0x00000006da767819 */ /* 0x000fe200000102db */
[----:B------:R-:W-:Y:S01]  /*22e0*/  IMAD R2, R30, R81, R2 ;  /* 0x000000511e027224 */ /* 0x000fe200078e0202 */
[----:B------:R-:W-:Y:S01]  /*22f0*/  IADD3 R216, P1, P0, -R117, 0x40, R216 ;  /* 0x0000004075d87810 */ /* 0x000fe2000783e1d8 */
[----:B------:R-:W-:Y:S01]  /*2300*/  IMAD.WIDE.U32 R30, R230, R30, R18 ;  /* 0x0000001ee61e7225 */ /* 0x000fe200078e0012 */
[----:B------:R-:W-:-:S02]  /*2310*/  IADD3.X R7, R114, R114, R114, P3, P2 ;  /* 0x0000007272077210 */ /* 0x000fc40001fe4472 */
[----:B----4-:R-:W-:Y:S01]  /*2320*/  SHF.L.U64.HI R126, R202, 0x4, R203 ;  /* 0x00000004ca7e7819 */ /* 0x010fe200000102cb */
[----:B------:R-:W-:Y:S01]  /*2330*/  IMAD.IADD R31, R31, 0x1, R2 ;  /* 0x000000011f1f7824 */ /* 0x000fe200078e0202 */
[----:B------:R-:W-:Y:S01]  /*2340*/  IADD3.X R217, ~R116, RZ, R7, P1, P0 ;  /* 0x000000ff74d97210 */ /* 0x000fe20000fe0507 */
[----:B------:R-:W-:Y:S01]  /*2350*/  IMAD R13, R203, R3, RZ ;  /* 0x00000003cb0d7224 */ /* 0x000fe200078e02ff */
[----:B------:R-:W-:Y:S01]  /*2360*/  SHF.R.S32.HI R7, RZ, 0x1f, R3 ;  /* 0x0000001fff077819 */ /* 0x000fe20000011403 */
[----:B------:R-:W-:Y:S01]  /*2370*/  IMAD R12, R27, R230, RZ ;  /* 0x000000e61b0c7224 */ /* 0x000fe200078e02ff */
[----:B------:R-:W-:Y:S01]  /*2380*/  SHF.L.U64.HI R128, R202, 0x5, R203 ;  /* 0x00000005ca807819 */ /* 0x000fe200000102cb */
[----:B------:R-:W-:Y:S01]  /*2390*/  IMAD.WIDE.U32 R32, R218, 0x30, R216 ;  /* 0x00000030da207825 */ /* 0x000fe200078e00d8 */
[C---:B------:R-:W-:Y:S02]  /*23a0*/  SHF.L.U32 R129, R202.reuse, 0x5, RZ ;  /* 0x00000005ca817819 */ /* 0x040fe400000006ff */
[C---:B------:R-:W-:Y:S01]  /*23b0*/  SHF.L.U64.HI R131, R202.reuse, 0x6, R203 ;  /* 0x00000006ca837819 */ /* 0x040fe200000102cb */
[C---:B------:R-:W-:Y:S01]  /*23c0*/  IMAD R13, R202.reuse, R7, R13 ;  /* 0x00000007ca0d7224 */ /* 0x040fe200078e020d */
[----:B------:R-:W-:Y:S01]  /*23d0*/  IADD3 R214, P0, -R117, R32, RZ ;  /* 0x0000002075d67210 */ /* 0x000fe20007f1e1ff */
[----:B------:R-:W-:Y:S01]  /*23e0*/  IMAD.WIDE.U32 R30, R202, R3, R30 ;  /* 0x00000003ca1e7225 */ /* 0x000fe200078e001e */
[----:B------:R-:W-:-:S02]  /*23f0*/  LEA.HI R169, R6, R6, RZ, 0x1 ;  /* 0x0000000606a97211 */ /* 0x000fc400078f08ff */
[----:B------:R-:W-:Y:S01]  /*2400*/  IADD3.X R215, ~R116, R33, R121, P0, !PT ;  /* 0x0000002174d77210 */ /* 0x000fe200007fe579 */
[----:B------:R-:W-:Y:S01]  /*2410*/  IMAD.WIDE.U32 R28, R230, R26, R18 ;  /* 0x0000001ae61c7225 */ /* 0x000fe200078e0012 */
[----:B------:R-:W-:Y:S02]  /*2420*/  IADD3 R27, R31, R13, RZ ;  /* 0x0000000d1f1b7210 */ /* 0x000fe40007ffe0ff */
[----:B------:R-:W-:Y:S01]  /*2430*/  SHF.R.S32.HI R169, RZ, 0x1, R169 ;  /* 0x00000001ffa97819 */ /* 0x000fe200000114a9 */
[----:B------:R-:W-:Y:S01]  /*2440*/  IMAD R12, R26, R81, R12 ;  /* 0x000000511a0c7224 */ /* 0x000fe200078e020c */
[----:B------:R-:W-:Y:S01]  /*2450*/  SHF.L.U64.HI R128, R129, 0x1, R128 ;  /* 0x0000000181807819 */ /* 0x000fe20000010280 */
[----:B------:R-:W-:Y:S01]  /*2460*/  IMAD R2, R219, R3, RZ ;  /* 0x00000003db027224 */ /* 0x000fe200078e02ff */
[----:B------:R-:W-:Y:S01]  /*2470*/  SHF.L.U32 R175, R169, 0x6, RZ ;  /* 0x00000006a9af7819 */ /* 0x000fe200000006ff */
[----:B------:R-:W-:Y:S01]  /*2480*/  IMAD.IADD R29, R29, 0x1, R12 ;  /* 0x000000011d1d7824 */ /* 0x000fe200078e020c */
[----:B------:R-:W-:Y:S01]  /*2490*/  SHF.L.U32 R129, R129, 0x1, RZ ;  /* 0x0000000181817819 */ /* 0x000fe200000006ff */
[----:B------:R-:W-:Y:S01]  /*24a0*/  IMAD.WIDE.U32 R12, R218, 0x30, R214 ;  /* 0x00000030da0c7825 */ /* 0x000fe200078e00d6 */
[----:B------:R-:W-:-:S03]  /*24b0*/  SHF.R.S32.HI R160, RZ, 0x1f, R175 ;  /* 0x0000001fffa07819 */ /* 0x000fc600000114af */
[C---:B------:R-:W-:Y:S01]  /*24c0*/  IMAD R2, R218.reuse, R7, R2 ;  /* 0x00000007da027224 */ /* 0x040fe200078e0202 */
[----:B------:R-:W-:Y:S01]  /*24d0*/  IADD3 R212, P0, -R117, R12, RZ ;  /* 0x0000000c75d47210 */ /* 0x000fe20007f1e1ff */
[----:B------:R-:W-:Y:S01]  /*24e0*/  IMAD.WIDE.U32 R28, R218, R3, R28 ;  /* 0x00000003da1c7225 */ /* 0x000fe200078e001c */
[----:B------:R-:W-:Y:S02]  /*24f0*/  SHF.R.S32.HI R7, RZ, 0x1f, R82 ;  /* 0x0000001fff077819 */ /* 0x000fe40000011452 */
[----:B------:R-:W-:Y:S01]  /*2500*/  IADD3.X R213, ~R116, R121, R13, P0, !PT ;  /* 0x0000007974d57210 */ /* 0x000fe200007fe50d */
[----:B------:R-:W-:Y:S01]  /*2510*/  IMAD R12, R25, R4, RZ ;  /* 0x00000004190c7224 */ /* 0x000fe200078e02ff */
[----:B------:R-:W-:Y:S01]  /*2520*/  IADD3 R3, P0, -R82, R186, RZ ;  /* 0x000000ba52037210 */ /* 0x000fe20007f1e1ff */
[----:B------:R-:W-:Y:S01]  /*2530*/  IMAD.MOV.U32 R26, RZ, RZ, R30 ;  /* 0x000000ffff1a7224 */ /* 0x000fe200078e001e */
[----:B------:R-:W-:Y:S01]  /*2540*/  IADD3 R29, R29, R2, RZ ;  /* 0x000000021d1d7210 */ /* 0x000fe20007ffe0ff */
[----:B------:R-:W-:-:S02]  /*2550*/  IMAD R2, R23, R4, RZ ;  /* 0x0000000417027224 */ /* 0x000fc400078e02ff */
[C---:B------:R-:W-:Y:S02]  /*2560*/  IMAD R12, R24.reuse, R5, R12 ;  /* 0x00000005180c7224 */ /* 0x040fe400078e020c */
[----:B------:R-:W-:-:S04]  /*2570*/  IMAD.WIDE.U32 R24, R24, R4, R26 ;  /* 0x0000000418187225 */ /* 0x000fc800078e001a */
[----:B------:R-:W-:Y:S02]  /*2580*/  IMAD.X R7, R187, 0x1, ~R7, P0 ;  /* 0x00000001bb077824 */ /* 0x000fe400000e0e07 */
[C---:B------:R-:W-:Y:S02]  /*2590*/  IMAD R2, R22.reuse, R5, R2 ;  /* 0x0000000516027224 */ /* 0x040fe400078e0202 */
[----:B------:R-:W-:-:S04]  /*25a0*/  IMAD.WIDE.U32 R22, R22, R4, R28 ;  /* 0x0000000416167225 */ /* 0x000fc800078e001c */
[----:B------:R-:W-:Y:S01]  /*25b0*/  IMAD.WIDE.U32 R26, R218, 0x30, R212 ;  /* 0x00000030da1a7825 */ /* 0x000fe200078e00d4 */
[----:B------:R-:W-:-:S03]  /*25c0*/  IADD3 R23, R23, R2, RZ ;  /* 0x0000000217177210 */ /* 0x000fc60007ffe0ff */
[----:B------:R-:W-:Y:S01]  /*25d0*/  IMAD.IADD R13, R25, 0x1, R12 ;  /* 0x00000001190d7824 */ /* 0x000fe200078e020c */
[----:B------:R-:W-:Y:S01]  /*25e0*/  IADD3 R210, P0, -R117, R26, RZ ;  /* 0x0000001a75d27210 */ /* 0x000fe20007f1e1ff */
[----:B------:R-:W-:Y:S02]  /*25f0*/  IMAD R4, R7, R202, RZ ;  /* 0x000000ca07047224 */ /* 0x000fe400078e02ff */
[----:B------:R-:W-:Y:S01]  /*2600*/  IMAD.MOV.U32 R12, RZ, RZ, R24 ;  /* 0x000000ffff0c7224 */ /* 0x000fe200078e0018 */
[----:B------:R-:W-:Y:S01]  /*2610*/  IADD3.X R211, ~R116, R121, R27, P0, !PT ;  /* 0x0000007974d37210 */ /* 0x000fe200007fe51b */
[-C--:B------:R-:W-:Y:S02]  /*2620*/  IMAD R2, R203, R3.reuse, R4 ;  /* 0x00000003cb027224 */ /* 0x080fe400078e0204 */
[----:B------:R-:W-:-:S04]  /*2630*/  IMAD.WIDE.U32 R4, R202, R3, R12 ;  /* 0x00000003ca047225 */ /* 0x000fc800078e000c */
[----:B------:R-:W-:Y:S01]  /*2640*/  IMAD.IADD R2, R5, 0x1, R2 ;  /* 0x0000000105027824 */ /* 0x000fe200078e0202 */
[----:B------:R-:W-:Y:S01]  /*2650*/  LEA R140, P0, R4, R20, 0x1 ;  /* 0x00000014048c7211 */ /* 0x000fe200078008ff */
[----:B------:R-:W-:Y:S02]  /*2660*/  IMAD R143, R7, R218, RZ ;  /* 0x000000da078f7224 */ /* 0x000fe400078e02ff */
[----:B------:R-:W-:Y:S01]  /*2670*/  IMAD R6, R186, R169, R83 ;  /* 0x000000a9ba067224 */ /* 0x000fe200078e0253 */
[----:B------:R-:W-:Y:S01]  /*2680*/  LEA.HI.X R141, R4, R21, R2, 0x1, P0 ;  /* 0x00000015048d7211 */ /* 0x000fe200000f0c02 */
[-C--:B------:R-:W-:Y:S02]  /*2690*/  IMAD R143, R219, R3.reuse, R143 ;  /* 0x00000003db8f7224 */ /* 0x080fe400078e028f */
[----:B------:R-:W-:-:S04]  /*26a0*/  IMAD.WIDE.U32 R12, R218, R3, R22 ;  /* 0x00000003da0c7225 */ /* 0x000fc800078e0016 */
[----:B------:R-:W-:Y:S01]  /*26b0*/  IMAD R3, R169, R0, RZ ;  /* 0x00000000a9037224 */ /* 0x000fe200078e02ff */
[----:B------:R-:W-:Y:S01]  /*26c0*/  LEA R142, P0, R12, R8, 0x1 ;  /* 0x000000080c8e7211 */ /* 0x000fe200078008ff */
[----:B------:R-:W-:Y:S02]  /*26d0*/  IMAD.IADD R4, R83, 0x1, R6 ;  /* 0x0000000153047824 */ /* 0x000fe400078e0206 */
[----:B------:R-:W-:Y:S01]  /*26e0*/  IMAD.IADD R143, R13, 0x1, R143 ;  /* 0x000000010d8f7824 */ /* 0x000fe200078e028f */
[----:B------:R-:W-:Y:S01]  /*26f0*/  SHF.R.S32.HI R147, RZ, 0x1f, R3 ;  /* 0x0000001fff937819 */ /* 0x000fe20000011403 */
[----:B------:R-:W-:Y:S01]  /*2700*/  IMAD.WIDE.U32 R22, R218, 0x30, R210 ;  /* 0x00000030da167825 */ /* 0x000fe200078e00d2 */
[C---:B------:R-:W-:Y:S02]  /*2710*/  IADD3 R0, P2, R3.reuse, R4, RZ ;  /* 0x0000000403007210 */ /* 0x040fe40007f5e0ff */
[----:B------:R-:W-:Y:S01]  /*2720*/  IADD3 R2, P3, R3, R6, RZ ;  /* 0x0000000603027210 */ /* 0x000fe20007f7e0ff */
[----:B------:R-:W-:Y:S01]  /*2730*/  IMAD.SHL.U32 R183, R169, 0x10, RZ ;  /* 0x00000010a9b77824 */ /* 0x000fe200078e00ff */
[----:B------:R-:W-:Y:S01]  /*2740*/  LEA.HI.X R143, R12, R9, R143, 0x1, P0 ;  /* 0x000000090c8f7211 */ /* 0x000fe200000f0c8f */
[----:B------:R-:W-:Y:S01]  /*2750*/  IMAD.SHL.U32 R146, R0, 0x2, RZ ;  /* 0x0000000200927824 */ /* 0x000fe200078e00ff */
[-C--:B------:R-:W-:Y:S01]  /*2760*/  LEA.HI.X.SX32 R9, R6, R147.reuse, 0x1, P3 ;  /* 0x0000009306097211 */ /* 0x080fe200018f0eff */
[----:B------:R-:W-:Y:S01]  /*2770*/  IMAD R5, R137, 0x60, RZ ;  /* 0x0000006089057824 */ /* 0x000fe200078e02ff */
[----:B------:R-:W-:Y:S01]  /*2780*/  IADD3 R120, P1, -R117, R22, RZ ;  /* 0x0000001675787210 */ /* 0x000fe20007f3e1ff */
[----:B------:R-:W-:Y:S01]  /*2790*/  IMAD R3, R137, 0xc0, RZ ;  /* 0x000000c089037824 */ /* 0x000fe200078e02ff */
[----:B------:R-:W-:Y:S01]  /*27a0*/  LEA.HI.X.SX32 R147, R4, R147, 0x1, P2 ;  /* 0x0000009304937211 */ /* 0x000fe200010f0eff */
[----:B------:R-:W-:Y:S01]  /*27b0*/  IMAD.IADD R92, R201, 0x1, R5 ;  /* 0x00000001c95c7824 */ /* 0x000fe200078e0205 */
[----:B------:R-:W-:Y:S01]  /*27c0*/  SHF.L.U32 R12, R2, 0x1, RZ ;  /* 0x00000001020c7819 */ /* 0x000fe200000006ff */
[----:B------:R-:W-:Y:S01]  /*27d0*/  IMAD.IADD R88, R197, 0x1, R3 ;  /* 0x00000001c5587824 */ /* 0x000fe200078e0203 */
[----:B------:R-:W-:Y:S01]  /*27e0*/  IADD3.X R121, ~R116, R121, R23, P1, !PT ;  /* 0x0000007974797210 */ /* 0x000fe20000ffe517 */
[----:B------:R-:W-:Y:S01]  /*27f0*/  IMAD.SHL.U32 R127, R202, 0x10, RZ ;  /* 0x00000010ca7f7824 */ /* 0x000fe200078e00ff */
[----:B------:R-:W-:Y:S01]  /*2800*/  SHF.L.U64.HI R147, R0, 0x1, R147 ;  /* 0x0000000100937819 */ /* 0x000fe20000010293 */
[----:B------:R-:W-:Y:S01]  /*2810*/  IMAD.SHL.U32 R132, R202, 0x40, RZ ;  /* 0x00000040ca847824 */ /* 0x000fe200078e00ff */
[----:B------:R-:W-:Y:S01]  /*2820*/  IADD3 R144, P3, R16, R146, RZ ;  /* 0x0000009210907210 */ /* 0x000fe20007f7e0ff */
[C---:B------:R-:W-:Y:S01]  /*2830*/  IMAD.SHL.U32 R179, R169.reuse, 0x20, RZ ;  /* 0x00000020a9b37824 */ /* 0x040fe200078e00ff */
[----:B------:R-:W-:Y:S01]  /*2840*/  SHF.L.U64.HI R9, R2, 0x1, R9 ;  /* 0x0000000102097819 */ /* 0x000fe20000010209 */
[----:B------:R-:W-:Y:S01]  /*2850*/  IMAD R177, R169, 0x30, RZ ;  /* 0x00000030a9b17824 */ /* 0x000fe200078e02ff */
[----:B------:R-:W-:Y:S01]  /*2860*/  IADD3 R56, P1, R16, R12, RZ ;  /* 0x0000000c10387210 */ /* 0x000fe20007f3e0ff */
[----:B------:R-:W-:Y:S01]  /*2870*/  IMAD.X R145, R17, 0x1, R147, P3 ;  /* 0x0000000111917824 */ /* 0x000fe200018e0693 */
[C---:B------:R-:W-:Y:S01]  /*2880*/  IADD3 R146, P2, R14.reuse, R146, RZ ;  /* 0x000000920e927210 */ /* 0x040fe20007f5e0ff */
[----:B------:R-:W-:Y:S01]  /*2890*/  IMAD R173, R169, 0x50, RZ ;  /* 0x00000050a9ad7824 */ /* 0x000fe200078e02ff */
[----:B------:R-:W-:Y:S01]  /*28a0*/  IADD3 R176, R183, 0x40, RZ ;  /* 0x00000040b7b07810 */ /* 0x000fe20007ffe0ff */
[----:B------:R-:W-:Y:S01]  /*28b0*/  IMAD.X R57, R17, 0x1, R9, P1 ;  /* 0x0000000111397824 */ /* 0x000fe200008e0609 */
[----:B------:R-:W-:Y:S01]  /*28c0*/  IADD3 R12, P0, R14, R12, RZ ;  /* 0x0000000c0e0c7210 */ /* 0x000fe20007f1e0ff */
[----:B------:R-:W-:Y:S01]  /*28d0*/  IMAD.X R147, R15, 0x1, R147, P2 ;  /* 0x000000010f937824 */ /* 0x000fe200010e0693 */
[C---:B------:R-:W-:Y:S01]  /*28e0*/  IADD3 R104, P2, R102.reuse, 0x40, RZ ;  /* 0x0000004066687810 */ /* 0x040fe20007f5e0ff */
[----:B------:R-:W-:Y:S01]  /*28f0*/  IMAD.IADD R174, R183, 0x1, R176 ;  /* 0x00000001b7ae7824 */ /* 0x000fe200078e02b0 */
[----:B------:R-:W-:Y:S01]  /*2900*/  IADD3.X R9, R15, R9, RZ, P0, !PT ;  /* 0x000000090f097210 */ /* 0x000fe200007fe4ff */
[----:B------:R-:W-:Y:S01]  /*2910*/  IMAD R171, R169, 0x60, RZ ;  /* 0x00000060a9ab7824 */ /* 0x000fe200078e02ff */
[----:B------:R-:W-:Y:S01]  /*2920*/  IADD3 R102, P1, P0, R102, 0x40, R77 ;  /* 0x0000004066667810 */ /* 0x000fe2000783e04d */
[C---:B------:R-:W-:Y:S01]  /*2930*/  IMAD R5, R203.reuse, 0x60, RZ ;  /* 0x00000060cb057824 */ /* 0x040fe200078e02ff */
[----:B------:R-:W-:Y:S01]  /*2940*/  IADD3.X R103, RZ, R101, RZ, P2, !PT ;  /* 0x00000065ff677210 */ /* 0x000fe200017fe4ff */
[----:B------:R-:W-:Y:S01]  /*2950*/  IMAD R133, R203, 0xa0, RZ ;  /* 0x000000a0cb857824 */ /* 0x000fe200078e02ff */
[----:B------:R-:W-:Y:S01]  /*2960*/  IADD3 R172, R183, R174, RZ ;  /* 0x000000aeb7ac7210 */ /* 0x000fe20007ffe0ff */
[----:B------:R-:W-:Y:S01]  /*2970*/  IMAD R3, R203, 0xc0, RZ ;  /* 0x000000c0cb037824 */ /* 0x000fe200078e02ff */
[----:B------:R-:W-:Y:S01]  /*2980*/  IADD3.X R101, R101, RZ, R78, P1, P0 ;  /* 0x000000ff65657210 */ /* 0x000fe20000fe044e */
[----:B------:R-:W-:Y:S01]  /*2990*/  IMAD R139, R203, 0xe0, RZ ;  /* 0x000000e0cb8b7824 */ /* 0x000fe200078e02ff */
[----:B------:R-:W-:Y:S01]  /*29a0*/  IADD3 R100, P0, R77, R102, RZ ;  /* 0x000000664d647210 */ /* 0x000fe20007f1e0ff */
[----:B------:R-:W-:Y:S01]  /*29b0*/  IMAD.IADD R170, R183, 0x1, R172 ;  /* 0x00000001b7aa7824 */ /* 0x000fe200078e02ac */
[----:B------:R-:W-:Y:S01]  /*29c0*/  IADD3 R110, P3, R77, 0x40, RZ ;  /* 0x000000404d6e7810 */ /* 0x000fe20007f7e0ff */
[----:B------:R-:W-:Y:S01]  /*29d0*/  IMAD.WIDE.U32 R208, R202, 0x60, RZ ;  /* 0x00000060cad07825 */ /* 0x000fe200078e00ff */
[----:B------:R-:W-:-:S02]  /*29e0*/  IADD3.X R99, R78, R101, RZ, P0, !PT ;  /* 0x000000654e637210 */ /* 0x000fc400007fe4ff */
[----:B------:R-:W-:Y:S01]  /*29f0*/  IADD3 R98, P0, R77, R100, RZ ;  /* 0x000000644d627210 */ /* 0x000fe20007f1e0ff */
[----:B------:R-:W-:Y:S01]  /*2a00*/  IMAD.X R109, RZ, RZ, R78, P3 ;  /* 0x000000ffff6d7224 */ /* 0x000fe200018e064e */
[----:B------:R-:W-:Y:S01]  /*2a10*/  IADD3 R168, R183, R170, RZ ;  /* 0x000000aab7a87210 */ /* 0x000fe20007ffe0ff */
[----:B------:R-:W-:Y:S01]  /*2a20*/  IMAD.WIDE.U32 R206, R202, 0xa0, RZ ;  /* 0x000000a0cace7825 */ /* 0x000fe200078e00ff */
[----:B------:R-:W-:Y:S02]  /*2a30*/  IADD3 R122, P1, R120, R115, RZ ;  /* 0x00000073787a7210 */ /* 0x000fe40007f3e0ff */
[----:B------:R-:W-:Y:S01]  /*2a40*/  IADD3 R106, P3, R111, 0x40, RZ ;  /* 0x000000406f6a7810 */ /* 0x000fe20007f7e0ff */
[----:B------:R-:W-:Y:S01]  /*2a50*/  IMAD.X R97, R78, 0x1, R99, P0 ;  /* 0x000000014e617824 */ /* 0x000fe200000e0663 */
[----:B------:R-:W-:Y:S01]  /*2a60*/  IADD3 R96, P0, R77, R98, RZ ;  /* 0x000000624d607210 */ /* 0x000fe20007f1e0ff */
[----:B------:R-:W-:Y:S01]  /*2a70*/  IMAD.IADD R167, R183, 0x1, R168 ;  /* 0x00000001b7a77824 */ /* 0x000fe200078e02a8 */
[----:B------:R-:W-:Y:S01]  /*2a80*/  IADD3.X R123, R121, R114, RZ, P1, !PT ;  /* 0x00000072797b7210 */ /* 0x000fe20000ffe4ff */
[----:B------:R-:W-:Y:S01]  /*2a90*/  IMAD.WIDE.U32 R204, R202, 0xc0, RZ ;  /* 0x000000c0cacc7825 */ /* 0x000fe200078e00ff */
[----:B------:R-:W-:-:S02]  /*2aa0*/  SHF.L.U64.HI R126, R127, 0x1, R126 ;  /* 0x000000017f7e7819 */ /* 0x000fc4000001027e */
[----:B------:R-:W-:Y:S01]  /*2ab0*/  SHF.L.U64.HI R131, R132, 0x1, R131 ;  /* 0x0000000184837819 */ /* 0x000fe20000010283 */
[----:B------:R-:W-:Y:S01]  /*2ac0*/  IMAD.X R95, R78, 0x1, R97, P0 ;  /* 0x000000014e5f7824 */ /* 0x000fe200000e0661 */
[----:B------:R-:W-:Y:S01]  /*2ad0*/  IADD3 R125, P0, R122, R115, RZ ;  /* 0x000000737a7d7210 */ /* 0x000fe20007f1e0ff */
[----:B------:R-:W-:Y:S01]  /*2ae0*/  IMAD R169, R169, 0x70, RZ ;  /* 0x00000070a9a97824 */ /* 0x000fe200078e02ff */
[----:B------:R-:W-:Y:S01]  /*2af0*/  IADD3 R14, R18, 0x40, RZ ;  /* 0x00000040120e7810 */ /* 0x000fe20007ffe0ff */
[----:B------:R-:W-:Y:S01]  /*2b00*/  IMAD.IADD R166, R183, 0x1, R167 ;  /* 0x00000001b7a67824 */ /* 0x000fe200078e02a7 */
[----:B------:R-:W-:Y:S01]  /*2b10*/  IADD3 R133, R207, R133, RZ ;  /* 0x00000085cf857210 */ /* 0x000fe20007ffe0ff */
[----:B------:R-:W-:Y:S01]  /*2b20*/  IMAD.WIDE.U32 R202, R202, 0xe0, RZ ;  /* 0x000000e0caca7825 */ /* 0x000fe200078e00ff */
[----:B------:R-:W-:Y:S02]  /*2b30*/  SHF.R.S32.HI R165, RZ, 0x1f, R183 ;  /* 0x0000001fffa57819 */ /* 0x000fe400000114b7 */
[----:B------:R-:W-:Y:S01]  /*2b40*/  SHF.R.S32.HI R164, RZ, 0x1f, R179 ;  /* 0x0000001fffa47819 */ /* 0x000fe200000114b3 */
[----:B------:R-:W-:Y:S01]  /*2b50*/  IMAD.MOV.U32 R13, RZ, RZ, R54 ;  /* 0x000000ffff0d7224 */ /* 0x000fe200078e0036 */
[----:B------:R-:W-:Y:S01]  /*2b60*/  SHF.R.S32.HI R162, RZ, 0x1f, R177 ;  /* 0x0000001fffa27819 */ /* 0x000fe200000114b1 */
[----:B------:R-:W-:Y:S01]  /*2b70*/  IMAD.SHL.U32 R119, R218, 0x40, RZ ;  /* 0x00000040da777824 */ /* 0x000fe200078e00ff */
[----:B------:R-:W-:Y:S01]  /*2b80*/  SHF.R.S32.HI R158, RZ, 0x1f, R173 ;  /* 0x0000001fff9e7819 */ /* 0x000fe200000114ad */
[----:B------:R-:W-:Y:S01]  /*2b90*/  IMAD.X R105, RZ, RZ, R112, P3 ;  /* 0x000000ffff697224 */ /* 0x000fe200018e0670 */
        /* <DEDUP_REMOVED lines=11> */
[----:B------:R-:W-:Y:S01]  /*2c50*/  IMAD.X R124, R123, 0x1, R114, P0 ;  /* 0x000000017b7c7824 */ /* 0x000fe200000e0672 */
[----:B------:R-:W-:-:S02]  /*2c60*/  SHF.R.S32.HI R155, RZ, 0x1f, R168 ;  /* 0x0000001fff9b7819 */ /* 0x000fc400000114a8 */
[----:B------:R-:W-:Y:S02]  /*2c70*/  SHF.R.S32.HI R153, RZ, 0x1f, R167 ;  /* 0x0000001fff997819 */ /* 0x000fe400000114a7 */
[----:B------:R-:W-:Y:S02]  /*2c80*/  SHF.R.S32.HI R152, RZ, 0x1f, R166 ;  /* 0x0000001fff987819 */ /* 0x000fe400000114a6 */
.L_x_2655:
[----:B------:R-:W-:Y:S01]  /*2c90*/  IMAD.SHL.U32 R16, R13, 0x80, RZ ;  /* 0x000000800d107824 */ /* 0x000fe200078e00ff */
[----:B------:R-:W-:Y:S04]  /*2ca0*/  BSSY B2, `(.L_x_2584) ;  /* 0x0000a1b000027945 */ /* 0x000fe80003800000 */
[----:B------:R-:W-:Y:S05]  /*2cb0*/  IADD3 R15, R16, -0x80, RZ ;  /* 0xffffff80100f7810 */ /* 0x000fea0007ffe0ff */
[--C-:B------:R-:W-:Y:S02]  /*2cc0*/  IMAD.IADD R225, R72, 0x1, -R15.reuse ;  /* 0x0000000148e17824 */ /* 0x100fe400078e0a0f */
[----:B------:R-:W-:Y:S03]  /*2cd0*/  IMAD.IADD R221, R82, 0x1, -R15 ;  /* 0x0000000152dd7824 */ /* 0x000fe600078e0a0f */
[-C--:B------:R-:W-:Y:S02]  /*2ce0*/  ISETP.GE.AND P2, PT, R186, R225.reuse, PT ;  /* 0x000000e1ba00720c */ /* 0x080fe40003f46270 */
[----:B------:R-:W-:Y:S02]  /*2cf0*/  ISETP.GE.AND P0, PT, R86, R225, PT ;  /* 0x000000e15600720c */ /* 0x000fe40003f06270 */
[-C--:B------:R-:W-:Y:S02]  /*2d00*/  ISETP.GE.AND P2, PT, R186, R221.reuse, !P2 ;  /* 0x000000ddba00720c */ /* 0x080fe40005746270 */
[----:B------:R-:W-:Y:S11]  /*2d10*/  ISETP.GE.AND P0, PT, R86, R221, !P0 ;  /* 0x000000dd5600720c */ /* 0x000ff60004706270 */
[----:B------:R-:W2:Y:S02]  /*2d20*/  @P2 LD.E.128 R20, [R140.64] ;  /* 0x000000068c142980 */ /* 0x000ea4000c101d00 */
[C---:B------:R-:W-:Y:S05]  /*2d30*/  @P0 IADD3 R2, P1, R140.reuse, R127, RZ ;  /* 0x0000007f8c020210 */ /* 0x040fea0007f3e0ff */
[----:B------:R-:W-:Y:S01]  /*2d40*/  @P0 IMAD.X R3, R141, 0x1, R126, P1 ;  /* 0x000000018d030824 */ /* 0x000fe200008e067e */
[C---:B------:R-:W-:Y:S04]  /*2d50*/  @P0 LEA R28, P1, R75.reuse, R150, 0x1 ;  /* 0x000000964b1c0211 */ /* 0x040fe800078208ff */
[----:B------:R-:W-:Y:S02]  /*2d60*/  @P0 LEA.HI.X R29, R75, R151, R76, 0x1, P1 ;  /* 0x000000974b1d0211 */ /* 0x000fe400008f0c4c */
[C---:B------:R-:W-:Y:S04]  /*2d70*/  ISETP.GE.AND P1, PT, R85.reuse, R225, PT ;  /* 0x000000e15500720c */ /* 0x040fe80003f26270 */
[----:B------:R-:W-:Y:S11]  /*2d80*/  ISETP.GE.AND P1, PT, R85, R221, !P1 ;  /* 0x000000dd5500720c */ /* 0x000ff60004f26270 */
[----:B------:R-:W-:Y:S02]  /*2d90*/  @!UPT UIADD3 URZ, URZ, URZ, URZ ;  /* 0x0000003f3f3ff290 */ /* 0x000fe4000fffe03f */
[----:B------:R-:W-:Y:S05]  /*2da0*/  @P1 IADD3 R30, P3, R140, R129, RZ ;  /* 0x000000818c1e1210 */ /* 0x000fea0007f7e0ff */
[----:B------:R-:W-:Y:S01]  /*2db0*/  @P1 IMAD.X R31, R141, 0x1, R128, P3 ;  /* 0x000000018d1f1824 */ /* 0x000fe200018e0680 */
[----:B--2---:R1:W-:Y:S04]  /*2dc0*/  @P2 ST.E.128 [R150.64], R20 ;  /* 0x0000001496002985 */ /* 0x0043e8000c101d06 */
[----:B------:R-:W2:Y:S04]  /*2dd0*/  @P2 LD.E.128 R4, [R140.64+0x80] ;  /* 0x000080068c042980 */ /* 0x000ea8000c101d00 */
[----:B--2---:R2:W-:Y:S04]  /*2de0*/  @P2 ST.E.128 [R150.64+0x80], R4 ;  /* 0x0000800496002985 */ /* 0x0045e8000c101d06 */
[----:B------:R-:W3:Y:S04]  /*2df0*/  @P0 LD.E.128 R24, [R2.64] ;  /* 0x0000000602180980 */ /* 0x000ee8000c101d00 */
[----:B---3--:R3:W-:Y:S04]  /*2e00*/  @P0 ST.E.128 [R28.64], R24 ;  /* 0x000000181c000985 */ /* 0x0087e8000c101d06 */
[----:B-1----:R-:W4:Y:S04]  /*2e10*/  @P0 LD.E.128 R20, [R2.64+0x80] ;  /* 0x0000800602140980 */ /* 0x002f28000c101d00 */
[----:B----4-:R1:W-:Y:S01]  /*2e20*/  @P0 ST.E.128 [R28.64+0x80], R20 ;  /* 0x000080141c000985 */ /* 0x0103e2000c101d06 */
[----:B------:R-:W-:Y:S03]  /*2e30*/  @P1 IADD3 R32, P0, R150, R93, RZ ;  /* 0x0000005d96201210 */ /* 0x000fe60007f1e0ff */
[----:B--2---:R-:W2:Y:S02]  /*2e40*/  @P1 LD.E.128 R4, [R30.64] ;  /* 0x000000061e041980 */ /* 0x004ea4000c101d00 */
[----:B------:R-:W-:Y:S01]  /*2e50*/  @P1 IMAD.X R33, R151, 0x1, R94, P0 ;  /* 0x0000000197211824 */ /* 0x000fe200000e065e */
[C---:B------:R-:W-:Y:S04]  /*2e60*/  ISETP.GE.AND P0, PT, R84.reuse, R225, PT ;  /* 0x000000e15400720c */ /* 0x040fe80003f06270 */
[----:B------:R-:W-:Y:S11]  /*2e70*/  ISETP.GE.AND P0, PT, R84, R221, !P0 ;  /* 0x000000dd5400720c */ /* 0x000ff60004706270 */
[----:B------:R-:W-:Y:S02]  /*2e80*/  @!UPT UIADD3 URZ, URZ, URZ, URZ ;  /* 0x0000003f3f3ff290 */ /* 0x000fe4000fffe03f */
[----:B------:R-:W-:Y:S05]  /*2e90*/  @P0 IADD3 R2, P3, R140, R208, RZ ;  /* 0x000000d08c020210 */ /* 0x000fea0007f7e0ff */
[----:B------:R-:W-:Y:S01]  /*2ea0*/  @P0 IMAD.X R3, R141, 0x1, R130, P3 ;  /* 0x000000018d030824 */ /* 0x000fe200018e0682 */
[----:B--2---:R2:W-:Y:S04]  /*2eb0*/  @P1 ST.E.128 [R32.64], R4 ;  /* 0x0000000420001985 */ /* 0x0045e8000c101d06 */
[----:B---3--:R-:W3:Y:S04]  /*2ec0*/  @P1 LD.E.128 R24, [R30.64+0x80] ;  /* 0x000080061e181980 */ /* 0x008ee8000c101d00 */
[----:B---3--:R3:W-:Y:S01]  /*2ed0*/  @P1 ST.E.128 [R32.64+0x80], R24 ;  /* 0x0000801820001985 */ /* 0x0087e2000c101d06 */
[----:B-1----:R-:W-:Y:S03]  /*2ee0*/  @P0 IADD3 R28, P1, R150, R200, RZ ;  /* 0x000000c8961c0210 */ /* 0x002fe60007f3e0ff */
[----:B------:R-:W4:Y:S02]  /*2ef0*/  @P0 LD.E.128 R20, [R2.64] ;  /* 0x0000000602140980 */ /* 0x000f24000c101d00 */
[----:B------:R-:W-:Y:S01]  /*2f00*/  @P0 IMAD.X R29, R151, 0x1, R92, P1 ;  /* 0x00000001971d0824 */ /* 0x000fe200008e065c */
[C---:B------:R-:W-:Y:S04]  /*2f10*/  ISETP.GE.AND P1, PT, R182.reuse, R225, PT ;  /* 0x000000e1b600720c */ /* 0x040fe80003f26270 */
[----:B------:R-:W-:Y:S11]  /*2f20*/  ISETP.GE.AND P1, PT, R182, R221, !P1 ;  /* 0x000000ddb600720c */ /* 0x000ff60004f26270 */
[----:B------:R-:W-:Y:S02]  /*2f30*/  @!UPT UIADD3 URZ, URZ, URZ, URZ ;  /* 0x0000003f3f3ff290 */ /* 0x000fe4000fffe03f */
[----:B------:R-:W-:Y:S05]  /*2f40*/  @P1 IADD3 R30, P3, R140, R132, RZ ;  /* 0x000000848c1e1210 */ /* 0x000fea0007f7e0ff */
[----:B------:R-:W-:Y:S01]  /*2f50*/  @P1 IMAD.X R31, R141, 0x1, R131, P3 ;  /* 0x000000018d1f1824 */ /* 0x000fe200018e0683 */
[----:B----4-:R1:W-:Y:S04]  /*2f60*/  @P0 ST.E.128 [R28.64], R20 ;  /* 0x000000141c000985 */ /* 0x0103e8000c101d06 */
[----:B--2---:R-:W2:Y:S04]  /*2f70*/  @P0 LD.E.128 R4, [R2.64+0x80] ;  /* 0x0000800602040980 */ /* 0x004ea8000c101d00 */
[----:B--2---:R2:W-:Y:S01]  /*2f80*/  @P0 ST.E.128 [R28.64+0x80], R4 ;  /* 0x000080041c000985 */ /* 0x0045e2000c101d06 */
[----:B---3--:R-:W-:Y:S03]  /*2f90*/  @P1 IADD3 R32, P0, R150, R90, RZ ;  /* 0x0000005a96201210 */ /* 0x008fe60007f1e0ff */
[----:B------:R-:W3:Y:S02]  /*2fa0*/  @P1 LD.E.128 R24, [R30.64] ;  /* 0x000000061e181980 */ /* 0x000ee4000c101d00 */
[----:B------:R-:W-:Y:S01]  /*2fb0*/  @P1 IMAD.X R33, R151, 0x1, R91, P0 ;  /* 0x0000000197211824 */ /* 0x000fe200000e065b */
[C---:B------:R-:W-:Y:S04]  /*2fc0*/  ISETP.GE.AND P0, PT, R181.reuse, R225, PT ;  /* 0x000000e1b500720c */ /* 0x040fe80003f06270 */
[----:B------:R-:W-:Y:S11]  /*2fd0*/  ISETP.GE.AND P0, PT, R181, R221, !P0 ;  /* 0x000000ddb500720c */ /* 0x000ff60004706270 */
[----:B------:R-:W-:Y:S02]  /*2fe0*/  @!UPT UIADD3 URZ, URZ, URZ, URZ ;  /* 0x0000003f3f3ff290 */ /* 0x000fe4000fffe03f */
[----:B------:R-:W-:Y:S05]  /*2ff0*/  @P0 IADD3 R2, P3, R140, R206, RZ ;  /* 0x000000ce8c020210 */ /* 0x000fea0007f7e0ff */
[----:B------:R-:W-:Y:S01]  /*3000*/  @P0 IMAD.X R3, R141, 0x1, R133, P3 ;  /* 0x000000018d030824 */ /* 0x000fe200018e0685 */
[----:B---3--:R3:W-:Y:S04]  /*3010*/  @P1 ST.E.128 [R32.64], R24 ;  /* 0x0000001820001985 */ /* 0x0087e8000c101d06 */
[----:B-1----:R-:W4:Y:S04]  /*3020*/  @P1 LD.E.128 R20, [R30.64+0x80] ;  /* 0x000080061e141980 */ /* 0x002f28000c101d00 */
[----:B----4-:R1:W-:Y:S01]  /*3030*/  @P1 ST.E.128 [R32.64+0x80], R20 ;  /* 0x0000801420001985 */ /* 0x0103e2000c101d06 */
[----:B--2---:R-:W-:Y:S03]  /*3040*/  @P0 IADD3 R28, P1, R150, R198, RZ ;  /* 0x000000c6961c0210 */ /* 0x004fe60007f3e0ff */
[----:B------:R-:W2:Y:S02]  /*3050*/  @P0 LD.E.128 R4, [R2.64] ;  /* 0x0000000602040980 */ /* 0x000ea4000c101d00 */
        /* <DEDUP_REMOVED lines=22> */
[----:B------:R-:W-:Y:S05]  /*31c0*/  @P0 IMAD.X R29, R151, 0x1, R87, P1 ;  /* 0x00000001971d0824 */ /* 0x000fea00008e0657 */
[----:B---3--:R2:W-:Y:S04]  /*31d0*/  @P0 ST.E.128 [R28.64], R24 ;  /* 0x000000181c000985 */ /* 0x0085e8000c101d06 */
[----:B-1----:R-:W3:Y:S04]  /*31e0*/  @P0 LD.E.128 R20, [R34.64+0x80] ;  /* 0x0000800622140980 */ /* 0x002ee8000c101d00 */
[----:B---3--:R2:W-:Y:S04]  /*31f0*/  @P0 ST.E.128 [R28.64+0x80], R20 ;  /* 0x000080141c000985 */ /* 0x0085e8000c101d06 */
[----:B------:R-:W3:Y:S04]  /*3200*/  LD.E R17, [R10.64+0xd0] ;  /* 0x0000d0060a117980 */ /* 0x000ee8000c101900 */
[----:B------:R-:W4:Y:S01]  /*3210*/  LD.E R3, [R10.64+0x130] ;  /* 0x000130060a037980 */ /* 0x000f22000c101900 */
[----:B---3--:R-:W-:Y:S01]  /*3220*/  ISETP.NE.AND P1, PT, R17, RZ, PT ;  /* 0x000000ff1100720c */ /* 0x008fe20003f25270 */
[----:B----4-:R-:W-:Y:S05]  /*3230*/  IMAD.U32 R3, R3, -0x80, RZ ;  /* 0xffffff8003037824 */ /* 0x010fea00078e00ff */
[C---:B------:R-:W-:Y:S04]  /*3240*/  LEA R140, P0, R3.reuse, R140, 0x1 ;  /* 0x0000008c038c7211 */ /* 0x040fe800078008ff */
[----:B------:R-:W-:Y:S03]  /*3250*/  LEA.HI.X.SX32 R141, R3, R141, 0x1, P0 ;  /* 0x0000008d038d7211 */ /* 0x000fe600000f0eff */
[----:B------:R-:W-:-:S05]  /*3260*/  @!P1 BRA `(.L_x_2585) ;  /* 0x0000966000009947 */ /* 0x000fca0003800000 */
[----:B--2---:R-:W2:Y:S02]  /*3270*/  LD.E.U8 R0, [R10.64+0x1b3] ;  /* 0x0001b3060a007980 */ /* 0x004ea4000c101100 */
[----:B--2---:R-:W-:Y:S11]  /*3280*/  ISETP.NE.AND P0, PT, R0, RZ, PT ;  /* 0x000000ff0000720c */ /* 0x004ff60003f05270 */
[----:B------:R-:W-:Y:S02]  /*3290*/  @!UPT UIADD3 URZ, URZ, URZ, URZ ;  /* 0x0000003f3f3ff290 */ /* 0x000fe4000fffe03f */
[----:B------:R-:W-:-:S05]  /*32a0*/  @!P0 BRA `(.L_x_2586) ;  /* 0x0000375000008947 */ /* 0x000fca0003800000 */
[----:B------:R-:W-:Y:S01]  /*32b0*/  BSSY B0, `(.L_x_2587) ;  /* 0x000005e000007945 */ /* 0x000fe20003800000 */
[----:B------:R-:W-:-:S05]  /*32c0*/  @!P2 BRA `(.L_x_2588) ;  /* 0x000005c00000a947 */ /* 0x000fca0003800000 */
[-C--:B------:R-:W-:Y:S01]  /*32d0*/  ISETP.GE.AND P0, PT, R18, R17.reuse, PT ;  /* 0x000000111200720c */ /* 0x080fe20003f06270 */
[----:B------:R-:W2:Y:S01]  /*32e0*/  LD.E.128 R28, [R142.64] ;  /* 0x000000068e1c7980 */ /* 0x000ea2000c101d00 */
[----:B------:R-:W-:Y:S11]  /*32f0*/  ISETP.GE.AND P1, PT, R14, R17, PT ;  /* 0x000000110e00720c */ /* 0x000ff60003f26270 */
[-C--:B------:R-:W-:Y:S01]  /*3300*/  @!P0 MOV R8, R12.reuse ;  /* 0x0000000c00088202 */ /* 0x080fe20000000f00 */
[----:B------:R-:W3:Y:S06]  /*3310*/  @!P0 LD.E.64 R38, [R56.64] ;  /* 0x0000000638268980 */ /* 0x000eec000c101b00 */
[----:B------:R1:W4:Y:S02]  /*3320*/  @!P0 LD.E.64 R20, [R8.64] ;  /* 0x0000000608148980 */ /* 0x000324000c101b00 */
[----:B-1----:R-:W-:Y:S01]  /*3330*/  @!P1 MOV R8, R12 ;  /* 0x0000000c00089202 */ /* 0x002fe20000000f00 */
[----:B--2---:R-:W-:Y:S01]  /*3340*/  @!P0 IMAD.U32 R37, R30, 0x10000, RZ ;  /* 0x000100001e258824 */ /* 0x004fe200078e00ff */
[C---:B------:R-:W-:Y:S02]  /*3350*/  @!P0 LOP3.LUT R24, R28.reuse, 0xffff0000, RZ, 0xc0, !PT ;  /* 0xffff00001c188812 */ /* 0x040fe400078ec0ff */
[----:B------:R-:W-:Y:S02]  /*3360*/  @!P0 LOP3.LUT R25, R29, 0xffff0000, RZ, 0xc0, !PT ;  /* 0xffff00001d198812 */ /* 0x000fe400078ec0ff */
[----:B------:R-:W-:Y:S01]  /*3370*/  @!P0 SHF.L.U32 R34, R28, 0x10, RZ ;  /* 0x000000101c228819 */ /* 0x000fe200000006ff */
[C---:B---3--:R-:W-:Y:S01]  /*3380*/  @!P0 IMAD.U32 R33, R38.reuse, 0x10000, RZ ;  /* 0x0001000026218824 */ /* 0x048fe200078e00ff */
[----:B------:R-:W-:Y:S01]  /*3390*/  @!P0 LOP3.LUT R35, R38, 0xffff0000, RZ, 0xc0, !PT ;  /* 0xffff000026238812 */ /* 0x000fe200078ec0ff */
[C---:B------:R-:W-:Y:S01]  /*33a0*/  @!P0 IMAD.U32 R36, R39.reuse, 0x10000, RZ ;  /* 0x0001000027248824 */ /* 0x040fe200078e00ff */
[----:B------:R-:W-:Y:S01]  /*33b0*/  @!P0 LOP3.LUT R39, R39, 0xffff0000, RZ, 0xc0, !PT ;  /* 0xffff000027278812 */ /* 0x000fe200078ec0ff */
[----:B------:R-:W-:Y:S02]  /*33c0*/  @!P0 FMUL.FTZ R41, R24, R33 ;  /* 0x0000002118298220 */ /* 0x000fe40000410000 */
[C---:B----4-:R-:W-:Y:S01]  /*33d0*/  @!P0 IMAD.U32 R23, R20.reuse, 0x10000, RZ ;  /* 0x0001000014178824 */ /* 0x050fe200078e00ff */
[----:B------:R-:W-:Y:S01]  /*33e0*/  @!P0 LOP3.LUT R22, R20, 0xffff0000, RZ, 0xc0, !PT ;  /* 0xffff000014168812 */ /* 0x000fe200078ec0ff */
[----:B------:R-:W-:Y:S01]  /*33f0*/  @!P0 FMUL.FTZ R43, R25, R35 ;  /* 0x00000023192b8220 */ /* 0x000fe20000410000 */
[C---:B------:R-:W-:Y:S01]  /*3400*/  @!P0 SHF.L.U32 R20, R21.reuse, 0x10, RZ ;  /* 0x0000001015148819 */ /* 0x040fe200000006ff */
[-C--:B------:R-:W-:Y:S01]  /*3410*/  @!P0 FMUL.FTZ R0, R24, R23.reuse ;  /* 0x0000001718008220 */ /* 0x080fe20000410000 */
[----:B------:R-:W-:Y:S01]  /*3420*/  @!P0 LOP3.LUT R21, R21, 0xffff0000, RZ, 0xc0, !PT ;  /* 0xffff000015158812 */ /* 0x000fe200078ec0ff */
[----:B------:R-:W-:Y:S01]  /*3430*/  @!P0 FFMA.FTZ R41, R34, R23, -R41 ;  /* 0x0000001722298223 */ /* 0x000fe20000010829 */
[----:B------:R-:W-:Y:S01]  /*3440*/  @!P0 LOP3.LUT R23, R30, 0xffff0000, RZ, 0xc0, !PT ;  /* 0xffff00001e178812 */ /* 0x000fe200078ec0ff */
[----:B------:R-:W-:Y:S01]  /*3450*/  @!P0 FFMA.FTZ R0, R33, R34, R0 ;  /* 0x0000002221008223 */ /* 0x000fe20000010000 */
[----:B------:R-:W-:Y:S01]  /*3460*/  @!P0 LOP3.LUT R24, R31, 0xffff0000, RZ, 0xc0, !PT ;  /* 0xffff00001f188812 */ /* 0x000fe200078ec0ff */
[----:B------:R-:W-:Y:S01]  /*3470*/  @!P0 FMUL.FTZ R2, R25, R22 ;  /* 0x0000001619028220 */ /* 0x000fe20000410000 */
[----:B------:R-:W-:Y:S01]  /*3480*/  @!P0 SHF.L.U32 R33, R29, 0x10, RZ ;  /* 0x000000101d218819 */ /* 0x000fe200000006ff */
[----:B------:R-:W-:Y:S01]  /*3490*/  @!P0 FMUL.FTZ R3, R23, R20 ;  /* 0x0000001417038220 */ /* 0x000fe20000410000 */
[----:B------:R-:W-:Y:S01]  /*34a0*/  @!P0 SHF.L.U32 R34, R31, 0x10, RZ ;  /* 0x000000101f228819 */ /* 0x000fe200000006ff */
[----:B------:R-:W-:Y:S01]  /*34b0*/  @!P0 FMUL.FTZ R40, R23, R36 ;  /* 0x0000002417288220 */ /* 0x000fe20000410000 */
[----:B------:R-:W-:Y:S01]  /*34c0*/  @!P0 F2FP.BF16.PACK_AB R41, R0, R41 ;  /* 0x000000290029823e */ /* 0x000fe200000010ff */
[C---:B------:R-:W-:Y:S02]  /*34d0*/  @!P0 FMUL.FTZ R42, R24.reuse, R39 ;  /* 0x00000027182a8220 */ /* 0x040fe40000410000 */
[----:B------:R-:W-:Y:S02]  /*34e0*/  @!P0 FMUL.FTZ R4, R24, R21 ;  /* 0x0000001518048220 */ /* 0x000fe40000410000 */
[----:B------:R-:W-:Y:S02]  /*34f0*/  @!P0 FFMA.FTZ R2, R35, R33, R2 ;  /* 0x0000002123028223 */ /* 0x000fe40000010002 */
[----:B------:R-:W-:Y:S02]  /*3500*/  @!P0 FFMA.FTZ R3, R36, R37, R3 ;  /* 0x0000002524038223 */ /* 0x000fe40000010003 */
[----:B------:R-:W-:Y:S02]  /*3510*/  @!P0 FFMA.FTZ R40, R37, R20, -R40 ;  /* 0x0000001425288223 */ /* 0x000fe40000010828 */
[----:B------:R-:W-:Y:S02]  /*3520*/  @!P0 FFMA.FTZ R42, R34, R21, -R42 ;  /* 0x00000015222a8223 */ /* 0x000fe4000001082a */
[----:B------:R-:W-:Y:S01]  /*3530*/  @!P0 FFMA.FTZ R4, R39, R34, R4 ;  /* 0x0000002227048223 */ /* 0x000fe20000010004 */
[----:B------:R-:W-:Y:S01]  /*3540*/  @!P0 F2FP.BF16.PACK_AB R40, R3, R40 ;  /* 0x000000280328823e */ /* 0x000fe200000010ff */
[----:B------:R-:W-:Y:S02]  /*3550*/  @!P0 FFMA.FTZ R43, R33, R22, -R43 ;  /* 0x00000016212b8223 */ /* 0x000fe4000001082b */
[----:B------:R-:W-:Y:S02]  /*3560*/  @!P0 IMAD.MOV.U32 R28, RZ, RZ, R41 ;  /* 0x000000ffff1c8224 */ /* 0x000fe400078e0029 */
[----:B------:R-:W-:Y:S01]  /*3570*/  @!P0 IMAD.MOV.U32 R30, RZ, RZ, R40 ;  /* 0x000000ffff1e8224 */ /* 0x000fe200078e0028 */
[----:B------:R-:W-:Y:S02]  /*3580*/  @!P0 F2FP.BF16.PACK_AB R44, R2, R43 ;  /* 0x0000002b022c823e */ /* 0x000fe400000010ff */
[----:B------:R-:W-:Y:S02]  /*3590*/  @!P0 F2FP.BF16.PACK_AB R43, R4, R42 ;  /* 0x0000002a042b823e */ /* 0x000fe400000010ff */
[----:B------:R-:W-:Y:S02]  /*35a0*/  @!P0 MOV R29, R44 ;  /* 0x0000002c001d8202 */ /* 0x000fe40000000f00 */
[----:B------:R-:W-:Y:S05]  /*35b0*/  @!P0 MOV R31, R43 ;  /* 0x0000002b001f8202 */ /* 0x000fea0000000f00 */
[----:B------:R1:W-:Y:S08]  /*35c0*/  ST.E.128 [R148.64], R28 ;  /* 0x0000001c94007985 */ /* 0x0003f0000c101d06 */
[----:B------:R-:W2:Y:S06]  /*35d0*/  @!P1 LD.E.64 R38, [R56.64+0x40] ;  /* 0x0000400638269980 */ /* 0x000eac000c101b00 */
[----:B------:R-:W3:Y:S08]  /*35e0*/  LD.E.128 R24, [R142.64+0x80] ;  /* 0x000080068e187980 */ /* 0x000ef0000c101d00 */
[----:B------:R-:W4:Y:S01]  /*35f0*/  @!P1 LD.E.64 R20, [R8.64+0x40] ;  /* 0x0000400608149980 */ /* 0x000f22000c101b00 */
[C---:B--2---:R-:W-:Y:S01]  /*3600*/  @!P1 SHF.L.U32 R33, R38.reuse, 0x10, RZ ;  /* 0x0000001026219819 */ /* 0x044fe200000006ff */
[C---:B------:R-:W-:Y:S01]  /*3610*/  @!P1 IMAD.U32 R36, R39.reuse, 0x10000, RZ ;  /* 0x0001000027249824 */ /* 0x040fe200078e00ff */
[----:B------:R-:W-:Y:S02]  /*3620*/  @!P1 LOP3.LUT R35, R38, 0xffff0000, RZ, 0xc0, !PT ;  /* 0xffff000026239812 */ /* 0x000fe400078ec0ff */
[----:B------:R-:W-:Y:S01]  /*3630*/  @!P1 LOP3.LUT R39, R39, 0xffff0000, RZ, 0xc0, !PT ;  /* 0xffff000027279812 */ /* 0x000fe200078ec0ff */
[----:B---3--:R-:W-:Y:S01]  /*3640*/  @!P1 IMAD.U32 R37, R26, 0x10000, RZ ;  /* 0x000100001a259824 */ /* 0x008fe200078e00ff */
[C---:B------:R-:W-:Y:S02]  /*3650*/  @!P1 LOP3.LUT R32, R24.reuse, 0xffff0000, RZ, 0xc0, !PT ;  /* 0xffff000018209812 */ /* 0x040fe400078ec0ff */
[----:B------:R-:W-:Y:S02]  /*3660*/  @!P1 SHF.L.U32 R34, R24, 0x10, RZ ;  /* 0x0000001018229819 */ /* 0x000fe400000006ff */
[----:B-1----:R-:W-:Y:S01]  /*3670*/  @!P1 LOP3.LUT R29, R25, 0xffff0000, RZ, 0xc0, !PT ;  /* 0xffff0000191d9812 */ /* 0x002fe200078ec0ff */
[----:B------:R-:W-:Y:S01]  /*3680*/  @!P1 FMUL.FTZ R40, R32, R33 ;  /* 0x0000002120289220 */ /* 0x000fe20000410000 */
[----:B------:R-:W-:Y:S01]  /*3690*/  @!P1 LOP3.LUT R28, R27, 0xffff0000, RZ, 0xc0, !PT ;  /* 0xffff00001b1c9812 */ /* 0x000fe200078ec0ff */
        /* <DEDUP_REMOVED lines=9> */
[----:B------:R-:W-:Y:S01]  /*3730*/  @!P1 SHF.L.U32 R33, R25, 0x10, RZ ;  /* 0x0000001019219819 */ /* 0x000fe200000006ff */
[----:B------:R-:W-:Y:S01]  /*3740*/  @!P1 FMUL.FTZ R6, R29, R22 ;  /* 0x000000161d069220 */ /* 0x000fe20000410000 */
[----:B------:R-:W-:Y:S01]  /*3750*/  @!P1 SHF.L.U32 R34, R27, 0x10, RZ ;  /* 0x000000101b229819 */ /* 0x000fe200000006ff */
        /* <DEDUP_REMOVED lines=19> */
.L_x_2588:
[----:B------:R-:W-:Y:S05]  /*3890*/  BSYNC B0 ;  /* 0x0000000000007941 */ /* 0x000fea0003800000 */
.L_x_2587:
[C---:B------:R-:W-:Y:S01]  /*38a0*/  ISETP.GE.AND P0, PT, R86.reuse, R225, PT ;  /* 0x000000e15600720c */ /* 0x040fe20003f06270 */
[----:B------:R-:W-:Y:S03]  /*38b0*/  BSSY B0, `(.L_x_2589) ;  /* 0x000006c000007945 */ /* 0x000fe60003800000 */
[----:B------:R-:W-:Y:S11]  /*38c0*/  ISETP.GE.AND P0, PT, R86, R221, !P0 ;  /* 0x000000dd5600720c */ /* 0x000ff60004706270 */
[----:B------:R-:W-:Y:S02]  /*38d0*/  @!UPT UIADD3 URZ, URZ, URZ, URZ ;  /* 0x0000003f3f3ff290 */ /* 0x000fe4000fffe03f */
[----:B------:R-:W-:-:S05]  /*38e0*/  @!P0 BRA `(.L_x_2590) ;  /* 0x0000068000008947 */ /* 0x000fca0003800000 */
[----:B------:R-:W-:Y:S01]  /*38f0*/  ISETP.GE.AND P0, PT, R18, R17, PT ;  /* 0x000000111200720c */ /* 0x000fe20003f06270 */
[----:B------:R-:W-:Y:S01]  /*3900*/  IMAD.SHL.U32 R45, R183, 0x2, RZ ;  /* 0x00000002b72d7824 */ /* 0x000fe200078e00ff */
[----:B------:R-:W-:Y:S02]  /*3910*/  LEA R46, P1, R115, R142, 0x1 ;  /* 0x0000008e732e7211 */ /* 0x000fe400078208ff */
[----:B------:R-:W-:Y:S02]  /*3920*/  SHF.L.U64.HI R44, R183, 0x1, R165 ;  /* 0x00000001b72c7819 */ /* 0x000fe400000102a5 */
[----:B------:R-:W-:Y:S02]  /*3930*/  LEA.HI.X R47, R115, R143, R114, 0x1, P1 ;  /* 0x0000008f732f7211 */ /* 0x000fe400008f0c72 */
[C---:B------:R-:W-:Y:S02]  /*3940*/  IADD3 R42, P1, R45.reuse, R56, RZ ;  /* 0x000000382d2a7210 */ /* 0x040fe40007f3e0ff */
[----:B------:R-:W-:Y:S01]  /*3950*/  IADD3 R32, P2, R45, R12, RZ ;  /* 0x0000000c2d207210 */ /* 0x000fe20007f5e0ff */
[----:B------:R-:W2:Y:S01]  /*3960*/  LD.E.128 R28, [R46.64] ;  /* 0x000000062e1c7980 */ /* 0x000ea2000c101d00 */
[----:B------:R-:W-:Y:S02]  /*3970*/  IADD3.X R43, R44, R57, RZ, P1, !PT ;  /* 0x000000392c2b7210 */ /* 0x000fe40000ffe4ff */
[----:B------:R-:W-:Y:S01]  /*3980*/  ISETP.GE.AND P1, PT, R14, R17, PT ;  /* 0x000000110e00720c */ /* 0x000fe20003f26270 */
[----:B------:R-:W-:Y:S01]  /*3990*/  IMAD.X R33, R44, 0x1, R9, P2 ;  /* 0x000000012c217824 */ /* 0x000fe200010e0609 */
[C---:B------:R-:W-:Y:S02]  /*39a0*/  LEA R50, P2, R216.reuse, R142, 0x1 ;  /* 0x0000008ed8327211 */ /* 0x040fe400078408ff */
[C---:B------:R-:W-:Y:S01]  /*39b0*/  LEA R58, P3, R77.reuse, R148, 0x1 ;  /* 0x000000944d3a7211 */ /* 0x040fe200078608ff */
[----:B------:R-:W3:Y:S01]  /*39c0*/  @!P0 LD.E.64 R40, [R42.64] ;  /* 0x000000062a288980 */ /* 0x000ee2000c101b00 */
[----:B------:R-:W-:Y:S02]  /*39d0*/  LEA.HI.X R51, R216, R143, R217, 0x1, P2 ;  /* 0x0000008fd8337211 */ /* 0x000fe400010f0cd9 */
[----:B------:R-:W-:Y:S03]  /*39e0*/  LEA.HI.X R59, R77, R149, R78, 0x1, P3 ;  /* 0x000000954d3b7211 */ /* 0x000fe600018f0c4e */
[----:B------:R-:W4:Y:S01]  /*39f0*/  @!P0 LD.E.64 R20, [R32.64] ;  /* 0x0000000620148980 */ /* 0x000f22000c101b00 */
[C---:B--2---:R-:W-:Y:S01]  /*3a00*/  @!P0 IMAD.U32 R36, R28.reuse, 0x10000, RZ ;  /* 0x000100001c248824 */ /* 0x044fe200078e00ff */
[----:B-1----:R-:W-:Y:S01]  /*3a10*/  @!P0 LOP3.LUT R24, R28, 0xffff0000, RZ, 0xc0, !PT ;  /* 0xffff00001c188812 */ /* 0x002fe200078ec0ff */
[----:B------:R-:W-:Y:S01]  /*3a20*/  @!P0 IMAD.U32 R39, R30, 0x10000, RZ ;  /* 0x000100001e278824 */ /* 0x000fe200078e00ff */
[----:B------:R-:W-:Y:S01]  /*3a30*/  @!P0 LOP3.LUT R25, R29, 0xffff0000, RZ, 0xc0, !PT ;  /* 0xffff00001d198812 */ /* 0x000fe200078ec0ff */
[C---:B---3--:R-:W-:Y:S01]  /*3a40*/  @!P0 IMAD.U32 R38, R41.reuse, 0x10000, RZ ;  /* 0x0001000029268824 */ /* 0x048fe200078e00ff */
[C---:B------:R-:W-:Y:S02]  /*3a50*/  @!P0 SHF.L.U32 R35, R40.reuse, 0x10, RZ ;  /* 0x0000001028238819 */ /* 0x040fe400000006ff */
[----:B------:R-:W-:Y:S02]  /*3a60*/  @!P0 LOP3.LUT R37, R40, 0xffff0000, RZ, 0xc0, !PT ;  /* 0xffff000028258812 */ /* 0x000fe400078ec0ff */
[----:B------:R-:W-:Y:S01]  /*3a70*/  @!P0 LOP3.LUT R41, R41, 0xffff0000, RZ, 0xc0, !PT ;  /* 0xffff000029298812 */ /* 0x000fe200078ec0ff */
[C---:B----4-:R-:W-:Y:S01]  /*3a80*/  @!P0 IMAD.U32 R23, R20.reuse, 0x10000, RZ ;  /* 0x0001000014178824 */ /* 0x050fe200078e00ff */
[----:B------:R-:W-:Y:S01]  /*3a90*/  @!P0 LOP3.LUT R22, R20, 0xffff0000, RZ, 0xc0, !PT ;  /* 0xffff000014168812 */ /* 0x000fe200078ec0ff */
[C---:B------:R-:W-:Y:S02]  /*3aa0*/  @!P0 FMUL.FTZ R45, R24.reuse, R35 ;  /* 0x00000023182d8220 */ /* 0x040fe40000410000 */
[-C--:B------:R-:W-:Y:S01]  /*3ab0*/  @!P0 FMUL.FTZ R0, R24, R23.reuse ;  /* 0x0000001718008220 */ /* 0x080fe20000410000 */
[----:B------:R-:W-:Y:S01]  /*3ac0*/  @!P0 LOP3.LUT R24, R31, 0xffff0000, RZ, 0xc0, !PT ;  /* 0xffff00001f188812 */ /* 0x000fe200078ec0ff */
[----:B------:R-:W-:Y:S01]  /*3ad0*/  @!P0 FFMA.FTZ R45, R36, R23, -R45 ;  /* 0x00000017242d8223 */ /* 0x000fe2000001082d */
[----:B------:R-:W-:Y:S01]  /*3ae0*/  @!P0 LOP3.LUT R23, R30, 0xffff0000, RZ, 0xc0, !PT ;  /* 0xffff00001e178812 */ /* 0x000fe200078ec0ff */
[C---:B------:R-:W-:Y:S01]  /*3af0*/  @!P0 IMAD.U32 R20, R21.reuse, 0x10000, RZ ;  /* 0x0001000015148824 */ /* 0x040fe200078e00ff */
[----:B------:R-:W-:Y:S01]  /*3b00*/  @!P0 LOP3.LUT R21, R21, 0xffff0000, RZ, 0xc0, !PT ;  /* 0xffff000015158812 */ /* 0x000fe200078ec0ff */
[----:B------:R-:W-:Y:S01]  /*3b10*/  @!P0 FFMA.FTZ R0, R35, R36, R0 ;  /* 0x0000002423008223 */ /* 0x000fe20000010000 */
[----:B------:R-:W-:Y:S01]  /*3b20*/  @!P0 SHF.L.U32 R35, R29, 0x10, RZ ;  /* 0x000000101d238819 */ /* 0x000fe200000006ff */
[----:B------:R-:W-:Y:S01]  /*3b30*/  @!P0 FMUL.FTZ R2, R25, R22 ;  /* 0x0000001619028220 */ /* 0x000fe20000410000 */
[----:B------:R-:W-:Y:S01]  /*3b40*/  @!P0 SHF.L.U32 R36, R31, 0x10, RZ ;  /* 0x000000101f248819 */ /* 0x000fe200000006ff */
[C---:B------:R-:W-:Y:S01]  /*3b50*/  @!P0 FMUL.FTZ R3, R23.reuse, R20 ;  /* 0x0000001417038220 */ /* 0x040fe20000410000 */
[----:B------:R-:W-:Y:S01]  /*3b60*/  @!P0 F2FP.BF16.PACK_AB R45, R0, R45 ;  /* 0x0000002d002d823e */ /* 0x000fe200000010ff */
[----:B------:R-:W-:Y:S02]  /*3b70*/  @!P0 FMUL.FTZ R44, R23, R38 ;  /* 0x00000026172c8220 */ /* 0x000fe40000410000 */
[----:B------:R-:W-:Y:S02]  /*3b80*/  @!P0 FMUL.FTZ R47, R25, R37 ;  /* 0x00000025192f8220 */ /* 0x000fe40000410000 */
        /* <DEDUP_REMOVED lines=14> */
[----:B------:R-:W-:Y:S02]  /*3c70*/  @!P0 MOV R31, R47 ;  /* 0x0000002f001f8202 */ /* 0x000fe40000000f00 */
[C---:B------:R-:W-:Y:S03]  /*3c80*/  LEA R48, P0, R110.reuse, R148, 0x1 ;  /* 0x000000946e307211 */ /* 0x040fe600078008ff */
[----:B------:R1:W-:Y:S01]  /*3c90*/  ST.E.128 [R58.64], R28 ;  /* 0x0000001c3a007985 */ /* 0x0003e2000c101d06 */
[----:B------:R-:W-:Y:S07]  /*3ca0*/  LEA.HI.X R49, R110, R149, R109, 0x1, P0 ;  /* 0x000000956e317211 */ /* 0x000fee00000f0c6d */
[----:B------:R-:W2:Y:S08]  /*3cb0*/  LD.E.128 R24, [R50.64] ;  /* 0x0000000632187980 */ /* 0x000eb0000c101d00 */
[----:B------:R-:W3:Y:S06]  /*3cc0*/  @!P1 LD.E.64 R40, [R42.64+0x40] ;  /* 0x000040062a289980 */ /* 0x000eec000c101b00 */
[----:B------:R-:W4:Y:S01]  /*3cd0*/  @!P1 LD.E.64 R20, [R32.64+0x40] ;  /* 0x0000400620149980 */ /* 0x000f22000c101b00 */
[C---:B--2---:R-:W-:Y:S01]  /*3ce0*/  @!P1 IMAD.U32 R36, R24.reuse, 0x10000, RZ ;  /* 0x0001000018249824 */ /* 0x044fe200078e00ff */
[----:B------:R-:W-:Y:S01]  /*3cf0*/  @!P1 LOP3.LUT R34, R24, 0xffff0000, RZ, 0xc0, !PT ;  /* 0xffff000018229812 */ /* 0x000fe200078ec0ff */
[----:B------:R-:W-:Y:S01]  /*3d00*/  @!P1 IMAD.U32 R39, R26, 0x10000, RZ ;  /* 0x000100001a279824 */ /* 0x000fe200078e00ff */
[----:B-1----:R-:W-:Y:S02]  /*3d10*/  @!P1 LOP3.LUT R29, R25, 0xffff0000, RZ, 0xc0, !PT ;  /* 0xffff0000191d9812 */ /* 0x002fe400078ec0ff */
[----:B------:R-:W-:Y:S01]  /*3d20*/  @!P1 LOP3.LUT R28, R27, 0xffff0000, RZ, 0xc0, !PT ;  /* 0xffff00001b1c9812 */ /* 0x000fe200078ec0ff */
[C---:B---3--:R-:W-:Y:S01]  /*3d30*/  @!P1 IMAD.U32 R35, R40.reuse, 0x10000, RZ ;  /* 0x0001000028239824 */ /* 0x048fe200078e00ff */
[C---:B------:R-:W-:Y:S02]  /*3d40*/  @!P1 SHF.L.U32 R38, R41.reuse, 0x10, RZ ;  /* 0x0000001029269819 */ /* 0x040fe400000006ff */
[----:B------:R-:W-:Y:S01]  /*3d50*/  @!P1 LOP3.LUT R37, R40, 0xffff0000, RZ, 0xc0, !PT ;  /* 0xffff000028259812 */ /* 0x000fe200078ec0ff */
        /* <DEDUP_REMOVED lines=27> */
[----:B------:R-:W-:Y:S02]  /*3f10*/  @!P1 IMAD.MOV.U32 R24, RZ, RZ, R44 ;  /* 0x000000ffff189224 */ /* 0x000fe400078e002c */
[----:B------:R-:W-:Y:S01]  /*3f20*/  @!P1 IMAD.MOV.U32 R26, RZ, RZ, R46 ;  /* 0x000000ffff1a9224 */ /* 0x000fe200078e002e */
[----:B------:R-:W-:Y:S02]  /*3f30*/  @!P1 F2FP.BF16.PACK_AB R47, R8, R47 ;  /* 0x0000002f082f923e */ /* 0x000fe400000010ff */
[----:B------:R-:W-:Y:S02]  /*3f40*/  @!P1 MOV R25, R45 ;  /* 0x0000002d00199202 */ /* 0x000fe40000000f00 */
[----:B------:R-:W-:Y:S05]  /*3f50*/  @!P1 MOV R27, R47 ;  /* 0x0000002f001b9202 */ /* 0x000fea0000000f00 */
[----:B------:R1:W-:Y:S02]  /*3f60*/  ST.E.128 [R48.64], R24 ;  /* 0x0000001830007985 */ /* 0x0003e4000c101d06 */
.L_x_2590:
[----:B------:R-:W-:Y:S05]  /*3f70*/  BSYNC B0 ;  /* 0x0000000000007941 */ /* 0x000fea0003800000 */
.L_x_2589:
        /* <DEDUP_REMOVED lines=109> */
.L_x_2592:
[----:B------:R-:W-:Y:S05]  /*4650*/  BSYNC B0 ;  /* 0x0000000000007941 */ /* 0x000fea0003800000 */
.L_x_2591:
[C---:B------:R-:W-:Y:S01]  /*4660*/  ISETP.GE.AND P0, PT, R84.reuse, R225, PT ;  /* 0x000000e15400720c */ /* 0x040fe20003f06270 */
[----:B------:R-:W-:Y:S03]  /*4670*/  BSSY B0, `(.L_x_2593) ;  /* 0x000006f000007945 */ /* 0x000fe60003800000 */
[----:B------:R-:W-:Y:S11]  /*4680*/  ISETP.GE.AND P0, PT, R84, R221, !P0 ;  /* 0x000000dd5400720c */ /* 0x000ff60004706270 */
[----:B------:R-:W-:Y:S02]  /*4690*/  @!UPT UIADD3 URZ, URZ, URZ, URZ ;  /* 0x0000003f3f3ff290 */ /* 0x000fe4000fffe03f */
[----:B------:R-:W-:-:S05]  /*46a0*/  @!P0 BRA `(.L_x_2594) ;  /* 0x000006b000008947 */ /* 0x000fca0003800000 */
[----:B------:R-:W-:Y:S01]  /*46b0*/  IMAD R44, R219, 0x60, RZ ;  /* 0x00000060db2c7824 */ /* 0x000fe200078e02ff */
[C---:B------:R-:W-:Y:S01]  /*46c0*/  SHF.L.U32 R45, R177.reuse, 0x1, RZ ;  /* 0x00000001b12d7819 */ /* 0x040fe200000006ff */
[----:B-1----:R-:W-:Y:S01]  /*46d0*/  IMAD.WIDE.U32 R48, R218, 0x60, R142 ;  /* 0x00000060da307825 */ /* 0x002fe200078e008e */
[-C--:B------:R-:W-:Y:S02]  /*46e0*/  ISETP.GE.AND P0, PT, R18, R17.reuse, PT ;  /* 0x000000111200720c */ /* 0x080fe40003f06270 */
[----:B------:R-:W-:Y:S01]  /*46f0*/  SHF.L.U64.HI R46, R177, 0x1, R162 ;  /* 0x00000001b12e7819 */ /* 0x000fe200000102a2 */
[----:B------:R-:W-:Y:S01]  /*4700*/  IMAD.WIDE.U32 R58, R134, 0x60, R148 ;  /* 0x00000060863a7825 */ /* 0x000fe200078e0094 */
[C---:B------:R-:W-:Y:S02]  /*4710*/  IADD3 R32, P2, R45.reuse, R12, RZ ;  /* 0x0000000c2d207210 */ /* 0x040fe40007f5e0ff */
[----:B------:R-:W-:Y:S02]  /*4720*/  IADD3 R42, P1, R45, R56, RZ ;  /* 0x000000382d2a7210 */ /* 0x000fe40007f3e0ff */
[----:B------:R-:W-:Y:S01]  /*4730*/  IADD3 R47, R49, R44, RZ ;  /* 0x0000002c312f7210 */ /* 0x000fe20007ffe0ff */
[C---:B------:R-:W-:Y:S02]  /*4740*/  IMAD.X R33, R46.reuse, 0x1, R9, P2 ;  /* 0x000000012e217824 */ /* 0x040fe400010e0609 */
[----:B------:R-:W-:Y:S01]  /*4750*/  IMAD.X R43, R46, 0x1, R57, P1 ;  /* 0x000000012e2b7824 */ /* 0x000fe200008e0639 */
[----:B------:R-:W-:Y:S01]  /*4760*/  MOV R46, R48 ;  /* 0x00000030002e7202 */ /* 0x000fe20000000f00 */
[----:B------:R-:W-:Y:S01]  /*4770*/  IMAD R48, R135, 0x60, RZ ;  /* 0x0000006087307824 */ /* 0x000fe200078e02ff */
[----:B------:R-:W-:Y:S01]  /*4780*/  ISETP.GE.AND P1, PT, R14, R17, PT ;  /* 0x000000110e00720c */ /* 0x000fe20003f26270 */
[----:B------:R-:W2:Y:S02]  /*4790*/  @!P0 LD.E.64 R20, [R32.64] ;  /* 0x0000000620148980 */ /* 0x000ea4000c101b00 */
[----:B------:R-:W-:Y:S01]  /*47a0*/  IMAD.IADD R59, R59, 0x1, R48 ;  /* 0x000000013b3b7824 */ /* 0x000fe200078e0230 */
[C---:B------:R-:W-:Y:S03]  /*47b0*/  LEA R48, P2, R212.reuse, R142, 0x1 ;  /* 0x0000008ed4307211 */ /* 0x040fe600078408ff */
[----:B------:R-:W3:Y:S01]  /*47c0*/  LD.E.128 R28, [R46.64] ;  /* 0x000000062e1c7980 */ /* 0x000ee2000c101d00 */
[----:B------:R-:W-:Y:S07]  /*47d0*/  LEA.HI.X R49, R212, R143, R213, 0x1, P2 ;  /* 0x0000008fd4317211 */ /* 0x000fee00010f0cd5 */
[----:B------:R-:W4:Y:S01]  /*47e0*/  @!P0 LD.E.64 R40, [R42.64] ;  /* 0x000000062a288980 */ /* 0x000f22000c101b00 */
[C---:B--2---:R-:W-:Y:S01]  /*47f0*/  @!P0 IMAD.U32 R23, R20.reuse, 0x10000, RZ ;  /* 0x0001000014178824 */ /* 0x044fe200078e00ff */
[----:B------:R-:W-:Y:S02]  /*4800*/  @!P0 LOP3.LUT R22, R20, 0xffff0000, RZ, 0xc0, !PT ;  /* 0xffff000014168812 */ /* 0x000fe400078ec0ff */
[C---:B------:R-:W-:Y:S02]  /*4810*/  @!P0 SHF.L.U32 R20, R21.reuse, 0x10, RZ ;  /* 0x0000001015148819 */ /* 0x040fe400000006ff */
[----:B------:R-:W-:Y:S01]  /*4820*/  @!P0 LOP3.LUT R21, R21, 0xffff0000, RZ, 0xc0, !PT ;  /* 0xffff000015158812 */ /* 0x000fe200078ec0ff */
[C---:B---3--:R-:W-:Y:S01]  /*4830*/  @!P0 IMAD.U32 R36, R28.reuse, 0x10000, RZ ;  /* 0x000100001c248824 */ /* 0x048fe200078e00ff */
[----:B------:R-:W-:Y:S01]  /*4840*/  @!P0 LOP3.LUT R24, R28, 0xffff0000, RZ, 0xc0, !PT ;  /* 0xffff00001c188812 */ /* 0x000fe200078ec0ff */
[----:B------:R-:W-:Y:S01]  /*4850*/  @!P0 IMAD.U32 R39, R30, 0x10000, RZ ;  /* 0x000100001e278824 */ /* 0x000fe200078e00ff */
[----:B------:R-:W-:Y:S03]  /*4860*/  @!P0 LOP3.LUT R25, R29, 0xffff0000, RZ, 0xc0, !PT ;  /* 0xffff00001d198812 */ /* 0x000fe600078ec0ff */
[----:B------:R-:W-:Y:S02]  /*4870*/  @!P0 FMUL.FTZ R0, R24, R23 ;  /* 0x0000001718008220 */ /* 0x000fe40000410000 */
[C---:B----4-:R-:W-:Y:S01]  /*4880*/  @!P0 IMAD.U32 R35, R40.reuse, 0x10000, RZ ;  /* 0x0001000028238824 */ /* 0x050fe200078e00ff */
[----:B------:R-:W-:Y:S01]  /*4890*/  @!P0 LOP3.LUT R37, R40, 0xffff0000, RZ, 0xc0, !PT ;  /* 0xffff000028258812 */ /* 0x000fe200078ec0ff */
[----:B------:R-:W-:Y:S01]  /*48a0*/  @!P0 FMUL.FTZ R2, R25, R22 ;  /* 0x0000001619028220 */ /* 0x000fe20000410000 */
[C---:B------:R-:W-:Y:S01]  /*48b0*/  @!P0 SHF.L.U32 R38, R41.reuse, 0x10, RZ ;  /* 0x0000001029268819 */ /* 0x040fe200000006ff */
[----:B------:R-:W-:Y:S01]  /*48c0*/  @!P0 FMUL.FTZ R45, R24, R35 ;  /* 0x00000023182d8220 */ /* 0x000fe20000410000 */
[----:B------:R-:W-:Y:S01]  /*48d0*/  @!P0 LOP3.LUT R41, R41, 0xffff0000, RZ, 0xc0, !PT ;  /* 0xffff000029298812 */ /* 0x000fe200078ec0ff */
[----:B------:R-:W-:Y:S01]  /*48e0*/  @!P0 FFMA.FTZ R0, R35, R36, R0 ;  /* 0x0000002423008223 */ /* 0x000fe20000010000 */
[----:B------:R-:W-:Y:S01]  /*48f0*/  @!P0 LOP3.LUT R24, R31, 0xffff0000, RZ, 0xc0, !PT ;  /* 0xffff00001f188812 */ /* 0x000fe200078ec0ff */
[----:B------:R-:W-:Y:S01]  /*4900*/  @!P0 FFMA.FTZ R45, R36, R23, -R45 ;  /* 0x00000017242d8223 */ /* 0x000fe2000001082d */
[----:B------:R-:W-:Y:S01]  /*4910*/  @!P0 LOP3.LUT R23, R30, 0xffff0000, RZ, 0xc0, !PT ;  /* 0xffff00001e178812 */ /* 0x000fe200078ec0ff */
[----:B------:R-:W-:Y:S01]  /*4920*/  @!P0 FMUL.FTZ R47, R25, R37 ;  /* 0x00000025192f8220 */ /* 0x000fe20000410000 */
[----:B------:R-:W-:Y:S01]  /*4930*/  @!P0 SHF.L.U32 R35, R29, 0x10, RZ ;  /* 0x000000101d238819 */ /* 0x000fe200000006ff */
[----:B------:R-:W-:Y:S01]  /*4940*/  @!P0 FMUL.FTZ R46, R24, R41 ;  /* 0x00000029182e8220 */ /* 0x000fe20000410000 */
[----:B------:R-:W-:Y:S01]  /*4950*/  @!P0 SHF.L.U32 R36, R31, 0x10, RZ ;  /* 0x000000101f248819 */ /* 0x000fe200000006ff */
[----:B------:R-:W-:Y:S01]  /*4960*/  @!P0 FMUL.FTZ R3, R23, R20 ;  /* 0x0000001417038220 */ /* 0x000fe20000410000 */
[----:B------:R-:W-:Y:S01]  /*4970*/  @!P0 F2FP.BF16.PACK_AB R45, R0, R45 ;  /* 0x0000002d002d823e */ /* 0x000fe200000010ff */
[----:B------:R-:W-:Y:S02]  /*4980*/  @!P0 FMUL.FTZ R4, R24, R21 ;  /* 0x0000001518048220 */ /* 0x000fe40000410000 */
[----:B------:R-:W-:Y:S01]  /*4990*/  @!P0 FFMA.FTZ R2, R37, R35, R2 ;  /* 0x0000002325028223 */ /* 0x000fe20000010002 */
[----:B------:R-:W-:Y:S01]  /*49a0*/  @!P0 MOV R28, R45 ;  /* 0x0000002d001c8202 */ /* 0x000fe20000000f00 */
[----:B------:R-:W-:Y:S02]  /*49b0*/  @!P0 FMUL.FTZ R44, R23, R38 ;  /* 0x00000026172c8220 */ /* 0x000fe40000410000 */
[----:B------:R-:W-:Y:S02]  /*49c0*/  @!P0 FFMA.FTZ R3, R38, R39, R3 ;  /* 0x0000002726038223 */ /* 0x000fe40000010003 */
[----:B------:R-:W-:Y:S02]  /*49d0*/  @!P0 FFMA.FTZ R46, R36, R21, -R46 ;  /* 0x00000015242e8223 */ /* 0x000fe4000001082e */
[----:B------:R-:W-:Y:S02]  /*49e0*/  @!P0 FFMA.FTZ R4, R41, R36, R4 ;  /* 0x0000002429048223 */ /* 0x000fe40000010004 */
[----:B------:R-:W-:Y:S02]  /*49f0*/  @!P0 FFMA.FTZ R47, R35, R22, -R47 ;  /* 0x00000016232f8223 */ /* 0x000fe4000001082f */
[----:B------:R-:W-:Y:S03]  /*4a00*/  @!P0 FFMA.FTZ R44, R39, R20, -R44 ;  /* 0x00000014272c8223 */ /* 0x000fe6000001082c */
[----:B------:R-:W-:Y:S02]  /*4a10*/  @!P0 F2FP.BF16.PACK_AB R50, R2, R47 ;  /* 0x0000002f0232823e */ /* 0x000fe400000010ff */
[----:B------:R-:W-:Y:S02]  /*4a20*/  @!P0 F2FP.BF16.PACK_AB R47, R4, R46 ;  /* 0x0000002e042f823e */ /* 0x000fe400000010ff */
[----:B------:R-:W-:Y:S01]  /*4a30*/  @!P0 F2FP.BF16.PACK_AB R44, R3, R44 ;  /* 0x0000002c032c823e */ /* 0x000fe200000010ff */
[----:B------:R-:W-:Y:S02]  /*4a40*/  @!P0 IMAD.MOV.U32 R29, RZ, RZ, R50 ;  /* 0x000000ffff1d8224 */ /* 0x000fe400078e0032 */
[----:B------:R-:W-:Y:S01]  /*4a50*/  @!P0 IMAD.MOV.U32 R31, RZ, RZ, R47 ;  /* 0x000000ffff1f8224 */ /* 0x000fe200078e002f */
[----:B------:R-:W-:Y:S05]  /*4a60*/  @!P0 MOV R30, R44 ;  /* 0x0000002c001e8202 */ /* 0x000fea0000000f00 */
[----:B------:R1:W-:Y:S08]  /*4a70*/  ST.E.128 [R58.64], R28 ;  /* 0x0000001c3a007985 */ /* 0x0003f0000c101d06 */
[----:B------:R-:W2:Y:S06]  /*4a80*/  @!P1 LD.E.64 R40, [R42.64+0x40] ;  /* 0x000040062a289980 */ /* 0x000eac000c101b00 */
[----:B------:R3:W4:Y:S08]  /*4a90*/  LD.E.128 R24, [R48.64] ;  /* 0x0000000630187980 */ /* 0x000730000c101d00 */
[----:B------:R-:W5:Y:S01]  /*4aa0*/  @!P1 LD.E.64 R20, [R32.64+0x40] ;  /* 0x0000400620149980 */ /* 0x000f62000c101b00 */
[C---:B---3--:R-:W-:Y:S04]  /*4ab0*/  LEA R48, P0, R104.reuse, R148, 0x1 ;  /* 0x0000009468307211 */ /* 0x048fe800078008ff */
[----:B------:R-:W-:Y:S02]  /*4ac0*/  LEA.HI.X R49, R104, R149, R103, 0x1, P0 ;  /* 0x0000009568317211 */ /* 0x000fe400000f0c67 */
[C---:B--2---:R-:W-:Y:S01]  /*4ad0*/  @!P1 SHF.L.U32 R35, R40.reuse, 0x10, RZ ;  /* 0x0000001028239819 */ /* 0x044fe200000006ff */
[C---:B------:R-:W-:Y:S01]  /*4ae0*/  @!P1 IMAD.U32 R38, R41.reuse, 0x10000, RZ ;  /* 0x0001000029269824 */ /* 0x040fe200078e00ff */
[----:B------:R-:W-:Y:S02]  /*4af0*/  @!P1 LOP3.LUT R37, R40, 0xffff0000, RZ, 0xc0, !PT ;  /* 0xffff000028259812 */ /* 0x000fe400078ec0ff */
[----:B------:R-:W-:Y:S01]  /*4b00*/  @!P1 LOP3.LUT R41, R41, 0xffff0000, RZ, 0xc0, !PT ;  /* 0xffff000029299812 */ /* 0x000fe200078ec0ff */
[----:B----4-:R-:W-:Y:S01]  /*4b10*/  @!P1 IMAD.U32 R39, R26, 0x10000, RZ ;  /* 0x000100001a279824 */ /* 0x010fe200078e00ff */
[C---:B------:R-:W-:Y:S02]  /*4b20*/  @!P1 LOP3.LUT R34, R24.reuse, 0xffff0000, RZ, 0xc0, !PT ;  /* 0xffff000018229812 */ /* 0x040fe400078ec0ff */
[----:B------:R-:W-:Y:S02]  /*4b30*/  @!P1 SHF.L.U32 R36, R24, 0x10, RZ ;  /* 0x0000001018249819 */ /* 0x000fe400000006ff */
[----:B-1----:R-:W-:Y:S01]  /*4b40*/  @!P1 LOP3.LUT R29, R25, 0xffff0000, RZ, 0xc0, !PT ;  /* 0xffff0000191d9812 */ /* 0x002fe200078ec0ff */
[----:B------:R-:W-:Y:S01]  /*4b50*/  @!P1 FMUL.FTZ R44, R34, R35 ;  /* 0x00000023222c9220 */ /* 0x000fe20000410000 */
[----:B------:R-:W-:Y:S02]  /*4b60*/  @!P1 LOP3.LUT R28, R27, 0xffff0000, RZ, 0xc0, !PT ;  /* 0xffff00001b1c9812 */ /* 0x000fe400078ec0ff */
[C---:B-----5:R-:W-:Y:S01]  /*4b70*/  @!P1 SHF.L.U32 R23, R20.reuse, 0x10, RZ ;  /* 0x0000001014179819 */ /* 0x060fe200000006ff */
[----:B------:R-:W-:Y:S01]  /*4b80*/  @!P1 FMUL.FTZ R45, R29, R37 ;  /* 0x000000251d2d9220 */ /* 0x000fe20000410000 */
[----:B------:R-:W-:Y:S01]  /*4b90*/  @!P1 LOP3.LUT R22, R20, 0xffff0000, RZ, 0xc0, !PT ;  /* 0xffff000014169812 */ /* 0x000fe200078ec0ff */
[C---:B------:R-:W-:Y:S01]  /*4ba0*/  @!P1 IMAD.U32 R20, R21.reuse, 0x10000, RZ ;  /* 0x0001000015149824 */ /* 0x040fe200078e00ff */
[----:B------:R-:W-:Y:S01]  /*4bb0*/  @!P1 LOP3.LUT R21, R21, 0xffff0000, RZ, 0xc0, !PT ;  /* 0xffff000015159812 */ /* 0x000fe200078ec0ff */
[-C--:B------:R-:W-:Y:S02]  /*4bc0*/  @!P1 FMUL.FTZ R5, R34, R23.reuse ;  /* 0x0000001722059220 */ /* 0x080fe40000410000 */
        /* <DEDUP_REMOVED lines=25> */
.L_x_2594:
[----:B------:R-:W-:Y:S05]  /*4d60*/  BSYNC B0 ;  /* 0x0000000000007941 */ /* 0x000fea0003800000 */
.L_x_2593:
        /* <DEDUP_REMOVED lines=109> */
.L_x_2596:
[----:B------:R-:W-:Y:S05]  /*5440*/  BSYNC B0 ;  /* 0x0000000000007941 */ /* 0x000fea0003800000 */
.L_x_2595:
        /* <DEDUP_REMOVED lines=112> */
.L_x_2598:
[----:B------:R-:W-:Y:S05]  /*5b50*/  BSYNC B0 ;  /* 0x0000000000007941 */ /* 0x000fea0003800000 */
.L_x_2597:
        /* <DEDUP_REMOVED lines=112> */
.L_x_2600:
[----:B------:R-:W-:Y:S05]  /*6260*/  BSYNC B0 ;  /* 0x0000000000007941 */ /* 0x000fea0003800000 */
.L_x_2599:
[C---:B------:R-:W-:Y:S01]  /*6270*/  ISETP.GE.AND P0, PT, R178.reuse, R225, PT ;  /* 0x000000e1b200720c */ /* 0x040fe20003f06270 */
[----:B------:R-:W-:Y:S03]  /*6280*/  BSSY B0, `(.L_x_2601) ;  /* 0x000006f000007945 */ /* 0x000fe60003800000 */
[----:B------:R-:W-:Y:S11]  /*6290*/  ISETP.GE.AND P0, PT, R178, R221, !P0 ;  /* 0x000000ddb200720c */ /* 0x000ff60004706270 */
[----:B------:R-:W-:Y:S02]  /*62a0*/  @!UPT UIADD3 URZ, URZ, URZ, URZ ;  /* 0x0000003f3f3ff290 */ /* 0x000fe4000fffe03f */
[----:B------:R-:W-:-:S05]  /*62b0*/  @!P0 BRA `(.L_x_2602) ;  /* 0x000006b000008947 */ /* 0x000fca0003800000 */
[----:B------:R-:W-:Y:S01]  /*62c0*/  IMAD R42, R219, 0xe0, RZ ;  /* 0x000000e0db2a7824 */ /* 0x000fe200078e02ff */
[C---:B------:R-:W-:Y:S01]  /*62d0*/  SHF.L.U32 R43, R169.reuse, 0x1, RZ ;  /* 0x00000001a92b7819 */ /* 0x040fe200000006ff */
[----:B------:R-:W-:Y:S01]  /*62e0*/  IMAD.WIDE.U32 R46, R218, 0xe0, R142 ;  /* 0x000000e0da2e7825 */ /* 0x000fe200078e008e */
[-C--:B------:R-:W-:Y:S02]  /*62f0*/  ISETP.GE.AND P0, PT, R18, R17.reuse, PT ;  /* 0x000000111200720c */ /* 0x080fe40003f06270 */
[----:B------:R-:W-:Y:S01]  /*6300*/  SHF.L.U64.HI R44, R169, 0x1, R154 ;  /* 0x00000001a92c7819 */ /* 0x000fe2000001029a */
[----:B------:R-:W-:Y:S01]  /*6310*/  IMAD.WIDE.U32 R50, R134, 0xe0, R148 ;  /* 0x000000e086327825 */ /* 0x000fe200078e0094 */
[C---:B------:R-:W-:Y:S02]  /*6320*/  IADD3 R32, P2, R43.reuse, R12, RZ ;  /* 0x0000000c2b207210 */ /* 0x040fe40007f5e0ff */
[----:B------:R-:W-:Y:S02]  /*6330*/  IADD3 R40, P1, R43, R56, RZ ;  /* 0x000000382b287210 */ /* 0x000fe40007f3e0ff */
[----:B------:R-:W-:Y:S01]  /*6340*/  IADD3 R43, R47, R42, RZ ;  /* 0x0000002a2f2b7210 */ /* 0x000fe20007ffe0ff */
[C---:B------:R-:W-:Y:S01]  /*6350*/  IMAD.X R33, R44.reuse, 0x1, R9, P2 ;  /* 0x000000012c217824 */ /* 0x040fe200010e0609 */
[----:B------:R-:W-:Y:S01]  /*6360*/  MOV R42, R46 ;  /* 0x0000002e002a7202 */ /* 0x000fe20000000f00 */
[----:B------:R-:W-:Y:S01]  /*6370*/  IMAD.X R41, R44, 0x1, R57, P1 ;  /* 0x000000012c297824 */ /* 0x000fe200008e0639 */
[----:B------:R-:W-:Y:S01]  /*6380*/  ISETP.GE.AND P1, PT, R14, R17, PT ;  /* 0x000000110e00720c */ /* 0x000fe20003f26270 */
[----:B------:R-:W-:Y:S01]  /*6390*/  IMAD R46, R135, 0xe0, RZ ;  /* 0x000000e0872e7824 */ /* 0x000fe200078e02ff */
[----:B------:R-:W2:Y:S03]  /*63a0*/  @!P0 LD.E.64 R20, [R32.64] ;  /* 0x0000000620148980 */ /* 0x000ea6000c101b00 */
[----:B------:R-:W-:Y:S01]  /*63b0*/  IMAD.IADD R51, R51, 0x1, R46 ;  /* 0x0000000133337824 */ /* 0x000fe200078e022e */
[C---:B------:R-:W-:Y:S02]  /*63c0*/  LEA R46, P2, R125.reuse, R142, 0x1 ;  /* 0x0000008e7d2e7211 */ /* 0x040fe400078408ff */
[----:B-1----:R-:W3:Y:S02]  /*63d0*/  LD.E.128 R24, [R42.64] ;  /* 0x000000062a187980 */ /* 0x002ee4000c101d00 */
[----:B------:R-:W-:Y:S06]  /*63e0*/  LEA.HI.X R47, R125, R143, R124, 0x1, P2 ;  /* 0x0000008f7d2f7211 */ /* 0x000fec00010f0c7c */
[----:B------:R-:W4:Y:S01]  /*63f0*/  @!P0 LD.E.64 R38, [R40.64] ;  /* 0x0000000628268980 */ /* 0x000f22000c101b00 */
[C---:B--2---:R-:W-:Y:S01]  /*6400*/  @!P0 IMAD.U32 R22, R20.reuse, 0x10000, RZ ;  /* 0x0001000014168824 */ /* 0x044fe200078e00ff */
[----:B------:R-:W-:Y:S02]  /*6410*/  @!P0 LOP3.LUT R20, R20, 0xffff0000, RZ, 0xc0, !PT ;  /* 0xffff000014148812 */ /* 0x000fe400078ec0ff */
[C---:B------:R-:W-:Y:S02]  /*6420*/  @!P0 SHF.L.U32 R17, R21.reuse, 0x10, RZ ;  /* 0x0000001015118819 */ /* 0x040fe400000006ff */
[----:B------:R-:W-:Y:S01]  /*6430*/  @!P0 LOP3.LUT R21, R21, 0xffff0000, RZ, 0xc0, !PT ;  /* 0xffff000015158812 */ /* 0x000fe200078ec0ff */
[C---:B---3--:R-:W-:Y:S01]  /*6440*/  @!P0 IMAD.U32 R35, R24.reuse, 0x10000, RZ ;  /* 0x0001000018238824 */ /* 0x048fe200078e00ff */
[----:B------:R-:W-:Y:S02]  /*6450*/  @!P0 LOP3.LUT R23, R24, 0xffff0000, RZ, 0xc0, !PT ;  /* 0xffff000018178812 */ /* 0x000fe400078ec0ff */
[----:B------:R-:W-:Y:S03]  /*6460*/  @!P0 LOP3.LUT R28, R26, 0xffff0000, RZ, 0xc0, !PT ;  /* 0xffff00001a1c8812 */ /* 0x000fe600078ec0ff */
[----:B------:R-:W-:Y:S02]  /*6470*/  @!P0 FMUL.FTZ R0, R23, R22 ;  /* 0x0000001617008220 */ /* 0x000fe40000410000 */
[C---:B----4-:R-:W-:Y:S01]  /*6480*/  @!P0 IMAD.U32 R34, R38.reuse, 0x10000, RZ ;  /* 0x0001000026228824 */ /* 0x050fe200078e00ff */
[----:B------:R-:W-:Y:S01]  /*6490*/  @!P0 LOP3.LUT R36, R38, 0xffff0000, RZ, 0xc0, !PT ;  /* 0xffff000026248812 */ /* 0x000fe200078ec0ff */
[----:B------:R-:W-:Y:S01]  /*64a0*/  @!P0 FMUL.FTZ R3, R28, R17 ;  /* 0x000000111c038220 */ /* 0x000fe20000410000 */
[----:B------:R-:W-:Y:S01]  /*64b0*/  @!P0 SHF.L.U32 R38, R27, 0x10, RZ ;  /* 0x000000101b268819 */ /* 0x000fe200000006ff */
[----:B------:R-:W-:Y:S01]  /*64c0*/  @!P0 FMUL.FTZ R43, R23, R34 ;  /* 0x00000022172b8220 */ /* 0x000fe20000410000 */
[----:B------:R-:W-:Y:S01]  /*64d0*/  @!P0 LOP3.LUT R23, R25, 0xffff0000, RZ, 0xc0, !PT ;  /* 0xffff000019178812 */ /* 0x000fe200078ec0ff */
[----:B------:R-:W-:Y:S01]  /*64e0*/  @!P0 FFMA.FTZ R0, R34, R35, R0 ;  /* 0x0000002322008223 */ /* 0x000fe20000010000 */
[----:B------:R-:W-:Y:S01]  /*64f0*/  @!P0 SHF.L.U32 R37, R39, 0x10, RZ ;  /* 0x0000001027258819 */ /* 0x000fe200000006ff */
[----:B------:R-:W-:Y:S01]  /*6500*/  @!P0 FFMA.FTZ R43, R35, R22, -R43 ;  /* 0x00000016232b8223 */ /* 0x000fe2000001082b */
[----:B------:R-:W-:Y:S01]  /*6510*/  @!P0 LOP3.LUT R39, R39, 0xffff0000, RZ, 0xc0, !PT ;  /* 0xffff000027278812 */ /* 0x000fe200078ec0ff */
[----:B------:R-:W-:Y:S01]  /*6520*/  @!P0 FMUL.FTZ R2, R23, R20 ;  /* 0x0000001417028220 */ /* 0x000fe20000410000 */
[----:B------:R-:W-:Y:S01]  /*6530*/  @!P0 SHF.L.U32 R35, R25, 0x10, RZ ;  /* 0x0000001019238819 */ /* 0x000fe200000006ff */
[----:B------:R-:W-:Y:S01]  /*6540*/  @!P0 IMAD.U32 R34, R26, 0x10000, RZ ;  /* 0x000100001a228824 */ /* 0x000fe200078e00ff */
[----:B------:R-:W-:Y:S01]  /*6550*/  @!P0 LOP3.LUT R22, R27, 0xffff0000, RZ, 0xc0, !PT ;  /* 0xffff00001b168812 */ /* 0x000fe200078ec0ff */
[----:B------:R-:W-:Y:S01]  /*6560*/  @!P0 FMUL.FTZ R45, R23, R36 ;  /* 0x00000024172d8220 */ /* 0x000fe20000410000 */
[----:B------:R-:W-:Y:S01]  /*6570*/  @!P0 F2FP.BF16.PACK_AB R43, R0, R43 ;  /* 0x0000002b002b823e */ /* 0x000fe200000010ff */
[----:B------:R-:W-:Y:S02]  /*6580*/  @!P0 FFMA.FTZ R2, R36, R35, R2 ;  /* 0x0000002324028223 */ /* 0x000fe40000010002 */
[C---:B------:R-:W-:Y:S01]  /*6590*/  @!P0 FMUL.FTZ R44, R22.reuse, R39 ;  /* 0x00000027162c8220 */ /* 0x040fe20000410000 */
[----:B------:R-:W-:Y:S01]  /*65a0*/  @!P0 MOV R24, R43 ;  /* 0x0000002b00188202 */ /* 0x000fe20000000f00 */
[----:B------:R-:W-:Y:S02]  /*65b0*/  @!P0 FMUL.FTZ R4, R22, R21 ;  /* 0x0000001516048220 */ /* 0x000fe40000410000 */
[----:B------:R-:W-:Y:S02]  /*65c0*/  @!P0 FMUL.FTZ R42, R28, R37 ;  /* 0x000000251c2a8220 */ /* 0x000fe40000410000 */
[----:B------:R-:W-:Y:S02]  /*65d0*/  @!P0 FFMA.FTZ R3, R37, R34, R3 ;  /* 0x0000002225038223 */ /* 0x000fe40000010003 */
[----:B------:R-:W-:Y:S02]  /*65e0*/  @!P0 FFMA.FTZ R45, R35, R20, -R45 ;  /* 0x00000014232d8223 */ /* 0x000fe4000001082d */
[----:B------:R-:W-:Y:S02]  /*65f0*/  @!P0 FFMA.FTZ R44, R38, R21, -R44 ;  /* 0x00000015262c8223 */ /* 0x000fe4000001082c */
[----:B------:R-:W-:Y:S01]  /*6600*/  @!P0 FFMA.FTZ R4, R39, R38, R4 ;  /* 0x0000002627048223 */ /* 0x000fe20000010004 */
[----:B------:R-:W-:Y:S01]  /*6610*/  @!P0 F2FP.BF16.PACK_AB R48, R2, R45 ;  /* 0x0000002d0230823e */ /* 0x000fe200000010ff */
[----:B------:R-:W-:Y:S03]  /*6620*/  @!P0 FFMA.FTZ R42, R34, R17, -R42 ;  /* 0x00000011222a8223 */ /* 0x000fe6000001082a */
[----:B------:R-:W-:Y:S01]  /*6630*/  @!P0 F2FP.BF16.PACK_AB R45, R4, R44 ;  /* 0x0000002c042d823e */ /* 0x000fe200000010ff */
[----:B------:R-:W-:Y:S01]  /*6640*/  @!P0 IMAD.MOV.U32 R25, RZ, RZ, R48 ;  /* 0x000000ffff198224 */ /* 0x000fe200078e0030 */
[----:B------:R-:W-:Y:S03]  /*6650*/  @!P0 F2FP.BF16.PACK_AB R42, R3, R42 ;  /* 0x0000002a032a823e */ /* 0x000fe600000010ff */
[----:B------:R-:W-:Y:S01]  /*6660*/  @!P0 IMAD.MOV.U32 R27, RZ, RZ, R45 ;  /* 0x000000ffff1b8224 */ /* 0x000fe200078e002d */
[----:B------:R-:W-:Y:S05]  /*6670*/  @!P0 MOV R26, R42 ;  /* 0x0000002a001a8202 */ /* 0x000fea0000000f00 */
[----:B------:R1:W-:Y:S08]  /*6680*/  ST.E.128 [R50.64], R24 ;  /* 0x0000001832007985 */ /* 0x0003f0000c101d06 */
[----:B------:R-:W2:Y:S06]  /*6690*/  @!P1 LD.E.64 R20, [R32.64+0x40] ;  /* 0x0000400620149980 */ /* 0x000eac000c101b00 */
[----:B------:R-:W3:Y:S06]  /*66a0*/  @!P1 LD.E.64 R38, [R40.64+0x40] ;  /* 0x0000400628269980 */ /* 0x000eec000c101b00 */
[----:B------:R4:W5:Y:S02]  /*66b0*/  LD.E.128 R28, [R46.64] ;  /* 0x000000062e1c7980 */ /* 0x000964000c101d00 */
[C---:B----4-:R-:W-:Y:S04]  /*66c0*/  LEA R46, P0, R96.reuse, R148, 0x1 ;  /* 0x00000094602e7211 */ /* 0x050fe800078008ff */
[----:B------:R-:W-:Y:S02]  /*66d0*/  LEA.HI.X R47, R96, R149, R95, 0x1, P0 ;  /* 0x00000095602f7211 */ /* 0x000fe400000f0c5f */
[C---:B--2---:R-:W-:Y:S01]  /*66e0*/  @!P1 SHF.L.U32 R22, R20.reuse, 0x10, RZ ;  /* 0x0000001014169819 */ /* 0x044fe200000006ff */
[C---:B------:R-:W-:Y:S01]  /*66f0*/  @!P1 IMAD.U32 R17, R21.reuse, 0x10000, RZ ;  /* 0x0001000015119824 */ /* 0x040fe200078e00ff */
[----:B------:R-:W-:Y:S02]  /*6700*/  @!P1 LOP3.LUT R20, R20, 0xffff0000, RZ, 0xc0, !PT ;  /* 0xffff000014149812 */ /* 0x000fe400078ec0ff */
[----:B------:R-:W-:Y:S01]  /*6710*/  @!P1 LOP3.LUT R21, R21, 0xffff0000, RZ, 0xc0, !PT ;  /* 0xffff000015159812 */ /* 0x000fe200078ec0ff */
[C---:B---3--:R-:W-:Y:S01]  /*6720*/  @!P1 IMAD.U32 R37, R39.reuse, 0x10000, RZ ;  /* 0x0001000027259824 */ /* 0x048fe200078e00ff */
[C---:B------:R-:W-:Y:S02]  /*6730*/  @!P1 SHF.L.U32 R34, R38.reuse, 0x10, RZ ;  /* 0x0000001026229819 */ /* 0x040fe400000006ff */
[----:B------:R-:W-:Y:S02]  /*6740*/  @!P1 LOP3.LUT R36, R38, 0xffff0000, RZ, 0xc0, !PT ;  /* 0xffff000026249812 */ /* 0x000fe400078ec0ff */
[----:B------:R-:W-:Y:S02]  /*6750*/  @!P1 LOP3.LUT R39, R39, 0xffff0000, RZ, 0xc0, !PT ;  /* 0xffff000027279812 */ /* 0x000fe400078ec0ff */
[C---:B-----5:R-:W-:Y:S02]  /*6760*/  @!P1 LOP3.LUT R23, R28.reuse, 0xffff0000, RZ, 0xc0, !PT ;  /* 0xffff00001c179812 */ /* 0x060fe400078ec0ff */
[----:B------:R-:W-:Y:S02]  /*6770*/  @!P1 SHF.L.U32 R35, R28, 0x10, RZ ;  /* 0x000000101c239819 */ /* 0x000fe400000006ff */
[----:B-1----:R-:W-:Y:S01]  /*6780*/  @!P1 LOP3.LUT R24, R30, 0xffff0000, RZ, 0xc0, !PT ;  /* 0xffff00001e189812 */ /* 0x002fe200078ec0ff */
        /* <DEDUP_REMOVED lines=8> */
[----:B------:R-:W-:Y:S02]  /*6810*/  @!P1 FMUL.FTZ R6, R23, R20 ;  /* 0x0000001417069220 */ /* 0x000fe40000410000 */
        /* <DEDUP_REMOVED lines=21> */
.L_x_2602:
[----:B------:R-:W-:Y:S05]  /*6970*/  BSYNC B0 ;  /* 0x0000000000007941 */ /* 0x000fea0003800000 */
.L_x_2601:
        /* <DEDUP_REMOVED lines=8> */
.L_x_2586:
[----:B------:R-:W-:Y:S01]  /*6a00*/  BSSY B1, `(.L_x_2604) ;  /* 0x00000ab000017945 */ /* 0x000fe20003800000 */
[----:B------:R-:W-:-:S05]  /*6a10*/  @!P2 BRA `(.L_x_2605) ;  /* 0x00000a900000a947 */ /* 0x000fca0003800000 */
[----:B------:R1:W5:Y:S01]  /*6a20*/  LD.E.128 R64, [R142.64] ;  /* 0x000000068e407980 */ /* 0x000362000c101d00 */
[----:B------:R-:W-:Y:S01]  /*6a30*/  ISETP.GE.AND P0, PT, R18, R17, PT ;  /* 0x000000111200720c */ /* 0x000fe20003f06270 */
[----:B------:R-:W-:Y:S01]  /*6a40*/  @!UPT UIADD3 URZ, URZ, URZ, URZ ;  /* 0x0000003f3f3ff290 */ /* 0x000fe2000fffe03f */
[----:B------:R-:W-:Y:S11]  /*6a50*/  BSSY B0, `(.L_x_2606) ;  /* 0x0000050000007945 */ /* 0x000ff60003800000 */
[----:B------:R-:W-:-:S05]  /*6a60*/  @P0 BRA `(.L_x_2607) ;  /* 0x000004e000000947 */ /* 0x000fca0003800000 */
[----:B------:R-:W-:Y:S01]  /*6a70*/  LEA.HI R235, R17, R17, RZ, 0x1 ;  /* 0x0000001111eb7211 */ /* 0x000fe200078f08ff */
[----:B-----5:R-:W-:Y:S01]  /*6a80*/  IMAD.U32 R37, R64, 0x10000, RZ ;  /* 0x0001000040257824 */ /* 0x020fe200078e00ff */
[----:B------:R-:W-:Y:S01]  /*6a90*/  MOV R233, RZ ;  /* 0x000000ff00e97202 */ /* 0x000fe20000000f00 */
[----:B------:R-:W-:Y:S01]  /*6aa0*/  IMAD.U32 R44, R66, 0x10000, RZ ;  /* 0x00010000422c7824 */ /* 0x000fe200078e00ff */
[----:B------:R-:W-:Y:S02]  /*6ab0*/  SHF.R.S32.HI R235, RZ, 0x1, R235 ;  /* 0x00000001ffeb7819 */ /* 0x000fe400000114eb */
[----:B------:R-:W-:Y:S02]  /*6ac0*/  LOP3.LUT R39, R64, 0xffff0000, RZ, 0xc0, !PT ;  /* 0xffff000040277812 */ /* 0x000fe400078ec0ff */
[----:B------:R-:W-:Y:S01]  /*6ad0*/  ISETP.GE.AND P1, PT, R18, R235, PT ;  /* 0x000000eb1200720c */ /* 0x000fe20003f26270 */
[--C-:B------:R-:W-:Y:S01]  /*6ae0*/  IMAD.MOV.U32 R239, RZ, RZ, R235.reuse ;  /* 0x000000ffffef7224 */ /* 0x100fe200078e00eb */
[C---:B------:R-:W-:Y:S02]  /*6af0*/  SHF.L.U32 R40, R65.reuse, 0x10, RZ ;  /* 0x0000001041287819 */ /* 0x040fe400000006ff */
        /* <DEDUP_REMOVED lines=32> */
[C---:B----4-:R-:W-:Y:S01]  /*6d00*/  LOP3.LUT R38, R60.reuse, 0xffff0000, RZ, 0xc0, !PT ;  /* 0xffff00003c267812 */ /* 0x050fe200078ec0ff */
[----:B------:R-:W-:Y:S01]  /*6d10*/  FMUL.FTZ R0, R31, R34 ;  /* 0x000000221f007220 */ /* 0x000fe20000410000 */
[C---:B------:R-:W-:Y:S01]  /*6d20*/  SHF.L.U32 R20, R23.reuse, 0x10, RZ ;  /* 0x0000001017147819 */ /* 0x040fe200000006ff */
[----:B------:R-:W-:Y:S01]  /*6d30*/  IMAD.U32 R36, R60, 0x10000, RZ ;  /* 0x000100003c247824 */ /* 0x000fe200078e00ff */
[----:B------:R-:W-:Y:S01]  /*6d40*/  LOP3.LUT R22, R23, 0xffff0000, RZ, 0xc0, !PT ;  /* 0xffff000017167812 */ /* 0x000fe200078ec0ff */
[----:B------:R-:W-:Y:S01]  /*6d50*/  @!P1 FADD.FTZ R33, -R33, -RZ ;  /* 0x800000ff21219221 */ /* 0x000fe20000010100 */
[----:B------:R-:W-:Y:S01]  /*6d60*/  SHF.L.U32 R23, R243, 0x10, RZ ;  /* 0x00000010f3177819 */ /* 0x000fe200000006ff */
[----:B------:R-:W-:Y:S01]  /*6d70*/  FMUL.FTZ R2, R29, R32 ;  /* 0x000000201d027220 */ /* 0x000fe20000410000 */
[----:B------:R-:W-:Y:S01]  /*6d80*/  SHF.L.U32 R41, R61, 0x10, RZ ;  /* 0x000000103d297819 */ /* 0x000fe200000006ff */
[----:B------:R-:W-:Y:S01]  /*6d90*/  FMUL.FTZ R3, R26, R35 ;  /* 0x000000231a037220 */ /* 0x000fe20000410000 */
[----:B------:R-:W-:Y:S01]  /*6da0*/  LOP3.LUT R21, R243, 0xffff0000, RZ, 0xc0, !PT ;  /* 0xffff0000f3157812 */ /* 0x000fe200078ec0ff */
[----:B------:R-:W-:Y:S01]  /*6db0*/  @!P1 FADD.FTZ R30, -R30, -RZ ;  /* 0x800000ff1e1e9221 */ /* 0x000fe20000010100 */
[----:B------:R-:W-:Y:S01]  /*6dc0*/  LOP3.LUT R42, R61, 0xffff0000, RZ, 0xc0, !PT ;  /* 0xffff00003d2a7812 */ /* 0x000fe200078ec0ff */
[----:B------:R-:W-:Y:S01]  /*6dd0*/  FFMA.FTZ R0, R37, R36, R0 ;  /* 0x0000002425007223 */ /* 0x000fe20000010000 */
[----:B------:R-:W-:Y:S01]  /*6de0*/  LOP3.LUT R46, R62, 0xffff0000, RZ, 0xc0, !PT ;  /* 0xffff00003e2e7812 */ /* 0x000fe200078ec0ff */
[----:B------:R-:W-:Y:S01]  /*6df0*/  FMUL.FTZ R4, R28, R33 ;  /* 0x000000211c047220 */ /* 0x000fe20000410000 */
[----:B------:R-:W-:Y:S01]  /*6e00*/  SHF.L.U32 R49, R63, 0x10, RZ ;  /* 0x000000103f317819 */ /* 0x000fe200000006ff */
[----:B------:R-:W-:Y:S01]  /*6e10*/  @!P1 FADD.FTZ R27, -R27, -RZ ;  /* 0x800000ff1b1b9221 */ /* 0x000fe20000010100 */
[----:B------:R-:W-:Y:S01]  /*6e20*/  LOP3.LUT R50, R63, 0xffff0000, RZ, 0xc0, !PT ;  /* 0xffff00003f327812 */ /* 0x000fe200078ec0ff */
[----:B------:R-:W-:Y:S02]  /*6e30*/  FFMA.FTZ R2, R39, R38, R2 ;  /* 0x0000002627027223 */ /* 0x000fe40000010002 */
[----:B------:R-:W-:Y:S02]  /*6e40*/  @!P1 FADD.FTZ R23, -R23, -RZ ;  /* 0x800000ff17179221 */ /* 0x000fe40000010100 */
[----:B------:R-:W-:Y:S01]  /*6e50*/  FMUL.FTZ R5, R25, R30 ;  /* 0x0000001e19057220 */ /* 0x000fe20000410000 */
[----:B------:R-:W-:Y:S01]  /*6e60*/  F2FP.BF16.PACK_AB R64, R2, R0 ;  /* 0x000000000240723e */ /* 0x000fe200000010ff */
[----:B------:R-:W-:Y:S02]  /*6e70*/  IMAD.U32 R45, R62, 0x10000, RZ ;  /* 0x000100003e2d7824 */ /* 0x000fe400078e00ff */
[----:B------:R-:W-:Y:S02]  /*6e80*/  FFMA.FTZ R3, R40, R41, R3 ;  /* 0x0000002928037223 */ /* 0x000fe40000010003 */
[----:B------:R-:W-:Y:S02]  /*6e90*/  @!P1 FADD.FTZ R21, -R21, -RZ ;  /* 0x800000ff15159221 */ /* 0x000fe40000010100 */
[----:B------:R-:W-:Y:S02]  /*6ea0*/  FMUL.FTZ R6, R24, R27 ;  /* 0x0000001b18067220 */ /* 0x000fe40000410000 */
[----:B------:R-:W-:Y:S02]  /*6eb0*/  FFMA.FTZ R4, R43, R42, R4 ;  /* 0x0000002a2b047223 */ /* 0x000fe40000010004 */
[----:B------:R-:W-:Y:S02]  /*6ec0*/  FMUL.FTZ R7, R20, R23 ;  /* 0x0000001714077220 */ /* 0x000fe40000410000 */
[----:B------:R-:W-:Y:S01]  /*6ed0*/  FFMA.FTZ R5, R44, R45, R5 ;  /* 0x0000002d2c057223 */ /* 0x000fe20000010005 */
[----:B------:R-:W-:Y:S01]  /*6ee0*/  F2FP.BF16.PACK_AB R65, R4, R3 ;  /* 0x000000030441723e */ /* 0x000fe200000010ff */
[----:B------:R-:W-:Y:S02]  /*6ef0*/  FMUL.FTZ R8, R22, R21 ;  /* 0x0000001516087220 */ /* 0x000fe40000410000 */
[----:B------:R-:W-:Y:S02]  /*6f00*/  FFMA.FTZ R6, R47, R46, R6 ;  /* 0x0000002e2f067223 */ /* 0x000fe40000010006 */
[----:B------:R-:W-:Y:S02]  /*6f10*/  FFMA.FTZ R7, R48, R49, R7 ;  /* 0x0000003130077223 */ /* 0x000fe40000010007 */
[----:B------:R-:W-:Y:S01]  /*6f20*/  FFMA.FTZ R8, R51, R50, R8 ;  /* 0x0000003233087223 */ /* 0x000fe20000010008 */
[----:B------:R-:W-:Y:S04]  /*6f30*/  F2FP.BF16.PACK_AB R66, R6, R5 ;  /* 0x000000050642723e */ /* 0x000fe800000010ff */
[----:B------:R-:W-:Y:S02]  /*6f40*/  F2FP.BF16.PACK_AB R67, R8, R7 ;  /* 0x000000070843723e */ /* 0x000fe400000010ff */
.L_x_2607:
[----:B------:R-:W-:Y:S05]  /*6f50*/  BSYNC B0 ;  /* 0x0000000000007941 */ /* 0x000fea0003800000 */
.L_x_2606:
[----:B-----5:R2:W-:Y:S01]  /*6f60*/  ST.E.128 [R148.64], R64 ;  /* 0x0000004094007985 */ /* 0x0205e2000c101d06 */
[----:B------:R-:W-:Y:S01]  /*6f70*/  ISETP.GE.AND P0, PT, R14, R17, PT ;  /* 0x000000110e00720c */ /* 0x000fe20003f06270 */
[----:B------:R-:W-:Y:S02]  /*6f80*/  BSSY B0, `(.L_x_2608) ;  /* 0x0000051000007945 */ /* 0x000fe40003800000 */
[----:B------:R2:W5:Y:S10]  /*6f90*/  LD.E.128 R48, [R142.64+0x80] ;  /* 0x000080068e307980 */ /* 0x000574000c101d00 */
[----:B------:R-:W-:-:S05]  /*6fa0*/  @P0 BRA `(.L_x_2609) ;  /* 0x000004e000000947 */ /* 0x000fca0003800000 */
[----:B------:R-:W-:Y:S01]  /*6fb0*/  LEA.HI R59, R17, R17, RZ, 0x1 ;  /* 0x00000011113b7211 */ /* 0x000fe200078f08ff */
[----:B--2---:R-:W-:Y:S01]  /*6fc0*/  IMAD.MOV.U32 R65, RZ, RZ, RZ ;  /* 0x000000ffff417224 */ /* 0x004fe200078e00ff */
        /* <DEDUP_REMOVED lines=19> */
[----:B------:R-:W2:Y:S03]  /*7100*/  LD.E.128 R64, [R66.64+0x80] ;  /* 0x0000800642407980 */ /* 0x000ea6000c101d00 */
[C---:B------:R-:W-:Y:S04]  /*7110*/  LEA R40, P0, R233.reuse, R146, 0x1 ;  /* 0x00000092e9287211 */ /* 0x040fe800078008ff */
[----:B------:R-:W-:Y:S01]  /*7120*/  LEA.HI.X.SX32 R41, R233, R147, 0x1, P0 ;  /* 0x00000093e9297211 */ /* 0x000fe200000f0eff */
[----:B------:R-:W3:Y:S08]  /*7130*/  LD.E.128 R20, [R20.64+0x80] ;  /* 0x0000800614147980 */ /* 0x000ef0000c101d00 */
[----:B------:R-:W4:Y:S01]  /*7140*/  LD.E.128 R60, [R40.64+0x80] ;  /* 0x00008006283c7980 */ /* 0x000f22000c101d00 */
        /* <DEDUP_REMOVED lines=52> */
.L_x_2609:
[----:B------:R-:W-:Y:S05]  /*7490*/  BSYNC B0 ;  /* 0x0000000000007941 */ /* 0x000fea0003800000 */
.L_x_2608:
[----:B-----5:R3:W-:Y:S02]  /*74a0*/  ST.E.128 [R148.64+0x80], R48 ;  /* 0x0000803094007985 */ /* 0x0207e4000c101d06 */
.L_x_2605:
[----:B------:R-:W-:Y:S05]  /*74b0*/  BSYNC B1 ;  /* 0x0000000000017941 */ /* 0x000fea0003800000 */
.L_x_2604:
[C---:B------:R-:W-:Y:S01]  /*74c0*/  ISETP.GE.AND P0, PT, R86.reuse, R225, PT ;  /* 0x000000e15600720c */ /* 0x040fe20003f06270 */
[----:B------:R-:W-:Y:S03]  /*74d0*/  BSSY B1, `(.L_x_2610) ;  /* 0x00000bc000017945 */ /* 0x000fe60003800000 */
[----:B------:R-:W-:Y:S11]  /*74e0*/  ISETP.GE.AND P0, PT, R86, R221, !P0 ;  /* 0x000000dd5600720c */ /* 0x000ff60004706270 */
[----:B------:R-:W-:Y:S02]  /*74f0*/  @!UPT UIADD3 URZ, URZ, URZ, URZ ;  /* 0x0000003f3f3ff290 */ /* 0x000fe4000fffe03f */
[----:B------:R-:W-:-:S05]  /*7500*/  @!P0 BRA `(.L_x_2611) ;  /* 0x00000b8000008947 */ /* 0x000fca0003800000 */
[C---:B------:R-:W-:Y:S01]  /*7510*/  LEA R238, P0, R115.reuse, R142, 0x1 ;  /* 0x0000008e73ee7211 */ /* 0x040fe200078008ff */
        /* <DEDUP_REMOVED lines=12> */
[C---:B---3--:R-:W-:Y:S01]  /*75e0*/  IMAD.U32 R48, R67.reuse, 0x10000, RZ ;  /* 0x0001000043307824 */ /* 0x048fe200078e00ff */
        /* <DEDUP_REMOVED lines=17> */
[----:B------:R-:W4:Y:S03]  /*7700*/  LD.E.128 R240, [R240.64] ;  /* 0x00000006f0f07980 */ /* 0x000f26000c101d00 */
[----:B------:R-:W-:Y:S02]  /*7710*/  LEA.HI.X.SX32 R52, R52, R165, 0x1, P0 ;  /* 0x000000a534347211 */ /* 0x000fe400000f0eff */
[C---:B------:R-:W-:Y:S04]  /*7720*/  LEA R58, P0, R233.reuse, R146, 0x1 ;  /* 0x00000092e93a7211 */ /* 0x040fe800078008ff */
[----:B------:R-:W-:Y:S05]  /*7730*/  LEA.HI.X R59, R233, R147, R52, 0x1, P0 ;  /* 0x00000093e93b7211 */ /* 0x000fea00000f0c34 */
[----:B--2---:R-:W2:Y:S01]  /*7740*/  LD.E.128 R60, [R58.64] ;  /* 0x000000063a3c7980 */ /* 0x004ea2000c101d00 */
[C---:B---3--:R-:W-:Y:S01]  /*7750*/  IMAD.U32 R31, R20.reuse, 0x10000, RZ ;  /* 0x00010000141f7824 */ /* 0x048fe200078e00ff */
[----:B------:R-:W-:Y:S01]  /*7760*/  LOP3.LUT R29, R20, 0xffff0000, RZ, 0xc0, !PT ;  /* 0xffff0000141d7812 */ /* 0x000fe200078ec0ff */
[C---:B------:R-:W-:Y:S01]  /*7770*/  IMAD.U32 R25, R22.reuse, 0x10000, RZ ;  /* 0x0001000016197824 */ /* 0x040fe200078e00ff */
[----:B------:R-:W-:Y:S01]  /*7780*/  SHF.L.U32 R26, R21, 0x10, RZ ;  /* 0x00000010151a7819 */ /* 0x000fe200000006ff */
[----:B------:R-:W-:Y:S01]  /*7790*/  IMAD.U32 R20, R23, 0x10000, RZ ;  /* 0x0001000017147824 */ /* 0x000fe200078e00ff */
[----:B------:R-:W-:Y:S02]  /*77a0*/  LOP3.LUT R28, R21, 0xffff0000, RZ, 0xc0, !PT ;  /* 0xffff0000151c7812 */ /* 0x000fe400078ec0ff */
[----:B------:R-:W-:Y:S01]  /*77b0*/  LOP3.LUT R24, R22, 0xffff0000, RZ, 0xc0, !PT ;  /* 0xffff000016187812 */ /* 0x000fe200078ec0ff */
[----:B----4-:R-:W-:Y:S01]  /*77c0*/  IMAD.U32 R35, R241, 0x10000, RZ ;  /* 0x00010000f1237824 */ /* 0x010fe200078e00ff */
        /* <DEDUP_REMOVED lines=13> */
[C---:B--2---:R-:W-:Y:S01]  /*78a0*/  IMAD.U32 R36, R60.reuse, 0x10000, RZ ;  /* 0x000100003c247824 */ /* 0x044fe200078e00ff */
        /* <DEDUP_REMOVED lines=30> */
.L_x_2613:
[----:B------:R-:W-:Y:S05]  /*7a90*/  BSYNC B0 ;  /* 0x0000000000007941 */ /* 0x000fea0003800000 */
.L_x_2612:
[C---:B------:R-:W-:Y:S01]  /*7aa0*/  LEA R2, P1, R77.reuse, R148, 0x1 ;  /* 0x000000944d027211 */ /* 0x040fe200078208ff */
[----:B------:R-:W-:Y:S01]  /*7ab0*/  BSSY B0, `(.L_x_2614) ;  /* 0x000005a000007945 */ /* 0x000fe20003800000 */
[C---:B--2---:R-:W-:Y:S02]  /*7ac0*/  LEA R238, P0, R216.reuse, R142, 0x1 ;  /* 0x0000008ed8ee7211 */ /* 0x044fe400078008ff */
[----:B------:R-:W-:Y:S02]  /*7ad0*/  LEA.HI.X R3, R77, R149, R78, 0x1, P1 ;  /* 0x000000954d037211 */ /* 0x000fe400008f0c4e */
[----:B------:R-:W-:Y:S02]  /*7ae0*/  LEA.HI.X R239, R216, R143, R217, 0x1, P0 ;  /* 0x0000008fd8ef7211 */ /* 0x000fe400000f0cd9 */
[----:B------:R-:W-:Y:S01]  /*7af0*/  ISETP.GE.AND P0, PT, R14, R17, PT ;  /* 0x000000110e00720c */ /* 0x000fe20003f06270 */
[----:B-----5:R2:W-:Y:S04]  /*7b00*/  ST.E.128 [R2.64], R64 ;  /* 0x0000004002007985 */ /* 0x0205e8000c101d06 */
[----:B---3--:R2:W5:Y:S08]  /*7b10*/  LD.E.128 R48, [R238.64] ;  /* 0x00000006ee307980 */ /* 0x008570000c101d00 */
        /* <DEDUP_REMOVED lines=19> */
[C---:B------:R-:W-:Y:S02]  /*7c50*/  LEA R66, P0, R65.reuse, R144, 0x1 ;  /* 0x0000009041427211 */ /* 0x040fe400078008ff */
        /* <DEDUP_REMOVED lines=63> */
.L_x_2615:
[----:B------:R-:W-:Y:S05]  /*8050*/  BSYNC B0 ;  /* 0x0000000000007941 */ /* 0x000fea0003800000 */
.L_x_2614:
[C---:B--2---:R-:W-:Y:S04]  /*8060*/  LEA R2, P0, R110.reuse, R148, 0x1 ;  /* 0x000000946e027211 */ /* 0x044fe800078008ff */
[----:B------:R-:W-:Y:S05]  /*8070*/  LEA.HI.X R3, R110, R149, R109, 0x1, P0 ;  /* 0x000000956e037211 */ /* 0x000fea00000f0c6d */
[----:B-----5:R2:W-:Y:S04]  /*8080*/  ST.E.128 [R2.64], R48 ;  /* 0x0000003002007985 */ /* 0x0205e8000c101d06 */
.L_x_2611:
[----:B------:R-:W-:Y:S05]  /*8090*/  BSYNC B1 ;  /* 0x0000000000017941 */ /* 0x000fea0003800000 */
.L_x_2610:
        /* <DEDUP_REMOVED lines=93> */
.L_x_2619:
[----:B------:R-:W-:Y:S05]  /*8670*/  BSYNC B0 ;  /* 0x0000000000007941 */ /* 0x000fea0003800000 */
.L_x_2618:
        /* <DEDUP_REMOVED lines=91> */
.L_x_2621:
[----:B------:R-:W-:Y:S05]  /*8c30*/  BSYNC B0 ;  /* 0x0000000000007941 */ /* 0x000fea0003800000 */
.L_x_2620:
[C---:B--2---:R-:W-:Y:S04]  /*8c40*/  LEA R2, P0, R106.reuse, R148, 0x1 ;  /* 0x000000946a027211 */ /* 0x044fe800078008ff */
[----:B------:R-:W-:Y:S05]  /*8c50*/  LEA.HI.X R3, R106, R149, R105, 0x1, P0 ;  /* 0x000000956a037211 */ /* 0x000fea00000f0c69 */
[----:B-----5:R2:W-:Y:S04]  /*8c60*/  ST.E.128 [R2.64], R48 ;  /* 0x0000003002007985 */ /* 0x0205e8000c101d06 */
.L_x_2617:
[----:B------:R-:W-:Y:S05]  /*8c70*/  BSYNC B1 ;  /* 0x0000000000017941 */ /* 0x000fea0003800000 */
.L_x_2616:
[C---:B------:R-:W-:Y:S01]  /*8c80*/  ISETP.GE.AND P0, PT, R84.reuse, R225, PT ;  /* 0x000000e15400720c */ /* 0x040fe20003f06270 */
[----:B------:R-:W-:Y:S03]  /*8c90*/  BSSY B1, `(.L_x_2622) ;  /* 0x00000be000017945 */ /* 0x000fe60003800000 */
[----:B------:R-:W-:Y:S11]  /*8ca0*/  ISETP.GE.AND P0, PT, R84, R221, !P0 ;  /* 0x000000dd5400720c */ /* 0x000ff60004706270 */
[----:B------:R-:W-:Y:S02]  /*8cb0*/  @!UPT UIADD3 URZ, URZ, URZ, URZ ;  /* 0x0000003f3f3ff290 */ /* 0x000fe4000fffe03f */
[----:B------:R-:W-:-:S05]  /*8cc0*/  @!P0 BRA `(.L_x_2623) ;  /* 0x00000ba000008947 */ /* 0x000fca0003800000 */
        /* <DEDUP_REMOVED lines=89> */
.L_x_2625:
[----:B------:R-:W-:Y:S05]  /*9260*/  BSYNC B0 ;  /* 0x0000000000007941 */ /* 0x000fea0003800000 */
.L_x_2624:
[----:B------:R-:W-:Y:S01]  /*9270*/  IMAD.WIDE.U32 R4, R134, 0x60, R148 ;  /* 0x0000006086047825 */ /* 0x000fe200078e0094 */
[C---:B------:R-:W-:Y:S01]  /*9280*/  LEA R2, P0, R212.reuse, R142, 0x1 ;  /* 0x0000008ed4027211 */ /* 0x040fe200078008ff */
[----:B------:R-:W-:Y:S02]  /*9290*/  BSSY B0, `(.L_x_2626) ;  /* 0x000005a000007945 */ /* 0x000fe40003800000 */
[----:B------:R-:W-:Y:S01]  /*92a0*/  IMAD R0, R135, 0x60, RZ ;  /* 0x0000006087007824 */ /* 0x000fe200078e02ff */
[----:B------:R-:W-:Y:S02]  /*92b0*/  LEA.HI.X R3, R212, R143, R213, 0x1, P0 ;  /* 0x0000008fd4037211 */ /* 0x000fe400000f0cd5 */
[----:B------:R-:W-:Y:S02]  /*92c0*/  ISETP.GE.AND P0, PT, R14, R17, PT ;  /* 0x000000110e00720c */ /* 0x000fe40003f06270 */
[----:B------:R-:W-:Y:S05]  /*92d0*/  IADD3 R5, R5, R0, RZ ;  /* 0x0000000005057210 */ /* 0x000fea0007ffe0ff */
[----:B-----5:R3:W-:Y:S04]  /*92e0*/  ST.E.128 [R4.64], R48 ;  /* 0x0000003004007985 */ /* 0x0207e8000c101d06 */
[----:B------:R3:W5:Y:S02]  /*92f0*/  LD.E.128 R20, [R2.64] ;  /* 0x0000000602147980 */ /* 0x000764000c101d00 */
        /* <DEDUP_REMOVED lines=10> */
[--C-:B---3--:R-:W-:Y:S01]  /*93a0*/  IMAD.MOV.U32 R4, RZ, RZ, R25.reuse ;  /* 0x000000ffff047224 */ /* 0x108fe200078e0019 */
        /* <DEDUP_REMOVED lines=9> */
[----:B------:R-:W-:Y:S01]  /*9440*/  LEA.HI.X.SX32 R0, R0, R159, 0x1, P2 ;  /* 0x0000009f00007211 */ /* 0x000fe200010f0eff */
[----:B------:R-:W3:Y:S03]  /*9450*/  LD.E.128 R4, [R2.64] ;  /* 0x0000000602047980 */ /* 0x000ee6000c101d00 */
        /* <DEDUP_REMOVED lines=15> */
[C---:B------:R-:W-:Y:S01]  /*9550*/  IMAD.U32 R5, R6.reuse, 0x10000, RZ ;  /* 0x0001000006057824 */ /* 0x040fe200078e00ff */
[----:B------:R-:W-:Y:S01]  /*9560*/  LOP3.LUT R6, R6, 0xffff0000, RZ, 0xc0, !PT ;  /* 0xffff000006067812 */ /* 0x000fe200078ec0ff */
[----:B----4-:R-:W-:Y:S01]  /*9570*/  IMAD.U32 R22, R46, 0x10000, RZ ;  /* 0x000100002e167824 */ /* 0x010fe200078e00ff */
[----:B------:R-:W-:Y:S01]  /*9580*/  SHF.L.U32 R29, R44, 0x10, RZ ;  /* 0x000000102c1d7819 */ /* 0x000fe200000006ff */
[----:B-1----:R-:W-:Y:S01]  /*9590*/  IMAD.U32 R24, R45, 0x10000, RZ ;  /* 0x000100002d187824 */ /* 0x002fe200078e00ff */
        /* <DEDUP_REMOVED lines=11> */
[----:B------:R-:W-:Y:S01]  /*9650*/  FMUL.FTZ R0, R0, R29 ;  /* 0x0000001d00007220 */ /* 0x000fe20000410000 */
[----:B--2---:R-:W-:Y:S01]  /*9660*/  LOP3.LUT R29, R43, 0xffff0000, RZ, 0xc0, !PT ;  /* 0xffff00002b1d7812 */ /* 0x004fe200078ec0ff */
[----:B------:R-:W-:Y:S02]  /*9670*/  FMUL.FTZ R7, R8, R7 ;  /* 0x0000000708077220 */ /* 0x000fe40000410000 */
[----:B------:R-:W-:Y:S01]  /*9680*/  FMUL.FTZ R8, R21, R20 ;  /* 0x0000001415087220 */ /* 0x000fe20000410000 */
[C---:B------:R-:W-:Y:S01]  /*9690*/  LOP3.LUT R21, R40.reuse, 0xffff0000, RZ, 0xc0, !PT ;  /* 0xffff000028157812 */ /* 0x040fe200078ec0ff */
[----:B------:R-:W-:Y:S02]  /*96a0*/  IMAD.U32 R20, R40, 0x10000, RZ ;  /* 0x0001000028147824 */ /* 0x000fe400078e00ff */
[----:B------:R-:W-:Y:S02]  /*96b0*/  @!P1 FADD.FTZ R23, -R23, -RZ ;  /* 0x800000ff17179221 */ /* 0x000fe40000010100 */
[----:B------:R-:W-:Y:S02]  /*96c0*/  @!P1 FADD.FTZ R25, -R25, -RZ ;  /* 0x800000ff19199221 */ /* 0x000fe40000010100 */
[----:B------:R-:W-:Y:S01]  /*96d0*/  FMUL.FTZ R2, R2, R27 ;  /* 0x0000001b02027220 */ /* 0x000fe20000410000 */
[----:B------:R-:W-:Y:S01]  /*96e0*/  SHF.L.U32 R27, R43, 0x10, RZ ;  /* 0x000000102b1b7819 */ /* 0x000fe200000006ff */
[----:B------:R-:W-:Y:S01]  /*96f0*/  FMUL.FTZ R5, R5, R22 ;  /* 0x0000001605057220 */ /* 0x000fe20000410000 */
[----:B------:R-:W-:Y:S01]  /*9700*/  SHF.L.U32 R22, R41, 0x10, RZ ;  /* 0x0000001029167819 */ /* 0x000fe200000006ff */
[----:B------:R-:W-:Y:S02]  /*9710*/  FMUL.FTZ R3, R3, R24 ;  /* 0x0000001803037220 */ /* 0x000fe40000410000 */
[----:B------:R-:W-:Y:S02]  /*9720*/  FFMA.FTZ R0, R31, R20, R0 ;  /* 0x000000141f007223 */ /* 0x000fe40000010000 */
[----:B------:R-:W-:Y:S01]  /*9730*/  FMUL.FTZ R6, R6, R23 ;  /* 0x0000001706067220 */ /* 0x000fe20000410000 */
[----:B------:R-:W-:Y:S01]  /*9740*/  LOP3.LUT R23, R41, 0xffff0000, RZ, 0xc0, !PT ;  /* 0xffff000029177812 */ /* 0x000fe200078ec0ff */
[----:B------:R-:W-:Y:S01]  /*9750*/  FMUL.FTZ R4, R4, R25 ;  /* 0x0000001904047220 */ /* 0x000fe20000410000 */
[C---:B------:R-:W-:Y:S01]  /*9760*/  LOP3.LUT R25, R42.reuse, 0xffff0000, RZ, 0xc0, !PT ;  /* 0xffff00002a197812 */ /* 0x040fe200078ec0ff */
        /* <DEDUP_REMOVED lines=12> */
.L_x_2627:
[----:B------:R-:W-:Y:S05]  /*9830*/  BSYNC B0 ;  /* 0x0000000000007941 */ /* 0x000fea0003800000 */
.L_x_2626:
[C---:B---3--:R-:W-:Y:S04]  /*9840*/  LEA R2, P0, R104.reuse, R148, 0x1 ;  /* 0x0000009468027211 */ /* 0x048fe800078008ff */
[----:B------:R-:W-:Y:S05]  /*9850*/  LEA.HI.X R3, R104, R149, R103, 0x1, P0 ;  /* 0x0000009568037211 */ /* 0x000fea00000f0c67 */
[----:B-----5:R3:W-:Y:S04]  /*9860*/  ST.E.128 [R2.64], R20 ;  /* 0x0000001402007985 */ /* 0x0207e8000c101d06 */
.L_x_2623:
[----:B------:R-:W-:Y:S05]  /*9870*/  BSYNC B1 ;  /* 0x0000000000017941 */ /* 0x000fea0003800000 */
.L_x_2622:
[C---:B------:R-:W-:Y:S01]  /*9880*/  ISETP.GE.AND P0, PT, R182.reuse, R225, PT ;  /* 0x000000e1b600720c */ /* 0x040fe20003f06270 */
[----:B------:R-:W-:Y:S03]  /*9890*/  BSSY B1, `(.L_x_2628) ;  /* 0x00000bc000017945 */ /* 0x000fe60003800000 */
[----:B------:R-:W-:Y:S11]  /*98a0*/  ISETP.GE.AND P0, PT, R182, R221, !P0 ;  /* 0x000000ddb600720c */ /* 0x000ff60004706270 */
[----:B------:R-:W-:Y:S02]  /*98b0*/  @!UPT UIADD3 URZ, URZ, URZ, URZ ;  /* 0x0000003f3f3ff290 */ /* 0x000fe4000fffe03f */
[----:B------:R-:W-:-:S05]  /*98c0*/  @!P0 BRA `(.L_x_2629) ;  /* 0x00000b8000008947 */ /* 0x000fca0003800000 */
[C---:B--23--:R-:W-:Y:S01]  /*98d0*/  LEA R2, P0, R119.reuse, R142, 0x1 ;  /* 0x0000008e77027211 */ /* 0x04cfe200078008ff */
        /* <DEDUP_REMOVED lines=20> */
[C---:B--2---:R-:W-:Y:S02]  /*9a20*/  LEA R2, P0, R4.reuse, R2, 0x1 ;  /* 0x0000000204027211 */ /* 0x044fe400078008ff */
[----:B------:R-:W-:Y:S02]  /*9a30*/  IADD3 R23, P2, R175, R0, RZ ;  /* 0x00000000af177210 */ /* 0x000fe40007f5e0ff */
[----:B------:R-:W-:Y:S02]  /*9a40*/  LEA.HI.X.SX32 R3, R4, R3, 0x1, P0 ;  /* 0x0000000304037211 */ /* 0x000fe400000f0eff */
[C---:B------:R-:W-:Y:S02]  /*9a50*/  LEA R44, P0, R23.reuse, R144, 0x1 ;  /* 0x00000090172c7211 */ /* 0x040fe400078008ff */
[----:B------:R-:W-:Y:S01]  /*9a60*/  LEA.HI.X.SX32 R0, R0, R160, 0x1, P2 ;  /* 0x000000a000007211 */ /* 0x000fe200010f0eff */
[----:B------:R-:W2:Y:S03]  /*9a70*/  LD.E.128 R4, [R2.64] ;  /* 0x0000000602047980 */ /* 0x000ea6000c101d00 */
        /* <DEDUP_REMOVED lines=8> */
[----:B------:R4:W3:Y:S01]  /*9b00*/  LD.E.128 R40, [R20.64] ;  /* 0x0000000614287980 */ /* 0x0008e2000c101d00 */
[C---:B--2---:R-:W-:Y:S01]  /*9b10*/  IMAD.U32 R8, R7.reuse, 0x10000, RZ ;  /* 0x0001000007087824 */ /* 0x044fe200078e00ff */
[----:B----4-:R-:W-:Y:S01]  /*9b20*/  LOP3.LUT R21, R7, 0xffff0000, RZ, 0xc0, !PT ;  /* 0xffff000007157812 */ /* 0x010fe200078ec0ff */
[C---:B------:R-:W-:Y:S01]  /*9b30*/  IMAD.U32 R0, R4.reuse, 0x10000, RZ ;  /* 0x0001000004007824 */ /* 0x040fe200078e00ff */
[----:B------:R-:W-:Y:S02]  /*9b40*/  LOP3.LUT R2, R4, 0xffff0000, RZ, 0xc0, !PT ;  /* 0xffff000004027812 */ /* 0x000fe400078ec0ff */
[C---:B------:R-:W-:Y:S02]  /*9b50*/  SHF.L.U32 R3, R5.reuse, 0x10, RZ ;  /* 0x0000001005037819 */ /* 0x040fe400000006ff */
[----:B------:R-:W-:Y:S01]  /*9b60*/  LOP3.LUT R4, R5, 0xffff0000, RZ, 0xc0, !PT ;  /* 0xffff000005047812 */ /* 0x000fe200078ec0ff */
[C---:B------:R-:W-:Y:S01]  /*9b70*/  IMAD.U32 R5, R6.reuse, 0x10000, RZ ;  /* 0x0001000006057824 */ /* 0x040fe200078e00ff */
[----:B------:R-:W-:Y:S01]  /*9b80*/  LOP3.LUT R6, R6, 0xffff0000, RZ, 0xc0, !PT ;  /* 0xffff000006067812 */ /* 0x000fe200078ec0ff */
[----:B---3--:R-:W-:Y:S01]  /*9b90*/  IMAD.U32 R22, R46, 0x10000, RZ ;  /* 0x000100002e167824 */ /* 0x008fe200078e00ff */
[----:B------:R-:W-:Y:S01]  /*9ba0*/  SHF.L.U32 R29, R44, 0x10, RZ ;  /* 0x000000102c1d7819 */ /* 0x000fe200000006ff */
        /* <DEDUP_REMOVED lines=13> */
[----:B------:R-:W-:Y:S01]  /*9c80*/  LOP3.LUT R29, R43, 0xffff0000, RZ, 0xc0, !PT ;  /* 0xffff00002b1d7812 */ /* 0x000fe200078ec0ff */
        /* <DEDUP_REMOVED lines=28> */
.L_x_2631:
[----:B------:R-:W-:Y:S05]  /*9e50*/  BSYNC B0 ;  /* 0x0000000000007941 */ /* 0x000fea0003800000 */
.L_x_2630:
[C---:B------:R-:W-:Y:S01]  /*9e60*/  LEA R4, P1, R107.reuse, R148, 0x1 ;  /* 0x000000946b047211 */ /* 0x040fe200078208ff */
[----:B------:R-:W-:Y:S01]  /*9e70*/  BSSY B0, `(.L_x_2632) ;  /* 0x000005a000007945 */ /* 0x000fe20003800000 */
[C---:B--2---:R-:W-:Y:S02]  /*9e80*/  LEA R2, P0, R210.reuse, R142, 0x1 ;  /* 0x0000008ed2027211 */ /* 0x044fe400078008ff */
[----:B------:R-:W-:Y:S02]  /*9e90*/  LEA.HI.X R5, R107, R149, R108, 0x1, P1 ;  /* 0x000000956b057211 */ /* 0x000fe400008f0c6c */
[----:B------:R-:W-:Y:S02]  /*9ea0*/  LEA.HI.X R3, R210, R143, R211, 0x1, P0 ;  /* 0x0000008fd2037211 */ /* 0x000fe400000f0cd3 */
[----:B------:R-:W-:Y:S01]  /*9eb0*/  ISETP.GE.AND P0, PT, R14, R17, PT ;  /* 0x000000110e00720c */ /* 0x000fe20003f06270 */
[----:B-----5:R2:W-:Y:S04]  /*9ec0*/  ST.E.128 [R4.64], R36 ;  /* 0x0000002404007985 */ /* 0x0205e8000c101d06 */
[----:B------:R2:W5:Y:S08]  /*9ed0*/  LD.E.128 R20, [R2.64] ;  /* 0x0000000602147980 */ /* 0x000570000c101d00 */
        /* <DEDUP_REMOVED lines=30> */
[----:B------:R4:W4:Y:S01]  /*a0c0*/  LD.E.128 R40, [R24.64] ;  /* 0x0000000618287980 */ /* 0x000922000c101d00 */
[C---:B--2---:R-:W-:Y:S01]  /*a0d0*/  IMAD.U32 R8, R7.reuse, 0x10000, RZ ;  /* 0x0001000007087824 */ /* 0x044fe200078e00ff */
[----:B------:R-:W-:Y:S01]  /*a0e0*/  LOP3.LUT R21, R7, 0xffff0000, RZ, 0xc0, !PT ;  /* 0xffff000007157812 */ /* 0x000fe200078ec0ff */
        /* <DEDUP_REMOVED lines=8> */
[----:B----4-:R-:W-:Y:S01]  /*a170*/  IMAD.U32 R24, R45, 0x10000, RZ ;  /* 0x000100002d187824 */ /* 0x010fe200078e00ff */
        /* <DEDUP_REMOVED lines=41> */
.L_x_2633:
[----:B------:R-:W-:Y:S05]  /*a410*/  BSYNC B0 ;  /* 0x0000000000007941 */ /* 0x000fea0003800000 */
.L_x_2632:
[C---:B--2---:R-:W-:Y:S04]  /*a420*/  LEA R2, P0, R102.reuse, R148, 0x1 ;  /* 0x0000009466027211 */ /* 0x044fe800078008ff */
[----:B------:R-:W-:Y:S05]  /*a430*/  LEA.HI.X R3, R102, R149, R101, 0x1, P0 ;  /* 0x0000009566037211 */ /* 0x000fea00000f0c65 */
[----:B-----5:R2:W-:Y:S04]  /*a440*/  ST.E.128 [R2.64], R20 ;  /* 0x0000001402007985 */ /* 0x0205e8000c101d06 */
.L_x_2629:
[----:B------:R-:W-:Y:S05]  /*a450*/  BSYNC B1 ;  /* 0x0000000000017941 */ /* 0x000fea0003800000 */
.L_x_2628:
[C---:B------:R-:W-:Y:S01]  /*a460*/  ISETP.GE.AND P0, PT, R181.reuse, R225, PT ;  /* 0x000000e1b500720c */ /* 0x040fe20003f06270 */
[----:B------:R-:W-:Y:S03]  /*a470*/  BSSY B1, `(.L_x_2634) ;  /* 0x00000be000017945 */ /* 0x000fe60003800000 */
[----:B------:R-:W-:Y:S11]  /*a480*/  ISETP.GE.AND P0, PT, R181, R221, !P0 ;  /* 0x000000ddb500720c */ /* 0x000ff60004706270 */
[----:B------:R-:W-:Y:S02]  /*a490*/  @!UPT UIADD3 URZ, URZ, URZ, URZ ;  /* 0x0000003f3f3ff290 */ /* 0x000fe4000fffe03f */
[----:B------:R-:W-:-:S05]  /*a4a0*/  @!P0 BRA `(.L_x_2635) ;  /* 0x00000ba000008947 */ /* 0x000fca0003800000 */
[----:B--23--:R-:W-:Y:S01]  /*a4b0*/  IMAD.WIDE.U32 R2, R218, 0xa0, R142 ;  /* 0x000000a0da027825 */ /* 0x00cfe200078e008e */
[----:B------:R-:W-:Y:S01]  /*a4c0*/  ISETP.GE.AND P0, PT, R18, R17, PT ;  /* 0x000000111200720c */ /* 0x000fe20003f06270 */
[----:B------:R-:W-:Y:S02]  /*a4d0*/  BSSY B0, `(.L_x_2636) ;  /* 0x0000057000007945 */ /* 0x000fe40003800000 */
[----:B------:R-:W-:Y:S05]  /*a4e0*/  IMAD R0, R219, 0xa0, RZ ;  /* 0x000000a0db007824 */ /* 0x000fea00078e02ff */
[----:B------:R-:W-:Y:S05]  /*a4f0*/  IADD3 R3, R3, R0, RZ ;  /* 0x0000000003037210 */ /* 0x000fea0007ffe0ff */
[----:B------:R2:W5:Y:S01]  /*a500*/  LD.E.128 R36, [R2.64] ;  /* 0x0000000602247980 */ /* 0x000562000c101d00 */
        /* <DEDUP_REMOVED lines=83> */
.L_x_2637:
[----:B------:R-:W-:Y:S05]  /*aa40*/  BSYNC B0 ;  /* 0x0000000000007941 */ /* 0x000fea0003800000 */
.L_x_2636:
[----:B------:R-:W-:Y:S01]  /*aa50*/  IMAD.WIDE.U32 R4, R134, 0xa0, R148 ;  /* 0x000000a086047825 */ /* 0x000fe200078e0094 */
[C---:B--2---:R-:W-:Y:S01]  /*aa60*/  LEA R2, P0, R120.reuse, R142, 0x1 ;  /* 0x0000008e78027211 */ /* 0x044fe200078008ff */
        /* <DEDUP_REMOVED lines=90> */
.L_x_2639:
[----:B------:R-:W-:Y:S05]  /*b010*/  BSYNC B0 ;  /* 0x0000000000007941 */ /* 0x000fea0003800000 */
.L_x_2638:
[C---:B--2---:R-:W-:Y:S04]  /*b020*/  LEA R2, P0, R100.reuse, R148, 0x1 ;  /* 0x0000009464027211 */ /* 0x044fe800078008ff */
[----:B------:R-:W-:Y:S05]  /*b030*/  LEA.HI.X R3, R100, R149, R99, 0x1, P0 ;  /* 0x0000009564037211 */ /* 0x000fea00000f0c63 */
[----:B-----5:R2:W-:Y:S04]  /*b040*/  ST.E.128 [R2.64], R20 ;  /* 0x0000001402007985 */ /* 0x0205e8000c101d06 */
.L_x_2635:
[----:B------:R-:W-:Y:S05]  /*b050*/  BSYNC B1 ;  /* 0x0000000000017941 */ /* 0x000fea0003800000 */
.L_x_2634:
        /* <DEDUP_REMOVED lines=94> */
.L_x_2643:
[----:B------:R-:W-:Y:S05]  /*b640*/  BSYNC B0 ;  /* 0x0000000000007941 */ /* 0x000fea0003800000 */
.L_x_2642:
        /* <DEDUP_REMOVED lines=92> */
.L_x_2645:
[----:B------:R-:W-:Y:S05]  /*bc10*/  BSYNC B0 ;  /* 0x0000000000007941 */ /* 0x000fea0003800000 */
.L_x_2644:
[C---:B--2---:R-:W-:Y:S04]  /*bc20*/  LEA R2, P0, R98.reuse, R148, 0x1 ;  /* 0x0000009462027211 */ /* 0x044fe800078008ff */
[----:B------:R-:W-:Y:S05]  /*bc30*/  LEA.HI.X R3, R98, R149, R97, 0x1, P0 ;  /* 0x0000009562037211 */ /* 0x000fea00000f0c61 */
[----:B-----5:R2:W-:Y:S04]  /*bc40*/  ST.E.128 [R2.64], R20 ;  /* 0x0000001402007985 */ /* 0x0205e8000c101d06 */
.L_x_2641:
[----:B------:R-:W-:Y:S05]  /*bc50*/  BSYNC B1 ;  /* 0x0000000000017941 */ /* 0x000fea0003800000 */
.L_x_2640:
        /* <DEDUP_REMOVED lines=94> */
.L_x_2649:
[----:B------:R-:W-:Y:S05]  /*c240*/  BSYNC B0 ;  /* 0x0000000000007941 */ /* 0x000fea0003800000 */
.L_x_2648:
[----:B------:R-:W-:Y:S01]  /*c250*/  IMAD.WIDE.U32 R4, R134, 0xe0, R148 ;  /* 0x000000e086047825 */ /* 0x000fe200078e0094 */
[----:B--2---:R-:W-:Y:S01]  /*c260*/  LEA R2, P0, R125, R142, 0x1 ;  /* 0x0000008e7d027211 */ /* 0x004fe200078008ff */
        /* <DEDUP_REMOVED lines=9> */
[----:B--2---:R-:W-:Y:S01]  /*c300*/  IMAD.MOV.U32 R5, RZ, RZ, RZ ;  /* 0x000000ffff057224 */ /* 0x004fe200078e00ff */
        /* <DEDUP_REMOVED lines=14> */
[----:B------:R-:W-:Y:S02]  /*c3f0*/  LEA R2, P0, R0, R2, 0x1 ;  /* 0x0000000200027211 */ /* 0x000fe400078008ff */
[----:B------:R-:W-:Y:S02]  /*c400*/  IADD3 R27, P2, R166, R5, RZ ;  /* 0x00000005a61b7210 */ /* 0x000fe40007f5e0ff */
[----:B------:R-:W-:Y:S02]  /*c410*/  LEA.HI.X.SX32 R3, R0, R3, 0x1, P0 ;  /* 0x0000000300037211 */ /* 0x000fe400000f0eff */
[----:B------:R-:W-:Y:S02]  /*c420*/  LEA.HI.X.SX32 R0, R5, R152, 0x1, P2 ;  /* 0x0000009805007211 */ /* 0x000fe400010f0eff */
[C---:B------:R-:W-:Y:S01]  /*c430*/  LEA R44, P0, R27.reuse, R144, 0x1 ;  /* 0x000000901b2c7211 */ /* 0x040fe200078008ff */
[----:B------:R-:W2:Y:S03]  /*c440*/  LD.E.128 R4, [R2.64] ;  /* 0x0000000602047980 */ /* 0x000ea6000c101d00 */
[----:B------:R-:W-:Y:S02]  /*c450*/  LEA.HI.X R45, R27, R145, R0, 0x1, P0 ;  /* 0x000000911b2d7211 */ /* 0x000fe400000f0c00 */
[----:B------:R-:W-:Y:S04]  /*c460*/  IADD3 R27, P0, R166, R29, RZ ;  /* 0x0000001da61b7210 */ /* 0x000fe80007f1e0ff */
[----:B------:R-:W3:Y:S01]  /*c470*/  LD.E.128 R44, [R44.64] ;  /* 0x000000062c2c7980 */ /* 0x000ee2000c101d00 */
[----:B------:R-:W-:Y:S01]  /*c480*/  LEA.HI.X.SX32 R0, R29, R152, 0x1, P0 ;  /* 0x000000981d007211 */ /* 0x000fe200000f0eff */
[----:B------:R-:W-:Y:S01]  /*c490*/  IMAD.U32 R29, R20, 0x10000, RZ ;  /* 0x00010000141d7824 */ /* 0x000fe200078e00ff */
        /* <DEDUP_REMOVED lines=9> */
[----:B------:R-:W-:Y:S01]  /*c530*/  IMAD.U32 R5, R6, 0x10000, RZ ;  /* 0x0001000006057824 */ /* 0x000fe200078e00ff */
[----:B---3--:R-:W-:Y:S01]  /*c540*/  SHF.L.U32 R27, R44, 0x10, RZ ;  /* 0x000000102c1b7819 */ /* 0x008fe200000006ff */
[C---:B------:R-:W-:Y:S01]  /*c550*/  IMAD.U32 R22, R46.reuse, 0x10000, RZ ;  /* 0x000100002e167824 */ /* 0x040fe200078e00ff */
[----:B------:R-:W-:Y:S01]  /*c560*/  SHF.L.U32 R7, R47, 0x10, RZ ;  /* 0x000000102f077819 */ /* 0x000fe200000006ff */
[----:B----4-:R-:W-:Y:S01]  /*c570*/  IMAD.U32 R24, R45, 0x10000, RZ ;  /* 0x000100002d187824 */ /* 0x010fe200078e00ff */
        /* <DEDUP_REMOVED lines=41> */
.L_x_2651:
[----:B------:R-:W-:Y:S05]  /*c810*/  BSYNC B0 ;  /* 0x0000000000007941 */ /* 0x000fea0003800000 */
.L_x_2650:
[C---:B--2---:R-:W-:Y:S04]  /*c820*/  LEA R2, P0, R96.reuse, R148, 0x1 ;  /* 0x0000009460027211 */ /* 0x044fe800078008ff */
[----:B------:R-:W-:Y:S05]  /*c830*/  LEA.HI.X R3, R96, R149, R95, 0x1, P0 ;  /* 0x0000009560037211 */ /* 0x000fea00000f0c5f */
[----:B-----5:R2:W-:Y:S04]  /*c840*/  ST.E.128 [R2.64], R20 ;  /* 0x0000001402007985 */ /* 0x0205e8000c101d06 */
.L_x_2647:
[----:B------:R-:W-:Y:S05]  /*c850*/  BSYNC B1 ;  /* 0x0000000000017941 */ /* 0x000fea0003800000 */
.L_x_2646:
[----:B--23--:R-:W2:Y:S02]  /*c860*/  LD.E R3, [R10.64+0xd0] ;  /* 0x0000d0060a037980 */ /* 0x00cea4000c101900 */
[----:B--2---:R-:W-:Y:S05]  /*c870*/  IMAD.U32 R3, R3, -0x40, RZ ;  /* 0xffffffc003037824 */ /* 0x004fea00078e00ff */
[C---:B------:R-:W-:Y:S02]  /*c880*/  LEA R146, P1, R3.reuse, R146, 0x1 ;  /* 0x0000009203927211 */ /* 0x040fe400078208ff */
[C---:B------:R-:W-:Y:S02]  /*c890*/  LEA R144, P0, R3.reuse, R144, 0x1 ;  /* 0x0000009003907211 */ /* 0x040fe400078008ff */
[C---:B------:R-:W-:Y:S02]  /*c8a0*/  LEA.HI.X.SX32 R147, R3.reuse, R147, 0x1, P1 ;  /* 0x0000009303937211 */ /* 0x040fe400008f0eff */
[----:B------:R-:W-:Y:S01]  /*c8b0*/  LEA.HI.X.SX32 R145, R3, R145, 0x1, P0 ;  /* 0x0000009103917211 */ /* 0x000fe200000f0eff */
[----:B------:R-:W-:-:S05]  /*c8c0*/  BRA `(.L_x_2603) ;  /* 0x0000058000007947 */ /* 0x000fca0003800000 */
.L_x_2585:
[----:B--2---:R-:W2:Y:S01]  /*c8d0*/  @P2 LD.E.128 R20, [R142.64] ;  /* 0x000000068e142980 */ /* 0x004ea2000c101d00 */
[C---:B------:R-:W-:Y:S04]  /*c8e0*/  ISETP.GE.AND P0, PT, R86.reuse, R225, PT ;  /* 0x000000e15600720c */ /* 0x040fe80003f06270 */
[----:B------:R-:W-:Y:S11]  /*c8f0*/  ISETP.GE.AND P0, PT, R86, R221, !P0 ;  /* 0x000000dd5600720c */ /* 0x000ff60004706270 */
[----:B------:R-:W-:Y:S02]  /*c900*/  @!UPT UIADD3 URZ, URZ, URZ, URZ ;  /* 0x0000003f3f3ff290 */ /* 0x000fe4000fffe03f */
[C---:B------:R-:W-:Y:S04]  /*c910*/  @P0 LEA R2, P1, R115.reuse, R142, 0x1 ;  /* 0x0000008e73020211 */ /* 0x040fe800078208ff */
[----:B------:R-:W-:Y:S02]  /*c920*/  @P0 LEA.HI.X R3, R115, R143, R114, 0x1, P1 ;  /* 0x0000008f73030211 */ /* 0x000fe400008f0c72 */
[C---:B------:R-:W-:Y:S04]  /*c930*/  @P0 LEA R32, P1, R77.reuse, R148, 0x1 ;  /* 0x000000944d200211 */ /* 0x040fe800078208ff */
[----:B------:R-:W-:Y:S02]  /*c940*/  @P0 LEA.HI.X R33, R77, R149, R78, 0x1, P1 ;  /* 0x000000954d210211 */ /* 0x000fe400008f0c4e */
[C---:B------:R-:W-:Y:S04]  /*c950*/  ISETP.GE.AND P1, PT, R85.reuse, R225, PT ;  /* 0x000000e15500720c */ /* 0x040fe80003f26270 */
[----:B------:R-:W-:Y:S01]  /*c960*/  ISETP.GE.AND P1, PT, R85, R221, !P1 ;  /* 0x000000dd5500720c */ /* 0x000fe20004f26270 */
[----:B--2---:R1:W-:Y:S04]  /*c970*/  @P2 ST.E.128 [R148.64], R20 ;  /* 0x0000001494002985 */ /* 0x0043e8000c101d06 */
[----:B------:R-:W2:Y:S04]  /*c980*/  @P2 LD.E.128 R4, [R142.64+0x80] ;  /* 0x000080068e042980 */ /* 0x000ea8000c101d00 */
[----:B--2---:R2:W-:Y:S04]  /*c990*/  @P2 ST.E.128 [R148.64+0x80], R4 ;  /* 0x0000800494002985 */ /* 0x0045e8000c101d06 */
[C---:B------:R-:W-:Y:S01]  /*c9a0*/  @P1 LEA R30, P2, R117.reuse, R142, 0x1 ;  /* 0x0000008e751e1211 */ /* 0x040fe200078408ff */
[----:B------:R-:W3:Y:S03]  /*c9b0*/  @P0 LD.E.128 R24, [R2.64] ;  /* 0x0000000602180980 */ /* 0x000ee6000c101d00 */
[----:B------:R-:W-:Y:S01]  /*c9c0*/  @P1 LEA.HI.X R31, R117, R143, R116, 0x1, P2 ;  /* 0x0000008f751f1211 */ /* 0x000fe200010f0c74 */
[----:B---3--:R-:W-:Y:S04]  /*c9d0*/  @P0 ST.E.128 [R32.64], R24 ;  /* 0x0000001820000985 */ /* 0x008fe8000c101d06 */
[----:B-1----:R-:W3:Y:S04]  /*c9e0*/  @P0 LD.E.128 R20, [R2.64+0x80] ;  /* 0x0000800602140980 */ /* 0x002ee8000c101d00 */
[----:B---3--:R1:W-:Y:S01]  /*c9f0*/  @P0 ST.E.128 [R32.64+0x80], R20 ;  /* 0x0000801420000985 */ /* 0x0083e2000c101d06 */
[C---:B------:R-:W-:Y:S03]  /*ca00*/  @P1 LEA R28, P0, R111.reuse, R148, 0x1 ;  /* 0x000000946f1c1211 */ /* 0x040fe600078008ff */
[----:B--2---:R-:W2:Y:S01]  /*ca10*/  @P1 LD.E.128 R4, [R30.64] ;  /* 0x000000061e041980 */ /* 0x004ea2000c101d00 */
[----:B------:R-:W-:Y:S02]  /*ca20*/  @P1 LEA.HI.X R29, R111, R149, R112, 0x1, P0 ;  /* 0x000000956f1d1211 */ /* 0x000fe400000f0c70 */
[C---:B------:R-:W-:Y:S04]  /*ca30*/  ISETP.GE.AND P0, PT, R84.reuse, R225, PT ;  /* 0x000000e15400720c */ /* 0x040fe80003f06270 */
[----:B------:R-:W-:Y:S11]  /*ca40*/  ISETP.GE.AND P0, PT, R84, R221, !P0 ;  /* 0x000000dd5400720c */ /* 0x000ff60004706270 */
[----:B------:R-:W-:Y:S02]  /*ca50*/  @!UPT UIADD3 URZ, URZ, URZ, URZ ;  /* 0x0000003f3f3ff290 */ /* 0x000fe4000fffe03f */
[----:B------:R-:W-:Y:S04]  /*ca60*/  @P0 IMAD.WIDE.U32 R2, R218, 0x60, R142 ;  /* 0x00000060da020825 */ /* 0x000fe800078e008e */
[----:B------:R-:W-:Y:S04]  /*ca70*/  @P0 IMAD R0, R219, 0x60, RZ ;  /* 0x00000060db000824 */ /* 0x000fe800078e02ff */
[----:B------:R-:W-:Y:S02]  /*ca80*/  @P0 IMAD.IADD R3, R3, 0x1, R0 ;  /* 0x0000000103030824 */ /* 0x000fe400078e0200 */
[----:B-1----:R-:W-:Y:S04]  /*ca90*/  @P0 IMAD.WIDE.U32 R32, R134, 0x60, R148 ;  /* 0x0000006086200825 */ /* 0x002fe800078e0094 */
[----:B------:R-:W-:Y:S04]  /*caa0*/  @P0 IMAD R0, R135, 0x60, RZ ;  /* 0x0000006087000824 */ /* 0x000fe800078e02ff */
[----:B------:R-:W-:Y:S01]  /*cab0*/  @P0 IMAD.IADD R33, R33, 0x1, R0 ;  /* 0x0000000121210824 */ /* 0x000fe200078e0200 */
[----:B--2---:R1:W-:Y:S04]  /*cac0*/  @P1 ST.E.128 [R28.64], R4 ;  /* 0x000000041c001985 */ /* 0x0043e8000c101d06 */
[----:B------:R-:W2:Y:S04]  /*cad0*/  @P1 LD.E.128 R24, [R30.64+0x80] ;  /* 0x000080061e181980 */ /* 0x000ea8000c101d00 */
[----:B--2---:R2:W-:Y:S01]  /*cae0*/  @P1 ST.E.128 [R28.64+0x80], R24 ;  /* 0x000080181c001985 */ /* 0x0045e2000c101d06 */
[C---:B------:R-:W-:Y:S03]  /*caf0*/  ISETP.GE.AND P1, PT, R182.reuse, R225, PT ;  /* 0x000000e1b600720c */ /* 0x040fe60003f26270 */
[----:B------:R-:W3:Y:S01]  /*cb00*/  @P0 LD.E.128 R20, [R2.64] ;  /* 0x0000000602140980 */ /* 0x000ee2000c101d00 */
[----:B------:R-:W-:Y:S11]  /*cb10*/  ISETP.GE.AND P1, PT, R182, R221, !P1 ;  /* 0x000000ddb600720c */ /* 0x000ff60004f26270 */
[----:B------:R-:W-:Y:S02]  /*cb20*/  @!UPT UIADD3 URZ, URZ, URZ, URZ ;  /* 0x0000003f3f3ff290 */ /* 0x000fe4000fffe03f */
[C---:B------:R-:W-:Y:S04]  /*cb30*/  @P1 LEA R30, P2, R119.reuse, R142, 0x1 ;  /* 0x0000008e771e1211 */ /* 0x040fe800078408ff */
[----:B------:R-:W-:Y:S01]  /*cb40*/  @P1 LEA.HI.X R31, R119, R143, R118, 0x1, P2 ;  /* 0x0000008f771f1211 */ /* 0x000fe200010f0c76 */
[----:B---3--:R3:W-:Y:S04]  /*cb50*/  @P0 ST.E.128 [R32.64], R20 ;  /* 0x0000001420000985 */ /* 0x0087e8000c101d06 */
[----:B-1----:R-:W4:Y:S04]  /*cb60*/  @P0 LD.E.128 R4, [R2.64+0x80] ;  /* 0x0000800602040980 */ /* 0x002f28000c101d00 */
[----:B----4-:R1:W-:Y:S01]  /*cb70*/  @P0 ST.E.128 [R32.64+0x80], R4 ;  /* 0x0000800420000985 */ /* 0x0103e2000c101d06 */
[C---:B--2---:R-:W-:Y:S03]  /*cb80*/  @P1 LEA R28, P0, R107.reuse, R148, 0x1 ;  /* 0x000000946b1c1211 */ /* 0x044fe600078008ff */
[----:B------:R-:W2:Y:S01]  /*cb90*/  @P1 LD.E.128 R24, [R30.64] ;  /* 0x000000061e181980 */ /* 0x000ea2000c101d00 */
[----:B------:R-:W-:Y:S02]  /*cba0*/  @P1 LEA.HI.X R29, R107, R149, R108, 0x1, P0 ;  /* 0x000000956b1d1211 */ /* 0x000fe400000f0c6c */
[C---:B------:R-:W-:Y:S04]  /*cbb0*/  ISETP.GE.AND P0, PT, R181.reuse, R225, PT ;  /* 0x000000e1b500720c */ /* 0x040fe80003f06270 */
[----:B------:R-:W-:Y:S11]  /*cbc0*/  ISETP.GE.AND P0, PT, R181, R221, !P0 ;  /* 0x000000ddb500720c */ /* 0x000ff60004706270 */
[----:B------:R-:W-:Y:S02]  /*cbd0*/  @!UPT UIADD3 URZ, URZ, URZ, URZ ;  /* 0x0000003f3f3ff290 */ /* 0x000fe4000fffe03f */
[----:B------:R-:W-:Y:S04]  /*cbe0*/  @P0 IMAD.WIDE.U32 R2, R218, 0xa0, R142 ;  /* 0x000000a0da020825 */ /* 0x000fe800078e008e */
[----:B------:R-:W-:Y:S04]  /*cbf0*/  @P0 IMAD R0, R219, 0xa0, RZ ;  /* 0x000000a0db000824 */ /* 0x000fe800078e02ff */
[----:B------:R-:W-:Y:S02]  /*cc00*/  @P0 IMAD.IADD R3, R3, 0x1, R0 ;  /* 0x0000000103030824 */ /* 0x000fe400078e0200 */
[----:B------:R-:W-:Y:S01]  /*cc10*/  @P0 IMAD R0, R135, 0xa0, RZ ;  /* 0x000000a087000824 */ /* 0x000fe200078e02ff */
[----:B--2---:R-:W-:Y:S04]  /*cc20*/  @P1 ST.E.128 [R28.64], R24 ;  /* 0x000000181c001985 */ /* 0x004fe8000c101d06 */
[----:B---3--:R2:W3:Y:S02]  /*cc30*/  @P1 LD.E.128 R20, [R30.64+0x80] ;  /* 0x000080061e141980 */ /* 0x0084e4000c101d00 */
[----:B--2---:R-:W-:Y:S04]  /*cc40*/  @P0 IMAD.WIDE.U32 R30, R134, 0xa0, R148 ;  /* 0x000000a0861e0825 */ /* 0x004fe800078e0094 */
[----:B------:R-:W-:Y:S01]  /*cc50*/  @P0 IMAD.IADD R31, R31, 0x1, R0 ;  /* 0x000000011f1f0824 */ /* 0x000fe200078e0200 */
[----:B---3--:R2:W-:Y:S01]  /*cc60*/  @P1 ST.E.128 [R28.64+0x80], R20 ;  /* 0x000080141c001985 */ /* 0x0085e2000c101d06 */
[C---:B------:R-:W-:Y:S03]  /*cc70*/  ISETP.GE.AND P1, PT, R180.reuse, R225, PT ;  /* 0x000000e1b400720c */ /* 0x040fe60003f26270 */
[----:B-1----:R-:W3:Y:S01]  /*cc80*/  @P0 LD.E.128 R4, [R2.64] ;  /* 0x0000000602040980 */ /* 0x002ee2000c101d00 */
[----:B------:R-:W-:Y:S11]  /*cc90*/  ISETP.GE.AND P1, PT, R180, R221, !P1 ;  /* 0x000000ddb400720c */ /* 0x000ff60004f26270 */
[----:B------:R-:W-:Y:S02]  /*cca0*/  @!UPT UIADD3 URZ, URZ, URZ, URZ ;  /* 0x0000003f3f3ff290 */ /* 0x000fe4000fffe03f */
[----:B------:R-:W-:Y:S02]  /*ccb0*/  @P1 IMAD R0, R219, 0xc0, RZ ;  /* 0x000000c0db001824 */ /* 0x000fe400078e02ff */
[----:B--2---:R-:W-:Y:S04]  /*ccc0*/  @P1 IMAD.WIDE.U32 R28, R218, 0xc0, R142 ;  /* 0x000000c0da1c1825 */ /* 0x004fe800078e008e */
[----:B------:R-:W-:Y:S02]  /*ccd0*/  @P1 IMAD.IADD R29, R29, 0x1, R0 ;  /* 0x000000011d1d1824 */ /* 0x000fe400078e0200 */
[----:B------:R-:W-:Y:S01]  /*cce0*/  @P1 IMAD R0, R135, 0xc0, RZ ;  /* 0x000000c087001824 */ /* 0x000fe200078e02ff */
[----:B---3--:R-:W-:Y:S04]  /*ccf0*/  @P0 ST.E.128 [R30.64], R4 ;  /* 0x000000041e000985 */ /* 0x008fe8000c101d06 */
[----:B------:R1:W2:Y:S02]  /*cd00*/  @P0 LD.E.128 R24, [R2.64+0x80] ;  /* 0x0000800602180980 */ /* 0x0002a4000c101d00 */
[----:B-1----:R-:W-:Y:S04]  /*cd10*/  @P1 IMAD.WIDE.U32 R2, R134, 0xc0, R148 ;  /* 0x000000c086021825 */ /* 0x002fe800078e0094 */
[----:B------:R-:W-:Y:S01]  /*cd20*/  @P1 IMAD.IADD R3, R3, 0x1, R0 ;  /* 0x0000000103031824 */ /* 0x000fe200078e0200 */
[----:B--2---:R1:W-:Y:S01]  /*cd30*/  @P0 ST.E.128 [R30.64+0x80], R24 ;  /* 0x000080181e000985 */ /* 0x0043e2000c101d06 */
[C---:B------:R-:W-:Y:S03]  /*cd40*/  ISETP.GE.AND P0, PT, R178.reuse, R225, PT ;  /* 0x000000e1b200720c */ /* 0x040fe60003f06270 */
[----:B------:R-:W2:Y:S01]  /*cd50*/  @P1 LD.E.128 R20, [R28.64] ;  /* 0x000000061c141980 */ /* 0x000ea2000c101d00 */
[----:B------:R-:W-:Y:S11]  /*cd60*/  ISETP.GE.AND P0, PT, R178, R221, !P0 ;  /* 0x000000ddb200720c */ /* 0x000ff60004706270 */
[----:B------:R-:W-:Y:S02]  /*cd70*/  @!UPT UIADD3 URZ, URZ, URZ, URZ ;  /* 0x0000003f3f3ff290 */ /* 0x000fe4000fffe03f */
[----:B------:R-:W-:Y:S02]  /*cd80*/  @P0 IMAD R0, R219, 0xe0, RZ ;  /* 0x000000e0db000824 */ /* 0x000fe400078e02ff */
[----:B-1----:R-:W-:Y:S04]  /*cd90*/  @P0 IMAD.WIDE.U32 R30, R218, 0xe0, R142 ;  /* 0x000000e0da1e0825 */ /* 0x002fe800078e008e */
[----:B------:R-:W-:Y:S02]  /*cda0*/  @P0 IMAD.IADD R31, R31, 0x1, R0 ;  /* 0x000000011f1f0824 */ /* 0x000fe400078e0200 */
[----:B------:R-:W-:Y:S01]  /*cdb0*/  @P0 IMAD R0, R135, 0xe0, RZ ;  /* 0x000000e087000824 */ /* 0x000fe200078e02ff */
[----:B--2---:R1:W-:Y:S04]  /*cdc0*/  @P1 ST.E.128 [R2.64], R20 ;  /* 0x0000001402001985 */ /* 0x0043e8000c101d06 */
[----:B------:R2:W3:Y:S02]  /*cdd0*/  @P1 LD.E.128 R4, [R28.64+0x80] ;  /* 0x000080061c041980 */ /* 0x0004e4000c101d00 */
[----:B--2---:R-:W-:Y:S04]  /*cde0*/  @P0 IMAD.WIDE.U32 R28, R134, 0xe0, R148 ;  /* 0x000000e0861c0825 */ /* 0x004fe800078e0094 */
[----:B------:R-:W-:Y:S01]  /*cdf0*/  @P0 IMAD.IADD R29, R29, 0x1, R0 ;  /* 0x000000011d1d0824 */ /* 0x000fe200078e0200 */
[----:B---3--:R2:W-:Y:S04]  /*ce00*/  @P1 ST.E.128 [R2.64+0x80], R4 ;  /* 0x0000800402001985 */ /* 0x0085e8000c101d06 */
[----:B------:R-:W3:Y:S04]  /*ce10*/  @P0 LD.E.128 R24, [R30.64] ;  /* 0x000000061e180980 */ /* 0x000ee8000c101d00 */
[----:B---3--:R2:W-:Y:S04]  /*ce20*/  @P0 ST.E.128 [R28.64], R24 ;  /* 0x000000181c000985 */ /* 0x0085e8000c101d06 */
[----:B-1----:R-:W3:Y:S04]  /*ce30*/  @P0 LD.E.128 R20, [R30.64+0x80] ;  /* 0x000080061e140980 */ /* 0x002ee8000c101d00 */
[----:B---3--:R2:W-:Y:S02]  /*ce40*/  @P0 ST.E.128 [R28.64+0x80], R20 ;  /* 0x000080141c000985 */ /* 0x0085e4000c101d06 */
.L_x_2603:
[----:B------:R-:W-:Y:S05]  /*ce50*/  BSYNC B2 ;  /* 0x0000000000027941 */ /* 0x000fea0003800000 */
.L_x_2584:
[----:B------:R-:W-:Y:S01]  /*ce60*/  ISETP.NE.U32.AND P1, PT, R236, RZ, PT ;  /* 0x000000ffec00720c */ /* 0x000fe20003f25070 */
[----:B--2---:R-:W2:Y:S01]  /*ce70*/  LD.E R3, [R10.64+0x128] ;  /* 0x000128060a037980 */ /* 0x004ea2000c101900 */
[----:B------:R-:W-:Y:S02]  /*ce80*/  BSSY B0, `(.L_x_2652) ;  /* 0x000005f000007945 */ /* 0x000fe40003800000 */
[----:B------:R-:W-:Y:S01]  /*ce90*/  ISETP.NE.AND.EX P1, PT, R237, RZ, PT, P1 ;  /* 0x000000ffed00720c */ /* 0x000fe20003f25310 */
[----:B--2---:R-:W-:Y:S05]  /*cea0*/  IMAD.U32 R3, R3, -0x80, RZ ;  /* 0xffffff8003037824 */ /* 0x004fea00078e00ff */
[C---:B-1----:R-:W-:Y:S04]  /*ceb0*/  LEA R142, P0, R3.reuse, R142, 0x1 ;  /* 0x0000008e038e7211 */ /* 0x042fe800078008ff */
        /* <DEDUP_REMOVED lines=10> */
[----:B------:R-:W4:Y:S01]  /*cf60*/  LD.E.64 R22, [R10.64+0x20] ;  /* 0x000020060a167980 */ /* 0x000f22000c101b00 */
        /* <DEDUP_REMOVED lines=13> */
[----:B------:R-:W5:Y:S04]  /*d040*/  LD.E.64 R20, [R10.64+0x28] ;  /* 0x000028060a147980 */ /* 0x000f68000c101b00 */
        /* <DEDUP_REMOVED lines=45> */
[----:B-----5:R-:W-:Y:S04]  /*d320*/  IMAD.WIDE.U32 R22, R6, R20, R22 ;  /* 0x0000001406167225 */ /* 0x020fe800078e0016 */
        /* <DEDUP_REMOVED lines=12> */
.L_x_2653:
        /* <DEDUP_REMOVED lines=8> */
.L_x_2654:
[----:B------:R-:W-:Y:S05]  /*d470*/  BSYNC B0 ;  /* 0x0000000000007941 */ /* 0x000fea0003800000 */
.L_x_2652:
[----:B------:R-:W-:Y:S04]  /*d480*/  IADD3 R13, R13, -0x1, RZ ;  /* 0xffffffff0d0d7810 */ /* 0x000fe80007ffe0ff */
[----:B------:R-:W-:Y:S11]  /*d490*/  ISETP.GT.AND P0, PT, R13, R113, PT ;  /* 0x000000710d00720c */ /* 0x000ff60003f04270 */
[----:B------:R-:W-:Y:S02]  /*d4a0*/  @!UPT UIADD3 URZ, URZ, URZ, URZ ;  /* 0x0000003f3f3ff290 */ /* 0x000fe4000fffe03f */
[----:B------:R-:W-:-:S05]  /*d4b0*/  @P0 BRA `(.L_x_2655) ;  /* 0xffff57d000000947 */ /* 0x000fca000383ffff */
.L_x_2583:
        /* <DEDUP_REMOVED lines=9> */
[----:B------:R-:W2:Y:S01]  /*d550*/  LD.E.64 R6, [R10.64+0xf0] ;  /* 0x0000f0060a067980 */ /* 0x000ea2000c101b00 */
[----:B------:R-:W-:-:S03]  /*d560*/  IMAD.MOV.U32 R2, RZ, RZ, RZ ;  /* 0x000000ffff027224 */ /* 0x000fc600078e00ff */
[----:B-----5:R-:W3:Y:S04]  /*d570*/  LD.E.U8 R0, [R10.64+0x1b3] ;  /* 0x0001b3060a007980 */ /* 0x020ee8000c101100 */
[----:B------:R1:W5:Y:S04]  /*d580*/  LD.E.64 R34, [R10.64+0x148] ;  /* 0x000148060a227980 */ /* 0x000368000c101b00 */
[----:B------:R1:W5:Y:S01]  /*d590*/  LD.E.64 R32, [R10.64+0x150] ;  /* 0x000150060a207980 */ /* 0x000362000c101b00 */
[----:B--2---:R-:W-:-:S04]  /*d5a0*/  ISETP.NE.U32.AND P1, PT, R6, RZ, PT ;  /* 0x000000ff0600720c */ /* 0x004fc80003f25070 */
[----:B------:R-:W-:-:S13]  /*d5b0*/  ISETP.NE.AND.EX P1, PT, R7, RZ, PT, P1 ;  /* 0x000000ff0700720c */ /* 0x000fda0003f25310 */
[----:B------:R-:W-:-:S04]  /*d5c0*/  @P1 LEA R14, P0, R230, R6, 0x2 ;  /* 0x00000006e60e1211 */ /* 0x000fc800078010ff */
[----:B------:R-:W-:-:S05]  /*d5d0*/  @P1 LEA.HI.X R15, R230, R7, R81, 0x2, P0 ;  /* 0x00000007e60f1211 */ /* 0x000fca00000f1451 */
[----:B------:R-:W2:Y:S01]  /*d5e0*/  @P1 LD.E R2, [R14.64] ;  /* 0x000000060e021980 */ /* 0x000ea2000c101900 */
[-C--:B------:R-:W-:Y:S02]  /*d5f0*/  IADD3 R5, P1, R5, R188.reuse, RZ ;  /* 0x000000bc05057210 */ /* 0x080fe40007f3e0ff */
[----:B------:R-:W-:Y:S02]  /*d600*/  LEA.HI R12, R3, R3, RZ, 0x1 ;  /* 0x00000003030c7211 */ /* 0x000fe400078f08ff */
[C---:B------:R-:W-:Y:S01]  /*d610*/  LEA R7, P0, R190.reuse, R188, 0x5 ;  /* 0x000000bcbe077211 */ /* 0x040fe200078028ff */
[----:B------:R-:W-:Y:S01]  /*d620*/  IMAD.X R6, R9, 0x1, R185, P1 ;  /* 0x0000000109067824 */ /* 0x000fe200008e06b9 */
[----:B------:R-:W-:Y:S02]  /*d630*/  LEA R42, P1, R5, R192, 0x1 ;  /* 0x000000c0052a7211 */ /* 0x000fe400078208ff */
[----:B------:R-:W-:Y:S02]  /*d640*/  SHF.R.S32.HI R9, RZ, 0x1, R12 ;  /* 0x00000001ff097819 */ /* 0x000fe4000001140c */
[----:B------:R-:W-:-:S02]  /*d650*/  LEA.HI.X R8, R190, R185, R191, 0x5, P0 ;  /* 0x000000b9be087211 */ /* 0x000fc400000f2cbf */
[----:B---3--:R-:W-:Y:S01]  /*d660*/  ISETP.NE.AND P4, PT, R0, RZ, PT ;  /* 0x000000ff0000720c */ /* 0x008fe20003f85270 */
[----:B------:R-:W-:Y:S01]  /*d670*/  IMAD.MOV.U32 R184, RZ, RZ, R188 ;  /* 0x000000ffffb87224 */ /* 0x000fe200078e00bc */
[-C--:B------:R-:W-:Y:S02]  /*d680*/  LEA R44, P2, R188, R192.reuse, 0x1 ;  /* 0x000000c0bc2c7211 */ /* 0x080fe400078408ff */
[----:B------:R-:W-:Y:S02]  /*d690*/  LEA R36, P0, R7, R192, 0x1 ;  /* 0x000000c007247211 */ /* 0x000fe400078008ff */
[----:B------:R-:W-:Y:S01]  /*d6a0*/  LEA.HI.X R43, R5, R193, R6, 0x1, P1 ;  /* 0x000000c1052b7211 */ /* 0x000fe200008f0c06 */
[----:B------:R-:W-:Y:S01]  /*d6b0*/  IMAD R6, R186, R9, R83 ;  /* 0x00000009ba067224 */ /* 0x000fe200078e0253 */
[-CC-:B------:R-:W-:Y:S01]  /*d6c0*/  LEA.HI.X R45, R188, R193.reuse, R185.reuse, 0x1, P2 ;  /* 0x000000c1bc2d7211 */ /* 0x180fe200010f0cb9 */
[----:B------:R-:W-:Y:S01]  /*d6d0*/  IMAD R4, R191, 0x30, RZ ;  /* 0x00000030bf047824 */ /* 0x000fe200078e02ff */
[----:B------:R-:W-:Y:S01]  /*d6e0*/  LEA.HI.X R37, R7, R193, R8, 0x1, P0 ;  /* 0x000000c107257211 */ /* 0x000fe200000f0c08 */
        /* <DEDUP_REMOVED lines=19> */
[----:B------:R1:W5:Y:S01]  /*d820*/  LD.E.128 R20, [R44.64] ;  /* 0x000000062c147980 */ /* 0x000362000c101d00 */
[----:B------:R-:W-:Y:S01]  /*d830*/  ISETP.GE.AND P2, PT, R18, R3, PT ;  /* 0x000000031200720c */ /* 0x000fe20003f46270 */
[C---:B------:R-:W-:Y:S01]  /*d840*/  IMAD.SHL.U32 R31, R24.reuse, 0x2, RZ ;  /* 0x00000002181f7824 */ /* 0x040fe200078e00ff */
[----:B------:R-:W-:Y:S01]  /*d850*/  SHF.L.U64.HI R5, R24, 0x1, R25 ;  /* 0x0000000118057819 */ /* 0x000fe20000010219 */
[----:B------:R-:W-:Y:S03]  /*d860*/  BSSY B0, `(.L_x_2661) ;  /* 0x000002c000007945 */ /* 0x000fe60003800000 */
[----:B-----5:R-:W-:-:S02]  /*d870*/  IADD3 R28, P1, R34, R31, RZ ;  /* 0x0000001f221c7210 */ /* 0x020fc40007f3e0ff */
[----:B------:R-:W-:-:S03]  /*d880*/  IADD3 R30, P0, R32, R31, RZ ;  /* 0x0000001f201e7210 */ /* 0x000fc60007f1e0ff */
[--C-:B------:R-:W-:Y:S02]  /*d890*/  IMAD.X R29, R35, 0x1, R5.reuse, P1 ;  /* 0x00000001231d7824 */ /* 0x100fe400008e0605 */
[----:B------:R-:W-:Y:S01]  /*d8a0*/  IMAD.X R31, R33, 0x1, R5, P0 ;  /* 0x00000001211f7824 */ /* 0x000fe200000e0605 */
[----:B------:R-:W-:Y:S05]  /*d8b0*/  @P2 BRA `(.L_x_2662) ;  /* 0x0000026000002947 */ /* 0x000fea0003800000 */
[----:B------:R-:W2:Y:S04]  /*d8c0*/  LD.E.64 R4, [R30.64] ;  /* 0x000000061e047980 */ /* 0x000ea8000c101b00 */
[----:B------:R-:W3:Y:S01]  /*d8d0*/  LD.E.64 R6, [R28.64] ;  /* 0x000000061c067980 */ /* 0x000ee2000c101b00 */
[C---:B------:R-:W-:Y:S01]  /*d8e0*/  SHF.L.U32 R2, R21.reuse, 0x10, RZ ;  /* 0x0000001015027819 */ /* 0x040fe200000006ff */
[----:B------:R-:W-:Y:S01]  /*d8f0*/  IMAD.U32 R16, R22, 0x10000, RZ ;  /* 0x0001000016107824 */ /* 0x000fe200078e00ff */
[----:B------:R-:W-:-:S02]  /*d900*/  LOP3.LUT R0, R21, 0xffff0000, RZ, 0xc0, !PT ;  /* 0xffff000015007812 */ /* 0x000fc400078ec0ff */
[C---:B------:R-:W-:Y:S02]  /*d910*/  SHF.L.U32 R27, R23.reuse, 0x10, RZ ;  /* 0x00000010171b7819 */ /* 0x040fe400000006ff */
[C---:B------:R-:W-:Y:S02]  /*d920*/  SHF.L.U32 R8, R20.reuse, 0x10, RZ ;  /* 0x0000001014087819 */ /* 0x040fe400000006ff */
[----:B------:R-:W-:Y:S02]  /*d930*/  LOP3.LUT R23, R23, 0xffff0000, RZ, 0xc0, !PT ;  /* 0xffff000017177812 */ /* 0x000fe400078ec0ff */
[----:B------:R-:W-:Y:S02]  /*d940*/  LOP3.LUT R20, R20, 0xffff0000, RZ, 0xc0, !PT ;  /* 0xffff000014147812 */ /* 0x000fe400078ec0ff */
[----:B------:R-:W-:Y:S02]  /*d950*/  LOP3.LUT R26, R22, 0xffff0000, RZ, 0xc0, !PT ;  /* 0xffff0000161a7812 */ /* 0x000fe400078ec0ff */
[----:B--2---:R-:W-:-:S02]  /*d960*/  LOP3.LUT R15, R4, 0xffff0000, RZ, 0xc0, !PT ;  /* 0xffff0000040f7812 */ /* 0x004fc400078ec0ff */
[----:B------:R-:W-:Y:S02]  /*d970*/  LOP3.LUT R12, R5, 0xffff0000, RZ, 0xc0, !PT ;  /* 0xffff0000050c7812 */ /* 0x000fe400078ec0ff */
[----:B---3--:R-:W-:Y:S01]  /*d980*/  LOP3.LUT R21, R6, 0xffff0000, RZ, 0xc0, !PT ;  /* 0xffff000006157812 */ /* 0x008fe200078ec0ff */
[C---:B------:R-:W-:Y:S01]  /*d990*/  FMUL.FTZ R13, R0.reuse, R15 ;  /* 0x0000000f000d7220 */ /* 0x040fe20000410000 */
[----:B------:R-:W-:Y:S01]  /*d9a0*/  LOP3.LUT R14, R7, 0xffff0000, RZ, 0xc0, !PT ;  /* 0xffff0000070e7812 */ /* 0x000fe200078ec0ff */
[----:B------:R-:W-:Y:S01]  /*d9b0*/  FMUL.FTZ R22, R23, R12 ;  /* 0x0000000c17167220 */ /* 0x000fe20000410000 */
[----:B------:R-:W-:Y:S01]  /*d9c0*/  SHF.L.U32 R5, R5, 0x10, RZ ;  /* 0x0000001005057819 */ /* 0x000fe200000006ff */
[-C--:B------:R-:W-:Y:S01]  /*d9d0*/  FMUL.FTZ R0, R0, R21.reuse ;  /* 0x0000001500007220 */ /* 0x080fe20000410000 */
[----:B------:R-:W-:Y:S01]  /*d9e0*/  SHF.L.U32 R7, R7, 0x10, RZ ;  /* 0x0000001007077819 */ /* 0x000fe200000006ff */
[C---:B------:R-:W-:Y:S02]  /*d9f0*/  FFMA.FTZ R13, R2.reuse, R21, -R13 ;  /* 0x00000015020d7223 */ /* 0x040fe4000001080d */
[----:B------:R-:W-:Y:S01]  /*da00*/  FFMA.FTZ R0, R2, R15, R0 ;  /* 0x0000000f02007223 */ /* 0x000fe20000010000 */
[----:B------:R-:W-:Y:S01]  /*da10*/  SHF.L.U32 R15, R4, 0x10, RZ ;  /* 0x00000010040f7819 */ /* 0x000fe200000006ff */
[----:B------:R-:W-:-:S02]  /*da20*/  IMAD.U32 R21, R6, 0x10000, RZ ;  /* 0x0001000006157824 */ /* 0x000fc400078e00ff */
[-C--:B------:R-:W-:Y:S02]  /*da30*/  FMUL.FTZ R23, R23, R14.reuse ;  /* 0x0000000e17177220 */ /* 0x080fe40000410000 */
[----:B------:R-:W-:Y:S02]  /*da40*/  FMUL.FTZ R2, R20, R15 ;  /* 0x0000000f14027220 */ /* 0x000fe40000410000 */
[----:B------:R-:W-:Y:S02]  /*da50*/  FMUL.FTZ R4, R26, R5 ;  /* 0x000000051a047220 */ /* 0x000fe40000410000 */
[----:B------:R-:W-:Y:S02]  /*da60*/  FMUL.FTZ R20, R20, R21 ;  /* 0x0000001514147220 */ /* 0x000fe40000410000 */
[----:B------:R-:W-:Y:S02]  /*da70*/  FMUL.FTZ R26, R26, R7 ;  /* 0x000000071a1a7220 */ /* 0x000fe40000410000 */
[----:B------:R-:W-:-:S02]  /*da80*/  FFMA.FTZ R22, R27, R14, -R22 ;  /* 0x0000000e1b167223 */ /* 0x000fc40000010816 */
[----:B------:R-:W-:Y:S02]  /*da90*/  FFMA.FTZ R23, R27, R12, R23 ;  /* 0x0000000c1b177223 */ /* 0x000fe40000010017 */
[----:B------:R-:W-:Y:S01]  /*daa0*/  FFMA.FTZ R2, R8, R21, -R2 ;  /* 0x0000001508027223 */ /* 0x000fe20000010802 */
[----:B------:R-:W-:Y:S01]  /*dab0*/  F2FP.BF16.PACK_AB R21, R0, R13 ;  /* 0x0000000d0015723e */ /* 0x000fe200000010ff */
[----:B------:R-:W-:Y:S01]  /*dac0*/  FFMA.FTZ R15, R8, R15, R20 ;  /* 0x0000000f080f7223 */ /* 0x000fe20000010014 */
[----:B------:R-:W-:Y:S01]  /*dad0*/  F2FP.BF16.PACK_AB R23, R23, R22 ;  /* 0x000000161717723e */ /* 0x000fe200000010ff */
[C---:B------:R-:W-:Y:S02]  /*dae0*/  FFMA.FTZ R4, R16.reuse, R7, -R4 ;  /* 0x0000000710047223 */ /* 0x040fe40000010804 */
[----:B------:R-:W-:Y:S01]  /*daf0*/  FFMA.FTZ R5, R16, R5, R26 ;  /* 0x0000000510057223 */ /* 0x000fe2000001001a */
[----:B------:R-:W-:-:S04]  /*db00*/  F2FP.BF16.PACK_AB R20, R15, R2 ;  /* 0x000000020f14723e */ /* 0x000fc800000010ff */
[----:B------:R-:W-:Y:S02]  /*db10*/  F2FP.BF16.PACK_AB R22, R5, R4 ;  /* 0x000000040516723e */ /* 0x000fe400000010ff */
.L_x_2662:
[----:B------:R-:W-:Y:S05]  /*db20*/  BSYNC B0 ;  /* 0x0000000000007941 */ /* 0x000fea0003800000 */
.L_x_2661:
[----:B------:R2:W-:Y:S04]  /*db30*/  STS.128 [R233], R20 ;  /* 0x00000014e9007388 */ /* 0x0005e80000000c00 */
[----:B------:R2:W5:Y:S01]  /*db40*/  LD.E.128 R12, [R44.64+0x80] ;  /* 0x000080062c0c7980 */ /* 0x000562000c101d00 */
[----:B------:R-:W-:Y:S01]  /*db50*/  IADD3 R0, R18, 0x40, RZ ;  /* 0x0000004012007810 */ /* 0x000fe20007ffe0ff */
[----:B------:R-:W-:Y:S03]  /*db60*/  BSSY B0, `(.L_x_2663) ;  /* 0x000002a000007945 */ /* 0x000fe60003800000 */
[----:B------:R-:W-:-:S13]  /*db70*/  ISETP.GE.AND P0, PT, R0, R3, PT ;  /* 0x000000030000720c */ /* 0x000fda0003f06270 */
[----:B------:R-:W-:Y:S05]  /*db80*/  @P0 BRA `(.L_x_2664) ;  /* 0x0000027000000947 */ /* 0x000fea0003800000 */
[----:B------:R-:W3:Y:S04]  /*db90*/  LD.E.64 R4, [R30.64+0x40] ;  /* 0x000040061e047980 */ /* 0x000ee8000c101b00 */
[----:B------:R-:W4:Y:S01]  /*dba0*/  LD.E.64 R6, [R28.64+0x40] ;  /* 0x000040061c067980 */ /* 0x000f22000c101b00 */
[C---:B-----5:R-:W-:Y:S01]  /*dbb0*/  SHF.L.U32 R27, R15.reuse, 0x10, RZ ;  /* 0x000000100f1b7819 */ /* 0x060fe200000006ff */
[----:B--2---:R-:W-:Y:S01]  /*dbc0*/  IMAD.U32 R20, R14, 0x10000, RZ ;  /* 0x000100000e147824 */ /* 0x004fe200078e00ff */
        /* <DEDUP_REMOVED lines=35> */
.L_x_2664:
[----:B------:R-:W-:Y:S05]  /*de00*/  BSYNC B0 ;  /* 0x0000000000007941 */ /* 0x000fea0003800000 */
.L_x_2663:
[----:B-----5:R3:W-:Y:S02]  /*de10*/  STS.128 [R233+0x2000], R12 ;  /* 0x0020000ce9007388 */ /* 0x0207e40000000c00 */
.L_x_2660:
[----:B------:R-:W-:Y:S05]  /*de20*/  BSYNC B1 ;  /* 0x0000000000017941 */ /* 0x000fea0003800000 */
.L_x_2659:
[----:B------:R-:W-:Y:S01]  /*de30*/  IADD3 R0, R186, 0x10, RZ ;  /* 0x00000010ba007810 */ /* 0x000fe20007ffe0ff */
[----:B------:R-:W-:Y:S03]  /*de40*/  BSSY B1, `(.L_x_2665) ;  /* 0x0000067000017945 */ /* 0x000fe60003800000 */
[----:B------:R-:W-:-:S04]  /*de50*/  ISETP.GE.AND P0, PT, R0, R17, PT ;  /* 0x000000110000720c */ /* 0x000fc80003f06270 */
[----:B------:R-:W-:-:S13]  /*de60*/  ISETP.LT.OR P0, PT, R68, -0x87, P0 ;  /* 0xffffff794400780c */ /* 0x000fda0000701670 */
[----:B------:R-:W-:Y:S05]  /*de70*/  @P0 BRA `(.L_x_2666) ;  /* 0x0000063000000947 */ /* 0x000fea0003800000 */
[----:B---3--:R3:W5:Y:S01]  /*de80*/  LD.E.128 R12, [R42.64] ;  /* 0x000000062a0c7980 */ /* 0x008762000c101d00 */
[C---:B------:R-:W-:Y:S01]  /*de90*/  IADD3 R5, P0, R41.reuse, R24, RZ ;  /* 0x0000001829057210 */ /* 0x040fe20007f1e0ff */
[----:B------:R-:W-:Y:S03]  /*dea0*/  BSSY B0, `(.L_x_2667) ;  /* 0x0000032000007945 */ /* 0x000fe60003800000 */
[----:B------:R-:W-:Y:S01]  /*deb0*/  LEA.HI.X.SX32 R2, R41, R25, 0x1, P0 ;  /* 0x0000001929027211 */ /* 0x000fe200000f0eff */
[C---:B------:R-:W-:Y:S01]  /*dec0*/  IMAD.SHL.U32 R41, R5.reuse, 0x2, RZ ;  /* 0x0000000205297824 */ /* 0x040fe200078e00ff */
[----:B------:R-:W-:Y:S02]  /*ded0*/  ISETP.GE.AND P0, PT, R18, R3, PT ;  /* 0x000000031200720c */ /* 0x000fe40003f06270 */
[----:B------:R-:W-:Y:S02]  /*dee0*/  SHF.L.U64.HI R5, R5, 0x1, R2 ;  /* 0x0000000105057819 */ /* 0x000fe40000010202 */
[----:B-----5:R-:W-:-:S02]  /*def0*/  IADD3 R30, P2, R34, R41, RZ ;  /* 0x00000029221e7210 */ /* 0x020fc40007f5e0ff */
[----:B------:R-:W-:-:S03]  /*df00*/  IADD3 R40, P1, R32, R41, RZ ;  /* 0x0000002920287210 */ /* 0x000fc60007f3e0ff */
[--C-:B------:R-:W-:Y:S02]  /*df10*/  IMAD.X R31, R35, 0x1, R5.reuse, P2 ;  /* 0x00000001231f7824 */ /* 0x100fe400010e0605 */
[----:B------:R-:W-:Y:S02]  /*df20*/  IMAD.X R41, R33, 0x1, R5, P1 ;  /* 0x0000000121297824 */ /* 0x000fe400008e0605 */
[----:B------:R-:W-:Y:S05]  /*df30*/  @P0 BRA `(.L_x_2668) ;  /* 0x0000028000000947 */ /* 0x000fea0003800000 */
[----:B------:R-:W4:Y:S04]  /*df40*/  LD.E.64 R4, [R40.64] ;  /* 0x0000000628047980 */ /* 0x000f28000c101b00 */
[----:B------:R-:W5:Y:S01]  /*df50*/  LD.E.64 R6, [R30.64] ;  /* 0x000000061e067980 */ /* 0x000f62000c101b00 */
[----:B------:R-:W-:Y:S01]  /*df60*/  LOP3.LUT R2, R13, 0xffff0000, RZ, 0xc0, !PT ;  /* 0xffff00000d027812 */ /* 0x000fe200078ec0ff */
[----:B------:R-:W-:Y:S01]  /*df70*/  IMAD.U32 R29, R15, 0x10000, RZ ;  /* 0x000100000f1d7824 */ /* 0x000fe200078e00ff */
[----:B------:R-:W-:-:S02]  /*df80*/  SHF.L.U32 R8, R13, 0x10, RZ ;  /* 0x000000100d087819 */ /* 0x000fc400000006ff */
[C---:B------:R-:W-:Y:S02]  /*df90*/  SHF.L.U32 R13, R12.reuse, 0x10, RZ ;  /* 0x000000100c0d7819 */ /* 0x040fe400000006ff */
[----:B--2---:R-:W-:Y:S02]  /*dfa0*/  LOP3.LUT R22, R12, 0xffff0000, RZ, 0xc0, !PT ;  /* 0xffff00000c167812 */ /* 0x004fe400078ec0ff */
[----:B------:R-:W-:Y:S02]  /*dfb0*/  LOP3.LUT R27, R15, 0xffff0000, RZ, 0xc0, !PT ;  /* 0xffff00000f1b7812 */ /* 0x000fe400078ec0ff */
[C---:B------:R-:W-:Y:S02]  /*dfc0*/  SHF.L.U32 R20, R14.reuse, 0x10, RZ ;  /* 0x000000100e147819 */ /* 0x040fe400000006ff */
[----:B------:R-:W-:Y:S02]  /*dfd0*/  LOP3.LUT R26, R14, 0xffff0000, RZ, 0xc0, !PT ;  /* 0xffff00000e1a7812 */ /* 0x000fe400078ec0ff */
[C---:B----4-:R-:W-:Y:S01]  /*dfe0*/  LOP3.LUT R21, R4.reuse, 0xffff0000, RZ, 0xc0, !PT ;  /* 0xffff000004157812 */ /* 0x050fe200078ec0ff */
[----:B------:R-:W-:Y:S01]  /*dff0*/  IMAD.U32 R4, R4, 0x10000, RZ ;  /* 0x0001000004047824 */ /* 0x000fe200078e00ff */
[----:B------:R-:W-:-:S02]  /*e000*/  LOP3.LUT R12, R5, 0xffff0000, RZ, 0xc0, !PT ;  /* 0xffff0000050c7812 */ /* 0x000fc400078ec0ff */
[----:B-----5:R-:W-:Y:S01]  /*e010*/  LOP3.LUT R23, R6, 0xffff0000, RZ, 0xc0, !PT ;  /* 0xffff000006177812 */ /* 0x020fe200078ec0ff */
[----:B------:R-:W-:Y:S01]  /*e020*/  FMUL.FTZ R15, R2, R21 ;  /* 0x00000015020f7220 */ /* 0x000fe20000410000 */
[----:B------:R-:W-:Y:S01]  /*e030*/  LOP3.LUT R16, R7, 0xffff0000, RZ, 0xc0, !PT ;  /* 0xffff000007107812 */ /* 0x000fe200078ec0ff */
[----:B------:R-:W-:Y:S01]  /*e040*/  FMUL.FTZ R14, R27, R12 ;  /* 0x0000000c1b0e7220 */ /* 0x000fe20000410000 */
[----:B------:R-:W-:Y:S01]  /*e050*/  SHF.L.U32 R6, R6, 0x10, RZ ;  /* 0x0000001006067819 */ /* 0x000fe200000006ff */
[-C--:B------:R-:W-:Y:S01]  /*e060*/  FMUL.FTZ R2, R2, R23.reuse ;  /* 0x0000001702027220 */ /* 0x080fe20000410000 */
[----:B------:R-:W-:Y:S01]  /*e070*/  SHF.L.U32 R5, R5, 0x10, RZ ;  /* 0x0000001005057819 */ /* 0x000fe200000006ff */
[----:B------:R-:W-:Y:S02]  /*e080*/  FMUL.FTZ R27, R27, R16 ;  /* 0x000000101b1b7220 */ /* 0x000fe40000410000 */
[C---:B------:R-:W-:Y:S02]  /*e090*/  FFMA.FTZ R15, R8.reuse, R23, -R15 ;  /* 0x00000017080f7223 */ /* 0x040fe4000001080f */
[----:B------:R-:W-:-:S02]  /*e0a0*/  FFMA.FTZ R2, R8, R21, R2 ;  /* 0x0000001508027223 */ /* 0x000fc40000010002 */
[----:B------:R-:W-:Y:S02]  /*e0b0*/  IMAD.U32 R7, R7, 0x10000, RZ ;  /* 0x0001000007077824 */ /* 0x000fe400078e00ff */
[----:B------:R-:W-:Y:S01]  /*e0c0*/  FMUL.FTZ R8, R22, R4 ;  /* 0x0000000416087220 */ /* 0x000fe20000410000 */
[----:B------:R-:W-:Y:S01]  /*e0d0*/  F2FP.BF16.PACK_AB R2, R2, R15 ;  /* 0x0000000f0202723e */ /* 0x000fe200000010ff */
[----:B------:R-:W-:Y:S02]  /*e0e0*/  FMUL.FTZ R22, R22, R6 ;  /* 0x0000000616167220 */ /* 0x000fe40000410000 */
[----:B------:R-:W-:Y:S02]  /*e0f0*/  FFMA.FTZ R27, R29, R12, R27 ;  /* 0x0000000c1d1b7223 */ /* 0x000fe4000001001b */
[C---:B------:R-:W-:Y:S02]  /*e100*/  FMUL.FTZ R12, R26.reuse, R5 ;  /* 0x000000051a0c7220 */ /* 0x040fe40000410000 */
[----:B------:R-:W-:-:S02]  /*e110*/  FMUL.FTZ R26, R26, R7 ;  /* 0x000000071a1a7220 */ /* 0x000fc40000410000 */
[C---:B------:R-:W-:Y:S02]  /*e120*/  FFMA.FTZ R8, R13.reuse, R6, -R8 ;  /* 0x000000060d087223 */ /* 0x040fe40000010808 */
[----:B------:R-:W-:Y:S02]  /*e130*/  FFMA.FTZ R13, R13, R4, R22 ;  /* 0x000000040d0d7223 */ /* 0x000fe40000010016 */
[----:B------:R-:W-:Y:S02]  /*e140*/  FFMA.FTZ R14, R29, R16, -R14 ;  /* 0x000000101d0e7223 */ /* 0x000fe4000001080e */
[C---:B------:R-:W-:Y:S01]  /*e150*/  FFMA.FTZ R12, R20.reuse, R7, -R12 ;  /* 0x00000007140c7223 */ /* 0x040fe2000001080c */
[----:B------:R-:W-:Y:S01]  /*e160*/  F2FP.BF16.PACK_AB R7, R13, R8 ;  /* 0x000000080d07723e */ /* 0x000fe200000010ff */
[----:B------:R-:W-:Y:S01]  /*e170*/  FFMA.FTZ R5, R20, R5, R26 ;  /* 0x0000000514057223 */ /* 0x000fe2000001001a */
[----:B------:R-:W-:Y:S02]  /*e180*/  F2FP.BF16.PACK_AB R15, R27, R14 ;  /* 0x0000000e1b0f723e */ /* 0x000fe400000010ff */
[----:B------:R-:W-:-:S02]  /*e190*/  MOV R13, R2 ;  /* 0x00000002000d7202 */ /* 0x000fc40000000f00 */
[----:B------:R-:W-:Y:S02]  /*e1a0*/  F2FP.BF16.PACK_AB R14, R5, R12 ;  /* 0x0000000c050e723e */ /* 0x000fe400000010ff */
[----:B------:R-:W-:Y:S02]  /*e1b0*/  MOV R12, R7 ;  /* 0x00000007000c7202 */ /* 0x000fe40000000f00 */
.L_x_2668:
[----:B------:R-:W-:Y:S05]  /*e1c0*/  BSYNC B0 ;  /* 0x0000000000007941 */ /* 0x000fea0003800000 */
.L_x_2667:
[----:B------:R4:W-:Y:S04]  /*e1d0*/  STS.128 [R233+0x800], R12 ;  /* 0x0008000ce9007388 */ /* 0x0009e80000000c00 */
[----:B--2---:R4:W5:Y:S01]  /*e1e0*/  LD.E.128 R20, [R42.64+0x80] ;  /* 0x000080062a147980 */ /* 0x004962000c101d00 */
[----:B------:R-:W-:Y:S01]  /*e1f0*/  IADD3 R2, R18, 0x40, RZ ;  /* 0x0000004012027810 */ /* 0x000fe20007ffe0ff */
[----:B------:R-:W-:Y:S03]  /*e200*/  BSSY B0, `(.L_x_2669) ;  /* 0x0000029000007945 */ /* 0x000fe60003800000 */
[----:B------:R-:W-:-:S13]  /*e210*/  ISETP.GE.AND P0, PT, R2, R3, PT ;  /* 0x000000030200720c */ /* 0x000fda0003f06270 */
[----:B------:R-:W-:Y:S05]  /*e220*/  @P0 BRA `(.L_x_2670) ;  /* 0x0000026000000947 */ /* 0x000fea0003800000 */
[----:B------:R-:W2:Y:S04]  /*e230*/  LD.E.64 R4, [R40.64+0x40] ;  /* 0x0000400628047980 */ /* 0x000ea8000c101b00 */
[----:B---3--:R-:W3:Y:S01]  /*e240*/  LD.E.64 R6, [R30.64+0x40] ;  /* 0x000040061e067980 */ /* 0x008ee2000c101b00 */
[C---:B-----5:R-:W-:Y:S02]  /*e250*/  SHF.L.U32 R8, R21.reuse, 0x10, RZ ;  /* 0x0000001015087819 */ /* 0x060fe400000006ff */
[----:B------:R-:W-:Y:S02]  /*e260*/  LOP3.LUT R2, R21, 0xffff0000, RZ, 0xc0, !PT ;  /* 0xffff000015027812 */ /* 0x000fe400078ec0ff */
[C---:B------:R-:W-:Y:S02]  /*e270*/  SHF.L.U32 R27, R23.reuse, 0x10, RZ ;  /* 0x00000010171b7819 */ /* 0x040fe400000006ff */
[----:B------:R-:W-:-:S02]  /*e280*/  LOP3.LUT R23, R23, 0xffff0000, RZ, 0xc0, !PT ;  /* 0xffff000017177812 */ /* 0x000fc400078ec0ff */
[----:B------:R-:W-:Y:S02]  /*e290*/  LOP3.LUT R26, R20, 0xffff0000, RZ, 0xc0, !PT ;  /* 0xffff0000141a7812 */ /* 0x000fe400078ec0ff */
[----:B------:R-:W-:Y:S02]  /*e2a0*/  LOP3.LUT R28, R22, 0xffff0000, RZ, 0xc0, !PT ;  /* 0xffff0000161c7812 */ /* 0x000fe400078ec0ff */
[----:B----4-:R-:W-:Y:S01]  /*e2b0*/  SHF.L.U32 R12, R20, 0x10, RZ ;  /* 0x00000010140c7819 */ /* 0x010fe200000006ff */
[----:B------:R-:W-:Y:S01]  /*e2c0*/  IMAD.U32 R20, R22, 0x10000, RZ ;  /* 0x0001000016147824 */ /* 0x000fe200078e00ff */
[----:B--2---:R-:W-:Y:S02]  /*e2d0*/  LOP3.LUT R15, R4, 0xffff0000, RZ, 0xc0, !PT ;  /* 0xffff0000040f7812 */ /* 0x004fe400078ec0ff */
        /* <DEDUP_REMOVED lines=12> */
[----:B------:R-:W-:Y:S02]  /*e3a0*/  FMUL.FTZ R23, R23, R16 ;  /* 0x0000001017177220 */ /* 0x000fe40000410000 */
[----:B------:R-:W-:Y:S02]  /*e3b0*/  FMUL.FTZ R4, R26, R15 ;  /* 0x0000000f1a047220 */ /* 0x000fe40000410000 */
[----:B------:R-:W-:Y:S02]  /*e3c0*/  FMUL.FTZ R6, R28, R5 ;  /* 0x000000051c067220 */ /* 0x000fe40000410000 */
[----:B------:R-:W-:-:S02]  /*e3d0*/  FMUL.FTZ R26, R26, R21 ;  /* 0x000000151a1a7220 */ /* 0x000fc40000410000 */
[----:B------:R-:W-:Y:S02]  /*e3e0*/  FMUL.FTZ R28, R28, R7 ;  /* 0x000000071c1c7220 */ /* 0x000fe40000410000 */
[C---:B------:R-:W-:Y:S02]  /*e3f0*/  FFMA.FTZ R22, R27.reuse, R16, -R22 ;  /* 0x000000101b167223 */ /* 0x040fe40000010816 */
[----:B------:R-:W-:Y:S02]  /*e400*/  FFMA.FTZ R23, R27, R14, R23 ;  /* 0x0000000e1b177223 */ /* 0x000fe40000010017 */
[----:B------:R-:W-:Y:S01]  /*e410*/  FFMA.FTZ R4, R12, R21, -R4 ;  /* 0x000000150c047223 */ /* 0x000fe20000010804 */
[----:B------:R-:W-:Y:S01]  /*e420*/  F2FP.BF16.PACK_AB R21, R2, R13 ;  /* 0x0000000d0215723e */ /* 0x000fe200000010ff */
[----:B------:R-:W-:Y:S01]  /*e430*/  FFMA.FTZ R15, R12, R15, R26 ;  /* 0x0000000f0c0f7223 */ /* 0x000fe2000001001a */
[----:B------:R-:W-:Y:S01]  /*e440*/  F2FP.BF16.PACK_AB R23, R23, R22 ;  /* 0x000000161717723e */ /* 0x000fe200000010ff */
[----:B------:R-:W-:-:S02]  /*e450*/  FFMA.FTZ R6, R20, R7, -R6 ;  /* 0x0000000714067223 */ /* 0x000fc40000010806 */
[----:B------:R-:W-:Y:S01]  /*e460*/  FFMA.FTZ R5, R20, R5, R28 ;  /* 0x0000000514057223 */ /* 0x000fe2000001001c */
[----:B------:R-:W-:-:S04]  /*e470*/  F2FP.BF16.PACK_AB R20, R15, R4 ;  /* 0x000000040f14723e */ /* 0x000fc800000010ff */
[----:B------:R-:W-:Y:S02]  /*e480*/  F2FP.BF16.PACK_AB R22, R5, R6 ;  /* 0x000000060516723e */ /* 0x000fe400000010ff */
.L_x_2670:
[----:B------:R-:W-:Y:S05]  /*e490*/  BSYNC B0 ;  /* 0x0000000000007941 */ /* 0x000fea0003800000 */
.L_x_2669:
[----:B-----5:R2:W-:Y:S02]  /*e4a0*/  STS.128 [R233+0x2800], R20 ;  /* 0x00280014e9007388 */ /* 0x0205e40000000c00 */
.L_x_2666:
[----:B------:R-:W-:Y:S05]  /*e4b0*/  BSYNC B1 ;  /* 0x0000000000017941 */ /* 0x000fea0003800000 */
.L_x_2665:
[----:B------:R-:W-:Y:S01]  /*e4c0*/  IADD3 R16, R186, 0x20, RZ ;  /* 0x00000020ba107810 */ /* 0x000fe20007ffe0ff */
[----:B------:R-:W-:Y:S03]  /*e4d0*/  BSSY B1, `(.L_x_2671) ;  /* 0x0000068000017945 */ /* 0x000fe60003800000 */
[----:B------:R-:W-:-:S04]  /*e4e0*/  ISETP.GE.AND P0, PT, R16, R17, PT ;  /* 0x000000111000720c */ /* 0x000fc80003f06270 */
[----:B------:R-:W-:-:S13]  /*e4f0*/  ISETP.LT.OR P0, PT, R68, -0x107, P0 ;  /* 0xfffffef94400780c */ /* 0x000fda0000701670 */
[----:B------:R-:W-:Y:S05]  /*e500*/  @P0 BRA `(.L_x_2672) ;  /* 0x0000064000000947 */ /* 0x000fea0003800000 */
[----:B---34-:R3:W5:Y:S01]  /*e510*/  LD.E.128 R12, [R36.64] ;  /* 0x00000006240c7980 */ /* 0x018762000c101d00 */
[----:B------:R-:W-:Y:S01]  /*e520*/  IMAD.SHL.U32 R5, R9, 0x20, RZ ;  /* 0x0000002009057824 */ /* 0x000fe200078e00ff */
[----:B------:R-:W-:Y:S04]  /*e530*/  BSSY B0, `(.L_x_2673) ;  /* 0x0000033000007945 */ /* 0x000fe80003800000 */
[----:B------:R-:W-:-:S04]  /*e540*/  IADD3 R2, P0, R5, R24, RZ ;  /* 0x0000001805027210 */ /* 0x000fc80007f1e0ff */
[----:B------:R-:W-:Y:S01]  /*e550*/  LEA.HI.X.SX32 R5, R5, R25, 0x1, P0 ;  /* 0x0000001905057211 */ /* 0x000fe200000f0eff */
[----:B------:R-:W-:Y:S01]  /*e560*/  IMAD.SHL.U32 R41, R2, 0x2, RZ ;  /* 0x0000000202297824 */ /* 0x000fe200078e00ff */
[----:B------:R-:W-:Y:S02]  /*e570*/  ISETP.GE.AND P0, PT, R18, R3, PT ;  /* 0x000000031200720c */ /* 0x000fe40003f06270 */
[----:B------:R-:W-:Y:S02]  /*e580*/  SHF.L.U64.HI R5, R2, 0x1, R5 ;  /* 0x0000000102057819 */ /* 0x000fe40000010205 */
[-C--:B-----5:R-:W-:Y:S02]  /*e590*/  IADD3 R30, P2, R34, R41.reuse, RZ ;  /* 0x00000029221e7210 */ /* 0x0a0fe40007f5e0ff */
[----:B------:R-:W-:-:S03]  /*e5a0*/  IADD3 R40, P1, R32, R41, RZ ;  /* 0x0000002920287210 */ /* 0x000fc60007f3e0ff */
[--C-:B------:R-:W-:Y:S02]  /*e5b0*/  IMAD.X R31, R35, 0x1, R5.reuse, P2 ;  /* 0x00000001231f7824 */ /* 0x100fe400010e0605 */
[----:B------:R-:W-:Y:S02]  /*e5c0*/  IMAD.X R41, R33, 0x1, R5, P1 ;  /* 0x0000000121297824 */ /* 0x000fe400008e0605 */
[----:B------:R-:W-:Y:S05]  /*e5d0*/  @P0 BRA `(.L_x_2674) ;  /* 0x0000028000000947 */ /* 0x000fea0003800000 */
[----:B---3--:R-:W3:Y:S04]  /*e5e0*/  LD.E.64 R4, [R40.64] ;  /* 0x0000000628047980 */ /* 0x008ee8000c101b00 */
[----:B------:R-:W4:Y:S01]  /*e5f0*/  LD.E.64 R6, [R30.64] ;  /* 0x000000061e067980 */ /* 0x000f22000c101b00 */
[----:B------:R-:W-:Y:S01]  /*e600*/  LOP3.LUT R2, R13, 0xffff0000, RZ, 0xc0, !PT ;  /* 0xffff00000d027812 */ /* 0x000fe200078ec0ff */
[----:B------:R-:W-:Y:S01]  /*e610*/  IMAD.U32 R29, R15, 0x10000, RZ ;  /* 0x000100000f1d7824 */ /* 0x000fe200078e00ff */
[----:B------:R-:W-:-:S02]  /*e620*/  SHF.L.U32 R8, R13, 0x10, RZ ;  /* 0x000000100d087819 */ /* 0x000fc400000006ff */
[C---:B------:R-:W-:Y:S02]  /*e630*/  SHF.L.U32 R13, R12.reuse, 0x10, RZ ;  /* 0x000000100c0d7819 */ /* 0x040fe400000006ff */
[----:B------:R-:W-:Y:S02]  /*e640*/  LOP3.LUT R26, R12, 0xffff0000, RZ, 0xc0, !PT ;  /* 0xffff00000c1a7812 */ /* 0x000fe400078ec0ff */
[----:B------:R-:W-:Y:S02]  /*e650*/  LOP3.LUT R27, R15, 0xffff0000, RZ, 0xc0, !PT ;  /* 0xffff00000f1b7812 */ /* 0x000fe400078ec0ff */
[C---:B--2---:R-:W-:Y:S02]  /*e660*/  SHF.L.U32 R22, R14.reuse, 0x10, RZ ;  /* 0x000000100e167819 */ /* 0x044fe400000006ff */
[----:B------:R-:W-:Y:S02]  /*e670*/  LOP3.LUT R28, R14, 0xffff0000, RZ, 0xc0, !PT ;  /* 0xffff00000e1c7812 */ /* 0x000fe400078ec0ff */
[C---:B---3--:R-:W-:Y:S01]  /*e680*/  LOP3.LUT R21, R4.reuse, 0xffff0000, RZ, 0xc0, !PT ;  /* 0xffff000004157812 */ /* 0x048fe200078ec0ff */
[----:B------:R-:W-:Y:S01]  /*e690*/  IMAD.U32 R4, R4, 0x10000, RZ ;  /* 0x0001000004047824 */ /* 0x000fe200078e00ff */
[----:B------:R-:W-:-:S02]  /*e6a0*/  LOP3.LUT R12, R5, 0xffff0000, RZ, 0xc0, !PT ;  /* 0xffff0000050c7812 */ /* 0x000fc400078ec0ff */
[----:B----4-:R-:W-:Y:S01]  /*e6b0*/  LOP3.LUT R23, R6, 0xffff0000, RZ, 0xc0, !PT ;  /* 0xffff000006177812 */ /* 0x010fe200078ec0ff */
        /* <DEDUP_REMOVED lines=26> */
.L_x_2674:
[----:B---3--:R-:W-:Y:S05]  /*e860*/  BSYNC B0 ;  /* 0x0000000000007941 */ /* 0x008fea0003800000 */
.L_x_2673:
[----:B------:R3:W-:Y:S04]  /*e870*/  STS.128 [R233+0x1000], R12 ;  /* 0x0010000ce9007388 */ /* 0x0007e80000000c00 */
[----:B--2---:R3:W5:Y:S01]  /*e880*/  LD.E.128 R20, [R36.64+0x80] ;  /* 0x0000800624147980 */ /* 0x004762000c101d00 */
[----:B------:R-:W-:Y:S01]  /*e890*/  IADD3 R2, R18, 0x40, RZ ;  /* 0x0000004012027810 */ /* 0x000fe20007ffe0ff */
[----:B------:R-:W-:Y:S03]  /*e8a0*/  BSSY B0, `(.L_x_2675) ;  /* 0x0000029000007945 */ /* 0x000fe60003800000 */
[----:B------:R-:W-:-:S13]  /*e8b0*/  ISETP.GE.AND P0, PT, R2, R3, PT ;  /* 0x000000030200720c */ /* 0x000fda0003f06270 */
[----:B------:R-:W-:Y:S05]  /*e8c0*/  @P0 BRA `(.L_x_2676) ;  /* 0x0000026000000947 */ /* 0x000fea0003800000 */
[----:B------:R-:W2:Y:S04]  /*e8d0*/  LD.E.64 R4, [R40.64+0x40] ;  /* 0x0000400628047980 */ /* 0x000ea8000c101b00 */
[----:B------:R-:W4:Y:S01]  /*e8e0*/  LD.E.64 R6, [R30.64+0x40] ;  /* 0x000040061e067980 */ /* 0x000f22000c101b00 */
[C---:B-----5:R-:W-:Y:S01]  /*e8f0*/  SHF.L.U32 R8, R21.reuse, 0x10, RZ ;  /* 0x0000001015087819 */ /* 0x060fe200000006ff */
[----:B------:R-:W-:Y:S01]  /*e900*/  IMAD.U32 R26, R22, 0x10000, RZ ;  /* 0x00010000161a7824 */ /* 0x000fe200078e00ff */
[----:B------:R-:W-:Y:S02]  /*e910*/  LOP3.LUT R2, R21, 0xffff0000, RZ, 0xc0, !PT ;  /* 0xffff000015027812 */ /* 0x000fe400078ec0ff */
[----:B------:R-:W-:Y:S02]  /*e920*/  SHF.L.U32 R27, R23, 0x10, RZ ;  /* 0x00000010171b7819 */ /* 0x000fe400000006ff */
[----:B---3--:R-:W-:-:S02]  /*e930*/  SHF.L.U32 R12, R20, 0x10, RZ ;  /* 0x00000010140c7819 */ /* 0x008fc400000006ff */
[----:B------:R-:W-:Y:S02]  /*e940*/  LOP3.LUT R28, R20, 0xffff0000, RZ, 0xc0, !PT ;  /* 0xffff0000141c7812 */ /* 0x000fe400078ec0ff */
[----:B------:R-:W-:Y:S02]  /*e950*/  LOP3.LUT R23, R23, 0xffff0000, RZ, 0xc0, !PT ;  /* 0xffff000017177812 */ /* 0x000fe400078ec0ff */
[----:B------:R-:W-:Y:S02]  /*e960*/  LOP3.LUT R29, R22, 0xffff0000, RZ, 0xc0, !PT ;  /* 0xffff0000161d7812 */ /* 0x000fe400078ec0ff */
[----:B--2---:R-:W-:Y:S02]  /*e970*/  LOP3.LUT R15, R4, 0xffff0000, RZ, 0xc0, !PT ;  /* 0xffff0000040f7812 */ /* 0x004fe400078ec0ff */
[----:B------:R-:W-:Y:S02]  /*e980*/  LOP3.LUT R14, R5, 0xffff0000, RZ, 0xc0, !PT ;  /* 0xffff0000050e7812 */ /* 0x000fe400078ec0ff */
[----:B----4-:R-:W-:Y:S01]  /*e990*/  LOP3.LUT R21, R6, 0xffff0000, RZ, 0xc0, !PT ;  /* 0xffff000006157812 */ /* 0x010fe200078ec0ff */
        /* <DEDUP_REMOVED lines=11> */
[C---:B------:R-:W-:Y:S02]  /*ea50*/  FMUL.FTZ R4, R28.reuse, R15 ;  /* 0x0000000f1c047220 */ /* 0x040fe40000410000 */
        /* <DEDUP_REMOVED lines=13> */
.L_x_2676:
[----:B------:R-:W-:Y:S05]  /*eb30*/  BSYNC B0 ;  /* 0x0000000000007941 */ /* 0x000fea0003800000 */
.L_x_2675:
[----:B-----5:R2:W-:Y:S02]  /*eb40*/  STS.128 [R233+0x3000], R20 ;  /* 0x00300014e9007388 */ /* 0x0205e40000000c00 */
.L_x_2672:
[----:B------:R-:W-:Y:S05]  /*eb50*/  BSYNC B1 ;  /* 0x0000000000017941 */ /* 0x000fea0003800000 */
.L_x_2671:
[----:B------:R-:W-:-:S04]  /*eb60*/  IADD3 R28, R186, 0x30, RZ ;  /* 0x00000030ba1c7810 */ /* 0x000fc80007ffe0ff */
[----:B------:R-:W-:-:S04]  /*eb70*/  ISETP.GE.AND P0, PT, R28, R17, PT ;  /* 0x000000111c00720c */ /* 0x000fc80003f06270 */
[----:B------:R-:W-:-:S13]  /*eb80*/  ISETP.LT.OR P0, PT, R68, -0x187, P0 ;  /* 0xfffffe794400780c */ /* 0x000fda0000701670 */
[----:B------:R-:W-:Y:S05]  /*eb90*/  @P0 BRA `(.L_x_2677) ;  /* 0x000035c000000947 */ /* 0x000fea0003800000 */
[----:B---34-:R3:W5:Y:S01]  /*eba0*/  LD.E.128 R12, [R38.64] ;  /* 0x00000006260c7980 */ /* 0x018762000c101d00 */
[----:B------:R-:W-:Y:S01]  /*ebb0*/  IMAD R9, R9, 0x30, RZ ;  /* 0x0000003009097824 */ /* 0x000fe200078e02ff */
[----:B------:R-:W-:Y:S04]  /*ebc0*/  BSSY B0, `(.L_x_2678) ;  /* 0x0000031000007945 */ /* 0x000fe80003800000 */
[----:B------:R-:W-:-:S04]  /*ebd0*/  IADD3 R5, P0, R9, R24, RZ ;  /* 0x0000001809057210 */ /* 0x000fc80007f1e0ff */
[----:B------:R-:W-:Y:S01]  /*ebe0*/  LEA.HI.X.SX32 R2, R9, R25, 0x1, P0 ;  /* 0x0000001909027211 */ /* 0x000fe200000f0eff */
[C---:B------:R-:W-:Y:S01]  /*ebf0*/  IMAD.SHL.U32 R31, R5.reuse, 0x2, RZ ;  /* 0x00000002051f7824 */ /* 0x040fe200078e00ff */
        /* <DEDUP_REMOVED lines=9> */
[C---:B--2---:R-:W-:Y:S01]  /*ec90*/  SHF.L.U32 R22, R15.reuse, 0x10, RZ ;  /* 0x000000100f167819 */ /* 0x044fe200000006ff */
[----:B------:R-:W-:Y:S01]  /*eca0*/  IMAD.U32 R23, R14, 0x10000, RZ ;  /* 0x000100000e177824 */ /* 0x000fe200078e00ff */
[----:B------:R-:W-:-:S02]  /*ecb0*/  LOP3.LUT R20, R15, 0xffff0000, RZ, 0xc0, !PT ;  /* 0xffff00000f147812 */ /* 0x000fc400078ec0ff */
[C---:B------:R-:W-:Y:S02]  /*ecc0*/  LOP3.LUT R2, R13.reuse, 0xffff0000, RZ, 0xc0, !PT ;  /* 0xffff00000d027812 */ /* 0x040fe400078ec0ff */
[----:B------:R-:W-:Y:S02]  /*ecd0*/  SHF.L.U32 R8, R13, 0x10, RZ ;  /* 0x000000100d087819 */ /* 0x000fe400000006ff */
[C---:B------:R-:W-:Y:S02]  /*ece0*/  SHF.L.U32 R9, R12.reuse, 0x10, RZ ;  /* 0x000000100c097819 */ /* 0x040fe400000006ff */
[----:B------:R-:W-:Y:S02]  /*ecf0*/  LOP3.LUT R24, R12, 0xffff0000, RZ, 0xc0, !PT ;  /* 0xffff00000c187812 */ /* 0x000fe400078ec0ff */
[----:B------:R-:W-:Y:S02]  /*ed00*/  LOP3.LUT R25, R14, 0xffff0000, RZ, 0xc0, !PT ;  /* 0xffff00000e197812 */ /* 0x000fe400078ec0ff */
[----:B---3--:R-:W-:-:S02]  /*ed10*/  LOP3.LUT R15, R4, 0xffff0000, RZ, 0xc0, !PT ;  /* 0xffff0000040f7812 */ /* 0x008fc400078ec0ff */
[----:B------:R-:W-:Y:S02]  /*ed20*/  LOP3.LUT R12, R5, 0xffff0000, RZ, 0xc0, !PT ;  /* 0xffff0000050c7812 */ /* 0x000fe400078ec0ff */
[----:B----4-:R-:W-:Y:S01]  /*ed30*/  LOP3.LUT R21, R6, 0xffff0000, RZ, 0xc0, !PT ;  /* 0xffff000006157812 */ /* 0x010fe200078ec0ff */
[----:B------:R-:W-:Y:S01]  /*ed40*/  FMUL.FTZ R13, R2, R15 ;  /* 0x0000000f020d7220 */ /* 0x000fe20000410000 */
[----:B------:R-:W-:Y:S01]  /*ed50*/  LOP3.LUT R17, R7, 0xffff0000, RZ, 0xc0, !PT ;  /* 0xffff000007117812 */ /* 0x000fe200078ec0ff */
[----:B------:R-:W-:Y:S01]  /*ed60*/  FMUL.FTZ R14, R20, R12 ;  /* 0x0000000c140e7220 */ /* 0x000fe20000410000 */
[----:B------:R-:W-:Y:S01]  /*ed70*/  SHF.L.U32 R4, R4, 0x10, RZ ;  /* 0x0000001004047819 */ /* 0x000fe200000006ff */
[-C--:B------:R-:W-:Y:S02]  /*ed80*/  FMUL.FTZ R2, R2, R21.reuse ;  /* 0x0000001502027220 */ /* 0x080fe40000410000 */
[C---:B------:R-:W-:Y:S02]  /*ed90*/  FFMA.FTZ R13, R8.reuse, R21, -R13 ;  /* 0x00000015080d7223 */ /* 0x040fe4000001080d */
[----:B------:R-:W-:Y:S01]  /*eda0*/  FFMA.FTZ R2, R8, R15, R2 ;  /* 0x0000000f08027223 */ /* 0x000fe20000010002 */
[----:B------:R-:W-:Y:S01]  /*edb0*/  SHF.L.U32 R8, R5, 0x10, RZ ;  /* 0x0000001005087819 */ /* 0x000fe200000006ff */
[----:B------:R-:W-:Y:S01]  /*edc0*/  FMUL.FTZ R15, R20, R17 ;  /* 0x00000011140f7220 */ /* 0x000fe20000410000 */
[----:B------:R-:W-:Y:S01]  /*edd0*/  SHF.L.U32 R20, R7, 0x10, RZ ;  /* 0x0000001007147819 */ /* 0x000fe200000006ff */
[----:B------:R-:W-:Y:S01]  /*ede0*/  IMAD.U32 R6, R6, 0x10000, RZ ;  /* 0x0001000006067824 */ /* 0x000fe200078e00ff */
[----:B------:R-:W-:Y:S01]  /*edf0*/  F2FP.BF16.PACK_AB R13, R2, R13 ;  /* 0x0000000d020d723e */ /* 0x000fe200000010ff */
[----:B------:R-:W-:-:S02]  /*ee00*/  FMUL.FTZ R5, R24, R4 ;  /* 0x0000000418057220 */ /* 0x000fc40000410000 */
[C---:B------:R-:W-:Y:S02]  /*ee10*/  FMUL.FTZ R7, R25.reuse, R8 ;  /* 0x0000000819077220 */ /* 0x040fe40000410000 */
[----:B------:R-:W-:Y:S02]  /*ee20*/  FMUL.FTZ R24, R24, R6 ;  /* 0x0000000618187220 */ /* 0x000fe40000410000 */
[----:B------:R-:W-:Y:S02]  /*ee30*/  FMUL.FTZ R25, R25, R20 ;  /* 0x0000001419197220 */ /* 0x000fe40000410000 */
[C---:B------:R-:W-:Y:S02]  /*ee40*/  FFMA.FTZ R14, R22.reuse, R17, -R14 ;  /* 0x00000011160e7223 */ /* 0x040fe4000001080e */
[----:B------:R-:W-:Y:S02]  /*ee50*/  FFMA.FTZ R15, R22, R12, R15 ;  /* 0x0000000c160f7223 */ /* 0x000fe4000001000f */
[----:B------:R-:W-:-:S02]  /*ee60*/  FFMA.FTZ R5, R9, R6, -R5 ;  /* 0x0000000609057223 */ /* 0x000fc40000010805 */
[----:B------:R-:W-:Y:S01]  /*ee70*/  FFMA.FTZ R24, R9, R4, R24 ;  /* 0x0000000409187223 */ /* 0x000fe20000010018 */
[----:B------:R-:W-:Y:S01]  /*ee80*/  F2FP.BF16.PACK_AB R15, R15, R14 ;  /* 0x0000000e0f0f723e */ /* 0x000fe200000010ff */
[C---:B------:R-:W-:Y:S02]  /*ee90*/  FFMA.FTZ R7, R23.reuse, R20, -R7 ;  /* 0x0000001417077223 */ /* 0x040fe40000010807 */
[----:B------:R-:W-:Y:S01]  /*eea0*/  FFMA.FTZ R8, R23, R8, R25 ;  /* 0x0000000817087223 */ /* 0x000fe20000010019 */
[----:B------:R-:W-:-:S04]  /*eeb0*/  F2FP.BF16.PACK_AB R12, R24, R5 ;  /* 0x00000005180c723e */ /* 0x000fc800000010ff */
[----:B------:R-:W-:Y:S02]  /*eec0*/  F2FP.BF16.PACK_AB R14, R8, R7 ;  /* 0x00000007080e723e */ /* 0x000fe400000010ff */
.L_x_2679:
[----:B---3--:R-:W-:Y:S05]  /*eed0*/  BSYNC B0 ;  /* 0x0000000000007941 */ /* 0x008fea0003800000 */
.L_x_2678:
[----:B------:R3:W-:Y:S04]  /*eee0*/  STS.128 [R233+0x1800], R12 ;  /* 0x0018000ce9007388 */ /* 0x0007e80000000c00 */
[----:B------:R-:W5:Y:S01]  /*eef0*/  LD.E.128 R36, [R38.64+0x80] ;  /* 0x0000800626247980 */ /* 0x000f62000c101d00 */
[----:B------:R-:W-:Y:S01]  /*ef00*/  IADD3 R18, R18, 0x40, RZ ;  /* 0x0000004012127810 */ /* 0x000fe20007ffe0ff */
[----:B------:R-:W-:Y:S03]  /*ef10*/  BSSY B0, `(.L_x_2680) ;  /* 0x0000029000007945 */ /* 0x000fe60003800000 */
[----:B------:R-:W-:-:S13]  /*ef20*/  ISETP.GE.AND P0, PT, R18, R3, PT ;  /* 0x000000031200720c */ /* 0x000fda0003f06270 */
[----:B------:R-:W-:Y:S05]  /*ef30*/  @P0 BRA `(.L_x_2681) ;  /* 0x0000026000000947 */ /* 0x000fea0003800000 */
[----:B------:R-:W4:Y:S04]  /*ef40*/  LD.E.64 R2, [R30.64+0x40] ;  /* 0x000040061e027980 */ /* 0x000f28000c101b00 */
        /* <DEDUP_REMOVED lines=9> */
[----:B---34-:R-:W-:Y:S02]  /*efe0*/  LOP3.LUT R13, R2, 0xffff0000, RZ, 0xc0, !PT ;  /* 0xffff0000020d7812 */ /* 0x018fe400078ec0ff */
[----:B------:R-:W-:Y:S02]  /*eff0*/  LOP3.LUT R9, R3, 0xffff0000, RZ, 0xc0, !PT ;  /* 0xffff000003097812 */ /* 0x000fe400078ec0ff */
[----:B--2---:R-:W-:Y:S01]  /*f000*/  LOP3.LUT R15, R4, 0xffff0000, RZ, 0xc0, !PT ;  /* 0xffff0000040f7812 */ /* 0x004fe200078ec0ff */
        /* <DEDUP_REMOVED lines=12> */
[C---:B------:R-:W-:Y:S02]  /*f0d0*/  FMUL.FTZ R2, R36.reuse, R13 ;  /* 0x0000000d24027220 */ /* 0x040fe40000410000 */
        /* <DEDUP_REMOVED lines=12> */
.L_x_2681:
[----:B------:R-:W-:Y:S05]  /*f1a0*/  BSYNC B0 ;  /* 0x0000000000007941 */ /* 0x000fea0003800000 */
.L_x_2680:
[----:B-----5:R4:W-:Y:S01]  /*f1b0*/  STS.128 [R233+0x3800], R36 ;  /* 0x00380024e9007388 */ /* 0x0209e20000000c00 */
[----:B------:R-:W-:Y:S05]  /*f1c0*/  BRA `(.L_x_2677) ;  /* 0x00002f9000007947 */ /* 0x000fea0003800000 */
.L_x_2658:
[----:B-1----:R-:W-:Y:S01]  /*f1d0*/  BSSY B1, `(.L_x_2682) ;  /* 0x00000ad000017945 */ /* 0x002fe20003800000 */
[----:B------:R-:W-:Y:S05]  /*f1e0*/  @!P0 BRA `(.L_x_2683) ;  /* 0x00000ab000008947 */ /* 0x000fea0003800000 */
        /* <DEDUP_REMOVED lines=12> */
[----:B-----5:R-:W-:Y:S01]  /*f2b0*/  LEA R12, P0, R15, R32, 0x1 ;  /* 0x000000200f0c7211 */ /* 0x020fe200078008ff */
[----:B------:R-:W-:Y:S01]  /*f2c0*/  IMAD.MOV.U32 R21, RZ, RZ, RZ ;  /* 0x000000ffff157224 */ /* 0x000fe200078e00ff */
[----:B------:R-:W-:Y:S01]  /*f2d0*/  @P1 IADD3 R21, -R9, RZ, RZ ;  /* 0x000000ff09151210 */ /* 0x000fe20007ffe1ff */
[----:B------:R-:W2:Y:S01]  /*f2e0*/  LD.E.128 R4, [R4.64] ;  /* 0x0000000604047980 */ /* 0x000ea2000c101d00 */
[----:B------:R-:W-:Y:S02]  /*f2f0*/  LEA.HI.X R13, R15, R33, R13, 0x1, P0 ;  /* 0x000000210f0d7211 */ /* 0x000fe400000f0c0d */
[----:B------:R-:W-:-:S04]  /*f300*/  IADD3 R23, P0, R21, R2, RZ ;  /* 0x0000000215177210 */ /* 0x000fc80007f1e0ff */
[----:B------:R-:W3:Y:S01]  /*f310*/  LD.E.128 R12, [R12.64] ;  /* 0x000000060c0c7980 */ /* 0x000ee2000c101d00 */
[----:B------:R-:W-:Y:S02]  /*f320*/  LEA.HI.X.SX32 R21, R21, R8, 0x1, P0 ;  /* 0x0000000815157211 */ /* 0x000fe400000f0eff */
[----:B------:R-:W-:-:S04]  /*f330*/  LEA R20, P0, R23, R34, 0x1 ;  /* 0x0000002217147211 */ /* 0x000fc800078008ff */
[----:B------:R-:W-:-:S06]  /*f340*/  LEA.HI.X R21, R23, R35, R21, 0x1, P0 ;  /* 0x0000002317157211 */ /* 0x000fcc00000f0c15 */
[----:B------:R-:W4:Y:S01]  /*f350*/  LD.E.128 R20, [R20.64] ;  /* 0x0000000614147980 */ /* 0x000f22000c101d00 */
[C---:B------:R-:W-:Y:S01]  /*f360*/  IMAD.U32 R24, R28.reuse, 0x10000, RZ ;  /* 0x000100001c187824 */ /* 0x040fe200078e00ff */
        /* <DEDUP_REMOVED lines=12> */
[C---:B------:R-:W-:Y:S01]  /*f430*/  SHF.L.U32 R5, R7.reuse, 0x10, RZ ;  /* 0x0000001007057819 */ /* 0x040fe200000006ff */
[----:B---3--:R-:W-:Y:S01]  /*f440*/  IMAD.U32 R49, R14, 0x10000, RZ ;  /* 0x000100000e317824 */ /* 0x008fe200078e00ff */
        /* <DEDUP_REMOVED lines=17> */
[----:B------:R-:W-:Y:S02]  /*f560*/  FMUL.FTZ R13, R6, R13 ;  /* 0x0000000d060d7220 */ /* 0x000fe40000410000 */
[----:B------:R-:W-:Y:S01]  /*f570*/  FMUL.FTZ R14, R5, R14 ;  /* 0x0000000e050e7220 */ /* 0x000fe20000410000 */
[----:B----4-:R-:W-:Y:S01]  /*f580*/  LOP3.LUT R5, R20, 0xffff0000, RZ, 0xc0, !PT ;  /* 0xffff000014057812 */ /* 0x010fe200078ec0ff */
        /* <DEDUP_REMOVED lines=22> */
[----:B------:R-:W-:-:S03]  /*f6f0*/  FFMA.FTZ R13, R26, R15, R13 ;  /* 0x0000000f1a0d7223 */ /* 0x000fc6000001000d */
[----:B------:R-:W-:Y:S02]  /*f700*/  F2FP.BF16.PACK_AB R31, R25, R12 ;  /* 0x0000000c191f723e */ /* 0x000fe400000010ff */
[----:B------:R-:W-:Y:S02]  /*f710*/  F2FP.BF16.PACK_AB R30, R13, R20 ;  /* 0x000000140d1e723e */ /* 0x000fe400000010ff */
.L_x_2685:
[----:B------:R-:W-:Y:S05]  /*f720*/  BSYNC B0 ;  /* 0x0000000000007941 */ /* 0x000fea0003800000 */
.L_x_2684:
[----:B-----5:R2:W-:Y:S04]  /*f730*/  STS.128 [R233], R28 ;  /* 0x0000001ce9007388 */ /* 0x0205e80000000c00 */
[----:B------:R2:W5:Y:S01]  /*f740*/  LD.E.128 R24, [R44.64+0x80] ;  /* 0x000080062c187980 */ /* 0x000562000c101d00 */
[----:B------:R-:W-:Y:S01]  /*f750*/  IADD3 R0, R18, 0x40, RZ ;  /* 0x0000004012007810 */ /* 0x000fe20007ffe0ff */
[----:B------:R-:W-:Y:S03]  /*f760*/  BSSY B0, `(.L_x_2686) ;  /* 0x0000052000007945 */ /* 0x000fe60003800000 */
[----:B------:R-:W-:-:S13]  /*f770*/  ISETP.GE.AND P0, PT, R0, R3, PT ;  /* 0x000000030000720c */ /* 0x000fda0003f06270 */
        /* <DEDUP_REMOVED lines=11> */
[----:B------:R-:W3:Y:S01]  /*f830*/  LD.E.128 R4, [R6.64+0x80] ;  /* 0x0000800606047980 */ /* 0x000ee2000c101d00 */
[----:B------:R-:W-:Y:S02]  /*f840*/  @P1 IADD3 R21, -R9, RZ, RZ ;  /* 0x000000ff09151210 */ /* 0x000fe40007ffe1ff */
[----:B------:R-:W-:Y:S02]  /*f850*/  LEA.HI.X R13, R13, R33, R0, 0x1, P0 ;  /* 0x000000210d0d7211 */ /* 0x000fe400000f0c00 */
[----:B------:R-:W-:-:S04]  /*f860*/  IADD3 R23, P0, R21, R2, RZ ;  /* 0x0000000215177210 */ /* 0x000fc80007f1e0ff */
[----:B------:R-:W4:Y:S01]  /*f870*/  LD.E.128 R12, [R12.64+0x80] ;  /* 0x000080060c0c7980 */ /* 0x000f22000c101d00 */
[----:B------:R-:W-:Y:S02]  /*f880*/  LEA.HI.X.SX32 R21, R21, R8, 0x1, P0 ;  /* 0x0000000815157211 */ /* 0x000fe400000f0eff */
[----:B------:R-:W-:-:S04]  /*f890*/  LEA R20, P0, R23, R34, 0x1 ;  /* 0x0000002217147211 */ /* 0x000fc800078008ff */
[----:B------:R-:W-:-:S06]  /*f8a0*/  LEA.HI.X R21, R23, R35, R21, 0x1, P0 ;  /* 0x0000002317157211 */ /* 0x000fcc00000f0c15 */
[----:B--2---:R-:W2:Y:S01]  /*f8b0*/  LD.E.128 R20, [R20.64+0x80] ;  /* 0x0000800614147980 */ /* 0x004ea2000c101d00 */
        /* <DEDUP_REMOVED lines=12> */
[----:B-1----:R-:W-:Y:S02]  /*f980*/  LOP3.LUT R44, R5, 0xffff0000, RZ, 0xc0, !PT ;  /* 0xffff0000052c7812 */ /* 0x002fe400078ec0ff */
        /* <DEDUP_REMOVED lines=47> */
.L_x_2687:
[----:B------:R-:W-:Y:S05]  /*fc80*/  BSYNC B0 ;  /* 0x0000000000007941 */ /* 0x000fea0003800000 */
.L_x_2686:
[----:B-----5:R3:W-:Y:S02]  /*fc90*/  STS.128 [R233+0x2000], R24 ;  /* 0x00200018e9007388 */ /* 0x0207e40000000c00 */
.L_x_2683:
[----:B------:R-:W-:Y:S05]  /*fca0*/  BSYNC B1 ;  /* 0x0000000000017941 */ /* 0x000fea0003800000 */
.L_x_2682:
[----:B------:R-:W-:Y:S01]  /*fcb0*/  IADD3 R0, R186, 0x10, RZ ;  /* 0x00000010ba007810 */ /* 0x000fe20007ffe0ff */
[----:B------:R-:W-:Y:S03]  /*fcc0*/  BSSY B1, `(.L_x_2688) ;  /* 0x00000b4000017945 */ /* 0x000fe60003800000 */
[----:B------:R-:W-:-:S04]  /*fcd0*/  ISETP.GE.AND P0, PT, R0, R17, PT ;  /* 0x000000110000720c */ /* 0x000fc80003f06270 */
[----:B------:R-:W-:-:S13]  /*fce0*/  ISETP.LT.OR P0, PT, R68, -0x87, P0 ;  /* 0xffffff794400780c */ /* 0x000fda0000701670 */
[----:B------:R-:W-:Y:S05]  /*fcf0*/  @P0 BRA `(.L_x_2689) ;  /* 0x00000b0000000947 */ /* 0x000fea0003800000 */
[----:B--2---:R2:W5:Y:S01]  /*fd00*/  LD.E.128 R28, [R42.64] ;  /* 0x000000062a1c7980 */ /* 0x004562000c101d00 */
        /* <DEDUP_REMOVED lines=13> */
[----:B-----5:R-:W-:Y:S02]  /*fde0*/  LEA R12, P1, R13, R32, 0x1 ;  /* 0x000000200d0c7211 */ /* 0x020fe400078208ff */
[----:B------:R-:W-:Y:S02]  /*fdf0*/  @P0 IADD3 R21, -R9, RZ, RZ ;  /* 0x000000ff09150210 */ /* 0x000fe40007ffe1ff */
[----:B------:R-:W-:Y:S01]  /*fe00*/  LEA.HI.X R13, R13, R33, R7, 0x1, P1 ;  /* 0x000000210d0d7211 */ /* 0x000fe200008f0c07 */
[----:B------:R-:W-:Y:S01]  /*fe10*/  IMAD.WIDE R4, R5, 0x2, R42 ;  /* 0x0000000205047825 */ /* 0x000fe200078e022a */
[----:B------:R-:W-:-:S04]  /*fe20*/  IADD3 R23, P1, R21, R20, RZ ;  /* 0x0000001415177210 */ /* 0x000fc80007f3e0ff */
[----:B------:R-:W4:Y:S01]  /*fe30*/  LD.E.128 R12, [R12.64] ;  /* 0x000000060c0c7980 */ /* 0x000f22000c101d00 */
[----:B------:R-:W-:Y:S02]  /*fe40*/  LEA.HI.X.SX32 R16, R21, R16, 0x1, P1 ;  /* 0x0000001015107211 */ /* 0x000fe400008f0eff */
[C---:B------:R-:W-:Y:S01]  /*fe50*/  LEA R20, P1, R23.reuse, R34, 0x1 ;  /* 0x0000002217147211 */ /* 0x040fe200078208ff */
[----:B--2---:R-:W2:Y:S03]  /*fe60*/  LD.E.128 R4, [R4.64] ;  /* 0x0000000604047980 */ /* 0x004ea6000c101d00 */
[----:B------:R-:W-:-:S06]  /*fe70*/  LEA.HI.X R21, R23, R35, R16, 0x1, P1 ;  /* 0x0000002317157211 */ /* 0x000fcc00008f0c10 */
[----:B---3--:R-:W3:Y:S01]  /*fe80*/  LD.E.128 R20, [R20.64] ;  /* 0x0000000614147980 */ /* 0x008ee2000c101d00 */
[C---:B------:R-:W-:Y:S01]  /*fe90*/  IMAD.U32 R25, R28.reuse, 0x10000, RZ ;  /* 0x000100001c197824 */ /* 0x040fe200078e00ff */
[----:B------:R-:W-:Y:S01]  /*fea0*/  LOP3.LUT R24, R28, 0xffff0000, RZ, 0xc0, !PT ;  /* 0xffff00001c187812 */ /* 0x000fe200078ec0ff */
[C---:B------:R-:W-:Y:S01]  /*feb0*/  IMAD.U32 R40, R31.reuse, 0x10000, RZ ;  /* 0x000100001f287824 */ /* 0x040fe200078e00ff */
[C---:B------:R-:W-:Y:S02]  /*fec0*/  SHF.L.U32 R28, R30.reuse, 0x10, RZ ;  /* 0x000000101e1c7819 */ /* 0x040fe400000006ff */
[----:B------:R-:W-:Y:S02]  /*fed0*/  LOP3.LUT R27, R30, 0xffff0000, RZ, 0xc0, !PT ;  /* 0xffff00001e1b7812 */ /* 0x000fe400078ec0ff */
[----:B------:R-:W-:Y:S02]  /*fee0*/  LOP3.LUT R26, R31, 0xffff0000, RZ, 0xc0, !PT ;  /* 0xffff00001f1a7812 */ /* 0x000fe400078ec0ff */
[C---:B------:R-:W-:Y:S01]  /*fef0*/  LOP3.LUT R16, R29.reuse, 0xffff0000, RZ, 0xc0, !PT ;  /* 0xffff00001d107812 */ /* 0x040fe200078ec0ff */
[----:B------:R-:W-:-:S02]  /*ff00*/  IMAD.U32 R29, R29, 0x10000, RZ ;  /* 0x000100001d1d7824 */ /* 0x000fc400078e00ff */
[C---:B----4-:R-:W-:Y:S01]  /*ff10*/  IMAD.U32 R31, R12.reuse, 0x10000, RZ ;  /* 0x000100000c1f7824 */ /* 0x050fe200078e00ff */
[----:B------:R-:W-:Y:S01]  /*ff20*/  LOP3.LUT R30, R12, 0xffff0000, RZ, 0xc0, !PT ;  /* 0xffff00000c1e7812 */ /* 0x000fe200078ec0ff */
[----:B-1----:R-:W-:Y:S01]  /*ff30*/  IMAD.U32 R44, R14, 0x10000, RZ ;  /* 0x000100000e2c7824 */ /* 0x002fe200078e00ff */
        /* <DEDUP_REMOVED lines=22> */
[----:B---3--:R-:W-:Y:S01]  /*100a0*/  LOP3.LUT R30, R21, 0xffff0000, RZ, 0xc0, !PT ;  /* 0xffff0000151e7812 */ /* 0x008fe200078ec0ff */
        /* <DEDUP_REMOVED lines=18> */
[----:B------:R-:W-:Y:S01]  /*101d0*/  FFMA.FTZ R21, R28, R21, R51 ;  /* 0x000000151c157223 */ /* 0x000fe20000010033 */
[----:B------:R-:W-:Y:S01]  /*101e0*/  F2FP.BF16.PACK_AB R28, R5, R6 ;  /* 0x00000006051c723e */ /* 0x000fe200000010ff */
[----:B------:R-:W-:Y:S01]  /*101f0*/  FFMA.FTZ R14, R27, R20, R14 ;  /* 0x000000141b0e7223 */ /* 0x000fe2000001000e */
[----:B------:R-:W-:Y:S01]  /*10200*/  F2FP.BF16.PACK_AB R29, R45, R4 ;  /* 0x000000042d1d723e */ /* 0x000fe200000010ff */
[----:B------:R-:W-:Y:S02]  /*10210*/  FFMA.FTZ R7, R40, R7, R13 ;  /* 0x0000000728077223 */ /* 0x000fe4000001000d */
[----:B------:R-:W-:Y:S01]  /*10220*/  FFMA.FTZ R22, R26, R22, R15 ;  /* 0x000000161a167223 */ /* 0x000fe2000001000f */
[----:B------:R-:W-:-:S04]  /*10230*/  F2FP.BF16.PACK_AB R30, R14, R21 ;  /* 0x000000150e1e723e */ /* 0x000fc800000010ff */
[----:B------:R-:W-:Y:S02]  /*10240*/  F2FP.BF16.PACK_AB R31, R22, R7 ;  /* 0x00000007161f723e */ /* 0x000fe400000010ff */
.L_x_2691:
[----:B------:R-:W-:Y:S05]  /*10250*/  BSYNC B0 ;  /* 0x0000000000007941 */ /* 0x000fea0003800000 */
.L_x_2690:
[----:B-----5:R4:W-:Y:S04]  /*10260*/  STS.128 [R233+0x800], R28 ;  /* 0x0008001ce9007388 */ /* 0x0209e80000000c00 */
[----:B---3--:R4:W5:Y:S01]  /*10270*/  LD.E.128 R24, [R42.64+0x80] ;  /* 0x000080062a187980 */ /* 0x008962000c101d00 */
[----:B------:R-:W-:Y:S01]  /*10280*/  IADD3 R4, R18, 0x40, RZ ;  /* 0x0000004012047810 */ /* 0x000fe20007ffe0ff */
[----:B------:R-:W-:Y:S03]  /*10290*/  BSSY B0, `(.L_x_2692) ;  /* 0x0000055000007945 */ /* 0x000fe60003800000 */
[----:B------:R-:W-:-:S13]  /*102a0*/  ISETP.GE.AND P0, PT, R4, R3, PT ;  /* 0x000000030400720c */ /* 0x000fda0003f06270 */
[----:B------:R-:W-:Y:S05]  /*102b0*/  @P0 BRA `(.L_x_2693) ;  /* 0x0000052000000947 */ /* 0x000fea0003800000 */
[----:B------:R-:W-:Y:S01]  /*102c0*/  ISETP.GE.AND P0, PT, R4, R9, PT ;  /* 0x000000090400720c */ /* 0x000fe20003f06270 */
[----:B------:R-:W-:Y:S01]  /*102d0*/  IMAD.MOV.U32 R5, RZ, RZ, RZ ;  /* 0x000000ffff057224 */ /* 0x000fe200078e00ff */
[----:B------:R-:W-:Y:S01]  /*102e0*/  IADD3 R41, R41, 0x40, RZ ;  /* 0x0000004029297810 */ /* 0x000fe20007ffe0ff */
[----:B------:R-:W-:-:S03]  /*102f0*/  IMAD.MOV.U32 R7, RZ, RZ, R9 ;  /* 0x000000ffff077224 */ /* 0x000fc600078e0009 */
[----:B------:R-:W-:-:S04]  /*10300*/  IADD3 R20, P1, R41, R2, RZ ;  /* 0x0000000229147210 */ /* 0x000fc80007f3e0ff */
[----:B------:R-:W-:-:S03]  /*10310*/  LEA.HI.X.SX32 R16, R41, R8, 0x1, P1 ;  /* 0x0000000829107211 */ /* 0x000fc600008f0eff */
        /* <DEDUP_REMOVED lines=11> */
[----:B--2---:R-:W2:Y:S01]  /*103d0*/  LD.E.128 R12, [R14.64] ;  /* 0x000000060e0c7980 */ /* 0x004ea2000c101d00 */
[----:B------:R-:W-:Y:S02]  /*103e0*/  LEA.HI.X.SX32 R16, R21, R16, 0x1, P1 ;  /* 0x0000001015107211 */ /* 0x000fe400008f0eff */
[----:B------:R-:W-:-:S04]  /*103f0*/  LEA R20, P1, R23, R34, 0x1 ;  /* 0x0000002217147211 */ /* 0x000fc800078208ff */
[----:B------:R-:W-:-:S06]  /*10400*/  LEA.HI.X R21, R23, R35, R16, 0x1, P1 ;  /* 0x0000002317157211 */ /* 0x000fcc00008f0c10 */
[----:B----4-:R-:W4:Y:S01]  /*10410*/  LD.E.128 R20, [R20.64] ;  /* 0x0000000614147980 */ /* 0x010f22000c101d00 */
[C---:B-----5:R-:W-:Y:S01]  /*10420*/  LOP3.LUT R16, R25.reuse, 0xffff0000, RZ, 0xc0, !PT ;  /* 0xffff000019107812 */ /* 0x060fe200078ec0ff */
[----:B------:R-:W-:Y:S01]  /*10430*/  IMAD.U32 R30, R25, 0x10000, RZ ;  /* 0x00010000191e7824 */ /* 0x000fe200078e00ff */
        /* <DEDUP_REMOVED lines=13> */
[----:B-12---:R-:W-:Y:S01]  /*10510*/  IMAD.U32 R44, R12, 0x10000, RZ ;  /* 0x000100000c2c7824 */ /* 0x006fe200078e00ff */
        /* <DEDUP_REMOVED lines=44> */
.L_x_2693:
[----:B------:R-:W-:Y:S05]  /*107e0*/  BSYNC B0 ;  /* 0x0000000000007941 */ /* 0x000fea0003800000 */
.L_x_2692:
[----:B-----5:R3:W-:Y:S02]  /*107f0*/  STS.128 [R233+0x2800], R24 ;  /* 0x00280018e9007388 */ /* 0x0207e40000000c00 */
.L_x_2689:
[----:B------:R-:W-:Y:S05]  /*10800*/  BSYNC B1 ;  /* 0x0000000000017941 */ /* 0x000fea0003800000 */
.L_x_2688:
[----:B------:R-:W-:Y:S01]  /*10810*/  IADD3 R16, R186, 0x20, RZ ;  /* 0x00000020ba107810 */ /* 0x000fe20007ffe0ff */
[----:B------:R-:W-:Y:S03]  /*10820*/  BSSY B1, `(.L_x_2694) ;  /* 0x00000b7000017945 */ /* 0x000fe60003800000 */
[----:B------:R-:W-:-:S04]  /*10830*/  ISETP.GE.AND P0, PT, R16, R17, PT ;  /* 0x000000111000720c */ /* 0x000fc80003f06270 */
[----:B------:R-:W-:-:S13]  /*10840*/  ISETP.LT.OR P0, PT, R68, -0x107, P0 ;  /* 0xfffffef94400780c */ /* 0x000fda0000701670 */
[----:B------:R-:W-:Y:S05]  /*10850*/  @P0 BRA `(.L_x_2695) ;  /* 0x00000b3000000947 */ /* 0x000fea0003800000 */
[----:B---3--:R3:W5:Y:S01]  /*10860*/  LD.E.128 R24, [R36.64] ;  /* 0x0000000624187980 */ /* 0x008762000c101d00 */
[----:B------:R-:W-:Y:S01]  /*10870*/  ISETP.GE.AND P0, PT, R18, R3, PT ;  /* 0x000000031200720c */ /* 0x000fe20003f06270 */
[----:B------:R-:W-:-:S12]  /*10880*/  BSSY B0, `(.L_x_2696) ;  /* 0x0000055000007945 */ /* 0x000fd80003800000 */
[----:B------:R-:W-:Y:S05]  /*10890*/  @P0 BRA `(.L_x_2697) ;  /* 0x0000053000000947 */ /* 0x000fea0003800000 */
[----:B------:R-:W-:Y:S01]  /*108a0*/  ISETP.GE.AND P0, PT, R18, R9, PT ;  /* 0x000000091200720c */ /* 0x000fe20003f06270 */
[----:B------:R-:W-:Y:S02]  /*108b0*/  IMAD.SHL.U32 R5, R9, 0x20, RZ ;  /* 0x0000002009057824 */ /* 0x000fe400078e00ff */
[----:B------:R-:W-:-:S03]  /*108c0*/  IMAD.MOV.U32 R7, RZ, RZ, RZ ;  /* 0x000000ffff077224 */ /* 0x000fc600078e00ff */
[----:B------:R-:W-:-:S04]  /*108d0*/  IADD3 R21, P1, R5, R2, RZ ;  /* 0x0000000205157210 */ /* 0x000fc80007f3e0ff */
[----:B------:R-:W-:Y:S01]  /*108e0*/  LEA.HI.X.SX32 R20, R5, R8, 0x1, P1 ;  /* 0x0000000805147211 */ /* 0x000fe200008f0eff */
[--C-:B------:R-:W-:Y:S02]  /*108f0*/  IMAD.MOV.U32 R5, RZ, RZ, R9.reuse ;  /* 0x000000ffff057224 */ /* 0x100fe400078e0009 */
[----:B------:R-:W-:Y:S01]  /*10900*/  @P0 IADD3 R7, -R9, RZ, RZ ;  /* 0x000000ff09070210 */ /* 0x000fe20007ffe1ff */
[----:B------:R-:W-:-:S03]  /*10910*/  @P0 IMAD.MOV R5, RZ, RZ, -R9 ;  /* 0x000000ffff050224 */ /* 0x000fc600078e0a09 */
[C---:B------:R-:W-:Y:S02]  /*10920*/  IADD3 R13, P1, R7.reuse, R21, RZ ;  /* 0x00000015070d7210 */ /* 0x040fe40007f3e0ff */
[----:B------:R-:W-:Y:S01]  /*10930*/  MOV R22, RZ ;  /* 0x000000ff00167202 */ /* 0x000fe20000000f00 */
[----:B------:R-:W-:Y:S01]  /*10940*/  @P0 IMAD.MOV R22, RZ, RZ, -R9 ;  /* 0x000000ffff160224 */ /* 0x000fe200078e0a09 */
[----:B------:R-:W-:Y:S02]  /*10950*/  LEA.HI.X.SX32 R7, R7, R20, 0x1, P1 ;  /* 0x0000001407077211 */ /* 0x000fe400008f0eff */
[----:B-----5:R-:W-:Y:S01]  /*10960*/  LEA R12, P1, R13, R32, 0x1 ;  /* 0x000000200d0c7211 */ /* 0x020fe200078208ff */
[----:B------:R-:W-:-:S03]  /*10970*/  IMAD.WIDE R4, R5, 0x2, R36 ;  /* 0x0000000205047825 */ /* 0x000fc600078e0224 */
[----:B------:R-:W-:Y:S02]  /*10980*/  LEA.HI.X R13, R13, R33, R7, 0x1, P1 ;  /* 0x000000210d0d7211 */ /* 0x000fe400008f0c07 */
[C---:B------:R-:W-:Y:S01]  /*10990*/  IADD3 R21, P1, R22.reuse, R21, RZ ;  /* 0x0000001516157210 */ /* 0x040fe20007f3e0ff */
[----:B--2---:R-:W2:Y:S03]  /*109a0*/  LD.E.128 R4, [R4.64] ;  /* 0x0000000604047980 */ /* 0x004ea6000c101d00 */
[----:B------:R-:W-:Y:S01]  /*109b0*/  LEA.HI.X.SX32 R20, R22, R20, 0x1, P1 ;  /* 0x0000001416147211 */ /* 0x000fe200008f0eff */
[----:B---3--:R-:W3:Y:S01]  /*109c0*/  LD.E.128 R12, [R12.64] ;  /* 0x000000060c0c7980 */ /* 0x008ee2000c101d00 */
[----:B------:R-:W-:-:S04]  /*109d0*/  LEA R22, P1, R21, R34, 0x1 ;  /* 0x0000002215167211 */ /* 0x000fc800078208ff */
[----:B------:R-:W-:-:S06]  /*109e0*/  LEA.HI.X R23, R21, R35, R20, 0x1, P1 ;  /* 0x0000002315177211 */ /* 0x000fcc00008f0c14 */
[----:B----4-:R-:W4:Y:S01]  /*109f0*/  LD.E.128 R20, [R22.64] ;  /* 0x0000000616147980 */ /* 0x010f22000c101d00 */
[C---:B------:R-:W-:Y:S01]  /*10a00*/  IMAD.U32 R29, R24.reuse, 0x10000, RZ ;  /* 0x00010000181d7824 */ /* 0x040fe200078e00ff */
[----:B------:R-:W-:Y:S01]  /*10a10*/  LOP3.LUT R28, R24, 0xffff0000, RZ, 0xc0, !PT ;  /* 0xffff0000181c7812 */ /* 0x000fe200078ec0ff */
[----:B------:R-:W-:Y:S01]  /*10a20*/  IMAD.U32 R41, R27, 0x10000, RZ ;  /* 0x000100001b297824 */ /* 0x000fe200078e00ff */
[C---:B------:R-:W-:Y:S02]  /*10a30*/  LOP3.LUT R24, R25.reuse, 0xffff0000, RZ, 0xc0, !PT ;  /* 0xffff000019187812 */ /* 0x040fe400078ec0ff */
[----:B------:R-:W-:Y:S02]  /*10a40*/  SHF.L.U32 R31, R25, 0x10, RZ ;  /* 0x00000010191f7819 */ /* 0x000fe400000006ff */
[----:B------:R-:W-:Y:S01]  /*10a50*/  LOP3.LUT R25, R27, 0xffff0000, RZ, 0xc0, !PT ;  /* 0xffff00001b197812 */ /* 0x000fe200078ec0ff */
[C---:B------:R-:W-:Y:S01]  /*10a60*/  IMAD.U32 R30, R26.reuse, 0x10000, RZ ;  /* 0x000100001a1e7824 */ /* 0x040fe200078e00ff */
[----:B------:R-:W-:-:S02]  /*10a70*/  LOP3.LUT R26, R26, 0xffff0000, RZ, 0xc0, !PT ;  /* 0xffff00001a1a7812 */ /* 0x000fc400078ec0ff */
[----:B--2---:R-:W-:Y:S02]  /*10a80*/  SHF.L.U32 R47, R4, 0x10, RZ ;  /* 0x00000010042f7819 */ /* 0x004fe400000006ff */
[C---:B---3--:R-:W-:Y:S02]  /*10a90*/  SHF.L.U32 R40, R12.reuse, 0x10, RZ ;  /* 0x000000100c287819 */ /* 0x048fe400000006ff */
[----:B------:R-:W-:Y:S01]  /*10aa0*/  LOP3.LUT R27, R12, 0xffff0000, RZ, 0xc0, !PT ;  /* 0xffff00000c1b7812 */ /* 0x000fe200078ec0ff */
[C---:B------:R-:W-:Y:S01]  /*10ab0*/  IMAD.U32 R12, R13.reuse, 0x10000, RZ ;  /* 0x000100000d0c7824 */ /* 0x040fe200078e00ff */
[----:B------:R-:W-:Y:S01]  /*10ac0*/  LOP3.LUT R43, R13, 0xffff0000, RZ, 0xc0, !PT ;  /* 0xffff00000d2b7812 */ /* 0x000fe200078ec0ff */
[C---:B------:R-:W-:Y:S01]  /*10ad0*/  IMAD.U32 R13, R15.reuse, 0x10000, RZ ;  /* 0x000100000f0d7824 */ /* 0x040fe200078e00ff */
[----:B------:R-:W-:Y:S01]  /*10ae0*/  LOP3.LUT R15, R15, 0xffff0000, RZ, 0xc0, !PT ;  /* 0xffff00000f0f7812 */ /* 0x000fe200078ec0ff */
[----:B-1----:R-:W-:Y:S01]  /*10af0*/  IMAD.U32 R45, R5, 0x10000, RZ ;  /* 0x00010000052d7824 */ /* 0x002fe200078e00ff */
        /* <DEDUP_REMOVED lines=45> */
.L_x_2697:
[----:B------:R-:W-:Y:S05]  /*10dd0*/  BSYNC B0 ;  /* 0x0000000000007941 */ /* 0x000fea0003800000 */
.L_x_2696:
[----:B-----5:R1:W-:Y:S04]  /*10de0*/  STS.128 [R233+0x1000], R24 ;  /* 0x00100018e9007388 */ /* 0x0203e80000000c00 */
[----:B------:R1:W5:Y:S01]  /*10df0*/  LD.E.128 R12, [R36.64+0x80] ;  /* 0x00008006240c7980 */ /* 0x000362000c101d00 */
[----:B------:R-:W-:Y:S01]  /*10e00*/  IADD3 R4, R18, 0x40, RZ ;  /* 0x0000004012047810 */ /* 0x000fe20007ffe0ff */
[----:B------:R-:W-:Y:S03]  /*10e10*/  BSSY B0, `(.L_x_2698) ;  /* 0x0000056000007945 */ /* 0x000fe60003800000 */
[----:B------:R-:W-:-:S13]  /*10e20*/  ISETP.GE.AND P0, PT, R4, R3, PT ;  /* 0x000000030400720c */ /* 0x000fda0003f06270 */
[----:B------:R-:W-:Y:S05]  /*10e30*/  @P0 BRA `(.L_x_2699) ;  /* 0x0000053000000947 */ /* 0x000fea0003800000 */
[-C--:B------:R-:W-:Y:S01]  /*10e40*/  ISETP.GE.AND P0, PT, R4, R9.reuse, PT ;  /* 0x000000090400720c */ /* 0x080fe20003f06270 */
[----:B------:R-:W-:Y:S01]  /*10e50*/  IMAD.MOV.U32 R5, RZ, RZ, RZ ;  /* 0x000000ffff057224 */ /* 0x000fe200078e00ff */
[----:B------:R-:W-:Y:S02]  /*10e60*/  LEA R7, R9, 0x40, 0x5 ;  /* 0x0000004009077811 */ /* 0x000fe400078e28ff */
[----:B------:R-:W-:Y:S02]  /*10e70*/  MOV R21, R9 ;  /* 0x0000000900157202 */ /* 0x000fe40000000f00 */
[----:B-1----:R-:W-:-:S04]  /*10e80*/  IADD3 R25, P1, R7, R2, RZ ;  /* 0x0000000207197210 */ /* 0x002fc80007f3e0ff */
        /* <DEDUP_REMOVED lines=14> */
[----:B---3--:R-:W3:Y:S03]  /*10f70*/  LD.E.128 R20, [R20.64+0x80] ;  /* 0x0000800614147980 */ /* 0x008ee6000c101d00 */
        /* <DEDUP_REMOVED lines=10> */
[C---:B--2---:R-:W-:Y:S01]  /*11020*/  IMAD.U32 R36, R4.reuse, 0x10000, RZ ;  /* 0x0001000004247824 */ /* 0x044fe200078e00ff */
[----:B------:R-:W-:Y:S01]  /*11030*/  LOP3.LUT R15, R4, 0xffff0000, RZ, 0xc0, !PT ;  /* 0xffff0000040f7812 */ /* 0x000fe200078ec0ff */
[C---:B------:R-:W-:Y:S01]  /*11040*/  IMAD.U32 R40, R6.reuse, 0x10000, RZ ;  /* 0x0001000006287824 */ /* 0x040fe200078e00ff */
[----:B------:R-:W-:Y:S01]  /*11050*/  SHF.L.U32 R4, R5, 0x10, RZ ;  /* 0x0000001005047819 */ /* 0x000fe200000006ff */
[----:B---3--:R-:W-:Y:S01]  /*11060*/  IMAD.U32 R43, R21, 0x10000, RZ ;  /* 0x00010000152b7824 */ /* 0x008fe200078e00ff */
[----:B------:R-:W-:Y:S01]  /*11070*/  LOP3.LUT R41, R5, 0xffff0000, RZ, 0xc0, !PT ;  /* 0xffff000005297812 */ /* 0x000fe200078ec0ff */
[C---:B------:R-:W-:Y:S01]  /*11080*/  IMAD.U32 R5, R7.reuse, 0x10000, RZ ;  /* 0x0001000007057824 */ /* 0x040fe200078e00ff */
[----:B------:R-:W-:Y:S01]  /*11090*/  LOP3.LUT R6, R6, 0xffff0000, RZ, 0xc0, !PT ;  /* 0xffff000006067812 */ /* 0x000fe200078ec0ff */
        /* <DEDUP_REMOVED lines=8> */
[C---:B------:R-:W-:Y:S01]  /*11120*/  IMAD.U32 R22, R23.reuse, 0x10000, RZ ;  /* 0x0001000017167824 */ /* 0x040fe200078e00ff */
[----:B------:R-:W-:Y:S01]  /*11130*/  LOP3.LUT R44, R23, 0xffff0000, RZ, 0xc0, !PT ;  /* 0xffff0000172c7812 */ /* 0x000fe200078ec0ff */
[----:B------:R-:W-:Y:S01]  /*11140*/  @!P0 FADD.FTZ R41, -R41, -RZ ;  /* 0x800000ff29298221 */ /* 0x000fe20000010100 */
[----:B------:R-:W-:Y:S01]  /*11150*/  SHF.L.U32 R45, R20, 0x10, RZ ;  /* 0x00000010142d7819 */ /* 0x000fe200000006ff */
[----:B------:R-:W-:Y:S01]  /*11160*/  FMUL.FTZ R22, R22, R5 ;  /* 0x0000000516167220 */ /* 0x000fe20000410000 */
[----:B------:R-:W-:Y:S01]  /*11170*/  LOP3.LUT R20, R20, 0xffff0000, RZ, 0xc0, !PT ;  /* 0xffff000014147812 */ /* 0x000fe200078ec0ff */
[----:B------:R-:W-:Y:S01]  /*11180*/  @!P0 FADD.FTZ R15, -R15, -RZ ;  /* 0x800000ff0f0f8221 */ /* 0x000fe20000010100 */
[----:B----4-:R-:W-:Y:S01]  /*11190*/  LOP3.LUT R23, R26, 0xffff0000, RZ, 0xc0, !PT ;  /* 0xffff00001a177812 */ /* 0x010fe200078ec0ff */
[C---:B------:R-:W-:Y:S01]  /*111a0*/  IMAD.U32 R5, R25.reuse, 0x10000, RZ ;  /* 0x0001000019057824 */ /* 0x040fe200078e00ff */
[----:B------:R-:W-:Y:S01]  /*111b0*/  LOP3.LUT R25, R25, 0xffff0000, RZ, 0xc0, !PT ;  /* 0xffff000019197812 */ /* 0x000fe200078ec0ff */
[----:B------:R-:W-:Y:S01]  /*111c0*/  FMUL.FTZ R21, R21, R6 ;  /* 0x0000000615157220 */ /* 0x000fe20000410000 */
[----:B------:R-:W-:Y:S01]  /*111d0*/  LOP3.LUT R6, R24, 0xffff0000, RZ, 0xc0, !PT ;  /* 0xffff000018067812 */ /* 0x000fe200078ec0ff */
[----:B------:R-:W-:Y:S01]  /*111e0*/  FMUL.FTZ R44, R44, R7 ;  /* 0x000000072c2c7220 */ /* 0x000fe20000410000 */
[----:B------:R-:W-:Y:S01]  /*111f0*/  SHF.L.U32 R7, R24, 0x10, RZ ;  /* 0x0000001018077819 */ /* 0x000fe200000006ff */
[----:B------:R-:W-:Y:S01]  /*11200*/  @!P0 FADD.FTZ R36, -R36, -RZ ;  /* 0x800000ff24248221 */ /* 0x000fe20000010100 */
[----:B------:R-:W-:Y:S01]  /*11210*/  SHF.L.U32 R24, R26, 0x10, RZ ;  /* 0x000000101a187819 */ /* 0x000fe200000006ff */
[----:B------:R-:W-:Y:S01]  /*11220*/  FMUL.FTZ R4, R43, R4 ;  /* 0x000000042b047220 */ /* 0x000fe20000410000 */
[----:B------:R-:W-:Y:S01]  /*11230*/  LOP3.LUT R26, R27, 0xffff0000, RZ, 0xc0, !PT ;  /* 0xffff00001b1a7812 */ /* 0x000fe200078ec0ff */
[----:B------:R-:W-:-:S02]  /*11240*/  FMUL.FTZ R41, R42, R41 ;  /* 0x000000292a297220 */ /* 0x000fc40000410000 */
[----:B------:R-:W-:Y:S02]  /*11250*/  @!P0 FADD.FTZ R40, -R40, -RZ ;  /* 0x800000ff28288221 */ /* 0x000fe40000010100 */
[----:B------:R-:W-:Y:S02]  /*11260*/  FMUL.FTZ R15, R20, R15 ;  /* 0x0000000f140f7220 */ /* 0x000fe40000410000 */
        /* <DEDUP_REMOVED lines=9> */
[----:B------:R-:W-:Y:S01]  /*11300*/  FFMA.FTZ R6, R28, R6, R15 ;  /* 0x000000061c067223 */ /* 0x000fe2000001000f */
[----:B------:R-:W-:Y:S01]  /*11310*/  F2FP.BF16.PACK_AB R15, R13, R20 ;  /* 0x000000140d0f723e */ /* 0x000fe200000010ff */
[----:B------:R-:W-:Y:S01]  /*11320*/  FFMA.FTZ R24, R30, R24, R47 ;  /* 0x000000181e187223 */ /* 0x000fe2000001002f */
[----:B------:R-:W-:Y:S01]  /*11330*/  MOV R13, R25 ;  /* 0x00000019000d7202 */ /* 0x000fe20000000f00 */
[----:B------:R-:W-:Y:S01]  /*11340*/  FFMA.FTZ R21, R14, R23, R21 ;  /* 0x000000170e157223 */ /* 0x000fe20000010015 */
[----:B------:R-:W-:-:S04]  /*11350*/  F2FP.BF16.PACK_AB R12, R6, R7 ;  /* 0x00000007060c723e */ /* 0x000fc800000010ff */
[----:B------:R-:W-:Y:S02]  /*11360*/  F2FP.BF16.PACK_AB R14, R21, R24 ;  /* 0x00000018150e723e */ /* 0x000fe400000010ff */
.L_x_2699:
[----:B------:R-:W-:Y:S05]  /*11370*/  BSYNC B0 ;  /* 0x0000000000007941 */ /* 0x000fea0003800000 */
.L_x_2698:
[----:B-----5:R1:W-:Y:S02]  /*11380*/  STS.128 [R233+0x3000], R12 ;  /* 0x0030000ce9007388 */ /* 0x0203e40000000c00 */
.L_x_2695:
[----:B------:R-:W-:Y:S05]  /*11390*/  BSYNC B1 ;  /* 0x0000000000017941 */ /* 0x000fea0003800000 */
.L_x_2694:
[----:B--2-4-:R-:W-:-:S04]  /*113a0*/  IADD3 R28, R186, 0x30, RZ ;  /* 0x00000030ba1c7810 */ /* 0x014fc80007ffe0ff */
[----:B------:R-:W-:-:S04]  /*113b0*/  ISETP.GE.AND P0, PT, R28, R17, PT ;  /* 0x000000111c00720c */ /* 0x000fc80003f06270 */
[----:B------:R-:W-:-:S13]  /*113c0*/  ISETP.LT.OR P0, PT, R68, -0x187, P0 ;  /* 0xfffffe794400780c */ /* 0x000fda0000701670 */
[----:B------:R-:W-:Y:S05]  /*113d0*/  @P0 BRA `(.L_x_2677) ;  /* 0x00000d8000000947 */ /* 0x000fea0003800000 */
[----:B-1-3--:R1:W5:Y:S01]  /*113e0*/  LD.E.128 R24, [R38.64] ;  /* 0x0000000626187980 */ /* 0x00a362000c101d00 */
        /* <DEDUP_REMOVED lines=15> */
[----:B-----5:R-:W-:Y:S01]  /*114e0*/  LEA R12, P1, R13, R32, 0x1 ;  /* 0x000000200d0c7211 */ /* 0x020fe200078208ff */
[----:B------:R-:W-:-:S03]  /*114f0*/  IMAD.WIDE R4, R5, 0x2, R38 ;  /* 0x0000000205047825 */ /* 0x000fc600078e0226 */
[----:B------:R-:W-:Y:S02]  /*11500*/  LEA.HI.X R13, R13, R33, R7, 0x1, P1 ;  /* 0x000000210d0d7211 */ /* 0x000fe400008f0c07 */
[C---:B------:R-:W-:Y:S01]  /*11510*/  IADD3 R23, P1, R21.reuse, R20, RZ ;  /* 0x0000001415177210 */ /* 0x040fe20007f3e0ff */
[----:B------:R-:W2:Y:S03]  /*11520*/  LD.E.128 R4, [R4.64] ;  /* 0x0000000604047980 */ /* 0x000ea6000c101d00 */
[----:B------:R-:W-:Y:S01]  /*11530*/  LEA.HI.X.SX32 R17, R21, R17, 0x1, P1 ;  /* 0x0000001115117211 */ /* 0x000fe200008f0eff */
[----:B------:R-:W3:Y:S01]  /*11540*/  LD.E.128 R12, [R12.64] ;  /* 0x000000060c0c7980 */ /* 0x000ee2000c101d00 */
[----:B------:R-:W-:-:S04]  /*11550*/  LEA R20, P1, R23, R34, 0x1 ;  /* 0x0000002217147211 */ /* 0x000fc800078208ff */
[----:B------:R-:W-:-:S06]  /*11560*/  LEA.HI.X R21, R23, R35, R17, 0x1, P1 ;  /* 0x0000002317157211 */ /* 0x000fcc00008f0c11 */
[----:B------:R-:W4:Y:S01]  /*11570*/  LD.E.128 R20, [R20.64] ;  /* 0x0000000614147980 */ /* 0x000f22000c101d00 */
[C---:B------:R-:W-:Y:S01]  /*11580*/  LOP3.LUT R17, R25.reuse, 0xffff0000, RZ, 0xc0, !PT ;  /* 0xffff000019117812 */ /* 0x040fe200078ec0ff */
[----:B------:R-:W-:Y:S01]  /*11590*/  IMAD.U32 R31, R25, 0x10000, RZ ;  /* 0x00010000191f7824 */ /* 0x000fe200078e00ff */
[C---:B------:R-:W-:Y:S01]  /*115a0*/  LOP3.LUT R25, R27.reuse, 0xffff0000, RZ, 0xc0, !PT ;  /* 0xffff00001b197812 */ /* 0x040fe200078ec0ff */
[----:B------:R-:W-:Y:S01]  /*115b0*/  IMAD.U32 R37, R27, 0x10000, RZ ;  /* 0x000100001b257824 */ /* 0x000fe200078e00ff */
[----:B------:R-:W-:Y:S01]  /*115c0*/  SHF.L.U32 R30, R26, 0x10, RZ ;  /* 0x000000101a1e7819 */ /* 0x000fe200000006ff */
[C---:B------:R-:W-:Y:S01]  /*115d0*/  IMAD.U32 R29, R24.reuse, 0x10000, RZ ;  /* 0x00010000181d7824 */ /* 0x040fe200078e00ff */
[----:B------:R-:W-:Y:S02]  /*115e0*/  LOP3.LUT R24, R24, 0xffff0000, RZ, 0xc0, !PT ;  /* 0xffff000018187812 */ /* 0x000fe400078ec0ff */
[----:B------:R-:W-:Y:S02]  /*115f0*/  LOP3.LUT R26, R26, 0xffff0000, RZ, 0xc0, !PT ;  /* 0xffff00001a1a7812 */ /* 0x000fe400078ec0ff */
[----:B--2---:R-:W-:-:S02]  /*11600*/  SHF.L.U32 R45, R4, 0x10, RZ ;  /* 0x00000010042d7819 */ /* 0x004fc400000006ff */
[C---:B---3--:R-:W-:Y:S02]  /*11610*/  SHF.L.U32 R36, R12.reuse, 0x10, RZ ;  /* 0x000000100c247819 */ /* 0x048fe400000006ff */
        /* <DEDUP_REMOVED lines=51> */
.L_x_2701:
[----:B------:R-:W-:Y:S05]  /*11950*/  BSYNC B0 ;  /* 0x0000000000007941 */ /* 0x000fea0003800000 */
.L_x_2700:
[----:B-----5:R2:W-:Y:S04]  /*11960*/  STS.128 [R233+0x1800], R24 ;  /* 0x00180018e9007388 */ /* 0x0205e80000000c00 */
[----:B------:R2:W5:Y:S01]  /*11970*/  LD.E.128 R4, [R38.64+0x80] ;  /* 0x0000800626047980 */ /* 0x000562000c101d00 */
[----:B------:R-:W-:Y:S01]  /*11980*/  IADD3 R18, R18, 0x40, RZ ;  /* 0x0000004012127810 */ /* 0x000fe20007ffe0ff */
[----:B------:R-:W-:Y:S03]  /*11990*/  BSSY B0, `(.L_x_2702) ;  /* 0x0000056000007945 */ /* 0x000fe60003800000 */
[----:B------:R-:W-:-:S13]  /*119a0*/  ISETP.GE.AND P0, PT, R18, R3, PT ;  /* 0x000000031200720c */ /* 0x000fda0003f06270 */
        /* <DEDUP_REMOVED lines=14> */
[----:B------:R-:W3:Y:S03]  /*11a90*/  LD.E.128 R12, [R14.64+0x80] ;  /* 0x000080060e0c7980 */ /* 0x000ee6000c101d00 */
[----:B------:R-:W-:Y:S02]  /*11aa0*/  LEA.HI.X R21, R3, R33, R17, 0x1, P1 ;  /* 0x0000002103157211 */ /* 0x000fe400008f0c11 */
[----:B------:R-:W-:Y:S01]  /*11ab0*/  MOV R3, RZ ;  /* 0x000000ff00037202 */ /* 0x000fe20000000f00 */
[----:B------:R-:W-:-:S03]  /*11ac0*/  @P0 IMAD.MOV R3, RZ, RZ, -R9 ;  /* 0x000000ffff030224 */ /* 0x000fc600078e0a09 */
[----:B------:R-:W4:Y:S02]  /*11ad0*/  LD.E.128 R20, [R20.64] ;  /* 0x0000000614147980 */ /* 0x000f24000c101d00 */
[----:B------:R-:W-:-:S04]  /*11ae0*/  IADD3 R9, P1, R3, R2, RZ ;  /* 0x0000000203097210 */ /* 0x000fc80007f3e0ff */
[----:B------:R-:W-:Y:S02]  /*11af0*/  LEA.HI.X.SX32 R3, R3, R8, 0x1, P1 ;  /* 0x0000000803037211 */ /* 0x000fe400008f0eff */
[----:B--2---:R-:W-:-:S04]  /*11b00*/  LEA R24, P1, R9, R34, 0x1 ;  /* 0x0000002209187211 */ /* 0x004fc800078208ff */
[----:B------:R-:W-:-:S06]  /*11b10*/  LEA.HI.X R25, R9, R35, R3, 0x1, P1 ;  /* 0x0000002309197211 */ /* 0x000fcc00008f0c03 */
[----:B------:R-:W2:Y:S01]  /*11b20*/  LD.E.128 R24, [R24.64] ;  /* 0x0000000618187980 */ /* 0x000ea2000c101d00 */
        /* <DEDUP_REMOVED lines=8> */
[C---:B---3--:R-:W-:Y:S01]  /*11bb0*/  SHF.L.U32 R6, R13.reuse, 0x10, RZ ;  /* 0x000000100d067819 */ /* 0x048fe200000006ff */
[----:B------:R-:W-:Y:S01]  /*11bc0*/  IMAD.U32 R18, R12, 0x10000, RZ ;  /* 0x000100000c127824 */ /* 0x000fe200078e00ff */
[----:B------:R-:W-:Y:S01]  /*11bd0*/  LOP3.LUT R30, R13, 0xffff0000, RZ, 0xc0, !PT ;  /* 0xffff00000d1e7812 */ /* 0x000fe200078ec0ff */
[----:B------:R-:W-:Y:S01]  /*11be0*/  IMAD.U32 R29, R14, 0x10000, RZ ;  /* 0x000100000e1d7824 */ /* 0x000fe200078e00ff */
[----:B------:R-:W-:Y:S02]  /*11bf0*/  LOP3.LUT R7, R12, 0xffff0000, RZ, 0xc0, !PT ;  /* 0xffff00000c077812 */ /* 0x000fe400078ec0ff */
[----:B------:R-:W-:Y:S02]  /*11c00*/  LOP3.LUT R13, R14, 0xffff0000, RZ, 0xc0, !PT ;  /* 0xffff00000e0d7812 */ /* 0x000fe400078ec0ff */
[C---:B------:R-:W-:Y:S01]  /*11c10*/  SHF.L.U32 R12, R15.reuse, 0x10, RZ ;  /* 0x000000100f0c7819 */ /* 0x040fe200000006ff */
[----:B----4-:R-:W-:Y:S01]  /*11c20*/  IMAD.U32 R31, R20, 0x10000, RZ ;  /* 0x00010000141f7824 */ /* 0x010fe200078e00ff */
        /* <DEDUP_REMOVED lines=15> */
[----:B------:R-:W-:Y:S02]  /*11d20*/  FMUL.FTZ R6, R6, R15 ;  /* 0x0000000f06067220 */ /* 0x000fe40000410000 */
[----:B------:R-:W-:Y:S02]  /*11d30*/  @!P0 FADD.FTZ R23, -R23, -RZ ;  /* 0x800000ff17178221 */ /* 0x000fe40000010100 */
[----:B------:R-:W-:Y:S01]  /*11d40*/  FMUL.FTZ R20, R13, R20 ;  /* 0x000000140d147220 */ /* 0x000fe20000410000 */
[----:B--2---:R-:W-:Y:S01]  /*11d50*/  LOP3.LUT R13, R24, 0xffff0000, RZ, 0xc0, !PT ;  /* 0xffff0000180d7812 */ /* 0x004fe200078ec0ff */
        /* <DEDUP_REMOVED lines=25> */
.L_x_2703:
[----:B------:R-:W-:Y:S05]  /*11ef0*/  BSYNC B0 ;  /* 0x0000000000007941 */ /* 0x000fea0003800000 */
.L_x_2702:
[----:B-----5:R3:W-:Y:S01]  /*11f00*/  STS.128 [R233+0x3800], R4 ;  /* 0x00380004e9007388 */ /* 0x0207e20000000c00 */
[----:B------:R-:W-:Y:S05]  /*11f10*/  BRA `(.L_x_2677) ;  /* 0x0000024000007947 */ /* 0x000fea0003800000 */
.L_x_2657:
[----:B------:R-:W-:Y:S01]  /*11f20*/  IMAD.IADD R3, R232, 0x1, -R71 ;  /* 0x00000001e8037824 */ /* 0x000fe200078e0a47 */
[----:B-----5:R-:W-:-:S02]  /*11f30*/  IADD3 R0, R186, 0x10, RZ ;  /* 0x00000010ba007810 */ /* 0x020fc40007ffe0ff */
[----:B------:R-:W-:Y:S02]  /*11f40*/  IADD3 R28, R186, 0x30, RZ ;  /* 0x00000030ba1c7810 */ /* 0x000fe40007ffe0ff */
[-C--:B------:R-:W-:Y:S02]  /*11f50*/  ISETP.GE.AND P5, PT, R0, R3.reuse, PT ;  /* 0x000000030000720c */ /* 0x080fe40003fa6270 */
[----:B------:R-:W-:Y:S02]  /*11f60*/  IADD3 R16, R186, 0x20, RZ ;  /* 0x00000020ba107810 */ /* 0x000fe40007ffe0ff */
[-C--:B------:R-:W-:Y:S02]  /*11f70*/  ISETP.GE.AND P3, PT, R28, R3.reuse, PT ;  /* 0x000000031c00720c */ /* 0x080fe40003f66270 */
[-C--:B------:R-:W-:Y:S02]  /*11f80*/  ISETP.GE.AND P6, PT, R186, R3.reuse, PT ;  /* 0x00000003ba00720c */ /* 0x080fe40003fc6270 */
[----:B------:R-:W-:-:S05]  /*11f90*/  ISETP.GE.AND P4, PT, R16, R3, PT ;  /* 0x000000031000720c */ /* 0x000fca0003f86270 */
[----:B------:R-:W-:-:S04]  /*11fa0*/  @!P5 IADD3 R5, P1, R5, R188, RZ ;  /* 0x000000bc0505d210 */ /* 0x000fc80007f3e0ff */
[----:B------:R-:W-:Y:S02]  /*11fb0*/  @!P3 IMAD.MOV.U32 R12, RZ, RZ, R188 ;  /* 0x000000ffff0cb224 */ /* 0x000fe400078e00bc */
[--C-:B------:R-:W-:Y:S01]  /*11fc0*/  @!P3 IMAD.MOV.U32 R13, RZ, RZ, R185.reuse ;  /* 0x000000ffff0db224 */ /* 0x100fe200078e00b9 */
[-C--:B------:R-:W-:Y:S01]  /*11fd0*/  @!P6 LEA R6, P2, R188, R192.reuse, 0x1 ;  /* 0x000000c0bc06e211 */ /* 0x080fe200078408ff */
[----:B------:R-:W-:Y:S01]  /*11fe0*/  @!P5 IMAD.X R9, R9, 0x1, R185, P1 ;  /* 0x000000010909d824 */ /* 0x000fe200008e06b9 */
[----:B------:R-:W-:Y:S01]  /*11ff0*/  @!P5 LEA R8, P1, R5, R192, 0x1 ;  /* 0x000000c00508d211 */ /* 0x000fe200078208ff */
[----:B------:R-:W-:Y:S01]  /*12000*/  @!P3 IMAD R2, R191, 0x30, RZ ;  /* 0x00000030bf02b824 */ /* 0x000fe200078e02ff */
[C---:B------:R-:W-:Y:S01]  /*12010*/  @!P4 LEA R3, P0, R190.reuse, R188, 0x5 ;  /* 0x000000bcbe03c211 */ /* 0x040fe200078028ff */
[----:B------:R-:W-:Y:S01]  /*12020*/  @!P3 IMAD.WIDE.U32 R12, R190, 0x30, R12 ;  /* 0x00000030be0cb825 */ /* 0x000fe200078e000c */
[-C--:B------:R-:W-:Y:S02]  /*12030*/  @!P5 LEA.HI.X R9, R5, R193.reuse, R9, 0x1, P1 ;  /* 0x000000c10509d211 */ /* 0x080fe400008f0c09 */
[----:B------:R-:W-:Y:S01]  /*12040*/  @!P6 LEA.HI.X R7, R188, R193, R185, 0x1, P2 ;  /* 0x000000c1bc07e211 */ /* 0x000fe200010f0cb9 */
[----:B------:R-:W-:Y:S01]  /*12050*/  @!P3 IMAD.IADD R5, R13, 0x1, R2 ;  /* 0x000000010d05b824 */ /* 0x000fe200078e0202 */
[----:B------:R-:W-:-:S02]  /*12060*/  @!P4 LEA.HI.X R184, R190, R185, R191, 0x5, P0 ;  /* 0x000000b9beb8c211 */ /* 0x000fc400000f2cbf */
[CC--:B------:R-:W-:Y:S01]  /*12070*/  @!P4 LEA R14, P1, R3.reuse, R192.reuse, 0x1 ;  /* 0x000000c0030ec211 */ /* 0x0c0fe200078208ff */
[----:B------:R-:W-:Y:S01]  /*12080*/  @!PT LDS RZ, [RZ] ;  /* 0x00000000fffff984 */ /* 0x000fe20000000800 */
[----:B------:R-:W-:Y:S01]  /*12090*/  @!PT LDS RZ, [RZ] ;  /* 0x00000000fffff984 */ /* 0x000fe20000000800 */
[----:B------:R-:W-:Y:S01]  /*120a0*/  @!PT LDS RZ, [RZ] ;  /* 0x00000000fffff984 */ /* 0x000fe20000000800 */
[----:B------:R1:W-:Y:S01]  /*120b0*/  @!P6 LDGSTS.E.BYPASS.LTC128B.128 [R233], [R6.64] ;  /* 0x0000000006e9efae */ /* 0x0003e2000b901d46 */
[C---:B------:R-:W-:Y:S02]  /*120c0*/  @!P3 LEA R2, P0, R12.reuse, R192, 0x1 ;  /* 0x000000c00c02b211 */ /* 0x040fe400078008ff */
[-C--:B------:R-:W-:Y:S01]  /*120d0*/  @!P4 LEA.HI.X R15, R3, R193.reuse, R184, 0x1, P1 ;  /* 0x000000c1030fc211 */ /* 0x080fe200008f0cb8 */
[----:B------:R1:W-:Y:S01]  /*120e0*/  @!P6 LDGSTS.E.BYPASS.LTC128B.128 [R233+0x2000], [R6.64+0x80] ;  /* 0x0200008006e9efae */ /* 0x0003e2000b901d46 */
[----:B------:R-:W-:-:S03]  /*120f0*/  @!P3 LEA.HI.X R3, R12, R193, R5, 0x1, P0 ;  /* 0x000000c10c03b211 */ /* 0x000fc600000f0c05 */
[----:B------:R1:W-:Y:S04]  /*12100*/  @!P5 LDGSTS.E.BYPASS.LTC128B.128 [R233+0x800], [R8.64] ;  /* 0x0080000008e9dfae */ /* 0x0003e8000b901d46 */
[----:B------:R1:W-:Y:S04]  /*12110*/  @!P5 LDGSTS.E.BYPASS.LTC128B.128 [R233+0x2800], [R8.64+0x80] ;  /* 0x0280008008e9dfae */ /* 0x0003e8000b901d46 */
[----:B------:R1:W-:Y:S04]  /*12120*/  @!P4 LDGSTS.E.BYPASS.LTC128B.128 [R233+0x1000], [R14.64] ;  /* 0x010000000ee9cfae */ /* 0x0003e8000b901d46 */
[----:B------:R1:W-:Y:S04]  /*12130*/  @!P4 LDGSTS.E.BYPASS.LTC128B.128 [R233+0x3000], [R14.64+0x80] ;  /* 0x030000800ee9cfae */ /* 0x0003e8000b901d46 */
[----:B------:R1:W-:Y:S04]  /*12140*/  @!P3 LDGSTS.E.BYPASS.LTC128B.128 [R233+0x1800], [R2.64] ;  /* 0x0180000002e9bfae */ /* 0x0003e8000b901d46 */
[----:B------:R1:W-:Y:S02]  /*12150*/  @!P3 LDGSTS.E.BYPASS.LTC128B.128 [R233+0x3800], [R2.64+0x80] ;  /* 0x0380008002e9bfae */ /* 0x0003e4000b901d46 */
.L_x_2677:
[----:B------:R-:W-:Y:S05]  /*12160*/  BSYNC B2 ;  /* 0x0000000000027941 */ /* 0x000fea0003800000 */
.L_x_2656:
[----:B------:R-:W-:Y:S01]  /*12170*/  IADD3 R235, R54, -0x1, RZ ;  /* 0xffffffff36eb7810 */ /* 0x000fe20007ffe0ff */
[----:B------:R-:W-:Y:S01]  /*12180*/  IMAD.SHL.U32 R79, R79, 0x40, RZ ;  /* 0x000000404f4f7824 */ /* 0x000fe200078e00ff */
[----:B-1-3--:R-:W-:-:S02]  /*12190*/  IADD3 R6, R186, 0x50, RZ ;  /* 0x00000050ba067810 */ /* 0x00afc40007ffe0ff */
[C---:B------:R-:W-:Y:S01]  /*121a0*/  IADD3 R4, R186.reuse, 0x60, RZ ;  /* 0x00000060ba047810 */ /* 0x040fe20007ffe0ff */
[----:B------:R-:W-:Y:S01]  /*121b0*/  IMAD.SHL.U32 R3, R235, 0x80, RZ ;  /* 0x00000080eb037824 */ /* 0x000fe200078e00ff */
[----:B------:R-:W-:Y:S02]  /*121c0*/  IADD3 R2, R186, 0x70, RZ ;  /* 0x00000070ba027810 */ /* 0x000fe40007ffe0ff */
[----:B------:R-:W-:Y:S01]  /*121d0*/  LOP3.LUT R79, R79, 0x1c0, RZ, 0xc0, !PT ;  /* 0x000001c04f4f7812 */ /* 0x000fe200078ec0ff */
[----:B------:R-:W-:-:S05]  /*121e0*/  IMAD.IADD R5, R72, 0x1, -R3 ;  /* 0x0000000148057824 */ /* 0x000fca00078e0a03 */
[-C--:B------:R-:W-:Y:S02]  /*121f0*/  ISETP.GE.AND P0, PT, R0, R5.reuse, PT ;  /* 0x000000050000720c */ /* 0x080fe40003f06270 */
[-C--:B------:R-:W-:Y:S02]  /*12200*/  ISETP.GE.AND P1, PT, R186, R5.reuse, PT ;  /* 0x00000005ba00720c */ /* 0x080fe40003f26270 */
[-C--:B------:R-:W-:Y:S02]  /*12210*/  ISETP.GE.AND P6, PT, R16, R5.reuse, PT ;  /* 0x000000051000720c */ /* 0x080fe40003fc6270 */
[-C--:B------:R-:W-:Y:S02]  /*12220*/  ISETP.GE.AND P3, PT, R28, R5.reuse, PT ;  /* 0x000000051c00720c */ /* 0x080fe40003f66270 */
[-C--:B------:R-:W-:Y:S02]  /*12230*/  ISETP.GE.AND P4, PT, R6, R5.reuse, PT ;  /* 0x000000050600720c */ /* 0x080fe40003f86270 */
[----:B------:R-:W-:-:S03]  /*12240*/  ISETP.GE.AND P5, PT, R28, R5, PT ;  /* 0x000000051c00720c */ /* 0x000fc60003fa6270 */
[C---:B----4-:R-:W-:Y:S02]  /*12250*/  @!P0 LEA R12, P2, R77.reuse, R224, 0x1 ;  /* 0x000000e04d0c8211 */ /* 0x050fe400078408ff */
[----:B------:R-:W-:Y:S02]  /*12260*/  @!P1 IMAD.MOV.U32 R222, RZ, RZ, R224 ;  /* 0x000000ffffde9224 */ /* 0x000fe400078e00e0 */
[----:B------:R-:W-:Y:S02]  /*12270*/  @!P0 LEA.HI.X R13, R77, R223, R78, 0x1, P2 ;  /* 0x000000df4d0d8211 */ /* 0x000fe400010f0c4e */
[----:B------:R-:W-:Y:S01]  /*12280*/  ISETP.GE.AND P2, PT, R4, R5, PT ;  /* 0x000000050400720c */ /* 0x000fe20003f46270 */
[----:B------:R-:W-:Y:S01]  /*12290*/  @!PT LDS RZ, [RZ] ;  /* 0x00000000fffff984 */ /* 0x000fe20000000800 */
[----:B------:R-:W-:Y:S01]  /*122a0*/  @!PT LDS RZ, [RZ] ;  /* 0x00000000fffff984 */ /* 0x000fe20000000800 */
[----:B------:R-:W-:Y:S01]  /*122b0*/  @!PT LDS RZ, [RZ] ;  /* 0x00000000fffff984 */ /* 0x000fe20000000800 */
[----:B------:R1:W-:Y:S01]  /*122c0*/  @!P1 LDGSTS.E.BYPASS.LTC128B.128 [R233+0x4000], [R222.64] ;  /* 0x04000000dee99fae */ /* 0x0003e2000b901d46 */
[----:B------:R-:W-:-:S03]  /*122d0*/  @!P3 IMAD R14, R135, 0x60, RZ ;  /* 0x00000060870eb824 */ /* 0x000fc600078e02ff */
[----:B------:R1:W-:Y:S01]  /*122e0*/  @!P1 LDGSTS.E.BYPASS.LTC128B.128 [R233+0x8000], [R222.64+0x80] ;  /* 0x08000080dee99fae */ /* 0x0003e2000b901d46 */
[----:B------:R-:W-:-:S03]  /*122f0*/  ISETP.GE.AND P1, PT, R2, R5, PT ;  /* 0x000000050200720c */ /* 0x000fc60003f26270 */
[----:B------:R3:W-:Y:S04]  /*12300*/  @!P0 LDGSTS.E.BYPASS.LTC128B.128 [R233+0x4800], [R12.64] ;  /* 0x048000000ce98fae */ /* 0x0007e8000b901d46 */
[----:B------:R3:W-:Y:S01]  /*12310*/  @!P0 LDGSTS.E.BYPASS.LTC128B.128 [R233+0x8800], [R12.64+0x80] ;  /* 0x088000800ce98fae */ /* 0x0007e2000b901d46 */
[----:B--2---:R-:W-:Y:S01]  /*12320*/  @!P6 LEA R20, P0, R134, R224, 0x6 ;  /* 0x000000e08614e211 */ /* 0x004fe200078030ff */
[----:B------:R-:W-:-:S03]  /*12330*/  @!P2 IMAD.MOV.U32 R225, RZ, RZ, R223 ;  /* 0x000000ffffe1a224 */ /* 0x000fc600078e00df */
[C---:B------:R-:W-:Y:S01]  /*12340*/  @!P6 LEA.HI.X R21, R134.reuse, R223, R135, 0x6, P0 ;  /* 0x000000df8615e211 */ /* 0x040fe200000f3487 */
[----:B------:R-:W-:Y:S01]  /*12350*/  @!P2 IMAD.WIDE.U32 R18, R134, 0xc0, R224 ;  /* 0x000000c08612a825 */ /* 0x000fe200078e00e0 */
[----:B------:R-:W-:Y:S02]  /*12360*/  ISETP.GE.AND P0, PT, R0, R5, PT ;  /* 0x000000050000720c */ /* 0x000fe40003f06270 */
[----:B------:R-:W-:Y:S01]  /*12370*/  IADD3 R0, R186, 0x40, RZ ;  /* 0x00000040ba007810 */ /* 0x000fe20007ffe0ff */
[----:B------:R2:W-:Y:S01]  /*12380*/  @!P6 LDGSTS.E.BYPASS.LTC128B.128 [R233+0x5000], [R20.64] ;  /* 0x0500000014e9efae */ /* 0x0005e2000b901d46 */
[----:B------:R-:W-:-:S03]  /*12390*/  @!P1 IMAD R7, R135, 0xe0, RZ ;  /* 0x000000e087079824 */ /* 0x000fc600078e02ff */
[----:B------:R2:W-:Y:S01]  /*123a0*/  @!P6 LDGSTS.E.BYPASS.LTC128B.128 [R233+0x9000], [R20.64+0x80] ;  /* 0x0900008014e9efae */ /* 0x0005e2000b901d46 */
[----:B------:R-:W-:Y:S01]  /*123b0*/  ISETP.GE.AND P6, PT, R0, R5, PT ;  /* 0x000000050000720c */ /* 0x000fe20003fc6270 */
[----:B-1----:R-:W-:-:S04]  /*123c0*/  @!P3 IMAD.MOV.U32 R222, RZ, RZ, R224 ;  /* 0x000000ffffdeb224 */ /* 0x002fc800078e00e0 */
[----:B------:R-:W-:-:S04]  /*123d0*/  @!P3 IMAD.WIDE.U32 R8, R134, 0x60, R222 ;  /* 0x000000608608b825 */ /* 0x000fc800078e00de */
[----:B------:R-:W-:Y:S02]  /*123e0*/  @!P3 IMAD.IADD R15, R14, 0x1, R9 ;  /* 0x000000010e0fb824 */ /* 0x000fe400078e0209 */
[----:B------:R-:W-:Y:S02]  /*123f0*/  @!P3 IMAD.MOV.U32 R14, RZ, RZ, R8 ;  /* 0x000000ffff0eb224 */ /* 0x000fe400078e0008 */
[--C-:B---3--:R-:W-:Y:S02]  /*12400*/  @!P4 IMAD.MOV.U32 R12, RZ, RZ, R224.reuse ;  /* 0x000000ffff0cc224 */ /* 0x108fe400078e00e0 */
[----:B------:R-:W-:Y:S01]  /*12410*/  @!P4 IMAD.MOV.U32 R13, RZ, RZ, R223 ;  /* 0x000000ffff0dc224 */ /* 0x000fe200078e00df */
[----:B------:R1:W-:Y:S01]  /*12420*/  @!P3 LDGSTS.E.BYPASS.LTC128B.128 [R233+0x5800], [R14.64] ;  /* 0x058000000ee9bfae */ /* 0x0003e2000b901d46 */
[----:B------:R-:W-:Y:S02]  /*12430*/  @!P4 IMAD R9, R135, 0xa0, RZ ;  /* 0x000000a08709c824 */ /* 0x000fe400078e02ff */
[----:B------:R-:W-:Y:S01]  /*12440*/  @!P1 IMAD.MOV.U32 R222, RZ, RZ, R224 ;  /* 0x000000ffffde9224 */ /* 0x000fe200078e00e0 */
[----:B------:R1:W-:Y:S01]  /*12450*/  @!P3 LDGSTS.E.BYPASS.LTC128B.128 [R233+0x9800], [R14.64+0x80] ;  /* 0x098000800ee9bfae */ /* 0x0003e2000b901d46 */
[C---:B------:R-:W-:Y:S01]  /*12460*/  @!P6 LEA R22, P3, R134.reuse, R224, 0x7 ;  /* 0x000000e08616e211 */ /* 0x040fe200078638ff */
[----:B------:R-:W-:-:S03]  /*12470*/  @!P4 IMAD.WIDE.U32 R12, R134, 0xa0, R12 ;  /* 0x000000a0860cc825 */ /* 0x000fc600078e000c */
[----:B------:R-:W-:Y:S01]  /*12480*/  @!P6 LEA.HI.X R23, R134, R223, R135, 0x7, P3 ;  /* 0x000000df8617e211 */ /* 0x000fe200018f3c87 */
[----:B------:R-:W-:Y:S01]  /*12490*/  @!P2 IMAD R8, R135, 0xc0, RZ ;  /* 0x000000c08708a824 */ /* 0x000fe200078e02ff */
[-C--:B------:R-:W-:Y:S01]  /*124a0*/  ISETP.GE.AND P3, PT, R6, R5.reuse, PT ;  /* 0x000000050600720c */ /* 0x080fe20003f66270 */
[----:B--2---:R-:W-:Y:S02]  /*124b0*/  @!P1 IMAD.WIDE.U32 R20, R134, 0xe0, R222 ;  /* 0x000000e086149825 */ /* 0x004fe400078e00de */
[----:B------:R2:W-:Y:S02]  /*124c0*/  @!P6 LDGSTS.E.BYPASS.LTC128B.128 [R233+0x6000], [R22.64] ;  /* 0x0600000016e9efae */ /* 0x0005e4000b901d46 */
[----:B------:R-:W-:Y:S02]  /*124d0*/  @!P4 IMAD.IADD R13, R9, 0x1, R13 ;  /* 0x00000001090dc824 */ /* 0x000fe400078e020d */
[----:B------:R-:W-:Y:S01]  /*124e0*/  @!P2 IMAD.IADD R19, R8, 0x1, R19 ;  /* 0x000000010813a824 */ /* 0x000fe200078e0213 */
[----:B------:R2:W-:Y:S01]  /*124f0*/  @!P6 LDGSTS.E.BYPASS.LTC128B.128 [R233+0xa000], [R22.64+0x80] ;  /* 0x0a00008016e9efae */ /* 0x0005e2000b901d46 */
[----:B------:R-:W-:Y:S01]  /*12500*/  @!P1 IMAD.IADD R21, R7, 0x1, R21 ;  /* 0x0000000107159824 */ /* 0x000fe200078e0215 */
[C---:B------:R-:W-:Y:S01]  /*12510*/  ISETP.GE.AND P6, PT, R186.reuse, R5, PT ;  /* 0x00000005ba00720c */ /* 0x040fe20003fc6270 */
[----:B------:R-:W-:Y:S01]  /*12520*/  IMAD.SHL.U32 R6, R73, 0x40, RZ ;  /* 0x0000004049067824 */ /* 0x000fe200078e00ff */
[----:B------:R3:W-:Y:S01]  /*12530*/  @!P4 LDGSTS.E.BYPASS.LTC128B.128 [R233+0x6800], [R12.64] ;  /* 0x068000000ce9cfae */ /* 0x0007e2000b901d46 */
[----:B------:R-:W-:Y:S01]  /*12540*/  SHF.R.S32.HI R7, RZ, 0x4, R80 ;  /* 0x00000004ff077819 */ /* 0x000fe20000011450 */
[----:B------:R-:W-:-:S02]  /*12550*/  IMAD.SHL.U32 R186, R186, 0x8, RZ ;  /* 0x00000008baba7824 */ /* 0x000fc400078e00ff */
[----:B------:R3:W-:Y:S01]  /*12560*/  @!P4 LDGSTS.E.BYPASS.LTC128B.128 [R233+0xa800], [R12.64+0x80] ;  /* 0x0a8000800ce9cfae */ /* 0x0007e2000b901d46 */
[----:B------:R-:W-:Y:S02]  /*12570*/  LEA.HI R80, R80, R7, RZ, 0x1 ;  /* 0x0000000750507211 */ /* 0x000fe400078f08ff */
[----:B------:R-:W-:Y:S01]  /*12580*/  LOP3.LUT R9, R6, 0x1c0, RZ, 0xc0, !PT ;  /* 0x000001c006097812 */ /* 0x000fe200078ec0ff */
[----:B------:R2:W-:Y:S01]  /*12590*/  @!P2 LDGSTS.E.BYPASS.LTC128B.128 [R233+0x7000], [R18.64] ;  /* 0x0700000012e9afae */ /* 0x0005e2000b901d46 */
[----:B------:R-:W-:Y:S02]  /*125a0*/  LOP3.LUT R80, R80, 0xfffffffe, RZ, 0xc0, !PT ;  /* 0xfffffffe50507812 */ /* 0x000fe400078ec0ff */
[----:B------:R-:W-:Y:S01]  /*125b0*/  @!P0 LEA R6, P4, R75, R226, 0x1 ;  /* 0x000000e24b068211 */ /* 0x000fe200078808ff */
[----:B------:R2:W-:Y:S01]  /*125c0*/  @!P2 LDGSTS.E.BYPASS.LTC128B.128 [R233+0xb000], [R18.64+0x80] ;  /* 0x0b00008012e9afae */ /* 0x0005e2000b901d46 */
[----:B------:R-:W-:Y:S01]  /*125d0*/  LOP3.LUT R186, R9, 0x8, R186, 0xf8, !PT ;  /* 0x0000000809ba7812 */ /* 0x000fe200078ef8ba */
[----:B------:R-:W-:Y:S01]  /*125e0*/  IMAD.IADD R80, R7, 0x1, -R80 ;  /* 0x0000000107507824 */ /* 0x000fe200078e0a50 */
[----:B------:R-:W-:Y:S01]  /*125f0*/  @!P0 LEA.HI.X R7, R75, R227, R76, 0x1, P4 ;  /* 0x000000e34b078211 */ /* 0x000fe200020f0c4c */
[----:B------:R2:W-:Y:S01]  /*12600*/  @!P1 LDGSTS.E.BYPASS.LTC128B.128 [R233+0x7800], [R20.64] ;  /* 0x0780000014e99fae */ /* 0x0005e2000b901d46 */
[----:B------:R-:W-:Y:S01]  /*12610*/  SHF.R.U32.HI R9, RZ, 0x3, R9 ;  /* 0x00000003ff097819 */ /* 0x000fe20000011609 */
[----:B------:R-:W-:Y:S01]  /*12620*/  @!P3 IMAD.MOV.U32 R17, RZ, RZ, R227 ;  /* 0x000000ffff11b224 */ /* 0x000fe200078e00e3 */
[-C--:B------:R-:W-:Y:S01]  /*12630*/  ISETP.GE.AND P2, PT, R4, R5.reuse, PT ;  /* 0x000000050400720c */ /* 0x080fe20003f46270 */
[----:B------:R2:W-:Y:S01]  /*12640*/  @!P1 LDGSTS.E.BYPASS.LTC128B.128 [R233+0xb800], [R20.64+0x80] ;  /* 0x0b80008014e99fae */ /* 0x0005e2000b901d46 */
[-C--:B------:R-:W-:Y:S01]  /*12650*/  ISETP.GE.AND P1, PT, R2, R5.reuse, PT ;  /* 0x000000050200720c */ /* 0x080fe20003f26270 */
[----:B------:R-:W-:Y:S01]  /*12660*/  IMAD.SHL.U32 R8, R80, 0x8, RZ ;  /* 0x0000000850087824 */ /* 0x000fe200078e00ff */
[----:B------:R-:W-:Y:S01]  /*12670*/  ISETP.GE.AND P4, PT, R0, R5, PT ;  /* 0x000000050000720c */ /* 0x000fe20003f86270 */
[----:B------:R-:W0:Y:S01]  /*12680*/  LDGDEPBAR ;  /* 0x00000000000079af */ /* 0x000e220000000000 */
[----:B------:R-:W-:-:S03]  /*12690*/  LOP3.LUT R9, R186, R9, RZ, 0x3c, !PT ;  /* 0x00000009ba097212 */ /* 0x000fc600078e3cff */
[----:B------:R-:W4:Y:S01]  /*126a0*/  LD.E R2, [R10.64+0x188] ;  /* 0x000188060a027980 */ /* 0x000f22000c101900 */
[----:B-1----:R-:W-:Y:S01]  /*126b0*/  @!P5 IMAD R14, R137, 0x60, RZ ;  /* 0x00000060890ed824 */ /* 0x002fe200078e02ff */
[----:B------:R-:W-:Y:S01]  /*126c0*/  LOP3.LUT R8, R79, 0x8, R8, 0xf8, !PT ;  /* 0x000000084f087812 */ /* 0x000fe200078ef808 */
[----:B------:R-:W-:Y:S01]  /*126d0*/  IMAD R221, R80, 0x200, R9 ;  /* 0x0000020050dd7824 */ /* 0x000fe200078e0209 */
[----:B---3--:R-:W-:Y:S01]  /*126e0*/  SHF.R.U32.HI R13, RZ, 0x3, R79 ;  /* 0x00000003ff0d7819 */ /* 0x008fe2000001164f */
[--C-:B--2---:R-:W-:Y:S01]  /*126f0*/  @!P5 IMAD.WIDE.U32 R22, R136, 0x60, R226.reuse ;  /* 0x000000608816d825 */ /* 0x104fe200078e00e2 */
[----:B------:R-:W-:Y:S02]  /*12700*/  BSSY B1, `(.L_x_2704) ;  /* 0x0000256000017945 */ /* 0x000fe40003800000 */
[----:B------:R-:W-:Y:S01]  /*12710*/  LOP3.LUT R8, R8, R13, RZ, 0x3c, !PT ;  /* 0x0000000d08087212 */ /* 0x000fe200078e3cff */
[----:B------:R-:W-:Y:S02]  /*12720*/  @!P1 IMAD R4, R137, 0xe0, RZ ;  /* 0x000000e089049824 */ /* 0x000fe400078e02ff */
[----:B------:R-:W-:-:S04]  /*12730*/  @!P1 IMAD.WIDE.U32 R18, R136, 0xe0, R226 ;  /* 0x000000e088129825 */ /* 0x000fc800078e00e2 */
[----:B------:R-:W-:Y:S02]  /*12740*/  IMAD.SHL.U32 R9, R74, 0x40, RZ ;  /* 0x000000404a097824 */ /* 0x000fe400078e00ff */
[----:B------:R-:W-:Y:S02]  /*12750*/  @!P5 IMAD.IADD R15, R14, 0x1, R23 ;  /* 0x000000010e0fd824 */ /* 0x000fe400078e0217 */
[----:B------:R-:W-:Y:S01]  /*12760*/  @!P5 IMAD.MOV.U32 R14, RZ, RZ, R22 ;  /* 0x000000ffff0ed224 */ /* 0x000fe200078e0016 */
[----:B------:R-:W-:-:S04]  /*12770*/  DEPBAR.LE SB0, 0x0 ;  /* 0x000080000000791a */ /* 0x000fc80000000000 */
[----:B------:R-:W-:Y:S01]  /*12780*/  BAR.SYNC.DEFER_BLOCKING 0x0 ;  /* 0x0000000000007b1d */ /* 0x000fe20000010000 */
[----:B------:R-:W-:Y:S01]  /*12790*/  @!P3 IMAD R12, R137, 0xa0, RZ ;  /* 0x000000a0890cb824 */ /* 0x000fe200078e02ff */
[----:B------:R-:W-:Y:S01]  /*127a0*/  LOP3.LUT R9, R9, 0xfffffe00, RZ, 0xc0, !PT ;  /* 0xfffffe0009097812 */ /* 0x000fe200078ec0ff */
[----:B------:R-:W-:Y:S02]  /*127b0*/  @!P2 IMAD R0, R137, 0xc0, RZ ;  /* 0x000000c08900a824 */ /* 0x000fe400078e02ff */
[----:B------:R-:W-:Y:S02]  /*127c0*/  IMAD.SHL.U32 R221, R221, 0x2, RZ ;  /* 0x00000002dddd7824 */ /* 0x000fe400078e00ff */
[----:B------:R-:W-:-:S03]  /*127d0*/  IMAD.SHL.U32 R68, R68, 0x2, RZ ;  /* 0x0000000244447824 */ /* 0x000fc600078e00ff */
[----:B------:R-:W-:Y:S02]  /*127e0*/  IADD3 R219, R221, 0x4020, RZ ;  /* 0x00004020dddb7810 */ /* 0x000fe40007ffe0ff */
[----:B------:R-:W-:Y:S01]  /*127f0*/  LOP3.LUT R68, R68, 0x6, RZ, 0xc0, !PT ;  /* 0x0000000644447812 */ /* 0x000fe200078ec0ff */
[----:B------:R-:W-:Y:S04]  /*12800*/  @P6 STS.128 [R233+0xc000], RZ ;  /* 0x00c000ffe9006388 */ /* 0x000fe80000000c00 */
[----:B------:R-:W-:Y:S04]  /*12810*/  @P6 STS.128 [R233+0x10000], RZ ;  /* 0x010000ffe9006388 */ /* 0x000fe80000000c00 */
[----:B------:R-:W-:Y:S01]  /*12820*/  @!PT LDS RZ, [RZ] ;  /* 0x00000000fffff984 */ /* 0x000fe20000000800 */
[----:B------:R-:W-:Y:S01]  /*12830*/  @!PT LDS RZ, [RZ] ;  /* 0x00000000fffff984 */ /* 0x000fe20000000800 */
[----:B------:R-:W-:Y:S01]  /*12840*/  @!PT LDS RZ, [RZ] ;  /* 0x00000000fffff984 */ /* 0x000fe20000000800 */
[----:B------:R1:W-:Y:S04]  /*12850*/  @!P6 LDGSTS.E.BYPASS.LTC128B.128 [R233+0xc000], [R226.64] ;  /* 0x0c000000e2e9efae */ /* 0x0003e8000b901d46 */
[----:B------:R1:W-:Y:S01]  /*12860*/  @!P6 LDGSTS.E.BYPASS.LTC128B.128 [R233+0x10000], [R226.64+0x80] ;  /* 0x10000080e2e9efae */ /* 0x0003e2000b901d46 */
[----:B------:R-:W-:Y:S01]  /*12870*/  ISETP.GE.AND P6, PT, R16, R5, PT ;  /* 0x000000051000720c */ /* 0x000fe20003fc6270 */
[----:B------:R-:W-:-:S02]  /*12880*/  @!P3 IMAD.MOV.U32 R16, RZ, RZ, R226 ;  /* 0x000000ffff10b224 */ /* 0x000fc400078e00e2 */
[----:B------:R-:W-:Y:S01]  /*12890*/  @P0 STS.128 [R233+0xc800], RZ ;  /* 0x00c800ffe9000388 */ /* 0x000fe20000000c00 */
[----:B------:R-:W-:Y:S02]  /*128a0*/  @!P1 IMAD.IADD R5, R4, 0x1, R19 ;  /* 0x0000000104059824 */ /* 0x000fe400078e0213 */
[----:B------:R-:W-:Y:S01]  /*128b0*/  @!P3 IMAD.WIDE.U32 R20, R136, 0xa0, R16 ;  /* 0x000000a08814b825 */ /* 0x000fe200078e0010 */
[----:B------:R-:W-:Y:S03]  /*128c0*/  @P0 STS.128 [R233+0x10800], RZ ;  /* 0x010800ffe9000388 */ /* 0x000fe60000000c00 */
[----:B------:R-:W-:Y:S01]  /*128d0*/  @!P1 IMAD.MOV.U32 R4, RZ, RZ, R18 ;  /* 0x000000ffff049224 */ /* 0x000fe200078e0012 */
[----:B------:R-:W-:Y:S01]  /*128e0*/  @!PT LDS RZ, [RZ] ;  /* 0x00000000fffff984 */ /* 0x000fe20000000800 */
[----:B------:R-:W-:Y:S01]  /*128f0*/  @!PT LDS RZ, [RZ] ;  /* 0x00000000fffff984 */ /* 0x000fe20000000800 */
[----:B------:R-:W-:Y:S01]  /*12900*/  @!PT LDS RZ, [RZ] ;  /* 0x00000000fffff984 */ /* 0x000fe20000000800 */
[----:B------:R2:W-:Y:S01]  /*12910*/  @!P0 LDGSTS.E.BYPASS.LTC128B.128 [R233+0xc800], [R6.64] ;  /* 0x0c80000006e98fae */ /* 0x0005e2000b901d46 */
[----:B------:R-:W-:Y:S02]  /*12920*/  @!P3 IMAD.IADD R13, R12, 0x1, R21 ;  /* 0x000000010c0db824 */ /* 0x000fe400078e0215 */
[----:B------:R-:W-:Y:S01]  /*12930*/  @!P3 IMAD.MOV.U32 R12, RZ, RZ, R20 ;  /* 0x000000ffff0cb224 */ /* 0x000fe200078e0014 */
[----:B------:R2:W-:Y:S01]  /*12940*/  @!P0 LDGSTS.E.BYPASS.LTC128B.128 [R233+0x10800], [R6.64+0x80] ;  /* 0x1080008006e98fae */ /* 0x0005e2000b901d46 */
[----:B------:R-:W-:-:S03]  /*12950*/  @!P6 LEA R16, P0, R136, R226, 0x6 ;  /* 0x000000e28810e211 */ /* 0x000fc600078030ff */
[----:B------:R-:W-:Y:S01]  /*12960*/  @P6 STS.128 [R233+0xd000], RZ ;  /* 0x00d000ffe9006388 */ /* 0x000fe20000000c00 */
[CCC-:B------:R-:W-:Y:S02]  /*12970*/  @!P6 LEA.HI.X R17, R136.reuse, R227.reuse, R137.reuse, 0x6, P0 ;  /* 0x000000e38811e211 */ /* 0x1c0fe400000f3489 */
[C---:B------:R-:W-:Y:S01]  /*12980*/  @!P4 LEA R18, P0, R136.reuse, R226, 0x7 ;  /* 0x000000e28812c211 */ /* 0x040fe200078038ff */
[----:B------:R-:W-:Y:S03]  /*12990*/  @P6 STS.128 [R233+0x11000], RZ ;  /* 0x011000ffe9006388 */ /* 0x000fe60000000c00 */
[----:B------:R-:W-:Y:S01]  /*129a0*/  @!P4 LEA.HI.X R19, R136, R227, R137, 0x7, P0 ;  /* 0x000000e38813c211 */ /* 0x000fe200000f3c89 */
[----:B------:R-:W-:Y:S01]  /*129b0*/  @!PT LDS RZ, [RZ] ;  /* 0x00000000fffff984 */ /* 0x000fe20000000800 */
[----:B------:R-:W-:Y:S01]  /*129c0*/  @!PT LDS RZ, [RZ] ;  /* 0x00000000fffff984 */ /* 0x000fe20000000800 */
[----:B------:R-:W-:Y:S01]  /*129d0*/  @!PT LDS RZ, [RZ] ;  /* 0x00000000fffff984 */ /* 0x000fe20000000800 */
[----:B------:R3:W-:Y:S04]  /*129e0*/  @!P6 LDGSTS.E.BYPASS.LTC128B.128 [R233+0xd000], [R16.64] ;  /* 0x0d00000010e9efae */ /* 0x0007e8000b901d46 */
[----:B------:R3:W-:Y:S04]  /*129f0*/  @!P6 LDGSTS.E.BYPASS.LTC128B.128 [R233+0x11000], [R16.64+0x80] ;  /* 0x1100008010e9efae */ /* 0x0007e8000b901d46 */
[----:B------:R-:W-:Y:S04]  /*12a00*/  @P5 STS.128 [R233+0xd800], RZ ;  /* 0x00d800ffe9005388 */ /* 0x000fe80000000c00 */
[----:B------:R-:W-:Y:S01]  /*12a10*/  @P5 STS.128 [R233+0x11800], RZ ;  /* 0x011800ffe9005388 */ /* 0x000fe20000000c00 */
[----:B--2---:R-:W-:-:S03]  /*12a20*/  @!P2 IMAD.MOV.U32 R6, RZ, RZ, R226 ;  /* 0x000000ffff06a224 */ /* 0x004fc600078e00e2 */
[----:B------:R-:W-:Y:S01]  /*12a30*/  @!PT LDS RZ, [RZ] ;  /* 0x00000000fffff984 */ /* 0x000fe20000000800 */
[----:B------:R-:W-:Y:S01]  /*12a40*/  @!PT LDS RZ, [RZ] ;  /* 0x00000000fffff984 */ /* 0x000fe20000000800 */
[----:B------:R-:W-:Y:S01]  /*12a50*/  @!PT LDS RZ, [RZ] ;  /* 0x00000000fffff984 */ /* 0x000fe20000000800 */
[----:B------:R2:W-:Y:S01]  /*12a60*/  @!P5 LDGSTS.E.BYPASS.LTC128B.128 [R233+0xd800], [R14.64] ;  /* 0x0d8000000ee9dfae */ /* 0x0005e2000b901d46 */
[----:B------:R-:W-:-:S03]  /*12a70*/  @!P2 IMAD.MOV.U32 R7, RZ, RZ, R227 ;  /* 0x000000ffff07a224 */ /* 0x000fc600078e00e3 */
[----:B------:R2:W-:Y:S01]  /*12a80*/  @!P5 LDGSTS.E.BYPASS.LTC128B.128 [R233+0x11800], [R14.64+0x80] ;  /* 0x118000800ee9dfae */ /* 0x0005e2000b901d46 */
[----:B------:R-:W-:-:S03]  /*12a90*/  @!P2 IMAD.WIDE.U32 R6, R136, 0xc0, R6 ;  /* 0x000000c08806a825 */ /* 0x000fc600078e0006 */
[----:B------:R-:W-:Y:S01]  /*12aa0*/  @P4 STS.128 [R233+0xe000], RZ ;  /* 0x00e000ffe9004388 */ /* 0x000fe20000000c00 */
[----:B------:R-:W-:Y:S01]  /*12ab0*/  @!P2 IMAD.IADD R7, R0, 0x1, R7 ;  /* 0x000000010007a824 */ /* 0x000fe200078e0207 */
[----:B------:R-:W-:Y:S02]  /*12ac0*/  IADD3 R0, R221, 0x4000, RZ ;  /* 0x00004000dd007810 */ /* 0x000fe40007ffe0ff */
[----:B------:R-:W-:Y:S01]  /*12ad0*/  @P4 STS.128 [R233+0x12000], RZ ;  /* 0x012000ffe9004388 */ /* 0x000fe20000000c00 */
[----:B---3--:R-:W-:-:S03]  /*12ae0*/  IMAD R17, R69, 0x400, R9 ;  /* 0x0000040045117824 */ /* 0x008fc600078e0209 */
[----:B------:R-:W-:Y:S01]  /*12af0*/  @!PT LDS RZ, [RZ] ;  /* 0x00000000fffff984 */ /* 0x000fe20000000800 */
[----:B------:R-:W-:Y:S01]  /*12b00*/  @!PT LDS RZ, [RZ] ;  /* 0x00000000fffff984 */ /* 0x000fe20000000800 */
[----:B------:R-:W-:Y:S01]  /*12b10*/  @!PT LDS RZ, [RZ] ;  /* 0x00000000fffff984 */ /* 0x000fe20000000800 */
[----:B------:R3:W-:Y:S01]  /*12b20*/  @!P4 LDGSTS.E.BYPASS.LTC128B.128 [R233+0xe000], [R18.64] ;  /* 0x0e00000012e9cfae */ /* 0x0007e2000b901d46 */
[----:B------:R-:W-:-:S03]  /*12b30*/  IMAD.IADD R222, R8, 0x1, R17 ;  /* 0x0000000108de7824 */ /* 0x000fc600078e0211 */
[----:B------:R3:W-:Y:S01]  /*12b40*/  @!P4 LDGSTS.E.BYPASS.LTC128B.128 [R233+0x12000], [R18.64+0x80] ;  /* 0x1200008012e9cfae */ /* 0x0007e2000b901d46 */
[----:B------:R-:W-:-:S03]  /*12b50*/  IMAD.SHL.U32 R222, R222, 0x2, RZ ;  /* 0x00000002dede7824 */ /* 0x000fc600078e00ff */
[----:B------:R-:W-:Y:S01]  /*12b60*/  @P3 STS.128 [R233+0xe800], RZ ;  /* 0x00e800ffe9003388 */ /* 0x000fe20000000c00 */
[----:B------:R-:W-:-:S03]  /*12b70*/  IMAD R220, R55, 0x2, R222 ;  /* 0x0000000237dc7824 */ /* 0x000fc600078e02de */
[----:B------:R-:W-:Y:S01]  /*12b80*/  @P3 STS.128 [R233+0x12800], RZ ;  /* 0x012800ffe9003388 */ /* 0x000fe20000000c00 */
[C---:B------:R-:W-:Y:S02]  /*12b90*/  IMAD R218, R53.reuse, 0x2, R222 ;  /* 0x0000000235da7824 */ /* 0x040fe400078e02de */
[----:B------:R-:W-:Y:S01]  /*12ba0*/  IMAD R217, R53, 0x2, R220 ;  /* 0x0000000235d97824 */ /* 0x000fe200078e02dc */
        /* <DEDUP_REMOVED lines=19> */
[----:B------:R-:W-:-:S02]  /*12ce0*/  R2P PR, R73, 0x6 ;  /* 0x0000000649007804 */ /* 0x000fc40000000000 */
[----:B------:R-:W-:Y:S01]  /*12cf0*/  SHF.R.S32.HI R73, RZ, 0x1f, R70 ;  /* 0x0000001fff497819 */ /* 0x000fe20000011446 */
[----:B------:R-:W-:Y:S03]  /*12d00*/  LDSM.16.M88.4 R116, [R222] ;  /* 0x00000000de74783b */ /* 0x000fe60000000200 */
[----:B------:R-:W-:Y:S01]  /*12d10*/  LEA.HI R70, R73, R70, RZ, 0x2 ;  /* 0x0000004649467211 */ /* 0x000fe200078f10ff */
[----:B------:R-:W1:Y:S04]  /*12d20*/  LDSM.16.M88.4 R64, [R221+0x4000] ;  /* 0x00400000dd40783b */ /* 0x000e680000000200 */
[----:B------:R-:W-:Y:S02]  /*12d30*/  LDSM.16.M88.4 R80, [R220] ;  /* 0x00000000dc50783b */ /* 0x000fe40000000200 */
[----:B------:R-:W-:Y:S01]  /*12d40*/  @P1 IADD3 R219, R0, -0x20, RZ ;  /* 0xffffffe000db1810 */ /* 0x000fe20007ffe0ff */
[----:B------:R-:W-:Y:S01]  /*12d50*/  IMAD.MOV.U32 R0, RZ, RZ, 0x40 ;  /* 0x00000040ff007424 */ /* 0x000fe200078e00ff */
[----:B------:R-:W3:Y:S02]  /*12d60*/  LDSM.16.M88.4 R56, [R221+0x4800] ;  /* 0x00480000dd38783b */ /* 0x000ee40000000200 */
[----:B------:R-:W-:-:S02]  /*12d70*/  IADD3 R211, R219, 0x800, RZ ;  /* 0x00000800dbd37810 */ /* 0x000fc40007ffe0ff */
[----:B------:R-:W3:Y:S01]  /*12d80*/  LDSM.16.M88.4 R84, [R219] ;  /* 0x00000000db54783b */ /* 0x000ee20000000200 */
[----:B------:R-:W-:Y:S02]  /*12d90*/  SEL R0, R0, 0xffffffc0, !P2 ;  /* 0xffffffc000007807 */ /* 0x000fe40005000000 */
[C---:B------:R-:W-:Y:S01]  /*12da0*/  IADD3 R210, R219.reuse, 0x1000, RZ ;  /* 0x00001000dbd27810 */ /* 0x040fe20007ffe0ff */
[----:B------:R-:W3:Y:S01]  /*12db0*/  LDSM.16.M88.4 R44, [R221+0x5000] ;  /* 0x00500000dd2c783b */ /* 0x000ee20000000200 */
[----:B------:R-:W-:Y:S01]  /*12dc0*/  IADD3 R209, R219, 0x1800, RZ ;  /* 0x00001800dbd17810 */ /* 0x000fe20007ffe0ff */
[----:B------:R-:W-:Y:S01]  /*12dd0*/  IMAD.IADD R215, R221, 0x1, R0 ;  /* 0x00000001ddd77824 */ /* 0x000fe200078e0200 */
[----:B------:R-:W-:Y:S01]  /*12de0*/  IADD3 R208, R219, 0x2000, RZ ;  /* 0x00002000dbd07810 */ /* 0x000fe20007ffe0ff */
[----:B--2---:R-:W2:Y:S01]  /*12df0*/  LDSM.16.M88.4 R12, [R221+0x7000] ;  /* 0x00700000dd0c783b */ /* 0x004ea20000000200 */
[----:B------:R-:W-:Y:S01]  /*12e00*/  IMAD.IADD R204, R0, 0x1, R219 ;  /* 0x0000000100cc7824 */ /* 0x000fe200078e02db */
[----:B------:R-:W-:-:S02]  /*12e10*/  SHF.R.S32.HI R0, RZ, 0x2, R70 ;  /* 0x00000002ff007819 */ /* 0x000fc40000011446 */
[----:B------:R-:W2:Y:S01]  /*12e20*/  LDSM.16.M88.4 R36, [R221+0x5800] ;  /* 0x00580000dd24783b */ /* 0x000ea20000000200 */
[----:B------:R-:W-:Y:S02]  /*12e30*/  IADD3 R207, R219, 0x2800, RZ ;  /* 0x00002800dbcf7810 */ /* 0x000fe40007ffe0ff */
[----:B------:R-:W-:Y:S01]  /*12e40*/  IMAD R0, R69, 0x10, R0 ;  /* 0x0000001045007824 */ /* 0x000fe200078e0200 */
[----:B------:R-:W2:Y:S01]  /*12e50*/  LDSM.16.M88.4 R28, [R221+0x6000] ;  /* 0x00600000dd1c783b */ /* 0x000ea20000000200 */
[C---:B------:R-:W-:Y:S02]  /*12e60*/  IADD3 R206, R219.reuse, 0x3000, RZ ;  /* 0x00003000dbce7810 */ /* 0x040fe40007ffe0ff */
[----:B------:R-:W-:Y:S01]  /*12e70*/  IADD3 R205, R219, 0x3800, RZ ;  /* 0x00003800dbcd7810 */ /* 0x000fe20007ffe0ff */
[----:B------:R-:W2:Y:S01]  /*12e80*/  LDSM.16.M88.4 R20, [R221+0x6800] ;  /* 0x00680000dd14783b */ /* 0x000ea20000000200 */
[----:B------:R-:W-:Y:S02]  /*12e90*/  IADD3 R69, R0, 0x1, R71 ;  /* 0x0000000100457810 */ /* 0x000fe40007ffe047 */
[----:B------:R-:W-:Y:S01]  /*12ea0*/  LOP3.LUT R0, R8, R9, RZ, 0xfc, !PT ;  /* 0x0000000908007212 */ /* 0x000fe200078efcff */
[----:B------:R-:W2:Y:S01]  /*12eb0*/  LDSM.16.M88.4 R96, [R221+0x7800] ;  /* 0x00780000dd60783b */ /* 0x000ea20000000200 */
[----:B------:R-:W-:-:S02]  /*12ec0*/  IADD3 R69, R72, R69, -R232 ;  /* 0x0000004548457210 */ /* 0x000fc40007ffe8e8 */
[C---:B------:R-:W-:Y:S01]  /*12ed0*/  IADD3 R203, R219.reuse, 0x4000, RZ ;  /* 0x00004000dbcb7810 */ /* 0x040fe20007ffe0ff */
[C---:B-1----:R-:W-:Y:S01]  /*12ee0*/  HMMA.16816.F32.BF16 R76, R116.reuse, R64, RZ ;  /* 0x00000040744c723c */ /* 0x042fe200000418ff */
[----:B------:R-:W1:Y:S01]  /*12ef0*/  LDSM.16.M88.4 R92, [R219+0x800] ;  /* 0x00080000db5c783b */ /* 0x000e620000000200 */
[C---:B------:R-:W-:Y:S02]  /*12f00*/  IADD3 R202, R219.reuse, 0x4800, RZ ;  /* 0x00004800dbca7810 */ /* 0x040fe40007ffe0ff */
[C---:B------:R-:W-:Y:S01]  /*12f10*/  IADD3 R201, R219.reuse, 0x5000, RZ ;  /* 0x00005000dbc97810 */ /* 0x040fe20007ffe0ff */
[----:B------:R-:W1:Y:S01]  /*12f20*/  LDSM.16.M88.4 R88, [R219+0x1000] ;  /* 0x00100000db58783b */ /* 0x000e620000000200 */
[C---:B------:R-:W-:Y:S02]  /*12f30*/  IADD3 R200, R219.reuse, 0x5800, RZ ;  /* 0x00005800dbc87810 */ /* 0x040fe40007ffe0ff */
[----:B------:R-:W-:Y:S01]  /*12f40*/  HMMA.16816.F32.BF16 R64, R116, R66, RZ ;  /* 0x000000427440723c */ /* 0x000fe200000418ff */
[----:B------:R-:W-:Y:S01]  /*12f50*/  LDSM.16.M88.4 R112, [R219+0x1800] ;  /* 0x00180000db70783b */ /* 0x000fe20000000200 */
[----:B------:R-:W-:-:S02]  /*12f60*/  IADD3 R199, R219, 0x6000, RZ ;  /* 0x00006000dbc77810 */ /* 0x000fc40007ffe0ff */
[C---:B------:R-:W-:Y:S01]  /*12f70*/  IADD3 R198, R219.reuse, 0x6800, RZ ;  /* 0x00006800dbc67810 */ /* 0x040fe20007ffe0ff */
[----:B------:R-:W-:Y:S01]  /*12f80*/  LDSM.16.M88.4 R108, [R219+0x2000] ;  /* 0x00200000db6c783b */ /* 0x000fe20000000200 */
[C---:B------:R-:W-:Y:S02]  /*12f90*/  IADD3 R197, R219.reuse, 0x7000, RZ ;  /* 0x00007000dbc57810 */ /* 0x040fe40007ffe0ff */
[----:B---3--:R-:W-:Y:S01]  /*12fa0*/  HMMA.16816.F32.BF16 R60, R116, R56, RZ ;  /* 0x00000038743c723c */ /* 0x008fe200000418ff */
[----:B------:R-:W-:Y:S01]  /*12fb0*/  LDSM.16.M88.4 R104, [R219+0x2800] ;  /* 0x00280000db68783b */ /* 0x000fe20000000200 */
[----:B------:R-:W-:-:S03]  /*12fc0*/  IADD3 R196, R219, 0x7800, RZ ;  /* 0x00007800dbc47810 */ /* 0x000fc60007ffe0ff */
[----:B------:R-:W-:Y:S03]  /*12fd0*/  LDSM.16.M88.4 R100, [R219+0x3800] ;  /* 0x00380000db64783b */ /* 0x000fe60000000200 */
[C---:B------:R-:W-:Y:S01]  /*12fe0*/  HMMA.16816.F32.BF16 R76, R80.reuse, R84, R76 ;  /* 0x00000054504c723c */ /* 0x040fe2000004184c */
[----:B------:R-:W-:Y:S04]  /*12ff0*/  LDSM.16.M88.4 R124, [R204+0x1800] ;  /* 0x00180000cc7c783b */ /* 0x000fe80000000200 */
[----:B------:R-:W-:Y:S03]  /*13000*/  LDSM.16.M88.4 R120, [R204+0x2800] ;  /* 0x00280000cc78783b */ /* 0x000fe60000000200 */
[----:B------:R-:W-:Y:S01]  /*13010*/  HMMA.16816.F32.BF16 R64, R80, R86, R64 ;  /* 0x000000565040723c */ /* 0x000fe20000041840 */
[----:B------:R-:W3:Y:S04]  /*13020*/  LDSM.16.M88.4 R84, [R219+0x3000] ;  /* 0x00300000db54783b */ /* 0x000ee80000000200 */
[----:B------:R-:W0:Y:S03]  /*13030*/  LDGDEPBAR ;  /* 0x00000000000079af */ /* 0x000e260000000000 */
[C---:B------:R-:W-:Y:S08]  /*13040*/  HMMA.16816.F32.BF16 R48, R116.reuse, R44, RZ ;  /* 0x0000002c7430723c */ /* 0x040ff000000418ff */
[C---:B--2---:R-:W-:Y:S08]  /*13050*/  HMMA.16816.F32.BF16 R16, R116.reuse, R12, RZ ;  /* 0x0000000c7410723c */ /* 0x044ff000000418ff */
[C---:B------:R-:W-:Y:S08]  /*13060*/  HMMA.16816.F32.BF16 R56, R116.reuse, R58, RZ ;  /* 0x0000003a7438723c */ /* 0x040ff000000418ff */
[C---:B------:R-:W-:Y:S08]  /*13070*/  HMMA.16816.F32.BF16 R44, R116.reuse, R46, RZ ;  /* 0x0000002e742c723c */ /* 0x040ff000000418ff */
[C---:B------:R-:W-:Y:S08]  /*13080*/  HMMA.16816.F32.BF16 R12, R116.reuse, R14, RZ ;  /* 0x0000000e740c723c */ /* 0x040ff000000418ff */
[----:B------:R-:W-:Y:S01]  /*13090*/  HMMA.16816.F32.BF16 R40, R116, R36, RZ ;  /* 0x000000247428723c */ /* 0x000fe200000418ff */
[----:B----4-:R-:W-:-:S05]  /*130a0*/  IMAD.IADD R71, R2, 0x1, R69 ;  /* 0x0000000102477824 */ /* 0x010fca00078e0245 */
[C---:B------:R-:W-:Y:S02]  /*130b0*/  IADD3 R69, R71.reuse, 0x8, RZ ;  /* 0x0000000847457810 */ /* 0x040fe40007ffe0ff */
[----:B-----5:R-:W-:Y:S01]  /*130c0*/  HMMA.16816.F32.BF16 R32, R116, R28, RZ ;  /* 0x0000001c7420723c */ /* 0x020fe200000418ff */
[-C--:B------:R-:W-:Y:S02]  /*130d0*/  IMNMX R2, R71, R72.reuse, PT ;  /* 0x0000004847027217 */ /* 0x080fe40003800200 */
[----:B------:R-:W-:-:S05]  /*130e0*/  IMNMX R52, R69, R72, PT ;  /* 0x0000004845347217 */ /* 0x000fca0003800200 */
[C---:B------:R-:W-:Y:S08]  /*130f0*/  HMMA.16816.F32.BF16 R24, R116.reuse, R20, RZ ;  /* 0x000000147418723c */ /* 0x040ff000000418ff */
[C---:B------:R-:W-:Y:S08]  /*13100*/  HMMA.16816.F32.BF16 R36, R116.reuse, R38, RZ ;  /* 0x000000267424723c */ /* 0x040ff000000418ff */
[C---:B------:R-:W-:Y:S08]  /*13110*/  HMMA.16816.F32.BF16 R28, R116.reuse, R30, RZ ;  /* 0x0000001e741c723c */ /* 0x040ff000000418ff */
[C---:B------:R-:W-:Y:S08]  /*13120*/  HMMA.16816.F32.BF16 R20, R116.reuse, R22, RZ ;  /* 0x000000167414723c */ /* 0x040ff000000418ff */
[C---:B------:R-:W-:Y:S08]  /*13130*/  HMMA.16816.F32.BF16 R4, R116.reuse, R96, RZ ;  /* 0x000000607404723c */ /* 0x040ff000000418ff */
[----:B------:R-:W-:Y:S01]  /*13140*/  HMMA.16816.F32.BF16 R116, R116, R98, RZ ;  /* 0x000000627474723c */ /* 0x000fe200000418ff */
[----:B------:R-:W-:Y:S07]  /*13150*/  LDSM.16.M88.4 R96, [R215+0x4000] ;  /* 0x00400000d760783b */ /* 0x000fee0000000200 */
[C---:B-1----:R-:W-:Y:S08]  /*13160*/  HMMA.16816.F32.BF16 R60, R80.reuse, R92, R60 ;  /* 0x0000005c503c723c */ /* 0x042ff0000004183c */
[C---:B------:R-:W-:Y:S01]  /*13170*/  HMMA.16816.F32.BF16 R56, R80.reuse, R94, R56 ;  /* 0x0000005e5038723c */ /* 0x040fe20000041838 */
[----:B------:R-:W-:Y:S07]  /*13180*/  LDSM.16.M88.4 R92, [R218] ;  /* 0x00000000da5c783b */ /* 0x000fee0000000200 */
[C---:B------:R-:W-:Y:S08]  /*13190*/  HMMA.16816.F32.BF16 R48, R80.reuse, R88, R48 ;  /* 0x000000585030723c */ /* 0x040ff00000041830 */
[C---:B------:R-:W-:Y:S01]  /*131a0*/  HMMA.16816.F32.BF16 R44, R80.reuse, R90, R44 ;  /* 0x0000005a502c723c */ /* 0x040fe2000004182c */
[----:B------:R-:W1:Y:S07]  /*131b0*/  LDSM.16.M88.4 R88, [R215+0x4800] ;  /* 0x00480000d758783b */ /* 0x000e6e0000000200 */
[C---:B---3--:R-:W-:Y:S08]  /*131c0*/  HMMA.16816.F32.BF16 R16, R80.reuse, R84, R16 ;  /* 0x000000545010723c */ /* 0x048ff00000041810 */
        /* <DEDUP_REMOVED lines=10> */
[----:B------:R-:W-:Y:S07]  /*13270*/  LDSM.16.M88.4 R104, [R217] ;  /* 0x00000000d968783b */ /* 0x000fee0000000200 */
[C---:B------:R-:W-:Y:S08]  /*13280*/  HMMA.16816.F32.BF16 R4, R80.reuse, R100, R4 ;  /* 0x000000645004723c */ /* 0x040ff00000041804 */
[----:B------:R-:W-:Y:S01]  /*13290*/  HMMA.16816.F32.BF16 R116, R80, R102, R116 ;  /* 0x000000665074723c */ /* 0x000fe20000041874 */
[----:B------:R-:W3:Y:S04]  /*132a0*/  LDSM.16.M88.4 R80, [R215+0x6800] ;  /* 0x00680000d750783b */ /* 0x000ee80000000200 */
[----:B------:R-:W-:Y:S03]  /*132b0*/  LDSM.16.M88.4 R100, [R215+0x7000] ;  /* 0x00700000d764783b */ /* 0x000fe60000000200 */
        /* <DEDUP_REMOVED lines=8> */
[----:B------:R-:W4:Y:S07]  /*13340*/  LDSM.16.M88.4 R96, [R215+0x7800] ;  /* 0x00780000d760783b */ /* 0x000f2e0000000200 */
[C---:B---3--:R-:W-:Y:S08]  /*13350*/  HMMA.16816.F32.BF16 R24, R92.reuse, R80, R24 ;  /* 0x000000505c18723c */ /* 0x048ff00000041818 */
        /* <DEDUP_REMOVED lines=8> */
[C---:B----4-:R-:W-:Y:S08]  /*133e0*/  HMMA.16816.F32.BF16 R4, R92.reuse, R96, R4 ;  /* 0x000000605c04723c */ /* 0x050ff00000041804 */
[C---:B------:R-:W-:Y:S01]  /*133f0*/  HMMA.16816.F32.BF16 R116, R92.reuse, R98, R116 ;  /* 0x000000625c74723c */ /* 0x040fe20000041874 */
[----:B------:R-:W2:Y:S07]  /*13400*/  LDSM.16.M88.4 R96, [R204+0x2000] ;  /* 0x00200000cc60783b */ /* 0x000eae0000000200 */
[C---:B------:R-:W-:Y:S08]  /*13410*/  HMMA.16816.F32.BF16 R40, R92.reuse, R112, R40 ;  /* 0x000000705c28723c */ /* 0x040ff00000041828 */
[----:B------:R-:W-:Y:S01]  /*13420*/  HMMA.16816.F32.BF16 R36, R92, R114, R36 ;  /* 0x000000725c24723c */ /* 0x000fe20000041824 */
[----:B------:R-:W-:Y:S07]  /*13430*/  LDSM.16.M88.4 R112, [R204+0x3000] ;  /* 0x00300000cc70783b */ /* 0x000fee0000000200 */
[C---:B---3--:R-:W-:Y:S08]  /*13440*/  HMMA.16816.F32.BF16 R48, R104.reuse, R80, R48 ;  /* 0x000000506830723c */ /* 0x048ff00000041830 */
[----:B------:R-:W-:Y:S01]  /*13450*/  HMMA.16816.F32.BF16 R44, R104, R82, R44 ;  /* 0x00000052682c723c */ /* 0x000fe2000004182c */
[----:B------:R-:W3:Y:S07]  /*13460*/  LDSM.16.M88.4 R80, [R221+0x9800] ;  /* 0x00980000dd50783b */ /* 0x000eee0000000200 */
        /* <DEDUP_REMOVED lines=16> */
[C---:B--2---:R-:W-:Y:S08]  /*13570*/  HMMA.16816.F32.BF16 R32, R104.reuse, R96, R32 ;  /* 0x000000606820723c */ /* 0x044ff00000041820 */
[----:B------:R-:W-:Y:S01]  /*13580*/  HMMA.16816.F32.BF16 R28, R104, R98, R28 ;  /* 0x00000062681c723c */ /* 0x000fe2000004181c */
        /* <DEDUP_REMOVED lines=8> */
[----:B------:R-:W-:Y:S01]  /*13610*/  HMMA.16816.F32.BF16 R56, R88, R94, R56 ;  /* 0x0000005e5838723c */ /* 0x000fe20000041838 */
[----:B------:R-:W4:Y:S07]  /*13620*/  LDSM.16.M88.4 R92, [R221+0xa800] ;  /* 0x00a80000dd5c783b */ /* 0x000f2e0000000200 */
        /* <DEDUP_REMOVED lines=8> */
[----:B------:R-:W-:Y:S01]  /*136b0*/  HMMA.16816.F32.BF16 R64, R120, R86, R64 ;  /* 0x000000567840723c */ /* 0x000fe20000041840 */
[----:B------:R-:W1:Y:S07]  /*136c0*/  LDSM.16.M88.4 R84, [R219+0x6800] ;  /* 0x00680000db54783b */ /* 0x000e6e0000000200 */
[C---:B--2---:R-:W-:Y:S08]  /*136d0*/  HMMA.16816.F32.BF16 R32, R88.reuse, R96, R32 ;  /* 0x000000605820723c */ /* 0x044ff00000041820 */
[----:B------:R-:W-:Y:S01]  /*136e0*/  HMMA.16816.F32.BF16 R28, R88, R98, R28 ;  /* 0x00000062581c723c */ /* 0x000fe2000004181c */
[----:B------:R-:W2:Y:S07]  /*136f0*/  LDSM.16.M88.4 R96, [R219+0x5000] ;  /* 0x00500000db60783b */ /* 0x000eae0000000200 */
[C---:B---3--:R-:W-:Y:S08]  /*13700*/  HMMA.16816.F32.BF16 R60, R120.reuse, R80, R60 ;  /* 0x00000050783c723c */ /* 0x048ff0000004183c */
[----:B------:R-:W-:Y:S01]  /*13710*/  HMMA.16816.F32.BF16 R56, R120, R82, R56 ;  /* 0x000000527838723c */ /* 0x000fe20000041838 */
        /* <DEDUP_REMOVED lines=10> */
[----:B------:R-:W4:Y:S03]  /*137c0*/  LDSM.16.M88.4 R100, [R215+0x9000] ;  /* 0x00900000d764783b */ /* 0x000f260000000200 */
[C---:B-1----:R-:W-:Y:S08]  /*137d0*/  HMMA.16816.F32.BF16 R24, R120.reuse, R84, R24 ;  /* 0x000000547818723c */ /* 0x042ff00000041818 */
[C---:B------:R-:W-:Y:S01]  /*137e0*/  HMMA.16816.F32.BF16 R20, R120.reuse, R86, R20 ;  /* 0x000000567814723c */ /* 0x040fe20000041814 */
[----:B------:R-:W1:Y:S07]  /*137f0*/  LDSM.16.M88.4 R84, [R215+0xb000] ;  /* 0x00b00000d754783b */ /* 0x000e6e0000000200 */
[C---:B--2---:R-:W-:Y:S08]  /*13800*/  HMMA.16816.F32.BF16 R48, R120.reuse, R96, R48 ;  /* 0x000000607830723c */ /* 0x044ff00000041830 */
[C---:B---3--:R-:W-:Y:S08]  /*13810*/  HMMA.16816.F32.BF16 R16, R120.reuse, R80, R16 ;  /* 0x000000507810723c */ /* 0x048ff00000041810 */
[C---:B------:R-:W-:Y:S01]  /*13820*/  HMMA.16816.F32.BF16 R12, R120.reuse, R82, R12 ;  /* 0x00000052780c723c */ /* 0x040fe2000004180c */
[----:B------:R-:W2:Y:S07]  /*13830*/  LDSM.16.M88.4 R80, [R215+0xb800] ;  /* 0x00b80000d750783b */ /* 0x000eae0000000200 */
[C---:B----4-:R-:W-:Y:S08]  /*13840*/  HMMA.16816.F32.BF16 R32, R120.reuse, R88, R32 ;  /* 0x000000587820723c */ /* 0x050ff00000041820 */
[----:B------:R-:W-:Y:S01]  /*13850*/  HMMA.16816.F32.BF16 R28, R120, R90, R28 ;  /* 0x0000005a781c723c */ /* 0x000fe2000004181c */
[----:B------:R-:W3:Y:S07]  /*13860*/  LDSM.16.M88.4 R88, [R215+0xa800] ;  /* 0x00a80000d758783b */ /* 0x000eee0000000200 */
[C---:B------:R-:W-:Y:S08]  /*13870*/  HMMA.16816.F32.BF16 R60, R112.reuse, R104, R60 ;  /* 0x00000068703c723c */ /* 0x040ff0000004183c */
[C---:B------:R-:W-:Y:S08]  /*13880*/  HMMA.16816.F32.BF16 R56, R112.reuse, R106, R56 ;  /* 0x0000006a7038723c */ /* 0x040ff00000041838 */
[C---:B------:R-:W-:Y:S08]  /*13890*/  HMMA.16816.F32.BF16 R76, R112.reuse, R108, R76 ;  /* 0x0000006c704c723c */ /* 0x040ff0000004184c */
[C---:B------:R-:W-:Y:S01]  /*138a0*/  HMMA.16816.F32.BF16 R64, R112.reuse, R110, R64 ;  /* 0x0000006e7040723c */ /* 0x040fe20000041840 */
[----:B------:R-:W-:Y:S07]  /*138b0*/  LDSM.16.M88.4 R108, [R204+0x4000] ;  /* 0x00400000cc6c783b */ /* 0x000fee0000000200 */
[----:B------:R-:W-:Y:S01]  /*138c0*/  HMMA.16816.F32.BF16 R104, R112, R100, R48 ;  /* 0x000000647068723c */ /* 0x000fe20000041830 */
[----:B------:R-:W4:Y:S07]  /*138d0*/  LDSM.16.M88.4 R48, [R217+0x2000] ;  /* 0x00200000d930783b */ /* 0x000f2e0000000200 */
[C---:B------:R-:W-:Y:S08]  /*138e0*/  HMMA.16816.F32.BF16 R4, R120.reuse, R124, R4 ;  /* 0x0000007c7804723c */ /* 0x040ff00000041804 */
[----:B------:R-:W-:Y:S08]  /*138f0*/  HMMA.16816.F32.BF16 R116, R120, R126, R116 ;  /* 0x0000007e7874723c */ /* 0x000ff00000041874 */
[C---:B-1----:R-:W-:Y:S08]  /*13900*/  HMMA.16816.F32.BF16 R16, R112.reuse, R84, R16 ;  /* 0x000000547010723c */ /* 0x042ff00000041810 */
[----:B------:R-:W-:Y:S01]  /*13910*/  HMMA.16816.F32.BF16 R12, R112, R86, R12 ;  /* 0x00000056700c723c */ /* 0x000fe2000004180c */
[----:B------:R-:W1:Y:S07]  /*13920*/  LDSM.16.M88.4 R84, [R204+0x4800] ;  /* 0x00480000cc54783b */ /* 0x000e6e0000000200 */
[----:B------:R-:W-:Y:S01]  /*13930*/  HMMA.16816.F32.BF16 R44, R120, R98, R44 ;  /* 0x00000062782c723c */ /* 0x000fe2000004182c */
[----:B------:R-:W1:Y:S07]  /*13940*/  LDSM.16.M88.4 R96, [R215+0x9800] ;  /* 0x00980000d760783b */ /* 0x000e6e0000000200 */
[C---:B--2---:R-:W-:Y:S08]  /*13950*/  HMMA.16816.F32.BF16 R4, R112.reuse, R80, R4 ;  /* 0x000000507004723c */ /* 0x044ff00000041804 */
[----:B------:R-:W-:Y:S01]  /*13960*/  HMMA.16816.F32.BF16 R116, R112, R82, R116 ;  /* 0x000000527074723c */ /* 0x000fe20000041874 */
[----:B------:R-:W2:Y:S07]  /*13970*/  LDSM.16.M88.4 R80, [R204+0x5000] ;  /* 0x00500000cc50783b */ /* 0x000eae0000000200 */
[C---:B------:R-:W-:Y:S08]  /*13980*/  HMMA.16816.F32.BF16 R40, R120.reuse, R92, R40 ;  /* 0x0000005c7828723c */ /* 0x040ff00000041828 */
[----:B------:R-:W-:Y:S01]  /*13990*/  HMMA.16816.F32.BF16 R36, R120, R94, R36 ;  /* 0x0000005e7824723c */ /* 0x000fe20000041824 */
[----:B------:R-:W2:Y:S07]  /*139a0*/  LDSM.16.M88.4 R92, [R215+0xa000] ;  /* 0x00a00000d75c783b */ /* 0x000eae0000000200 */
[----:B---3--:R-:W-:Y:S07]  /*139b0*/  HMMA.16816.F32.BF16 R24, R112, R88, R24 ;  /* 0x000000587018723c */ /* 0x008fee0000041818 */
[----:B------:R-:W-:Y:S01]  /*139c0*/  IMAD.IADD R89, R3, 0x1, R68 ;  /* 0x0000000103597824 */ /* 0x000fe200078e0244 */
[----:B----4-:R-:W-:Y:S01]  /*139d0*/  HMMA.16816.F32.BF16 R76, R48, R108, R76 ;  /* 0x0000006c304c723c */ /* 0x010fe2000004184c */
[----:B------:R-:W3:Y:S03]  /*139e0*/  LDSM.16.M88.4 R68, [R204+0x5800] ;  /* 0x00580000cc44783b */ /* 0x000ee60000000200 */
[----:B------:R-:W-:-:S02]  /*139f0*/  IADD3 R73, R89, 0x1, RZ ;  /* 0x0000000159497810 */ /* 0x000fc40007ffe0ff */
[----:B------:R-:W-:Y:S02]  /*13a00*/  IADD3 R9, R89, 0x8, RZ ;  /* 0x0000000859097810 */ /* 0x000fe40007ffe0ff */
[C---:B------:R-:W-:Y:S01]  /*13a10*/  HMMA.16816.F32.BF16 R64, R48.reuse, R110, R64 ;  /* 0x0000006e3040723c */ /* 0x040fe20000041840 */
[C---:B------:R-:W-:Y:S02]  /*13a20*/  ISETP.GE.AND P6, PT, R73.reuse, R2, PT ;  /* 0x000000024900720c */ /* 0x040fe40003fc6270 */
[----:B------:R-:W-:Y:S02]  /*13a30*/  ISETP.GE.AND P2, PT, R73, R52, PT ;  /* 0x000000344900720c */ /* 0x000fe40003f46270 */
[----:B------:R-:W-:Y:S02]  /*13a40*/  IADD3 R73, R89, 0x9, RZ ;  /* 0x0000000959497810 */ /* 0x000fe40007ffe0ff */
[-C--:B------:R-:W-:Y:S01]  /*13a50*/  ISETP.GE.AND P5, PT, R9, R2.reuse, PT ;  /* 0x000000020900720c */ /* 0x080fe20003fa6270 */
[----:B-1----:R-:W-:Y:S01]  /*13a60*/  HMMA.16816.F32.BF16 R60, R48, R84, R60 ;  /* 0x00000054303c723c */ /* 0x002fe2000004183c */
[----:B------:R-:W-:-:S02]  /*13a70*/  ISETP.GE.AND P0, PT, R73, R2, PT ;  /* 0x000000024900720c */ /* 0x000fc40003f06270 */
[-C--:B------:R-:W-:Y:S02]  /*13a80*/  ISETP.GE.AND P3, PT, R73, R52.reuse, PT ;  /* 0x000000344900720c */ /* 0x080fe40003f66270 */
[----:B------:R-:W-:Y:S02]  /*13a90*/  IADD3 R73, R89, 0x11, RZ ;  /* 0x0000001159497810 */ /* 0x000fe40007ffe0ff */
[----:B------:R-:W-:Y:S01]  /*13aa0*/  ISETP.GE.AND P1, PT, R9, R52, PT ;  /* 0x000000340900720c */ /* 0x000fe20003f26270 */
[----:B------:R-:W-:Y:S01]  /*13ab0*/  HMMA.16816.F32.BF16 R40, R112, R96, R40 ;  /* 0x000000607028723c */ /* 0x000fe20000041828 */
[----:B------:R-:W-:Y:S02]  /*13ac0*/  FSEL R88, R79, -INF , !P2 ;  /* 0xff8000004f587808 */ /* 0x000fe40005000000 */
[----:B------:R-:W-:Y:S02]  /*13ad0*/  ISETP.GE.AND P2, PT, R73, R2, PT ;  /* 0x000000024900720c */ /* 0x000fe40003f46270 */
[----:B------:R-:W-:-:S03]  /*13ae0*/  IADD3 R9, R89, 0x10, RZ ;  /* 0x0000001059097810 */ /* 0x000fc60007ffe0ff */
[----:B------:R-:W-:Y:S01]  /*13af0*/  HMMA.16816.F32.BF16 R44, R112, R102, R44 ;  /* 0x00000066702c723c */ /* 0x000fe2000004182c */
[----:B------:R-:W-:Y:S02]  /*13b00*/  FSEL R79, R64, -INF , !P5 ;  /* 0xff800000404f7808 */ /* 0x000fe40006800000 */
[----:B------:R-:W-:Y:S02]  /*13b10*/  ISETP.GE.AND P5, PT, R73, R52, PT ;  /* 0x000000344900720c */ /* 0x000fe40003fa6270 */
[----:B------:R-:W-:Y:S02]  /*13b20*/  IADD3 R73, R89, 0x18, RZ ;  /* 0x0000001859497810 */ /* 0x000fe40007ffe0ff */
[----:B------:R-:W-:Y:S01]  /*13b30*/  ISETP.GE.AND P4, PT, R9, R2, PT ;  /* 0x000000020900720c */ /* 0x000fe20003f86270 */
[----:B--2---:R-:W-:Y:S01]  /*13b40*/  HMMA.16816.F32.BF16 R104, R48, R80, R104 ;  /* 0x000000503068723c */ /* 0x004fe20000041868 */
[----:B------:R-:W-:Y:S02]  /*13b50*/  FSEL R85, R63, -INF , !P5 ;  /* 0xff8000003f557808 */ /* 0x000fe40006800000 */
[----:B------:R-:W-:-:S04]  /*13b60*/  FSEL R84, R60, -INF , !P4 ;  /* 0xff8000003c547808 */ /* 0x000fc80006000000 */
[----:B------:R-:W-:Y:S01]  /*13b70*/  FSEL R81, R66, -INF , !P1 ;  /* 0xff80000042517808 */ /* 0x000fe20004800000 */
[----:B------:R-:W-:Y:S01]  /*13b80*/  HMMA.16816.F32.BF16 R56, R48, R86, R56 ;  /* 0x000000563038723c */ /* 0x000fe20000041838 */
[----:B------:R-:W-:Y:S02]  /*13b90*/  FSEL R80, R65, -INF , !P0 ;  /* 0xff80000041507808 */ /* 0x000fe40004000000 */
[C---:B------:R-:W-:Y:S02]  /*13ba0*/  ISETP.GE.AND P1, PT, R73.reuse, R2, PT ;  /* 0x000000024900720c */ /* 0x040fe40003f26270 */
[-C--:B------:R-:W-:Y:S02]  /*13bb0*/  ISETP.GE.AND P0, PT, R73, R52.reuse, PT ;  /* 0x000000344900720c */ /* 0x080fe40003f06270 */
[----:B------:R-:W-:Y:S01]  /*13bc0*/  LDSM.16.M88.4 R72, [R204+0x6000] ;  /* 0x00600000cc48783b */ /* 0x000fe20000000200 */
[----:B------:R-:W-:Y:S01]  /*13bd0*/  FSEL R87, R77, -INF , !P6 ;  /* 0xff8000004d577808 */ /* 0x000fe20007000000 */
[----:B------:R-:W-:Y:S01]  /*13be0*/  HMMA.16816.F32.BF16 R32, R112, R92, R32 ;  /* 0x0000005c7020723c */ /* 0x000fe20000041820 */
[----:B------:R-:W-:-:S02]  /*13bf0*/  ISETP.GE.AND P6, PT, R9, R52, PT ;  /* 0x000000340900720c */ /* 0x000fc40003fc6270 */
[----:B------:R-:W-:Y:S02]  /*13c00*/  IADD3 R9, R89, 0x19, RZ ;  /* 0x0000001959097810 */ /* 0x000fe40007ffe0ff */
[----:B------:R-:W-:Y:S02]  /*13c10*/  FSEL R77, R62, -INF , !P6 ;  /* 0xff8000003e4d7808 */ /* 0x000fe40007000000 */
[----:B------:R-:W-:Y:S01]  /*13c20*/  FSEL R93, R61, -INF , !P2 ;  /* 0xff8000003d5d7808 */ /* 0x000fe20005000000 */
[----:B------:R-:W-:Y:S01]  /*13c30*/  HMMA.16816.F32.BF16 R44, R48, R82, R44 ;  /* 0x00000052302c723c */ /* 0x000fe2000004182c */
[----:B------:R-:W-:Y:S02]  /*13c40*/  ISETP.GE.AND P4, PT, R9, R52, PT ;  /* 0x000000340900720c */ /* 0x000fe40003f86270 */
[----:B------:R-:W-:-:S04]  /*13c50*/  IADD3 R65, R89, 0x21, RZ ;  /* 0x0000002159417810 */ /* 0x000fc80007ffe0ff */
[----:B------:R-:W-:Y:S01]  /*13c60*/  FSEL R92, R56, -INF , !P1 ;  /* 0xff800000385c7808 */ /* 0x000fe20004800000 */
[----:B---3--:R-:W-:Y:S01]  /*13c70*/  HMMA.16816.F32.BF16 R60, R48, R68, R40 ;  /* 0x00000044303c723c */ /* 0x008fe20000041828 */
[----:B------:R-:W1:Y:S01]  /*13c80*/  LDSM.16.M88.4 R40, [R204+0x6800] ;  /* 0x00680000cc28783b */ /* 0x000e620000000200 */
[C---:B------:R-:W-:Y:S02]  /*13c90*/  ISETP.GE.AND P5, PT, R65.reuse, R2, PT ;  /* 0x000000024100720c */ /* 0x040fe40003fa6270 */
[----:B------:R-:W-:Y:S02]  /*13ca0*/  ISETP.GE.AND P1, PT, R65, R52, PT ;  /* 0x000000344100720c */ /* 0x000fe40003f26270 */
[----:B------:R-:W-:Y:S02]  /*13cb0*/  IADD3 R65, R89, 0x28, RZ ;  /* 0x0000002859417810 */ /* 0x000fe40007ffe0ff */
[----:B------:R-:W-:Y:S01]  /*13cc0*/  HMMA.16816.F32.BF16 R20, R112, R90, R20 ;  /* 0x0000005a7014723c */ /* 0x000fe20000041814 */
[----:B------:R-:W-:-:S02]  /*13cd0*/  FSEL R100, R59, -INF , !P4 ;  /* 0xff8000003b647808 */ /* 0x000fc40006000000 */
[----:B------:R-:W-:Y:S02]  /*13ce0*/  FSEL R86, R58, -INF , !P0 ;  /* 0xff8000003a567808 */ /* 0x000fe40004000000 */
[-C--:B------:R-:W-:Y:S02]  /*13cf0*/  ISETP.GE.AND P0, PT, R65, R2.reuse, PT ;  /* 0x000000024100720c */ /* 0x080fe40003f06270 */
[----:B------:R-:W-:Y:S01]  /*13d00*/  FSEL R90, R67, -INF , !P3 ;  /* 0xff800000435a7808 */ /* 0x000fe20005800000 */
[----:B------:R-:W-:Y:S01]  /*13d10*/  HMMA.16816.F32.BF16 R36, R112, R98, R36 ;  /* 0x000000627024723c */ /* 0x000fe20000041824 */
[----:B------:R-:W-:Y:S02]  /*13d20*/  ISETP.GE.AND P3, PT, R9, R2, PT ;  /* 0x000000020900720c */ /* 0x000fe40003f66270 */
[----:B------:R-:W-:Y:S02]  /*13d30*/  IADD3 R9, R89, 0x20, RZ ;  /* 0x0000002059097810 */ /* 0x000fe40007ffe0ff */
[----:B------:R-:W-:-:S02]  /*13d40*/  FSEL R101, R57, -INF , !P3 ;  /* 0xff80000039657808 */ /* 0x000fc40005800000 */
[C---:B------:R-:W-:Y:S01]  /*13d50*/  ISETP.GE.AND P6, PT, R9.reuse, R2, PT ;  /* 0x000000020900720c */ /* 0x040fe20003fc6270 */
[----:B------:R-:W-:Y:S01]  /*13d60*/  HMMA.16816.F32.BF16 R28, R112, R94, R28 ;  /* 0x0000005e701c723c */ /* 0x000fe2000004181c */
[----:B------:R-:W-:Y:S02]  /*13d70*/  ISETP.GE.AND P2, PT, R9, R52, PT ;  /* 0x000000340900720c */ /* 0x000fe40003f46270 */
[----:B------:R-:W-:Y:S02]  /*13d80*/  IADD3 R9, R89, 0x29, RZ ;  /* 0x0000002959097810 */ /* 0x000fe40007ffe0ff */
[----:B------:R-:W-:Y:S02]  /*13d90*/  FSEL R177, R104, -INF , !P6 ;  /* 0xff80000068b17808 */ /* 0x000fe40007000000 */
[C---:B------:R-:W-:Y:S02]  /*13da0*/  ISETP.GE.AND P4, PT, R9.reuse, R2, PT ;  /* 0x000000020900720c */ /* 0x040fe40003f86270 */
[----:B------:R-:W-:-:S02]  /*13db0*/  ISETP.GE.AND P6, PT, R9, R52, PT ;  /* 0x000000340900720c */ /* 0x000fc40003fc6270 */
[C---:B------:R-:W-:Y:S02]  /*13dc0*/  IADD3 R9, R89.reuse, 0x30, RZ ;  /* 0x0000003059097810 */ /* 0x040fe40007ffe0ff */
[----:B------:R-:W-:Y:S02]  /*13dd0*/  IADD3 R57, R89, 0x31, RZ ;  /* 0x0000003159397810 */ /* 0x000fe40007ffe0ff */
[----:B------:R-:W-:Y:S01]  /*13de0*/  FSEL R180, R106, -INF , !P2 ;  /* 0xff8000006ab47808 */ /* 0x000fe20005000000 */
[----:B------:R-:W-:Y:S01]  /*13df0*/  HMMA.16816.F32.BF16 R36, R48, R70, R36 ;  /* 0x000000463024723c */ /* 0x000fe20000041824 */
[----:B------:R-:W-:Y:S02]  /*13e00*/  FSEL R178, R105, -INF , !P5 ;  /* 0xff80000069b27808 */ /* 0x000fe40006800000 */
[C---:B------:R-:W-:Y:S02]  /*13e10*/  ISETP.GE.AND P2, PT, R9.reuse, R2, PT ;  /* 0x000000020900720c */ /* 0x040fe40003f46270 */
[----:B------:R-:W-:-:S02]  /*13e20*/  ISETP.GE.AND P5, PT, R9, R52, PT ;  /* 0x000000340900720c */ /* 0x000fc40003fa6270 */
[----:B------:R-:W-:Y:S01]  /*13e30*/  FSEL R9, R107, -INF , !P1 ;  /* 0xff8000006b097808 */ /* 0x000fe20004800000 */
[C---:B-1----:R-:W-:Y:S01]  /*13e40*/  HMMA.16816.F32.BF16 R172, R48.reuse, R40, R24 ;  /* 0x0000002830ac723c */ /* 0x042fe20000041818 */
[----:B------:R-:W-:Y:S01]  /*13e50*/  FSEL R179, R44, -INF , !P0 ;  /* 0xff8000002cb37808 */ /* 0x000fe20004000000 */
[----:B------:R-:W1:Y:S01]  /*13e60*/  LDSM.16.M88.4 R24, [R204+0x7800] ;  /* 0x00780000cc18783b */ /* 0x000e620000000200 */
[C---:B------:R-:W-:Y:S02]  /*13e70*/  ISETP.GE.AND P1, PT, R57.reuse, R2, PT ;  /* 0x000000023900720c */ /* 0x040fe40003f26270 */
[-C--:B------:R-:W-:Y:S02]  /*13e80*/  ISETP.GE.AND P0, PT, R57, R52.reuse, PT ;  /* 0x000000343900720c */ /* 0x080fe40003f06270 */
[----:B------:R-:W-:Y:S01]  /*13e90*/  ISETP.GE.AND P3, PT, R65, R52, PT ;  /* 0x000000344100720c */ /* 0x000fe20003f66270 */
[----:B------:R-:W-:Y:S01]  /*13ea0*/  HMMA.16816.F32.BF16 R56, R48, R72, R32 ;  /* 0x000000483038723c */ /* 0x000fe20000041820 */
[----:B------:R-:W2:Y:S01]  /*13eb0*/  LDSM.16.M88.4 R32, [R204+0x7000] ;  /* 0x00700000cc20783b */ /* 0x000ea20000000200 */
[----:B------:R-:W-:Y:S01]  /*13ec0*/  IADD3 R67, R89, 0x38, RZ ;  /* 0x0000003859437810 */ /* 0x000fe20007ffe0ff */
[----:B------:R-:W-:-:S04]  /*13ed0*/  DEPBAR.LE SB0, 0x0 ;  /* 0x000080000000791a */ /* 0x000fc80000000000 */
[----:B------:R-:W-:Y:S01]  /*13ee0*/  FSEL R8, R45, -INF , !P4 ;  /* 0xff8000002d087808 */ /* 0x000fe20006000000 */
[C---:B------:R-:W-:Y:S01]  /*13ef0*/  HMMA.16816.F32.BF16 R28, R48.reuse, R74, R28 ;  /* 0x0000004a301c723c */ /* 0x040fe2000004181c */
[C---:B------:R-:W-:Y:S02]  /*13f00*/  IADD3 R65, R89.reuse, 0x39, RZ ;  /* 0x0000003959417810 */ /* 0x040fe40007ffe0ff */
[----:B------:R-:W-:Y:S02]  /*13f10*/  IADD3 R45, R89, 0x40, RZ ;  /* 0x00000040592d7810 */ /* 0x000fe40007ffe0ff */
[----:B------:R-:W-:Y:S02]  /*13f20*/  FSEL R181, R46, -INF , !P3 ;  /* 0xff8000002eb57808 */ /* 0x000fe40005800000 */
[----:B------:R-:W-:Y:S01]  /*13f30*/  ISETP.GE.AND P3, PT, R67, R2, PT ;  /* 0x000000024300720c */ /* 0x000fe20003f66270 */
[----:B------:R-:W-:Y:S01]  /*13f40*/  HMMA.16816.F32.BF16 R20, R48, R42, R20 ;  /* 0x0000002a3014723c */ /* 0x000fe20000041814 */
[----:B------:R-:W-:-:S02]  /*13f50*/  FSEL R176, R47, -INF , !P6 ;  /* 0xff8000002fb07808 */ /* 0x000fc40007000000 */
[----:B------:R-:W-:Y:S02]  /*13f60*/  FSEL R146, R60, -INF , !P2 ;  /* 0xff8000003c927808 */ /* 0x000fe40005000000 */
[----:B------:R-:W-:Y:S02]  /*13f70*/  FSEL R133, R62, -INF , !P5 ;  /* 0xff8000003e857808 */ /* 0x000fe40006800000 */
[----:B------:R-:W-:Y:S02]  /*13f80*/  FSEL R147, R61, -INF , !P1 ;  /* 0xff8000003d937808 */ /* 0x000fe40004800000 */
[----:B------:R-:W-:Y:S02]  /*13f90*/  ISETP.GE.AND P4, PT, R67, R52, PT ;  /* 0x000000344300720c */ /* 0x000fe40003f86270 */
[C---:B------:R-:W-:Y:S02]  /*13fa0*/  ISETP.GE.AND P6, PT, R65.reuse, R2, PT ;  /* 0x000000024100720c */ /* 0x040fe40003fc6270 */
[----:B------:R-:W-:-:S02]  /*13fb0*/  ISETP.GE.AND P2, PT, R65, R52, PT ;  /* 0x000000344100720c */ /* 0x000fc40003f46270 */
[----:B------:R-:W-:Y:S02]  /*13fc0*/  IADD3 R47, R89, 0x41, RZ ;  /* 0x00000041592f7810 */ /* 0x000fe40007ffe0ff */
[C---:B------:R-:W-:Y:S01]  /*13fd0*/  ISETP.GE.AND P5, PT, R45.reuse, R2, PT ;  /* 0x000000022d00720c */ /* 0x040fe20003fa6270 */
[C---:B-1----:R-:W-:Y:S01]  /*13fe0*/  HMMA.16816.F32.BF16 R116, R48.reuse, R26, R116 ;  /* 0x0000001a3074723c */ /* 0x042fe20000041874 */
[-C--:B------:R-:W-:Y:S02]  /*13ff0*/  ISETP.GE.AND P1, PT, R45, R52.reuse, PT ;  /* 0x000000342d00720c */ /* 0x080fe40003f26270 */
[C---:B------:R-:W-:Y:S02]  /*14000*/  IADD3 R45, R89.reuse, 0x48, RZ ;  /* 0x00000048592d7810 */ /* 0x040fe40007ffe0ff */
[----:B------:R-:W-:Y:S02]  /*14010*/  IADD3 R41, R89, 0x49, RZ ;  /* 0x0000004959297810 */ /* 0x000fe40007ffe0ff */
[----:B------:R-:W-:Y:S01]  /*14020*/  FSEL R148, R36, -INF , !P3 ;  /* 0xff80000024947808 */ /* 0x000fe20005800000 */
[----:B--2---:R-:W-:Y:S01]  /*14030*/  HMMA.16816.F32.BF16 R16, R48, R32, R16 ;  /* 0x000000203010723c */ /* 0x004fe20000041810 */
[----:B------:R-:W-:-:S02]  /*14040*/  ISETP.GE.AND P3, PT, R47, R52, PT ;  /* 0x000000342f00720c */ /* 0x000fc40003f66270 */
[----:B------:R-:W-:Y:S02]  /*14050*/  FSEL R145, R38, -INF , !P4 ;  /* 0xff80000026917808 */ /* 0x000fe40006000000 */
[----:B------:R-:W-:Y:S02]  /*14060*/  FSEL R151, R37, -INF , !P6 ;  /* 0xff80000025977808 */ /* 0x000fe40007000000 */
[----:B------:R-:W-:Y:S01]  /*14070*/  FSEL R152, R39, -INF , !P2 ;  /* 0xff80000027987808 */ /* 0x000fe20005000000 */
[----:B------:R-:W-:Y:S01]  /*14080*/  HMMA.16816.F32.BF16 R12, R48, R34, R12 ;  /* 0x00000022300c723c */ /* 0x000fe2000004180c */
[----:B------:R-:W-:Y:S02]  /*14090*/  ISETP.GE.AND P4, PT, R45, R2, PT ;  /* 0x000000022d00720c */ /* 0x000fe40003f86270 */
[----:B------:R-:W-:Y:S02]  /*140a0*/  FSEL R162, R56, -INF , !P5 ;  /* 0xff80000038a27808 */ /* 0x000fe40006800000 */
[----:B------:R-:W-:-:S02]  /*140b0*/  IADD3 R37, R89, 0x50, RZ ;  /* 0x0000005059257810 */ /* 0x000fc40007ffe0ff */
[----:B------:R-:W-:Y:S01]  /*140c0*/  IADD3 R39, R89, 0x51, RZ ;  /* 0x0000005159277810 */ /* 0x000fe20007ffe0ff */
[----:B------:R-:W-:Y:S01]  /*140d0*/  HMMA.16816.F32.BF16 R4, R48, R24, R4 ;  /* 0x000000183004723c */ /* 0x000fe20000041804 */
[----:B------:R-:W-:Y:S02]  /*140e0*/  ISETP.GE.AND P5, PT, R41, R52, PT ;  /* 0x000000342900720c */ /* 0x000fe40003fa6270 */
[----:B------:R-:W-:Y:S02]  /*140f0*/  FSEL R159, R58, -INF , !P1 ;  /* 0xff8000003a9f7808 */ /* 0x000fe40004800000 */
[----:B------:R-:W-:Y:S02]  /*14100*/  FSEL R160, R59, -INF , !P3 ;  /* 0xff8000003ba07808 */ /* 0x000fe40005800000 */
[----:B------:R-:W-:Y:S02]  /*14110*/  FSEL R142, R63, -INF , !P0 ;  /* 0xff8000003f8e7808 */ /* 0x000fe40004000000 */
[----:B------:R-:W-:-:S02]  /*14120*/  ISETP.GE.AND P1, PT, R37, R2, PT ;  /* 0x000000022500720c */ /* 0x000fc40003f26270 */
[-C--:B------:R-:W-:Y:S02]  /*14130*/  ISETP.GE.AND P3, PT, R39, R2.reuse, PT ;  /* 0x000000022700720c */ /* 0x080fe40003f66270 */
[----:B------:R-:W-:Y:S02]  /*14140*/  FSEL R165, R28, -INF , !P4 ;  /* 0xff8000001ca57808 */ /* 0x000fe40006000000 */
[----:B------:R-:W-:Y:S02]  /*14150*/  ISETP.GE.AND P0, PT, R47, R2, PT ;  /* 0x000000022f00720c */ /* 0x000fe40003f06270 */
[----:B------:R-:W-:Y:S02]  /*14160*/  ISETP.GE.AND P4, PT, R39, R52, PT ;  /* 0x000000342700720c */ /* 0x000fe40003f86270 */
[----:B------:R-:W-:Y:S02]  /*14170*/  IADD3 R33, R89, 0x59, RZ ;  /* 0x0000005959217810 */ /* 0x000fe40007ffe0ff */
[----:B------:R-:W-:-:S02]  /*14180*/  FSEL R168, R31, -INF , !P5 ;  /* 0xff8000001fa87808 */ /* 0x000fc40006800000 */
[----:B------:R-:W-:Y:S02]  /*14190*/  ISETP.GE.AND P2, PT, R41, R2, PT ;  /* 0x000000022900720c */ /* 0x000fe40003f46270 */
[----:B------:R-:W-:Y:S02]  /*141a0*/  IADD3 R31, R89, 0x61, RZ ;  /* 0x00000061591f7810 */ /* 0x000fe40007ffe0ff */
[----:B------:R-:W-:Y:S02]  /*141b0*/  FSEL R171, R172, -INF , !P1 ;  /* 0xff800000acab7808 */ /* 0x000fe40004800000 */
[----:B------:R-:W-:Y:S02]  /*141c0*/  FSEL R170, R173, -INF , !P3 ;  /* 0xff800000adaa7808 */ /* 0x000fe40005800000 */
[----:B------:R-:W-:Y:S01]  /*141d0*/  FSEL R163, R57, -INF , !P0 ;  /* 0xff80000039a37808 */ /* 0x000fe20004000000 */
[----:B------:R-:W-:Y:S01]  /*141e0*/  BAR.SYNC.DEFER_BLOCKING 0x0 ;  /* 0x0000000000007b1d */ /* 0x000fe20000010000 */
[----:B------:R-:W-:-:S02]  /*141f0*/  ISETP.GE.AND P1, PT, R33, R52, PT ;  /* 0x000000342100720c */ /* 0x000fc40003f26270 */
[----:B------:R-:W-:Y:S02]  /*14200*/  FSEL R173, R175, -INF , !P4 ;  /* 0xff800000afad7808 */ /* 0x000fe40006000000 */
[----:B------:R-:W-:Y:S02]  /*14210*/  ISETP.GE.AND P0, PT, R37, R52, PT ;  /* 0x000000342500720c */ /* 0x000fe40003f06270 */
[----:B------:R-:W-:Y:S02]  /*14220*/  FSEL R166, R29, -INF , !P2 ;  /* 0xff8000001da67808 */ /* 0x000fe40005000000 */
[----:B------:R-:W-:Y:S02]  /*14230*/  ISETP.GE.AND P4, PT, R31, R2, PT ;  /* 0x000000021f00720c */ /* 0x000fe40003f86270 */
[C---:B------:R-:W-:Y:S02]  /*14240*/  IADD3 R25, R89.reuse, 0x69, RZ ;  /* 0x0000006959197810 */ /* 0x040fe40007ffe0ff */
[----:B------:R-:W-:-:S02]  /*14250*/  IADD3 R29, R89, 0x60, RZ ;  /* 0x00000060591d7810 */ /* 0x000fc40007ffe0ff */
[----:B------:R-:W-:Y:S02]  /*14260*/  FSEL R164, R23, -INF , !P1 ;  /* 0xff80000017a47808 */ /* 0x000fe40004800000 */
[----:B------:R-:W-:Y:S02]  /*14270*/  FSEL R174, R174, -INF , !P0 ;  /* 0xff800000aeae7808 */ /* 0x000fe40004000000 */
[-C--:B------:R-:W-:Y:S02]  /*14280*/  ISETP.GE.AND P1, PT, R25, R2.reuse, PT ;  /* 0x000000021900720c */ /* 0x080fe40003f26270 */
[----:B------:R-:W-:Y:S02]  /*14290*/  FSEL R154, R17, -INF , !P4 ;  /* 0xff800000119a7808 */ /* 0x000fe40006000000 */
[----:B------:R-:W-:Y:S02]  /*142a0*/  ISETP.GE.AND P0, PT, R29, R2, PT ;  /* 0x000000021d00720c */ /* 0x000fe40003f06270 */
[----:B------:R-:W-:-:S02]  /*142b0*/  IADD3 R17, R89, 0x78, RZ ;  /* 0x0000007859117810 */ /* 0x000fc40007ffe0ff */
[----:B------:R-:W-:Y:S02]  /*142c0*/  FSEL R150, R13, -INF , !P1 ;  /* 0xff8000000d967808 */ /* 0x000fe40004800000 */
[----:B------:R-:W-:Y:S02]  /*142d0*/  FSEL R155, R16, -INF , !P0 ;  /* 0xff800000109b7808 */ /* 0x000fe40004000000 */
[-C--:B------:R-:W-:Y:S02]  /*142e0*/  ISETP.GE.AND P1, PT, R17, R52.reuse, PT ;  /* 0x000000341100720c */ /* 0x080fe40003f26270 */
[-C--:B------:R-:W-:Y:S02]  /*142f0*/  ISETP.GE.AND P6, PT, R45, R52.reuse, PT ;  /* 0x000000342d00720c */ /* 0x080fe40003fc6270 */
[----:B------:R-:W-:Y:S02]  /*14300*/  ISETP.GE.AND P0, PT, R25, R52, PT ;  /* 0x000000341900720c */ /* 0x000fe40003f06270 */
[----:B------:R-:W-:-:S02]  /*14310*/  IADD3 R37, R89, 0x58, RZ ;  /* 0x0000005859257810 */ /* 0x000fc40007ffe0ff */
[-C--:B------:R-:W-:Y:S02]  /*14320*/  ISETP.GE.AND P5, PT, R33, R2.reuse, PT ;  /* 0x000000022100720c */ /* 0x080fe40003fa6270 */
[----:B------:R-:W-:Y:S02]  /*14330*/  FSEL R141, R118, -INF , !P1 ;  /* 0xff800000768d7808 */ /* 0x000fe40004800000 */
[----:B------:R-:W-:Y:S02]  /*14340*/  FSEL R161, R30, -INF , !P6 ;  /* 0xff8000001ea17808 */ /* 0x000fe40007000000 */
[----:B------:R-:W-:Y:S02]  /*14350*/  FSEL R149, R15, -INF , !P0 ;  /* 0xff8000000f957808 */ /* 0x000fe40004000000 */
[----:B------:R-:W-:Y:S02]  /*14360*/  ISETP.GE.AND P1, PT, R54, 0x2, PT ;  /* 0x000000023600780c */ /* 0x000fe40003f26270 */
[----:B------:R-:W-:-:S02]  /*14370*/  ISETP.GE.AND P6, PT, R37, R2, PT ;  /* 0x000000022500720c */ /* 0x000fc40003fc6270 */
[-C--:B------:R-:W-:Y:S02]  /*14380*/  ISETP.GE.AND P2, PT, R37, R52.reuse, PT ;  /* 0x000000342500720c */ /* 0x080fe40003f46270 */
[----:B------:R-:W-:Y:S02]  /*14390*/  ISETP.GE.AND P3, PT, R29, R52, PT ;  /* 0x000000341d00720c */ /* 0x000fe40003f66270 */
[----:B------:R-:W-:Y:S02]  /*143a0*/  FSEL R167, R21, -INF , !P5 ;  /* 0xff80000015a77808 */ /* 0x000fe40006800000 */
[C---:B------:R-:W-:Y:S02]  /*143b0*/  ISETP.GE.AND P0, PT, R89.reuse, R2, PT ;  /* 0x000000025900720c */ /* 0x040fe40003f06270 */
[C---:B------:R-:W-:Y:S02]  /*143c0*/  IADD3 R29, R89.reuse, 0x68, RZ ;  /* 0x00000068591d7810 */ /* 0x040fe40007ffe0ff */
        /* <DEDUP_REMOVED lines=9> */
[C---:B------:R-:W-:Y:S02]  /*14460*/  ISETP.GE.AND P3, PT, R21.reuse, R2, PT ;  /* 0x000000021500720c */ /* 0x040fe40003f66270 */
        /* <DEDUP_REMOVED lines=8> */
[----:B------:R-:W-:-:S02]  /*144f0*/  FSEL R63, R119, -INF , !P0 ;  /* 0xff800000773f7808 */ /* 0x000fc40004000000 */
[C---:B------:R-:W-:Y:S02]  /*14500*/  ISETP.GE.AND P6, PT, R23.reuse, R2, PT ;  /* 0x000000021700720c */ /* 0x040fe40003fc6270 */
[----:B------:R-:W-:Y:S02]  /*14510*/  ISETP.GE.AND P2, PT, R23, R52, PT ;  /* 0x000000341700720c */ /* 0x000fe40003f46270 */
[----:B------:R-:W-:Y:S02]  /*14520*/  ISETP.GE.AND P5, PT, R17, R2, PT ;  /* 0x000000021100720c */ /* 0x000fe40003fa6270 */
[----:B------:R-:W-:Y:S02]  /*14530*/  ISETP.GE.AND P3, PT, R89, R52, PT ;  /* 0x000000345900720c */ /* 0x000fe40003f66270 */
[----:B------:R-:W-:Y:S02]  /*14540*/  ISETP.GE.AND P4, PT, R13, R2, PT ;  /* 0x000000020d00720c */ /* 0x000fe40003f86270 */
[----:B------:R-:W-:-:S02]  /*14550*/  ISETP.NE.U32.AND P0, PT, R236, RZ, PT ;  /* 0x000000ffec00720c */ /* 0x000fc40003f05070 */
[----:B------:R-:W-:Y:S02]  /*14560*/  FSEL R13, R78, -INF , !P3 ;  /* 0xff8000004e0d7808 */ /* 0x000fe40005800000 */
        /* <DEDUP_REMOVED lines=11> */
[-C--:B--2---:R-:W-:Y:S02]  /*14620*/  IABS R7, R16.reuse ;  /* 0x0000001000077213 */ /* 0x084fe40000000000 */
[-C--:B------:R-:W-:Y:S02]  /*14630*/  IABS R5, R16.reuse ;  /* 0x0000001000057213 */ /* 0x080fe40000000000 */
[----:B------:R-:W1:Y:S01]  /*14640*/  I2F.RP R12, R7 ;  /* 0x00000007000c7306 */ /* 0x000e620000209400 */
[----:B------:R-:W-:Y:S02]  /*14650*/  LOP3.LUT R3, R3, R16, RZ, 0x3c, !PT ;  /* 0x0000001003037212 */ /* 0x000fe400078e3cff */
[----:B------:R-:W-:Y:S02]  /*14660*/  IMAD.MOV R5, RZ, RZ, -R5 ;  /* 0x000000ffff057224 */ /* 0x000fe400078e0a05 */
[----:B------:R-:W-:-:S02]  /*14670*/  ISETP.GE.AND P4, PT, R3, RZ, PT ;  /* 0x000000ff0300720c */ /* 0x000fc40003f86270 */
        /* <DEDUP_REMOVED lines=10> */
[----:B------:R-:W2:Y:S04]  /*14720*/  LD.E.64 R18, [R10.64+0x20] ;  /* 0x000020060a127980 */ /* 0x000ea8000c101b00 */
        /* <DEDUP_REMOVED lines=20> */
[----:B------:R-:W3:Y:S02]  /*14870*/  LD.E.64 R14, [R10.64+0x38] ;  /* 0x000038060a0e7980 */ /* 0x000ee4000c101b00 */
        /* <DEDUP_REMOVED lines=19> */
.L_x_2707:
[----:B------:R-:W2:Y:S02]  /*149b0*/  LD.E R5, [R10.64+0x38] ;  /* 0x000038060a057980 */ /* 0x000ea4000c101900 */
[----:B--2---:R-:W-:-:S04]  /*149c0*/  LEA R5, -R5, RZ, 0x7 ;  /* 0x000000ff05057211 */ /* 0x004fc800078e39ff */
[----:B------:R-:W-:Y:S02]  /*149d0*/  SHF.R.S32.HI R6, RZ, 0x1f, R5 ;  /* 0x0000001fff067819 */ /* 0x000fe40000011405 */
.L_x_2708:
[----:B------:R-:W-:Y:S05]  /*149e0*/  BSYNC B0 ;  /* 0x0000000000007941 */ /* 0x000fea0003800000 */
.L_x_2706:
[C---:B------:R-:W-:Y:S01]  /*149f0*/  IMAD.SHL.U32 R3, R134.reuse, 0x20, RZ ;  /* 0x0000002086037824 */ /* 0x040fe200078e00ff */
[C---:B------:R-:W-:Y:S02]  /*14a00*/  LEA R224, P3, R5.reuse, R224, 0x1 ;  /* 0x000000e005e07211 */ /* 0x040fe400078608ff */
[----:B------:R-:W-:Y:S02]  /*14a10*/  SHF.L.U64.HI R4, R134, 0x5, R135 ;  /* 0x0000000586047819 */ /* 0x000fe40000010287 */
[----:B------:R-:W-:Y:S02]  /*14a20*/  IADD3 R14, P2, R224, R3, RZ ;  /* 0x00000003e00e7210 */ /* 0x000fe40007f5e0ff */
[----:B------:R-:W-:Y:S02]  /*14a30*/  LEA.HI.X R223, R5, R223, R6, 0x1, P3 ;  /* 0x000000df05df7211 */ /* 0x000fe400018f0c06 */
[----:B------:R-:W-:-:S03]  /*14a40*/  IADD3 R20, P3, R14, R3, RZ ;  /* 0x000000030e147210 */ /* 0x000fc60007f7e0ff */
[--C-:B------:R-:W-:Y:S01]  /*14a50*/  IMAD.X R15, R223, 0x1, R4.reuse, P2 ;  /* 0x00000001df0f7824 */ /* 0x100fe200010e0604 */
[-C--:B------:R-:W-:Y:S01]  /*14a60*/  IADD3 R18, P2, R20, R3.reuse, RZ ;  /* 0x0000000314127210 */ /* 0x080fe20007f5e0ff */
[----:B------:R-:W-:Y:S02]  /*14a70*/  IMAD.MOV.U32 R225, RZ, RZ, R223 ;  /* 0x000000ffffe17224 */ /* 0x000fe400078e00df */
[--C-:B------:R-:W-:Y:S01]  /*14a80*/  IMAD.X R21, R15, 0x1, R4.reuse, P3 ;  /* 0x000000010f157824 */ /* 0x100fe200018e0604 */
[-C--:B------:R-:W-:Y:S02]  /*14a90*/  IADD3 R16, P3, R18, R3.reuse, RZ ;  /* 0x0000000312107210 */ /* 0x080fe40007f7e0ff */
[----:B------:R-:W-:Y:S01]  /*14aa0*/  @!PT LDS RZ, [RZ] ;  /* 0x00000000fffff984 */ /* 0x000fe20000000800 */
[----:B------:R-:W-:Y:S01]  /*14ab0*/  @!PT LDS RZ, [RZ] ;  /* 0x00000000fffff984 */ /* 0x000fe20000000800 */
[----:B------:R-:W-:Y:S01]  /*14ac0*/  @!PT LDS RZ, [RZ] ;  /* 0x00000000fffff984 */ /* 0x000fe20000000800 */
[----:B------:R1:W-:Y:S01]  /*14ad0*/  LDGSTS.E.BYPASS.LTC128B.128 [R233+0x4000], [R224.64] ;  /* 0x04000000e0e97fae */ /* 0x0003e2000b901d46 */
[--C-:B------:R-:W-:Y:S01]  /*14ae0*/  IMAD.X R19, R21, 0x1, R4.reuse, P2 ;  /* 0x0000000115137824 */ /* 0x100fe200010e0604 */
[-C--:B------:R-:W-:Y:S02]  /*14af0*/  IADD3 R6, P2, R16, R3.reuse, RZ ;  /* 0x0000000310067210 */ /* 0x080fe40007f5e0ff */
[----:B------:R1:W-:Y:S01]  /*14b00*/  LDGSTS.E.BYPASS.LTC128B.128 [R233+0x8000], [R224.64+0x80] ;  /* 0x08000080e0e97fae */ /* 0x0003e2000b901d46 */
[----:B------:R-:W-:Y:S01]  /*14b10*/  IMAD.X R17, R19, 0x1, R4, P3 ;  /* 0x0000000113117824 */ /* 0x000fe200018e0604 */
[----:B------:R-:W-:-:S02]  /*14b20*/  IADD3 R22, P3, R6, R3, RZ ;  /* 0x0000000306167210 */ /* 0x000fc40007f7e0ff */
[----:B------:R1:W-:Y:S01]  /*14b30*/  LDGSTS.E.BYPASS.LTC128B.128 [R233+0x4800], [R14.64] ;  /* 0x048000000ee97fae */ /* 0x0003e2000b901d46 */
[--C-:B------:R-:W-:Y:S01]  /*14b40*/  IMAD.X R7, R17, 0x1, R4.reuse, P2 ;  /* 0x0000000111077824 */ /* 0x100fe200010e0604 */
[----:B------:R-:W-:Y:S02]  /*14b50*/  IADD3 R24, P2, R22, R3, RZ ;  /* 0x0000000316187210 */ /* 0x000fe40007f5e0ff */
[----:B------:R1:W-:Y:S01]  /*14b60*/  LDGSTS.E.BYPASS.LTC128B.128 [R233+0x8800], [R14.64+0x80] ;  /* 0x088000800ee97fae */ /* 0x0003e2000b901d46 */
[----:B------:R-:W-:-:S03]  /*14b70*/  IMAD.X R23, R7, 0x1, R4, P3 ;  /* 0x0000000107177824 */ /* 0x000fc600018e0604 */
[----:B------:R1:W-:Y:S01]  /*14b80*/  LDGSTS.E.BYPASS.LTC128B.128 [R233+0x5000], [R20.64] ;  /* 0x0500000014e97fae */ /* 0x0003e2000b901d46 */
[----:B------:R-:W-:-:S03]  /*14b90*/  IMAD.X R25, R23, 0x1, R4, P2 ;  /* 0x0000000117197824 */ /* 0x000fc600010e0604 */
        /* <DEDUP_REMOVED lines=12> */
.L_x_2705:
[----:B------:R-:W-:Y:S05]  /*14c60*/  BSYNC B1 ;  /* 0x0000000000017941 */ /* 0x000fea0003800000 */
.L_x_2704:
[----:B------:R-:W2:Y:S01]  /*14c70*/  LD.E R65, [R10.64+0xdc] ;  /* 0x0000dc060a417980 */ /* 0x000ea2000c101900 */
[----:B------:R-:W-:-:S02]  /*14c80*/  FMNMX.FTZ R4, R13, R88, !PT ;  /* 0x000000580d047209 */ /* 0x000fc40007810000 */
[----:B------:R-:W-:Y:S02]  /*14c90*/  SHF.L.U32 R216, R0, 0x1, RZ ;  /* 0x0000000100d87819 */ /* 0x000fe400000006ff */
[----:B------:R-:W-:Y:S02]  /*14ca0*/  FMNMX.FTZ R3, R81, R4, !PT ;  /* 0x0000000451037209 */ /* 0x000fe40007810000 */
[----:B------:R-:W-:Y:S01]  /*14cb0*/  LEA R214, R55, R216, 0x1 ;  /* 0x000000d837d67211 */ /* 0x000fe200078e08ff */
[----:B------:R-:W-:Y:S01]  /*14cc0*/  LDSM.16.MT88.4 R96, [R216+0x10000] ;  /* 0x01000000d860783b */ /* 0x000fe20000004200 */
        /* <DEDUP_REMOVED lines=89> */
[----:B------:R-:W1:Y:S01]  /*15260*/  LDSM.16.MT88.4 R88, [R212+0xc000] ;  /* 0x00c00000d458783b */ /* 0x000e620000004200 */
[-CC-:B------:R-:W-:Y:S01]  /*15270*/  FFMA.FTZ R59, R13, R65.reuse, -R64.reuse ;  /* 0x000000410d3b7223 */ /* 0x180fe20000010840 */
[----:B------:R-:W-:Y:S01]  /*15280*/  MUFU.EX2 R58, R58 ;  /* 0x0000003a003a7308 */ /* 0x000fe20000000800 */
[-C--:B------:R-:W-:Y:S01]  /*15290*/  FFMA.FTZ R56, R81, R65.reuse, -R64 ;  /* 0x0000004151387223 */ /* 0x080fe20000010840 */
[----:B------:R-:W-:Y:S01]  /*152a0*/  LDSM.16.MT88.4 R12, [R216+0x10800] ;  /* 0x01080000d80c783b */ /* 0x000fe20000004200 */
[-CC-:B------:R-:W-:Y:S02]  /*152b0*/  FFMA.FTZ R62, R76, R65.reuse, -R140.reuse ;  /* 0x000000414c3e7223 */ /* 0x180fe4000001088c */
[----:B------:R-:W-:-:S02]  /*152c0*/  FFMA.FTZ R61, R87, R65, -R140 ;  /* 0x00000041573d7223 */ /* 0x000fc4000001088c */
[-CC-:B------:R-:W-:Y:S01]  /*152d0*/  FFMA.FTZ R60, R79, R65.reuse, -R140.reuse ;  /* 0x000000414f3c7223 */ /* 0x180fe2000001088c */
[----:B------:R-:W2:Y:S01]  /*152e0*/  MUFU.EX2 R59, R59 ;  /* 0x0000003b003b7308 */ /* 0x000ea20000000800 */
[-C--:B------:R-:W-:Y:S02]  /*152f0*/  FFMA.FTZ R55, R80, R65.reuse, -R140 ;  /* 0x0000004150377223 */ /* 0x080fe4000001088c */
[----:B------:R-:W3:Y:S01]  /*15300*/  LDSM.16.MT88.4 R80, [R213+0xc000] ;  /* 0x00c00000d550783b */ /* 0x000ee20000004200 */
[-CC-:B------:R-:W-:Y:S02]  /*15310*/  FFMA.FTZ R53, R77, R65.reuse, -R64.reuse ;  /* 0x000000414d357223 */ /* 0x180fe40000010840 */
[-CC-:B------:R-:W-:Y:S02]  /*15320*/  FFMA.FTZ R48, R85, R65.reuse, -R64.reuse ;  /* 0x0000004155307223 */ /* 0x180fe40000010840 */
[----:B------:R-:W-:Y:S01]  /*15330*/  MUFU.EX2 R56, R56 ;  /* 0x0000003800387308 */ /* 0x000fe20000000800 */
[----:B------:R-:W-:-:S02]  /*15340*/  FFMA.FTZ R47, R86, R65, -R64 ;  /* 0x00000041562f7223 */ /* 0x000fc40000010840 */
[-CC-:B------:R-:W-:Y:S02]  /*15350*/  FFMA.FTZ R57, R84, R65.reuse, -R140.reuse ;  /* 0x0000004154397223 */ /* 0x180fe4000001088c */
[-CC-:B------:R-:W-:Y:S02]  /*15360*/  FFMA.FTZ R50, R93, R65.reuse, -R140.reuse ;  /* 0x000000415d327223 */ /* 0x180fe4000001088c */
[--C-:B------:R-:W-:Y:S01]  /*15370*/  FFMA.FTZ R49, R92, R65, -R140.reuse ;  /* 0x000000415c317223 */ /* 0x100fe2000001088c */
[----:B------:R-:W4:Y:S01]  /*15380*/  MUFU.EX2 R51, R51 ;  /* 0x0000003300337308 */ /* 0x000f220000000800 */
[----:B--2---:R-:W-:Y:S01]  /*15390*/  F2FP.BF16.PACK_AB R113, R58, R59 ;  /* 0x0000003b3a71723e */ /* 0x004fe200000010ff */
[-C--:B------:R-:W-:Y:S02]  /*153a0*/  FFMA.FTZ R46, R101, R65.reuse, -R140 ;  /* 0x00000041652e7223 */ /* 0x080fe4000001088c */
[-CC-:B------:R-:W-:Y:S02]  /*153b0*/  FFMA.FTZ R44, R100, R65.reuse, -R64.reuse ;  /* 0x00000041642c7223 */ /* 0x180fe40000010840 */
[----:B------:R-:W-:-:S02]  /*153c0*/  FFMA.FTZ R40, R9, R65, -R64 ;  /* 0x0000004109287223 */ /* 0x000fc40000010840 */
[----:B------:R-:W-:Y:S01]  /*153d0*/  MUFU.EX2 R62, R62 ;  /* 0x0000003e003e7308 */ /* 0x000fe20000000800 */
[-CC-:B------:R-:W-:Y:S02]  /*153e0*/  FFMA.FTZ R43, R180, R65.reuse, -R64.reuse ;  /* 0x00000041b42b7223 */ /* 0x180fe40000010840 */
[-C--:B------:R-:W-:Y:S02]  /*153f0*/  FFMA.FTZ R9, R181, R65.reuse, -R64 ;  /* 0x00000041b5097223 */ /* 0x080fe40000010840 */
[-CC-:B------:R-:W-:Y:S02]  /*15400*/  FFMA.FTZ R45, R177, R65.reuse, -R140.reuse ;  /* 0x00000041b12d7223 */ /* 0x180fe4000001088c */
[-CC-:B------:R-:W-:Y:S01]  /*15410*/  FFMA.FTZ R42, R178, R65.reuse, -R140.reuse ;  /* 0x00000041b22a7223 */ /* 0x180fe2000001088c */
[----:B------:R-:W2:Y:S01]  /*15420*/  MUFU.EX2 R61, R61 ;  /* 0x0000003d003d7308 */ /* 0x000ea20000000800 */
[----:B----4-:R-:W-:Y:S01]  /*15430*/  F2FP.BF16.PACK_AB R115, R51, R56 ;  /* 0x000000383373723e */ /* 0x010fe200000010ff */
[----:B------:R-:W-:-:S02]  /*15440*/  FFMA.FTZ R41, R179, R65, -R140 ;  /* 0x00000041b3297223 */ /* 0x000fc4000001088c */
[-C--:B------:R-:W-:Y:S02]  /*15450*/  FFMA.FTZ R8, R8, R65.reuse, -R140 ;  /* 0x0000004108087223 */ /* 0x080fe4000001088c */
[-CC-:B------:R-:W-:Y:S02]  /*15460*/  FFMA.FTZ R0, R176, R65.reuse, -R64.reuse ;  /* 0x00000041b0007223 */ /* 0x180fe40000010840 */
[----:B------:R-:W-:Y:S01]  /*15470*/  MUFU.EX2 R60, R60 ;  /* 0x0000003c003c7308 */ /* 0x000fe20000000800 */
[-CC-:B------:R-:W-:Y:S02]  /*15480*/  FFMA.FTZ R133, R133, R65.reuse, -R64.reuse ;  /* 0x0000004185857223 */ /* 0x180fe40000010840 */
[-CC-:B------:R-:W-:Y:S02]  /*15490*/  FFMA.FTZ R142, R142, R65.reuse, -R64.reuse ;  /* 0x000000418e8e7223 */ /* 0x180fe40000010840 */
[-C--:B------:R-:W-:Y:S02]  /*154a0*/  FFMA.FTZ R145, R145, R65.reuse, -R64 ;  /* 0x0000004191917223 */ /* 0x080fe40000010840 */
[-CC-:B------:R-:W-:Y:S01]  /*154b0*/  FFMA.FTZ R146, R146, R65.reuse, -R140.reuse ;  /* 0x0000004192927223 */ /* 0x180fe2000001088c */
[----:B------:R-:W4:Y:S01]  /*154c0*/  MUFU.EX2 R55, R55 ;  /* 0x0000003700377308 */ /* 0x000f220000000800 */
        /* <DEDUP_REMOVED lines=9> */
[----:B----4-:R-:W-:Y:S01]  /*15560*/  F2FP.BF16.PACK_AB R114, R55, R60 ;  /* 0x0000003c3772723e */ /* 0x010fe200000010ff */
[----:B------:R-:W-:Y:S01]  /*15570*/  MUFU.EX2 R48, R48 ;  /* 0x0000003000307308 */ /* 0x000fe20000000800 */
[----:B------:R-:W-:-:S02]  /*15580*/  FFMA.FTZ R162, R162, R65, -R140 ;  /* 0x00000041a2a27223 */ /* 0x000fc4000001088c */
[-CC-:B------:R-:W-:Y:S02]  /*15590*/  FFMA.FTZ R163, R163, R65.reuse, -R140.reuse ;  /* 0x00000041a3a37223 */ /* 0x180fe4000001088c */
[-CC-:B------:R-:W-:Y:S01]  /*155a0*/  FFMA.FTZ R165, R165, R65.reuse, -R140.reuse ;  /* 0x00000041a5a57223 */ /* 0x180fe2000001088c */
[C---:B-1----:R-:W-:Y:S01]  /*155b0*/  HMMA.16816.F32.BF16 R84, R112.reuse, R88, RZ ;  /* 0x000000587054723c */ /* 0x042fe200000418ff */
[-C--:B------:R-:W-:Y:S01]  /*155c0*/  FFMA.FTZ R166, R166, R65.reuse, -R140 ;  /* 0x00000041a6a67223 */ /* 0x080fe2000001088c */
[----:B------:R-:W-:Y:S01]  /*155d0*/  MUFU.EX2 R47, R47 ;  /* 0x0000002f002f7308 */ /* 0x000fe20000000800 */
[-C--:B------:R-:W-:Y:S02]  /*155e0*/  FFMA.FTZ R168, R168, R65.reuse, -R64 ;  /* 0x00000041a8a87223 */ /* 0x080fe40000010840 */
[-C--:B------:R-:W-:Y:S02]  /*155f0*/  FFMA.FTZ R176, R167, R65.reuse, -R140 ;  /* 0x00000041a7b07223 */ /* 0x080fe4000001088c */
[-CC-:B------:R-:W-:Y:S01]  /*15600*/  FFMA.FTZ R174, R174, R65.reuse, -R64.reuse ;  /* 0x00000041aeae7223 */ /* 0x180fe20000010840 */
[----:B------:R-:W-:Y:S01]  /*15610*/  HMMA.16816.F32.BF16 R88, R112, R90, RZ ;  /* 0x0000005a7058723c */ /* 0x000fe200000418ff */
[-CC-:B------:R-:W-:Y:S01]  /*15620*/  FFMA.FTZ R173, R173, R65.reuse, -R64.reuse ;  /* 0x00000041adad7223 */ /* 0x180fe20000010840 */
[----:B------:R-:W-:Y:S01]  /*15630*/  MUFU.EX2 R57, R57 ;  /* 0x0000003900397308 */ /* 0x000fe20000000800 */
[----:B------:R-:W-:-:S02]  /*15640*/  FFMA.FTZ R172, R172, R65, -R64 ;  /* 0x00000041acac7223 */ /* 0x000fc40000010840 */
[-CC-:B------:R-:W-:Y:S02]  /*15650*/  FFMA.FTZ R171, R171, R65.reuse, -R140.reuse ;  /* 0x00000041abab7223 */ /* 0x180fe4000001088c */
[-CC-:B------:R-:W-:Y:S01]  /*15660*/  FFMA.FTZ R170, R170, R65.reuse, -R140.reuse ;  /* 0x00000041aaaa7223 */ /* 0x180fe2000001088c */
[C---:B------:R-:W-:Y:S01]  /*15670*/  HMMA.16816.F32.BF16 R92, R112.reuse, R96, RZ ;  /* 0x00000060705c723c */ /* 0x040fe200000418ff */
[-C--:B------:R-:W-:Y:S01]  /*15680*/  FFMA.FTZ R169, R169, R65.reuse, -R140 ;  /* 0x00000041a9a97223 */ /* 0x080fe2000001088c */
[----:B------:R-:W1:Y:S01]  /*15690*/  MUFU.EX2 R50, R50 ;  /* 0x0000003200327308 */ /* 0x000e620000000800 */
[-CC-:B------:R-:W-:Y:S02]  /*156a0*/  FFMA.FTZ R167, R164, R65.reuse, -R64.reuse ;  /* 0x00000041a4a77223 */ /* 0x180fe40000010840 */
[-CC-:B------:R-:W-:Y:S02]  /*156b0*/  FFMA.FTZ R158, R158, R65.reuse, -R64.reuse ;  /* 0x000000419e9e7223 */ /* 0x180fe40000010840 */
[-CC-:B------:R-:W-:Y:S01]  /*156c0*/  FFMA.FTZ R157, R157, R65.reuse, -R64.reuse ;  /* 0x000000419d9d7223 */ /* 0x180fe20000010840 */
[----:B------:R-:W-:Y:S01]  /*156d0*/  HMMA.16816.F32.BF16 R96, R112, R98, RZ ;  /* 0x000000627060723c */ /* 0x000fe200000418ff */
[-C--:B------:R-:W-:Y:S01]  /*156e0*/  FFMA.FTZ R156, R156, R65.reuse, -R64 ;  /* 0x000000419c9c7223 */ /* 0x080fe20000010840 */
[----:B------:R-:W-:Y:S01]  /*156f0*/  MUFU.EX2 R49, R49 ;  /* 0x0000003100317308 */ /* 0x000fe20000000800 */
[----:B------:R-:W-:-:S02]  /*15700*/  FFMA.FTZ R155, R155, R65, -R140 ;  /* 0x000000419b9b7223 */ /* 0x000fc4000001088c */
[-CC-:B------:R-:W-:Y:S02]  /*15710*/  FFMA.FTZ R154, R154, R65.reuse, -R140.reuse ;  /* 0x000000419a9a7223 */ /* 0x180fe4000001088c */
[-CC-:B------:R-:W-:Y:S01]  /*15720*/  FFMA.FTZ R153, R153, R65.reuse, -R140.reuse ;  /* 0x0000004199997223 */ /* 0x180fe2000001088c */
[C---:B------:R-:W-:Y:S01]  /*15730*/  HMMA.16816.F32.BF16 R128, R112.reuse, R124, RZ ;  /* 0x0000007c7080723c */ /* 0x040fe200000418ff */
[-C--:B------:R-:W-:Y:S01]  /*15740*/  FFMA.FTZ R150, R150, R65.reuse, -R140 ;  /* 0x0000004196967223 */ /* 0x080fe2000001088c */
[----:B------:R-:W2:Y:S01]  /*15750*/  MUFU.EX2 R46, R46 ;  /* 0x0000002e002e7308 */ /* 0x000ea20000000800 */
[----:B------:R-:W-:Y:S02]  /*15760*/  FFMA.FTZ R149, R149, R65, -R64 ;  /* 0x0000004195957223 */ /* 0x000fe40000010840 */
[----:B------:R-:W-:Y:S02]  /*15770*/  FADD.FTZ R59, R59, R58 ;  /* 0x0000003a3b3b7221 */ /* 0x000fe40000010000 */
[----:B------:R-:W-:Y:S01]  /*15780*/  FADD.FTZ R61, R62, R61 ;  /* 0x0000003d3e3d7221 */ /* 0x000fe20000010000 */
[----:B------:R-:W-:Y:S01]  /*15790*/  HMMA.16816.F32.BF16 R68, R112, R72, RZ ;  /* 0x000000487044723c */ /* 0x000fe200000418ff */
[----:B------:R-:W-:Y:S01]  /*157a0*/  FADD.FTZ R56, R56, R59 ;  /* 0x0000003b38387221 */ /* 0x000fe20000010000 */
[----:B------:R-:W4:Y:S01]  /*157b0*/  MUFU.EX2 R44, R44 ;  /* 0x0000002c002c7308 */ /* 0x000f220000000800 */
[----:B------:R-:W-:-:S02]  /*157c0*/  FADD.FTZ R60, R60, R61 ;  /* 0x0000003d3c3c7221 */ /* 0x000fc40000010000 */
[----:B------:R-:W-:Y:S02]  /*157d0*/  FFMA.FTZ R245, R63, R65, -R64 ;  /* 0x000000413ff57223 */ /* 0x000fe40000010840 */
[----:B------:R-:W-:Y:S01]  /*157e0*/  FADD.FTZ R56, R51, R56 ;  /* 0x0000003833387221 */ /* 0x000fe20000010000 */
[C---:B---3--:R-:W-:Y:S01]  /*157f0*/  HMMA.16816.F32.BF16 R76, R112.reuse, R80, RZ ;  /* 0x00000050704c723c */ /* 0x048fe200000418ff */
        /* <DEDUP_REMOVED lines=9> */
[----:B------:R-:W3:Y:S06]  /*15890*/  MUFU.EX2 R42, R42 ;  /* 0x0000002a002a7308 */ /* 0x000eec0000000800 */
        /* <DEDUP_REMOVED lines=63> */
[----:B---3--:R-:W-:Y:S01]  /*15c90*/  F2FP.BF16.PACK_AB R4, R42, R45 ;  /* 0x0000002d2a04723e */ /* 0x008fe200000010ff */
        /* <DEDUP_REMOVED lines=8> */
[----:B------:R-:W3:Y:S01]  /*15d20*/  MUFU.EX2 R170, R170 ;  /* 0x000000aa00aa7308 */ /* 0x000ee20000000800 */
        /* <DEDUP_REMOVED lines=125> */
[----:B------:R-:W5:Y:S07]  /*16500*/  LDSM.16.MT88.4 R20, [R214+0x12800] ;  /* 0x01280000d614783b */ /* 0x000f6e0000004200 */
        /* <DEDUP_REMOVED lines=13> */
[C---:B------:R-:W-:Y:S01]  /*165e0*/  HMMA.16816.F32.BF16 R112, R4.reuse, R14, R112 ;  /* 0x0000000e0470723c */ /* 0x040fe20000041870 */
[----:B------:R-:W2:Y:S07]  /*165f0*/  LDSM.16.MT88.4 R12, [R214+0x13000] ;  /* 0x01300000d60c783b */ /* 0x000eae0000004200 */
[C---:B------:R-:W-:Y:S01]  /*16600*/  HMMA.16816.F32.BF16 R104, R4.reuse, R36, R104 ;  /* 0x000000240468723c */ /* 0x040fe20000041868 */
[----:B------:R-:W5:Y:S07]  /*16610*/  MUFU.EX2 R37, R149 ;  /* 0x0000009500257308 */ /* 0x000f6e0000000800 */
[C---:B------:R-:W-:Y:S08]  /*16620*/  HMMA.16816.F32.BF16 R128, R4.reuse, R28, R128 ;  /* 0x0000001c0480723c */ /* 0x040ff00000041880 */
[C---:B------:R-:W-:Y:S01]  /*16630*/  HMMA.16816.F32.BF16 R124, R4.reuse, R30, R124 ;  /* 0x0000001e047c723c */ /* 0x040fe2000004187c */
[----:B------:R-:W2:Y:S07]  /*16640*/  LDSM.16.MT88.4 R28, [R214+0xf000] ;  /* 0x00f00000d61c783b */ /* 0x000eae0000004200 */
[----:B------:R-:W-:Y:S07]  /*16650*/  HMMA.16816.F32.BF16 R108, R4, R38, R108 ;  /* 0x00000026046c723c */ /* 0x000fee000004186c */
[----:B----4-:R-:W-:Y:S01]  /*16660*/  F2FP.BF16.PACK_AB R4, R154, R155 ;  /* 0x0000009b9a04723e */ /* 0x010fe200000010ff */
        /* <DEDUP_REMOVED lines=29> */
[C---:B------:R-:W-:Y:S05]  /*16840*/  HMMA.16816.F32.BF16 R68, R4.reuse, R28, R68 ;  /* 0x0000001c0444723c */ /* 0x040fea0000041844 */
        /* <DEDUP_REMOVED lines=116> */
.L_x_2711:
[----:B------:R-:W2:Y:S02]  /*16f90*/  LD.E R6, [R10.64+0x40] ;  /* 0x000040060a067980 */ /* 0x000ea4000c101900 */
[----:B--2---:R-:W-:-:S04]  /*16fa0*/  LEA R6, -R6, RZ, 0x7 ;  /* 0x000000ff06067211 */ /* 0x004fc800078e39ff */
[----:B------:R-:W-:Y:S02]  /*16fb0*/  SHF.R.S32.HI R4, RZ, 0x1f, R6 ;  /* 0x0000001fff047819 */ /* 0x000fe40000011406 */
.L_x_2712:
[----:B------:R-:W-:Y:S05]  /*16fc0*/  BSYNC B0 ;  /* 0x0000000000007941 */ /* 0x000fea0003800000 */
.L_x_2710:
[----:B------:R-:W-:Y:S01]  /*16fd0*/  IMAD.SHL.U32 R5, R136, 0x20, RZ ;  /* 0x0000002088057824 */ /* 0x000fe200078e00ff */
[----:B------:R-:W-:Y:S01]  /*16fe0*/  LEA R226, P2, R6, R226, 0x1 ;  /* 0x000000e206e27211 */ /* 0x000fe200078408ff */
[----:B------:R-:W-:Y:S01]  /*16ff0*/  ULDC.64 UR4, c[0x0][0x40] ;  /* 0x0000100000047ab9 */ /* 0x000fe20000000a00 */
[----:B------:R-:W-:Y:S01]  /*17000*/  SHF.L.U64.HI R0, R136, 0x5, R137 ;  /* 0x0000000588007819 */ /* 0x000fe20000010289 */
[----:B------:R-:W-:Y:S01]  /*17010*/  UIADD3 UR4, UP0, UR4, 0x160, URZ ;  /* 0x0000016004047890 */ /* 0x000fe2000ff1e03f */
[----:B------:R-:W-:Y:S01]  /*17020*/  IADD3 R14, P1, R226, R5, RZ ;  /* 0x00000005e20e7210 */ /* 0x000fe20007f3e0ff */
[----:B------:R-:W-:Y:S01]  /*17030*/  BSSY B1, `(.L_x_2713) ;  /* 0x0000201000017945 */ /* 0x000fe20003800000 */
[----:B------:R-:W-:Y:S01]  /*17040*/  LEA.HI.X R227, R6, R227, R4, 0x1, P2 ;  /* 0x000000e306e37211 */ /* 0x000fe200010f0c04 */
[----:B------:R-:W-:Y:S01]  /*17050*/  UIADD3.X UR5, URZ, UR5, URZ, UP0, !UPT ;  /* 0x000000053f057290 */ /* 0x000fe200087fe43f */
[----:B------:R-:W-:-:S03]  /*17060*/  IADD3 R12, P2, R14, R5, RZ ;  /* 0x000000050e0c7210 */ /* 0x000fc60007f5e0ff */
[--C-:B------:R-:W-:Y:S01]  /*17070*/  IMAD.X R15, R227, 0x1, R0.reuse, P1 ;  /* 0x00000001e30f7824 */ /* 0x100fe200008e0600 */
        /* <DEDUP_REMOVED lines=19> */
[----:B------:R-:W-:Y:S01]  /*171b0*/  IMAD.X R17, R5, 0x1, R0, P1 ;  /* 0x0000000105117824 */ /* 0x000fe200008e0600 */
[----:B------:R-:W-:Y:S01]  /*171c0*/  ISETP.GE.AND P1, PT, R54, 0x3, PT ;  /* 0x000000033600780c */ /* 0x000fe20003f26270 */
        /* <DEDUP_REMOVED lines=11> */
[----:B------:R-:W1:Y:S04]  /*17280*/  LDSM.16.M88.4 R56, [R221+0x4000] ;  /* 0x00400000dd38783b */ /* 0x000e680000000200 */
[----:B------:R-:W3:Y:S04]  /*17290*/  LDSM.16.M88.4 R36, [R221+0x5000] ;  /* 0x00500000dd24783b */ /* 0x000ee80000000200 */
[----:B------:R-:W5:Y:S04]  /*172a0*/  LDSM.16.M88.4 R44, [R221+0x4800] ;  /* 0x00480000dd2c783b */ /* 0x000f680000000200 */
[----:B------:R-:W5:Y:S04]  /*172b0*/  LDSM.16.M88.4 R28, [R221+0x5800] ;  /* 0x00580000dd1c783b */ /* 0x000f680000000200 */
[----:B------:R-:W5:Y:S04]  /*172c0*/  LDSM.16.M88.4 R20, [R221+0x6000] ;  /* 0x00600000dd14783b */ /* 0x000f680000000200 */
[----:B--2---:R-:W2:Y:S04]  /*172d0*/  LDSM.16.M88.4 R12, [R221+0x6800] ;  /* 0x00680000dd0c783b */ /* 0x004ea80000000200 */
[----:B------:R-:W2:Y:S04]  /*172e0*/  LDSM.16.M88.4 R180, [R221+0x7000] ;  /* 0x00700000ddb4783b */ /* 0x000ea80000000200 */
[----:B------:R-:W2:Y:S04]  /*172f0*/  LDSM.16.M88.4 R64, [R221+0x7800] ;  /* 0x00780000dd40783b */ /* 0x000ea80000000200 */
[----:B------:R-:W-:Y:S04]  /*17300*/  LDSM.16.M88.4 R140, [R220] ;  /* 0x00000000dc8c783b */ /* 0x000fe80000000200 */
[----:B------:R-:W2:Y:S04]  /*17310*/  LDSM.16.M88.4 R144, [R219] ;  /* 0x00000000db90783b */ /* 0x000ea80000000200 */
[----:B----4-:R-:W4:Y:S01]  /*17320*/  LDSM.16.M88.4 R4, [R210] ;  /* 0x00000000d204783b */ /* 0x010f220000000200 */
[C---:B-1----:R-:W-:Y:S03]  /*17330*/  HMMA.16816.F32.BF16 R60, R172.reuse, R56, RZ ;  /* 0x00000038ac3c723c */ /* 0x042fe600000418ff */
[----:B---3--:R-:W1:Y:S04]  /*17340*/  LDSM.16.M88.4 R8, [R211] ;  /* 0x00000000d308783b */ /* 0x008e680000000200 */
[----:B------:R-:W-:Y:S01]  /*17350*/  LDSM.16.M88.4 R152, [R206] ;  /* 0x00000000ce98783b */ /* 0x000fe20000000200 */
[C---:B------:R-:W-:Y:S03]  /*17360*/  HMMA.16816.F32.BF16 R40, R172.reuse, R36, RZ ;  /* 0x00000024ac28723c */ /* 0x040fe600000418ff */
        /* <DEDUP_REMOVED lines=8> */
[C---:B-----5:R-:W-:Y:S03]  /*173f0*/  HMMA.16816.F32.BF16 R48, R172.reuse, R44, RZ ;  /* 0x0000002cac30723c */ /* 0x060fe600000418ff */
[----:B------:R-:W-:Y:S04]  /*17400*/  LDSM.16.M88.4 R248, [R220+0x2000] ;  /* 0x00200000dcf8783b */ /* 0x000fe80000000200 */
[----:B------:R-:W-:Y:S01]  /*17410*/  LDSM.16.M88.4 R188, [R221+0x9800] ;  /* 0x00980000ddbc783b */ /* 0x000fe20000000200 */
[C---:B------:R-:W-:Y:S03]  /*17420*/  HMMA.16816.F32.BF16 R44, R172.reuse, R46, RZ ;  /* 0x0000002eac2c723c */ /* 0x040fe600000418ff */
[----:B------:R-:W3:Y:S04]  /*17430*/  S2R R0, SR_TID.X ;  /* 0x0000000000007919 */ /* 0x000ee80000002100 */
[----:B------:R-:W0:Y:S01]  /*17440*/  LDGDEPBAR ;  /* 0x00000000000079af */ /* 0x000e220000000000 */
[C---:B------:R-:W-:Y:S08]  /*17450*/  HMMA.16816.F32.BF16 R32, R172.reuse, R28, RZ ;  /* 0x0000001cac20723c */ /* 0x040ff000000418ff */
[C---:B------:R-:W-:Y:S08]  /*17460*/  HMMA.16816.F32.BF16 R24, R172.reuse, R20, RZ ;  /* 0x00000014ac18723c */ /* 0x040ff000000418ff */
[----:B--2---:R-:W-:Y:S01]  /*17470*/  HMMA.16816.F32.BF16 R16, R172, R12, RZ ;  /* 0x0000000cac10723c */ /* 0x004fe200000418ff */
[----:B---3--:R-:W-:-:S07]  /*17480*/  IMAD.SHL.U32 R0, R0, 0x2, RZ ;  /* 0x0000000200007824 */ /* 0x008fce00078e00ff */
[----:B------:R-:W-:Y:S01]  /*17490*/  HMMA.16816.F32.BF16 R184, R172, R180, RZ ;  /* 0x000000b4acb8723c */ /* 0x000fe200000418ff */
[----:B------:R-:W-:-:S07]  /*174a0*/  LOP3.LUT R0, R0, 0x6, RZ, 0xc0, !PT ;  /* 0x0000000600007812 */ /* 0x000fce00078ec0ff */
        /* <DEDUP_REMOVED lines=10> */
[C---:B----4-:R-:W-:Y:S08]  /*17550*/  HMMA.16816.F32.BF16 R40, R140.reuse, R4, R40 ;  /* 0x000000048c28723c */ /* 0x050ff00000041828 */
        /* <DEDUP_REMOVED lines=9> */
[----:B------:R-:W-:Y:S01]  /*175f0*/  HMMA.16816.F32.BF16 R180, R140, R154, R180 ;  /* 0x0000009a8cb4723c */ /* 0x000fe200000418b4 */
[----:B------:R-:W4:Y:S07]  /*17600*/  LDSM.16.M88.4 R152, [R215+0x5800] ;  /* 0x00580000d798783b */ /* 0x000f2e0000000200 */
[C---:B---3--:R-:W-:Y:S08]  /*17610*/  HMMA.16816.F32.BF16 R48, R144.reuse, R4, R48 ;  /* 0x000000049030723c */ /* 0x048ff00000041830 */
        /* <DEDUP_REMOVED lines=21> */
[C---:B---3--:R-:W-:Y:S08]  /*17770*/  HMMA.16816.F32.BF16 R184, R144.reuse, R4, R184 ;  /* 0x0000000490b8723c */ /* 0x048ff000000418b8 */
[C---:B------:R-:W-:Y:S01]  /*17780*/  HMMA.16816.F32.BF16 R180, R144.reuse, R6, R180 ;  /* 0x0000000690b4723c */ /* 0x040fe200000418b4 */
[----:B------:R-:W3:Y:S07]  /*17790*/  LDSM.16.M88.4 R4, [R204+0x2000] ;  /* 0x00200000cc04783b */ /* 0x000eee0000000200 */
[C---:B-1----:R-:W-:Y:S08]  /*177a0*/  HMMA.16816.F32.BF16 R24, R144.reuse, R8, R24 ;  /* 0x000000089018723c */ /* 0x042ff00000041818 */
[----:B------:R-:W-:Y:S01]  /*177b0*/  HMMA.16816.F32.BF16 R20, R144, R10, R20 ;  /* 0x0000000a9014723c */ /* 0x000fe20000041814 */
        /* <DEDUP_REMOVED lines=28> */
[----:B------:R-:W5:Y:S07]  /*17980*/  LDSM.16.M88.4 R144, [R202] ;  /* 0x00000000ca90783b */ /* 0x000f6e0000000200 */
[C---:B------:R-:W-:Y:S08]  /*17990*/  HMMA.16816.F32.BF16 R16, R64.reuse, R148, R16 ;  /* 0x000000944010723c */ /* 0x040ff00000041810 */
[----:B------:R-:W-:Y:S01]  /*179a0*/  HMMA.16816.F32.BF16 R12, R64, R150, R12 ;  /* 0x00000096400c723c */ /* 0x000fe2000004180c */
[----:B------:R-:W2:Y:S04]  /*179b0*/  LDSM.16.M88.4 R148, [R203] ;  /* 0x00000000cb94783b */ /* 0x000ea80000000200 */
[----:B------:R-:W-:Y:S03]  /*179c0*/  LDSM.16.M88.4 R64, [R200] ;  /* 0x00000000c840783b */ /* 0x000fe60000000200 */
[C---:B----4-:R-:W-:Y:S08]  /*179d0*/  HMMA.16816.F32.BF16 R60, R152.reuse, R192, R60 ;  /* 0x000000c0983c723c */ /* 0x050ff0000004183c */
[C---:B------:R-:W-:Y:S01]  /*179e0*/  HMMA.16816.F32.BF16 R56, R152.reuse, R194, R56 ;  /* 0x000000c29838723c */ /* 0x040fe20000041838 */
[----:B------:R-:W4:Y:S07]  /*179f0*/  LDSM.16.M88.4 R192, [R197] ;  /* 0x00000000c5c0783b */ /* 0x000f2e0000000200 */
[C---:B---3--:R-:W-:Y:S08]  /*17a00*/  HMMA.16816.F32.BF16 R40, R152.reuse, R4, R40 ;  /* 0x000000049828723c */ /* 0x048ff00000041828 */
[C---:B------:R-:W-:Y:S01]  /*17a10*/  HMMA.16816.F32.BF16 R36, R152.reuse, R6, R36 ;  /* 0x000000069824723c */ /* 0x040fe20000041824 */
[----:B------:R-:W-:Y:S07]  /*17a20*/  LDSM.16.M88.4 R4, [R198] ;  /* 0x00000000c604783b */ /* 0x000fee0000000200 */
[C---:B-1----:R-:W-:Y:S08]  /*17a30*/  HMMA.16816.F32.BF16 R48, R152.reuse, R8, R48 ;  /* 0x000000089830723c */ /* 0x042ff00000041830 */
[C---:B------:R-:W-:Y:S01]  /*17a40*/  HMMA.16816.F32.BF16 R44, R152.reuse, R10, R44 ;  /* 0x0000000a982c723c */ /* 0x040fe2000004182c */
[----:B------:R-:W1:Y:S07]  /*17a50*/  LDSM.16.M88.4 R8, [R199] ;  /* 0x00000000c708783b */ /* 0x000e6e0000000200 */
[C---:B------:R-:W-:Y:S08]  /*17a60*/  HMMA.16816.F32.BF16 R24, R152.reuse, R168, R24 ;  /* 0x000000a89818723c */ /* 0x040ff00000041818 */
[C---:B------:R-:W-:Y:S01]  /*17a70*/  HMMA.16816.F32.BF16 R20, R152.reuse, R170, R20 ;  /* 0x000000aa9814723c */ /* 0x040fe20000041814 */
[----:B------:R-:W-:Y:S07]  /*17a80*/  LDSM.16.M88.4 R168, [R218+0x2000] ;  /* 0x00200000daa8783b */ /* 0x000fee0000000200 */
[C---:B------:R-:W-:Y:S08]  /*17a90*/  HMMA.16816.F32.BF16 R184, R152.reuse, R160, R184 ;  /* 0x000000a098b8723c */ /* 0x040ff000000418b8 */
[C---:B------:R-:W-:Y:S01]  /*17aa0*/  HMMA.16816.F32.BF16 R180, R152.reuse, R162, R180 ;  /* 0x000000a298b4723c */ /* 0x040fe200000418b4 */
[----:B------:R-:W3:Y:S07]  /*17ab0*/  LDSM.16.M88.4 R160, [R215+0x8800] ;  /* 0x00880000d7a0783b */ /* 0x000eee0000000200 */
[C---:B------:R-:W-:Y:S08]  /*17ac0*/  HMMA.16816.F32.BF16 R16, R152.reuse, R164, R16 ;  /* 0x000000a49810723c */ /* 0x040ff00000041810 */
[----:B------:R-:W-:Y:S01]  /*17ad0*/  HMMA.16816.F32.BF16 R12, R152, R166, R12 ;  /* 0x000000a6980c723c */ /* 0x000fe2000004180c */
[----:B------:R-:W1:Y:S07]  /*17ae0*/  LDSM.16.M88.4 R164, [R215+0x8000] ;  /* 0x00800000d7a4783b */ /* 0x000e6e0000000200 */
[C---:B--2---:R-:W-:Y:S08]  /*17af0*/  HMMA.16816.F32.BF16 R40, R248.reuse, R140, R40 ;  /* 0x0000008cf828723c */ /* 0x044ff00000041828 */
[C---:B------:R-:W-:Y:S01]  /*17b00*/  HMMA.16816.F32.BF16 R36, R248.reuse, R142, R36 ;  /* 0x0000008ef824723c */ /* 0x040fe20000041824 */
[----:B------:R-:W2:Y:S07]  /*17b10*/  LDSM.16.M88.4 R140, [R215+0xb000] ;  /* 0x00b00000d78c783b */ /* 0x000eae0000000200 */
[C---:B-----5:R-:W-:Y:S08]  /*17b20*/  HMMA.16816.F32.BF16 R48, R248.reuse, R144, R48 ;  /* 0x00000090f830723c */ /* 0x060ff00000041830 */
[C---:B------:R-:W-:Y:S01]  /*17b30*/  HMMA.16816.F32.BF16 R44, R248.reuse, R146, R44 ;  /* 0x00000092f82c723c */ /* 0x040fe2000004182c */
[----:B------:R-:W-:Y:S07]  /*17b40*/  LDSM.16.M88.4 R144, [R215+0xa800] ;  /* 0x00a80000d790783b */ /* 0x000fee0000000200 */
[----:B------:R-:W-:Y:S08]  /*17b50*/  HMMA.16816.F32.BF16 R60, R248, R148, R60 ;  /* 0x00000094f83c723c */ /* 0x000ff0000004183c */
[C---:B------:R-:W-:Y:S08]  /*17b60*/  HMMA.16816.F32.BF16 R176, R152.reuse, R156, R176 ;  /* 0x0000009c98b0723c */ /* 0x040ff000000418b0 */
[----:B------:R-:W-:Y:S01]  /*17b70*/  HMMA.16816.F32.BF16 R172, R152, R158, R172 ;  /* 0x0000009e98ac723c */ /* 0x000fe200000418ac */
[----:B------:R-:W5:Y:S07]  /*17b80*/  LDSM.16.M88.4 R156, [R215+0x9000] ;  /* 0x00900000d79c783b */ /* 0x000f6e0000000200 */
[C---:B------:R-:W-:Y:S01]  /*17b90*/  HMMA.16816.F32.BF16 R56, R248.reuse, R150, R56 ;  /* 0x00000096f838723c */ /* 0x040fe20000041838 */
[----:B------:R-:W-:Y:S07]  /*17ba0*/  LDSM.16.M88.4 R148, [R215+0xa000] ;  /* 0x00a00000d794783b */ /* 0x000fee0000000200 */
[C---:B----4-:R-:W-:Y:S08]  /*17bb0*/  HMMA.16816.F32.BF16 R184, R248.reuse, R192, R184 ;  /* 0x000000c0f8b8723c */ /* 0x050ff000000418b8 */
[C---:B------:R-:W-:Y:S08]  /*17bc0*/  HMMA.16816.F32.BF16 R180, R248.reuse, R194, R180 ;  /* 0x000000c2f8b4723c */ /* 0x040ff000000418b4 */
[C---:B-1----:R-:W-:Y:S08]  /*17bd0*/  HMMA.16816.F32.BF16 R24, R248.reuse, R8, R24 ;  /* 0x00000008f818723c */ /* 0x042ff00000041818 */
[C---:B------:R-:W-:Y:S01]  /*17be0*/  HMMA.16816.F32.BF16 R20, R248.reuse, R10, R20 ;  /* 0x0000000af814723c */ /* 0x040fe20000041814 */
[----:B------:R-:W-:Y:S07]  /*17bf0*/  LDSM.16.M88.4 R8, [R217+0x2000] ;  /* 0x00200000d908783b */ /* 0x000fee0000000200 */
[C---:B------:R-:W-:Y:S08]  /*17c00*/  HMMA.16816.F32.BF16 R16, R248.reuse, R4, R16 ;  /* 0x00000004f810723c */ /* 0x040ff00000041810 */
[----:B------:R-:W-:Y:S01]  /*17c10*/  HMMA.16816.F32.BF16 R12, R248, R6, R12 ;  /* 0x00000006f80c723c */ /* 0x000fe2000004180c */
[----:B------:R-:W1:Y:S07]  /*17c20*/  LDSM.16.M88.4 R4, [R204+0x4000] ;  /* 0x00400000cc04783b */ /* 0x000e6e0000000200 */
[C---:B------:R-:W-:Y:S08]  /*17c30*/  HMMA.16816.F32.BF16 R32, R152.reuse, R188, R32 ;  /* 0x000000bc9820723c */ /* 0x040ff00000041820 */
[----:B------:R-:W-:Y:S01]  /*17c40*/  HMMA.16816.F32.BF16 R28, R152, R190, R28 ;  /* 0x000000be981c723c */ /* 0x000fe2000004181c */
[----:B------:R-:W4:Y:S04]  /*17c50*/  LDSM.16.M88.4 R188, [R196] ;  /* 0x00000000c4bc783b */ /* 0x000f280000000200 */
[----:B------:R-:W-:Y:S03]  /*17c60*/  LDSM.16.M88.4 R152, [R215+0x9800] ;  /* 0x00980000d798783b */ /* 0x000fe60000000200 */
[C---:B---3--:R-:W-:Y:S08]  /*17c70*/  HMMA.16816.F32.BF16 R48, R168.reuse, R160, R48 ;  /* 0x000000a0a830723c */ /* 0x048ff00000041830 */
[C---:B------:R-:W-:Y:S01]  /*17c80*/  HMMA.16816.F32.BF16 R44, R168.reuse, R162, R44 ;  /* 0x000000a2a82c723c */ /* 0x040fe2000004182c */
[----:B------:R-:W3:Y:S07]  /*17c90*/  LDSM.16.M88.4 R160, [R204+0x4800] ;  /* 0x00480000cca0783b */ /* 0x000eee0000000200 */
[C---:B------:R-:W-:Y:S07]  /*17ca0*/  HMMA.16816.F32.BF16 R60, R168.reuse, R164, R60 ;  /* 0x000000a4a83c723c */ /* 0x040fee000004183c */
[----:B------:R-:W-:Y:S01]  /*17cb0*/  IMAD R165, R235, 0x80, R0 ;  /* 0x00000080eba57824 */ /* 0x000fe200078e0200 */
[----:B------:R-:W-:Y:S04]  /*17cc0*/  HMMA.16816.F32.BF16 R56, R168, R166, R56 ;  /* 0x000000a6a838723c */ /* 0x000fe80000041838 */
[----:B------:R-:W-:-:S02]  /*17cd0*/  IADD3 R53, R165, 0x8, RZ ;  /* 0x00000008a5357810 */ /* 0x000fc40007ffe0ff */
[----:B------:R-:W-:Y:S02]  /*17ce0*/  IADD3 R55, R165, 0x9, RZ ;  /* 0x00000009a5377810 */ /* 0x000fe40007ffe0ff */
[C---:B--2---:R-:W-:Y:S01]  /*17cf0*/  HMMA.16816.F32.BF16 R184, R168.reuse, R140, R184 ;  /* 0x0000008ca8b8723c */ /* 0x044fe200000418b8 */
[C---:B------:R-:W-:Y:S02]  /*17d00*/  ISETP.GE.AND P5, PT, R53.reuse, R2, PT ;  /* 0x000000023500720c */ /* 0x040fe40003fa6270 */
[----:B------:R-:W-:Y:S02]  /*17d10*/  ISETP.GE.AND P2, PT, R53, R52, PT ;  /* 0x000000343500720c */ /* 0x000fe40003f46270 */
[----:B------:R-:W-:Y:S02]  /*17d20*/  IADD3 R53, R165, 0x10, RZ ;  /* 0x00000010a5357810 */ /* 0x000fe40007ffe0ff */
[-C--:B------:R-:W-:Y:S01]  /*17d30*/  ISETP.GE.AND P4, PT, R55, R2.reuse, PT ;  /* 0x000000023700720c */ /* 0x080fe20003f86270 */
[----:B------:R-:W-:Y:S01]  /*17d40*/  HMMA.16816.F32.BF16 R180, R168, R142, R180 ;  /* 0x0000008ea8b4723c */ /* 0x000fe200000418b4 */
[----:B------:R-:W2:Y:S07]  /*17d50*/  LDSM.16.M88.4 R140, [R204+0x5000] ;  /* 0x00500000cc8c783b */ /* 0x000eae0000000200 */
[C---:B------:R-:W-:Y:S08]  /*17d60*/  HMMA.16816.F32.BF16 R32, R248.reuse, R64, R32 ;  /* 0x00000040f820723c */ /* 0x040ff00000041820 */
[----:B------:R-:W-:Y:S01]  /*17d70*/  HMMA.16816.F32.BF16 R28, R248, R66, R28 ;  /* 0x00000042f81c723c */ /* 0x000fe2000004181c */
[----:B------:R-:W2:Y:S07]  /*17d80*/  LDSM.16.M88.4 R64, [R215+0xb800] ;  /* 0x00b80000d740783b */ /* 0x000eae0000000200 */
[----:B-----5:R-:W-:Y:S08]  /*17d90*/  HMMA.16816.F32.BF16 R40, R168, R156, R40 ;  /* 0x0000009ca828723c */ /* 0x020ff00000041828 */
[C---:B-1----:R-:W-:Y:S07]  /*17da0*/  HMMA.16816.F32.BF16 R60, R8.reuse, R4, R60 ;  /* 0x00000004083c723c */ /* 0x042fee000004183c */
[----:B------:R-:W-:Y:S01]  /*17db0*/  IADD3 R5, R165, 0x1, RZ ;  /* 0x00000001a5057810 */ /* 0x000fe20007ffe0ff */
[----:B------:R-:W-:Y:S03]  /*17dc0*/  HMMA.16816.F32.BF16 R56, R8, R6, R56 ;  /* 0x000000060838723c */ /* 0x000fe60000041838 */
[----:B------:R-:W-:-:S02]  /*17dd0*/  ISETP.GE.AND P6, PT, R5, R2, PT ;  /* 0x000000020500720c */ /* 0x000fc40003fc6270 */
[----:B------:R-:W-:Y:S02]  /*17de0*/  ISETP.GE.AND P3, PT, R5, R52, PT ;  /* 0x000000340500720c */ /* 0x000fe40003f66270 */
[----:B------:R-:W1:Y:S01]  /*17df0*/  LDSM.16.M88.4 R4, [R204+0x5800] ;  /* 0x00580000cc04783b */ /* 0x000e620000000200 */
[----:B----4-:R-:W-:Y:S08]  /*17e00*/  HMMA.16816.F32.BF16 R172, R248, R190, R172 ;  /* 0x000000bef8ac723c */ /* 0x010ff000000418ac */
[----:B---3--:R-:W-:Y:S01]  /*17e10*/  HMMA.16816.F32.BF16 R48, R8, R160, R48 ;  /* 0x000000a00830723c */ /* 0x008fe20000041830 */
[----:B------:R-:W-:-:S02]  /*17e20*/  FSEL R193, R61, -INF , !P6 ;  /* 0xff8000003dc17808 */ /* 0x000fc40007000000 */
[----:B------:R-:W-:Y:S02]  /*17e30*/  ISETP.GE.AND P6, PT, R55, R52, PT ;  /* 0x000000343700720c */ /* 0x000fe40003fc6270 */
[----:B------:R-:W-:Y:S02]  /*17e40*/  IADD3 R55, R165, 0x11, RZ ;  /* 0x00000011a5377810 */ /* 0x000fe40007ffe0ff */
[----:B------:R-:W-:Y:S01]  /*17e50*/  FSEL R0, R63, -INF , !P3 ;  /* 0xff8000003f007808 */ /* 0x000fe20005800000 */
[----:B------:R-:W-:Y:S01]  /*17e60*/  HMMA.16816.F32.BF16 R176, R248, R188, R176 ;  /* 0x000000bcf8b0723c */ /* 0x000fe200000418b0 */
[----:B------:R-:W-:Y:S02]  /*17e70*/  FSEL R195, R56, -INF , !P5 ;  /* 0xff80000038c37808 */ /* 0x000fe40006800000 */
[C---:B------:R-:W-:Y:S02]  /*17e80*/  ISETP.GE.AND P3, PT, R53.reuse, R2, PT ;  /* 0x000000023500720c */ /* 0x040fe40003f66270 */
[----:B------:R-:W-:-:S02]  /*17e90*/  ISETP.GE.AND P5, PT, R53, R52, PT ;  /* 0x000000343500720c */ /* 0x000fc40003fa6270 */
[----:B------:R-:W-:Y:S01]  /*17ea0*/  FSEL R225, R58, -INF , !P2 ;  /* 0xff8000003ae17808 */ /* 0x000fe20005000000 */
[C---:B------:R-:W-:Y:S01]  /*17eb0*/  HMMA.16816.F32.BF16 R44, R8.reuse, R162, R44 ;  /* 0x000000a2082c723c */ /* 0x040fe2000004182c */
[----:B------:R-:W-:Y:S02]  /*17ec0*/  FSEL R194, R57, -INF , !P4 ;  /* 0xff80000039c27808 */ /* 0x000fe40006000000 */
[----:B------:R-:W-:Y:S02]  /*17ed0*/  IADD3 R53, R165, 0x18, RZ ;  /* 0x00000018a5357810 */ /* 0x000fe40007ffe0ff */
[C---:B------:R-:W-:Y:S02]  /*17ee0*/  ISETP.GE.AND P2, PT, R55.reuse, R2, PT ;  /* 0x000000023700720c */ /* 0x040fe40003f46270 */
[----:B------:R-:W-:Y:S01]  /*17ef0*/  ISETP.GE.AND P4, PT, R55, R52, PT ;  /* 0x000000343700720c */ /* 0x000fe20003f86270 */
[----:B--2---:R-:W-:Y:S01]  /*17f00*/  HMMA.16816.F32.BF16 R40, R8, R140, R40 ;  /* 0x0000008c0828723c */ /* 0x004fe20000041828 */
[----:B------:R-:W-:-:S02]  /*17f10*/  IADD3 R55, R165, 0x19, RZ ;  /* 0x00000019a5377810 */ /* 0x000fc40007ffe0ff */
[----:B------:R-:W-:Y:S02]  /*17f20*/  FSEL R238, R59, -INF , !P6 ;  /* 0xff8000003bee7808 */ /* 0x000fe40007000000 */
[----:B------:R-:W-:Y:S01]  /*17f30*/  ISETP.GE.AND P6, PT, R53, R2, PT ;  /* 0x000000023500720c */ /* 0x000fe20003fc6270 */
[----:B------:R-:W2:Y:S02]  /*17f40*/  LDSM.16.M88.4 R56, [R204+0x6000] ;  /* 0x00600000cc38783b */ /* 0x000ea40000000200 */
[C---:B------:R-:W-:Y:S07]  /*17f50*/  HMMA.16816.F32.BF16 R36, R168.reuse, R158, R36 ;  /* 0x0000009ea824723c */ /* 0x040fee0000041824 */
[----:B------:R-:W-:Y:S01]  /*17f60*/  FSEL R158, R51, -INF , !P4 ;  /* 0xff800000339e7808 */ /* 0x000fe20006000000 */
[----:B------:R-:W-:Y:S01]  /*17f70*/  HMMA.16816.F32.BF16 R32, R168, R152, R32 ;  /* 0x00000098a820723c */ /* 0x000fe20000041820 */
[----:B------:R-:W-:-:S06]  /*17f80*/  IADD3 R51, R165, 0x21, RZ ;  /* 0x00000021a5337810 */ /* 0x000fcc0007ffe0ff */
[----:B------:R-:W-:Y:S01]  /*17f90*/  FSEL R152, R44, -INF , !P6 ;  /* 0xff8000002c987808 */ /* 0x000fe20007000000 */
[C---:B------:R-:W-:Y:S07]  /*17fa0*/  HMMA.16816.F32.BF16 R172, R168.reuse, R66, R172 ;  /* 0x00000042a8ac723c */ /* 0x040fee00000418ac */
[----:B------:R-:W-:Y:S01]  /*17fb0*/  FSEL R67, R48, -INF , !P3 ;  /* 0xff80000030437808 */ /* 0x000fe20005800000 */
[----:B------:R-:W-:Y:S01]  /*17fc0*/  HMMA.16816.F32.BF16 R176, R168, R64, R176 ;  /* 0x00000040a8b0723c */ /* 0x000fe200000418b0 */
[----:B------:R-:W-:-:S02]  /*17fd0*/  ISETP.GE.AND P3, PT, R53, R52, PT ;  /* 0x000000343500720c */ /* 0x000fc40003f66270 */
[----:B------:R-:W-:Y:S02]  /*17fe0*/  FSEL R53, R50, -INF , !P5 ;  /* 0xff80000032357808 */ /* 0x000fe40006800000 */
[----:B------:R-:W-:Y:S02]  /*17ff0*/  ISETP.GE.AND P5, PT, R55, R2, PT ;  /* 0x000000023700720c */ /* 0x000fe40003fa6270 */
[----:B------:R-:W-:Y:S01]  /*18000*/  FSEL R65, R49, -INF , !P2 ;  /* 0xff80000031417808 */ /* 0x000fe20005000000 */
[----:B------:R-:W-:Y:S01]  /*18010*/  HMMA.16816.F32.BF16 R28, R168, R154, R28 ;  /* 0x0000009aa81c723c */ /* 0x000fe2000004181c */
[----:B------:R-:W-:Y:S02]  /*18020*/  IADD3 R49, R165, 0x20, RZ ;  /* 0x00000020a5317810 */ /* 0x000fe40007ffe0ff */
[----:B------:R-:W-:Y:S02]  /*18030*/  FSEL R64, R45, -INF , !P5 ;  /* 0xff8000002d407808 */ /* 0x000fe40006800000 */
[----:B------:R-:W-:-:S02]  /*18040*/  ISETP.GE.AND P2, PT, R55, R52, PT ;  /* 0x000000343700720c */ /* 0x000fc40003f46270 */
[-C--:B------:R-:W-:Y:S01]  /*18050*/  ISETP.GE.AND P4, PT, R49, R2.reuse, PT ;  /* 0x000000023100720c */ /* 0x080fe20003f86270 */
[C---:B------:R-:W-:Y:S01]  /*18060*/  HMMA.16816.F32.BF16 R36, R8.reuse, R142, R36 ;  /* 0x0000008e0824723c */ /* 0x040fe20000041824 */
[----:B------:R-:W-:Y:S02]  /*18070*/  IADD3 R45, R165, 0x28, RZ ;  /* 0x00000028a52d7810 */ /* 0x000fe40007ffe0ff */
[----:B------:R-:W-:Y:S02]  /*18080*/  FSEL R66, R47, -INF , !P2 ;  /* 0xff8000002f427808 */ /* 0x000fe40005000000 */
[----:B------:R-:W-:Y:S02]  /*18090*/  FSEL R139, R40, -INF , !P4 ;  /* 0xff800000288b7808 */ /* 0x000fe40006000000 */
[----:B------:R-:W-:Y:S01]  /*180a0*/  FSEL R157, R46, -INF , !P3 ;  /* 0xff8000002e9d7808 */ /* 0x000fe20005800000 */
[----:B-1----:R-:W-:Y:S01]  /*180b0*/  HMMA.16816.F32.BF16 R32, R8, R4, R32 ;  /* 0x000000040820723c */ /* 0x002fe20000041820 */
[----:B------:R-:W-:-:S02]  /*180c0*/  ISETP.GE.AND P2, PT, R45, R2, PT ;  /* 0x000000022d00720c */ /* 0x000fc40003f46270 */
[-C--:B------:R-:W-:Y:S02]  /*180d0*/  ISETP.GE.AND P4, PT, R45, R52.reuse, PT ;  /* 0x000000342d00720c */ /* 0x080fe40003f86270 */
[----:B------:R-:W1:Y:S01]  /*180e0*/  LDSM.16.M88.4 R44, [R204+0x6800] ;  /* 0x00680000cc2c783b */ /* 0x000e620000000200 */
[----:B------:R-:W-:Y:S02]  /*180f0*/  ISETP.GE.AND P6, PT, R49, R52, PT ;  /* 0x000000343100720c */ /* 0x000fe40003fc6270 */
[----:B------:R-:W-:Y:S01]  /*18100*/  ISETP.GE.AND P3, PT, R51, R2, PT ;  /* 0x000000023300720c */ /* 0x000fe20003f66270 */
[----:B------:R-:W-:Y:S01]  /*18110*/  HMMA.16816.F32.BF16 R28, R8, R6, R28 ;  /* 0x00000006081c723c */ /* 0x000fe2000004181c */
[----:B------:R-:W-:Y:S02]  /*18120*/  IADD3 R5, R165, 0x29, RZ ;  /* 0x00000029a5057810 */ /* 0x000fe40007ffe0ff */
[----:B------:R-:W-:Y:S02]  /*18130*/  FSEL R133, R42, -INF , !P6 ;  /* 0xff8000002a857808 */ /* 0x000fe40007000000 */
[----:B------:R-:W-:-:S02]  /*18140*/  FSEL R140, R41, -INF , !P3 ;  /* 0xff800000298c7808 */ /* 0x000fc40005800000 */
[----:B------:R-:W-:Y:S01]  /*18150*/  ISETP.GE.AND P5, PT, R51, R52, PT ;  /* 0x000000343300720c */ /* 0x000fe20003fa6270 */
[C---:B------:R-:W-:Y:S01]  /*18160*/  HMMA.16816.F32.BF16 R16, R168.reuse, R144, R16 ;  /* 0x00000090a810723c */ /* 0x040fe20000041810 */
[C---:B------:R-:W-:Y:S02]  /*18170*/  ISETP.GE.AND P6, PT, R5.reuse, R2, PT ;  /* 0x000000020500720c */ /* 0x040fe40003fc6270 */
[----:B------:R-:W-:Y:S02]  /*18180*/  ISETP.GE.AND P3, PT, R5, R52, PT ;  /* 0x000000340500720c */ /* 0x000fe40003f66270 */
[----:B------:R-:W-:Y:S02]  /*18190*/  IADD3 R5, R165, 0x30, RZ ;  /* 0x00000030a5057810 */ /* 0x000fe40007ffe0ff */
[----:B------:R-:W-:Y:S01]  /*181a0*/  FSEL R138, R43, -INF , !P5 ;  /* 0xff8000002b8a7808 */ /* 0x000fe20006800000 */
[----:B------:R-:W-:Y:S01]  /*181b0*/  HMMA.16816.F32.BF16 R24, R168, R148, R24 ;  /* 0x00000094a818723c */ /* 0x000fe20000041818 */
[----:B------:R-:W-:-:S02]  /*181c0*/  FSEL R141, R36, -INF , !P2 ;  /* 0xff800000248d7808 */ /* 0x000fc40005000000 */
        /* <DEDUP_REMOVED lines=8> */
[----:B------:R-:W-:Y:S01]  /*18250*/  HMMA.16816.F32.BF16 R12, R168, R146, R12 ;  /* 0x00000092a80c723c */ /* 0x000fe2000004180c */
[----:B------:R-:W-:Y:S02]  /*18260*/  FSEL R160, R32, -INF , !P5 ;  /* 0xff80000020a07808 */ /* 0x000fe40006800000 */
[C---:B------:R-:W-:Y:S02]  /*18270*/  ISETP.GE.AND P4, PT, R7.reuse, R2, PT ;  /* 0x000000020700720c */ /* 0x040fe40003f86270 */
[----:B------:R-:W-:Y:S02]  /*18280*/  ISETP.GE.AND P6, PT, R7, R52, PT ;  /* 0x000000340700720c */ /* 0x000fe40003fc6270 */
[----:B------:R-:W-:Y:S01]  /*18290*/  IADD3 R37, R165, 0x39, RZ ;  /* 0x00000039a5257810 */ /* 0x000fe20007ffe0ff */
[----:B--2---:R-:W-:Y:S01]  /*182a0*/  HMMA.16816.F32.BF16 R24, R8, R56, R24 ;  /* 0x000000380818723c */ /* 0x004fe20000041818 */
[----:B------:R-:W-:-:S02]  /*182b0*/  ISETP.GE.AND P3, PT, R5, R2, PT ;  /* 0x000000020500720c */ /* 0x000fc40003f66270 */
[----:B------:R-:W-:Y:S02]  /*182c0*/  ISETP.GE.AND P5, PT, R5, R52, PT ;  /* 0x000000340500720c */ /* 0x000fe40003fa6270 */
[----:B------:R-:W2:Y:S01]  /*182d0*/  LDSM.16.M88.4 R4, [R204+0x7000] ;  /* 0x00700000cc04783b */ /* 0x000ea20000000200 */
[----:B------:R-:W-:Y:S02]  /*182e0*/  FSEL R50, R34, -INF , !P2 ;  /* 0xff80000022327808 */ /* 0x000fe40005000000 */
[----:B------:R-:W-:Y:S01]  /*182f0*/  ISETP.GE.AND P2, PT, R37, R2, PT ;  /* 0x000000022500720c */ /* 0x000fe20003f46270 */
[----:B------:R-:W-:Y:S01]  /*18300*/  HMMA.16816.F32.BF16 R20, R8, R58, R20 ;  /* 0x0000003a0814723c */ /* 0x000fe20000041814 */
[----:B------:R-:W-:Y:S02]  /*18310*/  FSEL R164, R33, -INF , !P4 ;  /* 0xff80000021a47808 */ /* 0x000fe40006000000 */
[----:B------:R-:W-:Y:S02]  /*18320*/  FSEL R48, R35, -INF , !P6 ;  /* 0xff80000023307808 */ /* 0x000fe40007000000 */
[----:B------:R-:W-:-:S02]  /*18330*/  IADD3 R33, R165, 0x40, RZ ;  /* 0x00000040a5217810 */ /* 0x000fc40007ffe0ff */
[----:B------:R-:W-:Y:S01]  /*18340*/  IADD3 R35, R165, 0x41, RZ ;  /* 0x00000041a5237810 */ /* 0x000fe20007ffe0ff */
[----:B-1----:R-:W-:Y:S01]  /*18350*/  HMMA.16816.F32.BF16 R12, R8, R46, R12 ;  /* 0x0000002e080c723c */ /* 0x002fe2000004180c */
        /* <DEDUP_REMOVED lines=8> */
[----:B------:R-:W1:Y:S01]  /*183e0*/  LDSM.16.M88.4 R16, [R204+0x7800] ;  /* 0x00780000cc10783b */ /* 0x000e620000000200 */
[----:B------:R-:W-:Y:S01]  /*183f0*/  ISETP.GE.AND P4, PT, R37, R52, PT ;  /* 0x000000342500720c */ /* 0x000fe20003f86270 */
[----:B------:R-:W-:-:S04]  /*18400*/  DEPBAR.LE SB0, 0x0 ;  /* 0x000080000000791a */ /* 0x000fc80000000000 */
[----:B------:R-:W-:Y:S02]  /*18410*/  IADD3 R29, R165, 0x48, RZ ;  /* 0x00000048a51d7810 */ /* 0x000fe40007ffe0ff */
[----:B------:R-:W-:Y:S02]  /*18420*/  FSEL R171, R31, -INF , !P4 ;  /* 0xff8000001fab7808 */ /* 0x000fe40006000000 */
[----:B------:R-:W-:Y:S01]  /*18430*/  IADD3 R31, R165, 0x49, RZ ;  /* 0x00000049a51f7810 */ /* 0x000fe20007ffe0ff */
[----:B--2---:R-:W-:Y:S01]  /*18440*/  HMMA.16816.F32.BF16 R184, R8, R4, R184 ;  /* 0x0000000408b8723c */ /* 0x004fe200000418b8 */
[----:B------:R-:W-:Y:S02]  /*18450*/  FSEL R188, R24, -INF , !P6 ;  /* 0xff80000018bc7808 */ /* 0x000fe40007000000 */
[C---:B------:R-:W-:Y:S02]  /*18460*/  ISETP.GE.AND P4, PT, R29.reuse, R2, PT ;  /* 0x000000021d00720c */ /* 0x040fe40003f86270 */
[----:B------:R-:W-:-:S02]  /*18470*/  ISETP.GE.AND P6, PT, R29, R52, PT ;  /* 0x000000341d00720c */ /* 0x000fc40003fc6270 */
[----:B------:R-:W-:Y:S01]  /*18480*/  FSEL R189, R26, -INF , !P3 ;  /* 0xff8000001abd7808 */ /* 0x000fe20005800000 */
[----:B------:R-:W-:Y:S01]  /*18490*/  HMMA.16816.F32.BF16 R180, R8, R6, R180 ;  /* 0x0000000608b4723c */ /* 0x000fe200000418b4 */
[----:B------:R-:W-:Y:S02]  /*184a0*/  FSEL R170, R25, -INF , !P5 ;  /* 0xff80000019aa7808 */ /* 0x000fe40006800000 */
[----:B------:R-:W-:Y:S02]  /*184b0*/  FSEL R190, R27, -INF , !P2 ;  /* 0xff8000001bbe7808 */ /* 0x000fe40005000000 */
[----:B------:R-:W-:Y:S02]  /*184c0*/  ISETP.GE.AND P3, PT, R31, R2, PT ;  /* 0x000000021f00720c */ /* 0x000fe40003f66270 */
[C---:B------:R-:W-:Y:S01]  /*184d0*/  IADD3 R25, R165.reuse, 0x50, RZ ;  /* 0x00000050a5197810 */ /* 0x040fe20007ffe0ff */
[----:B------:R-:W-:Y:S01]  /*184e0*/  IMAD.U32 R6, RZ, RZ, UR4 ;  /* 0x00000004ff067e24 */ /* 0x000fe2000f8e00ff */
[----:B------:R-:W-:-:S02]  /*184f0*/  IADD3 R27, R165, 0x51, RZ ;  /* 0x00000051a51b7810 */ /* 0x000fc40007ffe0ff */
[----:B------:R-:W-:Y:S02]  /*18500*/  FSEL R168, R20, -INF , !P4 ;  /* 0xff80000014a87808 */ /* 0x000fe40006000000 */
[----:B------:R-:W-:Y:S02]  /*18510*/  FSEL R191, R22, -INF , !P6 ;  /* 0xff80000016bf7808 */ /* 0x000fe40007000000 */
[-C--:B------:R-:W-:Y:S02]  /*18520*/  ISETP.GE.AND P5, PT, R31, R52.reuse, PT ;  /* 0x000000341f00720c */ /* 0x080fe40003fa6270 */
[----:B------:R-:W-:Y:S02]  /*18530*/  ISETP.GE.AND P4, PT, R25, R52, PT ;  /* 0x000000341900720c */ /* 0x000fe40003f86270 */
[----:B------:R-:W-:Y:S01]  /*18540*/  ISETP.GE.AND P6, PT, R27, R2, PT ;  /* 0x000000021b00720c */ /* 0x000fe20003fc6270 */
[----:B-1----:R-:W-:Y:S01]  /*18550*/  HMMA.16816.F32.BF16 R176, R8, R16, R176 ;  /* 0x0000001008b0723c */ /* 0x002fe200000418b0 */
[----:B------:R-:W-:-:S02]  /*18560*/  FSEL R166, R21, -INF , !P3 ;  /* 0xff80000015a67808 */ /* 0x000fc40005800000 */
[C---:B------:R-:W-:Y:S02]  /*18570*/  IADD3 R21, R165.reuse, 0x58, RZ ;  /* 0x00000058a5157810 */ /* 0x040fe40007ffe0ff */
[----:B------:R-:W-:Y:S01]  /*18580*/  IADD3 R5, R165, 0x59, RZ ;  /* 0x00000059a5057810 */ /* 0x000fe20007ffe0ff */
[----:B------:R-:W-:Y:S01]  /*18590*/  BAR.SYNC.DEFER_BLOCKING 0x0 ;  /* 0x0000000000007b1d */ /* 0x000fe20000010000 */
[----:B------:R-:W-:Y:S01]  /*185a0*/  ISETP.GE.AND P2, PT, R25, R2, PT ;  /* 0x000000021900720c */ /* 0x000fe20003f46270 */
[----:B------:R-:W-:Y:S01]  /*185b0*/  HMMA.16816.F32.BF16 R172, R8, R18, R172 ;  /* 0x0000001208ac723c */ /* 0x000fe200000418ac */
[----:B------:R-:W-:Y:S02]  /*185c0*/  FSEL R169, R23, -INF , !P5 ;  /* 0xff80000017a97808 */ /* 0x000fe40006800000 */
[----:B------:R-:W-:Y:S02]  /*185d0*/  FSEL R163, R34, -INF , !P4 ;  /* 0xff80000022a37808 */ /* 0x000fe40006000000 */
[----:B------:R-:W-:-:S02]  /*185e0*/  FSEL R156, R33, -INF , !P6 ;  /* 0xff800000219c7808 */ /* 0x000fc40007000000 */
[----:B------:R-:W-:Y:S02]  /*185f0*/  ISETP.GE.AND P3, PT, R27, R52, PT ;  /* 0x000000341b00720c */ /* 0x000fe40003f66270 */
[-C--:B------:R-:W-:Y:S02]  /*18600*/  ISETP.GE.AND P5, PT, R21, R2.reuse, PT ;  /* 0x000000021500720c */ /* 0x080fe40003fa6270 */
[C---:B------:R-:W-:Y:S02]  /*18610*/  ISETP.GE.AND P4, PT, R5.reuse, R2, PT ;  /* 0x000000020500720c */ /* 0x040fe40003f86270 */
[----:B------:R-:W-:Y:S02]  /*18620*/  ISETP.GE.AND P6, PT, R5, R52, PT ;  /* 0x000000340500720c */ /* 0x000fe40003fc6270 */
[----:B------:R-:W-:Y:S02]  /*18630*/  IADD3 R5, R165, 0x60, RZ ;  /* 0x00000060a5057810 */ /* 0x000fe40007ffe0ff */
[----:B------:R-:W-:-:S02]  /*18640*/  FSEL R159, R32, -INF , !P2 ;  /* 0xff800000209f7808 */ /* 0x000fc40005000000 */
[----:B------:R-:W-:Y:S02]  /*18650*/  ISETP.GE.AND P2, PT, R21, R52, PT ;  /* 0x000000341500720c */ /* 0x000fe40003f46270 */
[----:B------:R-:W-:Y:S02]  /*18660*/  FSEL R162, R35, -INF , !P3 ;  /* 0xff80000023a27808 */ /* 0x000fe40005800000 */
[----:B------:R-:W-:Y:S02]  /*18670*/  IADD3 R7, R165, 0x61, RZ ;  /* 0x00000061a5077810 */ /* 0x000fe40007ffe0ff */
        /* <DEDUP_REMOVED lines=8> */
[----:B------:R-:W-:-:S02]  /*18700*/  FSEL R153, R15, -INF , !P6 ;  /* 0xff8000000f997808 */ /* 0x000fc40007000000 */
[----:B------:R-:W-:Y:S02]  /*18710*/  FSEL R148, R184, -INF , !P3 ;  /* 0xff800000b8947808 */ /* 0x000fe40005800000 */
[----:B------:R-:W-:Y:S02]  /*18720*/  IADD3 R7, R165, 0x69, RZ ;  /* 0x00000069a5077810 */ /* 0x000fe40007ffe0ff */
[C---:B------:R-:W-:Y:S02]  /*18730*/  ISETP.GE.AND P6, PT, R5.reuse, R2, PT ;  /* 0x000000020500720c */ /* 0x040fe40003fc6270 */
[----:B------:R-:W-:Y:S02]  /*18740*/  ISETP.GE.AND P3, PT, R5, R52, PT ;  /* 0x000000340500720c */ /* 0x000fe40003f66270 */
[----:B------:R-:W-:Y:S02]  /*18750*/  IADD3 R5, R165, 0x70, RZ ;  /* 0x00000070a5057810 */ /* 0x000fe40007ffe0ff */
[----:B------:R-:W-:-:S02]  /*18760*/  FSEL R151, R186, -INF , !P5 ;  /* 0xff800000ba977808 */ /* 0x000fc40006800000 */
[----:B------:R-:W-:Y:S02]  /*18770*/  FSEL R147, R185, -INF , !P2 ;  /* 0xff800000b9937808 */ /* 0x000fe40005000000 */
[C---:B------:R-:W-:Y:S02]  /*18780*/  ISETP.GE.AND P5, PT, R7.reuse, R2, PT ;  /* 0x000000020700720c */ /* 0x040fe40003fa6270 */
[----:B------:R-:W-:Y:S02]  /*18790*/  ISETP.GE.AND P2, PT, R7, R52, PT ;  /* 0x000000340700720c */ /* 0x000fe40003f46270 */
[----:B------:R-:W-:Y:S02]  /*187a0*/  FSEL R150, R187, -INF , !P4 ;  /* 0xff800000bb967808 */ /* 0x000fe40006000000 */
[----:B------:R-:W-:Y:S02]  /*187b0*/  IADD3 R7, R165, 0x71, RZ ;  /* 0x00000071a5077810 */ /* 0x000fe40007ffe0ff */
[----:B------:R-:W-:-:S02]  /*187c0*/  ISETP.GE.AND P4, PT, R5, R2, PT ;  /* 0x000000020500720c */ /* 0x000fc40003f86270 */
[----:B------:R-:W-:Y:S02]  /*187d0*/  FSEL R146, R180, -INF , !P6 ;  /* 0xff800000b4927808 */ /* 0x000fe40007000000 */
[----:B------:R-:W-:Y:S02]  /*187e0*/  FSEL R149, R182, -INF , !P3 ;  /* 0xff800000b6957808 */ /* 0x000fe40005800000 */
[----:B------:R-:W-:Y:S02]  /*187f0*/  ISETP.GE.AND P6, PT, R5, R52, PT ;  /* 0x000000340500720c */ /* 0x000fe40003fc6270 */
[----:B------:R-:W-:Y:S02]  /*18800*/  ISETP.GE.AND P3, PT, R7, R2, PT ;  /* 0x000000020700720c */ /* 0x000fe40003f66270 */
[----:B------:R-:W-:Y:S02]  /*18810*/  FSEL R142, R181, -INF , !P5 ;  /* 0xff800000b58e7808 */ /* 0x000fe40006800000 */
[----:B------:R-:W-:-:S02]  /*18820*/  FSEL R143, R183, -INF , !P2 ;  /* 0xff800000b78f7808 */ /* 0x000fc40005000000 */
[----:B------:R-:W-:Y:S02]  /*18830*/  FSEL R55, R176, -INF , !P4 ;  /* 0xff800000b0377808 */ /* 0x000fe40006000000 */
[----:B------:R-:W-:Y:S02]  /*18840*/  IADD3 R5, R165, 0x78, RZ ;  /* 0x00000078a5057810 */ /* 0x000fe40007ffe0ff */
[----:B------:R-:W-:Y:S01]  /*18850*/  ISETP.GE.AND P5, PT, R7, R52, PT ;  /* 0x000000340700720c */ /* 0x000fe20003fa6270 */
[----:B------:R-:W-:Y:S01]  /*18860*/  IMAD.U32 R7, RZ, RZ, UR5 ;  /* 0x00000005ff077e24 */ /* 0x000fe2000f8e00ff */
[C---:B------:R-:W-:Y:S01]  /*18870*/  ISETP.GE.AND P2, PT, R165.reuse, R2, PT ;  /* 0x00000002a500720c */ /* 0x040fe20003f46270 */
[----:B------:R-:W-:Y:S01]  /*18880*/  ULDC.64 UR4, c[0x0][0x118] ;  /* 0x0000460000047ab9 */ /* 0x000fe20000000a00 */
[C---:B------:R-:W-:Y:S02]  /*18890*/  ISETP.GE.AND P4, PT, R165.reuse, R52, PT ;  /* 0x00000034a500720c */ /* 0x040fe40003f86270 */
        /* <DEDUP_REMOVED lines=9> */
[----:B------:R-:W-:Y:S02]  /*18930*/  FSEL R62, R62, -INF , !P4 ;  /* 0xff8000003e3e7808 */ /* 0x000fe40006000000 */
        /* <DEDUP_REMOVED lines=38> */
[----:B------:R-:W2:Y:S01]  /*18ba0*/  LD.E.64 R16, [R6.64+0x20] ;  /* 0x0000200406107980 */ /* 0x000ea2000c101b00 */
[----:B------:R-:W-:Y:S02]  /*18bb0*/  @!P3 IADD3 R13, R13, 0x1, RZ ;  /* 0x000000010d0db810 */ /* 0x000fe40007ffe0ff */
[----:B------:R-:W-:-:S02]  /*18bc0*/  ISETP.NE.AND P1, PT, R15, RZ, PT ;  /* 0x000000ff0f00720c */ /* 0x000fc40003f25270 */
[----:B------:R-:W-:-:S05]  /*18bd0*/  LOP3.LUT R9, RZ, R15, RZ, 0x33, !PT ;  /* 0x0000000fff097212 */ /* 0x000fca00078e33ff */
[----:B------:R-:W-:Y:S02]  /*18be0*/  @P5 IADD3 R13, R13, 0x1, RZ ;  /* 0x000000010d0d5810 */ /* 0x000fe40007ffe0ff */
[----:B------:R-:W-:-:S03]  /*18bf0*/  @P4 IADD3 R11, R11, 0x1, RZ ;  /* 0x000000010b0b4810 */ /* 0x000fc60007ffe0ff */
[----:B------:R-:W-:Y:S02]  /*18c00*/  @!P2 IMAD.MOV R13, RZ, RZ, -R13 ;  /* 0x000000ffff0da224 */ /* 0x000fe400078e0a0d */
[----:B------:R-:W-:-:S03]  /*18c10*/  IMAD.MOV.U32 R4, RZ, RZ, R11 ;  /* 0x000000ffff047224 */ /* 0x000fc600078e000b */
[----:B------:R-:W-:Y:S02]  /*18c20*/  SEL R11, R9, R13, !P1 ;  /* 0x0000000d090b7207 */ /* 0x000fe40004800000 */
[----:B------:R-:W-:Y:S01]  /*18c30*/  @!P0 IADD3 R4, -R4, RZ, RZ ;  /* 0x000000ff04048210 */ /* 0x000fe20007ffe1ff */
[----:B------:R-:W3:Y:S02]  /*18c40*/  LD.E.64 R12, [R6.64+0x38] ;  /* 0x00003804060c7980 */ /* 0x000ee4000c101b00 */
[----:B------:R-:W-:Y:S01]  /*18c50*/  IMAD.WIDE R20, R11, 0x4, R236 ;  /* 0x000000040b147825 */ /* 0x000fe200078e02ec */
[----:B------:R-:W-:-:S04]  /*18c60*/  SEL R4, R9, R4, !P1 ;  /* 0x0000000409047207 */ /* 0x000fc80004800000 */
[----:B------:R-:W4:Y:S01]  /*18c70*/  LD.E R9, [R20.64] ;  /* 0x0000000414097980 */ /* 0x000f22000c101900 */
[----:B------:R-:W-:-:S05]  /*18c80*/  IMAD.WIDE R18, R4, 0x4, R236 ;  /* 0x0000000404127825 */ /* 0x000fca00078e02ec */
        /* <DEDUP_REMOVED lines=15> */
.L_x_2716:
[----:B------:R-:W2:Y:S02]  /*18d80*/  LD.E R8, [R6.64+0x38] ;  /* 0x0000380406087980 */ /* 0x000ea4000c101900 */
[----:B--2---:R-:W-:-:S04]  /*18d90*/  LEA R8, -R8, RZ, 0x7 ;  /* 0x000000ff08087211 */ /* 0x004fc800078e39ff */
[----:B------:R-:W-:Y:S02]  /*18da0*/  SHF.R.S32.HI R4, RZ, 0x1f, R8 ;  /* 0x0000001fff047819 */ /* 0x000fe40000011408 */
.L_x_2717:
[----:B------:R-:W-:Y:S05]  /*18db0*/  BSYNC B0 ;  /* 0x0000000000007941 */ /* 0x000fea0003800000 */
.L_x_2715:
[----:B------:R-:W-:Y:S01]  /*18dc0*/  IMAD.SHL.U32 R9, R134, 0x20, RZ ;  /* 0x0000002086097824 */ /* 0x000fe200078e00ff */
[----:B------:R-:W-:Y:S02]  /*18dd0*/  LEA R224, P1, R8, R224, 0x1 ;  /* 0x000000e008e07211 */ /* 0x000fe400078208ff */
[----:B------:R-:W-:Y:S02]  /*18de0*/  SHF.L.U64.HI R2, R134, 0x5, R135 ;  /* 0x0000000586027819 */ /* 0x000fe40000010287 */
[----:B------:R-:W-:Y:S01]  /*18df0*/  IADD3 R10, P0, R224, R9, RZ ;  /* 0x00000009e00a7210 */ /* 0x000fe20007f1e0ff */
[----:B------:R-:W-:Y:S01]  /*18e00*/  IMAD.MOV.U32 R20, RZ, RZ, R224 ;  /* 0x000000ffff147224 */ /* 0x000fe200078e00e0 */
        /* <DEDUP_REMOVED lines=35> */
.L_x_2714:
[----:B------:R-:W-:Y:S05]  /*19040*/  BSYNC B1 ;  /* 0x0000000000017941 */ /* 0x000fea0003800000 */
.L_x_2713:
[----:B------:R2:W3:Y:S01]  /*19050*/  LD.E R47, [R6.64+0xdc] ;  /* 0x0000dc04062f7980 */ /* 0x0004e2000c101900 */
[----:B-1----:R-:W-:-:S03]  /*19060*/  FMNMX.FTZ R9, R3, R62, !PT ;  /* 0x0000003e03097209 */ /* 0x002fc60007810000 */
        /* <DEDUP_REMOVED lines=77> */
[----:B------:R-:W-:Y:S02]  /*19540*/  FSETP.NEU.FTZ.AND P0, PT, R41, -INF , PT ;  /* 0xff8000002900780b */ /* 0x000fe40003f1d000 */
[----:B--2---:R-:W-:-:S04]  /*19550*/  FMNMX.FTZ R42, R7, R42, !PT ;  /* 0x0000002a072a7209 */ /* 0x004fc80007810000 */
[----:B------:R-:W-:Y:S01]  /*19560*/  FSETP.NEU.FTZ.AND P1, PT, R42, -INF , PT ;  /* 0xff8000002a00780b */ /* 0x000fe20003f3d000 */
[C---:B---3--:R-:W-:Y:S02]  /*19570*/  FMUL.FTZ R46, R47.reuse, R41 ;  /* 0x000000292f2e7220 */ /* 0x048fe40000410000 */
[----:B------:R-:W-:-:S03]  /*19580*/  FMUL.FTZ R58, R47, R42 ;  /* 0x0000002a2f3a7220 */ /* 0x000fc60000410000 */
[----:B------:R-:W-:Y:S02]  /*19590*/  FSEL R46, R46, RZ, P0 ;  /* 0x000000ff2e2e7208 */ /* 0x000fe40000000000 */
[----:B------:R-:W-:-:S03]  /*195a0*/  FSEL R58, R58, RZ, P1 ;  /* 0x000000ff3a3a7208 */ /* 0x000fc60000800000 */
[-C--:B------:R-:W-:Y:S02]  /*195b0*/  FFMA.FTZ R4, R0, R47.reuse, -R46 ;  /* 0x0000002f00047223 */ /* 0x080fe4000001082e */
[-C--:B------:R-:W-:Y:S01]  /*195c0*/  FFMA.FTZ R40, R5, R47.reuse, -R58 ;  /* 0x0000002f05287223 */ /* 0x080fe2000001083a */
[----:B------:R-:W-:Y:S01]  /*195d0*/  FSEL R5, R42, RZ, P1 ;  /* 0x000000ff2a057208 */ /* 0x000fe20000800000 */
[----:B------:R1:W-:Y:S01]  /*195e0*/  MUFU.EX2 R2, R4 ;  /* 0x0000000400027308 */ /* 0x0003e20000000800 */
[-CC-:B------:R-:W-:Y:S02]  /*195f0*/  FFMA.FTZ R32, R62, R47.reuse, -R46.reuse ;  /* 0x0000002f3e207223 */ /* 0x180fe4000001082e */
[-CC-:B------:R-:W-:Y:S02]  /*19600*/  FFMA.FTZ R33, R225, R47.reuse, -R46.reuse ;  /* 0x0000002fe1217223 */ /* 0x180fe4000001082e */
[-C--:B------:R-:W-:Y:S02]  /*19610*/  FFMA.FTZ R0, R238, R47.reuse, -R46 ;  /* 0x0000002fee007223 */ /* 0x080fe4000001082e */
[-CC-:B------:R-:W-:Y:S01]  /*19620*/  FFMA.FTZ R35, R193, R47.reuse, -R58.reuse ;  /* 0x0000002fc1237223 */ /* 0x180fe2000001083a */
[----:B------:R-:W2:Y:S01]  /*19630*/  MUFU.EX2 R32, R32 ;  /* 0x0000002000207308 */ /* 0x000ea20000000800 */
[----:B------:R-:W-:-:S02]  /*19640*/  FFMA.FTZ R34, R195, R47, -R58 ;  /* 0x0000002fc3227223 */ /* 0x000fc4000001083a */
[-CC-:B------:R-:W-:Y:S02]  /*19650*/  FFMA.FTZ R62, R67, R47.reuse, -R58.reuse ;  /* 0x0000002f433e7223 */ /* 0x180fe4000001083a */
[-C--:B------:R-:W-:Y:S02]  /*19660*/  FFMA.FTZ R67, R65, R47.reuse, -R58 ;  /* 0x0000002f41437223 */ /* 0x080fe4000001083a */
[-CC-:B------:R-:W-:Y:S01]  /*19670*/  FFMA.FTZ R53, R53, R47.reuse, -R46.reuse ;  /* 0x0000002f35357223 */ /* 0x180fe2000001082e */
[----:B-1----:R-:W-:Y:S01]  /*19680*/  FSEL R4, R41, RZ, P0 ;  /* 0x000000ff29047208 */ /* 0x002fe20000000000 */
[----:B------:R-:W-:Y:S01]  /*19690*/  MUFU.EX2 R33, R33 ;  /* 0x0000002100217308 */ /* 0x000fe20000000800 */
[-CC-:B------:R-:W-:Y:S02]  /*196a0*/  FFMA.FTZ R60, R158, R47.reuse, -R46.reuse ;  /* 0x0000002f9e3c7223 */ /* 0x180fe4000001082e */
[----:B------:R-:W-:Y:S02]  /*196b0*/  FFMA.FTZ R57, R157, R47, -R46 ;  /* 0x0000002f9d397223 */ /* 0x000fe4000001082e */
[----:B------:R-:W-:-:S02]  /*196c0*/  FADD.FTZ R4, R3, -R4 ;  /* 0x8000000403047221 */ /* 0x000fc40000010000 */
[-CC-:B------:R-:W-:Y:S01]  /*196d0*/  FFMA.FTZ R3, R194, R47.reuse, -R58.reuse ;  /* 0x0000002fc2037223 */ /* 0x180fe2000001083a */
[----:B------:R-:W1:Y:S01]  /*196e0*/  MUFU.EX2 R0, R0 ;  /* 0x0000000000007308 */ /* 0x000e620000000800 */
[C---:B------:R-:W-:Y:S02]  /*196f0*/  FMUL.FTZ R43, R47.reuse, R4 ;  /* 0x000000042f2b7220 */ /* 0x040fe40000410000 */
[----:B------:R-:W-:Y:S01]  /*19700*/  FADD.FTZ R4, R132, -R5 ;  /* 0x8000000584047221 */ /* 0x000fe20000010000 */
[----:B--2---:R-:W-:Y:S01]  /*19710*/  F2FP.BF16.PACK_AB R5, R2, R32 ;  /* 0x000000200205723e */ /* 0x004fe200000010ff */
[-CC-:B------:R-:W-:Y:S02]  /*19720*/  FFMA.FTZ R65, R152, R47.reuse, -R58.reuse ;  /* 0x0000002f98417223 */ /* 0x180fe4000001083a */
[----:B------:R-:W-:Y:S01]  /*19730*/  FMUL.FTZ R44, R47, R4 ;  /* 0x000000042f2c7220 */ /* 0x000fe20000410000 */
[----:B------:R-:W-:Y:S01]  /*19740*/  MUFU.EX2 R40, R40 ;  /* 0x0000002800287308 */ /* 0x000fe20000000800 */
[----:B------:R-:W-:-:S02]  /*19750*/  FFMA.FTZ R64, R64, R47, -R58 ;  /* 0x0000002f40407223 */ /* 0x000fc4000001083a */
[-CC-:B------:R-:W-:Y:S02]  /*19760*/  FFMA.FTZ R66, R66, R47.reuse, -R46.reuse ;  /* 0x0000002f42427223 */ /* 0x180fe4000001082e */
[-CC-:B------:R-:W-:Y:S02]  /*19770*/  FFMA.FTZ R132, R133, R47.reuse, -R46.reuse ;  /* 0x0000002f85847223 */ /* 0x180fe4000001082e */
[--C-:B------:R-:W-:Y:S01]  /*19780*/  FFMA.FTZ R133, R138, R47, -R46.reuse ;  /* 0x0000002f8a857223 */ /* 0x100fe2000001082e */
[----:B------:R-:W2:Y:S01]  /*19790*/  MUFU.EX2 R35, R35 ;  /* 0x0000002300237308 */ /* 0x000ea20000000800 */
[----:B-1----:R-:W-:Y:S01]  /*197a0*/  F2FP.BF16.PACK_AB R7, R0, R33 ;  /* 0x000000210007723e */ /* 0x002fe200000010ff */
[-CC-:B------:R-:W-:Y:S02]  /*197b0*/  FFMA.FTZ R138, R145, R47.reuse, -R46.reuse ;  /* 0x0000002f918a7223 */ /* 0x180fe4000001082e */
[-CC-:B------:R-:W-:Y:S02]  /*197c0*/  FFMA.FTZ R145, R51, R47.reuse, -R46.reuse ;  /* 0x0000002f33917223 */ /* 0x180fe4000001082e */
[----:B------:R-:W-:-:S02]  /*197d0*/  FFMA.FTZ R152, R50, R47, -R46 ;  /* 0x0000002f32987223 */ /* 0x000fc4000001082e */
[----:B------:R-:W-:Y:S01]  /*197e0*/  MUFU.EX2 R34, R34 ;  /* 0x0000002200227308 */ /* 0x000fe20000000800 */
[-CC-:B------:R-:W-:Y:S02]  /*197f0*/  FFMA.FTZ R157, R48, R47.reuse, -R46.reuse ;  /* 0x0000002f309d7223 */ /* 0x180fe4000001082e */
[-C--:B------:R-:W-:Y:S02]  /*19800*/  FFMA.FTZ R158, R49, R47.reuse, -R46 ;  /* 0x0000002f319e7223 */ /* 0x080fe4000001082e */
[-CC-:B------:R-:W-:Y:S01]  /*19810*/  FFMA.FTZ R139, R139, R47.reuse, -R58.reuse ;  /* 0x0000002f8b8b7223 */ /* 0x180fe2000001083a */
[----:B------:R-:W-:Y:S01]  /*19820*/  LDSM.16.MT88.4 R48, [R213+0x11000] ;  /* 0x01100000d530783b */ /* 0x000fe20000004200 */
[-CC-:B------:R-:W-:Y:S01]  /*19830*/  FFMA.FTZ R140, R140, R47.reuse, -R58.reuse ;  /* 0x0000002f8c8c7223 */ /* 0x180fe2000001083a */
[----:B------:R-:W1:Y:S01]  /*19840*/  MUFU.EX2 R3, R3 ;  /* 0x0000000300037308 */ /* 0x000e620000000800 */
[----:B--2---:R-:W-:Y:S01]  /*19850*/  F2FP.BF16.PACK_AB R4, R35, R40 ;  /* 0x000000282304723e */ /* 0x004fe200000010ff */
[----:B------:R-:W-:-:S02]  /*19860*/  FFMA.FTZ R141, R141, R47, -R58 ;  /* 0x0000002f8d8d7223 */ /* 0x000fc4000001083a */
[-CC-:B------:R-:W-:Y:S02]  /*19870*/  FFMA.FTZ R144, R144, R47.reuse, -R58.reuse ;  /* 0x0000002f90907223 */ /* 0x180fe4000001083a */
[-CC-:B------:R-:W-:Y:S02]  /*19880*/  FFMA.FTZ R165, R164, R47.reuse, -R58.reuse ;  /* 0x0000002fa4a57223 */ /* 0x180fe4000001083a */
[----:B------:R-:W2:Y:S01]  /*19890*/  MUFU.EX2 R43, R43 ;  /* 0x0000002b002b7308 */ /* 0x000ea20000000800 */
[-CC-:B------:R-:W-:Y:S02]  /*198a0*/  FFMA.FTZ R160, R160, R47.reuse, -R58.reuse ;  /* 0x0000002fa0a07223 */ /* 0x180fe4000001083a */
[-CC-:B------:R-:W-:Y:S02]  /*198b0*/  FFMA.FTZ R164, R192, R47.reuse, -R58.reuse ;  /* 0x0000002fc0a47223 */ /* 0x180fe4000001083a */
[-C--:B------:R-:W-:Y:S02]  /*198c0*/  FFMA.FTZ R167, R167, R47.reuse, -R58 ;  /* 0x0000002fa7a77223 */ /* 0x080fe4000001083a */
[-CC-:B------:R-:W-:Y:S01]  /*198d0*/  FFMA.FTZ R171, R171, R47.reuse, -R46.reuse ;  /* 0x0000002fabab7223 */ /* 0x180fe2000001082e */
[----:B------:R-:W3:Y:S01]  /*198e0*/  MUFU.EX2 R44, R44 ;  /* 0x0000002c002c7308 */ /* 0x000ee20000000800 */
[----:B-1----:R-:W-:Y:S01]  /*198f0*/  F2FP.BF16.PACK_AB R6, R3, R34 ;  /* 0x000000220306723e */ /* 0x002fe200000010ff */
[----:B------:R-:W-:-:S02]  /*19900*/  FFMA.FTZ R172, R189, R47, -R46 ;  /* 0x0000002fbdac7223 */ /* 0x000fc4000001082e */
[-CC-:B------:R-:W-:Y:S02]  /*19910*/  FFMA.FTZ R173, R190, R47.reuse, -R46.reuse ;  /* 0x0000002fbead7223 */ /* 0x180fe4000001082e */
[----:B------:R-:W-:Y:S02]  /*19920*/  FFMA.FTZ R174, R191, R47, -R46 ;  /* 0x0000002fbfae7223 */ /* 0x000fe4000001082e */
[-C--:B--2---:R-:W-:Y:S01]  /*19930*/  FMUL.FTZ R130, R130, R43.reuse ;  /* 0x0000002b82827220 */ /* 0x084fe20000410000 */
[----:B------:R-:W-:Y:S01]  /*19940*/  MUFU.EX2 R53, R53 ;  /* 0x0000003500357308 */ /* 0x000fe20000000800 */
[-C--:B------:R-:W-:Y:S02]  /*19950*/  FMUL.FTZ R131, R131, R43.reuse ;  /* 0x0000002b83837220 */ /* 0x080fe40000410000 */
[-C--:B------:R-:W-:Y:S02]  /*19960*/  FMUL.FTZ R126, R126, R43.reuse ;  /* 0x0000002b7e7e7220 */ /* 0x080fe40000410000 */
[----:B------:R-:W-:-:S02]  /*19970*/  FMUL.FTZ R127, R127, R43 ;  /* 0x0000002b7f7f7220 */ /* 0x000fc40000410000 */
[-C--:B---3--:R-:W-:Y:S01]  /*19980*/  FMUL.FTZ R128, R128, R44.reuse ;  /* 0x0000002c80807220 */ /* 0x088fe20000410000 */
[----:B------:R-:W-:Y:S01]  /*19990*/  MUFU.EX2 R60, R60 ;  /* 0x0000003c003c7308 */ /* 0x000fe20000000800 */
        /* <DEDUP_REMOVED lines=20> */
[----:B------:R-:W2:Y:S01]  /*19ae0*/  MUFU.EX2 R67, R67 ;  /* 0x0000004300437308 */ /* 0x000ea20000000800 */
        /* <DEDUP_REMOVED lines=8> */
[-C--:B------:R-:W-:Y:S01]  /*19b70*/  FMUL.FTZ R86, R86, R43.reuse ;  /* 0x0000002b56567220 */ /* 0x080fe20000410000 */
[C---:B------:R-:W-:Y:S01]  /*19b80*/  HMMA.16816.F32.BF16 R76, R4.reuse, R16, R76 ;  /* 0x00000010044c723c */ /* 0x040fe2000004184c */
[-C--:B------:R-:W-:Y:S02]  /*19b90*/  FMUL.FTZ R87, R87, R43.reuse ;  /* 0x0000002b57577220 */ /* 0x080fe40000410000 */
[-C--:B------:R-:W-:Y:S01]  /*19ba0*/  FMUL.FTZ R84, R84, R44.reuse ;  /* 0x0000002c54547220 */ /* 0x080fe20000410000 */
[----:B------:R-:W4:Y:S01]  /*19bb0*/  MUFU.EX2 R64, R64 ;  /* 0x0000004000407308 */ /* 0x000f220000000800 */
[-C--:B------:R-:W-:Y:S02]  /*19bc0*/  FMUL.FTZ R85, R85, R44.reuse ;  /* 0x0000002c55557220 */ /* 0x080fe40000410000 */
[-C--:B------:R-:W-:Y:S01]  /*19bd0*/  FMUL.FTZ R90, R90, R43.reuse ;  /* 0x0000002b5a5a7220 */ /* 0x080fe20000410000 */
[----:B------:R-:W-:Y:S01]  /*19be0*/  HMMA.16816.F32.BF16 R80, R4, R18, R80 ;  /* 0x000000120450723c */ /* 0x000fe20000041850 */
[----:B------:R-:W-:Y:S01]  /*19bf0*/  FMUL.FTZ R91, R91, R43 ;  /* 0x0000002b5b5b7220 */ /* 0x000fe20000410000 */
[----:B------:R-:W5:Y:S01]  /*19c00*/  LDSM.16.MT88.4 R16, [R214+0x10000] ;  /* 0x01000000d610783b */ /* 0x000f620000004200 */
[-C--:B------:R-:W-:Y:S01]  /*19c10*/  FMUL.FTZ R88, R88, R44.reuse ;  /* 0x0000002c58587220 */ /* 0x080fe20000410000 */
[----:B------:R-:W2:Y:S01]  /*19c20*/  MUFU.EX2 R66, R66 ;  /* 0x0000004200427308 */ /* 0x000ea20000000800 */
        /* <DEDUP_REMOVED lines=36> */
[----:B------:R-:W4:Y:S01]  /*19e70*/  LDSM.16.MT88.4 R16, [R213+0xc800] ;  /* 0x00c80000d510783b */ /* 0x000f220000004200 */
[-C--:B------:R-:W-:Y:S01]  /*19e80*/  FMUL.FTZ R108, R108, R44.reuse ;  /* 0x0000002c6c6c7220 */ /* 0x080fe20000410000 */
[----:B------:R-:W-:Y:S01]  /*19e90*/  MUFU.EX2 R141, R141 ;  /* 0x0000008d008d7308 */ /* 0x000fe20000000800 */
[----:B------:R-:W-:Y:S02]  /*19ea0*/  FMUL.FTZ R109, R109, R44 ;  /* 0x0000002c6d6d7220 */ /* 0x000fe40000410000 */
[-C--:B------:R-:W-:Y:S01]  /*19eb0*/  FMUL.FTZ R118, R118, R43.reuse ;  /* 0x0000002b76767220 */ /* 0x080fe20000410000 */
[----:B-1----:R-:W-:Y:S01]  /*19ec0*/  HMMA.16816.F32.BF16 R104, R4, R12, R104 ;  /* 0x0000000c0468723c */ /* 0x002fe20000041868 */
[----:B------:R-:W-:-:S02]  /*19ed0*/  FMUL.FTZ R119, R119, R43 ;  /* 0x0000002b77777220 */ /* 0x000fc40000410000 */
[-C--:B------:R-:W-:Y:S01]  /*19ee0*/  FMUL.FTZ R116, R116, R44.reuse ;  /* 0x0000002c74747220 */ /* 0x080fe20000410000 */
[----:B------:R-:W1:Y:S01]  /*19ef0*/  MUFU.EX2 R144, R144 ;  /* 0x0000009000907308 */ /* 0x000e620000000800 */
        /* <DEDUP_REMOVED lines=9> */
[-CC-:B------:R-:W-:Y:S02]  /*19f90*/  FFMA.FTZ R175, R188, R47.reuse, -R58.reuse ;  /* 0x0000002fbcaf7223 */ /* 0x180fe4000001083a */
[-CC-:B------:R-:W-:Y:S02]  /*19fa0*/  FFMA.FTZ R170, R170, R47.reuse, -R58.reuse ;  /* 0x0000002faaaa7223 */ /* 0x180fe4000001083a */
[----:B------:R-:W-:Y:S01]  /*19fb0*/  MUFU.EX2 R152, R152 ;  /* 0x0000009800987308 */ /* 0x000fe20000000800 */
[-C--:B------:R-:W-:Y:S02]  /*19fc0*/  FFMA.FTZ R168, R168, R47.reuse, -R58 ;  /* 0x0000002fa8a87223 */ /* 0x080fe4000001083a */
[----:B------:R-:W-:Y:S01]  /*19fd0*/  HMMA.16816.F32.BF16 R112, R4, R10, R112 ;  /* 0x0000000a0470723c */ /* 0x000fe20000041870 */
[----:B------:R-:W3:Y:S01]  /*19fe0*/  LDSM.16.MT88.4 R8, [R216+0x10800] ;  /* 0x01080000d808783b */ /* 0x000ee20000004200 */
[----:B------:R-:W-:-:S02]  /*19ff0*/  FFMA.FTZ R169, R169, R47, -R46 ;  /* 0x0000002fa9a97223 */ /* 0x000fc4000001082e */
[-CC-:B------:R-:W-:Y:S01]  /*1a000*/  FFMA.FTZ R159, R159, R47.reuse, -R58.reuse ;  /* 0x0000002f9f9f7223 */ /* 0x180fe2000001083a */
[----:B------:R-:W-:Y:S01]  /*1a010*/  MUFU.EX2 R157, R157 ;  /* 0x0000009d009d7308 */ /* 0x000fe20000000800 */
[-CC-:B------:R-:W-:Y:S01]  /*1a020*/  FFMA.FTZ R156, R156, R47.reuse, -R58.reuse ;  /* 0x0000002f9c9c7223 */ /* 0x180fe2000001083a */
[----:B--2---:R-:W-:Y:S01]  /*1a030*/  F2FP.BF16.PACK_AB R4, R67, R62 ;  /* 0x0000003e4304723e */ /* 0x004fe200000010ff */
[--C-:B------:R-:W-:Y:S01]  /*1a040*/  FFMA.FTZ R155, R155, R47, -R58.reuse ;  /* 0x0000002f9b9b7223 */ /* 0x100fe2000001083a */
[----:B------:R-:W-:Y:S01]  /*1a050*/  F2FP.BF16.PACK_AB R5, R60, R53 ;  /* 0x000000353c05723e */ /* 0x000fe200000010ff */
[----:B------:R-:W-:Y:S01]  /*1a060*/  FFMA.FTZ R154, R154, R47, -R58 ;  /* 0x0000002f9a9a7223 */ /* 0x000fe2000001083a */
[----:B----4-:R-:W-:Y:S01]  /*1a070*/  F2FP.BF16.PACK_AB R6, R64, R65 ;  /* 0x000000414006723e */ /* 0x010fe200000010ff */
[--C-:B------:R-:W-:Y:S01]  /*1a080*/  FFMA.FTZ R153, R153, R47, -R46.reuse ;  /* 0x0000002f99997223 */ /* 0x100fe2000001082e */
[----:B------:R-:W-:Y:S01]  /*1a090*/  F2FP.BF16.PACK_AB R7, R66, R57 ;  /* 0x000000394207723e */ /* 0x000fe200000010ff */
[----:B------:R-:W-:Y:S01]  /*1a0a0*/  MUFU.EX2 R158, R158 ;  /* 0x0000009e009e7308 */ /* 0x000fe20000000800 */
[----:B------:R-:W-:-:S02]  /*1a0b0*/  FFMA.FTZ R151, R151, R47, -R46 ;  /* 0x0000002f97977223 */ /* 0x000fc4000001082e */
[-CC-:B------:R-:W-:Y:S02]  /*1a0c0*/  FFMA.FTZ R150, R150, R47.reuse, -R46.reuse ;  /* 0x0000002f96967223 */ /* 0x180fe4000001082e */
[-C--:B------:R-:W-:Y:S01]  /*1a0d0*/  FFMA.FTZ R149, R149, R47.reuse, -R46 ;  /* 0x0000002f95957223 */ /* 0x080fe2000001082e */
[C---:B------:R-:W-:Y:S01]  /*1a0e0*/  HMMA.16816.F32.BF16 R68, R4.reuse, R20, R68 ;  /* 0x000000140444723c */ /* 0x040fe20000041844 */
[-CC-:B------:R-:W-:Y:S01]  /*1a0f0*/  FFMA.FTZ R148, R148, R47.reuse, -R58.reuse ;  /* 0x0000002f94947223 */ /* 0x180fe2000001083a */
[----:B------:R-:W-:Y:S01]  /*1a100*/  MUFU.EX2 R160, R160 ;  /* 0x000000a000a07308 */ /* 0x000fe20000000800 */
[-CC-:B------:R-:W-:Y:S02]  /*1a110*/  FFMA.FTZ R147, R147, R47.reuse, -R58.reuse ;  /* 0x0000002f93937223 */ /* 0x180fe4000001083a */
[-C--:B------:R-:W-:Y:S02]  /*1a120*/  FFMA.FTZ R146, R146, R47.reuse, -R58 ;  /* 0x0000002f92927223 */ /* 0x080fe4000001083a */
[----:B------:R-:W-:Y:S01]  /*1a130*/  FFMA.FTZ R143, R143, R47, -R46 ;  /* 0x0000002f8f8f7223 */ /* 0x000fe2000001082e */
[----:B------:R-:W-:Y:S01]  /*1a140*/  HMMA.16816.F32.BF16 R72, R4, R22, R72 ;  /* 0x000000160448723c */ /* 0x000fe20000041848 */
[----:B------:R-:W2:Y:S01]  /*1a150*/  LDSM.16.MT88.4 R20, [R212+0x10800] ;  /* 0x01080000d414783b */ /* 0x000ea20000004200 */
[----:B------:R-:W4:Y:S01]  /*1a160*/  MUFU.EX2 R165, R165 ;  /* 0x000000a500a57308 */ /* 0x000f220000000800 */
[----:B------:R-:W-:-:S02]  /*1a170*/  FFMA.FTZ R43, R245, R43, R32 ;  /* 0x0000002bf52b7223 */ /* 0x000fc40000010020 */
[----:B------:R-:W-:Y:S02]  /*1a180*/  FFMA.FTZ R40, R243, R44, R40 ;  /* 0x0000002cf3287223 */ /* 0x000fe40000010028 */
[----:B------:R-:W-:Y:S01]  /*1a190*/  FADD.FTZ R2, R2, R43 ;  /* 0x0000002b02027221 */ /* 0x000fe20000010000 */
[C---:B------:R-:W-:Y:S01]  /*1a1a0*/  HMMA.16816.F32.BF16 R76, R4.reuse, R16, R76 ;  /* 0x00000010044c723c */ /* 0x040fe2000004184c */
[----:B------:R-:W-:Y:S01]  /*1a1b0*/  FADD.FTZ R35, R35, R40 ;  /* 0x0000002823237221 */ /* 0x000fe20000010000 */
[----:B------:R-:W-:Y:S01]  /*1a1c0*/  MUFU.EX2 R164, R164 ;  /* 0x000000a400a47308 */ /* 0x000fe20000000800 */
[----:B------:R-:W-:Y:S02]  /*1a1d0*/  FADD.FTZ R33, R33, R2 ;  /* 0x0000000221217221 */ /* 0x000fe40000010000 */
[----:B------:R-:W-:Y:S02]  /*1a1e0*/  FADD.FTZ R34, R34, R35 ;  /* 0x0000002322227221 */ /* 0x000fe40000010000 */
[----:B------:R-:W-:Y:S01]  /*1a1f0*/  FADD.FTZ R0, R0, R33 ;  /* 0x0000002100007221 */ /* 0x000fe20000010000 */
[----:B------:R-:W-:Y:S01]  /*1a200*/  HMMA.16816.F32.BF16 R80, R4, R18, R80 ;  /* 0x000000120450723c */ /* 0x000fe20000041850 */
[----:B------:R-:W2:Y:S01]  /*1a210*/  LDSM.16.MT88.4 R16, [R214+0xd000] ;  /* 0x00d00000d610783b */ /* 0x000ea20000004200 */
[----:B------:R-:W2:Y:S01]  /*1a220*/  MUFU.EX2 R167, R167 ;  /* 0x000000a700a77308 */ /* 0x000ea20000000800 */
        /* <DEDUP_REMOVED lines=15> */
[----:B------:R-:W-:Y:S06]  /*1a320*/  MUFU.EX2 R173, R173 ;  /* 0x000000ad00ad7308 */ /* 0x000fec0000000800 */
[C---:B------:R-:W-:Y:S01]  /*1a330*/  HMMA.16816.F32.BF16 R96, R4.reuse, R10, R96 ;  /* 0x0000000a0460723c */ /* 0x040fe20000041860 */
[----:B------:R-:W3:Y:S01]  /*1a340*/  LDSM.16.MT88.4 R8, [R212+0xd000] ;  /* 0x00d00000d408783b */ /* 0x000ee20000004200 */
[----:B------:R-:W-:Y:S06]  /*1a350*/  MUFU.EX2 R174, R174 ;  /* 0x000000ae00ae7308 */ /* 0x000fec0000000800 */
[C---:B------:R-:W-:Y:S02]  /*1a360*/  HMMA.16816.F32.BF16 R100, R4.reuse, R36, R100 ;  /* 0x000000240464723c */ /* 0x040fe40000041864 */
[----:B------:R-:W1:Y:S06]  /*1a370*/  MUFU.EX2 R175, R175 ;  /* 0x000000af00af7308 */ /* 0x000e6c0000000800 */
        /* <DEDUP_REMOVED lines=26> */
[----:B------:R-:W-:Y:S01]  /*1a520*/  FADD.FTZ R133, R133, R132 ;  /* 0x0000008485857221 */ /* 0x000fe20000010000 */
[----:B------:R-:W-:Y:S01]  /*1a530*/  MOV R132, R42 ;  /* 0x0000002a00847202 */ /* 0x000fe20000000f00 */
[----:B------:R-:W-:Y:S01]  /*1a540*/  MUFU.EX2 R150, R150 ;  /* 0x0000009600967308 */ /* 0x000fe20000000800 */
        /* <DEDUP_REMOVED lines=8> */
[----:B------:R-:W-:Y:S02]  /*1a5d0*/  MUFU.EX2 R148, R148 ;  /* 0x0000009400947308 */ /* 0x000fe40000000800 */
[C---:B-1----:R-:W-:Y:S06]  /*1a5e0*/  HMMA.16816.F32.BF16 R76, R4.reuse, R12, R76 ;  /* 0x0000000c044c723c */ /* 0x042fec000004184c */
[----:B------:R-:W-:Y:S02]  /*1a5f0*/  MUFU.EX2 R147, R147 ;  /* 0x0000009300937308 */ /* 0x000fe40000000800 */
[C---:B------:R-:W-:Y:S01]  /*1a600*/  HMMA.16816.F32.BF16 R80, R4.reuse, R14, R80 ;  /* 0x0000000e0450723c */ /* 0x040fe20000041850 */
[----:B------:R-:W1:Y:S05]  /*1a610*/  LDSM.16.MT88.4 R12, [R213+0xd800] ;  /* 0x00d80000d50c783b */ /* 0x000e6a0000004200 */
[----:B------:R-:W-:Y:S02]  /*1a620*/  MUFU.EX2 R146, R146 ;  /* 0x0000009200927308 */ /* 0x000fe40000000800 */
[C---:B---3--:R-:W-:Y:S08]  /*1a630*/  HMMA.16816.F32.BF16 R84, R4.reuse, R8, R84 ;  /* 0x000000080454723c */ /* 0x048ff00000041854 */
[C---:B------:R-:W-:Y:S01]  /*1a640*/  HMMA.16816.F32.BF16 R88, R4.reuse, R10, R88 ;  /* 0x0000000a0458723c */ /* 0x040fe20000041858 */
[----:B------:R-:W3:Y:S07]  /*1a650*/  LDSM.16.MT88.4 R8, [R212+0xd800] ;  /* 0x00d80000d408783b */ /* 0x000eee0000004200 */
[C---:B------:R-:W-:Y:S08]  /*1a660*/  HMMA.16816.F32.BF16 R104, R4.reuse, R48, R104 ;  /* 0x000000300468723c */ /* 0x040ff00000041868 */
[C---:B------:R-:W-:Y:S01]  /*1a670*/  HMMA.16816.F32.BF16 R108, R4.reuse, R50, R108 ;  /* 0x00000032046c723c */ /* 0x040fe2000004186c */
[----:B------:R-:W1:Y:S07]  /*1a680*/  LDSM.16.MT88.4 R48, [R214+0x11800] ;  /* 0x01180000d630783b */ /* 0x000e6e0000004200 */
[C---:B------:R-:W-:Y:S08]  /*1a690*/  HMMA.16816.F32.BF16 R100, R4.reuse, R36, R100 ;  /* 0x000000240464723c */ /* 0x040ff00000041864 */
[C---:B------:R-:W-:Y:S08]  /*1a6a0*/  HMMA.16816.F32.BF16 R128, R4.reuse, R24, R128 ;  /* 0x000000180480723c */ /* 0x040ff00000041880 */
        /* <DEDUP_REMOVED lines=9> */
[----:B------:R-:W2:Y:S06]  /*1a740*/  LDSM.16.MT88.4 R28, [R212+0x11800] ;  /* 0x01180000d41c783b */ /* 0x000eac0000004200 */
[----:B----4-:R-:W-:Y:S01]  /*1a750*/  F2FP.BF16.PACK_AB R4, R165, R160 ;  /* 0x000000a0a504723e */ /* 0x010fe200000010ff */
        /* <DEDUP_REMOVED lines=11> */
[----:B------:R-:W-:Y:S02]  /*1a810*/  FADD.FTZ R171, R171, R158 ;  /* 0x0000009eabab7221 */ /* 0x000fe40000010000 */
[----:B------:R-:W-:-:S03]  /*1a820*/  FADD.FTZ R3, R175, R0 ;  /* 0x00000000af037221 */ /* 0x000fc60000010000 */
[----:B------:R-:W-:Y:S01]  /*1a830*/  HMMA.16816.F32.BF16 R72, R4, R18, R72 ;  /* 0x000000120448723c */ /* 0x000fe20000041848 */
[----:B------:R-:W4:Y:S01]  /*1a840*/  LDSM.16.MT88.4 R16, [R214+0xe000] ;  /* 0x00e00000d610783b */ /* 0x000f220000004200 */
[----:B------:R-:W-:-:S04]  /*1a850*/  FADD.FTZ R3, R170, R3 ;  /* 0x00000003aa037221 */ /* 0x000fc80000010000 */
[----:B------:R-:W-:Y:S02]  /*1a860*/  FADD.FTZ R0, R168, R3 ;  /* 0x00000003a8007221 */ /* 0x000fe40000010000 */
[C---:B-1----:R-:W-:Y:S08]  /*1a870*/  HMMA.16816.F32.BF16 R76, R4.reuse, R12, R76 ;  /* 0x0000000c044c723c */ /* 0x042ff0000004184c */
[C---:B------:R-:W-:Y:S01]  /*1a880*/  HMMA.16816.F32.BF16 R80, R4.reuse, R14, R80 ;  /* 0x0000000e0450723c */ /* 0x040fe20000041850 */
[----:B------:R-:W1:Y:S07]  /*1a890*/  LDSM.16.MT88.4 R12, [R213+0xe000] ;  /* 0x00e00000d50c783b */ /* 0x000e6e0000004200 */
[C---:B---3--:R-:W-:Y:S08]  /*1a8a0*/  HMMA.16816.F32.BF16 R84, R4.reuse, R8, R84 ;  /* 0x000000080454723c */ /* 0x048ff00000041854 */
[C---:B------:R-:W-:Y:S01]  /*1a8b0*/  HMMA.16816.F32.BF16 R88, R4.reuse, R10, R88 ;  /* 0x0000000a0458723c */ /* 0x040fe20000041858 */
[----:B------:R-:W3:Y:S07]  /*1a8c0*/  LDSM.16.MT88.4 R8, [R212+0xe000] ;  /* 0x00e00000d408783b */ /* 0x000eee0000004200 */
[C---:B------:R-:W-:Y:S07]  /*1a8d0*/  HMMA.16816.F32.BF16 R100, R4.reuse, R48, R100 ;  /* 0x000000300464723c */ /* 0x040fee0000041864 */
[-C--:B------:R-:W-:Y:S01]  /*1a8e0*/  FFMA.FTZ R49, R166, R47.reuse, -R58 ;  /* 0x0000002fa6317223 */ /* 0x080fe2000001083a */
[----:B------:R-:W-:Y:S01]  /*1a8f0*/  HMMA.16816.F32.BF16 R120, R4, R50, R120 ;  /* 0x000000320478723c */ /* 0x000fe20000041878 */
[----:B------:R-:W-:Y:S01]  /*1a900*/  MUFU.EX2 R51, R169 ;  /* 0x000000a900337308 */ /* 0x000fe20000000800 */
[----:B------:R-:W-:-:S02]  /*1a910*/  FFMA.FTZ R48, R163, R47, -R46 ;  /* 0x0000002fa3307223 */ /* 0x000fc4000001082e */
[----:B------:R-:W-:-:S03]  /*1a920*/  FFMA.FTZ R163, R162, R47, -R46 ;  /* 0x0000002fa2a37223 */ /* 0x000fc6000001082e */
[-C--:B------:R-:W-:Y:S01]  /*1a930*/  FFMA.FTZ R50, R161, R47.reuse, -R46 ;  /* 0x0000002fa1327223 */ /* 0x080fe2000001082e */
[----:B------:R-:W-:Y:S01]  /*1a940*/  HMMA.16816.F32.BF16 R128, R4, R24, R128 ;  /* 0x000000180480723c */ /* 0x000fe20000041880 */
[----:B------:R-:W5:Y:S01]  /*1a950*/  MUFU.EX2 R49, R49 ;  /* 0x0000003100317308 */ /* 0x000f620000000800 */
[----:B------:R-:W-:-:S06]  /*1a960*/  FFMA.FTZ R161, R142, R47, -R58 ;  /* 0x0000002f8ea17223 */ /* 0x000fcc000001083a */
[C---:B------:R-:W-:Y:S01]  /*1a970*/  HMMA.16816.F32.BF16 R124, R4.reuse, R26, R124 ;  /* 0x0000001a047c723c */ /* 0x040fe2000004187c */
[----:B------:R-:W1:Y:S01]  /*1a980*/  LDSM.16.MT88.4 R24, [R216+0xe000] ;  /* 0x00e00000d818783b */ /* 0x000e620000004200 */
[----:B------:R-:W-:Y:S06]  /*1a990*/  MUFU.EX2 R48, R48 ;  /* 0x0000003000307308 */ /* 0x000fec0000000800 */
[C---:B--2---:R-:W-:Y:S01]  /*1a9a0*/  HMMA.16816.F32.BF16 R92, R4.reuse, R20, R92 ;  /* 0x00000014045c723c */ /* 0x044fe2000004185c */
[----:B-----5:R-:W-:Y:S01]  /*1a9b0*/  FADD.FTZ R0, R49, R0 ;  /* 0x0000000031007221 */ /* 0x020fe20000010000 */
[----:B------:R-:W2:Y:S06]  /*1a9c0*/  MUFU.EX2 R163, R163 ;  /* 0x000000a300a37308 */ /* 0x000eac0000000800 */
[C---:B------:R-:W-:Y:S01]  /*1a9d0*/  HMMA.16816.F32.BF16 R96, R4.reuse, R22, R96 ;  /* 0x000000160460723c */ /* 0x040fe20000041860 */
[----:B------:R-:W5:Y:S01]  /*1a9e0*/  LDSM.16.MT88.4 R20, [R216+0x12000] ;  /* 0x01200000d814783b */ /* 0x000f620000004200 */
[----:B------:R-:W1:Y:S06]  /*1a9f0*/  MUFU.EX2 R50, R50 ;  /* 0x0000003200327308 */ /* 0x000e6c0000000800 */
[C---:B------:R-:W-:Y:S02]  /*1aa00*/  HMMA.16816.F32.BF16 R104, R4.reuse, R36, R104 ;  /* 0x000000240468723c */ /* 0x040fe40000041868 */
[----:B------:R-:W1:Y:S06]  /*1aa10*/  MUFU.EX2 R161, R161 ;  /* 0x000000a100a17308 */ /* 0x000e6c0000000800 */
[C---:B------:R-:W-:Y:S01]  /*1aa20*/  HMMA.16816.F32.BF16 R108, R4.reuse, R38, R108 ;  /* 0x00000026046c723c */ /* 0x040fe2000004186c */
[----:B------:R-:W-:Y:S07]  /*1aa30*/  LDSM.16.MT88.4 R36, [R213+0x12800] ;  /* 0x01280000d524783b */ /* 0x000fee0000004200 */
        /* <DEDUP_REMOVED lines=23> */
[C---:B-----5:R-:W-:Y:S08]  /*1abb0*/  HMMA.16816.F32.BF16 R92, R4.reuse, R20, R92 ;  /* 0x00000014045c723c */ /* 0x060ff0000004185c */
[C---:B------:R-:W-:Y:S01]  /*1abc0*/  HMMA.16816.F32.BF16 R96, R4.reuse, R22, R96 ;  /* 0x000000160460723c */ /* 0x040fe20000041860 */
[----:B------:R-:W-:Y:S07]  /*1abd0*/  LDSM.16.MT88.4 R20, [R213+0xe800] ;  /* 0x00e80000d514783b */ /* 0x000fee0000004200 */
[C---:B--2---:R-:W-:Y:S08]  /*1abe0*/  HMMA.16816.F32.BF16 R100, R4.reuse, R28, R100 ;  /* 0x0000001c0464723c */ /* 0x044ff00000041864 */
[C---:B------:R-:W-:Y:S01]  /*1abf0*/  HMMA.16816.F32.BF16 R120, R4.reuse, R30, R120 ;  /* 0x0000001e0478723c */ /* 0x040fe20000041878 */
[----:B------:R-:W-:Y:S07]  /*1ac00*/  LDSM.16.MT88.4 R28, [R216+0xf000] ;  /* 0x00f00000d81c783b */ /* 0x000fee0000004200 */
[C---:B----4-:R-:W-:Y:S08]  /*1ac10*/  HMMA.16816.F32.BF16 R104, R4.reuse, R16, R104 ;  /* 0x000000100468723c */ /* 0x050ff00000041868 */
        /* <DEDUP_REMOVED lines=35> */
[C---:B------:R-:W-:Y:S01]  /*1ae50*/  HMMA.16816.F32.BF16 R124, R4.reuse, R26, R124 ;  /* 0x0000001a047c723c */ /* 0x040fe2000004187c */
[----:B------:R-:W1:Y:S07]  /*1ae60*/  LDSM.16.MT88.4 R24, [R214+0xf000] ;  /* 0x00f00000d618783b */ /* 0x000e6e0000004200 */
[C---:B------:R-:W-:Y:S08]  /*1ae70*/  HMMA.16816.F32.BF16 R108, R4.reuse, R38, R108 ;  /* 0x00000026046c723c */ /* 0x040ff0000004186c */
        /* <DEDUP_REMOVED lines=38> */
[----:B--2---:R-:W-:Y:S01]  /*1b0e0*/  HMMA.16816.F32.BF16 R100, R4, R16, R100 ;  /* 0x000000100464723c */ /* 0x004fe20000041864 */
[----:B------:R-:W-:-:S04]  /*1b0f0*/  FFMA.FTZ R27, R55, R47, -R58 ;  /* 0x0000002f371b7223 */ /* 0x000fc8000001083a */
[----:B------:R-:W-:Y:S03]  /*1b100*/  MUFU.EX2 R25, R25 ;  /* 0x0000001900197308 */ /* 0x000fe60000000800 */
[C---:B------:R-:W-:Y:S01]  /*1b110*/  HMMA.16816.F32.BF16 R120, R4.reuse, R18, R120 ;  /* 0x000000120478723c */ /* 0x040fe20000041878 */
[----:B------:R-:W2:Y:S04]  /*1b120*/  LDSM.16.MT88.4 R16, [R214+0xf800] ;  /* 0x00f80000d610783b */ /* 0x000ea80000004200 */
        /* <DEDUP_REMOVED lines=9> */
[----:B------:R-:W2:Y:S06]  /*1b1c0*/  LDSM.16.MT88.4 R8, [R212+0xf800] ;  /* 0x00f80000d408783b */ /* 0x000eac0000004200 */
        /* <DEDUP_REMOVED lines=33> */
.L_x_2709:
[----:B------:R-:W-:-:S13]  /*1b3e0*/  ISETP.GE.AND P0, PT, R235, 0x1, PT ;  /* 0x00000001eb00780c */ /* 0x000fda0003f06270 */
[----:B------:R-:W-:Y:S05]  /*1b3f0*/  @!P0 BRA `(.L_x_2718) ;  /* 0x00003f4000008947 */ /* 0x000fea0003800000 */
[----:B------:R-:W-:Y:S01]  /*1b400*/  SHF.L.U64.HI R240, R134, 0x5, R135 ;  /* 0x0000000586f07819 */ /* 0x000fe20000010287 */
[C---:B------:R-:W-:Y:S01]  /*1b410*/  IMAD.SHL.U32 R239, R136.reuse, 0x20, RZ ;  /* 0x0000002088ef7824 */ /* 0x040fe200078e00ff */
[----:B------:R-:W-:Y:S01]  /*1b420*/  SHF.L.U64.HI R238, R136, 0x5, R137 ;  /* 0x0000000588ee7819 */ /* 0x000fe20000010289 */
[----:B------:R-:W-:Y:S01]  /*1b430*/  IMAD.SHL.U32 R241, R134, 0x20, RZ ;  /* 0x0000002086f17824 */ /* 0x000fe200078e00ff */
[----:B------:R-:W-:Y:S01]  /*1b440*/  MOV R0, R3 ;  /* 0x0000000300007202 */ /* 0x000fe20000000f00 */
[----:B------:R-:W-:Y:S02]  /*1b450*/  IMAD.MOV.U32 R135, RZ, RZ, R132 ;  /* 0x000000ffff877224 */ /* 0x000fe400078e0084 */
.L_x_2727:
        /* <DEDUP_REMOVED lines=73> */
.L_x_2720:
[----:B------:R-:W-:Y:S02]  /*1b8f0*/  ULDC.64 UR4, c[0x0][0x118] ;  /* 0x0000460000047ab9 */ /* 0x000fe40000000a00 */
[----:B------:R-:W2:Y:S02]  /*1b900*/  LD.E R10, [R2.64+0x40] ;  /* 0x00004004020a7980 */ /* 0x000ea4000c101900 */
[----:B--2---:R-:W-:Y:S04]  /*1b910*/  LEA R10, -R10, RZ, 0x7 ;  /* 0x000000ff0a0a7211 */ /* 0x004fe800078e39ff */
[----:B------:R-:W-:Y:S02]  /*1b920*/  SHF.R.S32.HI R7, RZ, 0x1f, R10 ;  /* 0x0000001fff077819 */ /* 0x000fe4000001140a */
.L_x_2721:
[----:B------:R-:W-:Y:S05]  /*1b930*/  BSYNC B0 ;  /* 0x0000000000007941 */ /* 0x000fea0003800000 */
.L_x_2719:
[C---:B------:R-:W-:Y:S01]  /*1b940*/  LEA R226, P0, R10.reuse, R226, 0x1 ;  /* 0x000000e20ae27211 */ /* 0x040fe200078008ff */
[----:B------:R-:W-:Y:S01]  /*1b950*/  ULDC.64 UR4, c[0x0][0x118] ;  /* 0x0000460000047ab9 */ /* 0x000fe20000000a00 */
[----:B------:R-:W-:Y:S02]  /*1b960*/  BSSY B1, `(.L_x_2722) ;  /* 0x0000161000017945 */ /* 0x000fe40003800000 */
[----:B------:R-:W-:Y:S02]  /*1b970*/  LEA.HI.X R227, R10, R227, R7, 0x1, P0 ;  /* 0x000000e30ae37211 */ /* 0x000fe400000f0c07 */
[-C--:B------:R-:W-:Y:S03]  /*1b980*/  IADD3 R10, P0, R226, R239.reuse, RZ ;  /* 0x000000efe20a7210 */ /* 0x080fe60007f1e0ff */
[----:B------:R-:W-:Y:S01]  /*1b990*/  @!PT LDS RZ, [RZ] ;  /* 0x00000000fffff984 */ /* 0x000fe20000000800 */
[----:B------:R-:W-:Y:S01]  /*1b9a0*/  @!PT LDS RZ, [RZ] ;  /* 0x00000000fffff984 */ /* 0x000fe20000000800 */
[----:B------:R-:W-:Y:S01]  /*1b9b0*/  @!PT LDS RZ, [RZ] ;  /* 0x00000000fffff984 */ /* 0x000fe20000000800 */
[----:B------:R1:W-:Y:S02]  /*1b9c0*/  LDGSTS.E.BYPASS.LTC128B.128 [R233+0xc000], [R226.64] ;  /* 0x0c000000e2e97fae */ /* 0x0003e4000b901d44 */
[--C-:B------:R-:W-:Y:S01]  /*1b9d0*/  IMAD.X R11, R227, 0x1, R238.reuse, P0 ;  /* 0x00000001e30b7824 */ /* 0x100fe200000e06ee */
[-C--:B------:R-:W-:Y:S02]  /*1b9e0*/  IADD3 R8, P0, R10, R239.reuse, RZ ;  /* 0x000000ef0a087210 */ /* 0x080fe40007f1e0ff */
[----:B------:R1:W-:Y:S03]  /*1b9f0*/  LDGSTS.E.BYPASS.LTC128B.128 [R233+0x10000], [R226.64+0x80] ;  /* 0x10000080e2e97fae */ /* 0x0003e6000b901d44 */
[--C-:B------:R-:W-:Y:S01]  /*1ba00*/  IMAD.X R9, R11, 0x1, R238.reuse, P0 ;  /* 0x000000010b097824 */ /* 0x100fe200000e06ee */
[-C--:B------:R-:W-:Y:S01]  /*1ba10*/  IADD3 R14, P0, R8, R239.reuse, RZ ;  /* 0x000000ef080e7210 */ /* 0x080fe20007f1e0ff */
[----:B------:R2:W-:Y:S04]  /*1ba20*/  LDGSTS.E.BYPASS.LTC128B.128 [R233+0xc800], [R10.64] ;  /* 0x0c8000000ae97fae */ /* 0x0005e8000b901d44 */
[--C-:B------:R-:W-:Y:S01]  /*1ba30*/  IMAD.X R15, R9, 0x1, R238.reuse, P0 ;  /* 0x00000001090f7824 */ /* 0x100fe200000e06ee */
[----:B------:R2:W-:Y:S01]  /*1ba40*/  LDGSTS.E.BYPASS.LTC128B.128 [R233+0x10800], [R10.64+0x80] ;  /* 0x108000800ae97fae */ /* 0x0005e2000b901d44 */
[-C--:B------:R-:W-:Y:S04]  /*1ba50*/  IADD3 R6, P0, R14, R239.reuse, RZ ;  /* 0x000000ef0e067210 */ /* 0x080fe80007f1e0ff */
[----:B------:R2:W-:Y:S01]  /*1ba60*/  LDGSTS.E.BYPASS.LTC128B.128 [R233+0xd000], [R8.64] ;  /* 0x0d00000008e97fae */ /* 0x0005e2000b901d44 */
[--C-:B------:R-:W-:Y:S01]  /*1ba70*/  IMAD.X R7, R15, 0x1, R238.reuse, P0 ;  /* 0x000000010f077824 */ /* 0x100fe200000e06ee */
[-C--:B------:R-:W-:Y:S03]  /*1ba80*/  IADD3 R4, P0, R6, R239.reuse, RZ ;  /* 0x000000ef06047210 */ /* 0x080fe60007f1e0ff */
[----:B------:R2:W-:Y:S02]  /*1ba90*/  LDGSTS.E.BYPASS.LTC128B.128 [R233+0x11000], [R8.64+0x80] ;  /* 0x1100008008e97fae */ /* 0x0005e4000b901d44 */
[--C-:B------:R-:W-:Y:S01]  /*1baa0*/  IMAD.X R5, R7, 0x1, R238.reuse, P0 ;  /* 0x0000000107057824 */ /* 0x100fe200000e06ee */
[-C--:B------:R-:W-:Y:S02]  /*1bab0*/  IADD3 R12, P0, R4, R239.reuse, RZ ;  /* 0x000000ef040c7210 */ /* 0x080fe40007f1e0ff */
[----:B------:R3:W-:Y:S03]  /*1bac0*/  LDGSTS.E.BYPASS.LTC128B.128 [R233+0xd800], [R14.64] ;  /* 0x0d8000000ee97fae */ /* 0x0007e6000b901d44 */
[--C-:B------:R-:W-:Y:S01]  /*1bad0*/  IMAD.X R13, R5, 0x1, R238.reuse, P0 ;  /* 0x00000001050d7824 */ /* 0x100fe200000e06ee */
[----:B------:R-:W-:Y:S01]  /*1bae0*/  IADD3 R20, P0, R12, R239, RZ ;  /* 0x000000ef0c147210 */ /* 0x000fe20007f1e0ff */
[----:B------:R3:W-:Y:S04]  /*1baf0*/  LDGSTS.E.BYPASS.LTC128B.128 [R233+0x11800], [R14.64+0x80] ;  /* 0x118000800ee97fae */ /* 0x0007e8000b901d44 */
[----:B------:R-:W-:Y:S01]  /*1bb00*/  IMAD.X R21, R13, 0x1, R238, P0 ;  /* 0x000000010d157824 */ /* 0x000fe200000e06ee */
[----:B------:R4:W-:Y:S01]  /*1bb10*/  LDGSTS.E.BYPASS.LTC128B.128 [R233+0xe000], [R6.64] ;  /* 0x0e00000006e97fae */ /* 0x0009e2000b901d44 */
[----:B------:R-:W-:Y:S04]  /*1bb20*/  ISETP.GE.AND P0, PT, R235, 0x2, PT ;  /* 0x00000002eb00780c */ /* 0x000fe80003f06270 */
        /* <DEDUP_REMOVED lines=8> */
[----:B--2---:R-:W4:Y:S05]  /*1bbb0*/  LDSM.16.M88.4 R8, [R221+0x4000] ;  /* 0x00400000dd08783b */ /* 0x004f2a0000000200 */
[----:B------:R-:W3:Y:S05]  /*1bbc0*/  LDSM.16.M88.4 R16, [R221+0x4800] ;  /* 0x00480000dd10783b */ /* 0x000eea0000000200 */
[----:B------:R-:W5:Y:S05]  /*1bbd0*/  LDSM.16.M88.4 R24, [R221+0x5000] ;  /* 0x00500000dd18783b */ /* 0x000f6a0000000200 */
[----:B------:R-:W0:Y:S05]  /*1bbe0*/  LDGDEPBAR ;  /* 0x00000000000079af */ /* 0x000e2a0000000000 */
[----:B------:R-:W2:Y:S05]  /*1bbf0*/  LDSM.16.M88.4 R32, [R221+0x5800] ;  /* 0x00580000dd20783b */ /* 0x000eaa0000000200 */
[----:B------:R-:W1:Y:S05]  /*1bc00*/  LDSM.16.M88.4 R40, [R221+0x6000] ;  /* 0x00600000dd28783b */ /* 0x000e6a0000000200 */
[----:B------:R-:W1:Y:S05]  /*1bc10*/  LDSM.16.M88.4 R48, [R221+0x6800] ;  /* 0x00680000dd30783b */ /* 0x000e6a0000000200 */
[----:B------:R-:W1:Y:S01]  /*1bc20*/  LDSM.16.M88.4 R56, [R221+0x7000] ;  /* 0x00700000dd38783b */ /* 0x000e620000000200 */
[C---:B----4-:R-:W-:Y:S04]  /*1bc30*/  HMMA.16816.F32.BF16 R4, R64.reuse, R8, RZ ;  /* 0x000000084004723c */ /* 0x050fe800000418ff */
[----:B------:R-:W4:Y:S05]  /*1bc40*/  LDSM.16.M88.4 R136, [R221+0x7800] ;  /* 0x00780000dd88783b */ /* 0x000f2a0000000200 */
[----:B------:R-:W-:Y:S01]  /*1bc50*/  LDSM.16.M88.4 R140, [R220] ;  /* 0x00000000dc8c783b */ /* 0x000fe20000000200 */
[C---:B------:R-:W-:Y:S04]  /*1bc60*/  HMMA.16816.F32.BF16 R8, R64.reuse, R10, RZ ;  /* 0x0000000a4008723c */ /* 0x040fe800000418ff */
[----:B------:R-:W1:Y:S04]  /*1bc70*/  LDSM.16.M88.4 R144, [R219] ;  /* 0x00000000db90783b */ /* 0x000e680000000200 */
[C---:B---3--:R-:W-:Y:S01]  /*1bc80*/  HMMA.16816.F32.BF16 R12, R64.reuse, R16, RZ ;  /* 0x00000010400c723c */ /* 0x048fe200000418ff */
[----:B------:R-:W3:Y:S05]  /*1bc90*/  LDSM.16.M88.4 R148, [R211] ;  /* 0x00000000d394783b */ /* 0x000eea0000000200 */
[----:B------:R-:W1:Y:S02]  /*1bca0*/  LDSM.16.M88.4 R152, [R210] ;  /* 0x00000000d298783b */ /* 0x000e640000000200 */
[C---:B------:R-:W-:Y:S03]  /*1bcb0*/  HMMA.16816.F32.BF16 R16, R64.reuse, R18, RZ ;  /* 0x000000124010723c */ /* 0x040fe600000418ff */
[----:B------:R-:W3:Y:S05]  /*1bcc0*/  LDSM.16.M88.4 R156, [R209] ;  /* 0x00000000d19c783b */ /* 0x000eea0000000200 */
[C---:B-----5:R-:W-:Y:S01]  /*1bcd0*/  HMMA.16816.F32.BF16 R20, R64.reuse, R24, RZ ;  /* 0x000000184014723c */ /* 0x060fe200000418ff */
[----:B------:R-:W-:Y:S05]  /*1bce0*/  LDSM.16.M88.4 R160, [R215+0x4000] ;  /* 0x00400000d7a0783b */ /* 0x000fea0000000200 */
[----:B------:R-:W-:Y:S02]  /*1bcf0*/  LDSM.16.M88.4 R164, [R204+0x1000] ;  /* 0x00100000cca4783b */ /* 0x000fe40000000200 */
[C---:B------:R-:W-:Y:S03]  /*1bd00*/  HMMA.16816.F32.BF16 R24, R64.reuse, R26, RZ ;  /* 0x0000001a4018723c */ /* 0x040fe600000418ff */
[----:B------:R-:W-:Y:S05]  /*1bd10*/  LDSM.16.M88.4 R168, [R221+0x8000] ;  /* 0x00800000dda8783b */ /* 0x000fea0000000200 */
[C---:B--2---:R-:W-:Y:S01]  /*1bd20*/  HMMA.16816.F32.BF16 R28, R64.reuse, R32, RZ ;  /* 0x00000020401c723c */ /* 0x044fe200000418ff */
[----:B------:R-:W-:Y:S05]  /*1bd30*/  LDSM.16.M88.4 R172, [R221+0x8800] ;  /* 0x00880000ddac783b */ /* 0x000fea0000000200 */
[----:B------:R-:W-:Y:S02]  /*1bd40*/  LDSM.16.M88.4 R176, [R221+0xa000] ;  /* 0x00a00000ddb0783b */ /* 0x000fe40000000200 */
[C---:B------:R-:W-:Y:S03]  /*1bd50*/  HMMA.16816.F32.BF16 R32, R64.reuse, R34, RZ ;  /* 0x000000224020723c */ /* 0x040fe600000418ff */
[----:B------:R-:W-:Y:S05]  /*1bd60*/  LDSM.16.M88.4 R180, [R200] ;  /* 0x00000000c8b4783b */ /* 0x000fea0000000200 */
[C---:B-1----:R-:W-:Y:S01]  /*1bd70*/  HMMA.16816.F32.BF16 R36, R64.reuse, R40, RZ ;  /* 0x000000284024723c */ /* 0x042fe200000418ff */
[----:B------:R-:W-:Y:S05]  /*1bd80*/  LDSM.16.M88.4 R184, [R218+0x2000] ;  /* 0x00200000dab8783b */ /* 0x000fea0000000200 */
[----:B------:R-:W-:Y:S02]  /*1bd90*/  LDSM.16.M88.4 R188, [R215+0x8000] ;  /* 0x00800000d7bc783b */ /* 0x000fe40000000200 */
[C---:B------:R-:W-:Y:S03]  /*1bda0*/  HMMA.16816.F32.BF16 R40, R64.reuse, R42, RZ ;  /* 0x0000002a4028723c */ /* 0x040fe600000418ff */
[----:B------:R-:W-:Y:S05]  /*1bdb0*/  LDSM.16.M88.4 R192, [R204+0x7000] ;  /* 0x00700000ccc0783b */ /* 0x000fea0000000200 */
[C---:B------:R-:W-:Y:S08]  /*1bdc0*/  HMMA.16816.F32.BF16 R44, R64.reuse, R48, RZ ;  /* 0x00000030402c723c */ /* 0x040ff000000418ff */
[C---:B------:R-:W-:Y:S08]  /*1bdd0*/  HMMA.16816.F32.BF16 R48, R64.reuse, R50, RZ ;  /* 0x000000324030723c */ /* 0x040ff000000418ff */
[C---:B------:R-:W-:Y:S08]  /*1bde0*/  HMMA.16816.F32.BF16 R52, R64.reuse, R56, RZ ;  /* 0x000000384034723c */ /* 0x040ff000000418ff */
[C---:B------:R-:W-:Y:S08]  /*1bdf0*/  HMMA.16816.F32.BF16 R56, R64.reuse, R58, RZ ;  /* 0x0000003a4038723c */ /* 0x040ff000000418ff */
[C---:B----4-:R-:W-:Y:S08]  /*1be00*/  HMMA.16816.F32.BF16 R60, R64.reuse, R136, RZ ;  /* 0x00000088403c723c */ /* 0x050ff000000418ff */
[----:B------:R-:W-:Y:S01]  /*1be10*/  HMMA.16816.F32.BF16 R64, R64, R138, RZ ;  /* 0x0000008a4040723c */ /* 0x000fe200000418ff */
[----:B------:R-:W1:Y:S07]  /*1be20*/  LDSM.16.M88.4 R136, [R208] ;  /* 0x00000000d088783b */ /* 0x000e6e0000000200 */
[C---:B------:R-:W-:Y:S08]  /*1be30*/  HMMA.16816.F32.BF16 R4, R140.reuse, R144, R4 ;  /* 0x000000908c04723c */ /* 0x040ff00000041804 */
[C---:B------:R-:W-:Y:S01]  /*1be40*/  HMMA.16816.F32.BF16 R8, R140.reuse, R146, R8 ;  /* 0x000000928c08723c */ /* 0x040fe20000041808 */
[----:B------:R-:W2:Y:S07]  /*1be50*/  LDSM.16.M88.4 R144, [R207] ;  /* 0x00000000cf90783b */ /* 0x000eae0000000200 */
[C---:B---3--:R-:W-:Y:S08]  /*1be60*/  HMMA.16816.F32.BF16 R12, R140.reuse, R148, R12 ;  /* 0x000000948c0c723c */ /* 0x048ff0000004180c */
        /* <DEDUP_REMOVED lines=20> */
[----:B------:R-:W-:Y:S02]  /*1bfb0*/  LDSM.16.M88.4 R152, [R217] ;  /* 0x00000000d998783b */ /* 0x000fe40000000200 */
        /* <DEDUP_REMOVED lines=23> */
[----:B------:R-:W-:Y:S05]  /*1c130*/  LDSM.16.M88.4 R148, [R204+0x3000] ;  /* 0x00300000cc94783b */ /* 0x000fea0000000200 */
[----:B------:R-:W-:Y:S02]  /*1c140*/  LDSM.16.M88.4 R156, [R204+0x3800] ;  /* 0x00380000cc9c783b */ /* 0x000fe40000000200 */
        /* <DEDUP_REMOVED lines=23> */
[----:B------:R-:W-:Y:S05]  /*1c2c0*/  LDSM.16.M88.4 R152, [R220+0x2000] ;  /* 0x00200000dc98783b */ /* 0x000fea0000000200 */
[----:B------:R-:W1:Y:S02]  /*1c2d0*/  LDSM.16.M88.4 R156, [R203] ;  /* 0x00000000cb9c783b */ /* 0x000e640000000200 */
        /* <DEDUP_REMOVED lines=23> */
[----:B------:R-:W5:Y:S05]  /*1c450*/  LDSM.16.M88.4 R148, [R215+0x9000] ;  /* 0x00900000d794783b */ /* 0x000f6a0000000200 */
        /* <DEDUP_REMOVED lines=24> */
[----:B------:R-:W2:Y:S05]  /*1c5e0*/  LDSM.16.M88.4 R144, [R215+0xa000] ;  /* 0x00a00000d790783b */ /* 0x000eaa0000000200 */
[----:B------:R-:W4:Y:S02]  /*1c5f0*/  LDSM.16.M88.4 R152, [R215+0xa800] ;  /* 0x00a80000d798783b */ /* 0x000f240000000200 */
        /* <DEDUP_REMOVED lines=35> */
[C---:B-----5:R-:W-:Y:S08]  /*1c830*/  HMMA.16816.F32.BF16 R60, R164.reuse, R148, R60 ;  /* 0x00000094a43c723c */ /* 0x060ff0000004183c */
[----:B------:R-:W-:Y:S01]  /*1c840*/  HMMA.16816.F32.BF16 R64, R164, R150, R64 ;  /* 0x00000096a440723c */ /* 0x000fe20000041840 */
[----:B------:R-:W-:Y:S07]  /*1c850*/  @!UPT UIADD3 URZ, URZ, URZ, URZ ;  /* 0x0000003f3f3ff290 */ /* 0x000fee000fffe03f */
        /* <DEDUP_REMOVED lines=70> */
.L_x_2725:
[----:B------:R-:W-:Y:S02]  /*1ccc0*/  ULDC.64 UR4, c[0x0][0x118] ;  /* 0x0000460000047ab9 */ /* 0x000fe40000000a00 */
[----:B------:R-:W2:Y:S02]  /*1ccd0*/  LD.E R138, [R2.64+0x38] ;  /* 0x00003804028a7980 */ /* 0x000ea4000c101900 */
[----:B--2---:R-:W-:Y:S04]  /*1cce0*/  LEA R138, -R138, RZ, 0x7 ;  /* 0x000000ff8a8a7211 */ /* 0x004fe800078e39ff */
[----:B------:R-:W-:Y:S02]  /*1ccf0*/  SHF.R.S32.HI R137, RZ, 0x1f, R138 ;  /* 0x0000001fff897819 */ /* 0x000fe4000001148a */
.L_x_2726:
[----:B------:R-:W-:Y:S05]  /*1cd00*/  BSYNC B0 ;  /* 0x0000000000007941 */ /* 0x000fea0003800000 */
.L_x_2724:
[C---:B------:R-:W-:Y:S01]  /*1cd10*/  LEA R224, P0, R138.reuse, R224, 0x1 ;  /* 0x000000e08ae07211 */ /* 0x040fe200078008ff */
[----:B------:R-:W-:Y:S03]  /*1cd20*/  ULDC.64 UR4, c[0x0][0x118] ;  /* 0x0000460000047ab9 */ /* 0x000fe60000000a00 */
[----:B------:R-:W-:Y:S02]  /*1cd30*/  LEA.HI.X R223, R138, R223, R137, 0x1, P0 ;  /* 0x000000df8adf7211 */ /* 0x000fe400000f0c89 */
[-C--:B------:R-:W-:Y:S03]  /*1cd40*/  IADD3 R144, P0, R224, R241.reuse, RZ ;  /* 0x000000f1e0907210 */ /* 0x080fe60007f1e0ff */
[----:B------:R-:W-:Y:S02]  /*1cd50*/  IMAD.MOV.U32 R225, RZ, RZ, R223 ;  /* 0x000000ffffe17224 */ /* 0x000fe400078e00df */
[--C-:B------:R-:W-:Y:S01]  /*1cd60*/  IMAD.X R145, R223, 0x1, R240.reuse, P0 ;  /* 0x00000001df917824 */ /* 0x100fe200000e06f0 */
[-C--:B------:R-:W-:Y:S02]  /*1cd70*/  IADD3 R142, P0, R144, R241.reuse, RZ ;  /* 0x000000f1908e7210 */ /* 0x080fe40007f1e0ff */
[----:B------:R-:W-:Y:S01]  /*1cd80*/  @!PT LDS RZ, [RZ] ;  /* 0x00000000fffff984 */ /* 0x000fe20000000800 */
[----:B------:R-:W-:Y:S01]  /*1cd90*/  @!PT LDS RZ, [RZ] ;  /* 0x00000000fffff984 */ /* 0x000fe20000000800 */
[----:B------:R-:W-:Y:S01]  /*1cda0*/  @!PT LDS RZ, [RZ] ;  /* 0x00000000fffff984 */ /* 0x000fe20000000800 */
[----:B------:R1:W-:Y:S03]  /*1cdb0*/  LDGSTS.E.BYPASS.LTC128B.128 [R233+0x4000], [R224.64] ;  /* 0x04000000e0e97fae */ /* 0x0003e6000b901d44 */
[--C-:B------:R-:W-:Y:S01]  /*1cdc0*/  IMAD.X R143, R145, 0x1, R240.reuse, P0 ;  /* 0x00000001918f7824 */ /* 0x100fe200000e06f0 */
[----:B------:R1:W-:Y:S01]  /*1cdd0*/  LDGSTS.E.BYPASS.LTC128B.128 [R233+0x8000], [R224.64+0x80] ;  /* 0x08000080e0e97fae */ /* 0x0003e2000b901d44 */
[-C--:B------:R-:W-:Y:S03]  /*1cde0*/  IADD3 R140, P0, R142, R241.reuse, RZ ;  /* 0x000000f18e8c7210 */ /* 0x080fe60007f1e0ff */
[----:B------:R1:W-:Y:S02]  /*1cdf0*/  LDGSTS.E.BYPASS.LTC128B.128 [R233+0x4800], [R144.64] ;  /* 0x0480000090e97fae */ /* 0x0003e4000b901d44 */
[--C-:B------:R-:W-:Y:S01]  /*1ce00*/  IMAD.X R141, R143, 0x1, R240.reuse, P0 ;  /* 0x000000018f8d7824 */ /* 0x100fe200000e06f0 */
[-C--:B------:R-:W-:Y:S01]  /*1ce10*/  IADD3 R138, P0, R140, R241.reuse, RZ ;  /* 0x000000f18c8a7210 */ /* 0x080fe20007f1e0ff */
[----:B------:R1:W-:Y:S04]  /*1ce20*/  LDGSTS.E.BYPASS.LTC128B.128 [R233+0x8800], [R144.64+0x80] ;  /* 0x0880008090e97fae */ /* 0x0003e8000b901d44 */
[----:B------:R1:W-:Y:S01]  /*1ce30*/  LDGSTS.E.BYPASS.LTC128B.128 [R233+0x5000], [R142.64] ;  /* 0x050000008ee97fae */ /* 0x0003e2000b901d44 */
[--C-:B------:R-:W-:Y:S01]  /*1ce40*/  IMAD.X R139, R141, 0x1, R240.reuse, P0 ;  /* 0x000000018d8b7824 */ /* 0x100fe200000e06f0 */
[-C--:B------:R-:W-:Y:S02]  /*1ce50*/  IADD3 R136, P0, R138, R241.reuse, RZ ;  /* 0x000000f18a887210 */ /* 0x080fe40007f1e0ff */
[----:B------:R1:W-:Y:S03]  /*1ce60*/  LDGSTS.E.BYPASS.LTC128B.128 [R233+0x9000], [R142.64+0x80] ;  /* 0x090000808ee97fae */ /* 0x0003e6000b901d44 */
[--C-:B------:R-:W-:Y:S01]  /*1ce70*/  IMAD.X R137, R139, 0x1, R240.reuse, P0 ;  /* 0x000000018b897824 */ /* 0x100fe200000e06f0 */
[----:B------:R1:W-:Y:S01]  /*1ce80*/  LDGSTS.E.BYPASS.LTC128B.128 [R233+0x5800], [R140.64] ;  /* 0x058000008ce97fae */ /* 0x0003e2000b901d44 */
[-C--:B------:R-:W-:Y:S03]  /*1ce90*/  IADD3 R132, P0, R136, R241.reuse, RZ ;  /* 0x000000f188847210 */ /* 0x080fe60007f1e0ff */
[----:B------:R1:W-:Y:S02]  /*1cea0*/  LDGSTS.E.BYPASS.LTC128B.128 [R233+0x9800], [R140.64+0x80] ;  /* 0x098000808ce97fae */ /* 0x0003e4000b901d44 */
[--C-:B------:R-:W-:Y:S01]  /*1ceb0*/  IMAD.X R133, R137, 0x1, R240.reuse, P0 ;  /* 0x0000000189857824 */ /* 0x100fe200000e06f0 */
[----:B------:R-:W-:Y:S01]  /*1cec0*/  IADD3 R146, P0, R132, R241, RZ ;  /* 0x000000f184927210 */ /* 0x000fe20007f1e0ff */
[----:B------:R1:W-:Y:S04]  /*1ced0*/  LDGSTS.E.BYPASS.LTC128B.128 [R233+0x6000], [R138.64] ;  /* 0x060000008ae97fae */ /* 0x0003e8000b901d44 */
[----:B------:R1:W-:Y:S01]  /*1cee0*/  LDGSTS.E.BYPASS.LTC128B.128 [R233+0xa000], [R138.64+0x80] ;  /* 0x0a0000808ae97fae */ /* 0x0003e2000b901d44 */
[----:B------:R-:W-:Y:S03]  /*1cef0*/  IMAD.X R147, R133, 0x1, R240, P0 ;  /* 0x0000000185937824 */ /* 0x000fe600000e06f0 */
[----:B------:R1:W-:Y:S04]  /*1cf00*/  LDGSTS.E.BYPASS.LTC128B.128 [R233+0x6800], [R136.64] ;  /* 0x0680000088e97fae */ /* 0x0003e8000b901d44 */
[----:B------:R1:W-:Y:S04]  /*1cf10*/  LDGSTS.E.BYPASS.LTC128B.128 [R233+0xa800], [R136.64+0x80] ;  /* 0x0a80008088e97fae */ /* 0x0003e8000b901d44 */
[----:B------:R1:W-:Y:S04]  /*1cf20*/  LDGSTS.E.BYPASS.LTC128B.128 [R233+0x7000], [R132.64] ;  /* 0x0700000084e97fae */ /* 0x0003e8000b901d44 */
[----:B------:R1:W-:Y:S04]  /*1cf30*/  LDGSTS.E.BYPASS.LTC128B.128 [R233+0xb000], [R132.64+0x80] ;  /* 0x0b00008084e97fae */ /* 0x0003e8000b901d44 */
[----:B------:R1:W-:Y:S04]  /*1cf40*/  LDGSTS.E.BYPASS.LTC128B.128 [R233+0x7800], [R146.64] ;  /* 0x0780000092e97fae */ /* 0x0003e8000b901d44 */
[----:B------:R1:W-:Y:S04]  /*1cf50*/  LDGSTS.E.BYPASS.LTC128B.128 [R233+0xb800], [R146.64+0x80] ;  /* 0x0b80008092e97fae */ /* 0x0003e8000b901d44 */
[----:B------:R-:W0:Y:S02]  /*1cf60*/  LDGDEPBAR ;  /* 0x00000000000079af */ /* 0x000e240000000000 */
.L_x_2723:
[----:B------:R-:W-:Y:S05]  /*1cf70*/  BSYNC B1 ;  /* 0x0000000000017941 */ /* 0x000fea0003800000 */
.L_x_2722:
[----:B------:R-:W-:Y:S01]  /*1cf80*/  ULDC.64 UR4, c[0x0][0x118] ;  /* 0x0000460000047ab9 */ /* 0x000fe20000000a00 */
[----:B-1----:R-:W-:Y:S01]  /*1cf90*/  FMNMX.FTZ R132, R6, R0, !PT ;  /* 0x0000000006847209 */ /* 0x002fe20007810000 */
[----:B------:R1:W2:Y:S01]  /*1cfa0*/  LD.E R133, [R2.64+0xdc] ;  /* 0x0000dc0402857980 */ /* 0x0002a2000c101900 */
        /* <DEDUP_REMOVED lines=69> */
[----:B------:R-:W3:Y:S08]  /*1d400*/  SHFL.BFLY PT, R132, R139, 0x1, 0x1f ;  /* 0x0c201f008b847f89 */ /* 0x000ef000000e0000 */
[----:B------:R-:W-:Y:S01]  /*1d410*/  LDSM.16.MT88.4 R140, [R214+0xc000] ;  /* 0x00c00000d68c783b */ /* 0x000fe20000004200 */
[----:B-1----:R-:W-:Y:S05]  /*1d420*/  FMNMX.FTZ R3, R136, R3, !PT ;  /* 0x0000000388037209 */ /* 0x002fea0007810000 */
[----:B------:R-:W-:Y:S01]  /*1d430*/  FADD.FTZ R2, -R3, R0 ;  /* 0x0000000003027221 */ /* 0x000fe20000010100 */
[----:B---3--:R-:W-:Y:S02]  /*1d440*/  FMNMX.FTZ R132, R139, R132, !PT ;  /* 0x000000848b847209 */ /* 0x008fe40007810000 */
[----:B------:R-:W1:Y:S02]  /*1d450*/  LDSM.16.MT88.4 R136, [R216+0xc000] ;  /* 0x00c00000d888783b */ /* 0x000e640000004200 */
[C---:B------:R-:W-:Y:S01]  /*1d460*/  FSETP.NEU.FTZ.AND P0, PT, R132.reuse, -INF , PT ;  /* 0xff8000008400780b */ /* 0x040fe20003f1d000 */
[C---:B--2---:R-:W-:Y:S02]  /*1d470*/  FMUL.FTZ R0, R133.reuse, R2 ;  /* 0x0000000285007220 */ /* 0x044fe40000410000 */
        /* <DEDUP_REMOVED lines=492> */
.L_x_2718:
        /* <DEDUP_REMOVED lines=11> */
.L_x_2741:
[----:B--23--:R-:W-:Y:S01]  /*1f3f0*/  FADD.FTZ R243, R6, R243 ;  /* 0x000000f306f37221 */ /* 0x00cfe20000010000 */
[----:B------:R-:W-:Y:S05]  /*1f400*/  BRA.DIV ~URZ, `(.L_x_2729) ;  /* 0x000016027f007947 */ /* 0x000fea000b800000 */
[----:B------:R-:W2:Y:S04]  /*1f410*/  SHFL.BFLY PT, R0, R245, 0x2, 0x1f ;  /* 0x0c401f00f5007f89 */ /* 0x000ea800000e0000 */
[----:B------:R-:W3:Y:S01]  /*1f420*/  SHFL.BFLY PT, R10, R243, 0x1, 0x1f ;  /* 0x0c201f00f30a7f89 */ /* 0x000ee200000e0000 */
[----:B--2---:R-:W-:Y:S02]  /*1f430*/  FADD.FTZ R7, R0, R245 ;  /* 0x000000f500077221 */ /* 0x004fe40000010000 */
[----:B---3--:R-:W-:-:S03]  /*1f440*/  FADD.FTZ R10, R243, R10 ;  /* 0x0000000af30a7221 */ /* 0x008fc60000010000 */
[----:B------:R2:W3:Y:S04]  /*1f450*/  SHFL.BFLY PT, R6, R7, 0x1, 0x1f ;  /* 0x0c201f0007067f89 */ /* 0x0004e800000e0000 */
.L_x_2742:
        /* <DEDUP_REMOVED lines=202> */
.L_x_2731:
[----:B------:R-:W-:Y:S02]  /*20100*/  ULDC.64 UR4, c[0x0][0x118] ;  /* 0x0000460000047ab9 */ /* 0x000fe40000000a00 */
[----:B------:R-:W2:Y:S04]  /*20110*/  LD.E R2, [R8.64+0x60] ;  /* 0x0000600408027980 */ /* 0x000ea8000c101900 */
[----:B------:R-:W3:Y:S01]  /*20120*/  LD.E R234, [R8.64+0xb4] ;  /* 0x0000b40408ea7980 */ /* 0x000ee2000c101900 */
[----:B--2---:R-:W-:-:S04]  /*20130*/  IMAD R3, R2, R230, R229 ;  /* 0x000000e602037224 */ /* 0x004fc800078e02e5 */
[----:B---3--:R-:W-:Y:S02]  /*20140*/  IMAD R234, R234, R3, RZ ;  /* 0x00000003eaea7224 */ /* 0x008fe400078e02ff */
.L_x_2732:
[----:B------:R-:W-:Y:S05]  /*20150*/  BSYNC B0 ;  /* 0x0000000000007941 */ /* 0x000fea0003800000 */
.L_x_2730:
[----:B------:R-:W-:Y:S02]  /*20160*/  ULDC.64 UR4, c[0x0][0x118] ;  /* 0x0000460000047ab9 */ /* 0x000fe40000000a00 */
[----:B------:R1:W5:Y:S04]  /*20170*/  LD.E.64 R52, [R8.64+0x70] ;  /* 0x0000700408347980 */ /* 0x000368000c101b00 */
[----:B------:R1:W5:Y:S01]  /*20180*/  LD.E.64 R54, [R8.64+0xa0] ;  /* 0x0000a00408367980 */ /* 0x000362000c101b00 */
[----:B------:R-:W-:Y:S01]  /*20190*/  WARPSYNC 0xffffffff ;  /* 0xffffffff00007948 */ /* 0x000fe20003800000 */
[----:B------:R-:W-:Y:S01]  /*201a0*/  LOP3.LUT R15, R11, 0xffffffe0, RZ, 0xc0, !PT ;  /* 0xffffffe00b0f7812 */ /* 0x000fe200078ec0ff */
[----:B------:R-:W-:Y:S01]  /*201b0*/  BSSY B0, `(.L_x_2733) ;  /* 0x0000027000007945 */ /* 0x000fe20003800000 */
[----:B------:R-:W-:Y:S03]  /*201c0*/  BAR.SYNC.DEFER_BLOCKING 0x0 ;  /* 0x0000000000007b1d */ /* 0x000fe60000010000 */
[----:B------:R-:W-:-:S03]  /*201d0*/  IMAD.IADD R10, R0, 0x1, -R15 ;  /* 0x00000001000a7824 */ /* 0x000fc600078e0a0f */
[----:B------:R-:W2:Y:S02]  /*201e0*/  S2R R2, SR_TID.X ;  /* 0x0000000000027919 */ /* 0x000ea40000002100 */
[----:B------:R-:W-:Y:S02]  /*201f0*/  LOP3.LUT P0, RZ, R10, 0x3, RZ, 0xc0, !PT ;  /* 0x000000030aff7812 */ /* 0x000fe4000780c0ff */
[----:B-1----:R-:W-:Y:S01]  /*20200*/  SHF.R.S32.HI R8, RZ, 0x1f, R13 ;  /* 0x0000001fff087819 */ /* 0x002fe2000001140d */
[----:B------:R1:W3:Y:S03]  /*20210*/  LDS.128 R40, [R233] ;  /* 0x00000000e9287984 */ /* 0x0002e60000000c00 */
[----:B------:R-:W-:Y:S01]  /*20220*/  LEA.HI R11, R8, R13, RZ, 0x2 ;  /* 0x0000000d080b7211 */ /* 0x000fe200078f10ff */
[----:B------:R1:W4:Y:S03]  /*20230*/  LDS.128 R36, [R233+0x800] ;  /* 0x00080000e9247984 */ /* 0x0003260000000c00 */
[----:B------:R-:W-:-:S02]  /*20240*/  LOP3.LUT R14, R11, 0xffffffc, RZ, 0xc0, !PT ;  /* 0x0ffffffc0b0e7812 */ /* 0x000fc400078ec0ff */
[----:B--2---:R-:W-:Y:S01]  /*20250*/  SHF.R.S32.HI R9, RZ, 0x1f, R2 ;  /* 0x0000001fff097819 */ /* 0x004fe20000011402 */
[----:B------:R1:W2:Y:S03]  /*20260*/  LDS.128 R32, [R233+0x1000] ;  /* 0x00100000e9207984 */ /* 0x0002a60000000c00 */
[----:B------:R-:W-:Y:S01]  /*20270*/  LEA.HI R3, R9, R2, RZ, 0x5 ;  /* 0x0000000209037211 */ /* 0x000fe200078f28ff */
[----:B------:R1:W1:Y:S03]  /*20280*/  LDS.128 R28, [R233+0x1800] ;  /* 0x00180000e91c7984 */ /* 0x0002660000000c00 */
[----:B------:R-:W-:Y:S01]  /*20290*/  LOP3.LUT R3, R3, 0xffffffe0, RZ, 0xc0, !PT ;  /* 0xffffffe003037812 */ /* 0x000fe200078ec0ff */
[----:B------:R1:W1:Y:S04]  /*202a0*/  LDS.128 R24, [R233+0x2000] ;  /* 0x00200000e9187984 */ /* 0x0002680000000c00 */
[----:B------:R1:W1:Y:S01]  /*202b0*/  LDS.128 R20, [R233+0x2800] ;  /* 0x00280000e9147984 */ /* 0x0002620000000c00 */
[----:B------:R-:W-:-:S03]  /*202c0*/  IMAD.IADD R3, R2, 0x1, -R3 ;  /* 0x0000000102037824 */ /* 0x000fc600078e0a03 */
[----:B------:R1:W1:Y:S02]  /*202d0*/  LDS.128 R16, [R233+0x3000] ;  /* 0x00300000e9107984 */ /* 0x0002640000000c00 */
[----:B------:R-:W-:Y:S02]  /*202e0*/  SHF.R.S32.HI R8, RZ, 0x1f, R3 ;  /* 0x0000001fff087819 */ /* 0x000fe40000011403 */
[----:B------:R1:W1:Y:S02]  /*202f0*/  LDS.128 R44, [R233+0x3800] ;  /* 0x00380000e92c7984 */ /* 0x0002640000000c00 */
[----:B------:R-:W-:Y:S01]  /*20300*/  LEA.HI R8, R8, R3, RZ, 0x2 ;  /* 0x0000000308087211 */ /* 0x000fe200078f10ff */
[----:B------:R-:W-:-:S03]  /*20310*/  IMAD.IADD R3, R13, 0x1, -R14 ;  /* 0x000000010d037824 */ /* 0x000fc600078e0a0e */
[----:B------:R-:W-:-:S05]  /*20320*/  SHF.R.S32.HI R8, RZ, 0x2, R8 ;  /* 0x00000002ff087819 */ /* 0x000fca0000011408 */
[----:B------:R-:W-:Y:S01]  /*20330*/  IMAD R3, R3, 0x10, R8 ;  /* 0x0000001003037824 */ /* 0x000fe200078e0208 */
[----:B------:R-:W-:Y:S05]  /*20340*/  @P0 BRA `(.L_x_2734) ;  /* 0x000000d000000947 */ /* 0x000fea0003800000 */
[----:B---3--:R-:W-:Y:S01]  /*20350*/  IMAD R234, R231, 0x40, R234 ;  /* 0x00000040e7ea7824 */ /* 0x008fe200078e02ea */
[----:B------:R-:W-:Y:S01]  /*20360*/  IADD3 R11, R3, 0x8, RZ ;  /* 0x00000008030b7810 */ /* 0x000fe20007ffe0ff */
        /* <DEDUP_REMOVED lines=11> */
.L_x_2734:
[----:B---3--:R-:W-:Y:S05]  /*20420*/  BSYNC B0 ;  /* 0x0000000000007941 */ /* 0x008fea0003800000 */
.L_x_2733:
[----:B------:R-:W-:Y:S01]  /*20430*/  LEA.HI R3, R5, R0, RZ, 0x3 ;  /* 0x0000000005037211 */ /* 0x000fe200078f18ff */
[----:B------:R-:W-:Y:S01]  /*20440*/  IMAD.SHL.U32 R231, R231, 0x40, RZ ;  /* 0x00000040e7e77824 */ /* 0x000fe200078e00ff */
[----:B------:R-:W-:Y:S01]  /*20450*/  LEA.HI R2, R9, R2, RZ, 0x3 ;  /* 0x0000000209027211 */ /* 0x000fe200078f18ff */
[----:B------:R-:W-:Y:S01]  /*20460*/  BSSY B0, `(.L_x_2735) ;  /* 0x000001f000007945 */ /* 0x000fe20003800000 */
[----:B------:R-:W-:Y:S02]  /*20470*/  LOP3.LUT R3, R3, 0xfffffff8, RZ, 0xc0, !PT ;  /* 0xfffffff803037812 */ /* 0x000fe400078ec0ff */
[----:B------:R-:W-:-:S03]  /*20480*/  SHF.R.S32.HI R5, RZ, 0x3, R2 ;  /* 0x00000003ff057819 */ /* 0x000fc60000011402 */
        /* <DEDUP_REMOVED lines=9> */
[----:B------:R-:W-:-:S04]  /*20520*/  IADD3 R6, P0, R6, R10, RZ ;  /* 0x0000000a06067210 */ /* 0x000fc80007f1e0ff */
[----:B------:R-:W-:Y:S01]  /*20530*/  IADD3.X R7, R4, R11, R3, P0, !PT ;  /* 0x0000000b04077210 */ /* 0x000fe200007fe403 */
[----:B------:R-:W-:Y:S01]  /*20540*/  IMAD R3, R49, R229, RZ ;  /* 0x000000e531037224 */ /* 0x000fe200078e02ff */
[----:B------:R-:W-:-:S03]  /*20550*/  ISETP.GE.AND P0, PT, R5, R231, PT ;  /* 0x000000e70500720c */ /* 0x000fc60003f06270 */
[C---:B------:R-:W-:Y:S01]  /*20560*/  IMAD R0, R48.reuse, R0, R3 ;  /* 0x0000000030007224 */ /* 0x040fe200078e0203 */
[----:B------:R-:W-:Y:S01]  /*20570*/  SHF.R.S32.HI R3, RZ, 0x1f, R5 ;  /* 0x0000001fff037819 */ /* 0x000fe20000011405 */
[----:B------:R-:W-:-:S04]  /*20580*/  IMAD.WIDE.U32 R48, R48, R229, R6 ;  /* 0x000000e530307225 */ /* 0x000fc800078e0006 */
[----:B------:R-:W-:-:S04]  /*20590*/  IMAD.IADD R11, R49, 0x1, R0 ;  /* 0x00000001310b7824 */ /* 0x000fc800078e0200 */
[----:B------:R-:W-:Y:S05]  /*205a0*/  @P0 BRA `(.L_x_2736) ;  /* 0x000000a000000947 */ /* 0x000fea0003800000 */
[----:B------:R-:W-:Y:S01]  /*205b0*/  MOV R10, R48 ;  /* 0x00000030000a7202 */ /* 0x000fe20000000f00 */
[----:B------:R-:W-:Y:S01]  /*205c0*/  IMAD R0, R51, R5, RZ ;  /* 0x0000000533007224 */ /* 0x000fe200078e02ff */
[----:B------:R-:W-:-:S03]  /*205d0*/  ULDC.64 UR4, c[0x0][0x118] ;  /* 0x0000460000047ab9 */ /* 0x000fc60000000a00 */
[----:B------:R-:W-:-:S04]  /*205e0*/  IMAD.WIDE.U32 R6, R5, R50, R10 ;  /* 0x0000003205067225 */ /* 0x000fc800078e000a */
[----:B------:R-:W-:Y:S01]  /*205f0*/  IMAD R0, R50, R3, R0 ;  /* 0x0000000332007224 */ /* 0x000fe200078e0200 */
[----:B-----5:R-:W-:-:S04]  /*20600*/  LEA R8, P0, R6, R52, 0x1 ;  /* 0x0000003406087211 */ /* 0x020fc800078008ff */
[----:B------:R-:W-:-:S04]  /*20610*/  IADD3 R7, R7, R0, RZ ;  /* 0x0000000007077210 */ /* 0x000fc80007ffe0ff */
[----:B------:R-:W-:-:S05]  /*20620*/  LEA.HI.X R9, R6, R53, R7, 0x1, P0 ;  /* 0x0000003506097211 */ /* 0x000fca00000f0c07 */
[----:B------:R3:W-:Y:S04]  /*20630*/  ST.E.128 [R8.64], R40 ;  /* 0x0000002808007985 */ /* 0x0007e8000c101d04 */
[----:B-1----:R3:W-:Y:S02]  /*20640*/  ST.E.128 [R8.64+0x80], R24 ;  /* 0x0000801808007985 */ /* 0x0027e4000c101d04 */
.L_x_2736:
[----:B------:R-:W-:Y:S05]  /*20650*/  BSYNC B0 ;  /* 0x0000000000007941 */ /* 0x000fea0003800000 */
.L_x_2735:
[----:B------:R-:W-:Y:S01]  /*20660*/  IADD3 R0, R5, 0x10, RZ ;  /* 0x0000001005007810 */ /* 0x000fe20007ffe0ff */
[----:B------:R-:W-:Y:S03]  /*20670*/  BSSY B0, `(.L_x_2737) ;  /* 0x0000010000007945 */ /* 0x000fe60003800000 */
[----:B------:R-:W-:-:S13]  /*20680*/  ISETP.GE.AND P0, PT, R0, R231, PT ;  /* 0x000000e70000720c */ /* 0x000fda0003f06270 */
[----:B------:R-:W-:Y:S05]  /*20690*/  @P0 BRA `(.L_x_2738) ;  /* 0x000000d000000947 */ /* 0x000fea0003800000 */
[----:B---3--:R-:W-:Y:S01]  /*206a0*/  IADD3 R9, P0, R5, 0x10, RZ ;  /* 0x0000001005097810 */ /* 0x008fe20007f1e0ff */
[----:B------:R-:W-:Y:S01]  /*206b0*/  IMAD.MOV.U32 R12, RZ, RZ, R48 ;  /* 0x000000ffff0c7224 */ /* 0x000fe200078e0030 */
[----:B------:R-:W-:Y:S01]  /*206c0*/  MOV R13, R11 ;  /* 0x0000000b000d7202 */ /* 0x000fe20000000f00 */
[----:B------:R-:W-:Y:S02]  /*206d0*/  ULDC.64 UR4, c[0x0][0x118] ;  /* 0x0000460000047ab9 */ /* 0x000fe40000000a00 */
[----:B------:R-:W-:Y:S02]  /*206e0*/  IMAD.X R7, RZ, RZ, R3, P0 ;  /* 0x000000ffff077224 */ /* 0x000fe400000e0603 */
[----:B------:R-:W-:-:S04]  /*206f0*/  IMAD.WIDE.U32 R12, R50, R9, R12 ;  /* 0x00000009320c7225 */ /* 0x000fc800078e000c */
[----:B------:R-:W-:Y:S01]  /*20700*/  IMAD R7, R7, R50, RZ ;  /* 0x0000003207077224 */ /* 0x000fe200078e02ff */
[----:B-----5:R-:W-:-:S03]  /*20710*/  LEA R6, P0, R12, R52, 0x1 ;  /* 0x000000340c067211 */ /* 0x020fc600078008ff */
[----:B------:R-:W-:-:S05]  /*20720*/  IMAD R7, R51, R9, R7 ;  /* 0x0000000933077224 */ /* 0x000fca00078e0207 */
[----:B------:R-:W-:-:S04]  /*20730*/  IADD3 R7, R13, R7, RZ ;  /* 0x000000070d077210 */ /* 0x000fc80007ffe0ff */
[----:B------:R-:W-:-:S05]  /*20740*/  LEA.HI.X R7, R12, R53, R7, 0x1, P0 ;  /* 0x000000350c077211 */ /* 0x000fca00000f0c07 */
[----:B----4-:R3:W-:Y:S04]  /*20750*/  ST.E.128 [R6.64], R36 ;  /* 0x0000002406007985 */ /* 0x0107e8000c101d04 */
[----:B-1----:R3:W-:Y:S02]  /*20760*/  ST.E.128 [R6.64+0x80], R20 ;  /* 0x0000801406007985 */ /* 0x0027e4000c101d04 */
.L_x_2738:
[----:B------:R-:W-:Y:S05]  /*20770*/  BSYNC B0 ;  /* 0x0000000000007941 */ /* 0x000fea0003800000 */
.L_x_2737:
        /* <DEDUP_REMOVED lines=15> */
[----:B--2---:R2:W-:Y:S04]  /*20870*/  ST.E.128 [R6.64], R32 ;  /* 0x0000002006007985 */ /* 0x0045e8000c101d04 */
[----:B-1----:R2:W-:Y:S02]  /*20880*/  ST.E.128 [R6.64+0x80], R16 ;  /* 0x0000801006007985 */ /* 0x0025e4000c101d04 */
.L_x_2740:
[----:B------:R-:W-:Y:S05]  /*20890*/  BSYNC B0 ;  /* 0x0000000000007941 */ /* 0x000fea0003800000 */
.L_x_2739:
[----:B------:R-:W-:Y:S01]  /*208a0*/  IADD3 R0, R5, 0x30, RZ ;  /* 0x0000003005007810 */ /* 0x000fe20007ffe0ff */
[----:B------:R-:W-:-:S03]  /*208b0*/  IMAD.MOV.U32 R229, RZ, RZ, 0x0 ;  /* 0x00000000ffe57424 */ /* 0x000fc600078e00ff */
[----:B------:R-:W-:-:S13]  /*208c0*/  ISETP.GE.AND P0, PT, R0, R231, PT ;  /* 0x000000e70000720c */ /* 0x000fda0003f06270 */
[----:B------:R-:W-:Y:S05]  /*208d0*/  @P0 RET.REL.NODEC R228 `(_ZN5flash24flash_fwd_splitkv_kernelI23Flash_fwd_kernel_traitsILi128ELi64ELi128ELi4ELb0ELb0EN7cutlass10bfloat16_tE19Flash_kernel_traitsILi128ELi64ELi128ELi4ES3_EELb1ELb0ELb0ELb0ELb1ELb0ELb0ELb1EEEvNS_16Flash_fwd_paramsE) ;  /* 0xfffdf720e4000950 */ /* 0x000fea0003c3ffff */
[----:B------:R-:W-:Y:S01]  /*208e0*/  IADD3 R5, P0, R5, 0x30, RZ ;  /* 0x0000003005057810 */ /* 0x000fe20007f1e0ff */
[----:B--23--:R-:W-:Y:S01]  /*208f0*/  IMAD.MOV.U32 R7, RZ, RZ, R11 ;  /* 0x000000ffff077224 */ /* 0x00cfe200078e000b */
[----:B------:R-:W-:Y:S01]  /*20900*/  MOV R6, R48 ;  /* 0x0000003000067202 */ /* 0x000fe20000000f00 */
[----:B------:R-:W-:Y:S01]  /*20910*/  IMAD.MOV.U32 R229, RZ, RZ, 0x0 ;  /* 0x00000000ffe57424 */ /* 0x000fe200078e00ff */
[----:B------:R-:W-:Y:S01]  /*20920*/  IADD3.X R3, RZ, R3, RZ, P0, !PT ;  /* 0x00000003ff037210 */ /* 0x000fe200007fe4ff */
[----:B------:R-:W-:Y:S02]  /*20930*/  ULDC.64 UR4, c[0x0][0x118] ;  /* 0x0000460000047ab9 */ /* 0x000fe40000000a00 */
[----:B------:R-:W-:-:S04]  /*20940*/  IMAD.WIDE.U32 R6, R50, R5, R6 ;  /* 0x0000000532067225 */ /* 0x000fc800078e0006 */
[----:B------:R-:W-:Y:S01]  /*20950*/  IMAD R3, R3, R50, RZ ;  /* 0x0000003203037224 */ /* 0x000fe200078e02ff */
[----:B-----5:R-:W-:-:S03]  /*20960*/  LEA R2, P0, R6, R52, 0x1 ;  /* 0x0000003406027211 */ /* 0x020fc600078008ff */
[----:B------:R-:W-:-:S05]  /*20970*/  IMAD R3, R51, R5, R3 ;  /* 0x0000000533037224 */ /* 0x000fca00078e0203 */
[----:B------:R-:W-:-:S04]  /*20980*/  IADD3 R3, R7, R3, RZ ;  /* 0x0000000307037210 */ /* 0x000fc80007ffe0ff */
[----:B------:R-:W-:-:S05]  /*20990*/  LEA.HI.X R3, R6, R53, R3, 0x1, P0 ;  /* 0x0000003506037211 */ /* 0x000fca00000f0c03 */
[----:B-1----:R1:W-:Y:S04]  /*209a0*/  ST.E.128 [R2.64], R28 ;  /* 0x0000001c02007985 */ /* 0x0023e8000c101d04 */
[----:B------:R1:W-:Y:S01]  /*209b0*/  ST.E.128 [R2.64+0x80], R44 ;  /* 0x0000802c02007985 */ /* 0x0003e2000c101d04 */
[----:B------:R-:W-:Y:S05]  /*209c0*/  RET.REL.NODEC R228 `(_ZN5flash24flash_fwd_splitkv_kernelI23Flash_fwd_kernel_traitsILi128ELi64ELi128ELi4ELb0ELb0EN7cutlass10bfloat16_tE19Flash_kernel_traitsILi128ELi64ELi128ELi4ES3_EELb1ELb0ELb0ELb0ELb1ELb0ELb0ELb1EEEvNS_16Flash_fwd_paramsE) ;  /* 0xfffdf630e4007950 */ /* 0x000fea0003c3ffff */
.L_x_2728:
[----:B------:R-:W-:Y:S02]  /*209d0*/  MOV R6, 0x2 ;  /* 0x0000000200067802 */ /* 0x000fe40000000f00 */
[----:B------:R-:W-:Y:S02]  /*209e0*/  MOV R4, 0x20a00 ;  /* 0x00020a0000047802 */ /* 0x000fe40000000f00 */
[----:B-1---5:R-:W-:Y:S05]  /*209f0*/  CALL.REL.NOINC `($__internal_18_$__cuda_sm70_shflsync_bfly_p) ;  /* 0x000000f000007944 */ /* 0x022fea0003c00000 */
[----:B-12---:R-:W-:Y:S05]  /*20a00*/  BRA `(.L_x_2741) ;  /* 0xffffe9e000007947 */ /* 0x006fea000383ffff */
.L_x_2729:
[----:B------:R-:W-:Y:S02]  /*20a10*/  MOV R6, 0x1 ;  /* 0x0000000100067802 */ /* 0x000fe40000000f00 */
[----:B------:R-:W-:Y:S02]  /*20a20*/  MOV R4, 0x20a40 ;  /* 0x00020a4000047802 */ /* 0x000fe40000000f00 */
[----:B-1---5:R-:W-:Y:S05]  /*20a30*/  CALL.REL.NOINC `($__internal_18_$__cuda_sm70_shflsync_bfly_p) ;  /* 0x000000b000007944 */ /* 0x022fea0003c00000 */
[----:B--2---:R-:W-:Y:S01]  /*20a40*/  FADD.FTZ R10, R243, R6 ;  /* 0x00000006f30a7221 */ /* 0x004fe20000010000 */
[----:B-1----:R-:W-:-:S02]  /*20a50*/  MOV R243, R245 ;  /* 0x000000f500f37202 */ /* 0x002fc40000000f00 */
[----:B------:R-:W-:Y:S02]  /*20a60*/  MOV R6, 0x2 ;  /* 0x0000000200067802 */ /* 0x000fe40000000f00 */
[----:B------:R-:W-:Y:S02]  /*20a70*/  MOV R4, 0x20a90 ;  /* 0x00020a9000047802 */ /* 0x000fe40000000f00 */
[----:B------:R-:W-:Y:S05]  /*20a80*/  CALL.REL.NOINC `($__internal_18_$__cuda_sm70_shflsync_bfly_p) ;  /* 0x0000006000007944 */ /* 0x000fea0003c00000 */
[----:B--2---:R-:W-:Y:S01]  /*20a90*/  FADD.FTZ R7, R245, R6 ;  /* 0x00000006f5077221 */ /* 0x004fe20000010000 */
[----:B------:R-:W-:Y:S02]  /*20aa0*/  MOV R6, 0x1 ;  /* 0x0000000100067802 */ /* 0x000fe40000000f00 */
[----:B------:R-:W-:Y:S02]  /*20ab0*/  MOV R4, 0x20ae0 ;  /* 0x00020ae000047802 */ /* 0x000fe40000000f00 */
[----:B-1----:R-:W-:Y:S02]  /*20ac0*/  MOV R243, R7 ;  /* 0x0000000700f37202 */ /* 0x002fe40000000f00 */
[----:B------:R-:W-:Y:S05]  /*20ad0*/  CALL.REL.NOINC `($__internal_18_$__cuda_sm70_shflsync_bfly_p) ;  /* 0x0000001000007944 */ /* 0x000fea0003c00000 */
[----:B-12---:R-:W-:Y:S05]  /*20ae0*/  BRA `(.L_x_2742) ;  /* 0xffffe97000007947 */ /* 0x006fea000383ffff */
        .weak           $__internal_18_$__cuda_sm70_shflsync_bfly_p
        .type           $__internal_18_$__cuda_sm70_shflsync_bfly_p,@function
        .size           $__internal_18_$__cuda_sm70_shflsync_bfly_p,(.L_x_8285 - $__internal_18_$__cuda_sm70_shflsync_bfly_p)
$__internal_18_$__cuda_sm70_shflsync_bfly_p:
[----:B------:R-:W-:Y:S01]  /*20af0*/  MOV R12, R4 ;  /* 0x00000004000c7202 */ /* 0x000fe20000000f00 */
[----:B------:R-:W-:Y:S04]  /*20b00*/  WARPSYNC R0 ;  /* 0x0000000000007348 */ /* 0x000fe80003800000 */
[----:B------:R-:W-:Y:S01]  /*20b10*/  MOV R13, 0x0 ;  /* 0x00000000000d7802 */ /* 0x000fe20000000f00 */
[----:B------:R1:W2:Y:S03]  /*20b20*/  SHFL.BFLY PT, R6, R243, R6, R5 ;  /* 0x0c000006f3067389 */ /* 0x0002a600000e0005 */
[----:B------:R-:W-:Y:S05]  /*20b30*/  RET.REL.NODEC R12 `(_ZN5flash24flash_fwd_splitkv_kernelI23Flash_fwd_kernel_traitsILi128ELi64ELi128ELi4ELb0ELb0EN7cutlass10bfloat16_tE19Flash_kernel_traitsILi128ELi64ELi128ELi4ES3_EELb1ELb0ELb0ELb0ELb1ELb0ELb0ELb1EEEvNS_16Flash_fwd_paramsE) ;  /* 0xfffdf4c00c007950 */ /* 0x000fea0003c3ffff */
.L_x_2743:
        /* <DEDUP_REMOVED lines=12> */
.L_x_8285:


//--------------------- .text._ZN5flash24flash_fwd_splitkv_kernelI23Flash_fwd_kernel_traitsILi128ELi64ELi128ELi4ELb0ELb0EN7cutlass10bfloat16_tE19Flash_kernel_traitsILi128ELi64ELi128ELi4ES3_EELb1ELb0ELb0ELb0ELb1ELb1ELb0ELb1EEEvNS_16Flash_fwd_paramsE --------------------------
	.section	.text._ZN5flash24flash_fwd_splitkv_kernelI23Flash_fwd_kernel_traitsILi128ELi64ELi128ELi4ELb0ELb0EN7cutlass10bfloat16_tE19Flash_kernel_traitsILi128ELi64ELi128ELi4ES3_EELb1ELb0ELb0ELb0ELb1ELb1ELb0ELb1EEEvNS_16Flash_fwd_paramsE,"ax",@progbits
	.sectioninfo	@"SHI_REGISTERS=255"
	.align	128
        .global         _ZN5flash24flash_fwd_splitkv_kernelI23Flash_fwd_kernel_traitsILi128ELi64ELi128ELi4ELb0ELb0EN7cutlass10bfloat16_tE19Flash_kernel_traitsILi128ELi64ELi128ELi4ES3_EELb1ELb0ELb0ELb0ELb1ELb1ELb0ELb1EEEvNS_16Flash_fwd_paramsE
        .type           _ZN5flash24flash_fwd_splitkv_kernelI23Flash_fwd_kernel_traitsILi128ELi64ELi128ELi4ELb0ELb0EN7cutlass10bfloat16_tE19Flash_kernel_traitsILi128ELi64ELi128ELi4ES3_EELb1ELb0ELb0ELb0ELb1ELb1ELb0ELb1EEEvNS_16Flash_fwd_paramsE,@function
        .size           _ZN5flash24flash_fwd_splitkv_kernelI23Flash_fwd_kernel_traitsILi128ELi64ELi128ELi4ELb0ELb0EN7cutlass10bfloat16_tE19Flash_kernel_traitsILi128ELi64ELi128ELi4ES3_EELb1ELb0ELb0ELb0ELb1ELb1ELb0ELb1EEEvNS_16Flash_fwd_paramsE,(.L_x_8287 - _ZN5flash24flash_fwd_splitkv_kernelI23Flash_fwd_kernel_traitsILi128ELi64ELi128ELi4ELb0ELb0EN7cutlass10bfloat16_tE19Flash_kernel_traitsILi128ELi64ELi128ELi4ES3_EELb1ELb0ELb0ELb0ELb1ELb1ELb0ELb1EEEvNS_16Flash_fwd_paramsE)
        .other          _ZN5flash24flash_fwd_splitkv_kernelI23Flash_fwd_kernel_traitsILi128ELi64ELi128ELi4ELb0ELb0EN7cutlass10bfloat16_tE19Flash_kernel_traitsILi128ELi64ELi128ELi4ES3_EELb1ELb0ELb0ELb0ELb1ELb1ELb0ELb1EEEvNS_16Flash_fwd_paramsE,@"STO_CUDA_ENTRY STV_DEFAULT"
_ZN5flash24flash_fwd_splitkv_kernelI23Flash_fwd_kernel_traitsILi128ELi64ELi128ELi4ELb0ELb0EN7cutlass10bfloat16_tE19Flash_kernel_traitsILi128ELi64ELi128ELi4ES3_EELb1ELb0ELb0ELb0ELb1ELb1ELb0ELb1EEEvNS_16Flash_fwd_paramsE:
.text._ZN5flash24flash_fwd_splitkv_kernelI23Flash_fwd_kernel_traitsILi128ELi64ELi128ELi4ELb0ELb0EN7cutlass10bfloat16_tE19Flash_kernel_traitsILi128ELi64ELi128ELi4ES3_EELb1ELb0ELb0ELb0ELb1ELb1ELb0ELb1EEEvNS_16Flash_fwd_paramsE:
        /* <DEDUP_REMOVED lines=9> */
[----:B-123--:R-:W-:Y:S05]  /*0090*/  CALL.REL.NOINC `($_ZN5flash24flash_fwd_splitkv_kernelI23Flash_fwd_kernel_traitsILi128ELi64ELi128ELi4ELb0ELb0EN7cutlass10bfloat16_tE19Flash_kernel_traitsILi128ELi64ELi128ELi4ES3_EELb1ELb0ELb0ELb0ELb1ELb1ELb0ELb1EEEvNS_16Flash_fwd_paramsE$_ZN5flash30compute_attn_1rowblock_splitkvI23Flash_fwd_kernel_traitsILi128ELi64ELi128ELi4ELb0ELb0EN7cutlass10bfloat16_tE19Flash_kernel_traitsILi128ELi64ELi128ELi4ES3_EELb1ELb0ELb0ELb0ELb1ELb1ELb0ELb1ENS_16Flash_fwd_paramsEEEvRKT8_iiiii) ;  /* 0x0000002000007944 */ /* 0x00efea0003c00000 */
[----:B------:R-:W-:Y:S05]  /*00a0*/  BSYNC B3 ;  /* 0x0000000000037941 */ /* 0x000fea0003800000 */
.L_x_2744:
[----:B------:R-:W-:Y:S05]  /*00b0*/  EXIT ;  /* 0x000000000000794d */ /* 0x000fea0003800000 */
        .type           $_ZN5flash24flash_fwd_splitkv_kernelI23Flash_fwd_kernel_traitsILi128ELi64ELi128ELi4ELb0ELb0EN7cutlass10bfloat16_tE19Flash_kernel_traitsILi128ELi64ELi128ELi4ES3_EELb1ELb0ELb0ELb0ELb1ELb1ELb0ELb1EEEvNS_16Flash_fwd_paramsE$_ZN5flash30compute_attn_1rowblock_splitkvI23Flash_fwd_kernel_traitsILi128ELi64ELi128ELi4ELb0ELb0EN7cutlass10bfloat16_tE19Flash_kernel_traitsILi128ELi64ELi128ELi4ES3_EELb1ELb0ELb0ELb0ELb1ELb1ELb0ELb1ENS_16Flash_fwd_paramsEEEvRKT8_iiiii,@function
        .size           $_ZN5flash24flash_fwd_splitkv_kernelI23Flash_fwd_kernel_traitsILi128ELi64ELi128ELi4ELb0ELb0EN7cutlass10bfloat16_tE19Flash_kernel_traitsILi128ELi64ELi128ELi4ES3_EELb1ELb0ELb0ELb0ELb1ELb1ELb0ELb1EEEvNS_16Flash_fwd_paramsE$_ZN5flash30compute_attn_1rowblock_splitkvI23Flash_fwd_kernel_traitsILi128ELi64ELi128ELi4ELb0ELb0EN7cutlass10bfloat16_tE19Flash_kernel_traitsILi128ELi64ELi128ELi4ES3_EELb1ELb0ELb0ELb0ELb1ELb1ELb0ELb1ENS_16Flash_fwd_paramsEEEvRKT8_iiiii,($__internal_19_$__cuda_sm70_shflsync_bfly_p - $_ZN5flash24flash_fwd_splitkv_kernelI23Flash_fwd_kernel_traitsILi128ELi64ELi128ELi4ELb0ELb0EN7cutlass10bfloat16_tE19Flash_kernel_traitsILi128ELi64ELi128ELi4ES3_EELb1ELb0ELb0ELb0ELb1ELb1ELb0ELb1EEEvNS_16Flash_fwd_paramsE$_ZN5flash30compute_attn_1rowblock_splitkvI23Flash_fwd_kernel_traitsILi128ELi64ELi128ELi4ELb0ELb0EN7cutlass10bfloat16_tE19Flash_kernel_traitsILi128ELi64ELi128ELi4ES3_EELb1ELb0ELb0ELb0ELb1ELb1ELb0ELb1ENS_16Flash_fwd_paramsEEEvRKT8_iiiii)
$_ZN5flash24flash_fwd_splitkv_kernelI23Flash_fwd_kernel_traitsILi128ELi64ELi128ELi4ELb0ELb0EN7cutlass10bfloat16_tE19Flash_kernel_traitsILi128ELi64ELi128ELi4ES3_EELb1ELb0ELb0ELb0ELb1ELb1ELb0ELb1EEEvNS_16Flash_fwd_paramsE$_ZN5flash30compute_attn_1rowblock_splitkvI23Flash_fwd_kernel_traitsILi128ELi64ELi128ELi4ELb0ELb0EN7cutlass10bfloat16_tE19Flash_kernel_traitsILi128ELi64ELi128ELi4ES3_EELb1ELb0ELb0ELb0ELb1ELb1ELb0ELb1ENS_16Flash_fwd_paramsEEEvRKT8_iiiii:
        /* <DEDUP_REMOVED lines=20> */
.L_x_2746:
[----:B------:R-:W-:Y:S05]  /*0200*/  BSYNC B0 ;  /* 0x0000000000007941 */ /* 0x000fea0003800000 */
.L_x_2745:
        /* <DEDUP_REMOVED lines=17> */
.L_x_2748:
[----:B------:R3:W5:Y:S02]  /*0320*/  LD.E R3, [R10.64+0xb8] ;  /* 0x0000b8060a037980 */ /* 0x000764000c101900 */
.L_x_2749:
[----:B------:R-:W-:Y:S05]  /*0330*/  BSYNC B0 ;  /* 0x0000000000007941 */ /* 0x000fea0003800000 */
.L_x_2747:
        /* <DEDUP_REMOVED lines=10> */
.L_x_2751:
[----:B------:R-:W2:Y:S01]  /*03e0*/  LD.E.64 R2, [R10.64+0x108] ;  /* 0x000108060a027980 */ /* 0x000ea2000c101b00 */
[----:B------:R-:W-:Y:S01]  /*03f0*/  BSSY B0, `(.L_x_2753) ;  /* 0x0000006000007945 */ /* 0x000fe20003800000 */
[----:B--2---:R-:W-:-:S04]  /*0400*/  ISETP.NE.U32.AND P0, PT, R2, RZ, PT ;  /* 0x000000ff0200720c */ /* 0x004fc80003f05070 */
[----:B------:R-:W-:Y:S01]  /*0410*/  ISETP.NE.AND.EX P0, PT, R3, RZ, PT, P0 ;  /* 0x000000ff0300720c */ /* 0x000fe20003f05300 */
[----:B------:R-:W-:-:S12]  /*0420*/  IMAD.MOV.U32 R3, RZ, RZ, RZ ;  /* 0x000000ffff037224 */ /* 0x000fd800078e00ff */
[----:B------:R-:W-:Y:S05]  /*0430*/  @!P0 BRA `(.L_x_2754) ;  /* 0x0000001000008947 */ /* 0x000fea0003800000 */
[----:B------:R2:W5:Y:S02]  /*0440*/  LD.E R3, [R10.64+0xbc] ;  /* 0x0000bc060a037980 */ /* 0x000564000c101900 */
.L_x_2754:
[----:B------:R-:W-:Y:S05]  /*0450*/  BSYNC B0 ;  /* 0x0000000000007941 */ /* 0x000fea0003800000 */
.L_x_2753:
[----:B-----5:R-:W-:Y:S02]  /*0460*/  IADD3 R70, R80, R3, RZ ;  /* 0x0000000350467210 */ /* 0x020fe40007ffe0ff */
.L_x_2752:
[----:B------:R-:W-:Y:S05]  /*0470*/  BSYNC B1 ;  /* 0x0000000000017941 */ /* 0x000fea0003800000 */
.L_x_2750:
[----:B------:R-:W-:Y:S01]  /*0480*/  IMAD.SHL.U32 R69, R231, 0x40, RZ ;  /* 0x00000040e7457824 */ /* 0x000fe200078e00ff */
[----:B------:R-:W-:Y:S01]  /*0490*/  MOV R2, R228 ;  /* 0x000000e400027202 */ /* 0x000fe20000000f00 */
[----:B------:R-:W-:-:S03]  /*04a0*/  IMAD.MOV.U32 R3, RZ, RZ, 0x0 ;  /* 0x00000000ff037424 */ /* 0x000fc600078e00ff */
[----:B------:R-:W-:-:S13]  /*04b0*/  ISETP.GT.AND P0, PT, R232, R69, PT ;  /* 0x00000045e800720c */ /* 0x000fda0003f04270 */
[----:B------:R-:W-:Y:S05]  /*04c0*/  @!P0 RET.REL.NODEC R2 `(_ZN5flash24flash_fwd_splitkv_kernelI23Flash_fwd_kernel_traitsILi128ELi64ELi128ELi4ELb0ELb0EN7cutlass10bfloat16_tE19Flash_kernel_traitsILi128ELi64ELi128ELi4ES3_EELb1ELb0ELb0ELb0ELb1ELb1ELb0ELb1EEEvNS_16Flash_fwd_paramsE) ;  /* 0xfffffb3002008950 */ /* 0x000fea0003c3ffff */
        /* <DEDUP_REMOVED lines=72> */
.L_x_2757:
[----:B------:R-:W-:Y:S05]  /*0950*/  BSYNC B0 ;  /* 0x0000000000007941 */ /* 0x000fea0003800000 */
.L_x_2756:
        /* <DEDUP_REMOVED lines=16> */
.L_x_2759:
[----:B------:R-:W-:Y:S05]  /*0a60*/  BSYNC B0 ;  /* 0x0000000000007941 */ /* 0x000fea0003800000 */
.L_x_2758:
        /* <DEDUP_REMOVED lines=16> */
.L_x_2761:
[----:B------:R-:W-:Y:S05]  /*0b70*/  BSYNC B0 ;  /* 0x0000000000007941 */ /* 0x000fea0003800000 */
.L_x_2760:
        /* <DEDUP_REMOVED lines=15> */
.L_x_2763:
[----:B------:R-:W-:Y:S05]  /*0c70*/  BSYNC B0 ;  /* 0x0000000000007941 */ /* 0x000fea0003800000 */
.L_x_2762:
        /* <DEDUP_REMOVED lines=16> */
[----:B------:R-:W-:Y:S05]  /*0d80*/  @P4 RET.REL.NODEC R228 `(_ZN5flash24flash_fwd_splitkv_kernelI23Flash_fwd_kernel_traitsILi128ELi64ELi128ELi4ELb0ELb0EN7cutlass10bfloat16_tE19Flash_kernel_traitsILi128ELi64ELi128ELi4ES3_EELb1ELb0ELb0ELb0ELb1ELb1ELb0ELb1EEEvNS_16Flash_fwd_paramsE) ;  /* 0xfffff270e4004950 */ /* 0x000fea0003c3ffff */
[----:B-1----:R-:W-:Y:S02]  /*0d90*/  MOV R5, 0x7f800000 ;  /* 0x7f80000000057802 */ /* 0x002fe40000000f00 */
[----:B------:R-:W-:-:S03]  /*0da0*/  MOV R229, 0x0 ;  /* 0x0000000000e57802 */ /* 0x000fc60000000f00 */
[----:B------:R1:W-:Y:S01]  /*0db0*/  ST.E [R2.64+0xc0], R5 ;  /* 0x0000c00502007985 */ /* 0x0003e2000c101906 */
[----:B------:R-:W-:Y:S05]  /*0dc0*/  RET.REL.NODEC R228 `(_ZN5flash24flash_fwd_splitkv_kernelI23Flash_fwd_kernel_traitsILi128ELi64ELi128ELi4ELb0ELb0EN7cutlass10bfloat16_tE19Flash_kernel_traitsILi128ELi64ELi128ELi4ES3_EELb1ELb0ELb0ELb0ELb1ELb1ELb0ELb1EEEvNS_16Flash_fwd_paramsE) ;  /* 0xfffff230e4007950 */ /* 0x000fea0003c3ffff */
.L_x_2755:
        /* <DEDUP_REMOVED lines=93> */
[-C--:B------:R-:W-:Y:S01]  /*13a0*/  IMAD R7, R15, R2.reuse, RZ ;  /* 0x000000020f077224 */ /* 0x080fe200078e02ff */
[----:B------:R-:W-:Y:S02]  /*13b0*/  IADD3 R19, R19, R5, RZ ;  /* 0x0000000513137210 */ /* 0x000fe40007ffe0ff */
[----:B------:R-:W-:Y:S01]  /*13c0*/  SHF.R.S32.HI R5, RZ, 0x1f, R4 ;  /* 0x0000001fff057819 */ /* 0x000fe20000011404 */
[----:B------:R-:W-:-:S04]  /*13d0*/  IMAD.WIDE.U32 R20, R14, R2, RZ ;  /* 0x000000020e147225 */ /* 0x000fc800078e00ff */
[----:B------:R-:W-:Y:S02]  /*13e0*/  IMAD R7, R14, R0, R7 ;  /* 0x000000000e077224 */ /* 0x000fe400078e0207 */
[----:B------:R-:W-:Y:S02]  /*13f0*/  IMAD R6, R16, R5, R6 ;  /* 0x0000000510067224 */ /* 0x000fe400078e0206 */
[----:B------:R-:W-:Y:S01]  /*1400*/  IMAD.WIDE.U32 R18, R4, R16, R18 ;  /* 0x0000001004127225 */ /* 0x000fe200078e0012 */
[----:B------:R-:W-:-:S03]  /*1410*/  IADD3 R17, R21, R7, RZ ;  /* 0x0000000715117210 */ /* 0x000fc60007ffe0ff */
[----:B------:R-:W-:Y:S01]  /*1420*/  IMAD.IADD R7, R19, 0x1, R6 ;  /* 0x0000000113077824 */ /* 0x000fe200078e0206 */
[----:B------:R-:W-:Y:S01]  /*1430*/  MOV R6, R18 ;  /* 0x0000001200067202 */ /* 0x000fe20000000f00 */
[----:B------:R-:W-:Y:S01]  /*1440*/  IMAD.MOV.U32 R8, RZ, RZ, R20 ;  /* 0x000000ffff087224 */ /* 0x000fe200078e0014 */
[----:B------:R-:W-:Y:S05]  /*1450*/  BRA `(.L_x_2766) ;  /* 0x000004e000007947 */ /* 0x000fea0003800000 */
.L_x_2765:
        /* <DEDUP_REMOVED lines=35> */
[----:B------:R-:W-:Y:S01]  /*1690*/  @P3 IMAD.WIDE.U32 R26, R134, R7, RZ ;  /* 0x00000007861a3225 */ /* 0x000fe200078e00ff */
[----:B------:R-:W-:-:S03]  /*16a0*/  LOP3.LUT R0, R229, R4, RZ, 0x3c, !PT ;  /* 0x00000004e5007212 */ /* 0x000fc600078e3cff */
[----:B------:R-:W-:Y:S01]  /*16b0*/  @!P3 IMAD.WIDE.U32 R20, R20, R12, R24 ;  /* 0x0000000c1414b225 */ /* 0x000fe200078e0018 */
[----:B------:R-:W-:-:S03]  /*16c0*/  @P3 MOV R8, R26 ;  /* 0x0000001a00083202 */ /* 0x000fc60000000f00 */
[----:B------:R-:W-:Y:S01]  /*16d0*/  @P3 IMAD.IADD R9, R27, 0x1, R9 ;  /* 0x000000011b093824 */ /* 0x000fe200078e0209 */
[----:B------:R-:W-:Y:S02]  /*16e0*/  @!P3 IADD3 R9, R21, R3, RZ ;  /* 0x000000031509b210 */ /* 0x000fe40007ffe0ff */
[----:B------:R-:W-:Y:S02]  /*16f0*/  LEA R3, R55, 0xffffff80, 0x7 ;  /* 0xffffff8037037811 */ /* 0x000fe400078e38ff */
[----:B------:R-:W-:Y:S02]  /*1700*/  @!P3 MOV R8, R20 ;  /* 0x000000140008b202 */ /* 0x000fe40000000f00 */
[----:B------:R-:W-:Y:S02]  /*1710*/  ISETP.GE.AND P1, PT, R0, RZ, PT ;  /* 0x000000ff0000720c */ /* 0x000fe40003f26270 */
[----:B------:R-:W-:Y:S01]  /*1720*/  @!P0 IADD3 R2, R2, 0x1, RZ ;  /* 0x0000000102028810 */ /* 0x000fe20007ffe0ff */
[----:B------:R-:W-:Y:S01]  /*1730*/  @!P3 IMAD R6, R141, R14, RZ ;  /* 0x0000000e8d06b224 */ /* 0x000fe200078e02ff */
[----:B------:R-:W-:-:S02]  /*1740*/  @!P3 SHF.R.S32.HI R5, RZ, 0x1f, R14 ;  /* 0x0000001fff05b819 */ /* 0x000fc4000001140e */
[----:B------:R-:W-:Y:S01]  /*1750*/  ISETP.NE.AND P0, PT, R4, RZ, PT ;  /* 0x000000ff0400720c */ /* 0x000fe20003f05270 */
[----:B------:R-:W-:Y:S01]  /*1760*/  IMAD.WIDE.U32 R20, R134, R3, R8 ;  /* 0x0000000386147225 */ /* 0x000fe200078e0008 */
[----:B------:R-:W-:-:S03]  /*1770*/  @P2 IADD3 R2, R2, 0x1, RZ ;  /* 0x0000000102022810 */ /* 0x000fc60007ffe0ff */
[----:B------:R-:W-:Y:S02]  /*1780*/  @!P3 IMAD R5, R5, R140, R6 ;  /* 0x0000008c0505b224 */ /* 0x000fe400078e0206 */
[----:B------:R-:W-:Y:S01]  /*1790*/  @!P3 IMAD.WIDE.U32 R8, R140, R14, RZ ;  /* 0x0000000e8c08b225 */ /* 0x000fe200078e00ff */
[----:B------:R-:W-:-:S03]  /*17a0*/  SHF.R.S32.HI R13, RZ, 0x1f, R3 ;  /* 0x0000001fff0d7819 */ /* 0x000fc60000011403 */
[----:B------:R-:W-:Y:S01]  /*17b0*/  IMAD R7, R135, R3, RZ ;  /* 0x0000000387077224 */ /* 0x000fe200078e02ff */
[----:B------:R-:W-:Y:S01]  /*17c0*/  @!P3 IADD3 R9, R9, R5, RZ ;  /* 0x000000050909b210 */ /* 0x000fe20007ffe0ff */
[----:B------:R-:W-:Y:S01]  /*17d0*/  @!P3 IMAD R0, R19, R12, RZ ;  /* 0x0000000c1300b224 */ /* 0x000fe200078e02ff */
[----:B------:R-:W-:Y:S02]  /*17e0*/  @!P3 SHF.R.S32.HI R5, RZ, 0x1f, R12 ;  /* 0x0000001fff05b819 */ /* 0x000fe4000001140c */
[----:B------:R-:W-:Y:S01]  /*17f0*/  @!P1 IADD3 R2, -R2, RZ, RZ ;  /* 0x000000ff02029210 */ /* 0x000fe20007ffe1ff */
[----:B------:R-:W-:Y:S01]  /*1800*/  IMAD R7, R13, R134, R7 ;  /* 0x000000860d077224 */ /* 0x000fe200078e0207 */
[----:B------:R-:W-:Y:S01]  /*1810*/  @!P0 LOP3.LUT R2, RZ, R4, RZ, 0x33, !PT ;  /* 0x00000004ff028212 */ /* 0x000fe200078e33ff */
[----:B------:R-:W-:Y:S01]  /*1820*/  @!P3 IMAD R0, R18, R5, R0 ;  /* 0x000000051200b224 */ /* 0x000fe200078e0200 */
[----:B------:R-:W-:Y:S01]  /*1830*/  @P3 IADD3 R14, R14, R15, RZ ;  /* 0x0000000f0e0e3210 */ /* 0x000fe20007ffe0ff */
[----:B------:R-:W-:Y:S01]  /*1840*/  @!P3 IMAD.WIDE.U32 R18, R18, R12, R8 ;  /* 0x0000000c1212b225 */ /* 0x000fe200078e0008 */
[----:B------:R-:W-:-:S03]  /*1850*/  SHF.R.S32.HI R5, RZ, 0x1f, R2 ;  /* 0x0000001fff057819 */ /* 0x000fc60000011402 */
[----:B------:R-:W-:Y:S02]  /*1860*/  IMAD.IADD R7, R21, 0x1, R7 ;  /* 0x0000000115077824 */ /* 0x000fe400078e0207 */
[----:B------:R-:W-:Y:S02]  /*1870*/  IMAD.MOV.U32 R6, RZ, RZ, R20 ;  /* 0x000000ffff067224 */ /* 0x000fe400078e0014 */
[----:B------:R-:W-:Y:S02]  /*1880*/  IMAD R9, R17, R2, RZ ;  /* 0x0000000211097224 */ /* 0x000fe400078e02ff */
[-C--:B------:R-:W-:Y:S02]  /*1890*/  @P3 IMAD R4, R141, R14.reuse, RZ ;  /* 0x0000000e8d043224 */ /* 0x080fe400078e02ff */
[----:B------:R-:W-:-:S04]  /*18a0*/  @P3 IMAD.WIDE.U32 R14, R140, R14, RZ ;  /* 0x0000000e8c0e3225 */ /* 0x000fc800078e00ff */
[----:B------:R-:W-:-:S04]  /*18b0*/  IMAD.WIDE.U32 R6, R16, R2, R6 ;  /* 0x0000000210067225 */ /* 0x000fc800078e0006 */
[----:B------:R-:W-:Y:S01]  /*18c0*/  IMAD R9, R16, R5, R9 ;  /* 0x0000000510097224 */ /* 0x000fe200078e0209 */
[----:B------:R-:W-:Y:S01]  /*18d0*/  @P3 IADD3 R17, R15, R4, RZ ;  /* 0x000000040f113210 */ /* 0x000fe20007ffe0ff */
[----:B------:R-:W-:Y:S01]  /*18e0*/  @P3 IMAD.MOV.U32 R8, RZ, RZ, R14 ;  /* 0x000000ffff083224 */ /* 0x000fe200078e000e */
[----:B------:R-:W-:Y:S01]  /*18f0*/  @!P3 IADD3 R17, R19, R0, RZ ;  /* 0x000000001311b210 */ /* 0x000fe20007ffe0ff */
[----:B------:R-:W-:Y:S01]  /*1900*/  IMAD.IADD R7, R7, 0x1, R9 ;  /* 0x0000000107077824 */ /* 0x000fe200078e0209 */
[----:B------:R-:W-:Y:S02]  /*1910*/  @!P3 MOV R8, R18 ;  /* 0x000000120008b202 */ /* 0x000fe40000000f00 */
[----:B------:R-:W-:Y:S02]  /*1920*/  MOV R9, R3 ;  /* 0x0000000300097202 */ /* 0x000fe40000000f00 */
[----:B------:R-:W-:Y:S02]  /*1930*/  MOV R4, R2 ;  /* 0x0000000200047202 */ /* 0x000fe40000000f00 */
.L_x_2766:
[----:B-1----:R-:W-:Y:S05]  /*1940*/  BSYNC B0 ;  /* 0x0000000000007941 */ /* 0x002fea0003800000 */
.L_x_2764:
        /* <DEDUP_REMOVED lines=16> */
[-C--:B------:R-:W-:Y:S01]  /*1a50*/  IMAD R8, R13, R140.reuse, RZ ;  /* 0x0000008c0d087224 */ /* 0x080fe200078e02ff */
[----:B------:R-:W-:Y:S02]  /*1a60*/  LEA.HI R78, R2, R57, RZ, 0x4 ;  /* 0x00000039024e7211 */ /* 0x000fe400078f20ff */
[----:B------:R-:W-:Y:S01]  /*1a70*/  IADD3.X R29, R19, R17, RZ, P1, !PT ;  /* 0x00000011131d7210 */ /* 0x000fe20000ffe4ff */
[----:B------:R-:W-:Y:S01]  /*1a80*/  IMAD.SHL.U32 R13, R186, 0x40, RZ ;  /* 0x00000040ba0d7824 */ /* 0x000fe200078e00ff */
[----:B------:R-:W-:Y:S01]  /*1a90*/  LOP3.LUT R16, R78, 0xfffffff0, RZ, 0xc0, !PT ;  /* 0xfffffff04e107812 */ /* 0x000fe200078ec0ff */
[C---:B------:R-:W-:Y:S02]  /*1aa0*/  IMAD R8, R9.reuse, R141, R8 ;  /* 0x0000008d09087224 */ /* 0x040fe400078e0208 */
[----:B------:R-:W-:Y:S01]  /*1ab0*/  IMAD.WIDE.U32 R28, R9, R140, R28 ;  /* 0x0000008c091c7225 */ /* 0x000fe200078e001c */
[----:B------:R-:W-:-:S02]  /*1ac0*/  LOP3.LUT R13, R13, 0x1c0, RZ, 0xc0, !PT ;  /* 0x000001c00d0d7812 */ /* 0x000fc400078ec0ff */
[----:B------:R-:W-:Y:S01]  /*1ad0*/  SHF.R.S32.HI R79, RZ, 0x1f, R230 ;  /* 0x0000001fff4f7819 */ /* 0x000fe200000114e6 */
[----:B------:R-:W-:Y:S01]  /*1ae0*/  IMAD.IADD R29, R29, 0x1, R8 ;  /* 0x000000011d1d7824 */ /* 0x000fe200078e0208 */
[----:B------:R-:W-:Y:S01]  /*1af0*/  LOP3.LUT R9, R13, 0x38, R18, 0xf8, !PT ;  /* 0x000000380d097812 */ /* 0x000fe200078ef812 */
[----:B------:R-:W-:Y:S01]  /*1b00*/  IMAD R8, R23, R4, RZ ;  /* 0x0000000417087224 */ /* 0x000fe200078e02ff */
[----:B------:R-:W-:Y:S01]  /*1b10*/  SHF.R.U32.HI R184, RZ, 0x3, R13 ;  /* 0x00000003ffb87819 */ /* 0x000fe2000001160d */
[----:B------:R-:W-:Y:S02]  /*1b20*/  IMAD.IADD R16, R57, 0x1, -R16 ;  /* 0x0000000139107824 */ /* 0x000fe400078e0a10 */
[----:B------:R-:W-:Y:S01]  /*1b30*/  IMAD R8, R5, R22, R8 ;  /* 0x0000001605087224 */ /* 0x000fe200078e0208 */
[----:B------:R-:W-:Y:S01]  /*1b40*/  LOP3.LUT R184, R9, R184, RZ, 0x3c, !PT ;  /* 0x000000b809b87212 */ /* 0x000fe200078e3cff */
[----:B------:R-:W-:Y:S01]  /*1b50*/  IMAD.WIDE.U32 R22, R4, R22, R28 ;  /* 0x0000001604167225 */ /* 0x000fe200078e001c */
[----:B------:R-:W-:-:S04]  /*1b60*/  SHF.R.S32.HI R13, RZ, 0x1f, R16 ;  /* 0x0000001fff0d7819 */ /* 0x000fc80000011410 */
[----:B------:R-:W-:Y:S01]  /*1b70*/  LEA.HI R72, R13, R16, RZ, 0x3 ;  /* 0x000000100d487211 */ /* 0x000fe200078f18ff */
[----:B------:R-:W-:Y:S01]  /*1b80*/  IMAD R225, R135, R186, RZ ;  /* 0x000000ba87e17224 */ /* 0x000fe200078e02ff */
[----:B------:R-:W-:Y:S02]  /*1b90*/  SHF.R.S32.HI R187, RZ, 0x1f, R186 ;  /* 0x0000001fffbb7819 */ /* 0x000fe400000114ba */
[----:B------:R-:W-:-:S03]  /*1ba0*/  LOP3.LUT R77, R72, 0xfffffff8, RZ, 0xc0, !PT ;  /* 0xfffffff8484d7812 */ /* 0x000fc600078ec0ff */
[----:B------:R-:W-:Y:S01]  /*1bb0*/  IMAD R225, R187, R134, R225 ;  /* 0x00000086bbe17224 */ /* 0x000fe200078e02e1 */
[----:B------:R-:W-:Y:S01]  /*1bc0*/  LEA.HI R17, R2, R57, RZ, 0x6 ;  /* 0x0000003902117211 */ /* 0x000fe200078f30ff */
[----:B------:R-:W-:Y:S02]  /*1bd0*/  IMAD.IADD R23, R23, 0x1, R8 ;  /* 0x0000000117177824 */ /* 0x000fe400078e0208 */
[----:B------:R-:W-:Y:S01]  /*1be0*/  IMAD R227, R141, R186, RZ ;  /* 0x000000ba8de37224 */ /* 0x000fe200078e02ff */
[----:B------:R-:W-:Y:S01]  /*1bf0*/  SHF.L.U32 R17, R17, 0x3, RZ ;  /* 0x0000000311117819 */ /* 0x000fe200000006ff */
[----:B------:R-:W-:Y:S02]  /*1c00*/  IMAD.IADD R77, R16, 0x1, -R77 ;  /* 0x00000001104d7824 */ /* 0x000fe400078e0a4d */
[-C--:B------:R-:W-:Y:S02]  /*1c10*/  IMAD R227, R187, R140.reuse, R227 ;  /* 0x0000008cbbe37224 */ /* 0x080fe400078e02e3 */
[----:B------:R-:W-:Y:S01]  /*1c20*/  IMAD.WIDE.U32 R22, R186, R140, R22 ;  /* 0x0000008cba167225 */ /* 0x000fe200078e0016 */
[----:B------:R-:W-:-:S02]  /*1c30*/  LOP3.LUT R184, R184, 0xfffffe00, R17, 0xf8, !PT ;  /* 0xfffffe00b8b87812 */ /* 0x000fc400078ef811 */
[----:B------:R-:W-:Y:S01]  /*1c40*/  SHF.R.S32.HI R8, RZ, 0x1f, R229 ;  /* 0x0000001fff087819 */ /* 0x000fe200000114e5 */
[----:B------:R-:W-:Y:S02]  /*1c50*/  IMAD.IADD R227, R23, 0x1, R227 ;  /* 0x0000000117e37824 */ /* 0x000fe400078e02e3 */
[----:B------:R-:W-:Y:S01]  /*1c60*/  IMAD.WIDE R188, R231, 0x40, R186 ;  /* 0x00000040e7bc7825 */ /* 0x000fe200078e02ba */
[----:B------:R-:W-:Y:S02]  /*1c70*/  LEA.HI R59, R2, R57, RZ, 0x5 ;  /* 0x00000039023b7211 */ /* 0x000fe400078f28ff */
[----:B------:R-:W-:Y:S01]  /*1c80*/  MOV R56, 0x10 ;  /* 0x0000001000387802 */ /* 0x000fe20000000f00 */
[----:B------:R-:W-:Y:S01]  /*1c90*/  IMAD.MOV.U32 R54, RZ, RZ, 0x20 ;  /* 0x00000020ff367424 */ /* 0x000fe200078e00ff */
[----:B------:R-:W-:Y:S01]  /*1ca0*/  LOP3.LUT R68, R59, 0xffffffe0, RZ, 0xc0, !PT ;  /* 0xffffffe03b447812 */ /* 0x000fe200078ec0ff */
[C---:B------:R-:W-:Y:S01]  /*1cb0*/  IMAD.SHL.U32 R75, R134.reuse, 0x10, RZ ;  /* 0x00000010864b7824 */ /* 0x040fe200078e00ff */
[----:B------:R-:W-:-:S02]  /*1cc0*/  SHF.L.U64.HI R76, R134, 0x4, R135 ;  /* 0x00000004864c7819 */ /* 0x000fc40000010287 */
[C---:B------:R-:W-:Y:S01]  /*1cd0*/  SHF.L.U64.HI R74, R140.reuse, 0x4, R141 ;  /* 0x000000048c4a7819 */ /* 0x040fe2000001028d */
[----:B------:R-:W-:Y:S01]  /*1ce0*/  IMAD.IADD R68, R57, 0x1, -R68 ;  /* 0x0000000139447824 */ /* 0x000fe200078e0a44 */
[----:B------:R-:W-:Y:S02]  /*1cf0*/  SHF.L.U32 R73, R140, 0x4, RZ ;  /* 0x000000048c497819 */ /* 0x000fe400000006ff */
[----:B------:R-:W-:Y:S02]  /*1d00*/  SHF.R.S32.HI R59, RZ, 0x5, R59 ;  /* 0x00000005ff3b7819 */ /* 0x000fe4000001143b */
[----:B------:R-:W-:Y:S01]  /*1d10*/  SHF.L.U32 R81, R71, 0x2, RZ ;  /* 0x0000000247517819 */ /* 0x000fe200000006ff */
[----:B--2---:R-:W-:-:S04]  /*1d20*/  @P0 IMAD.WIDE.U32 R28, R190, R234, RZ ;  /* 0x000000eabe1c0225 */ /* 0x004fc800078e00ff */
[----:B------:R-:W-:Y:S02]  /*1d30*/  @P0 IMAD R9, R191, R234, RZ ;  /* 0x000000eabf090224 */ /* 0x000fe400078e02ff */
[----:B---3--:R-:W-:-:S04]  /*1d40*/  @!P0 IMAD R12, R27, R230, RZ ;  /* 0x000000e61b0c8224 */ /* 0x008fc800078e02ff */
[C---:B------:R-:W-:Y:S02]  /*1d50*/  @!P0 IMAD R12, R26.reuse, R79, R12 ;  /* 0x0000004f1a0c8224 */ /* 0x040fe400078e020c */
[----:B------:R-:W-:-:S04]  /*1d60*/  @!P0 IMAD.WIDE.U32 R26, R26, R230, RZ ;  /* 0x000000e61a1a8225 */ /* 0x000fc800078e00ff */
[----:B------:R-:W-:Y:S02]  /*1d70*/  @P0 IMAD.MOV.U32 R13, RZ, RZ, R28 ;  /* 0x000000ffff0d0224 */ /* 0x000fe400078e001c */
[----:B------:R-:W-:Y:S01]  /*1d80*/  @P0 IMAD.IADD R9, R29, 0x1, R9 ;  /* 0x000000011d090824 */ /* 0x000fe200078e0209 */
[----:B------:R-:W-:Y:S01]  /*1d90*/  @!P0 IADD3 R9, R27, R12, RZ ;  /* 0x0000000c1b098210 */ /* 0x000fe20007ffe0ff */
[----:B------:R-:W-:Y:S01]  /*1da0*/  @!P0 IMAD.MOV.U32 R13, RZ, RZ, R26 ;  /* 0x000000ffff0d8224 */ /* 0x000fe200078e001a */
[----:B------:R-:W-:-:S05]  /*1db0*/  IADD3 R6, P0, R18, R6, RZ ;  /* 0x0000000612067210 */ /* 0x000fca0007f1e0ff */
[----:B------:R-:W-:-:S04]  /*1dc0*/  IMAD.X R7, R19, 0x1, R7, P0 ;  /* 0x0000000113077824 */ /* 0x000fc800000e0607 */
[----:B------:R-:W-:-:S04]  /*1dd0*/  IMAD.WIDE.U32 R6, R186, R134, R6 ;  /* 0x00000086ba067225 */ /* 0x000fc800078e0006 */
[----:B------:R-:W-:Y:S01]  /*1de0*/  IMAD.IADD R225, R7, 0x1, R225 ;  /* 0x0000000107e17824 */ /* 0x000fe200078e02e1 */
[----:B------:R-:W-:Y:S02]  /*1df0*/  SHF.R.S32.HI R7, RZ, 0x1f, R80 ;  /* 0x0000001fff077819 */ /* 0x000fe40000011450 */
[----:B------:R-:W-:Y:S02]  /*1e00*/  IADD3 R16, P1, R18, R13, RZ ;  /* 0x0000000d12107210 */ /* 0x000fe40007f3e0ff */
[----:B------:R-:W-:-:S03]  /*1e10*/  LEA.HI R7, R7, R80, RZ, 0x7 ;  /* 0x0000005007077211 */ /* 0x000fc600078f38ff */
[----:B------:R-:W-:Y:S01]  /*1e20*/  IMAD.X R17, R19, 0x1, R9, P1 ;  /* 0x0000000113117824 */ /* 0x000fe200008e0609 */
[----:B------:R-:W-:Y:S02]  /*1e30*/  SHF.R.S32.HI R112, RZ, 0x7, R7 ;  /* 0x00000007ff707819 */ /* 0x000fe40000011407 */
[----:B------:R-:W-:Y:S01]  /*1e40*/  LEA R224, P1, R6, R20, 0x1 ;  /* 0x0000001406e07211 */ /* 0x000fe200078208ff */
[----:B----4-:R-:W-:Y:S01]  /*1e50*/  IMAD R13, R25, R229, RZ ;  /* 0x000000e5190d7224 */ /* 0x010fe200078e02ff */
[----:B------:R-:W-:Y:S02]  /*1e60*/  LEA R226, P0, R22, R14, 0x1 ;  /* 0x0000000e16e27211 */ /* 0x000fe400078008ff */
[----:B------:R-:W-:Y:S02]  /*1e70*/  IMNMX R112, RZ, R112, !PT ;  /* 0x00000070ff707217 */ /* 0x000fe40007800200 */
[----:B------:R-:W-:Y:S01]  /*1e80*/  LEA.HI.X R225, R6, R21, R225, 0x1, P1 ;  /* 0x0000001506e17211 */ /* 0x000fe200008f0ce1 */
[----:B------:R-:W-:Y:S01]  /*1e90*/  IMAD R8, R24, R8, R13 ;  /* 0x0000000818087224 */ /* 0x000fe200078e020d */
[----:B------:R-:W-:-:S02]  /*1ea0*/  LEA.HI.X R227, R22, R15, R227, 0x1, P0 ;  /* 0x0000000f16e37211 */ /* 0x000fc400000f0ce3 */
[----:B------:R-:W-:Y:S01]  /*1eb0*/  R2P PR, R77, 0x6 ;  /* 0x000000064d007804 */ /* 0x000fe20000000000 */
[----:B------:R-:W-:Y:S01]  /*1ec0*/  IMAD.WIDE.U32 R24, R229, R24, R16 ;  /* 0x00000018e5187225 */ /* 0x000fe200078e0010 */
[----:B------:R-:W-:-:S03]  /*1ed0*/  ISETP.GT.AND P0, PT, R55, R112, PT ;  /* 0x000000703700720c */ /* 0x000fc60003f04270 */
[----:B------:R-:W-:Y:S01]  /*1ee0*/  IMAD R185, R189, R190, RZ ;  /* 0x000000bebdb97224 */ /* 0x000fe200078e02ff */
[----:B------:R-:W-:Y:S01]  /*1ef0*/  IADD3 R9, R25, R8, RZ ;  /* 0x0000000819097210 */ /* 0x000fe20007ffe0ff */
[----:B------:R-:W-:Y:S02]  /*1f00*/  IMAD.MOV.U32 R8, RZ, RZ, R24 ;  /* 0x000000ffff087224 */ /* 0x000fe400078e0018 */
[C---:B------:R-:W-:Y:S02]  /*1f10*/  IMAD R185, R188.reuse, R191, R185 ;  /* 0x000000bfbcb97224 */ /* 0x040fe400078e02b9 */
[----:B------:R-:W-:Y:S01]  /*1f20*/  IMAD.WIDE.U32 R188, R188, R190, R8 ;  /* 0x000000bebcbc7225 */ /* 0x000fe200078e0008 */
[----:B------:R-:W-:Y:S02]  /*1f30*/  SEL R56, R56, 0xfffffff0, !P1 ;  /* 0xfffffff038387807 */ /* 0x000fe40004800000 */
[----:B------:R-:W-:Y:S01]  /*1f40*/  SEL R54, R54, 0xffffffe0, !P2 ;  /* 0xffffffe036367807 */ /* 0x000fe20005000000 */
[----:B------:R-:W-:-:S02]  /*1f50*/  @!P4 IMAD.MOV.U32 R0, RZ, RZ, RZ ;  /* 0x000000ffff00c224 */ /* 0x000fc400078e00ff */
        /* <DEDUP_REMOVED lines=13> */
[--C-:B------:R-:W-:Y:S01]  /*2030*/  SHF.R.S32.HI R7, RZ, 0x1f, R3.reuse ;  /* 0x0000001fff077819 */ /* 0x100fe20000011403 */
        /* <DEDUP_REMOVED lines=37> */
[--C-:B------:R-:W-:Y:S01]  /*2290*/  SHF.L.U64.HI R113, R218, 0x5, R219.reuse ;  /* 0x00000005da717819 */ /* 0x100fe200000102db */
        /* <DEDUP_REMOVED lines=8> */
[C-C-:B----4-:R-:W-:Y:S01]  /*2320*/  SHF.L.U64.HI R126, R202.reuse, 0x5, R203.reuse ;  /* 0x00000005ca7e7819 */ /* 0x150fe200000102cb */
[----:B------:R-:W-:Y:S01]  /*2330*/  IMAD.IADD R31, R31, 0x1, R2 ;  /* 0x000000011f1f7824 */ /* 0x000fe200078e0202 */
[----:B------:R-:W-:Y:S01]  /*2340*/  IADD3.X R217, ~R113, RZ, R12, P1, P0 ;  /* 0x000000ff71d97210 */ /* 0x000fe20000fe050c */
[----:B------:R-:W-:Y:S01]  /*2350*/  IMAD R13, R203, R3, RZ ;  /* 0x00000003cb0d7224 */ /* 0x000fe200078e02ff */
[C---:B------:R-:W-:Y:S01]  /*2360*/  SHF.L.U32 R127, R202.reuse, 0x5, RZ ;  /* 0x00000005ca7f7819 */ /* 0x040fe200000006ff */
[----:B------:R-:W-:Y:S01]  /*2370*/  IMAD R12, R27, R230, RZ ;  /* 0x000000e61b0c7224 */ /* 0x000fe200078e02ff */
[----:B------:R-:W-:Y:S01]  /*2380*/  SHF.L.U64.HI R129, R202, 0x6, R203 ;  /* 0x00000006ca817819 */ /* 0x000fe200000102cb */
[----:B------:R-:W-:Y:S01]  /*2390*/  IMAD.WIDE.U32 R32, R218, 0x30, R216 ;  /* 0x00000030da207825 */ /* 0x000fe200078e00d8 */
[C---:B------:R-:W-:Y:S02]  /*23a0*/  SHF.L.U64.HI R126, R127.reuse, 0x1, R126 ;  /* 0x000000017f7e7819 */ /* 0x040fe4000001027e */
[----:B------:R-:W-:Y:S01]  /*23b0*/  SHF.L.U32 R127, R127, 0x1, RZ ;  /* 0x000000017f7f7819 */ /* 0x000fe200000006ff */
[----:B------:R-:W-:Y:S01]  /*23c0*/  IMAD R13, R202, R7, R13 ;  /* 0x00000007ca0d7224 */ /* 0x000fe200078e020d */
[----:B------:R-:W-:Y:S01]  /*23d0*/  IADD3 R214, P0, -R116, R32, RZ ;  /* 0x0000002074d67210 */ /* 0x000fe20007f1e1ff */
[----:B------:R-:W-:Y:S01]  /*23e0*/  IMAD.WIDE.U32 R30, R202, R3, R30 ;  /* 0x00000003ca1e7225 */ /* 0x000fe200078e001e */
[----:B------:R-:W-:-:S02]  /*23f0*/  LEA.HI R169, R6, R6, RZ, 0x1 ;  /* 0x0000000606a97211 */ /* 0x000fc400078f08ff */
[----:B------:R-:W-:Y:S01]  /*2400*/  IADD3.X R215, ~R113, R33, R120, P0, !PT ;  /* 0x0000002171d77210 */ /* 0x000fe200007fe578 */
[----:B------:R-:W-:Y:S01]  /*2410*/  IMAD.WIDE.U32 R28, R230, R26, R18 ;  /* 0x0000001ae61c7225 */ /* 0x000fe200078e0012 */
[----:B------:R-:W-:Y:S02]  /*2420*/  IADD3 R27, R31, R13, RZ ;  /* 0x0000000d1f1b7210 */ /* 0x000fe40007ffe0ff */
[----:B------:R-:W-:Y:S01]  /*2430*/  SHF.R.S32.HI R169, RZ, 0x1, R169 ;  /* 0x00000001ffa97819 */ /* 0x000fe200000114a9 */
[----:B------:R-:W-:Y:S02]  /*2440*/  IMAD R12, R26, R79, R12 ;  /* 0x0000004f1a0c7224 */ /* 0x000fe400078e020c */
[----:B------:R-:W-:Y:S01]  /*2450*/  IMAD R2, R219, R3, RZ ;  /* 0x00000003db027224 */ /* 0x000fe200078e02ff */
[----:B------:R-:W-:Y:S01]  /*2460*/  SHF.L.U32 R175, R169, 0x6, RZ ;  /* 0x00000006a9af7819 */ /* 0x000fe200000006ff */
[----:B------:R-:W-:Y:S02]  /*2470*/  IMAD.IADD R29, R29, 0x1, R12 ;  /* 0x000000011d1d7824 */ /* 0x000fe400078e020c */
[----:B------:R-:W-:Y:S01]  /*2480*/  IMAD.WIDE.U32 R12, R218, 0x30, R214 ;  /* 0x00000030da0c7825 */ /* 0x000fe200078e00d6 */
[----:B------:R-:W-:-:S03]  /*2490*/  SHF.R.S32.HI R160, RZ, 0x1f, R175 ;  /* 0x0000001fffa07819 */ /* 0x000fc600000114af */
[----:B------:R-:W-:Y:S01]  /*24a0*/  IMAD R2, R218, R7, R2 ;  /* 0x00000007da027224 */ /* 0x000fe200078e0202 */
        /* <DEDUP_REMOVED lines=42> */
[C---:B------:R-:W-:Y:S01]  /*2750*/  IMAD R5, R141.reuse, 0x60, RZ ;  /* 0x000000608d057824 */ /* 0x040fe200078e02ff */
        /* <DEDUP_REMOVED lines=48> */
[C---:B------:R-:W-:Y:S01]  /*2a60*/  SHF.L.U64.HI R0, R202.reuse, 0x4, R203 ;  /* 0x00000004ca007819 */ /* 0x040fe200000102cb */
[----:B------:R-:W-:Y:S01]  /*2a70*/  IMAD.WIDE.U32 R204, R202, 0xc0, RZ ;  /* 0x000000c0cacc7825 */ /* 0x000fe200078e00ff */
[----:B------:R-:W-:-:S02]  /*2a80*/  IADD3.X R122, R120, R111, RZ, P1, !PT ;  /* 0x0000006f787a7210 */ /* 0x000fc40000ffe4ff */
[----:B------:R-:W-:Y:S01]  /*2a90*/  SHF.L.U64.HI R123, R125, 0x1, R0 ;  /* 0x000000017d7b7819 */ /* 0x000fe20000010200 */
[----:B------:R-:W-:Y:S01]  /*2aa0*/  IMAD.X R93, R76, 0x1, R95, P0 ;  /* 0x000000014c5d7824 */ /* 0x000fe200000e065f */
[----:B------:R-:W-:Y:S01]  /*2ab0*/  IADD3 R124, P0, R119, R114, RZ ;  /* 0x00000072777c7210 */ /* 0x000fe20007f1e0ff */
[----:B------:R-:W-:Y:S01]  /*2ac0*/  IMAD R169, R169, 0x70, RZ ;  /* 0x00000070a9a97824 */ /* 0x000fe200078e02ff */
[----:B------:R-:W-:Y:S01]  /*2ad0*/  SHF.L.U64.HI R129, R130, 0x1, R129 ;  /* 0x0000000182817819 */ /* 0x000fe20000010281 */
[----:B------:R-:W-:Y:S01]  /*2ae0*/  IMAD.IADD R166, R183, 0x1, R167 ;  /* 0x00000001b7a67824 */ /* 0x000fe200078e02a7 */
[----:B------:R-:W-:Y:S01]  /*2af0*/  IADD3 R14, R18, 0x40, RZ ;  /* 0x00000040120e7810 */ /* 0x000fe20007ffe0ff */
[----:B------:R-:W-:Y:S01]  /*2b00*/  IMAD.WIDE.U32 R202, R202, 0xe0, RZ ;  /* 0x000000e0caca7825 */ /* 0x000fe200078e00ff */
[----:B------:R-:W-:Y:S02]  /*2b10*/  IADD3 R131, R207, R131, RZ ;  /* 0x00000083cf837210 */ /* 0x000fe40007ffe0ff */
        /* <DEDUP_REMOVED lines=21> */
[----:B------:R-:W-:Y:S02]  /*2c70*/  SHF.R.S32.HI R152, RZ, 0x1f, R166 ;  /* 0x0000001fff987819 */ /* 0x000fe400000114a6 */
.L_x_2839:
[----:B------:R-:W-:Y:S01]  /*2c80*/  IMAD.SHL.U32 R16, R13, 0x80, RZ ;  /* 0x000000800d107824 */ /* 0x000fe200078e00ff */
[----:B------:R-:W-:Y:S01]  /*2c90*/  BSSY B2, `(.L_x_2768) ;  /* 0x0000a2d000027945 */ /* 0x000fe20003800000 */
[----:B------:R-:W-:Y:S03]  /*2ca0*/  IMAD.MOV.U32 R139, RZ, RZ, R136 ;  /* 0x000000ffff8b7224 */ /* 0x000fe600078e0088 */
        /* <DEDUP_REMOVED lines=8> */
[----:B------:R-:W-:Y:S05]  /*2d30*/  @P0 IADD3 R2, P1, R138, R125, RZ ;  /* 0x0000007d8a020210 */ /* 0x000fea0007f3e0ff */
[----:B------:R-:W-:Y:S01]  /*2d40*/  @P0 IMAD.X R3, R136, 0x1, R123, P1 ;  /* 0x0000000188030824 */ /* 0x000fe200008e067b */
[C---:B-1----:R-:W-:Y:S04]  /*2d50*/  @P0 LEA R28, P1, R73.reuse, R150, 0x1 ;  /* 0x00000096491c0211 */ /* 0x042fe800078208ff */
        /* <DEDUP_REMOVED lines=9> */
[----:B---3--:R-:W3:Y:S04]  /*2df0*/  @P0 LD.E.128 R24, [R2.64] ;  /* 0x0000000602180980 */ /* 0x008ee8000c101d00 */
[----:B---3--:R3:W-:Y:S04]  /*2e00*/  @P0 ST.E.128 [R28.64], R24 ;  /* 0x000000181c000985 */ /* 0x0087e8000c101d06 */
[----:B-1----:R-:W4:Y:S04]  /*2e10*/  @P0 LD.E.128 R20, [R2.64+0x80] ;  /* 0x0000800602140980 */ /* 0x002f28000c101d00 */
[----:B----4-:R1:W-:Y:S01]  /*2e20*/  @P0 ST.E.128 [R28.64+0x80], R20 ;  /* 0x000080141c000985 */ /* 0x0103e2000c101d06 */
[----:B------:R-:W-:Y:S03]  /*2e30*/  @P1 IADD3 R32, P0, R150, R91, RZ ;  /* 0x0000005b96201210 */ /* 0x000fe60007f1e0ff */
[----:B--2---:R-:W2:Y:S02]  /*2e40*/  @P1 LD.E.128 R4, [R30.64] ;  /* 0x000000061e041980 */ /* 0x004ea4000c101d00 */
[C---:B------:R-:W-:Y:S01]  /*2e50*/  @P1 IMAD.X R33, R151.reuse, 0x1, R92, P0 ;  /* 0x0000000197211824 */ /* 0x040fe200000e065c */
        /* <DEDUP_REMOVED lines=10> */
[C---:B------:R-:W-:Y:S01]  /*2f00*/  @P0 IMAD.X R29, R151.reuse, 0x1, R90, P1 ;  /* 0x00000001971d0824 */ /* 0x040fe200008e065a */
        /* <DEDUP_REMOVED lines=60> */
[----:B------:R-:W-:Y:S02]  /*32d0*/  ISETP.GE.AND P0, PT, R18, R17, PT ;  /* 0x000000111200720c */ /* 0x000fe40003f06270 */
[----:B------:R-:W-:Y:S02]  /*32e0*/  MOV R143, R137 ;  /* 0x00000089008f7202 */ /* 0x000fe40000000f00 */
[----:B------:R-:W-:Y:S03]  /*32f0*/  ISETP.GE.AND P1, PT, R14, R17, PT ;  /* 0x000000110e00720c */ /* 0x000fe60003f26270 */
[----:B------:R-:W2:Y:S06]  /*3300*/  LD.E.128 R28, [R142.64] ;  /* 0x000000068e1c7980 */ /* 0x000eac000c101d00 */
[----:B------:R-:W-:Y:S01]  /*3310*/  @!P0 IMAD.MOV.U32 R8, RZ, RZ, R12 ;  /* 0x000000ffff088224 */ /* 0x000fe200078e000c */
[----:B------:R-:W-:Y:S04]  /*3320*/  @!P0 MOV R52, R58 ;  /* 0x0000003a00348202 */ /* 0x000fe80000000f00 */
[----:B------:R1:W3:Y:S06]  /*3330*/  @!P0 LD.E.64 R20, [R8.64] ;  /* 0x0000000608148980 */ /* 0x0002ec000c101b00 */
[----:B------:R4:W5:Y:S01]  /*3340*/  @!P0 LD.E.64 R38, [R52.64] ;  /* 0x0000000634268980 */ /* 0x000962000c101b00 */
[----:B-1----:R-:W-:Y:S02]  /*3350*/  @!P1 MOV R8, R12 ;  /* 0x0000000c00089202 */ /* 0x002fe40000000f00 */
[----:B----4-:R-:W-:Y:S01]  /*3360*/  @!P1 MOV R52, R58 ;  /* 0x0000003a00349202 */ /* 0x010fe20000000f00 */
[----:B--2---:R-:W-:Y:S01]  /*3370*/  @!P0 IMAD.U32 R37, R30, 0x10000, RZ ;  /* 0x000100001e258824 */ /* 0x004fe200078e00ff */
[C---:B------:R-:W-:Y:S02]  /*3380*/  @!P0 LOP3.LUT R24, R28.reuse, 0xffff0000, RZ, 0xc0, !PT ;  /* 0xffff00001c188812 */ /* 0x040fe400078ec0ff */
[----:B------:R-:W-:Y:S02]  /*3390*/  @!P0 LOP3.LUT R25, R29, 0xffff0000, RZ, 0xc0, !PT ;  /* 0xffff00001d198812 */ /* 0x000fe400078ec0ff */
[----:B------:R-:W-:Y:S01]  /*33a0*/  @!P0 SHF.L.U32 R34, R28, 0x10, RZ ;  /* 0x000000101c228819 */ /* 0x000fe200000006ff */
[C---:B---3--:R-:W-:Y:S01]  /*33b0*/  @!P0 IMAD.U32 R23, R20.reuse, 0x10000, RZ ;  /* 0x0001000014178824 */ /* 0x048fe200078e00ff */
[----:B------:R-:W-:Y:S02]  /*33c0*/  @!P0 LOP3.LUT R22, R20, 0xffff0000, RZ, 0xc0, !PT ;  /* 0xffff000014168812 */ /* 0x000fe400078ec0ff */
[C---:B------:R-:W-:Y:S01]  /*33d0*/  @!P0 SHF.L.U32 R20, R21.reuse, 0x10, RZ ;  /* 0x0000001015148819 */ /* 0x040fe200000006ff */
[----:B------:R-:W-:Y:S01]  /*33e0*/  @!P0 FMUL.FTZ R0, R24, R23 ;  /* 0x0000001718008220 */ /* 0x000fe20000410000 */
[----:B------:R-:W-:Y:S01]  /*33f0*/  @!P0 LOP3.LUT R21, R21, 0xffff0000, RZ, 0xc0, !PT ;  /* 0xffff000015158812 */ /* 0x000fe200078ec0ff */
[C---:B-----5:R-:W-:Y:S01]  /*3400*/  @!P0 IMAD.U32 R33, R38.reuse, 0x10000, RZ ;  /* 0x0001000026218824 */ /* 0x060fe200078e00ff */
[----:B------:R-:W-:Y:S01]  /*3410*/  @!P0 LOP3.LUT R35, R38, 0xffff0000, RZ, 0xc0, !PT ;  /* 0xffff000026238812 */ /* 0x000fe200078ec0ff */
[C---:B------:R-:W-:Y:S01]  /*3420*/  @!P0 IMAD.U32 R36, R39.reuse, 0x10000, RZ ;  /* 0x0001000027248824 */ /* 0x040fe200078e00ff */
[----:B------:R-:W-:Y:S01]  /*3430*/  @!P0 LOP3.LUT R39, R39, 0xffff0000, RZ, 0xc0, !PT ;  /* 0xffff000027278812 */ /* 0x000fe200078ec0ff */
        /* <DEDUP_REMOVED lines=14> */
[----:B------:R-:W-:Y:S02]  /*3520*/  @!P0 FMUL.FTZ R40, R23, R36 ;  /* 0x0000002417288220 */ /* 0x000fe40000410000 */
[----:B------:R-:W-:Y:S02]  /*3530*/  @!P0 FFMA.FTZ R3, R36, R37, R3 ;  /* 0x0000002524038223 */ /* 0x000fe40000010003 */
[----:B------:R-:W-:Y:S02]  /*3540*/  @!P0 FFMA.FTZ R42, R34, R21, -R42 ;  /* 0x00000015222a8223 */ /* 0x000fe4000001082a */
[----:B------:R-:W-:Y:S02]  /*3550*/  @!P0 FFMA.FTZ R4, R39, R34, R4 ;  /* 0x0000002227048223 */ /* 0x000fe40000010004 */
[----:B------:R-:W-:Y:S02]  /*3560*/  @!P0 FFMA.FTZ R43, R33, R22, -R43 ;  /* 0x00000016212b8223 */ /* 0x000fe4000001082b */
[----:B------:R-:W-:Y:S02]  /*3570*/  @!P0 FFMA.FTZ R40, R37, R20, -R40 ;  /* 0x0000001425288223 */ /* 0x000fe40000010828 */
[----:B------:R-:W-:Y:S01]  /*3580*/  @!P0 IMAD.MOV.U32 R28, RZ, RZ, R41 ;  /* 0x000000ffff1c8224 */ /* 0x000fe200078e0029 */
[----:B------:R-:W-:Y:S02]  /*3590*/  @!P0 F2FP.BF16.PACK_AB R44, R2, R43 ;  /* 0x0000002b022c823e */ /* 0x000fe400000010ff */
[----:B------:R-:W-:Y:S02]  /*35a0*/  @!P0 F2FP.BF16.PACK_AB R43, R4, R42 ;  /* 0x0000002a042b823e */ /* 0x000fe400000010ff */
[----:B------:R-:W-:Y:S02]  /*35b0*/  @!P0 F2FP.BF16.PACK_AB R40, R3, R40 ;  /* 0x000000280328823e */ /* 0x000fe400000010ff */
[----:B------:R-:W-:Y:S01]  /*35c0*/  @!P0 MOV R29, R44 ;  /* 0x0000002c001d8202 */ /* 0x000fe20000000f00 */
[----:B------:R-:W-:Y:S01]  /*35d0*/  @!P0 IMAD.MOV.U32 R31, RZ, RZ, R43 ;  /* 0x000000ffff1f8224 */ /* 0x000fe200078e002b */
        /* <DEDUP_REMOVED lines=46> */
.L_x_2772:
[----:B------:R-:W-:Y:S05]  /*38c0*/  BSYNC B0 ;  /* 0x0000000000007941 */ /* 0x000fea0003800000 */
.L_x_2771:
[C---:B------:R-:W-:Y:S01]  /*38d0*/  ISETP.GE.AND P0, PT, R84.reuse, R223, PT ;  /* 0x000000df5400720c */ /* 0x040fe20003f06270 */
[----:B------:R-:W-:Y:S03]  /*38e0*/  BSSY B0, `(.L_x_2773) ;  /* 0x000006c000007945 */ /* 0x000fe60003800000 */
[----:B------:R-:W-:Y:S11]  /*38f0*/  ISETP.GE.AND P0, PT, R84, R221, !P0 ;  /* 0x000000dd5400720c */ /* 0x000ff60004706270 */
[----:B------:R-:W-:Y:S02]  /*3900*/  @!UPT UIADD3 URZ, URZ, URZ, URZ ;  /* 0x0000003f3f3ff290 */ /* 0x000fe4000fffe03f */
[----:B------:R-:W-:-:S05]  /*3910*/  @!P0 BRA `(.L_x_2774) ;  /* 0x0000068000008947 */ /* 0x000fca0003800000 */
[----:B------:R-:W-:Y:S01]  /*3920*/  ISETP.GE.AND P0, PT, R18, R17, PT ;  /* 0x000000111200720c */ /* 0x000fe20003f06270 */
[C---:B------:R-:W-:Y:S01]  /*3930*/  IMAD.SHL.U32 R45, R183.reuse, 0x2, RZ ;  /* 0x00000002b72d7824 */ /* 0x040fe200078e00ff */
[C---:B------:R-:W-:Y:S02]  /*3940*/  LEA R46, P1, R114.reuse, R142, 0x1 ;  /* 0x0000008e722e7211 */ /* 0x040fe400078208ff */
        /* <DEDUP_REMOVED lines=101> */
.L_x_2774:
[----:B------:R-:W-:Y:S05]  /*3fa0*/  BSYNC B0 ;  /* 0x0000000000007941 */ /* 0x000fea0003800000 */
.L_x_2773:
        /* <DEDUP_REMOVED lines=109> */
.L_x_2776:
[----:B------:R-:W-:Y:S05]  /*4680*/  BSYNC B0 ;  /* 0x0000000000007941 */ /* 0x000fea0003800000 */
.L_x_2775:
[C---:B------:R-:W-:Y:S01]  /*4690*/  ISETP.GE.AND P0, PT, R82.reuse, R223, PT ;  /* 0x000000df5200720c */ /* 0x040fe20003f06270 */
[----:B------:R-:W-:Y:S03]  /*46a0*/  BSSY B0, `(.L_x_2777) ;  /* 0x0000070000007945 */ /* 0x000fe60003800000 */
[----:B------:R-:W-:Y:S11]  /*46b0*/  ISETP.GE.AND P0, PT, R82, R221, !P0 ;  /* 0x000000dd5200720c */ /* 0x000ff60004706270 */
[----:B------:R-:W-:Y:S02]  /*46c0*/  @!UPT UIADD3 URZ, URZ, URZ, URZ ;  /* 0x0000003f3f3ff290 */ /* 0x000fe4000fffe03f */
[----:B------:R-:W-:-:S05]  /*46d0*/  @!P0 BRA `(.L_x_2778) ;  /* 0x000006c000008947 */ /* 0x000fca0003800000 */
[----:B------:R-:W-:Y:S01]  /*46e0*/  IMAD.MOV.U32 R143, RZ, RZ, R137 ;  /* 0x000000ffff8f7224 */ /* 0x000fe200078e0089 */
[----:B------:R-:W-:Y:S01]  /*46f0*/  ISETP.GE.AND P0, PT, R18, R17, PT ;  /* 0x000000111200720c */ /* 0x000fe20003f06270 */
[----:B------:R-:W-:Y:S01]  /*4700*/  IMAD R44, R219, 0x60, RZ ;  /* 0x00000060db2c7824 */ /* 0x000fe200078e02ff */
[C---:B------:R-:W-:Y:S01]  /*4710*/  SHF.L.U32 R45, R177.reuse, 0x1, RZ ;  /* 0x00000001b12d7819 */ /* 0x040fe200000006ff */
[----:B-1----:R-:W-:Y:S01]  /*4720*/  IMAD.WIDE.U32 R48, R218, 0x60, R142 ;  /* 0x00000060da307825 */ /* 0x002fe200078e008e */
[----:B------:R-:W-:Y:S02]  /*4730*/  SHF.L.U64.HI R46, R177, 0x1, R162 ;  /* 0x00000001b12e7819 */ /* 0x000fe400000102a2 */
[----:B------:R-:W-:Y:S01]  /*4740*/  IADD3 R32, P2, R45, R12, RZ ;  /* 0x0000000c2d207210 */ /* 0x000fe20007f5e0ff */
[----:B------:R-:W-:Y:S01]  /*4750*/  IMAD.IADD R47, R49, 0x1, R44 ;  /* 0x00000001312f7824 */ /* 0x000fe200078e022c */
[----:B------:R-:W-:Y:S01]  /*4760*/  IADD3 R42, P1, R45, R58, RZ ;  /* 0x0000003a2d2a7210 */ /* 0x000fe20007f3e0ff */
[----:B------:R-:W-:Y:S01]  /*4770*/  IMAD.WIDE.U32 R60, R134, 0x60, R148 ;  /* 0x00000060863c7825 */ /* 0x000fe200078e0094 */
[C---:B------:R-:W-:Y:S02]  /*4780*/  IADD3.X R33, R46.reuse, R9, RZ, P2, !PT ;  /* 0x000000092e217210 */ /* 0x040fe400017fe4ff */
[----:B------:R-:W-:Y:S01]  /*4790*/  IADD3.X R43, R46, R53, RZ, P1, !PT ;  /* 0x000000352e2b7210 */ /* 0x000fe20000ffe4ff */
[----:B------:R-:W-:Y:S01]  /*47a0*/  IMAD.MOV.U32 R46, RZ, RZ, R48 ;  /* 0x000000ffff2e7224 */ /* 0x000fe200078e0030 */
[----:B------:R-:W-:Y:S01]  /*47b0*/  ISETP.GE.AND P1, PT, R14, R17, PT ;  /* 0x000000110e00720c */ /* 0x000fe20003f26270 */
[----:B------:R-:W-:Y:S01]  /*47c0*/  IMAD R48, R135, 0x60, RZ ;  /* 0x0000006087307824 */ /* 0x000fe200078e02ff */
[----:B------:R-:W2:Y:S04]  /*47d0*/  @!P0 LD.E.64 R20, [R32.64] ;  /* 0x0000000620148980 */ /* 0x000ea8000c101b00 */
[----:B------:R-:W-:Y:S02]  /*47e0*/  IADD3 R61, R61, R48, RZ ;  /* 0x000000303d3d7210 */ /* 0x000fe40007ffe0ff */
[----:B------:R-:W3:Y:S01]  /*47f0*/  @!P0 LD.E.64 R40, [R42.64] ;  /* 0x000000062a288980 */ /* 0x000ee2000c101b00 */
[C---:B------:R-:W-:Y:S04]  /*4800*/  LEA R48, P2, R212.reuse, R142, 0x1 ;  /* 0x0000008ed4307211 */ /* 0x040fe800078408ff */
[----:B------:R-:W-:Y:S01]  /*4810*/  LEA.HI.X R49, R212, R137, R213, 0x1, P2 ;  /* 0x00000089d4317211 */ /* 0x000fe200010f0cd5 */
[----:B------:R-:W4:Y:S01]  /*4820*/  LD.E.128 R28, [R46.64] ;  /* 0x000000062e1c7980 */ /* 0x000f22000c101d00 */
[----:B---3--:R-:W-:Y:S01]  /*4830*/  @!P0 IMAD.U32 R38, R41, 0x10000, RZ ;  /* 0x0001000029268824 */ /* 0x008fe200078e00ff */
[----:B------:R-:W-:Y:S02]  /*4840*/  @!P0 SHF.L.U32 R35, R40, 0x10, RZ ;  /* 0x0000001028238819 */ /* 0x000fe400000006ff */
[C---:B--2---:R-:W-:Y:S02]  /*4850*/  @!P0 SHF.L.U32 R23, R20.reuse, 0x10, RZ ;  /* 0x0000001014178819 */ /* 0x044fe400000006ff */
[----:B------:R-:W-:Y:S01]  /*4860*/  @!P0 LOP3.LUT R22, R20, 0xffff0000, RZ, 0xc0, !PT ;  /* 0xffff000014168812 */ /* 0x000fe200078ec0ff */
[----:B------:R-:W-:Y:S01]  /*4870*/  @!P0 IMAD.U32 R20, R21, 0x10000, RZ ;  /* 0x0001000015148824 */ /* 0x000fe200078e00ff */
[C---:B----4-:R-:W-:Y:S02]  /*4880*/  @!P0 LOP3.LUT R24, R28.reuse, 0xffff0000, RZ, 0xc0, !PT ;  /* 0xffff00001c188812 */ /* 0x050fe400078ec0ff */
[----:B------:R-:W-:Y:S02]  /*4890*/  @!P0 SHF.L.U32 R36, R28, 0x10, RZ ;  /* 0x000000101c248819 */ /* 0x000fe400000006ff */
[----:B------:R-:W-:Y:S01]  /*48a0*/  @!P0 LOP3.LUT R25, R29, 0xffff0000, RZ, 0xc0, !PT ;  /* 0xffff00001d198812 */ /* 0x000fe200078ec0ff */
[C---:B------:R-:W-:Y:S01]  /*48b0*/  @!P0 FMUL.FTZ R45, R24.reuse, R35 ;  /* 0x00000023182d8220 */ /* 0x040fe20000410000 */
[----:B------:R-:W-:Y:S01]  /*48c0*/  @!P0 LOP3.LUT R21, R21, 0xffff0000, RZ, 0xc0, !PT ;  /* 0xffff000015158812 */ /* 0x000fe200078ec0ff */
[-C--:B------:R-:W-:Y:S01]  /*48d0*/  @!P0 FMUL.FTZ R0, R24, R23.reuse ;  /* 0x0000001718008220 */ /* 0x080fe20000410000 */
[----:B------:R-:W-:Y:S01]  /*48e0*/  @!P0 LOP3.LUT R37, R40, 0xffff0000, RZ, 0xc0, !PT ;  /* 0xffff000028258812 */ /* 0x000fe200078ec0ff */
[----:B------:R-:W-:Y:S01]  /*48f0*/  @!P0 FFMA.FTZ R45, R36, R23, -R45 ;  /* 0x00000017242d8223 */ /* 0x000fe2000001082d */
[C---:B------:R-:W-:Y:S01]  /*4900*/  @!P0 LOP3.LUT R23, R30.reuse, 0xffff0000, RZ, 0xc0, !PT ;  /* 0xffff00001e178812 */ /* 0x040fe200078ec0ff */
[----:B------:R-:W-:Y:S01]  /*4910*/  @!P0 FFMA.FTZ R0, R35, R36, R0 ;  /* 0x0000002423008223 */ /* 0x000fe20000010000 */
[----:B------:R-:W-:Y:S01]  /*4920*/  @!P0 LOP3.LUT R41, R41, 0xffff0000, RZ, 0xc0, !PT ;  /* 0xffff000029298812 */ /* 0x000fe200078ec0ff */
[----:B------:R-:W-:Y:S01]  /*4930*/  @!P0 IMAD.U32 R35, R29, 0x10000, RZ ;  /* 0x000100001d238824 */ /* 0x000fe200078e00ff */
[----:B------:R-:W-:Y:S01]  /*4940*/  @!P0 LOP3.LUT R24, R31, 0xffff0000, RZ, 0xc0, !PT ;  /* 0xffff00001f188812 */ /* 0x000fe200078ec0ff */
[----:B------:R-:W-:Y:S01]  /*4950*/  @!P0 FMUL.FTZ R2, R25, R22 ;  /* 0x0000001619028220 */ /* 0x000fe20000410000 */
[----:B------:R-:W-:Y:S01]  /*4960*/  @!P0 SHF.L.U32 R39, R30, 0x10, RZ ;  /* 0x000000101e278819 */ /* 0x000fe200000006ff */
[C---:B------:R-:W-:Y:S01]  /*4970*/  @!P0 FMUL.FTZ R3, R23.reuse, R20 ;  /* 0x0000001417038220 */ /* 0x040fe20000410000 */
[----:B------:R-:W-:Y:S01]  /*4980*/  @!P0 F2FP.BF16.PACK_AB R45, R0, R45 ;  /* 0x0000002d002d823e */ /* 0x000fe200000010ff */
[----:B------:R-:W-:Y:S02]  /*4990*/  @!P0 FMUL.FTZ R44, R23, R38 ;  /* 0x00000026172c8220 */ /* 0x000fe40000410000 */
[----:B------:R-:W-:Y:S02]  /*49a0*/  @!P0 FMUL.FTZ R47, R25, R37 ;  /* 0x00000025192f8220 */ /* 0x000fe40000410000 */
[----:B------:R-:W-:Y:S02]  /*49b0*/  @!P0 IMAD.U32 R36, R31, 0x10000, RZ ;  /* 0x000100001f248824 */ /* 0x000fe400078e00ff */
        /* <DEDUP_REMOVED lines=16> */
[----:B------:R2:W3:Y:S08]  /*4ac0*/  LD.E.128 R24, [R48.64] ;  /* 0x0000000630187980 */ /* 0x0004f0000c101d00 */
[----:B------:R-:W4:Y:S06]  /*4ad0*/  @!P1 LD.E.64 R40, [R42.64+0x40] ;  /* 0x000040062a289980 */ /* 0x000f2c000c101b00 */
[----:B------:R-:W5:Y:S01]  /*4ae0*/  @!P1 LD.E.64 R20, [R32.64+0x40] ;  /* 0x0000400620149980 */ /* 0x000f62000c101b00 */
[C---:B--2---:R-:W-:Y:S04]  /*4af0*/  LEA R48, P0, R102.reuse, R148, 0x1 ;  /* 0x0000009466307211 */ /* 0x044fe800078008ff */
[----:B------:R-:W-:Y:S01]  /*4b00*/  LEA.HI.X R49, R102, R149, R101, 0x1, P0 ;  /* 0x0000009566317211 */ /* 0x000fe200000f0c65 */
[C---:B---3--:R-:W-:Y:S01]  /*4b10*/  @!P1 IMAD.U32 R36, R24.reuse, 0x10000, RZ ;  /* 0x0001000018249824 */ /* 0x048fe200078e00ff */
[----:B------:R-:W-:Y:S01]  /*4b20*/  @!P1 LOP3.LUT R34, R24, 0xffff0000, RZ, 0xc0, !PT ;  /* 0xffff000018229812 */ /* 0x000fe200078ec0ff */
[----:B------:R-:W-:Y:S01]  /*4b30*/  @!P1 IMAD.U32 R39, R26, 0x10000, RZ ;  /* 0x000100001a279824 */ /* 0x000fe200078e00ff */
[----:B-1----:R-:W-:Y:S02]  /*4b40*/  @!P1 LOP3.LUT R29, R25, 0xffff0000, RZ, 0xc0, !PT ;  /* 0xffff0000191d9812 */ /* 0x002fe400078ec0ff */
[----:B------:R-:W-:Y:S01]  /*4b50*/  @!P1 LOP3.LUT R28, R27, 0xffff0000, RZ, 0xc0, !PT ;  /* 0xffff00001b1c9812 */ /* 0x000fe200078ec0ff */
[C---:B----4-:R-:W-:Y:S01]  /*4b60*/  @!P1 IMAD.U32 R35, R40.reuse, 0x10000, RZ ;  /* 0x0001000028239824 */ /* 0x050fe200078e00ff */
[----:B------:R-:W-:Y:S02]  /*4b70*/  @!P1 LOP3.LUT R37, R40, 0xffff0000, RZ, 0xc0, !PT ;  /* 0xffff000028259812 */ /* 0x000fe400078ec0ff */
[C---:B------:R-:W-:Y:S01]  /*4b80*/  @!P1 SHF.L.U32 R38, R41.reuse, 0x10, RZ ;  /* 0x0000001029269819 */ /* 0x040fe200000006ff */
[----:B------:R-:W-:Y:S01]  /*4b90*/  @!P1 FMUL.FTZ R44, R34, R35 ;  /* 0x00000023222c9220 */ /* 0x000fe20000410000 */
[----:B------:R-:W-:Y:S01]  /*4ba0*/  @!P1 LOP3.LUT R41, R41, 0xffff0000, RZ, 0xc0, !PT ;  /* 0xffff000029299812 */ /* 0x000fe200078ec0ff */
[C---:B-----5:R-:W-:Y:S01]  /*4bb0*/  @!P1 IMAD.U32 R23, R20.reuse, 0x10000, RZ ;  /* 0x0001000014179824 */ /* 0x060fe200078e00ff */
        /* <DEDUP_REMOVED lines=30> */
.L_x_2778:
[----:B------:R-:W-:Y:S05]  /*4da0*/  BSYNC B0 ;  /* 0x0000000000007941 */ /* 0x000fea0003800000 */
.L_x_2777:
        /* <DEDUP_REMOVED lines=109> */
.L_x_2780:
[----:B------:R-:W-:Y:S05]  /*5480*/  BSYNC B0 ;  /* 0x0000000000007941 */ /* 0x000fea0003800000 */
.L_x_2779:
        /* <DEDUP_REMOVED lines=113> */
.L_x_2782:
[----:B------:R-:W-:Y:S05]  /*5ba0*/  BSYNC B0 ;  /* 0x0000000000007941 */ /* 0x000fea0003800000 */
.L_x_2781:
        /* <DEDUP_REMOVED lines=113> */
.L_x_2784:
[----:B------:R-:W-:Y:S05]  /*62c0*/  BSYNC B0 ;  /* 0x0000000000007941 */ /* 0x000fea0003800000 */
.L_x_2783:
        /* <DEDUP_REMOVED lines=9> */
[----:B------:R-:W-:Y:S01]  /*6360*/  IMAD.WIDE.U32 R46, R218, 0xe0, R142 ;  /* 0x000000e0da2e7825 */ /* 0x000fe200078e008e */
[----:B------:R-:W-:Y:S02]  /*6370*/  SHF.L.U64.HI R44, R169, 0x1, R154 ;  /* 0x00000001a92c7819 */ /* 0x000fe4000001029a */
[C---:B------:R-:W-:Y:S01]  /*6380*/  IADD3 R32, P2, R43.reuse, R12, RZ ;  /* 0x0000000c2b207210 */ /* 0x040fe20007f5e0ff */
[----:B------:R-:W-:Y:S01]  /*6390*/  IMAD.WIDE.U32 R50, R134, 0xe0, R148 ;  /* 0x000000e086327825 */ /* 0x000fe200078e0094 */
[----:B------:R-:W-:Y:S02]  /*63a0*/  IADD3 R40, P1, R43, R58, RZ ;  /* 0x0000003a2b287210 */ /* 0x000fe40007f3e0ff */
[C---:B------:R-:W-:Y:S01]  /*63b0*/  IADD3.X R33, R44.reuse, R9, RZ, P2, !PT ;  /* 0x000000092c217210 */ /* 0x040fe200017fe4ff */
[----:B------:R-:W-:Y:S01]  /*63c0*/  IMAD.IADD R43, R47, 0x1, R42 ;  /* 0x000000012f2b7824 */ /* 0x000fe200078e022a */
        /* <DEDUP_REMOVED lines=9> */
[----:B-1----:R-:W4:Y:S01]  /*6460*/  LD.E.128 R24, [R42.64] ;  /* 0x000000062a187980 */ /* 0x002f22000c101d00 */
[C---:B--2---:R-:W-:Y:S01]  /*6470*/  @!P0 IMAD.U32 R17, R21.reuse, 0x10000, RZ ;  /* 0x0001000015118824 */ /* 0x044fe200078e00ff */
[C---:B------:R-:W-:Y:S02]  /*6480*/  @!P0 SHF.L.U32 R22, R20.reuse, 0x10, RZ ;  /* 0x0000001014168819 */ /* 0x040fe400000006ff */
[----:B------:R-:W-:Y:S02]  /*6490*/  @!P0 LOP3.LUT R20, R20, 0xffff0000, RZ, 0xc0, !PT ;  /* 0xffff000014148812 */ /* 0x000fe400078ec0ff */
[----:B------:R-:W-:Y:S01]  /*64a0*/  @!P0 LOP3.LUT R21, R21, 0xffff0000, RZ, 0xc0, !PT ;  /* 0xffff000015158812 */ /* 0x000fe200078ec0ff */
[C---:B---3--:R-:W-:Y:S01]  /*64b0*/  @!P0 IMAD.U32 R37, R39.reuse, 0x10000, RZ ;  /* 0x0001000027258824 */ /* 0x048fe200078e00ff */
[C---:B------:R-:W-:Y:S02]  /*64c0*/  @!P0 SHF.L.U32 R34, R38.reuse, 0x10, RZ ;  /* 0x0000001026228819 */ /* 0x040fe400000006ff */
[----:B------:R-:W-:Y:S02]  /*64d0*/  @!P0 LOP3.LUT R39, R39, 0xffff0000, RZ, 0xc0, !PT ;  /* 0xffff000027278812 */ /* 0x000fe400078ec0ff */
[----:B------:R-:W-:Y:S01]  /*64e0*/  @!P0 LOP3.LUT R36, R38, 0xffff0000, RZ, 0xc0, !PT ;  /* 0xffff000026248812 */ /* 0x000fe200078ec0ff */
[----:B----4-:R-:W-:Y:S01]  /*64f0*/  @!P0 IMAD.U32 R38, R27, 0x10000, RZ ;  /* 0x000100001b268824 */ /* 0x010fe200078e00ff */
[C---:B------:R-:W-:Y:S02]  /*6500*/  @!P0 LOP3.LUT R23, R24.reuse, 0xffff0000, RZ, 0xc0, !PT ;  /* 0xffff000018178812 */ /* 0x040fe400078ec0ff */
[----:B------:R-:W-:Y:S02]  /*6510*/  @!P0 SHF.L.U32 R35, R24, 0x10, RZ ;  /* 0x0000001018238819 */ /* 0x000fe400000006ff */
[----:B------:R-:W-:Y:S01]  /*6520*/  @!P0 LOP3.LUT R28, R26, 0xffff0000, RZ, 0xc0, !PT ;  /* 0xffff00001a1c8812 */ /* 0x000fe200078ec0ff */
[C---:B------:R-:W-:Y:S02]  /*6530*/  @!P0 FMUL.FTZ R43, R23.reuse, R34 ;  /* 0x00000022172b8220 */ /* 0x040fe40000410000 */
[-C--:B------:R-:W-:Y:S01]  /*6540*/  @!P0 FMUL.FTZ R0, R23, R22.reuse ;  /* 0x0000001617008220 */ /* 0x080fe20000410000 */
        /* <DEDUP_REMOVED lines=23> */
[----:B------:R-:W-:Y:S01]  /*66c0*/  @!P0 F2FP.BF16.PACK_AB R45, R4, R44 ;  /* 0x0000002c042d823e */ /* 0x000fe200000010ff */
[----:B------:R-:W-:Y:S03]  /*66d0*/  @!P0 IMAD.MOV.U32 R26, RZ, RZ, R42 ;  /* 0x000000ffff1a8224 */ /* 0x000fe600078e002a */
        /* <DEDUP_REMOVED lines=8> */
[----:B------:R-:W-:Y:S02]  /*6760*/  @!P1 LOP3.LUT R23, R28, 0xffff0000, RZ, 0xc0, !PT ;  /* 0xffff00001c179812 */ /* 0x000fe400078ec0ff */
[----:B-1----:R-:W-:Y:S01]  /*6770*/  @!P1 LOP3.LUT R24, R30, 0xffff0000, RZ, 0xc0, !PT ;  /* 0xffff00001e189812 */ /* 0x002fe200078ec0ff */
[C---:B----4-:R-:W-:Y:S01]  /*6780*/  @!P1 IMAD.U32 R22, R20.reuse, 0x10000, RZ ;  /* 0x0001000014169824 */ /* 0x050fe200078e00ff */
[----:B------:R-:W-:Y:S02]  /*6790*/  @!P1 LOP3.LUT R20, R20, 0xffff0000, RZ, 0xc0, !PT ;  /* 0xffff000014149812 */ /* 0x000fe400078ec0ff */
[----:B------:R-:W-:Y:S01]  /*67a0*/  @!P1 SHF.L.U32 R17, R21, 0x10, RZ ;  /* 0x0000001015119819 */ /* 0x000fe200000006ff */
[----:B------:R-:W-:Y:S01]  /*67b0*/  @!P1 FMUL.FTZ R5, R23, R22 ;  /* 0x0000001617059220 */ /* 0x000fe20000410000 */
[----:B------:R-:W-:Y:S01]  /*67c0*/  @!P1 LOP3.LUT R21, R21, 0xffff0000, RZ, 0xc0, !PT ;  /* 0xffff000015159812 */ /* 0x000fe200078ec0ff */
[C---:B-----5:R-:W-:Y:S01]  /*67d0*/  @!P1 IMAD.U32 R34, R38.reuse, 0x10000, RZ ;  /* 0x0001000026229824 */ /* 0x060fe200078e00ff */
        /* <DEDUP_REMOVED lines=8> */
[----:B------:R-:W-:Y:S01]  /*6860*/  @!P1 SHF.L.U32 R35, R29, 0x10, RZ ;  /* 0x000000101d239819 */ /* 0x000fe200000006ff */
[----:B------:R-:W-:Y:S01]  /*6870*/  @!P1 FMUL.FTZ R6, R23, R20 ;  /* 0x0000001417069220 */ /* 0x000fe20000410000 */
[----:B------:R-:W-:Y:S01]  /*6880*/  @!P1 LOP3.LUT R22, R31, 0xffff0000, RZ, 0xc0, !PT ;  /* 0xffff00001f169812 */ /* 0x000fe200078ec0ff */
[----:B------:R-:W-:Y:S01]  /*6890*/  @!P1 IMAD.U32 R34, R30, 0x10000, RZ ;  /* 0x000100001e229824 */ /* 0x000fe200078e00ff */
        /* <DEDUP_REMOVED lines=20> */
.L_x_2786:
[----:B------:R-:W-:Y:S05]  /*69e0*/  BSYNC B0 ;  /* 0x0000000000007941 */ /* 0x000fea0003800000 */
.L_x_2785:
        /* <DEDUP_REMOVED lines=9> */
.L_x_2770:
[----:B------:R-:W-:Y:S01]  /*6a80*/  BSSY B1, `(.L_x_2788) ;  /* 0x00000ab000017945 */ /* 0x000fe20003800000 */
[----:B------:R-:W-:-:S05]  /*6a90*/  @!P2 BRA `(.L_x_2789) ;  /* 0x00000a900000a947 */ /* 0x000fca0003800000 */
[----:B------:R-:W-:Y:S01]  /*6aa0*/  MOV R143, R137 ;  /* 0x00000089008f7202 */ /* 0x000fe20000000f00 */
[----:B------:R-:W-:Y:S01]  /*6ab0*/  BSSY B0, `(.L_x_2790) ;  /* 0x0000052000007945 */ /* 0x000fe20003800000 */
[----:B------:R-:W-:Y:S03]  /*6ac0*/  ISETP.GE.AND P0, PT, R18, R17, PT ;  /* 0x000000111200720c */ /* 0x000fe60003f06270 */
[----:B------:R1:W5:Y:S10]  /*6ad0*/  LD.E.128 R64, [R142.64] ;  /* 0x000000068e407980 */ /* 0x000374000c101d00 */
        /* <DEDUP_REMOVED lines=79> */
.L_x_2791:
[----:B------:R-:W-:Y:S05]  /*6fd0*/  BSYNC B0 ;  /* 0x0000000000007941 */ /* 0x000fea0003800000 */
.L_x_2790:
        /* <DEDUP_REMOVED lines=24> */
[----:B-1----:R-:W-:Y:S01]  /*7160*/  IMAD.MOV.U32 R143, RZ, RZ, RZ ;  /* 0x000000ffff8f7224 */ /* 0x002fe200078e00ff */
        /* <DEDUP_REMOVED lines=58> */
.L_x_2793:
[----:B------:R-:W-:Y:S05]  /*7510*/  BSYNC B0 ;  /* 0x0000000000007941 */ /* 0x000fea0003800000 */
.L_x_2792:
[----:B-----5:R3:W-:Y:S02]  /*7520*/  ST.E.128 [R148.64+0x80], R48 ;  /* 0x0000803094007985 */ /* 0x0207e4000c101d06 */
.L_x_2789:
[----:B------:R-:W-:Y:S05]  /*7530*/  BSYNC B1 ;  /* 0x0000000000017941 */ /* 0x000fea0003800000 */
.L_x_2788:
        /* <DEDUP_REMOVED lines=27> */
[----:B-1----:R-:W-:Y:S02]  /*76f0*/  IADD3 R143, P2, R183, R52, RZ ;  /* 0x00000034b78f7210 */ /* 0x002fe40007f5e0ff */
        /* <DEDUP_REMOVED lines=11> */
[----:B------:R-:W-:Y:S06]  /*77b0*/  LEA.HI.X R61, R139, R147, R52, 0x1, P0 ;  /* 0x000000938b3d7211 */ /* 0x000fec00000f0c34 */
        /* <DEDUP_REMOVED lines=22> */
[----:B------:R-:W-:Y:S01]  /*7920*/  FMUL.FTZ R2, R29, R32 ;  /* 0x000000201d027220 */ /* 0x000fe20000410000 */
[C---:B--2---:R-:W-:Y:S01]  /*7930*/  LOP3.LUT R38, R60.reuse, 0xffff0000, RZ, 0xc0, !PT ;  /* 0xffff00003c267812 */ /* 0x044fe200078ec0ff */
[----:B------:R-:W-:Y:S01]  /*7940*/  IMAD.U32 R36, R60, 0x10000, RZ ;  /* 0x000100003c247824 */ /* 0x000fe200078e00ff */
        /* <DEDUP_REMOVED lines=28> */
.L_x_2797:
[----:B------:R-:W-:Y:S05]  /*7b10*/  BSYNC B0 ;  /* 0x0000000000007941 */ /* 0x000fea0003800000 */
.L_x_2796:
        /* <DEDUP_REMOVED lines=37> */
[----:B------:R-:W-:Y:S06]  /*7d70*/  LEA.HI.X R61, R139, R147, R52, 0x1, P0 ;  /* 0x000000938b3d7211 */ /* 0x000fec00000f0c34 */
        /* <DEDUP_REMOVED lines=23> */
[C---:B----4-:R-:W-:Y:S01]  /*7ef0*/  LOP3.LUT R38, R60.reuse, 0xffff0000, RZ, 0xc0, !PT ;  /* 0xffff00003c267812 */ /* 0x050fe200078ec0ff */
        /* <DEDUP_REMOVED lines=29> */
.L_x_2799:
[----:B------:R-:W-:Y:S05]  /*80d0*/  BSYNC B0 ;  /* 0x0000000000007941 */ /* 0x000fea0003800000 */
.L_x_2798:
[C---:B--2---:R-:W-:Y:S04]  /*80e0*/  LEA R2, P0, R108.reuse, R148, 0x1 ;  /* 0x000000946c027211 */ /* 0x044fe800078008ff */
[----:B------:R-:W-:Y:S05]  /*80f0*/  LEA.HI.X R3, R108, R149, R107, 0x1, P0 ;  /* 0x000000956c037211 */ /* 0x000fea00000f0c6b */
[----:B-----5:R2:W-:Y:S04]  /*8100*/  ST.E.128 [R2.64], R48 ;  /* 0x0000003002007985 */ /* 0x0205e8000c101d06 */
.L_x_2795:
[----:B------:R-:W-:Y:S05]  /*8110*/  BSYNC B1 ;  /* 0x0000000000017941 */ /* 0x000fea0003800000 */
.L_x_2794:
        /* <DEDUP_REMOVED lines=93> */
.L_x_2803:
[----:B------:R-:W-:Y:S05]  /*86f0*/  BSYNC B0 ;  /* 0x0000000000007941 */ /* 0x000fea0003800000 */
.L_x_2802:
        /* <DEDUP_REMOVED lines=91> */
.L_x_2805:
[----:B------:R-:W-:Y:S05]  /*8cb0*/  BSYNC B0 ;  /* 0x0000000000007941 */ /* 0x000fea0003800000 */
.L_x_2804:
[C---:B--2---:R-:W-:Y:S04]  /*8cc0*/  LEA R2, P0, R104.reuse, R148, 0x1 ;  /* 0x0000009468027211 */ /* 0x044fe800078008ff */
[----:B------:R-:W-:Y:S05]  /*8cd0*/  LEA.HI.X R3, R104, R149, R103, 0x1, P0 ;  /* 0x0000009568037211 */ /* 0x000fea00000f0c67 */
[----:B-----5:R2:W-:Y:S04]  /*8ce0*/  ST.E.128 [R2.64], R48 ;  /* 0x0000003002007985 */ /* 0x0205e8000c101d06 */
.L_x_2801:
[----:B------:R-:W-:Y:S05]  /*8cf0*/  BSYNC B1 ;  /* 0x0000000000017941 */ /* 0x000fea0003800000 */
.L_x_2800:
[C---:B------:R-:W-:Y:S01]  /*8d00*/  ISETP.GE.AND P0, PT, R82.reuse, R223, PT ;  /* 0x000000df5200720c */ /* 0x040fe20003f06270 */
[----:B------:R-:W-:Y:S03]  /*8d10*/  BSSY B1, `(.L_x_2806) ;  /* 0x00000bf000017945 */ /* 0x000fe60003800000 */
[----:B------:R-:W-:Y:S11]  /*8d20*/  ISETP.GE.AND P0, PT, R82, R221, !P0 ;  /* 0x000000dd5200720c */ /* 0x000ff60004706270 */
[----:B------:R-:W-:Y:S02]  /*8d30*/  @!UPT UIADD3 URZ, URZ, URZ, URZ ;  /* 0x0000003f3f3ff290 */ /* 0x000fe4000fffe03f */
[----:B------:R-:W-:-:S05]  /*8d40*/  @!P0 BRA `(.L_x_2807) ;  /* 0x00000bb000008947 */ /* 0x000fca0003800000 */
[----:B-12---:R-:W-:Y:S01]  /*8d50*/  MOV R143, R137 ;  /* 0x00000089008f7202 */ /* 0x006fe20000000f00 */
[----:B------:R-:W-:Y:S01]  /*8d60*/  IMAD R0, R219, 0x60, RZ ;  /* 0x00000060db007824 */ /* 0x000fe200078e02ff */
[----:B------:R-:W-:Y:S01]  /*8d70*/  ISETP.GE.AND P0, PT, R18, R17, PT ;  /* 0x000000111200720c */ /* 0x000fe20003f06270 */
[----:B------:R-:W-:Y:S02]  /*8d80*/  BSSY B0, `(.L_x_2808) ;  /* 0x0000057000007945 */ /* 0x000fe40003800000 */
[----:B------:R-:W-:Y:S05]  /*8d90*/  IMAD.WIDE.U32 R64, R218, 0x60, R142 ;  /* 0x00000060da407825 */ /* 0x000fea00078e008e */
        /* <DEDUP_REMOVED lines=21> */
[C---:B-1----:R-:W-:Y:S02]  /*8ef0*/  LEA R64, P0, R41.reuse, R144, 0x1 ;  /* 0x0000009029407211 */ /* 0x042fe400078008ff */
        /* <DEDUP_REMOVED lines=63> */
.L_x_2809:
[----:B------:R-:W-:Y:S05]  /*92f0*/  BSYNC B0 ;  /* 0x0000000000007941 */ /* 0x000fea0003800000 */
.L_x_2808:
        /* <DEDUP_REMOVED lines=92> */
.L_x_2811:
[----:B------:R-:W-:Y:S05]  /*98c0*/  BSYNC B0 ;  /* 0x0000000000007941 */ /* 0x000fea0003800000 */
.L_x_2810:
[C---:B--2---:R-:W-:Y:S04]  /*98d0*/  LEA R2, P0, R102.reuse, R148, 0x1 ;  /* 0x0000009466027211 */ /* 0x044fe800078008ff */
[----:B------:R-:W-:Y:S05]  /*98e0*/  LEA.HI.X R3, R102, R149, R101, 0x1, P0 ;  /* 0x0000009566037211 */ /* 0x000fea00000f0c65 */
[----:B-----5:R2:W-:Y:S04]  /*98f0*/  ST.E.128 [R2.64], R20 ;  /* 0x0000001402007985 */ /* 0x0205e8000c101d06 */
.L_x_2807:
[----:B------:R-:W-:Y:S05]  /*9900*/  BSYNC B1 ;  /* 0x0000000000017941 */ /* 0x000fea0003800000 */
.L_x_2806:
[C---:B------:R-:W-:Y:S01]  /*9910*/  ISETP.GE.AND P0, PT, R182.reuse, R223, PT ;  /* 0x000000dfb600720c */ /* 0x040fe20003f06270 */
[----:B------:R-:W-:Y:S03]  /*9920*/  BSSY B1, `(.L_x_2812) ;  /* 0x00000bc000017945 */ /* 0x000fe60003800000 */
[----:B------:R-:W-:Y:S11]  /*9930*/  ISETP.GE.AND P0, PT, R182, R221, !P0 ;  /* 0x000000ddb600720c */ /* 0x000ff60004706270 */
[----:B------:R-:W-:Y:S02]  /*9940*/  @!UPT UIADD3 URZ, URZ, URZ, URZ ;  /* 0x0000003f3f3ff290 */ /* 0x000fe4000fffe03f */
[----:B------:R-:W-:-:S05]  /*9950*/  @!P0 BRA `(.L_x_2813) ;  /* 0x00000b8000008947 */ /* 0x000fca0003800000 */
[C---:B--2---:R-:W-:Y:S01]  /*9960*/  LEA R2, P0, R118.reuse, R142, 0x1 ;  /* 0x0000008e76027211 */ /* 0x044fe200078008ff */
        /* <DEDUP_REMOVED lines=34> */
[----:B---3--:R1:W3:Y:S01]  /*9b90*/  LD.E.128 R40, [R20.64] ;  /* 0x0000000614287980 */ /* 0x0082e2000c101d00 */
[C---:B--2---:R-:W-:Y:S01]  /*9ba0*/  IMAD.U32 R8, R7.reuse, 0x10000, RZ ;  /* 0x0001000007087824 */ /* 0x044fe200078e00ff */
[----:B-1----:R-:W-:Y:S01]  /*9bb0*/  LOP3.LUT R21, R7, 0xffff0000, RZ, 0xc0, !PT ;  /* 0xffff000007157812 */ /* 0x002fe200078ec0ff */
        /* <DEDUP_REMOVED lines=21> */
[----:B---3--:R-:W-:Y:S01]  /*9d10*/  LOP3.LUT R29, R43, 0xffff0000, RZ, 0xc0, !PT ;  /* 0xffff00002b1d7812 */ /* 0x008fe200078ec0ff */
        /* <DEDUP_REMOVED lines=28> */
.L_x_2815:
[----:B------:R-:W-:Y:S05]  /*9ee0*/  BSYNC B0 ;  /* 0x0000000000007941 */ /* 0x000fea0003800000 */
.L_x_2814:
        /* <DEDUP_REMOVED lines=91> */
.L_x_2817:
[----:B------:R-:W-:Y:S05]  /*a4a0*/  BSYNC B0 ;  /* 0x0000000000007941 */ /* 0x000fea0003800000 */
.L_x_2816:
[C---:B--2---:R-:W-:Y:S04]  /*a4b0*/  LEA R2, P0, R100.reuse, R148, 0x1 ;  /* 0x0000009464027211 */ /* 0x044fe800078008ff */
[----:B------:R-:W-:Y:S05]  /*a4c0*/  LEA.HI.X R3, R100, R149, R99, 0x1, P0 ;  /* 0x0000009564037211 */ /* 0x000fea00000f0c63 */
[----:B-----5:R2:W-:Y:S04]  /*a4d0*/  ST.E.128 [R2.64], R20 ;  /* 0x0000001402007985 */ /* 0x0205e8000c101d06 */
.L_x_2813:
[----:B------:R-:W-:Y:S05]  /*a4e0*/  BSYNC B1 ;  /* 0x0000000000017941 */ /* 0x000fea0003800000 */
.L_x_2812:
        /* <DEDUP_REMOVED lines=28> */
[C---:B-1----:R-:W-:Y:S02]  /*a6b0*/  LEA R2, P0, R4.reuse, R2, 0x1 ;  /* 0x0000000204027211 */ /* 0x042fe400078008ff */
        /* <DEDUP_REMOVED lines=66> */
.L_x_2821:
[----:B------:R-:W-:Y:S05]  /*aae0*/  BSYNC B0 ;  /* 0x0000000000007941 */ /* 0x000fea0003800000 */
.L_x_2820:
[----:B------:R-:W-:Y:S01]  /*aaf0*/  IMAD.WIDE.U32 R4, R134, 0xa0, R148 ;  /* 0x000000a086047825 */ /* 0x000fe200078e0094 */
[----:B-1----:R-:W-:Y:S01]  /*ab00*/  LEA R2, P0, R117, R142, 0x1 ;  /* 0x0000008e75027211 */ /* 0x002fe200078008ff */
        /* <DEDUP_REMOVED lines=17> */
[--C-:B-1----:R-:W-:Y:S01]  /*ac20*/  IMAD.MOV.U32 R4, RZ, RZ, R25.reuse ;  /* 0x000000ffff047224 */ /* 0x102fe200078e0019 */
        /* <DEDUP_REMOVED lines=72> */
.L_x_2823:
[----:B------:R-:W-:Y:S05]  /*b0b0*/  BSYNC B0 ;  /* 0x0000000000007941 */ /* 0x000fea0003800000 */
.L_x_2822:
[C---:B-1----:R-:W-:Y:S04]  /*b0c0*/  LEA R2, P0, R98.reuse, R148, 0x1 ;  /* 0x0000009462027211 */ /* 0x042fe800078008ff */
[----:B------:R-:W-:Y:S05]  /*b0d0*/  LEA.HI.X R3, R98, R149, R97, 0x1, P0 ;  /* 0x0000009562037211 */ /* 0x000fea00000f0c61 */
[----:B-----5:R1:W-:Y:S04]  /*b0e0*/  ST.E.128 [R2.64], R20 ;  /* 0x0000001402007985 */ /* 0x0203e8000c101d06 */
.L_x_2819:
[----:B------:R-:W-:Y:S05]  /*b0f0*/  BSYNC B1 ;  /* 0x0000000000017941 */ /* 0x000fea0003800000 */
.L_x_2818:
        /* <DEDUP_REMOVED lines=95> */
.L_x_2827:
[----:B------:R-:W-:Y:S05]  /*b6f0*/  BSYNC B0 ;  /* 0x0000000000007941 */ /* 0x000fea0003800000 */
.L_x_2826:
        /* <DEDUP_REMOVED lines=92> */
.L_x_2829:
[----:B------:R-:W-:Y:S05]  /*bcc0*/  BSYNC B0 ;  /* 0x0000000000007941 */ /* 0x000fea0003800000 */
.L_x_2828:
[C---:B-1----:R-:W-:Y:S04]  /*bcd0*/  LEA R2, P0, R96.reuse, R148, 0x1 ;  /* 0x0000009460027211 */ /* 0x042fe800078008ff */
[----:B------:R-:W-:Y:S05]  /*bce0*/  LEA.HI.X R3, R96, R149, R95, 0x1, P0 ;  /* 0x0000009560037211 */ /* 0x000fea00000f0c5f */
[----:B-----5:R1:W-:Y:S04]  /*bcf0*/  ST.E.128 [R2.64], R20 ;  /* 0x0000001402007985 */ /* 0x0203e8000c101d06 */
.L_x_2825:
[----:B------:R-:W-:Y:S05]  /*bd00*/  BSYNC B1 ;  /* 0x0000000000017941 */ /* 0x000fea0003800000 */
.L_x_2824:
        /* <DEDUP_REMOVED lines=95> */
.L_x_2833:
[----:B------:R-:W-:Y:S05]  /*c300*/  BSYNC B0 ;  /* 0x0000000000007941 */ /* 0x000fea0003800000 */
.L_x_2832:
[----:B------:R-:W-:Y:S01]  /*c310*/  IMAD.WIDE.U32 R4, R134, 0xe0, R148 ;  /* 0x000000e086047825 */ /* 0x000fe200078e0094 */
[C---:B-1----:R-:W-:Y:S01]  /*c320*/  LEA R2, P0, R124.reuse, R142, 0x1 ;  /* 0x0000008e7c027211 */ /* 0x042fe200078008ff */
        /* <DEDUP_REMOVED lines=9> */
[----:B-1----:R-:W-:Y:S01]  /*c3c0*/  IMAD.MOV.U32 R5, RZ, RZ, RZ ;  /* 0x000000ffff057224 */ /* 0x002fe200078e00ff */
        /* <DEDUP_REMOVED lines=22> */
[----:B------:R-:W4:Y:S01]  /*c530*/  LD.E.128 R44, [R44.64] ;  /* 0x000000062c2c7980 */ /* 0x000f22000c101d00 */
[----:B------:R-:W-:Y:S01]  /*c540*/  LEA.HI.X.SX32 R0, R29, R152, 0x1, P0 ;  /* 0x000000981d007211 */ /* 0x000fe200000f0eff */
[----:B------:R-:W-:Y:S01]  /*c550*/  IMAD.U32 R29, R20, 0x10000, RZ ;  /* 0x00010000141d7824 */ /* 0x000fe200078e00ff */
        /* <DEDUP_REMOVED lines=24> */
[C---:B---3--:R-:W-:Y:S01]  /*c6e0*/  LOP3.LUT R32, R43.reuse, 0xffff0000, RZ, 0xc0, !PT ;  /* 0xffff00002b207812 */ /* 0x048fe200078ec0ff */
        /* <DEDUP_REMOVED lines=30> */
.L_x_2835:
[----:B------:R-:W-:Y:S05]  /*c8d0*/  BSYNC B0 ;  /* 0x0000000000007941 */ /* 0x000fea0003800000 */
.L_x_2834:
[C---:B-1----:R-:W-:Y:S04]  /*c8e0*/  LEA R2, P0, R94.reuse, R148, 0x1 ;  /* 0x000000945e027211 */ /* 0x042fe800078008ff */
[----:B------:R-:W-:Y:S05]  /*c8f0*/  LEA.HI.X R3, R94, R149, R93, 0x1, P0 ;  /* 0x000000955e037211 */ /* 0x000fea00000f0c5d */
[----:B-----5:R1:W-:Y:S04]  /*c900*/  ST.E.128 [R2.64], R20 ;  /* 0x0000001402007985 */ /* 0x0203e8000c101d06 */
.L_x_2831:
[----:B------:R-:W-:Y:S05]  /*c910*/  BSYNC B1 ;  /* 0x0000000000017941 */ /* 0x000fea0003800000 */
.L_x_2830:
[----:B-12---:R-:W2:Y:S02]  /*c920*/  LD.E R3, [R10.64+0xd0] ;  /* 0x0000d0060a037980 */ /* 0x006ea4000c101900 */
[----:B--2---:R-:W-:Y:S05]  /*c930*/  IMAD.U32 R3, R3, -0x40, RZ ;  /* 0xffffffc003037824 */ /* 0x004fea00078e00ff */
[C---:B------:R-:W-:Y:S02]  /*c940*/  LEA R146, P1, R3.reuse, R146, 0x1 ;  /* 0x0000009203927211 */ /* 0x040fe400078208ff */
[C---:B------:R-:W-:Y:S02]  /*c950*/  LEA R144, P0, R3.reuse, R144, 0x1 ;  /* 0x0000009003907211 */ /* 0x040fe400078008ff */
[C---:B------:R-:W-:Y:S02]  /*c960*/  LEA.HI.X.SX32 R147, R3.reuse, R147, 0x1, P1 ;  /* 0x0000009303937211 */ /* 0x040fe400008f0eff */
[----:B------:R-:W-:Y:S01]  /*c970*/  LEA.HI.X.SX32 R145, R3, R145, 0x1, P0 ;  /* 0x0000009103917211 */ /* 0x000fe200000f0eff */
[----:B------:R-:W-:-:S05]  /*c980*/  BRA `(.L_x_2787) ;  /* 0x000005d000007947 */ /* 0x000fca0003800000 */
.L_x_2769:
[----:B--2---:R-:W-:Y:S01]  /*c990*/  @P2 IMAD.MOV.U32 R143, RZ, RZ, R137 ;  /* 0x000000ffff8f2224 */ /* 0x004fe200078e0089 */
[C---:B------:R-:W-:Y:S04]  /*c9a0*/  ISETP.GE.AND P0, PT, R84.reuse, R223, PT ;  /* 0x000000df5400720c */ /* 0x040fe80003f06270 */
[----:B------:R-:W2:Y:S01]  /*c9b0*/  @P2 LD.E.128 R20, [R142.64] ;  /* 0x000000068e142980 */ /* 0x000ea2000c101d00 */
        /* <DEDUP_REMOVED lines=23> */
[----:B------:R-:W-:Y:S02]  /*cb30*/  @P0 IMAD.MOV.U32 R143, RZ, RZ, R137 ;  /* 0x000000ffff8f0224 */ /* 0x000fe400078e0089 */
[----:B------:R-:W-:Y:S02]  /*cb40*/  @P0 IMAD R0, R219, 0x60, RZ ;  /* 0x00000060db000824 */ /* 0x000fe400078e02ff */
[----:B------:R-:W-:Y:S04]  /*cb50*/  @P0 IMAD.WIDE.U32 R2, R218, 0x60, R142 ;  /* 0x00000060da020825 */ /* 0x000fe800078e008e */
        /* <DEDUP_REMOVED lines=22> */
[----:B------:R-:W-:Y:S01]  /*ccc0*/  @P0 MOV R143, R137 ;  /* 0x00000089008f0202 */ /* 0x000fe20000000f00 */
[----:B------:R-:W-:Y:S04]  /*ccd0*/  @P0 IMAD R0, R219, 0xa0, RZ ;  /* 0x000000a0db000824 */ /* 0x000fe800078e02ff */
[----:B------:R-:W-:Y:S04]  /*cce0*/  @P0 IMAD.WIDE.U32 R2, R218, 0xa0, R142 ;  /* 0x000000a0da020825 */ /* 0x000fe800078e008e */
        /* <DEDUP_REMOVED lines=11> */
[----:B------:R-:W-:Y:S02]  /*cda0*/  @P1 IMAD.MOV.U32 R143, RZ, RZ, R137 ;  /* 0x000000ffff8f1224 */ /* 0x000fe400078e0089 */
[----:B------:R-:W-:Y:S02]  /*cdb0*/  @P1 IMAD R0, R219, 0xc0, RZ ;  /* 0x000000c0db001824 */ /* 0x000fe400078e02ff */
[----:B--2---:R-:W-:Y:S05]  /*cdc0*/  @P1 IMAD.WIDE.U32 R28, R218, 0xc0, R142 ;  /* 0x000000c0da1c1825 */ /* 0x004fea00078e008e */
[----:B------:R-:W-:Y:S01]  /*cdd0*/  @P1 IADD3 R29, R29, R0, RZ ;  /* 0x000000001d1d1210 */ /* 0x000fe20007ffe0ff */
        /* <DEDUP_REMOVED lines=10> */
[----:B------:R-:W-:Y:S02]  /*ce80*/  @P0 IMAD.MOV.U32 R143, RZ, RZ, R137 ;  /* 0x000000ffff8f0224 */ /* 0x000fe400078e0089 */
[----:B------:R-:W-:Y:S02]  /*ce90*/  @P0 IMAD R0, R219, 0xe0, RZ ;  /* 0x000000e0db000824 */ /* 0x000fe400078e02ff */
[----:B-1----:R-:W-:Y:S05]  /*cea0*/  @P0 IMAD.WIDE.U32 R30, R218, 0xe0, R142 ;  /* 0x000000e0da1e0825 */ /* 0x002fea00078e008e */
[----:B------:R-:W-:Y:S01]  /*ceb0*/  @P0 IADD3 R31, R31, R0, RZ ;  /* 0x000000001f1f0210 */ /* 0x000fe20007ffe0ff */
        /* <DEDUP_REMOVED lines=10> */
.L_x_2787:
[----:B------:R-:W-:Y:S05]  /*cf60*/  BSYNC B2 ;  /* 0x0000000000027941 */ /* 0x000fea0003800000 */
.L_x_2768:
[----:B------:R-:W-:Y:S01]  /*cf70*/  ISETP.NE.U32.AND P1, PT, R236, RZ, PT ;  /* 0x000000ffec00720c */ /* 0x000fe20003f25070 */
[----:B--2---:R-:W2:Y:S01]  /*cf80*/  LD.E R3, [R10.64+0x128] ;  /* 0x000128060a037980 */ /* 0x004ea2000c101900 */
[----:B------:R-:W-:Y:S01]  /*cf90*/  IMAD.MOV.U32 R143, RZ, RZ, R137 ;  /* 0x000000ffff8f7224 */ /* 0x000fe200078e0089 */
[----:B------:R-:W-:Y:S01]  /*cfa0*/  BSSY B0, `(.L_x_2836) ;  /* 0x000005f000007945 */ /* 0x000fe20003800000 */
[----:B------:R-:W-:Y:S01]  /*cfb0*/  ISETP.NE.AND.EX P1, PT, R237, RZ, PT, P1 ;  /* 0x000000ffed00720c */ /* 0x000fe20003f25310 */
[----:B--2---:R-:W-:Y:S05]  /*cfc0*/  IMAD.U32 R3, R3, -0x80, RZ ;  /* 0xffffff8003037824 */ /* 0x004fea00078e00ff */
[C---:B------:R-:W-:Y:S04]  /*cfd0*/  LEA R142, P0, R3.reuse, R142, 0x1 ;  /* 0x0000008e038e7211 */ /* 0x040fe800078008ff */
        /* <DEDUP_REMOVED lines=9> */
[----:B-1----:R-:W4:Y:S06]  /*d070*/  LD.E.64 R24, [R10.64+0x40] ;  /* 0x000040060a187980 */ /* 0x002f2c000c101b00 */
[----:B------:R-:W5:Y:S01]  /*d080*/  LD.E.64 R22, [R10.64+0x20] ;  /* 0x000020060a167980 */ /* 0x000f62000c101b00 */
        /* <DEDUP_REMOVED lines=13> */
[----:B---3--:R-:W3:Y:S04]  /*d160*/  LD.E.64 R20, [R10.64+0x28] ;  /* 0x000028060a147980 */ /* 0x008ee8000c101b00 */
        /* <DEDUP_REMOVED lines=33> */
[-C--:B----4-:R-:W-:Y:S01]  /*d380*/  IMAD R4, R25, R0.reuse, RZ ;  /* 0x0000000019047224 */ /* 0x090fe200078e02ff */
[----:B------:R-:W-:Y:S01]  /*d390*/  SHF.R.S32.HI R3, RZ, 0x1f, R0 ;  /* 0x0000001fff037819 */ /* 0x000fe20000011400 */
[C---:B-1----:R-:W-:Y:S04]  /*d3a0*/  IMAD.WIDE.U32 R26, R24.reuse, R0, RZ ;  /* 0x00000000181a7225 */ /* 0x042fe800078e00ff */
[----:B--2---:R-:W-:Y:S02]  /*d3b0*/  IMAD.IADD R6, R5, 0x1, -R6 ;  /* 0x0000000105067824 */ /* 0x004fe400078e0a06 */
[----:B------:R-:W-:Y:S02]  /*d3c0*/  IMAD R5, R24, R3, R4 ;  /* 0x0000000318057224 */ /* 0x000fe400078e0204 */
[-C--:B-----5:R-:W-:Y:S01]  /*d3d0*/  IMAD R4, R23, R6.reuse, RZ ;  /* 0x0000000617047224 */ /* 0x0a0fe200078e02ff */
[----:B------:R-:W-:Y:S01]  /*d3e0*/  SHF.R.S32.HI R7, RZ, 0x1f, R6 ;  /* 0x0000001fff077819 */ /* 0x000fe20000011406 */
[C---:B------:R-:W-:Y:S04]  /*d3f0*/  IMAD.WIDE.U32 R24, R22.reuse, R6, RZ ;  /* 0x0000000616187225 */ /* 0x040fe800078e00ff */
[-C--:B------:R-:W-:Y:S01]  /*d400*/  IMAD R4, R22, R7.reuse, R4 ;  /* 0x0000000716047224 */ /* 0x080fe200078e0204 */
[----:B------:R-:W-:Y:S01]  /*d410*/  MOV R22, R26 ;  /* 0x0000001a00167202 */ /* 0x000fe20000000f00 */
[----:B------:R-:W-:Y:S02]  /*d420*/  IMAD.IADD R23, R27, 0x1, R5 ;  /* 0x000000011b177824 */ /* 0x000fe400078e0205 */
[----:B------:R-:W-:Y:S02]  /*d430*/  IMAD.IADD R25, R25, 0x1, R4 ;  /* 0x0000000119197824 */ /* 0x000fe400078e0204 */
[----:B---3--:R-:W-:Y:S04]  /*d440*/  IMAD.WIDE.U32 R22, R6, R20, R22 ;  /* 0x0000001406167225 */ /* 0x008fe800078e0016 */
        /* <DEDUP_REMOVED lines=12> */
.L_x_2837:
[----:B------:R-:W2:Y:S04]  /*d510*/  LD.E R5, [R10.64+0x40] ;  /* 0x000040060a057980 */ /* 0x000ea8000c101900 */
[----:B------:R-:W4:Y:S02]  /*d520*/  LD.E R3, [R10.64+0x38] ;  /* 0x000038060a037980 */ /* 0x000f24000c101900 */
[----:B----4-:R-:W-:Y:S02]  /*d530*/  IMAD.U32 R3, R3, -0x80, RZ ;  /* 0xffffff8003037824 */ /* 0x010fe400078e00ff */
[----:B--2---:R-:W-:Y:S03]  /*d540*/  IMAD.U32 R5, R5, -0x80, RZ ;  /* 0xffffff8005057824 */ /* 0x004fe600078e00ff */
[----:B-1-3--:R-:W-:Y:S02]  /*d550*/  LEA R148, P0, R3, R148, 0x1 ;  /* 0x0000009403947211 */ /* 0x00afe400078008ff */
[----:B------:R-:W-:Y:S02]  /*d560*/  LEA R150, P1, R5, R150, 0x1 ;  /* 0x0000009605967211 */ /* 0x000fe400078208ff */
[----:B------:R-:W-:Y:S02]  /*d570*/  LEA.HI.X.SX32 R149, R3, R149, 0x1, P0 ;  /* 0x0000009503957211 */ /* 0x000fe400000f0eff */
[----:B------:R-:W-:Y:S04]  /*d580*/  LEA.HI.X.SX32 R151, R5, R151, 0x1, P1 ;  /* 0x0000009705977211 */ /* 0x000fe800008f0eff */
.L_x_2838:
[----:B------:R-:W-:Y:S05]  /*d590*/  BSYNC B0 ;  /* 0x0000000000007941 */ /* 0x000fea0003800000 */
.L_x_2836:
[----:B------:R-:W-:Y:S04]  /*d5a0*/  IADD3 R13, R13, -0x1, RZ ;  /* 0xffffffff0d0d7810 */ /* 0x000fe80007ffe0ff */
[----:B------:R-:W-:Y:S11]  /*d5b0*/  ISETP.GT.AND P0, PT, R13, R112, PT ;  /* 0x000000700d00720c */ /* 0x000ff60003f04270 */
[----:B------:R-:W-:Y:S02]  /*d5c0*/  @!UPT UIADD3 URZ, URZ, URZ, URZ ;  /* 0x0000003f3f3ff290 */ /* 0x000fe4000fffe03f */
[----:B------:R-:W-:-:S05]  /*d5d0*/  @P0 BRA `(.L_x_2839) ;  /* 0xffff56a000000947 */ /* 0x000fca000383ffff */
.L_x_2767:
        /* <DEDUP_REMOVED lines=11> */
[----:B-----5:R-:W4:Y:S04]  /*d690*/  LD.E.U8 R0, [R10.64+0x1b3] ;  /* 0x0001b3060a007980 */ /* 0x020f28000c101100 */
        /* <DEDUP_REMOVED lines=14> */
[----:B----4-:R-:W-:Y:S01]  /*d780*/  ISETP.NE.AND P4, PT, R0, RZ, PT ;  /* 0x000000ff0000720c */ /* 0x010fe20003f85270 */
        /* <DEDUP_REMOVED lines=38> */
[----:B------:R-:W4:Y:S01]  /*d9f0*/  LD.E.64 R6, [R28.64] ;  /* 0x000000061c067980 */ /* 0x000f22000c101b00 */
        /* <DEDUP_REMOVED lines=36> */
.L_x_2846:
[----:B------:R-:W-:Y:S05]  /*dc40*/  BSYNC B0 ;  /* 0x0000000000007941 */ /* 0x000fea0003800000 */
.L_x_2845:
[----:B------:R2:W-:Y:S04]  /*dc50*/  STS.128 [R233], R20 ;  /* 0x00000014e9007388 */ /* 0x0005e80000000c00 */
[----:B------:R2:W5:Y:S01]  /*dc60*/  LD.E.128 R12, [R44.64+0x80] ;  /* 0x000080062c0c7980 */ /* 0x000562000c101d00 */
[----:B------:R-:W-:Y:S01]  /*dc70*/  IADD3 R0, R18, 0x40, RZ ;  /* 0x0000004012007810 */ /* 0x000fe20007ffe0ff */
[----:B------:R-:W-:Y:S03]  /*dc80*/  BSSY B0, `(.L_x_2847) ;  /* 0x000002a000007945 */ /* 0x000fe60003800000 */
[----:B------:R-:W-:-:S13]  /*dc90*/  ISETP.GE.AND P0, PT, R0, R3, PT ;  /* 0x000000030000720c */ /* 0x000fda0003f06270 */
[----:B------:R-:W-:Y:S05]  /*dca0*/  @P0 BRA `(.L_x_2848) ;  /* 0x0000027000000947 */ /* 0x000fea0003800000 */
[----:B------:R-:W4:Y:S04]  /*dcb0*/  LD.E.64 R4, [R30.64+0x40] ;  /* 0x000040061e047980 */ /* 0x000f28000c101b00 */
        /* <DEDUP_REMOVED lines=9> */
[----:B----4-:R-:W-:Y:S02]  /*dd50*/  LOP3.LUT R15, R4, 0xffff0000, RZ, 0xc0, !PT ;  /* 0xffff0000040f7812 */ /* 0x010fe400078ec0ff */
        /* <DEDUP_REMOVED lines=28> */
.L_x_2848:
[----:B------:R-:W-:Y:S05]  /*df20*/  BSYNC B0 ;  /* 0x0000000000007941 */ /* 0x000fea0003800000 */
.L_x_2847:
[----:B-----5:R4:W-:Y:S02]  /*df30*/  STS.128 [R233+0x2000], R12 ;  /* 0x0020000ce9007388 */ /* 0x0209e40000000c00 */
.L_x_2844:
[----:B------:R-:W-:Y:S05]  /*df40*/  BSYNC B1 ;  /* 0x0000000000017941 */ /* 0x000fea0003800000 */
.L_x_2843:
[----:B------:R-:W-:Y:S01]  /*df50*/  IADD3 R0, R186, 0x10, RZ ;  /* 0x00000010ba007810 */ /* 0x000fe20007ffe0ff */
[----:B------:R-:W-:Y:S03]  /*df60*/  BSSY B1, `(.L_x_2849) ;  /* 0x0000067000017945 */ /* 0x000fe60003800000 */
[----:B------:R-:W-:-:S04]  /*df70*/  ISETP.GE.AND P0, PT, R0, R17, PT ;  /* 0x000000110000720c */ /* 0x000fc80003f06270 */
[----:B------:R-:W-:-:S13]  /*df80*/  ISETP.LT.OR P0, PT, R57, -0x87, P0 ;  /* 0xffffff793900780c */ /* 0x000fda0000701670 */
[----:B------:R-:W-:Y:S05]  /*df90*/  @P0 BRA `(.L_x_2850) ;  /* 0x0000063000000947 */ /* 0x000fea0003800000 */
[----:B----4-:R4:W5:Y:S01]  /*dfa0*/  LD.E.128 R12, [R42.64] ;  /* 0x000000062a0c7980 */ /* 0x010962000c101d00 */
        /* <DEDUP_REMOVED lines=11> */
[----:B------:R-:W5:Y:S04]  /*e060*/  LD.E.64 R4, [R40.64] ;  /* 0x0000000628047980 */ /* 0x000f68000c101b00 */
[----:B--2---:R-:W2:Y:S01]  /*e070*/  LD.E.64 R6, [R30.64] ;  /* 0x000000061e067980 */ /* 0x004ea2000c101b00 */
[----:B------:R-:W-:Y:S01]  /*e080*/  LOP3.LUT R2, R13, 0xffff0000, RZ, 0xc0, !PT ;  /* 0xffff00000d027812 */ /* 0x000fe200078ec0ff */
[----:B------:R-:W-:Y:S01]  /*e090*/  IMAD.U32 R29, R15, 0x10000, RZ ;  /* 0x000100000f1d7824 */ /* 0x000fe200078e00ff */
[----:B------:R-:W-:-:S02]  /*e0a0*/  SHF.L.U32 R8, R13, 0x10, RZ ;  /* 0x000000100d087819 */ /* 0x000fc400000006ff */
[C---:B------:R-:W-:Y:S02]  /*e0b0*/  SHF.L.U32 R13, R12.reuse, 0x10, RZ ;  /* 0x000000100c0d7819 */ /* 0x040fe400000006ff */
[----:B------:R-:W-:Y:S02]  /*e0c0*/  LOP3.LUT R22, R12, 0xffff0000, RZ, 0xc0, !PT ;  /* 0xffff00000c167812 */ /* 0x000fe400078ec0ff */
[----:B------:R-:W-:Y:S02]  /*e0d0*/  LOP3.LUT R27, R15, 0xffff0000, RZ, 0xc0, !PT ;  /* 0xffff00000f1b7812 */ /* 0x000fe400078ec0ff */
[C---:B------:R-:W-:Y:S02]  /*e0e0*/  SHF.L.U32 R20, R14.reuse, 0x10, RZ ;  /* 0x000000100e147819 */ /* 0x040fe400000006ff */
[----:B------:R-:W-:Y:S02]  /*e0f0*/  LOP3.LUT R26, R14, 0xffff0000, RZ, 0xc0, !PT ;  /* 0xffff00000e1a7812 */ /* 0x000fe400078ec0ff */
[C---:B-----5:R-:W-:Y:S01]  /*e100*/  LOP3.LUT R21, R4.reuse, 0xffff0000, RZ, 0xc0, !PT ;  /* 0xffff000004157812 */ /* 0x060fe200078ec0ff */
[----:B------:R-:W-:Y:S01]  /*e110*/  IMAD.U32 R4, R4, 0x10000, RZ ;  /* 0x0001000004047824 */ /* 0x000fe200078e00ff */
[----:B------:R-:W-:-:S02]  /*e120*/  LOP3.LUT R12, R5, 0xffff0000, RZ, 0xc0, !PT ;  /* 0xffff0000050c7812 */ /* 0x000fc400078ec0ff */
[----:B--2---:R-:W-:Y:S01]  /*e130*/  LOP3.LUT R23, R6, 0xffff0000, RZ, 0xc0, !PT ;  /* 0xffff000006177812 */ /* 0x004fe200078ec0ff */
        /* <DEDUP_REMOVED lines=26> */
.L_x_2852:
[----:B------:R-:W-:Y:S05]  /*e2e0*/  BSYNC B0 ;  /* 0x0000000000007941 */ /* 0x000fea0003800000 */
.L_x_2851:
        /* <DEDUP_REMOVED lines=14> */
[----:B-1----:R-:W-:Y:S01]  /*e3d0*/  SHF.L.U32 R12, R20, 0x10, RZ ;  /* 0x00000010140c7819 */ /* 0x002fe200000006ff */
        /* <DEDUP_REMOVED lines=29> */
.L_x_2854:
[----:B------:R-:W-:Y:S05]  /*e5b0*/  BSYNC B0 ;  /* 0x0000000000007941 */ /* 0x000fea0003800000 */
.L_x_2853:
[----:B-----5:R2:W-:Y:S02]  /*e5c0*/  STS.128 [R233+0x2800], R20 ;  /* 0x00280014e9007388 */ /* 0x0205e40000000c00 */
.L_x_2850:
[----:B------:R-:W-:Y:S05]  /*e5d0*/  BSYNC B1 ;  /* 0x0000000000017941 */ /* 0x000fea0003800000 */
.L_x_2849:
[----:B------:R-:W-:Y:S01]  /*e5e0*/  IADD3 R16, R186, 0x20, RZ ;  /* 0x00000020ba107810 */ /* 0x000fe20007ffe0ff */
[----:B------:R-:W-:Y:S03]  /*e5f0*/  BSSY B1, `(.L_x_2855) ;  /* 0x0000068000017945 */ /* 0x000fe60003800000 */
[----:B------:R-:W-:-:S04]  /*e600*/  ISETP.GE.AND P0, PT, R16, R17, PT ;  /* 0x000000111000720c */ /* 0x000fc80003f06270 */
[----:B------:R-:W-:-:S13]  /*e610*/  ISETP.LT.OR P0, PT, R57, -0x107, P0 ;  /* 0xfffffef93900780c */ /* 0x000fda0000701670 */
[----:B------:R-:W-:Y:S05]  /*e620*/  @P0 BRA `(.L_x_2856) ;  /* 0x0000064000000947 */ /* 0x000fea0003800000 */
[----:B-1--4-:R1:W5:Y:S01]  /*e630*/  LD.E.128 R12, [R36.64] ;  /* 0x00000006240c7980 */ /* 0x012362000c101d00 */
        /* <DEDUP_REMOVED lines=12> */
[----:B-1----:R-:W4:Y:S04]  /*e700*/  LD.E.64 R4, [R40.64] ;  /* 0x0000000628047980 */ /* 0x002f28000c101b00 */
[----:B------:R-:W5:Y:S01]  /*e710*/  LD.E.64 R6, [R30.64] ;  /* 0x000000061e067980 */ /* 0x000f62000c101b00 */
        /* <DEDUP_REMOVED lines=38> */
.L_x_2858:
[----:B-1----:R-:W-:Y:S05]  /*e980*/  BSYNC B0 ;  /* 0x0000000000007941 */ /* 0x002fea0003800000 */
.L_x_2857:
        /* <DEDUP_REMOVED lines=12> */
[----:B-1----:R-:W-:-:S02]  /*ea50*/  SHF.L.U32 R12, R20, 0x10, RZ ;  /* 0x00000010140c7819 */ /* 0x002fc400000006ff */
        /* <DEDUP_REMOVED lines=31> */
.L_x_2860:
[----:B------:R-:W-:Y:S05]  /*ec50*/  BSYNC B0 ;  /* 0x0000000000007941 */ /* 0x000fea0003800000 */
.L_x_2859:
[----:B-----5:R2:W-:Y:S02]  /*ec60*/  STS.128 [R233+0x3000], R20 ;  /* 0x00300014e9007388 */ /* 0x0205e40000000c00 */
.L_x_2856:
[----:B------:R-:W-:Y:S05]  /*ec70*/  BSYNC B1 ;  /* 0x0000000000017941 */ /* 0x000fea0003800000 */
.L_x_2855:
[----:B------:R-:W-:-:S04]  /*ec80*/  IADD3 R28, R186, 0x30, RZ ;  /* 0x00000030ba1c7810 */ /* 0x000fc80007ffe0ff */
[----:B------:R-:W-:-:S04]  /*ec90*/  ISETP.GE.AND P0, PT, R28, R17, PT ;  /* 0x000000111c00720c */ /* 0x000fc80003f06270 */
[----:B------:R-:W-:-:S13]  /*eca0*/  ISETP.LT.OR P0, PT, R57, -0x187, P0 ;  /* 0xfffffe793900780c */ /* 0x000fda0000701670 */
[----:B------:R-:W-:Y:S05]  /*ecb0*/  @P0 BRA `(.L_x_2861) ;  /* 0x000035c000000947 */ /* 0x000fea0003800000 */
[----:B-1--4-:R1:W5:Y:S01]  /*ecc0*/  LD.E.128 R12, [R38.64] ;  /* 0x00000006260c7980 */ /* 0x012362000c101d00 */
        /* <DEDUP_REMOVED lines=22> */
[----:B----4-:R-:W-:-:S02]  /*ee30*/  LOP3.LUT R15, R4, 0xffff0000, RZ, 0xc0, !PT ;  /* 0xffff0000040f7812 */ /* 0x010fc400078ec0ff */
[----:B------:R-:W-:Y:S02]  /*ee40*/  LOP3.LUT R12, R5, 0xffff0000, RZ, 0xc0, !PT ;  /* 0xffff0000050c7812 */ /* 0x000fe400078ec0ff */
[----:B-----5:R-:W-:Y:S01]  /*ee50*/  LOP3.LUT R21, R6, 0xffff0000, RZ, 0xc0, !PT ;  /* 0xffff000006157812 */ /* 0x020fe200078ec0ff */
        /* <DEDUP_REMOVED lines=25> */
.L_x_2863:
[----:B-1----:R-:W-:Y:S05]  /*eff0*/  BSYNC B0 ;  /* 0x0000000000007941 */ /* 0x002fea0003800000 */
.L_x_2862:
        /* <DEDUP_REMOVED lines=16> */
[----:B-1--4-:R-:W-:Y:S02]  /*f100*/  LOP3.LUT R13, R2, 0xffff0000, RZ, 0xc0, !PT ;  /* 0xffff0000020d7812 */ /* 0x012fe400078ec0ff */
        /* <DEDUP_REMOVED lines=27> */
.L_x_2865:
[----:B------:R-:W-:Y:S05]  /*f2c0*/  BSYNC B0 ;  /* 0x0000000000007941 */ /* 0x000fea0003800000 */
.L_x_2864:
[----:B-----5:R4:W-:Y:S01]  /*f2d0*/  STS.128 [R233+0x3800], R36 ;  /* 0x00380024e9007388 */ /* 0x0209e20000000c00 */
[----:B------:R-:W-:Y:S05]  /*f2e0*/  BRA `(.L_x_2861) ;  /* 0x00002f9000007947 */ /* 0x000fea0003800000 */
.L_x_2842:
        /* <DEDUP_REMOVED lines=20> */
[----:B------:R-:W4:Y:S01]  /*f430*/  LD.E.128 R12, [R12.64] ;  /* 0x000000060c0c7980 */ /* 0x000f22000c101d00 */
[----:B------:R-:W-:Y:S02]  /*f440*/  LEA.HI.X.SX32 R21, R21, R8, 0x1, P0 ;  /* 0x0000000815157211 */ /* 0x000fe400000f0eff */
[----:B------:R-:W-:-:S04]  /*f450*/  LEA R20, P0, R23, R34, 0x1 ;  /* 0x0000002217147211 */ /* 0x000fc800078008ff */
[----:B------:R-:W-:-:S06]  /*f460*/  LEA.HI.X R21, R23, R35, R21, 0x1, P0 ;  /* 0x0000002317157211 */ /* 0x000fcc00000f0c15 */
[----:B---3--:R-:W3:Y:S01]  /*f470*/  LD.E.128 R20, [R20.64] ;  /* 0x0000000614147980 */ /* 0x008ee2000c101d00 */
        /* <DEDUP_REMOVED lines=14> */
[----:B----4-:R-:W-:Y:S01]  /*f560*/  IMAD.U32 R49, R14, 0x10000, RZ ;  /* 0x000100000e317824 */ /* 0x010fe200078e00ff */
        /* <DEDUP_REMOVED lines=19> */
[----:B---3--:R-:W-:Y:S01]  /*f6a0*/  LOP3.LUT R5, R20, 0xffff0000, RZ, 0xc0, !PT ;  /* 0xffff000014057812 */ /* 0x008fe200078ec0ff */
        /* <DEDUP_REMOVED lines=25> */
.L_x_2869:
[----:B------:R-:W-:Y:S05]  /*f840*/  BSYNC B0 ;  /* 0x0000000000007941 */ /* 0x000fea0003800000 */
.L_x_2868:
        /* <DEDUP_REMOVED lines=16> */
[----:B------:R-:W4:Y:S01]  /*f950*/  LD.E.128 R4, [R6.64+0x80] ;  /* 0x0000800606047980 */ /* 0x000f22000c101d00 */
[----:B------:R-:W-:Y:S02]  /*f960*/  @P1 IADD3 R21, -R9, RZ, RZ ;  /* 0x000000ff09151210 */ /* 0x000fe40007ffe1ff */
[----:B------:R-:W-:Y:S02]  /*f970*/  LEA.HI.X R13, R13, R33, R0, 0x1, P0 ;  /* 0x000000210d0d7211 */ /* 0x000fe400000f0c00 */
[----:B------:R-:W-:-:S04]  /*f980*/  IADD3 R23, P0, R21, R2, RZ ;  /* 0x0000000215177210 */ /* 0x000fc80007f1e0ff */
[----:B--2---:R-:W2:Y:S01]  /*f990*/  LD.E.128 R12, [R12.64+0x80] ;  /* 0x000080060c0c7980 */ /* 0x004ea2000c101d00 */
[----:B------:R-:W-:Y:S02]  /*f9a0*/  LEA.HI.X.SX32 R21, R21, R8, 0x1, P0 ;  /* 0x0000000815157211 */ /* 0x000fe400000f0eff */
[----:B------:R-:W-:-:S04]  /*f9b0*/  LEA R20, P0, R23, R34, 0x1 ;  /* 0x0000002217147211 */ /* 0x000fc800078008ff */
[----:B------:R-:W-:-:S06]  /*f9c0*/  LEA.HI.X R21, R23, R35, R21, 0x1, P0 ;  /* 0x0000002317157211 */ /* 0x000fcc00000f0c15 */
[----:B---3--:R-:W3:Y:S01]  /*f9d0*/  LD.E.128 R20, [R20.64+0x80] ;  /* 0x0000800614147980 */ /* 0x008ee2000c101d00 */
        /* <DEDUP_REMOVED lines=8> */
[C---:B----4-:R-:W-:Y:S01]  /*fa60*/  IMAD.U32 R27, R4.reuse, 0x10000, RZ ;  /* 0x00010000041b7824 */ /* 0x050fe200078e00ff */
[----:B------:R-:W-:Y:S01]  /*fa70*/  LOP3.LUT R26, R4, 0xffff0000, RZ, 0xc0, !PT ;  /* 0xffff0000041a7812 */ /* 0x000fe200078ec0ff */
[----:B------:R-:W-:Y:S01]  /*fa80*/  IMAD.U32 R40, R6, 0x10000, RZ ;  /* 0x0001000006287824 */ /* 0x000fe200078e00ff */
[C---:B------:R-:W-:Y:S02]  /*fa90*/  SHF.L.U32 R4, R5.reuse, 0x10, RZ ;  /* 0x0000001005047819 */ /* 0x040fe400000006ff */
[----:B-1----:R-:W-:Y:S02]  /*faa0*/  LOP3.LUT R44, R5, 0xffff0000, RZ, 0xc0, !PT ;  /* 0xffff0000052c7812 */ /* 0x002fe400078ec0ff */
[C---:B------:R-:W-:Y:S02]  /*fab0*/  SHF.L.U32 R5, R7.reuse, 0x10, RZ ;  /* 0x0000001007057819 */ /* 0x040fe400000006ff */
[----:B------:R-:W-:Y:S01]  /*fac0*/  LOP3.LUT R47, R7, 0xffff0000, RZ, 0xc0, !PT ;  /* 0xffff0000072f7812 */ /* 0x000fe200078ec0ff */
[C---:B--2---:R-:W-:Y:S01]  /*fad0*/  IMAD.U32 R46, R12.reuse, 0x10000, RZ ;  /* 0x000100000c2e7824 */ /* 0x044fe200078e00ff */
        /* <DEDUP_REMOVED lines=14> */
[----:B---3--:R-:W-:Y:S01]  /*fbc0*/  LOP3.LUT R15, R22, 0xffff0000, RZ, 0xc0, !PT ;  /* 0xffff0000160f7812 */ /* 0x008fe200078ec0ff */
        /* <DEDUP_REMOVED lines=29> */
.L_x_2871:
[----:B------:R-:W-:Y:S05]  /*fda0*/  BSYNC B0 ;  /* 0x0000000000007941 */ /* 0x000fea0003800000 */
.L_x_2870:
[----:B-----5:R4:W-:Y:S02]  /*fdb0*/  STS.128 [R233+0x2000], R24 ;  /* 0x00200018e9007388 */ /* 0x0209e40000000c00 */
.L_x_2867:
[----:B------:R-:W-:Y:S05]  /*fdc0*/  BSYNC B1 ;  /* 0x0000000000017941 */ /* 0x000fea0003800000 */
.L_x_2866:
        /* <DEDUP_REMOVED lines=24> */
[----:B--2---:R-:W2:Y:S01]  /*ff50*/  LD.E.128 R12, [R12.64] ;  /* 0x000000060c0c7980 */ /* 0x004ea2000c101d00 */
[----:B------:R-:W-:Y:S02]  /*ff60*/  LEA.HI.X.SX32 R16, R21, R16, 0x1, P1 ;  /* 0x0000001015107211 */ /* 0x000fe400008f0eff */
[C---:B------:R-:W-:Y:S01]  /*ff70*/  LEA R20, P1, R23.reuse, R34, 0x1 ;  /* 0x0000002217147211 */ /* 0x040fe200078208ff */
[----:B---3--:R-:W3:Y:S03]  /*ff80*/  LD.E.128 R4, [R4.64] ;  /* 0x0000000604047980 */ /* 0x008ee6000c101d00 */
[----:B------:R-:W-:-:S06]  /*ff90*/  LEA.HI.X R21, R23, R35, R16, 0x1, P1 ;  /* 0x0000002317157211 */ /* 0x000fcc00008f0c10 */
[----:B----4-:R-:W4:Y:S01]  /*ffa0*/  LD.E.128 R20, [R20.64] ;  /* 0x0000000614147980 */ /* 0x010f22000c101d00 */
        /* <DEDUP_REMOVED lines=8> */
[C---:B--2---:R-:W-:Y:S01]  /*10030*/  IMAD.U32 R31, R12.reuse, 0x10000, RZ ;  /* 0x000100000c1f7824 */ /* 0x044fe200078e00ff */
[----:B------:R-:W-:Y:S01]  /*10040*/  LOP3.LUT R30, R12, 0xffff0000, RZ, 0xc0, !PT ;  /* 0xffff00000c1e7812 */ /* 0x000fe200078ec0ff */
[----:B-1----:R-:W-:Y:S01]  /*10050*/  IMAD.U32 R44, R14, 0x10000, RZ ;  /* 0x000100000e2c7824 */ /* 0x002fe200078e00ff */
        /* <DEDUP_REMOVED lines=49> */
.L_x_2875:
[----:B------:R-:W-:Y:S05]  /*10370*/  BSYNC B0 ;  /* 0x0000000000007941 */ /* 0x000fea0003800000 */
.L_x_2874:
[----:B-----5:R1:W-:Y:S04]  /*10380*/  STS.128 [R233+0x800], R28 ;  /* 0x0008001ce9007388 */ /* 0x0203e80000000c00 */
[----:B----4-:R1:W5:Y:S01]  /*10390*/  LD.E.128 R24, [R42.64+0x80] ;  /* 0x000080062a187980 */ /* 0x010362000c101d00 */
        /* <DEDUP_REMOVED lines=21> */
[----:B--2---:R-:W2:Y:S01]  /*104f0*/  LD.E.128 R12, [R14.64] ;  /* 0x000000060e0c7980 */ /* 0x004ea2000c101d00 */
[----:B------:R-:W-:Y:S02]  /*10500*/  LEA.HI.X.SX32 R16, R21, R16, 0x1, P1 ;  /* 0x0000001015107211 */ /* 0x000fe400008f0eff */
[----:B------:R-:W-:-:S04]  /*10510*/  LEA R20, P1, R23, R34, 0x1 ;  /* 0x0000002217147211 */ /* 0x000fc800078208ff */
[----:B------:R-:W-:-:S06]  /*10520*/  LEA.HI.X R21, R23, R35, R16, 0x1, P1 ;  /* 0x0000002317157211 */ /* 0x000fcc00008f0c10 */
[----:B---3--:R-:W3:Y:S01]  /*10530*/  LD.E.128 R20, [R20.64] ;  /* 0x0000000614147980 */ /* 0x008ee2000c101d00 */
        /* <DEDUP_REMOVED lines=8> */
[C---:B----4-:R-:W-:Y:S01]  /*105c0*/  IMAD.U32 R31, R4.reuse, 0x10000, RZ ;  /* 0x00010000041f7824 */ /* 0x050fe200078e00ff */
[----:B------:R-:W-:Y:S01]  /*105d0*/  LOP3.LUT R27, R4, 0xffff0000, RZ, 0xc0, !PT ;  /* 0xffff0000041b7812 */ /* 0x000fe200078ec0ff */
[----:B------:R-:W-:Y:S01]  /*105e0*/  IMAD.U32 R41, R6, 0x10000, RZ ;  /* 0x0001000006297824 */ /* 0x000fe200078e00ff */
[----:B------:R-:W-:-:S02]  /*105f0*/  SHF.L.U32 R4, R5, 0x10, RZ ;  /* 0x0000001005047819 */ /* 0x000fc400000006ff */
[----:B------:R-:W-:Y:S02]  /*10600*/  LOP3.LUT R42, R5, 0xffff0000, RZ, 0xc0, !PT ;  /* 0xffff0000052a7812 */ /* 0x000fe400078ec0ff */
[C---:B------:R-:W-:Y:S02]  /*10610*/  SHF.L.U32 R5, R7.reuse, 0x10, RZ ;  /* 0x0000001007057819 */ /* 0x040fe400000006ff */
        /* <DEDUP_REMOVED lines=46> */
.L_x_2877:
[----:B------:R-:W-:Y:S05]  /*10900*/  BSYNC B0 ;  /* 0x0000000000007941 */ /* 0x000fea0003800000 */
.L_x_2876:
[----:B-----5:R4:W-:Y:S02]  /*10910*/  STS.128 [R233+0x2800], R24 ;  /* 0x00280018e9007388 */ /* 0x0209e40000000c00 */
.L_x_2873:
[----:B------:R-:W-:Y:S05]  /*10920*/  BSYNC B1 ;  /* 0x0000000000017941 */ /* 0x000fea0003800000 */
.L_x_2872:
[----:B------:R-:W-:Y:S01]  /*10930*/  IADD3 R16, R186, 0x20, RZ ;  /* 0x00000020ba107810 */ /* 0x000fe20007ffe0ff */
[----:B------:R-:W-:Y:S03]  /*10940*/  BSSY B1, `(.L_x_2878) ;  /* 0x00000b7000017945 */ /* 0x000fe60003800000 */
[----:B------:R-:W-:-:S04]  /*10950*/  ISETP.GE.AND P0, PT, R16, R17, PT ;  /* 0x000000111000720c */ /* 0x000fc80003f06270 */
[----:B------:R-:W-:-:S13]  /*10960*/  ISETP.LT.OR P0, PT, R57, -0x107, P0 ;  /* 0xfffffef93900780c */ /* 0x000fda0000701670 */
[----:B------:R-:W-:Y:S05]  /*10970*/  @P0 BRA `(.L_x_2879) ;  /* 0x00000b3000000947 */ /* 0x000fea0003800000 */
[----:B----4-:R4:W5:Y:S01]  /*10980*/  LD.E.128 R24, [R36.64] ;  /* 0x0000000624187980 */ /* 0x010962000c101d00 */
        /* <DEDUP_REMOVED lines=25> */
[C---:B-1----:R-:W-:Y:S01]  /*10b20*/  IMAD.U32 R29, R24.reuse, 0x10000, RZ ;  /* 0x00010000181d7824 */ /* 0x042fe200078e00ff */
        /* <DEDUP_REMOVED lines=60> */
.L_x_2881:
[----:B------:R-:W-:Y:S05]  /*10ef0*/  BSYNC B0 ;  /* 0x0000000000007941 */ /* 0x000fea0003800000 */
.L_x_2880:
        /* <DEDUP_REMOVED lines=89> */
.L_x_2883:
[----:B------:R-:W-:Y:S05]  /*11490*/  BSYNC B0 ;  /* 0x0000000000007941 */ /* 0x000fea0003800000 */
.L_x_2882:
[----:B-----5:R1:W-:Y:S02]  /*114a0*/  STS.128 [R233+0x3000], R12 ;  /* 0x0030000ce9007388 */ /* 0x0203e40000000c00 */
.L_x_2879:
[----:B------:R-:W-:Y:S05]  /*114b0*/  BSYNC B1 ;  /* 0x0000000000017941 */ /* 0x000fea0003800000 */
.L_x_2878:
[----:B-12---:R-:W-:-:S04]  /*114c0*/  IADD3 R28, R186, 0x30, RZ ;  /* 0x00000030ba1c7810 */ /* 0x006fc80007ffe0ff */
[----:B------:R-:W-:-:S04]  /*114d0*/  ISETP.GE.AND P0, PT, R28, R17, PT ;  /* 0x000000111c00720c */ /* 0x000fc80003f06270 */
[----:B------:R-:W-:-:S13]  /*114e0*/  ISETP.LT.OR P0, PT, R57, -0x187, P0 ;  /* 0xfffffe793900780c */ /* 0x000fda0000701670 */
[----:B------:R-:W-:Y:S05]  /*114f0*/  @P0 BRA `(.L_x_2861) ;  /* 0x00000d8000000947 */ /* 0x000fea0003800000 */
[----:B----4-:R1:W5:Y:S01]  /*11500*/  LD.E.128 R24, [R38.64] ;  /* 0x0000000626187980 */ /* 0x010362000c101d00 */
        /* <DEDUP_REMOVED lines=21> */
[----:B------:R-:W4:Y:S01]  /*11660*/  LD.E.128 R12, [R12.64] ;  /* 0x000000060c0c7980 */ /* 0x000f22000c101d00 */
[----:B------:R-:W-:-:S04]  /*11670*/  LEA R20, P1, R23, R34, 0x1 ;  /* 0x0000002217147211 */ /* 0x000fc800078208ff */
[----:B------:R-:W-:-:S06]  /*11680*/  LEA.HI.X R21, R23, R35, R17, 0x1, P1 ;  /* 0x0000002317157211 */ /* 0x000fcc00008f0c11 */
[----:B---3--:R-:W3:Y:S01]  /*11690*/  LD.E.128 R20, [R20.64] ;  /* 0x0000000614147980 */ /* 0x008ee2000c101d00 */
        /* <DEDUP_REMOVED lines=9> */
[C---:B----4-:R-:W-:Y:S02]  /*11730*/  SHF.L.U32 R36, R12.reuse, 0x10, RZ ;  /* 0x000000100c247819 */ /* 0x050fe400000006ff */
        /* <DEDUP_REMOVED lines=21> */
[C---:B---3--:R-:W-:Y:S01]  /*11890*/  IMAD.U32 R4, R21.reuse, 0x10000, RZ ;  /* 0x0001000015047824 */ /* 0x048fe200078e00ff */
        /* <DEDUP_REMOVED lines=29> */
.L_x_2885:
[----:B------:R-:W-:Y:S05]  /*11a70*/  BSYNC B0 ;  /* 0x0000000000007941 */ /* 0x000fea0003800000 */
.L_x_2884:
        /* <DEDUP_REMOVED lines=19> */
[----:B------:R-:W4:Y:S03]  /*11bb0*/  LD.E.128 R12, [R14.64+0x80] ;  /* 0x000080060e0c7980 */ /* 0x000f26000c101d00 */
[----:B------:R-:W-:Y:S02]  /*11bc0*/  LEA.HI.X R21, R3, R33, R17, 0x1, P1 ;  /* 0x0000002103157211 */ /* 0x000fe400008f0c11 */
[----:B------:R-:W-:Y:S01]  /*11bd0*/  MOV R3, RZ ;  /* 0x000000ff00037202 */ /* 0x000fe20000000f00 */
[----:B------:R-:W-:-:S03]  /*11be0*/  @P0 IMAD.MOV R3, RZ, RZ, -R9 ;  /* 0x000000ffff030224 */ /* 0x000fc600078e0a09 */
[----:B--2---:R-:W2:Y:S02]  /*11bf0*/  LD.E.128 R20, [R20.64] ;  /* 0x0000000614147980 */ /* 0x004ea4000c101d00 */
[----:B------:R-:W-:-:S04]  /*11c00*/  IADD3 R9, P1, R3, R2, RZ ;  /* 0x0000000203097210 */ /* 0x000fc80007f3e0ff */
[----:B------:R-:W-:Y:S02]  /*11c10*/  LEA.HI.X.SX32 R3, R3, R8, 0x1, P1 ;  /* 0x0000000803037211 */ /* 0x000fe400008f0eff */
[----:B------:R-:W-:-:S04]  /*11c20*/  LEA R24, P1, R9, R34, 0x1 ;  /* 0x0000002209187211 */ /* 0x000fc800078208ff */
[----:B------:R-:W-:-:S06]  /*11c30*/  LEA.HI.X R25, R9, R35, R3, 0x1, P1 ;  /* 0x0000002309197211 */ /* 0x000fcc00008f0c03 */
[----:B---3--:R-:W3:Y:S01]  /*11c40*/  LD.E.128 R24, [R24.64] ;  /* 0x0000000618187980 */ /* 0x008ee2000c101d00 */
        /* <DEDUP_REMOVED lines=8> */
[C---:B----4-:R-:W-:Y:S01]  /*11cd0*/  SHF.L.U32 R6, R13.reuse, 0x10, RZ ;  /* 0x000000100d067819 */ /* 0x050fe200000006ff */
[----:B------:R-:W-:Y:S01]  /*11ce0*/  IMAD.U32 R18, R12, 0x10000, RZ ;  /* 0x000100000c127824 */ /* 0x000fe200078e00ff */
[----:B------:R-:W-:Y:S01]  /*11cf0*/  LOP3.LUT R30, R13, 0xffff0000, RZ, 0xc0, !PT ;  /* 0xffff00000d1e7812 */ /* 0x000fe200078ec0ff */
[----:B------:R-:W-:Y:S01]  /*11d00*/  IMAD.U32 R29, R14, 0x10000, RZ ;  /* 0x000100000e1d7824 */ /* 0x000fe200078e00ff */
[----:B------:R-:W-:Y:S02]  /*11d10*/  LOP3.LUT R7, R12, 0xffff0000, RZ, 0xc0, !PT ;  /* 0xffff00000c077812 */ /* 0x000fe400078ec0ff */
[----:B------:R-:W-:Y:S02]  /*11d20*/  LOP3.LUT R13, R14, 0xffff0000, RZ, 0xc0, !PT ;  /* 0xffff00000e0d7812 */ /* 0x000fe400078ec0ff */
        /* <DEDUP_REMOVED lines=46> */
.L_x_2887:
[----:B------:R-:W-:Y:S05]  /*12010*/  BSYNC B0 ;  /* 0x0000000000007941 */ /* 0x000fea0003800000 */
.L_x_2886:
[----:B-----5:R4:W-:Y:S01]  /*12020*/  STS.128 [R233+0x3800], R4 ;  /* 0x00380004e9007388 */ /* 0x0209e20000000c00 */
[----:B------:R-:W-:Y:S05]  /*12030*/  BRA `(.L_x_2861) ;  /* 0x0000024000007947 */ /* 0x000fea0003800000 */
.L_x_2841:
        /* <DEDUP_REMOVED lines=36> */
.L_x_2861:
[----:B------:R-:W-:Y:S05]  /*12280*/  BSYNC B2 ;  /* 0x0000000000027941 */ /* 0x000fea0003800000 */
.L_x_2840:
[----:B------:R-:W-:Y:S01]  /*12290*/  IADD3 R235, R55, -0x1, RZ ;  /* 0xffffffff37eb7810 */ /* 0x000fe20007ffe0ff */
[----:B------:R-:W-:Y:S01]  /*122a0*/  IMAD.SHL.U32 R77, R77, 0x40, RZ ;  /* 0x000000404d4d7824 */ /* 0x000fe200078e00ff */
[----:B-1--4-:R-:W-:-:S02]  /*122b0*/  IADD3 R6, R186, 0x50, RZ ;  /* 0x00000050ba067810 */ /* 0x012fc40007ffe0ff */
        /* <DEDUP_REMOVED lines=11> */
[C---:B------:R-:W-:Y:S02]  /*12370*/  @!P0 LEA R14, P2, R75.reuse, R224, 0x1 ;  /* 0x000000e04b0e8211 */ /* 0x040fe400078408ff */
[----:B------:R-:W-:Y:S01]  /*12380*/  @!PT LDS RZ, [RZ] ;  /* 0x00000000fffff984 */ /* 0x000fe20000000800 */
[----:B------:R-:W-:Y:S01]  /*12390*/  @!PT LDS RZ, [RZ] ;  /* 0x00000000fffff984 */ /* 0x000fe20000000800 */
[----:B------:R-:W-:Y:S01]  /*123a0*/  @!PT LDS RZ, [RZ] ;  /* 0x00000000fffff984 */ /* 0x000fe20000000800 */
[----:B------:R1:W-:Y:S02]  /*123b0*/  @!P1 LDGSTS.E.BYPASS.LTC128B.128 [R233+0x4000], [R224.64] ;  /* 0x04000000e0e99fae */ /* 0x0003e4000b901d46 */
[----:B------:R-:W-:Y:S02]  /*123c0*/  @!P0 LEA.HI.X R15, R75, R225, R76, 0x1, P2 ;  /* 0x000000e14b0f8211 */ /* 0x000fe400010f0c4c */
[----:B------:R1:W-:Y:S01]  /*123d0*/  @!P1 LDGSTS.E.BYPASS.LTC128B.128 [R233+0x8000], [R224.64+0x80] ;  /* 0x08000080e0e99fae */ /* 0x0003e2000b901d46 */
[-C--:B------:R-:W-:Y:S01]  /*123e0*/  ISETP.GE.AND P2, PT, R4, R3.reuse, PT ;  /* 0x000000030400720c */ /* 0x080fe20003f46270 */
[----:B------:R-:W-:Y:S01]  /*123f0*/  @!P3 IMAD R18, R135, 0x60, RZ ;  /* 0x000000608712b824 */ /* 0x000fe200078e02ff */
[----:B------:R-:W-:Y:S01]  /*12400*/  ISETP.GE.AND P1, PT, R2, R3, PT ;  /* 0x000000030200720c */ /* 0x000fe20003f26270 */
[----:B------:R4:W-:Y:S01]  /*12410*/  @!P0 LDGSTS.E.BYPASS.LTC128B.128 [R233+0x4800], [R14.64] ;  /* 0x048000000ee98fae */ /* 0x0009e2000b901d46 */
[----:B------:R-:W-:-:S03]  /*12420*/  @!P3 IMAD.WIDE.U32 R12, R134, 0x60, R224 ;  /* 0x00000060860cb825 */ /* 0x000fc600078e00e0 */
[----:B------:R4:W-:Y:S01]  /*12430*/  @!P0 LDGSTS.E.BYPASS.LTC128B.128 [R233+0x8800], [R14.64+0x80] ;  /* 0x088000800ee98fae */ /* 0x0009e2000b901d46 */
[----:B--2---:R-:W-:Y:S01]  /*12440*/  @!P6 LEA R20, P0, R134, R224, 0x6 ;  /* 0x000000e08614e211 */ /* 0x004fe200078030ff */
[----:B------:R-:W-:Y:S02]  /*12450*/  @!P3 IMAD.IADD R19, R18, 0x1, R13 ;  /* 0x000000011213b824 */ /* 0x000fe400078e020d */
[----:B------:R-:W-:Y:S01]  /*12460*/  @!P3 IMAD.MOV.U32 R18, RZ, RZ, R12 ;  /* 0x000000ffff12b224 */ /* 0x000fe200078e000c */
[----:B------:R-:W-:Y:S01]  /*12470*/  @!P6 LEA.HI.X R21, R134, R225, R135, 0x6, P0 ;  /* 0x000000e18615e211 */ /* 0x000fe200000f3487 */
[----:B------:R-:W-:Y:S01]  /*12480*/  @!P2 IMAD.MOV.U32 R12, RZ, RZ, R224 ;  /* 0x000000ffff0ca224 */ /* 0x000fe200078e00e0 */
[----:B------:R-:W-:Y:S01]  /*12490*/  ISETP.GE.AND P0, PT, R0, R3, PT ;  /* 0x000000030000720c */ /* 0x000fe20003f06270 */
[----:B------:R-:W-:Y:S01]  /*124a0*/  @!P2 IMAD.MOV.U32 R13, RZ, RZ, R225 ;  /* 0x000000ffff0da224 */ /* 0x000fe200078e00e1 */
[----:B------:R-:W-:Y:S01]  /*124b0*/  IADD3 R0, R186, 0x40, RZ ;  /* 0x00000040ba007810 */ /* 0x000fe20007ffe0ff */
[----:B------:R2:W-:Y:S01]  /*124c0*/  @!P6 LDGSTS.E.BYPASS.LTC128B.128 [R233+0x5000], [R20.64] ;  /* 0x0500000014e9efae */ /* 0x0005e2000b901d46 */
[----:B------:R-:W-:-:S02]  /*124d0*/  @!P4 IMAD R8, R135, 0xa0, RZ ;  /* 0x000000a08708c824 */ /* 0x000fc400078e02ff */
[C---:B------:R-:W-:Y:S01]  /*124e0*/  @!P2 IMAD R7, R135.reuse, 0xc0, RZ ;  /* 0x000000c08707a824 */ /* 0x040fe200078e02ff */
[----:B------:R2:W-:Y:S01]  /*124f0*/  @!P6 LDGSTS.E.BYPASS.LTC128B.128 [R233+0x9000], [R20.64+0x80] ;  /* 0x0900008014e9efae */ /* 0x0005e2000b901d46 */
[----:B------:R-:W-:Y:S01]  /*12500*/  ISETP.GE.AND P6, PT, R0, R3, PT ;  /* 0x000000030000720c */ /* 0x000fe20003fc6270 */
[----:B------:R-:W-:Y:S02]  /*12510*/  @!P2 IMAD.WIDE.U32 R12, R134, 0xc0, R12 ;  /* 0x000000c0860ca825 */ /* 0x000fe400078e000c */
[----:B------:R4:W-:Y:S02]  /*12520*/  @!P3 LDGSTS.E.BYPASS.LTC128B.128 [R233+0x5800], [R18.64] ;  /* 0x0580000012e9bfae */ /* 0x0009e4000b901d46 */
[----:B------:R-:W-:Y:S02]  /*12530*/  @!P1 IMAD R5, R135, 0xe0, RZ ;  /* 0x000000e087059824 */ /* 0x000fe400078e02ff */
[----:B------:R4:W-:Y:S01]  /*12540*/  @!P3 LDGSTS.E.BYPASS.LTC128B.128 [R233+0x9800], [R18.64+0x80] ;  /* 0x0980008012e9bfae */ /* 0x0009e2000b901d46 */
[----:B------:R-:W-:Y:S01]  /*12550*/  @!P2 IMAD.IADD R13, R7, 0x1, R13 ;  /* 0x00000001070da824 */ /* 0x000fe200078e020d */
[----:B------:R-:W-:Y:S01]  /*12560*/  SHF.R.S32.HI R7, RZ, 0x4, R78 ;  /* 0x00000004ff077819 */ /* 0x000fe2000001144e */
[----:B----4-:R-:W-:-:S03]  /*12570*/  @!P4 IMAD.MOV.U32 R14, RZ, RZ, R224 ;  /* 0x000000ffff0ec224 */ /* 0x010fc600078e00e0 */
[----:B------:R-:W-:Y:S01]  /*12580*/  @!P6 LEA R22, P3, R134, R224, 0x7 ;  /* 0x000000e08616e211 */ /* 0x000fe200078638ff */
[----:B------:R-:W-:Y:S01]  /*12590*/  @!P4 IMAD.MOV.U32 R15, RZ, RZ, R225 ;  /* 0x000000ffff0fc224 */ /* 0x000fe200078e00e1 */
[----:B------:R-:W-:Y:S02]  /*125a0*/  LEA.HI R78, R78, R7, RZ, 0x1 ;  /* 0x000000074e4e7211 */ /* 0x000fe400078f08ff */
[C---:B------:R-:W-:Y:S01]  /*125b0*/  @!P6 LEA.HI.X R23, R134.reuse, R225, R135, 0x7, P3 ;  /* 0x000000e18617e211 */ /* 0x040fe200018f3c87 */
[----:B------:R-:W-:Y:S01]  /*125c0*/  @!P4 IMAD.WIDE.U32 R14, R134, 0xa0, R14 ;  /* 0x000000a0860ec825 */ /* 0x000fe200078e000e */
[----:B------:R-:W-:Y:S02]  /*125d0*/  LOP3.LUT R78, R78, 0xfffffffe, RZ, 0xc0, !PT ;  /* 0xfffffffe4e4e7812 */ /* 0x000fe400078ec0ff */
[----:B------:R-:W-:Y:S01]  /*125e0*/  ISETP.GE.AND P3, PT, R6, R3, PT ;  /* 0x000000030600720c */ /* 0x000fe20003f66270 */
[----:B------:R-:W-:Y:S01]  /*125f0*/  @!P4 IMAD.IADD R15, R8, 0x1, R15 ;  /* 0x00000001080fc824 */ /* 0x000fe200078e020f */
[----:B------:R4:W-:Y:S01]  /*12600*/  @!P6 LDGSTS.E.BYPASS.LTC128B.128 [R233+0x6000], [R22.64] ;  /* 0x0600000016e9efae */ /* 0x0009e2000b901d46 */
[----:B------:R-:W-:-:S02]  /*12610*/  IMAD.IADD R78, R7, 0x1, -R78 ;  /* 0x00000001074e7824 */ /* 0x000fc400078e0a4e */
[----:B--2---:R-:W-:Y:S01]  /*12620*/  @!P1 IMAD.WIDE.U32 R20, R134, 0xe0, R224 ;  /* 0x000000e086149825 */ /* 0x004fe200078e00e0 */
[----:B------:R4:W-:Y:S01]  /*12630*/  @!P6 LDGSTS.E.BYPASS.LTC128B.128 [R233+0xa000], [R22.64+0x80] ;  /* 0x0a00008016e9efae */ /* 0x0009e2000b901d46 */
[C---:B------:R-:W-:Y:S02]  /*12640*/  ISETP.GE.AND P6, PT, R186.reuse, R3, PT ;  /* 0x00000003ba00720c */ /* 0x040fe40003fc6270 */
[----:B------:R-:W-:Y:S01]  /*12650*/  @!P1 IMAD.IADD R21, R5, 0x1, R21 ;  /* 0x0000000105159824 */ /* 0x000fe200078e0215 */
[----:B------:R2:W-:Y:S01]  /*12660*/  @!P4 LDGSTS.E.BYPASS.LTC128B.128 [R233+0x6800], [R14.64] ;  /* 0x068000000ee9cfae */ /* 0x0005e2000b901d46 */
[----:B------:R-:W-:Y:S02]  /*12670*/  IMAD.SHL.U32 R5, R71, 0x40, RZ ;  /* 0x0000004047057824 */ /* 0x000fe400078e00ff */
[----:B------:R-:W-:Y:S01]  /*12680*/  IMAD.SHL.U32 R186, R186, 0x8, RZ ;  /* 0x00000008baba7824 */ /* 0x000fe200078e00ff */
[----:B------:R2:W-:Y:S01]  /*12690*/  @!P4 LDGSTS.E.BYPASS.LTC128B.128 [R233+0xa800], [R14.64+0x80] ;  /* 0x0a8000800ee9cfae */ /* 0x0005e2000b901d46 */
[----:B------:R-:W-:Y:S01]  /*126a0*/  IMAD.SHL.U32 R6, R78, 0x8, RZ ;  /* 0x000000084e067824 */ /* 0x000fe200078e00ff */
[----:B------:R-:W-:-:S02]  /*126b0*/  LOP3.LUT R5, R5, 0x1c0, RZ, 0xc0, !PT ;  /* 0x000001c005057812 */ /* 0x000fc400078ec0ff */
[----:B------:R1:W-:Y:S02]  /*126c0*/  @!P2 LDGSTS.E.BYPASS.LTC128B.128 [R233+0x7000], [R12.64] ;  /* 0x070000000ce9afae */ /* 0x0003e4000b901d46 */
[----:B------:R-:W-:Y:S02]  /*126d0*/  LOP3.LUT R186, R5, 0x8, R186, 0xf8, !PT ;  /* 0x0000000805ba7812 */ /* 0x000fe400078ef8ba */
[----:B------:R1:W-:Y:S01]  /*126e0*/  @!P2 LDGSTS.E.BYPASS.LTC128B.128 [R233+0xb000], [R12.64+0x80] ;  /* 0x0b0000800ce9afae */ /* 0x0003e2000b901d46 */
[----:B------:R-:W-:Y:S02]  /*126f0*/  ISETP.GE.AND P2, PT, R4, R3, PT ;  /* 0x000000030400720c */ /* 0x000fe40003f46270 */
[----:B------:R-:W-:Y:S01]  /*12700*/  SHF.R.U32.HI R5, RZ, 0x3, R5 ;  /* 0x00000003ff057819 */ /* 0x000fe20000011605 */
[----:B------:R4:W-:Y:S01]  /*12710*/  @!P1 LDGSTS.E.BYPASS.LTC128B.128 [R233+0x7800], [R20.64] ;  /* 0x0780000014e99fae */ /* 0x0009e2000b901d46 */
[----:B------:R-:W-:Y:S02]  /*12720*/  @!P0 LEA R4, P4, R73, R226, 0x1 ;  /* 0x000000e249048211 */ /* 0x000fe400078808ff */
[----:B------:R-:W-:Y:S01]  /*12730*/  LOP3.LUT R7, R186, R5, RZ, 0x3c, !PT ;  /* 0x00000005ba077212 */ /* 0x000fe200078e3cff */
[----:B------:R4:W-:Y:S01]  /*12740*/  @!P1 LDGSTS.E.BYPASS.LTC128B.128 [R233+0xb800], [R20.64+0x80] ;  /* 0x0b80008014e99fae */ /* 0x0009e2000b901d46 */
[----:B------:R-:W-:-:S02]  /*12750*/  ISETP.GE.AND P1, PT, R2, R3, PT ;  /* 0x000000030200720c */ /* 0x000fc40003f26270 */
[----:B------:R-:W-:Y:S01]  /*12760*/  @!P0 LEA.HI.X R5, R73, R227, R74, 0x1, P4 ;  /* 0x000000e349058211 */ /* 0x000fe200020f0c4a */
[----:B------:R-:W0:Y:S04]  /*12770*/  LDGDEPBAR ;  /* 0x00000000000079af */ /* 0x000e280000000000 */
[----:B------:R-:W3:Y:S01]  /*12780*/  LD.E R2, [R10.64+0x188] ;  /* 0x000188060a027980 */ /* 0x000ee2000c101900 */
[----:B------:R-:W-:Y:S01]  /*12790*/  ISETP.GE.AND P4, PT, R0, R3, PT ;  /* 0x000000030000720c */ /* 0x000fe20003f86270 */
[--C-:B------:R-:W-:Y:S01]  /*127a0*/  @!P3 IMAD.MOV.U32 R17, RZ, RZ, R227.reuse ;  /* 0x000000ffff11b224 */ /* 0x100fe200078e00e3 */
[----:B------:R-:W-:Y:S01]  /*127b0*/  LOP3.LUT R6, R77, 0x8, R6, 0xf8, !PT ;  /* 0x000000084d067812 */ /* 0x000fe200078ef806 */
[----:B--2---:R-:W-:Y:S02]  /*127c0*/  @!P5 IMAD R14, R141, 0x60, RZ ;  /* 0x000000608d0ed824 */ /* 0x004fe400078e02ff */
[----:B----4-:R-:W-:-:S04]  /*127d0*/  @!P5 IMAD.WIDE.U32 R22, R140, 0x60, R226 ;  /* 0x000000608c16d825 */ /* 0x010fc800078e00e2 */
[----:B------:R-:W-:Y:S01]  /*127e0*/  IMAD R222, R78, 0x200, R7 ;  /* 0x000002004ede7824 */ /* 0x000fe200078e0207 */
[----:B-1----:R-:W-:Y:S01]  /*127f0*/  SHF.R.U32.HI R13, RZ, 0x3, R77 ;  /* 0x00000003ff0d7819 */ /* 0x002fe2000001164d */
[----:B------:R-:W-:Y:S02]  /*12800*/  @!P5 IMAD.IADD R15, R14, 0x1, R23 ;  /* 0x000000010e0fd824 */ /* 0x000fe400078e0217 */
[----:B------:R-:W-:Y:S01]  /*12810*/  @!P5 IMAD.MOV.U32 R14, RZ, RZ, R22 ;  /* 0x000000ffff0ed224 */ /* 0x000fe200078e0016 */
[----:B------:R-:W-:Y:S01]  /*12820*/  LOP3.LUT R0, R6, R13, RZ, 0x3c, !PT ;  /* 0x0000000d06007212 */ /* 0x000fe200078e3cff */
[C---:B------:R-:W-:Y:S02]  /*12830*/  @!P2 IMAD R6, R141.reuse, 0xc0, RZ ;  /* 0x000000c08d06a824 */ /* 0x040fe400078e02ff */
[----:B------:R-:W-:Y:S01]  /*12840*/  @!P3 IMAD R12, R141, 0xa0, RZ ;  /* 0x000000a08d0cb824 */ /* 0x000fe200078e02ff */
[----:B------:R-:W-:-:S04]  /*12850*/  DEPBAR.LE SB0, 0x0 ;  /* 0x000080000000791a */ /* 0x000fc80000000000 */
[----:B------:R-:W-:Y:S01]  /*12860*/  BAR.SYNC.DEFER_BLOCKING 0x0 ;  /* 0x0000000000007b1d */ /* 0x000fe20000010000 */
[----:B------:R-:W-:Y:S02]  /*12870*/  IMAD.SHL.U32 R53, R72, 0x40, RZ ;  /* 0x0000004048357824 */ /* 0x000fe400078e00ff */
[----:B------:R-:W-:-:S03]  /*12880*/  IMAD.SHL.U32 R222, R222, 0x2, RZ ;  /* 0x00000002dede7824 */ /* 0x000fc600078e00ff */
[----:B------:R-:W-:-:S05]  /*12890*/  LOP3.LUT R53, R53, 0xfffffe00, RZ, 0xc0, !PT ;  /* 0xfffffe0035357812 */ /* 0x000fca00078ec0ff */
[----:B------:R-:W-:-:S04]  /*128a0*/  IMAD R223, R59, 0x400, R53 ;  /* 0x000004003bdf7824 */ /* 0x000fc800078e0235 */
[----:B------:R-:W-:-:S04]  /*128b0*/  IMAD.IADD R223, R0, 0x1, R223 ;  /* 0x0000000100df7824 */ /* 0x000fc800078e02df */
[----:B------:R-:W-:Y:S01]  /*128c0*/  IMAD.SHL.U32 R223, R223, 0x2, RZ ;  /* 0x00000002dfdf7824 */ /* 0x000fe200078e00ff */
        /* <DEDUP_REMOVED lines=10> */
[----:B------:R-:W-:Y:S02]  /*12970*/  @!P1 IMAD R3, R141, 0xe0, RZ ;  /* 0x000000e08d039824 */ /* 0x000fe400078e02ff */
[----:B------:R-:W-:Y:S01]  /*12980*/  @!P3 IMAD.WIDE.U32 R20, R140, 0xa0, R16 ;  /* 0x000000a08c14b825 */ /* 0x000fe200078e0010 */
[----:B------:R-:W-:Y:S03]  /*12990*/  @P0 STS.128 [R233+0x10800], RZ ;  /* 0x010800ffe9000388 */ /* 0x000fe60000000c00 */
[----:B------:R-:W-:Y:S01]  /*129a0*/  @!P3 IMAD.IADD R13, R12, 0x1, R21 ;  /* 0x000000010c0db824 */ /* 0x000fe200078e0215 */
[----:B------:R-:W-:Y:S01]  /*129b0*/  @!PT LDS RZ, [RZ] ;  /* 0x00000000fffff984 */ /* 0x000fe20000000800 */
[----:B------:R-:W-:Y:S01]  /*129c0*/  @!PT LDS RZ, [RZ] ;  /* 0x00000000fffff984 */ /* 0x000fe20000000800 */
[----:B------:R-:W-:Y:S01]  /*129d0*/  @!PT LDS RZ, [RZ] ;  /* 0x00000000fffff984 */ /* 0x000fe20000000800 */
[----:B------:R2:W-:Y:S01]  /*129e0*/  @!P0 LDGSTS.E.BYPASS.LTC128B.128 [R233+0xc800], [R4.64] ;  /* 0x0c80000004e98fae */ /* 0x0005e2000b901d46 */
[----:B------:R-:W-:-:S03]  /*129f0*/  @!P3 IMAD.MOV.U32 R12, RZ, RZ, R20 ;  /* 0x000000ffff0cb224 */ /* 0x000fc600078e0014 */
[----:B------:R2:W-:Y:S01]  /*12a00*/  @!P0 LDGSTS.E.BYPASS.LTC128B.128 [R233+0x10800], [R4.64+0x80] ;  /* 0x1080008004e98fae */ /* 0x0005e2000b901d46 */
[----:B------:R-:W-:-:S03]  /*12a10*/  @!P6 LEA R16, P0, R140, R226, 0x6 ;  /* 0x000000e28c10e211 */ /* 0x000fc600078030ff */
[----:B------:R-:W-:Y:S01]  /*12a20*/  @P6 STS.128 [R233+0xd000], RZ ;  /* 0x00d000ffe9006388 */ /* 0x000fe20000000c00 */
[----:B------:R-:W-:-:S03]  /*12a30*/  @!P6 LEA.HI.X R17, R140, R227, R141, 0x6, P0 ;  /* 0x000000e38c11e211 */ /* 0x000fc600000f348d */
[----:B------:R-:W-:Y:S04]  /*12a40*/  @P6 STS.128 [R233+0x11000], RZ ;  /* 0x011000ffe9006388 */ /* 0x000fe80000000c00 */
        /* <DEDUP_REMOVED lines=16> */
[----:B------:R-:W-:Y:S02]  /*12b50*/  @!P2 IMAD.IADD R7, R6, 0x1, R19 ;  /* 0x000000010607a824 */ /* 0x000fe400078e0213 */
[----:B------:R-:W-:Y:S01]  /*12b60*/  @!P2 IMAD.MOV.U32 R6, RZ, RZ, R18 ;  /* 0x000000ffff06a224 */ /* 0x000fe200078e0012 */
[C---:B------:R-:W-:Y:S01]  /*12b70*/  @!P4 LEA R18, P0, R140.reuse, R226, 0x7 ;  /* 0x000000e28c12c211 */ /* 0x040fe200078038ff */
[----:B------:R-:W-:Y:S01]  /*12b80*/  @P4 STS.128 [R233+0x12000], RZ ;  /* 0x012000ffe9004388 */ /* 0x000fe20000000c00 */
[C---:B------:R-:W-:Y:S02]  /*12b90*/  @!P1 IMAD.WIDE.U32 R4, R140.reuse, 0xe0, R226 ;  /* 0x000000e08c049825 */ /* 0x040fe400078e00e2 */
[----:B------:R-:W-:Y:S02]  /*12ba0*/  @!P4 LEA.HI.X R19, R140, R227, R141, 0x7, P0 ;  /* 0x000000e38c13c211 */ /* 0x000fe400000f3c8d */
[----:B------:R-:W-:-:S03]  /*12bb0*/  @!P1 IMAD.IADD R5, R3, 0x1, R5 ;  /* 0x0000000103059824 */ /* 0x000fc600078e0205 */
        /* <DEDUP_REMOVED lines=26> */
[----:B------:R-:W3:Y:S04]  /*12d60*/  LD.E R8, [R10.64+0x18c] ;  /* 0x00018c060a087980 */ /* 0x000ee8000c101900 */
[----:B------:R-:W-:Y:S04]  /*12d70*/  LDSM.16.M88.4 R28, [R223] ;  /* 0x00000000df1c783b */ /* 0x000fe80000000200 */
[----:B------:R-:W1:Y:S04]  /*12d80*/  LDSM.16.M88.4 R20, [R222+0x4000] ;  /* 0x00400000de14783b */ /* 0x000e680000000200 */
[----:B------:R-:W4:Y:S01]  /*12d90*/  LDSM.16.M88.4 R100, [R222+0x5000] ;  /* 0x00500000de64783b */ /* 0x000f220000000200 */
[----:B------:R-:W-:-:S03]  /*12da0*/  R2P PR, R71, 0x6 ;  /* 0x0000000647007804 */ /* 0x000fc60000000000 */
[----:B--2---:R-:W2:Y:S04]  /*12db0*/  LDSM.16.M88.4 R12, [R222+0x4800] ;  /* 0x00480000de0c783b */ /* 0x004ea80000000200 */
[----:B------:R-:W2:Y:S04]  /*12dc0*/  LDSM.16.M88.4 R72, [R222+0x5800] ;  /* 0x00580000de48783b */ /* 0x000ea80000000200 */
[----:B------:R-:W2:Y:S04]  /*12dd0*/  LDSM.16.M88.4 R60, [R222+0x6000] ;  /* 0x00600000de3c783b */ /* 0x000ea80000000200 */
[----:B------:R-:W2:Y:S04]  /*12de0*/  LDSM.16.M88.4 R44, [R222+0x6800] ;  /* 0x00680000de2c783b */ /* 0x000ea80000000200 */
[----:B------:R-:W2:Y:S04]  /*12df0*/  LDSM.16.M88.4 R36, [R222+0x7000] ;  /* 0x00700000de24783b */ /* 0x000ea80000000200 */
[----:B------:R-:W2:Y:S01]  /*12e00*/  LDSM.16.M88.4 R76, [R222+0x7800] ;  /* 0x00780000de4c783b */ /* 0x000ea20000000200 */
[----:B------:R-:W-:Y:S01]  /*12e10*/  IADD3 R3, R222, 0x4000, RZ ;  /* 0x00004000de037810 */ /* 0x000fe20007ffe0ff */
[--C-:B------:R-:W-:Y:S01]  /*12e20*/  IMAD R221, R56, 0x2, R223.reuse ;  /* 0x0000000238dd7824 */ /* 0x100fe200078e02df */
[----:B------:R-:W-:Y:S01]  /*12e30*/  IADD3 R220, R222, 0x4020, RZ ;  /* 0x00004020dedc7810 */ /* 0x000fe20007ffe0ff */
[----:B------:R-:W-:Y:S01]  /*12e40*/  IMAD R219, R54, 0x2, R223 ;  /* 0x0000000236db7824 */ /* 0x000fe200078e02df */
[----:B------:R-:W-:Y:S01]  /*12e50*/  @P1 IADD3 R220, R3, -0x20, RZ ;  /* 0xffffffe003dc1810 */ /* 0x000fe20007ffe0ff */
[----:B------:R-:W0:Y:S04]  /*12e60*/  LDGDEPBAR ;  /* 0x00000000000079af */ /* 0x000e280000000000 */
[----:B------:R-:W-:Y:S01]  /*12e70*/  LDSM.16.M88.4 R80, [R221] ;  /* 0x00000000dd50783b */ /* 0x000fe20000000200 */
[C---:B-1----:R-:W-:Y:S03]  /*12e80*/  HMMA.16816.F32.BF16 R24, R28.reuse, R20, RZ ;  /* 0x000000141c18723c */ /* 0x042fe600000418ff */
[----:B------:R-:W1:Y:S04]  /*12e90*/  LDSM.16.M88.4 R124, [R220] ;  /* 0x00000000dc7c783b */ /* 0x000e680000000200 */
[----:B------:R-:W1:Y:S01]  /*12ea0*/  LDSM.16.M88.4 R108, [R220+0x1000] ;  /* 0x00100000dc6c783b */ /* 0x000e620000000200 */
[----:B------:R-:W-:Y:S01]  /*12eb0*/  IMAD.MOV.U32 R3, RZ, RZ, 0x40 ;  /* 0x00000040ff037424 */ /* 0x000fe200078e00ff */
[C---:B------:R-:W-:Y:S02]  /*12ec0*/  HMMA.16816.F32.BF16 R20, R28.reuse, R22, RZ ;  /* 0x000000161c14723c */ /* 0x040fe400000418ff */
[----:B------:R-:W1:Y:S04]  /*12ed0*/  LDSM.16.M88.4 R104, [R220+0x1800] ;  /* 0x00180000dc68783b */ /* 0x000e680000000200 */
[----:B------:R-:W1:Y:S01]  /*12ee0*/  LDSM.16.M88.4 R84, [R220+0x3800] ;  /* 0x00380000dc54783b */ /* 0x000e620000000200 */
[----:B------:R-:W-:Y:S01]  /*12ef0*/  SEL R3, R3, 0xffffffc0, !P2 ;  /* 0xffffffc003037807 */ /* 0x000fe20005000000 */
[----:B----4-:R-:W-:Y:S02]  /*12f00*/  HMMA.16816.F32.BF16 R4, R28, R100, RZ ;  /* 0x000000641c04723c */ /* 0x010fe400000418ff */
[----:B------:R-:W4:Y:S02]  /*12f10*/  LDSM.16.M88.4 R120, [R220+0x800] ;  /* 0x00080000dc78783b */ /* 0x000f240000000200 */
[----:B------:R-:W-:-:S02]  /*12f20*/  IMAD.IADD R216, R222, 0x1, R3 ;  /* 0x00000001ded87824 */ /* 0x000fc400078e0203 */
[----:B------:R-:W1:Y:S02]  /*12f30*/  LDSM.16.M88.4 R116, [R220+0x2000] ;  /* 0x00200000dc74783b */ /* 0x000e640000000200 */
[C---:B------:R-:W-:Y:S02]  /*12f40*/  HMMA.16816.F32.BF16 R100, R28.reuse, R102, RZ ;  /* 0x000000661c64723c */ /* 0x040fe400000418ff */
[----:B------:R-:W1:Y:S04]  /*12f50*/  LDSM.16.M88.4 R112, [R220+0x2800] ;  /* 0x00280000dc70783b */ /* 0x000e680000000200 */
[----:B------:R-:W1:Y:S02]  /*12f60*/  LDSM.16.M88.4 R88, [R220+0x3000] ;  /* 0x00300000dc58783b */ /* 0x000e640000000200 */
[C---:B--2---:R-:W-:Y:S02]  /*12f70*/  HMMA.16816.F32.BF16 R16, R28.reuse, R12, RZ ;  /* 0x0000000c1c10723c */ /* 0x044fe400000418ff */
[----:B------:R-:W-:Y:S04]  /*12f80*/  LDSM.16.M88.4 R92, [R219] ;  /* 0x00000000db5c783b */ /* 0x000fe80000000200 */
[----:B------:R-:W-:Y:S02]  /*12f90*/  LDSM.16.M88.4 R128, [R216+0x5800] ;  /* 0x00580000d880783b */ /* 0x000fe40000000200 */
[C---:B------:R-:W-:Y:S08]  /*12fa0*/  HMMA.16816.F32.BF16 R96, R28.reuse, R72, RZ ;  /* 0x000000481c60723c */ /* 0x040ff000000418ff */
[C---:B------:R-:W-:Y:S08]  /*12fb0*/  HMMA.16816.F32.BF16 R64, R28.reuse, R60, RZ ;  /* 0x0000003c1c40723c */ /* 0x040ff000000418ff */
[C---:B---3--:R-:W-:Y:S08]  /*12fc0*/  HMMA.16816.F32.BF16 R48, R28.reuse, R44, RZ ;  /* 0x0000002c1c30723c */ /* 0x048ff000000418ff */
        /* <DEDUP_REMOVED lines=8> */
[----:B------:R-:W2:Y:S07]  /*13050*/  LDSM.16.M88.4 R76, [R216+0x4000] ;  /* 0x00400000d84c783b */ /* 0x000eae0000000200 */
[C---:B-1----:R-:W-:Y:S08]  /*13060*/  HMMA.16816.F32.BF16 R24, R80.reuse, R124, R24 ;  /* 0x0000007c5018723c */ /* 0x042ff00000041818 */
[C---:B------:R-:W-:Y:S08]  /*13070*/  HMMA.16816.F32.BF16 R20, R80.reuse, R126, R20 ;  /* 0x0000007e5014723c */ /* 0x040ff00000041814 */
[C---:B------:R-:W-:Y:S08]  /*13080*/  HMMA.16816.F32.BF16 R4, R80.reuse, R108, R4 ;  /* 0x0000006c5004723c */ /* 0x040ff00000041804 */
[C---:B------:R-:W-:Y:S01]  /*13090*/  HMMA.16816.F32.BF16 R100, R80.reuse, R110, R100 ;  /* 0x0000006e5064723c */ /* 0x040fe20000041864 */
[----:B------:R-:W1:Y:S07]  /*130a0*/  LDSM.16.M88.4 R108, [R216+0x4800] ;  /* 0x00480000d86c783b */ /* 0x000e6e0000000200 */
[C---:B------:R-:W-:Y:S08]  /*130b0*/  HMMA.16816.F32.BF16 R96, R80.reuse, R104, R96 ;  /* 0x000000685060723c */ /* 0x040ff00000041860 */
[C---:B------:R-:W-:Y:S01]  /*130c0*/  HMMA.16816.F32.BF16 R72, R80.reuse, R106, R72 ;  /* 0x0000006a5048723c */ /* 0x040fe20000041848 */
[----:B------:R-:W3:Y:S07]  /*130d0*/  LDSM.16.M88.4 R104, [R216+0x5000] ;  /* 0x00500000d868783b */ /* 0x000eee0000000200 */
[C---:B------:R-:W-:Y:S08]  /*130e0*/  HMMA.16816.F32.BF16 R32, R80.reuse, R84, R32 ;  /* 0x000000545020723c */ /* 0x040ff00000041820 */
[C---:B------:R-:W-:Y:S01]  /*130f0*/  HMMA.16816.F32.BF16 R28, R80.reuse, R86, R28 ;  /* 0x00000056501c723c */ /* 0x040fe2000004181c */
[----:B------:R-:W1:Y:S07]  /*13100*/  LDSM.16.M88.4 R84, [R216+0x6800] ;  /* 0x00680000d854783b */ /* 0x000e6e0000000200 */
[C---:B----4-:R-:W-:Y:S08]  /*13110*/  HMMA.16816.F32.BF16 R16, R80.reuse, R120, R16 ;  /* 0x000000785010723c */ /* 0x050ff00000041810 */
[C---:B------:R-:W-:Y:S08]  /*13120*/  HMMA.16816.F32.BF16 R12, R80.reuse, R122, R12 ;  /* 0x0000007a500c723c */ /* 0x040ff0000004180c */
[C---:B------:R-:W-:Y:S08]  /*13130*/  HMMA.16816.F32.BF16 R64, R80.reuse, R116, R64 ;  /* 0x000000745040723c */ /* 0x040ff00000041840 */
[C---:B------:R-:W-:Y:S08]  /*13140*/  HMMA.16816.F32.BF16 R60, R80.reuse, R118, R60 ;  /* 0x00000076503c723c */ /* 0x040ff0000004183c */
[C---:B------:R-:W-:Y:S08]  /*13150*/  HMMA.16816.F32.BF16 R48, R80.reuse, R112, R48 ;  /* 0x000000705030723c */ /* 0x040ff00000041830 */
[C---:B------:R-:W-:Y:S08]  /*13160*/  HMMA.16816.F32.BF16 R44, R80.reuse, R114, R44 ;  /* 0x00000072502c723c */ /* 0x040ff0000004182c */
[C---:B------:R-:W-:Y:S08]  /*13170*/  HMMA.16816.F32.BF16 R40, R80.reuse, R88, R40 ;  /* 0x000000585028723c */ /* 0x040ff00000041828 */
[----:B------:R-:W-:Y:S01]  /*13180*/  HMMA.16816.F32.BF16 R36, R80, R90, R36 ;  /* 0x0000005a5024723c */ /* 0x000fe20000041824 */
[----:B------:R-:W4:Y:S04]  /*13190*/  LDSM.16.M88.4 R88, [R216+0x6000] ;  /* 0x00600000d858783b */ /* 0x000f280000000200 */
[----:B------:R-:W4:Y:S03]  /*131a0*/  LDSM.16.M88.4 R80, [R216+0x7000] ;  /* 0x00700000d850783b */ /* 0x000f260000000200 */
[C---:B--2---:R-:W-:Y:S08]  /*131b0*/  HMMA.16816.F32.BF16 R24, R92.reuse, R76, R24 ;  /* 0x0000004c5c18723c */ /* 0x044ff00000041818 */
[----:B------:R-:W-:Y:S01]  /*131c0*/  HMMA.16816.F32.BF16 R20, R92, R78, R20 ;  /* 0x0000004e5c14723c */ /* 0x000fe20000041814 */
[----:B------:R-:W2:Y:S01]  /*131d0*/  LDSM.16.M88.4 R76, [R216+0x7800] ;  /* 0x00780000d84c783b */ /* 0x000ea20000000200 */
[----:B------:R-:W-:-:S02]  /*131e0*/  IMAD R218, R54, 0x2, R221 ;  /* 0x0000000236da7824 */ /* 0x000fc400078e02dd */
[----:B------:R-:W-:-:S03]  /*131f0*/  IMAD.IADD R205, R3, 0x1, R220 ;  /* 0x0000000103cd7824 */ /* 0x000fc600078e02dc */
[----:B------:R-:W-:Y:S01]  /*13200*/  LDSM.16.M88.4 R124, [R218] ;  /* 0x00000000da7c783b */ /* 0x000fe20000000200 */
[C---:B-1----:R-:W-:Y:S03]  /*13210*/  HMMA.16816.F32.BF16 R16, R92.reuse, R108, R16 ;  /* 0x0000006c5c10723c */ /* 0x042fe60000041810 */
[----:B------:R-:W1:Y:S04]  /*13220*/  LDSM.16.M88.4 R120, [R205] ;  /* 0x00000000cd78783b */ /* 0x000e680000000200 */
[----:B------:R-:W-:Y:S01]  /*13230*/  LDSM.16.M88.4 R112, [R205+0x1000] ;  /* 0x00100000cd70783b */ /* 0x000fe20000000200 */
[C---:B------:R-:W-:Y:S03]  /*13240*/  HMMA.16816.F32.BF16 R12, R92.reuse, R110, R12 ;  /* 0x0000006e5c0c723c */ /* 0x040fe6000004180c */
[----:B------:R-:W1:Y:S04]  /*13250*/  LDSM.16.M88.4 R108, [R205+0x1800] ;  /* 0x00180000cd6c783b */ /* 0x000e680000000200 */
[----:B------:R-:W-:Y:S01]  /*13260*/  LDSM.16.M88.4 R116, [R205+0x800] ;  /* 0x00080000cd74783b */ /* 0x000fe20000000200 */
[C---:B---3--:R-:W-:Y:S08]  /*13270*/  HMMA.16816.F32.BF16 R4, R92.reuse, R104, R4 ;  /* 0x000000685c04723c */ /* 0x048ff00000041804 */
[C---:B------:R-:W-:Y:S01]  /*13280*/  HMMA.16816.F32.BF16 R100, R92.reuse, R106, R100 ;  /* 0x0000006a5c64723c */ /* 0x040fe20000041864 */
[----:B------:R-:W3:Y:S07]  /*13290*/  LDSM.16.M88.4 R104, [R205+0x2000] ;  /* 0x00200000cd68783b */ /* 0x000eee0000000200 */
[C---:B------:R-:W-:Y:S08]  /*132a0*/  HMMA.16816.F32.BF16 R48, R92.reuse, R84, R48 ;  /* 0x000000545c30723c */ /* 0x040ff00000041830 */
[C---:B------:R-:W-:Y:S01]  /*132b0*/  HMMA.16816.F32.BF16 R44, R92.reuse, R86, R44 ;  /* 0x000000565c2c723c */ /* 0x040fe2000004182c */
[----:B------:R-:W1:Y:S07]  /*132c0*/  LDSM.16.M88.4 R84, [R205+0x3000] ;  /* 0x00300000cd54783b */ /* 0x000e6e0000000200 */
        /* <DEDUP_REMOVED lines=12> */
[C---:B-1----:R-:W-:Y:S08]  /*13390*/  HMMA.16816.F32.BF16 R24, R124.reuse, R120, R24 ;  /* 0x000000787c18723c */ /* 0x042ff00000041818 */
[C---:B------:R-:W-:Y:S08]  /*133a0*/  HMMA.16816.F32.BF16 R20, R124.reuse, R122, R20 ;  /* 0x0000007a7c14723c */ /* 0x040ff00000041814 */
[C---:B------:R-:W-:Y:S08]  /*133b0*/  HMMA.16816.F32.BF16 R96, R124.reuse, R108, R96 ;  /* 0x0000006c7c60723c */ /* 0x040ff00000041860 */
[C---:B------:R-:W-:Y:S01]  /*133c0*/  HMMA.16816.F32.BF16 R72, R124.reuse, R110, R72 ;  /* 0x0000006e7c48723c */ /* 0x040fe20000041848 */
[----:B------:R-:W1:Y:S07]  /*133d0*/  LDSM.16.M88.4 R108, [R222+0x8800] ;  /* 0x00880000de6c783b */ /* 0x000e6e0000000200 */
[C---:B------:R-:W-:Y:S08]  /*133e0*/  HMMA.16816.F32.BF16 R4, R124.reuse, R112, R4 ;  /* 0x000000707c04723c */ /* 0x040ff00000041804 */
[C---:B------:R-:W-:Y:S08]  /*133f0*/  HMMA.16816.F32.BF16 R100, R124.reuse, R114, R100 ;  /* 0x000000727c64723c */ /* 0x040ff00000041864 */
[C---:B---3--:R-:W-:Y:S08]  /*13400*/  HMMA.16816.F32.BF16 R64, R124.reuse, R104, R64 ;  /* 0x000000687c40723c */ /* 0x048ff00000041840 */
[C---:B------:R-:W-:Y:S01]  /*13410*/  HMMA.16816.F32.BF16 R112, R124.reuse, R106, R60 ;  /* 0x0000006a7c70723c */ /* 0x040fe2000004183c */
[----:B------:R-:W-:Y:S04]  /*13420*/  LDSM.16.M88.4 R60, [R221+0x2000] ;  /* 0x00200000dd3c783b */ /* 0x000fe80000000200 */
[----:B------:R-:W3:Y:S03]  /*13430*/  LDSM.16.M88.4 R104, [R220+0x4000] ;  /* 0x00400000dc68783b */ /* 0x000ee60000000200 */
[C---:B------:R-:W-:Y:S08]  /*13440*/  HMMA.16816.F32.BF16 R40, R124.reuse, R84, R40 ;  /* 0x000000547c28723c */ /* 0x040ff00000041828 */
        /* <DEDUP_REMOVED lines=16> */
[----:B---3--:R-:W-:Y:S08]  /*13550*/  HMMA.16816.F32.BF16 R24, R60, R104, R24 ;  /* 0x000000683c18723c */ /* 0x008ff00000041818 */
[C---:B------:R-:W-:Y:S01]  /*13560*/  HMMA.16816.F32.BF16 R120, R76.reuse, R110, R12 ;  /* 0x0000006e4c78723c */ /* 0x040fe2000004180c */
[----:B------:R-:W-:Y:S04]  /*13570*/  LDSM.16.M88.4 R12, [R218+0x2000] ;  /* 0x00200000da0c783b */ /* 0x000fe80000000200 */
[----:B------:R-:W-:Y:S03]  /*13580*/  LDSM.16.M88.4 R108, [R205+0x4000] ;  /* 0x00400000cd6c783b */ /* 0x000fe60000000200 */
[----:B----4-:R-:W-:Y:S08]  /*13590*/  HMMA.16816.F32.BF16 R4, R76, R84, R4 ;  /* 0x000000544c04723c */ /* 0x010ff00000041804 */
[----:B------:R-:W-:Y:S01]  /*135a0*/  HMMA.16816.F32.BF16 R20, R60, R106, R20 ;  /* 0x0000006a3c14723c */ /* 0x000fe20000041814 */
[----:B------:R-:W-:Y:S07]  /*135b0*/  LDSM.16.M88.4 R104, [R216+0x8800] ;  /* 0x00880000d868783b */ /* 0x000fee0000000200 */
[----:B------:R-:W-:Y:S01]  /*135c0*/  HMMA.16816.F32.BF16 R100, R76, R86, R100 ;  /* 0x000000564c64723c */ /* 0x000fe20000041864 */
[----:B------:R-:W1:Y:S07]  /*135d0*/  LDSM.16.M88.4 R84, [R220+0x5000] ;  /* 0x00500000dc54783b */ /* 0x000e6e0000000200 */
[----:B--2---:R-:W-:Y:S08]  /*135e0*/  HMMA.16816.F32.BF16 R16, R60, R28, R16 ;  /* 0x0000001c3c10723c */ /* 0x004ff00000041810 */
[C---:B------:R-:W-:Y:S08]  /*135f0*/  HMMA.16816.F32.BF16 R24, R80.reuse, R88, R24 ;  /* 0x000000585018723c */ /* 0x040ff00000041818 */
[----:B------:R-:W-:Y:S01]  /*13600*/  HMMA.16816.F32.BF16 R20, R80, R90, R20 ;  /* 0x0000005a5014723c */ /* 0x000fe20000041814 */
[----:B------:R-:W-:Y:S07]  /*13610*/  LDSM.16.M88.4 R88, [R205+0x4800] ;  /* 0x00480000cd58783b */ /* 0x000fee0000000200 */
[C---:B------:R-:W-:Y:S01]  /*13620*/  HMMA.16816.F32.BF16 R120, R60.reuse, R30, R120 ;  /* 0x0000001e3c78723c */ /* 0x040fe20000041878 */
[----:B------:R-:W2:Y:S07]  /*13630*/  LDSM.16.M88.4 R28, [R216+0x9000] ;  /* 0x00900000d81c783b */ /* 0x000eae0000000200 */
[----:B-1----:R-:W-:Y:S08]  /*13640*/  HMMA.16816.F32.BF16 R4, R60, R84, R4 ;  /* 0x000000543c04723c */ /* 0x002ff00000041804 */
[----:B------:R-:W-:Y:S08]  /*13650*/  HMMA.16816.F32.BF16 R16, R80, R104, R16 ;  /* 0x000000685010723c */ /* 0x000ff00000041810 */
[C---:B------:R-:W-:Y:S08]  /*13660*/  HMMA.16816.F32.BF16 R24, R12.reuse, R108, R24 ;  /* 0x0000006c0c18723c */ /* 0x040ff00000041818 */
[----:B------:R-:W-:Y:S01]  /*13670*/  HMMA.16816.F32.BF16 R20, R12, R110, R20 ;  /* 0x0000006e0c14723c */ /* 0x000fe20000041814 */
[----:B------:R-:W1:Y:S07]  /*13680*/  LDSM.16.M88.4 R108, [R205+0x5000] ;  /* 0x00500000cd6c783b */ /* 0x000e6e0000000200 */
[C---:B------:R-:W-:Y:S08]  /*13690*/  HMMA.16816.F32.BF16 R96, R76.reuse, R116, R96 ;  /* 0x000000744c60723c */ /* 0x040ff00000041860 */
[----:B------:R-:W-:Y:S01]  /*136a0*/  HMMA.16816.F32.BF16 R72, R76, R118, R72 ;  /* 0x000000764c48723c */ /* 0x000fe20000041848 */
[----:B------:R-:W3:Y:S07]  /*136b0*/  LDSM.16.M88.4 R116, [R222+0xa800] ;  /* 0x00a80000de74783b */ /* 0x000eee0000000200 */
[----:B------:R-:W-:Y:S01]  /*136c0*/  HMMA.16816.F32.BF16 R120, R80, R106, R120 ;  /* 0x0000006a5078723c */ /* 0x000fe20000041878 */
[----:B------:R-:W4:Y:S07]  /*136d0*/  LDSM.16.M88.4 R104, [R220+0x5800] ;  /* 0x00580000dc68783b */ /* 0x000f2e0000000200 */
[----:B------:R-:W-:Y:S01]  /*136e0*/  HMMA.16816.F32.BF16 R100, R60, R86, R100 ;  /* 0x000000563c64723c */ /* 0x000fe20000041864 */
[----:B------:R-:W3:Y:S07]  /*136f0*/  LDSM.16.M88.4 R84, [R222+0xb000] ;  /* 0x00b00000de54783b */ /* 0x000eee0000000200 */
[----:B--2---:R-:W-:Y:S08]  /*13700*/  HMMA.16816.F32.BF16 R4, R80, R28, R4 ;  /* 0x0000001c5004723c */ /* 0x004ff00000041804 */
[C---:B------:R-:W-:Y:S08]  /*13710*/  HMMA.16816.F32.BF16 R16, R12.reuse, R88, R16 ;  /* 0x000000580c10723c */ /* 0x040ff00000041810 */
[----:B------:R-:W-:Y:S01]  /*13720*/  HMMA.16816.F32.BF16 R120, R12, R90, R120 ;  /* 0x0000005a0c78723c */ /* 0x000fe20000041878 */
[----:B------:R-:W2:Y:S01]  /*13730*/  LDSM.16.M88.4 R88, [R220+0x6000] ;  /* 0x00600000dc58783b */ /* 0x000ea20000000200 */
[----:B------:R-:W-:-:S06]  /*13740*/  FMUL.FTZ R20, R20, R8 ;  /* 0x0000000814147220 */ /* 0x000fcc0000410000 */
[----:B------:R-:W-:Y:S01]  /*13750*/  HMMA.16816.F32.BF16 R100, R80, R30, R100 ;  /* 0x0000001e5064723c */ /* 0x000fe20000041864 */
[----:B------:R-:W-:-:S07]  /*13760*/  FMUL.FTZ R3, R24, R8 ;  /* 0x0000000818037220 */ /* 0x000fce0000410000 */
[----:B-1----:R-:W-:Y:S01]  /*13770*/  HMMA.16816.F32.BF16 R4, R12, R108, R4 ;  /* 0x0000006c0c04723c */ /* 0x002fe20000041804 */
[----:B------:R-:W-:-:S07]  /*13780*/  FMUL.FTZ R24, R25, R8 ;  /* 0x0000000819187220 */ /* 0x000fce0000410000 */
[C---:B---3--:R-:W-:Y:S08]  /*13790*/  HMMA.16816.F32.BF16 R48, R76.reuse, R116, R48 ;  /* 0x000000744c30723c */ /* 0x048ff00000041830 */
[----:B------:R-:W-:Y:S01]  /*137a0*/  HMMA.16816.F32.BF16 R44, R76, R118, R44 ;  /* 0x000000764c2c723c */ /* 0x000fe2000004182c */
[----:B------:R-:W-:-:S07]  /*137b0*/  FMUL.FTZ R117, R16, R8 ;  /* 0x0000000810757220 */ /* 0x000fce0000410000 */
[----:B----4-:R-:W-:Y:S01]  /*137c0*/  HMMA.16816.F32.BF16 R96, R60, R104, R96 ;  /* 0x000000683c60723c */ /* 0x010fe20000041860 */
[-C--:B------:R-:W-:Y:S01]  /*137d0*/  FMUL.FTZ R118, R17, R8.reuse ;  /* 0x0000000811767220 */ /* 0x080fe20000410000 */
[----:B------:R1:W-:Y:S01]  /*137e0*/  MUFU.TANH R58, R20 ;  /* 0x00000014003a7308 */ /* 0x0003e20000002400 */
[-C--:B------:R-:W-:Y:S01]  /*137f0*/  FMUL.FTZ R71, R22, R8.reuse ;  /* 0x0000000816477220 */ /* 0x080fe20000410000 */
[----:B------:R-:W-:Y:S03]  /*13800*/  LDSM.16.M88.4 R28, [R205+0x5800] ;  /* 0x00580000cd1c783b */ /* 0x000fe60000000200 */
[-C--:B------:R-:W-:Y:S02]  /*13810*/  FMUL.FTZ R104, R18, R8.reuse ;  /* 0x0000000812687220 */ /* 0x080fe40000410000 */
[-C--:B------:R-:W-:Y:S02]  /*13820*/  FMUL.FTZ R105, R19, R8.reuse ;  /* 0x0000000813697220 */ /* 0x080fe40000410000 */
[----:B------:R-:W3:Y:S01]  /*13830*/  LDSM.16.M88.4 R16, [R222+0xb800] ;  /* 0x00b80000de10783b */ /* 0x000ee20000000200 */
[----:B------:R-:W-:-:S02]  /*13840*/  FMUL.FTZ R25, R27, R8 ;  /* 0x000000081b197220 */ /* 0x000fc40000410000 */
[-C--:B------:R-:W-:Y:S02]  /*13850*/  FMUL.FTZ R27, R21, R8.reuse ;  /* 0x00000008151b7220 */ /* 0x080fe40000410000 */
[-C--:B------:R-:W-:Y:S01]  /*13860*/  FMUL.FTZ R116, R23, R8.reuse ;  /* 0x0000000817747220 */ /* 0x080fe20000410000 */
[----:B------:R-:W-:Y:S01]  /*13870*/  HMMA.16816.F32.BF16 R64, R76, R124, R64 ;  /* 0x0000007c4c40723c */ /* 0x000fe20000041840 */
[----:B-1----:R-:W1:Y:S01]  /*13880*/  LDSM.16.M88.4 R20, [R216+0x9800] ;  /* 0x00980000d814783b */ /* 0x002e620000000200 */
[----:B------:R-:W-:-:S06]  /*13890*/  FMUL.FTZ R181, R4, R8 ;  /* 0x0000000804b57220 */ /* 0x000fcc0000410000 */
[----:B------:R-:W-:Y:S01]  /*138a0*/  HMMA.16816.F32.BF16 R40, R76, R84, R40 ;  /* 0x000000544c28723c */ /* 0x000fe20000041828 */
[-C--:B------:R-:W-:Y:S02]  /*138b0*/  FMUL.FTZ R183, R5, R8.reuse ;  /* 0x0000000805b77220 */ /* 0x080fe40000410000 */
[----:B------:R-:W-:-:S05]  /*138c0*/  FMUL.FTZ R184, R6, R8 ;  /* 0x0000000806b87220 */ /* 0x000fca0000410000 */
[----:B------:R-:W-:Y:S01]  /*138d0*/  HMMA.16816.F32.BF16 R36, R76, R86, R36 ;  /* 0x000000564c24723c */ /* 0x000fe20000041824 */
[----:B------:R-:W4:Y:S07]  /*138e0*/  LDSM.16.M88.4 R84, [R216+0xa000] ;  /* 0x00a00000d854783b */ /* 0x000f2e0000000200 */
[----:B------:R-:W-:Y:S07]  /*138f0*/  HMMA.16816.F32.BF16 R100, R12, R110, R100 ;  /* 0x0000006e0c64723c */ /* 0x000fee0000041864 */
[----:B------:R-:W-:-:S02]  /*13900*/  FMUL.FTZ R110, R7, R8 ;  /* 0x00000008076e7220 */ /* 0x000fc40000410000 */
[----:B------:R-:W1:Y:S01]  /*13910*/  LDSM.16.M88.4 R4, [R220+0x6800] ;  /* 0x00680000dc04783b */ /* 0x000e620000000200 */
[----:B------:R-:W-:Y:S08]  /*13920*/  HMMA.16816.F32.BF16 R72, R60, R106, R72 ;  /* 0x0000006a3c48723c */ /* 0x000ff00000041848 */
[----:B------:R-:W-:Y:S08]  /*13930*/  HMMA.16816.F32.BF16 R112, R76, R126, R112 ;  /* 0x0000007e4c70723c */ /* 0x000ff00000041870 */
[----:B--2---:R-:W-:Y:S08]  /*13940*/  HMMA.16816.F32.BF16 R64, R60, R88, R64 ;  /* 0x000000583c40723c */ /* 0x004ff00000041840 */
[C---:B---3--:R-:W-:Y:S08]  /*13950*/  HMMA.16816.F32.BF16 R32, R76.reuse, R16, R32 ;  /* 0x000000104c20723c */ /* 0x048ff00000041820 */
[----:B------:R-:W-:Y:S01]  /*13960*/  HMMA.16816.F32.BF16 R92, R76, R18, R92 ;  /* 0x000000124c5c723c */ /* 0x000fe2000004185c */
[----:B------:R-:W2:Y:S07]  /*13970*/  LDSM.16.M88.4 R16, [R205+0x6000] ;  /* 0x00600000cd10783b */ /* 0x000eae0000000200 */
[C---:B-1----:R-:W-:Y:S08]  /*13980*/  HMMA.16816.F32.BF16 R96, R80.reuse, R20, R96 ;  /* 0x000000145060723c */ /* 0x042ff00000041860 */
[----:B------:R-:W-:Y:S01]  /*13990*/  HMMA.16816.F32.BF16 R72, R80, R22, R72 ;  /* 0x000000165048723c */ /* 0x000fe20000041848 */
[----:B------:R-:W1:Y:S07]  /*139a0*/  LDSM.16.M88.4 R20, [R220+0x7000] ;  /* 0x00700000dc14783b */ /* 0x000e6e0000000200 */
[----:B------:R-:W-:Y:S08]  /*139b0*/  HMMA.16816.F32.BF16 R112, R60, R90, R112 ;  /* 0x0000005a3c70723c */ /* 0x000ff00000041870 */
[----:B----4-:R-:W-:Y:S08]  /*139c0*/  HMMA.16816.F32.BF16 R64, R80, R84, R64 ;  /* 0x000000545040723c */ /* 0x010ff00000041840 */
[C---:B------:R-:W-:Y:S08]  /*139d0*/  HMMA.16816.F32.BF16 R48, R60.reuse, R4, R48 ;  /* 0x000000043c30723c */ /* 0x040ff00000041830 */
[----:B------:R-:W-:Y:S01]  /*139e0*/  HMMA.16816.F32.BF16 R44, R60, R6, R44 ;  /* 0x000000063c2c723c */ /* 0x000fe2000004182c */
[----:B------:R-:W3:Y:S07]  /*139f0*/  LDSM.16.M88.4 R4, [R216+0xa800] ;  /* 0x00a80000d804783b */ /* 0x000eee0000000200 */
[----:B------:R-:W-:Y:S08]  /*13a00*/  HMMA.16816.F32.BF16 R112, R80, R86, R112 ;  /* 0x000000565070723c */ /* 0x000ff00000041870 */
[C---:B------:R-:W-:Y:S08]  /*13a10*/  HMMA.16816.F32.BF16 R96, R12.reuse, R28, R96 ;  /* 0x0000001c0c60723c */ /* 0x040ff00000041860 */
[C---:B------:R-:W-:Y:S01]  /*13a20*/  HMMA.16816.F32.BF16 R72, R12.reuse, R30, R72 ;  /* 0x0000001e0c48723c */ /* 0x040fe20000041848 */
[----:B------:R-:W4:Y:S07]  /*13a30*/  LDSM.16.M88.4 R28, [R220+0x7800] ;  /* 0x00780000dc1c783b */ /* 0x000f2e0000000200 */
[----:B--2---:R-:W-:Y:S07]  /*13a40*/  HMMA.16816.F32.BF16 R64, R12, R16, R64 ;  /* 0x000000100c40723c */ /* 0x004fee0000041840 */
[----:B------:R-:W-:Y:S01]  /*13a50*/  SHF.R.S32.HI R17, RZ, 0x1f, R68 ;  /* 0x0000001fff117819 */ /* 0x000fe20000011444 */
[----:B-1----:R-:W-:Y:S03]  /*13a60*/  HMMA.16816.F32.BF16 R40, R60, R20, R40 ;  /* 0x000000143c28723c */ /* 0x002fe60000041828 */
[----:B------:R-:W-:-:S04]  /*13a70*/  LEA.HI R17, R17, R68, RZ, 0x2 ;  /* 0x0000004411117211 */ /* 0x000fc800078f10ff */
[----:B------:R-:W-:-:S05]  /*13a80*/  SHF.R.S32.HI R20, RZ, 0x2, R17 ;  /* 0x00000002ff147819 */ /* 0x000fca0000011411 */
[----:B------:R-:W-:Y:S01]  /*13a90*/  IMAD R20, R59, 0x10, R20 ;  /* 0x000000103b147824 */ /* 0x000fe200078e0214 */
[----:B------:R-:W-:Y:S04]  /*13aa0*/  HMMA.16816.F32.BF16 R36, R60, R22, R36 ;  /* 0x000000163c24723c */ /* 0x000fe80000041824 */
[----:B------:R-:W-:Y:S02]  /*13ab0*/  IADD3 R69, R20, 0x1, R69 ;  /* 0x0000000114457810 */ /* 0x000fe40007ffe045 */
[----:B------:R-:W-:Y:S02]  /*13ac0*/  LDSM.16.M88.4 R20, [R216+0xb000] ;  /* 0x00b00000d814783b */ /* 0x000fe40000000200 */
[----:B------:R-:W-:Y:S02]  /*13ad0*/  HMMA.16816.F32.BF16 R112, R12, R18, R112 ;  /* 0x000000120c70723c */ /* 0x000fe40000041870 */
[----:B------:R-:W1:Y:S06]  /*13ae0*/  LDSM.16.M88.4 R16, [R205+0x6800] ;  /* 0x00680000cd10783b */ /* 0x000e6c0000000200 */
[----:B---3--:R-:W-:Y:S07]  /*13af0*/  HMMA.16816.F32.BF16 R48, R80, R4, R48 ;  /* 0x000000045030723c */ /* 0x008fee0000041830 */
[----:B------:R-:W-:Y:S01]  /*13b00*/  IMAD.SHL.U32 R4, R57, 0x2, RZ ;  /* 0x0000000239047824 */ /* 0x000fe200078e00ff */
[----:B------:R-:W-:Y:S01]  /*13b10*/  IADD3 R5, R70, R69, -R232 ;  /* 0x0000004546057210 */ /* 0x000fe20007ffe8e8 */
[----:B------:R-:W2:Y:S03]  /*13b20*/  MUFU.TANH R25, R25 ;  /* 0x0000001900197308 */ /* 0x000ea60000002400 */
[----:B------:R-:W-:Y:S01]  /*13b30*/  LOP3.LUT R4, R4, 0x6, RZ, 0xc0, !PT ;  /* 0x0000000604047812 */ /* 0x000fe200078ec0ff */
[----:B------:R-:W-:-:S04]  /*13b40*/  IMAD.IADD R5, R2, 0x1, R5 ;  /* 0x0000000102057824 */ /* 0x000fc800078e0205 */
[----:B------:R-:W3:Y:S01]  /*13b50*/  MUFU.TANH R24, R24 ;  /* 0x0000001800187308 */ /* 0x000ee20000002400 */
[----:B------:R-:W-:Y:S01]  /*13b60*/  IMAD.IADD R57, R9, 0x1, R4 ;  /* 0x0000000109397824 */ /* 0x000fe200078e0204 */
[C---:B------:R-:W-:Y:S01]  /*13b70*/  IADD3 R59, R5.reuse, 0x8, RZ ;  /* 0x00000008053b7810 */ /* 0x040fe20007ffe0ff */
[----:B----4-:R-:W-:Y:S01]  /*13b80*/  HMMA.16816.F32.BF16 R32, R60, R28, R32 ;  /* 0x0000001c3c20723c */ /* 0x010fe20000041820 */
[-C--:B------:R-:W-:Y:S02]  /*13b90*/  IMNMX R2, R5, R70.reuse, PT ;  /* 0x0000004605027217 */ /* 0x080fe40003800200 */
[----:B------:R-:W-:Y:S02]  /*13ba0*/  IMNMX R52, R59, R70, PT ;  /* 0x000000463b347217 */ /* 0x000fe40003800200 */
[C---:B------:R-:W-:Y:S02]  /*13bb0*/  IADD3 R5, R57.reuse, 0x8, RZ ;  /* 0x0000000839057810 */ /* 0x040fe40007ffe0ff */
[----:B------:R-:W-:Y:S01]  /*13bc0*/  IADD3 R29, R57, 0x1, RZ ;  /* 0x00000001391d7810 */ /* 0x000fe20007ffe0ff */
[----:B------:R-:W-:Y:S01]  /*13bd0*/  HMMA.16816.F32.BF16 R44, R80, R6, R44 ;  /* 0x00000006502c723c */ /* 0x000fe2000004182c */
[----:B------:R-:W-:-:S02]  /*13be0*/  ISETP.GE.AND P1, PT, R5, R2, PT ;  /* 0x000000020500720c */ /* 0x000fc40003f26270 */
[----:B------:R-:W-:-:S04]  /*13bf0*/  ISETP.GE.AND P0, PT, R29, R52, PT ;  /* 0x000000341d00720c */ /* 0x000fc80003f06270 */
[----:B------:R-:W-:Y:S02]  /*13c00*/  IADD3 R7, R57, 0x9, RZ ;  /* 0x0000000939077810 */ /* 0x000fe40007ffe0ff */
[----:B------:R-:W-:Y:S02]  /*13c10*/  ISETP.GE.AND P3, PT, R5, R52, PT ;  /* 0x000000340500720c */ /* 0x000fe40003f66270 */
[C---:B------:R-:W-:Y:S02]  /*13c20*/  ISETP.GE.AND P6, PT, R7.reuse, R2, PT ;  /* 0x000000020700720c */ /* 0x040fe40003fc6270 */
[----:B------:R-:W-:Y:S02]  /*13c30*/  ISETP.GE.AND P4, PT, R7, R52, PT ;  /* 0x000000340700720c */ /* 0x000fe40003f86270 */
[----:B------:R-:W-:Y:S02]  /*13c40*/  ISETP.GE.AND P2, PT, R29, R2, PT ;  /* 0x000000021d00720c */ /* 0x000fe40003f46270 */
[----:B------:R-:W-:-:S02]  /*13c50*/  IADD3 R5, R57, 0x10, RZ ;  /* 0x0000001039057810 */ /* 0x000fc40007ffe0ff */
[----:B------:R-:W-:Y:S01]  /*13c60*/  IADD3 R7, R57, 0x11, RZ ;  /* 0x0000001139077810 */ /* 0x000fe20007ffe0ff */
[----:B------:R-:W-:Y:S01]  /*13c70*/  FMUL.FTZ R108, R120, R8 ;  /* 0x00000008786c7220 */ /* 0x000fe20000410000 */
[----:B--2---:R-:W-:Y:S01]  /*13c80*/  FSEL R29, R25, -INF , !P0 ;  /* 0xff800000191d7808 */ /* 0x004fe20004000000 */
[----:B------:R-:W2:Y:S01]  /*13c90*/  MUFU.TANH R71, R71 ;  /* 0x0000004700477308 */ /* 0x000ea20000002400 */
[----:B---3--:R-:W-:Y:S02]  /*13ca0*/  FSEL R28, R24, -INF , !P2 ;  /* 0xff800000181c7808 */ /* 0x008fe40005000000 */
[----:B------:R-:W-:Y:S02]  /*13cb0*/  FSEL R25, R58, -INF , !P1 ;  /* 0xff8000003a197808 */ /* 0x000fe40004800000 */
[C---:B------:R-:W-:Y:S02]  /*13cc0*/  ISETP.GE.AND P5, PT, R5.reuse, R2, PT ;  /* 0x000000020500720c */ /* 0x040fe40003fa6270 */
[----:B------:R-:W-:Y:S01]  /*13cd0*/  ISETP.GE.AND P2, PT, R5, R52, PT ;  /* 0x000000340500720c */ /* 0x000fe20003f46270 */
[----:B------:R-:W3:Y:S01]  /*13ce0*/  MUFU.TANH R116, R116 ;  /* 0x0000007400747308 */ /* 0x000ee20000002400 */
[----:B------:R-:W-:-:S02]  /*13cf0*/  ISETP.GE.AND P0, PT, R7, R2, PT ;  /* 0x000000020700720c */ /* 0x000fc40003f06270 */
[----:B------:R-:W-:Y:S02]  /*13d00*/  ISETP.GE.AND P1, PT, R7, R52, PT ;  /* 0x000000340700720c */ /* 0x000fe40003f26270 */
[----:B------:R-:W4:Y:S03]  /*13d10*/  LDSM.16.M88.4 R4, [R205+0x7000] ;  /* 0x00700000cd04783b */ /* 0x000f260000000200 */
[----:B------:R-:W2:Y:S01]  /*13d20*/  MUFU.TANH R117, R117 ;  /* 0x0000007500757308 */ /* 0x000ea20000002400 */
[-C--:B------:R-:W-:Y:S02]  /*13d30*/  FMUL.FTZ R109, R121, R8.reuse ;  /* 0x00000008796d7220 */ /* 0x080fe40000410000 */
[-C--:B------:R-:W-:Y:S02]  /*13d40*/  FMUL.FTZ R106, R122, R8.reuse ;  /* 0x000000087a6a7220 */ /* 0x080fe40000410000 */
[----:B------:R-:W-:-:S03]  /*13d50*/  FMUL.FTZ R107, R123, R8 ;  /* 0x000000087b6b7220 */ /* 0x000fc60000410000 */
[----:B------:R-:W2:Y:S01]  /*13d60*/  MUFU.TANH R27, R27 ;  /* 0x0000001b001b7308 */ /* 0x000ea20000002400 */
[----:B-1----:R-:W-:Y:S07]  /*13d70*/  HMMA.16816.F32.BF16 R48, R12, R16, R48 ;  /* 0x000000100c30723c */ /* 0x002fee0000041830 */
[----:B------:R-:W-:Y:S01]  /*13d80*/  MUFU.TANH R118, R118 ;  /* 0x0000007600767308 */ /* 0x000fe20000002400 */
[----:B------:R-:W-:Y:S07]  /*13d90*/  HMMA.16816.F32.BF16 R40, R80, R20, R40 ;  /* 0x000000145028723c */ /* 0x000fee0000041828 */
[----:B------:R-:W1:Y:S08]  /*13da0*/  MUFU.TANH R104, R104 ;  /* 0x0000006800687308 */ /* 0x000e700000002400 */
[----:B------:R-:W1:Y:S08]  /*13db0*/  MUFU.TANH R105, R105 ;  /* 0x0000006900697308 */ /* 0x000e700000002400 */
[----:B------:R-:W1:Y:S01]  /*13dc0*/  MUFU.TANH R108, R108 ;  /* 0x0000006c006c7308 */ /* 0x000e620000002400 */
[----:B------:R-:W-:-:S02]  /*13dd0*/  IADD3 R21, R57, 0x18, RZ ;  /* 0x0000001839157810 */ /* 0x000fc40007ffe0ff */
[----:B------:R-:W-:-:S05]  /*13de0*/  IADD3 R17, R57, 0x19, RZ ;  /* 0x0000001939117810 */ /* 0x000fca0007ffe0ff */
[----:B------:R-:W-:Y:S01]  /*13df0*/  MUFU.TANH R109, R109 ;  /* 0x0000006d006d7308 */ /* 0x000fe20000002400 */
[----:B--2---:R-:W-:Y:S01]  /*13e00*/  FSEL R71, R71, -INF , !P3 ;  /* 0xff80000047477808 */ /* 0x004fe20005800000 */
[----:B------:R-:W-:Y:S01]  /*13e10*/  HMMA.16816.F32.BF16 R44, R12, R18, R44 ;  /* 0x000000120c2c723c */ /* 0x000fe2000004182c */
[----:B---3--:R-:W-:-:S05]  /*13e20*/  FSEL R116, R116, -INF , !P4 ;  /* 0xff80000074747808 */ /* 0x008fca0006000000 */
[----:B------:R-:W2:Y:S01]  /*13e30*/  MUFU.TANH R106, R106 ;  /* 0x0000006a006a7308 */ /* 0x000ea20000002400 */
[----:B------:R-:W-:-:S07]  /*13e40*/  FSEL R20, R117, -INF , !P5 ;  /* 0xff80000075147808 */ /* 0x000fce0006800000 */
[----:B------:R-:W-:Y:S01]  /*13e50*/  MUFU.TANH R107, R107 ;  /* 0x0000006b006b7308 */ /* 0x000fe20000002400 */
[----:B------:R-:W-:-:S07]  /*13e60*/  ISETP.GE.AND P3, PT, R21, R2, PT ;  /* 0x000000021500720c */ /* 0x000fce0003f66270 */
[----:B------:R-:W3:Y:S01]  /*13e70*/  MUFU.TANH R181, R181 ;  /* 0x000000b500b57308 */ /* 0x000ee20000002400 */
[C---:B------:R-:W-:Y:S02]  /*13e80*/  ISETP.GE.AND P4, PT, R17.reuse, R2, PT ;  /* 0x000000021100720c */ /* 0x040fe40003f86270 */
[-C--:B------:R-:W-:Y:S02]  /*13e90*/  ISETP.GE.AND P5, PT, R17, R52.reuse, PT ;  /* 0x000000341100720c */ /* 0x080fe40003fa6270 */
[C---:B------:R-:W-:Y:S02]  /*13ea0*/  IADD3 R19, R57.reuse, 0x20, RZ ;  /* 0x0000002039137810 */ /* 0x040fe40007ffe0ff */
[----:B------:R-:W-:Y:S02]  /*13eb0*/  IADD3 R17, R57, 0x21, RZ ;  /* 0x0000002139117810 */ /* 0x000fe40007ffe0ff */
[----:B------:R-:W-:Y:S02]  /*13ec0*/  FSEL R27, R27, -INF , !P6 ;  /* 0xff8000001b1b7808 */ /* 0x000fe40007000000 */
[----:B------:R-:W-:Y:S01]  /*13ed0*/  ISETP.GE.AND P6, PT, R21, R52, PT ;  /* 0x000000341500720c */ /* 0x000fe20003fc6270 */
[-C--:B------:R-:W-:Y:S01]  /*13ee0*/  FMUL.FTZ R72, R72, R8.reuse ;  /* 0x0000000848487220 */ /* 0x080fe20000410000 */
[----:B-1----:R-:W-:Y:S01]  /*13ef0*/  FSEL R104, R104, -INF , !P2 ;  /* 0xff80000068687808 */ /* 0x002fe20005000000 */
[----:B------:R-:W-:Y:S01]  /*13f00*/  FMUL.FTZ R73, R73, R8 ;  /* 0x0000000849497220 */ /* 0x000fe20000410000 */
[----:B------:R-:W-:-:S02]  /*13f10*/  FSEL R24, R118, -INF , !P0 ;  /* 0xff80000076187808 */ /* 0x000fc40004000000 */
[----:B------:R-:W-:Y:S02]  /*13f20*/  FSEL R105, R105, -INF , !P1 ;  /* 0xff80000069697808 */ /* 0x000fe40004800000 */
[----:B------:R-:W-:Y:S02]  /*13f30*/  FSEL R21, R108, -INF , !P3 ;  /* 0xff8000006c157808 */ /* 0x000fe40005800000 */
[C---:B------:R-:W-:Y:S02]  /*13f40*/  ISETP.GE.AND P2, PT, R19.reuse, R2, PT ;  /* 0x000000021300720c */ /* 0x040fe40003f46270 */
[----:B------:R-:W-:Y:S02]  /*13f50*/  ISETP.GE.AND P0, PT, R19, R52, PT ;  /* 0x000000341300720c */ /* 0x000fe40003f06270 */
[C---:B------:R-:W-:Y:S02]  /*13f60*/  ISETP.GE.AND P1, PT, R17.reuse, R2, PT ;  /* 0x000000021100720c */ /* 0x040fe40003f26270 */
[----:B------:R-:W-:-:S02]  /*13f70*/  ISETP.GE.AND P3, PT, R17, R52, PT ;  /* 0x000000341100720c */ /* 0x000fc40003f66270 */
[C---:B------:R-:W-:Y:S02]  /*13f80*/  IADD3 R19, R57.reuse, 0x28, RZ ;  /* 0x0000002839137810 */ /* 0x040fe40007ffe0ff */
[----:B------:R-:W-:Y:S01]  /*13f90*/  IADD3 R17, R57, 0x29, RZ ;  /* 0x0000002939117810 */ /* 0x000fe20007ffe0ff */
[----:B------:R-:W-:Y:S01]  /*13fa0*/  FMUL.FTZ R100, R100, R8 ;  /* 0x0000000864647220 */ /* 0x000fe20000410000 */
[----:B------:R1:W-:Y:S01]  /*13fb0*/  MUFU.TANH R151, R72 ;  /* 0x0000004800977308 */ /* 0x0003e20000002400 */
[----:B--2---:R-:W-:Y:S01]  /*13fc0*/  FSEL R106, R106, -INF , !P6 ;  /* 0xff8000006a6a7808 */ /* 0x004fe20007000000 */
[----:B------:R-:W-:Y:S01]  /*13fd0*/  HMMA.16816.F32.BF16 R36, R80, R22, R36 ;  /* 0x000000165024723c */ /* 0x000fe20000041824 */
[----:B---3--:R-:W-:Y:S02]  /*13fe0*/  FSEL R181, R181, -INF , !P2 ;  /* 0xff800000b5b57808 */ /* 0x008fe40005000000 */
[----:B------:R-:W-:-:S03]  /*13ff0*/  ISETP.GE.AND P6, PT, R19, R2, PT ;  /* 0x000000021300720c */ /* 0x000fc60003fc6270 */
[----:B------:R2:W-:Y:S01]  /*14000*/  MUFU.TANH R154, R73 ;  /* 0x00000049009a7308 */ /* 0x0005e20000002400 */
[----:B------:R-:W-:Y:S01]  /*14010*/  ISETP.GE.AND P2, PT, R17, R52, PT ;  /* 0x000000341100720c */ /* 0x000fe20003f46270 */
[-C--:B------:R-:W-:Y:S02]  /*14020*/  FMUL.FTZ R103, R103, R8.reuse ;  /* 0x0000000867677220 */ /* 0x080fe40000410000 */
[----:B------:R-:W-:Y:S01]  /*14030*/  FMUL.FTZ R96, R96, R8 ;  /* 0x0000000860607220 */ /* 0x000fe20000410000 */
[----:B-1----:R-:W-:-:S03]  /*14040*/  FSEL R72, R107, -INF , !P5 ;  /* 0xff8000006b487808 */ /* 0x002fc60006800000 */
[----:B------:R-:W1:Y:S01]  /*14050*/  MUFU.TANH R110, R110 ;  /* 0x0000006e006e7308 */ /* 0x000e620000002400 */
[----:B------:R-:W-:Y:S02]  /*14060*/  ISETP.GE.AND P5, PT, R17, R2, PT ;  /* 0x000000021100720c */ /* 0x000fe40003fa6270 */
[----:B--2---:R-:W-:-:S05]  /*14070*/  FSEL R73, R109, -INF , !P4 ;  /* 0xff8000006d497808 */ /* 0x004fca0006000000 */
[----:B------:R-:W2:Y:S01]  /*14080*/  MUFU.TANH R182, R100 ;  /* 0x0000006400b67308 */ /* 0x000ea20000002400 */
[----:B------:R-:W-:Y:S02]  /*14090*/  ISETP.GE.AND P4, PT, R19, R52, PT ;  /* 0x000000341300720c */ /* 0x000fe40003f86270 */
[----:B------:R-:W3:Y:S05]  /*140a0*/  LDSM.16.M88.4 R16, [R216+0xb800] ;  /* 0x00b80000d810783b */ /* 0x000eea0000000200 */
[----:B------:R-:W1:Y:S01]  /*140b0*/  MUFU.TANH R184, R184 ;  /* 0x000000b800b87308 */ /* 0x000e620000002400 */
[----:B----4-:R-:W-:Y:S07]  /*140c0*/  HMMA.16816.F32.BF16 R40, R12, R4, R40 ;  /* 0x000000040c28723c */ /* 0x010fee0000041828 */
[----:B------:R-:W4:Y:S01]  /*140d0*/  MUFU.TANH R179, R103 ;  /* 0x0000006700b37308 */ /* 0x000f220000002400 */
[----:B------:R-:W-:-:S07]  /*140e0*/  IADD3 R5, R57, 0x31, RZ ;  /* 0x0000003139057810 */ /* 0x000fce0007ffe0ff */
[----:B------:R-:W3:Y:S01]  /*140f0*/  MUFU.TANH R149, R96 ;  /* 0x0000006000957308 */ /* 0x000ee20000002400 */
[----:B------:R-:W-:Y:S01]  /*14100*/  IADD3 R23, R57, 0x30, RZ ;  /* 0x0000003039177810 */ /* 0x000fe20007ffe0ff */
[----:B------:R-:W-:Y:S01]  /*14110*/  FMUL.FTZ R170, R45, R8 ;  /* 0x000000082daa7220 */ /* 0x000fe20000410000 */
[----:B-1----:R-:W-:Y:S01]  /*14120*/  FSEL R45, R110, -INF , !P3 ;  /* 0xff8000006e2d7808 */ /* 0x002fe20005800000 */
[----:B------:R-:W-:Y:S01]  /*14130*/  HMMA.16816.F32.BF16 R92, R60, R30, R92 ;  /* 0x0000001e3c5c723c */ /* 0x000fe2000004185c */
[----:B--2---:R-:W-:Y:S02]  /*14140*/  FSEL R182, R182, -INF , !P6 ;  /* 0xff800000b6b67808 */ /* 0x004fe40007000000 */
[----:B------:R-:W-:Y:S02]  /*14150*/  FSEL R184, R184, -INF , !P0 ;  /* 0xff800000b8b87808 */ /* 0x000fe40004000000 */
[C---:B------:R-:W-:Y:S02]  /*14160*/  ISETP.GE.AND P3, PT, R5.reuse, R2, PT ;  /* 0x000000020500720c */ /* 0x040fe40003f66270 */
[----:B------:R-:W-:-:S02]  /*14170*/  ISETP.GE.AND P6, PT, R5, R52, PT ;  /* 0x000000340500720c */ /* 0x000fc40003fc6270 */
[-C--:B------:R-:W-:Y:S02]  /*14180*/  ISETP.GE.AND P0, PT, R23, R2.reuse, PT ;  /* 0x000000021700720c */ /* 0x080fe40003f06270 */
[----:B------:R-:W-:Y:S01]  /*14190*/  IADD3 R5, R57, 0x39, RZ ;  /* 0x0000003939057810 */ /* 0x000fe20007ffe0ff */
[----:B------:R-:W-:Y:S01]  /*141a0*/  HMMA.16816.F32.BF16 R36, R12, R6, R36 ;  /* 0x000000060c24723c */ /* 0x000fe20000041824 */
[----:B----4-:R-:W-:Y:S02]  /*141b0*/  FSEL R179, R179, -INF , !P2 ;  /* 0xff800000b3b37808 */ /* 0x010fe40005000000 */
[----:B---3--:R-:W-:Y:S02]  /*141c0*/  FSEL R149, R149, -INF , !P0 ;  /* 0xff80000095957808 */ /* 0x008fe40004000000 */
[C---:B------:R-:W-:Y:S02]  /*141d0*/  ISETP.GE.AND P2, PT, R5.reuse, R2, PT ;  /* 0x000000020500720c */ /* 0x040fe40003f46270 */
[----:B------:R-:W-:-:S02]  /*141e0*/  ISETP.GE.AND P0, PT, R5, R52, PT ;  /* 0x000000340500720c */ /* 0x000fc40003f06270 */
[----:B------:R-:W1:Y:S01]  /*141f0*/  LDSM.16.M88.4 R4, [R205+0x7800] ;  /* 0x00780000cd04783b */ /* 0x000e620000000200 */
[----:B------:R-:W2:Y:S02]  /*14200*/  MUFU.TANH R183, R183 ;  /* 0x000000b700b77308 */ /* 0x000ea40000002400 */
[C---:B------:R-:W-:Y:S01]  /*14210*/  HMMA.16816.F32.BF16 R92, R80.reuse, R18, R92 ;  /* 0x00000012505c723c */ /* 0x040fe2000004185c */
[-C--:B------:R-:W-:Y:S02]  /*14220*/  FMUL.FTZ R101, R101, R8.reuse ;  /* 0x0000000865657220 */ /* 0x080fe40000410000 */
[-C--:B------:R-:W-:Y:S02]  /*14230*/  FMUL.FTZ R102, R102, R8.reuse ;  /* 0x0000000866667220 */ /* 0x080fe40000410000 */
[-C--:B------:R-:W-:Y:S01]  /*14240*/  FMUL.FTZ R98, R98, R8.reuse ;  /* 0x0000000862627220 */ /* 0x080fe20000410000 */
[----:B------:R-:W-:Y:S01]  /*14250*/  MUFU.TANH R180, R101 ;  /* 0x0000006500b47308 */ /* 0x000fe20000002400 */
[-C--:B------:R-:W-:Y:S01]  /*14260*/  FMUL.FTZ R99, R99, R8.reuse ;  /* 0x0000000863637220 */ /* 0x080fe20000410000 */
[----:B------:R-:W-:Y:S01]  /*14270*/  HMMA.16816.F32.BF16 R32, R80, R16, R32 ;  /* 0x000000105020723c */ /* 0x000fe20000041820 */
[----:B------:R-:W-:-:S02]  /*14280*/  FMUL.FTZ R97, R97, R8 ;  /* 0x0000000861617220 */ /* 0x000fc40000410000 */
[-C--:B------:R-:W-:Y:S02]  /*14290*/  FMUL.FTZ R74, R74, R8.reuse ;  /* 0x000000084a4a7220 */ /* 0x080fe40000410000 */
[-C--:B------:R-:W-:Y:S01]  /*142a0*/  FMUL.FTZ R75, R75, R8.reuse ;  /* 0x000000084b4b7220 */ /* 0x080fe20000410000 */
[----:B------:R-:W3:Y:S01]  /*142b0*/  MUFU.TANH R185, R102 ;  /* 0x0000006600b97308 */ /* 0x000ee20000002400 */
[-C--:B------:R-:W-:Y:S01]  /*142c0*/  FMUL.FTZ R64, R64, R8.reuse ;  /* 0x0000000840407220 */ /* 0x080fe20000410000 */
[----:B--2---:R-:W-:Y:S01]  /*142d0*/  FSEL R183, R183, -INF , !P1 ;  /* 0xff800000b7b77808 */ /* 0x004fe20004800000 */
[-C--:B------:R-:W-:Y:S02]  /*142e0*/  FMUL.FTZ R66, R66, R8.reuse ;  /* 0x0000000842427220 */ /* 0x080fe40000410000 */
[-C--:B------:R-:W-:Y:S02]  /*142f0*/  FMUL.FTZ R67, R67, R8.reuse ;  /* 0x0000000843437220 */ /* 0x080fe40000410000 */
[----:B------:R-:W-:Y:S01]  /*14300*/  FMUL.FTZ R112, R112, R8 ;  /* 0x0000000870707220 */ /* 0x000fe20000410000 */
[----:B------:R-:W2:Y:S01]  /*14310*/  MUFU.TANH R178, R98 ;  /* 0x0000006200b27308 */ /* 0x000ea20000002400 */
[----:B------:R-:W-:Y:S01]  /*14320*/  ISETP.GE.AND P1, PT, R23, R52, PT ;  /* 0x000000341700720c */ /* 0x000fe20003f26270 */
[----:B------:R-:W-:-:S02]  /*14330*/  FMUL.FTZ R114, R114, R8 ;  /* 0x0000000872727220 */ /* 0x000fc40000410000 */
[-C--:B------:R-:W-:Y:S02]  /*14340*/  FMUL.FTZ R115, R115, R8.reuse ;  /* 0x0000000873737220 */ /* 0x080fe40000410000 */
[-C--:B------:R-:W-:Y:S01]  /*14350*/  FMUL.FTZ R48, R48, R8.reuse ;  /* 0x0000000830307220 */ /* 0x080fe20000410000 */
[C---:B------:R-:W-:Y:S01]  /*14360*/  IADD3 R31, R57.reuse, 0x40, RZ ;  /* 0x00000040391f7810 */ /* 0x040fe20007ffe0ff */
[----:B------:R-:W4:Y:S01]  /*14370*/  MUFU.TANH R145, R99 ;  /* 0x0000006300917308 */ /* 0x000f220000002400 */
[----:B------:R-:W-:Y:S01]  /*14380*/  IADD3 R23, R57, 0x38, RZ ;  /* 0x0000003839177810 */ /* 0x000fe20007ffe0ff */
[-C--:B------:R-:W-:Y:S02]  /*14390*/  FMUL.FTZ R113, R113, R8.reuse ;  /* 0x0000000871717220 */ /* 0x080fe40000410000 */
[-C--:B------:R-:W-:Y:S02]  /*143a0*/  FMUL.FTZ R51, R51, R8.reuse ;  /* 0x0000000833337220 */ /* 0x080fe40000410000 */
[----:B------:R-:W-:-:S02]  /*143b0*/  FMUL.FTZ R44, R44, R8 ;  /* 0x000000082c2c7220 */ /* 0x000fc40000410000 */
[-C--:B------:R-:W-:Y:S01]  /*143c0*/  FMUL.FTZ R49, R49, R8.reuse ;  /* 0x0000000831317220 */ /* 0x080fe20000410000 */
[----:B------:R-:W1:Y:S01]  /*143d0*/  MUFU.TANH R150, R97 ;  /* 0x0000006100967308 */ /* 0x000e620000002400 */
[----:B---3--:R-:W-:Y:S01]  /*143e0*/  FSEL R185, R185, -INF , !P4 ;  /* 0xff800000b9b97808 */ /* 0x008fe20006000000 */
[-C--:B------:R-:W-:Y:S01]  /*143f0*/  FMUL.FTZ R46, R46, R8.reuse ;  /* 0x000000082e2e7220 */ /* 0x080fe20000410000 */
[----:B------:R-:W-:Y:S01]  /*14400*/  FSEL R154, R154, -INF , !P2 ;  /* 0xff8000009a9a7808 */ /* 0x000fe20005000000 */
[----:B------:R-:W-:Y:S01]  /*14410*/  FMUL.FTZ R41, R41, R8 ;  /* 0x0000000829297220 */ /* 0x000fe20000410000 */
[----:B------:R-:W-:-:S04]  /*14420*/  DEPBAR.LE SB0, 0x0 ;  /* 0x000080000000791a */ /* 0x000fc80000000000 */
[----:B------:R-:W3:Y:S01]  /*14430*/  MUFU.TANH R148, R74 ;  /* 0x0000004a00947308 */ /* 0x000ee20000002400 */
[----:B------:R-:W-:-:S07]  /*14440*/  FSEL R180, R180, -INF , !P5 ;  /* 0xff800000b4b47808 */ /* 0x000fce0006800000 */
[----:B------:R-:W2:Y:S01]  /*14450*/  MUFU.TANH R155, R75 ;  /* 0x0000004b009b7308 */ /* 0x000ea20000002400 */
[----:B------:R-:W-:-:S07]  /*14460*/  ISETP.GE.AND P4, PT, R23, R2, PT ;  /* 0x000000021700720c */ /* 0x000fce0003f86270 */
[----:B------:R-:W3:Y:S01]  /*14470*/  MUFU.TANH R165, R64 ;  /* 0x0000004000a57308 */ /* 0x000ee20000002400 */
[----:B------:R-:W-:Y:S01]  /*14480*/  ISETP.GE.AND P5, PT, R23, R52, PT ;  /* 0x000000341700720c */ /* 0x000fe20003fa6270 */
[----:B-1----:R-:W-:Y:S01]  /*14490*/  HMMA.16816.F32.BF16 R92, R12, R6, R92 ;  /* 0x000000060c5c723c */ /* 0x002fe2000004185c */
[----:B------:R-:W-:-:S05]  /*144a0*/  IADD3 R23, R57, 0x41, RZ ;  /* 0x0000004139177810 */ /* 0x000fca0007ffe0ff */
[----:B------:R-:W1:Y:S01]  /*144b0*/  MUFU.TANH R162, R66 ;  /* 0x0000004200a27308 */ /* 0x000e620000002400 */
[----:B--2---:R-:W-:-:S07]  /*144c0*/  FSEL R178, R178, -INF , !P1 ;  /* 0xff800000b2b27808 */ /* 0x004fce0004800000 */
[----:B------:R-:W2:Y:S01]  /*144d0*/  MUFU.TANH R163, R67 ;  /* 0x0000004300a37308 */ /* 0x000ea20000002400 */
[----:B----4-:R-:W-:-:S07]  /*144e0*/  FSEL R145, R145, -INF , !P6 ;  /* 0xff80000091917808 */ /* 0x010fce0007000000 */
[----:B------:R-:W4:Y:S01]  /*144f0*/  MUFU.TANH R168, R112 ;  /* 0x0000007000a87308 */ /* 0x000f220000002400 */
[----:B------:R-:W-:Y:S02]  /*14500*/  FSEL R151, R151, -INF , !P4 ;  /* 0xff80000097977808 */ /* 0x000fe40006000000 */
[-C--:B------:R-:W-:Y:S02]  /*14510*/  ISETP.GE.AND P1, PT, R31, R2.reuse, PT ;  /* 0x000000021f00720c */ /* 0x080fe40003f26270 */
[----:B------:R-:W-:-:S03]  /*14520*/  ISETP.GE.AND P6, PT, R23, R2, PT ;  /* 0x000000021700720c */ /* 0x000fc60003fc6270 */
[----:B------:R-:W1:Y:S01]  /*14530*/  MUFU.TANH R164, R114 ;  /* 0x0000007200a47308 */ /* 0x000e620000002400 */
[----:B------:R-:W-:Y:S02]  /*14540*/  ISETP.GE.AND P4, PT, R23, R52, PT ;  /* 0x000000341700720c */ /* 0x000fe40003f86270 */
[C---:B------:R-:W-:Y:S02]  /*14550*/  IADD3 R23, R57.reuse, 0x48, RZ ;  /* 0x0000004839177810 */ /* 0x040fe40007ffe0ff */
[----:B------:R-:W-:-:S03]  /*14560*/  IADD3 R17, R57, 0x49, RZ ;  /* 0x0000004939117810 */ /* 0x000fc60007ffe0ff */
[----:B------:R-:W1:Y:S01]  /*14570*/  MUFU.TANH R171, R115 ;  /* 0x0000007300ab7308 */ /* 0x000e620000002400 */
[----:B------:R-:W-:Y:S01]  /*14580*/  FSEL R150, R150, -INF , !P3 ;  /* 0xff80000096967808 */ /* 0x000fe20005800000 */
[----:B------:R-:W-:Y:S06]  /*14590*/  HMMA.16816.F32.BF16 R32, R12, R4, R32 ;  /* 0x000000040c20723c */ /* 0x000fec0000041820 */
[----:B------:R-:W1:Y:S01]  /*145a0*/  MUFU.TANH R174, R48 ;  /* 0x0000003000ae7308 */ /* 0x000e620000002400 */
[----:B---3--:R-:W-:Y:S02]  /*145b0*/  FSEL R148, R148, -INF , !P5 ;  /* 0xff80000094947808 */ /* 0x008fe40006800000 */
[----:B------:R-:W-:-:S02]  /*145c0*/  FSEL R155, R155, -INF , !P0 ;  /* 0xff8000009b9b7808 */ /* 0x000fc40004000000 */
[----:B------:R-:W-:-:S03]  /*145d0*/  FSEL R165, R165, -INF , !P1 ;  /* 0xff800000a5a57808 */ /* 0x000fc60004800000 */
[----:B------:R-:W3:Y:S01]  /*145e0*/  MUFU.TANH R169, R113 ;  /* 0x0000007100a97308 */ /* 0x000ee20000002400 */
[----:B------:R-:W-:Y:S02]  /*145f0*/  ISETP.GE.AND P3, PT, R31, R52, PT ;  /* 0x000000341f00720c */ /* 0x000fe40003f66270 */
[-C--:B------:R-:W-:Y:S02]  /*14600*/  ISETP.GE.AND P5, PT, R23, R2.reuse, PT ;  /* 0x000000021700720c */ /* 0x080fe40003fa6270 */
[----:B------:R-:W-:-:S03]  /*14610*/  ISETP.GE.AND P0, PT, R17, R2, PT ;  /* 0x000000021100720c */ /* 0x000fc60003f06270 */
[----:B------:R-:W3:Y:S01]  /*14620*/  MUFU.TANH R176, R51 ;  /* 0x0000003300b07308 */ /* 0x000ee20000002400 */
[----:B------:R-:W-:Y:S02]  /*14630*/  ISETP.GE.AND P1, PT, R17, R52, PT ;  /* 0x000000341100720c */ /* 0x000fe40003f26270 */
[C---:B------:R-:W-:Y:S02]  /*14640*/  IADD3 R19, R57.reuse, 0x50, RZ ;  /* 0x0000005039137810 */ /* 0x040fe40007ffe0ff */
[----:B------:R-:W-:-:S03]  /*14650*/  IADD3 R17, R57, 0x51, RZ ;  /* 0x0000005139117810 */ /* 0x000fc60007ffe0ff */
[----:B------:R-:W3:Y:S01]  /*14660*/  MUFU.TANH R172, R44 ;  /* 0x0000002c00ac7308 */ /* 0x000ee20000002400 */
[-C--:B------:R-:W-:Y:S01]  /*14670*/  FMUL.FTZ R42, R42, R8.reuse ;  /* 0x000000082a2a7220 */ /* 0x080fe20000410000 */
[----:B-1----:R-:W-:Y:S01]  /*14680*/  FSEL R162, R162, -INF , !P3 ;  /* 0xff800000a2a27808 */ /* 0x002fe20005800000 */
[----:B------:R-:W-:Y:S01]  /*14690*/  FMUL.FTZ R65, R65, R8 ;  /* 0x0000000841417220 */ /* 0x000fe20000410000 */
[----:B--2---:R-:W-:Y:S02]  /*146a0*/  FSEL R163, R163, -INF , !P4 ;  /* 0xff800000a3a37808 */ /* 0x004fe40006000000 */
[----:B----4-:R-:W-:Y:S02]  /*146b0*/  FSEL R168, R168, -INF , !P5 ;  /* 0xff800000a8a87808 */ /* 0x010fe40006800000 */
[----:B------:R-:W1:Y:S01]  /*146c0*/  MUFU.TANH R173, R49 ;  /* 0x0000003100ad7308 */ /* 0x000e620000002400 */
[----:B------:R-:W-:Y:S02]  /*146d0*/  ISETP.GE.AND P2, PT, R23, R52, PT ;  /* 0x000000341700720c */ /* 0x000fe40003f46270 */
[----:B------:R-:W-:-:S02]  /*146e0*/  ISETP.GE.AND P3, PT, R19, R2, PT ;  /* 0x000000021300720c */ /* 0x000fc40003f66270 */
[----:B------:R-:W-:-:S03]  /*146f0*/  ISETP.GE.AND P4, PT, R17, R2, PT ;  /* 0x000000021100720c */ /* 0x000fc60003f86270 */
[----:B------:R-:W-:Y:S01]  /*14700*/  MUFU.TANH R170, R170 ;  /* 0x000000aa00aa7308 */ /* 0x000fe20000002400 */
[----:B------:R-:W-:Y:S02]  /*14710*/  ISETP.GE.AND P5, PT, R17, R52, PT ;  /* 0x000000341100720c */ /* 0x000fe40003fa6270 */
[C---:B------:R-:W-:Y:S02]  /*14720*/  IADD3 R17, R57.reuse, 0x58, RZ ;  /* 0x0000005839117810 */ /* 0x040fe40007ffe0ff */
[----:B------:R-:W-:-:S03]  /*14730*/  IADD3 R5, R57, 0x59, RZ ;  /* 0x0000005939057810 */ /* 0x000fc60007ffe0ff */
[----:B------:R-:W2:Y:S01]  /*14740*/  MUFU.TANH R175, R46 ;  /* 0x0000002e00af7308 */ /* 0x000ea20000002400 */
[----:B------:R-:W-:Y:S01]  /*14750*/  FSEL R164, R164, -INF , !P2 ;  /* 0xff800000a4a47808 */ /* 0x000fe20005000000 */
[-C--:B------:R-:W-:Y:S01]  /*14760*/  FMUL.FTZ R38, R38, R8.reuse ;  /* 0x0000000826267220 */ /* 0x080fe20000410000 */
[----:B------:R-:W-:Y:S01]  /*14770*/  FSEL R171, R171, -INF , !P1 ;  /* 0xff800000abab7808 */ /* 0x000fe20004800000 */
[----:B------:R-:W-:Y:S01]  /*14780*/  FMUL.FTZ R50, R50, R8 ;  /* 0x0000000832327220 */ /* 0x000fe20000410000 */
[----:B------:R-:W-:-:S03]  /*14790*/  FSEL R174, R174, -INF , !P3 ;  /* 0xff800000aeae7808 */ /* 0x000fc60005800000 */
[----:B------:R-:W-:Y:S01]  /*147a0*/  MUFU.TANH R157, R41 ;  /* 0x00000029009d7308 */ /* 0x000fe20000002400 */
[-C--:B------:R-:W-:Y:S02]  /*147b0*/  ISETP.GE.AND P2, PT, R17, R2.reuse, PT ;  /* 0x000000021100720c */ /* 0x080fe40003f46270 */
[C---:B------:R-:W-:Y:S02]  /*147c0*/  ISETP.GE.AND P1, PT, R5.reuse, R2, PT ;  /* 0x000000020500720c */ /* 0x040fe40003f26270 */
[----:B------:R-:W-:-:S03]  /*147d0*/  ISETP.GE.AND P3, PT, R5, R52, PT ;  /* 0x000000340500720c */ /* 0x000fc60003f66270 */
[----:B------:R-:W4:Y:S01]  /*147e0*/  MUFU.TANH R161, R42 ;  /* 0x0000002a00a17308 */ /* 0x000f220000002400 */
[----:B------:R-:W-:Y:S01]  /*147f0*/  IADD3 R5, R57, 0x61, RZ ;  /* 0x0000006139057810 */ /* 0x000fe20007ffe0ff */
[----:B------:R-:W-:Y:S01]  /*14800*/  FMUL.FTZ R92, R92, R8 ;  /* 0x000000085c5c7220 */ /* 0x000fe20000410000 */
[----:B---3--:R-:W-:-:S05]  /*14810*/  FSEL R169, R169, -INF , !P0 ;  /* 0xff800000a9a97808 */ /* 0x008fca0004000000 */
[----:B------:R-:W3:Y:S01]  /*14820*/  MUFU.TANH R166, R65 ;  /* 0x0000004100a67308 */ /* 0x000ee20000002400 */
[----:B------:R-:W-:Y:S01]  /*14830*/  FSEL R176, R176, -INF , !P5 ;  /* 0xff800000b0b07808 */ /* 0x000fe20006800000 */
[-C--:B------:R-:W-:Y:S01]  /*14840*/  FMUL.FTZ R47, R47, R8.reuse ;  /* 0x000000082f2f7220 */ /* 0x080fe20000410000 */
[----:B------:R-:W-:Y:S01]  /*14850*/  FSEL R172, R172, -INF , !P2 ;  /* 0xff800000acac7808 */ /* 0x000fe20005000000 */
[----:B------:R-:W-:Y:S01]  /*14860*/  FMUL.FTZ R40, R40, R8 ;  /* 0x0000000828287220 */ /* 0x000fe20000410000 */
[----:B------:R-:W-:-:S03]  /*14870*/  ISETP.GE.AND P0, PT, R17, R52, PT ;  /* 0x000000341100720c */ /* 0x000fc60003f06270 */
[----:B------:R-:W3:Y:S01]  /*14880*/  MUFU.TANH R159, R38 ;  /* 0x00000026009f7308 */ /* 0x000ee20000002400 */
[C---:B------:R-:W-:Y:S02]  /*14890*/  ISETP.GE.AND P5, PT, R5.reuse, R2, PT ;  /* 0x000000020500720c */ /* 0x040fe40003fa6270 */
[----:B------:R-:W-:Y:S02]  /*148a0*/  ISETP.GE.AND P2, PT, R5, R52, PT ;  /* 0x000000340500720c */ /* 0x000fe40003f46270 */
[----:B------:R-:W-:-:S03]  /*148b0*/  IADD3 R17, R57, 0x60, RZ ;  /* 0x0000006039117810 */ /* 0x000fc60007ffe0ff */
[----:B------:R-:W3:Y:S01]  /*148c0*/  MUFU.TANH R177, R50 ;  /* 0x0000003200b17308 */ /* 0x000ee20000002400 */
[----:B------:R-:W-:Y:S01]  /*148d0*/  IADD3 R5, R57, 0x68, RZ ;  /* 0x0000006839057810 */ /* 0x000fe20007ffe0ff */
[-C--:B------:R-:W-:Y:S01]  /*148e0*/  FMUL.FTZ R43, R43, R8.reuse ;  /* 0x000000082b2b7220 */ /* 0x080fe20000410000 */
[----:B-1----:R-:W-:Y:S01]  /*148f0*/  FSEL R173, R173, -INF , !P4 ;  /* 0xff800000adad7808 */ /* 0x002fe20006000000 */
[-C--:B------:R-:W-:Y:S01]  /*14900*/  FMUL.FTZ R36, R36, R8.reuse ;  /* 0x0000000824247220 */ /* 0x080fe20000410000 */
[----:B--2---:R-:W-:Y:S01]  /*14910*/  FSEL R175, R175, -INF , !P0 ;  /* 0xff800000afaf7808 */ /* 0x004fe20004000000 */
[----:B------:R-:W-:Y:S01]  /*14920*/  FMUL.FTZ R37, R37, R8 ;  /* 0x0000000825257220 */ /* 0x000fe20000410000 */
[----:B------:R-:W-:Y:S01]  /*14930*/  FSEL R170, R170, -INF , !P1 ;  /* 0xff800000aaaa7808 */ /* 0x000fe20004800000 */
[----:B------:R-:W1:Y:S01]  /*14940*/  MUFU.TANH R133, R92 ;  /* 0x0000005c00857308 */ /* 0x000e620000002400 */
[----:B------:R-:W-:Y:S02]  /*14950*/  ISETP.GE.AND P4, PT, R17, R52, PT ;  /* 0x000000341100720c */ /* 0x000fe40003f86270 */
[----:B------:R-:W-:-:S02]  /*14960*/  ISETP.GE.AND P0, PT, R5, R2, PT ;  /* 0x000000020500720c */ /* 0x000fc40003f06270 */
[----:B------:R-:W-:-:S03]  /*14970*/  ISETP.GE.AND P1, PT, R5, R52, PT ;  /* 0x000000340500720c */ /* 0x000fc60003f26270 */
[----:B------:R-:W2:Y:S01]  /*14980*/  MUFU.TANH R167, R47 ;  /* 0x0000002f00a77308 */ /* 0x000ea20000002400 */
[----:B------:R-:W-:Y:S01]  /*14990*/  IADD3 R5, R57, 0x70, RZ ;  /* 0x0000007039057810 */ /* 0x000fe20007ffe0ff */
[----:B------:R-:W-:Y:S01]  /*149a0*/  FMUL.FTZ R32, R32, R8 ;  /* 0x0000000820207220 */ /* 0x000fe20000410000 */
[----:B----4-:R-:W-:-:S05]  /*149b0*/  FSEL R161, R161, -INF , !P4 ;  /* 0xff800000a1a17808 */ /* 0x010fca0006000000 */
[----:B------:R-:W4:Y:S01]  /*149c0*/  MUFU.TANH R158, R40 ;  /* 0x00000028009e7308 */ /* 0x000f220000002400 */
[----:B------:R-:W-:Y:S01]  /*149d0*/  FSEL R157, R157, -INF , !P5 ;  /* 0xff8000009d9d7808 */ /* 0x000fe20006800000 */
[-C--:B------:R-:W-:Y:S01]  /*149e0*/  FMUL.FTZ R39, R39, R8.reuse ;  /* 0x0000000827277220 */ /* 0x080fe20000410000 */
[----:B---3--:R-:W-:Y:S01]  /*149f0*/  FSEL R166, R166, -INF , !P6 ;  /* 0xff800000a6a67808 */ /* 0x008fe20007000000 */
[----:B------:R-:W-:Y:S01]  /*14a00*/  FMUL.FTZ R33, R33, R8 ;  /* 0x0000000821217220 */ /* 0x000fe20000410000 */
[C---:B------:R-:W-:Y:S01]  /*14a10*/  ISETP.GE.AND P4, PT, R5.reuse, R2, PT ;  /* 0x000000020500720c */ /* 0x040fe20003f86270 */
[----:B------:R-:W-:Y:S01]  /*14a20*/  FMUL.FTZ R34, R34, R8 ;  /* 0x0000000822227220 */ /* 0x000fe20000410000 */
[----:B------:R-:W-:Y:S01]  /*14a30*/  ISETP.GE.AND P5, PT, R5, R52, PT ;  /* 0x000000340500720c */ /* 0x000fe20003fa6270 */
[----:B------:R-:W3:Y:S01]  /*14a40*/  MUFU.TANH R160, R43 ;  /* 0x0000002b00a07308 */ /* 0x000ee20000002400 */
[----:B------:R-:W-:Y:S01]  /*14a50*/  FMUL.FTZ R35, R35, R8 ;  /* 0x0000000823237220 */ /* 0x000fe20000410000 */
[----:B------:R-:W-:-:S02]  /*14a60*/  ISETP.GE.AND P6, PT, R19, R52, PT ;  /* 0x000000341300720c */ /* 0x000fc40003fc6270 */
[----:B------:R-:W-:-:S04]  /*14a70*/  IADD3 R5, R57, 0x78, RZ ;  /* 0x0000007839057810 */ /* 0x000fc80007ffe0ff */
[----:B------:R-:W1:Y:S01]  /*14a80*/  MUFU.TANH R156, R36 ;  /* 0x00000024009c7308 */ /* 0x000e620000002400 */
[-C--:B------:R-:W-:Y:S01]  /*14a90*/  FMUL.FTZ R4, R26, R8.reuse ;  /* 0x000000081a047220 */ /* 0x080fe20000410000 */
[----:B------:R-:W-:Y:S01]  /*14aa0*/  FSEL R159, R159, -INF , !P1 ;  /* 0xff8000009f9f7808 */ /* 0x000fe20004800000 */
[----:B------:R-:W-:-:S05]  /*14ab0*/  FMUL.FTZ R67, R93, R8 ;  /* 0x000000085d437220 */ /* 0x000fca0000410000 */
[----:B------:R-:W2:Y:S01]  /*14ac0*/  MUFU.TANH R153, R37 ;  /* 0x0000002500997308 */ /* 0x000ea20000002400 */
[-C--:B------:R-:W-:Y:S01]  /*14ad0*/  FMUL.FTZ R64, R95, R8.reuse ;  /* 0x000000085f407220 */ /* 0x080fe20000410000 */
[----:B------:R-:W-:Y:S01]  /*14ae0*/  FSEL R177, R177, -INF , !P6 ;  /* 0xff800000b1b17808 */ /* 0x000fe20007000000 */
[----:B------:R-:W-:Y:S01]  /*14af0*/  FMUL.FTZ R94, R94, R8 ;  /* 0x000000085e5e7220 */ /* 0x000fe20000410000 */
[-C--:B------:R-:W-:Y:S02]  /*14b00*/  ISETP.GE.AND P1, PT, R5, R2.reuse, PT ;  /* 0x000000020500720c */ /* 0x080fe40003f26270 */
[----:B------:R-:W-:Y:S02]  /*14b10*/  ISETP.GE.AND P6, PT, R17, R2, PT ;  /* 0x000000021100720c */ /* 0x000fe40003fc6270 */
[----:B------:R-:W3:Y:S01]  /*14b20*/  MUFU.TANH R152, R39 ;  /* 0x0000002700987308 */ /* 0x000ee20000002400 */
[----:B------:R-:W-:Y:S02]  /*14b30*/  IADD3 R7, R57, 0x69, RZ ;  /* 0x0000006939077810 */ /* 0x000fe40007ffe0ff */
[----:B-1----:R-:W-:-:S05]  /*14b40*/  FSEL R133, R133, -INF , !P1 ;  /* 0xff80000085857808 */ /* 0x002fca0004800000 */
[----:B------:R-:W1:Y:S01]  /*14b50*/  MUFU.TANH R32, R32 ;  /* 0x0000002000207308 */ /* 0x000e620000002400 */
[----:B--2---:R-:W-:-:S07]  /*14b60*/  FSEL R167, R167, -INF , !P3 ;  /* 0xff800000a7a77808 */ /* 0x004fce0005800000 */
[----:B------:R-:W-:Y:S01]  /*14b70*/  MUFU.TANH R142, R33 ;  /* 0x00000021008e7308 */ /* 0x000fe20000002400 */
[----:B----4-:R-:W-:-:S07]  /*14b80*/  FSEL R158, R158, -INF , !P6 ;  /* 0xff8000009e9e7808 */ /* 0x010fce0007000000 */
[----:B------:R-:W2:Y:S01]  /*14b90*/  MUFU.TANH R147, R34 ;  /* 0x0000002200937308 */ /* 0x000ea20000002400 */
[----:B------:R-:W-:-:S07]  /*14ba0*/  ISETP.GE.AND P1, PT, R55, 0x2, PT ;  /* 0x000000023700780c */ /* 0x000fce0003f26270 */
[----:B------:R-:W4:Y:S01]  /*14bb0*/  MUFU.TANH R146, R35 ;  /* 0x0000002300927308 */ /* 0x000f220000002400 */
[C---:B------:R-:W-:Y:S02]  /*14bc0*/  ISETP.GE.AND P3, PT, R7.reuse, R2, PT ;  /* 0x000000020700720c */ /* 0x040fe40003f66270 */
[----:B------:R-:W-:Y:S02]  /*14bd0*/  ISETP.GE.AND P6, PT, R7, R52, PT ;  /* 0x000000340700720c */ /* 0x000fe40003fc6270 */
[----:B------:R-:W-:-:S03]  /*14be0*/  IADD3 R7, R57, 0x71, RZ ;  /* 0x0000007139077810 */ /* 0x000fc60007ffe0ff */
[----:B------:R-:W-:Y:S01]  /*14bf0*/  MUFU.TANH R3, R3 ;  /* 0x0000000300037308 */ /* 0x000fe20000002400 */
[----:B---3--:R-:W-:-:S07]  /*14c00*/  FSEL R160, R160, -INF , !P2 ;  /* 0xff800000a0a07808 */ /* 0x008fce0005000000 */
[----:B------:R-:W-:Y:S01]  /*14c10*/  MUFU.TANH R4, R4 ;  /* 0x0000000400047308 */ /* 0x000fe20000002400 */
[----:B------:R-:W-:-:S07]  /*14c20*/  FSEL R156, R156, -INF , !P0 ;  /* 0xff8000009c9c7808 */ /* 0x000fce0004000000 */
[----:B------:R-:W-:Y:S01]  /*14c30*/  MUFU.TANH R67, R67 ;  /* 0x0000004300437308 */ /* 0x000fe20000002400 */
[----:B------:R-:W-:-:S07]  /*14c40*/  FSEL R153, R153, -INF , !P3 ;  /* 0xff80000099997808 */ /* 0x000fce0005800000 */
[----:B------:R-:W3:Y:S01]  /*14c50*/  MUFU.TANH R144, R94 ;  /* 0x0000005e00907308 */ /* 0x000ee20000002400 */
[----:B------:R-:W-:-:S07]  /*14c60*/  ISETP.GE.AND P2, PT, R7, R2, PT ;  /* 0x000000020700720c */ /* 0x000fce0003f46270 */
[----:B------:R-:W3:Y:S01]  /*14c70*/  MUFU.TANH R64, R64 ;  /* 0x0000004000407308 */ /* 0x000ee20000002400 */
[-C--:B------:R-:W-:Y:S02]  /*14c80*/  ISETP.GE.AND P0, PT, R7, R52.reuse, PT ;  /* 0x000000340700720c */ /* 0x080fe40003f06270 */
[----:B------:R-:W-:Y:S02]  /*14c90*/  ISETP.GE.AND P3, PT, R5, R52, PT ;  /* 0x000000340500720c */ /* 0x000fe40003f66270 */
[----:B------:R-:W-:Y:S02]  /*14ca0*/  IADD3 R5, R57, 0x79, RZ ;  /* 0x0000007939057810 */ /* 0x000fe40007ffe0ff */
[----:B------:R-:W-:Y:S02]  /*14cb0*/  FSEL R152, R152, -INF , !P6 ;  /* 0xff80000098987808 */ /* 0x000fe40007000000 */
[----:B-1----:R-:W-:Y:S02]  /*14cc0*/  FSEL R143, R32, -INF , !P4 ;  /* 0xff800000208f7808 */ /* 0x002fe40006000000 */
[----:B--2---:R-:W-:-:S02]  /*14cd0*/  FSEL R147, R147, -INF , !P5 ;  /* 0xff80000093937808 */ /* 0x004fc40006800000 */
[----:B------:R-:W-:Y:S02]  /*14ce0*/  FSEL R142, R142, -INF , !P2 ;  /* 0xff8000008e8e7808 */ /* 0x000fe40005000000 */
[----:B----4-:R-:W-:Y:S01]  /*14cf0*/  FSEL R146, R146, -INF , !P0 ;  /* 0xff80000092927808 */ /* 0x010fe20004000000 */
[----:B------:R-:W-:Y:S01]  /*14d00*/  BSSY B1, `(.L_x_2888) ;  /* 0x0000086000017945 */ /* 0x000fe20003800000 */
[C---:B------:R-:W-:Y:S02]  /*14d10*/  ISETP.GE.AND P6, PT, R57.reuse, R2, PT ;  /* 0x000000023900720c */ /* 0x040fe40003fc6270 */
[----:B------:R-:W-:Y:S02]  /*14d20*/  ISETP.GE.AND P4, PT, R57, R52, PT ;  /* 0x000000343900720c */ /* 0x000fe40003f86270 */
[C---:B------:R-:W-:Y:S02]  /*14d30*/  ISETP.GE.AND P5, PT, R5.reuse, R2, PT ;  /* 0x000000020500720c */ /* 0x040fe40003fa6270 */
[----:B------:R-:W-:-:S02]  /*14d40*/  ISETP.GE.AND P2, PT, R5, R52, PT ;  /* 0x000000340500720c */ /* 0x000fc40003f46270 */
[----:B------:R-:W-:Y:S02]  /*14d50*/  ISETP.NE.U32.AND P0, PT, R236, RZ, PT ;  /* 0x000000ffec00720c */ /* 0x000fe40003f05070 */
[----:B------:R-:W-:Y:S02]  /*14d60*/  LOP3.LUT R0, R0, R53, RZ, 0xfc, !PT ;  /* 0x0000003500007212 */ /* 0x000fe400078efcff */
[----:B------:R-:W-:Y:S02]  /*14d70*/  ISETP.NE.AND.EX P0, PT, R237, RZ, PT, P0 ;  /* 0x000000ffed00720c */ /* 0x000fe40003f05300 */
        /* <DEDUP_REMOVED lines=15> */
[----:B---3--:R-:W-:Y:S02]  /*14e70*/  FSEL R144, R144, -INF , !P3 ;  /* 0xff80000090907808 */ /* 0x008fe40005800000 */
[----:B------:R-:W-:Y:S02]  /*14e80*/  FSEL R5, R3, -INF , !P6 ;  /* 0xff80000003057808 */ /* 0x000fe40007000000 */
[----:B------:R-:W-:Y:S02]  /*14e90*/  FSEL R4, R4, -INF , !P4 ;  /* 0xff80000004047808 */ /* 0x000fe40006000000 */
[----:B------:R-:W-:Y:S02]  /*14ea0*/  FSEL R67, R67, -INF , !P5 ;  /* 0xff80000043437808 */ /* 0x000fe40006800000 */
[----:B------:R-:W-:Y:S01]  /*14eb0*/  FSEL R64, R64, -INF , !P2 ;  /* 0xff80000040407808 */ /* 0x000fe20005000000 */
[----:B------:R-:W-:Y:S06]  /*14ec0*/  BAR.SYNC.DEFER_BLOCKING 0x0 ;  /* 0x0000000000007b1d */ /* 0x000fec0000010000 */
[----:B------:R-:W-:Y:S05]  /*14ed0*/  @!P1 BRA `(.L_x_2889) ;  /* 0x0000068000009947 */ /* 0x000fea0003800000 */
        /* <DEDUP_REMOVED lines=62> */
.L_x_2891:
[----:B------:R-:W2:Y:S02]  /*152c0*/  LD.E R7, [R10.64+0x38] ;  /* 0x000038060a077980 */ /* 0x000ea4000c101900 */
[----:B--2---:R-:W-:-:S04]  /*152d0*/  LEA R7, -R7, RZ, 0x7 ;  /* 0x000000ff07077211 */ /* 0x004fc800078e39ff */
[----:B------:R-:W-:Y:S02]  /*152e0*/  SHF.R.S32.HI R8, RZ, 0x1f, R7 ;  /* 0x0000001fff087819 */ /* 0x000fe40000011407 */
.L_x_2892:
[----:B------:R-:W-:Y:S05]  /*152f0*/  BSYNC B0 ;  /* 0x0000000000007941 */ /* 0x000fea0003800000 */
.L_x_2890:
        /* <DEDUP_REMOVED lines=38> */
.L_x_2889:
[----:B------:R-:W-:Y:S05]  /*15560*/  BSYNC B1 ;  /* 0x0000000000017941 */ /* 0x000fea0003800000 */
.L_x_2888:
[----:B------:R-:W2:Y:S01]  /*15570*/  LD.E R66, [R10.64+0xdc] ;  /* 0x0000dc060a427980 */ /* 0x000ea2000c101900 */
[----:B------:R-:W-:-:S02]  /*15580*/  FMNMX.FTZ R6, R4, R29, !PT ;  /* 0x0000001d04067209 */ /* 0x000fc40007810000 */
[----:B-1----:R-:W-:Y:S02]  /*15590*/  FMNMX.FTZ R8, R5, R28, !PT ;  /* 0x0000001c05087209 */ /* 0x002fe40007810000 */
[----:B------:R-:W-:Y:S02]  /*155a0*/  FMNMX.FTZ R3, R71, R6, !PT ;  /* 0x0000000647037209 */ /* 0x000fe40007810000 */
[----:B------:R-:W-:Y:S02]  /*155b0*/  FMNMX.FTZ R8, R25, R8, !PT ;  /* 0x0000000819087209 */ /* 0x000fe40007810000 */
[----:B------:R-:W-:Y:S02]  /*155c0*/  FMNMX.FTZ R3, R116, R3, !PT ;  /* 0x0000000374037209 */ /* 0x000fe40007810000 */
[----:B------:R-:W-:Y:S02]  /*155d0*/  SHF.L.U32 R217, R0, 0x1, RZ ;  /* 0x0000000100d97819 */ /* 0x000fe400000006ff */
[----:B------:R-:W-:-:S02]  /*155e0*/  FMNMX.FTZ R6, R104, R3, !PT ;  /* 0x0000000368067209 */ /* 0x000fc40007810000 */
[----:B------:R-:W-:Y:S01]  /*155f0*/  LEA R215, R56, R217, 0x1 ;  /* 0x000000d938d77211 */ /* 0x000fe200078e08ff */
[----:B------:R-:W-:Y:S01]  /*15600*/  LDSM.16.MT88.4 R92, [R217+0x10000] ;  /* 0x01000000d95c783b */ /* 0x000fe20000004200 */
[----:B------:R-:W-:Y:S02]  /*15610*/  FMNMX.FTZ R3, R105, R6, !PT ;  /* 0x0000000669037209 */ /* 0x000fe40007810000 */
[----:B------:R-:W-:Y:S01]  /*15620*/  LEA R213, R54, R215, 0x1 ;  /* 0x000000d736d57211 */ /* 0x000fe200078e08ff */
        /* <DEDUP_REMOVED lines=81> */
[-CC-:B------:R-:W-:Y:S02]  /*15b40*/  FFMA.FTZ R58, R71, R66.reuse, -R65.reuse ;  /* 0x00000042473a7223 */ /* 0x180fe40000010841 */
[-C--:B------:R-:W-:Y:S01]  /*15b50*/  FFMA.FTZ R51, R116, R66.reuse, -R65 ;  /* 0x0000004274337223 */ /* 0x080fe20000010841 */
[----:B------:R-:W-:Y:S01]  /*15b60*/  MUFU.EX2 R61, R61 ;  /* 0x0000003d003d7308 */ /* 0x000fe20000000800 */
[-CC-:B------:R-:W-:Y:S01]  /*15b70*/  FFMA.FTZ R63, R5, R66.reuse, -R137.reuse ;  /* 0x00000042053f7223 */ /* 0x180fe20000010889 */
[----:B------:R-:W1:Y:S01]  /*15b80*/  LDSM.16.MT88.4 R116, [R215+0xc000] ;  /* 0x00c00000d774783b */ /* 0x000e620000004200 */
[----:B------:R-:W-:-:S02]  /*15b90*/  FFMA.FTZ R62, R28, R66, -R137 ;  /* 0x000000421c3e7223 */ /* 0x000fc40000010889 */
[-CC-:B------:R-:W-:Y:S01]  /*15ba0*/  FFMA.FTZ R56, R25, R66.reuse, -R137.reuse ;  /* 0x0000004219387223 */ /* 0x180fe20000010889 */
[----:B------:R-:W2:Y:S01]  /*15bb0*/  LDSM.16.MT88.4 R4, [R213+0x10000] ;  /* 0x01000000d504783b */ /* 0x000ea20000004200 */
[-C--:B------:R-:W-:Y:S01]  /*15bc0*/  FFMA.FTZ R53, R27, R66.reuse, -R137 ;  /* 0x000000421b357223 */ /* 0x080fe20000010889 */
[----:B------:R-:W3:Y:S01]  /*15bd0*/  MUFU.EX2 R60, R60 ;  /* 0x0000003c003c7308 */ /* 0x000ee20000000800 */
[-CC-:B------:R-:W-:Y:S01]  /*15be0*/  FFMA.FTZ R57, R104, R66.reuse, -R65.reuse ;  /* 0x0000004268397223 */ /* 0x180fe20000010841 */
[----:B------:R-:W4:Y:S01]  /*15bf0*/  LDSM.16.MT88.4 R28, [R217+0xc800] ;  /* 0x00c80000d91c783b */ /* 0x000f220000004200 */
[-CC-:B------:R-:W-:Y:S02]  /*15c00*/  FFMA.FTZ R48, R105, R66.reuse, -R65.reuse ;  /* 0x0000004269307223 */ /* 0x180fe40000010841 */
[-C--:B------:R-:W-:Y:S02]  /*15c10*/  FFMA.FTZ R47, R106, R66.reuse, -R65 ;  /* 0x000000426a2f7223 */ /* 0x080fe40000010841 */
[-CC-:B------:R-:W-:Y:S01]  /*15c20*/  FFMA.FTZ R59, R20, R66.reuse, -R137.reuse ;  /* 0x00000042143b7223 */ /* 0x180fe20000010889 */
[----:B------:R-:W-:Y:S01]  /*15c30*/  MUFU.EX2 R58, R58 ;  /* 0x0000003a003a7308 */ /* 0x000fe20000000800 */
[----:B------:R-:W-:-:S02]  /*15c40*/  FFMA.FTZ R50, R24, R66, -R137 ;  /* 0x0000004218327223 */ /* 0x000fc40000010889 */
[-CC-:B------:R-:W-:Y:S01]  /*15c50*/  FFMA.FTZ R49, R21, R66.reuse, -R137.reuse ;  /* 0x0000004215317223 */ /* 0x180fe20000010889 */
[----:B------:R-:W5:Y:S01]  /*15c60*/  LDSM.16.MT88.4 R24, [R215+0xc800] ;  /* 0x00c80000d718783b */ /* 0x000f620000004200 */
[-C--:B------:R-:W-:Y:S02]  /*15c70*/  FFMA.FTZ R46, R73, R66.reuse, -R137 ;  /* 0x00000042492e7223 */ /* 0x080fe40000010889 */
[-CC-:B------:R-:W-:Y:S01]  /*15c80*/  FFMA.FTZ R44, R72, R66.reuse, -R65.reuse ;  /* 0x00000042482c7223 */ /* 0x180fe20000010841 */
[----:B------:R-:W1:Y:S01]  /*15c90*/  MUFU.EX2 R51, R51 ;  /* 0x0000003300337308 */ /* 0x000e620000000800 */
[----:B---3--:R-:W-:Y:S01]  /*15ca0*/  F2FP.BF16.PACK_AB R69, R60, R61 ;  /* 0x0000003d3c45723e */ /* 0x008fe200000010ff */
[----:B------:R-:W3:Y:S01]  /*15cb0*/  LDSM.16.MT88.4 R20, [R214+0xc800] ;  /* 0x00c80000d614783b */ /* 0x000ee20000004200 */
[-CC-:B------:R-:W-:Y:S02]  /*15cc0*/  FFMA.FTZ R40, R45, R66.reuse, -R65.reuse ;  /* 0x000000422d287223 */ /* 0x180fe40000010841 */
[----:B------:R-:W-:-:S02]  /*15cd0*/  FFMA.FTZ R43, R184, R66, -R65 ;  /* 0x00000042b82b7223 */ /* 0x000fc40000010841 */
[-C--:B------:R-:W-:Y:S01]  /*15ce0*/  FFMA.FTZ R9, R185, R66.reuse, -R65 ;  /* 0x00000042b9097223 */ /* 0x080fe20000010841 */
[----:B------:R-:W-:Y:S01]  /*15cf0*/  MUFU.EX2 R63, R63 ;  /* 0x0000003f003f7308 */ /* 0x000fe20000000800 */
[-CC-:B------:R-:W-:Y:S02]  /*15d00*/  FFMA.FTZ R45, R181, R66.reuse, -R137.reuse ;  /* 0x00000042b52d7223 */ /* 0x180fe40000010889 */
[-CC-:B------:R-:W-:Y:S02]  /*15d10*/  FFMA.FTZ R42, R183, R66.reuse, -R137.reuse ;  /* 0x00000042b72a7223 */ /* 0x180fe40000010889 */
[-CC-:B------:R-:W-:Y:S02]  /*15d20*/  FFMA.FTZ R41, R182, R66.reuse, -R137.reuse ;  /* 0x00000042b6297223 */ /* 0x180fe40000010889 */
[----:B------:R-:W-:Y:S01]  /*15d30*/  FFMA.FTZ R8, R180, R66, -R137 ;  /* 0x00000042b4087223 */ /* 0x000fe20000010889 */
[----:B------:R-:W2:Y:S01]  /*15d40*/  MUFU.EX2 R62, R62 ;  /* 0x0000003e003e7308 */ /* 0x000ea20000000800 */
[----:B-1----:R-:W-:Y:S01]  /*15d50*/  F2FP.BF16.PACK_AB R71, R51, R58 ;  /* 0x0000003a3347723e */ /* 0x002fe200000010ff */
        /* <DEDUP_REMOVED lines=17> */
[--C-:B------:R-:W-:Y:S01]  /*15e70*/  FFMA.FTZ R166, R166, R66, -R137.reuse ;  /* 0x00000042a6a67223 */ /* 0x100fe20000010889 */
[----:B-1----:R-:W-:Y:S01]  /*15e80*/  F2FP.BF16.PACK_AB R70, R53, R56 ;  /* 0x000000383546723e */ /* 0x002fe200000010ff */
[----:B------:R-:W-:Y:S01]  /*15e90*/  MUFU.EX2 R48, R48 ;  /* 0x0000003000307308 */ /* 0x000fe20000000800 */
[----:B------:R-:W-:-:S02]  /*15ea0*/  FFMA.FTZ R168, R168, R66, -R137 ;  /* 0x00000042a8a87223 */ /* 0x000fc40000010889 */
[-C--:B------:R-:W-:Y:S02]  /*15eb0*/  FFMA.FTZ R169, R169, R66.reuse, -R137 ;  /* 0x00000042a9a97223 */ /* 0x080fe40000010889 */
[-C--:B------:R-:W-:Y:S01]  /*15ec0*/  FFMA.FTZ R171, R171, R66.reuse, -R65 ;  /* 0x00000042abab7223 */ /* 0x080fe20000010841 */
[C---:B------:R-:W-:Y:S01]  /*15ed0*/  HMMA.16816.F32.BF16 R104, R68.reuse, R100, RZ ;  /* 0x000000644468723c */ /* 0x040fe200000418ff */
[-C--:B------:R-:W-:Y:S01]  /*15ee0*/  FFMA.FTZ R179, R170, R66.reuse, -R137 ;  /* 0x00000042aab37223 */ /* 0x080fe20000010889 */
        /* <DEDUP_REMOVED lines=30> */
[----:B------:R-:W1:Y:S01]  /*160d0*/  MUFU.EX2 R44, R44 ;  /* 0x0000002c002c7308 */ /* 0x000e620000000800 */
        /* <DEDUP_REMOVED lines=45> */
[C---:B----4-:R-:W-:Y:S02]  /*163b0*/  HMMA.16816.F32.BF16 R128, R4.reuse, R28, R128 ;  /* 0x0000001c0480723c */ /* 0x050fe40000041880 */
[----:B------:R-:W4:Y:S06]  /*163c0*/  MUFU.EX2 R155, R155 ;  /* 0x0000009b009b7308 */ /* 0x000f2c0000000800 */
        /* <DEDUP_REMOVED lines=8> */
[C---:B---3--:R-:W-:Y:S02]  /*16450*/  HMMA.16816.F32.BF16 R112, R4.reuse, R20, R112 ;  /* 0x000000140470723c */ /* 0x048fe40000041870 */
[----:B------:R-:W-:Y:S06]  /*16460*/  MUFU.EX2 R165, R165 ;  /* 0x000000a500a57308 */ /* 0x000fec0000000800 */
[C---:B------:R-:W-:Y:S01]  /*16470*/  HMMA.16816.F32.BF16 R108, R4.reuse, R22, R108 ;  /* 0x00000016046c723c */ /* 0x040fe2000004186c */
[----:B------:R-:W3:Y:S01]  /*16480*/  LDSM.16.MT88.4 R20, [R214+0xd000] ;  /* 0x00d00000d614783b */ /* 0x000ee20000004200 */
[----:B------:R-:W5:Y:S06]  /*16490*/  MUFU.EX2 R166, R166 ;  /* 0x000000a600a67308 */ /* 0x000f6c0000000800 */
        /* <DEDUP_REMOVED lines=26> */
[C---:B------:R-:W-:Y:S01]  /*16640*/  HMMA.16816.F32.BF16 R104, R4.reuse, R12, R104 ;  /* 0x0000000c0468723c */ /* 0x040fe20000041868 */
[----:B------:R-:W-:Y:S02]  /*16650*/  FADD.FTZ R9, R9, R40 ;  /* 0x0000002809097221 */ /* 0x000fe40000010000 */
[----:B------:R-:W-:Y:S02]  /*16660*/  FADD.FTZ R8, R8, R41 ;  /* 0x0000002908087221 */ /* 0x000fe40000010000 */
[----:B------:R-:W-:Y:S01]  /*16670*/  FADD.FTZ R9, R0, R9 ;  /* 0x0000000900097221 */ /* 0x000fe20000010000 */
[----:B------:R-:W-:Y:S02]  /*16680*/  MUFU.EX2 R172, R172 ;  /* 0x000000ac00ac7308 */ /* 0x000fe40000000800 */
[C---:B------:R-:W-:Y:S01]  /*16690*/  HMMA.16816.F32.BF16 R100, R4.reuse, R14, R100 ;  /* 0x0000000e0464723c */ /* 0x040fe20000041864 */
[----:B------:R-:W2:Y:S05]  /*166a0*/  LDSM.16.MT88.4 R12, [R213+0x11000] ;  /* 0x01100000d50c783b */ /* 0x000eaa0000004200 */
[----:B------:R-:W1:Y:S02]  /*166b0*/  MUFU.EX2 R179, R179 ;  /* 0x000000b300b37308 */ /* 0x000e640000000800 */
[C---:B---3--:R-:W-:Y:S06]  /*166c0*/  HMMA.16816.F32.BF16 R112, R4.reuse, R20, R112 ;  /* 0x000000140470723c */ /* 0x048fec0000041870 */
[----:B------:R-:W3:Y:S02]  /*166d0*/  MUFU.EX2 R170, R170 ;  /* 0x000000aa00aa7308 */ /* 0x000ee40000000800 */
        /* <DEDUP_REMOVED lines=10> */
[C---:B--2---:R-:W-:Y:S06]  /*16780*/  HMMA.16816.F32.BF16 R72, R4.reuse, R12, R72 ;  /* 0x0000000c0448723c */ /* 0x044fec0000041848 */
[----:B------:R-:W2:Y:S02]  /*16790*/  MUFU.EX2 R157, R157 ;  /* 0x0000009d009d7308 */ /* 0x000ea40000000800 */
        /* <DEDUP_REMOVED lines=52> */
[----:B-----5:R-:W-:Y:S01]  /*16ae0*/  F2FP.BF16.PACK_AB R4, R166, R165 ;  /* 0x000000a5a604723e */ /* 0x020fe200000010ff */
        /* <DEDUP_REMOVED lines=16> */
[----:B------:R-:W5:Y:S07]  /*16bf0*/  LDSM.16.MT88.4 R24, [R215+0x12000] ;  /* 0x01200000d718783b */ /* 0x000f6e0000004200 */
        /* <DEDUP_REMOVED lines=33> */
[C---:B--2---:R-:W-:Y:S08]  /*16e10*/  HMMA.16816.F32.BF16 R104, R4.reuse, R12, R104 ;  /* 0x0000000c0468723c */ /* 0x044ff00000041868 */
        /* <DEDUP_REMOVED lines=167> */
.L_x_2895:
[----:B------:R-:W2:Y:S02]  /*17890*/  LD.E R6, [R10.64+0x40] ;  /* 0x000040060a067980 */ /* 0x000ea4000c101900 */
[----:B--2---:R-:W-:-:S04]  /*178a0*/  LEA R6, -R6, RZ, 0x7 ;  /* 0x000000ff06067211 */ /* 0x004fc800078e39ff */
[----:B------:R-:W-:Y:S02]  /*178b0*/  SHF.R.S32.HI R4, RZ, 0x1f, R6 ;  /* 0x0000001fff047819 */ /* 0x000fe40000011406 */
.L_x_2896:
[----:B------:R-:W-:Y:S05]  /*178c0*/  BSYNC B0 ;  /* 0x0000000000007941 */ /* 0x000fea0003800000 */
.L_x_2894:
[----:B------:R-:W-:Y:S01]  /*178d0*/  LEA R226, P1, R6, R226, 0x1 ;  /* 0x000000e206e27211 */ /* 0x000fe200078208ff */
[C---:B------:R-:W-:Y:S01]  /*178e0*/  IMAD.SHL.U32 R5, R140.reuse, 0x20, RZ ;  /* 0x000000208c057824 */ /* 0x040fe200078e00ff */
[----:B------:R-:W-:Y:S01]  /*178f0*/  SHF.L.U64.HI R0, R140, 0x5, R141 ;  /* 0x000000058c007819 */ /* 0x000fe2000001028d */
[----:B------:R-:W-:Y:S01]  /*17900*/  ULDC.64 UR4, c[0x0][0x40] ;  /* 0x0000100000047ab9 */ /* 0x000fe20000000a00 */
[----:B------:R-:W-:Y:S01]  /*17910*/  LEA.HI.X R227, R6, R227, R4, 0x1, P1 ;  /* 0x000000e306e37211 */ /* 0x000fe200008f0c04 */
[----:B------:R-:W-:Y:S01]  /*17920*/  UIADD3 UR4, UP0, UR4, 0x160, URZ ;  /* 0x0000016004047890 */ /* 0x000fe2000ff1e03f */
[----:B------:R-:W-:-:S03]  /*17930*/  IADD3 R12, P1, R226, R5, RZ ;  /* 0x00000005e20c7210 */ /* 0x000fc60007f3e0ff */
[----:B------:R-:W-:Y:S01]  /*17940*/  @!PT LDS RZ, [RZ] ;  /* 0x00000000fffff984 */ /* 0x000fe20000000800 */
[----:B------:R-:W-:Y:S01]  /*17950*/  @!PT LDS RZ, [RZ] ;  /* 0x00000000fffff984 */ /* 0x000fe20000000800 */
[----:B------:R-:W-:Y:S01]  /*17960*/  @!PT LDS RZ, [RZ] ;  /* 0x00000000fffff984 */ /* 0x000fe20000000800 */
[----:B------:R1:W-:Y:S01]  /*17970*/  LDGSTS.E.BYPASS.LTC128B.128 [R233+0xc000], [R226.64] ;  /* 0x0c000000e2e97fae */ /* 0x0003e2000b901d46 */
[----:B------:R-:W-:Y:S01]  /*17980*/  UIADD3.X UR5, URZ, UR5, URZ, UP0, !UPT ;  /* 0x000000053f057290 */ /* 0x000fe200087fe43f */
[--C-:B------:R-:W-:Y:S01]  /*17990*/  IMAD.X R13, R227, 0x1, R0.reuse, P1 ;  /* 0x00000001e30d7824 */ /* 0x100fe200008e0600 */
[-C--:B------:R-:W-:Y:S01]  /*179a0*/  IADD3 R10, P1, R12, R5.reuse, RZ ;  /* 0x000000050c0a7210 */ /* 0x080fe20007f3e0ff */
[----:B------:R1:W-:Y:S01]  /*179b0*/  LDGSTS.E.BYPASS.LTC128B.128 [R233+0x10000], [R226.64+0x80] ;  /* 0x10000080e2e97fae */ /* 0x0003e2000b901d46 */
[----:B------:R-:W-:Y:S02]  /*179c0*/  IMAD.U32 R142, RZ, RZ, UR4 ;  /* 0x00000004ff8e7e24 */ /* 0x000fe4000f8e00ff */
[----:B------:R-:W-:Y:S01]  /*179d0*/  IMAD.U32 R143, RZ, RZ, UR5 ;  /* 0x00000005ff8f7e24 */ /* 0x000fe2000f8e00ff */
[----:B------:R3:W-:Y:S01]  /*179e0*/  LDGSTS.E.BYPASS.LTC128B.128 [R233+0xc800], [R12.64] ;  /* 0x0c8000000ce97fae */ /* 0x0007e2000b901d46 */
[--C-:B------:R-:W-:Y:S01]  /*179f0*/  IMAD.X R11, R13, 0x1, R0.reuse, P1 ;  /* 0x000000010d0b7824 */ /* 0x100fe200008e0600 */
[-C--:B------:R-:W-:Y:S01]  /*17a00*/  IADD3 R8, P1, R10, R5.reuse, RZ ;  /* 0x000000050a087210 */ /* 0x080fe20007f3e0ff */
[----:B------:R-:W-:Y:S01]  /*17a10*/  ULDC.64 UR4, c[0x0][0x118] ;  /* 0x0000460000047ab9 */ /* 0x000fe20000000a00 */
[----:B------:R3:W-:Y:S03]  /*17a20*/  LDGSTS.E.BYPASS.LTC128B.128 [R233+0x10800], [R12.64+0x80] ;  /* 0x108000800ce97fae */ /* 0x0007e6000b901d46 */
[--C-:B------:R-:W-:Y:S01]  /*17a30*/  IMAD.X R9, R11, 0x1, R0.reuse, P1 ;  /* 0x000000010b097824 */ /* 0x100fe200008e0600 */
[-C--:B------:R-:W-:Y:S01]  /*17a40*/  IADD3 R6, P1, R8, R5.reuse, RZ ;  /* 0x0000000508067210 */ /* 0x080fe20007f3e0ff */
[----:B------:R3:W-:Y:S04]  /*17a50*/  LDGSTS.E.BYPASS.LTC128B.128 [R233+0xd000], [R10.64] ;  /* 0x0d0000000ae97fae */ /* 0x0007e8000b901d46 */
[--C-:B------:R-:W-:Y:S01]  /*17a60*/  IMAD.X R7, R9, 0x1, R0.reuse, P1 ;  /* 0x0000000109077824 */ /* 0x100fe200008e0600 */
[-C--:B------:R-:W-:Y:S01]  /*17a70*/  IADD3 R14, P1, R6, R5.reuse, RZ ;  /* 0x00000005060e7210 */ /* 0x080fe20007f3e0ff */
[----:B------:R3:W-:Y:S03]  /*17a80*/  LDGSTS.E.BYPASS.LTC128B.128 [R233+0x11000], [R10.64+0x80] ;  /* 0x110000800ae97fae */ /* 0x0007e6000b901d46 */
[-C--:B------:R-:W-:Y:S01]  /*17a90*/  IADD3 R4, P2, R14, R5.reuse, RZ ;  /* 0x000000050e047210 */ /* 0x080fe20007f5e0ff */
[--C-:B------:R-:W-:Y:S01]  /*17aa0*/  IMAD.X R15, R7, 0x1, R0.reuse, P1 ;  /* 0x00000001070f7824 */ /* 0x100fe200008e0600 */
[----:B------:R3:W-:Y:S02]  /*17ab0*/  LDGSTS.E.BYPASS.LTC128B.128 [R233+0xd800], [R8.64] ;  /* 0x0d80000008e97fae */ /* 0x0007e4000b901d46 */
[----:B------:R-:W-:Y:S01]  /*17ac0*/  IADD3 R16, P1, R4, R5, RZ ;  /* 0x0000000504107210 */ /* 0x000fe20007f3e0ff */
[--C-:B------:R-:W-:Y:S01]  /*17ad0*/  IMAD.X R5, R15, 0x1, R0.reuse, P2 ;  /* 0x000000010f057824 */ /* 0x100fe200010e0600 */
[----:B------:R3:W-:Y:S03]  /*17ae0*/  LDGSTS.E.BYPASS.LTC128B.128 [R233+0x11800], [R8.64+0x80] ;  /* 0x1180008008e97fae */ /* 0x0007e6000b901d46 */
[----:B------:R-:W-:Y:S01]  /*17af0*/  IMAD.X R17, R5, 0x1, R0, P1 ;  /* 0x0000000105117824 */ /* 0x000fe200008e0600 */
        /* <DEDUP_REMOVED lines=8> */
[----:B------:R-:W2:Y:S04]  /*17b80*/  LD.E R0, [R142.64+0x18c] ;  /* 0x00018c048e007980 */ /* 0x000ea8000c101900 */
[----:B------:R-:W-:Y:S04]  /*17b90*/  LDSM.16.M88.4 R160, [R223] ;  /* 0x00000000dfa0783b */ /* 0x000fe80000000200 */
[----:B------:R-:W1:Y:S04]  /*17ba0*/  LDSM.16.M88.4 R24, [R222+0x4000] ;  /* 0x00400000de18783b */ /* 0x000e680000000200 */
[----:B------:R-:W1:Y:S04]  /*17bb0*/  LDSM.16.M88.4 R48, [R222+0x5800] ;  /* 0x00580000de30783b */ /* 0x000e680000000200 */
[----:B------:R-:W1:Y:S04]  /*17bc0*/  LDSM.16.M88.4 R40, [R222+0x6000] ;  /* 0x00600000de28783b */ /* 0x000e680000000200 */
[----:B------:R-:W1:Y:S04]  /*17bd0*/  LDSM.16.M88.4 R144, [R222+0x4800] ;  /* 0x00480000de90783b */ /* 0x000e680000000200 */
[----:B------:R-:W1:Y:S04]  /*17be0*/  LDSM.16.M88.4 R60, [R222+0x5000] ;  /* 0x00500000de3c783b */ /* 0x000e680000000200 */
[----:B------:R-:W1:Y:S04]  /*17bf0*/  LDSM.16.M88.4 R176, [R222+0x6800] ;  /* 0x00680000deb0783b */ /* 0x000e680000000200 */
[----:B------:R-:W1:Y:S04]  /*17c00*/  LDSM.16.M88.4 R168, [R222+0x7000] ;  /* 0x00700000dea8783b */ /* 0x000e680000000200 */
[----:B-----5:R-:W5:Y:S04]  /*17c10*/  LDSM.16.M88.4 R16, [R222+0x7800] ;  /* 0x00780000de10783b */ /* 0x020f680000000200 */
[----:B------:R-:W-:Y:S04]  /*17c20*/  LDSM.16.M88.4 R32, [R221] ;  /* 0x00000000dd20783b */ /* 0x000fe80000000200 */
[----:B---3--:R-:W3:Y:S04]  /*17c30*/  LDSM.16.M88.4 R8, [R220] ;  /* 0x00000000dc08783b */ /* 0x008ee80000000200 */
[----:B------:R-:W3:Y:S04]  /*17c40*/  LDSM.16.M88.4 R156, [R210] ;  /* 0x00000000d29c783b */ /* 0x000ee80000000200 */
[----:B----4-:R-:W4:Y:S01]  /*17c50*/  LDSM.16.M88.4 R4, [R209] ;  /* 0x00000000d104783b */ /* 0x010f220000000200 */
[C---:B-1----:R-:W-:Y:S03]  /*17c60*/  HMMA.16816.F32.BF16 R12, R160.reuse, R24, RZ ;  /* 0x00000018a00c723c */ /* 0x042fe600000418ff */
[----:B------:R-:W1:Y:S04]  /*17c70*/  LDSM.16.M88.4 R184, [R212] ;  /* 0x00000000d4b8783b */ /* 0x000e680000000200 */
[----:B------:R-:W1:Y:S01]  /*17c80*/  LDSM.16.M88.4 R180, [R211] ;  /* 0x00000000d3b4783b */ /* 0x000e620000000200 */
[C---:B------:R-:W-:Y:S03]  /*17c90*/  HMMA.16816.F32.BF16 R24, R160.reuse, R26, RZ ;  /* 0x0000001aa018723c */ /* 0x040fe600000418ff */
[----:B------:R-:W1:Y:S04]  /*17ca0*/  LDSM.16.M88.4 R152, [R208] ;  /* 0x00000000d098783b */ /* 0x000e680000000200 */
[----:B------:R-:W1:Y:S01]  /*17cb0*/  LDSM.16.M88.4 R192, [R207] ;  /* 0x00000000cfc0783b */ /* 0x000e620000000200 */
[C---:B------:R-:W-:Y:S03]  /*17cc0*/  HMMA.16816.F32.BF16 R56, R160.reuse, R48, RZ ;  /* 0x00000030a038723c */ /* 0x040fe600000418ff */
[----:B------:R-:W1:Y:S04]  /*17cd0*/  LDSM.16.M88.4 R188, [R206] ;  /* 0x00000000cebc783b */ /* 0x000e680000000200 */
[----:B------:R-:W-:Y:S01]  /*17ce0*/  LDSM.16.M88.4 R28, [R216+0x4000] ;  /* 0x00400000d81c783b */ /* 0x000fe20000000200 */
[C---:B------:R-:W-:Y:S03]  /*17cf0*/  HMMA.16816.F32.BF16 R44, R160.reuse, R40, RZ ;  /* 0x00000028a02c723c */ /* 0x040fe600000418ff */
[----:B------:R-:W-:Y:S04]  /*17d00*/  LDSM.16.M88.4 R20, [R216+0x4800] ;  /* 0x00480000d814783b */ /* 0x000fe80000000200 */
[----:B------:R-:W-:Y:S01]  /*17d10*/  LDSM.16.M88.4 R196, [R204] ;  /* 0x00000000ccc4783b */ /* 0x000fe20000000200 */
[----:B------:R-:W-:Y:S01]  /*17d20*/  HMMA.16816.F32.BF16 R48, R160, R50, RZ ;  /* 0x00000032a030723c */ /* 0x000fe200000418ff */
[----:B------:R-:W-:-:S02]  /*17d30*/  ISETP.GE.AND P1, PT, R55, 0x3, PT ;  /* 0x000000033700780c */ /* 0x000fc40003f26270 */
        /* <DEDUP_REMOVED lines=13> */
[C---:B---3--:R-:W-:Y:S08]  /*17e10*/  HMMA.16816.F32.BF16 R12, R32.reuse, R8, R12 ;  /* 0x00000008200c723c */ /* 0x048ff0000004180c */
[C---:B------:R-:W-:Y:S01]  /*17e20*/  HMMA.16816.F32.BF16 R24, R32.reuse, R10, R24 ;  /* 0x0000000a2018723c */ /* 0x040fe20000041818 */
[----:B------:R-:W3:Y:S07]  /*17e30*/  LDSM.16.M88.4 R8, [R219] ;  /* 0x00000000db08783b */ /* 0x000eee0000000200 */
[C---:B------:R-:W-:Y:S08]  /*17e40*/  HMMA.16816.F32.BF16 R56, R32.reuse, R156, R56 ;  /* 0x0000009c2038723c */ /* 0x040ff00000041838 */
[C---:B------:R-:W-:Y:S01]  /*17e50*/  HMMA.16816.F32.BF16 R48, R32.reuse, R158, R48 ;  /* 0x0000009e2030723c */ /* 0x040fe20000041830 */
[----:B------:R-:W5:Y:S07]  /*17e60*/  LDSM.16.M88.4 R156, [R216+0x6800] ;  /* 0x00680000d89c783b */ /* 0x000f6e0000000200 */
[C---:B----4-:R-:W-:Y:S08]  /*17e70*/  HMMA.16816.F32.BF16 R44, R32.reuse, R4, R44 ;  /* 0x00000004202c723c */ /* 0x050ff0000004182c */
[C---:B------:R-:W-:Y:S01]  /*17e80*/  HMMA.16816.F32.BF16 R40, R32.reuse, R6, R40 ;  /* 0x000000062028723c */ /* 0x040fe20000041828 */
[----:B------:R-:W4:Y:S07]  /*17e90*/  LDSM.16.M88.4 R4, [R216+0x7000] ;  /* 0x00700000d804783b */ /* 0x000f2e0000000200 */
[C---:B-1----:R-:W-:Y:S08]  /*17ea0*/  HMMA.16816.F32.BF16 R148, R32.reuse, R184, R148 ;  /* 0x000000b82094723c */ /* 0x042ff00000041894 */
        /* <DEDUP_REMOVED lines=15> */
[C---:B---3--:R-:W-:Y:S08]  /*17fa0*/  HMMA.16816.F32.BF16 R12, R8.reuse, R28, R12 ;  /* 0x0000001c080c723c */ /* 0x048ff0000004180c */
[C---:B------:R-:W-:Y:S01]  /*17fb0*/  HMMA.16816.F32.BF16 R24, R8.reuse, R30, R24 ;  /* 0x0000001e0818723c */ /* 0x040fe20000041818 */
[----:B------:R-:W-:Y:S07]  /*17fc0*/  LDSM.16.M88.4 R28, [R205+0x800] ;  /* 0x00080000cd1c783b */ /* 0x000fee0000000200 */
[C---:B-----5:R-:W-:Y:S08]  /*17fd0*/  HMMA.16816.F32.BF16 R36, R8.reuse, R156, R36 ;  /* 0x0000009c0824723c */ /* 0x060ff00000041824 */
        /* <DEDUP_REMOVED lines=10> */
[----:B------:R-:W5:Y:S07]  /*18080*/  LDSM.16.M88.4 R16, [R205+0x1800] ;  /* 0x00180000cd10783b */ /* 0x000f6e0000000200 */
[----:B-1----:R-:W-:Y:S08]  /*18090*/  HMMA.16816.F32.BF16 R12, R188, R32, R12 ;  /* 0x00000020bc0c723c */ /* 0x002ff0000004180c */
[C---:B------:R-:W-:Y:S08]  /*180a0*/  HMMA.16816.F32.BF16 R56, R8.reuse, R184, R56 ;  /* 0x000000b80838723c */ /* 0x040ff00000041838 */
[----:B------:R-:W-:Y:S01]  /*180b0*/  HMMA.16816.F32.BF16 R48, R8, R186, R48 ;  /* 0x000000ba0830723c */ /* 0x000fe20000041830 */
[----:B------:R-:W-:Y:S07]  /*180c0*/  LDSM.16.M88.4 R184, [R205+0x3000] ;  /* 0x00300000cdb8783b */ /* 0x000fee0000000200 */
[----:B------:R-:W-:Y:S01]  /*180d0*/  HMMA.16816.F32.BF16 R24, R188, R34, R24 ;  /* 0x00000022bc18723c */ /* 0x000fe20000041818 */
[----:B------:R-:W1:Y:S07]  /*180e0*/  LDSM.16.M88.4 R32, [R221+0x2000] ;  /* 0x00200000dd20783b */ /* 0x000e6e0000000200 */
[C---:B------:R-:W-:Y:S08]  /*180f0*/  HMMA.16816.F32.BF16 R44, R8.reuse, R180, R44 ;  /* 0x000000b4082c723c */ /* 0x040ff0000004182c */
[C---:B------:R-:W-:Y:S01]  /*18100*/  HMMA.16816.F32.BF16 R40, R8.reuse, R182, R40 ;  /* 0x000000b60828723c */ /* 0x040fe20000041828 */
[----:B------:R-:W-:Y:S07]  /*18110*/  LDSM.16.M88.4 R180, [R205+0x3800] ;  /* 0x00380000cdb4783b */ /* 0x000fee0000000200 */
[C---:B------:R-:W-:Y:S08]  /*18120*/  HMMA.16816.F32.BF16 R164, R8.reuse, R152, R164 ;  /* 0x0000009808a4723c */ /* 0x040ff000000418a4 */
[----:B------:R-:W-:Y:S01]  /*18130*/  HMMA.16816.F32.BF16 R160, R8, R154, R160 ;  /* 0x0000009a08a0723c */ /* 0x000fe200000418a0 */
[----:B------:R-:W1:Y:S04]  /*18140*/  LDSM.16.M88.4 R8, [R205+0x2000] ;  /* 0x00200000cd08783b */ /* 0x000e680000000200 */
[----:B------:R-:W1:Y:S03]  /*18150*/  LDSM.16.M88.4 R152, [R222+0x8800] ;  /* 0x00880000de98783b */ /* 0x000e660000000200 */
[----:B---3--:R-:W-:Y:S08]  /*18160*/  HMMA.16816.F32.BF16 R12, R156, R4, R12 ;  /* 0x000000049c0c723c */ /* 0x008ff0000004180c */
[C---:B----4-:R-:W-:Y:S08]  /*18170*/  HMMA.16816.F32.BF16 R64, R188.reuse, R20, R64 ;  /* 0x00000014bc40723c */ /* 0x050ff00000041840 */
[C---:B------:R-:W-:Y:S01]  /*18180*/  HMMA.16816.F32.BF16 R60, R188.reuse, R22, R60 ;  /* 0x00000016bc3c723c */ /* 0x040fe2000004183c */
[----:B------:R-:W-:Y:S07]  /*18190*/  LDSM.16.M88.4 R20, [R219+0x2000] ;  /* 0x00200000db14783b */ /* 0x000fee0000000200 */
[C---:B-----5:R-:W-:Y:S08]  /*181a0*/  HMMA.16816.F32.BF16 R56, R188.reuse, R16, R56 ;  /* 0x00000010bc38723c */ /* 0x060ff00000041838 */
[C---:B------:R-:W-:Y:S01]  /*181b0*/  HMMA.16816.F32.BF16 R48, R188.reuse, R18, R48 ;  /* 0x00000012bc30723c */ /* 0x040fe20000041830 */
[----:B------:R-:W3:Y:S07]  /*181c0*/  LDSM.16.M88.4 R16, [R216+0x8000] ;  /* 0x00800000d810783b */ /* 0x000eee0000000200 */
[----:B------:R-:W-:Y:S08]  /*181d0*/  HMMA.16816.F32.BF16 R148, R188, R28, R148 ;  /* 0x0000001cbc94723c */ /* 0x000ff00000041894 */
[----:B------:R-:W-:Y:S01]  /*181e0*/  HMMA.16816.F32.BF16 R24, R156, R6, R24 ;  /* 0x000000069c18723c */ /* 0x000fe20000041818 */
[----:B------:R-:W-:Y:S07]  /*181f0*/  LDSM.16.M88.4 R4, [R205+0x4000] ;  /* 0x00400000cd04783b */ /* 0x000fee0000000200 */
[----:B-1----:R-:W-:Y:S08]  /*18200*/  HMMA.16816.F32.BF16 R12, R32, R196, R12 ;  /* 0x000000c4200c723c */ /* 0x002ff0000004180c */
[C---:B------:R-:W-:Y:S01]  /*18210*/  HMMA.16816.F32.BF16 R144, R188.reuse, R30, R144 ;  /* 0x0000001ebc90723c */ /* 0x040fe20000041890 */
[----:B------:R-:W1:Y:S07]  /*18220*/  LDSM.16.M88.4 R28, [R203] ;  /* 0x00000000cb1c783b */ /* 0x000e6e0000000200 */
[C---:B------:R-:W-:Y:S08]  /*18230*/  HMMA.16816.F32.BF16 R44, R188.reuse, R8, R44 ;  /* 0x00000008bc2c723c */ /* 0x040ff0000004182c */
[----:B------:R-:W-:Y:S01]  /*18240*/  HMMA.16816.F32.BF16 R40, R188, R10, R40 ;  /* 0x0000000abc28723c */ /* 0x000fe20000041828 */
[----:B------:R-:W4:Y:S07]  /*18250*/  LDSM.16.M88.4 R8, [R218+0x2000] ;  /* 0x00200000da08783b */ /* 0x000f2e0000000200 */
[----:B------:R-:W-:Y:S08]  /*18260*/  HMMA.16816.F32.BF16 R148, R156, R152, R148 ;  /* 0x000000989c94723c */ /* 0x000ff00000041894 */
[----:B------:R-:W-:Y:S08]  /*18270*/  HMMA.16816.F32.BF16 R24, R32, R198, R24 ;  /* 0x000000c62018723c */ /* 0x000ff00000041818 */
[----:B---3--:R-:W-:Y:S08]  /*18280*/  HMMA.16816.F32.BF16 R12, R20, R16, R12 ;  /* 0x00000010140c723c */ /* 0x008ff0000004180c */
[C---:B------:R-:W-:Y:S08]  /*18290*/  HMMA.16816.F32.BF16 R36, R188.reuse, R192, R36 ;  /* 0x000000c0bc24723c */ /* 0x040ff00000041824 */
[C---:B------:R-:W-:Y:S01]  /*182a0*/  HMMA.16816.F32.BF16 R176, R188.reuse, R194, R176 ;  /* 0x000000c2bcb0723c */ /* 0x040fe200000418b0 */
[----:B------:R-:W3:Y:S07]  /*182b0*/  LDSM.16.M88.4 R192, [R222+0x9000] ;  /* 0x00900000dec0783b */ /* 0x000eee0000000200 */
[----:B------:R-:W-:Y:S01]  /*182c0*/  HMMA.16816.F32.BF16 R196, R188, R184, R172 ;  /* 0x000000b8bcc4723c */ /* 0x000fe200000418ac */
[----:B------:R-:W5:Y:S07]  /*182d0*/  LDSM.16.M88.4 R172, [R216+0x8800] ;  /* 0x00880000d8ac783b */ /* 0x000f6e0000000200 */
[----:B-1----:R-:W-:Y:S08]  /*182e0*/  HMMA.16816.F32.BF16 R148, R32, R28, R148 ;  /* 0x0000001c2094723c */ /* 0x002ff00000041894 */
[----:B------:R-:W-:Y:S01]  /*182f0*/  HMMA.16816.F32.BF16 R24, R20, R18, R24 ;  /* 0x000000121418723c */ /* 0x000fe20000041818 */
[----:B------:R-:W-:Y:S07]  /*18300*/  LDSM.16.M88.4 R16, [R202] ;  /* 0x00000000ca10783b */ /* 0x000fee0000000200 */
[----:B------:R-:W-:Y:S01]  /*18310*/  HMMA.16816.F32.BF16 R144, R156, R154, R144 ;  /* 0x0000009a9c90723c */ /* 0x000fe20000041890 */
[----:B------:R-:W-:Y:S07]  /*18320*/  LDSM.16.M88.4 R152, [R205+0x4800] ;  /* 0x00480000cd98783b */ /* 0x000fee0000000200 */
[----:B------:R-:W-:Y:S08]  /*18330*/  HMMA.16816.F32.BF16 R164, R188, R180, R164 ;  /* 0x000000b4bca4723c */ /* 0x000ff000000418a4 */
[----:B----4-:R-:W-:Y:S08]  /*18340*/  HMMA.16816.F32.BF16 R12, R8, R4, R12 ;  /* 0x00000004080c723c */ /* 0x010ff0000004180c */
[----:B------:R-:W-:Y:S01]  /*18350*/  HMMA.16816.F32.BF16 R160, R188, R182, R160 ;  /* 0x000000b6bca0723c */ /* 0x000fe200000418a0 */
[----:B------:R-:W1:Y:S07]  /*18360*/  LDSM.16.M88.4 R180, [R222+0x9800] ;  /* 0x00980000deb4783b */ /* 0x000e6e0000000200 */
[C---:B---3--:R-:W-:Y:S08]  /*18370*/  HMMA.16816.F32.BF16 R64, R156.reuse, R192, R64 ;  /* 0x000000c09c40723c */ /* 0x048ff00000041840 */
[----:B------:R-:W-:Y:S01]  /*18380*/  HMMA.16816.F32.BF16 R60, R156, R194, R60 ;  /* 0x000000c29c3c723c */ /* 0x000fe2000004183c */
[----:B--2---:R-:W-:-:S02]  /*18390*/  FMUL.FTZ R53, R12, R0 ;  /* 0x000000000c357220 */ /* 0x004fc40000410000 */
[----:B------:R-:W-:-:S05]  /*183a0*/  FMUL.FTZ R54, R13, R0 ;  /* 0x000000000d367220 */ /* 0x000fca0000410000 */
[----:B-----5:R-:W-:Y:S01]  /*183b0*/  HMMA.16816.F32.BF16 R148, R20, R172, R148 ;  /* 0x000000ac1494723c */ /* 0x020fe20000041894 */
[-C--:B------:R-:W-:Y:S02]  /*183c0*/  FMUL.FTZ R133, R14, R0.reuse ;  /* 0x000000000e857220 */ /* 0x080fe40000410000 */
[-C--:B------:R-:W-:Y:S02]  /*183d0*/  FMUL.FTZ R137, R15, R0.reuse ;  /* 0x000000000f897220 */ /* 0x080fe40000410000 */
[----:B------:R-:W2:Y:S03]  /*183e0*/  LDSM.16.M88.4 R12, [R201] ;  /* 0x00000000c90c783b */ /* 0x000ea60000000200 */
[----:B------:R-:W-:Y:S01]  /*183f0*/  HMMA.16816.F32.BF16 R24, R8, R6, R24 ;  /* 0x000000060818723c */ /* 0x000fe20000041818 */
[----:B------:R-:W3:Y:S07]  /*18400*/  LDSM.16.M88.4 R4, [R216+0x9000] ;  /* 0x00900000d804783b */ /* 0x000eee0000000200 */
[----:B------:R-:W-:Y:S01]  /*18410*/  HMMA.16816.F32.BF16 R144, R32, R30, R144 ;  /* 0x0000001e2090723c */ /* 0x000fe20000041890 */
[----:B------:R-:W-:Y:S07]  /*18420*/  LDSM.16.M88.4 R28, [R205+0x5000] ;  /* 0x00500000cd1c783b */ /* 0x000fee0000000200 */
[----:B-1----:R-:W-:Y:S08]  /*18430*/  HMMA.16816.F32.BF16 R56, R156, R180, R56 ;  /* 0x000000b49c38723c */ /* 0x002ff00000041838 */
[----:B------:R-:W-:Y:S01]  /*18440*/  HMMA.16816.F32.BF16 R64, R32, R16, R64 ;  /* 0x000000102040723c */ /* 0x000fe20000041840 */
[----:B------:R-:W-:-:S07]  /*18450*/  FMUL.FTZ R24, R24, R0 ;  /* 0x0000000018187220 */ /* 0x000fce0000410000 */
[----:B------:R-:W-:Y:S01]  /*18460*/  HMMA.16816.F32.BF16 R60, R32, R18, R60 ;  /* 0x00000012203c723c */ /* 0x000fe2000004183c */
[----:B------:R-:W1:Y:S01]  /*18470*/  LDSM.16.M88.4 R16, [R222+0xa000] ;  /* 0x00a00000de10783b */ /* 0x000e620000000200 */
[----:B------:R-:W-:-:S06]  /*18480*/  FMUL.FTZ R172, R26, R0 ;  /* 0x000000001aac7220 */ /* 0x000fcc0000410000 */
[----:B------:R-:W-:Y:S01]  /*18490*/  HMMA.16816.F32.BF16 R148, R8, R152, R148 ;  /* 0x000000980894723c */ /* 0x000fe20000041894 */
[----:B------:R4:W-:Y:S01]  /*184a0*/  MUFU.TANH R152, R24 ;  /* 0x0000001800987308 */ /* 0x0009e20000002400 */
[----:B------:R-:W-:-:S05]  /*184b0*/  FMUL.FTZ R173, R27, R0 ;  /* 0x000000001bad7220 */ /* 0x000fca0000410000 */
[-C--:B------:R-:W-:Y:S01]  /*184c0*/  FMUL.FTZ R153, R25, R0.reuse ;  /* 0x0000000019997220 */ /* 0x080fe20000410000 */
[----:B------:R-:W-:Y:S01]  /*184d0*/  HMMA.16816.F32.BF16 R144, R20, R174, R144 ;  /* 0x000000ae1490723c */ /* 0x000fe20000041890 */
[----:B----4-:R-:W4:Y:S07]  /*184e0*/  LDSM.16.M88.4 R24, [R216+0x9800] ;  /* 0x00980000d818783b */ /* 0x010f2e0000000200 */
[----:B------:R-:W-:Y:S08]  /*184f0*/  HMMA.16816.F32.BF16 R48, R156, R182, R48 ;  /* 0x000000b69c30723c */ /* 0x000ff00000041830 */
[-C--:B------:R-:W-:Y:S01]  /*18500*/  FMUL.FTZ R148, R148, R0.reuse ;  /* 0x0000000094947220 */ /* 0x080fe20000410000 */
[----:B--2---:R-:W-:Y:S01]  /*18510*/  HMMA.16816.F32.BF16 R56, R32, R12, R56 ;  /* 0x0000000c2038723c */ /* 0x004fe20000041838 */
[----:B------:R-:W-:-:S07]  /*18520*/  FMUL.FTZ R149, R149, R0 ;  /* 0x0000000095957220 */ /* 0x000fce0000410000 */
[----:B---3--:R-:W-:Y:S01]  /*18530*/  HMMA.16816.F32.BF16 R64, R20, R4, R64 ;  /* 0x000000041440723c */ /* 0x008fe20000041840 */
[----:B------:R-:W-:-:S07]  /*18540*/  FMUL.FTZ R174, R150, R0 ;  /* 0x0000000096ae7220 */ /* 0x000fce0000410000 */
[----:B------:R-:W-:Y:S01]  /*18550*/  HMMA.16816.F32.BF16 R60, R20, R6, R60 ;  /* 0x00000006143c723c */ /* 0x000fe2000004183c */
[----:B------:R-:W2:Y:S01]  /*18560*/  LDSM.16.M88.4 R4, [R200] ;  /* 0x00000000c804783b */ /* 0x000ea20000000200 */
[----:B------:R-:W-:-:S06]  /*18570*/  FMUL.FTZ R175, R151, R0 ;  /* 0x0000000097af7220 */ /* 0x000fcc0000410000 */
[----:B------:R-:W-:Y:S01]  /*18580*/  HMMA.16816.F32.BF16 R144, R8, R154, R144 ;  /* 0x0000009a0890723c */ /* 0x000fe20000041890 */
[----:B------:R-:W-:Y:S08]  /*18590*/  MUFU.TANH R154, R148 ;  /* 0x00000094009a7308 */ /* 0x000ff00000002400 */
[----:B------:R3:W-:Y:S01]  /*185a0*/  MUFU.TANH R155, R149 ;  /* 0x00000095009b7308 */ /* 0x0007e20000002400 */
[----:B-1----:R-:W-:Y:S01]  /*185b0*/  HMMA.16816.F32.BF16 R44, R156, R16, R44 ;  /* 0x000000109c2c723c */ /* 0x002fe2000004182c */
[----:B---3--:R-:W1:Y:S07]  /*185c0*/  LDSM.16.M88.4 R148, [R205+0x5800] ;  /* 0x00580000cd94783b */ /* 0x008e6e0000000200 */
[----:B------:R-:W-:Y:S01]  /*185d0*/  HMMA.16816.F32.BF16 R48, R32, R14, R48 ;  /* 0x0000000e2030723c */ /* 0x000fe20000041830 */
[----:B------:R-:W3:Y:S07]  /*185e0*/  LDSM.16.M88.4 R12, [R222+0xa800] ;  /* 0x00a80000de0c783b */ /* 0x000eee0000000200 */
[----:B------:R-:W-:Y:S01]  /*185f0*/  HMMA.16816.F32.BF16 R40, R156, R18, R40 ;  /* 0x000000129c28723c */ /* 0x000fe20000041828 */
[----:B------:R-:W-:Y:S07]  /*18600*/  LDSM.16.M88.4 R16, [R222+0xb000] ;  /* 0x00b00000de10783b */ /* 0x000fee0000000200 */
[----:B----4-:R-:W-:Y:S08]  /*18610*/  HMMA.16816.F32.BF16 R56, R20, R24, R56 ;  /* 0x000000181438723c */ /* 0x010ff00000041838 */
[C---:B------:R-:W-:Y:S08]  /*18620*/  HMMA.16816.F32.BF16 R64, R8.reuse, R28, R64 ;  /* 0x0000001c0840723c */ /* 0x040ff00000041840 */
[----:B------:R-:W-:Y:S01]  /*18630*/  HMMA.16816.F32.BF16 R60, R8, R30, R60 ;  /* 0x0000001e083c723c */ /* 0x000fe2000004183c */
[----:B------:R-:W4:Y:S07]  /*18640*/  LDSM.16.M88.4 R28, [R216+0xa000] ;  /* 0x00a00000d81c783b */ /* 0x000f2e0000000200 */
[C---:B--2---:R-:W-:Y:S08]  /*18650*/  HMMA.16816.F32.BF16 R44, R32.reuse, R4, R44 ;  /* 0x00000004202c723c */ /* 0x044ff0000004182c */
[----:B------:R-:W-:Y:S01]  /*18660*/  HMMA.16816.F32.BF16 R40, R32, R6, R40 ;  /* 0x000000062028723c */ /* 0x000fe20000041828 */
[----:B------:R-:W2:Y:S07]  /*18670*/  LDSM.16.M88.4 R4, [R139] ;  /* 0x000000008b04783b */ /* 0x000eae0000000200 */
[----:B-1----:R-:W-:Y:S08]  /*18680*/  HMMA.16816.F32.BF16 R56, R8, R148, R56 ;  /* 0x000000940838723c */ /* 0x002ff00000041838 */
[----:B------:R-:W-:Y:S01]  /*18690*/  HMMA.16816.F32.BF16 R48, R20, R26, R48 ;  /* 0x0000001a1430723c */ /* 0x000fe20000041830 */
[----:B------:R-:W1:Y:S07]  /*186a0*/  LDSM.16.M88.4 R24, [R205+0x6000] ;  /* 0x00600000cd18783b */ /* 0x000e6e0000000200 */
[----:B---3--:R-:W-:Y:S08]  /*186b0*/  HMMA.16816.F32.BF16 R36, R156, R12, R36 ;  /* 0x0000000c9c24723c */ /* 0x008ff00000041824 */
[----:B----4-:R-:W-:Y:S01]  /*186c0*/  HMMA.16816.F32.BF16 R44, R20, R28, R44 ;  /* 0x0000001c142c723c */ /* 0x010fe2000004182c */
[----:B------:R-:W-:-:S02]  /*186d0*/  FMUL.FTZ R56, R56, R0 ;  /* 0x0000000038387220 */ /* 0x000fc40000410000 */
[----:B------:R-:W-:-:S05]  /*186e0*/  FMUL.FTZ R57, R57, R0 ;  /* 0x0000000039397220 */ /* 0x000fca0000410000 */
[----:B------:R-:W-:Y:S08]  /*186f0*/  HMMA.16816.F32.BF16 R168, R188, R186, R168 ;  /* 0x000000babca8723c */ /* 0x000ff000000418a8 */
[----:B------:R-:W-:Y:S01]  /*18700*/  HMMA.16816.F32.BF16 R176, R156, R14, R176 ;  /* 0x0000000e9cb0723c */ /* 0x000fe200000418b0 */
[----:B------:R-:W3:Y:S01]  /*18710*/  LDSM.16.M88.4 R12, [R216+0xa800] ;  /* 0x00a80000d80c783b */ /* 0x000ee20000000200 */
[----:B------:R-:W-:Y:S01]  /*18720*/  MUFU.TANH R182, R56 ;  /* 0x0000003800b67308 */ /* 0x000fe20000002400 */
[----:B------:R-:W-:-:S05]  /*18730*/  FMUL.FTZ R149, R58, R0 ;  /* 0x000000003a957220 */ /* 0x000fca0000410000 */
[----:B------:R-:W-:Y:S02]  /*18740*/  HMMA.16816.F32.BF16 R48, R8, R150, R48 ;  /* 0x000000960830723c */ /* 0x000fe40000041830 */
[----:B------:R4:W-:Y:S05]  /*18750*/  MUFU.TANH R181, R57 ;  /* 0x0000003900b57308 */ /* 0x0009ea0000002400 */
[----:B------:R-:W-:Y:S01]  /*18760*/  FMUL.FTZ R150, R59, R0 ;  /* 0x000000003b967220 */ /* 0x000fe20000410000 */
[----:B------:R-:W-:Y:S01]  /*18770*/  HMMA.16816.F32.BF16 R40, R20, R30, R40 ;  /* 0x0000001e1428723c */ /* 0x000fe20000041828 */
[----:B------:R-:W-:Y:S04]  /*18780*/  LDSM.16.M88.4 R28, [R222+0xb800] ;  /* 0x00b80000de1c783b */ /* 0x000fe80000000200 */
[----:B----4-:R-:W4:Y:S03]  /*18790*/  LDSM.16.M88.4 R56, [R138] ;  /* 0x000000008a38783b */ /* 0x010f260000000200 */
[----:B--2---:R-:W-:Y:S08]  /*187a0*/  HMMA.16816.F32.BF16 R36, R32, R4, R36 ;  /* 0x000000042024723c */ /* 0x004ff00000041824 */
[----:B-1----:R-:W-:Y:S01]  /*187b0*/  HMMA.16816.F32.BF16 R44, R8, R24, R44 ;  /* 0x00000018082c723c */ /* 0x002fe2000004182c */
[----:B------:R-:W1:Y:S07]  /*187c0*/  S2R R24, SR_TID.X ;  /* 0x0000000000187919 */ /* 0x000e6e0000002100 */
[C---:B------:R-:W-:Y:S08]  /*187d0*/  HMMA.16816.F32.BF16 R196, R156.reuse, R16, R196 ;  /* 0x000000109cc4723c */ /* 0x040ff000000418c4 */
[----:B------:R-:W-:Y:S01]  /*187e0*/  HMMA.16816.F32.BF16 R168, R156, R18, R168 ;  /* 0x000000129ca8723c */ /* 0x000fe200000418a8 */
[----:B------:R-:W2:Y:S07]  /*187f0*/  LDSM.16.M88.4 R16, [R205+0x6800] ;  /* 0x00680000cd10783b */ /* 0x000eae0000000200 */
[----:B------:R-:W-:Y:S01]  /*18800*/  HMMA.16816.F32.BF16 R176, R32, R6, R176 ;  /* 0x0000000620b0723c */ /* 0x000fe200000418b0 */
[----:B------:R-:W5:Y:S07]  /*18810*/  LDSM.16.M88.4 R4, [R216+0xb000] ;  /* 0x00b00000d804783b */ /* 0x000f6e0000000200 */
[----:B------:R-:W-:Y:S01]  /*18820*/  HMMA.16816.F32.BF16 R40, R8, R26, R40 ;  /* 0x0000001a0828723c */ /* 0x000fe20000041828 */
[----:B-1----:R-:W-:-:S07]  /*18830*/  IMAD.SHL.U32 R24, R24, 0x2, RZ ;  /* 0x0000000218187824 */ /* 0x002fce00078e00ff */
[----:B---3--:R-:W-:Y:S01]  /*18840*/  HMMA.16816.F32.BF16 R36, R20, R12, R36 ;  /* 0x0000000c1424723c */ /* 0x008fe20000041824 */
[----:B------:R-:W-:-:S07]  /*18850*/  LOP3.LUT R24, R24, 0x6, RZ, 0xc0, !PT ;  /* 0x0000000618187812 */ /* 0x000fce00078ec0ff */
[----:B------:R-:W-:Y:S01]  /*18860*/  HMMA.16816.F32.BF16 R176, R20, R14, R176 ;  /* 0x0000000e14b0723c */ /* 0x000fe200000418b0 */
[----:B------:R-:W1:Y:S07]  /*18870*/  LDSM.16.M88.4 R12, [R136] ;  /* 0x00000000880c783b */ /* 0x000e6e0000000200 */
[----:B----4-:R-:W-:Y:S01]  /*18880*/  HMMA.16816.F32.BF16 R196, R32, R56, R196 ;  /* 0x0000003820c4723c */ /* 0x010fe200000418c4 */
[----:B------:R-:W-:Y:S02]  /*18890*/  FMUL.FTZ R185, R41, R0 ;  /* 0x0000000029b97220 */ /* 0x000fe40000410000 */
[----:B------:R-:W-:-:S02]  /*188a0*/  IMAD R41, R235, 0x80, R24 ;  /* 0x00000080eb297824 */ /* 0x000fc400078e0218 */
[----:B------:R-:W3:Y:S01]  /*188b0*/  LDSM.16.M88.4 R24, [R205+0x7000] ;  /* 0x00700000cd18783b */ /* 0x000ee20000000200 */
[----:B------:R-:W4:Y:S02]  /*188c0*/  MUFU.TANH R54, R54 ;  /* 0x0000003600367308 */ /* 0x000f240000002400 */
[----:B--2---:R-:W-:Y:S06]  /*188d0*/  HMMA.16816.F32.BF16 R36, R8, R16, R36 ;  /* 0x000000100824723c */ /* 0x004fec0000041824 */
[----:B------:R-:W-:Y:S01]  /*188e0*/  MUFU.TANH R137, R137 ;  /* 0x0000008900897308 */ /* 0x000fe20000002400 */
[----:B------:R-:W-:Y:S01]  /*188f0*/  IADD3 R17, R41, 0x1, RZ ;  /* 0x0000000129117810 */ /* 0x000fe20007ffe0ff */
[----:B------:R-:W-:Y:S01]  /*18900*/  HMMA.16816.F32.BF16 R164, R156, R28, R164 ;  /* 0x0000001c9ca4723c */ /* 0x000fe200000418a4 */
[----:B------:R-:W-:-:S02]  /*18910*/  FMUL.FTZ R144, R144, R0 ;  /* 0x0000000090907220 */ /* 0x000fc40000410000 */
[----:B------:R-:W-:-:S03]  /*18920*/  ISETP.GE.AND P2, PT, R17, R2, PT ;  /* 0x000000021100720c */ /* 0x000fc60003f46270 */
[----:B------:R-:W-:Y:S01]  /*18930*/  MUFU.TANH R153, R153 ;  /* 0x0000009900997308 */ /* 0x000fe20000002400 */
[----:B------:R-:W-:Y:S02]  /*18940*/  ISETP.GE.AND P3, PT, R17, R52, PT ;  /* 0x000000341100720c */ /* 0x000fe40003f66270 */
[----:B------:R-:W-:-:S05]  /*18950*/  IADD3 R17, R41, 0x8, RZ ;  /* 0x0000000829117810 */ /* 0x000fca0007ffe0ff */
[----:B------:R-:W2:Y:S01]  /*18960*/  MUFU.TANH R172, R172 ;  /* 0x000000ac00ac7308 */ /* 0x000ea20000002400 */
[----:B-----5:R-:W-:Y:S01]  /*18970*/  HMMA.16816.F32.BF16 R196, R20, R4, R196 ;  /* 0x0000000414c4723c */ /* 0x020fe200000418c4 */
[----:B------:R-:W-:Y:S01]  /*18980*/  FMUL.FTZ R40, R40, R0 ;  /* 0x0000000028287220 */ /* 0x000fe20000410000 */
[----:B------:R-:W-:Y:S01]  /*18990*/  ISETP.GE.AND P5, PT, R17, R2, PT ;  /* 0x000000021100720c */ /* 0x000fe20003fa6270 */
[----:B------:R-:W-:Y:S01]  /*189a0*/  FMUL.FTZ R147, R147, R0 ;  /* 0x0000000093937220 */ /* 0x000fe20000410000 */
[----:B------:R-:W-:-:S03]  /*189b0*/  ISETP.GE.AND P6, PT, R17, R52, PT ;  /* 0x000000341100720c */ /* 0x000fc60003fc6270 */
[----:B------:R-:W5:Y:S01]  /*189c0*/  MUFU.TANH R173, R173 ;  /* 0x000000ad00ad7308 */ /* 0x000f620000002400 */
[C---:B------:R-:W-:Y:S01]  /*189d0*/  IADD3 R5, R41.reuse, 0x9, RZ ;  /* 0x0000000929057810 */ /* 0x040fe20007ffe0ff */
[-C--:B------:R-:W-:Y:S01]  /*189e0*/  FMUL.FTZ R64, R64, R0.reuse ;  /* 0x0000000040407220 */ /* 0x080fe20000410000 */
[----:B------:R-:W-:Y:S01]  /*189f0*/  IADD3 R17, R41, 0x10, RZ ;  /* 0x0000001029117810 */ /* 0x000fe20007ffe0ff */
[-C--:B------:R-:W-:Y:S02]  /*18a00*/  FMUL.FTZ R146, R146, R0.reuse ;  /* 0x0000000092927220 */ /* 0x080fe40000410000 */
[----:B------:R-:W-:Y:S01]  /*18a10*/  FMUL.FTZ R55, R43, R0 ;  /* 0x000000002b377220 */ /* 0x000fe20000410000 */
[----:B----4-:R-:W-:Y:S01]  /*18a20*/  FSEL R43, R54, -INF , !P2 ;  /* 0xff800000362b7808 */ /* 0x010fe20005000000 */
[----:B------:R-:W4:Y:S01]  /*18a30*/  MUFU.TANH R175, R175 ;  /* 0x000000af00af7308 */ /* 0x000f220000002400 */
[----:B------:R-:W-:Y:S01]  /*18a40*/  HMMA.16816.F32.BF16 R160, R156, R30, R160 ;  /* 0x0000001e9ca0723c */ /* 0x000fe200000418a0 */
[----:B------:R-:W-:-:S02]  /*18a50*/  ISETP.GE.AND P4, PT, R5, R2, PT ;  /* 0x000000020500720c */ /* 0x000fc40003f86270 */
[----:B------:R-:W-:-:S04]  /*18a60*/  ISETP.GE.AND P2, PT, R5, R52, PT ;  /* 0x000000340500720c */ /* 0x000fc80003f46270 */
[----:B------:R-:W-:Y:S01]  /*18a70*/  MUFU.TANH R144, R144 ;  /* 0x0000009000907308 */ /* 0x000fe20000002400 */
[----:B------:R-:W-:Y:S01]  /*18a80*/  IADD3 R5, R41, 0x11, RZ ;  /* 0x0000001129057810 */ /* 0x000fe20007ffe0ff */
[----:B------:R-:W-:Y:S01]  /*18a90*/  HMMA.16816.F32.BF16 R176, R8, R18, R176 ;  /* 0x0000001208b0723c */ /* 0x000fe200000418b0 */
[----:B------:R-:W-:Y:S01]  /*18aa0*/  FSEL R157, R152, -INF , !P5 ;  /* 0xff800000989d7808 */ /* 0x000fe20006800000 */
[----:B------:R-:W-:Y:S01]  /*18ab0*/  FMUL.FTZ R65, R65, R0 ;  /* 0x0000000041417220 */ /* 0x000fe20000410000 */
[----:B------:R-:W-:-:S03]  /*18ac0*/  ISETP.GE.AND P5, PT, R17, R52, PT ;  /* 0x000000341100720c */ /* 0x000fc60003fa6270 */
[----:B------:R-:W1:Y:S01]  /*18ad0*/  MUFU.TANH R174, R174 ;  /* 0x000000ae00ae7308 */ /* 0x000e620000002400 */
[-C--:B------:R-:W-:Y:S01]  /*18ae0*/  FMUL.FTZ R180, R66, R0.reuse ;  /* 0x0000000042b47220 */ /* 0x080fe20000410000 */
[----:B------:R-:W-:Y:S01]  /*18af0*/  HMMA.16816.F32.BF16 R168, R32, R58, R168 ;  /* 0x0000003a20a8723c */ /* 0x000fe200000418a8 */
[----:B------:R-:W-:Y:S01]  /*18b00*/  FMUL.FTZ R62, R62, R0 ;  /* 0x000000003e3e7220 */ /* 0x000fe20000410000 */
[----:B--2---:R-:W-:-:S04]  /*18b10*/  FSEL R158, R172, -INF , !P6 ;  /* 0xff800000ac9e7808 */ /* 0x004fc80007000000 */
[----:B------:R2:W-:Y:S01]  /*18b20*/  MUFU.TANH R56, R40 ;  /* 0x0000002800387308 */ /* 0x0005e20000002400 */
[----:B------:R-:W-:Y:S01]  /*18b30*/  ISETP.GE.AND P6, PT, R5, R2, PT ;  /* 0x000000020500720c */ /* 0x000fe20003fc6270 */
[----:B------:R-:W-:-:S06]  /*18b40*/  FMUL.FTZ R66, R67, R0 ;  /* 0x0000000043427220 */ /* 0x000fcc0000410000 */
[----:B------:R-:W1:Y:S01]  /*18b50*/  MUFU.TANH R147, R147 ;  /* 0x0000009300937308 */ /* 0x000e620000002400 */
[----:B--2---:R-:W-:-:S07]  /*18b60*/  FSEL R40, R137, -INF , !P3 ;  /* 0xff80000089287808 */ /* 0x004fce0005800000 */
[----:B------:R-:W2:Y:S01]  /*18b70*/  MUFU.TANH R64, R64 ;  /* 0x0000004000407308 */ /* 0x000ea20000002400 */
[----:B------:R-:W-:Y:S02]  /*18b80*/  ISETP.GE.AND P3, PT, R17, R2, PT ;  /* 0x000000021100720c */ /* 0x000fe40003f66270 */
[----:B------:R-:W2:Y:S01]  /*18b90*/  LDSM.16.M88.4 R16, [R216+0xb800] ;  /* 0x00b80000d810783b */ /* 0x000ea20000000200 */
[----:B------:R-:W-:Y:S02]  /*18ba0*/  FSEL R137, R153, -INF , !P4 ;  /* 0xff80000099897808 */ /* 0x000fe40006000000 */
[----:B------:R-:W-:Y:S02]  /*18bb0*/  ISETP.GE.AND P4, PT, R5, R52, PT ;  /* 0x000000340500720c */ /* 0x000fe40003f86270 */
[----:B------:R-:W2:Y:S01]  /*18bc0*/  MUFU.TANH R146, R146 ;  /* 0x0000009200927308 */ /* 0x000ea20000002400 */
[----:B------:R-:W-:Y:S01]  /*18bd0*/  IADD3 R5, R41, 0x18, RZ ;  /* 0x0000001829057810 */ /* 0x000fe20007ffe0ff */
[----:B------:R-:W-:Y:S01]  /*18be0*/  FMUL.FTZ R37, R37, R0 ;  /* 0x0000000025257220 */ /* 0x000fe20000410000 */
[----:B-----5:R-:W-:Y:S01]  /*18bf0*/  FSEL R186, R173, -INF , !P2 ;  /* 0xff800000adba7808 */ /* 0x020fe20005000000 */
[----:B-1----:R-:W-:Y:S01]  /*18c00*/  HMMA.16816.F32.BF16 R164, R32, R12, R164 ;  /* 0x0000000c20a4723c */ /* 0x002fe200000418a4 */
[----:B------:R-:W-:-:S03]  /*18c10*/  ISETP.GE.AND P2, PT, R5, R2, PT ;  /* 0x000000020500720c */ /* 0x000fc60003f46270 */
[----:B------:R1:W-:Y:S01]  /*18c20*/  MUFU.TANH R67, R62 ;  /* 0x0000003e00437308 */ /* 0x0003e20000002400 */
[-C--:B------:R-:W-:Y:S02]  /*18c30*/  FMUL.FTZ R58, R38, R0.reuse ;  /* 0x00000000263a7220 */ /* 0x080fe40000410000 */
[----:B------:R-:W-:Y:S01]  /*18c40*/  IADD3 R13, R41, 0x19, RZ ;  /* 0x00000019290d7810 */ /* 0x000fe20007ffe0ff */
[----:B------:R-:W-:-:S04]  /*18c50*/  FMUL.FTZ R59, R39, R0 ;  /* 0x00000000273b7220 */ /* 0x000fc80000410000 */
[----:B------:R-:W-:Y:S01]  /*18c60*/  MUFU.TANH R65, R65 ;  /* 0x0000004100417308 */ /* 0x000fe20000002400 */
[----:B------:R-:W-:Y:S02]  /*18c70*/  FSEL R38, R155, -INF , !P6 ;  /* 0xff8000009b267808 */ /* 0x000fe40007000000 */
[----:B----4-:R-:W-:-:S05]  /*18c80*/  FSEL R39, R175, -INF , !P4 ;  /* 0xff800000af277808 */ /* 0x010fca0006000000 */
[----:B------:R-:W4:Y:S01]  /*18c90*/  MUFU.TANH R180, R180 ;  /* 0x000000b400b47308 */ /* 0x000f220000002400 */
[----:B-1----:R-:W-:Y:S02]  /*18ca0*/  FSEL R62, R154, -INF , !P3 ;  /* 0xff8000009a3e7808 */ /* 0x002fe40005800000 */
[----:B------:R-:W-:Y:S02]  /*18cb0*/  ISETP.GE.AND P3, PT, R5, R52, PT ;  /* 0x000000340500720c */ /* 0x000fe40003f66270 */
[----:B------:R-:W-:-:S03]  /*18cc0*/  IADD3 R5, R41, 0x20, RZ ;  /* 0x0000002029057810 */ /* 0x000fc60007ffe0ff */
[----:B------:R1:W-:Y:S01]  /*18cd0*/  MUFU.TANH R54, R37 ;  /* 0x0000002500367308 */ /* 0x0003e20000002400 */
[----:B------:R-:W-:Y:S02]  /*18ce0*/  FSEL R57, R174, -INF , !P5 ;  /* 0xff800000ae397808 */ /* 0x000fe40006800000 */
[----:B------:R-:W-:Y:S02]  /*18cf0*/  ISETP.GE.AND P6, PT, R13, R52, PT ;  /* 0x000000340d00720c */ /* 0x000fe40003fc6270 */
[-C--:B------:R-:W-:Y:S02]  /*18d00*/  ISETP.GE.AND P4, PT, R5, R2.reuse, PT ;  /* 0x000000020500720c */ /* 0x080fe40003f86270 */
[----:B------:R-:W-:Y:S02]  /*18d10*/  ISETP.GE.AND P5, PT, R13, R2, PT ;  /* 0x000000020d00720c */ /* 0x000fe40003fa6270 */
[----:B------:R-:W-:Y:S01]  /*18d20*/  IADD3 R13, R41, 0x21, RZ ;  /* 0x00000021290d7810 */ /* 0x000fe20007ffe0ff */
[----:B---3--:R-:W-:Y:S01]  /*18d30*/  HMMA.16816.F32.BF16 R196, R8, R24, R196 ;  /* 0x0000001808c4723c */ /* 0x008fe200000418c4 */
[----:B------:R-:W-:-:S02]  /*18d40*/  FSEL R31, R147, -INF , !P6 ;  /* 0xff800000931f7808 */ /* 0x000fc40007000000 */
[----:B-1----:R-:W-:Y:S02]  /*18d50*/  FSEL R37, R144, -INF , !P2 ;  /* 0xff80000090257808 */ /* 0x002fe40005000000 */
[----:B------:R-:W-:Y:S02]  /*18d60*/  ISETP.GE.AND P2, PT, R5, R52, PT ;  /* 0x000000340500720c */ /* 0x000fe40003f46270 */
[----:B------:R-:W-:Y:S02]  /*18d70*/  IADD3 R5, R41, 0x28, RZ ;  /* 0x0000002829057810 */ /* 0x000fe40007ffe0ff */
[----:B--2---:R-:W-:Y:S02]  /*18d80*/  FSEL R144, R64, -INF , !P4 ;  /* 0xff80000040907808 */ /* 0x004fe40006000000 */
[----:B------:R-:W-:Y:S02]  /*18d90*/  FSEL R24, R146, -INF , !P3 ;  /* 0xff80000092187808 */ /* 0x000fe40005800000 */
[----:B------:R-:W-:-:S02]  /*18da0*/  ISETP.GE.AND P6, PT, R5, R2, PT ;  /* 0x000000020500720c */ /* 0x000fc40003fc6270 */
[----:B------:R-:W-:Y:S02]  /*18db0*/  ISETP.GE.AND P4, PT, R5, R52, PT ;  /* 0x000000340500720c */ /* 0x000fe40003f86270 */
[-C--:B------:R-:W-:Y:S02]  /*18dc0*/  ISETP.GE.AND P3, PT, R13, R2.reuse, PT ;  /* 0x000000020d00720c */ /* 0x080fe40003f66270 */
[----:B------:R-:W-:Y:S01]  /*18dd0*/  IADD3 R5, R41, 0x29, RZ ;  /* 0x0000002929057810 */ /* 0x000fe20007ffe0ff */
[----:B------:R-:W-:Y:S01]  /*18de0*/  HMMA.16816.F32.BF16 R168, R20, R6, R168 ;  /* 0x0000000614a8723c */ /* 0x000fe200000418a8 */
[----:B----4-:R-:W-:Y:S02]  /*18df0*/  FSEL R28, R180, -INF , !P2 ;  /* 0xff800000b41c7808 */ /* 0x010fe40005000000 */
[----:B------:R-:W-:Y:S02]  /*18e00*/  FSEL R148, R65, -INF , !P3 ;  /* 0xff80000041947808 */ /* 0x000fe40005800000 */
[----:B------:R-:W-:-:S02]  /*18e10*/  ISETP.GE.AND P2, PT, R5, R2, PT ;  /* 0x000000020500720c */ /* 0x000fc40003f46270 */
[----:B------:R-:W-:Y:S01]  /*18e20*/  ISETP.GE.AND P3, PT, R5, R52, PT ;  /* 0x000000340500720c */ /* 0x000fe20003f66270 */
[-C--:B------:R-:W-:Y:S01]  /*18e30*/  FMUL.FTZ R145, R145, R0.reuse ;  /* 0x0000000091917220 */ /* 0x080fe20000410000 */
[----:B------:R-:W1:Y:S01]  /*18e40*/  LDSM.16.M88.4 R4, [R205+0x7800] ;  /* 0x00780000cd04783b */ /* 0x000e620000000200 */
[-C--:B------:R-:W-:Y:S02]  /*18e50*/  FMUL.FTZ R60, R60, R0.reuse ;  /* 0x000000003c3c7220 */ /* 0x080fe40000410000 */
[-C--:B------:R-:W-:Y:S01]  /*18e60*/  FMUL.FTZ R61, R61, R0.reuse ;  /* 0x000000003d3d7220 */ /* 0x080fe20000410000 */
[----:B------:R-:W-:Y:S01]  /*18e70*/  HMMA.16816.F32.BF16 R160, R32, R14, R160 ;  /* 0x0000000e20a0723c */ /* 0x000fe200000418a0 */
[----:B------:R-:W-:Y:S01]  /*18e80*/  MUFU.TANH R145, R145 ;  /* 0x0000009100917308 */ /* 0x000fe20000002400 */
[-C--:B------:R-:W-:Y:S02]  /*18e90*/  FMUL.FTZ R63, R63, R0.reuse ;  /* 0x000000003f3f7220 */ /* 0x080fe40000410000 */
[----:B------:R-:W-:-:S05]  /*18ea0*/  FMUL.FTZ R151, R49, R0 ;  /* 0x0000000031977220 */ /* 0x000fca0000410000 */
[----:B------:R-:W-:Y:S01]  /*18eb0*/  MUFU.TANH R66, R66 ;  /* 0x0000004200427308 */ /* 0x000fe20000002400 */
[-C--:B------:R-:W-:Y:S01]  /*18ec0*/  FMUL.FTZ R49, R50, R0.reuse ;  /* 0x0000000032317220 */ /* 0x080fe20000410000 */
[----:B------:R-:W-:Y:S01]  /*18ed0*/  HMMA.16816.F32.BF16 R164, R20, R16, R164 ;  /* 0x0000001014a4723c */ /* 0x000fe200000418a4 */
[-C--:B------:R-:W-:Y:S02]  /*18ee0*/  FMUL.FTZ R48, R48, R0.reuse ;  /* 0x0000000030307220 */ /* 0x080fe40000410000 */
[----:B------:R-:W-:-:S03]  /*18ef0*/  FMUL.FTZ R36, R36, R0 ;  /* 0x0000000024247220 */ /* 0x000fc60000410000 */
[----:B------:R-:W-:Y:S01]  /*18f00*/  MUFU.TANH R149, R149 ;  /* 0x0000009500957308 */ /* 0x000fe20000002400 */
[-C--:B------:R-:W-:Y:S02]  /*18f10*/  FMUL.FTZ R45, R45, R0.reuse ;  /* 0x000000002d2d7220 */ /* 0x080fe40000410000 */
[-C--:B------:R-:W-:Y:S02]  /*18f20*/  FMUL.FTZ R46, R46, R0.reuse ;  /* 0x000000002e2e7220 */ /* 0x080fe40000410000 */
[----:B------:R-:W-:-:S03]  /*18f30*/  FMUL.FTZ R51, R51, R0 ;  /* 0x0000000033337220 */ /* 0x000fc60000410000 */
[----:B------:R-:W-:Y:S01]  /*18f40*/  MUFU.TANH R150, R150 ;  /* 0x0000009600967308 */ /* 0x000fe20000002400 */
[-C--:B------:R-:W-:Y:S01]  /*18f50*/  FMUL.FTZ R47, R47, R0.reuse ;  /* 0x000000002f2f7220 */ /* 0x080fe20000410000 */
[----:B------:R-:W-:Y:S01]  /*18f60*/  FSEL R29, R67, -INF , !P4 ;  /* 0xff800000431d7808 */ /* 0x000fe20006000000 */
[----:B------:R-:W-:Y:S01]  /*18f70*/  HMMA.16816.F32.BF16 R168, R8, R26, R168 ;  /* 0x0000001a08a8723c */ /* 0x000fe200000418a8 */
[----:B------:R-:W-:Y:S01]  /*18f80*/  FMUL.FTZ R176, R176, R0 ;  /* 0x00000000b0b07220 */ /* 0x000fe20000410000 */
[----:B------:R-:W-:-:S04]  /*18f90*/  DEPBAR.LE SB0, 0x0 ;  /* 0x000080000000791a */ /* 0x000fc80000000000 */
[----:B------:R-:W2:Y:S08]  /*18fa0*/  MUFU.TANH R60, R60 ;  /* 0x0000003c003c7308 */ /* 0x000eb00000002400 */
[----:B------:R-:W3:Y:S08]  /*18fb0*/  MUFU.TANH R61, R61 ;  /* 0x0000003d003d7308 */ /* 0x000ef00000002400 */
[----:B------:R-:W4:Y:S01]  /*18fc0*/  MUFU.TANH R63, R63 ;  /* 0x0000003f003f7308 */ /* 0x000f220000002400 */
[----:B------:R-:W-:-:S07]  /*18fd0*/  IADD3 R17, R41, 0x30, RZ ;  /* 0x0000003029117810 */ /* 0x000fce0007ffe0ff */
[----:B------:R5:W1:Y:S01]  /*18fe0*/  MUFU.TANH R183, R48 ;  /* 0x0000003000b77308 */ /* 0x000a620000002400 */
[----:B--2---:R-:W-:-:S07]  /*18ff0*/  FSEL R155, R60, -INF , !P6 ;  /* 0xff8000003c9b7808 */ /* 0x004fce0007000000 */
[----:B------:R-:W-:Y:S01]  /*19000*/  MUFU.TANH R151, R151 ;  /* 0x0000009700977308 */ /* 0x000fe20000002400 */
[----:B------:R-:W-:-:S07]  /*19010*/  ISETP.GE.AND P6, PT, R17, R52, PT ;  /* 0x000000341100720c */ /* 0x000fce0003fc6270 */
[----:B------:R-:W2:Y:S08]  /*19020*/  MUFU.TANH R49, R49 ;  /* 0x0000003100317308 */ /* 0x000eb00000002400 */
[----:B------:R1:W-:Y:S01]  /*19030*/  MUFU.TANH R156, R36 ;  /* 0x00000024009c7308 */ /* 0x0003e20000002400 */
[----:B------:R-:W-:Y:S01]  /*19040*/  IADD3 R27, R41, 0x38, RZ ;  /* 0x00000038291b7810 */ /* 0x000fe20007ffe0ff */
[----:B------:R-:W-:Y:S01]  /*19050*/  HMMA.16816.F32.BF16 R160, R20, R18, R160 ;  /* 0x0000001214a0723c */ /* 0x000fe200000418a0 */
[----:B-----5:R-:W-:-:S05]  /*19060*/  FSEL R48, R149, -INF , !P6 ;  /* 0xff80000095307808 */ /* 0x020fca0007000000 */
[----:B------:R4:W-:Y:S01]  /*19070*/  MUFU.TANH R184, R51 ;  /* 0x0000003300b87308 */ /* 0x0009e20000002400 */
[----:B-1----:R-:W-:Y:S02]  /*19080*/  FSEL R36, R145, -INF , !P5 ;  /* 0xff80000091247808 */ /* 0x002fe40006800000 */
[----:B------:R-:W-:Y:S02]  /*19090*/  ISETP.GE.AND P5, PT, R13, R52, PT ;  /* 0x000000340d00720c */ /* 0x000fe40003fa6270 */
[----:B------:R-:W-:-:S03]  /*190a0*/  IADD3 R13, R41, 0x31, RZ ;  /* 0x00000031290d7810 */ /* 0x000fc60007ffe0ff */
[----:B------:R-:W1:Y:S01]  /*190b0*/  MUFU.TANH R45, R45 ;  /* 0x0000002d002d7308 */ /* 0x000e620000002400 */
[----:B------:R-:W-:Y:S02]  /*190c0*/  FSEL R30, R66, -INF , !P5 ;  /* 0xff800000421e7808 */ /* 0x000fe40006800000 */
[----:B---3--:R-:W-:Y:S02]  /*190d0*/  FSEL R145, R61, -INF , !P2 ;  /* 0xff8000003d917808 */ /* 0x008fe40005000000 */
[-C--:B------:R-:W-:Y:S02]  /*190e0*/  ISETP.GE.AND P5, PT, R17, R2.reuse, PT ;  /* 0x000000021100720c */ /* 0x080fe40003fa6270 */
[C---:B------:R-:W-:Y:S01]  /*190f0*/  ISETP.GE.AND P4, PT, R13.reuse, R2, PT ;  /* 0x000000020d00720c */ /* 0x040fe20003f86270 */
[----:B------:R-:W3:Y:S01]  /*19100*/  MUFU.TANH R46, R46 ;  /* 0x0000002e002e7308 */ /* 0x000ee20000002400 */
[----:B------:R-:W-:Y:S02]  /*19110*/  ISETP.GE.AND P2, PT, R13, R52, PT ;  /* 0x000000340d00720c */ /* 0x000fe40003f46270 */
[----:B------:R-:W-:-:S02]  /*19120*/  IADD3 R13, R41, 0x39, RZ ;  /* 0x00000039290d7810 */ /* 0x000fc40007ffe0ff */
[----:B----4-:R-:W-:Y:S02]  /*19130*/  FSEL R51, R63, -INF , !P3 ;  /* 0xff8000003f337808 */ /* 0x010fe40005800000 */
[----:B------:R-:W-:Y:S01]  /*19140*/  FSEL R182, R182, -INF , !P5 ;  /* 0xff800000b6b67808 */ /* 0x000fe20006800000 */
[----:B------:R-:W-:Y:S01]  /*19150*/  MUFU.TANH R47, R47 ;  /* 0x0000002f002f7308 */ /* 0x000fe20000002400 */
[----:B------:R-:W-:Y:S02]  /*19160*/  FSEL R181, R181, -INF , !P4 ;  /* 0xff800000b5b57808 */ /* 0x000fe40006000000 */
[C---:B------:R-:W-:Y:S02]  /*19170*/  ISETP.GE.AND P3, PT, R27.reuse, R2, PT ;  /* 0x000000021b00720c */ /* 0x040fe40003f66270 */
[----:B------:R-:W-:Y:S02]  /*19180*/  ISETP.GE.AND P5, PT, R27, R52, PT ;  /* 0x000000341b00720c */ /* 0x000fe40003fa6270 */
[----:B------:R-:W-:-:S02]  /*19190*/  ISETP.GE.AND P6, PT, R13, R2, PT ;  /* 0x000000020d00720c */ /* 0x000fc40003fc6270 */
[----:B------:R-:W-:Y:S02]  /*191a0*/  ISETP.GE.AND P4, PT, R13, R52, PT ;  /* 0x000000340d00720c */ /* 0x000fe40003f86270 */
[C---:B------:R-:W-:Y:S02]  /*191b0*/  IADD3 R15, R41.reuse, 0x40, RZ ;  /* 0x00000040290f7810 */ /* 0x040fe40007ffe0ff */
[----:B------:R-:W-:Y:S01]  /*191c0*/  IADD3 R13, R41, 0x41, RZ ;  /* 0x00000041290d7810 */ /* 0x000fe20007ffe0ff */
[----:B------:R-:W4:Y:S01]  /*191d0*/  MUFU.TANH R55, R55 ;  /* 0x0000003700377308 */ /* 0x000f220000002400 */
[----:B------:R-:W-:Y:S01]  /*191e0*/  FSEL R50, R150, -INF , !P2 ;  /* 0xff80000096327808 */ /* 0x000fe20005000000 */
[----:B------:R-:W-:Y:S01]  /*191f0*/  FMUL.FTZ R179, R179, R0 ;  /* 0x00000000b3b37220 */ /* 0x000fe20000410000 */
[----:B------:R-:W-:Y:S02]  /*19200*/  FSEL R183, R183, -INF , !P3 ;  /* 0xff800000b7b77808 */ /* 0x000fe40005800000 */
[----:B--2---:R-:W-:-:S02]  /*19210*/  FSEL R49, R49, -INF , !P5 ;  /* 0xff80000031317808 */ /* 0x004fc40006800000 */
[----:B------:R-:W-:Y:S02]  /*19220*/  FSEL R180, R151, -INF , !P6 ;  /* 0xff80000097b47808 */ /* 0x000fe40007000000 */
[C---:B------:R-:W-:Y:S02]  /*19230*/  ISETP.GE.AND P2, PT, R15.reuse, R2, PT ;  /* 0x000000020f00720c */ /* 0x040fe40003f46270 */
[----:B------:R-:W-:Y:S02]  /*19240*/  ISETP.GE.AND P3, PT, R15, R52, PT ;  /* 0x000000340f00720c */ /* 0x000fe40003f66270 */
[C---:B------:R-:W-:Y:S02]  /*19250*/  ISETP.GE.AND P5, PT, R13.reuse, R2, PT ;  /* 0x000000020d00720c */ /* 0x040fe40003fa6270 */
[----:B------:R-:W-:Y:S02]  /*19260*/  ISETP.GE.AND P6, PT, R13, R52, PT ;  /* 0x000000340d00720c */ /* 0x000fe40003fc6270 */
[----:B------:R-:W-:Y:S01]  /*19270*/  HMMA.16816.F32.BF16 R12, R8, R4, R164 ;  /* 0x00000004080c723c */ /* 0x000fe200000418a4 */
[----:B------:R-:W-:Y:S01]  /*19280*/  IADD3 R27, R41, 0x48, RZ ;  /* 0x00000048291b7810 */ /* 0x000fe20007ffe0ff */
[----:B------:R3:W-:Y:S01]  /*19290*/  MUFU.TANH R25, R176 ;  /* 0x000000b000197308 */ /* 0x0007e20000002400 */
[----:B------:R-:W-:Y:S01]  /*192a0*/  FMUL.FTZ R178, R178, R0 ;  /* 0x00000000b2b27220 */ /* 0x000fe20000410000 */
[----:B-1----:R-:W-:-:S03]  /*192b0*/  FSEL R175, R45, -INF , !P5 ;  /* 0xff8000002daf7808 */ /* 0x002fc60006800000 */
[----:B------:R-:W-:-:S03]  /*192c0*/  IADD3 R5, R41, 0x49, RZ ;  /* 0x0000004929057810 */ /* 0x000fc60007ffe0ff */
[----:B------:R1:W-:Y:S01]  /*192d0*/  MUFU.TANH R16, R179 ;  /* 0x000000b300107308 */ /* 0x0003e20000002400 */
[C---:B------:R-:W-:Y:S01]  /*192e0*/  ISETP.GE.AND P5, PT, R5.reuse, R52, PT ;  /* 0x000000340500720c */ /* 0x040fe20003fa6270 */
[----:B------:R-:W-:Y:S01]  /*192f0*/  FMUL.FTZ R44, R44, R0 ;  /* 0x000000002c2c7220 */ /* 0x000fe20000410000 */
[----:B---3--:R-:W-:Y:S02]  /*19300*/  FSEL R176, R46, -INF , !P3 ;  /* 0xff8000002eb07808 */ /* 0x008fe40005800000 */
[-C--:B------:R-:W-:Y:S02]  /*19310*/  ISETP.GE.AND P3, PT, R5, R2.reuse, PT ;  /* 0x000000020500720c */ /* 0x080fe40003f66270 */
[----:B------:R-:W-:Y:S02]  /*19320*/  IADD3 R5, R41, 0x50, RZ ;  /* 0x0000005029057810 */ /* 0x000fe40007ffe0ff */
[----:B-1----:R-:W-:Y:S02]  /*19330*/  FSEL R179, R184, -INF , !P4 ;  /* 0xff800000b8b37808 */ /* 0x002fe40006000000 */
[----:B------:R-:W-:Y:S01]  /*19340*/  ISETP.GE.AND P4, PT, R27, R2, PT ;  /* 0x000000021b00720c */ /* 0x000fe20003f86270 */
[----:B------:R1:W-:Y:S03]  /*19350*/  MUFU.TANH R64, R178 ;  /* 0x000000b200407308 */ /* 0x0003e60000002400 */
[----:B------:R-:W-:-:S02]  /*19360*/  FSEL R173, R56, -INF , !P4 ;  /* 0xff80000038ad7808 */ /* 0x000fc40006000000 */
[----:B------:R-:W-:Y:S01]  /*19370*/  ISETP.GE.AND P4, PT, R5, R52, PT ;  /* 0x000000340500720c */ /* 0x000fe20003f86270 */
[-C--:B------:R-:W-:Y:S02]  /*19380*/  FMUL.FTZ R42, R42, R0.reuse ;  /* 0x000000002a2a7220 */ /* 0x080fe40000410000 */
[----:B------:R-:W2:Y:S01]  /*19390*/  MUFU.TANH R44, R44 ;  /* 0x0000002c002c7308 */ /* 0x000ea20000002400 */
[----:B------:R-:W-:Y:S01]  /*193a0*/  FMUL.FTZ R147, R171, R0 ;  /* 0x00000000ab937220 */ /* 0x000fe20000410000 */
[----:B----4-:R-:W-:Y:S02]  /*193b0*/  FSEL R171, R55, -INF , !P5 ;  /* 0xff80000037ab7808 */ /* 0x010fe40006800000 */
[----:B-1----:R-:W-:Y:S02]  /*193c0*/  FSEL R178, R47, -INF , !P6 ;  /* 0xff8000002fb27808 */ /* 0x002fe40007000000 */
[----:B------:R-:W-:Y:S02]  /*193d0*/  ISETP.GE.AND P6, PT, R5, R2, PT ;  /* 0x000000020500720c */ /* 0x000fe40003fc6270 */
[----:B------:R-:W-:-:S02]  /*193e0*/  IADD3 R5, R41, 0x58, RZ ;  /* 0x0000005829057810 */ /* 0x000fc40007ffe0ff */
[----:B------:R-:W-:Y:S01]  /*193f0*/  FSEL R165, R156, -INF , !P6 ;  /* 0xff8000009ca57808 */ /* 0x000fe20007000000 */
[----:B------:R-:W1:Y:S01]  /*19400*/  MUFU.TANH R185, R185 ;  /* 0x000000b900b97308 */ /* 0x000e620000002400 */
[C---:B------:R-:W-:Y:S02]  /*19410*/  ISETP.GE.AND P5, PT, R5.reuse, R2, PT ;  /* 0x000000020500720c */ /* 0x040fe40003fa6270 */
[----:B------:R-:W-:Y:S02]  /*19420*/  ISETP.GE.AND P6, PT, R5, R52, PT ;  /* 0x000000340500720c */ /* 0x000fe40003fc6270 */
[----:B------:R-:W-:Y:S01]  /*19430*/  HMMA.16816.F32.BF16 R4, R8, R6, R160 ;  /* 0x000000060804723c */ /* 0x000fe200000418a0 */
[-C--:B------:R-:W-:Y:S02]  /*19440*/  FMUL.FTZ R159, R177, R0.reuse ;  /* 0x00000000b19f7220 */ /* 0x080fe40000410000 */
[----:B------:R-:W3:Y:S01]  /*19450*/  MUFU.TANH R42, R42 ;  /* 0x0000002a002a7308 */ /* 0x000ee20000002400 */
[----:B------:R-:W-:-:S07]  /*19460*/  FMUL.FTZ R154, R198, R0 ;  /* 0x00000000c69a7220 */ /* 0x000fce0000410000 */
[----:B------:R-:W4:Y:S01]  /*19470*/  MUFU.TANH R58, R58 ;  /* 0x0000003a003a7308 */ /* 0x000f220000002400 */
[----:B------:R-:W-:-:S07]  /*19480*/  FMUL.FTZ R196, R196, R0 ;  /* 0x00000000c4c47220 */ /* 0x000fce0000410000 */
[----:B------:R-:W5:Y:S01]  /*19490*/  MUFU.TANH R59, R59 ;  /* 0x0000003b003b7308 */ /* 0x000f620000002400 */
[-C--:B------:R-:W-:Y:S01]  /*194a0*/  FMUL.FTZ R197, R197, R0.reuse ;  /* 0x00000000c5c57220 */ /* 0x080fe20000410000 */
[----:B--2---:R-:W-:Y:S01]  /*194b0*/  FSEL R174, R44, -INF , !P2 ;  /* 0xff8000002cae7808 */ /* 0x004fe20005000000 */
[----:B------:R-:W-:Y:S01]  /*194c0*/  FMUL.FTZ R153, R199, R0 ;  /* 0x00000000c7997220 */ /* 0x000fe20000410000 */
[----:B------:R-:W-:-:S04]  /*194d0*/  IADD3 R19, R41, 0x51, RZ ;  /* 0x0000005129137810 */ /* 0x000fc80007ffe0ff */
[----:B------:R-:W2:Y:S01]  /*194e0*/  MUFU.TANH R159, R159 ;  /* 0x0000009f009f7308 */ /* 0x000ea20000002400 */
[----:B------:R-:W-:Y:S01]  /*194f0*/  FMUL.FTZ R149, R168, R0 ;  /* 0x00000000a8957220 */ /* 0x000fe20000410000 */
[----:B------:R-:W-:Y:S01]  /*19500*/  ISETP.GE.AND P2, PT, R27, R52, PT ;  /* 0x000000341b00720c */ /* 0x000fe20003f46270 */
[-C--:B------:R-:W-:Y:S02]  /*19510*/  FMUL.FTZ R146, R169, R0.reuse ;  /* 0x00000000a9927220 */ /* 0x080fe40000410000 */
[----:B------:R-:W-:Y:S01]  /*19520*/  FMUL.FTZ R152, R170, R0 ;  /* 0x00000000aa987220 */ /* 0x000fe20000410000 */
[----:B-1----:R-:W-:Y:S02]  /*19530*/  FSEL R172, R185, -INF , !P3 ;  /* 0xff800000b9ac7808 */ /* 0x002fe40005800000 */
[----:B------:R-:W1:Y:S01]  /*19540*/  MUFU.TANH R17, R196 ;  /* 0x000000c400117308 */ /* 0x000e620000002400 */
[----:B------:R-:W-:Y:S02]  /*19550*/  ISETP.GE.AND P3, PT, R19, R52, PT ;  /* 0x000000341300720c */ /* 0x000fe40003f66270 */
[----:B---3--:R-:W-:-:S02]  /*19560*/  FSEL R177, R42, -INF , !P2 ;  /* 0xff8000002ab17808 */ /* 0x008fc40005000000 */
[----:B------:R-:W-:-:S03]  /*19570*/  IADD3 R11, R41, 0x59, RZ ;  /* 0x00000059290b7810 */ /* 0x000fc60007ffe0ff */
[----:B------:R-:W-:Y:S01]  /*19580*/  MUFU.TANH R26, R197 ;  /* 0x000000c5001a7308 */ /* 0x000fe20000002400 */
[----:B------:R-:W-:Y:S02]  /*19590*/  IADD3 R9, R41, 0x60, RZ ;  /* 0x0000006029097810 */ /* 0x000fe40007ffe0ff */
[----:B------:R-:W-:-:S05]  /*195a0*/  ISETP.GE.AND P2, PT, R19, R2, PT ;  /* 0x000000021300720c */ /* 0x000fca0003f46270 */
[----:B------:R-:W3:Y:S01]  /*195b0*/  MUFU.TANH R154, R154 ;  /* 0x0000009a009a7308 */ /* 0x000ee20000002400 */
[-C--:B------:R-:W-:Y:S01]  /*195c0*/  FMUL.FTZ R12, R12, R0.reuse ;  /* 0x000000000c0c7220 */ /* 0x080fe20000410000 */
[----:B----4-:R-:W-:Y:S01]  /*195d0*/  FSEL R169, R58, -INF , !P4 ;  /* 0xff8000003aa97808 */ /* 0x010fe20006000000 */
[----:B------:R-:W-:Y:S01]  /*195e0*/  FMUL.FTZ R14, R14, R0 ;  /* 0x000000000e0e7220 */ /* 0x000fe20000410000 */
[----:B-----5:R-:W-:Y:S02]  /*195f0*/  FSEL R168, R59, -INF , !P3 ;  /* 0xff8000003ba87808 */ /* 0x020fe40005800000 */
[----:B------:R-:W-:Y:S02]  /*19600*/  FSEL R163, R25, -INF , !P5 ;  /* 0xff80000019a37808 */ /* 0x000fe40006800000 */
[----:B------:R-:W4:Y:S01]  /*19610*/  MUFU.TANH R153, R153 ;  /* 0x0000009900997308 */ /* 0x000f220000002400 */
[-C--:B------:R-:W-:Y:S02]  /*19620*/  ISETP.GE.AND P4, PT, R11, R2.reuse, PT ;  /* 0x000000020b00720c */ /* 0x080fe40003f86270 */
[----:B------:R-:W-:-:S02]  /*19630*/  ISETP.GE.AND P3, PT, R9, R2, PT ;  /* 0x000000020900720c */ /* 0x000fc40003f66270 */
[----:B------:R-:W-:-:S03]  /*19640*/  ISETP.GE.AND P5, PT, R9, R52, PT ;  /* 0x000000340900720c */ /* 0x000fc60003fa6270 */
[----:B------:R-:W5:Y:S01]  /*19650*/  MUFU.TANH R149, R149 ;  /* 0x0000009500957308 */ /* 0x000f620000002400 */
[----:B------:R-:W-:Y:S01]  /*19660*/  FSEL R164, R54, -INF , !P2 ;  /* 0xff80000036a47808 */ /* 0x000fe20005000000 */
[----:B------:R-:W-:Y:S01]  /*19670*/  FMUL.FTZ R54, R4, R0 ;  /* 0x0000000004367220 */ /* 0x000fe20000410000 */
[----:B------:R-:W-:-:S05]  /*19680*/  IADD3 R9, R41, 0x61, RZ ;  /* 0x0000006129097810 */ /* 0x000fca0007ffe0ff */
[----:B------:R-:W-:Y:S01]  /*19690*/  MUFU.TANH R146, R146 ;  /* 0x0000009200927308 */ /* 0x000fe20000002400 */
[----:B------:R-:W-:Y:S01]  /*196a0*/  FMUL.FTZ R13, R13, R0 ;  /* 0x000000000d0d7220 */ /* 0x000fe20000410000 */
[----:B------:R-:W-:-:S06]  /*196b0*/  FSEL R166, R64, -INF , !P6 ;  /* 0xff80000040a67808 */ /* 0x000fcc0007000000 */
[----:B------:R-:W1:Y:S01]  /*196c0*/  MUFU.TANH R152, R152 ;  /* 0x0000009800987308 */ /* 0x000e620000002400 */
[----:B------:R-:W-:Y:S01]  /*196d0*/  FMUL.FTZ R15, R15, R0 ;  /* 0x000000000f0f7220 */ /* 0x000fe20000410000 */
[----:B--2---:R-:W-:Y:S02]  /*196e0*/  FSEL R159, R159, -INF , !P4 ;  /* 0xff8000009f9f7808 */ /* 0x004fe40006000000 */
[----:B------:R-:W-:Y:S02]  /*196f0*/  ISETP.GE.AND P2, PT, R11, R52, PT ;  /* 0x000000340b00720c */ /* 0x000fe40003f46270 */
[C---:B------:R-:W-:Y:S02]  /*19700*/  ISETP.GE.AND P6, PT, R9.reuse, R2, PT ;  /* 0x000000020900720c */ /* 0x040fe40003fc6270 */
[----:B------:R-:W2:Y:S01]  /*19710*/  MUFU.TANH R147, R147 ;  /* 0x0000009300937308 */ /* 0x000ea20000002400 */
[----:B------:R-:W-:Y:S01]  /*19720*/  ISETP.GE.AND P4, PT, R9, R52, PT ;  /* 0x000000340900720c */ /* 0x000fe20003f86270 */
[----:B------:R-:W-:Y:S01]  /*19730*/  FMUL.FTZ R4, R5, R0 ;  /* 0x0000000005047220 */ /* 0x000fe20000410000 */
[----:B------:R-:W-:-:S02]  /*19740*/  IADD3 R11, R41, 0x68, RZ ;  /* 0x00000068290b7810 */ /* 0x000fc40007ffe0ff */
[----:B------:R-:W-:-:S03]  /*19750*/  IADD3 R9, R41, 0x69, RZ ;  /* 0x0000006929097810 */ /* 0x000fc60007ffe0ff */
[----:B------:R-:W2:Y:S01]  /*19760*/  MUFU.TANH R55, R12 ;  /* 0x0000000c00377308 */ /* 0x000ea20000002400 */
[----:B------:R-:W-:Y:S01]  /*19770*/  FSEL R156, R16, -INF , !P2 ;  /* 0xff800000109c7808 */ /* 0x000fe20005000000 */
[----:B------:R-:W-:-:S06]  /*19780*/  FMUL.FTZ R6, R6, R0 ;  /* 0x0000000006067220 */ /* 0x000fcc0000410000 */
[----:B------:R-:W2:Y:S01]  /*19790*/  MUFU.TANH R63, R14 ;  /* 0x0000000e003f7308 */ /* 0x000ea20000002400 */
[----:B-1----:R-:W-:Y:S01]  /*197a0*/  FSEL R151, R17, -INF , !P3 ;  /* 0xff80000011977808 */ /* 0x002fe20005800000 */
[----:B------:R-:W-:Y:S01]  /*197b0*/  FMUL.FTZ R7, R7, R0 ;  /* 0x0000000007077220 */ /* 0x000fe20000410000 */
[----:B---3--:R-:W-:Y:S02]  /*197c0*/  FSEL R154, R154, -INF , !P5 ;  /* 0xff8000009a9a7808 */ /* 0x008fe40006800000 */
[----:B------:R-:W-:-:S03]  /*197d0*/  FSEL R150, R26, -INF , !P6 ;  /* 0xff8000001a967808 */ /* 0x000fc60007000000 */
[----:B------:R-:W1:Y:S01]  /*197e0*/  MUFU.TANH R56, R13 ;  /* 0x0000000d00387308 */ /* 0x000e620000002400 */
[C---:B------:R-:W-:Y:S02]  /*197f0*/  ISETP.GE.AND P2, PT, R11.reuse, R2, PT ;  /* 0x000000020b00720c */ /* 0x040fe40003f46270 */
[----:B------:R-:W-:Y:S02]  /*19800*/  ISETP.GE.AND P3, PT, R11, R52, PT ;  /* 0x000000340b00720c */ /* 0x000fe40003f66270 */
[----:B------:R-:W-:-:S03]  /*19810*/  ISETP.GE.AND P5, PT, R9, R2, PT ;  /* 0x000000020900720c */ /* 0x000fc60003fa6270 */
[----:B------:R-:W3:Y:S01]  /*19820*/  MUFU.TANH R61, R15 ;  /* 0x0000000f003d7308 */ /* 0x000ee20000002400 */
[----:B------:R-:W-:Y:S02]  /*19830*/  ISETP.GE.AND P6, PT, R9, R52, PT ;  /* 0x000000340900720c */ /* 0x000fe40003fc6270 */
[C---:B------:R-:W-:Y:S02]  /*19840*/  IADD3 R9, R41.reuse, 0x70, RZ ;  /* 0x0000007029097810 */ /* 0x040fe40007ffe0ff */
[----:B------:R-:W-:-:S03]  /*19850*/  IADD3 R5, R41, 0x71, RZ ;  /* 0x0000007129057810 */ /* 0x000fc60007ffe0ff */
[----:B------:R-:W1:Y:S01]  /*19860*/  MUFU.TANH R54, R54 ;  /* 0x0000003600367308 */ /* 0x000e620000002400 */
[----:B----4-:R-:W-:Y:S02]  /*19870*/  FSEL R153, R153, -INF , !P4 ;  /* 0xff80000099997808 */ /* 0x010fe40006000000 */
[----:B-----5:R-:W-:Y:S02]  /*19880*/  FSEL R149, R149, -INF , !P2 ;  /* 0xff80000095957808 */ /* 0x020fe40005000000 */
[----:B------:R-:W-:Y:S02]  /*19890*/  FSEL R152, R152, -INF , !P3 ;  /* 0xff80000098987808 */ /* 0x000fe40005800000 */
[----:B------:R-:W-:Y:S01]  /*198a0*/  FSEL R146, R146, -INF , !P5 ;  /* 0xff80000092927808 */ /* 0x000fe20006800000 */
[----:B------:R-:W-:Y:S01]  /*198b0*/  MUFU.TANH R53, R53 ;  /* 0x0000003500357308 */ /* 0x000fe20000002400 */
[C---:B------:R-:W-:Y:S02]  /*198c0*/  ISETP.GE.AND P4, PT, R9.reuse, R2, PT ;  /* 0x000000020900720c */ /* 0x040fe40003f86270 */
[----:B------:R-:W-:-:S02]  /*198d0*/  ISETP.GE.AND P2, PT, R9, R52, PT ;  /* 0x000000340900720c */ /* 0x000fc40003f46270 */
[----:B------:R-:W-:-:S03]  /*198e0*/  ISETP.GE.AND P3, PT, R5, R2, PT ;  /* 0x000000020500720c */ /* 0x000fc60003f66270 */
[----:B------:R-:W-:Y:S01]  /*198f0*/  MUFU.TANH R133, R133 ;  /* 0x0000008500857308 */ /* 0x000fe20000002400 */
[----:B------:R-:W-:Y:S02]  /*19900*/  ISETP.GE.AND P5, PT, R5, R52, PT ;  /* 0x000000340500720c */ /* 0x000fe40003fa6270 */
[----:B------:R-:W-:-:S05]  /*19910*/  IADD3 R5, R41, 0x78, RZ ;  /* 0x0000007829057810 */ /* 0x000fca0007ffe0ff */
[----:B------:R-:W-:Y:S01]  /*19920*/  MUFU.TANH R4, R4 ;  /* 0x0000000400047308 */ /* 0x000fe20000002400 */
[----:B--2---:R-:W-:-:S07]  /*19930*/  FSEL R147, R147, -INF , !P6 ;  /* 0xff80000093937808 */ /* 0x004fce0007000000 */
[----:B------:R-:W2:Y:S01]  /*19940*/  MUFU.TANH R59, R6 ;  /* 0x00000006003b7308 */ /* 0x000ea20000002400 */
[----:B------:R-:W-:-:S07]  /*19950*/  FSEL R55, R55, -INF , !P4 ;  /* 0xff80000037377808 */ /* 0x000fce0006000000 */
[----:B------:R-:W4:Y:S01]  /*19960*/  MUFU.TANH R45, R7 ;  /* 0x00000007002d7308 */ /* 0x000f220000002400 */
[----:B------:R-:W-:Y:S01]  /*19970*/  FSEL R63, R63, -INF , !P2 ;  /* 0xff8000003f3f7808 */ /* 0x000fe20005000000 */
[----:B------:R-:W-:Y:S01]  /*19980*/  BAR.SYNC.DEFER_BLOCKING 0x0 ;  /* 0x0000000000007b1d */ /* 0x000fe20000010000 */
[C---:B------:R-:W-:Y:S02]  /*19990*/  ISETP.GE.AND P6, PT, R41.reuse, R2, PT ;  /* 0x000000022900720c */ /* 0x040fe40003fc6270 */
[----:B------:R-:W-:Y:S02]  /*199a0*/  ISETP.GE.AND P4, PT, R41, R52, PT ;  /* 0x000000342900720c */ /* 0x000fe40003f86270 */
[----:B------:R-:W-:Y:S02]  /*199b0*/  ISETP.GE.AND P2, PT, R5, R2, PT ;  /* 0x000000020500720c */ /* 0x000fe40003f46270 */
[----:B------:R-:W-:Y:S02]  /*199c0*/  IADD3 R41, R41, 0x79, RZ ;  /* 0x0000007929297810 */ /* 0x000fe40007ffe0ff */
[----:B-1----:R-:W-:-:S02]  /*199d0*/  FSEL R56, R56, -INF , !P3 ;  /* 0xff80000038387808 */ /* 0x002fc40005800000 */
[----:B---3--:R-:W-:Y:S02]  /*199e0*/  FSEL R61, R61, -INF , !P5 ;  /* 0xff8000003d3d7808 */ /* 0x008fe40006800000 */
[----:B------:R-:W-:Y:S01]  /*199f0*/  FSEL R54, R54, -INF , !P2 ;  /* 0xff80000036367808 */ /* 0x000fe20005000000 */
[----:B------:R-:W-:Y:S01]  /*19a00*/  BSSY B1, `(.L_x_2897) ;  /* 0x0000072000017945 */ /* 0x000fe20003800000 */
[----:B------:R-:W-:Y:S02]  /*19a10*/  ISETP.GE.AND P3, PT, R5, R52, PT ;  /* 0x000000340500720c */ /* 0x000fe40003f66270 */
[C---:B------:R-:W-:Y:S02]  /*19a20*/  ISETP.GE.AND P5, PT, R41.reuse, R2, PT ;  /* 0x000000022900720c */ /* 0x040fe40003fa6270 */
[----:B------:R-:W-:Y:S02]  /*19a30*/  ISETP.GE.AND P2, PT, R41, R52, PT ;  /* 0x000000342900720c */ /* 0x000fe40003f46270 */
[----:B--2---:R-:W-:-:S02]  /*19a40*/  FSEL R59, R59, -INF , !P3 ;  /* 0xff8000003b3b7808 */ /* 0x004fc40005800000 */
[----:B------:R-:W-:Y:S02]  /*19a50*/  FSEL R53, R53, -INF , !P6 ;  /* 0xff80000035357808 */ /* 0x000fe40007000000 */
[----:B------:R-:W-:Y:S02]  /*19a60*/  FSEL R52, R4, -INF , !P5 ;  /* 0xff80000004347808 */ /* 0x000fe40006800000 */
        /* <DEDUP_REMOVED lines=23> */
[----:B------:R-:W-:-:S03]  /*19be0*/  IMAD.HI.U32 R13, R15, R13, R14 ;  /* 0x0000000d0f0d7227 */ /* 0x000fc600078e000e */
[----:B------:R-:W-:-:S03]  /*19bf0*/  ISETP.GE.AND P0, PT, R9, RZ, PT ;  /* 0x000000ff0900720c */ /* 0x000fc60003f06270 */
[----:B------:R-:W-:-:S04]  /*19c00*/  IMAD.HI.U32 R10, R13, R6, RZ ;  /* 0x000000060d0a7227 */ /* 0x000fc800078e00ff */
[----:B------:R-:W-:Y:S02]  /*19c10*/  IMAD.HI.U32 R8, R13, R4, RZ ;  /* 0x000000040d087227 */ /* 0x000fe400078e00ff */
[----:B------:R-:W2:Y:S02]  /*19c20*/  LD.E.64 R12, [R142.64+0x20] ;  /* 0x000020048e0c7980 */ /* 0x000ea4000c101b00 */
        /* <DEDUP_REMOVED lines=20> */
[----:B------:R-:W-:Y:S01]  /*19d70*/  IMAD.WIDE R14, R4, 0x4, R236 ;  /* 0x00000004040e7825 */ /* 0x000fe200078e02ec */
        /* <DEDUP_REMOVED lines=16> */
.L_x_2900:
[----:B------:R-:W2:Y:S02]  /*19e80*/  LD.E R6, [R142.64+0x38] ;  /* 0x000038048e067980 */ /* 0x000ea4000c101900 */
[----:B--2---:R-:W-:-:S04]  /*19e90*/  LEA R6, -R6, RZ, 0x7 ;  /* 0x000000ff06067211 */ /* 0x004fc800078e39ff */
[----:B------:R-:W-:Y:S02]  /*19ea0*/  SHF.R.S32.HI R4, RZ, 0x1f, R6 ;  /* 0x0000001fff047819 */ /* 0x000fe40000011406 */
.L_x_2901:
[----:B------:R-:W-:Y:S05]  /*19eb0*/  BSYNC B0 ;  /* 0x0000000000007941 */ /* 0x000fea0003800000 */
.L_x_2899:
[----:B------:R-:W-:Y:S01]  /*19ec0*/  IMAD.SHL.U32 R5, R134, 0x20, RZ ;  /* 0x0000002086057824 */ /* 0x000fe200078e00ff */
[----:B------:R-:W-:Y:S02]  /*19ed0*/  LEA R224, P1, R6, R224, 0x1 ;  /* 0x000000e006e07211 */ /* 0x000fe400078208ff */
        /* <DEDUP_REMOVED lines=36> */
.L_x_2898:
[----:B------:R-:W-:Y:S05]  /*1a120*/  BSYNC B1 ;  /* 0x0000000000017941 */ /* 0x000fea0003800000 */
.L_x_2897:
        /* <DEDUP_REMOVED lines=77> */
[----:B---3--:R-:W-:-:S04]  /*1a600*/  FMNMX.FTZ R42, R5, R42, !PT ;  /* 0x0000002a052a7209 */ /* 0x008fc80007810000 */
[----:B------:R-:W-:-:S04]  /*1a610*/  FSETP.NEU.FTZ.AND P1, PT, R42, -INF , PT ;  /* 0xff8000002a00780b */ /* 0x000fc80003f3d000 */
[----:B------:R-:W-:Y:S01]  /*1a620*/  FSEL R5, R42, RZ, P1 ;  /* 0x000000ff2a057208 */ /* 0x000fe20000800000 */
[C---:B--2---:R-:W-:Y:S02]  /*1a630*/  FMUL.FTZ R46, R47.reuse, R41 ;  /* 0x000000292f2e7220 */ /* 0x044fe40000410000 */
[----:B------:R-:W-:-:S03]  /*1a640*/  FMUL.FTZ R58, R47, R42 ;  /* 0x0000002a2f3a7220 */ /* 0x000fc60000410000 */
[----:B------:R-:W-:Y:S02]  /*1a650*/  FSEL R46, R46, RZ, P0 ;  /* 0x000000ff2e2e7208 */ /* 0x000fe40000000000 */
[----:B------:R-:W-:-:S03]  /*1a660*/  FSEL R58, R58, RZ, P1 ;  /* 0x000000ff3a3a7208 */ /* 0x000fc60000800000 */
[-C--:B------:R-:W-:Y:S02]  /*1a670*/  FFMA.FTZ R4, R40, R47.reuse, -R46 ;  /* 0x0000002f28047223 */ /* 0x080fe4000001082e */
[-C--:B------:R-:W-:Y:S02]  /*1a680*/  FFMA.FTZ R35, R43, R47.reuse, -R58 ;  /* 0x0000002f2b237223 */ /* 0x080fe4000001083a */
        /* <DEDUP_REMOVED lines=8> */
[-CC-:B------:R-:W-:Y:S02]  /*1a710*/  FFMA.FTZ R60, R39, R47.reuse, -R46.reuse ;  /* 0x0000002f273c7223 */ /* 0x180fe4000001082e */
[-C--:B------:R-:W-:Y:S01]  /*1a720*/  FFMA.FTZ R57, R24, R47.reuse, -R46 ;  /* 0x0000002f18397223 */ /* 0x080fe2000001082e */
[----:B-1----:R-:W-:Y:S01]  /*1a730*/  FSEL R4, R41, RZ, P0 ;  /* 0x000000ff29047208 */ /* 0x002fe20000000000 */
[----:B------:R-:W-:Y:S01]  /*1a740*/  MUFU.EX2 R33, R33 ;  /* 0x0000002100217308 */ /* 0x000fe20000000800 */
[-CC-:B------:R-:W-:Y:S01]  /*1a750*/  FFMA.FTZ R62, R62, R47.reuse, -R58.reuse ;  /* 0x0000002f3e3e7223 */ /* 0x180fe2000001083a */
[----:B------:R-:W-:Y:S01]  /*1a760*/  LDSM.16.MT88.4 R24, [R217+0xc800] ;  /* 0x00c80000d918783b */ /* 0x000fe20000004200 */
[----:B------:R-:W-:Y:S02]  /*1a770*/  FFMA.FTZ R67, R38, R47, -R58 ;  /* 0x0000002f26437223 */ /* 0x000fe4000001083a */
[----:B------:R-:W-:-:S02]  /*1a780*/  FADD.FTZ R4, R3, -R4 ;  /* 0x8000000403047221 */ /* 0x000fc40000010000 */
[-CC-:B------:R-:W-:Y:S01]  /*1a790*/  FFMA.FTZ R3, R137, R47.reuse, -R58.reuse ;  /* 0x0000002f89037223 */ /* 0x180fe2000001083a */
[----:B------:R-:W1:Y:S01]  /*1a7a0*/  MUFU.EX2 R0, R0 ;  /* 0x0000000000007308 */ /* 0x000e620000000800 */
[----:B------:R-:W-:Y:S02]  /*1a7b0*/  FMUL.FTZ R43, R47, R4 ;  /* 0x000000042f2b7220 */ /* 0x000fe40000410000 */
[----:B------:R-:W-:Y:S01]  /*1a7c0*/  FADD.FTZ R4, R132, -R5 ;  /* 0x8000000584047221 */ /* 0x000fe20000010000 */
[----:B--2---:R-:W-:Y:S01]  /*1a7d0*/  F2FP.BF16.PACK_AB R5, R2, R32 ;  /* 0x000000200205723e */ /* 0x004fe200000010ff */
[-CC-:B------:R-:W-:Y:S02]  /*1a7e0*/  FFMA.FTZ R65, R37, R47.reuse, -R58.reuse ;  /* 0x0000002f25417223 */ /* 0x180fe4000001083a */
[----:B------:R-:W-:Y:S01]  /*1a7f0*/  FMUL.FTZ R44, R47, R4 ;  /* 0x000000042f2c7220 */ /* 0x000fe20000410000 */
[----:B------:R-:W-:Y:S01]  /*1a800*/  MUFU.EX2 R40, R40 ;  /* 0x0000002800287308 */ /* 0x000fe20000000800 */
[----:B------:R-:W-:-:S02]  /*1a810*/  FFMA.FTZ R64, R36, R47, -R58 ;  /* 0x0000002f24407223 */ /* 0x000fc4000001083a */
[-CC-:B------:R-:W-:Y:S01]  /*1a820*/  FFMA.FTZ R66, R31, R47.reuse, -R46.reuse ;  /* 0x0000002f1f427223 */ /* 0x180fe2000001082e */
[----:B------:R-:W-:Y:S01]  /*1a830*/  LDSM.16.MT88.4 R36, [R215+0x10800] ;  /* 0x01080000d724783b */ /* 0x000fe20000004200 */
[-CC-:B------:R-:W-:Y:S02]  /*1a840*/  FFMA.FTZ R132, R28, R47.reuse, -R46.reuse ;  /* 0x0000002f1c847223 */ /* 0x180fe4000001082e */
[--C-:B------:R-:W-:Y:S01]  /*1a850*/  FFMA.FTZ R133, R30, R47, -R46.reuse ;  /* 0x0000002f1e857223 */ /* 0x100fe2000001082e */
[----:B------:R-:W2:Y:S01]  /*1a860*/  MUFU.EX2 R35, R35 ;  /* 0x0000002300237308 */ /* 0x000ea20000000800 */
[----:B-1----:R-:W-:Y:S01]  /*1a870*/  F2FP.BF16.PACK_AB R7, R0, R33 ;  /* 0x000000210007723e */ /* 0x002fe200000010ff */
[-C--:B------:R-:W-:Y:S02]  /*1a880*/  FFMA.FTZ R137, R29, R47.reuse, -R46 ;  /* 0x0000002f1d897223 */ /* 0x080fe4000001082e */
[----:B------:R-:W-:Y:S01]  /*1a890*/  LDSM.16.MT88.4 R28, [R214+0x10800] ;  /* 0x01080000d61c783b */ /* 0x000fe20000004200 */
[----:B------:R-:W-:-:S02]  /*1a8a0*/  FFMA.FTZ R142, R144, R47, -R58 ;  /* 0x0000002f908e7223 */ /* 0x000fc4000001083a */
[-CC-:B------:R-:W-:Y:S01]  /*1a8b0*/  FFMA.FTZ R143, R148, R47.reuse, -R58.reuse ;  /* 0x0000002f948f7223 */ /* 0x180fe2000001083a */
        /* <DEDUP_REMOVED lines=8> */
[-CC-:B------:R-:W-:Y:S01]  /*1a940*/  FFMA.FTZ R145, R145, R47.reuse, -R58.reuse ;  /* 0x0000002f91917223 */ /* 0x180fe2000001083a */
[----:B------:R-:W-:Y:S01]  /*1a950*/  LDSM.16.MT88.4 R48, [R214+0x11000] ;  /* 0x01100000d630783b */ /* 0x000fe20000004200 */
        /* <DEDUP_REMOVED lines=47> */
[C---:B------:R-:W-:Y:S01]  /*1ac50*/  HMMA.16816.F32.BF16 R112, R4.reuse, R16, R112 ;  /* 0x000000100470723c */ /* 0x040fe20000041870 */
[-C--:B------:R-:W-:Y:S02]  /*1ac60*/  FMUL.FTZ R106, R106, R43.reuse ;  /* 0x0000002b6a6a7220 */ /* 0x080fe40000410000 */
[-C--:B------:R-:W-:Y:S02]  /*1ac70*/  FMUL.FTZ R107, R107, R43.reuse ;  /* 0x0000002b6b6b7220 */ /* 0x080fe40000410000 */
[-C--:B------:R-:W-:Y:S01]  /*1ac80*/  FMUL.FTZ R104, R104, R44.reuse ;  /* 0x0000002c68687220 */ /* 0x080fe20000410000 */
[----:B------:R-:W4:Y:S01]  /*1ac90*/  MUFU.EX2 R64, R64 ;  /* 0x0000004000407308 */ /* 0x000f220000000800 */
[----:B------:R-:W-:Y:S01]  /*1aca0*/  FMUL.FTZ R105, R105, R44 ;  /* 0x0000002c69697220 */ /* 0x000fe20000410000 */
[----:B------:R-:W-:Y:S01]  /*1acb0*/  HMMA.16816.F32.BF16 R108, R4, R18, R108 ;  /* 0x00000012046c723c */ /* 0x000fe2000004186c */
[----:B------:R-:W5:Y:S01]  /*1acc0*/  LDSM.16.MT88.4 R16, [R215+0x10000] ;  /* 0x01000000d710783b */ /* 0x000f620000004200 */
[----:B------:R-:W-:-:S02]  /*1acd0*/  FMUL.FTZ R102, R102, R43 ;  /* 0x0000002b66667220 */ /* 0x000fc40000410000 */
[-C--:B------:R-:W-:Y:S02]  /*1ace0*/  FMUL.FTZ R103, R103, R43.reuse ;  /* 0x0000002b67677220 */ /* 0x080fe40000410000 */
[-C--:B------:R-:W-:Y:S01]  /*1acf0*/  FMUL.FTZ R100, R100, R44.reuse ;  /* 0x0000002c64647220 */ /* 0x080fe20000410000 */
[----:B------:R-:W2:Y:S01]  /*1ad00*/  MUFU.EX2 R66, R66 ;  /* 0x0000004200427308 */ /* 0x000ea20000000800 */
        /* <DEDUP_REMOVED lines=31> */
[----:B------:R-:W5:Y:S01]  /*1af00*/  MUFU.EX2 R143, R143 ;  /* 0x0000008f008f7308 */ /* 0x000f620000000800 */
[----:B------:R-:W-:Y:S01]  /*1af10*/  FMUL.FTZ R81, R81, R44 ;  /* 0x0000002c51517220 */ /* 0x000fe20000410000 */
[----:B------:R-:W-:Y:S01]  /*1af20*/  HMMA.16816.F32.BF16 R84, R4, R18, R84 ;  /* 0x000000120454723c */ /* 0x000fe20000041854 */
[----:B------:R-:W2:Y:S01]  /*1af30*/  LDSM.16.MT88.4 R16, [R214+0xc800] ;  /* 0x00c80000d610783b */ /* 0x000ea20000004200 */
[----:B------:R-:W-:-:S02]  /*1af40*/  FMUL.FTZ R78, R78, R43 ;  /* 0x0000002b4e4e7220 */ /* 0x000fc40000410000 */
[-C--:B------:R-:W-:Y:S02]  /*1af50*/  FMUL.FTZ R79, R79, R43.reuse ;  /* 0x0000002b4f4f7220 */ /* 0x080fe40000410000 */
[-C--:B------:R-:W-:Y:S01]  /*1af60*/  FMUL.FTZ R76, R76, R44.reuse ;  /* 0x0000002c4c4c7220 */ /* 0x080fe20000410000 */
[----:B------:R-:W-:Y:S01]  /*1af70*/  MUFU.EX2 R144, R144 ;  /* 0x0000009000907308 */ /* 0x000fe20000000800 */
[-C--:B------:R-:W-:Y:S02]  /*1af80*/  FMUL.FTZ R77, R77, R44.reuse ;  /* 0x0000002c4d4d7220 */ /* 0x080fe40000410000 */
[-C--:B------:R-:W-:Y:S01]  /*1af90*/  FMUL.FTZ R74, R74, R43.reuse ;  /* 0x0000002b4a4a7220 */ /* 0x080fe20000410000 */
[----:B-1----:R-:W-:Y:S01]  /*1afa0*/  HMMA.16816.F32.BF16 R80, R4, R12, R80 ;  /* 0x0000000c0450723c */ /* 0x002fe20000041850 */
[----:B------:R-:W-:Y:S02]  /*1afb0*/  FMUL.FTZ R75, R75, R43 ;  /* 0x0000002b4b4b7220 */ /* 0x000fe40000410000 */
[-C--:B------:R-:W-:Y:S01]  /*1afc0*/  FMUL.FTZ R72, R72, R44.reuse ;  /* 0x0000002c48487220 */ /* 0x080fe20000410000 */
[----:B------:R-:W1:Y:S01]  /*1afd0*/  MUFU.EX2 R145, R145 ;  /* 0x0000009100917308 */ /* 0x000e620000000800 */
[----:B------:R-:W-:-:S02]  /*1afe0*/  FMUL.FTZ R73, R73, R44 ;  /* 0x0000002c49497220 */ /* 0x000fc40000410000 */
[-C--:B------:R-:W-:Y:S01]  /*1aff0*/  FMUL.FTZ R70, R70, R43.reuse ;  /* 0x0000002b46467220 */ /* 0x080fe20000410000 */
[C---:B------:R-:W-:Y:S01]  /*1b000*/  HMMA.16816.F32.BF16 R76, R4.reuse, R14, R76 ;  /* 0x0000000e044c723c */ /* 0x040fe2000004184c */
[----:B------:R-:W-:Y:S01]  /*1b010*/  FMUL.FTZ R71, R71, R43 ;  /* 0x0000002b47477220 */ /* 0x000fe20000410000 */
[----:B------:R-:W1:Y:S01]  /*1b020*/  LDSM.16.MT88.4 R12, [R213+0xc800] ;  /* 0x00c80000d50c783b */ /* 0x000e620000004200 */
[-C--:B------:R-:W-:Y:S01]  /*1b030*/  FMUL.FTZ R68, R68, R44.reuse ;  /* 0x0000002c44447220 */ /* 0x080fe20000410000 */
[----:B------:R-:W1:Y:S01]  /*1b040*/  MUFU.EX2 R148, R148 ;  /* 0x0000009400947308 */ /* 0x000e620000000800 */
[----:B------:R-:W-:Y:S02]  /*1b050*/  FMUL.FTZ R69, R69, R44 ;  /* 0x0000002c45457220 */ /* 0x000fe40000410000 */
[-CC-:B------:R-:W-:Y:S01]  /*1b060*/  FFMA.FTZ R174, R174, R47.reuse, -R58.reuse ;  /* 0x0000002faeae7223 */ /* 0x180fe2000001083a */
[----:B---3--:R-:W-:Y:S01]  /*1b070*/  HMMA.16816.F32.BF16 R72, R4, R8, R72 ;  /* 0x000000080448723c */ /* 0x008fe20000041848 */
[----:B------:R-:W-:-:S02]  /*1b080*/  FFMA.FTZ R175, R175, R47, -R58 ;  /* 0x0000002fafaf7223 */ /* 0x000fc4000001083a */
[-C--:B------:R-:W-:Y:S01]  /*1b090*/  FFMA.FTZ R173, R173, R47.reuse, -R58 ;  /* 0x0000002fadad7223 */ /* 0x080fe2000001083a */
[----:B------:R-:W-:Y:S01]  /*1b0a0*/  MUFU.EX2 R155, R155 ;  /* 0x0000009b009b7308 */ /* 0x000fe20000000800 */
[-CC-:B------:R-:W-:Y:S02]  /*1b0b0*/  FFMA.FTZ R171, R171, R47.reuse, -R46.reuse ;  /* 0x0000002fabab7223 */ /* 0x180fe4000001082e */
[-C--:B------:R-:W-:Y:S01]  /*1b0c0*/  FFMA.FTZ R168, R168, R47.reuse, -R46 ;  /* 0x0000002fa8a87223 */ /* 0x080fe2000001082e */
[----:B------:R-:W-:Y:S01]  /*1b0d0*/  HMMA.16816.F32.BF16 R68, R4, R10, R68 ;  /* 0x0000000a0444723c */ /* 0x000fe20000041844 */
[----:B------:R-:W3:Y:S01]  /*1b0e0*/  LDSM.16.MT88.4 R8, [R217+0x10800] ;  /* 0x01080000d908783b */ /* 0x000ee20000004200 */
[-CC-:B------:R-:W-:Y:S02]  /*1b0f0*/  FFMA.FTZ R165, R165, R47.reuse, -R58.reuse ;  /* 0x0000002fa5a57223 */ /* 0x180fe4000001083a */
[----:B------:R-:W-:Y:S01]  /*1b100*/  MUFU.EX2 R158, R158 ;  /* 0x0000009e009e7308 */ /* 0x000fe20000000800 */
[----:B------:R-:W-:-:S02]  /*1b110*/  FFMA.FTZ R164, R164, R47, -R58 ;  /* 0x0000002fa4a47223 */ /* 0x000fc4000001083a */
[----:B--2---:R-:W-:Y:S01]  /*1b120*/  F2FP.BF16.PACK_AB R4, R67, R62 ;  /* 0x0000003e4304723e */ /* 0x004fe200000010ff */
[----:B------:R-:W-:Y:S01]  /*1b130*/  FFMA.FTZ R163, R163, R47, -R58 ;  /* 0x0000002fa3a37223 */ /* 0x000fe2000001083a */
[----:B------:R-:W-:Y:S01]  /*1b140*/  F2FP.BF16.PACK_AB R5, R60, R53 ;  /* 0x000000353c05723e */ /* 0x000fe200000010ff */
[--C-:B------:R-:W-:Y:S01]  /*1b150*/  FFMA.FTZ R156, R156, R47, -R46.reuse ;  /* 0x0000002f9c9c7223 */ /* 0x100fe2000001082e */
[----:B----4-:R-:W-:Y:S01]  /*1b160*/  F2FP.BF16.PACK_AB R6, R64, R65 ;  /* 0x000000414006723e */ /* 0x010fe200000010ff */
[----:B------:R-:W-:Y:S01]  /*1b170*/  MUFU.EX2 R157, R157 ;  /* 0x0000009d009d7308 */ /* 0x000fe20000000800 */
[----:B------:R-:W-:Y:S01]  /*1b180*/  F2FP.BF16.PACK_AB R7, R66, R57 ;  /* 0x000000394207723e */ /* 0x000fe200000010ff */
[-CC-:B------:R-:W-:Y:S02]  /*1b190*/  FFMA.FTZ R154, R154, R47.reuse, -R46.reuse ;  /* 0x0000002f9a9a7223 */ /* 0x180fe4000001082e */
[-CC-:B------:R-:W-:Y:S02]  /*1b1a0*/  FFMA.FTZ R153, R153, R47.reuse, -R46.reuse ;  /* 0x0000002f99997223 */ /* 0x180fe4000001082e */
[----:B------:R-:W-:-:S02]  /*1b1b0*/  FFMA.FTZ R152, R152, R47, -R46 ;  /* 0x0000002f98987223 */ /* 0x000fc4000001082e */
[C---:B------:R-:W-:Y:S01]  /*1b1c0*/  HMMA.16816.F32.BF16 R120, R4.reuse, R20, R120 ;  /* 0x000000140478723c */ /* 0x040fe20000041878 */
[----:B------:R-:W-:Y:S01]  /*1b1d0*/  MUFU.EX2 R160, R160 ;  /* 0x000000a000a07308 */ /* 0x000fe20000000800 */
[-CC-:B------:R-:W-:Y:S02]  /*1b1e0*/  FFMA.FTZ R151, R151, R47.reuse, -R58.reuse ;  /* 0x0000002f97977223 */ /* 0x180fe4000001083a */
[-CC-:B------:R-:W-:Y:S02]  /*1b1f0*/  FFMA.FTZ R150, R150, R47.reuse, -R58.reuse ;  /* 0x0000002f96967223 */ /* 0x180fe4000001083a */
[-CC-:B------:R-:W-:Y:S02]  /*1b200*/  FFMA.FTZ R149, R149, R47.reuse, -R58.reuse ;  /* 0x0000002f95957223 */ /* 0x180fe4000001083a */
[----:B------:R-:W-:Y:S01]  /*1b210*/  HMMA.16816.F32.BF16 R116, R4, R22, R116 ;  /* 0x000000160474723c */ /* 0x000fe20000041874 */
[----:B------:R-:W2:Y:S01]  /*1b220*/  LDSM.16.MT88.4 R20, [R213+0x10800] ;  /* 0x01080000d514783b */ /* 0x000ea20000004200 */
[----:B------:R-:W4:Y:S01]  /*1b230*/  MUFU.EX2 R161, R161 ;  /* 0x000000a100a17308 */ /* 0x000f220000000800 */
[----:B------:R-:W-:-:S02]  /*1b240*/  FFMA.FTZ R146, R146, R47, -R58 ;  /* 0x0000002f92927223 */ /* 0x000fc4000001083a */
[----:B------:R-:W-:Y:S02]  /*1b250*/  FFMA.FTZ R147, R147, R47, -R46 ;  /* 0x0000002f93937223 */ /* 0x000fe4000001082e */
[----:B------:R-:W-:Y:S01]  /*1b260*/  FFMA.FTZ R43, R245, R43, R32 ;  /* 0x0000002bf52b7223 */ /* 0x000fe20000010020 */
[C---:B------:R-:W-:Y:S01]  /*1b270*/  HMMA.16816.F32.BF16 R112, R4.reuse, R16, R112 ;  /* 0x000000100470723c */ /* 0x040fe20000041870 */
[----:B------:R-:W-:Y:S01]  /*1b280*/  FFMA.FTZ R40, R243, R44, R40 ;  /* 0x0000002cf3287223 */ /* 0x000fe20000010028 */
[----:B------:R-:W-:Y:S01]  /*1b290*/  MUFU.EX2 R162, R162 ;  /* 0x000000a200a27308 */ /* 0x000fe20000000800 */
        /* <DEDUP_REMOVED lines=8> */
[----:B------:R-:W-:Y:S01]  /*1b320*/  FADD.FTZ R3, R3, R34 ;  /* 0x0000002203037221 */ /* 0x000fe20000010000 */
[C---:B------:R-:W-:Y:S01]  /*1b330*/  HMMA.16816.F32.BF16 R88, R4.reuse, R36, R88 ;  /* 0x000000240458723c */ /* 0x040fe20000041858 */
[----:B------:R-:W-:Y:S01]  /*1b340*/  FADD.FTZ R53, R53, R0 ;  /* 0x0000000035357221 */ /* 0x000fe20000010000 */
[----:B------:R-:W1:Y:S01]  /*1b350*/  MUFU.EX2 R170, R170 ;  /* 0x000000aa00aa7308 */ /* 0x000e620000000800 */
[----:B------:R-:W-:Y:S02]  /*1b360*/  FADD.FTZ R0, R62, R3 ;  /* 0x000000033e007221 */ /* 0x000fe40000010000 */
[----:B------:R-:W-:Y:S02]  /*1b370*/  FADD.FTZ R60, R60, R53 ;  /* 0x000000353c3c7221 */ /* 0x000fe40000010000 */
[----:B------:R-:W-:Y:S01]  /*1b380*/  FADD.FTZ R0, R67, R0 ;  /* 0x0000000043007221 */ /* 0x000fe20000010000 */
[----:B------:R-:W-:Y:S01]  /*1b390*/  HMMA.16816.F32.BF16 R84, R4, R38, R84 ;  /* 0x000000260454723c */ /* 0x000fe20000041854 */
[----:B------:R-:W2:Y:S01]  /*1b3a0*/  LDSM.16.MT88.4 R36, [R215+0x11000] ;  /* 0x01100000d724783b */ /* 0x000ea20000004200 */
[----:B------:R-:W-:Y:S01]  /*1b3b0*/  MUFU.EX2 R176, R176 ;  /* 0x000000b000b07308 */ /* 0x000fe20000000800 */
[----:B------:R-:W-:-:S04]  /*1b3c0*/  FADD.FTZ R3, R57, R60 ;  /* 0x0000003c39037221 */ /* 0x000fc80000010000 */
[----:B------:R-:W-:Y:S01]  /*1b3d0*/  FADD.FTZ R3, R66, R3 ;  /* 0x0000000342037221 */ /* 0x000fe20000010000 */
        /* <DEDUP_REMOVED lines=8> */
[----:B------:R-:W4:Y:S01]  /*1b460*/  LDSM.16.MT88.4 R24, [R217+0xd000] ;  /* 0x00d00000d918783b */ /* 0x000f220000004200 */
[----:B------:R-:W2:Y:S06]  /*1b470*/  MUFU.EX2 R175, R175 ;  /* 0x000000af00af7308 */ /* 0x000eac0000000800 */
[C---:B-1----:R-:W-:Y:S02]  /*1b480*/  HMMA.16816.F32.BF16 R104, R4.reuse, R12, R104 ;  /* 0x0000000c0468723c */ /* 0x042fe40000041868 */
        /* <DEDUP_REMOVED lines=14> */
[----:B-----5:R-:W-:-:S02]  /*1b570*/  F2FP.BF16.PACK_AB R4, R143, R142 ;  /* 0x0000008e8f04723e */ /* 0x020fc400000010ff */
[----:B------:R-:W-:Y:S01]  /*1b580*/  F2FP.BF16.PACK_AB R5, R133, R132 ;  /* 0x000000848505723e */ /* 0x000fe200000010ff */
[----:B------:R-:W-:Y:S01]  /*1b590*/  MUFU.EX2 R154, R154 ;  /* 0x0000009a009a7308 */ /* 0x000fe20000000800 */
[----:B------:R-:W-:Y:S02]  /*1b5a0*/  F2FP.BF16.PACK_AB R6, R145, R144 ;  /* 0x000000909106723e */ /* 0x000fe400000010ff */
[----:B------:R-:W-:-:S05]  /*1b5b0*/  F2FP.BF16.PACK_AB R7, R148, R137 ;  /* 0x000000899407723e */ /* 0x000fca00000010ff */
[----:B------:R-:W-:Y:S02]  /*1b5c0*/  MUFU.EX2 R153, R153 ;  /* 0x0000009900997308 */ /* 0x000fe40000000800 */
[C---:B------:R-:W-:Y:S06]  /*1b5d0*/  HMMA.16816.F32.BF16 R120, R4.reuse, R16, R120 ;  /* 0x000000100478723c */ /* 0x040fec0000041878 */
[----:B------:R-:W-:Y:S02]  /*1b5e0*/  MUFU.EX2 R152, R152 ;  /* 0x0000009800987308 */ /* 0x000fe40000000800 */
[C---:B------:R-:W-:Y:S01]  /*1b5f0*/  HMMA.16816.F32.BF16 R116, R4.reuse, R18, R116 ;  /* 0x000000120474723c */ /* 0x040fe20000041874 */
[----:B------:R-:W5:Y:S05]  /*1b600*/  LDSM.16.MT88.4 R16, [R215+0xd800] ;  /* 0x00d80000d710783b */ /* 0x000f6a0000004200 */
[----:B------:R-:W-:Y:S02]  /*1b610*/  MUFU.EX2 R151, R151 ;  /* 0x0000009700977308 */ /* 0x000fe40000000800 */
[C---:B------:R-:W-:Y:S06]  /*1b620*/  HMMA.16816.F32.BF16 R80, R4.reuse, R48, R80 ;  /* 0x000000300450723c */ /* 0x040fec0000041850 */
[----:B------:R-:W-:Y:S02]  /*1b630*/  MUFU.EX2 R150, R150 ;  /* 0x0000009600967308 */ /* 0x000fe40000000800 */
[C---:B------:R-:W-:Y:S01]  /*1b640*/  HMMA.16816.F32.BF16 R76, R4.reuse, R50, R76 ;  /* 0x00000032044c723c */ /* 0x040fe2000004184c */
[----:B------:R-:W2:Y:S05]  /*1b650*/  LDSM.16.MT88.4 R48, [R215+0x11800] ;  /* 0x01180000d730783b */ /* 0x000eaa0000004200 */
[----:B------:R-:W-:Y:S02]  /*1b660*/  MUFU.EX2 R149, R149 ;  /* 0x0000009500957308 */ /* 0x000fe40000000800 */
[C---:B------:R-:W-:Y:S06]  /*1b670*/  HMMA.16816.F32.BF16 R88, R4.reuse, R36, R88 ;  /* 0x000000240458723c */ /* 0x040fec0000041858 */
[----:B------:R-:W-:Y:S02]  /*1b680*/  MUFU.EX2 R146, R146 ;  /* 0x0000009200927308 */ /* 0x000fe40000000800 */
[C---:B----4-:R-:W-:Y:S08]  /*1b690*/  HMMA.16816.F32.BF16 R128, R4.reuse, R24, R128 ;  /* 0x000000180480723c */ /* 0x050ff00000041880 */
        /* <DEDUP_REMOVED lines=17> */
[----:B------:R-:W-:Y:S02]  /*1b7b0*/  F2FP.BF16.PACK_AB R5, R158, R155 ;  /* 0x0000009b9e05723e */ /* 0x000fe400000010ff */
[----:B------:R-:W-:Y:S02]  /*1b7c0*/  F2FP.BF16.PACK_AB R6, R167, R162 ;  /* 0x000000a2a706723e */ /* 0x000fe400000010ff */
[----:B------:R-:W-:-:S07]  /*1b7d0*/  F2FP.BF16.PACK_AB R7, R170, R157 ;  /* 0x0000009daa07723e */ /* 0x000fce00000010ff */
[C---:B-----5:R-:W-:Y:S08]  /*1b7e0*/  HMMA.16816.F32.BF16 R120, R4.reuse, R16, R120 ;  /* 0x000000100478723c */ /* 0x060ff00000041878 */
[C---:B------:R-:W-:Y:S01]  /*1b7f0*/  HMMA.16816.F32.BF16 R116, R4.reuse, R18, R116 ;  /* 0x000000120474723c */ /* 0x040fe20000041874 */
[----:B------:R-:W5:Y:S07]  /*1b800*/  LDSM.16.MT88.4 R16, [R215+0xe000] ;  /* 0x00e00000d710783b */ /* 0x000f6e0000004200 */
[C---:B------:R-:W-:Y:S07]  /*1b810*/  HMMA.16816.F32.BF16 R88, R4.reuse, R48, R88 ;  /* 0x000000300458723c */ /* 0x040fee0000041858 */
[-C--:B------:R-:W-:Y:S01]  /*1b820*/  FFMA.FTZ R48, R172, R47.reuse, -R58 ;  /* 0x0000002fac307223 */ /* 0x080fe2000001083a */
[----:B------:R-:W-:Y:S01]  /*1b830*/  HMMA.16816.F32.BF16 R84, R4, R50, R84 ;  /* 0x000000320454723c */ /* 0x000fe20000041854 */
[----:B------:R-:W-:Y:S01]  /*1b840*/  MUFU.EX2 R50, R171 ;  /* 0x000000ab00327308 */ /* 0x000fe20000000800 */
[----:B------:R-:W-:-:S05]  /*1b850*/  FFMA.FTZ R49, R169, R47, -R46 ;  /* 0x0000002fa9317223 */ /* 0x000fca000001082e */
[-C--:B------:R-:W-:Y:S01]  /*1b860*/  FFMA.FTZ R51, R166, R47.reuse, -R46 ;  /* 0x0000002fa6337223 */ /* 0x080fe2000001082e */
[----:B----4-:R-:W-:Y:S01]  /*1b870*/  HMMA.16816.F32.BF16 R128, R4, R24, R128 ;  /* 0x000000180480723c */ /* 0x010fe20000041880 */
[----:B------:R-:W4:Y:S01]  /*1b880*/  MUFU.EX2 R48, R48 ;  /* 0x0000003000307308 */ /* 0x000f220000000800 */
[----:B------:R-:W-:-:S06]  /*1b890*/  FFMA.FTZ R166, R159, R47, -R58 ;  /* 0x0000002f9fa67223 */ /* 0x000fcc000001083a */
[C---:B------:R-:W-:Y:S01]  /*1b8a0*/  HMMA.16816.F32.BF16 R124, R4.reuse, R26, R124 ;  /* 0x0000001a047c723c */ /* 0x040fe2000004187c */
[----:B------:R-:W-:Y:S01]  /*1b8b0*/  LDSM.16.MT88.4 R24, [R217+0xe000] ;  /* 0x00e00000d918783b */ /* 0x000fe20000004200 */
[----:B------:R-:W2:Y:S06]  /*1b8c0*/  MUFU.EX2 R49, R49 ;  /* 0x0000003100317308 */ /* 0x000eac0000000800 */
[C---:B-1----:R-:W-:Y:S02]  /*1b8d0*/  HMMA.16816.F32.BF16 R112, R4.reuse, R12, R112 ;  /* 0x0000000c0470723c */ /* 0x042fe40000041870 */
[----:B------:R-:W-:Y:S06]  /*1b8e0*/  MUFU.EX2 R51, R51 ;  /* 0x0000003300337308 */ /* 0x000fec0000000800 */
[C---:B------:R-:W-:Y:S01]  /*1b8f0*/  HMMA.16816.F32.BF16 R108, R4.reuse, R14, R108 ;  /* 0x0000000e046c723c */ /* 0x040fe2000004186c */
[----:B------:R-:W1:Y:S01]  /*1b900*/  LDSM.16.MT88.4 R12, [R214+0xe000] ;  /* 0x00e00000d60c783b */ /* 0x000e620000004200 */
[----:B------:R-:W1:Y:S06]  /*1b910*/  MUFU.EX2 R166, R166 ;  /* 0x000000a600a67308 */ /* 0x000e6c0000000800 */
        /* <DEDUP_REMOVED lines=10> */
[----:B------:R-:W-:Y:S01]  /*1b9c0*/  HMMA.16816.F32.BF16 R68, R4, R30, R68 ;  /* 0x0000001e0444723c */ /* 0x000fe20000041844 */
[----:B------:R-:W-:Y:S06]  /*1b9d0*/  LDSM.16.MT88.4 R28, [R215+0x12000] ;  /* 0x01200000d71c783b */ /* 0x000fec0000004200 */
[----:B------:R-:W-:-:S02]  /*1b9e0*/  F2FP.BF16.PACK_AB R4, R175, R174 ;  /* 0x000000aeaf04723e */ /* 0x000fc400000010ff */
[----:B------:R-:W-:Y:S02]  /*1b9f0*/  F2FP.BF16.PACK_AB R5, R179, R176 ;  /* 0x000000b0b305723e */ /* 0x000fe400000010ff */
[----:B----4-:R-:W-:Y:S02]  /*1ba00*/  F2FP.BF16.PACK_AB R6, R48, R173 ;  /* 0x000000ad3006723e */ /* 0x010fe400000010ff */
[----:B------:R-:W-:-:S07]  /*1ba10*/  F2FP.BF16.PACK_AB R7, R50, R177 ;  /* 0x000000b13207723e */ /* 0x000fce00000010ff */
[C---:B-----5:R-:W-:Y:S08]  /*1ba20*/  HMMA.16816.F32.BF16 R120, R4.reuse, R16, R120 ;  /* 0x000000100478723c */ /* 0x060ff00000041878 */
        /* <DEDUP_REMOVED lines=9> */
[C---:B----4-:R-:W-:Y:S08]  /*1bac0*/  HMMA.16816.F32.BF16 R80, R4.reuse, R16, R80 ;  /* 0x000000100450723c */ /* 0x050ff00000041850 */
[C---:B------:R-:W-:Y:S01]  /*1bad0*/  HMMA.16816.F32.BF16 R76, R4.reuse, R18, R76 ;  /* 0x00000012044c723c */ /* 0x040fe2000004184c */
[----:B------:R-:W2:Y:S07]  /*1bae0*/  LDSM.16.MT88.4 R16, [R213+0xe800] ;  /* 0x00e80000d510783b */ /* 0x000eae0000004200 */
[C---:B------:R-:W-:Y:S01]  /*1baf0*/  HMMA.16816.F32.BF16 R92, R4.reuse, R22, R92 ;  /* 0x00000016045c723c */ /* 0x040fe2000004185c */
[----:B------:R-:W4:Y:S07]  /*1bb00*/  LDSM.16.MT88.4 R20, [R214+0xe800] ;  /* 0x00e80000d614783b */ /* 0x000f2e0000004200 */
[C---:B------:R-:W-:Y:S08]  /*1bb10*/  HMMA.16816.F32.BF16 R128, R4.reuse, R24, R128 ;  /* 0x000000180480723c */ /* 0x040ff00000041880 */
[C---:B------:R-:W-:Y:S01]  /*1bb20*/  HMMA.16816.F32.BF16 R124, R4.reuse, R26, R124 ;  /* 0x0000001a047c723c */ /* 0x040fe2000004187c */
[----:B------:R-:W5:Y:S07]  /*1bb30*/  LDSM.16.MT88.4 R24, [R217+0xe800] ;  /* 0x00e80000d918783b */ /* 0x000f6e0000004200 */
        /* <DEDUP_REMOVED lines=8> */
[----:B------:R-:W-:Y:S02]  /*1bbc0*/  F2FP.BF16.PACK_AB R6, R166, R163 ;  /* 0x000000a3a606723e */ /* 0x000fe400000010ff */
[----:B------:R-:W-:-:S07]  /*1bbd0*/  F2FP.BF16.PACK_AB R7, R156, R51 ;  /* 0x000000339c07723e */ /* 0x000fce00000010ff */
[C---:B---3--:R-:W-:Y:S08]  /*1bbe0*/  HMMA.16816.F32.BF16 R120, R4.reuse, R8, R120 ;  /* 0x000000080478723c */ /* 0x048ff00000041878 */
[C---:B------:R-:W-:Y:S01]  /*1bbf0*/  HMMA.16816.F32.BF16 R116, R4.reuse, R10, R116 ;  /* 0x0000000a0474723c */ /* 0x040fe20000041874 */
[----:B------:R-:W3:Y:S07]  /*1bc00*/  LDSM.16.MT88.4 R8, [R215+0x12800] ;  /* 0x01280000d708783b */ /* 0x000eee0000004200 */
[C---:B--2---:R-:W-:Y:S08]  /*1bc10*/  HMMA.16816.F32.BF16 R104, R4.reuse, R16, R104 ;  /* 0x000000100468723c */ /* 0x044ff00000041868 */
[C---:B------:R-:W-:Y:S01]  /*1bc20*/  HMMA.16816.F32.BF16 R100, R4.reuse, R18, R100 ;  /* 0x000000120464723c */ /* 0x040fe20000041864 */
[----:B------:R-:W2:Y:S07]  /*1bc30*/  LDSM.16.MT88.4 R16, [R213+0x12800] ;  /* 0x01280000d510783b */ /* 0x000eae0000004200 */
[C---:B----4-:R-:W-:Y:S08]  /*1bc40*/  HMMA.16816.F32.BF16 R112, R4.reuse, R20, R112 ;  /* 0x000000140470723c */ /* 0x050ff00000041870 */
[C---:B------:R-:W-:Y:S01]  /*1bc50*/  HMMA.16816.F32.BF16 R108, R4.reuse, R22, R108 ;  /* 0x00000016046c723c */ /* 0x040fe2000004186c */
[----:B------:R-:W4:Y:S07]  /*1bc60*/  LDSM.16.MT88.4 R20, [R214+0xf000] ;  /* 0x00f00000d614783b */ /* 0x000f2e0000004200 */
[C---:B------:R-:W-:Y:S01]  /*1bc70*/  HMMA.16816.F32.BF16 R80, R4.reuse, R36, R80 ;  /* 0x000000240450723c */ /* 0x040fe20000041850 */
[----:B------:R-:W1:Y:S07]  /*1bc80*/  MUFU.EX2 R37, R147 ;  /* 0x0000009300257308 */ /* 0x000e6e0000000800 */
[C---:B-----5:R-:W-:Y:S08]  /*1bc90*/  HMMA.16816.F32.BF16 R128, R4.reuse, R24, R128 ;  /* 0x000000180480723c */ /* 0x060ff00000041880 */
[C---:B------:R-:W-:Y:S01]  /*1bca0*/  HMMA.16816.F32.BF16 R124, R4.reuse, R26, R124 ;  /* 0x0000001a047c723c */ /* 0x040fe2000004187c */
[----:B------:R-:W-:Y:S07]  /*1bcb0*/  LDSM.16.MT88.4 R24, [R215+0xf000] ;  /* 0x00f00000d718783b */ /* 0x000fee0000004200 */
[C---:B-1----:R-:W-:Y:S08]  /*1bcc0*/  HMMA.16816.F32.BF16 R96, R4.reuse, R12, R96 ;  /* 0x0000000c0460723c */ /* 0x042ff00000041860 */
[C---:B------:R-:W-:Y:S01]  /*1bcd0*/  HMMA.16816.F32.BF16 R92, R4.reuse, R14, R92 ;  /* 0x0000000e045c723c */ /* 0x040fe2000004185c */
[----:B------:R-:W-:Y:S07]  /*1bce0*/  LDSM.16.MT88.4 R12, [R213+0xf000] ;  /* 0x00f00000d50c783b */ /* 0x000fee0000004200 */
[C---:B---3--:R-:W-:Y:S08]  /*1bcf0*/  HMMA.16816.F32.BF16 R88, R4.reuse, R8, R88 ;  /* 0x000000080458723c */ /* 0x048ff00000041858 */
[C---:B------:R-:W-:Y:S01]  /*1bd00*/  HMMA.16816.F32.BF16 R84, R4.reuse, R10, R84 ;  /* 0x0000000a0454723c */ /* 0x040fe20000041854 */
[----:B------:R-:W1:Y:S07]  /*1bd10*/  LDSM.16.MT88.4 R8, [R217+0x13000] ;  /* 0x01300000d908783b */ /* 0x000e6e0000004200 */
[C---:B------:R-:W-:Y:S08]  /*1bd20*/  HMMA.16816.F32.BF16 R76, R4.reuse, R38, R76 ;  /* 0x00000026044c723c */ /* 0x040ff0000004184c */
[C---:B--2---:R-:W-:Y:S08]  /*1bd30*/  HMMA.16816.F32.BF16 R72, R4.reuse, R16, R72 ;  /* 0x000000100448723c */ /* 0x044ff00000041848 */
        /* <DEDUP_REMOVED lines=15> */
[C---:B------:R-:W-:Y:S07]  /*1be30*/  HMMA.16816.F32.BF16 R128, R4.reuse, R28, R128 ;  /* 0x0000001c0480723c */ /* 0x040fee0000041880 */
[-CC-:B------:R-:W-:Y:S01]  /*1be40*/  FFMA.FTZ R28, R56, R47.reuse, -R58.reuse ;  /* 0x0000002f381c7223 */ /* 0x180fe2000001083a */
[----:B--2---:R-:W-:Y:S01]  /*1be50*/  HMMA.16816.F32.BF16 R80, R4, R20, R80 ;  /* 0x000000140450723c */ /* 0x004fe20000041850 */
[----:B------:R-:W-:-:S04]  /*1be60*/  FFMA.FTZ R29, R54, R47, -R58 ;  /* 0x0000002f361d7223 */ /* 0x000fc8000001083a */
[----:B------:R-:W-:Y:S03]  /*1be70*/  MUFU.EX2 R28, R28 ;  /* 0x0000001c001c7308 */ /* 0x000fe60000000800 */
[C---:B------:R-:W-:Y:S01]  /*1be80*/  HMMA.16816.F32.BF16 R76, R4.reuse, R22, R76 ;  /* 0x00000016044c723c */ /* 0x040fe2000004184c */
[----:B------:R-:W2:Y:S04]  /*1be90*/  LDSM.16.MT88.4 R20, [R214+0xf800] ;  /* 0x00f80000d614783b */ /* 0x000ea80000004200 */
[----:B------:R-:W-:Y:S03]  /*1bea0*/  MUFU.EX2 R29, R29 ;  /* 0x0000001d001d7308 */ /* 0x000fe60000000800 */
[C---:B------:R-:W-:Y:S07]  /*1beb0*/  HMMA.16816.F32.BF16 R124, R4.reuse, R30, R124 ;  /* 0x0000001e047c723c */ /* 0x040fee000004187c */
        /* <DEDUP_REMOVED lines=9> */
[----:B------:R-:W-:Y:S01]  /*1bf50*/  HMMA.16816.F32.BF16 R88, R4, R16, R88 ;  /* 0x000000100458723c */ /* 0x000fe20000041858 */
[----:B------:R-:W-:-:S04]  /*1bf60*/  FFMA.FTZ R27, R55, R47, -R58 ;  /* 0x0000002f371b7223 */ /* 0x000fc8000001083a */
[----:B------:R-:W3:Y:S03]  /*1bf70*/  MUFU.EX2 R25, R25 ;  /* 0x0000001900197308 */ /* 0x000ee60000000800 */
[C---:B------:R-:W-:Y:S01]  /*1bf80*/  HMMA.16816.F32.BF16 R84, R4.reuse, R18, R84 ;  /* 0x000000120454723c */ /* 0x040fe20000041854 */
[----:B------:R-:W4:Y:S04]  /*1bf90*/  LDSM.16.MT88.4 R16, [R215+0xf800] ;  /* 0x00f80000d710783b */ /* 0x000f280000004200 */
[----:B------:R-:W-:Y:S03]  /*1bfa0*/  MUFU.EX2 R26, R26 ;  /* 0x0000001a001a7308 */ /* 0x000fe60000000800 */
[C---:B-1----:R-:W-:Y:S05]  /*1bfb0*/  HMMA.16816.F32.BF16 R72, R4.reuse, R8, R72 ;  /* 0x000000080448723c */ /* 0x042fea0000041848 */
[----:B------:R-:W1:Y:S03]  /*1bfc0*/  MUFU.EX2 R27, R27 ;  /* 0x0000001b001b7308 */ /* 0x000e660000000800 */
[----:B------:R-:W-:Y:S01]  /*1bfd0*/  HMMA.16816.F32.BF16 R68, R4, R10, R68 ;  /* 0x0000000a0444723c */ /* 0x000fe20000041844 */
[----:B------:R-:W5:Y:S04]  /*1bfe0*/  LDSM.16.MT88.4 R8, [R213+0xf800] ;  /* 0x00f80000d508783b */ /* 0x000f680000004200 */
[----:B------:R-:W2:Y:S02]  /*1bff0*/  MUFU.EX2 R31, R31 ;  /* 0x0000001f001f7308 */ /* 0x000ea40000000800 */
[----:B---3--:R-:W-:-:S02]  /*1c000*/  F2FP.BF16.PACK_AB R5, R25, R24 ;  /* 0x000000181905723e */ /* 0x008fc400000010ff */
[----:B------:R-:W-:Y:S02]  /*1c010*/  F2FP.BF16.PACK_AB R6, R30, R29 ;  /* 0x0000001d1e06723e */ /* 0x000fe400000010ff */
[----:B-1----:R-:W-:Y:S02]  /*1c020*/  F2FP.BF16.PACK_AB R4, R28, R27 ;  /* 0x0000001b1c04723e */ /* 0x002fe400000010ff */
[----:B--2---:R-:W-:-:S07]  /*1c030*/  F2FP.BF16.PACK_AB R7, R31, R26 ;  /* 0x0000001a1f07723e */ /* 0x004fce00000010ff */
[C---:B------:R-:W-:Y:S07]  /*1c040*/  HMMA.16816.F32.BF16 R112, R4.reuse, R20, R112 ;  /* 0x000000140470723c */ /* 0x040fee0000041870 */
        /* <DEDUP_REMOVED lines=8> */
[----:B------:R-:W1:Y:S01]  /*1c0d0*/  LDSM.16.MT88.4 R12, [R217+0x13800] ;  /* 0x01380000d90c783b */ /* 0x000e620000004200 */
[----:B------:R-:W-:Y:S02]  /*1c0e0*/  FADD.FTZ R137, R137, R0 ;  /* 0x0000000089897221 */ /* 0x000fe40000010000 */
[----:B------:R-:W-:Y:S02]  /*1c0f0*/  FADD.FTZ R143, R143, R142 ;  /* 0x0000008e8f8f7221 */ /* 0x000fe40000010000 */
[----:B------:R-:W-:Y:S02]  /*1c100*/  FADD.FTZ R148, R148, R137 ;  /* 0x0000008994947221 */ /* 0x000fe40000010000 */
[----:B------:R-:W-:Y:S01]  /*1c110*/  FADD.FTZ R144, R144, R143 ;  /* 0x0000008f90907221 */ /* 0x000fe20000010000 */
[----:B----4-:R-:W-:Y:S01]  /*1c120*/  HMMA.16816.F32.BF16 R120, R4, R16, R120 ;  /* 0x000000100478723c */ /* 0x010fe20000041878 */
[----:B------:R-:W-:-:S02]  /*1c130*/  FADD.FTZ R155, R155, R148 ;  /* 0x000000949b9b7221 */ /* 0x000fc40000010000 */
[----:B------:R-:W-:Y:S02]  /*1c140*/  FADD.FTZ R145, R145, R144 ;  /* 0x0000009091917221 */ /* 0x000fe40000010000 */
[----:B------:R-:W-:Y:S02]  /*1c150*/  FADD.FTZ R158, R158, R155 ;  /* 0x0000009b9e9e7221 */ /* 0x000fe40000010000 */
[----:B------:R-:W-:Y:S01]  /*1c160*/  FADD.FTZ R160, R160, R145 ;  /* 0x00000091a0a07221 */ /* 0x000fe20000010000 */
[----:B------:R-:W-:Y:S01]  /*1c170*/  HMMA.16816.F32.BF16 R116, R4, R18, R116 ;  /* 0x000000120474723c */ /* 0x000fe20000041874 */
[----:B------:R-:W-:Y:S01]  /*1c180*/  FADD.FTZ R3, R157, R158 ;  /* 0x0000009e9d037221 */ /* 0x000fe20000010000 */
[----:B------:R-:W2:Y:S01]  /*1c190*/  LDSM.16.MT88.4 R16, [R215+0x13800] ;  /* 0x01380000d710783b */ /* 0x000ea20000004200 */
[----:B------:R-:W-:Y:S02]  /*1c1a0*/  FADD.FTZ R161, R161, R160 ;  /* 0x000000a0a1a17221 */ /* 0x000fe40000010000 */
[----:B------:R-:W-:-:S02]  /*1c1b0*/  FADD.FTZ R3, R170, R3 ;  /* 0x00000003aa037221 */ /* 0x000fc40000010000 */
[----:B------:R-:W-:Y:S01]  /*1c1c0*/  FADD.FTZ R162, R162, R161 ;  /* 0x000000a1a2a27221 */ /* 0x000fe20000010000 */
[C---:B-----5:R-:W-:Y:S01]  /*1c1d0*/  HMMA.16816.F32.BF16 R104, R4.reuse, R8, R104 ;  /* 0x000000080468723c */ /* 0x060fe20000041868 */
[----:B------:R-:W-:Y:S02]  /*1c1e0*/  FADD.FTZ R0, R176, R3 ;  /* 0x00000003b0007221 */ /* 0x000fe40000010000 */
[----:B------:R-:W-:Y:S02]  /*1c1f0*/  FADD.FTZ R167, R167, R162 ;  /* 0x000000a2a7a77221 */ /* 0x000fe40000010000 */
[----:B------:R-:W-:Y:S02]  /*1c200*/  FADD.FTZ R0, R179, R0 ;  /* 0x00000000b3007221 */ /* 0x000fe40000010000 */
[----:B------:R-:W-:Y:S01]  /*1c210*/  FADD.FTZ R2, R174, R167 ;  /* 0x000000a7ae027221 */ /* 0x000fe20000010000 */
[----:B------:R-:W-:Y:S01]  /*1c220*/  HMMA.16816.F32.BF16 R100, R4, R10, R100 ;  /* 0x0000000a0464723c */ /* 0x000fe20000041864 */
[----:B------:R-:W3:Y:S01]  /*1c230*/  LDSM.16.MT88.4 R8, [R214+0x13800] ;  /* 0x01380000d608783b */ /* 0x000ee20000004200 */
[----:B------:R-:W-:-:S02]  /*1c240*/  FADD.FTZ R177, R177, R0 ;  /* 0x00000000b1b17221 */ /* 0x000fc40000010000 */
[----:B------:R-:W-:Y:S02]  /*1c250*/  FADD.FTZ R2, R175, R2 ;  /* 0x00000002af027221 */ /* 0x000fe40000010000 */
[----:B------:R-:W-:Y:S02]  /*1c260*/  FADD.FTZ R50, R50, R177 ;  /* 0x000000b132327221 */ /* 0x000fe40000010000 */
[C---:B-1----:R-:W-:Y:S01]  /*1c270*/  HMMA.16816.F32.BF16 R96, R4.reuse, R12, R96 ;  /* 0x0000000c0460723c */ /* 0x042fe20000041860 */
[----:B------:R-:W-:Y:S02]  /*1c280*/  FADD.FTZ R173, R173, R2 ;  /* 0x00000002adad7221 */ /* 0x000fe40000010000 */
[----:B------:R-:W-:Y:S02]  /*1c290*/  FADD.FTZ R49, R49, R50 ;  /* 0x0000003231317221 */ /* 0x000fe40000010000 */
[----:B------:R-:W-:Y:S02]  /*1c2a0*/  FADD.FTZ R48, R48, R173 ;  /* 0x000000ad30307221 */ /* 0x000fe40000010000 */
[----:B------:R-:W-:Y:S01]  /*1c2b0*/  FADD.FTZ R168, R168, R49 ;  /* 0x00000031a8a87221 */ /* 0x000fe20000010000 */
[----:B------:R-:W-:Y:S01]  /*1c2c0*/  HMMA.16816.F32.BF16 R92, R4, R14, R92 ;  /* 0x0000000e045c723c */ /* 0x000fe2000004185c */
[----:B------:R-:W1:Y:S01]  /*1c2d0*/  LDSM.16.MT88.4 R12, [R213+0x13800] ;  /* 0x01380000d50c783b */ /* 0x000e620000004200 */
[----:B------:R-:W-:-:S02]  /*1c2e0*/  FADD.FTZ R165, R165, R48 ;  /* 0x00000030a5a57221 */ /* 0x000fc40000010000 */
[----:B------:R-:W-:Y:S02]  /*1c2f0*/  FADD.FTZ R3, R51, R168 ;  /* 0x000000a833037221 */ /* 0x000fe40000010000 */
[----:B------:R-:W-:Y:S02]  /*1c300*/  FADD.FTZ R164, R164, R165 ;  /* 0x000000a5a4a47221 */ /* 0x000fe40000010000 */
[----:B------:R-:W-:Y:S01]  /*1c310*/  FADD.FTZ R3, R156, R3 ;  /* 0x000000039c037221 */ /* 0x000fe20000010000 */
[----:B------:R-:W-:Y:S01]  /*1c320*/  HMMA.16816.F32.BF16 R108, R4, R22, R108 ;  /* 0x00000016046c723c */ /* 0x000fe2000004186c */
[----:B------:R-:W-:Y:S02]  /*1c330*/  FADD.FTZ R163, R163, R164 ;  /* 0x000000a4a3a37221 */ /* 0x000fe40000010000 */
[----:B------:R-:W-:Y:S01]  /*1c340*/  FADD.FTZ R154, R154, R3 ;  /* 0x000000039a9a7221 */ /* 0x000fe20000010000 */
[----:B------:R-:W-:Y:S01]  /*1c350*/  MOV R3, R41 ;  /* 0x0000002900037202 */ /* 0x000fe20000000f00 */
[----:B------:R-:W-:-:S02]  /*1c360*/  FADD.FTZ R166, R166, R163 ;  /* 0x000000a3a6a67221 */ /* 0x000fc40000010000 */
[----:B------:R-:W-:Y:S01]  /*1c370*/  FADD.FTZ R153, R153, R154 ;  /* 0x0000009a99997221 */ /* 0x000fe20000010000 */
[C---:B--2---:R-:W-:Y:S01]  /*1c380*/  HMMA.16816.F32.BF16 R88, R4.reuse, R16, R88 ;  /* 0x000000100458723c */ /* 0x044fe20000041858 */
        /* <DEDUP_REMOVED lines=14> */
[----:B------:R-:W-:Y:S01]  /*1c470*/  HMMA.16816.F32.BF16 R76, R4, R10, R76 ;  /* 0x0000000a044c723c */ /* 0x000fe2000004184c */
[----:B------:R-:W-:-:S04]  /*1c480*/  FADD.FTZ R29, R29, R28 ;  /* 0x0000001c1d1d7221 */ /* 0x000fc80000010000 */
[----:B------:R-:W-:-:S03]  /*1c490*/  FADD.FTZ R243, R30, R29 ;  /* 0x0000001d1ef37221 */ /* 0x000fc60000010000 */
[C---:B-1----:R-:W-:Y:S08]  /*1c4a0*/  HMMA.16816.F32.BF16 R72, R4.reuse, R12, R72 ;  /* 0x0000000c0448723c */ /* 0x042ff00000041848 */
[----:B------:R-:W-:Y:S08]  /*1c4b0*/  HMMA.16816.F32.BF16 R68, R4, R14, R68 ;  /* 0x0000000e0444723c */ /* 0x000ff00000041844 */
.L_x_2893:
[----:B------:R-:W-:-:S13]  /*1c4c0*/  ISETP.GE.AND P0, PT, R235, 0x1, PT ;  /* 0x00000001eb00780c */ /* 0x000fda0003f06270 */
[----:B------:R-:W-:Y:S05]  /*1c4d0*/  @!P0 BRA `(.L_x_2902) ;  /* 0x0000475000008947 */ /* 0x000fea0003800000 */
[C---:B------:R-:W-:Y:S01]  /*1c4e0*/  SHF.L.U64.HI R238, R140.reuse, 0x5, R141 ;  /* 0x000000058cee7819 */ /* 0x040fe2000001028d */
[----:B------:R-:W-:Y:S01]  /*1c4f0*/  IMAD.SHL.U32 R239, R140, 0x20, RZ ;  /* 0x000000208cef7824 */ /* 0x000fe200078e00ff */
[C---:B------:R-:W-:Y:S01]  /*1c500*/  SHF.L.U64.HI R240, R134.reuse, 0x5, R135 ;  /* 0x0000000586f07819 */ /* 0x040fe20000010287 */
[----:B------:R-:W-:Y:S01]  /*1c510*/  IMAD.SHL.U32 R241, R134, 0x20, RZ ;  /* 0x0000002086f17824 */ /* 0x000fe200078e00ff */
[----:B------:R-:W-:Y:S01]  /*1c520*/  MOV R0, R3 ;  /* 0x0000000300007202 */ /* 0x000fe20000000f00 */
[----:B------:R-:W-:Y:S02]  /*1c530*/  IMAD.MOV.U32 R137, RZ, RZ, R132 ;  /* 0x000000ffff897224 */ /* 0x000fe400078e0084 */
.L_x_2911:
        /* <DEDUP_REMOVED lines=73> */
.L_x_2904:
[----:B------:R-:W-:Y:S02]  /*1c9d0*/  ULDC.64 UR4, c[0x0][0x118] ;  /* 0x0000460000047ab9 */ /* 0x000fe40000000a00 */
[----:B------:R-:W2:Y:S02]  /*1c9e0*/  LD.E R10, [R2.64+0x40] ;  /* 0x00004004020a7980 */ /* 0x000ea4000c101900 */
[----:B--2---:R-:W-:Y:S04]  /*1c9f0*/  LEA R10, -R10, RZ, 0x7 ;  /* 0x000000ff0a0a7211 */ /* 0x004fe800078e39ff */
[----:B------:R-:W-:Y:S02]  /*1ca00*/  SHF.R.S32.HI R7, RZ, 0x1f, R10 ;  /* 0x0000001fff077819 */ /* 0x000fe4000001140a */
.L_x_2905:
[----:B------:R-:W-:Y:S05]  /*1ca10*/  BSYNC B0 ;  /* 0x0000000000007941 */ /* 0x000fea0003800000 */
.L_x_2903:
        /* <DEDUP_REMOVED lines=8> */
[----:B------:R1:W-:Y:S01]  /*1caa0*/  LDGSTS.E.BYPASS.LTC128B.128 [R233+0xc000], [R226.64] ;  /* 0x0c000000e2e97fae */ /* 0x0003e2000b901d44 */
[-C--:B------:R-:W-:Y:S02]  /*1cab0*/  IADD3.X R11, R227, R238.reuse, RZ, P0, !PT ;  /* 0x000000eee30b7210 */ /* 0x080fe400007fe4ff */
[-C--:B------:R-:W-:Y:S04]  /*1cac0*/  IADD3 R8, P0, R10, R239.reuse, RZ ;  /* 0x000000ef0a087210 */ /* 0x080fe80007f1e0ff */
[-C--:B------:R-:W-:Y:S01]  /*1cad0*/  IADD3.X R9, R11, R238.reuse, RZ, P0, !PT ;  /* 0x000000ee0b097210 */ /* 0x080fe200007fe4ff */
[----:B------:R1:W-:Y:S01]  /*1cae0*/  LDGSTS.E.BYPASS.LTC128B.128 [R233+0x10000], [R226.64+0x80] ;  /* 0x10000080e2e97fae */ /* 0x0003e2000b901d44 */
[-C--:B------:R-:W-:Y:S04]  /*1caf0*/  IADD3 R6, P0, R8, R239.reuse, RZ ;  /* 0x000000ef08067210 */ /* 0x080fe80007f1e0ff */
[-C--:B------:R-:W-:Y:S02]  /*1cb00*/  IADD3.X R7, R9, R238.reuse, RZ, P0, !PT ;  /* 0x000000ee09077210 */ /* 0x080fe400007fe4ff */
[-C--:B------:R-:W-:Y:S01]  /*1cb10*/  IADD3 R4, P0, R6, R239.reuse, RZ ;  /* 0x000000ef06047210 */ /* 0x080fe20007f1e0ff */
[----:B------:R2:W-:Y:S03]  /*1cb20*/  LDGSTS.E.BYPASS.LTC128B.128 [R233+0xc800], [R10.64] ;  /* 0x0c8000000ae97fae */ /* 0x0005e6000b901d44 */
[-C--:B------:R-:W-:Y:S02]  /*1cb30*/  IADD3.X R5, R7, R238.reuse, RZ, P0, !PT ;  /* 0x000000ee07057210 */ /* 0x080fe400007fe4ff */
[-C--:B------:R-:W-:Y:S03]  /*1cb40*/  IADD3 R12, P0, R4, R239.reuse, RZ ;  /* 0x000000ef040c7210 */ /* 0x080fe60007f1e0ff */
[----:B------:R2:W-:Y:S01]  /*1cb50*/  LDGSTS.E.BYPASS.LTC128B.128 [R233+0x10800], [R10.64+0x80] ;  /* 0x108000800ae97fae */ /* 0x0005e2000b901d44 */
[-C--:B------:R-:W-:Y:S02]  /*1cb60*/  IADD3.X R13, R5, R238.reuse, RZ, P0, !PT ;  /* 0x000000ee050d7210 */ /* 0x080fe400007fe4ff */
[-C--:B------:R-:W-:Y:S04]  /*1cb70*/  IADD3 R20, P0, R12, R239.reuse, RZ ;  /* 0x000000ef0c147210 */ /* 0x080fe80007f1e0ff */
[-C--:B------:R-:W-:Y:S01]  /*1cb80*/  IADD3.X R21, R13, R238.reuse, RZ, P0, !PT ;  /* 0x000000ee0d157210 */ /* 0x080fe200007fe4ff */
[----:B------:R2:W-:Y:S01]  /*1cb90*/  LDGSTS.E.BYPASS.LTC128B.128 [R233+0xd000], [R8.64] ;  /* 0x0d00000008e97fae */ /* 0x0005e2000b901d44 */
[----:B------:R-:W-:Y:S04]  /*1cba0*/  IADD3 R22, P0, R20, R239, RZ ;  /* 0x000000ef14167210 */ /* 0x000fe80007f1e0ff */
[----:B------:R-:W-:Y:S02]  /*1cbb0*/  IADD3.X R23, R21, R238, RZ, P0, !PT ;  /* 0x000000ee15177210 */ /* 0x000fe400007fe4ff */
[----:B------:R-:W-:Y:S01]  /*1cbc0*/  ISETP.GE.AND P0, PT, R235, 0x2, PT ;  /* 0x00000002eb00780c */ /* 0x000fe20003f06270 */
        /* <DEDUP_REMOVED lines=12> */
[----:B--2---:R-:W3:Y:S08]  /*1cc90*/  LDSM.16.M88.4 R8, [R222+0x4000] ;  /* 0x00400000de08783b */ /* 0x004ef00000000200 */
[----:B------:R-:W4:Y:S08]  /*1cca0*/  LDSM.16.M88.4 R16, [R222+0x4800] ;  /* 0x00480000de10783b */ /* 0x000f300000000200 */
[----:B------:R-:W5:Y:S08]  /*1ccb0*/  LDSM.16.M88.4 R24, [R222+0x5000] ;  /* 0x00500000de18783b */ /* 0x000f700000000200 */
[----:B------:R-:W0:Y:S08]  /*1ccc0*/  LDGDEPBAR ;  /* 0x00000000000079af */ /* 0x000e300000000000 */
[----:B------:R-:W2:Y:S01]  /*1ccd0*/  LDSM.16.M88.4 R32, [R222+0x5800] ;  /* 0x00580000de20783b */ /* 0x000ea20000000200 */
[C---:B---3--:R-:W-:Y:S07]  /*1cce0*/  HMMA.16816.F32.BF16 R4, R64.reuse, R8, RZ ;  /* 0x000000084004723c */ /* 0x048fee00000418ff */
[----:B------:R-:W3:Y:S01]  /*1ccf0*/  LDSM.16.M88.4 R40, [R222+0x6000] ;  /* 0x00600000de28783b */ /* 0x000ee20000000200 */
[C---:B------:R-:W-:Y:S07]  /*1cd00*/  HMMA.16816.F32.BF16 R8, R64.reuse, R10, RZ ;  /* 0x0000000a4008723c */ /* 0x040fee00000418ff */
[----:B------:R-:W1:Y:S01]  /*1cd10*/  LDSM.16.M88.4 R48, [R222+0x6800] ;  /* 0x00680000de30783b */ /* 0x000e620000000200 */
[C---:B----4-:R-:W-:Y:S07]  /*1cd20*/  HMMA.16816.F32.BF16 R12, R64.reuse, R16, RZ ;  /* 0x00000010400c723c */ /* 0x050fee00000418ff */
[----:B------:R-:W4:Y:S01]  /*1cd30*/  LDSM.16.M88.4 R56, [R222+0x7000] ;  /* 0x00700000de38783b */ /* 0x000f220000000200 */
[C---:B------:R-:W-:Y:S07]  /*1cd40*/  HMMA.16816.F32.BF16 R16, R64.reuse, R18, RZ ;  /* 0x000000124010723c */ /* 0x040fee00000418ff */
[----:B------:R-:W1:Y:S01]  /*1cd50*/  LDSM.16.M88.4 R132, [R222+0x7800] ;  /* 0x00780000de84783b */ /* 0x000e620000000200 */
[C---:B-----5:R-:W-:Y:S07]  /*1cd60*/  HMMA.16816.F32.BF16 R20, R64.reuse, R24, RZ ;  /* 0x000000184014723c */ /* 0x060fee00000418ff */
[----:B------:R-:W-:Y:S01]  /*1cd70*/  LDSM.16.M88.4 R140, [R221] ;  /* 0x00000000dd8c783b */ /* 0x000fe20000000200 */
[C---:B------:R-:W-:Y:S07]  /*1cd80*/  HMMA.16816.F32.BF16 R24, R64.reuse, R26, RZ ;  /* 0x0000001a4018723c */ /* 0x040fee00000418ff */
[----:B------:R-:W5:Y:S01]  /*1cd90*/  LDSM.16.M88.4 R144, [R220] ;  /* 0x00000000dc90783b */ /* 0x000f620000000200 */
[C---:B--2---:R-:W-:Y:S07]  /*1cda0*/  HMMA.16816.F32.BF16 R28, R64.reuse, R32, RZ ;  /* 0x00000020401c723c */ /* 0x044fee00000418ff */
[----:B------:R-:W2:Y:S01]  /*1cdb0*/  LDSM.16.M88.4 R148, [R212] ;  /* 0x00000000d494783b */ /* 0x000ea20000000200 */
[C---:B------:R-:W-:Y:S07]  /*1cdc0*/  HMMA.16816.F32.BF16 R32, R64.reuse, R34, RZ ;  /* 0x000000224020723c */ /* 0x040fee00000418ff */
[----:B------:R-:W2:Y:S01]  /*1cdd0*/  LDSM.16.M88.4 R152, [R211] ;  /* 0x00000000d398783b */ /* 0x000ea20000000200 */
[C---:B---3--:R-:W-:Y:S07]  /*1cde0*/  HMMA.16816.F32.BF16 R36, R64.reuse, R40, RZ ;  /* 0x000000284024723c */ /* 0x048fee00000418ff */
[----:B------:R-:W3:Y:S01]  /*1cdf0*/  LDSM.16.M88.4 R156, [R210] ;  /* 0x00000000d29c783b */ /* 0x000ee20000000200 */
[C---:B------:R-:W-:Y:S07]  /*1ce00*/  HMMA.16816.F32.BF16 R40, R64.reuse, R42, RZ ;  /* 0x0000002a4028723c */ /* 0x040fee00000418ff */
[----:B------:R-:W2:Y:S01]  /*1ce10*/  LDSM.16.M88.4 R160, [R209] ;  /* 0x00000000d1a0783b */ /* 0x000ea20000000200 */
[C---:B-1----:R-:W-:Y:S07]  /*1ce20*/  HMMA.16816.F32.BF16 R44, R64.reuse, R48, RZ ;  /* 0x00000030402c723c */ /* 0x042fee00000418ff */
[----:B------:R-:W1:Y:S01]  /*1ce30*/  LDSM.16.M88.4 R164, [R208] ;  /* 0x00000000d0a4783b */ /* 0x000e620000000200 */
[C---:B------:R-:W-:Y:S07]  /*1ce40*/  HMMA.16816.F32.BF16 R48, R64.reuse, R50, RZ ;  /* 0x000000324030723c */ /* 0x040fee00000418ff */
[----:B------:R-:W1:Y:S01]  /*1ce50*/  LDSM.16.M88.4 R168, [R207] ;  /* 0x00000000cfa8783b */ /* 0x000e620000000200 */
[C---:B----4-:R-:W-:Y:S07]  /*1ce60*/  HMMA.16816.F32.BF16 R52, R64.reuse, R56, RZ ;  /* 0x000000384034723c */ /* 0x050fee00000418ff */
[----:B------:R-:W4:Y:S01]  /*1ce70*/  LDSM.16.M88.4 R172, [R206] ;  /* 0x00000000ceac783b */ /* 0x000f220000000200 */
[C---:B------:R-:W-:Y:S07]  /*1ce80*/  HMMA.16816.F32.BF16 R56, R64.reuse, R58, RZ ;  /* 0x0000003a4038723c */ /* 0x040fee00000418ff */
[----:B------:R-:W-:Y:S01]  /*1ce90*/  LDSM.16.M88.4 R176, [R219] ;  /* 0x00000000dbb0783b */ /* 0x000fe20000000200 */
[C---:B------:R-:W-:Y:S07]  /*1cea0*/  HMMA.16816.F32.BF16 R60, R64.reuse, R132, RZ ;  /* 0x00000084403c723c */ /* 0x040fee00000418ff */
[----:B------:R-:W1:Y:S01]  /*1ceb0*/  LDSM.16.M88.4 R180, [R216+0x4000] ;  /* 0x00400000d8b4783b */ /* 0x000e620000000200 */
[----:B------:R-:W-:Y:S07]  /*1cec0*/  HMMA.16816.F32.BF16 R64, R64, R134, RZ ;  /* 0x000000864040723c */ /* 0x000fee00000418ff */
[----:B------:R-:W1:Y:S01]  /*1ced0*/  LDSM.16.M88.4 R132, [R216+0x4800] ;  /* 0x00480000d884783b */ /* 0x000e620000000200 */
[C---:B-----5:R-:W-:Y:S07]  /*1cee0*/  HMMA.16816.F32.BF16 R4, R140.reuse, R144, R4 ;  /* 0x000000908c04723c */ /* 0x060fee0000041804 */
[----:B------:R-:W-:Y:S01]  /*1cef0*/  LDSM.16.M88.4 R184, [R221+0x2000] ;  /* 0x00200000ddb8783b */ /* 0x000fe20000000200 */
[C---:B------:R-:W-:Y:S07]  /*1cf00*/  HMMA.16816.F32.BF16 R8, R140.reuse, R146, R8 ;  /* 0x000000928c08723c */ /* 0x040fee0000041808 */
[----:B------:R-:W5:Y:S01]  /*1cf10*/  LDSM.16.M88.4 R144, [R216+0x5000] ;  /* 0x00500000d890783b */ /* 0x000f620000000200 */
[C---:B--2---:R-:W-:Y:S07]  /*1cf20*/  HMMA.16816.F32.BF16 R12, R140.reuse, R148, R12 ;  /* 0x000000948c0c723c */ /* 0x044fee000004180c */
[----:B------:R-:W-:Y:S01]  /*1cf30*/  LDSM.16.M88.4 R188, [R204] ;  /* 0x00000000ccbc783b */ /* 0x000fe20000000200 */
[C---:B------:R-:W-:Y:S07]  /*1cf40*/  HMMA.16816.F32.BF16 R16, R140.reuse, R150, R16 ;  /* 0x000000968c10723c */ /* 0x040fee0000041810 */
[----:B------:R-:W4:Y:S01]  /*1cf50*/  LDSM.16.M88.4 R148, [R216+0x5800] ;  /* 0x00580000d894783b */ /* 0x000f220000000200 */
[C---:B------:R-:W-:Y:S07]  /*1cf60*/  HMMA.16816.F32.BF16 R20, R140.reuse, R152, R20 ;  /* 0x000000988c14723c */ /* 0x040fee0000041814 */
[----:B------:R-:W2:Y:S04]  /*1cf70*/  LD.E R242, [R2.64+0x18c] ;  /* 0x00018c0402f27980 */ /* 0x000ea8000c101900 */
[----:B------:R-:W-:Y:S01]  /*1cf80*/  LDSM.16.M88.4 R192, [R218+0x2000] ;  /* 0x00200000dac0783b */ /* 0x000fe20000000200 */
[C---:B------:R-:W-:Y:S07]  /*1cf90*/  HMMA.16816.F32.BF16 R24, R140.reuse, R154, R24 ;  /* 0x0000009a8c18723c */ /* 0x040fee0000041818 */
[----:B------:R-:W4:Y:S01]  /*1cfa0*/  LDSM.16.M88.4 R152, [R216+0x6000] ;  /* 0x00600000d898783b */ /* 0x000f220000000200 */
[C---:B---3--:R-:W-:Y:S07]  /*1cfb0*/  HMMA.16816.F32.BF16 R28, R140.reuse, R156, R28 ;  /* 0x0000009c8c1c723c */ /* 0x048fee000004181c */
[----:B------:R-:W-:Y:S01]  /*1cfc0*/  LDSM.16.M88.4 R196, [R205+0x4000] ;  /* 0x00400000cdc4783b */ /* 0x000fe20000000200 */
[C---:B------:R-:W-:Y:S07]  /*1cfd0*/  HMMA.16816.F32.BF16 R32, R140.reuse, R158, R32 ;  /* 0x0000009e8c20723c */ /* 0x040fee0000041820 */
[----:B------:R-:W3:Y:S01]  /*1cfe0*/  LDSM.16.M88.4 R156, [R216+0x6800] ;  /* 0x00680000d89c783b */ /* 0x000ee20000000200 */
        /* <DEDUP_REMOVED lines=9> */
[C---:B----4-:R-:W-:Y:S08]  /*1d080*/  HMMA.16816.F32.BF16 R60, R140.reuse, R172, R60 ;  /* 0x000000ac8c3c723c */ /* 0x050ff0000004183c */
[----:B------:R-:W-:Y:S01]  /*1d090*/  HMMA.16816.F32.BF16 R64, R140, R174, R64 ;  /* 0x000000ae8c40723c */ /* 0x000fe20000041840 */
[----:B------:R-:W1:Y:S07]  /*1d0a0*/  LDSM.16.M88.4 R140, [R216+0x7000] ;  /* 0x00700000d88c783b */ /* 0x000e6e0000000200 */
[C---:B------:R-:W-:Y:S01]  /*1d0b0*/  HMMA.16816.F32.BF16 R4, R176.reuse, R180, R4 ;  /* 0x000000b4b004723c */ /* 0x040fe20000041804 */
[----:B------:R-:W4:Y:S07]  /*1d0c0*/  LDSM.16.M88.4 R172, [R205+0x800] ;  /* 0x00080000cdac783b */ /* 0x000f2e0000000200 */
        /* <DEDUP_REMOVED lines=8> */
[C---:B------:R-:W-:Y:S08]  /*1d150*/  HMMA.16816.F32.BF16 R28, R176.reuse, R148, R28 ;  /* 0x00000094b01c723c */ /* 0x040ff0000004181c */
[C---:B------:R-:W-:Y:S01]  /*1d160*/  HMMA.16816.F32.BF16 R32, R176.reuse, R150, R32 ;  /* 0x00000096b020723c */ /* 0x040fe20000041820 */
[----:B------:R-:W2:Y:S07]  /*1d170*/  LDSM.16.M88.4 R148, [R205+0x2800] ;  /* 0x00280000cd94783b */ /* 0x000eae0000000200 */
[C---:B------:R-:W-:Y:S08]  /*1d180*/  HMMA.16816.F32.BF16 R36, R176.reuse, R152, R36 ;  /* 0x00000098b024723c */ /* 0x040ff00000041824 */
[C---:B------:R-:W-:Y:S01]  /*1d190*/  HMMA.16816.F32.BF16 R40, R176.reuse, R154, R40 ;  /* 0x0000009ab028723c */ /* 0x040fe20000041828 */
[----:B------:R-:W2:Y:S07]  /*1d1a0*/  LDSM.16.M88.4 R152, [R205+0x3000] ;  /* 0x00300000cd98783b */ /* 0x000eae0000000200 */
[C---:B---3--:R-:W-:Y:S08]  /*1d1b0*/  HMMA.16816.F32.BF16 R44, R176.reuse, R156, R44 ;  /* 0x0000009cb02c723c */ /* 0x048ff0000004182c */
[C---:B------:R-:W-:Y:S01]  /*1d1c0*/  HMMA.16816.F32.BF16 R48, R176.reuse, R158, R48 ;  /* 0x0000009eb030723c */ /* 0x040fe20000041830 */
[----:B------:R-:W-:Y:S07]  /*1d1d0*/  LDSM.16.M88.4 R156, [R223+0x2000] ;  /* 0x00200000df9c783b */ /* 0x000fee0000000200 */
[C---:B-1----:R-:W-:Y:S08]  /*1d1e0*/  HMMA.16816.F32.BF16 R52, R176.reuse, R140, R52 ;  /* 0x0000008cb034723c */ /* 0x042ff00000041834 */
[C---:B------:R-:W-:Y:S01]  /*1d1f0*/  HMMA.16816.F32.BF16 R56, R176.reuse, R142, R56 ;  /* 0x0000008eb038723c */ /* 0x040fe20000041838 */
[----:B------:R-:W1:Y:S07]  /*1d200*/  LDSM.16.M88.4 R140, [R205+0x3800] ;  /* 0x00380000cd8c783b */ /* 0x000e6e0000000200 */
[C---:B------:R-:W-:Y:S08]  /*1d210*/  HMMA.16816.F32.BF16 R60, R176.reuse, R160, R60 ;  /* 0x000000a0b03c723c */ /* 0x040ff0000004183c */
[----:B------:R-:W-:Y:S01]  /*1d220*/  HMMA.16816.F32.BF16 R64, R176, R162, R64 ;  /* 0x000000a2b040723c */ /* 0x000fe20000041840 */
[----:B------:R-:W3:Y:S07]  /*1d230*/  LDSM.16.M88.4 R160, [R222+0x8000] ;  /* 0x00800000dea0783b */ /* 0x000eee0000000200 */
        /* <DEDUP_REMOVED lines=12> */
[----:B------:R-:W1:Y:S07]  /*1d300*/  LDSM.16.M88.4 R132, [R222+0xa000] ;  /* 0x00a00000de84783b */ /* 0x000e6e0000000200 */
[C---:B-----5:R-:W-:Y:S08]  /*1d310*/  HMMA.16816.F32.BF16 R36, R164.reuse, R144, R36 ;  /* 0x00000090a424723c */ /* 0x060ff00000041824 */
[C---:B------:R-:W-:Y:S01]  /*1d320*/  HMMA.16816.F32.BF16 R40, R164.reuse, R146, R40 ;  /* 0x00000092a428723c */ /* 0x040fe20000041828 */
[----:B------:R-:W5:Y:S07]  /*1d330*/  LDSM.16.M88.4 R144, [R222+0xa800] ;  /* 0x00a80000de90783b */ /* 0x000f6e0000000200 */
[C---:B--2---:R-:W-:Y:S08]  /*1d340*/  HMMA.16816.F32.BF16 R44, R164.reuse, R148, R44 ;  /* 0x00000094a42c723c */ /* 0x044ff0000004182c */
[C---:B------:R-:W-:Y:S01]  /*1d350*/  HMMA.16816.F32.BF16 R48, R164.reuse, R150, R48 ;  /* 0x00000096a430723c */ /* 0x040fe20000041830 */
[----:B------:R-:W2:Y:S07]  /*1d360*/  LDSM.16.M88.4 R148, [R222+0xb000] ;  /* 0x00b00000de94783b */ /* 0x000eae0000000200 */
[C---:B------:R-:W-:Y:S08]  /*1d370*/  HMMA.16816.F32.BF16 R52, R164.reuse, R152, R52 ;  /* 0x00000098a434723c */ /* 0x040ff00000041834 */
[C---:B------:R-:W-:Y:S01]  /*1d380*/  HMMA.16816.F32.BF16 R56, R164.reuse, R154, R56 ;  /* 0x0000009aa438723c */ /* 0x040fe20000041838 */
[----:B------:R-:W2:Y:S07]  /*1d390*/  LDSM.16.M88.4 R152, [R203] ;  /* 0x00000000cb98783b */ /* 0x000eae0000000200 */
[C---:B-1----:R-:W-:Y:S08]  /*1d3a0*/  HMMA.16816.F32.BF16 R60, R164.reuse, R140, R60 ;  /* 0x0000008ca43c723c */ /* 0x042ff0000004183c */
[----:B------:R-:W-:Y:S01]  /*1d3b0*/  HMMA.16816.F32.BF16 R64, R164, R142, R64 ;  /* 0x0000008ea440723c */ /* 0x000fe20000041840 */
[----:B------:R-:W1:Y:S07]  /*1d3c0*/  LDSM.16.M88.4 R140, [R202] ;  /* 0x00000000ca8c783b */ /* 0x000e6e0000000200 */
[C---:B---3--:R-:W-:Y:S01]  /*1d3d0*/  HMMA.16816.F32.BF16 R4, R156.reuse, R160, R4 ;  /* 0x000000a09c04723c */ /* 0x048fe20000041804 */
[----:B------:R-:W-:Y:S07]  /*1d3e0*/  LDSM.16.M88.4 R164, [R216+0x8000] ;  /* 0x00800000d8a4783b */ /* 0x000fee0000000200 */
[C---:B------:R-:W-:Y:S01]  /*1d3f0*/  HMMA.16816.F32.BF16 R8, R156.reuse, R162, R8 ;  /* 0x000000a29c08723c */ /* 0x040fe20000041808 */
[----:B------:R-:W3:Y:S07]  /*1d400*/  LDSM.16.M88.4 R160, [R201] ;  /* 0x00000000c9a0783b */ /* 0x000eee0000000200 */
        /* <DEDUP_REMOVED lines=11> */
[----:B------:R-:W4:Y:S07]  /*1d4c0*/  LDSM.16.M88.4 R132, [R200] ;  /* 0x00000000c884783b */ /* 0x000f2e0000000200 */
[C---:B-----5:R-:W-:Y:S08]  /*1d4d0*/  HMMA.16816.F32.BF16 R44, R156.reuse, R144, R44 ;  /* 0x000000909c2c723c */ /* 0x060ff0000004182c */
[C---:B------:R-:W-:Y:S01]  /*1d4e0*/  HMMA.16816.F32.BF16 R48, R156.reuse, R146, R48 ;  /* 0x000000929c30723c */ /* 0x040fe20000041830 */
[----:B------:R-:W5:Y:S07]  /*1d4f0*/  LDSM.16.M88.4 R144, [R139] ;  /* 0x000000008b90783b */ /* 0x000f6e0000000200 */
[C---:B--2---:R-:W-:Y:S08]  /*1d500*/  HMMA.16816.F32.BF16 R52, R156.reuse, R148, R52 ;  /* 0x000000949c34723c */ /* 0x044ff00000041834 */
        /* <DEDUP_REMOVED lines=11> */
[----:B------:R-:W2:Y:S07]  /*1d5c0*/  LDSM.16.M88.4 R152, [R136] ;  /* 0x000000008898783b */ /* 0x000eae0000000200 */
[C---:B-1----:R-:W-:Y:S08]  /*1d5d0*/  HMMA.16816.F32.BF16 R20, R184.reuse, R140, R20 ;  /* 0x0000008cb814723c */ /* 0x042ff00000041814 */
        /* <DEDUP_REMOVED lines=8> */
[C---:B-----5:R-:W-:Y:S08]  /*1d660*/  HMMA.16816.F32.BF16 R44, R184.reuse, R144, R44 ;  /* 0x00000090b82c723c */ /* 0x060ff0000004182c */
[C---:B------:R-:W-:Y:S08]  /*1d670*/  HMMA.16816.F32.BF16 R48, R184.reuse, R146, R48 ;  /* 0x00000092b830723c */ /* 0x040ff00000041830 */
[C---:B--2---:R-:W-:Y:S08]  /*1d680*/  HMMA.16816.F32.BF16 R52, R184.reuse, R148, R52 ;  /* 0x00000094b834723c */ /* 0x044ff00000041834 */
[C---:B------:R-:W-:Y:S08]  /*1d690*/  HMMA.16816.F32.BF16 R56, R184.reuse, R150, R56 ;  /* 0x00000096b838723c */ /* 0x040ff00000041838 */
[C---:B------:R-:W-:Y:S08]  /*1d6a0*/  HMMA.16816.F32.BF16 R60, R184.reuse, R152, R60 ;  /* 0x00000098b83c723c */ /* 0x040ff0000004183c */
        /* <DEDUP_REMOVED lines=19> */
[C---:B----4-:R-:W-:Y:S08]  /*1d7e0*/  HMMA.16816.F32.BF16 R12, R192.reuse, R132, R12 ;  /* 0x00000084c00c723c */ /* 0x050ff0000004180c */
[-C--:B------:R-:W-:Y:S01]  /*1d7f0*/  FMUL.FTZ R144, R4, R242.reuse ;  /* 0x000000f204907220 */ /* 0x080fe20000410000 */
[C---:B------:R-:W-:Y:S03]  /*1d800*/  HMMA.16816.F32.BF16 R16, R192.reuse, R134, R16 ;  /* 0x00000086c010723c */ /* 0x040fe60000041810 */
[-C--:B------:R-:W-:Y:S02]  /*1d810*/  FMUL.FTZ R142, R5, R242.reuse ;  /* 0x000000f2058e7220 */ /* 0x080fe40000410000 */
[----:B------:R-:W1:Y:S01]  /*1d820*/  MUFU.TANH R144, R144 ;  /* 0x0000009000907308 */ /* 0x000e620000002400 */
[-C--:B------:R-:W-:Y:S02]  /*1d830*/  FMUL.FTZ R143, R6, R242.reuse ;  /* 0x000000f2068f7220 */ /* 0x080fe40000410000 */
[-C--:B------:R-:W-:Y:S04]  /*1d840*/  FMUL.FTZ R9, R9, R242.reuse ;  /* 0x000000f209097220 */ /* 0x080fe80000410000 */
[-C--:B------:R-:W-:Y:S02]  /*1d850*/  FMUL.FTZ R10, R10, R242.reuse ;  /* 0x000000f20a0a7220 */ /* 0x080fe40000410000 */
[-C--:B------:R-:W-:Y:S01]  /*1d860*/  FMUL.FTZ R11, R11, R242.reuse ;  /* 0x000000f20b0b7220 */ /* 0x080fe20000410000 */
[----:B------:R-:W2:Y:S01]  /*1d870*/  MUFU.TANH R146, R9 ;  /* 0x0000000900927308 */ /* 0x000ea20000002400 */
[-C--:B------:R-:W-:Y:S02]  /*1d880*/  FMUL.FTZ R141, R7, R242.reuse ;  /* 0x000000f2078d7220 */ /* 0x080fe40000410000 */
[----:B------:R-:W3:Y:S01]  /*1d890*/  LDSM.16.M88.4 R4, [R205+0x5000] ;  /* 0x00500000cd04783b */ /* 0x000ee20000000200 */
[-C--:B------:R-:W-:Y:S02]  /*1d8a0*/  FMUL.FTZ R140, R8, R242.reuse ;  /* 0x000000f2088c7220 */ /* 0x080fe40000410000 */
[-C--:B------:R-:W-:Y:S02]  /*1d8b0*/  FMUL.FTZ R251, R12, R242.reuse ;  /* 0x000000f20cfb7220 */ /* 0x080fe40000410000 */
[-C--:B------:R-:W-:Y:S02]  /*1d8c0*/  FMUL.FTZ R13, R13, R242.reuse ;  /* 0x000000f20d0d7220 */ /* 0x080fe40000410000 */
[----:B------:R-:W4:Y:S01]  /*1d8d0*/  MUFU.TANH R145, R10 ;  /* 0x0000000a00917308 */ /* 0x000f220000002400 */
        /* <DEDUP_REMOVED lines=9> */
[C---:B---3--:R-:W-:Y:S01]  /*1d970*/  HMMA.16816.F32.BF16 R20, R192.reuse, R4, R20 ;  /* 0x00000004c014723c */ /* 0x048fe20000041814 */
[----:B-----5:R-:W3:Y:S08]  /*1d980*/  LDSM.16.M88.4 R8, [R205+0x5800] ;  /* 0x00580000cd08783b */ /* 0x020ef00000000200 */
[----:B------:R-:W1:Y:S01]  /*1d990*/  MUFU.TANH R141, R141 ;  /* 0x0000008d008d7308 */ /* 0x000e620000002400 */
[C---:B------:R-:W-:Y:S01]  /*1d9a0*/  HMMA.16816.F32.BF16 R24, R192.reuse, R6, R24 ;  /* 0x00000006c018723c */ /* 0x040fe20000041818 */
[----:B------:R-:W5:Y:S08]  /*1d9b0*/  LDSM.16.M88.4 R4, [R205+0x6000] ;  /* 0x00600000cd04783b */ /* 0x000f700000000200 */
[----:B------:R-:W1:Y:S05]  /*1d9c0*/  MUFU.TANH R140, R140 ;  /* 0x0000008c008c7308 */ /* 0x000e6a0000002400 */
[-C--:B------:R-:W-:Y:S02]  /*1d9d0*/  FMUL.FTZ R166, R20, R242.reuse ;  /* 0x000000f214a67220 */ /* 0x080fe40000410000 */
[-C--:B------:R-:W-:Y:S03]  /*1d9e0*/  FMUL.FTZ R21, R21, R242.reuse ;  /* 0x000000f215157220 */ /* 0x080fe60000410000 */
[----:B------:R-:W1:Y:S01]  /*1d9f0*/  MUFU.TANH R251, R251 ;  /* 0x000000fb00fb7308 */ /* 0x000e620000002400 */
[-C--:B------:R-:W-:Y:S02]  /*1da00*/  FMUL.FTZ R22, R22, R242.reuse ;  /* 0x000000f216167220 */ /* 0x080fe40000410000 */
[-C--:B------:R-:W-:Y:S02]  /*1da10*/  FMUL.FTZ R23, R23, R242.reuse ;  /* 0x000000f217177220 */ /* 0x080fe40000410000 */
[-C--:B------:R-:W-:Y:S02]  /*1da20*/  FMUL.FTZ R170, R24, R242.reuse ;  /* 0x000000f218aa7220 */ /* 0x080fe40000410000 */
[-C--:B------:R-:W-:Y:S02]  /*1da30*/  FMUL.FTZ R25, R25, R242.reuse ;  /* 0x000000f219197220 */ /* 0x080fe40000410000 */
[-C--:B------:R-:W-:Y:S01]  /*1da40*/  FMUL.FTZ R26, R26, R242.reuse ;  /* 0x000000f21a1a7220 */ /* 0x080fe20000410000 */
[----:B------:R1:W1:Y:S01]  /*1da50*/  MUFU.TANH R250, R13 ;  /* 0x0000000d00fa7308 */ /* 0x0002620000002400 */
[-C--:B------:R-:W-:Y:S01]  /*1da60*/  FMUL.FTZ R27, R27, R242.reuse ;  /* 0x000000f21b1b7220 */ /* 0x080fe20000410000 */
[C---:B---3--:R-:W-:Y:S08]  /*1da70*/  HMMA.16816.F32.BF16 R28, R192.reuse, R8, R28 ;  /* 0x00000008c01c723c */ /* 0x048ff0000004181c */
[----:B------:R3:W1:Y:S01]  /*1da80*/  MUFU.TANH R249, R14 ;  /* 0x0000000e00f97308 */ /* 0x0006620000002400 */
[C---:B------:R-:W-:Y:S01]  /*1da90*/  HMMA.16816.F32.BF16 R32, R192.reuse, R10, R32 ;  /* 0x0000000ac020723c */ /* 0x040fe20000041820 */
[----:B------:R-:W1:Y:S08]  /*1daa0*/  LDSM.16.M88.4 R8, [R205+0x6800] ;  /* 0x00680000cd08783b */ /* 0x000e700000000200 */
[----:B------:R3:W1:Y:S01]  /*1dab0*/  MUFU.TANH R248, R15 ;  /* 0x0000000f00f87308 */ /* 0x0006620000002400 */
[C---:B-----5:R-:W-:Y:S05]  /*1dac0*/  HMMA.16816.F32.BF16 R36, R192.reuse, R4, R36 ;  /* 0x00000004c024723c */ /* 0x060fea0000041824 */
[-C--:B------:R-:W-:Y:S03]  /*1dad0*/  FMUL.FTZ R181, R28, R242.reuse ;  /* 0x000000f21cb57220 */ /* 0x080fe60000410000 */
[C---:B------:R-:W-:Y:S01]  /*1dae0*/  HMMA.16816.F32.BF16 R40, R192.reuse, R6, R40 ;  /* 0x00000006c028723c */ /* 0x040fe20000041828 */
[----:B------:R-:W2:Y:S01]  /*1daf0*/  MUFU.TANH R155, R155 ;  /* 0x0000009b009b7308 */ /* 0x000ea20000002400 */
[----:B------:R-:W5:Y:S02]  /*1db00*/  LDSM.16.M88.4 R4, [R205+0x7000] ;  /* 0x00700000cd04783b */ /* 0x000f640000000200 */
[-C--:B------:R-:W-:Y:S02]  /*1db10*/  FMUL.FTZ R29, R29, R242.reuse ;  /* 0x000000f21d1d7220 */ /* 0x080fe40000410000 */
[-C--:B------:R-:W-:Y:S02]  /*1db20*/  FMUL.FTZ R30, R30, R242.reuse ;  /* 0x000000f21e1e7220 */ /* 0x080fe40000410000 */
[-C--:B------:R-:W-:Y:S03]  /*1db30*/  FMUL.FTZ R186, R32, R242.reuse ;  /* 0x000000f220ba7220 */ /* 0x080fe60000410000 */
[----:B------:R3:W2:Y:S01]  /*1db40*/  MUFU.TANH R158, R17 ;  /* 0x00000011009e7308 */ /* 0x0006a20000002400 */
[-C--:B------:R-:W-:Y:S02]  /*1db50*/  FMUL.FTZ R31, R31, R242.reuse ;  /* 0x000000f21f1f7220 */ /* 0x080fe40000410000 */
[-C--:B------:R-:W-:Y:S02]  /*1db60*/  FMUL.FTZ R33, R33, R242.reuse ;  /* 0x000000f221217220 */ /* 0x080fe40000410000 */
[-C--:B------:R-:W-:Y:S02]  /*1db70*/  FMUL.FTZ R246, R36, R242.reuse ;  /* 0x000000f224f67220 */ /* 0x080fe40000410000 */
[-C--:B------:R-:W-:Y:S02]  /*1db80*/  FMUL.FTZ R34, R34, R242.reuse ;  /* 0x000000f222227220 */ /* 0x080fe40000410000 */
[-C--:B------:R-:W-:Y:S01]  /*1db90*/  FMUL.FTZ R35, R35, R242.reuse ;  /* 0x000000f223237220 */ /* 0x080fe20000410000 */
[----:B------:R3:W2:Y:S01]  /*1dba0*/  MUFU.TANH R247, R18 ;  /* 0x0000001200f77308 */ /* 0x0006a20000002400 */
[-C--:B------:R-:W-:Y:S01]  /*1dbb0*/  FMUL.FTZ R37, R37, R242.reuse ;  /* 0x000000f225257220 */ /* 0x080fe20000410000 */
[C---:B-1----:R-:W-:Y:S03]  /*1dbc0*/  HMMA.16816.F32.BF16 R44, R192.reuse, R8, R44 ;  /* 0x00000008c02c723c */ /* 0x042fe6000004182c */
[-C--:B------:R-:W-:Y:S02]  /*1dbd0*/  FMUL.FTZ R197, R40, R242.reuse ;  /* 0x000000f228c57220 */ /* 0x080fe40000410000 */
[-C--:B------:R-:W-:Y:S03]  /*1dbe0*/  FMUL.FTZ R38, R38, R242.reuse ;  /* 0x000000f226267220 */ /* 0x080fe60000410000 */
[----:B------:R3:W1:Y:S01]  /*1dbf0*/  MUFU.TANH R165, R19 ;  /* 0x0000001300a57308 */ /* 0x0006620000002400 */
[C---:B------:R-:W-:Y:S01]  /*1dc00*/  HMMA.16816.F32.BF16 R48, R192.reuse, R10, R48 ;  /* 0x0000000ac030723c */ /* 0x040fe20000041830 */
[----:B------:R-:W1:Y:S01]  /*1dc10*/  LDSM.16.M88.4 R8, [R205+0x7800] ;  /* 0x00780000cd08783b */ /* 0x000e620000000200 */
[----:B------:R-:W-:Y:S04]  /*1dc20*/  DEPBAR.LE SB0, 0x0 ;  /* 0x000080000000791a */ /* 0x000fe80000000000 */
[-C--:B------:R-:W-:Y:S02]  /*1dc30*/  FMUL.FTZ R39, R39, R242.reuse ;  /* 0x000000f227277220 */ /* 0x080fe40000410000 */
[-C--:B------:R-:W-:Y:S01]  /*1dc40*/  FMUL.FTZ R41, R41, R242.reuse ;  /* 0x000000f229297220 */ /* 0x080fe20000410000 */
[----:B------:R-:W1:Y:S01]  /*1dc50*/  MUFU.TANH R166, R166 ;  /* 0x000000a600a67308 */ /* 0x000e620000002400 */
[----:B------:R-:W-:Y:S01]  /*1dc60*/  BAR.SYNC.DEFER_BLOCKING 0x0 ;  /* 0x0000000000007b1d */ /* 0x000fe20000010000 */
[C---:B-----5:R-:W-:Y:S05]  /*1dc70*/  HMMA.16816.F32.BF16 R52, R192.reuse, R4, R52 ;  /* 0x00000004c034723c */ /* 0x060fea0000041834 */
[-C--:B------:R-:W-:Y:S02]  /*1dc80*/  FMUL.FTZ R183, R44, R242.reuse ;  /* 0x000000f22cb77220 */ /* 0x080fe40000410000 */
[-C--:B------:R-:W-:Y:S01]  /*1dc90*/  FMUL.FTZ R42, R42, R242.reuse ;  /* 0x000000f22a2a7220 */ /* 0x080fe20000410000 */
[----:B------:R3:W2:Y:S01]  /*1dca0*/  MUFU.TANH R167, R21 ;  /* 0x0000001500a77308 */ /* 0x0006a20000002400 */
[C---:B------:R-:W-:Y:S03]  /*1dcb0*/  HMMA.16816.F32.BF16 R56, R192.reuse, R6, R56 ;  /* 0x00000006c038723c */ /* 0x040fe60000041838 */
[-C--:B------:R-:W-:Y:S02]  /*1dcc0*/  FMUL.FTZ R43, R43, R242.reuse ;  /* 0x000000f22b2b7220 */ /* 0x080fe40000410000 */
[-C--:B------:R-:W-:Y:S02]  /*1dcd0*/  FMUL.FTZ R177, R48, R242.reuse ;  /* 0x000000f230b17220 */ /* 0x080fe40000410000 */
[-C--:B------:R-:W-:Y:S02]  /*1dce0*/  FMUL.FTZ R45, R45, R242.reuse ;  /* 0x000000f22d2d7220 */ /* 0x080fe40000410000 */
[----:B------:R3:W2:Y:S03]  /*1dcf0*/  MUFU.TANH R168, R22 ;  /* 0x0000001600a87308 */ /* 0x0006a60000002400 */
        /* <DEDUP_REMOVED lines=8> */
[-C--:B------:R-:W-:Y:S02]  /*1dd80*/  FMUL.FTZ R51, R51, R242.reuse ;  /* 0x000000f233337220 */ /* 0x080fe40000410000 */
[-C--:B------:R-:W-:Y:S01]  /*1dd90*/  FMUL.FTZ R53, R53, R242.reuse ;  /* 0x000000f235357220 */ /* 0x080fe20000410000 */
[----:B------:R-:W1:Y:S01]  /*1dda0*/  MUFU.TANH R170, R170 ;  /* 0x000000aa00aa7308 */ /* 0x000e620000002400 */
        /* <DEDUP_REMOVED lines=58> */
[----:B--2-4-:R-:W-:Y:S01]  /*1e150*/  ISETP.NE.U32.AND P0, PT, R236, RZ, PT ;  /* 0x000000ffec00720c */ /* 0x014fe20003f05070 */
        /* <DEDUP_REMOVED lines=9> */
[-C--:B--2---:R-:W-:Y:S04]  /*1e1f0*/  IABS R7, R12.reuse ;  /* 0x0000000c00077213 */ /* 0x084fe80000000000 */
[----:B------:R-:W2:Y:S10]  /*1e200*/  I2F.RP R5, R7 ;  /* 0x0000000700057306 */ /* 0x000eb40000209400 */
[----:B--2---:R-:W2:Y:S02]  /*1e210*/  MUFU.RCP R4, R5 ;  /* 0x0000000500047308 */ /* 0x004ea40000001000 */
[----:B--23--:R-:W-:Y:S02]  /*1e220*/  IADD3 R14, R4, 0xffffffe, RZ ;  /* 0x0ffffffe040e7810 */ /* 0x00cfe40007ffe0ff */
[----:B------:R-:W-:Y:S06]  /*1e230*/  IABS R4, R9 ;  /* 0x0000000900047213 */ /* 0x000fec0000000000 */
[----:B------:R-:W2:Y:S01]  /*1e240*/  F2I.FTZ.U32.TRUNC.NTZ R15, R14 ;  /* 0x0000000e000f7305 */ /* 0x000ea2000021f000 */
[-C--:B------:R-:W-:Y:S02]  /*1e250*/  LOP3.LUT R9, R9, R12.reuse, RZ, 0x3c, !PT ;  /* 0x0000000c09097212 */ /* 0x080fe400078e3cff */
[-C--:B------:R-:W-:Y:S02]  /*1e260*/  IABS R5, R12.reuse ;  /* 0x0000000c00057213 */ /* 0x080fe40000000000 */
[----:B------:R-:W-:Y:S03]  /*1e270*/  ISETP.GE.AND P0, PT, R9, RZ, PT ;  /* 0x000000ff0900720c */ /* 0x000fe60003f06270 */
[----:B------:R-:W-:Y:S02]  /*1e280*/  IMAD.MOV R5, RZ, RZ, -R5 ;  /* 0x000000ffff057224 */ /* 0x000fe400078e0a05 */
[--C-:B--2---:R-:W-:Y:S02]  /*1e290*/  IMAD.MOV R6, RZ, RZ, -R15.reuse ;  /* 0x000000ffff067224 */ /* 0x104fe400078e0a0f */
        /* <DEDUP_REMOVED lines=29> */
[----:B------:R-:W-:Y:S02]  /*1e470*/  LEA R16, P0, R7, R236, 0x2 ;  /* 0x000000ec07107211 */ /* 0x000fe400078010ff */
[-C--:B------:R-:W-:Y:S02]  /*1e480*/  LEA.HI.X.SX32 R19, R11, R237.reuse, 0x2, P1 ;  /* 0x000000ed0b137211 */ /* 0x080fe400008f16ff */
[C---:B------:R-:W-:Y:S01]  /*1e490*/  LEA.HI.X.SX32 R17, R7.reuse, R237, 0x2, P0 ;  /* 0x000000ed07117211 */ /* 0x040fe200000f16ff */
[----:B------:R-:W-:Y:S02]  /*1e4a0*/  IMAD.IADD R7, R7, 0x1, -R11 ;  /* 0x0000000107077824 */ /* 0x000fe400078e0a0b */
[----:B------:R-:W4:Y:S02]  /*1e4b0*/  LD.E R4, [R18.64] ;  /* 0x0000000412047980 */ /* 0x000f24000c101900 */
[----:B------:R-:W-:Y:S02]  /*1e4c0*/  IMAD R12, R12, R7, -0x80 ;  /* 0xffffff800c0c7424 */ /* 0x000fe400078e0207 */
[----:B------:R-:W4:Y:S03]  /*1e4d0*/  LD.E R5, [R16.64] ;  /* 0x0000000410057980 */ /* 0x000f26000c101900 */
[----:B------:R-:W-:Y:S01]  /*1e4e0*/  SHF.R.S32.HI R7, RZ, 0x1f, R12 ;  /* 0x0000001fff077819 */ /* 0x000fe2000001140c */
        /* <DEDUP_REMOVED lines=11> */
.L_x_2909:
[----:B------:R-:W-:Y:S02]  /*1e5a0*/  ULDC.64 UR4, c[0x0][0x118] ;  /* 0x0000460000047ab9 */ /* 0x000fe40000000a00 */
[----:B------:R-:W2:Y:S02]  /*1e5b0*/  LD.E R12, [R2.64+0x38] ;  /* 0x00003804020c7980 */ /* 0x000ea4000c101900 */
[----:B--2---:R-:W-:Y:S04]  /*1e5c0*/  LEA R12, -R12, RZ, 0x7 ;  /* 0x000000ff0c0c7211 */ /* 0x004fe800078e39ff */
[----:B------:R-:W-:Y:S02]  /*1e5d0*/  SHF.R.S32.HI R7, RZ, 0x1f, R12 ;  /* 0x0000001fff077819 */ /* 0x000fe4000001140c */
.L_x_2910:
[----:B------:R-:W-:Y:S05]  /*1e5e0*/  BSYNC B0 ;  /* 0x0000000000007941 */ /* 0x000fea0003800000 */
.L_x_2908:
[C---:B------:R-:W-:Y:S01]  /*1e5f0*/  LEA R224, P0, R12.reuse, R224, 0x1 ;  /* 0x000000e00ce07211 */ /* 0x040fe200078008ff */
[----:B------:R-:W-:Y:S03]  /*1e600*/  ULDC.64 UR4, c[0x0][0x118] ;  /* 0x0000460000047ab9 */ /* 0x000fe60000000a00 */
[----:B------:R-:W-:Y:S02]  /*1e610*/  LEA.HI.X R225, R12, R225, R7, 0x1, P0 ;  /* 0x000000e10ce17211 */ /* 0x000fe400000f0c07 */
[-C--:B---3--:R-:W-:Y:S03]  /*1e620*/  IADD3 R14, P0, R224, R241.reuse, RZ ;  /* 0x000000f1e00e7210 */ /* 0x088fe60007f1e0ff */
[----:B------:R-:W-:Y:S01]  /*1e630*/  @!PT LDS RZ, [RZ] ;  /* 0x00000000fffff984 */ /* 0x000fe20000000800 */
[----:B------:R-:W-:Y:S01]  /*1e640*/  @!PT LDS RZ, [RZ] ;  /* 0x00000000fffff984 */ /* 0x000fe20000000800 */
[----:B------:R-:W-:Y:S01]  /*1e650*/  @!PT LDS RZ, [RZ] ;  /* 0x00000000fffff984 */ /* 0x000fe20000000800 */
        /* <DEDUP_REMOVED lines=13> */
[-C--:B------:R-:W-:Y:S01]  /*1e730*/  IADD3 R6, P0, R8, R241.reuse, RZ ;  /* 0x000000f108067210 */ /* 0x080fe20007f1e0ff */
[----:B------:R2:W-:Y:S04]  /*1e740*/  LDGSTS.E.BYPASS.LTC128B.128 [R233+0x5800], [R10.64] ;  /* 0x058000000ae97fae */ /* 0x0005e8000b901d44 */
[----:B------:R2:W-:Y:S01]  /*1e750*/  LDGSTS.E.BYPASS.LTC128B.128 [R233+0x9800], [R10.64+0x80] ;  /* 0x098000800ae97fae */ /* 0x0005e2000b901d44 */
[--C-:B------:R-:W-:Y:S01]  /*1e760*/  IMAD.X R7, R9, 0x1, R240.reuse, P0 ;  /* 0x0000000109077824 */ /* 0x100fe200000e06f0 */
[-C--:B------:R-:W-:Y:S02]  /*1e770*/  IADD3 R4, P0, R6, R241.reuse, RZ ;  /* 0x000000f106047210 */ /* 0x080fe40007f1e0ff */
[----:B------:R2:W-:Y:S03]  /*1e780*/  LDGSTS.E.BYPASS.LTC128B.128 [R233+0x6000], [R8.64] ;  /* 0x0600000008e97fae */ /* 0x0005e6000b901d44 */
[--C-:B------:R-:W-:Y:S01]  /*1e790*/  IMAD.X R5, R7, 0x1, R240.reuse, P0 ;  /* 0x0000000107057824 */ /* 0x100fe200000e06f0 */
[----:B------:R2:W-:Y:S01]  /*1e7a0*/  LDGSTS.E.BYPASS.LTC128B.128 [R233+0xa000], [R8.64+0x80] ;  /* 0x0a00008008e97fae */ /* 0x0005e2000b901d44 */
[----:B------:R-:W-:Y:S03]  /*1e7b0*/  IADD3 R16, P0, R4, R241, RZ ;  /* 0x000000f104107210 */ /* 0x000fe60007f1e0ff */
[----:B------:R2:W-:Y:S02]  /*1e7c0*/  LDGSTS.E.BYPASS.LTC128B.128 [R233+0x6800], [R6.64] ;  /* 0x0680000006e97fae */ /* 0x0005e4000b901d44 */
[----:B------:R-:W-:Y:S02]  /*1e7d0*/  IMAD.X R17, R5, 0x1, R240, P0 ;  /* 0x0000000105117824 */ /* 0x000fe400000e06f0 */
[----:B------:R2:W-:Y:S04]  /*1e7e0*/  LDGSTS.E.BYPASS.LTC128B.128 [R233+0xa800], [R6.64+0x80] ;  /* 0x0a80008006e97fae */ /* 0x0005e8000b901d44 */
[----:B------:R2:W-:Y:S04]  /*1e7f0*/  LDGSTS.E.BYPASS.LTC128B.128 [R233+0x7000], [R4.64] ;  /* 0x0700000004e97fae */ /* 0x0005e8000b901d44 */
[----:B------:R2:W-:Y:S04]  /*1e800*/  LDGSTS.E.BYPASS.LTC128B.128 [R233+0xb000], [R4.64+0x80] ;  /* 0x0b00008004e97fae */ /* 0x0005e8000b901d44 */
[----:B------:R2:W-:Y:S04]  /*1e810*/  LDGSTS.E.BYPASS.LTC128B.128 [R233+0x7800], [R16.64] ;  /* 0x0780000010e97fae */ /* 0x0005e8000b901d44 */
[----:B------:R2:W-:Y:S04]  /*1e820*/  LDGSTS.E.BYPASS.LTC128B.128 [R233+0xb800], [R16.64+0x80] ;  /* 0x0b80008010e97fae */ /* 0x0005e8000b901d44 */
[----:B------:R-:W0:Y:S02]  /*1e830*/  LDGDEPBAR ;  /* 0x00000000000079af */ /* 0x000e240000000000 */
.L_x_2907:
[----:B--2-4-:R-:W-:Y:S05]  /*1e840*/  BSYNC B1 ;  /* 0x0000000000017941 */ /* 0x014fea0003800000 */
.L_x_2906:
[----:B------:R-:W-:Y:S01]  /*1e850*/  ULDC.64 UR4, c[0x0][0x118] ;  /* 0x0000460000047ab9 */ /* 0x000fe20000000a00 */
[----:B------:R-:W-:Y:S01]  /*1e860*/  FMNMX.FTZ R4, R143, R0, !PT ;  /* 0x000000008f047209 */ /* 0x000fe20007810000 */
[----:B------:R2:W4:Y:S01]  /*1e870*/  LD.E R134, [R2.64+0xdc] ;  /* 0x0000dc0402867980 */ /* 0x000522000c101900 */
[----:B------:R-:W-:Y:S02]  /*1e880*/  MOV R10, R145 ;  /* 0x00000091000a7202 */ /* 0x000fe40000000f00 */
[----:B------:R-:W-:Y:S01]  /*1e890*/  FMNMX.FTZ R7, R141, R4, !PT ;  /* 0x000000048d077209 */ /* 0x000fe20007810000 */
[----:B---3--:R-:W-:Y:S01]  /*1e8a0*/  LDSM.16.MT88.4 R12, [R217+0xc000] ;  /* 0x00c00000d90c783b */ /* 0x008fe20000004200 */
[----:B------:R-:W-:Y:S02]  /*1e8b0*/  FMNMX.FTZ R5, R144, R137, !PT ;  /* 0x0000008990057209 */ /* 0x000fe40007810000 */
        /* <DEDUP_REMOVED lines=8> */
[----:B------:R-:W-:Y:S03]  /*1e940*/  LDSM.16.MT88.4 R28, [R214+0xc000] ;  /* 0x00c00000d61c783b */ /* 0x000fe60000004200 */
[----:B------:R-:W-:Y:S02]  /*1e950*/  FMNMX.FTZ R4, R248, R5, !PT ;  /* 0x00000005f8047209 */ /* 0x000fe40007810000 */
[----:B--2---:R-:W-:Y:S02]  /*1e960*/  FMNMX.FTZ R3, R251, R6, !PT ;  /* 0x00000006fb037209 */ /* 0x004fe40007810000 */
        /* <DEDUP_REMOVED lines=63> */
[----:B-1----:R-:W-:Y:S05]  /*1ed60*/  FMNMX.FTZ R3, R4, R3, !PT ;  /* 0x0000000304037209 */ /* 0x002fea0007810000 */
[----:B------:R-:W-:Y:S01]  /*1ed70*/  FADD.FTZ R5, -R3, R0 ;  /* 0x0000000003057221 */ /* 0x000fe20000010100 */
[----:B--2---:R-:W-:Y:S04]  /*1ed80*/  FMNMX.FTZ R132, R9, R132, !PT ;  /* 0x0000008409847209 */ /* 0x004fe80007810000 */
[----:B------:R-:W-:Y:S01]  /*1ed90*/  FSETP.NEU.FTZ.AND P0, PT, R132, -INF , PT ;  /* 0xff8000008400780b */ /* 0x000fe20003f1d000 */
[C---:B----4-:R-:W-:Y:S02]  /*1eda0*/  FMUL.FTZ R151, R134.reuse, R132 ;  /* 0x0000008486977220 */ /* 0x050fe40000410000 */
[C---:B------:R-:W-:Y:S02]  /*1edb0*/  FMUL.FTZ R149, R134.reuse, R3 ;  /* 0x0000000386957220 */ /* 0x040fe40000410000 */
[----:B------:R-:W-:Y:S01]  /*1edc0*/  FMUL.FTZ R0, R134, R5 ;  /* 0x0000000586007220 */ /* 0x000fe20000410000 */
[----:B------:R-:W-:Y:S01]  /*1edd0*/  FSEL R151, R151, RZ, P0 ;  /* 0x000000ff97977208 */ /* 0x000fe20000000000 */
[----:B------:R-:W-:Y:S01]  /*1ede0*/  FADD.FTZ R5, -R132, R137 ;  /* 0x0000008984057221 */ /* 0x000fe20000010100 */
[----:B------:R-:W-:Y:S03]  /*1edf0*/  FSETP.NEU.FTZ.AND P0, PT, R3, -INF , PT ;  /* 0xff8000000300780b */ /* 0x000fe60003f1d000 */
[----:B------:R-:W-:Y:S01]  /*1ee00*/  FMUL.FTZ R2, R134, R5 ;  /* 0x0000000586027220 */ /* 0x000fe20000410000 */
[----:B------:R-:W-:Y:S01]  /*1ee10*/  FSEL R149, R149, RZ, P0 ;  /* 0x000000ff95957208 */ /* 0x000fe20000000000 */
[-CC-:B------:R-:W-:Y:S01]  /*1ee20*/  FFMA.FTZ R145, R144, R134.reuse, -R151.reuse ;  /* 0x0000008690917223 */ /* 0x180fe20000010897 */
[----:B------:R-:W1:Y:S01]  /*1ee30*/  MUFU.EX2 R0, R0 ;  /* 0x0000000000007308 */ /* 0x000e620000000800 */
[-CC-:B------:R-:W-:Y:S01]  /*1ee40*/  FFMA.FTZ R144, R142, R134.reuse, -R151.reuse ;  /* 0x000000868e907223 */ /* 0x180fe20000010897 */
[----:B------:R-:W-:Y:S01]  /*1ee50*/  ISETP.GT.AND P0, PT, R235, 0x1, PT ;  /* 0x00000001eb00780c */ /* 0x000fe20003f04270 */
[-C--:B------:R-:W-:Y:S02]  /*1ee60*/  FFMA.FTZ R142, R11, R134.reuse, -R151 ;  /* 0x000000860b8e7223 */ /* 0x080fe40000010897 */
[-C--:B------:R-:W-:Y:S02]  /*1ee70*/  FFMA.FTZ R146, R143, R134.reuse, -R149 ;  /* 0x000000868f927223 */ /* 0x080fe40000010895 */
[-C--:B------:R-:W-:Y:S02]  /*1ee80*/  FFMA.FTZ R143, R140, R134.reuse, -R151 ;  /* 0x000000868c8f7223 */ /* 0x080fe40000010897 */
[-CC-:B------:R-:W-:Y:S01]  /*1ee90*/  FFMA.FTZ R140, R10, R134.reuse, -R149.reuse ;  /* 0x000000860a8c7223 */ /* 0x180fe20000010895 */
[----:B------:R-:W2:Y:S01]  /*1eea0*/  MUFU.EX2 R2, R2 ;  /* 0x0000000200027308 */ /* 0x000ea20000000800 */
[-CC-:B------:R-:W-:Y:S02]  /*1eeb0*/  FFMA.FTZ R141, R141, R134.reuse, -R149.reuse ;  /* 0x000000868d8d7223 */ /* 0x180fe40000010895 */
[-C--:B------:R-:W-:Y:S02]  /*1eec0*/  FFMA.FTZ R137, R252, R134.reuse, -R149 ;  /* 0x00000086fc897223 */ /* 0x080fe40000010895 */
[-CC-:B------:R-:W-:Y:S02]  /*1eed0*/  FFMA.FTZ R182, R182, R134.reuse, -R151.reuse ;  /* 0x00000086b6b67223 */ /* 0x180fe40000010897 */
[-CC-:B------:R-:W-:Y:S02]  /*1eee0*/  FFMA.FTZ R186, R186, R134.reuse, -R151.reuse ;  /* 0x00000086baba7223 */ /* 0x180fe40000010897 */
[-CC-:B------:R-:W-:Y:S01]  /*1eef0*/  FFMA.FTZ R155, R155, R134.reuse, -R151.reuse ;  /* 0x000000869b9b7223 */ /* 0x180fe20000010897 */
[----:B------:R-:W-:Y:S01]  /*1ef00*/  MUFU.EX2 R145, R145 ;  /* 0x0000009100917308 */ /* 0x000fe20000000800 */
[-C--:B------:R-:W-:Y:S02]  /*1ef10*/  FFMA.FTZ R158, R158, R134.reuse, -R151 ;  /* 0x000000869e9e7223 */ /* 0x080fe40000010897 */
        /* <DEDUP_REMOVED lines=31> */
[C---:B------:R-:W-:Y:S01]  /*1f110*/  FMUL.FTZ R40, R2.reuse, R92 ;  /* 0x0000005c02287220 */ /* 0x040fe20000410000 */
[----:B------:R-:W1:Y:S01]  /*1f120*/  MUFU.EX2 R142, R142 ;  /* 0x0000008e008e7308 */ /* 0x000e620000000800 */
[----:B------:R-:W-:Y:S01]  /*1f130*/  FMUL.FTZ R41, R2, R93 ;  /* 0x0000005d02297220 */ /* 0x000fe20000410000 */
[----:B------:R-:W-:Y:S01]  /*1f140*/  LDSM.16.MT88.4 R100, [R213+0xf800] ;  /* 0x00f80000d564783b */ /* 0x000fe20000004200 */
[C---:B------:R-:W-:Y:S01]  /*1f150*/  FMUL.FTZ R50, R0.reuse, R86 ;  /* 0x0000005600327220 */ /* 0x040fe20000410000 */
[----:B--2---:R-:W-:Y:S01]  /*1f160*/  F2FP.BF16.PACK_AB R129, R141, R146 ;  /* 0x000000928d81723e */ /* 0x004fe200000010ff */
[----:B------:R-:W-:Y:S02]  /*1f170*/  FMUL.FTZ R51, R0, R87 ;  /* 0x0000005700337220 */ /* 0x000fe40000410000 */
[C---:B------:R-:W-:Y:S02]  /*1f180*/  FMUL.FTZ R48, R2.reuse, R84 ;  /* 0x0000005402307220 */ /* 0x040fe40000410000 */
[----:B------:R-:W-:Y:S01]  /*1f190*/  FMUL.FTZ R49, R2, R85 ;  /* 0x0000005502317220 */ /* 0x000fe20000410000 */
[----:B------:R-:W-:Y:S01]  /*1f1a0*/  MUFU.EX2 R140, R140 ;  /* 0x0000008c008c7308 */ /* 0x000fe20000000800 */
[----:B------:R-:W2:Y:S01]  /*1f1b0*/  LDSM.16.MT88.4 R84, [R213+0x10000] ;  /* 0x01000000d554783b */ /* 0x000ea20000004200 */
[C---:B------:R-:W-:Y:S02]  /*1f1c0*/  FMUL.FTZ R58, R0.reuse, R78 ;  /* 0x0000004e003a7220 */ /* 0x040fe40000410000 */
[----:B------:R-:W-:Y:S02]  /*1f1d0*/  FMUL.FTZ R59, R0, R79 ;  /* 0x0000004f003b7220 */ /* 0x000fe40000410000 */
[C---:B------:R-:W-:Y:S02]  /*1f1e0*/  FMUL.FTZ R56, R2.reuse, R76 ;  /* 0x0000004c02387220 */ /* 0x040fe40000410000 */
[----:B------:R-:W-:Y:S01]  /*1f1f0*/  FMUL.FTZ R57, R2, R77 ;  /* 0x0000004d02397220 */ /* 0x000fe20000410000 */
[----:B------:R-:W-:Y:S01]  /*1f200*/  LDSM.16.MT88.4 R92, [R213+0x11000] ;  /* 0x01100000d55c783b */ /* 0x000fe20000004200 */
[----:B------:R-:W3:Y:S01]  /*1f210*/  MUFU.EX2 R137, R137 ;  /* 0x0000008900897308 */ /* 0x000ee20000000800 */
[C---:B------:R-:W-:Y:S02]  /*1f220*/  FMUL.FTZ R66, R0.reuse, R70 ;  /* 0x0000004600427220 */ /* 0x040fe40000410000 */
[----:B------:R-:W-:Y:S01]  /*1f230*/  FMUL.FTZ R67, R0, R71 ;  /* 0x0000004700437220 */ /* 0x000fe20000410000 */
[----:B-1----:R-:W-:Y:S01]  /*1f240*/  F2FP.BF16.PACK_AB R130, R142, R143 ;  /* 0x0000008f8e82723e */ /* 0x002fe200000010ff */
[C---:B------:R-:W-:Y:S02]  /*1f250*/  FMUL.FTZ R64, R2.reuse, R68 ;  /* 0x0000004402407220 */ /* 0x040fe40000410000 */
[----:B------:R-:W1:Y:S01]  /*1f260*/  LDSM.16.MT88.4 R76, [R217+0xc800] ;  /* 0x00c80000d94c783b */ /* 0x000e620000004200 */
[----:B------:R-:W-:Y:S02]  /*1f270*/  FMUL.FTZ R65, R2, R69 ;  /* 0x0000004502417220 */ /* 0x000fe40000410000 */
[----:B------:R-:W-:Y:S01]  /*1f280*/  MUFU.EX2 R182, R182 ;  /* 0x000000b600b67308 */ /* 0x000fe20000000800 */
[-CC-:B------:R-:W-:Y:S02]  /*1f290*/  FFMA.FTZ R166, R166, R134.reuse, -R151.reuse ;  /* 0x00000086a6a67223 */ /* 0x180fe40000010897 */
[-C--:B------:R-:W-:Y:S02]  /*1f2a0*/  FFMA.FTZ R167, R167, R134.reuse, -R151 ;  /* 0x00000086a7a77223 */ /* 0x080fe40000010897 */
[-CC-:B------:R-:W-:Y:S02]  /*1f2b0*/  FFMA.FTZ R168, R168, R134.reuse, -R149.reuse ;  /* 0x00000086a8a87223 */ /* 0x180fe40000010895 */
[-C--:B------:R-:W-:Y:S02]  /*1f2c0*/  FFMA.FTZ R169, R169, R134.reuse, -R149 ;  /* 0x00000086a9a97223 */ /* 0x080fe40000010895 */
[-CC-:B------:R-:W-:Y:S01]  /*1f2d0*/  FFMA.FTZ R170, R170, R134.reuse, -R151.reuse ;  /* 0x00000086aaaa7223 */ /* 0x180fe20000010897 */
[----:B------:R-:W-:Y:S01]  /*1f2e0*/  MUFU.EX2 R186, R186 ;  /* 0x000000ba00ba7308 */ /* 0x000fe20000000800 */
[-C--:B------:R-:W-:Y:S02]  /*1f2f0*/  FFMA.FTZ R171, R171, R134.reuse, -R151 ;  /* 0x00000086abab7223 */ /* 0x080fe40000010897 */
[--C-:B------:R-:W-:Y:S01]  /*1f300*/  FFMA.FTZ R172, R172, R134, -R149.reuse ;  /* 0x00000086acac7223 */ /* 0x100fe20000010895 */
[----:B---3--:R-:W-:Y:S01]  /*1f310*/  F2FP.BF16.PACK_AB R131, R137, R140 ;  /* 0x0000008c8983723e */ /* 0x008fe200000010ff */
[-C--:B------:R-:W-:Y:S02]  /*1f320*/  FFMA.FTZ R173, R173, R134.reuse, -R149 ;  /* 0x00000086adad7223 */ /* 0x080fe40000010895 */
[-C--:B------:R-:W-:Y:S02]  /*1f330*/  FFMA.FTZ R181, R181, R134.reuse, -R151 ;  /* 0x00000086b5b57223 */ /* 0x080fe40000010897 */
[-CC-:B------:R-:W-:Y:S01]  /*1f340*/  FFMA.FTZ R185, R185, R134.reuse, -R149.reuse ;  /* 0x00000086b9b97223 */ /* 0x180fe20000010895 */
[----:B------:R-:W-:Y:S01]  /*1f350*/  MUFU.EX2 R155, R155 ;  /* 0x0000009b009b7308 */ /* 0x000fe20000000800 */
[C---:B------:R-:W-:Y:S05]  /*1f360*/  HMMA.16816.F32.BF16 R4, R128.reuse, R12, R4 ;  /* 0x0000000c8004723c */ /* 0x040fea0000041804 */
[----:B------:R-:W-:Y:S02]  /*1f370*/  FFMA.FTZ R184, R184, R134, -R149 ;  /* 0x00000086b8b87223 */ /* 0x000fe40000010895 */
[C---:B------:R-:W-:Y:S01]  /*1f380*/  FMUL.FTZ R12, R2.reuse, R120 ;  /* 0x00000078020c7220 */ /* 0x040fe20000410000 */
[C---:B------:R-:W-:Y:S01]  /*1f390*/  HMMA.16816.F32.BF16 R8, R128.reuse, R14, R8 ;  /* 0x0000000e8008723c */ /* 0x040fe20000041808 */
[----:B------:R-:W3:Y:S03]  /*1f3a0*/  MUFU.EX2 R158, R158 ;  /* 0x0000009e009e7308 */ /* 0x000ee60000000800 */
[----:B------:R-:W-:Y:S02]  /*1f3b0*/  FMUL.FTZ R13, R2, R121 ;  /* 0x00000079020d7220 */ /* 0x000fe40000410000 */
        /* <DEDUP_REMOVED lines=16> */
[--C-:B------:R-:W-:Y:S02]  /*1f4c0*/  FFMA.FTZ R112, R247, R134, -R149.reuse ;  /* 0x00000086f7707223 */ /* 0x100fe40000010895 */
[C---:B------:R-:W-:Y:S04]  /*1f4d0*/  FMUL.FTZ R22, R0.reuse, R114 ;  /* 0x0000007200167220 */ /* 0x040fe80000410000 */
[----:B------:R-:W-:Y:S02]  /*1f4e0*/  FMUL.FTZ R23, R0, R115 ;  /* 0x0000007300177220 */ /* 0x000fe40000410000 */
[-C--:B------:R-:W-:Y:S01]  /*1f4f0*/  FFMA.FTZ R194, R198, R134.reuse, -R149 ;  /* 0x00000086c6c27223 */ /* 0x080fe20000010895 */
[----:B------:R-:W3:Y:S01]  /*1f500*/  MUFU.EX2 R112, R112 ;  /* 0x0000007000707308 */ /* 0x000ee20000000800 */
[-CC-:B------:R-:W-:Y:S02]  /*1f510*/  FFMA.FTZ R197, R197, R134.reuse, -R151.reuse ;  /* 0x00000086c5c57223 */ /* 0x180fe40000010897 */
[-C--:B------:R-:W-:Y:S01]  /*1f520*/  FFMA.FTZ R196, R196, R134.reuse, -R151 ;  /* 0x00000086c4c47223 */ /* 0x080fe20000010897 */
[C---:B------:R-:W-:Y:S03]  /*1f530*/  HMMA.16816.F32.BF16 R20, R128.reuse, R28, R20 ;  /* 0x0000001c8014723c */ /* 0x040fe60000041814 */
[-CC-:B------:R-:W-:Y:S02]  /*1f540*/  FFMA.FTZ R191, R191, R134.reuse, -R149.reuse ;  /* 0x00000086bfbf7223 */ /* 0x180fe40000010895 */
[----:B------:R-:W-:Y:S01]  /*1f550*/  FFMA.FTZ R190, R190, R134, -R149 ;  /* 0x00000086bebe7223 */ /* 0x000fe20000010895 */
        /* <DEDUP_REMOVED lines=8> */
[----:B---3--:R-:W-:Y:S01]  /*1f5e0*/  F2FP.BF16.PACK_AB R71, R165, R112 ;  /* 0x00000070a547723e */ /* 0x008fe200000010ff */
[-C--:B------:R-:W-:Y:S02]  /*1f5f0*/  FFMA.FTZ R105, R250, R134.reuse, -R151 ;  /* 0x00000086fa697223 */ /* 0x080fe40000010897 */
[-CC-:B------:R-:W-:Y:S02]  /*1f600*/  FFMA.FTZ R107, R249, R134.reuse, -R149.reuse ;  /* 0x00000086f96b7223 */ /* 0x180fe40000010895 */
[-C--:B------:R-:W-:Y:S01]  /*1f610*/  FFMA.FTZ R106, R248, R134.reuse, -R149 ;  /* 0x00000086f86a7223 */ /* 0x080fe20000010895 */
[C---:B------:R-:W-:Y:S01]  /*1f620*/  HMMA.16816.F32.BF16 R28, R128.reuse, R36, R28 ;  /* 0x00000024801c723c */ /* 0x040fe2000004181c */
[----:B------:R-:W-:Y:S02]  /*1f630*/  MUFU.EX2 R104, R104 ;  /* 0x0000006800687308 */ /* 0x000fe40000000800 */
[-CC-:B------:R-:W-:Y:S02]  /*1f640*/  FFMA.FTZ R183, R183, R134.reuse, -R151.reuse ;  /* 0x00000086b7b77223 */ /* 0x180fe40000010897 */
        /* <DEDUP_REMOVED lines=8> */
[----:B------:R-:W-:Y:S01]  /*1f6d0*/  MUFU.EX2 R107, R107 ;  /* 0x0000006b006b7308 */ /* 0x000fe20000000800 */
[----:B------:R-:W-:Y:S01]  /*1f6e0*/  LDSM.16.MT88.4 R96, [R213+0x13000] ;  /* 0x01300000d560783b */ /* 0x000fe20000004200 */
[-C--:B------:R-:W-:Y:S02]  /*1f6f0*/  FFMA.FTZ R178, R178, R134.reuse, -R149 ;  /* 0x00000086b2b27223 */ /* 0x080fe40000010895 */
[-CC-:B------:R-:W-:Y:S02]  /*1f700*/  FFMA.FTZ R177, R177, R134.reuse, -R151.reuse ;  /* 0x00000086b1b17223 */ /* 0x180fe40000010897 */
[C---:B------:R-:W-:Y:S03]  /*1f710*/  HMMA.16816.F32.BF16 R36, R128.reuse, R44, R36 ;  /* 0x0000002c8024723c */ /* 0x040fe60000041824 */
[-C--:B------:R-:W-:Y:S01]  /*1f720*/  FFMA.FTZ R176, R176, R134.reuse, -R151 ;  /* 0x00000086b0b07223 */ /* 0x080fe20000010897 */
[----:B------:R-:W4:Y:S01]  /*1f730*/  MUFU.EX2 R106, R106 ;  /* 0x0000006a006a7308 */ /* 0x000f220000000800 */
[--C-:B------:R-:W-:Y:S02]  /*1f740*/  FFMA.FTZ R175, R175, R134, -R149.reuse ;  /* 0x00000086afaf7223 */ /* 0x100fe40000010895 */
        /* <DEDUP_REMOVED lines=8> */
[-C--:B------:R-:W-:Y:S02]  /*1f7d0*/  FFMA.FTZ R174, R174, R134.reuse, -R149 ;  /* 0x00000086aeae7223 */ /* 0x080fe40000010895 */
[-CC-:B------:R-:W-:Y:S02]  /*1f7e0*/  FFMA.FTZ R163, R163, R134.reuse, -R151.reuse ;  /* 0x00000086a3a37223 */ /* 0x180fe40000010897 */
[C---:B------:R-:W-:Y:S01]  /*1f7f0*/  HMMA.16816.F32.BF16 R44, R128.reuse, R52, R44 ;  /* 0x00000034802c723c */ /* 0x040fe2000004182c */
[----:B------:R-:W3:Y:S02]  /*1f800*/  MUFU.EX2 R171, R171 ;  /* 0x000000ab00ab7308 */ /* 0x000ee40000000800 */
[-C--:B------:R-:W-:Y:S01]  /*1f810*/  FFMA.FTZ R164, R164, R134.reuse, -R151 ;  /* 0x00000086a4a47223 */ /* 0x080fe20000010897 */
[----:B----4-:R-:W-:Y:S01]  /*1f820*/  F2FP.BF16.PACK_AB R69, R106, R107 ;  /* 0x0000006b6a45723e */ /* 0x010fe200000010ff */
[--C-:B------:R-:W-:Y:S02]  /*1f830*/  FFMA.FTZ R162, R162, R134, -R149.reuse ;  /* 0x00000086a2a27223 */ /* 0x100fe40000010895 */
[C---:B------:R-:W-:Y:S01]  /*1f840*/  FMUL.FTZ R52, R2.reuse, R80 ;  /* 0x0000005002347220 */ /* 0x040fe20000410000 */
[C---:B------:R-:W-:Y:S03]  /*1f850*/  HMMA.16816.F32.BF16 R48, R128.reuse, R54, R48 ;  /* 0x000000368030723c */ /* 0x040fe60000041830 */
[----:B------:R-:W-:Y:S01]  /*1f860*/  MUFU.EX2 R172, R172 ;  /* 0x000000ac00ac7308 */ /* 0x000fe20000000800 */
[----:B------:R-:W-:Y:S02]  /*1f870*/  FMUL.FTZ R53, R2, R81 ;  /* 0x0000005102357220 */ /* 0x000fe40000410000 */
[----:B------:R-:W-:Y:S02]  /*1f880*/  FFMA.FTZ R161, R161, R134, -R149 ;  /* 0x00000086a1a17223 */ /* 0x000fe40000010895 */
[C---:B------:R-:W-:Y:S04]  /*1f890*/  FMUL.FTZ R54, R0.reuse, R82 ;  /* 0x0000005200367220 */ /* 0x040fe80000410000 */
[----:B------:R-:W-:Y:S01]  /*1f8a0*/  FMUL.FTZ R55, R0, R83 ;  /* 0x0000005300377220 */ /* 0x000fe20000410000 */
[----:B------:R-:W4:Y:S01]  /*1f8b0*/  MUFU.EX2 R173, R173 ;  /* 0x000000ad00ad7308 */ /* 0x000f220000000800 */
[----:B------:R-:W-:Y:S01]  /*1f8c0*/  LDSM.16.MT88.4 R80, [R214+0xc800] ;  /* 0x00c80000d650783b */ /* 0x000fe20000004200 */
[-CC-:B------:R-:W-:Y:S02]  /*1f8d0*/  FFMA.FTZ R160, R160, R134.reuse, -R151.reuse ;  /* 0x00000086a0a07223 */ /* 0x180fe40000010897 */
[-C--:B------:R-:W-:Y:S02]  /*1f8e0*/  FFMA.FTZ R159, R159, R134.reuse, -R151 ;  /* 0x000000869f9f7223 */ /* 0x080fe40000010897 */
[C---:B------:R-:W-:Y:S03]  /*1f8f0*/  HMMA.16816.F32.BF16 R52, R128.reuse, R60, R52 ;  /* 0x0000003c8034723c */ /* 0x040fe60000041834 */
[-CC-:B------:R-:W-:Y:S01]  /*1f900*/  FFMA.FTZ R157, R157, R134.reuse, -R149.reuse ;  /* 0x000000869d9d7223 */ /* 0x180fe20000010895 */
[----:B------:R-:W5:Y:S01]  /*1f910*/  MUFU.EX2 R181, R181 ;  /* 0x000000b500b57308 */ /* 0x000f620000000800 */
[----:B------:R-:W-:Y:S02]  /*1f920*/  FFMA.FTZ R156, R156, R134, -R149 ;  /* 0x000000869c9c7223 */ /* 0x000fe40000010895 */
[C---:B------:R-:W-:Y:S01]  /*1f930*/  FMUL.FTZ R60, R2.reuse, R72 ;  /* 0x00000048023c7220 */ /* 0x040fe20000410000 */
[C---:B------:R-:W-:Y:S04]  /*1f940*/  HMMA.16816.F32.BF16 R56, R128.reuse, R62, R56 ;  /* 0x0000003e8038723c */ /* 0x040fe80000041838 */
[----:B------:R-:W-:Y:S02]  /*1f950*/  FMUL.FTZ R61, R2, R73 ;  /* 0x00000049023d7220 */ /* 0x000fe40000410000 */
[----:B------:R-:W-:Y:S01]  /*1f960*/  MUFU.EX2 R185, R185 ;  /* 0x000000b900b97308 */ /* 0x000fe20000000800 */
[C---:B------:R-:W-:Y:S02]  /*1f970*/  FMUL.FTZ R62, R0.reuse, R74 ;  /* 0x0000004a003e7220 */ /* 0x040fe40000410000 */
[----:B------:R-:W-:Y:S02]  /*1f980*/  FMUL.FTZ R63, R0, R75 ;  /* 0x0000004b003f7220 */ /* 0x000fe40000410000 */
[----:B------:R-:W3:Y:S01]  /*1f990*/  LDSM.16.MT88.4 R72, [R215+0xc800] ;  /* 0x00c80000d748783b */ /* 0x000ee20000004200 */
[-CC-:B------:R-:W-:Y:S02]  /*1f9a0*/  FFMA.FTZ R153, R153, R134.reuse, -R151.reuse ;  /* 0x0000008699997223 */ /* 0x180fe40000010897 */
[-C--:B------:R-:W-:Y:S02]  /*1f9b0*/  FFMA.FTZ R154, R154, R134.reuse, -R151 ;  /* 0x000000869a9a7223 */ /* 0x080fe40000010897 */
[C---:B--2---:R-:W-:Y:S01]  /*1f9c0*/  HMMA.16816.F32.BF16 R60, R128.reuse, R84, R60 ;  /* 0x00000054803c723c */ /* 0x044fe2000004183c */
[----:B------:R-:W2:Y:S02]  /*1f9d0*/  MUFU.EX2 R184, R184 ;  /* 0x000000b800b87308 */ /* 0x000ea40000000800 */
[-CC-:B------:R-:W-:Y:S02]  /*1f9e0*/  FFMA.FTZ R152, R152, R134.reuse, -R149.reuse ;  /* 0x0000008698987223 */ /* 0x180fe40000010895 */
[-C--:B------:R-:W-:Y:S02]  /*1f9f0*/  FFMA.FTZ R199, R150, R134.reuse, -R149 ;  /* 0x0000008696c77223 */ /* 0x080fe40000010895 */
[-CC-:B------:R-:W-:Y:S01]  /*1fa00*/  FFMA.FTZ R148, R148, R134.reuse, -R151.reuse ;  /* 0x0000008694947223 */ /* 0x180fe20000010897 */
[----:B------:R-:W-:Y:S01]  /*1fa10*/  HMMA.16816.F32.BF16 R64, R128, R86, R64 ;  /* 0x000000568040723c */ /* 0x000fe20000041840 */
[----:B------:R-:W2:Y:S02]  /*1fa20*/  LDSM.16.MT88.4 R84, [R213+0xc800] ;  /* 0x00c80000d554783b */ /* 0x000ea40000004200 */
[----:B------:R-:W2:Y:S01]  /*1fa30*/  MUFU.EX2 R187, R187 ;  /* 0x000000bb00bb7308 */ /* 0x000ea20000000800 */
[-C--:B------:R-:W-:Y:S02]  /*1fa40*/  FFMA.FTZ R151, R147, R134.reuse, -R151 ;  /* 0x0000008693977223 */ /* 0x080fe40000010897 */
[-CC-:B------:R-:W-:Y:S02]  /*1fa50*/  FFMA.FTZ R135, R135, R134.reuse, -R149.reuse ;  /* 0x0000008687877223 */ /* 0x180fe40000010895 */
[C---:B-1----:R-:W-:Y:S05]  /*1fa60*/  HMMA.16816.F32.BF16 R4, R68.reuse, R76, R4 ;  /* 0x0000004c4404723c */ /* 0x042fea0000041804 */
[----:B------:R-:W-:Y:S01]  /*1fa70*/  MUFU.EX2 R188, R188 ;  /* 0x000000bc00bc7308 */ /* 0x000fe20000000800 */
[----:B------:R-:W-:Y:S02]  /*1fa80*/  FFMA.FTZ R149, R133, R134, -R149 ;  /* 0x0000008685957223 */ /* 0x000fe40000010895 */
[C---:B------:R-:W-:Y:S01]  /*1fa90*/  HMMA.16816.F32.BF16 R8, R68.reuse, R78, R8 ;  /* 0x0000004e4408723c */ /* 0x040fe20000041808 */
[----:B------:R-:W1:Y:S03]  /*1faa0*/  LDSM.16.MT88.4 R76, [R217+0x10800] ;  /* 0x01080000d94c783b */ /* 0x000e660000004200 */
[----:B------:R-:W-:Y:S02]  /*1fab0*/  FFMA.FTZ R146, R0, R245, R146 ;  /* 0x000000f500927223 */ /* 0x000fe40000010092 */
[----:B------:R-:W-:Y:S01]  /*1fac0*/  FFMA.FTZ R145, R2, R243, R145 ;  /* 0x000000f302917223 */ /* 0x000fe20000010091 */
[----:B------:R-:W1:Y:S01]  /*1fad0*/  MUFU.EX2 R189, R189 ;  /* 0x000000bd00bd7308 */ /* 0x000e620000000800 */
[----:B------:R-:W-:Y:S01]  /*1fae0*/  FADD.FTZ R141, R141, R146 ;  /* 0x000000928d8d7221 */ /* 0x000fe20000010000 */
[C---:B---3--:R-:W-:Y:S03]  /*1faf0*/  HMMA.16816.F32.BF16 R12, R68.reuse, R72, R12 ;  /* 0x00000048440c723c */ /* 0x048fe6000004180c */
[----:B------:R-:W-:Y:S02]  /*1fb00*/  FADD.FTZ R144, R144, R145 ;  /* 0x0000009190907221 */ /* 0x000fe40000010000 */
[----:B------:R-:W-:Y:S03]  /*1fb10*/  FADD.FTZ R140, R140, R141 ;  /* 0x0000008d8c8c7221 */ /* 0x000fe60000010000 */
[----:B------:R-:W-:Y:S01]  /*1fb20*/  MUFU.EX2 R192, R192 ;  /* 0x000000c000c07308 */ /* 0x000fe20000000800 */
[C---:B------:R-:W-:Y:S01]  /*1fb30*/  HMMA.16816.F32.BF16 R16, R68.reuse, R74, R16 ;  /* 0x0000004a4410723c */ /* 0x040fe20000041810 */
[----:B------:R-:W3:Y:S02]  /*1fb40*/  LDSM.16.MT88.4 R72, [R215+0x10800] ;  /* 0x01080000d748783b */ /* 0x000ee40000004200 */
[----:B------:R-:W-:Y:S01]  /*1fb50*/  FADD.FTZ R140, R137, R140 ;  /* 0x0000008c898c7221 */ /* 0x000fe20000010000 */
[----:B------:R-:W-:Y:S04]  /*1fb60*/  MOV R137, R132 ;  /* 0x0000008400897202 */ /* 0x000fe80000000f00 */
        /* <DEDUP_REMOVED lines=14> */
[C---:B-1----:R-:W-:Y:S08]  /*1fc50*/  HMMA.16816.F32.BF16 R36, R68.reuse, R76, R36 ;  /* 0x0000004c4424723c */ /* 0x042ff00000041824 */
[C---:B------:R-:W-:Y:S01]  /*1fc60*/  HMMA.16816.F32.BF16 R40, R68.reuse, R78, R40 ;  /* 0x0000004e4428723c */ /* 0x040fe20000041828 */
[----:B------:R-:W1:Y:S01]  /*1fc70*/  LDSM.16.MT88.4 R76, [R215+0xd000] ;  /* 0x00d00000d74c783b */ /* 0x000e620000004200 */
[----:B------:R-:W1:Y:S06]  /*1fc80*/  MUFU.EX2 R196, R196 ;  /* 0x000000c400c47308 */ /* 0x000e6c0000000800 */
[C---:B---3--:R-:W-:Y:S04]  /*1fc90*/  HMMA.16816.F32.BF16 R44, R68.reuse, R72, R44 ;  /* 0x00000048442c723c */ /* 0x048fe8000004182c */
[----:B------:R-:W-:Y:S04]  /*1fca0*/  MUFU.EX2 R191, R191 ;  /* 0x000000bf00bf7308 */ /* 0x000fe80000000800 */
[C---:B------:R-:W-:Y:S01]  /*1fcb0*/  HMMA.16816.F32.BF16 R48, R68.reuse, R74, R48 ;  /* 0x0000004a4430723c */ /* 0x040fe20000041830 */
[----:B------:R-:W3:Y:S05]  /*1fcc0*/  LDSM.16.MT88.4 R72, [R214+0xd000] ;  /* 0x00d00000d648783b */ /* 0x000eea0000004200 */
        /* <DEDUP_REMOVED lines=11> */
[----:B------:R-:W-:Y:S03]  /*1fd80*/  F2FP.BF16.PACK_AB R69, R169, R168 ;  /* 0x000000a8a945723e */ /* 0x000fe600000010ff */
[----:B------:R-:W-:Y:S01]  /*1fd90*/  F2FP.BF16.PACK_AB R70, R171, R170 ;  /* 0x000000aaab46723e */ /* 0x000fe200000010ff */
[----:B------:R-:W-:Y:S01]  /*1fda0*/  FADD.FTZ R168, R168, R165 ;  /* 0x000000a5a8a87221 */ /* 0x000fe20000010000 */
[----:B------:R-:W-:Y:S02]  /*1fdb0*/  F2FP.BF16.PACK_AB R71, R173, R172 ;  /* 0x000000acad47723e */ /* 0x000fe400000010ff */
[----:B------:R-:W3:Y:S01]  /*1fdc0*/  MUFU.EX2 R178, R178 ;  /* 0x000000b200b27308 */ /* 0x000ee20000000800 */
        /* <DEDUP_REMOVED lines=8> */
[C---:B-1----:R-:W-:Y:S08]  /*1fe50*/  HMMA.16816.F32.BF16 R12, R68.reuse, R76, R12 ;  /* 0x0000004c440c723c */ /* 0x042ff0000004180c */
[C---:B------:R-:W-:Y:S01]  /*1fe60*/  HMMA.16816.F32.BF16 R16, R68.reuse, R78, R16 ;  /* 0x0000004e4410723c */ /* 0x040fe20000041810 */
[----:B------:R-:W1:Y:S01]  /*1fe70*/  LDSM.16.MT88.4 R76, [R215+0x11000] ;  /* 0x01100000d74c783b */ /* 0x000e620000004200 */
[----:B------:R-:W-:Y:S06]  /*1fe80*/  MUFU.EX2 R175, R175 ;  /* 0x000000af00af7308 */ /* 0x000fec0000000800 */
[C---:B---3--:R-:W-:Y:S04]  /*1fe90*/  HMMA.16816.F32.BF16 R20, R68.reuse, R72, R20 ;  /* 0x000000484414723c */ /* 0x048fe80000041814 */
[----:B------:R-:W3:Y:S04]  /*1fea0*/  MUFU.EX2 R174, R174 ;  /* 0x000000ae00ae7308 */ /* 0x000ee80000000800 */
[C---:B------:R-:W-:Y:S01]  /*1feb0*/  HMMA.16816.F32.BF16 R24, R68.reuse, R74, R24 ;  /* 0x0000004a4418723c */ /* 0x040fe20000041818 */
[----:B------:R-:W3:Y:S05]  /*1fec0*/  LDSM.16.MT88.4 R72, [R217+0xd800] ;  /* 0x00d80000d948783b */ /* 0x000eea0000004200 */
[----:B------:R-:W-:Y:S02]  /*1fed0*/  MUFU.EX2 R163, R163 ;  /* 0x000000a300a37308 */ /* 0x000fe40000000800 */
[C---:B----4-:R-:W-:Y:S08]  /*1fee0*/  HMMA.16816.F32.BF16 R28, R68.reuse, R80, R28 ;  /* 0x00000050441c723c */ /* 0x050ff0000004181c */
[C---:B------:R-:W-:Y:S01]  /*1fef0*/  HMMA.16816.F32.BF16 R32, R68.reuse, R82, R32 ;  /* 0x000000524420723c */ /* 0x040fe20000041820 */
[----:B------:R-:W4:Y:S01]  /*1ff00*/  LDSM.16.MT88.4 R80, [R215+0xd800] ;  /* 0x00d80000d750783b */ /* 0x000f220000004200 */
        /* <DEDUP_REMOVED lines=19> */
[----:B-----5:R-:W-:Y:S02]  /*20040*/  F2FP.BF16.PACK_AB R68, R182, R181 ;  /* 0x000000b5b644723e */ /* 0x020fe400000010ff */
[C---:B------:R-:W-:Y:S03]  /*20050*/  F2FP.BF16.PACK_AB R69, R184.reuse, R185 ;  /* 0x000000b9b845723e */ /* 0x040fe600000010ff */
[----:B------:R-:W-:Y:S01]  /*20060*/  F2FP.BF16.PACK_AB R70, R187, R186 ;  /* 0x000000babb46723e */ /* 0x000fe200000010ff */
[----:B------:R-:W-:Y:S01]  /*20070*/  MUFU.EX2 R153, R153 ;  /* 0x0000009900997308 */ /* 0x000fe20000000800 */
[----:B------:R-:W-:Y:S01]  /*20080*/  F2FP.BF16.PACK_AB R71, R189, R188 ;  /* 0x000000bcbd47723e */ /* 0x000fe200000010ff */
[----:B------:R-:W-:Y:S04]  /*20090*/  FADD.FTZ R185, R185, R172 ;  /* 0x000000acb9b97221 */ /* 0x000fe80000010000 */
[----:B------:R-:W-:Y:S02]  /*200a0*/  FADD.FTZ R185, R184, R185 ;  /* 0x000000b9b8b97221 */ /* 0x000fe40000010000 */
[C---:B---3--:R-:W-:Y:S02]  /*200b0*/  HMMA.16816.F32.BF16 R4, R68.reuse, R72, R4 ;  /* 0x000000484404723c */ /* 0x048fe40000041804 */
[----:B------:R-:W3:Y:S01]  /*200c0*/  MUFU.EX2 R154, R154 ;  /* 0x0000009a009a7308 */ /* 0x000ee20000000800 */
[----:B------:R-:W-:Y:S04]  /*200d0*/  FADD.FTZ R188, R188, R185 ;  /* 0x000000b9bcbc7221 */ /* 0x000fe80000010000 */
[----:B------:R-:W-:Y:S01]  /*200e0*/  FADD.FTZ R188, R189, R188 ;  /* 0x000000bcbdbc7221 */ /* 0x000fe20000010000 */
[C---:B------:R-:W-:Y:S01]  /*200f0*/  HMMA.16816.F32.BF16 R8, R68.reuse, R74, R8 ;  /* 0x0000004a4408723c */ /* 0x040fe20000041808 */
[----:B------:R-:W5:Y:S03]  /*20100*/  LDSM.16.MT88.4 R72, [R217+0x11800] ;  /* 0x01180000d948783b */ /* 0x000f660000004200 */
[----:B------:R-:W-:Y:S04]  /*20110*/  MUFU.EX2 R152, R152 ;  /* 0x0000009800987308 */ /* 0x000fe80000000800 */
[C---:B----4-:R-:W-:Y:S06]  /*20120*/  HMMA.16816.F32.BF16 R12, R68.reuse, R80, R12 ;  /* 0x00000050440c723c */ /* 0x050fec000004180c */
[----:B------:R-:W4:Y:S02]  /*20130*/  MUFU.EX2 R199, R199 ;  /* 0x000000c700c77308 */ /* 0x000f240000000800 */
[C---:B------:R-:W-:Y:S01]  /*20140*/  HMMA.16816.F32.BF16 R16, R68.reuse, R82, R16 ;  /* 0x000000524410723c */ /* 0x040fe20000041810 */
[----:B------:R-:W2:Y:S07]  /*20150*/  LDSM.16.MT88.4 R80, [R215+0x11800] ;  /* 0x01180000d750783b */ /* 0x000eae0000004200 */
        /* <DEDUP_REMOVED lines=10> */
[C---:B-----5:R-:W-:Y:S08]  /*20200*/  HMMA.16816.F32.BF16 R36, R68.reuse, R72, R36 ;  /* 0x000000484424723c */ /* 0x060ff00000041824 */
[C---:B------:R-:W-:Y:S01]  /*20210*/  HMMA.16816.F32.BF16 R40, R68.reuse, R74, R40 ;  /* 0x0000004a4428723c */ /* 0x040fe20000041828 */
[----:B------:R-:W5:Y:S07]  /*20220*/  LDSM.16.MT88.4 R72, [R215+0xe000] ;  /* 0x00e00000d748783b */ /* 0x000f6e0000004200 */
[C---:B--2---:R-:W-:Y:S08]  /*20230*/  HMMA.16816.F32.BF16 R44, R68.reuse, R80, R44 ;  /* 0x00000050442c723c */ /* 0x044ff0000004182c */
        /* <DEDUP_REMOVED lines=14> */
[C---:B------:R-:W-:Y:S03]  /*20320*/  HMMA.16816.F32.BF16 R4, R68.reuse, R84, R4 ;  /* 0x000000544404723c */ /* 0x040fe60000041804 */
[----:B------:R-:W-:Y:S04]  /*20330*/  FADD.FTZ R191, R191, R194 ;  /* 0x000000c2bfbf7221 */ /* 0x000fe80000010000 */
[----:B------:R-:W-:Y:S01]  /*20340*/  FADD.FTZ R190, R190, R191 ;  /* 0x000000bfbebe7221 */ /* 0x000fe20000010000 */
        /* <DEDUP_REMOVED lines=18> */
[C---:B------:R-:W-:Y:S01]  /*20470*/  HMMA.16816.F32.BF16 R56, R68.reuse, R90, R56 ;  /* 0x0000005a4438723c */ /* 0x040fe20000041838 */
[----:B------:R-:W2:Y:S07]  /*20480*/  LDSM.16.MT88.4 R88, [R217+0x12800] ;  /* 0x01280000d958783b */ /* 0x000eae0000004200 */
[C---:B------:R-:W-:Y:S08]  /*20490*/  HMMA.16816.F32.BF16 R60, R68.reuse, R92, R60 ;  /* 0x0000005c443c723c */ /* 0x040ff0000004183c */
[----:B------:R-:W-:Y:S01]  /*204a0*/  HMMA.16816.F32.BF16 R64, R68, R94, R64 ;  /* 0x0000005e4440723c */ /* 0x000fe20000041840 */
[----:B------:R-:W-:Y:S06]  /*204b0*/  LDSM.16.MT88.4 R92, [R214+0x13000] ;  /* 0x01300000d65c783b */ /* 0x000fec0000004200 */
        /* <DEDUP_REMOVED lines=11> */
[C---:B------:R-:W-:Y:S08]  /*20570*/  HMMA.16816.F32.BF16 R12, R68.reuse, R80, R12 ;  /* 0x00000050440c723c */ /* 0x040ff0000004180c */
[C---:B------:R-:W-:Y:S01]  /*20580*/  HMMA.16816.F32.BF16 R16, R68.reuse, R82, R16 ;  /* 0x000000524410723c */ /* 0x040fe20000041810 */
[----:B------:R-:W1:Y:S07]  /*20590*/  LDSM.16.MT88.4 R80, [R214+0x12800] ;  /* 0x01280000d650783b */ /* 0x000e6e0000004200 */
[C---:B--2---:R-:W-:Y:S08]  /*205a0*/  HMMA.16816.F32.BF16 R20, R68.reuse, R84, R20 ;  /* 0x000000544414723c */ /* 0x044ff00000041814 */
[C---:B------:R-:W-:Y:S01]  /*205b0*/  HMMA.16816.F32.BF16 R24, R68.reuse, R86, R24 ;  /* 0x000000564418723c */ /* 0x040fe20000041818 */
[----:B------:R-:W-:Y:S07]  /*205c0*/  LDSM.16.MT88.4 R84, [R213+0xf000] ;  /* 0x00f00000d554783b */ /* 0x000fee0000004200 */
[C---:B-----5:R-:W-:Y:S08]  /*205d0*/  HMMA.16816.F32.BF16 R28, R68.reuse, R72, R28 ;  /* 0x00000048441c723c */ /* 0x060ff0000004181c */
        /* <DEDUP_REMOVED lines=8> */
[C---:B------:R-:W-:Y:S08]  /*20660*/  HMMA.16816.F32.BF16 R52, R68.reuse, R80, R52 ;  /* 0x000000504434723c */ /* 0x040ff00000041834 */
[C---:B------:R-:W-:Y:S01]  /*20670*/  HMMA.16816.F32.BF16 R56, R68.reuse, R82, R56 ;  /* 0x000000524438723c */ /* 0x040fe20000041838 */
[----:B------:R-:W5:Y:S07]  /*20680*/  LDSM.16.MT88.4 R80, [R215+0xf000] ;  /* 0x00f00000d750783b */ /* 0x000f6e0000004200 */
[C---:B--2---:R-:W-:Y:S08]  /*20690*/  HMMA.16816.F32.BF16 R60, R68.reuse, R72, R60 ;  /* 0x00000048443c723c */ /* 0x044ff0000004183c */
[----:B------:R-:W-:Y:S01]  /*206a0*/  HMMA.16816.F32.BF16 R64, R68, R74, R64 ;  /* 0x0000004a4440723c */ /* 0x000fe20000041840 */
[----:B------:R-:W2:Y:S06]  /*206b0*/  LDSM.16.MT88.4 R72, [R214+0xf000] ;  /* 0x00f00000d648783b */ /* 0x000eac0000004200 */
[----:B------:R-:W-:Y:S02]  /*206c0*/  F2FP.BF16.PACK_AB R68, R164, R163 ;  /* 0x000000a3a444723e */ /* 0x000fe400000010ff */
[----:B------:R-:W-:Y:S03]  /*206d0*/  F2FP.BF16.PACK_AB R69, R161, R162 ;  /* 0x000000a2a145723e */ /* 0x000fe600000010ff */
[----:B------:R-:W-:Y:S01]  /*206e0*/  F2FP.BF16.PACK_AB R70, R159, R160 ;  /* 0x000000a09f46723e */ /* 0x000fe200000010ff */
[----:B------:R-:W-:Y:S01]  /*206f0*/  FADD.FTZ R162, R162, R175 ;  /* 0x000000afa2a27221 */ /* 0x000fe20000010000 */
[C---:B------:R-:W-:Y:S03]  /*20700*/  F2FP.BF16.PACK_AB R71, R156.reuse, R157 ;  /* 0x0000009d9c47723e */ /* 0x040fe600000010ff */
[----:B------:R-:W-:Y:S04]  /*20710*/  FADD.FTZ R162, R161, R162 ;  /* 0x000000a2a1a27221 */ /* 0x000fe80000010000 */
[C---:B-1----:R-:W-:Y:S03]  /*20720*/  HMMA.16816.F32.BF16 R4, R68.reuse, R76, R4 ;  /* 0x0000004c4404723c */ /* 0x042fe60000041804 */
[----:B------:R-:W-:Y:S04]  /*20730*/  FADD.FTZ R157, R157, R162 ;  /* 0x000000a29d9d7221 */ /* 0x000fe80000010000 */
[----:B------:R-:W-:Y:S01]  /*20740*/  FADD.FTZ R157, R156, R157 ;  /* 0x0000009d9c9d7221 */ /* 0x000fe20000010000 */
[C---:B------:R-:W-:Y:S01]  /*20750*/  HMMA.16816.F32.BF16 R8, R68.reuse, R78, R8 ;  /* 0x0000004e4408723c */ /* 0x040fe20000041808 */
[----:B------:R-:W1:Y:S07]  /*20760*/  LDSM.16.MT88.4 R76, [R217+0x13000] ;  /* 0x01300000d94c783b */ /* 0x000e6e0000004200 */
[C---:B-----5:R-:W-:Y:S08]  /*20770*/  HMMA.16816.F32.BF16 R12, R68.reuse, R80, R12 ;  /* 0x00000050440c723c */ /* 0x060ff0000004180c */
        /* <DEDUP_REMOVED lines=16> */
[----:B---3--:R-:W-:Y:S02]  /*20880*/  F2FP.BF16.PACK_AB R68, R154, R153 ;  /* 0x000000999a44723e */ /* 0x008fe400000010ff */
        /* <DEDUP_REMOVED lines=32> */
[C---:B------:R-:W-:Y:S01]  /*20a90*/  HMMA.16816.F32.BF16 R80, R68.reuse, R76, R52 ;  /* 0x0000004c4450723c */ /* 0x040fe20000041834 */
[----:B------:R-:W1:Y:S02]  /*20aa0*/  LDSM.16.MT88.4 R4, [R213+0x13800] ;  /* 0x01380000d504783b */ /* 0x000e640000004200 */
[----:B------:R-:W-:Y:S04]  /*20ab0*/  FADD.FTZ R187, R187, R186 ;  /* 0x000000babbbb7221 */ /* 0x000fe80000010000 */
[----:B------:R-:W-:Y:S01]  /*20ac0*/  FADD.FTZ R0, R192, R187 ;  /* 0x000000bbc0007221 */ /* 0x000fe20000010000 */
[C---:B------:R-:W-:Y:S04]  /*20ad0*/  HMMA.16816.F32.BF16 R76, R68.reuse, R78, R56 ;  /* 0x0000004e444c723c */ /* 0x040fe80000041838 */
[----:B------:R-:W-:Y:S04]  /*20ae0*/  FADD.FTZ R0, R193, R0 ;  /* 0x00000000c1007221 */ /* 0x000fe80000010000 */
[----:B------:R-:W-:Y:S04]  /*20af0*/  FADD.FTZ R197, R197, R0 ;  /* 0x00000000c5c57221 */ /* 0x000fe80000010000 */
[----:B------:R-:W-:Y:S04]  /*20b00*/  FADD.FTZ R196, R196, R197 ;  /* 0x000000c5c4c47221 */ /* 0x000fe80000010000 */
[----:B------:R-:W-:Y:S04]  /*20b10*/  FADD.FTZ R183, R183, R196 ;  /* 0x000000c4b7b77221 */ /* 0x000fe80000010000 */
[----:B------:R-:W-:Y:S04]  /*20b20*/  FADD.FTZ R180, R180, R183 ;  /* 0x000000b7b4b47221 */ /* 0x000fe80000010000 */
[----:B------:R-:W-:Y:S04]  /*20b30*/  FADD.FTZ R177, R177, R180 ;  /* 0x000000b4b1b17221 */ /* 0x000fe80000010000 */
[----:B------:R-:W-:Y:S04]  /*20b40*/  FADD.FTZ R176, R176, R177 ;  /* 0x000000b1b0b07221 */ /* 0x000fe80000010000 */
[----:B------:R-:W-:Y:S01]  /*20b50*/  FADD.FTZ R9, R163, R176 ;  /* 0x000000b0a3097221 */ /* 0x000fe20000010000 */
[C---:B-1----:R-:W-:Y:S03]  /*20b60*/  HMMA.16816.F32.BF16 R72, R68.reuse, R4, R60 ;  /* 0x000000044448723c */ /* 0x042fe6000004183c */
[----:B------:R-:W-:Y:S04]  /*20b70*/  FADD.FTZ R9, R164, R9 ;  /* 0x00000009a4097221 */ /* 0x000fe80000010000 */
[----:B------:R-:W-:Y:S01]  /*20b80*/  FADD.FTZ R0, R160, R9 ;  /* 0x00000009a0007221 */ /* 0x000fe20000010000 */
[----:B------:R-:W-:Y:S04]  /*20b90*/  HMMA.16816.F32.BF16 R68, R68, R6, R64 ;  /* 0x000000064444723c */ /* 0x000fe80000041840 */
[----:B------:R-:W-:Y:S04]  /*20ba0*/  FADD.FTZ R0, R159, R0 ;  /* 0x000000009f007221 */ /* 0x000fe80000010000 */
[----:B------:R-:W-:Y:S01]  /*20bb0*/  FADD.FTZ R153, R153, R0 ;  /* 0x0000000099997221 */ /* 0x000fe20000010000 */
[----:B------:R-:W-:Y:S03]  /*20bc0*/  IADD3 R0, R235, -0x1, RZ ;  /* 0xffffffffeb007810 */ /* 0x000fe60007ffe0ff */
[----:B------:R-:W-:Y:S01]  /*20bd0*/  FADD.FTZ R153, R154, R153 ;  /* 0x000000999a997221 */ /* 0x000fe20000010000 */
[----:B------:R-:W-:Y:S02]  /*20be0*/  MOV R235, R0 ;  /* 0x0000000000eb7202 */ /* 0x000fe40000000f00 */
[----:B------:R-:W-:Y:S01]  /*20bf0*/  MOV R0, R3 ;  /* 0x0000000300007202 */ /* 0x000fe20000000f00 */
[----:B------:R-:W-:Y:S04]  /*20c00*/  FADD.FTZ R148, R148, R153 ;  /* 0x0000009994947221 */ /* 0x000fe80000010000 */
[----:B------:R-:W-:Y:S01]  /*20c10*/  FADD.FTZ R243, R151, R148 ;  /* 0x0000009497f37221 */ /* 0x000fe20000010000 */
[----:B------:R-:W-:-:S05]  /*20c20*/  @P0 BRA `(.L_x_2911) ;  /* 0xffffb91000000947 */ /* 0x000fca000383ffff */
.L_x_2902:
        /* <DEDUP_REMOVED lines=11> */
.L_x_2925:
[----:B--23--:R-:W-:Y:S01]  /*20ce0*/  FADD.FTZ R243, R6, R243 ;  /* 0x000000f306f37221 */ /* 0x00cfe20000010000 */
[----:B------:R-:W-:Y:S05]  /*20cf0*/  BRA.DIV ~URZ, `(.L_x_2913) ;  /* 0x000016027f007947 */ /* 0x000fea000b800000 */
[----:B------:R-:W2:Y:S04]  /*20d00*/  SHFL.BFLY PT, R0, R245, 0x2, 0x1f ;  /* 0x0c401f00f5007f89 */ /* 0x000ea800000e0000 */
[----:B------:R-:W3:Y:S01]  /*20d10*/  SHFL.BFLY PT, R10, R243, 0x1, 0x1f ;  /* 0x0c201f00f30a7f89 */ /* 0x000ee200000e0000 */
[----:B--2---:R-:W-:Y:S02]  /*20d20*/  FADD.FTZ R7, R0, R245 ;  /* 0x000000f500077221 */ /* 0x004fe40000010000 */
[----:B---3--:R-:W-:-:S03]  /*20d30*/  FADD.FTZ R10, R243, R10 ;  /* 0x0000000af30a7221 */ /* 0x008fc60000010000 */
[----:B------:R2:W3:Y:S04]  /*20d40*/  SHFL.BFLY PT, R6, R7, 0x1, 0x1f ;  /* 0x0c201f0007067f89 */ /* 0x0004e800000e0000 */
.L_x_2926:
        /* <DEDUP_REMOVED lines=202> */
.L_x_2915:
[----:B------:R-:W-:Y:S02]  /*219f0*/  ULDC.64 UR4, c[0x0][0x118] ;  /* 0x0000460000047ab9 */ /* 0x000fe40000000a00 */
[----:B------:R-:W2:Y:S04]  /*21a00*/  LD.E R2, [R8.64+0x60] ;  /* 0x0000600408027980 */ /* 0x000ea8000c101900 */
[----:B------:R-:W3:Y:S01]  /*21a10*/  LD.E R234, [R8.64+0xb4] ;  /* 0x0000b40408ea7980 */ /* 0x000ee2000c101900 */
[----:B--2---:R-:W-:-:S04]  /*21a20*/  IMAD R3, R2, R230, R229 ;  /* 0x000000e602037224 */ /* 0x004fc800078e02e5 */
[----:B---3--:R-:W-:Y:S02]  /*21a30*/  IMAD R234, R234, R3, RZ ;  /* 0x00000003eaea7224 */ /* 0x008fe400078e02ff */
.L_x_2916:
[----:B------:R-:W-:Y:S05]  /*21a40*/  BSYNC B0 ;  /* 0x0000000000007941 */ /* 0x000fea0003800000 */
.L_x_2914:
        /* <DEDUP_REMOVED lines=44> */
.L_x_2918:
[----:B---3--:R-:W-:Y:S05]  /*21d10*/  BSYNC B0 ;  /* 0x0000000000007941 */ /* 0x008fea0003800000 */
.L_x_2917:
        /* <DEDUP_REMOVED lines=34> */
.L_x_2920:
[----:B------:R-:W-:Y:S05]  /*21f40*/  BSYNC B0 ;  /* 0x0000000000007941 */ /* 0x000fea0003800000 */
.L_x_2919:
        /* <DEDUP_REMOVED lines=17> */
.L_x_2922:
[----:B------:R-:W-:Y:S05]  /*22060*/  BSYNC B0 ;  /* 0x0000000000007941 */ /* 0x000fea0003800000 */
.L_x_2921:
        /* <DEDUP_REMOVED lines=17> */
.L_x_2924:
[----:B------:R-:W-:Y:S05]  /*22180*/  BSYNC B0 ;  /* 0x0000000000007941 */ /* 0x000fea0003800000 */
.L_x_2923:
[----:B------:R-:W-:Y:S01]  /*22190*/  IADD3 R0, R5, 0x30, RZ ;  /* 0x0000003005007810 */ /* 0x000fe20007ffe0ff */
[----:B------:R-:W-:-:S03]  /*221a0*/  IMAD.MOV.U32 R229, RZ, RZ, 0x0 ;  /* 0x00000000ffe57424 */ /* 0x000fc600078e00ff */
[----:B------:R-:W-:-:S13]  /*221b0*/  ISETP.GE.AND P0, PT, R0, R231, PT ;  /* 0x000000e70000720c */ /* 0x000fda0003f06270 */
[----:B------:R-:W-:Y:S05]  /*221c0*/  @P0 RET.REL.NODEC R228 `(_ZN5flash24flash_fwd_splitkv_kernelI23Flash_fwd_kernel_traitsILi128ELi64ELi128ELi4ELb0ELb0EN7cutlass10bfloat16_tE19Flash_kernel_traitsILi128ELi64ELi128ELi4ES3_EELb1ELb0ELb0ELb0ELb1ELb1ELb0ELb1EEEvNS_16Flash_fwd_paramsE) ;  /* 0xfffdde30e4000950 */ /* 0x000fea0003c3ffff */
        /* <DEDUP_REMOVED lines=14> */
[----:B------:R-:W-:Y:S05]  /*222b0*/  RET.REL.NODEC R228 `(_ZN5flash24flash_fwd_splitkv_kernelI23Flash_fwd_kernel_traitsILi128ELi64ELi128ELi4ELb0ELb0EN7cutlass10bfloat16_tE19Flash_kernel_traitsILi128ELi64ELi128ELi4ES3_EELb1ELb0ELb0ELb0ELb1ELb1ELb0ELb1EEEvNS_16Flash_fwd_paramsE) ;  /* 0xfffddd40e4007950 */ /* 0x000fea0003c3ffff */
.L_x_2912:
[----:B------:R-:W-:Y:S02]  /*222c0*/  MOV R6, 0x2 ;  /* 0x0000000200067802 */ /* 0x000fe40000000f00 */
[----:B------:R-:W-:Y:S02]  /*222d0*/  MOV R4, 0x222f0 ;  /* 0x000222f000047802 */ /* 0x000fe40000000f00 */
[----:B-1---5:R-:W-:Y:S05]  /*222e0*/  CALL.REL.NOINC `($__internal_19_$__cuda_sm70_shflsync_bfly_p) ;  /* 0x000000f000007944 */ /* 0x022fea0003c00000 */
[----:B-12---:R-:W-:Y:S05]  /*222f0*/  BRA `(.L_x_2925) ;  /* 0xffffe9e000007947 */ /* 0x006fea000383ffff */
.L_x_2913:
[----:B------:R-:W-:Y:S02]  /*22300*/  MOV R6, 0x1 ;  /* 0x0000000100067802 */ /* 0x000fe40000000f00 */
[----:B------:R-:W-:Y:S02]  /*22310*/  MOV R4, 0x22330 ;  /* 0x0002233000047802 */ /* 0x000fe40000000f00 */
[----:B-1---5:R-:W-:Y:S05]  /*22320*/  CALL.REL.NOINC `($__internal_19_$__cuda_sm70_shflsync_bfly_p) ;  /* 0x000000b000007944 */ /* 0x022fea0003c00000 */
[----:B--2---:R-:W-:Y:S01]  /*22330*/  FADD.FTZ R10, R243, R6 ;  /* 0x00000006f30a7221 */ /* 0x004fe20000010000 */
[----:B-1----:R-:W-:-:S02]  /*22340*/  MOV R243, R245 ;  /* 0x000000f500f37202 */ /* 0x002fc40000000f00 */
[----:B------:R-:W-:Y:S02]  /*22350*/  MOV R6, 0x2 ;  /* 0x0000000200067802 */ /* 0x000fe40000000f00 */
[----:B------:R-:W-:Y:S02]  /*22360*/  MOV R4, 0x22380 ;  /* 0x0002238000047802 */ /* 0x000fe40000000f00 */
[----:B------:R-:W-:Y:S05]  /*22370*/  CALL.REL.NOINC `($__internal_19_$__cuda_sm70_shflsync_bfly_p) ;  /* 0x0000006000007944 */ /* 0x000fea0003c00000 */
[----:B--2---:R-:W-:Y:S01]  /*22380*/  FADD.FTZ R7, R245, R6 ;  /* 0x00000006f5077221 */ /* 0x004fe20000010000 */
[----:B------:R-:W-:Y:S02]  /*22390*/  MOV R6, 0x1 ;  /* 0x0000000100067802 */ /* 0x000fe40000000f00 */
[----:B------:R-:W-:Y:S02]  /*223a0*/  MOV R4, 0x223d0 ;  /* 0x000223d000047802 */ /* 0x000fe40000000f00 */
[----:B-1----:R-:W-:Y:S02]  /*223b0*/  MOV R243, R7 ;  /* 0x0000000700f37202 */ /* 0x002fe40000000f00 */
[----:B------:R-:W-:Y:S05]  /*223c0*/  CALL.REL.NOINC `($__internal_19_$__cuda_sm70_shflsync_bfly_p) ;  /* 0x0000001000007944 */ /* 0x000fea0003c00000 */
[----:B-12---:R-:W-:Y:S05]  /*223d0*/  BRA `(.L_x_2926) ;  /* 0xffffe97000007947 */ /* 0x006fea000383ffff */
        .weak           $__internal_19_$__cuda_sm70_shflsync_bfly_p
        .type           $__internal_19_$__cuda_sm70_shflsync_bfly_p,@function
        .size           $__internal_19_$__cuda_sm70_shflsync_bfly_p,(.L_x_8287 - $__internal_19_$__cuda_sm70_shflsync_bfly_p)
$__internal_19_$__cuda_sm70_shflsync_bfly_p:
[----:B------:R-:W-:Y:S01]  /*223e0*/  MOV R12, R4 ;  /* 0x00000004000c7202 */ /* 0x000fe20000000f00 */
[----:B------:R-:W-:Y:S04]  /*223f0*/  WARPSYNC R0 ;  /* 0x0000000000007348 */ /* 0x000fe80003800000 */
[----:B------:R-:W-:Y:S01]  /*22400*/  MOV R13, 0x0 ;  /* 0x00000000000d7802 */ /* 0x000fe20000000f00 */
[----:B------:R1:W2:Y:S03]  /*22410*/  SHFL.BFLY PT, R6, R243, R6, R5 ;  /* 0x0c000006f3067389 */ /* 0x0002a600000e0005 */
[----:B------:R-:W-:Y:S05]  /*22420*/  RET.REL.NODEC R12 `(_ZN5flash24flash_fwd_splitkv_kernelI23Flash_fwd_kernel_traitsILi128ELi64ELi128ELi4ELb0ELb0EN7cutlass10bfloat16_tE19Flash_kernel_traitsILi128ELi64ELi128ELi4ES3_EELb1ELb0ELb0ELb0ELb1ELb1ELb0ELb1EEEvNS_16Flash_fwd_paramsE) ;  /* 0xfffddbd00c007950 */ /* 0x000fea0003c3ffff */
.L_x_2927:
        /* <DEDUP_REMOVED lines=13> */
.L_x_8287:


//--------------------- .text._ZN5flash24flash_fwd_splitkv_kernelI23Flash_fwd_kernel_traitsILi128ELi64ELi128ELi4ELb0ELb0EN7cutlass10bfloat16_tE19Flash_kernel_traitsILi128ELi64ELi128ELi4ES3_EELb1ELb0ELb1ELb0ELb0ELb0ELb0ELb1EEEvNS_16Flash_fwd_paramsE --------------------------
	.section	.text._ZN5flash24flash_fwd_splitkv_kernelI23Flash_fwd_kernel_traitsILi128ELi64ELi128ELi4ELb0ELb0EN7cutlass10bfloat16_tE19Flash_kernel_traitsILi128ELi64ELi128ELi4ES3_EELb1ELb0ELb1ELb0ELb0ELb0ELb0ELb1EEEvNS_16Flash_fwd_paramsE,"ax",@progbits
	.sectioninfo	@"SHI_REGISTERS=254"
	.align	128
        .global         _ZN5flash24flash_fwd_splitkv_kernelI23Flash_fwd_kernel_traitsILi128ELi64ELi128ELi4ELb0ELb0EN7cutlass10bfloat16_tE19Flash_kernel_traitsILi128ELi64ELi128ELi4ES3_EELb1ELb0ELb1ELb0ELb0ELb0ELb0ELb1EEEvNS_16Flash_fwd_paramsE
        .type           _ZN5flash24flash_fwd_splitkv_kernelI23Flash_fwd_kernel_traitsILi128ELi64ELi128ELi4ELb0ELb0EN7cutlass10bfloat16_tE19Flash_kernel_traitsILi128ELi64ELi128ELi4ES3_EELb1ELb0ELb1ELb0ELb0ELb0ELb0ELb1EEEvNS_16Flash_fwd_paramsE,@function
        .size           _ZN5flash24flash_fwd_splitkv_kernelI23Flash_fwd_kernel_traitsILi128ELi64ELi128ELi4ELb0ELb0EN7cutlass10bfloat16_tE19Flash_kernel_traitsILi128ELi64ELi128ELi4ES3_EELb1ELb0ELb1ELb0ELb0ELb0ELb0ELb1EEEvNS_16Flash_fwd_paramsE,(.L_x_8289 - _ZN5flash24flash_fwd_splitkv_kernelI23Flash_fwd_kernel_traitsILi128ELi64ELi128ELi4ELb0ELb0EN7cutlass10bfloat16_tE19Flash_kernel_traitsILi128ELi64ELi128ELi4ES3_EELb1ELb0ELb1ELb0ELb0ELb0ELb0ELb1EEEvNS_16Flash_fwd_paramsE)
        .other          _ZN5flash24flash_fwd_splitkv_kernelI23Flash_fwd_kernel_traitsILi128ELi64ELi128ELi4ELb0ELb0EN7cutlass10bfloat16_tE19Flash_kernel_traitsILi128ELi64ELi128ELi4ES3_EELb1ELb0ELb1ELb0ELb0ELb0ELb0ELb1EEEvNS_16Flash_fwd_paramsE,@"STO_CUDA_ENTRY STV_DEFAULT"
_ZN5flash24flash_fwd_splitkv_kernelI23Flash_fwd_kernel_traitsILi128ELi64ELi128ELi4ELb0ELb0EN7cutlass10bfloat16_tE19Flash_kernel_traitsILi128ELi64ELi128ELi4ES3_EELb1ELb0ELb1ELb0ELb0ELb0ELb0ELb1EEEvNS_16Flash_fwd_paramsE:
.text._ZN5flash24flash_fwd_splitkv_kernelI23Flash_fwd_kernel_traitsILi128ELi64ELi128ELi4ELb0ELb0EN7cutlass10bfloat16_tE19Flash_kernel_traitsILi128ELi64ELi128ELi4ES3_EELb1ELb0ELb1ELb0ELb0ELb0ELb0ELb1EEEvNS_16Flash_fwd_paramsE:
        /* <DEDUP_REMOVED lines=9> */
[----:B-123--:R-:W-:Y:S05]  /*0090*/  CALL.REL.NOINC `($_ZN5flash24flash_fwd_splitkv_kernelI23Flash_fwd_kernel_traitsILi128ELi64ELi128ELi4ELb0ELb0EN7cutlass10bfloat16_tE19Flash_kernel_traitsILi128ELi64ELi128ELi4ES3_EELb1ELb0ELb1ELb0ELb0ELb0ELb0ELb1EEEvNS_16Flash_fwd_paramsE$_ZN5flash30compute_attn_1rowblock_splitkvI23Flash_fwd_kernel_traitsILi128ELi64ELi128ELi4ELb0ELb0EN7cutlass10bfloat16_tE19Flash_kernel_traitsILi128ELi64ELi128ELi4ES3_EELb1ELb0ELb1ELb0ELb0ELb0ELb0ELb1ENS_16Flash_fwd_paramsEEEvRKT8_iiiii) ;  /* 0x0000002000007944 */ /* 0x00efea0003c00000 */
[----:B------:R-:W-:Y:S05]  /*00a0*/  BSYNC B4 ;  /* 0x0000000000047941 */ /* 0x000fea0003800000 */
.L_x_2928:
[----:B------:R-:W-:Y:S05]  /*00b0*/  EXIT ;  /* 0x000000000000794d */ /* 0x000fea0003800000 */
        .type           $_ZN5flash24flash_fwd_splitkv_kernelI23Flash_fwd_kernel_traitsILi128ELi64ELi128ELi4ELb0ELb0EN7cutlass10bfloat16_tE19Flash_kernel_traitsILi128ELi64ELi128ELi4ES3_EELb1ELb0ELb1ELb0ELb0ELb0ELb0ELb1EEEvNS_16Flash_fwd_paramsE$_ZN5flash30compute_attn_1rowblock_splitkvI23Flash_fwd_kernel_traitsILi128ELi64ELi128ELi4ELb0ELb0EN7cutlass10bfloat16_tE19Flash_kernel_traitsILi128ELi64ELi128ELi4ES3_EELb1ELb0ELb1ELb0ELb0ELb0ELb0ELb1ENS_16Flash_fwd_paramsEEEvRKT8_iiiii,@function
        .size           $_ZN5flash24flash_fwd_splitkv_kernelI23Flash_fwd_kernel_traitsILi128ELi64ELi128ELi4ELb0ELb0EN7cutlass10bfloat16_tE19Flash_kernel_traitsILi128ELi64ELi128ELi4ES3_EELb1ELb0ELb1ELb0ELb0ELb0ELb0ELb1EEEvNS_16Flash_fwd_paramsE$_ZN5flash30compute_attn_1rowblock_splitkvI23Flash_fwd_kernel_traitsILi128ELi64ELi128ELi4ELb0ELb0EN7cutlass10bfloat16_tE19Flash_kernel_traitsILi128ELi64ELi128ELi4ES3_EELb1ELb0ELb1ELb0ELb0ELb0ELb0ELb1ENS_16Flash_fwd_paramsEEEvRKT8_iiiii,($__internal_20_$__cuda_sm70_shflsync_bfly_p - $_ZN5flash24flash_fwd_splitkv_kernelI23Flash_fwd_kernel_traitsILi128ELi64ELi128ELi4ELb0ELb0EN7cutlass10bfloat16_tE19Flash_kernel_traitsILi128ELi64ELi128ELi4ES3_EELb1ELb0ELb1ELb0ELb0ELb0ELb0ELb1EEEvNS_16Flash_fwd_paramsE$_ZN5flash30compute_attn_1rowblock_splitkvI23Flash_fwd_kernel_traitsILi128ELi64ELi128ELi4ELb0ELb0EN7cutlass10bfloat16_tE19Flash_kernel_traitsILi128ELi64ELi128ELi4ES3_EELb1ELb0ELb1ELb0ELb0ELb0ELb0ELb1ENS_16Flash_fwd_paramsEEEvRKT8_iiiii)
$_ZN5flash24flash_fwd_splitkv_kernelI23Flash_fwd_kernel_traitsILi128ELi64ELi128ELi4ELb0ELb0EN7cutlass10bfloat16_tE19Flash_kernel_traitsILi128ELi64ELi128ELi4ES3_EELb1ELb0ELb1ELb0ELb0ELb0ELb0ELb1EEEvNS_16Flash_fwd_paramsE$_ZN5flash30compute_attn_1rowblock_splitkvI23Flash_fwd_kernel_traitsILi128ELi64ELi128ELi4ELb0ELb0EN7cutlass10bfloat16_tE19Flash_kernel_traitsILi128ELi64ELi128ELi4ES3_EELb1ELb0ELb1ELb0ELb0ELb0ELb0ELb1ENS_16Flash_fwd_paramsEEEvRKT8_iiiii:
        /* <DEDUP_REMOVED lines=20> */
.L_x_2930:
[----:B------:R-:W-:Y:S05]  /*0200*/  BSYNC B0 ;  /* 0x0000000000007941 */ /* 0x000fea0003800000 */
.L_x_2929:
        /* <DEDUP_REMOVED lines=17> */
.L_x_2932:
[----:B-1----:R1:W5:Y:S02]  /*0320*/  LD.E R3, [R10.64+0xb8] ;  /* 0x0000b8060a037980 */ /* 0x002364000c101900 */
.L_x_2933:
[----:B------:R-:W-:Y:S05]  /*0330*/  BSYNC B0 ;  /* 0x0000000000007941 */ /* 0x000fea0003800000 */
.L_x_2931:
        /* <DEDUP_REMOVED lines=10> */
.L_x_2935:
[----:B------:R-:W2:Y:S01]  /*03e0*/  LD.E.64 R2, [R10.64+0x108] ;  /* 0x000108060a027980 */ /* 0x000ea2000c101b00 */
[----:B------:R-:W-:Y:S01]  /*03f0*/  BSSY B0, `(.L_x_2937) ;  /* 0x0000006000007945 */ /* 0x000fe20003800000 */
[----:B--2---:R-:W-:-:S04]  /*0400*/  ISETP.NE.U32.AND P0, PT, R2, RZ, PT ;  /* 0x000000ff0200720c */ /* 0x004fc80003f05070 */
[----:B------:R-:W-:Y:S01]  /*0410*/  ISETP.NE.AND.EX P0, PT, R3, RZ, PT, P0 ;  /* 0x000000ff0300720c */ /* 0x000fe20003f05300 */
[----:B------:R-:W-:-:S12]  /*0420*/  IMAD.MOV.U32 R3, RZ, RZ, RZ ;  /* 0x000000ffff037224 */ /* 0x000fd800078e00ff */
[----:B------:R-:W-:Y:S05]  /*0430*/  @!P0 BRA `(.L_x_2938) ;  /* 0x0000001000008947 */ /* 0x000fea0003800000 */
[----:B------:R1:W5:Y:S02]  /*0440*/  LD.E R3, [R10.64+0xbc] ;  /* 0x0000bc060a037980 */ /* 0x000364000c101900 */
.L_x_2938:
[----:B------:R-:W-:Y:S05]  /*0450*/  BSYNC B0 ;  /* 0x0000000000007941 */ /* 0x000fea0003800000 */
.L_x_2937:
[----:B-----5:R-:W-:Y:S02]  /*0460*/  IADD3 R70, R80, R3, RZ ;  /* 0x0000000350467210 */ /* 0x020fe40007ffe0ff */
.L_x_2936:
[----:B------:R-:W-:Y:S05]  /*0470*/  BSYNC B1 ;  /* 0x0000000000017941 */ /* 0x000fea0003800000 */
.L_x_2934:
[----:B------:R-:W-:Y:S01]  /*0480*/  IMAD.SHL.U32 R69, R231, 0x40, RZ ;  /* 0x00000040e7457824 */ /* 0x000fe200078e00ff */
[----:B------:R-:W-:Y:S01]  /*0490*/  MOV R2, R230 ;  /* 0x000000e600027202 */ /* 0x000fe20000000f00 */
[----:B------:R-:W-:-:S03]  /*04a0*/  IMAD.MOV.U32 R3, RZ, RZ, 0x0 ;  /* 0x00000000ff037424 */ /* 0x000fc600078e00ff */
[----:B------:R-:W-:-:S13]  /*04b0*/  ISETP.GT.AND P0, PT, R234, R69, PT ;  /* 0x00000045ea00720c */ /* 0x000fda0003f04270 */
[----:B------:R-:W-:Y:S05]  /*04c0*/  @!P0 RET.REL.NODEC R2 `(_ZN5flash24flash_fwd_splitkv_kernelI23Flash_fwd_kernel_traitsILi128ELi64ELi128ELi4ELb0ELb0EN7cutlass10bfloat16_tE19Flash_kernel_traitsILi128ELi64ELi128ELi4ES3_EELb1ELb0ELb1ELb0ELb0ELb0ELb0ELb1EEEvNS_16Flash_fwd_paramsE) ;  /* 0xfffffb3002008950 */ /* 0x000fea0003c3ffff */
[----:B------:R-:W2:Y:S04]  /*04d0*/  LD.E R7, [R10.64+0xb8] ;  /* 0x0000b8060a077980 */ /* 0x000ea8000c101900 */
[----:B------:R-:W4:Y:S01]  /*04e0*/  LD.E R3, [R10.64+0x188] ;  /* 0x000188060a037980 */ /* 0x000f22000c101900 */
[----:B------:R-:W-:Y:S02]  /*04f0*/  IADD3 R0, -R234, 0xbf, R69 ;  /* 0x000000bfea007810 */ /* 0x000fe40007ffe145 */
[----:B------:R-:W-:Y:S01]  /*0500*/  IADD3 R5, R70, 0x7f, RZ ;  /* 0x0000007f46057810 */ /* 0x000fe20007ffe0ff */
[----:B------:R-:W1:Y:S03]  /*0510*/  S2R R75, SR_TID.X ;  /* 0x00000000004b7919 */ /* 0x000e660000002100 */
[----:B------:R-:W-:-:S04]  /*0520*/  SHF.R.S32.HI R2, RZ, 0x1f, R5 ;  /* 0x0000001fff027819 */ /* 0x000fc80000011405 */
[----:B------:R-:W-:-:S04]  /*0530*/  LEA.HI R2, R2, R5, RZ, 0x7 ;  /* 0x0000000502027211 */ /* 0x000fc800078f38ff */
[----:B------:R-:W-:Y:S02]  /*0540*/  SHF.R.S32.HI R2, RZ, 0x7, R2 ;  /* 0x00000007ff027819 */ /* 0x000fe40000011402 */
[----:B--2---:R-:W-:Y:S02]  /*0550*/  IADD3 R7, R7, 0x7f, RZ ;  /* 0x0000007f07077810 */ /* 0x004fe40007ffe0ff */
        /* <DEDUP_REMOVED lines=12> */
[----:B------:R1:W2:Y:S04]  /*0620*/  LD.E.64 R16, [R10.64+0x88] ;  /* 0x000088060a107980 */ /* 0x0002a8000c101b00 */
[----:B------:R1:W4:Y:S04]  /*0630*/  LD.E.64 R4, [R10.64+0x90] ;  /* 0x000090060a047980 */ /* 0x000328000c101b00 */
[----:B---3--:R1:W3:Y:S04]  /*0640*/  LD.E R3, [R10.64+0x60] ;  /* 0x000060060a037980 */ /* 0x0082e8000c101900 */
[----:B------:R1:W3:Y:S04]  /*0650*/  @!P0 LD.E.64 R14, [R10.64+0x80] ;  /* 0x000080060a0e8980 */ /* 0x0002e8000c101b00 */
        /* <DEDUP_REMOVED lines=12> */
[----:B-1----:R-:W-:Y:S01]  /*0720*/  SHF.R.S32.HI R11, RZ, 0x1f, R69 ;  /* 0x0000001fff0b7819 */ /* 0x002fe20000011445 */
[----:B------:R-:W-:Y:S01]  /*0730*/  BSSY B0, `(.L_x_2940) ;  /* 0x0000026000007945 */ /* 0x000fe20003800000 */
[-C--:B--2---:R-:W-:Y:S02]  /*0740*/  @P0 IMAD R7, R17, R233.reuse, RZ ;  /* 0x000000e911070224 */ /* 0x084fe400078e02ff */
[----:B------:R-:W-:-:S04]  /*0750*/  @P0 IMAD.WIDE.U32 R22, R16, R233, RZ ;  /* 0x000000e910160225 */ /* 0x000fc800078e00ff */
[----:B---3--:R-:W-:-:S04]  /*0760*/  @!P0 IMAD R9, R15, R229, RZ ;  /* 0x000000e50f098224 */ /* 0x008fc800078e02ff */
        /* <DEDUP_REMOVED lines=9> */
[----:B------:R-:W-:Y:S02]  /*0800*/  IADD3 R10, P0, R10, R22, RZ ;  /* 0x000000160a0a7210 */ /* 0x000fe40007f1e0ff */
[----:B------:R-:W-:Y:S02]  /*0810*/  SHF.R.S32.HI R9, RZ, 0x3, R6 ;  /* 0x00000003ff097819 */ /* 0x000fe40000011406 */
[----:B------:R-:W-:Y:S02]  /*0820*/  IADD3.X R11, R7, R23, R14, P0, !PT ;  /* 0x00000017070b7210 */ /* 0x000fe400007fe40e */
[----:B------:R-:W-:Y:S01]  /*0830*/  ISETP.GE.AND P0, PT, R9, R234, PT ;  /* 0x000000ea0900720c */ /* 0x000fe20003f06270 */
[----:B----4-:R-:W-:Y:S01]  /*0840*/  IMAD R5, R5, R232, RZ ;  /* 0x000000e805057224 */ /* 0x010fe200078e02ff */
[--C-:B------:R-:W-:Y:S01]  /*0850*/  SHF.R.S32.HI R7, RZ, 0x1f, R232.reuse ;  /* 0x0000001fff077819 */ /* 0x100fe200000114e8 */
[----:B------:R-:W-:-:S02]  /*0860*/  IMAD R3, R229, R3, R232 ;  /* 0x00000003e5037224 */ /* 0x000fc400078e02e8 */
        /* <DEDUP_REMOVED lines=18> */
.L_x_2941:
[----:B------:R-:W-:Y:S05]  /*0990*/  BSYNC B0 ;  /* 0x0000000000007941 */ /* 0x000fea0003800000 */
.L_x_2940:
        /* <DEDUP_REMOVED lines=18> */
.L_x_2943:
[----:B------:R-:W-:Y:S05]  /*0ac0*/  BSYNC B0 ;  /* 0x0000000000007941 */ /* 0x000fea0003800000 */
.L_x_2942:
        /* <DEDUP_REMOVED lines=18> */
.L_x_2945:
[----:B------:R-:W-:Y:S05]  /*0bf0*/  BSYNC B0 ;  /* 0x0000000000007941 */ /* 0x000fea0003800000 */
.L_x_2944:
[----:B------:R-:W-:Y:S01]  /*0c00*/  IADD3 R15, R9, 0x30, RZ ;  /* 0x00000030090f7810 */ /* 0x000fe20007ffe0ff */
[----:B------:R-:W-:Y:S03]  /*0c10*/  BSSY B0, `(.L_x_2946) ;  /* 0x0000010000007945 */ /* 0x000fe60003800000 */
[----:B------:R-:W-:-:S13]  /*0c20*/  ISETP.GE.AND P0, PT, R15, R234, PT ;  /* 0x000000ea0f00720c */ /* 0x000fda0003f06270 */
[----:B------:R-:W-:Y:S05]  /*0c30*/  @P0 BRA `(.L_x_2947) ;  /* 0x000000d000000947 */ /* 0x000fea0003800000 */
[----:B------:R-:W-:Y:S02]  /*0c40*/  IADD3 R11, P0, R9, 0x30, RZ ;  /* 0x00000030090b7810 */ /* 0x000fe40007f1e0ff */
        /* <DEDUP_REMOVED lines=12> */
.L_x_2947:
[----:B------:R-:W-:Y:S05]  /*0d10*/  BSYNC B0 ;  /* 0x0000000000007941 */ /* 0x000fea0003800000 */
.L_x_2946:
[----:B------:R-:W-:Y:S01]  /*0d20*/  ISETP.NE.AND P4, PT, R75, RZ, PT ;  /* 0x000000ff4b00720c */ /* 0x000fe20003f85270 */
[----:B------:R-:W-:-:S03]  /*0d30*/  IMAD.MOV.U32 R231, RZ, RZ, 0x0 ;  /* 0x00000000ffe77424 */ /* 0x000fc600078e00ff */
[-C--:B------:R-:W-:Y:S02]  /*0d40*/  ISETP.GE.OR P3, PT, R9, R234.reuse, P4 ;  /* 0x000000ea0900720c */ /* 0x080fe40002766670 */
[-C--:B------:R-:W-:Y:S02]  /*0d50*/  ISETP.GE.OR P2, PT, R25, R234.reuse, P4 ;  /* 0x000000ea1900720c */ /* 0x080fe40002746670 */
[-C--:B------:R-:W-:Y:S02]  /*0d60*/  ISETP.GE.OR P1, PT, R23, R234.reuse, P4 ;  /* 0x000000ea1700720c */ /* 0x080fe40002726670 */
[C---:B------:R-:W-:Y:S02]  /*0d70*/  IADD3 R9, P0, R0.reuse, R9, RZ ;  /* 0x0000000900097210 */ /* 0x040fe40007f1e0ff */
[----:B------:R-:W-:Y:S02]  /*0d80*/  ISETP.GE.OR P4, PT, R15, R234, P4 ;  /* 0x000000ea0f00720c */ /* 0x000fe40002786670 */
[----:B------:R-:W-:-:S02]  /*0d90*/  LEA.HI.X.SX32 R0, R0, R3, 0x1, P0 ;  /* 0x0000000300007211 */ /* 0x000fc400000f0eff */
[----:B-----5:R-:W-:-:S03]  /*0da0*/  LEA R2, P0, R9, R18, 0x2 ;  /* 0x0000001209027211 */ /* 0x020fc600078010ff */
[----:B------:R-:W-:Y:S01]  /*0db0*/  @!P2 IMAD.MOV.U32 R7, RZ, RZ, 0x7f800000 ;  /* 0x7f800000ff07a424 */ /* 0x000fe200078e00ff */
[----:B------:R-:W-:Y:S01]  /*0dc0*/  LEA.HI.X R3, R9, R19, R0, 0x2, P0 ;  /* 0x0000001309037211 */ /* 0x000fe200000f1400 */
[----:B------:R-:W-:Y:S02]  /*0dd0*/  @!P3 IMAD.MOV.U32 R9, RZ, RZ, 0x7f800000 ;  /* 0x7f800000ff09b424 */ /* 0x000fe400078e00ff */
[----:B-1----:R-:W-:Y:S02]  /*0de0*/  @!P1 IMAD.MOV.U32 R5, RZ, RZ, 0x7f800000 ;  /* 0x7f800000ff059424 */ /* 0x002fe400078e00ff */
[----:B------:R1:W-:Y:S04]  /*0df0*/  @!P2 ST.E [R2.64+0x40], R7 ;  /* 0x000040070200a985 */ /* 0x0003e8000c101906 */
[----:B------:R1:W-:Y:S04]  /*0e00*/  @!P3 ST.E [R2.64], R9 ;  /* 0x000000090200b985 */ /* 0x0003e8000c101906 */
[----:B------:R1:W-:Y:S01]  /*0e10*/  @!P1 ST.E [R2.64+0x80], R5 ;  /* 0x0000800502009985 */ /* 0x0003e2000c101906 */
[----:B------:R-:W-:Y:S05]  /*0e20*/  @P4 RET.REL.NODEC R230 `(_ZN5flash24flash_fwd_splitkv_kernelI23Flash_fwd_kernel_traitsILi128ELi64ELi128ELi4ELb0ELb0EN7cutlass10bfloat16_tE19Flash_kernel_traitsILi128ELi64ELi128ELi4ES3_EELb1ELb0ELb1ELb0ELb0ELb0ELb0ELb1EEEvNS_16Flash_fwd_paramsE) ;  /* 0xfffff1d0e6004950 */ /* 0x000fea0003c3ffff */
[----:B-1----:R-:W-:Y:S02]  /*0e30*/  MOV R5, 0x7f800000 ;  /* 0x7f80000000057802 */ /* 0x002fe40000000f00 */
[----:B------:R-:W-:-:S03]  /*0e40*/  MOV R231, 0x0 ;  /* 0x0000000000e77802 */ /* 0x000fc60000000f00 */
[----:B------:R1:W-:Y:S01]  /*0e50*/  ST.E [R2.64+0xc0], R5 ;  /* 0x0000c00502007985 */ /* 0x0003e2000c101906 */
[----:B------:R-:W-:Y:S05]  /*0e60*/  RET.REL.NODEC R230 `(_ZN5flash24flash_fwd_splitkv_kernelI23Flash_fwd_kernel_traitsILi128ELi64ELi128ELi4ELb0ELb0EN7cutlass10bfloat16_tE19Flash_kernel_traitsILi128ELi64ELi128ELi4ES3_EELb1ELb0ELb1ELb0ELb0ELb0ELb0ELb1EEEvNS_16Flash_fwd_paramsE) ;  /* 0xfffff190e6007950 */ /* 0x000fea0003c3ffff */
.L_x_2939:
        /* <DEDUP_REMOVED lines=25> */
[----:B---3--:R-:W2:Y:S04]  /*1000*/  LD.E.64 R22, [R10.64+0x20] ;  /* 0x000020060a167980 */ /* 0x008ea8000c101b00 */
[----:B------:R-:W2:Y:S04]  /*1010*/  LD.E.64 R66, [R10.64+0x38] ;  /* 0x000038060a427980 */ /* 0x000ea8000c101b00 */
        /* <DEDUP_REMOVED lines=12> */
[----:B------:R-:W-:Y:S01]  /*10e0*/  IMAD R6, R3, R4, RZ ;  /* 0x0000000403067224 */ /* 0x000fe200078e02ff */
[----:B------:R-:W-:-:S03]  /*10f0*/  IABS R3, R13 ;  /* 0x0000000d00037213 */ /* 0x000fc60000000000 */
        /* <DEDUP_REMOVED lines=22> */
[----:B------:R-:W-:Y:S02]  /*1260*/  IABS R7, R5 ;  /* 0x0000000500077213 */ /* 0x000fe40000000000 */
[----:B----4-:R-:W-:-:S05]  /*1270*/  IADD3 R0, RZ, -R25, RZ ;  /* 0x80000019ff007210 */ /* 0x010fca0007ffe0ff */
[----:B--2---:R-:W-:Y:S01]  /*1280*/  IMAD R19, R0, R4, RZ ;  /* 0x0000000400137224 */ /* 0x004fe200078e02ff */
        /* <DEDUP_REMOVED lines=17> */
[----:B------:R-:W-:Y:S02]  /*13a0*/  @!P1 LOP3.LUT R8, RZ, R5, RZ, 0x33, !PT ;  /* 0x00000005ff089212 */ /* 0x000fe400078e33ff */
[----:B---3--:R-:W-:Y:S01]  /*13b0*/  SHF.R.S32.HI R0, RZ, 0x1f, R3 ;  /* 0x0000001fff007819 */ /* 0x008fe20000011403 */
        /* <DEDUP_REMOVED lines=10> */
[----:B------:R-:W-:Y:S02]  /*1460*/  IMAD R4, R17, R8, RZ ;  /* 0x0000000811047224 */ /* 0x000fe400078e02ff */
        /* <DEDUP_REMOVED lines=9> */
.L_x_2949:
        /* <DEDUP_REMOVED lines=8> */
[----:B------:R-:W-:-:S02]  /*1580*/  IMAD.MOV.U32 R24, RZ, RZ, RZ ;  /* 0x000000ffff187224 */ /* 0x000fc400078e00ff */
[----:B------:R-:W-:Y:S01]  /*1590*/  @P3 IMAD.IADD R6, R14, 0x1, R15 ;  /* 0x000000010e063824 */ /* 0x000fe200078e020f */
[----:B------:R-:W-:Y:S02]  /*15a0*/  LEA R13, R54, 0xffffff80, 0x7 ;  /* 0xffffff80360d7811 */ /* 0x000fe400078e38ff */
        /* <DEDUP_REMOVED lines=18> */
[----:B-----5:R-:W-:-:S05]  /*16d0*/  @!P3 SHF.R.S32.HI R7, RZ, 0x1f, R12 ;  /* 0x0000001fff07b819 */ /* 0x020fca000001140c */
[----:B------:R-:W-:Y:S01]  /*16e0*/  @!P0 IMAD.IADD R0, R0, 0x1, -R3 ;  /* 0x0000000100008824 */ /* 0x000fe200078e0a03 */
[----:B------:R-:W-:Y:S01]  /*16f0*/  @!P3 IADD3 R25, R25, R4, RZ ;  /* 0x000000041919b210 */ /* 0x000fe20007ffe0ff */
[----:B---3--:R-:W-:-:S03]  /*1700*/  @!P3 IMAD R4, R23, R12, RZ ;  /* 0x0000000c1704b224 */ /* 0x008fc600078e02ff */
[----:B------:R-:W-:Y:S01]  /*1710*/  ISETP.GE.U32.AND P2, PT, R0, R3, PT ;  /* 0x000000030000720c */ /* 0x000fe20003f46070 */
[----:B------:R-:W-:Y:S01]  /*1720*/  @P3 IMAD.WIDE.U32 R28, R66, R6, RZ ;  /* 0x00000006421c3225 */ /* 0x000fe200078e00ff */
[----:B------:R-:W-:-:S03]  /*1730*/  LOP3.LUT R0, R232, R5, RZ, 0x3c, !PT ;  /* 0x00000005e8007212 */ /* 0x000fc600078e3cff */
[C---:B------:R-:W-:Y:S02]  /*1740*/  @!P3 IMAD R4, R22.reuse, R7, R4 ;  /* 0x000000071604b224 */ /* 0x040fe400078e0204 */
[----:B------:R-:W-:Y:S02]  /*1750*/  @P3 IMAD R9, R67, R6, RZ ;  /* 0x0000000643093224 */ /* 0x000fe400078e02ff */
[----:B------:R-:W-:Y:S01]  /*1760*/  @!P3 IMAD.WIDE.U32 R22, R22, R12, R24 ;  /* 0x0000000c1616b225 */ /* 0x000fe200078e0018 */
[----:B------:R-:W-:Y:S02]  /*1770*/  ISETP.GE.AND P1, PT, R0, RZ, PT ;  /* 0x000000ff0000720c */ /* 0x000fe40003f26270 */
[----:B------:R-:W-:Y:S01]  /*1780*/  @!P0 IADD3 R2, R2, 0x1, RZ ;  /* 0x0000000102028810 */ /* 0x000fe20007ffe0ff */
[----:B------:R-:W-:Y:S01]  /*1790*/  @P3 IMAD.IADD R9, R29, 0x1, R9 ;  /* 0x000000011d093824 */ /* 0x000fe200078e0209 */
[----:B------:R-:W-:Y:S02]  /*17a0*/  ISETP.NE.AND P0, PT, R5, RZ, PT ;  /* 0x000000ff0500720c */ /* 0x000fe40003f05270 */
[----:B------:R-:W-:-:S02]  /*17b0*/  @P3 MOV R8, R28 ;  /* 0x0000001c00083202 */ /* 0x000fc40000000f00 */
[----:B------:R-:W-:Y:S02]  /*17c0*/  @!P3 IADD3 R9, R23, R4, RZ ;  /* 0x000000041709b210 */ /* 0x000fe40007ffe0ff */
[----:B------:R-:W-:Y:S02]  /*17d0*/  @!P3 MOV R8, R22 ;  /* 0x000000160008b202 */ /* 0x000fe40000000f00 */
[----:B------:R-:W-:Y:S01]  /*17e0*/  @P2 IADD3 R2, R2, 0x1, RZ ;  /* 0x0000000102022810 */ /* 0x000fe20007ffe0ff */
[----:B------:R-:W-:Y:S01]  /*17f0*/  @!P3 IMAD R4, R65, R14, RZ ;  /* 0x0000000e4104b224 */ /* 0x000fe200078e02ff */
[----:B------:R-:W-:Y:S01]  /*1800*/  @!P3 SHF.R.S32.HI R3, RZ, 0x1f, R14 ;  /* 0x0000001fff03b819 */ /* 0x000fe2000001140e */
[-C--:B------:R-:W-:Y:S01]  /*1810*/  IMAD.WIDE.U32 R22, R66, R13.reuse, R8 ;  /* 0x0000000d42167225 */ /* 0x080fe200078e0008 */
[----:B------:R-:W-:Y:S02]  /*1820*/  MOV R8, R2 ;  /* 0x0000000200087202 */ /* 0x000fe40000000f00 */
[----:B------:R-:W-:Y:S01]  /*1830*/  SHF.R.S32.HI R7, RZ, 0x1f, R13 ;  /* 0x0000001fff077819 */ /* 0x000fe2000001140d */
[----:B------:R-:W-:-:S02]  /*1840*/  IMAD R6, R67, R13, RZ ;  /* 0x0000000d43067224 */ /* 0x000fc400078e02ff */
[----:B------:R-:W-:Y:S02]  /*1850*/  @!P3 IMAD R3, R3, R64, R4 ;  /* 0x000000400303b224 */ /* 0x000fe400078e0204 */
[----:B------:R-:W-:Y:S01]  /*1860*/  @!P3 IMAD.WIDE.U32 R24, R64, R14, RZ ;  /* 0x0000000e4018b225 */ /* 0x000fe200078e00ff */
[----:B------:R-:W-:Y:S02]  /*1870*/  @!P1 IADD3 R8, -R8, RZ, RZ ;  /* 0x000000ff08089210 */ /* 0x000fe40007ffe1ff */
[----:B------:R-:W-:Y:S01]  /*1880*/  @!P0 LOP3.LUT R8, RZ, R5, RZ, 0x33, !PT ;  /* 0x00000005ff088212 */ /* 0x000fe200078e33ff */
[----:B------:R-:W-:Y:S01]  /*1890*/  IMAD R6, R7, R66, R6 ;  /* 0x0000004207067224 */ /* 0x000fe200078e0206 */
[----:B------:R-:W-:Y:S01]  /*18a0*/  @!P3 IADD3 R25, R25, R3, RZ ;  /* 0x000000031919b210 */ /* 0x000fe20007ffe0ff */
[----:B------:R-:W-:Y:S01]  /*18b0*/  @P3 IMAD.IADD R14, R14, 0x1, R15 ;  /* 0x000000010e0e3824 */ /* 0x000fe200078e020f */
[----:B------:R-:W-:Y:S01]  /*18c0*/  @!P3 SHF.R.S32.HI R3, RZ, 0x1f, R12 ;  /* 0x0000001fff03b819 */ /* 0x000fe2000001140c */
[----:B------:R-:W-:Y:S01]  /*18d0*/  @!P3 IMAD R0, R19, R12, RZ ;  /* 0x0000000c1300b224 */ /* 0x000fe200078e02ff */
[----:B------:R-:W-:Y:S01]  /*18e0*/  SHF.R.S32.HI R15, RZ, 0x1f, R8 ;  /* 0x0000001fff0f7819 */ /* 0x000fe20000011408 */
[----:B------:R-:W-:-:S02]  /*18f0*/  IMAD.IADD R23, R23, 0x1, R6 ;  /* 0x0000000117177824 */ /* 0x000fc400078e0206 */
[----:B------:R-:W-:Y:S02]  /*1900*/  IMAD R2, R17, R8, RZ ;  /* 0x0000000811027224 */ /* 0x000fe400078e02ff */
[-C--:B------:R-:W-:Y:S02]  /*1910*/  @P3 IMAD R5, R65, R14.reuse, RZ ;  /* 0x0000000e41053224 */ /* 0x080fe400078e02ff */
[----:B------:R-:W-:-:S04]  /*1920*/  @P3 IMAD.WIDE.U32 R28, R64, R14, RZ ;  /* 0x0000000e401c3225 */ /* 0x000fc800078e00ff */
[C---:B------:R-:W-:Y:S02]  /*1930*/  @!P3 IMAD R0, R18.reuse, R3, R0 ;  /* 0x000000031200b224 */ /* 0x040fe400078e0200 */
[----:B------:R-:W-:-:S04]  /*1940*/  @!P3 IMAD.WIDE.U32 R18, R18, R12, R24 ;  /* 0x0000000c1212b225 */ /* 0x000fc800078e0018 */
[----:B------:R-:W-:-:S04]  /*1950*/  IMAD.WIDE.U32 R22, R16, R8, R22 ;  /* 0x0000000810167225 */ /* 0x000fc800078e0016 */
[----:B------:R-:W-:Y:S01]  /*1960*/  IMAD R2, R16, R15, R2 ;  /* 0x0000000f10027224 */ /* 0x000fe200078e0202 */
[----:B------:R-:W-:Y:S01]  /*1970*/  @P3 IADD3 R5, R29, R5, RZ ;  /* 0x000000051d053210 */ /* 0x000fe20007ffe0ff */
[----:B------:R-:W-:Y:S01]  /*1980*/  @P3 IMAD.MOV.U32 R4, RZ, RZ, R28 ;  /* 0x000000ffff043224 */ /* 0x000fe200078e001c */
[----:B------:R-:W-:Y:S01]  /*1990*/  @!P3 IADD3 R5, R19, R0, RZ ;  /* 0x000000001305b210 */ /* 0x000fe20007ffe0ff */
[----:B------:R-:W-:Y:S01]  /*19a0*/  IMAD.MOV.U32 R0, RZ, RZ, R22 ;  /* 0x000000ffff007224 */ /* 0x000fe200078e0016 */
[----:B------:R-:W-:Y:S02]  /*19b0*/  IADD3 R3, R23, R2, RZ ;  /* 0x0000000217037210 */ /* 0x000fe40007ffe0ff */
[----:B------:R-:W-:Y:S02]  /*19c0*/  @!P3 MOV R4, R18 ;  /* 0x000000120004b202 */ /* 0x000fe40000000f00 */
[----:B------:R-:W-:Y:S02]  /*19d0*/  MOV R2, R13 ;  /* 0x0000000d00027202 */ /* 0x000fe40000000f00 */
.L_x_2950:
[----:B-1----:R-:W-:Y:S05]  /*19e0*/  BSYNC B0 ;  /* 0x0000000000007941 */ /* 0x002fea0003800000 */
.L_x_2948:
[----:B------:R-:W-:Y:S01]  /*19f0*/  ISETP.NE.AND P0, PT, R233, -0x1, PT ;  /* 0xffffffffe900780c */ /* 0x000fe20003f05270 */
[----:B------:R-:W2:Y:S04]  /*1a00*/  LD.E.64 R196, [R10.64+0x30] ;  /* 0x000030060ac47980 */ /* 0x000ea8000c101b00 */
[----:B------:R-:W3:Y:S04]  /*1a10*/  LD.E.64 R16, [R10.64+0x10] ;  /* 0x000010060a107980 */ /* 0x000ee8000c101b00 */
[----:B------:R-:W4:Y:S04]  /*1a20*/  LD.E.64 R22, [R10.64+0x48] ;  /* 0x000048060a167980 */ /* 0x000f28000c101b00 */
[----:B------:R-:W3:Y:S04]  /*1a30*/  @!P0 LD.E.64 R24, [R10.64+0x18] ;  /* 0x000018060a188980 */ /* 0x000ee8000c101b00 */
[----:B------:R-:W4:Y:S04]  /*1a40*/  LD.E R81, [R10.64+0xc0] ;  /* 0x0000c0060a517980 */ /* 0x000f28000c101900 */
        /* <DEDUP_REMOVED lines=10> */
[----:B-----5:R-:W-:Y:S01]  /*1af0*/  IMAD R4, R7, R64, RZ ;  /* 0x0000004007047224 */ /* 0x020fe200078e02ff */
[----:B------:R-:W-:Y:S01]  /*1b00*/  SHF.R.S32.HI R19, RZ, 0x1f, R18 ;  /* 0x0000001fff137819 */ /* 0x000fe20000011412 */
[----:B------:R-:W-:Y:S01]  /*1b10*/  IMAD.SHL.U32 R7, R184, 0x40, RZ ;  /* 0x00000040b8077824 */ /* 0x000fe200078e00ff */
[----:B------:R-:W-:-:S03]  /*1b20*/  LEA.HI R74, R68, R75, RZ, 0x4 ;  /* 0x0000004b444a7211 */ /* 0x000fc600078f20ff */
[----:B------:R-:W-:Y:S01]  /*1b30*/  IMAD.X R29, R19, 0x1, R5, P1 ;  /* 0x00000001131d7824 */ /* 0x000fe200008e0605 */
[----:B------:R-:W-:Y:S01]  /*1b40*/  LOP3.LUT R7, R7, 0x1c0, RZ, 0xc0, !PT ;  /* 0x000001c007077812 */ /* 0x000fe200078ec0ff */
[C---:B------:R-:W-:Y:S02]  /*1b50*/  IMAD R4, R2.reuse, R65, R4 ;  /* 0x0000004102047224 */ /* 0x040fe400078e0204 */
[----:B------:R-:W-:Y:S01]  /*1b60*/  IMAD.WIDE.U32 R28, R2, R64, R28 ;  /* 0x00000040021c7225 */ /* 0x000fe200078e001c */
[----:B------:R-:W-:Y:S02]  /*1b70*/  LOP3.LUT R5, R7, 0x38, R18, 0xf8, !PT ;  /* 0x0000003807057812 */ /* 0x000fe400078ef812 */
[----:B------:R-:W-:Y:S02]  /*1b80*/  SHF.R.U32.HI R182, RZ, 0x3, R7 ;  /* 0x00000003ffb67819 */ /* 0x000fe40000011607 */
[----:B------:R-:W-:Y:S01]  /*1b90*/  LOP3.LUT R2, R74, 0xfffffff0, RZ, 0xc0, !PT ;  /* 0xfffffff04a027812 */ /* 0x000fe200078ec0ff */
[----:B-1----:R-:W-:Y:S01]  /*1ba0*/  IMAD R20, R27, R8, RZ ;  /* 0x000000081b147224 */ /* 0x002fe200078e02ff */
[----:B------:R-:W-:Y:S01]  /*1bb0*/  LOP3.LUT R182, R5, R182, RZ, 0x3c, !PT ;  /* 0x000000b605b67212 */ /* 0x000fe200078e3cff */
[----:B------:R-:W-:Y:S01]  /*1bc0*/  IMAD.IADD R29, R29, 0x1, R4 ;  /* 0x000000011d1d7824 */ /* 0x000fe200078e0204 */
[----:B------:R-:W-:Y:S01]  /*1bd0*/  LEA.HI R7, R68, R75, RZ, 0x6 ;  /* 0x0000004b44077211 */ /* 0x000fe200078f30ff */
[----:B------:R-:W-:Y:S01]  /*1be0*/  IMAD.IADD R5, R75, 0x1, -R2 ;  /* 0x000000014b057824 */ /* 0x000fe200078e0a02 */
[----:B------:R-:W-:Y:S01]  /*1bf0*/  SHF.R.S32.HI R76, RZ, 0x1f, R229 ;  /* 0x0000001fff4c7819 */ /* 0x000fe200000114e5 */
[----:B------:R-:W-:-:S02]  /*1c00*/  IMAD R20, R15, R26, R20 ;  /* 0x0000001a0f147224 */ /* 0x000fc400078e0214 */
[----:B------:R-:W-:Y:S01]  /*1c10*/  IMAD.WIDE.U32 R26, R8, R26, R28 ;  /* 0x0000001a081a7225 */ /* 0x000fe200078e001c */
[----:B------:R-:W-:-:S03]  /*1c20*/  SHF.R.S32.HI R2, RZ, 0x1f, R5 ;  /* 0x0000001fff027819 */ /* 0x000fc60000011405 */
[----:B------:R-:W-:Y:S01]  /*1c30*/  IMAD.SHL.U32 R7, R7, 0x8, RZ ;  /* 0x0000000807077824 */ /* 0x000fe200078e00ff */
[----:B------:R-:W-:Y:S01]  /*1c40*/  IADD3 R21, R27, R20, RZ ;  /* 0x000000141b157210 */ /* 0x000fe20007ffe0ff */
[----:B------:R-:W-:Y:S01]  /*1c50*/  IMAD.MOV.U32 R20, RZ, RZ, R26 ;  /* 0x000000ffff147224 */ /* 0x000fe200078e001a */
[----:B------:R-:W-:Y:S01]  /*1c60*/  SHF.R.S32.HI R185, RZ, 0x1f, R184 ;  /* 0x0000001fffb97819 */ /* 0x000fe200000114b8 */
[----:B------:R-:W-:Y:S01]  /*1c70*/  IMAD R149, R65, R184, RZ ;  /* 0x000000b841957224 */ /* 0x000fe200078e02ff */
[----:B------:R-:W-:Y:S02]  /*1c80*/  LEA.HI R73, R2, R5, RZ, 0x3 ;  /* 0x0000000502497211 */ /* 0x000fe400078f18ff */
[----:B------:R-:W-:Y:S01]  /*1c90*/  LOP3.LUT R182, R182, 0xfffffe00, R7, 0xf8, !PT ;  /* 0xfffffe00b6b67812 */ /* 0x000fe200078ef807 */
[-C--:B------:R-:W-:Y:S01]  /*1ca0*/  IMAD R149, R185, R64.reuse, R149 ;  /* 0x00000040b9957224 */ /* 0x080fe200078e0295 */
[----:B------:R-:W-:Y:S01]  /*1cb0*/  SHF.R.S32.HI R103, RZ, 0x1f, R80 ;  /* 0x0000001fff677819 */ /* 0x000fe20000011450 */
[----:B------:R-:W-:Y:S01]  /*1cc0*/  IMAD.WIDE.U32 R20, R184, R64, R20 ;  /* 0x00000040b8147225 */ /* 0x000fe200078e0014 */
[----:B------:R-:W-:-:S02]  /*1cd0*/  LOP3.LUT R72, R73, 0xfffffff8, RZ, 0xc0, !PT ;  /* 0xfffffff849487812 */ /* 0x000fc400078ec0ff */
[----:B------:R-:W-:Y:S01]  /*1ce0*/  LEA.HI R103, R103, R80, RZ, 0x7 ;  /* 0x0000005067677211 */ /* 0x000fe200078f38ff */
[----:B------:R-:W-:Y:S01]  /*1cf0*/  IMAD.IADD R149, R21, 0x1, R149 ;  /* 0x0000000115957824 */ /* 0x000fe200078e0295 */
[----:B------:R-:W-:Y:S01]  /*1d00*/  SHF.R.S32.HI R183, RZ, 0x1f, R232 ;  /* 0x0000001fffb77819 */ /* 0x000fe200000114e8 */
[----:B------:R-:W-:Y:S01]  /*1d10*/  IMAD.IADD R72, R5, 0x1, -R72 ;  /* 0x0000000105487824 */ /* 0x000fe200078e0a48 */
[----:B------:R-:W-:-:S04]  /*1d20*/  SHF.R.S32.HI R103, RZ, 0x7, R103 ;  /* 0x00000007ff677819 */ /* 0x000fc80000011467 */
[----:B------:R-:W-:Y:S01]  /*1d30*/  IMNMX R103, RZ, R103, !PT ;  /* 0x00000067ff677217 */ /* 0x000fe20007800200 */
[----:B------:R-:W-:-:S04]  /*1d40*/  IMAD.WIDE R192, R231, 0x40, R184 ;  /* 0x00000040e7c07825 */ /* 0x000fc800078e02b8 */
[----:B------:R-:W-:Y:S01]  /*1d50*/  IMAD R189, R67, R184, RZ ;  /* 0x000000b843bd7224 */ /* 0x000fe200078e02ff */
[----:B------:R-:W-:-:S03]  /*1d60*/  LEA.HI R68, R68, R75, RZ, 0x5 ;  /* 0x0000004b44447211 */ /* 0x000fc600078f28ff */
[----:B------:R-:W-:Y:S01]  /*1d70*/  IMAD R189, R185, R66, R189 ;  /* 0x00000042b9bd7224 */ /* 0x000fe200078e02bd */
[----:B------:R-:W-:Y:S01]  /*1d80*/  MOV R53, 0x20 ;  /* 0x0000002000357802 */ /* 0x000fe20000000f00 */
[----:B------:R-:W-:Y:S01]  /*1d90*/  IMAD.MOV.U32 R55, RZ, RZ, 0x10 ;  /* 0x00000010ff377424 */ /* 0x000fe200078e00ff */
[C---:B------:R-:W-:Y:S01]  /*1da0*/  SHF.L.U64.HI R226, R66.reuse, 0x4, R67 ;  /* 0x0000000442e27819 */ /* 0x040fe20000010243 */
[----:B------:R-:W-:Y:S01]  /*1db0*/  IMAD.SHL.U32 R225, R66, 0x10, RZ ;  /* 0x0000001042e17824 */ /* 0x000fe200078e00ff */
[C---:B------:R-:W-:Y:S01]  /*1dc0*/  SHF.L.U64.HI R224, R64.reuse, 0x4, R65 ;  /* 0x0000000440e07819 */ /* 0x040fe20000010241 */
[----:B------:R-:W-:Y:S02]  /*1dd0*/  IMAD.SHL.U32 R223, R64, 0x10, RZ ;  /* 0x0000001040df7824 */ /* 0x000fe400078e00ff */
[----:B------:R-:W-:Y:S02]  /*1de0*/  IMAD.SHL.U32 R79, R71, 0x4, RZ ;  /* 0x00000004474f7824 */ /* 0x000fe400078e00ff */
[----:B--2---:R-:W-:-:S04]  /*1df0*/  @P0 IMAD.WIDE.U32 R28, R196, R233, RZ ;  /* 0x000000e9c41c0225 */ /* 0x004fc800078e00ff */
[----:B------:R-:W-:Y:S02]  /*1e00*/  @P0 IMAD.MOV.U32 R2, RZ, RZ, R28 ;  /* 0x000000ffff020224 */ /* 0x000fe400078e001c */
[----:B---3--:R-:W-:-:S04]  /*1e10*/  @!P0 IMAD R9, R25, R229, RZ ;  /* 0x000000e519098224 */ /* 0x008fc800078e02ff */
[C---:B------:R-:W-:Y:S02]  /*1e20*/  @!P0 IMAD R4, R24.reuse, R76, R9 ;  /* 0x0000004c18048224 */ /* 0x040fe400078e0209 */
[----:B------:R-:W-:-:S04]  /*1e30*/  @!P0 IMAD.WIDE.U32 R24, R24, R229, RZ ;  /* 0x000000e518188225 */ /* 0x000fc800078e00ff */
[----:B------:R-:W-:Y:S02]  /*1e40*/  @P0 IMAD R7, R197, R233, RZ ;  /* 0x000000e9c5070224 */ /* 0x000fe400078e02ff */
[----:B------:R-:W-:Y:S02]  /*1e50*/  @!P0 IMAD.MOV.U32 R2, RZ, RZ, R24 ;  /* 0x000000ffff028224 */ /* 0x000fe400078e0018 */
[----:B------:R-:W-:Y:S01]  /*1e60*/  @P0 IMAD.IADD R7, R29, 0x1, R7 ;  /* 0x000000011d070824 */ /* 0x000fe200078e0207 */
[----:B------:R-:W-:Y:S02]  /*1e70*/  @!P0 IADD3 R7, R25, R4, RZ ;  /* 0x0000000419078210 */ /* 0x000fe40007ffe0ff */
[C---:B------:R-:W-:Y:S02]  /*1e80*/  IADD3 R6, P1, R18.reuse, R2, RZ ;  /* 0x0000000212067210 */ /* 0x040fe40007f3e0ff */
[----:B------:R-:W-:Y:S02]  /*1e90*/  IADD3 R9, R18, 0x40, RZ ;  /* 0x0000004012097810 */ /* 0x000fe40007ffe0ff */
[----:B------:R-:W-:Y:S01]  /*1ea0*/  LEA R148, P0, R20, R16, 0x1 ;  /* 0x0000001014947211 */ /* 0x000fe200078008ff */
[----:B----4-:R-:W-:Y:S01]  /*1eb0*/  IMAD R5, R23, R232, RZ ;  /* 0x000000e817057224 */ /* 0x010fe200078e02ff */
[-C--:B------:R-:W-:Y:S01]  /*1ec0*/  ISETP.GE.AND P2, PT, R18, R81.reuse, PT ;  /* 0x000000511200720c */ /* 0x080fe20003f46270 */
[----:B------:R-:W-:Y:S01]  /*1ed0*/  IMAD.X R7, R19, 0x1, R7, P1 ;  /* 0x0000000113077824 */ /* 0x000fe200008e0607 */
[----:B------:R-:W-:-:S02]  /*1ee0*/  ISETP.GE.AND P1, PT, R9, R81, PT ;  /* 0x000000510900720c */ /* 0x000fc40003f26270 */
[----:B------:R-:W-:Y:S02]  /*1ef0*/  LEA.HI.X R149, R20, R17, R149, 0x1, P0 ;  /* 0x0000001114957211 */ /* 0x000fe400000f0c95 */
[----:B------:R-:W-:Y:S01]  /*1f00*/  IADD3 R186, P0, R18, R0, RZ ;  /* 0x0000000012ba7210 */ /* 0x000fe20007f1e0ff */
[----:B------:R-:W-:Y:S01]  /*1f10*/  IMAD R2, R22, R183, R5 ;  /* 0x000000b716027224 */ /* 0x000fe200078e0205 */
[----:B------:R-:W-:Y:S02]  /*1f20*/  SEL R78, RZ, 0xffffffff, P1 ;  /* 0xffffffffff4e7807 */ /* 0x000fe40000800000 */
[----:B------:R-:W-:Y:S02]  /*1f30*/  SEL R5, RZ, 0x1, P2 ;  /* 0x00000001ff057807 */ /* 0x000fe40001000000 */
[----:B------:R-:W-:Y:S02]  /*1f40*/  R2P PR, R72, 0x6 ;  /* 0x0000000648007804 */ /* 0x000fe40000000000 */
[----:B------:R-:W-:Y:S01]  /*1f50*/  ISETP.GT.AND P3, PT, R54, R103, PT ;  /* 0x000000673600720c */ /* 0x000fe20003f64270 */
[----:B------:R-:W-:-:S02]  /*1f60*/  IMAD.X R187, R19, 0x1, R3, P0 ;  /* 0x0000000113bb7824 */ /* 0x000fc400000e0603 */
[----:B------:R-:W-:-:S04]  /*1f70*/  IMAD.WIDE.U32 R22, R232, R22, R6 ;  /* 0x00000016e8167225 */ /* 0x000fc800078e0006 */
[----:B------:R-:W-:Y:S02]  /*1f80*/  IMAD R195, R193, R196, RZ ;  /* 0x000000c4c1c37224 */ /* 0x000fe400078e02ff */
[----:B------:R-:W-:-:S04]  /*1f90*/  IMAD.WIDE.U32 R186, R184, R66, R186 ;  /* 0x00000042b8ba7225 */ /* 0x000fc800078e00ba */
[----:B------:R-:W-:Y:S01]  /*1fa0*/  IMAD.IADD R23, R23, 0x1, R2 ;  /* 0x0000000117177824 */ /* 0x000fe200078e0202 */
[----:B------:R-:W-:Y:S01]  /*1fb0*/  LOP3.LUT R0, R68, 0xffffffe0, RZ, 0xc0, !PT ;  /* 0xffffffe044007812 */ /* 0x000fe200078ec0ff */
[----:B------:R-:W-:Y:S01]  /*1fc0*/  IMAD.SHL.U32 R78, R78, 0x2, RZ ;  /* 0x000000024e4e7824 */ /* 0x000fe200078e00ff */
[----:B------:R-:W-:Y:S01]  /*1fd0*/  LEA R228, P0, R186, R190, 0x1 ;  /* 0x000000bebae47211 */ /* 0x000fe200078008ff */
[C---:B------:R-:W-:Y:S02]  /*1fe0*/  IMAD R195, R192.reuse, R197, R195 ;  /* 0x000000c5c0c37224 */ /* 0x040fe400078e02c3 */
[----:B------:R-:W-:Y:S02]  /*1ff0*/  IMAD.IADD R189, R187, 0x1, R189 ;  /* 0x00000001bbbd7824 */ /* 0x000fe400078e02bd */
[----:B------:R-:W-:Y:S01]  /*2000*/  IMAD.WIDE.U32 R192, R192, R196, R22 ;  /* 0x000000c4c0c07225 */ /* 0x000fe200078e0016 */
[----:B------:R-:W-:Y:S02]  /*2010*/  LOP3.LUT R78, R78, 0x2, R5, 0xe2, !PT ;  /* 0x000000024e4e7812 */ /* 0x000fe400078ee205 */
[----:B------:R-:W-:Y:S01]  /*2020*/  SHF.R.S32.HI R68, RZ, 0x5, R68 ;  /* 0x00000005ff447819 */ /* 0x000fe20000011444 */
[----:B------:R-:W-:Y:S01]  /*2030*/  @!P4 IMAD.MOV.U32 R14, RZ, RZ, RZ ;  /* 0x000000ffff0ec224 */ /* 0x000fe200078e00ff */
[----:B------:R-:W-:Y:S01]  /*2040*/  IADD3 R77, -R0, R75, RZ ;  /* 0x0000004b004d7210 */ /* 0x000fe20007ffe1ff */
[----:B------:R-:W-:Y:S01]  /*2050*/  IMAD.IADD R195, R193, 0x1, R195 ;  /* 0x00000001c1c37824 */ /* 0x000fe200078e02c3 */
[----:B------:R-:W-:-:S02]  /*2060*/  SEL R55, R55, 0xfffffff0, !P1 ;  /* 0xfffffff037377807 */ /* 0x000fc40004800000 */
[----:B------:R-:W-:Y:S02]  /*2070*/  SEL R53, R53, 0xffffffe0, !P2 ;  /* 0xffffffe035357807 */ /* 0x000fe40005000000 */
[----:B------:R-:W-:Y:S01]  /*2080*/  LEA.HI.X R227, R186, R191, R189, 0x1, P0 ;  /* 0x000000bfbae37211 */ /* 0x000fe200000f0cbd */
[----:B------:R-:W-:Y:S05]  /*2090*/  @!P3 BRA `(.L_x_2951) ;  /* 0x0000c3300000b947 */ /* 0x000fea0003800000 */
[----:B------:R-:W2:Y:S04]  /*20a0*/  LD.E.64 R28, [R10.64+0x120] ;  /* 0x000120060a1c7980 */ /* 0x000ea8000c101b00 */
[----:B------:R-:W3:Y:S04]  /*20b0*/  LD.E.64 R30, [R10.64+0x118] ;  /* 0x000118060a1e7980 */ /* 0x000ee8000c101b00 */
[----:B------:R-:W4:Y:S04]  /*20c0*/  LD.E.64 R214, [R10.64+0x130] ;  /* 0x000130060ad67980 */ /* 0x000f28000c101b00 */
[----:B------:R-:W5:Y:S04]  /*20d0*/  LD.E.64 R244, [R10.64+0x128] ;  /* 0x000128060af47980 */ /* 0x000f68000c101b00 */
[----:B------:R-:W5:Y:S04]  /*20e0*/  LD.E.64 R24, [R10.64+0x140] ;  /* 0x000140060a187980 */ /* 0x000f68000c101b00 */
[----:B------:R-:W5:Y:S04]  /*20f0*/  LD.E.64 R16, [R10.64+0x138] ;  /* 0x000138060a107980 */ /* 0x000f68000c101b00 */
[----:B------:R-:W5:Y:S04]  /*2100*/  LD.E R12, [R10.64+0xd0] ;  /* 0x0000d0060a0c7980 */ /* 0x000f68000c101900 */
[----:B------:R-:W5:Y:S04]  /*2110*/  LD.E.64 R22, [R10.64+0x110] ;  /* 0x000110060a167980 */ /* 0x000f68000c101b00 */
[----:B------:R-:W5:Y:S04]  /*2120*/  LD.E.64 R20, [R10.64+0x108] ;  /* 0x000108060a147980 */ /* 0x000f68000c101b00 */
[----:B------:R-:W5:Y:S04]  /*2130*/  LD.E.64 R6, [R10.64+0x150] ;  /* 0x000150060a067980 */ /* 0x000f68000c101b00 */
[----:B------:R-:W5:Y:S01]  /*2140*/  LD.E.64 R4, [R10.64+0x148] ;  /* 0x000148060a047980 */ /* 0x000f62000c101b00 */
[----:B------:R-:W-:Y:S01]  /*2150*/  IMAD.IADD R14, R14, 0x1, R13 ;  /* 0x000000010e0e7824 */ /* 0x000fe200078e020d */
[C---:B------:R-:W-:Y:S01]  /*2160*/  SHF.L.U64.HI R97, R66.reuse, 0x6, R67 ;  /* 0x0000000642617819 */ /* 0x040fe20000010243 */
[----:B------:R-:W-:Y:S01]  /*2170*/  IMAD.SHL.U32 R96, R66, 0x40, RZ ;  /* 0x0000004042607824 */ /* 0x000fe200078e00ff */
[----:B------:R-:W-:Y:S01]  /*2180*/  LOP3.LUT R179, R78, 0xffff, RZ, 0xc0, !PT ;  /* 0x0000ffff4eb37812 */ /* 0x000fe200078ec0ff */
[C---:B------:R-:W-:Y:S01]  /*2190*/  IMAD.WIDE.U32 R202, R64.reuse, 0xc0, RZ ;  /* 0x000000c040ca7825 */ /* 0x040fe200078e00ff */
[----:B------:R-:W-:-:S02]  /*21a0*/  SHF.L.U64.HI R92, R64, 0x5, R65 ;  /* 0x00000005405c7819 */ /* 0x000fc40000010241 */
[C---:B------:R-:W-:Y:S01]  /*21b0*/  SHF.L.U32 R91, R64.reuse, 0x5, RZ ;  /* 0x00000005405b7819 */ /* 0x040fe200000006ff */
[C---:B------:R-:W-:Y:S01]  /*21c0*/  IMAD.WIDE.U32 R206, R64.reuse, 0x60, RZ ;  /* 0x0000006040ce7825 */ /* 0x040fe200078e00ff */
[C---:B------:R-:W-:Y:S02]  /*21d0*/  SHF.L.U64.HI R89, R64.reuse, 0x6, R65 ;  /* 0x0000000640597819 */ /* 0x040fe40000010241 */
[----:B------:R-:W-:Y:S01]  /*21e0*/  LOP3.LUT R180, R179, 0x1, RZ, 0xc0, !PT ;  /* 0x00000001b3b47812 */ /* 0x000fe200078ec0ff */
[----:B------:R-:W-:Y:S01]  /*21f0*/  IMAD.SHL.U32 R88, R64, 0x40, RZ ;  /* 0x0000004040587824 */ /* 0x000fe200078e00ff */
[----:B------:R-:W-:Y:S01]  /*2200*/  SHF.L.U64.HI R92, R91, 0x1, R92 ;  /* 0x000000015b5c7819 */ /* 0x000fe2000001025c */
[C---:B------:R-:W-:Y:S01]  /*2210*/  IMAD R87, R65.reuse, 0xa0, RZ ;  /* 0x000000a041577824 */ /* 0x040fe200078e02ff */
[----:B------:R-:W-:Y:S01]  /*2220*/  IADD3 R84, R184, 0x10, RZ ;  /* 0x00000010b8547810 */ /* 0x000fe20007ffe0ff */
        /* <DEDUP_REMOVED lines=17> */
[----:B------:R-:W-:Y:S01]  /*2340*/  LOP3.LUT R179, R179, 0x2, RZ, 0xc0, !PT ;  /* 0x00000002b3b37812 */ /* 0x000fe200078ec0ff */
[----:B------:R-:W-:Y:S01]  /*2350*/  IMAD.IADD R87, R205, 0x1, R87 ;  /* 0x00000001cd577824 */ /* 0x000fe200078e0257 */
[----:B------:R-:W-:Y:S01]  /*2360*/  SHF.L.U32 R88, R88, 0x1, RZ ;  /* 0x0000000158587819 */ /* 0x000fe200000006ff */
[----:B------:R-:W-:-:S02]  /*2370*/  IMAD.IADD R85, R201, 0x1, R85 ;  /* 0x00000001c9557824 */ /* 0x000fc400078e0255 */
[----:B--2---:R-:W-:-:S04]  /*2380*/  IMAD R3, R29, R229, RZ ;  /* 0x000000e51d037224 */ /* 0x004fc800078e02ff */
[----:B------:R-:W-:Y:S02]  /*2390*/  IMAD R0, R28, R76, R3 ;  /* 0x0000004c1c007224 */ /* 0x000fe400078e0203 */
[----:B------:R-:W-:Y:S01]  /*23a0*/  IMAD.WIDE.U32 R28, R229, R28, R18 ;  /* 0x0000001ce51c7225 */ /* 0x000fe200078e0012 */
[----:B----4-:R-:W-:-:S03]  /*23b0*/  SHF.L.U32 R124, R214, 0x4, RZ ;  /* 0x00000004d67c7819 */ /* 0x010fc600000006ff */
[----:B---3--:R-:W-:Y:S01]  /*23c0*/  IMAD R3, R31, R229, RZ ;  /* 0x000000e51f037224 */ /* 0x008fe200078e02ff */
[----:B------:R-:W-:Y:S01]  /*23d0*/  SHF.L.U64.HI R125, R214, 0x5, R215 ;  /* 0x00000005d67d7819 */ /* 0x000fe200000102d7 */
[----:B------:R-:W-:Y:S01]  /*23e0*/  IMAD.IADD R29, R29, 0x1, R0 ;  /* 0x000000011d1d7824 */ /* 0x000fe200078e0200 */
[C---:B-----5:R-:W-:Y:S01]  /*23f0*/  SHF.L.U32 R105, R244.reuse, 0x4, RZ ;  /* 0x00000004f4697819 */ /* 0x060fe200000006ff */
[----:B------:R-:W-:Y:S01]  /*2400*/  IMAD.WIDE.U32 R26, R229, R30, R18 ;  /* 0x0000001ee51a7225 */ /* 0x000fe200078e0012 */
[C-C-:B------:R-:W-:Y:S02]  /*2410*/  SHF.L.U64.HI R102, R244.reuse, 0x4, R245.reuse ;  /* 0x00000004f4667819 */ /* 0x140fe400000102f5 */
[----:B------:R-:W-:Y:S01]  /*2420*/  SHF.L.U64.HI R110, R244, 0x5, R245 ;  /* 0x00000005f46e7819 */ /* 0x000fe200000102f5 */
[----:B------:R-:W-:Y:S01]  /*2430*/  IMAD R0, R30, R76, R3 ;  /* 0x0000004c1e007224 */ /* 0x000fe200078e0203 */
[----:B------:R-:W-:Y:S01]  /*2440*/  SHF.R.S32.HI R3, RZ, 0x1f, R13 ;  /* 0x0000001fff037819 */ /* 0x000fe2000001140d */
        /* <DEDUP_REMOVED lines=21> */
[----:B------:R-:W-:Y:S02]  /*25a0*/  IMAD.X R17, R185, 0x1, ~R17, P0 ;  /* 0x00000001b9117824 */ /* 0x000fe400000e0e11 */
[C---:B------:R-:W-:Y:S01]  /*25b0*/  IMAD.WIDE.U32 R28, R16.reuse, R8, R26 ;  /* 0x00000008101c7225 */ /* 0x040fe200078e001a */
[----:B------:R-:W-:Y:S02]  /*25c0*/  IADD3 R27, R25, R2, RZ ;  /* 0x00000002191b7210 */ /* 0x000fe40007ffe0ff */
[----:B------:R-:W-:Y:S01]  /*25d0*/  MOV R26, R24 ;  /* 0x00000018001a7202 */ /* 0x000fe20000000f00 */
[----:B------:R-:W-:Y:S02]  /*25e0*/  IMAD R133, R17, R214, RZ ;  /* 0x000000d611857224 */ /* 0x000fe400078e02ff */
[----:B------:R-:W-:Y:S02]  /*25f0*/  IMAD R0, R16, R15, R0 ;  /* 0x0000000f10007224 */ /* 0x000fe400078e0200 */
[----:B------:R-:W-:-:S02]  /*2600*/  IMAD R133, R215, R3, R133 ;  /* 0x00000003d7857224 */ /* 0x000fc400078e0285 */
[----:B------:R-:W-:-:S04]  /*2610*/  IMAD.WIDE.U32 R12, R214, R3, R26 ;  /* 0x00000003d60c7225 */ /* 0x000fc800078e001a */
[----:B------:R-:W-:Y:S01]  /*2620*/  IMAD R141, R165, R14, RZ ;  /* 0x0000000ea58d7224 */ /* 0x000fe200078e02ff */
[----:B------:R-:W-:Y:S01]  /*2630*/  IADD3 R133, R13, R133, RZ ;  /* 0x000000850d857210 */ /* 0x000fe20007ffe0ff */
[----:B------:R-:W-:Y:S01]  /*2640*/  IMAD R2, R184, R165, R79 ;  /* 0x000000a5b8027224 */ /* 0x000fe200078e024f */
[C---:B------:R-:W-:Y:S01]  /*2650*/  LEA R134, P1, R12.reuse, R22, 0x1 ;  /* 0x000000160c867211 */ /* 0x040fe200078208ff */
[----:B------:R-:W-:Y:S01]  /*2660*/  IMAD.IADD R25, R29, 0x1, R0 ;  /* 0x000000011d197824 */ /* 0x000fe200078e0200 */
[----:B------:R-:W-:Y:S01]  /*2670*/  SHF.R.S32.HI R0, RZ, 0x1f, R141 ;  /* 0x0000001fff007819 */ /* 0x000fe2000001148d */
[----:B------:R-:W-:Y:S01]  /*2680*/  IMAD.MOV.U32 R24, RZ, RZ, R28 ;  /* 0x000000ffff187224 */ /* 0x000fe200078e001c */
[----:B------:R-:W-:Y:S01]  /*2690*/  IADD3 R13, P3, R141, R2, RZ ;  /* 0x000000028d0d7210 */ /* 0x000fe20007f7e0ff */
[----:B------:R-:W-:Y:S01]  /*26a0*/  IMAD R137, R17, R244, RZ ;  /* 0x000000f411897224 */ /* 0x000fe200078e02ff */
[----:B------:R-:W-:Y:S01]  /*26b0*/  LEA.HI.X R133, R12, R23, R133, 0x1, P1 ;  /* 0x000000170c857211 */ /* 0x000fe200008f0c85 */
[----:B------:R-:W-:-:S04]  /*26c0*/  IMAD.WIDE.U32 R14, R244, R3, R24 ;  /* 0x00000003f40e7225 */ /* 0x000fc800078e0018 */
[----:B------:R-:W-:Y:S01]  /*26d0*/  IMAD R137, R245, R3, R137 ;  /* 0x00000003f5897224 */ /* 0x000fe200078e0289 */
[----:B------:R-:W-:Y:S01]  /*26e0*/  LEA R136, P0, R14, R20, 0x1 ;  /* 0x000000140e887211 */ /* 0x000fe200078008ff */
[----:B------:R-:W-:Y:S01]  /*26f0*/  IMAD.IADD R3, R79, 0x1, R2 ;  /* 0x000000014f037824 */ /* 0x000fe200078e0202 */
[----:B------:R-:W-:Y:S01]  /*2700*/  LEA.HI.X.SX32 R2, R2, R0, 0x1, P3 ;  /* 0x0000000002027211 */ /* 0x000fe200018f0eff */
[----:B------:R-:W-:Y:S02]  /*2710*/  IMAD.SHL.U32 R12, R13, 0x2, RZ ;  /* 0x000000020d0c7824 */ /* 0x000fe400078e00ff */
[----:B------:R-:W-:Y:S01]  /*2720*/  IMAD.IADD R137, R15, 0x1, R137 ;  /* 0x000000010f897824 */ /* 0x000fe200078e0289 */
[----:B------:R-:W-:Y:S01]  /*2730*/  SHF.L.U64.HI R13, R13, 0x1, R2 ;  /* 0x000000010d0d7819 */ /* 0x000fe20000010202 */
[----:B------:R-:W-:Y:S01]  /*2740*/  IMAD.SHL.U32 R181, R165, 0x10, RZ ;  /* 0x00000010a5b57824 */ /* 0x000fe200078e00ff */
[-C--:B------:R-:W-:Y:S01]  /*2750*/  IADD3 R56, P1, R6, R12.reuse, RZ ;  /* 0x0000000c06387210 */ /* 0x080fe20007f3e0ff */
[----:B------:R-:W-:Y:S01]  /*2760*/  IMAD.SHL.U32 R113, R244, 0x20, RZ ;  /* 0x00000020f4717824 */ /* 0x000fe200078e00ff */
[----:B------:R-:W-:Y:S01]  /*2770*/  LEA.HI.X R137, R14, R21, R137, 0x1, P0 ;  /* 0x000000150e897211 */ /* 0x000fe200000f0c89 */
[----:B------:R-:W-:Y:S01]  /*2780*/  IMAD.SHL.U32 R126, R214, 0x20, RZ ;  /* 0x00000020d67e7824 */ /* 0x000fe200078e00ff */
[----:B------:R-:W-:Y:S01]  /*2790*/  IADD3 R12, P0, R4, R12, RZ ;  /* 0x0000000c040c7210 */ /* 0x000fe20007f1e0ff */
[----:B------:R-:W-:Y:S01]  /*27a0*/  IMAD.X R57, R7, 0x1, R13, P1 ;  /* 0x0000000107397824 */ /* 0x000fe200008e060d */
[----:B------:R-:W-:Y:S01]  /*27b0*/  IADD3 R172, R181, 0x40, RZ ;  /* 0x00000040b5ac7810 */ /* 0x000fe20007ffe0ff */
[----:B------:R-:W-:Y:S01]  /*27c0*/  IMAD.SHL.U32 R129, R214, 0x40, RZ ;  /* 0x00000040d6817824 */ /* 0x000fe200078e00ff */
[----:B------:R-:W-:Y:S01]  /*27d0*/  IADD3.X R13, R5, R13, RZ, P0, !PT ;  /* 0x0000000d050d7210 */ /* 0x000fe200007fe4ff */
[----:B------:R-:W-:Y:S01]  /*27e0*/  IMAD R173, R165, 0x30, RZ ;  /* 0x00000030a5ad7824 */ /* 0x000fe200078e02ff */
[----:B------:R-:W-:Y:S01]  /*27f0*/  IADD3 R98, P0, R225, 0x40, RZ ;  /* 0x00000040e1627810 */ /* 0x000fe20007f1e0ff */
[----:B------:R-:W-:Y:S01]  /*2800*/  IMAD.SHL.U32 R171, R165, 0x40, RZ ;  /* 0x00000040a5ab7824 */ /* 0x000fe200078e00ff */
[----:B------:R-:W-:Y:S01]  /*2810*/  IADD3 R141, P2, R141, R3, RZ ;  /* 0x000000038d8d7210 */ /* 0x000fe20007f5e0ff */
[----:B------:R-:W-:Y:S01]  /*2820*/  IMAD R169, R165, 0x50, RZ ;  /* 0x00000050a5a97824 */ /* 0x000fe200078e02ff */
[----:B------:R-:W-:Y:S01]  /*2830*/  IADD3 R170, R181, R172, RZ ;  /* 0x000000acb5aa7210 */ /* 0x000fe20007ffe0ff */
[----:B------:R-:W-:Y:S01]  /*2840*/  IMAD.X R99, RZ, RZ, R226, P0 ;  /* 0x000000ffff637224 */ /* 0x000fe200000e06e2 */
[----:B------:R-:W-:Y:S01]  /*2850*/  IADD3 R238, P0, R96, 0x40, RZ ;  /* 0x0000004060ee7810 */ /* 0x000fe20007f1e0ff */
[----:B------:R-:W-:Y:S01]  /*2860*/  IMAD R167, R165, 0x60, RZ ;  /* 0x00000060a5a77824 */ /* 0x000fe200078e02ff */
[-C--:B------:R-:W-:Y:S01]  /*2870*/  IADD3 R242, P1, R98, R225.reuse, RZ ;  /* 0x000000e162f27210 */ /* 0x080fe20007f3e0ff */
[----:B------:R-:W-:Y:S01]  /*2880*/  IMAD.IADD R168, R181, 0x1, R170 ;  /* 0x00000001b5a87824 */ /* 0x000fe200078e02aa */
[----:B------:R-:W-:Y:S01]  /*2890*/  LEA.HI.X.SX32 R0, R3, R0, 0x1, P2 ;  /* 0x0000000003007211 */ /* 0x000fe200010f0eff */
[----:B------:R-:W-:Y:S01]  /*28a0*/  IMAD.X R239, RZ, RZ, R97, P0 ;  /* 0x000000ffffef7224 */ /* 0x000fe200000e0661 */
[----:B------:R-:W-:Y:S01]  /*28b0*/  SHF.L.U32 R140, R141, 0x1, RZ ;  /* 0x000000018d8c7819 */ /* 0x000fe200000006ff */
[----:B------:R-:W-:Y:S01]  /*28c0*/  IMAD.IADD R166, R181, 0x1, R168 ;  /* 0x00000001b5a67824 */ /* 0x000fe200078e02a8 */
[----:B------:R-:W-:Y:S01]  /*28d0*/  IADD3 R104, P0, R105, 0x40, RZ ;  /* 0x0000004069687810 */ /* 0x000fe20007f1e0ff */
[----:B------:R-:W-:Y:S01]  /*28e0*/  IMAD R3, R67, 0x30, RZ ;  /* 0x0000003043037824 */ /* 0x000fe200078e02ff */
[----:B------:R-:W-:Y:S01]  /*28f0*/  IADD3.X R243, R99, R226, RZ, P1, !PT ;  /* 0x000000e263f37210 */ /* 0x000fe20000ffe4ff */
[----:B------:R-:W-:Y:S01]  /*2900*/  IMAD.IADD R164, R181, 0x1, R166 ;  /* 0x00000001b5a47824 */ /* 0x000fe200078e02a6 */
[----:B------:R-:W-:Y:S01]  /*2910*/  IADD3 R240, P1, R242, R225, RZ ;  /* 0x000000e1f2f07210 */ /* 0x000fe20007f3e0ff */
[----:B------:R-:W-:Y:S01]  /*2920*/  IMAD.X R107, RZ, RZ, R102, P0 ;  /* 0x000000ffff6b7224 */ /* 0x000fe200000e0666 */
[----:B------:R-:W-:Y:S01]  /*2930*/  SHF.L.U64.HI R141, R141, 0x1, R0 ;  /* 0x000000018d8d7819 */ /* 0x000fe20000010200 */
[C---:B------:R-:W-:Y:S01]  /*2940*/  IMAD R127, R215.reuse, 0x60, RZ ;  /* 0x00000060d77f7824 */ /* 0x040fe200078e02ff */
        /* <DEDUP_REMOVED lines=10> */
[----:B------:R-:W-:Y:S01]  /*29f0*/  IMAD R5, R65, 0xc0, RZ ;  /* 0x000000c041057824 */ /* 0x000fe200078e02ff */
[----:B------:R-:W-:Y:S01]  /*2a00*/  IADD3.X R106, R107, R102, RZ, P1, !PT ;  /* 0x000000666b6a7210 */ /* 0x000fe20000ffe4ff */
[----:B------:R-:W-:Y:S01]  /*2a10*/  IMAD.X R115, R110, 0x1, R107, P0 ;  /* 0x000000016e737824 */ /* 0x000fe200000e066b */
[----:B------:R-:W-:Y:S01]  /*2a20*/  IADD3 R114, P1, R113, R109, RZ ;  /* 0x0000006d71727210 */ /* 0x000fe20007f3e0ff */
[----:B------:R-:W-:Y:S01]  /*2a30*/  IMAD R7, R65, 0x60, RZ ;  /* 0x0000006041077824 */ /* 0x000fe200078e02ff */
[----:B------:R-:W-:Y:S01]  /*2a40*/  IADD3 R116, P0, R112, R113, RZ ;  /* 0x0000007170747210 */ /* 0x000fe20007f1e0ff */
[----:B------:R-:W-:Y:S01]  /*2a50*/  IMAD.WIDE.U32 R218, R214, 0xa0, RZ ;  /* 0x000000a0d6da7825 */ /* 0x000fe200078e00ff */
[----:B------:R-:W-:-:S02]  /*2a60*/  IADD3 R86, R203, R5, RZ ;  /* 0x00000005cb567210 */ /* 0x000fc40007ffe0ff */
[----:B------:R-:W-:Y:S01]  /*2a70*/  IADD3.X R117, R110, R106, RZ, P1, !PT ;  /* 0x0000006a6e757210 */ /* 0x000fe20000ffe4ff */
[----:B------:R-:W-:Y:S01]  /*2a80*/  IMAD.IADD R90, R207, 0x1, R7 ;  /* 0x00000001cf5a7824 */ /* 0x000fe200078e0207 */
[----:B------:R-:W-:Y:S01]  /*2a90*/  IADD3.X R119, R115, R110, RZ, P0, !PT ;  /* 0x0000006e73777210 */ /* 0x000fe200007fe4ff */
[C---:B------:R-:W-:Y:S01]  /*2aa0*/  IMAD R7, R215.reuse, 0xa0, RZ ;  /* 0x000000a0d7077824 */ /* 0x040fe200078e02ff */
[----:B------:R-:W-:Y:S01]  /*2ab0*/  SHF.L.U64.HI R15, R214, 0x4, R215 ;  /* 0x00000004d60f7819 */ /* 0x000fe200000102d7 */
[----:B------:R-:W-:Y:S01]  /*2ac0*/  IMAD R5, R215, 0xe0, RZ ;  /* 0x000000e0d7057824 */ /* 0x000fe200078e02ff */
[-C--:B------:R-:W-:Y:S01]  /*2ad0*/  IADD3 R121, P1, R114, R113.reuse, RZ ;  /* 0x0000007172797210 */ /* 0x080fe20007f3e0ff */
[----:B------:R-:W-:Y:S01]  /*2ae0*/  IMAD.WIDE.U32 R216, R214, 0xc0, RZ ;  /* 0x000000c0d6d87825 */ /* 0x000fe200078e00ff */
[----:B------:R-:W-:Y:S02]  /*2af0*/  IADD3 R123, P0, R116, R113, RZ ;  /* 0x00000071747b7210 */ /* 0x000fe40007f1e0ff */
[----:B------:R-:W-:Y:S01]  /*2b00*/  IADD3 R162, R181, R163, RZ ;  /* 0x000000a3b5a27210 */ /* 0x000fe20007ffe0ff */
[----:B------:R-:W-:Y:S01]  /*2b10*/  IMAD R165, R165, 0x70, RZ ;  /* 0x00000070a5a57824 */ /* 0x000fe200078e02ff */
[----:B------:R-:W-:Y:S01]  /*2b20*/  SHF.L.U64.HI R122, R124, 0x1, R15 ;  /* 0x000000017c7a7819 */ /* 0x000fe2000001020f */
[----:B------:R-:W-:Y:S01]  /*2b30*/  IMAD.WIDE.U32 R212, R66, 0x30, R242 ;  /* 0x0000003042d47825 */ /* 0x000fe200078e00f2 */
[----:B------:R-:W-:-:S02]  /*2b40*/  SHF.L.U64.HI R125, R126, 0x1, R125 ;  /* 0x000000017e7d7819 */ /* 0x000fc4000001027d */
[----:B------:R-:W-:Y:S01]  /*2b50*/  SHF.L.U64.HI R128, R129, 0x1, R128 ;  /* 0x0000000181807819 */ /* 0x000fe20000010280 */
[----:B------:R-:W-:Y:S01]  /*2b60*/  IMAD.WIDE.U32 R210, R66, 0x30, R240 ;  /* 0x0000003042d27825 */ /* 0x000fe200078e00f0 */
[----:B------:R-:W-:Y:S02]  /*2b70*/  MOV R14, R54 ;  /* 0x00000036000e7202 */ /* 0x000fe40000000f00 */
[----:B------:R-:W-:Y:S01]  /*2b80*/  SHF.L.U32 R126, R126, 0x1, RZ ;  /* 0x000000017e7e7819 */ /* 0x000fe200000006ff */
[----:B------:R-:W-:Y:S01]  /*2b90*/  IMAD.WIDE.U32 R214, R214, 0xe0, RZ ;  /* 0x000000e0d6d67825 */ /* 0x000fe200078e00ff */
[----:B------:R-:W-:Y:S02]  /*2ba0*/  IADD3 R130, R219, R7, RZ ;  /* 0x00000007db827210 */ /* 0x000fe40007ffe0ff */
[----:B------:R-:W-:Y:S01]  /*2bb0*/  SHF.R.S32.HI R161, RZ, 0x1f, R181 ;  /* 0x0000001fffa17819 */ /* 0x000fe200000114b5 */
        /* <DEDUP_REMOVED lines=10> */
[----:B------:R-:W-:Y:S01]  /*2c60*/  IADD3 R95, R213, R3, RZ ;  /* 0x00000003d55f7210 */ /* 0x000fe20007ffe0ff */
[----:B------:R-:W-:Y:S01]  /*2c70*/  IMAD.IADD R131, R217, 0x1, R131 ;  /* 0x00000001d9837824 */ /* 0x000fe200078e0283 */
[----:B------:R-:W-:Y:S01]  /*2c80*/  SHF.R.S32.HI R159, RZ, 0x1f, R172 ;  /* 0x0000001fff9f7819 */ /* 0x000fe200000114ac */
[----:B------:R-:W-:Y:S01]  /*2c90*/  IMAD.IADD R132, R215, 0x1, R5 ;  /* 0x00000001d7847824 */ /* 0x000fe200078e0205 */
[C---:B------:R-:W-:Y:S01]  /*2ca0*/  IADD3 R94, R3.reuse, R211, RZ ;  /* 0x000000d3035e7210 */ /* 0x040fe20007ffe0ff */
[----:B------:R-:W-:Y:S01]  /*2cb0*/  IMAD.IADD R93, R3, 0x1, R209 ;  /* 0x00000001035d7824 */ /* 0x000fe200078e02d1 */
[----:B------:R-:W-:Y:S01]  /*2cc0*/  SHF.R.S32.HI R157, RZ, 0x1f, R170 ;  /* 0x0000001fff9d7819 */ /* 0x000fe200000114aa */
[----:B------:R-:W-:Y:S01]  /*2cd0*/  IMAD.X R118, R117, 0x1, R110, P1 ;  /* 0x0000000175767824 */ /* 0x000fe200008e066e */
[----:B------:R-:W-:Y:S01]  /*2ce0*/  SHF.R.S32.HI R155, RZ, 0x1f, R168 ;  /* 0x0000001fff9b7819 */ /* 0x000fe200000114a8 */
[----:B------:R-:W-:Y:S01]  /*2cf0*/  IMAD.X R120, R119, 0x1, R110, P0 ;  /* 0x0000000177787824 */ /* 0x000fe200000e066e */
[----:B------:R-:W-:-:S02]  /*2d00*/  SHF.R.S32.HI R153, RZ, 0x1f, R166 ;  /* 0x0000001fff997819 */ /* 0x000fc400000114a6 */
[----:B------:R-:W-:Y:S02]  /*2d10*/  SHF.R.S32.HI R151, RZ, 0x1f, R164 ;  /* 0x0000001fff977819 */ /* 0x000fe400000114a4 */
[----:B------:R-:W-:Y:S02]  /*2d20*/  SHF.R.S32.HI R147, RZ, 0x1f, R163 ;  /* 0x0000001fff937819 */ /* 0x000fe400000114a3 */
[----:B------:R-:W-:Y:S02]  /*2d30*/  SHF.R.S32.HI R146, RZ, 0x1f, R162 ;  /* 0x0000001fff927819 */ /* 0x000fe400000114a2 */
.L_x_3085:
        /* <DEDUP_REMOVED lines=17> */
.L_x_2953:
[----:B------:R-:W-:Y:S05]  /*2e50*/  BSYNC B0 ;  /* 0x0000000000007941 */ /* 0x000fea0003800000 */
.L_x_2952:
        /* <DEDUP_REMOVED lines=15> */
.L_x_2955:
[----:B------:R-:W-:Y:S05]  /*2f50*/  BSYNC B0 ;  /* 0x0000000000007941 */ /* 0x000fea0003800000 */
.L_x_2954:
        /* <DEDUP_REMOVED lines=15> */
.L_x_2957:
[----:B------:R-:W-:Y:S05]  /*3050*/  BSYNC B0 ;  /* 0x0000000000007941 */ /* 0x000fea0003800000 */
.L_x_2956:
        /* <DEDUP_REMOVED lines=15> */
.L_x_2959:
[----:B------:R-:W-:Y:S05]  /*3150*/  BSYNC B0 ;  /* 0x0000000000007941 */ /* 0x000fea0003800000 */
.L_x_2958:
        /* <DEDUP_REMOVED lines=15> */
.L_x_2961:
[----:B------:R-:W-:Y:S05]  /*3250*/  BSYNC B0 ;  /* 0x0000000000007941 */ /* 0x000fea0003800000 */
.L_x_2960:
        /* <DEDUP_REMOVED lines=15> */
.L_x_2963:
[----:B------:R-:W-:Y:S05]  /*3350*/  BSYNC B0 ;  /* 0x0000000000007941 */ /* 0x000fea0003800000 */
.L_x_2962:
        /* <DEDUP_REMOVED lines=15> */
.L_x_2965:
[----:B------:R-:W-:Y:S05]  /*3450*/  BSYNC B0 ;  /* 0x0000000000007941 */ /* 0x000fea0003800000 */
.L_x_2964:
        /* <DEDUP_REMOVED lines=15> */
.L_x_2967:
[----:B------:R-:W-:Y:S05]  /*3550*/  BSYNC B0 ;  /* 0x0000000000007941 */ /* 0x000fea0003800000 */
.L_x_2966:
        /* <DEDUP_REMOVED lines=66> */
.L_x_2974:
[----:B------:R-:W-:Y:S05]  /*3980*/  BSYNC B0 ;  /* 0x0000000000007941 */ /* 0x000fea0003800000 */
.L_x_2973:
        /* <DEDUP_REMOVED lines=49> */
.L_x_2972:
[----:B------:R-:W-:Y:S05]  /*3ca0*/  BSYNC B1 ;  /* 0x0000000000017941 */ /* 0x000fea0003800000 */
.L_x_2971:
        /* <DEDUP_REMOVED lines=63> */
.L_x_2978:
[----:B------:R-:W-:Y:S05]  /*40a0*/  BSYNC B0 ;  /* 0x0000000000007941 */ /* 0x000fea0003800000 */
.L_x_2977:
        /* <DEDUP_REMOVED lines=52> */
.L_x_2976:
[----:B------:R-:W-:Y:S05]  /*43f0*/  BSYNC B1 ;  /* 0x0000000000017941 */ /* 0x000fea0003800000 */
.L_x_2975:
        /* <DEDUP_REMOVED lines=63> */
.L_x_2982:
[----:B------:R-:W-:Y:S05]  /*47f0*/  BSYNC B0 ;  /* 0x0000000000007941 */ /* 0x000fea0003800000 */
.L_x_2981:
        /* <DEDUP_REMOVED lines=52> */
.L_x_2980:
[----:B------:R-:W-:Y:S05]  /*4b40*/  BSYNC B1 ;  /* 0x0000000000017941 */ /* 0x000fea0003800000 */
.L_x_2979:
        /* <DEDUP_REMOVED lines=65> */
.L_x_2986:
[----:B------:R-:W-:Y:S05]  /*4f60*/  BSYNC B0 ;  /* 0x0000000000007941 */ /* 0x000fea0003800000 */
.L_x_2985:
        /* <DEDUP_REMOVED lines=52> */
.L_x_2984:
[----:B------:R-:W-:Y:S05]  /*52b0*/  BSYNC B1 ;  /* 0x0000000000017941 */ /* 0x000fea0003800000 */
.L_x_2983:
        /* <DEDUP_REMOVED lines=63> */
.L_x_2990:
[----:B------:R-:W-:Y:S05]  /*56b0*/  BSYNC B0 ;  /* 0x0000000000007941 */ /* 0x000fea0003800000 */
.L_x_2989:
        /* <DEDUP_REMOVED lines=52> */
.L_x_2988:
[----:B------:R-:W-:Y:S05]  /*5a00*/  BSYNC B1 ;  /* 0x0000000000017941 */ /* 0x000fea0003800000 */
.L_x_2987:
        /* <DEDUP_REMOVED lines=65> */
.L_x_2994:
[----:B------:R-:W-:Y:S05]  /*5e20*/  BSYNC B0 ;  /* 0x0000000000007941 */ /* 0x000fea0003800000 */
.L_x_2993:
        /* <DEDUP_REMOVED lines=52> */
.L_x_2992:
[----:B------:R-:W-:Y:S05]  /*6170*/  BSYNC B1 ;  /* 0x0000000000017941 */ /* 0x000fea0003800000 */
.L_x_2991:
        /* <DEDUP_REMOVED lines=65> */
.L_x_2998:
[----:B------:R-:W-:Y:S05]  /*6590*/  BSYNC B0 ;  /* 0x0000000000007941 */ /* 0x000fea0003800000 */
.L_x_2997:
        /* <DEDUP_REMOVED lines=52> */
.L_x_2996:
[----:B------:R-:W-:Y:S05]  /*68e0*/  BSYNC B1 ;  /* 0x0000000000017941 */ /* 0x000fea0003800000 */
.L_x_2995:
        /* <DEDUP_REMOVED lines=65> */
.L_x_3002:
[----:B------:R-:W-:Y:S05]  /*6d00*/  BSYNC B0 ;  /* 0x0000000000007941 */ /* 0x000fea0003800000 */
.L_x_3001:
        /* <DEDUP_REMOVED lines=52> */
.L_x_3000:
[----:B------:R-:W-:Y:S05]  /*7050*/  BSYNC B1 ;  /* 0x0000000000017941 */ /* 0x000fea0003800000 */
.L_x_2999:
[----:B------:R-:W2:Y:S02]  /*7060*/  LD.E R3, [R10.64+0xd0] ;  /* 0x0000d0060a037980 */ /* 0x000ea4000c101900 */
[----:B--2---:R-:W-:Y:S05]  /*7070*/  IMAD.U32 R3, R3, -0x40, RZ ;  /* 0xffffffc003037824 */ /* 0x004fea00078e00ff */
[C---:B------:R-:W-:Y:S02]  /*7080*/  LEA R12, P1, R3.reuse, R12, 0x1 ;  /* 0x0000000c030c7211 */ /* 0x040fe400078208ff */
[C---:B------:R-:W-:Y:S02]  /*7090*/  LEA R56, P0, R3.reuse, R56, 0x1 ;  /* 0x0000003803387211 */ /* 0x040fe400078008ff */
[C---:B------:R-:W-:Y:S02]  /*70a0*/  LEA.HI.X.SX32 R13, R3.reuse, R13, 0x1, P1 ;  /* 0x0000000d030d7211 */ /* 0x040fe400008f0eff */
[----:B------:R-:W-:Y:S01]  /*70b0*/  LEA.HI.X.SX32 R57, R3, R57, 0x1, P0 ;  /* 0x0000003903397211 */ /* 0x000fe200000f0eff */
[----:B------:R-:W-:-:S05]  /*70c0*/  BRA `(.L_x_3003) ;  /* 0x00006c9000007947 */ /* 0x000fca0003800000 */
.L_x_2970:
        /* <DEDUP_REMOVED lines=89> */
.L_x_3009:
[----:B------:R-:W-:Y:S05]  /*7660*/  BSYNC B0 ;  /* 0x0000000000007941 */ /* 0x000fea0003800000 */
.L_x_3008:
[----:B-----5:R2:W-:Y:S02]  /*7670*/  ST.E.128 [R142.64], R48 ;  /* 0x000000308e007985 */ /* 0x0205e4000c101d06 */
.L_x_3007:
[----:B------:R-:W-:Y:S05]  /*7680*/  BSYNC B1 ;  /* 0x0000000000017941 */ /* 0x000fea0003800000 */
.L_x_3006:
        /* <DEDUP_REMOVED lines=86> */
.L_x_3011:
[----:B------:R-:W-:Y:S05]  /*7bf0*/  BSYNC B0 ;  /* 0x0000000000007941 */ /* 0x000fea0003800000 */
.L_x_3010:
[----:B-----5:R3:W-:Y:S02]  /*7c00*/  ST.E.128 [R142.64+0x80], R48 ;  /* 0x000080308e007985 */ /* 0x0207e4000c101d06 */
.L_x_3005:
[----:B------:R-:W-:Y:S05]  /*7c10*/  BSYNC B2 ;  /* 0x0000000000027941 */ /* 0x000fea0003800000 */
.L_x_3004:
        /* <DEDUP_REMOVED lines=32> */
[----:B------:R-:W-:Y:S01]  /*7e20*/  LEA.HI.X.SX32 R21, R246, R251, 0x1, P0 ;  /* 0x000000fbf6157211 */ /* 0x000fe200000f0eff */
[----:B------:R-:W-:Y:S01]  /*7e30*/  IMAD.MOV.U32 R246, RZ, RZ, RZ ;  /* 0x000000fffff67224 */ /* 0x000fe200078e00ff */
[C---:B--2---:R-:W-:Y:S02]  /*7e40*/  LEA R250, P0, R249.reuse, R138, 0x1 ;  /* 0x0000008af9fa7211 */ /* 0x044fe400078008ff */
[----:B------:R-:W-:Y:S02]  /*7e50*/  LEA.HI.X.SX32 R222, R222, R161, 0x1, P2 ;  /* 0x000000a1dede7211 */ /* 0x000fe400010f0eff */
[----:B------:R-:W-:Y:S01]  /*7e60*/  @P1 IADD3 R246, -R52, RZ, RZ ;  /* 0x000000ff34f61210 */ /* 0x000fe20007ffe1ff */
[----:B------:R-:W2:Y:S01]  /*7e70*/  LD.E.128 R20, [R20.64] ;  /* 0x0000000614147980 */ /* 0x000ea2000c101d00 */
[----:B------:R-:W-:Y:S02]  /*7e80*/  LEA.HI.X R251, R249, R139, R222, 0x1, P0 ;  /* 0x0000008bf9fb7211 */ /* 0x000fe400000f0cde */
[----:B------:R-:W-:Y:S04]  /*7e90*/  IADD3 R222, P0, R181, R246, RZ ;  /* 0x000000f6b5de7210 */ /* 0x000fe80007f1e0ff */
[----:B------:R-:W-:Y:S01]  /*7ea0*/  LEA.HI.X.SX32 R52, R246, R161, 0x1, P0 ;  /* 0x000000a1f6347211 */ /* 0x000fe200000f0eff */
[----:B------:R-:W3:Y:S01]  /*7eb0*/  LD.E.128 R248, [R250.64] ;  /* 0x00000006faf87980 */ /* 0x000ee2000c101d00 */
        /* <DEDUP_REMOVED lines=21> */
[C---:B----4-:R-:W-:Y:S01]  /*8010*/  LOP3.LUT R38, R60.reuse, 0xffff0000, RZ, 0xc0, !PT ;  /* 0xffff00003c267812 */ /* 0x050fe200078ec0ff */
[----:B------:R-:W-:Y:S01]  /*8020*/  IMAD.U32 R36, R60, 0x10000, RZ ;  /* 0x000100003c247824 */ /* 0x000fe200078e00ff */
[----:B------:R-:W-:Y:S01]  /*8030*/  SHF.L.U32 R23, R251, 0x10, RZ ;  /* 0x00000010fb177819 */ /* 0x000fe200000006ff */
[----:B------:R-:W-:Y:S01]  /*8040*/  @!P1 FADD.FTZ R33, -R33, -RZ ;  /* 0x800000ff21219221 */ /* 0x000fe20000010100 */
[----:B------:R-:W-:Y:S01]  /*8050*/  SHF.L.U32 R41, R61, 0x10, RZ ;  /* 0x000000103d297819 */ /* 0x000fe200000006ff */
[----:B------:R-:W-:Y:S01]  /*8060*/  FMUL.FTZ R2, R29, R32 ;  /* 0x000000201d027220 */ /* 0x000fe20000410000 */
[----:B------:R-:W-:Y:S01]  /*8070*/  LOP3.LUT R21, R251, 0xffff0000, RZ, 0xc0, !PT ;  /* 0xffff0000fb157812 */ /* 0x000fe200078ec0ff */
        /* <DEDUP_REMOVED lines=27> */
.L_x_3017:
[----:B------:R-:W-:Y:S05]  /*8230*/  BSYNC B0 ;  /* 0x0000000000007941 */ /* 0x000fea0003800000 */
.L_x_3016:
[C---:B------:R-:W-:Y:S04]  /*8240*/  LEA R2, P0, R225.reuse, R142, 0x1 ;  /* 0x0000008ee1027211 */ /* 0x040fe800078008ff */
[----:B------:R-:W-:Y:S05]  /*8250*/  LEA.HI.X R3, R225, R143, R226, 0x1, P0 ;  /* 0x0000008fe1037211 */ /* 0x000fea00000f0ce2 */
[----:B-----5:R3:W-:Y:S04]  /*8260*/  ST.E.128 [R2.64], R48 ;  /* 0x0000003002007985 */ /* 0x0207e8000c101d06 */
.L_x_3015:
[----:B------:R-:W-:Y:S05]  /*8270*/  BSYNC B1 ;  /* 0x0000000000017941 */ /* 0x000fea0003800000 */
.L_x_3014:
        /* <DEDUP_REMOVED lines=91> */
.L_x_3019:
[----:B------:R-:W-:Y:S05]  /*8830*/  BSYNC B0 ;  /* 0x0000000000007941 */ /* 0x000fea0003800000 */
.L_x_3018:
[C---:B------:R-:W-:Y:S04]  /*8840*/  LEA R2, P0, R98.reuse, R142, 0x1 ;  /* 0x0000008e62027211 */ /* 0x040fe800078008ff */
[----:B------:R-:W-:Y:S05]  /*8850*/  LEA.HI.X R3, R98, R143, R99, 0x1, P0 ;  /* 0x0000008f62037211 */ /* 0x000fea00000f0c63 */
[----:B-----5:R3:W-:Y:S04]  /*8860*/  ST.E.128 [R2.64], R48 ;  /* 0x0000003002007985 */ /* 0x0207e8000c101d06 */
.L_x_3013:
[----:B------:R-:W-:Y:S05]  /*8870*/  BSYNC B2 ;  /* 0x0000000000027941 */ /* 0x000fea0003800000 */
.L_x_3012:
        /* <DEDUP_REMOVED lines=97> */
.L_x_3025:
[----:B------:R-:W-:Y:S05]  /*8e90*/  BSYNC B0 ;  /* 0x0000000000007941 */ /* 0x000fea0003800000 */
.L_x_3024:
[C---:B------:R-:W-:Y:S04]  /*8ea0*/  LEA R2, P0, R100.reuse, R142, 0x1 ;  /* 0x0000008e64027211 */ /* 0x040fe800078008ff */
[----:B------:R-:W-:Y:S05]  /*8eb0*/  LEA.HI.X R3, R100, R143, R101, 0x1, P0 ;  /* 0x0000008f64037211 */ /* 0x000fea00000f0c65 */
[----:B-----5:R3:W-:Y:S04]  /*8ec0*/  ST.E.128 [R2.64], R48 ;  /* 0x0000003002007985 */ /* 0x0207e8000c101d06 */
.L_x_3023:
[----:B------:R-:W-:Y:S05]  /*8ed0*/  BSYNC B1 ;  /* 0x0000000000017941 */ /* 0x000fea0003800000 */
.L_x_3022:
        /* <DEDUP_REMOVED lines=91> */
.L_x_3027:
[----:B------:R-:W-:Y:S05]  /*9490*/  BSYNC B0 ;  /* 0x0000000000007941 */ /* 0x000fea0003800000 */
.L_x_3026:
[C---:B------:R-:W-:Y:S04]  /*94a0*/  LEA R2, P0, R242.reuse, R142, 0x1 ;  /* 0x0000008ef2027211 */ /* 0x040fe800078008ff */
[----:B------:R-:W-:Y:S05]  /*94b0*/  LEA.HI.X R3, R242, R143, R243, 0x1, P0 ;  /* 0x0000008ff2037211 */ /* 0x000fea00000f0cf3 */
[----:B-----5:R3:W-:Y:S04]  /*94c0*/  ST.E.128 [R2.64], R48 ;  /* 0x0000003002007985 */ /* 0x0207e8000c101d06 */
.L_x_3021:
[----:B------:R-:W-:Y:S05]  /*94d0*/  BSYNC B2 ;  /* 0x0000000000027941 */ /* 0x000fea0003800000 */
.L_x_3020:
        /* <DEDUP_REMOVED lines=98> */
.L_x_3033:
[----:B------:R-:W-:Y:S05]  /*9b00*/  BSYNC B0 ;  /* 0x0000000000007941 */ /* 0x000fea0003800000 */
.L_x_3032:
[----:B------:R-:W-:Y:S02]  /*9b10*/  IMAD R0, R67, 0x60, RZ ;  /* 0x0000006043007824 */ /* 0x000fe400078e02ff */
[----:B------:R-:W-:Y:S05]  /*9b20*/  IMAD.WIDE.U32 R2, R66, 0x60, R142 ;  /* 0x0000006042027825 */ /* 0x000fea00078e008e */
[----:B------:R-:W-:Y:S05]  /*9b30*/  IADD3 R3, R3, R0, RZ ;  /* 0x0000000003037210 */ /* 0x000fea0007ffe0ff */
[----:B-----5:R3:W-:Y:S02]  /*9b40*/  ST.E.128 [R2.64], R48 ;  /* 0x0000003002007985 */ /* 0x0207e4000c101d06 */
.L_x_3031:
[----:B------:R-:W-:Y:S05]  /*9b50*/  BSYNC B1 ;  /* 0x0000000000017941 */ /* 0x000fea0003800000 */
.L_x_3030:
        /* <DEDUP_REMOVED lines=91> */
.L_x_3035:
[----:B------:R-:W-:Y:S05]  /*a110*/  BSYNC B0 ;  /* 0x0000000000007941 */ /* 0x000fea0003800000 */
.L_x_3034:
[C---:B------:R-:W-:Y:S04]  /*a120*/  LEA R2, P0, R240.reuse, R142, 0x1 ;  /* 0x0000008ef0027211 */ /* 0x040fe800078008ff */
[----:B------:R-:W-:Y:S05]  /*a130*/  LEA.HI.X R3, R240, R143, R241, 0x1, P0 ;  /* 0x0000008ff0037211 */ /* 0x000fea00000f0cf1 */
[----:B-----5:R3:W-:Y:S04]  /*a140*/  ST.E.128 [R2.64], R48 ;  /* 0x0000003002007985 */ /* 0x0207e8000c101d06 */
.L_x_3029:
[----:B------:R-:W-:Y:S05]  /*a150*/  BSYNC B2 ;  /* 0x0000000000027941 */ /* 0x000fea0003800000 */
.L_x_3028:
        /* <DEDUP_REMOVED lines=97> */
.L_x_3041:
[----:B------:R-:W-:Y:S05]  /*a770*/  BSYNC B0 ;  /* 0x0000000000007941 */ /* 0x000fea0003800000 */
.L_x_3040:
[C---:B------:R-:W-:Y:S04]  /*a780*/  LEA R2, P0, R96.reuse, R142, 0x1 ;  /* 0x0000008e60027211 */ /* 0x040fe800078008ff */
[----:B------:R-:W-:Y:S05]  /*a790*/  LEA.HI.X R3, R96, R143, R97, 0x1, P0 ;  /* 0x0000008f60037211 */ /* 0x000fea00000f0c61 */
[----:B-----5:R3:W-:Y:S04]  /*a7a0*/  ST.E.128 [R2.64], R48 ;  /* 0x0000003002007985 */ /* 0x0207e8000c101d06 */
.L_x_3039:
[----:B------:R-:W-:Y:S05]  /*a7b0*/  BSYNC B1 ;  /* 0x0000000000017941 */ /* 0x000fea0003800000 */
.L_x_3038:
        /* <DEDUP_REMOVED lines=91> */
.L_x_3043:
[----:B------:R-:W-:Y:S05]  /*ad70*/  BSYNC B0 ;  /* 0x0000000000007941 */ /* 0x000fea0003800000 */
.L_x_3042:
[C---:B------:R-:W-:Y:S04]  /*ad80*/  LEA R2, P0, R238.reuse, R142, 0x1 ;  /* 0x0000008eee027211 */ /* 0x040fe800078008ff */
[----:B------:R-:W-:Y:S05]  /*ad90*/  LEA.HI.X R3, R238, R143, R239, 0x1, P0 ;  /* 0x0000008fee037211 */ /* 0x000fea00000f0cef */
[----:B-----5:R3:W-:Y:S04]  /*ada0*/  ST.E.128 [R2.64], R48 ;  /* 0x0000003002007985 */ /* 0x0207e8000c101d06 */
.L_x_3037:
[----:B------:R-:W-:Y:S05]  /*adb0*/  BSYNC B2 ;  /* 0x0000000000027941 */ /* 0x000fea0003800000 */
.L_x_3036:
        /* <DEDUP_REMOVED lines=98> */
.L_x_3049:
[----:B------:R-:W-:Y:S05]  /*b3e0*/  BSYNC B0 ;  /* 0x0000000000007941 */ /* 0x000fea0003800000 */
.L_x_3048:
[----:B------:R-:W-:Y:S02]  /*b3f0*/  IMAD R0, R67, 0xa0, RZ ;  /* 0x000000a043007824 */ /* 0x000fe400078e02ff */
[----:B------:R-:W-:Y:S05]  /*b400*/  IMAD.WIDE.U32 R2, R66, 0xa0, R142 ;  /* 0x000000a042027825 */ /* 0x000fea00078e008e */
[----:B------:R-:W-:Y:S05]  /*b410*/  IADD3 R3, R3, R0, RZ ;  /* 0x0000000003037210 */ /* 0x000fea0007ffe0ff */
[----:B-----5:R3:W-:Y:S02]  /*b420*/  ST.E.128 [R2.64], R48 ;  /* 0x0000003002007985 */ /* 0x0207e4000c101d06 */
.L_x_3047:
[----:B------:R-:W-:Y:S05]  /*b430*/  BSYNC B1 ;  /* 0x0000000000017941 */ /* 0x000fea0003800000 */
.L_x_3046:
        /* <DEDUP_REMOVED lines=91> */
.L_x_3051:
[----:B------:R-:W-:Y:S05]  /*b9f0*/  BSYNC B0 ;  /* 0x0000000000007941 */ /* 0x000fea0003800000 */
.L_x_3050:
[C---:B------:R-:W-:Y:S04]  /*ba00*/  LEA R2, P0, R212.reuse, R142, 0x1 ;  /* 0x0000008ed4027211 */ /* 0x040fe800078008ff */
[----:B------:R-:W-:Y:S05]  /*ba10*/  LEA.HI.X R3, R212, R143, R95, 0x1, P0 ;  /* 0x0000008fd4037211 */ /* 0x000fea00000f0c5f */
[----:B-----5:R3:W-:Y:S04]  /*ba20*/  ST.E.128 [R2.64], R48 ;  /* 0x0000003002007985 */ /* 0x0207e8000c101d06 */
.L_x_3045:
[----:B------:R-:W-:Y:S05]  /*ba30*/  BSYNC B2 ;  /* 0x0000000000027941 */ /* 0x000fea0003800000 */
.L_x_3044:
        /* <DEDUP_REMOVED lines=98> */
.L_x_3057:
[----:B------:R-:W-:Y:S05]  /*c060*/  BSYNC B0 ;  /* 0x0000000000007941 */ /* 0x000fea0003800000 */
.L_x_3056:
[----:B------:R-:W-:Y:S02]  /*c070*/  IMAD R0, R67, 0xc0, RZ ;  /* 0x000000c043007824 */ /* 0x000fe400078e02ff */
[----:B------:R-:W-:Y:S05]  /*c080*/  IMAD.WIDE.U32 R2, R66, 0xc0, R142 ;  /* 0x000000c042027825 */ /* 0x000fea00078e008e */
[----:B------:R-:W-:Y:S05]  /*c090*/  IADD3 R3, R3, R0, RZ ;  /* 0x0000000003037210 */ /* 0x000fea0007ffe0ff */
[----:B-----5:R3:W-:Y:S02]  /*c0a0*/  ST.E.128 [R2.64], R48 ;  /* 0x0000003002007985 */ /* 0x0207e4000c101d06 */
.L_x_3055:
[----:B------:R-:W-:Y:S05]  /*c0b0*/  BSYNC B1 ;  /* 0x0000000000017941 */ /* 0x000fea0003800000 */
.L_x_3054:
        /* <DEDUP_REMOVED lines=91> */
.L_x_3059:
[----:B------:R-:W-:Y:S05]  /*c670*/  BSYNC B0 ;  /* 0x0000000000007941 */ /* 0x000fea0003800000 */
.L_x_3058:
[C---:B------:R-:W-:Y:S04]  /*c680*/  LEA R2, P0, R210.reuse, R142, 0x1 ;  /* 0x0000008ed2027211 */ /* 0x040fe800078008ff */
[----:B------:R-:W-:Y:S05]  /*c690*/  LEA.HI.X R3, R210, R143, R94, 0x1, P0 ;  /* 0x0000008fd2037211 */ /* 0x000fea00000f0c5e */
[----:B-----5:R3:W-:Y:S04]  /*c6a0*/  ST.E.128 [R2.64], R48 ;  /* 0x0000003002007985 */ /* 0x0207e8000c101d06 */
.L_x_3053:
[----:B------:R-:W-:Y:S05]  /*c6b0*/  BSYNC B2 ;  /* 0x0000000000027941 */ /* 0x000fea0003800000 */
.L_x_3052:
        /* <DEDUP_REMOVED lines=98> */
.L_x_3065:
[----:B------:R-:W-:Y:S05]  /*cce0*/  BSYNC B0 ;  /* 0x0000000000007941 */ /* 0x000fea0003800000 */
.L_x_3064:
[----:B------:R-:W-:Y:S02]  /*ccf0*/  IMAD R0, R67, 0xe0, RZ ;  /* 0x000000e043007824 */ /* 0x000fe400078e02ff */
[----:B---3--:R-:W-:Y:S05]  /*cd00*/  IMAD.WIDE.U32 R2, R66, 0xe0, R142 ;  /* 0x000000e042027825 */ /* 0x008fea00078e008e */
[----:B------:R-:W-:Y:S05]  /*cd10*/  IADD3 R3, R3, R0, RZ ;  /* 0x0000000003037210 */ /* 0x000fea0007ffe0ff */
[----:B-----5:R3:W-:Y:S02]  /*cd20*/  ST.E.128 [R2.64], R36 ;  /* 0x0000002402007985 */ /* 0x0207e4000c101d06 */
.L_x_3063:
[----:B------:R-:W-:Y:S05]  /*cd30*/  BSYNC B1 ;  /* 0x0000000000017941 */ /* 0x000fea0003800000 */
.L_x_3062:
        /* <DEDUP_REMOVED lines=91> */
.L_x_3067:
[----:B------:R-:W-:Y:S05]  /*d2f0*/  BSYNC B0 ;  /* 0x0000000000007941 */ /* 0x000fea0003800000 */
.L_x_3066:
[C---:B---3--:R-:W-:Y:S04]  /*d300*/  LEA R2, P0, R208.reuse, R142, 0x1 ;  /* 0x0000008ed0027211 */ /* 0x048fe800078008ff */
[----:B------:R-:W-:Y:S05]  /*d310*/  LEA.HI.X R3, R208, R143, R93, 0x1, P0 ;  /* 0x0000008fd0037211 */ /* 0x000fea00000f0c5d */
[----:B-----5:R3:W-:Y:S04]  /*d320*/  ST.E.128 [R2.64], R20 ;  /* 0x0000001402007985 */ /* 0x0207e8000c101d06 */
.L_x_3061:
[----:B------:R-:W-:Y:S05]  /*d330*/  BSYNC B2 ;  /* 0x0000000000027941 */ /* 0x000fea0003800000 */
.L_x_3060:
[----:B---3--:R-:W3:Y:S02]  /*d340*/  LD.E R3, [R10.64+0xd0] ;  /* 0x0000d0060a037980 */ /* 0x008ee4000c101900 */
[----:B---3--:R-:W-:Y:S05]  /*d350*/  IMAD.U32 R3, R3, -0x40, RZ ;  /* 0xffffffc003037824 */ /* 0x008fea00078e00ff */
[C---:B------:R-:W-:Y:S02]  /*d360*/  LEA R140, P1, R3.reuse, R140, 0x1 ;  /* 0x0000008c038c7211 */ /* 0x040fe400078208ff */
[C---:B------:R-:W-:Y:S02]  /*d370*/  LEA R138, P0, R3.reuse, R138, 0x1 ;  /* 0x0000008a038a7211 */ /* 0x040fe400078008ff */
[C---:B------:R-:W-:Y:S02]  /*d380*/  LEA.HI.X.SX32 R141, R3.reuse, R141, 0x1, P1 ;  /* 0x0000008d038d7211 */ /* 0x040fe400008f0eff */
[----:B------:R-:W-:Y:S01]  /*d390*/  LEA.HI.X.SX32 R139, R3, R139, 0x1, P0 ;  /* 0x0000008b038b7211 */ /* 0x000fe200000f0eff */
[----:B------:R-:W-:-:S05]  /*d3a0*/  BRA `(.L_x_3003) ;  /* 0x000009b000007947 */ /* 0x000fca0003800000 */
.L_x_2969:
        /* <DEDUP_REMOVED lines=8> */
.L_x_3069:
[----:B------:R-:W-:Y:S05]  /*d430*/  BSYNC B0 ;  /* 0x0000000000007941 */ /* 0x000fea0003800000 */
.L_x_3068:
        /* <DEDUP_REMOVED lines=19> */
.L_x_3071:
[----:B------:R-:W-:Y:S05]  /*d570*/  BSYNC B0 ;  /* 0x0000000000007941 */ /* 0x000fea0003800000 */
.L_x_3070:
        /* <DEDUP_REMOVED lines=19> */
.L_x_3073:
[----:B------:R-:W-:Y:S05]  /*d6b0*/  BSYNC B0 ;  /* 0x0000000000007941 */ /* 0x000fea0003800000 */
.L_x_3072:
        /* <DEDUP_REMOVED lines=21> */
.L_x_3075:
[----:B------:R-:W-:Y:S05]  /*d810*/  BSYNC B0 ;  /* 0x0000000000007941 */ /* 0x000fea0003800000 */
.L_x_3074:
        /* <DEDUP_REMOVED lines=19> */
.L_x_3077:
[----:B------:R-:W-:Y:S05]  /*d950*/  BSYNC B0 ;  /* 0x0000000000007941 */ /* 0x000fea0003800000 */
.L_x_3076:
        /* <DEDUP_REMOVED lines=21> */
.L_x_3079:
[----:B------:R-:W-:Y:S05]  /*dab0*/  BSYNC B0 ;  /* 0x0000000000007941 */ /* 0x000fea0003800000 */
.L_x_3078:
        /* <DEDUP_REMOVED lines=21> */
.L_x_3081:
[----:B------:R-:W-:Y:S05]  /*dc10*/  BSYNC B0 ;  /* 0x0000000000007941 */ /* 0x000fea0003800000 */
.L_x_3080:
        /* <DEDUP_REMOVED lines=20> */
.L_x_3003:
[----:B------:R-:W-:Y:S05]  /*dd60*/  BSYNC B3 ;  /* 0x0000000000037941 */ /* 0x000fea0003800000 */
.L_x_2968:
        /* <DEDUP_REMOVED lines=89> */
.L_x_3083:
        /* <DEDUP_REMOVED lines=8> */
.L_x_3084:
[----:B------:R-:W-:Y:S05]  /*e380*/  BSYNC B0 ;  /* 0x0000000000007941 */ /* 0x000fea0003800000 */
.L_x_3082:
[----:B------:R-:W-:Y:S04]  /*e390*/  IADD3 R14, R14, -0x1, RZ ;  /* 0xffffffff0e0e7810 */ /* 0x000fe80007ffe0ff */
[----:B------:R-:W-:Y:S11]  /*e3a0*/  ISETP.GT.AND P0, PT, R14, R103, PT ;  /* 0x000000670e00720c */ /* 0x000ff60003f04270 */
[----:B------:R-:W-:Y:S02]  /*e3b0*/  @!UPT UIADD3 URZ, URZ, URZ, URZ ;  /* 0x0000003f3f3ff290 */ /* 0x000fe4000fffe03f */
[----:B------:R-:W-:-:S05]  /*e3c0*/  @P0 BRA `(.L_x_3085) ;  /* 0xffff497000000947 */ /* 0x000fca000383ffff */
.L_x_2951:
        /* <DEDUP_REMOVED lines=20> */
[----:B------:R-:W-:Y:S02]  /*e510*/  LEA.HI R17, R0, R0, RZ, 0x1 ;  /* 0x0000000000117211 */ /* 0x000fe400078f08ff */
[-C--:B------:R-:W-:Y:S02]  /*e520*/  LEA R5, P0, R196, R192.reuse, 0x5 ;  /* 0x000000c0c4057211 */ /* 0x080fe400078028ff */
[----:B------:R-:W-:Y:S02]  /*e530*/  SHF.R.S32.HI R17, RZ, 0x1, R17 ;  /* 0x00000001ff117819 */ /* 0x000fe40000011411 */
[----:B------:R-:W-:Y:S01]  /*e540*/  IADD3 R3, P1, R3, R192, RZ ;  /* 0x000000c003037210 */ /* 0x000fe20007f3e0ff */
[----:B------:R-:W-:Y:S01]  /*e550*/  IMAD.MOV.U32 R194, RZ, RZ, R192 ;  /* 0x000000ffffc27224 */ /* 0x000fe200078e00c0 */
[-C--:B------:R-:W-:Y:S02]  /*e560*/  LEA R46, P2, R192, R198.reuse, 0x1 ;  /* 0x000000c6c02e7211 */ /* 0x080fe400078408ff */
[----:B---3--:R-:W-:Y:S01]  /*e570*/  ISETP.NE.AND P4, PT, R2, RZ, PT ;  /* 0x000000ff0200720c */ /* 0x008fe20003f85270 */
[--C-:B------:R-:W-:Y:S01]  /*e580*/  IMAD.X R7, R7, 0x1, R195.reuse, P1 ;  /* 0x0000000107077824 */ /* 0x100fe200008e06c3 */
[----:B------:R-:W-:Y:S01]  /*e590*/  LEA.HI.X R47, R192, R199, R195, 0x1, P2 ;  /* 0x000000c7c02f7211 */ /* 0x000fe200010f0cc3 */
[----:B------:R-:W-:Y:S01]  /*e5a0*/  IMAD R6, R197, 0x30, RZ ;  /* 0x00000030c5067824 */ /* 0x000fe200078e02ff */
[----:B------:R-:W-:Y:S01]  /*e5b0*/  LEA R38, P1, R3, R198, 0x1 ;  /* 0x000000c603267211 */ /* 0x000fe200078208ff */
[----:B------:R-:W-:Y:S01]  /*e5c0*/  IMAD.IADD R29, R234, 0x1, -R69 ;  /* 0x00000001ea1d7824 */ /* 0x000fe200078e0a45 */
[----:B--2---:R-:W-:-:S02]  /*e5d0*/  LEA.HI.X R12, R196, R195, R197, 0x5, P0 ;  /* 0x000000c3c40c7211 */ /* 0x004fc400000f2cc5 */
[----:B------:R-:W-:Y:S01]  /*e5e0*/  LEA R36, P0, R5, R198, 0x1 ;  /* 0x000000c605247211 */ /* 0x000fe200078008ff */
[----:B------:R-:W-:-:S03]  /*e5f0*/  IMAD.WIDE.U32 R194, R196, 0x30, R194 ;  /* 0x00000030c4c27825 */ /* 0x000fc600078e00c2 */
[-C--:B------:R-:W-:Y:S02]  /*e600*/  LEA.HI.X R37, R5, R199.reuse, R12, 0x1, P0 ;  /* 0x000000c705257211 */ /* 0x080fe400000f0c0c */
[----:B------:R-:W-:Y:S01]  /*e610*/  LEA.HI.X R39, R3, R199, R7, 0x1, P1 ;  /* 0x000000c703277211 */ /* 0x000fe200008f0c07 */
[----:B------:R-:W-:Y:S01]  /*e620*/  IMAD.IADD R3, R195, 0x1, R6 ;  /* 0x00000001c3037824 */ /* 0x000fe200078e0206 */
[----:B------:R-:W-:Y:S02]  /*e630*/  LEA R34, P1, R194, R198, 0x1 ;  /* 0x000000c6c2227211 */ /* 0x000fe400078208ff */
[----:B------:R-:W-:Y:S01]  /*e640*/  ISETP.GE.AND P0, PT, R184, R29, PT ;  /* 0x0000001db800720c */ /* 0x000fe20003f06270 */
[----:B------:R-:W-:Y:S01]  /*e650*/  IMAD.SHL.U32 R28, R17, 0x10, RZ ;  /* 0x00000010111c7824 */ /* 0x000fe200078e00ff */
[----:B------:R-:W-:Y:S02]  /*e660*/  LEA.HI.X R35, R194, R199, R3, 0x1, P1 ;  /* 0x000000c7c2237211 */ /* 0x000fe400008f0c03 */
[----:B------:R-:W-:-:S02]  /*e670*/  ISETP.GT.AND P0, PT, R75, -0x8, !P0 ;  /* 0xfffffff84b00780c */ /* 0x000fc40004704270 */
[----:B----4-:R-:W-:Y:S01]  /*e680*/  IADD3 R80, R4, R80, R69 ;  /* 0x0000005004507210 */ /* 0x010fe20007ffe045 */
[----:B------:R-:W-:-:S04]  /*e690*/  IMAD R4, R184, R17, R79 ;  /* 0x00000011b8047224 */ /* 0x000fc800078e024f */
[----:B------:R-:W-:Y:S02]  /*e6a0*/  IMAD R13, R80, R17, RZ ;  /* 0x00000011500d7224 */ /* 0x000fe400078e02ff */
[----:B------:R-:W-:-:S03]  /*e6b0*/  IMAD.IADD R12, R79, 0x1, R4 ;  /* 0x000000014f0c7824 */ /* 0x000fc600078e0204 */
        /* <DEDUP_REMOVED lines=24> */
[----:B-----5:R-:W-:Y:S01]  /*e840*/  SHF.L.U32 R16, R13, 0x10, RZ ;  /* 0x000000100d107819 */ /* 0x020fe200000006ff */
[----:B------:R-:W-:Y:S01]  /*e850*/  IMAD.U32 R25, R15, 0x10000, RZ ;  /* 0x000100000f197824 */ /* 0x000fe200078e00ff */
[----:B------:R-:W-:Y:S02]  /*e860*/  LOP3.LUT R13, R13, 0xffff0000, RZ, 0xc0, !PT ;  /* 0xffff00000d0d7812 */ /* 0x000fe400078ec0ff */
        /* <DEDUP_REMOVED lines=8> */
[C---:B----4-:R-:W-:Y:S01]  /*e8f0*/  LOP3.LUT R24, R4.reuse, 0xffff0000, RZ, 0xc0, !PT ;  /* 0xffff000004187812 */ /* 0x050fe200078ec0ff */
[----:B------:R-:W-:Y:S01]  /*e900*/  FMUL.FTZ R15, R13, R21 ;  /* 0x000000150d0f7220 */ /* 0x000fe20000410000 */
[----:B------:R-:W-:Y:S01]  /*e910*/  LOP3.LUT R22, R5, 0xffff0000, RZ, 0xc0, !PT ;  /* 0xffff000005167812 */ /* 0x000fe200078ec0ff */
[----:B------:R-:W-:Y:S01]  /*e920*/  FMUL.FTZ R14, R23, R12 ;  /* 0x0000000c170e7220 */ /* 0x000fe20000410000 */
[----:B------:R-:W-:Y:S01]  /*e930*/  SHF.L.U32 R4, R4, 0x10, RZ ;  /* 0x0000001004047819 */ /* 0x000fe200000006ff */
[-C--:B------:R-:W-:Y:S01]  /*e940*/  FMUL.FTZ R13, R13, R24.reuse ;  /* 0x000000180d0d7220 */ /* 0x080fe20000410000 */
[----:B------:R-:W-:Y:S01]  /*e950*/  SHF.L.U32 R3, R3, 0x10, RZ ;  /* 0x0000001003037819 */ /* 0x000fe200000006ff */
[----:B------:R-:W-:-:S02]  /*e960*/  FFMA.FTZ R15, R16, R24, -R15 ;  /* 0x00000018100f7223 */ /* 0x000fc4000001080f */
[----:B------:R-:W-:Y:S02]  /*e970*/  FMUL.FTZ R23, R23, R22 ;  /* 0x0000001617177220 */ /* 0x000fe40000410000 */
[----:B------:R-:W-:Y:S02]  /*e980*/  FFMA.FTZ R16, R16, R21, R13 ;  /* 0x0000001510107223 */ /* 0x000fe4000001000d */
[----:B------:R-:W-:Y:S02]  /*e990*/  IMAD.U32 R5, R5, 0x10000, RZ ;  /* 0x0001000005057824 */ /* 0x000fe400078e00ff */
[C---:B------:R-:W-:Y:S01]  /*e9a0*/  FMUL.FTZ R13, R27.reuse, R2 ;  /* 0x000000021b0d7220 */ /* 0x040fe20000410000 */
        /* <DEDUP_REMOVED lines=8> */
[----:B------:R-:W-:Y:S01]  /*ea30*/  FFMA.FTZ R12, R26, R5, -R12 ;  /* 0x000000051a0c7223 */ /* 0x000fe2000001080c */
[----:B------:R-:W-:Y:S01]  /*ea40*/  F2FP.BF16.PACK_AB R5, R2, R13 ;  /* 0x0000000d0205723e */ /* 0x000fe200000010ff */
[----:B------:R-:W-:Y:S01]  /*ea50*/  FFMA.FTZ R3, R26, R3, R40 ;  /* 0x000000031a037223 */ /* 0x000fe20000010028 */
[----:B------:R-:W-:-:S02]  /*ea60*/  F2FP.BF16.PACK_AB R15, R23, R14 ;  /* 0x0000000e170f723e */ /* 0x000fc400000010ff */
[----:B------:R-:W-:Y:S02]  /*ea70*/  MOV R13, R16 ;  /* 0x00000010000d7202 */ /* 0x000fe40000000f00 */
[----:B------:R-:W-:Y:S02]  /*ea80*/  F2FP.BF16.PACK_AB R14, R3, R12 ;  /* 0x0000000c030e723e */ /* 0x000fe400000010ff */
[----:B------:R-:W-:Y:S02]  /*ea90*/  MOV R12, R5 ;  /* 0x00000005000c7202 */ /* 0x000fe40000000f00 */
.L_x_3094:
[----:B------:R-:W-:Y:S05]  /*eaa0*/  BSYNC B0 ;  /* 0x0000000000007941 */ /* 0x000fea0003800000 */
.L_x_3093:
[----:B-----5:R3:W-:Y:S02]  /*eab0*/  STS.128 [R235], R12 ;  /* 0x0000000ceb007388 */ /* 0x0207e40000000c00 */
.L_x_3092:
[----:B------:R-:W-:Y:S05]  /*eac0*/  BSYNC B1 ;  /* 0x0000000000017941 */ /* 0x000fea0003800000 */
.L_x_3091:
        /* <DEDUP_REMOVED lines=20> */
[C---:B---3--:R-:W-:Y:S01]  /*ec10*/  LOP3.LUT R24, R4.reuse, 0xffff0000, RZ, 0xc0, !PT ;  /* 0xffff000004187812 */ /* 0x048fe200078ec0ff */
        /* <DEDUP_REMOVED lines=26> */
.L_x_3096:
[----:B------:R-:W-:Y:S05]  /*edc0*/  BSYNC B0 ;  /* 0x0000000000007941 */ /* 0x000fea0003800000 */
.L_x_3095:
[----:B-----5:R1:W-:Y:S02]  /*edd0*/  STS.128 [R235+0x2000], R12 ;  /* 0x0020000ceb007388 */ /* 0x0203e40000000c00 */
.L_x_3090:
[----:B------:R-:W-:Y:S05]  /*ede0*/  BSYNC B2 ;  /* 0x0000000000027941 */ /* 0x000fea0003800000 */
.L_x_3089:
        /* <DEDUP_REMOVED lines=59> */
.L_x_3102:
[----:B------:R-:W-:Y:S05]  /*f1a0*/  BSYNC B0 ;  /* 0x0000000000007941 */ /* 0x000fea0003800000 */
.L_x_3101:
[----:B-----5:R3:W-:Y:S02]  /*f1b0*/  STS.128 [R235+0x800], R12 ;  /* 0x0008000ceb007388 */ /* 0x0207e40000000c00 */
.L_x_3100:
[----:B------:R-:W-:Y:S05]  /*f1c0*/  BSYNC B1 ;  /* 0x0000000000017941 */ /* 0x000fea0003800000 */
.L_x_3099:
        /* <DEDUP_REMOVED lines=11> */
[C---:B------:R-:W-:Y:S02]  /*f280*/  SHF.L.U32 R21, R12.reuse, 0x10, RZ ;  /* 0x000000100c157819 */ /* 0x040fe400000006ff */
[----:B------:R-:W-:Y:S02]  /*f290*/  LOP3.LUT R28, R12, 0xffff0000, RZ, 0xc0, !PT ;  /* 0xffff00000c1c7812 */ /* 0x000fe400078ec0ff */
[----:B------:R-:W-:-:S02]  /*f2a0*/  LOP3.LUT R13, R13, 0xffff0000, RZ, 0xc0, !PT ;  /* 0xffff00000d0d7812 */ /* 0x000fc400078ec0ff */
[C---:B------:R-:W-:Y:S02]  /*f2b0*/  LOP3.LUT R25, R15.reuse, 0xffff0000, RZ, 0xc0, !PT ;  /* 0xffff00000f197812 */ /* 0x040fe400078ec0ff */
[----:B------:R-:W-:Y:S02]  /*f2c0*/  SHF.L.U32 R26, R15, 0x10, RZ ;  /* 0x000000100f1a7819 */ /* 0x000fe400000006ff */
[----:B-1----:R-:W-:Y:S02]  /*f2d0*/  LOP3.LUT R38, R14, 0xffff0000, RZ, 0xc0, !PT ;  /* 0xffff00000e267812 */ /* 0x002fe400078ec0ff */
        /* <DEDUP_REMOVED lines=28> */
.L_x_3104:
[----:B------:R-:W-:Y:S05]  /*f4a0*/  BSYNC B0 ;  /* 0x0000000000007941 */ /* 0x000fea0003800000 */
.L_x_3103:
[----:B-----5:R3:W-:Y:S02]  /*f4b0*/  STS.128 [R235+0x2800], R12 ;  /* 0x0028000ceb007388 */ /* 0x0207e40000000c00 */
.L_x_3098:
[----:B------:R-:W-:Y:S05]  /*f4c0*/  BSYNC B2 ;  /* 0x0000000000027941 */ /* 0x000fea0003800000 */
.L_x_3097:
        /* <DEDUP_REMOVED lines=40> */
[C---:B------:R-:W-:Y:S01]  /*f750*/  FFMA.FTZ R15, R20.reuse, R24, -R15 ;  /* 0x00000018140f7223 */ /* 0x040fe2000001080f */
        /* <DEDUP_REMOVED lines=19> */
.L_x_3110:
[----:B------:R-:W-:Y:S05]  /*f890*/  BSYNC B0 ;  /* 0x0000000000007941 */ /* 0x000fea0003800000 */
.L_x_3109:
[----:B-----5:R3:W-:Y:S02]  /*f8a0*/  STS.128 [R235+0x1000], R12 ;  /* 0x0010000ceb007388 */ /* 0x0207e40000000c00 */
.L_x_3108:
[----:B------:R-:W-:Y:S05]  /*f8b0*/  BSYNC B1 ;  /* 0x0000000000017941 */ /* 0x000fea0003800000 */
.L_x_3107:
        /* <DEDUP_REMOVED lines=17> */
[----:B--2---:R-:W-:Y:S02]  /*f9d0*/  LOP3.LUT R21, R2, 0xffff0000, RZ, 0xc0, !PT ;  /* 0xffff000002157812 */ /* 0x004fe400078ec0ff */
[----:B------:R-:W-:Y:S02]  /*f9e0*/  LOP3.LUT R15, R3, 0xffff0000, RZ, 0xc0, !PT ;  /* 0xffff0000030f7812 */ /* 0x000fe400078ec0ff */
[----:B---3--:R-:W-:Y:S01]  /*f9f0*/  LOP3.LUT R23, R4, 0xffff0000, RZ, 0xc0, !PT ;  /* 0xffff000004177812 */ /* 0x008fe200078ec0ff */
        /* <DEDUP_REMOVED lines=25> */
.L_x_3112:
[----:B------:R-:W-:Y:S05]  /*fb90*/  BSYNC B0 ;  /* 0x0000000000007941 */ /* 0x000fea0003800000 */
.L_x_3111:
[----:B-----5:R1:W-:Y:S02]  /*fba0*/  STS.128 [R235+0x3000], R36 ;  /* 0x00300024eb007388 */ /* 0x0203e40000000c00 */
.L_x_3106:
[----:B------:R-:W-:Y:S05]  /*fbb0*/  BSYNC B2 ;  /* 0x0000000000027941 */ /* 0x000fea0003800000 */
.L_x_3105:
[----:B-1----:R-:W-:-:S04]  /*fbc0*/  IADD3 R36, R184, 0x30, RZ ;  /* 0x00000030b8247810 */ /* 0x002fc80007ffe0ff */
        /* <DEDUP_REMOVED lines=20> */
[----:B--2---:R-:W2:Y:S04]  /*fd10*/  LD.E.64 R2, [R30.64] ;  /* 0x000000061e027980 */ /* 0x004ea8000c101b00 */
[----:B---3--:R-:W3:Y:S01]  /*fd20*/  LD.E.64 R4, [R24.64] ;  /* 0x0000000618047980 */ /* 0x008ee2000c101b00 */
        /* <DEDUP_REMOVED lines=8> */
[----:B--2---:R-:W-:Y:S02]  /*fdb0*/  LOP3.LUT R17, R2, 0xffff0000, RZ, 0xc0, !PT ;  /* 0xffff000002117812 */ /* 0x004fe400078ec0ff */
[----:B------:R-:W-:Y:S02]  /*fdc0*/  LOP3.LUT R15, R3, 0xffff0000, RZ, 0xc0, !PT ;  /* 0xffff0000030f7812 */ /* 0x000fe400078ec0ff */
[----:B---3--:R-:W-:Y:S01]  /*fdd0*/  LOP3.LUT R19, R4, 0xffff0000, RZ, 0xc0, !PT ;  /* 0xffff000004137812 */ /* 0x008fe200078ec0ff */
        /* <DEDUP_REMOVED lines=11> */
[C---:B------:R-:W-:Y:S02]  /*fe90*/  FMUL.FTZ R6, R23.reuse, R2 ;  /* 0x0000000217067220 */ /* 0x040fe40000410000 */
[C---:B------:R-:W-:Y:S02]  /*fea0*/  FMUL.FTZ R17, R26.reuse, R3 ;  /* 0x000000031a117220 */ /* 0x040fe40000410000 */
[----:B------:R-:W-:Y:S02]  /*feb0*/  FMUL.FTZ R23, R23, R4 ;  /* 0x0000000417177220 */ /* 0x000fe40000410000 */
[----:B------:R-:W-:-:S02]  /*fec0*/  FMUL.FTZ R26, R26, R5 ;  /* 0x000000051a1a7220 */ /* 0x000fc40000410000 */
[C---:B------:R-:W-:Y:S02]  /*fed0*/  FFMA.FTZ R14, R21.reuse, R18, -R14 ;  /* 0x00000012150e7223 */ /* 0x040fe4000001080e */
[----:B------:R-:W-:Y:S02]  /*fee0*/  FFMA.FTZ R15, R21, R15, R20 ;  /* 0x0000000f150f7223 */ /* 0x000fe40000010014 */
[C---:B------:R-:W-:Y:S02]  /*fef0*/  FFMA.FTZ R6, R13.reuse, R4, -R6 ;  /* 0x000000040d067223 */ /* 0x040fe40000010806 */
[----:B------:R-:W-:Y:S01]  /*ff00*/  FFMA.FTZ R23, R13, R2, R23 ;  /* 0x000000020d177223 */ /* 0x000fe20000010017 */
[----:B------:R-:W-:Y:S01]  /*ff10*/  F2FP.BF16.PACK_AB R13, R7, R12 ;  /* 0x0000000c070d723e */ /* 0x000fe200000010ff */
[C---:B------:R-:W-:Y:S01]  /*ff20*/  FFMA.FTZ R17, R22.reuse, R5, -R17 ;  /* 0x0000000516117223 */ /* 0x040fe20000010811 */
[----:B------:R-:W-:Y:S01]  /*ff30*/  F2FP.BF16.PACK_AB R15, R15, R14 ;  /* 0x0000000e0f0f723e */ /* 0x000fe200000010ff */
[----:B------:R-:W-:Y:S01]  /*ff40*/  FFMA.FTZ R26, R22, R3, R26 ;  /* 0x00000003161a7223 */ /* 0x000fe2000001001a */
[----:B------:R-:W-:-:S04]  /*ff50*/  F2FP.BF16.PACK_AB R12, R23, R6 ;  /* 0x00000006170c723e */ /* 0x000fc800000010ff */
[----:B------:R-:W-:Y:S02]  /*ff60*/  F2FP.BF16.PACK_AB R14, R26, R17 ;  /* 0x000000111a0e723e */ /* 0x000fe400000010ff */
.L_x_3117:
[----:B------:R-:W-:Y:S05]  /*ff70*/  BSYNC B0 ;  /* 0x0000000000007941 */ /* 0x000fea0003800000 */
.L_x_3116:
[----:B-----5:R1:W-:Y:S02]  /*ff80*/  STS.128 [R235+0x1800], R12 ;  /* 0x0018000ceb007388 */ /* 0x0203e40000000c00 */
.L_x_3115:
[----:B------:R-:W-:Y:S05]  /*ff90*/  BSYNC B1 ;  /* 0x0000000000017941 */ /* 0x000fea0003800000 */
.L_x_3114:
[----:B------:R-:W-:-:S13]  /*ffa0*/  ISETP.GE.AND P0, PT, R9, R8, PT ;  /* 0x000000080900720c */ /* 0x000fda0003f06270 */
[----:B------:R1:W-:Y:S01]  /*ffb0*/  @P0 STS.128 [R235+0x3800], RZ ;  /* 0x003800ffeb000388 */ /* 0x0003e20000000c00 */
[----:B------:R-:W-:Y:S05]  /*ffc0*/  @P0 BRA `(.L_x_3113) ;  /* 0x0000381000000947 */ /* 0x000fea0003800000 */
[----:B---3--:R-:W5:Y:S01]  /*ffd0*/  LD.E.128 R32, [R34.64+0x80] ;  /* 0x0000800622207980 */ /* 0x008f62000c101d00 */
[----:B------:R-:W-:Y:S01]  /*ffe0*/  ISETP.GE.AND P0, PT, R9, R0, PT ;  /* 0x000000000900720c */ /* 0x000fe20003f06270 */
[----:B------:R-:W-:-:S12]  /*fff0*/  BSSY B0, `(.L_x_3118) ;  /* 0x0000028000007945 */ /* 0x000fd80003800000 */
[----:B------:R-:W-:Y:S05]  /*10000*/  @P0 BRA `(.L_x_3119) ;  /* 0x0000026000000947 */ /* 0x000fea0003800000 */
[----:B------:R-:W3:Y:S04]  /*10010*/  LD.E.64 R2, [R30.64+0x40] ;  /* 0x000040061e027980 */ /* 0x000ee8000c101b00 */
[----:B--2---:R-:W2:Y:S01]  /*10020*/  LD.E.64 R4, [R24.64+0x40] ;  /* 0x0000400618047980 */ /* 0x004ea2000c101b00 */
[----:B-----5:R-:W-:Y:S01]  /*10030*/  LOP3.LUT R0, R33, 0xffff0000, RZ, 0xc0, !PT ;  /* 0xffff000021007812 */ /* 0x020fe200078ec0ff */
[----:B-1----:R-:W-:Y:S01]  /*10040*/  IMAD.U32 R14, R34, 0x10000, RZ ;  /* 0x00010000220e7824 */ /* 0x002fe200078e00ff */
        /* <DEDUP_REMOVED lines=29> */
[C---:B------:R-:W-:Y:S01]  /*10220*/  FFMA.FTZ R8, R14.reuse, R5, -R8 ;  /* 0x000000050e087223 */ /* 0x040fe20000010808 */
[----:B------:R-:W-:Y:S01]  /*10230*/  F2FP.BF16.PACK_AB R35, R17, R18 ;  /* 0x000000121123723e */ /* 0x000fe200000010ff */
[----:B------:R-:W-:Y:S01]  /*10240*/  FFMA.FTZ R3, R14, R3, R34 ;  /* 0x000000030e037223 */ /* 0x000fe20000010022 */
[----:B------:R-:W-:-:S04]  /*10250*/  F2FP.BF16.PACK_AB R32, R7, R6 ;  /* 0x000000060720723e */ /* 0x000fc800000010ff */
[----:B------:R-:W-:Y:S02]  /*10260*/  F2FP.BF16.PACK_AB R34, R3, R8 ;  /* 0x000000080322723e */ /* 0x000fe400000010ff */
.L_x_3119:
[----:B------:R-:W-:Y:S05]  /*10270*/  BSYNC B0 ;  /* 0x0000000000007941 */ /* 0x000fea0003800000 */
.L_x_3118:
[----:B-----5:R3:W-:Y:S01]  /*10280*/  STS.128 [R235+0x3800], R32 ;  /* 0x00380020eb007388 */ /* 0x0207e20000000c00 */
[----:B------:R-:W-:Y:S05]  /*10290*/  BRA `(.L_x_3113) ;  /* 0x0000354000007947 */ /* 0x000fea0003800000 */
.L_x_3088:
        /* <DEDUP_REMOVED lines=89> */
.L_x_3125:
[----:B------:R-:W-:Y:S05]  /*10830*/  BSYNC B0 ;  /* 0x0000000000007941 */ /* 0x000fea0003800000 */
.L_x_3124:
[----:B-----5:R3:W-:Y:S02]  /*10840*/  STS.128 [R235], R24 ;  /* 0x00000018eb007388 */ /* 0x0207e40000000c00 */
.L_x_3123:
[----:B------:R-:W-:Y:S05]  /*10850*/  BSYNC B1 ;  /* 0x0000000000017941 */ /* 0x000fea0003800000 */
.L_x_3122:
        /* <DEDUP_REMOVED lines=86> */
.L_x_3127:
[----:B------:R-:W-:Y:S05]  /*10dc0*/  BSYNC B0 ;  /* 0x0000000000007941 */ /* 0x000fea0003800000 */
.L_x_3126:
[----:B-----5:R1:W-:Y:S02]  /*10dd0*/  STS.128 [R235+0x2000], R24 ;  /* 0x00200018eb007388 */ /* 0x0203e40000000c00 */
.L_x_3121:
[----:B------:R-:W-:Y:S05]  /*10de0*/  BSYNC B2 ;  /* 0x0000000000027941 */ /* 0x000fea0003800000 */
.L_x_3120:
        /* <DEDUP_REMOVED lines=95> */
.L_x_3133:
[----:B------:R-:W-:Y:S05]  /*113e0*/  BSYNC B0 ;  /* 0x0000000000007941 */ /* 0x000fea0003800000 */
.L_x_3132:
[----:B-----5:R3:W-:Y:S02]  /*113f0*/  STS.128 [R235+0x800], R24 ;  /* 0x00080018eb007388 */ /* 0x0207e40000000c00 */
.L_x_3131:
[----:B------:R-:W-:Y:S05]  /*11400*/  BSYNC B1 ;  /* 0x0000000000017941 */ /* 0x000fea0003800000 */
.L_x_3130:
        /* <DEDUP_REMOVED lines=90> */
.L_x_3135:
[----:B------:R-:W-:Y:S05]  /*119b0*/  BSYNC B0 ;  /* 0x0000000000007941 */ /* 0x000fea0003800000 */
.L_x_3134:
[----:B-----5:R3:W-:Y:S02]  /*119c0*/  STS.128 [R235+0x2800], R24 ;  /* 0x00280018eb007388 */ /* 0x0207e40000000c00 */
.L_x_3129:
[----:B------:R-:W-:Y:S05]  /*119d0*/  BSYNC B2 ;  /* 0x0000000000027941 */ /* 0x000fea0003800000 */
.L_x_3128:
        /* <DEDUP_REMOVED lines=96> */
.L_x_3141:
[----:B------:R-:W-:Y:S05]  /*11fe0*/  BSYNC B0 ;  /* 0x0000000000007941 */ /* 0x000fea0003800000 */
.L_x_3140:
[----:B-----5:R3:W-:Y:S02]  /*11ff0*/  STS.128 [R235+0x1000], R24 ;  /* 0x00100018eb007388 */ /* 0x0207e40000000c00 */
.L_x_3139:
[----:B------:R-:W-:Y:S05]  /*12000*/  BSYNC B1 ;  /* 0x0000000000017941 */ /* 0x000fea0003800000 */
.L_x_3138:
        /* <DEDUP_REMOVED lines=90> */
.L_x_3143:
[----:B------:R-:W-:Y:S05]  /*125b0*/  BSYNC B0 ;  /* 0x0000000000007941 */ /* 0x000fea0003800000 */
.L_x_3142:
[----:B-----5:R3:W-:Y:S02]  /*125c0*/  STS.128 [R235+0x3000], R24 ;  /* 0x00300018eb007388 */ /* 0x0207e40000000c00 */
.L_x_3137:
[----:B------:R-:W-:Y:S05]  /*125d0*/  BSYNC B2 ;  /* 0x0000000000027941 */ /* 0x000fea0003800000 */
.L_x_3136:
[----:B-1----:R-:W-:-:S04]  /*125e0*/  IADD3 R36, R184, 0x30, RZ ;  /* 0x00000030b8247810 */ /* 0x002fc80007ffe0ff */
        /* <DEDUP_REMOVED lines=18> */
[----:B---3--:R-:W-:Y:S02]  /*12710*/  IMAD.MOV.U32 R24, RZ, RZ, RZ ;  /* 0x000000ffff187224 */ /* 0x008fe400078e00ff */
        /* <DEDUP_REMOVED lines=76> */
.L_x_3147:
[----:B------:R-:W-:Y:S05]  /*12be0*/  BSYNC B0 ;  /* 0x0000000000007941 */ /* 0x000fea0003800000 */
.L_x_3146:
[----:B-----5:R1:W-:Y:S02]  /*12bf0*/  STS.128 [R235+0x1800], R4 ;  /* 0x00180004eb007388 */ /* 0x0203e40000000c00 */
.L_x_3145:
[----:B------:R-:W-:Y:S05]  /*12c00*/  BSYNC B1 ;  /* 0x0000000000017941 */ /* 0x000fea0003800000 */
.L_x_3144:
        /* <DEDUP_REMOVED lines=34> */
[C---:B------:R-:W-:Y:S01]  /*12e30*/  SHF.L.U32 R8, R6.reuse, 0x10, RZ ;  /* 0x0000001006087819 */ /* 0x040fe200000006ff */
[C---:B------:R-:W-:Y:S01]  /*12e40*/  IMAD.U32 R18, R7.reuse, 0x10000, RZ ;  /* 0x0001000007127824 */ /* 0x040fe200078e00ff */
[----:B------:R-:W-:Y:S02]  /*12e50*/  LOP3.LUT R5, R6, 0xffff0000, RZ, 0xc0, !PT ;  /* 0xffff000006057812 */ /* 0x000fe400078ec0ff */
[C---:B------:R-:W-:Y:S02]  /*12e60*/  SHF.L.U32 R3, R4.reuse, 0x10, RZ ;  /* 0x0000001004037819 */ /* 0x040fe400000006ff */
[----:B------:R-:W-:Y:S02]  /*12e70*/  LOP3.LUT R2, R4, 0xffff0000, RZ, 0xc0, !PT ;  /* 0xffff000004027812 */ /* 0x000fe400078ec0ff */
[----:B------:R-:W-:Y:S01]  /*12e80*/  LOP3.LUT R4, R7, 0xffff0000, RZ, 0xc0, !PT ;  /* 0xffff000007047812 */ /* 0x000fe200078ec0ff */
[C---:B--2---:R-:W-:Y:S01]  /*12e90*/  IMAD.U32 R6, R13.reuse, 0x10000, RZ ;  /* 0x000100000d067824 */ /* 0x044fe200078e00ff */
[----:B------:R-:W-:-:S02]  /*12ea0*/  LOP3.LUT R29, R13, 0xffff0000, RZ, 0xc0, !PT ;  /* 0xffff00000d1d7812 */ /* 0x000fc400078ec0ff */
[C---:B------:R-:W-:Y:S02]  /*12eb0*/  SHF.L.U32 R19, R14.reuse, 0x10, RZ ;  /* 0x000000100e137819 */ /* 0x040fe400000006ff */
[----:B------:R-:W-:Y:S02]  /*12ec0*/  LOP3.LUT R13, R14, 0xffff0000, RZ, 0xc0, !PT ;  /* 0xffff00000e0d7812 */ /* 0x000fe400078ec0ff */
[----:B------:R-:W-:Y:S02]  /*12ed0*/  SHF.L.U32 R17, R12, 0x10, RZ ;  /* 0x000000100c117819 */ /* 0x000fe400000006ff */
[C---:B---3--:R-:W-:Y:S02]  /*12ee0*/  SHF.L.U32 R30, R20.reuse, 0x10, RZ ;  /* 0x00000010141e7819 */ /* 0x048fe400000006ff */
[----:B------:R-:W-:Y:S02]  /*12ef0*/  LOP3.LUT R14, R20, 0xffff0000, RZ, 0xc0, !PT ;  /* 0xffff0000140e7812 */ /* 0x000fe400078ec0ff */
[----:B------:R-:W-:Y:S01]  /*12f00*/  LOP3.LUT R7, R12, 0xffff0000, RZ, 0xc0, !PT ;  /* 0xffff00000c077812 */ /* 0x000fe200078ec0ff */
[C---:B------:R-:W-:Y:S01]  /*12f10*/  IMAD.U32 R12, R15.reuse, 0x10000, RZ ;  /* 0x000100000f0c7824 */ /* 0x040fe200078e00ff */
[----:B------:R-:W-:Y:S01]  /*12f20*/  LOP3.LUT R20, R22, 0xffff0000, RZ, 0xc0, !PT ;  /* 0xffff000016147812 */ /* 0x000fe200078ec0ff */
[----:B------:R-:W-:Y:S01]  /*12f30*/  @!P0 FADD.FTZ R14, -R14, -RZ ;  /* 0x800000ff0e0e8221 */ /* 0x000fe20000010100 */
[----:B------:R-:W-:Y:S01]  /*12f40*/  LOP3.LUT R31, R15, 0xffff0000, RZ, 0xc0, !PT ;  /* 0xffff00000f1f7812 */ /* 0x000fe200078ec0ff */
[C---:B------:R-:W-:Y:S01]  /*12f50*/  IMAD.U32 R15, R21.reuse, 0x10000, RZ ;  /* 0x00010000150f7824 */ /* 0x040fe200078e00ff */
[----:B-1----:R-:W-:Y:S01]  /*12f60*/  LOP3.LUT R34, R21, 0xffff0000, RZ, 0xc0, !PT ;  /* 0xffff000015227812 */ /* 0x002fe200078ec0ff */
[C---:B------:R-:W-:Y:S01]  /*12f70*/  IMAD.U32 R21, R23.reuse, 0x10000, RZ ;  /* 0x0001000017157824 */ /* 0x040fe200078e00ff */
[----:B------:R-:W-:Y:S01]  /*12f80*/  SHF.L.U32 R32, R22, 0x10, RZ ;  /* 0x0000001016207819 */ /* 0x000fe200000006ff */
[----:B------:R-:W-:Y:S01]  /*12f90*/  @!P0 FADD.FTZ R20, -R20, -RZ ;  /* 0x800000ff14148221 */ /* 0x000fe20000010100 */
[----:B------:R-:W-:Y:S01]  /*12fa0*/  LOP3.LUT R22, R23, 0xffff0000, RZ, 0xc0, !PT ;  /* 0xffff000017167812 */ /* 0x000fe200078ec0ff */
[----:B------:R-:W-:-:S02]  /*12fb0*/  @!P0 FADD.FTZ R21, -R21, -RZ ;  /* 0x800000ff15158221 */ /* 0x000fc40000010100 */
[----:B------:R-:W-:Y:S02]  /*12fc0*/  @!P0 FADD.FTZ R30, -R30, -RZ ;  /* 0x800000ff1e1e8221 */ /* 0x000fe40000010100 */
[----:B------:R-:W-:Y:S02]  /*12fd0*/  @!P0 FADD.FTZ R15, -R15, -RZ ;  /* 0x800000ff0f0f8221 */ /* 0x000fe40000010100 */
[----:B------:R-:W-:Y:S02]  /*12fe0*/  @!P0 FADD.FTZ R34, -R34, -RZ ;  /* 0x800000ff22228221 */ /* 0x000fe40000010100 */
[----:B------:R-:W-:Y:S02]  /*12ff0*/  @!P0 FADD.FTZ R22, -R22, -RZ ;  /* 0x800000ff16168221 */ /* 0x000fe40000010100 */
[----:B------:R-:W-:Y:S01]  /*13000*/  FMUL.FTZ R7, R7, R14 ;  /* 0x0000000e07077220 */ /* 0x000fe20000410000 */
[C---:B----4-:R-:W-:Y:S01]  /*13010*/  SHF.L.U32 R14, R24.reuse, 0x10, RZ ;  /* 0x00000010180e7819 */ /* 0x050fe200000006ff */
[----:B------:R-:W-:Y:S01]  /*13020*/  FMUL.FTZ R20, R13, R20 ;  /* 0x000000140d147220 */ /* 0x000fe20000410000 */
[----:B------:R-:W-:Y:S01]  /*13030*/  LOP3.LUT R13, R24, 0xffff0000, RZ, 0xc0, !PT ;  /* 0xffff0000180d7812 */ /* 0x000fe200078ec0ff */
[----:B------:R-:W-:Y:S01]  /*13040*/  @!P0 FADD.FTZ R32, -R32, -RZ ;  /* 0x800000ff20208221 */ /* 0x000fe20000010100 */
[----:B------:R-:W-:Y:S01]  /*13050*/  LOP3.LUT R24, R25, 0xffff0000, RZ, 0xc0, !PT ;  /* 0xffff000019187812 */ /* 0x000fe200078ec0ff */
[----:B------:R-:W-:-:S02]  /*13060*/  FMUL.FTZ R21, R12, R21 ;  /* 0x000000150c157220 */ /* 0x000fc40000410000 */
[----:B------:R-:W-:Y:S01]  /*13070*/  FMUL.FTZ R30, R17, R30 ;  /* 0x0000001e111e7220 */ /* 0x000fe20000410000 */
[----:B------:R-:W-:Y:S01]  /*13080*/  LOP3.LUT R17, R26, 0xffff0000, RZ, 0xc0, !PT ;  /* 0xffff00001a117812 */ /* 0x000fe200078ec0ff */
[----:B------:R-:W-:Y:S02]  /*13090*/  FMUL.FTZ R6, R6, R15 ;  /* 0x0000000f06067220 */ /* 0x000fe40000410000 */
[----:B------:R-:W-:Y:S02]  /*130a0*/  FMUL.FTZ R29, R29, R34 ;  /* 0x000000221d1d7220 */ /* 0x000fe40000410000 */
[----:B------:R-:W-:Y:S01]  /*130b0*/  FMUL.FTZ R31, R31, R22 ;  /* 0x000000161f1f7220 */ /* 0x000fe20000410000 */
[----:B------:R-:W-:Y:S01]  /*130c0*/  SHF.L.U32 R22, R26, 0x10, RZ ;  /* 0x000000101a167819 */ /* 0x000fe200000006ff */
[----:B------:R-:W-:Y:S01]  /*130d0*/  IMAD.U32 R12, R25, 0x10000, RZ ;  /* 0x00010000190c7824 */ /* 0x000fe200078e00ff */
[----:B------:R-:W-:Y:S01]  /*130e0*/  LOP3.LUT R26, R27, 0xffff0000, RZ, 0xc0, !PT ;  /* 0xffff00001b1a7812 */ /* 0x000fe200078ec0ff */
[----:B------:R-:W-:-:S02]  /*130f0*/  FMUL.FTZ R19, R19, R32 ;  /* 0x0000002013137220 */ /* 0x000fc40000410000 */
[----:B------:R-:W-:Y:S02]  /*13100*/  FFMA.FTZ R6, R9, R12, R6 ;  /* 0x0000000c09067223 */ /* 0x000fe40000010006 */
[----:B------:R-:W-:Y:S02]  /*13110*/  FFMA.FTZ R29, R0, R24, R29 ;  /* 0x00000018001d7223 */ /* 0x000fe4000001001d */
[----:B------:R-:W-:Y:S02]  /*13120*/  IMAD.U32 R15, R27, 0x10000, RZ ;  /* 0x000100001b0f7824 */ /* 0x000fe400078e00ff */
[----:B------:R-:W-:Y:S01]  /*13130*/  FFMA.FTZ R3, R3, R14, R30 ;  /* 0x0000000e03037223 */ /* 0x000fe2000001001e */
[----:B------:R-:W-:Y:S01]  /*13140*/  F2FP.BF16.PACK_AB R6, R29, R6 ;  /* 0x000000061d06723e */ /* 0x000fe200000010ff */
[----:B------:R-:W-:Y:S02]  /*13150*/  FFMA.FTZ R2, R2, R13, R7 ;  /* 0x0000000d02027223 */ /* 0x000fe40000010007 */
[----:B------:R-:W-:-:S02]  /*13160*/  FFMA.FTZ R8, R8, R22, R19 ;  /* 0x0000001608087223 */ /* 0x000fc40000010013 */
[----:B------:R-:W-:Y:S01]  /*13170*/  FFMA.FTZ R5, R5, R17, R20 ;  /* 0x0000001105057223 */ /* 0x000fe20000010014 */
[----:B------:R-:W-:Y:S01]  /*13180*/  F2FP.BF16.PACK_AB R3, R2, R3 ;  /* 0x000000030203723e */ /* 0x000fe200000010ff */
[----:B------:R-:W-:Y:S02]  /*13190*/  FFMA.FTZ R15, R18, R15, R21 ;  /* 0x0000000f120f7223 */ /* 0x000fe40000010015 */
[----:B------:R-:W-:Y:S01]  /*131a0*/  FFMA.FTZ R4, R4, R26, R31 ;  /* 0x0000001a04047223 */ /* 0x000fe2000001001f */
[----:B------:R-:W-:Y:S01]  /*131b0*/  F2FP.BF16.PACK_AB R8, R5, R8 ;  /* 0x000000080508723e */ /* 0x000fe200000010ff */
[----:B------:R-:W-:-:S03]  /*131c0*/  IMAD.MOV.U32 R5, RZ, RZ, R6 ;  /* 0x000000ffff057224 */ /* 0x000fc600078e0006 */
[----:B------:R-:W-:Y:S02]  /*131d0*/  F2FP.BF16.PACK_AB R7, R4, R15 ;  /* 0x0000000f0407723e */ /* 0x000fe400000010ff */
[----:B------:R-:W-:Y:S02]  /*131e0*/  MOV R4, R3 ;  /* 0x0000000300047202 */ /* 0x000fe40000000f00 */
[----:B------:R-:W-:Y:S02]  /*131f0*/  MOV R6, R8 ;  /* 0x0000000800067202 */ /* 0x000fe40000000f00 */
.L_x_3149:
[----:B------:R-:W-:Y:S05]  /*13200*/  BSYNC B0 ;  /* 0x0000000000007941 */ /* 0x000fea0003800000 */
.L_x_3148:
[----:B-----5:R1:W-:Y:S01]  /*13210*/  STS.128 [R235+0x3800], R4 ;  /* 0x00380004eb007388 */ /* 0x0203e20000000c00 */
[----:B------:R-:W-:Y:S05]  /*13220*/  BRA `(.L_x_3113) ;  /* 0x000005b000007947 */ /* 0x000fea0003800000 */
.L_x_3087:
        /* <DEDUP_REMOVED lines=21> */
.L_x_3151:
[----:B------:R-:W-:Y:S05]  /*13380*/  BSYNC B0 ;  /* 0x0000000000007941 */ /* 0x000fea0003800000 */
.L_x_3150:
        /* <DEDUP_REMOVED lines=22> */
.L_x_3153:
[----:B------:R-:W-:Y:S05]  /*134f0*/  BSYNC B0 ;  /* 0x0000000000007941 */ /* 0x000fea0003800000 */
.L_x_3152:
[----:B------:R-:W-:Y:S01]  /*13500*/  IADD3 R28, R184, 0x20, RZ ;  /* 0x00000020b81c7810 */ /* 0x000fe20007ffe0ff */
[----:B------:R-:W-:Y:S03]  /*13510*/  BSSY B0, `(.L_x_3154) ;  /* 0x0000015000007945 */ /* 0x000fe60003800000 */
[----:B------:R-:W-:-:S13]  /*13520*/  ISETP.GE.AND P1, PT, R28, R5, PT ;  /* 0x000000051c00720c */ /* 0x000fda0003f26270 */
[----:B------:R-:W-:Y:S05]  /*13530*/  @P1 BRA `(.L_x_3155) ;  /* 0x0000012000001947 */ /* 0x000fea0003800000 */
[----:B------:R-:W-:Y:S02]  /*13540*/  ISETP.GE.AND P2, PT, R18, R81, PT ;  /* 0x000000511200720c */ /* 0x000fe40003f46270 */
[----:B------:R-:W-:-:S04]  /*13550*/  LEA R7, P1, R196, R192, 0x5 ;  /* 0x000000c0c4077211 */ /* 0x000fc800078228ff */
[----:B--2---:R-:W-:-:S07]  /*13560*/  LEA.HI.X R3, R196, R195, R197, 0x5, P1 ;  /* 0x000000c3c4037211 */ /* 0x004fce00008f2cc5 */
        /* <DEDUP_REMOVED lines=15> */
.L_x_3155:
[----:B------:R-:W-:Y:S05]  /*13660*/  BSYNC B0 ;  /* 0x0000000000007941 */ /* 0x000fea0003800000 */
.L_x_3154:
[----:B------:R-:W-:-:S04]  /*13670*/  IADD3 R36, R184, 0x30, RZ ;  /* 0x00000030b8247810 */ /* 0x000fc80007ffe0ff */
[----:B------:R-:W-:-:S13]  /*13680*/  ISETP.GE.AND P1, PT, R36, R5, PT ;  /* 0x000000052400720c */ /* 0x000fda0003f26270 */
[----:B------:R-:W-:Y:S05]  /*13690*/  @P1 BRA `(.L_x_3113) ;  /* 0x0000014000001947 */ /* 0x000fea0003800000 */
[----:B------:R-:W-:Y:S01]  /*136a0*/  ISETP.GE.AND P1, PT, R18, R81, PT ;  /* 0x000000511200720c */ /* 0x000fe20003f26270 */
[----:B------:R-:W-:Y:S02]  /*136b0*/  IMAD.MOV.U32 R193, RZ, RZ, R195 ;  /* 0x000000ffffc17224 */ /* 0x000fe400078e00c3 */
[----:B------:R-:W-:Y:S02]  /*136c0*/  IMAD R0, R197, 0x30, RZ ;  /* 0x00000030c5007824 */ /* 0x000fe400078e02ff */
[----:B------:R-:W-:-:S05]  /*136d0*/  IMAD.WIDE.U32 R196, R196, 0x30, R192 ;  /* 0x00000030c4c47825 */ /* 0x000fca00078e00c0 */
[----:B--2---:R-:W-:-:S03]  /*136e0*/  IADD3 R3, R0, R197, RZ ;  /* 0x000000c500037210 */ /* 0x004fc60007ffe0ff */
        /* <DEDUP_REMOVED lines=15> */
.L_x_3113:
[----:B------:R-:W-:Y:S05]  /*137e0*/  BSYNC B3 ;  /* 0x0000000000037941 */ /* 0x000fea0003800000 */
.L_x_3086:
[----:B------:R-:W-:Y:S01]  /*137f0*/  IADD3 R238, R54, -0x1, RZ ;  /* 0xffffffff36ee7810 */ /* 0x000fe20007ffe0ff */
[----:B------:R-:W-:Y:S01]  /*13800*/  BSSY B0, `(.L_x_3156) ;  /* 0x0000017000007945 */ /* 0x000fe20003800000 */
[----:B------:R-:W-:-:S03]  /*13810*/  LOP3.LUT R239, R78, 0xff, RZ, 0xc0, !PT ;  /* 0x000000ff4eef7812 */ /* 0x000fc600078ec0ff */
[----:B-1----:R-:W-:-:S04]  /*13820*/  IMAD.SHL.U32 R9, R238, 0x80, RZ ;  /* 0x00000080ee097824 */ /* 0x002fc800078e00ff */
[----:B--2---:R-:W-:-:S05]  /*13830*/  IMAD.IADD R5, R70, 0x1, -R9 ;  /* 0x0000000146057824 */ /* 0x004fca00078e0a09 */
[----:B------:R-:W-:-:S13]  /*13840*/  ISETP.GE.AND P0, PT, R184, R5, PT ;  /* 0x00000005b800720c */ /* 0x000fda0003f06270 */
[----:B------:R-:W-:Y:S05]  /*13850*/  @P0 BRA `(.L_x_3157) ;  /* 0x0000011000000947 */ /* 0x000fea0003800000 */
[C---:B------:R-:W-:Y:S02]  /*13860*/  LOP3.LUT R0, R239.reuse, 0x1, RZ, 0xc0, !PT ;  /* 0x00000001ef007812 */ /* 0x040fe400078ec0ff */
[----:B------:R-:W-:Y:S02]  /*13870*/  LOP3.LUT P0, RZ, R239, 0x2, RZ, 0xc0, !PT ;  /* 0x00000002efff7812 */ /* 0x000fe4000780c0ff */
[----:B------:R-:W-:-:S11]  /*13880*/  ISETP.NE.U32.AND P1, PT, R0, 0x1, PT ;  /* 0x000000010000780c */ /* 0x000fd60003f25070 */
[----:B---3--:R-:W-:Y:S02]  /*13890*/  @P0 IMAD.MOV.U32 R2, RZ, RZ, R228 ;  /* 0x000000ffff020224 */ /* 0x008fe400078e00e4 */
        /* <DEDUP_REMOVED lines=13> */
.L_x_3157:
[----:B------:R-:W-:Y:S05]  /*13970*/  BSYNC B0 ;  /* 0x0000000000007941 */ /* 0x000fea0003800000 */
.L_x_3156:
[----:B------:R-:W-:Y:S01]  /*13980*/  ISETP.GE.AND P0, PT, R16, R5, PT ;  /* 0x000000051000720c */ /* 0x000fe20003f06270 */
[----:B------:R-:W-:-:S12]  /*13990*/  BSSY B0, `(.L_x_3158) ;  /* 0x0000015000007945 */ /* 0x000fd80003800000 */
[----:B------:R-:W-:Y:S05]  /*139a0*/  @P0 BRA `(.L_x_3159) ;  /* 0x0000013000000947 */ /* 0x000fea0003800000 */
[C---:B------:R-:W-:Y:S02]  /*139b0*/  LOP3.LUT R0, R239.reuse, 0x1, RZ, 0xc0, !PT ;  /* 0x00000001ef007812 */ /* 0x040fe400078ec0ff */
[----:B------:R-:W-:Y:S02]  /*139c0*/  LOP3.LUT P0, RZ, R239, 0x2, RZ, 0xc0, !PT ;  /* 0x00000002efff7812 */ /* 0x000fe4000780c0ff */
[----:B------:R-:W-:-:S11]  /*139d0*/  ISETP.NE.U32.AND P1, PT, R0, 0x1, PT ;  /* 0x000000010000780c */ /* 0x000fd60003f25070 */
[C---:B-1----:R-:W-:Y:S02]  /*139e0*/  @P0 IADD3 R7, P2, R225.reuse, R186, RZ ;  /* 0x000000bae1070210 */ /* 0x042fe40007f5e0ff */
[----:B---3--:R-:W-:-:S03]  /*139f0*/  @!P1 LEA R12, P3, R225, R228, 0x1 ;  /* 0x000000e4e10c9211 */ /* 0x008fc600078608ff */
        /* <DEDUP_REMOVED lines=14> */
.L_x_3159:
[----:B------:R-:W-:Y:S05]  /*13ae0*/  BSYNC B0 ;  /* 0x0000000000007941 */ /* 0x000fea0003800000 */
.L_x_3158:
[----:B------:R-:W-:Y:S01]  /*13af0*/  ISETP.GE.AND P0, PT, R28, R5, PT ;  /* 0x000000051c00720c */ /* 0x000fe20003f06270 */
[----:B------:R-:W-:-:S12]  /*13b00*/  BSSY B0, `(.L_x_3160) ;  /* 0x0000017000007945 */ /* 0x000fd80003800000 */
[----:B------:R-:W-:Y:S05]  /*13b10*/  @P0 BRA `(.L_x_3161) ;  /* 0x0000015000000947 */ /* 0x000fea0003800000 */
[C---:B------:R-:W-:Y:S01]  /*13b20*/  LOP3.LUT R0, R239.reuse, 0x1, RZ, 0xc0, !PT ;  /* 0x00000001ef007812 */ /* 0x040fe200078ec0ff */
[----:B-1-3--:R-:W-:Y:S01]  /*13b30*/  IMAD.SHL.U32 R3, R66, 0x20, RZ ;  /* 0x0000002042037824 */ /* 0x00afe200078e00ff */
        /* <DEDUP_REMOVED lines=19> */
.L_x_3161:
[----:B------:R-:W-:Y:S05]  /*13c70*/  BSYNC B0 ;  /* 0x0000000000007941 */ /* 0x000fea0003800000 */
.L_x_3160:
[----:B------:R-:W-:Y:S01]  /*13c80*/  ISETP.GE.AND P0, PT, R36, R5, PT ;  /* 0x000000052400720c */ /* 0x000fe20003f06270 */
[----:B------:R-:W-:-:S12]  /*13c90*/  BSSY B0, `(.L_x_3162) ;  /* 0x000001a000007945 */ /* 0x000fd80003800000 */
[----:B------:R-:W-:Y:S05]  /*13ca0*/  @P0 BRA `(.L_x_3163) ;  /* 0x0000018000000947 */ /* 0x000fea0003800000 */
[C---:B------:R-:W-:Y:S02]  /*13cb0*/  LOP3.LUT R0, R239.reuse, 0x1, RZ, 0xc0, !PT ;  /* 0x00000001ef007812 */ /* 0x040fe400078ec0ff */
[----:B------:R-:W-:Y:S02]  /*13cc0*/  LOP3.LUT P0, RZ, R239, 0x2, RZ, 0xc0, !PT ;  /* 0x00000002efff7812 */ /* 0x000fe4000780c0ff */
[----:B------:R-:W-:-:S11]  /*13cd0*/  ISETP.NE.U32.AND P1, PT, R0, 0x1, PT ;  /* 0x000000010000780c */ /* 0x000fd60003f25070 */
[----:B------:R-:W-:Y:S02]  /*13ce0*/  @P0 IMAD.MOV.U32 R188, RZ, RZ, R186 ;  /* 0x000000ffffbc0224 */ /* 0x000fe400078e00ba */
[----:B-1-3--:R-:W-:Y:S01]  /*13cf0*/  @!P1 MOV R12, R228 ;  /* 0x000000e4000c9202 */ /* 0x00afe20000000f00 */
[----:B------:R-:W-:Y:S02]  /*13d00*/  @!P1 IMAD.MOV.U32 R13, RZ, RZ, R227 ;  /* 0x000000ffff0d9224 */ /* 0x000fe400078e00e3 */
        /* <DEDUP_REMOVED lines=18> */
.L_x_3163:
[----:B------:R-:W-:Y:S05]  /*13e30*/  BSYNC B0 ;  /* 0x0000000000007941 */ /* 0x000fea0003800000 */
.L_x_3162:
[----:B-----5:R-:W-:Y:S01]  /*13e40*/  IADD3 R8, R184, 0x40, RZ ;  /* 0x00000040b8087810 */ /* 0x020fe20007ffe0ff */
[----:B------:R-:W-:Y:S03]  /*13e50*/  BSSY B0, `(.L_x_3164) ;  /* 0x0000018000007945 */ /* 0x000fe60003800000 */
[----:B------:R-:W-:-:S13]  /*13e60*/  ISETP.GE.AND P0, PT, R8, R5, PT ;  /* 0x000000050800720c */ /* 0x000fda0003f06270 */
        /* <DEDUP_REMOVED lines=22> */
.L_x_3165:
[----:B------:R-:W-:Y:S05]  /*13fd0*/  BSYNC B0 ;  /* 0x0000000000007941 */ /* 0x000fea0003800000 */
.L_x_3164:
[----:B-1----:R-:W-:Y:S01]  /*13fe0*/  IADD3 R6, R184, 0x50, RZ ;  /* 0x00000050b8067810 */ /* 0x002fe20007ffe0ff */
[----:B------:R-:W-:Y:S03]  /*13ff0*/  BSSY B0, `(.L_x_3166) ;  /* 0x000001c000007945 */ /* 0x000fe60003800000 */
[----:B------:R-:W-:-:S13]  /*14000*/  ISETP.GE.AND P0, PT, R6, R5, PT ;  /* 0x000000050600720c */ /* 0x000fda0003f06270 */
[----:B------:R-:W-:Y:S05]  /*14010*/  @P0 BRA `(.L_x_3167) ;  /* 0x0000019000000947 */ /* 0x000fea0003800000 */
[C---:B------:R-:W-:Y:S02]  /*14020*/  LOP3.LUT R0, R239.reuse, 0x1, RZ, 0xc0, !PT ;  /* 0x00000001ef007812 */ /* 0x040fe400078ec0ff */
[----:B------:R-:W-:Y:S02]  /*14030*/  LOP3.LUT P0, RZ, R239, 0x2, RZ, 0xc0, !PT ;  /* 0x00000002efff7812 */ /* 0x000fe4000780c0ff */
[----:B------:R-:W-:-:S11]  /*14040*/  ISETP.NE.U32.AND P1, PT, R0, 0x1, PT ;  /* 0x000000010000780c */ /* 0x000fd60003f25070 */
[----:B---3--:R-:W-:Y:S02]  /*14050*/  @P0 IMAD.MOV.U32 R12, RZ, RZ, R186 ;  /* 0x000000ffff0c0224 */ /* 0x008fe400078e00ba */
        /* <DEDUP_REMOVED lines=21> */
.L_x_3167:
[----:B------:R-:W-:Y:S05]  /*141b0*/  BSYNC B0 ;  /* 0x0000000000007941 */ /* 0x000fea0003800000 */
.L_x_3166:
[----:B------:R-:W-:Y:S01]  /*141c0*/  IADD3 R4, R184, 0x60, RZ ;  /* 0x00000060b8047810 */ /* 0x000fe20007ffe0ff */
        /* <DEDUP_REMOVED lines=8> */
[----:B-1----:R-:W-:Y:S01]  /*14250*/  @!P1 MOV R14, R228 ;  /* 0x000000e4000e9202 */ /* 0x002fe20000000f00 */
        /* <DEDUP_REMOVED lines=19> */
.L_x_3169:
[----:B------:R-:W-:Y:S05]  /*14390*/  BSYNC B0 ;  /* 0x0000000000007941 */ /* 0x000fea0003800000 */
.L_x_3168:
[----:B-1-3--:R-:W-:Y:S01]  /*143a0*/  IADD3 R2, R184, 0x70, RZ ;  /* 0x00000070b8027810 */ /* 0x00afe20007ffe0ff */
        /* <DEDUP_REMOVED lines=28> */
.L_x_3171:
[----:B------:R-:W-:Y:S05]  /*14570*/  BSYNC B0 ;  /* 0x0000000000007941 */ /* 0x000fea0003800000 */
.L_x_3170:
[----:B-1----:R-:W2:Y:S04]  /*14580*/  LD.E.64 R18, [R10.64+0x1c0] ;  /* 0x0001c0060a127980 */ /* 0x002ea8000c101b00 */
[----:B------:R-:W3:Y:S01]  /*14590*/  LD.E.64 R12, [R10.64+0x1b8] ;  /* 0x0001b8060a0c7980 */ /* 0x000ee2000c101b00 */
[----:B------:R-:W-:-:S03]  /*145a0*/  IMAD.MOV.U32 R182, RZ, RZ, R232 ;  /* 0x000000ffffb67224 */ /* 0x000fc600078e00e8 */
[----:B----4-:R-:W4:Y:S04]  /*145b0*/  LD.E R7, [R10.64+0xd8] ;  /* 0x0000d8060a077980 */ /* 0x010f28000c101900 */
[----:B------:R-:W0:Y:S01]  /*145c0*/  LDGDEPBAR ;  /* 0x00000000000079af */ /* 0x000e220000000000 */
[----:B--2---:R-:W-:Y:S02]  /*145d0*/  IMAD R3, R19, R229, RZ ;  /* 0x000000e513037224 */ /* 0x004fe400078e02ff */
[----:B------:R-:W-:-:S04]  /*145e0*/  IMAD.WIDE.U32 R14, R229, R18, R182 ;  /* 0x00000012e50e7225 */ /* 0x000fc800078e00b6 */
[----:B------:R-:W-:Y:S01]  /*145f0*/  IMAD R3, R18, R76, R3 ;  /* 0x0000004c12037224 */ /* 0x000fe200078e0203 */
[----:B---3--:R-:W-:-:S03]  /*14600*/  LEA R18, P0, R14, R12, 0x2 ;  /* 0x0000000c0e127211 */ /* 0x008fc600078010ff */
[----:B------:R-:W-:-:S05]  /*14610*/  IMAD.IADD R3, R15, 0x1, R3 ;  /* 0x000000010f037824 */ /* 0x000fca00078e0203 */
[----:B------:R-:W-:Y:S02]  /*14620*/  LEA.HI.X R19, R14, R13, R3, 0x2, P0 ;  /* 0x0000000d0e137211 */ /* 0x000fe400000f1403 */
[----:B------:R1:W5:Y:S04]  /*14630*/  LD.E R3, [R10.64+0x188] ;  /* 0x000188060a037980 */ /* 0x000368000c101900 */
[----:B------:R-:W2:Y:S01]  /*14640*/  LD.E R0, [R18.64] ;  /* 0x0000000612007980 */ /* 0x000ea2000c101900 */
[----:B------:R-:W-:-:S04]  /*14650*/  DEPBAR.LE SB0, 0x0 ;  /* 0x000080000000791a */ /* 0x000fc80000000000 */
[----:B------:R-:W-:Y:S01]  /*14660*/  BAR.SYNC.DEFER_BLOCKING 0x0 ;  /* 0x0000000000007b1d */ /* 0x000fe20000010000 */
[----:B------:R-:W-:-:S05]  /*14670*/  ISETP.GE.AND P0, PT, R184, R5, PT ;  /* 0x00000005b800720c */ /* 0x000fca0003f06270 */
[----:B----4-:R-:W2:Y:S01]  /*14680*/  MUFU.RCP R7, R7 ;  /* 0x0000000700077308 */ /* 0x010ea20000001000 */
[----:B------:R-:W-:Y:S01]  /*14690*/  SHF.R.S32.HI R12, RZ, 0x1f, R77 ;  /* 0x0000001fff0c7819 */ /* 0x000fe2000001144d */
[----:B------:R-:W-:-:S06]  /*146a0*/  IMAD.SHL.U32 R52, R75, 0x2, RZ ;  /* 0x000000024b347824 */ /* 0x000fcc00078e00ff */
[----:B------:R1:W-:Y:S04]  /*146b0*/  @P0 STS.128 [R235+0xc000], RZ ;  /* 0x00c000ffeb000388 */ /* 0x0003e80000000c00 */
[----:B------:R1:W-:Y:S01]  /*146c0*/  @P0 STS.128 [R235+0x10000], RZ ;  /* 0x010000ffeb000388 */ /* 0x0003e20000000c00 */
[----:B------:R-:W-:Y:S01]  /*146d0*/  LEA.HI R135, R12, R77, RZ, 0x2 ;  /* 0x0000004d0c877211 */ /* 0x000fe200078f10ff */
[----:B------:R-:W-:Y:S01]  /*146e0*/  BSSY B0, `(.L_x_3172) ;  /* 0x0000014000007945 */ /* 0x000fe20003800000 */
[----:B------:R-:W-:Y:S02]  /*146f0*/  LOP3.LUT R52, R52, 0x6, RZ, 0xc0, !PT ;  /* 0x0000000634347812 */ /* 0x000fe400078ec0ff */
[----:B------:R-:W-:Y:S01]  /*14700*/  SHF.R.S32.HI R135, RZ, 0x2, R135 ;  /* 0x00000002ff877819 */ /* 0x000fe20000011487 */
[----:B--2---:R-:W-:Y:S01]  /*14710*/  FMUL.FTZ R0, R0, R7 ;  /* 0x0000000700007220 */ /* 0x004fe20000410000 */
[----:B------:R-:W-:Y:S05]  /*14720*/  @P0 BRA `(.L_x_3173) ;  /* 0x000000f000000947 */ /* 0x000fea0003800000 */
[C---:B-1----:R-:W-:Y:S02]  /*14730*/  LOP3.LUT R7, R239.reuse, 0x1, RZ, 0xc0, !PT ;  /* 0x00000001ef077812 */ /* 0x042fe400078ec0ff */
        /* <DEDUP_REMOVED lines=14> */
.L_x_3173:
[----:B-1----:R-:W-:Y:S05]  /*14820*/  BSYNC B0 ;  /* 0x0000000000007941 */ /* 0x002fea0003800000 */
.L_x_3172:
        /* <DEDUP_REMOVED lines=8> */
[CC--:B------:R-:W-:Y:S02]  /*148b0*/  @P1 LEA R12, P0, R223.reuse, R148.reuse, 0x1 ;  /* 0x00000094df0c1211 */ /* 0x0c0fe400078008ff */
        /* <DEDUP_REMOVED lines=13> */
.L_x_3175:
[----:B------:R-:W-:Y:S05]  /*14990*/  BSYNC B0 ;  /* 0x0000000000007941 */ /* 0x000fea0003800000 */
.L_x_3174:
        /* <DEDUP_REMOVED lines=9> */
[----:B--2---:R-:W-:-:S09]  /*14a30*/  SHF.L.U64.HI R12, R64, 0x5, R65 ;  /* 0x00000005400c7819 */ /* 0x004fd20000010241 */
        /* <DEDUP_REMOVED lines=14> */
.L_x_3177:
[----:B------:R-:W-:Y:S05]  /*14b20*/  BSYNC B0 ;  /* 0x0000000000007941 */ /* 0x000fea0003800000 */
.L_x_3176:
        /* <DEDUP_REMOVED lines=9> */
[----:B--2---:R-:W-:Y:S02]  /*14bc0*/  @!P1 IMAD R12, R65, 0x60, RZ ;  /* 0x00000060410c9824 */ /* 0x004fe400078e02ff */
[----:B------:R-:W-:-:S04]  /*14bd0*/  @!P1 IMAD.WIDE.U32 R16, R64, 0x60, R148 ;  /* 0x0000006040109825 */ /* 0x000fc800078e0094 */
        /* <DEDUP_REMOVED lines=13> */
.L_x_3179:
[----:B------:R-:W-:Y:S05]  /*14cb0*/  BSYNC B0 ;  /* 0x0000000000007941 */ /* 0x000fea0003800000 */
.L_x_3178:
        /* <DEDUP_REMOVED lines=10> */
[CC--:B--2---:R-:W-:Y:S02]  /*14d60*/  @P1 LEA R12, P0, R7.reuse, R148.reuse, 0x1 ;  /* 0x00000094070c1211 */ /* 0x0c4fe400078008ff */
        /* <DEDUP_REMOVED lines=13> */
.L_x_3181:
[----:B------:R-:W-:Y:S05]  /*14e40*/  BSYNC B0 ;  /* 0x0000000000007941 */ /* 0x000fea0003800000 */
.L_x_3180:
        /* <DEDUP_REMOVED lines=10> */
[----:B--2---:R-:W-:-:S04]  /*14ef0*/  @!P1 IMAD.WIDE.U32 R14, R64, 0xa0, R148 ;  /* 0x000000a0400e9825 */ /* 0x004fc800078e0094 */
        /* <DEDUP_REMOVED lines=13> */
.L_x_3183:
[----:B------:R-:W-:Y:S05]  /*14fd0*/  BSYNC B0 ;  /* 0x0000000000007941 */ /* 0x000fea0003800000 */
.L_x_3182:
        /* <DEDUP_REMOVED lines=24> */
.L_x_3185:
[----:B------:R-:W-:Y:S05]  /*15160*/  BSYNC B0 ;  /* 0x0000000000007941 */ /* 0x000fea0003800000 */
.L_x_3184:
        /* <DEDUP_REMOVED lines=24> */
.L_x_3187:
[----:B------:R-:W-:Y:S05]  /*152f0*/  BSYNC B0 ;  /* 0x0000000000007941 */ /* 0x000fea0003800000 */
.L_x_3186:
[----:B------:R-:W-:Y:S01]  /*15300*/  SHF.R.S32.HI R221, RZ, 0x4, R74 ;  /* 0x00000004ffdd7819 */ /* 0x000fe2000001144a */
[C---:B------:R-:W-:Y:S01]  /*15310*/  IMAD.SHL.U32 R2, R71.reuse, 0x40, RZ ;  /* 0x0000004047027824 */ /* 0x040fe200078e00ff */
[----:B------:R-:W-:Y:S01]  /*15320*/  R2P PR, R71, 0x6 ;  /* 0x0000000647007804 */ /* 0x000fe20000000000 */
[----:B------:R-:W-:Y:S01]  /*15330*/  IMAD.SHL.U32 R72, R72, 0x40, RZ ;  /* 0x0000004048487824 */ /* 0x000fe200078e00ff */
[----:B-1----:R-:W-:Y:S01]  /*15340*/  LEA.HI R4, R74, R221, RZ, 0x1 ;  /* 0x000000dd4a047211 */ /* 0x002fe200078f08ff */
[----:B------:R-:W-:Y:S01]  /*15350*/  IMAD.SHL.U32 R184, R184, 0x8, RZ ;  /* 0x00000008b8b87824 */ /* 0x000fe200078e00ff */
[----:B------:R-:W-:Y:S01]  /*15360*/  LOP3.LUT R5, R2, 0x1c0, RZ, 0xc0, !PT ;  /* 0x000001c002057812 */ /* 0x000fe200078ec0ff */
[----:B------:R-:W-:Y:S01]  /*15370*/  IMAD.SHL.U32 R133, R73, 0x40, RZ ;  /* 0x0000004049857824 */ /* 0x000fe200078e00ff */
[----:B------:R-:W-:Y:S01]  /*15380*/  LOP3.LUT R4, R4, 0xfffffffe, RZ, 0xc0, !PT ;  /* 0xfffffffe04047812 */ /* 0x000fe200078ec0ff */
[----:B------:R-:W0:Y:S01]  /*15390*/  LDGDEPBAR ;  /* 0x00000000000079af */ /* 0x000e220000000000 */
[----:B------:R-:W-:Y:S01]  /*153a0*/  LOP3.LUT R7, R72, 0x1c0, RZ, 0xc0, !PT ;  /* 0x000001c048077812 */ /* 0x000fe200078ec0ff */
[----:B------:R-:W-:Y:S01]  /*153b0*/  BSSY B1, `(.L_x_3188) ;  /* 0x00002c0000017945 */ /* 0x000fe20003800000 */
[----:B------:R-:W-:Y:S01]  /*153c0*/  LOP3.LUT R184, R5, 0x8, R184, 0xf8, !PT ;  /* 0x0000000805b87812 */ /* 0x000fe200078ef8b8 */
[----:B------:R-:W-:Y:S01]  /*153d0*/  IMAD.IADD R221, R221, 0x1, -R4 ;  /* 0x00000001dddd7824 */ /* 0x000fe200078e0a04 */
[----:B------:R-:W-:-:S02]  /*153e0*/  LOP3.LUT R133, R133, 0xfffffe00, RZ, 0xc0, !PT ;  /* 0xfffffe0085857812 */ /* 0x000fc400078ec0ff */
[----:B------:R-:W-:Y:S01]  /*153f0*/  SHF.R.U32.HI R5, RZ, 0x3, R5 ;  /* 0x00000003ff057819 */ /* 0x000fe20000011605 */
[----:B------:R-:W-:-:S03]  /*15400*/  IMAD.SHL.U32 R2, R221, 0x8, RZ ;  /* 0x00000008dd027824 */ /* 0x000fc600078e00ff */
[----:B------:R-:W-:Y:S01]  /*15410*/  LOP3.LUT R184, R184, R5, RZ, 0x3c, !PT ;  /* 0x00000005b8b87212 */ /* 0x000fe200078e3cff */
[C---:B------:R-:W-:Y:S01]  /*15420*/  IMAD R5, R68.reuse, 0x400, R133 ;  /* 0x0000040044057824 */ /* 0x040fe200078e0285 */
[----:B------:R-:W-:Y:S01]  /*15430*/  LOP3.LUT R2, R7, 0x8, R2, 0xf8, !PT ;  /* 0x0000000807027812 */ /* 0x000fe200078ef802 */
[----:B------:R-:W-:Y:S01]  /*15440*/  IMAD R68, R68, 0x10, R135 ;  /* 0x0000001044447824 */ /* 0x000fe200078e0287 */
[----:B------:R-:W-:Y:S01]  /*15450*/  SHF.R.U32.HI R7, RZ, 0x3, R7 ;  /* 0x00000003ff077819 */ /* 0x000fe20000011607 */
[----:B------:R-:W-:-:S03]  /*15460*/  IMAD R221, R221, 0x200, R184 ;  /* 0x00000200dddd7824 */ /* 0x000fc600078e02b8 */
[----:B------:R-:W-:Y:S01]  /*15470*/  LOP3.LUT R8, R2, R7, RZ, 0x3c, !PT ;  /* 0x0000000702087212 */ /* 0x000fe200078e3cff */
[----:B------:R-:W-:Y:S01]  /*15480*/  IMAD.SHL.U32 R221, R221, 0x2, RZ ;  /* 0x00000002dddd7824 */ /* 0x000fe200078e00ff */
[----:B------:R-:W-:-:S03]  /*15490*/  IADD3 R69, R68, 0x1, R69 ;  /* 0x0000000144457810 */ /* 0x000fc60007ffe045 */
[----:B------:R-:W-:Y:S01]  /*154a0*/  IMAD.IADD R222, R8, 0x1, R5 ;  /* 0x0000000108de7824 */ /* 0x000fe200078e0205 */
[----:B------:R-:W-:Y:S01]  /*154b0*/  LDSM.16.M88.4 R56, [R221+0x4000] ;  /* 0x00400000dd38783b */ /* 0x000fe20000000200 */
[C---:B------:R-:W-:Y:S02]  /*154c0*/  IADD3 R2, R221.reuse, 0x4000, RZ ;  /* 0x00004000dd027810 */ /* 0x040fe40007ffe0ff */
[----:B------:R-:W-:Y:S01]  /*154d0*/  IMAD.SHL.U32 R222, R222, 0x2, RZ ;  /* 0x00000002dede7824 */ /* 0x000fe200078e00ff */
[----:B------:R-:W-:Y:S01]  /*154e0*/  LDSM.16.M88.4 R44, [R221+0x4800] ;  /* 0x00480000dd2c783b */ /* 0x000fe20000000200 */
[----:B------:R-:W-:Y:S02]  /*154f0*/  IADD3 R219, R221, 0x4020, RZ ;  /* 0x00004020dddb7810 */ /* 0x000fe40007ffe0ff */
[----:B------:R-:W-:Y:S01]  /*15500*/  @P1 IADD3 R219, R2, -0x20, RZ ;  /* 0xffffffe002db1810 */ /* 0x000fe20007ffe0ff */
[----:B------:R-:W1:Y:S01]  /*15510*/  LDSM.16.M88.4 R80, [R222] ;  /* 0x00000000de50783b */ /* 0x000e620000000200 */
[----:B------:R-:W-:-:S02]  /*15520*/  IMAD R220, R55, 0x2, R222 ;  /* 0x0000000237dc7824 */ /* 0x000fc400078e02de */
[----:B------:R-:W-:Y:S01]  /*15530*/  IMAD.MOV.U32 R2, RZ, RZ, 0x40 ;  /* 0x00000040ff027424 */ /* 0x000fe200078e00ff */
[----:B------:R-:W2:Y:S01]  /*15540*/  LDSM.16.M88.4 R36, [R221+0x5000] ;  /* 0x00500000dd24783b */ /* 0x000ea20000000200 */
[----:B------:R-:W-:Y:S01]  /*15550*/  IMAD R218, R53, 0x2, R222 ;  /* 0x0000000235da7824 */ /* 0x000fe200078e02de */
[----:B------:R-:W-:Y:S01]  /*15560*/  IADD3 R211, R219, 0x800, RZ ;  /* 0x00000800dbd37810 */ /* 0x000fe20007ffe0ff */
[----:B------:R-:W-:Y:S01]  /*15570*/  IMAD R217, R53, 0x2, R220 ;  /* 0x0000000235d97824 */ /* 0x000fe200078e02dc */
[----:B------:R-:W3:Y:S01]  /*15580*/  LDSM.16.M88.4 R20, [R221+0x5800] ;  /* 0x00580000dd14783b */ /* 0x000ee20000000200 */
[----:B------:R-:W-:Y:S02]  /*15590*/  SEL R2, R2, 0xffffffc0, !P2 ;  /* 0xffffffc002027807 */ /* 0x000fe40005000000 */
        /* <DEDUP_REMOVED lines=10> */
[----:B------:R-:W-:-:S02]  /*15640*/  IADD3 R52, R70, R69, -R234 ;  /* 0x0000004546347210 */ /* 0x000fc40007ffe8ea */
[----:B------:R-:W-:Y:S01]  /*15650*/  I2F R71, R2 ;  /* 0x0000000200477306 */ /* 0x000fe20000201400 */
[----:B------:R-:W3:Y:S01]  /*15660*/  LDSM.16.M88.4 R24, [R221+0x7800] ;  /* 0x00780000dd18783b */ /* 0x000ee20000000200 */
[----:B------:R-:W-:Y:S01]  /*15670*/  IADD3 R206, R219, 0x3000, RZ ;  /* 0x00003000dbce7810 */ /* 0x000fe20007ffe0ff */
[----:B-----5:R-:W-:Y:S01]  /*15680*/  IMAD.IADD R3, R3, 0x1, R52 ;  /* 0x0000000103037824 */ /* 0x020fe200078e0234 */
[C---:B------:R-:W-:Y:S01]  /*15690*/  IADD3 R205, R219.reuse, 0x3800, RZ ;  /* 0x00003800dbcd7810 */ /* 0x040fe20007ffe0ff */
[----:B--2---:R-:W-:Y:S01]  /*156a0*/  LDSM.16.M88.4 R12, [R219] ;  /* 0x00000000db0c783b */ /* 0x004fe20000000200 */
[C---:B------:R-:W-:Y:S02]  /*156b0*/  IADD3 R203, R219.reuse, 0x4000, RZ ;  /* 0x00004000dbcb7810 */ /* 0x040fe40007ffe0ff */
[C---:B------:R-:W-:Y:S01]  /*156c0*/  IADD3 R202, R219.reuse, 0x4800, RZ ;  /* 0x00004800dbca7810 */ /* 0x040fe20007ffe0ff */
[----:B------:R-:W2:Y:S01]  /*156d0*/  LDSM.16.M88.4 R28, [R220] ;  /* 0x00000000dc1c783b */ /* 0x000ea20000000200 */
[----:B------:R-:W-:-:S02]  /*156e0*/  IADD3 R201, R219, 0x5000, RZ ;  /* 0x00005000dbc97810 */ /* 0x000fc40007ffe0ff */
[C---:B------:R-:W-:Y:S01]  /*156f0*/  IADD3 R200, R219.reuse, 0x5800, RZ ;  /* 0x00005800dbc87810 */ /* 0x040fe20007ffe0ff */
[----:B------:R-:W2:Y:S01]  /*15700*/  LDSM.16.M88.4 R4, [R219+0x800] ;  /* 0x00080000db04783b */ /* 0x000ea20000000200 */
[C---:B------:R-:W-:Y:S02]  /*15710*/  IADD3 R199, R219.reuse, 0x6000, RZ ;  /* 0x00006000dbc77810 */ /* 0x040fe40007ffe0ff */
[C---:B------:R-:W-:Y:S01]  /*15720*/  IADD3 R198, R219.reuse, 0x6800, RZ ;  /* 0x00006800dbc67810 */ /* 0x040fe20007ffe0ff */
[C---:B-1----:R-:W-:Y:S01]  /*15730*/  HMMA.16816.F32.BF16 R60, R80.reuse, R56, RZ ;  /* 0x00000038503c723c */ /* 0x042fe200000418ff */
[----:B------:R-:W1:Y:S01]  /*15740*/  LDSM.16.M88.4 R76, [R219+0x2000] ;  /* 0x00200000db4c783b */ /* 0x000e620000000200 */
[C---:B------:R-:W-:Y:S02]  /*15750*/  IADD3 R197, R219.reuse, 0x7000, RZ ;  /* 0x00007000dbc57810 */ /* 0x040fe40007ffe0ff */
[----:B------:R-:W-:Y:S01]  /*15760*/  IADD3 R196, R219, 0x7800, RZ ;  /* 0x00007800dbc47810 */ /* 0x000fe20007ffe0ff */
[----:B------:R-:W-:Y:S03]  /*15770*/  LDSM.16.M88.4 R64, [R219+0x3800] ;  /* 0x00380000db40783b */ /* 0x000fe60000000200 */
[C---:B------:R-:W-:Y:S01]  /*15780*/  HMMA.16816.F32.BF16 R48, R80.reuse, R44, RZ ;  /* 0x0000002c5030723c */ /* 0x040fe200000418ff */
[----:B------:R-:W-:Y:S04]  /*15790*/  LDSM.16.M88.4 R112, [R219+0x1000] ;  /* 0x00100000db70783b */ /* 0x000fe80000000200 */
[----:B------:R-:W-:Y:S03]  /*157a0*/  LDSM.16.M88.4 R108, [R219+0x1800] ;  /* 0x00180000db6c783b */ /* 0x000fe60000000200 */
[C---:B------:R-:W-:Y:S01]  /*157b0*/  HMMA.16816.F32.BF16 R40, R80.reuse, R36, RZ ;  /* 0x000000245028723c */ /* 0x040fe200000418ff */
[----:B------:R-:W-:Y:S04]  /*157c0*/  LDSM.16.M88.4 R72, [R219+0x2800] ;  /* 0x00280000db48783b */ /* 0x000fe80000000200 */
[----:B------:R-:W-:Y:S03]  /*157d0*/  LDSM.16.M88.4 R116, [R215+0x4800] ;  /* 0x00480000d774783b */ /* 0x000fe60000000200 */
[C---:B---3--:R-:W-:Y:S01]  /*157e0*/  HMMA.16816.F32.BF16 R32, R80.reuse, R20, RZ ;  /* 0x000000145020723c */ /* 0x048fe200000418ff */
[----:B------:R-:W-:Y:S04]  /*157f0*/  LDSM.16.M88.4 R124, [R221+0x8800] ;  /* 0x00880000dd7c783b */ /* 0x000fe80000000200 */
[----:B------:R-:W-:Y:S03]  /*15800*/  LDSM.16.M88.4 R128, [R221+0x8000] ;  /* 0x00800000dd80783b */ /* 0x000fe60000000200 */
[C---:B----4-:R-:W-:Y:S01]  /*15810*/  HMMA.16816.F32.BF16 R16, R80.reuse, R104, RZ ;  /* 0x000000685010723c */ /* 0x050fe200000418ff */
[----:B------:R-:W-:Y:S07]  /*15820*/  LDSM.16.M88.4 R120, [R220+0x2000] ;  /* 0x00200000dc78783b */ /* 0x000fee0000000200 */
        /* <DEDUP_REMOVED lines=11> */
[----:B------:R-:W3:Y:S07]  /*158e0*/  LDSM.16.M88.4 R24, [R219+0x3000] ;  /* 0x00300000db18783b */ /* 0x000eee0000000200 */
[C---:B--2---:R-:W-:Y:S08]  /*158f0*/  HMMA.16816.F32.BF16 R60, R28.reuse, R12, R60 ;  /* 0x0000000c1c3c723c */ /* 0x044ff0000004183c */
[C---:B------:R-:W-:Y:S01]  /*15900*/  HMMA.16816.F32.BF16 R56, R28.reuse, R14, R56 ;  /* 0x0000000e1c38723c */ /* 0x040fe20000041838 */
[----:B------:R-:W-:Y:S07]  /*15910*/  LDSM.16.M88.4 R12, [R215+0x4000] ;  /* 0x00400000d70c783b */ /* 0x000fee0000000200 */
[C---:B------:R-:W-:Y:S08]  /*15920*/  HMMA.16816.F32.BF16 R48, R28.reuse, R4, R48 ;  /* 0x000000041c30723c */ /* 0x040ff00000041830 */
[C---:B------:R-:W-:Y:S01]  /*15930*/  HMMA.16816.F32.BF16 R44, R28.reuse, R6, R44 ;  /* 0x000000061c2c723c */ /* 0x040fe2000004182c */
[----:B------:R-:W2:Y:S07]  /*15940*/  LDSM.16.M88.4 R4, [R218] ;  /* 0x00000000da04783b */ /* 0x000eae0000000200 */
[C---:B-1----:R-:W-:Y:S08]  /*15950*/  HMMA.16816.F32.BF16 R16, R28.reuse, R76, R16 ;  /* 0x0000004c1c10723c */ /* 0x042ff00000041810 */
[C---:B---3--:R-:W-:Y:S08]  /*15960*/  HMMA.16816.F32.BF16 R92, R28.reuse, R24, R92 ;  /* 0x000000181c5c723c */ /* 0x048ff0000004185c */
[C---:B------:R-:W-:Y:S01]  /*15970*/  HMMA.16816.F32.BF16 R88, R28.reuse, R26, R88 ;  /* 0x0000001a1c58723c */ /* 0x040fe20000041858 */
[----:B------:R-:W1:Y:S07]  /*15980*/  LDSM.16.M88.4 R24, [R215+0x6000] ;  /* 0x00600000d718783b */ /* 0x000e6e0000000200 */
[C---:B------:R-:W-:Y:S01]  /*15990*/  HMMA.16816.F32.BF16 R104, R28.reuse, R78, R104 ;  /* 0x0000004e1c68723c */ /* 0x040fe20000041868 */
[----:B------:R-:W-:Y:S07]  /*159a0*/  LDSM.16.M88.4 R76, [R215+0x5800] ;  /* 0x00580000d74c783b */ /* 0x000fee0000000200 */
[C---:B------:R-:W-:Y:S08]  /*159b0*/  HMMA.16816.F32.BF16 R84, R28.reuse, R64, R84 ;  /* 0x000000401c54723c */ /* 0x040ff00000041854 */
[C---:B------:R-:W-:Y:S01]  /*159c0*/  HMMA.16816.F32.BF16 R80, R28.reuse, R66, R80 ;  /* 0x000000421c50723c */ /* 0x040fe20000041850 */
[----:B------:R-:W3:Y:S07]  /*159d0*/  LDSM.16.M88.4 R64, [R215+0x7000] ;  /* 0x00700000d740783b */ /* 0x000eee0000000200 */
[C---:B------:R-:W-:Y:S08]  /*159e0*/  HMMA.16816.F32.BF16 R40, R28.reuse, R112, R40 ;  /* 0x000000701c28723c */ /* 0x040ff00000041828 */
[C---:B------:R-:W-:Y:S01]  /*159f0*/  HMMA.16816.F32.BF16 R36, R28.reuse, R114, R36 ;  /* 0x000000721c24723c */ /* 0x040fe20000041824 */
[----:B------:R-:W4:Y:S07]  /*15a00*/  LDSM.16.M88.4 R112, [R215+0x5000] ;  /* 0x00500000d770783b */ /* 0x000f2e0000000200 */
[C---:B------:R-:W-:Y:S08]  /*15a10*/  HMMA.16816.F32.BF16 R32, R28.reuse, R108, R32 ;  /* 0x0000006c1c20723c */ /* 0x040ff00000041820 */
[C---:B------:R-:W-:Y:S01]  /*15a20*/  HMMA.16816.F32.BF16 R20, R28.reuse, R110, R20 ;  /* 0x0000006e1c14723c */ /* 0x040fe20000041814 */
[----:B------:R-:W-:Y:S07]  /*15a30*/  LDSM.16.M88.4 R108, [R215+0x7800] ;  /* 0x00780000d76c783b */ /* 0x000fee0000000200 */
[C---:B------:R-:W-:Y:S08]  /*15a40*/  HMMA.16816.F32.BF16 R100, R28.reuse, R72, R100 ;  /* 0x000000481c64723c */ /* 0x040ff00000041864 */
[----:B------:R-:W-:Y:S01]  /*15a50*/  HMMA.16816.F32.BF16 R96, R28, R74, R96 ;  /* 0x0000004a1c60723c */ /* 0x000fe20000041860 */
[----:B------:R-:W3:Y:S04]  /*15a60*/  LDSM.16.M88.4 R72, [R215+0x6800] ;  /* 0x00680000d748783b */ /* 0x000ee80000000200 */
[----:B------:R-:W-:Y:S03]  /*15a70*/  LDSM.16.M88.4 R28, [R204] ;  /* 0x00000000cc1c783b */ /* 0x000fe60000000200 */
        /* <DEDUP_REMOVED lines=8> */
[----:B------:R-:W-:Y:S07]  /*15b00*/  LDSM.16.M88.4 R116, [R221+0x9000] ;  /* 0x00900000dd74783b */ /* 0x000fee0000000200 */
        /* <DEDUP_REMOVED lines=15> */
[----:B------:R-:W-:Y:S03]  /*15c00*/  LDSM.16.M88.4 R108, [R221+0xa800] ;  /* 0x00a80000dd6c783b */ /* 0x000fe60000000200 */
[C---:B--2---:R-:W-:Y:S08]  /*15c10*/  HMMA.16816.F32.BF16 R60, R12.reuse, R28, R60 ;  /* 0x0000001c0c3c723c */ /* 0x044ff0000004183c */
[C---:B------:R-:W-:Y:S01]  /*15c20*/  HMMA.16816.F32.BF16 R56, R12.reuse, R30, R56 ;  /* 0x0000001e0c38723c */ /* 0x040fe20000041838 */
[----:B------:R-:W2:Y:S07]  /*15c30*/  LDSM.16.M88.4 R28, [R204+0x3000] ;  /* 0x00300000cc1c783b */ /* 0x000eae0000000200 */
        /* <DEDUP_REMOVED lines=17> */
[----:B------:R-:W-:Y:S07]  /*15d50*/  LDSM.16.M88.4 R28, [R219+0x4000] ;  /* 0x00400000db1c783b */ /* 0x000fee0000000200 */
[C---:B-1----:R-:W-:Y:S08]  /*15d60*/  HMMA.16816.F32.BF16 R84, R12.reuse, R24, R84 ;  /* 0x000000180c54723c */ /* 0x042ff00000041854 */
[----:B------:R-:W-:Y:S01]  /*15d70*/  HMMA.16816.F32.BF16 R80, R12, R26, R80 ;  /* 0x0000001a0c50723c */ /* 0x000fe20000041850 */
[----:B------:R-:W1:Y:S04]  /*15d80*/  LDSM.16.M88.4 R12, [R219+0x4800] ;  /* 0x00480000db0c783b */ /* 0x000e680000000200 */
[----:B------:R-:W2:Y:S03]  /*15d90*/  LDSM.16.M88.4 R24, [R219+0x5000] ;  /* 0x00500000db18783b */ /* 0x000ea60000000200 */
[C---:B---3--:R-:W-:Y:S08]  /*15da0*/  HMMA.16816.F32.BF16 R48, R64.reuse, R124, R48 ;  /* 0x0000007c4030723c */ /* 0x048ff00000041830 */
[C---:B------:R-:W-:Y:S01]  /*15db0*/  HMMA.16816.F32.BF16 R44, R64.reuse, R126, R44 ;  /* 0x0000007e402c723c */ /* 0x040fe2000004182c */
[----:B------:R-:W-:Y:S07]  /*15dc0*/  LDSM.16.M88.4 R124, [R219+0x6000] ;  /* 0x00600000db7c783b */ /* 0x000fee0000000200 */
[C---:B----4-:R-:W-:Y:S08]  /*15dd0*/  HMMA.16816.F32.BF16 R16, R64.reuse, R4, R16 ;  /* 0x000000044010723c */ /* 0x050ff00000041810 */
        /* <DEDUP_REMOVED lines=20> */
[----:B------:R-:W-:Y:S01]  /*15f20*/  HMMA.16816.F32.BF16 R80, R64, R74, R80 ;  /* 0x0000004a4050723c */ /* 0x000fe20000041850 */
[----:B------:R-:W4:Y:S04]  /*15f30*/  LDSM.16.M88.4 R64, [R215+0x9000] ;  /* 0x00900000d740783b */ /* 0x000f280000000200 */
[----:B------:R-:W1:Y:S03]  /*15f40*/  LDSM.16.M88.4 R72, [R215+0x8800] ;  /* 0x00880000d748783b */ /* 0x000e660000000200 */
[C---:B------:R-:W-:Y:S08]  /*15f50*/  HMMA.16816.F32.BF16 R60, R120.reuse, R28, R60 ;  /* 0x0000001c783c723c */ /* 0x040ff0000004183c */
[C---:B------:R-:W-:Y:S01]  /*15f60*/  HMMA.16816.F32.BF16 R56, R120.reuse, R30, R56 ;  /* 0x0000001e7838723c */ /* 0x040fe20000041838 */
[----:B------:R-:W-:Y:S07]  /*15f70*/  LDSM.16.M88.4 R28, [R204+0x4000] ;  /* 0x00400000cc1c783b */ /* 0x000fee0000000200 */
[C---:B--2---:R-:W-:Y:S08]  /*15f80*/  HMMA.16816.F32.BF16 R40, R120.reuse, R24, R40 ;  /* 0x000000187828723c */ /* 0x044ff00000041828 */
[C---:B------:R-:W-:Y:S01]  /*15f90*/  HMMA.16816.F32.BF16 R36, R120.reuse, R26, R36 ;  /* 0x0000001a7824723c */ /* 0x040fe20000041824 */
[----:B------:R-:W2:Y:S07]  /*15fa0*/  LDSM.16.M88.4 R24, [R215+0x9800] ;  /* 0x00980000d718783b */ /* 0x000eae0000000200 */
[C---:B---3--:R-:W-:Y:S08]  /*15fb0*/  HMMA.16816.F32.BF16 R32, R120.reuse, R4, R32 ;  /* 0x000000047820723c */ /* 0x048ff00000041820 */
[----:B------:R-:W-:Y:S01]  /*15fc0*/  HMMA.16816.F32.BF16 R20, R120, R6, R20 ;  /* 0x000000067814723c */ /* 0x000fe20000041814 */
[----:B------:R-:W3:Y:S07]  /*15fd0*/  LDSM.16.M88.4 R4, [R217+0x2000] ;  /* 0x00200000d904783b */ /* 0x000eee0000000200 */
[C---:B-1----:R-:W-:Y:S08]  /*15fe0*/  HMMA.16816.F32.BF16 R60, R12.reuse, R76, R60 ;  /* 0x0000004c0c3c723c */ /* 0x042ff0000004183c */
[C---:B------:R-:W-:Y:S08]  /*15ff0*/  HMMA.16816.F32.BF16 R56, R12.reuse, R78, R56 ;  /* 0x0000004e0c38723c */ /* 0x040ff00000041838 */
[C---:B----4-:R-:W-:Y:S08]  /*16000*/  HMMA.16816.F32.BF16 R40, R12.reuse, R64, R40 ;  /* 0x000000400c28723c */ /* 0x050ff00000041828 */
[C---:B------:R-:W-:Y:S01]  /*16010*/  HMMA.16816.F32.BF16 R36, R12.reuse, R66, R36 ;  /* 0x000000420c24723c */ /* 0x040fe20000041824 */
[----:B------:R-:W1:Y:S07]  /*16020*/  LDSM.16.M88.4 R64, [R204+0x4800] ;  /* 0x00480000cc40783b */ /* 0x000e6e0000000200 */
[C---:B------:R-:W-:Y:S08]  /*16030*/  HMMA.16816.F32.BF16 R48, R12.reuse, R72, R48 ;  /* 0x000000480c30723c */ /* 0x040ff00000041830 */
[C---:B------:R-:W-:Y:S01]  /*16040*/  HMMA.16816.F32.BF16 R44, R12.reuse, R74, R44 ;  /* 0x0000004a0c2c723c */ /* 0x040fe2000004182c */
[----:B------:R-:W4:Y:S07]  /*16050*/  LDSM.16.M88.4 R72, [R215+0xa000] ;  /* 0x00a00000d748783b */ /* 0x000f2e0000000200 */
[----:B--2---:R-:W-:Y:S07]  /*16060*/  HMMA.16816.F32.BF16 R32, R12, R24, R32 ;  /* 0x000000180c20723c */ /* 0x004fee0000041820 */
[----:B------:R-:W-:Y:S01]  /*16070*/  IADD3 R25, R3, 0x8, RZ ;  /* 0x0000000803197810 */ /* 0x000fe20007ffe0ff */
[----:B---3--:R-:W-:Y:S01]  /*16080*/  HMMA.16816.F32.BF16 R60, R4, R28, R60 ;  /* 0x0000001c043c723c */ /* 0x008fe2000004183c */
[----:B------:R-:W-:-:S02]  /*16090*/  IADD3 R24, R2, 0x1, RZ ;  /* 0x0000000102187810 */ /* 0x000fc40007ffe0ff */
[-C--:B------:R-:W-:Y:S02]  /*160a0*/  IMNMX R3, R3, R70.reuse, PT ;  /* 0x0000004603037217 */ /* 0x080fe40003800200 */
[----:B------:R-:W-:Y:S01]  /*160b0*/  IMNMX R52, R25, R70, PT ;  /* 0x0000004619347217 */ /* 0x000fe20003800200 */
[----:B------:R2:W3:Y:S01]  /*160c0*/  I2F R28, R24 ;  /* 0x00000018001c7306 */ /* 0x0004e20000201400 */
[C---:B------:R-:W-:Y:S01]  /*160d0*/  ISETP.GE.AND P2, PT, R24.reuse, R3, PT ;  /* 0x000000031800720c */ /* 0x040fe20003f46270 */
[----:B------:R-:W-:Y:S01]  /*160e0*/  HMMA.16816.F32.BF16 R56, R4, R30, R56 ;  /* 0x0000001e0438723c */ /* 0x000fe20000041838 */
[----:B------:R-:W-:-:S06]  /*160f0*/  ISETP.GE.AND P0, PT, R24, R52, PT ;  /* 0x000000341800720c */ /* 0x000fcc0003f06270 */
[C---:B------:R-:W-:Y:S01]  /*16100*/  IADD3 R31, R2.reuse, 0x8, RZ ;  /* 0x00000008021f7810 */ /* 0x040fe20007ffe0ff */
[----:B------:R-:W-:Y:S01]  /*16110*/  HMMA.16816.F32.BF16 R104, R120, R126, R104 ;  /* 0x0000007e7868723c */ /* 0x000fe20000041868 */
[----:B------:R-:W-:Y:S02]  /*16120*/  IADD3 R30, R2, 0x9, RZ ;  /* 0x00000009021e7810 */ /* 0x000fe40007ffe0ff */
[----:B------:R-:W1:Y:S01]  /*16130*/  I2F R29, R31 ;  /* 0x0000001f001d7306 */ /* 0x000e620000201400 */
[CC--:B------:R-:W-:Y:S02]  /*16140*/  ISETP.GE.AND P1, PT, R31.reuse, R3.reuse, PT ;  /* 0x000000031f00720c */ /* 0x0c0fe40003f26270 */
[-C--:B------:R-:W-:Y:S02]  /*16150*/  ISETP.GE.AND P3, PT, R31, R52.reuse, PT ;  /* 0x000000341f00720c */ /* 0x080fe40003f66270 */
[----:B------:R-:W-:Y:S01]  /*16160*/  HMMA.16816.F32.BF16 R20, R12, R26, R20 ;  /* 0x0000001a0c14723c */ /* 0x000fe20000041814 */
[----:B--2---:R-:W2:Y:S01]  /*16170*/  LDSM.16.M88.4 R24, [R204+0x5000] ;  /* 0x00500000cc18783b */ /* 0x004ea20000000200 */
[C---:B------:R-:W-:Y:S01]  /*16180*/  ISETP.GE.AND P6, PT, R30.reuse, R3, PT ;  /* 0x000000031e00720c */ /* 0x040fe20003fc6270 */
[----:B------:R-:W4:Y:S01]  /*16190*/  I2F R76, R30 ;  /* 0x0000001e004c7306 */ /* 0x000f220000201400 */
[----:B------:R-:W-:Y:S01]  /*161a0*/  ISETP.GE.AND P4, PT, R30, R52, PT ;  /* 0x000000341e00720c */ /* 0x000fe20003f86270 */
[----:B---3--:R-:W-:-:S02]  /*161b0*/  FFMA.FTZ R63, R0, R28, R63 ;  /* 0x0000001c003f7223 */ /* 0x008fc4000001003f */
[C---:B------:R-:W-:Y:S01]  /*161c0*/  FFMA.FTZ R61, R0.reuse, R28, R61 ;  /* 0x0000001c003d7223 */ /* 0x040fe2000001003d */
[----:B------:R-:W-:Y:S02]  /*161d0*/  HMMA.16816.F32.BF16 R16, R120, R124, R16 ;  /* 0x0000007c7810723c */ /* 0x000fe40000041810 */
[----:B------:R-:W-:Y:S01]  /*161e0*/  FSEL R70, R63, -INF , !P0 ;  /* 0xff8000003f467808 */ /* 0x000fe20004000000 */
[-C--:B-1----:R-:W-:Y:S01]  /*161f0*/  FFMA.FTZ R68, R0, R29.reuse, R56 ;  /* 0x0000001d00447223 */ /* 0x082fe20000010038 */
[----:B------:R-:W-:Y:S01]  /*16200*/  IADD3 R31, R2, 0x10, RZ ;  /* 0x00000010021f7810 */ /* 0x000fe20007ffe0ff */
[----:B------:R-:W-:Y:S01]  /*16210*/  FFMA.FTZ R58, R0, R29, R58 ;  /* 0x0000001d003a7223 */ /* 0x000fe2000001003a */
[----:B------:R-:W-:Y:S02]  /*16220*/  IADD3 R56, R2, 0x18, RZ ;  /* 0x0000001802387810 */ /* 0x000fe40007ffe0ff */
[----:B------:R-:W-:Y:S01]  /*16230*/  HMMA.16816.F32.BF16 R48, R4, R64, R48 ;  /* 0x000000400430723c */ /* 0x000fe20000041830 */
[----:B------:R-:W1:Y:S01]  /*16240*/  I2F R65, R31 ;  /* 0x0000001f00417306 */ /* 0x000e620000201400 */
[----:B------:R-:W-:Y:S01]  /*16250*/  FSEL R61, R61, -INF , !P2 ;  /* 0xff8000003d3d7808 */ /* 0x000fe20005000000 */
[----:B----4-:R-:W-:Y:S01]  /*16260*/  FFMA.FTZ R57, R0, R76, R57 ;  /* 0x0000004c00397223 */ /* 0x010fe20000010039 */
[----:B------:R-:W-:-:S02]  /*16270*/  IADD3 R30, R2, 0x11, RZ ;  /* 0x00000011021e7810 */ /* 0x000fc40007ffe0ff */
[----:B------:R-:W-:Y:S02]  /*16280*/  FSEL R68, R68, -INF , !P1 ;  /* 0xff80000044447808 */ /* 0x000fe40004800000 */
[----:B------:R-:W-:Y:S01]  /*16290*/  HMMA.16816.F32.BF16 R44, R4, R66, R44 ;  /* 0x00000042042c723c */ /* 0x000fe2000004182c */
[----:B------:R3:W4:Y:S01]  /*162a0*/  I2F R64, R30 ;  /* 0x0000001e00407306 */ /* 0x0007220000201400 */
[CC--:B------:R-:W-:Y:S02]  /*162b0*/  ISETP.GE.AND P5, PT, R31.reuse, R3.reuse, PT ;  /* 0x000000031f00720c */ /* 0x0c0fe40003fa6270 */
[-C--:B------:R-:W-:Y:S02]  /*162c0*/  ISETP.GE.AND P2, PT, R31, R52.reuse, PT ;  /* 0x000000341f00720c */ /* 0x080fe40003f46270 */
[C---:B------:R-:W-:Y:S02]  /*162d0*/  ISETP.GE.AND P0, PT, R30.reuse, R3, PT ;  /* 0x000000031e00720c */ /* 0x040fe40003f06270 */
[----:B------:R-:W-:Y:S01]  /*162e0*/  HMMA.16816.F32.BF16 R104, R12, R74, R104 ;  /* 0x0000004a0c68723c */ /* 0x000fe20000041868 */
[----:B------:R-:W2:Y:S01]  /*162f0*/  I2F R63, R56 ;  /* 0x00000038003f7306 */ /* 0x000ea20000201400 */
[----:B------:R-:W-:-:S02]  /*16300*/  ISETP.GE.AND P1, PT, R30, R52, PT ;  /* 0x000000341e00720c */ /* 0x000fc40003f26270 */
[----:B------:R-:W-:Y:S02]  /*16310*/  FSEL R69, R57, -INF , !P6 ;  /* 0xff80000039457808 */ /* 0x000fe40007000000 */
[----:B------:R-:W-:Y:S02]  /*16320*/  ISETP.GE.AND P6, PT, R56, R52, PT ;  /* 0x000000343800720c */ /* 0x000fe40003fc6270 */
[----:B------:R-:W-:Y:S01]  /*16330*/  IADD3 R74, R2, 0x19, RZ ;  /* 0x00000019024a7810 */ /* 0x000fe20007ffe0ff */
[----:B---3--:R-:W3:Y:S01]  /*16340*/  LDSM.16.M88.4 R28, [R215+0xa800] ;  /* 0x00a80000d71c783b */ /* 0x008ee20000000200 */
[----:B------:R-:W-:Y:S01]  /*16350*/  HMMA.16816.F32.BF16 R16, R12, R72, R16 ;  /* 0x000000480c10723c */ /* 0x000fe20000041810 */
[CC--:B-1----:R-:W-:Y:S01]  /*16360*/  FFMA.FTZ R48, R0.reuse, R65.reuse, R48 ;  /* 0x0000004100307223 */ /* 0x0c2fe20000010030 */
[----:B------:R-:W1:Y:S01]  /*16370*/  I2F R66, R74 ;  /* 0x0000004a00427306 */ /* 0x000e620000201400 */
[----:B------:R-:W-:Y:S01]  /*16380*/  FFMA.FTZ R50, R0, R65, R50 ;  /* 0x0000004100327223 */ /* 0x000fe20000010032 */
[----:B------:R-:W-:Y:S01]  /*16390*/  IADD3 R67, R2, 0x20, RZ ;  /* 0x0000002002437810 */ /* 0x000fe20007ffe0ff */
[----:B----4-:R-:W-:-:S02]  /*163a0*/  FFMA.FTZ R49, R0, R64, R49 ;  /* 0x0000004000317223 */ /* 0x010fc40000010031 */
[----:B------:R-:W-:Y:S01]  /*163b0*/  FSEL R72, R58, -INF , !P3 ;  /* 0xff8000003a487808 */ /* 0x000fe20005800000 */
[----:B------:R-:W-:Y:S01]  /*163c0*/  FFMA.FTZ R73, R0, R76, R59 ;  /* 0x0000004c00497223 */ /* 0x000fe2000001003b */
[----:B------:R-:W-:Y:S01]  /*163d0*/  ISETP.GE.AND P3, PT, R56, R3, PT ;  /* 0x000000033800720c */ /* 0x000fe20003f66270 */
[CC--:B--2---:R-:W-:Y:S01]  /*163e0*/  FFMA.FTZ R44, R0.reuse, R63.reuse, R44 ;  /* 0x0000003f002c7223 */ /* 0x0c4fe2000001002c */
[----:B------:R-:W2:Y:S01]  /*163f0*/  LDSM.16.M88.4 R56, [R204+0x5800] ;  /* 0x00580000cc38783b */ /* 0x000ea20000000200 */
[----:B------:R-:W-:Y:S01]  /*16400*/  HMMA.16816.F32.BF16 R84, R120, R108, R84 ;  /* 0x0000006c7854723c */ /* 0x000fe20000041854 */
[----:B------:R-:W-:Y:S01]  /*16410*/  FFMA.FTZ R46, R0, R63, R46 ;  /* 0x0000003f002e7223 */ /* 0x000fe2000001002e */
[----:B------:R-:W-:Y:S01]  /*16420*/  FSEL R73, R73, -INF , !P4 ;  /* 0xff80000049497808 */ /* 0x000fe20006000000 */
[----:B------:R-:W4:Y:S01]  /*16430*/  I2F R65, R67 ;  /* 0x0000004300417306 */ /* 0x000f220000201400 */
[----:B------:R-:W-:Y:S01]  /*16440*/  FSEL R76, R50, -INF , !P2 ;  /* 0xff800000324c7808 */ /* 0x000fe20005000000 */
[----:B-1----:R-:W-:-:S02]  /*16450*/  FFMA.FTZ R45, R0, R66, R45 ;  /* 0x00000042002d7223 */ /* 0x002fc4000001002d */
[----:B------:R-:W-:Y:S01]  /*16460*/  FSEL R108, R48, -INF , !P5 ;  /* 0xff800000306c7808 */ /* 0x000fe20006800000 */
[----:B------:R-:W-:Y:S01]  /*16470*/  HMMA.16816.F32.BF16 R40, R4, R24, R40 ;  /* 0x000000180428723c */ /* 0x000fe20000041828 */
[----:B------:R-:W-:Y:S01]  /*16480*/  FFMA.FTZ R48, R0, R64, R51 ;  /* 0x0000004000307223 */ /* 0x000fe20000010033 */
[----:B------:R-:W-:Y:S02]  /*16490*/  ISETP.GE.AND P4, PT, R74, R3, PT ;  /* 0x000000034a00720c */ /* 0x000fe40003f86270 */
[----:B------:R-:W-:Y:S02]  /*164a0*/  FSEL R50, R49, -INF , !P0 ;  /* 0xff80000031327808 */ /* 0x000fe40004000000 */
[----:B------:R-:W-:Y:S01]  /*164b0*/  FSEL R49, R44, -INF , !P3 ;  /* 0xff8000002c317808 */ /* 0x000fe20005800000 */
[----:B------:R-:W-:Y:S01]  /*164c0*/  FFMA.FTZ R44, R0, R66, R47 ;  /* 0x00000042002c7223 */ /* 0x000fe2000001002f */
[----:B------:R-:W-:Y:S01]  /*164d0*/  HMMA.16816.F32.BF16 R100, R120, R116, R100 ;  /* 0x000000747864723c */ /* 0x000fe20000041864 */
[----:B------:R-:W-:-:S02]  /*164e0*/  IADD3 R25, R2, 0x21, RZ ;  /* 0x0000002102197810 */ /* 0x000fc40007ffe0ff */
[----:B------:R-:W-:Y:S02]  /*164f0*/  IADD3 R24, R2, 0x28, RZ ;  /* 0x0000002802187810 */ /* 0x000fe40007ffe0ff */
[----:B------:R-:W-:Y:S01]  /*16500*/  FSEL R47, R46, -INF , !P6 ;  /* 0xff8000002e2f7808 */ /* 0x000fe20007000000 */
[----:B------:R-:W1:Y:S01]  /*16510*/  I2F R51, R25 ;  /* 0x0000001900337306 */ /* 0x000e620000201400 */
[----:B------:R-:W-:Y:S01]  /*16520*/  FSEL R48, R48, -INF , !P1 ;  /* 0xff80000030307808 */ /* 0x000fe20004800000 */
[----:B------:R-:W-:Y:S01]  /*16530*/  HMMA.16816.F32.BF16 R36, R4, R26, R36 ;  /* 0x0000001a0424723c */ /* 0x000fe20000041824 */
[----:B------:R-:W-:Y:S02]  /*16540*/  FSEL R46, R45, -INF , !P4 ;  /* 0xff8000002d2e7808 */ /* 0x000fe40006000000 */
[CC--:B------:R-:W-:Y:S02]  /*16550*/  ISETP.GE.AND P1, PT, R25.reuse, R3.reuse, PT ;  /* 0x000000031900720c */ /* 0x0c0fe40003f26270 */
[-C--:B------:R-:W-:Y:S01]  /*16560*/  ISETP.GE.AND P3, PT, R25, R52.reuse, PT ;  /* 0x000000341900720c */ /* 0x080fe20003f66270 */
[----:B------:R2:W2:Y:S01]  /*16570*/  I2F R63, R24 ;  /* 0x00000018003f7306 */ /* 0x0004a20000201400 */
[C---:B------:R-:W-:Y:S01]  /*16580*/  ISETP.GE.AND P6, PT, R24.reuse, R3, PT ;  /* 0x000000031800720c */ /* 0x040fe20003fc6270 */
[----:B------:R-:W-:Y:S01]  /*16590*/  HMMA.16816.F32.BF16 R96, R120, R118, R96 ;  /* 0x000000767860723c */ /* 0x000fe20000041860 */
[-C--:B------:R-:W-:Y:S01]  /*165a0*/  ISETP.GE.AND P4, PT, R24, R52.reuse, PT ;  /* 0x000000341800720c */ /* 0x080fe20003f86270 */
[-C--:B----4-:R-:W-:Y:S01]  /*165b0*/  FFMA.FTZ R42, R0, R65.reuse, R42 ;  /* 0x00000041002a7223 */ /* 0x090fe2000001002a */
[----:B------:R-:W-:Y:S01]  /*165c0*/  IADD3 R64, R2, 0x29, RZ ;  /* 0x0000002902407810 */ /* 0x000fe20007ffe0ff */
[C---:B------:R-:W-:Y:S01]  /*165d0*/  FFMA.FTZ R40, R0.reuse, R65, R40 ;  /* 0x0000004100287223 */ /* 0x040fe20000010028 */
[-C--:B------:R-:W-:Y:S01]  /*165e0*/  ISETP.GE.AND P0, PT, R67, R52.reuse, PT ;  /* 0x000000344300720c */ /* 0x080fe20003f06270 */
[-C--:B-1----:R-:W-:Y:S01]  /*165f0*/  FFMA.FTZ R177, R0, R51.reuse, R41 ;  /* 0x0000003300b17223 */ /* 0x082fe20000010029 */
[----:B------:R-:W-:Y:S01]  /*16600*/  ISETP.GE.AND P5, PT, R74, R52, PT ;  /* 0x000000344a00720c */ /* 0x000fe20003fa6270 */
[----:B---3--:R-:W-:Y:S01]  /*16610*/  HMMA.16816.F32.BF16 R100, R12, R28, R100 ;  /* 0x0000001c0c64723c */ /* 0x008fe20000041864 */
[----:B------:R-:W1:Y:S01]  /*16620*/  I2F R28, R64 ;  /* 0x00000040001c7306 */ /* 0x000e620000201400 */
[----:B------:R-:W-:Y:S01]  /*16630*/  FFMA.FTZ R178, R0, R51, R43 ;  /* 0x0000003300b27223 */ /* 0x000fe2000001002b */
[----:B------:R-:W-:-:S02]  /*16640*/  FSEL R179, R42, -INF , !P0 ;  /* 0xff8000002ab37808 */ /* 0x000fc40004000000 */
[----:B------:R-:W-:Y:S01]  /*16650*/  FSEL R177, R177, -INF , !P1 ;  /* 0xff800000b1b17808 */ /* 0x000fe20004800000 */
[----:B--2---:R-:W2:Y:S01]  /*16660*/  LDSM.16.M88.4 R24, [R204+0x6000] ;  /* 0x00600000cc18783b */ /* 0x004ea20000000200 */
[----:B------:R-:W-:Y:S01]  /*16670*/  IADD3 R29, R2, 0x30, RZ ;  /* 0x00000030021d7810 */ /* 0x000fe20007ffe0ff */
[C---:B------:R-:W-:Y:S01]  /*16680*/  HMMA.16816.F32.BF16 R32, R4.reuse, R56, R32 ;  /* 0x000000380420723c */ /* 0x040fe20000041820 */
[----:B------:R-:W-:Y:S01]  /*16690*/  FFMA.FTZ R36, R0, R63, R36 ;  /* 0x0000003f00247223 */ /* 0x000fe20000010024 */
[----:B------:R-:W-:Y:S01]  /*166a0*/  FSEL R44, R44, -INF , !P5 ;  /* 0xff8000002c2c7808 */ /* 0x000fe20006800000 */
[----:B------:R3:W4:Y:S01]  /*166b0*/  I2F R51, R29 ;  /* 0x0000001d00337306 */ /* 0x0007220000201400 */
[C---:B------:R-:W-:Y:S01]  /*166c0*/  ISETP.GE.AND P0, PT, R29.reuse, R3, PT ;  /* 0x000000031d00720c */ /* 0x040fe20003f06270 */
[----:B------:R-:W-:Y:S01]  /*166d0*/  FFMA.FTZ R180, R0, R63, R38 ;  /* 0x0000003f00b47223 */ /* 0x000fe20000010026 */
[----:B------:R-:W-:Y:S02]  /*166e0*/  ISETP.GE.AND P1, PT, R29, R52, PT ;  /* 0x000000341d00720c */ /* 0x000fe40003f26270 */
[----:B------:R-:W-:Y:S01]  /*166f0*/  IADD3 R57, R2, 0x31, RZ ;  /* 0x0000003102397810 */ /* 0x000fe20007ffe0ff */
[----:B------:R-:W-:Y:S01]  /*16700*/  HMMA.16816.F32.BF16 R20, R4, R58, R20 ;  /* 0x0000003a0414723c */ /* 0x000fe20000041814 */
[-C--:B-1----:R-:W-:Y:S01]  /*16710*/  FFMA.FTZ R175, R0, R28.reuse, R37 ;  /* 0x0000001c00af7223 */ /* 0x082fe20000010025 */
[----:B------:R-:W-:Y:S01]  /*16720*/  IADD3 R38, R2, 0x39, RZ ;  /* 0x0000003902267810 */ /* 0x000fe20007ffe0ff */
[----:B------:R-:W1:Y:S01]  /*16730*/  I2F R56, R57 ;  /* 0x0000003900387306 */ /* 0x000e620000201400 */
[----:B------:R-:W-:Y:S01]  /*16740*/  ISETP.GE.AND P5, PT, R64, R3, PT ;  /* 0x000000034000720c */ /* 0x000fe20003fa6270 */
[----:B------:R-:W-:Y:S01]  /*16750*/  FFMA.FTZ R39, R0, R28, R39 ;  /* 0x0000001c00277223 */ /* 0x000fe20000010027 */
[----:B------:R-:W-:-:S02]  /*16760*/  FSEL R176, R36, -INF , !P6 ;  /* 0xff80000024b07808 */ /* 0x000fc40007000000 */
[----:B------:R-:W-:Y:S01]  /*16770*/  FSEL R180, R180, -INF , !P4 ;  /* 0xff800000b4b47808 */ /* 0x000fe20006000000 */
[----:B------:R-:W-:Y:S01]  /*16780*/  HMMA.16816.F32.BF16 R96, R12, R30, R96 ;  /* 0x0000001e0c60723c */ /* 0x000fe20000041860 */
[----:B---3--:R-:W-:Y:S01]  /*16790*/  IADD3 R29, R2, 0x38, RZ ;  /* 0x00000038021d7810 */ /* 0x008fe20007ffe0ff */
[----:B------:R-:W3:Y:S01]  /*167a0*/  I2F R36, R38 ;  /* 0x0000002600247306 */ /* 0x000ee20000201400 */
[----:B------:R-:W-:Y:S02]  /*167b0*/  FSEL R175, R175, -INF , !P5 ;  /* 0xff800000afaf7808 */ /* 0x000fe40006800000 */
[C---:B------:R-:W-:Y:S01]  /*167c0*/  ISETP.GE.AND P4, PT, R29.reuse, R3, PT ;  /* 0x000000031d00720c */ /* 0x040fe20003f86270 */
[CC--:B----4-:R-:W-:Y:S01]  /*167d0*/  FFMA.FTZ R32, R0.reuse, R51.reuse, R32 ;  /* 0x0000003300207223 */ /* 0x0d0fe20000010020 */
[----:B------:R-:W-:Y:S01]  /*167e0*/  ISETP.GE.AND P5, PT, R29, R52, PT ;  /* 0x000000341d00720c */ /* 0x000fe20003fa6270 */
[C---:B------:R-:W-:Y:S01]  /*167f0*/  FFMA.FTZ R140, R0.reuse, R51, R34 ;  /* 0x00000033008c7223 */ /* 0x040fe20000010022 */
[----:B------:R-:W-:Y:S01]  /*16800*/  ISETP.GE.AND P2, PT, R67, R3, PT ;  /* 0x000000034300720c */ /* 0x000fe20003f46270 */
[----:B------:R4:W4:Y:S01]  /*16810*/  I2F R37, R29 ;  /* 0x0000001d00257306 */ /* 0x0009220000201400 */
[C---:B-1----:R-:W-:Y:S01]  /*16820*/  FFMA.FTZ R144, R0.reuse, R56, R33 ;  /* 0x0000003800907223 */ /* 0x042fe20000010021 */
[----:B------:R-:W-:Y:S01]  /*16830*/  ISETP.GE.AND P6, PT, R57, R52, PT ;  /* 0x000000343900720c */ /* 0x000fe20003fc6270 */
[----:B------:R-:W-:Y:S01]  /*16840*/  FFMA.FTZ R35, R0, R56, R35 ;  /* 0x0000003800237223 */ /* 0x000fe20000010023 */
[----:B------:R-:W-:Y:S01]  /*16850*/  FSEL R45, R40, -INF , !P2 ;  /* 0xff800000282d7808 */ /* 0x000fe20005000000 */
[----:B------:R-:W-:Y:S01]  /*16860*/  HMMA.16816.F32.BF16 R88, R120, R114, R88 ;  /* 0x000000727858723c */ /* 0x000fe20000041858 */
[----:B------:R-:W-:Y:S01]  /*16870*/  ISETP.GE.AND P2, PT, R64, R52, PT ;  /* 0x000000344000720c */ /* 0x000fe20003f46270 */
[----:B------:R-:W1:Y:S01]  /*16880*/  LDSM.16.M88.4 R40, [R215+0xb000] ;  /* 0x00b00000d728783b */ /* 0x000e620000000200 */
[-C--:B---3--:R-:W-:Y:S01]  /*16890*/  FFMA.FTZ R21, R0, R36.reuse, R21 ;  /* 0x0000002400157223 */ /* 0x088fe20000010015 */
[----:B------:R-:W-:Y:S01]  /*168a0*/  FSEL R143, R32, -INF , !P0 ;  /* 0xff800000208f7808 */ /* 0x000fe20004000000 */
[----:B------:R-:W-:Y:S01]  /*168b0*/  FFMA.FTZ R23, R0, R36, R23 ;  /* 0x0000002400177223 */ /* 0x000fe20000010017 */
[----:B------:R-:W-:-:S02]  /*168c0*/  FSEL R174, R39, -INF , !P2 ;  /* 0xff80000027ae7808 */ /* 0x000fc40005000000 */
[C---:B--2---:R-:W-:Y:S01]  /*168d0*/  HMMA.16816.F32.BF16 R16, R4.reuse, R24, R16 ;  /* 0x000000180410723c */ /* 0x044fe20000041810 */
[----:B------:R-:W-:Y:S01]  /*168e0*/  ISETP.GE.AND P2, PT, R38, R3, PT ;  /* 0x000000032600720c */ /* 0x000fe20003f46270 */
[----:B----4-:R-:W2:Y:S01]  /*168f0*/  LDSM.16.M88.4 R28, [R204+0x6800] ;  /* 0x00680000cc1c783b */ /* 0x010ea20000000200 */
[-C--:B------:R-:W-:Y:S01]  /*16900*/  FFMA.FTZ R20, R0, R37.reuse, R20 ;  /* 0x0000002500147223 */ /* 0x080fe20000010014 */
[----:B------:R-:W-:Y:S01]  /*16910*/  ISETP.GE.AND P0, PT, R38, R52, PT ;  /* 0x000000342600720c */ /* 0x000fe20003f06270 */
[----:B------:R-:W-:Y:S02]  /*16920*/  FFMA.FTZ R22, R0, R37, R22 ;  /* 0x0000002500167223 */ /* 0x000fe40000010016 */
[----:B------:R-:W-:Y:S01]  /*16930*/  IADD3 R24, R2, 0x40, RZ ;  /* 0x0000004002187810 */ /* 0x000fe20007ffe0ff */
[----:B------:R-:W-:Y:S01]  /*16940*/  HMMA.16816.F32.BF16 R104, R4, R26, R104 ;  /* 0x0000001a0468723c */ /* 0x000fe20000041868 */
[----:B------:R-:W-:Y:S02]  /*16950*/  FSEL R145, R20, -INF , !P4 ;  /* 0xff80000014917808 */ /* 0x000fe40006000000 */
[----:B------:R-:W3:Y:S01]  /*16960*/  I2F R33, R24 ;  /* 0x0000001800217306 */ /* 0x000ee20000201400 */
[----:B------:R-:W-:-:S02]  /*16970*/  IADD3 R20, R2, 0x48, RZ ;  /* 0x0000004802147810 */ /* 0x000fc40007ffe0ff */
[C---:B------:R-:W-:Y:S02]  /*16980*/  IADD3 R34, R2.reuse, 0x41, RZ ;  /* 0x0000004102227810 */ /* 0x040fe40007ffe0ff */
[----:B------:R-:W-:Y:S01]  /*16990*/  IADD3 R37, R2, 0x49, RZ ;  /* 0x0000004902257810 */ /* 0x000fe20007ffe0ff */
[C---:B------:R-:W-:Y:S01]  /*169a0*/  HMMA.16816.F32.BF16 R92, R120.reuse, R112, R92 ;  /* 0x00000070785c723c */ /* 0x040fe2000004185c */
[----:B------:R-:W-:Y:S01]  /*169b0*/  FSEL R141, R35, -INF , !P6 ;  /* 0xff800000238d7808 */ /* 0x000fe20007000000 */
[----:B------:R-:W4:Y:S01]  /*169c0*/  I2F R32, R34 ;  /* 0x0000002200207306 */ /* 0x000f220000201400 */
[----:B------:R-:W-:Y:S02]  /*169d0*/  FSEL R142, R22, -INF , !P5 ;  /* 0xff800000168e7808 */ /* 0x000fe40006800000 */
[----:B------:R-:W-:Y:S02]  /*169e0*/  FSEL R150, R21, -INF , !P2 ;  /* 0xff80000015967808 */ /* 0x000fe40005000000 */
[C---:B------:R-:W-:Y:S01]  /*169f0*/  ISETP.GE.AND P5, PT, R20.reuse, R3, PT ;  /* 0x000000031400720c */ /* 0x040fe20003fa6270 */
[----:B------:R-:W-:Y:S01]  /*16a00*/  HMMA.16816.F32.BF16 R80, R120, R110, R80 ;  /* 0x0000006e7850723c */ /* 0x000fe20000041850 */
[----:B------:R-:W-:Y:S01]  /*16a10*/  ISETP.GE.AND P2, PT, R20, R52, PT ;  /* 0x000000341400720c */ /* 0x000fe20003f46270 */
[----:B------:R2:W2:Y:S01]  /*16a20*/  I2F R35, R20 ;  /* 0x0000001400237306 */ /* 0x0004a20000201400 */
[----:B------:R-:W-:Y:S01]  /*16a30*/  FSEL R151, R23, -INF , !P0 ;  /* 0xff80000017977808 */ /* 0x000fe20004000000 */
[-C--:B---3--:R-:W-:Y:S01]  /*16a40*/  FFMA.FTZ R161, R0, R33.reuse, R16 ;  /* 0x0000002100a17223 */ /* 0x088fe20000010010 */
[----:B------:R-:W-:Y:S01]  /*16a50*/  FSEL R178, R178, -INF , !P3 ;  /* 0xff800000b2b27808 */ /* 0x000fe20005800000 */
[----:B------:R-:W-:Y:S01]  /*16a60*/  FFMA.FTZ R18, R0, R33, R18 ;  /* 0x0000002100127223 */ /* 0x000fe20000010012 */
[----:B------:R-:W-:-:S02]  /*16a70*/  ISETP.GE.AND P3, PT, R57, R3, PT ;  /* 0x000000033900720c */ /* 0x000fc40003f66270 */
[----:B------:R-:W-:Y:S01]  /*16a80*/  FSEL R140, R140, -INF , !P1 ;  /* 0xff8000008c8c7808 */ /* 0x000fe20004800000 */
[----:B------:R-:W3:Y:S01]  /*16a90*/  I2F R16, R37 ;  /* 0x0000002500107306 */ /* 0x000ee20000201400 */
[----:B------:R-:W-:Y:S01]  /*16aa0*/  FSEL R144, R144, -INF , !P3 ;  /* 0xff80000090907808 */ /* 0x000fe20005800000 */
[----:B----4-:R-:W-:Y:S01]  /*16ab0*/  FFMA.FTZ R162, R0, R32, R17 ;  /* 0x0000002000a27223 */ /* 0x010fe20000010011 */
[----:B------:R-:W-:Y:S01]  /*16ac0*/  ISETP.GE.AND P3, PT, R24, R52, PT ;  /* 0x000000341800720c */ /* 0x000fe20003f66270 */
[----:B------:R-:W-:Y:S01]  /*16ad0*/  FFMA.FTZ R19, R0, R32, R19 ;  /* 0x0000002000137223 */ /* 0x000fe20000010013 */
[----:B------:R-:W-:Y:S01]  /*16ae0*/  ISETP.GE.AND P1, PT, R24, R3, PT ;  /* 0x000000031800720c */ /* 0x000fe20003f26270 */
[----:B-1----:R-:W-:Y:S01]  /*16af0*/  HMMA.16816.F32.BF16 R88, R12, R42, R88 ;  /* 0x0000002a0c58723c */ /* 0x002fe20000041858 */
[----:B------:R-:W-:Y:S01]  /*16b00*/  FSEL R158, R18, -INF , !P3 ;  /* 0xff800000129e7808 */ /* 0x000fe20005800000 */
[----:B--2---:R-:W1:Y:S01]  /*16b10*/  LDSM.16.M88.4 R20, [R215+0xb800] ;  /* 0x00b80000d714783b */ /* 0x004e620000000200 */
[-C--:B------:R-:W-:Y:S01]  /*16b20*/  FFMA.FTZ R104, R0, R35.reuse, R104 ;  /* 0x0000002300687223 */ /* 0x080fe20000010068 */
[----:B------:R-:W-:Y:S01]  /*16b30*/  ISETP.GE.AND P4, PT, R34, R52, PT ;  /* 0x000000342200720c */ /* 0x000fe20003f86270 */
[----:B------:R-:W-:Y:S01]  /*16b40*/  FFMA.FTZ R106, R0, R35, R106 ;  /* 0x00000023006a7223 */ /* 0x000fe2000001006a */
[----:B------:R-:W-:Y:S01]  /*16b50*/  ISETP.GE.AND P0, PT, R37, R3, PT ;  /* 0x000000032500720c */ /* 0x000fe20003f06270 */
[----:B------:R-:W2:Y:S01]  /*16b60*/  LDSM.16.M88.4 R24, [R204+0x7000] ;  /* 0x00700000cc18783b */ /* 0x000ea20000000200 */
[----:B------:R-:W-:Y:S01]  /*16b70*/  IADD3 R17, R2, 0x51, RZ ;  /* 0x0000005102117810 */ /* 0x000fe20007ffe0ff */
[----:B------:R-:W-:Y:S01]  /*16b80*/  HMMA.16816.F32.BF16 R100, R4, R28, R100 ;  /* 0x0000001c0464723c */ /* 0x000fe20000041864 */
[-C--:B---3--:R-:W-:Y:S01]  /*16b90*/  FFMA.FTZ R105, R0, R16.reuse, R105 ;  /* 0x0000001000697223 */ /* 0x088fe20000010069 */
[----:B------:R-:W-:Y:S01]  /*16ba0*/  IADD3 R18, R2, 0x58, RZ ;  /* 0x0000005802127810 */ /* 0x000fe20007ffe0ff */
[----:B------:R-:W3:Y:S01]  /*16bb0*/  I2F R28, R17 ;  /* 0x00000011001c7306 */ /* 0x000ee20000201400 */
[----:B------:R-:W-:Y:S01]  /*16bc0*/  FSEL R159, R19, -INF , !P4 ;  /* 0xff800000139f7808 */ /* 0x000fe20006000000 */
[----:B------:R-:W-:Y:S01]  /*16bd0*/  FFMA.FTZ R107, R0, R16, R107 ;  /* 0x00000010006b7223 */ /* 0x000fe2000001006b */
[----:B------:R-:W-:-:S02]  /*16be0*/  FSEL R164, R104, -INF , !P5 ;  /* 0xff80000068a47808 */ /* 0x000fc40006800000 */
[----:B------:R-:W-:Y:S01]  /*16bf0*/  FSEL R160, R106, -INF , !P2 ;  /* 0xff8000006aa07808 */ /* 0x000fe20005000000 */
[----:B------:R-:W-:Y:S01]  /*16c00*/  HMMA.16816.F32.BF16 R92, R12, R40, R92 ;  /* 0x000000280c5c723c */ /* 0x000fe2000004185c */
[----:B------:R-:W-:Y:S01]  /*16c10*/  FSEL R165, R105, -INF , !P0 ;  /* 0xff80000069a57808 */ /* 0x000fe20004000000 */
[----:B------:R4:W-:Y:S01]  /*16c20*/  I2F R29, R18 ;  /* 0x00000012001d7306 */ /* 0x0009e20000201400 */
[CC--:B------:R-:W-:Y:S02]  /*16c30*/  ISETP.GE.AND P4, PT, R17.reuse, R3.reuse, PT ;  /* 0x000000031100720c */ /* 0x0c0fe40003f86270 */
[-C--:B------:R-:W-:Y:S02]  /*16c40*/  ISETP.GE.AND P5, PT, R17, R52.reuse, PT ;  /* 0x000000341100720c */ /* 0x080fe40003fa6270 */
[C---:B------:R-:W-:Y:S01]  /*16c50*/  ISETP.GE.AND P2, PT, R18.reuse, R3, PT ;  /* 0x000000031200720c */ /* 0x040fe20003f46270 */
[----:B------:R-:W-:Y:S01]  /*16c60*/  HMMA.16816.F32.BF16 R96, R4, R30, R96 ;  /* 0x0000001e0460723c */ /* 0x000fe20000041860 */
[----:B------:R-:W-:-:S02]  /*16c70*/  ISETP.GE.AND P0, PT, R18, R52, PT ;  /* 0x000000341200720c */ /* 0x000fc40003f06270 */
[----:B------:R-:W-:Y:S02]  /*16c80*/  ISETP.GE.AND P6, PT, R34, R3, PT ;  /* 0x000000032200720c */ /* 0x000fe40003fc6270 */
[C---:B------:R-:W-:Y:S02]  /*16c90*/  IADD3 R34, R2.reuse, 0x50, RZ ;  /* 0x0000005002227810 */ /* 0x040fe40007ffe0ff */
[----:B------:R-:W-:Y:S01]  /*16ca0*/  IADD3 R30, R2, 0x59, RZ ;  /* 0x00000059021e7810 */ /* 0x000fe20007ffe0ff */
[CC--:B---3--:R-:W-:Y:S01]  /*16cb0*/  FFMA.FTZ R101, R0.reuse, R28.reuse, R101 ;  /* 0x0000001c00657223 */ /* 0x0c8fe20000010065 */
[----:B------:R-:W3:Y:S01]  /*16cc0*/  I2F R33, R34 ;  /* 0x0000002200217306 */ /* 0x000ee20000201400 */
[----:B----4-:R-:W4:Y:S01]  /*16cd0*/  LDSM.16.M88.4 R16, [R204+0x7800] ;  /* 0x00780000cc10783b */ /* 0x010f220000000200 */
[----:B------:R-:W-:Y:S01]  /*16ce0*/  FFMA.FTZ R103, R0, R28, R103 ;  /* 0x0000001c00677223 */ /* 0x000fe20000010067 */
[----:B------:R-:W-:Y:S01]  /*16cf0*/  IADD3 R28, R2, 0x68, RZ ;  /* 0x00000068021c7810 */ /* 0x000fe20007ffe0ff */
[----:B------:R-:W-:-:S04]  /*16d00*/  DEPBAR.LE SB0, 0x0 ;  /* 0x000080000000791a */ /* 0x000fc80000000000 */
[C---:B-1----:R-:W-:Y:S01]  /*16d10*/  HMMA.16816.F32.BF16 R80, R12.reuse, R22, R80 ;  /* 0x000000160c50723c */ /* 0x042fe20000041850 */
[----:B------:R-:W-:Y:S02]  /*16d20*/  FSEL R161, R161, -INF , !P1 ;  /* 0xff800000a1a17808 */ /* 0x000fe40004800000 */
[-C--:B------:R-:W-:Y:S02]  /*16d30*/  ISETP.GE.AND P1, PT, R37, R52.reuse, PT ;  /* 0x000000342500720c */ /* 0x080fe40003f26270 */
[----:B------:R-:W-:Y:S02]  /*16d40*/  ISETP.GE.AND P3, PT, R34, R3, PT ;  /* 0x000000032200720c */ /* 0x000fe40003f66270 */
[----:B------:R-:W-:Y:S01]  /*16d50*/  FSEL R167, R107, -INF , !P1 ;  /* 0xff8000006ba77808 */ /* 0x000fe20004800000 */
[----:B------:R-:W-:Y:S01]  /*16d60*/  HMMA.16816.F32.BF16 R84, R12, R20, R84 ;  /* 0x000000140c54723c */ /* 0x000fe20000041854 */
[----:B---3--:R-:W-:Y:S01]  /*16d70*/  FFMA.FTZ R100, R0, R33, R100 ;  /* 0x0000002100647223 */ /* 0x008fe20000010064 */
[----:B------:R-:W1:Y:S01]  /*16d80*/  I2F R21, R28 ;  /* 0x0000001c00157306 */ /* 0x000e620000201400 */
[----:B------:R-:W-:Y:S01]  /*16d90*/  ISETP.GE.AND P1, PT, R30, R3, PT ;  /* 0x000000031e00720c */ /* 0x000fe20003f26270 */
[----:B------:R-:W-:Y:S01]  /*16da0*/  FFMA.FTZ R96, R0, R29, R96 ;  /* 0x0000001d00607223 */ /* 0x000fe20000010060 */
[----:B------:R-:W-:Y:S01]  /*16db0*/  IADD3 R31, R2, 0x60, RZ ;  /* 0x00000060021f7810 */ /* 0x000fe20007ffe0ff */
[----:B------:R-:W-:Y:S01]  /*16dc0*/  FFMA.FTZ R102, R0, R33, R102 ;  /* 0x0000002100667223 */ /* 0x000fe20000010066 */
[----:B------:R-:W-:Y:S01]  /*16dd0*/  FSEL R170, R100, -INF , !P3 ;  /* 0xff80000064aa7808 */ /* 0x000fe20005800000 */
[----:B--2---:R-:W-:Y:S01]  /*16de0*/  HMMA.16816.F32.BF16 R88, R4, R26, R88 ;  /* 0x0000001a0458723c */ /* 0x004fe20000041858 */
[----:B------:R-:W-:Y:S01]  /*16df0*/  ISETP.GE.AND P3, PT, R30, R52, PT ;  /* 0x000000341e00720c */ /* 0x000fe20003f66270 */
[----:B------:R-:W-:Y:S01]  /*16e00*/  FFMA.FTZ R98, R0, R29, R98 ;  /* 0x0000001d00627223 */ /* 0x000fe20000010062 */
[----:B------:R-:W-:-:S02]  /*16e10*/  IADD3 R13, R2, 0x70, RZ ;  /* 0x00000070020d7810 */ /* 0x000fc40007ffe0ff */
[----:B------:R-:W-:Y:S02]  /*16e20*/  FSEL R162, R162, -INF , !P6 ;  /* 0xff800000a2a27808 */ /* 0x000fe40007000000 */
[----:B------:R-:W-:Y:S01]  /*16e30*/  IADD3 R26, R2, 0x69, RZ ;  /* 0x00000069021a7810 */ /* 0x000fe20007ffe0ff */
[C---:B------:R-:W-:Y:S01]  /*16e40*/  HMMA.16816.F32.BF16 R92, R4.reuse, R24, R92 ;  /* 0x00000018045c723c */ /* 0x040fe2000004185c */
[----:B------:R2:W3:Y:S01]  /*16e50*/  I2F R24, R30 ;  /* 0x0000001e00187306 */ /* 0x0004e20000201400 */
[----:B------:R-:W-:Y:S02]  /*16e60*/  ISETP.GE.AND P6, PT, R34, R52, PT ;  /* 0x000000342200720c */ /* 0x000fe40003fc6270 */
[----:B------:R-:W-:Y:S02]  /*16e70*/  FSEL R172, R103, -INF , !P5 ;  /* 0xff80000067ac7808 */ /* 0x000fe40006800000 */
[----:B------:R-:W-:Y:S02]  /*16e80*/  FSEL R168, R96, -INF , !P2 ;  /* 0xff80000060a87808 */ /* 0x000fe40005000000 */
[----:B------:R-:W-:Y:S01]  /*16e90*/  FSEL R173, R102, -INF , !P6 ;  /* 0xff80000066ad7808 */ /* 0x000fe20007000000 */
[----:B----4-:R-:W-:Y:S01]  /*16ea0*/  HMMA.16816.F32.BF16 R80, R4, R18, R80 ;  /* 0x000000120450723c */ /* 0x010fe20000041850 */
[----:B------:R-:W4:Y:S01]  /*16eb0*/  I2F R25, R31 ;  /* 0x0000001f00197306 */ /* 0x000f220000201400 */
[----:B------:R-:W-:-:S02]  /*16ec0*/  FSEL R169, R101, -INF , !P4 ;  /* 0xff80000065a97808 */ /* 0x000fc40006000000 */
[----:B------:R-:W-:Y:S02]  /*16ed0*/  FSEL R171, R98, -INF , !P0 ;  /* 0xff80000062ab7808 */ /* 0x000fe40004000000 */
[----:B------:R-:W-:Y:S01]  /*16ee0*/  ISETP.GE.AND P6, PT, R31, R3, PT ;  /* 0x000000031f00720c */ /* 0x000fe20003fc6270 */
[----:B-1----:R-:W-:Y:S01]  /*16ef0*/  FFMA.FTZ R90, R0, R21, R90 ;  /* 0x00000015005a7223 */ /* 0x002fe2000001005a */
[----:B------:R-:W-:Y:S01]  /*16f00*/  HMMA.16816.F32.BF16 R84, R4, R16, R84 ;  /* 0x000000100454723c */ /* 0x000fe20000041854 */
[----:B--2---:R-:W-:Y:S01]  /*16f10*/  IADD3 R30, R2, 0x61, RZ ;  /* 0x00000061021e7810 */ /* 0x004fe20007ffe0ff */
[CC--:B---3--:R-:W-:Y:S01]  /*16f20*/  FFMA.FTZ R97, R0.reuse, R24.reuse, R97 ;  /* 0x0000001800617223 */ /* 0x0c8fe20000010061 */
[----:B------:R-:W1:Y:S01]  /*16f30*/  I2F R15, R13 ;  /* 0x0000000d000f7306 */ /* 0x000e620000201400 */
[----:B------:R-:W-:Y:S01]  /*16f40*/  FFMA.FTZ R99, R0, R24, R99 ;  /* 0x0000001800637223 */ /* 0x000fe20000010063 */
[----:B------:R-:W-:Y:S01]  /*16f50*/  ISETP.GE.AND P5, PT, R30, R3, PT ;  /* 0x000000031e00720c */ /* 0x000fe20003fa6270 */
[----:B------:R-:W-:Y:S01]  /*16f60*/  FFMA.FTZ R88, R0, R21, R88 ;  /* 0x0000001500587223 */ /* 0x000fe20000010058 */
[----:B------:R-:W-:-:S02]  /*16f70*/  IADD3 R6, R2, 0x78, RZ ;  /* 0x0000007802067810 */ /* 0x000fc40007ffe0ff */
[----:B------:R-:W-:Y:S01]  /*16f80*/  IADD3 R16, R2, 0x71, RZ ;  /* 0x0000007102107810 */ /* 0x000fe20007ffe0ff */
[CC--:B----4-:R-:W-:Y:S01]  /*16f90*/  FFMA.FTZ R92, R0.reuse, R25.reuse, R92 ;  /* 0x00000019005c7223 */ /* 0x0d0fe2000001005c */
[----:B------:R-:W2:Y:S01]  /*16fa0*/  I2F R5, R6 ;  /* 0x0000000600057306 */ /* 0x000ea20000201400 */
[----:B------:R-:W-:Y:S01]  /*16fb0*/  FSEL R166, R97, -INF , !P1 ;  /* 0xff80000061a67808 */ /* 0x000fe20004800000 */
[----:B------:R-:W-:Y:S01]  /*16fc0*/  FFMA.FTZ R94, R0, R25, R94 ;  /* 0x00000019005e7223 */ /* 0x000fe2000001005e */
[----:B------:R-:W-:Y:S02]  /*16fd0*/  IADD3 R4, R2, 0x79, RZ ;  /* 0x0000007902047810 */ /* 0x000fe40007ffe0ff */
[-C--:B------:R-:W-:Y:S02]  /*16fe0*/  ISETP.GE.AND P1, PT, R28, R52.reuse, PT ;  /* 0x000000341c00720c */ /* 0x080fe40003f26270 */
[----:B------:R-:W-:Y:S01]  /*16ff0*/  ISETP.GE.AND P2, PT, R30, R52, PT ;  /* 0x000000341e00720c */ /* 0x000fe20003f46270 */
[----:B------:R-:W3:Y:S01]  /*17000*/  I2F R20, R30 ;  /* 0x0000001e00147306 */ /* 0x000ee20000201400 */
[----:B------:R-:W-:-:S02]  /*17010*/  FSEL R155, R90, -INF , !P1 ;  /* 0xff8000005a9b7808 */ /* 0x000fc40004800000 */
[----:B------:R-:W-:Y:S02]  /*17020*/  ISETP.GE.AND P1, PT, R6, R3, PT ;  /* 0x000000030600720c */ /* 0x000fe40003f26270 */
[----:B------:R-:W-:Y:S01]  /*17030*/  ISETP.GE.AND P4, PT, R31, R52, PT ;  /* 0x000000341f00720c */ /* 0x000fe20003f86270 */
[----:B-1----:R-:W-:Y:S01]  /*17040*/  FFMA.FTZ R86, R0, R15, R86 ;  /* 0x0000000f00567223 */ /* 0x002fe20000010056 */
[----:B------:R-:W-:Y:S01]  /*17050*/  ISETP.GE.AND P0, PT, R28, R3, PT ;  /* 0x000000031c00720c */ /* 0x000fe20003f06270 */
[----:B------:R-:W1:Y:S01]  /*17060*/  I2F R14, R16 ;  /* 0x00000010000e7306 */ /* 0x000e620000201400 */
[C---:B--2---:R-:W-:Y:S01]  /*17070*/  FFMA.FTZ R80, R0.reuse, R5, R80 ;  /* 0x0000000500507223 */ /* 0x044fe20000010050 */
[----:B------:R-:W-:Y:S01]  /*17080*/  FSEL R163, R99, -INF , !P3 ;  /* 0xff80000063a37808 */ /* 0x000fe20005800000 */
[----:B------:R-:W-:Y:S01]  /*17090*/  FFMA.FTZ R84, R0, R15, R84 ;  /* 0x0000000f00547223 */ /* 0x000fe20000010054 */
[----:B------:R-:W-:Y:S01]  /*170a0*/  FSEL R154, R92, -INF , !P6 ;  /* 0xff8000005c9a7808 */ /* 0x000fe20007000000 */
[----:B------:R-:W-:Y:S01]  /*170b0*/  FFMA.FTZ R82, R0, R5, R82 ;  /* 0x0000000500527223 */ /* 0x000fe20000010052 */
[----:B------:R-:W-:Y:S01]  /*170c0*/  FSEL R134, R80, -INF , !P1 ;  /* 0xff80000050867808 */ /* 0x000fe20004800000 */
[C---:B------:R-:W-:Y:S01]  /*170d0*/  FFMA.FTZ R5, R0.reuse, R71, R62 ;  /* 0x0000004700057223 */ /* 0x040fe2000001003e */
[----:B------:R-:W2:Y:S01]  /*170e0*/  I2F R12, R26 ;  /* 0x0000001a000c7306 */ /* 0x000ea20000201400 */
[-C--:B---3--:R-:W-:Y:S01]  /*170f0*/  FFMA.FTZ R93, R0, R20.reuse, R93 ;  /* 0x00000014005d7223 */ /* 0x088fe2000001005d */
[----:B------:R-:W-:Y:S01]  /*17100*/  ISETP.GE.AND P1, PT, R54, 0x2, PT ;  /* 0x000000023600780c */ /* 0x000fe20003f26270 */
[----:B------:R-:W-:Y:S01]  /*17110*/  FFMA.FTZ R95, R0, R20, R95 ;  /* 0x00000014005f7223 */ /* 0x000fe2000001005f */
[----:B------:R-:W-:-:S02]  /*17120*/  FSEL R157, R94, -INF , !P4 ;  /* 0xff8000005e9d7808 */ /* 0x000fc40006000000 */
[----:B------:R-:W-:Y:S02]  /*17130*/  FSEL R153, R93, -INF , !P5 ;  /* 0xff8000005d997808 */ /* 0x000fe40006800000 */
[----:B------:R-:W3:Y:S01]  /*17140*/  I2F R63, R4 ;  /* 0x00000004003f7306 */ /* 0x000ee20000201400 */
[----:B------:R-:W-:Y:S01]  /*17150*/  FSEL R156, R95, -INF , !P2 ;  /* 0xff8000005f9c7808 */ /* 0x000fe20005000000 */
[C---:B-1----:R-:W-:Y:S01]  /*17160*/  FFMA.FTZ R67, R0.reuse, R14, R85 ;  /* 0x0000000e00437223 */ /* 0x042fe20000010055 */
[----:B------:R-:W-:Y:S01]  /*17170*/  ISETP.GE.AND P5, PT, R13, R52, PT ;  /* 0x000000340d00720c */ /* 0x000fe20003fa6270 */
[----:B------:R-:W-:Y:S01]  /*17180*/  FFMA.FTZ R87, R0, R14, R87 ;  /* 0x0000000e00577223 */ /* 0x000fe20000010057 */
[-C--:B------:R-:W-:Y:S02]  /*17190*/  ISETP.GE.AND P2, PT, R16, R3.reuse, PT ;  /* 0x000000031000720c */ /* 0x080fe40003f46270 */
[----:B------:R-:W-:Y:S01]  /*171a0*/  FSEL R152, R88, -INF , !P0 ;  /* 0xff80000058987808 */ /* 0x000fe20004000000 */
[-C--:B--2---:R-:W-:Y:S01]  /*171b0*/  FFMA.FTZ R89, R0, R12.reuse, R89 ;  /* 0x0000000c00597223 */ /* 0x084fe20000010059 */
[----:B------:R-:W-:Y:S01]  /*171c0*/  ISETP.GE.AND P3, PT, R26, R3, PT ;  /* 0x000000031a00720c */ /* 0x000fe20003f66270 */
[----:B------:R-:W-:Y:S01]  /*171d0*/  FFMA.FTZ R91, R0, R12, R91 ;  /* 0x0000000c005b7223 */ /* 0x000fe2000001005b */
[----:B------:R-:W-:Y:S01]  /*171e0*/  BAR.SYNC.DEFER_BLOCKING 0x0 ;  /* 0x0000000000007b1d */ /* 0x000fe20000010000 */
[----:B------:R-:W-:-:S02]  /*171f0*/  ISETP.GE.AND P6, PT, R26, R52, PT ;  /* 0x000000341a00720c */ /* 0x000fc40003fc6270 */
[----:B------:R-:W-:Y:S02]  /*17200*/  ISETP.GE.AND P4, PT, R13, R3, PT ;  /* 0x000000030d00720c */ /* 0x000fe40003f86270 */
[-C--:B------:R-:W-:Y:S01]  /*17210*/  ISETP.GE.AND P0, PT, R16, R52.reuse, PT ;  /* 0x000000341000720c */ /* 0x080fe20003f06270 */
[-C--:B---3--:R-:W-:Y:S01]  /*17220*/  FFMA.FTZ R66, R0, R63.reuse, R81 ;  /* 0x0000003f00427223 */ /* 0x088fe20000010051 */
[----:B------:R-:W-:Y:S01]  /*17230*/  FSEL R139, R86, -INF , !P5 ;  /* 0xff800000568b7808 */ /* 0x000fe20006800000 */
[----:B------:R-:W-:Y:S01]  /*17240*/  FFMA.FTZ R63, R0, R63, R83 ;  /* 0x0000003f003f7223 */ /* 0x000fe20000010053 */
[----:B------:R-:W-:Y:S02]  /*17250*/  FSEL R67, R67, -INF , !P2 ;  /* 0xff80000043437808 */ /* 0x000fe40005000000 */
[C---:B------:R-:W-:Y:S02]  /*17260*/  ISETP.GE.AND P5, PT, R4.reuse, R3, PT ;  /* 0x000000030400720c */ /* 0x040fe40003fa6270 */
[----:B------:R-:W-:Y:S01]  /*17270*/  ISETP.GE.AND P2, PT, R4, R52, PT ;  /* 0x000000340400720c */ /* 0x000fe20003f46270 */
[----:B------:R-:W-:Y:S01]  /*17280*/  FFMA.FTZ R4, R0, R71, R60 ;  /* 0x0000004700047223 */ /* 0x000fe2000001003c */
[----:B------:R-:W-:-:S02]  /*17290*/  FSEL R147, R89, -INF , !P3 ;  /* 0xff80000059937808 */ /* 0x000fc40005800000 */
[----:B------:R-:W-:Y:S02]  /*172a0*/  FSEL R146, R91, -INF , !P6 ;  /* 0xff8000005b927808 */ /* 0x000fe40007000000 */
[----:B------:R-:W-:Y:S02]  /*172b0*/  FSEL R135, R84, -INF , !P4 ;  /* 0xff80000054877808 */ /* 0x000fe40006000000 */
[----:B------:R-:W-:Y:S02]  /*172c0*/  FSEL R138, R87, -INF , !P0 ;  /* 0xff800000578a7808 */ /* 0x000fe40004000000 */
[-C--:B------:R-:W-:Y:S02]  /*172d0*/  ISETP.GE.AND P3, PT, R6, R52.reuse, PT ;  /* 0x000000340600720c */ /* 0x080fe40003f66270 */
[C---:B------:R-:W-:Y:S02]  /*172e0*/  ISETP.GE.AND P6, PT, R2.reuse, R3, PT ;  /* 0x000000030200720c */ /* 0x040fe40003fc6270 */
[----:B------:R-:W-:-:S02]  /*172f0*/  ISETP.GE.AND P4, PT, R2, R52, PT ;  /* 0x000000340200720c */ /* 0x000fc40003f86270 */
[----:B------:R-:W-:Y:S02]  /*17300*/  ISETP.NE.U32.AND P0, PT, R236, RZ, PT ;  /* 0x000000ffec00720c */ /* 0x000fe40003f05070 */
[----:B------:R-:W-:Y:S02]  /*17310*/  LOP3.LUT R2, R8, R133, RZ, 0xfc, !PT ;  /* 0x0000008508027212 */ /* 0x000fe400078efcff */
[----:B------:R-:W-:Y:S02]  /*17320*/  ISETP.NE.AND.EX P0, PT, R237, RZ, PT, P0 ;  /* 0x000000ffed00720c */ /* 0x000fe40003f05300 */
[----:B------:R-:W-:Y:S02]  /*17330*/  FSEL R137, R82, -INF , !P3 ;  /* 0xff80000052897808 */ /* 0x000fe40005800000 */
[----:B------:R-:W-:Y:S02]  /*17340*/  FSEL R4, R4, -INF , !P6 ;  /* 0xff80000004047808 */ /* 0x000fe40007000000 */
[----:B------:R-:W-:-:S02]  /*17350*/  FSEL R5, R5, -INF , !P4 ;  /* 0xff80000005057808 */ /* 0x000fc40006000000 */
[----:B------:R-:W-:Y:S02]  /*17360*/  FSEL R66, R66, -INF , !P5 ;  /* 0xff80000042427808 */ /* 0x000fe40006800000 */
[----:B------:R-:W-:Y:S01]  /*17370*/  FSEL R63, R63, -INF , !P2 ;  /* 0xff8000003f3f7808 */ /* 0x000fe20005000000 */
[----:B------:R-:W-:Y:S05]  /*17380*/  @!P1 BRA `(.L_x_3189) ;  /* 0x00000c2000009947 */ /* 0x000fea0003800000 */
[----:B------:R-:W-:Y:S01]  /*17390*/  BSSY B0, `(.L_x_3190) ;  /* 0x0000040000007945 */ /* 0x000fe20003800000 */
[----:B------:R-:W-:Y:S05]  /*173a0*/  @!P0 BRA `(.L_x_3191) ;  /* 0x000003b000008947 */ /* 0x000fea0003800000 */
[----:B------:R-:W2:Y:S01]  /*173b0*/  LD.E R16, [R10.64+0x170] ;  /* 0x000170060a107980 */ /* 0x000ea2000c101900 */
[----:B------:R-:W-:Y:S02]  /*173c0*/  IADD3 R14, R9, -0x80, RZ ;  /* 0xffffff80090e7810 */ /* 0x000fe40007ffe0ff */
[----:B------:R-:W-:Y:S02]  /*173d0*/  IABS R8, R9 ;  /* 0x0000000900087213 */ /* 0x000fe40000000000 */
[----:B------:R-:W-:Y:S02]  /*173e0*/  IABS R6, R14 ;  /* 0x0000000e00067213 */ /* 0x000fe40000000000 */
[----:B--2---:R-:W-:-:S02]  /*173f0*/  IABS R12, R16 ;  /* 0x00000010000c7213 */ /* 0x004fc40000000000 */
[-C--:B------:R-:W-:Y:S02]  /*17400*/  IABS R7, R16.reuse ;  /* 0x0000001000077213 */ /* 0x080fe40000000000 */
[----:B------:R-:W1:Y:S01]  /*17410*/  I2F.RP R15, R12 ;  /* 0x0000000c000f7306 */ /* 0x000e620000209400 */
[-C--:B------:R-:W-:Y:S02]  /*17420*/  LOP3.LUT R9, R9, R16.reuse, RZ, 0x3c, !PT ;  /* 0x0000001009097212 */ /* 0x080fe400078e3cff */
        /* <DEDUP_REMOVED lines=12> */
[-C--:B------:R-:W-:Y:S01]  /*174f0*/  IMAD R17, R15, R7.reuse, R8 ;  /* 0x000000070f117224 */ /* 0x080fe200078e0208 */
[----:B------:R-:W-:Y:S01]  /*17500*/  LOP3.LUT R8, RZ, R16, RZ, 0x33, !PT ;  /* 0x00000010ff087212 */ /* 0x000fe200078e33ff */
        /* <DEDUP_REMOVED lines=10> */
[----:B------:R-:W-:-:S07]  /*175b0*/  ISETP.NE.AND P3, PT, R16, RZ, PT ;  /* 0x000000ff1000720c */ /* 0x000fce0003f65270 */
[----:B------:R-:W-:Y:S02]  /*175c0*/  @P6 IADD3 R15, R15, 0x1, RZ ;  /* 0x000000010f0f6810 */ /* 0x000fe40007ffe0ff */
[----:B------:R-:W-:Y:S02]  /*175d0*/  @P5 IADD3 R13, R13, 0x1, RZ ;  /* 0x000000010d0d5810 */ /* 0x000fe40007ffe0ff */
[----:B------:R-:W-:-:S03]  /*175e0*/  @!P4 IADD3 R15, -R15, RZ, RZ ;  /* 0x000000ff0f0fc210 */ /* 0x000fc60007ffe1ff */
[----:B------:R-:W-:Y:S01]  /*175f0*/  @!P2 IMAD.MOV R13, RZ, RZ, -R13 ;  /* 0x000000ffff0da224 */ /* 0x000fe200078e0a0d */
[C---:B------:R-:W-:Y:S02]  /*17600*/  SEL R9, R8.reuse, R15, !P3 ;  /* 0x0000000f08097207 */ /* 0x040fe40005800000 */
[----:B------:R-:W2:Y:S02]  /*17610*/  LD.E.64 R14, [R10.64+0x20] ;  /* 0x000020060a0e7980 */ /* 0x000ea4000c101b00 */
[----:B------:R-:W-:Y:S01]  /*17620*/  SEL R8, R8, R13, !P3 ;  /* 0x0000000d08087207 */ /* 0x000fe20005800000 */
[C-C-:B------:R-:W-:Y:S01]  /*17630*/  IMAD.WIDE R20, R9.reuse, 0x4, R236.reuse ;  /* 0x0000000409147825 */ /* 0x140fe200078e02ec */
[----:B------:R-:W3:Y:S03]  /*17640*/  LD.E.64 R12, [R10.64+0x38] ;  /* 0x000038060a0c7980 */ /* 0x000ee6000c101b00 */
        /* <DEDUP_REMOVED lines=17> */
.L_x_3191:
[----:B------:R-:W2:Y:S02]  /*17760*/  LD.E R8, [R10.64+0x38] ;  /* 0x000038060a087980 */ /* 0x000ea4000c101900 */
[----:B--2---:R-:W-:-:S04]  /*17770*/  LEA R8, -R8, RZ, 0x7 ;  /* 0x000000ff08087211 */ /* 0x004fc800078e39ff */
[----:B------:R-:W-:Y:S02]  /*17780*/  SHF.R.S32.HI R6, RZ, 0x1f, R8 ;  /* 0x0000001fff067819 */ /* 0x000fe40000011408 */
.L_x_3192:
[----:B------:R-:W-:Y:S05]  /*17790*/  BSYNC B0 ;  /* 0x0000000000007941 */ /* 0x000fea0003800000 */
.L_x_3190:
        /* <DEDUP_REMOVED lines=129> */
.L_x_3189:
[----:B------:R-:W-:Y:S05]  /*17fb0*/  BSYNC B1 ;  /* 0x0000000000017941 */ /* 0x000fea0003800000 */
.L_x_3188:
        /* <DEDUP_REMOVED lines=23> */
[----:B-1----:R-:W-:Y:S01]  /*18130*/  LDSM.16.MT88.4 R16, [R212+0xc800] ;  /* 0x00c80000d410783b */ /* 0x002fe20000004200 */
        /* <DEDUP_REMOVED lines=15> */
[----:B------:R-:W-:-:S03]  /*18230*/  FMNMX.FTZ R6, R142, R7, !PT ;  /* 0x000000078e067209 */ /* 0x000fc60007810000 */
[----:B------:R-:W-:Y:S01]  /*18240*/  LDSM.16.MT88.4 R32, [R213+0x10800] ;  /* 0x01080000d520783b */ /* 0x000fe20000004200 */
        /* <DEDUP_REMOVED lines=65> */
[-CC-:B------:R-:W-:Y:S02]  /*18660*/  FFMA.FTZ R53, R76, R65.reuse, -R64.reuse ;  /* 0x000000414c357223 */ /* 0x180fe40000010840 */
        /* <DEDUP_REMOVED lines=8> */
[----:B------:R-:W4:Y:S01]  /*186f0*/  MUFU.EX2 R51, R51 ;  /* 0x0000003300337308 */ /* 0x000f220000000800 */
[----:B---3--:R-:W-:Y:S01]  /*18700*/  F2FP.BF16.PACK_AB R113, R58, R59 ;  /* 0x0000003b3a71723e */ /* 0x008fe200000010ff */
[-CC-:B------:R-:W-:Y:S02]  /*18710*/  FFMA.FTZ R43, R179, R65.reuse, -R64.reuse ;  /* 0x00000041b32b7223 */ /* 0x180fe40000010840 */
[-CC-:B------:R-:W-:Y:S02]  /*18720*/  FFMA.FTZ R40, R178, R65.reuse, -R64.reuse ;  /* 0x00000041b2287223 */ /* 0x180fe40000010840 */
[----:B------:R-:W-:-:S02]  /*18730*/  FFMA.FTZ R9, R180, R65, -R64 ;  /* 0x00000041b4097223 */ /* 0x000fc40000010840 */
[----:B------:R-:W-:Y:S01]  /*18740*/  MUFU.EX2 R62, R62 ;  /* 0x0000003e003e7308 */ /* 0x000fe20000000800 */
[-CC-:B------:R-:W-:Y:S02]  /*18750*/  FFMA.FTZ R45, R45, R65.reuse, -R136.reuse ;  /* 0x000000412d2d7223 */ /* 0x180fe40000010888 */
[-CC-:B------:R-:W-:Y:S02]  /*18760*/  FFMA.FTZ R42, R177, R65.reuse, -R136.reuse ;  /* 0x00000041b12a7223 */ /* 0x180fe40000010888 */
[-CC-:B------:R-:W-:Y:S02]  /*18770*/  FFMA.FTZ R41, R176, R65.reuse, -R136.reuse ;  /* 0x00000041b0297223 */ /* 0x180fe40000010888 */
[-C--:B------:R-:W-:Y:S01]  /*18780*/  FFMA.FTZ R8, R175, R65.reuse, -R136 ;  /* 0x00000041af087223 */ /* 0x080fe20000010888 */
[----:B------:R-:W3:Y:S01]  /*18790*/  MUFU.EX2 R61, R61 ;  /* 0x0000003d003d7308 */ /* 0x000ee20000000800 */
[----:B----4-:R-:W-:Y:S01]  /*187a0*/  F2FP.BF16.PACK_AB R115, R51, R56 ;  /* 0x000000383373723e */ /* 0x010fe200000010ff */
        /* <DEDUP_REMOVED lines=8> */
[----:B------:R-:W4:Y:S01]  /*18830*/  MUFU.EX2 R55, R55 ;  /* 0x0000003700377308 */ /* 0x000f220000000800 */
[----:B---3--:R-:W-:Y:S01]  /*18840*/  F2FP.BF16.PACK_AB R112, R61, R62 ;  /* 0x0000003e3d70723e */ /* 0x008fe200000010ff */
        /* <DEDUP_REMOVED lines=8> */
[----:B----4-:R-:W-:Y:S01]  /*188d0*/  F2FP.BF16.PACK_AB R114, R55, R60 ;  /* 0x0000003c3772723e */ /* 0x010fe200000010ff */
        /* <DEDUP_REMOVED lines=18> */
[----:B------:R-:W3:Y:S01]  /*18a00*/  MUFU.EX2 R50, R50 ;  /* 0x0000003200327308 */ /* 0x000ee20000000800 */
        /* <DEDUP_REMOVED lines=11> */
[----:B------:R-:W4:Y:S01]  /*18ac0*/  MUFU.EX2 R46, R46 ;  /* 0x0000002e002e7308 */ /* 0x000f220000000800 */
[----:B------:R-:W-:Y:S02]  /*18ad0*/  FADD.FTZ R61, R62, R61 ;  /* 0x0000003d3e3d7221 */ /* 0x000fe40000010000 */
[----:B------:R-:W-:Y:S02]  /*18ae0*/  FADD.FTZ R56, R56, R59 ;  /* 0x0000003b38387221 */ /* 0x000fe40000010000 */
[----:B------:R-:W-:Y:S01]  /*18af0*/  FADD.FTZ R60, R60, R61 ;  /* 0x0000003d3c3c7221 */ /* 0x000fe20000010000 */
[----:B-1----:R-:W-:Y:S01]  /*18b00*/  HMMA.16816.F32.BF16 R68, R112, R72, RZ ;  /* 0x000000487044723c */ /* 0x002fe200000418ff */
[-C--:B------:R-:W-:Y:S01]  /*18b10*/  FFMA.FTZ R240, R66, R65.reuse, -R136 ;  /* 0x0000004142f07223 */ /* 0x080fe20000010888 */
[----:B------:R-:W1:Y:S01]  /*18b20*/  MUFU.EX2 R44, R44 ;  /* 0x0000002c002c7308 */ /* 0x000e620000000800 */
[----:B------:R-:W-:-:S02]  /*18b30*/  FFMA.FTZ R241, R63, R65, -R64 ;  /* 0x000000413ff17223 */ /* 0x000fc40000010840 */
[----:B------:R-:W-:Y:S02]  /*18b40*/  FADD.FTZ R56, R51, R56 ;  /* 0x0000003833387221 */ /* 0x000fe40000010000 */
[----:B------:R-:W-:Y:S01]  /*18b50*/  FADD.FTZ R60, R55, R60 ;  /* 0x0000003c373c7221 */ /* 0x000fe20000010000 */
        /* <DEDUP_REMOVED lines=15> */
[----:B------:R-:W1:Y:S06]  /*18c50*/  MUFU.EX2 R2, R2 ;  /* 0x0000000200027308 */ /* 0x000e6c0000000800 */
[C---:B--2---:R-:W-:Y:S02]  /*18c60*/  HMMA.16816.F32.BF16 R116, R112.reuse, R4, RZ ;  /* 0x000000047074723c */ /* 0x044fe400000418ff */
[----:B------:R-:W-:Y:S05]  /*18c70*/  MUFU.EX2 R140, R140 ;  /* 0x0000008c008c7308 */ /* 0x000fea0000000800 */
[----:B---3--:R-:W-:Y:S01]  /*18c80*/  F2FP.BF16.PACK_AB R4, R50, R57 ;  /* 0x000000393204723e */ /* 0x008fe200000010ff */
        /* <DEDUP_REMOVED lines=23> */
[----:B------:R-:W4:Y:S06]  /*18e00*/  MUFU.EX2 R150, R150 ;  /* 0x0000009600967308 */ /* 0x000f2c0000000800 */
        /* <DEDUP_REMOVED lines=39> */
[----:B------:R-:W5:Y:S01]  /*19080*/  MUFU.EX2 R169, R169 ;  /* 0x000000a900a97308 */ /* 0x000f620000000800 */
        /* <DEDUP_REMOVED lines=44> */
[----:B----4-:R-:W-:Y:S01]  /*19350*/  F2FP.BF16.PACK_AB R6, R150, R145 ;  /* 0x000000919606723e */ /* 0x010fe200000010ff */
        /* <DEDUP_REMOVED lines=139> */
[----:B------:R-:W-:Y:S03]  /*19c10*/  MUFU.EX2 R29, R29 ;  /* 0x0000001d001d7308 */ /* 0x000fe60000000800 */
[C---:B-1----:R-:W-:Y:S05]  /*19c20*/  HMMA.16816.F32.BF16 R108, R4.reuse, R16, R108 ;  /* 0x00000010046c723c */ /* 0x042fea000004186c */
[----:B------:R-:W-:Y:S03]  /*19c30*/  MUFU.EX2 R30, R30 ;  /* 0x0000001e001e7308 */ /* 0x000fe60000000800 */
[C---:B------:R-:W-:Y:S01]  /*19c40*/  HMMA.16816.F32.BF16 R120, R4.reuse, R18, R120 ;  /* 0x000000120478723c */ /* 0x040fe20000041878 */
[----:B------:R-:W1:Y:S04]  /*19c50*/  LDSM.16.MT88.4 R16, [R213+0xf800] ;  /* 0x00f80000d510783b */ /* 0x000e680000004200 */
[----:B------:R-:W3:Y:S03]  /*19c60*/  MUFU.EX2 R31, R31 ;  /* 0x0000001f001f7308 */ /* 0x000ee60000000800 */
[C---:B----4-:R-:W-:Y:S05]  /*19c70*/  HMMA.16816.F32.BF16 R116, R4.reuse, R24, R116 ;  /* 0x000000180474723c */ /* 0x050fea0000041874 */
[----:B------:R-:W4:Y:S03]  /*19c80*/  MUFU.EX2 R33, R33 ;  /* 0x0000002100217308 */ /* 0x000f260000000800 */
[----:B------:R-:W-:Y:S07]  /*19c90*/  HMMA.16816.F32.BF16 R112, R4, R26, R112 ;  /* 0x0000001a0470723c */ /* 0x000fee0000041870 */
[----:B---3--:R-:W-:Y:S01]  /*19ca0*/  F2FP.BF16.PACK_AB R4, R32, R31 ;  /* 0x0000001f2004723e */ /* 0x008fe200000010ff */
        /* <DEDUP_REMOVED lines=26> */
[C---:B-1----:R-:W-:Y:S08]  /*19e50*/  HMMA.16816.F32.BF16 R100, R4.reuse, R16, R100 ;  /* 0x000000100464723c */ /* 0x042ff00000041864 */
[C---:B------:R-:W-:Y:S08]  /*19e60*/  HMMA.16816.F32.BF16 R104, R4.reuse, R18, R104 ;  /* 0x000000120468723c */ /* 0x040ff00000041868 */
[C---:B--2---:R-:W-:Y:S08]  /*19e70*/  HMMA.16816.F32.BF16 R108, R4.reuse, R12, R108 ;  /* 0x0000000c046c723c */ /* 0x044ff0000004186c */
[C---:B------:R-:W-:Y:S08]  /*19e80*/  HMMA.16816.F32.BF16 R120, R4.reuse, R14, R120 ;  /* 0x0000000e0478723c */ /* 0x040ff00000041878 */
[C---:B---3--:R-:W-:Y:S08]  /*19e90*/  HMMA.16816.F32.BF16 R116, R4.reuse, R20, R116 ;  /* 0x000000140474723c */ /* 0x048ff00000041874 */
        /* <DEDUP_REMOVED lines=68> */
.L_x_3195:
[----:B------:R-:W2:Y:S02]  /*1a2e0*/  LD.E R4, [R10.64+0x40] ;  /* 0x000040060a047980 */ /* 0x000ea4000c101900 */
[----:B--2---:R-:W-:-:S04]  /*1a2f0*/  LEA R4, -R4, RZ, 0x7 ;  /* 0x000000ff04047211 */ /* 0x004fc800078e39ff */
[----:B------:R-:W-:Y:S02]  /*1a300*/  SHF.R.S32.HI R2, RZ, 0x1f, R4 ;  /* 0x0000001fff027819 */ /* 0x000fe40000011404 */
.L_x_3196:
[----:B------:R-:W-:Y:S05]  /*1a310*/  BSYNC B0 ;  /* 0x0000000000007941 */ /* 0x000fea0003800000 */
.L_x_3194:
        /* <DEDUP_REMOVED lines=134> */
[----:B------:R-:W5:Y:S04]  /*1ab80*/  LDSM.16.M88.4 R64, [R221+0x4000] ;  /* 0x00400000dd40783b */ /* 0x000f680000000200 */
[----:B------:R-:W5:Y:S04]  /*1ab90*/  LDSM.16.M88.4 R56, [R221+0x4800] ;  /* 0x00480000dd38783b */ /* 0x000f680000000200 */
[----:B------:R-:W-:Y:S04]  /*1aba0*/  LDSM.16.M88.4 R152, [R220] ;  /* 0x00000000dc98783b */ /* 0x000fe80000000200 */
[----:B-1----:R-:W1:Y:S04]  /*1abb0*/  LDSM.16.M88.4 R8, [R219] ;  /* 0x00000000db08783b */ /* 0x002e680000000200 */
[----:B------:R-:W1:Y:S04]  /*1abc0*/  LDSM.16.M88.4 R4, [R211] ;  /* 0x00000000d304783b */ /* 0x000e680000000200 */
[----:B--2---:R-:W2:Y:S04]  /*1abd0*/  LDSM.16.M88.4 R28, [R221+0x6000] ;  /* 0x00600000dd1c783b */ /* 0x004ea80000000200 */
[----:B---3--:R-:W3:Y:S04]  /*1abe0*/  LDSM.16.M88.4 R20, [R221+0x6800] ;  /* 0x00680000dd14783b */ /* 0x008ee80000000200 */
[----:B------:R-:W1:Y:S04]  /*1abf0*/  LDSM.16.M88.4 R36, [R221+0x5800] ;  /* 0x00580000dd24783b */ /* 0x000e680000000200 */
[----:B------:R-:W1:Y:S04]  /*1ac00*/  LDSM.16.M88.4 R44, [R221+0x5000] ;  /* 0x00500000dd2c783b */ /* 0x000e680000000200 */
[----:B----4-:R-:W4:Y:S01]  /*1ac10*/  LDSM.16.M88.4 R12, [R221+0x7000] ;  /* 0x00700000dd0c783b */ /* 0x010f220000000200 */
[C---:B-----5:R-:W-:Y:S03]  /*1ac20*/  HMMA.16816.F32.BF16 R136, R164.reuse, R64, RZ ;  /* 0x00000040a488723c */ /* 0x060fe600000418ff */
[----:B------:R-:W5:Y:S04]  /*1ac30*/  LDSM.16.M88.4 R148, [R221+0x7800] ;  /* 0x00780000dd94783b */ /* 0x000f680000000200 */
[----:B------:R-:W-:Y:S01]  /*1ac40*/  LDSM.16.M88.4 R140, [R209] ;  /* 0x00000000d18c783b */ /* 0x000fe20000000200 */
[C---:B------:R-:W-:Y:S03]  /*1ac50*/  HMMA.16816.F32.BF16 R60, R164.reuse, R56, RZ ;  /* 0x00000038a43c723c */ /* 0x040fe600000418ff */
[----:B------:R-:W-:Y:S04]  /*1ac60*/  LDSM.16.M88.4 R144, [R210] ;  /* 0x00000000d290783b */ /* 0x000fe80000000200 */
[----:B------:R-:W-:Y:S01]  /*1ac70*/  LDSM.16.M88.4 R156, [R205] ;  /* 0x00000000cd9c783b */ /* 0x000fe20000000200 */
[C---:B------:R-:W-:Y:S03]  /*1ac80*/  HMMA.16816.F32.BF16 R64, R164.reuse, R66, RZ ;  /* 0x00000042a440723c */ /* 0x040fe600000418ff */
[----:B------:R-:W-:Y:S04]  /*1ac90*/  LDSM.16.M88.4 R176, [R220+0x2000] ;  /* 0x00200000dcb0783b */ /* 0x000fe80000000200 */
[----:B------:R-:W-:Y:S01]  /*1aca0*/  LDSM.16.M88.4 R160, [R218+0x2000] ;  /* 0x00200000daa0783b */ /* 0x000fe20000000200 */
[----:B------:R-:W-:Y:S03]  /*1acb0*/  HMMA.16816.F32.BF16 R56, R164, R58, RZ ;  /* 0x0000003aa438723c */ /* 0x000fe600000418ff */
[----:B------:R-:W-:Y:S04]  /*1acc0*/  LDSM.16.M88.4 R172, [R196] ;  /* 0x00000000c4ac783b */ /* 0x000fe80000000200 */
[----:B------:R-:W2:Y:S01]  /*1acd0*/  S2R R2, SR_TID.X ;  /* 0x0000000000027919 */ /* 0x000ea20000002100 */
[C---:B-1----:R-:W-:Y:S03]  /*1ace0*/  HMMA.16816.F32.BF16 R136, R152.reuse, R8, R136 ;  /* 0x000000089888723c */ /* 0x042fe60000041888 */
[----:B------:R-:W-:Y:S04]  /*1acf0*/  LDSM.16.M88.4 R180, [R197] ;  /* 0x00000000c5b4783b */ /* 0x000fe80000000200 */
[----:B------:R-:W0:Y:S01]  /*1ad00*/  LDGDEPBAR ;  /* 0x00000000000079af */ /* 0x000e220000000000 */
[C---:B------:R-:W-:Y:S03]  /*1ad10*/  HMMA.16816.F32.BF16 R64, R152.reuse, R10, R64 ;  /* 0x0000000a9840723c */ /* 0x040fe60000041840 */
[----:B------:R-:W1:Y:S05]  /*1ad20*/  LDSM.16.M88.4 R8, [R208] ;  /* 0x00000000d008783b */ /* 0x000e6a0000000200 */
[----:B------:R-:W-:Y:S01]  /*1ad30*/  HMMA.16816.F32.BF16 R60, R152, R4, R60 ;  /* 0x00000004983c723c */ /* 0x000fe2000004183c */
[----:B--2---:R-:W-:-:S07]  /*1ad40*/  IMAD.SHL.U32 R2, R2, 0x2, RZ ;  /* 0x0000000202027824 */ /* 0x004fce00078e00ff */
[----:B------:R-:W-:Y:S01]  /*1ad50*/  HMMA.16816.F32.BF16 R56, R152, R6, R56 ;  /* 0x000000069838723c */ /* 0x000fe20000041838 */
[----:B------:R-:W2:Y:S07]  /*1ad60*/  LDSM.16.M88.4 R4, [R207] ;  /* 0x00000000cf04783b */ /* 0x000eae0000000200 */
        /* <DEDUP_REMOVED lines=8> */
[C---:B----4-:R-:W-:Y:S08]  /*1adf0*/  HMMA.16816.F32.BF16 R16, R164.reuse, R12, RZ ;  /* 0x0000000ca410723c */ /* 0x050ff000000418ff */
[C---:B------:R-:W-:Y:S08]  /*1ae00*/  HMMA.16816.F32.BF16 R12, R164.reuse, R14, RZ ;  /* 0x0000000ea40c723c */ /* 0x040ff000000418ff */
[C---:B-----5:R-:W-:Y:S08]  /*1ae10*/  HMMA.16816.F32.BF16 R168, R164.reuse, R148, RZ ;  /* 0x00000094a4a8723c */ /* 0x060ff000000418ff */
[----:B------:R-:W-:Y:S01]  /*1ae20*/  HMMA.16816.F32.BF16 R164, R164, R150, RZ ;  /* 0x00000096a4a4723c */ /* 0x000fe200000418ff */
[----:B------:R-:W-:Y:S07]  /*1ae30*/  LDSM.16.M88.4 R148, [R218] ;  /* 0x00000000da94783b */ /* 0x000fee0000000200 */
        /* <DEDUP_REMOVED lines=10> */
[----:B------:R-:W-:Y:S01]  /*1aee0*/  HMMA.16816.F32.BF16 R44, R152, R146, R44 ;  /* 0x00000092982c723c */ /* 0x000fe2000004182c */
        /* <DEDUP_REMOVED lines=13> */
[C---:B------:R-:W-:Y:S08]  /*1afc0*/  HMMA.16816.F32.BF16 R168, R152.reuse, R156, R168 ;  /* 0x0000009c98a8723c */ /* 0x040ff000000418a8 */
[----:B------:R-:W-:Y:S01]  /*1afd0*/  HMMA.16816.F32.BF16 R164, R152, R158, R164 ;  /* 0x0000009e98a4723c */ /* 0x000fe200000418a4 */
[----:B------:R-:W5:Y:S04]  /*1afe0*/  LDSM.16.M88.4 R156, [R215+0x7800] ;  /* 0x00780000d79c783b */ /* 0x000f680000000200 */
[----:B------:R-:W-:Y:S03]  /*1aff0*/  LDSM.16.M88.4 R152, [R217] ;  /* 0x00000000d998783b */ /* 0x000fe60000000200 */
        /* <DEDUP_REMOVED lines=11> */
[----:B------:R-:W4:Y:S07]  /*1b0b0*/  LDSM.16.M88.4 R144, [R204] ;  /* 0x00000000cc90783b */ /* 0x000f2e0000000200 */
[C---:B-----5:R-:W-:Y:S08]  /*1b0c0*/  HMMA.16816.F32.BF16 R168, R148.reuse, R156, R168 ;  /* 0x0000009c94a8723c */ /* 0x060ff000000418a8 */
        /* <DEDUP_REMOVED lines=25> */
[----:B------:R-:W-:Y:S01]  /*1b260*/  HMMA.16816.F32.BF16 R28, R152, R146, R28 ;  /* 0x00000092981c723c */ /* 0x000fe2000004181c */
[----:B------:R-:W4:Y:S07]  /*1b270*/  LDSM.16.M88.4 R144, [R221+0x8800] ;  /* 0x00880000dd90783b */ /* 0x000f2e0000000200 */
[C---:B-1----:R-:W-:Y:S08]  /*1b280*/  HMMA.16816.F32.BF16 R40, R148.reuse, R8, R40 ;  /* 0x000000089428723c */ /* 0x042ff00000041828 */
[C---:B------:R-:W-:Y:S01]  /*1b290*/  HMMA.16816.F32.BF16 R36, R148.reuse, R10, R36 ;  /* 0x0000000a9424723c */ /* 0x040fe20000041824 */
[----:B------:R-:W1:Y:S07]  /*1b2a0*/  LDSM.16.M88.4 R8, [R203] ;  /* 0x00000000cb08783b */ /* 0x000e6e0000000200 */
[C---:B--2---:R-:W-:Y:S08]  /*1b2b0*/  HMMA.16816.F32.BF16 R32, R148.reuse, R4, R32 ;  /* 0x000000049420723c */ /* 0x044ff00000041820 */
[C---:B------:R-:W-:Y:S01]  /*1b2c0*/  HMMA.16816.F32.BF16 R28, R148.reuse, R6, R28 ;  /* 0x00000006941c723c */ /* 0x040fe2000004181c */
[----:B------:R-:W2:Y:S07]  /*1b2d0*/  LDSM.16.M88.4 R4, [R202] ;  /* 0x00000000ca04783b */ /* 0x000eae0000000200 */
[C---:B---3--:R-:W-:Y:S08]  /*1b2e0*/  HMMA.16816.F32.BF16 R48, R148.reuse, R140, R48 ;  /* 0x0000008c9430723c */ /* 0x048ff00000041830 */
[C---:B------:R-:W-:Y:S01]  /*1b2f0*/  HMMA.16816.F32.BF16 R44, R148.reuse, R142, R44 ;  /* 0x0000008e942c723c */ /* 0x040fe2000004182c */
[----:B------:R-:W3:Y:S07]  /*1b300*/  LDSM.16.M88.4 R140, [R221+0xb000] ;  /* 0x00b00000dd8c783b */ /* 0x000eee0000000200 */
[C---:B----4-:R-:W-:Y:S08]  /*1b310*/  HMMA.16816.F32.BF16 R60, R148.reuse, R144, R60 ;  /* 0x00000090943c723c */ /* 0x050ff0000004183c */
[----:B------:R-:W-:Y:S01]  /*1b320*/  HMMA.16816.F32.BF16 R56, R148, R146, R56 ;  /* 0x000000929438723c */ /* 0x000fe20000041838 */
[----:B------:R-:W4:Y:S07]  /*1b330*/  LDSM.16.M88.4 R144, [R221+0xa800] ;  /* 0x00a80000dd90783b */ /* 0x000f2e0000000200 */
[C---:B------:R-:W-:Y:S08]  /*1b340*/  HMMA.16816.F32.BF16 R168, R152.reuse, R156, R168 ;  /* 0x0000009c98a8723c */ /* 0x040ff000000418a8 */
[----:B------:R-:W-:Y:S01]  /*1b350*/  HMMA.16816.F32.BF16 R164, R152, R158, R164 ;  /* 0x0000009e98a4723c */ /* 0x000fe200000418a4 */
[----:B------:R-:W5:Y:S04]  /*1b360*/  LDSM.16.M88.4 R152, [R221+0xb800] ;  /* 0x00b80000dd98783b */ /* 0x000f680000000200 */
[----:B------:R-:W-:Y:S03]  /*1b370*/  LDSM.16.M88.4 R156, [R215+0x8000] ;  /* 0x00800000d79c783b */ /* 0x000fe60000000200 */
[C---:B-1----:R-:W-:Y:S08]  /*1b380*/  HMMA.16816.F32.BF16 R136, R176.reuse, R8, R136 ;  /* 0x00000008b088723c */ /* 0x042ff00000041888 */
[C---:B------:R-:W-:Y:S01]  /*1b390*/  HMMA.16816.F32.BF16 R64, R176.reuse, R10, R64 ;  /* 0x0000000ab040723c */ /* 0x040fe20000041840 */
[----:B------:R-:W1:Y:S07]  /*1b3a0*/  LDSM.16.M88.4 R8, [R199] ;  /* 0x00000000c708783b */ /* 0x000e6e0000000200 */
[C---:B--2---:R-:W-:Y:S08]  /*1b3b0*/  HMMA.16816.F32.BF16 R60, R176.reuse, R4, R60 ;  /* 0x00000004b03c723c */ /* 0x044ff0000004183c */
[----:B------:R-:W-:Y:S01]  /*1b3c0*/  HMMA.16816.F32.BF16 R56, R176, R6, R56 ;  /* 0x00000006b038723c */ /* 0x000fe20000041838 */
[----:B------:R-:W2:Y:S07]  /*1b3d0*/  LDSM.16.M88.4 R4, [R198] ;  /* 0x00000000c604783b */ /* 0x000eae0000000200 */
[C---:B---3--:R-:W-:Y:S08]  /*1b3e0*/  HMMA.16816.F32.BF16 R16, R148.reuse, R140, R16 ;  /* 0x0000008c9410723c */ /* 0x048ff00000041810 */
[C---:B------:R-:W-:Y:S01]  /*1b3f0*/  HMMA.16816.F32.BF16 R12, R148.reuse, R142, R12 ;  /* 0x0000008e940c723c */ /* 0x040fe2000004180c */
[----:B------:R-:W3:Y:S07]  /*1b400*/  LDSM.16.M88.4 R140, [R200] ;  /* 0x00000000c88c783b */ /* 0x000eee0000000200 */
[C---:B----4-:R-:W-:Y:S08]  /*1b410*/  HMMA.16816.F32.BF16 R24, R148.reuse, R144, R24 ;  /* 0x000000909418723c */ /* 0x050ff00000041818 */
[C---:B------:R-:W-:Y:S01]  /*1b420*/  HMMA.16816.F32.BF16 R20, R148.reuse, R146, R20 ;  /* 0x000000929414723c */ /* 0x040fe20000041814 */
[----:B------:R-:W4:Y:S07]  /*1b430*/  LDSM.16.M88.4 R144, [R201] ;  /* 0x00000000c990783b */ /* 0x000f2e0000000200 */
[C---:B-----5:R-:W-:Y:S08]  /*1b440*/  HMMA.16816.F32.BF16 R168, R148.reuse, R152, R168 ;  /* 0x0000009894a8723c */ /* 0x060ff000000418a8 */
[----:B------:R-:W-:Y:S01]  /*1b450*/  HMMA.16816.F32.BF16 R164, R148, R154, R164 ;  /* 0x0000009a94a4723c */ /* 0x000fe200000418a4 */
[----:B------:R-:W5:Y:S04]  /*1b460*/  LDSM.16.M88.4 R152, [R215+0x8800] ;  /* 0x00880000d798783b */ /* 0x000f680000000200 */
[----:B------:R-:W-:Y:S03]  /*1b470*/  LDSM.16.M88.4 R148, [R215+0x9000] ;  /* 0x00900000d794783b */ /* 0x000fe60000000200 */
[C---:B-1----:R-:W-:Y:S08]  /*1b480*/  HMMA.16816.F32.BF16 R32, R176.reuse, R8, R32 ;  /* 0x00000008b020723c */ /* 0x042ff00000041820 */
[C---:B------:R-:W-:Y:S01]  /*1b490*/  HMMA.16816.F32.BF16 R28, R176.reuse, R10, R28 ;  /* 0x0000000ab01c723c */ /* 0x040fe2000004181c */
[----:B------:R-:W-:Y:S07]  /*1b4a0*/  LDSM.16.M88.4 R8, [R217+0x2000] ;  /* 0x00200000d908783b */ /* 0x000fee0000000200 */
[C---:B--2---:R-:W-:Y:S08]  /*1b4b0*/  HMMA.16816.F32.BF16 R24, R176.reuse, R4, R24 ;  /* 0x00000004b018723c */ /* 0x044ff00000041818 */
[C---:B------:R-:W-:Y:S01]  /*1b4c0*/  HMMA.16816.F32.BF16 R20, R176.reuse, R6, R20 ;  /* 0x00000006b014723c */ /* 0x040fe20000041814 */
[----:B------:R-:W1:Y:S07]  /*1b4d0*/  LDSM.16.M88.4 R4, [R204+0x4000] ;  /* 0x00400000cc04783b */ /* 0x000e6e0000000200 */
[C---:B---3--:R-:W-:Y:S08]  /*1b4e0*/  HMMA.16816.F32.BF16 R40, R176.reuse, R140, R40 ;  /* 0x0000008cb028723c */ /* 0x048ff00000041828 */
[----:B------:R-:W-:Y:S01]  /*1b4f0*/  HMMA.16816.F32.BF16 R36, R176, R142, R36 ;  /* 0x0000008eb024723c */ /* 0x000fe20000041824 */
[----:B------:R-:W2:Y:S07]  /*1b500*/  LDSM.16.M88.4 R140, [R215+0xa000] ;  /* 0x00a00000d78c783b */ /* 0x000eae0000000200 */
[----:B------:R-:W-:Y:S08]  /*1b510*/  HMMA.16816.F32.BF16 R136, R160, R156, R136 ;  /* 0x0000009ca088723c */ /* 0x000ff00000041888 */
[C---:B------:R-:W-:Y:S08]  /*1b520*/  HMMA.16816.F32.BF16 R168, R176.reuse, R172, R168 ;  /* 0x000000acb0a8723c */ /* 0x040ff000000418a8 */
[C---:B------:R-:W-:Y:S01]  /*1b530*/  HMMA.16816.F32.BF16 R164, R176.reuse, R174, R164 ;  /* 0x000000aeb0a4723c */ /* 0x040fe200000418a4 */
[----:B------:R-:W3:Y:S07]  /*1b540*/  LDSM.16.M88.4 R172, [R204+0x4800] ;  /* 0x00480000ccac783b */ /* 0x000eee0000000200 */
[C---:B----4-:R-:W-:Y:S08]  /*1b550*/  HMMA.16816.F32.BF16 R48, R176.reuse, R144, R48 ;  /* 0x00000090b030723c */ /* 0x050ff00000041830 */
[----:B------:R-:W-:Y:S01]  /*1b560*/  HMMA.16816.F32.BF16 R44, R176, R146, R44 ;  /* 0x00000092b02c723c */ /* 0x000fe2000004182c */
[----:B------:R-:W4:Y:S07]  /*1b570*/  LDSM.16.M88.4 R144, [R215+0x9800] ;  /* 0x00980000d790783b */ /* 0x000f2e0000000200 */
[C---:B------:R-:W-:Y:S01]  /*1b580*/  HMMA.16816.F32.BF16 R64, R160.reuse, R158, R64 ;  /* 0x0000009ea040723c */ /* 0x040fe20000041840 */
[----:B------:R-:W-:Y:S07]  /*1b590*/  LDSM.16.M88.4 R156, [R215+0xa800] ;  /* 0x00a80000d79c783b */ /* 0x000fee0000000200 */
[----:B-----5:R-:W-:Y:S08]  /*1b5a0*/  HMMA.16816.F32.BF16 R60, R160, R152, R60 ;  /* 0x00000098a03c723c */ /* 0x020ff0000004183c */
[----:B-1----:R-:W-:Y:S07]  /*1b5b0*/  HMMA.16816.F32.BF16 R136, R8, R4, R136 ;  /* 0x000000040888723c */ /* 0x002fee0000041888 */
[----:B------:R-:W-:Y:S01]  /*1b5c0*/  LOP3.LUT R5, R2, 0x6, RZ, 0xc0, !PT ;  /* 0x0000000602057812 */ /* 0x000fe200078ec0ff */
[----:B--2---:R-:W-:Y:S04]  /*1b5d0*/  HMMA.16816.F32.BF16 R32, R160, R140, R32 ;  /* 0x0000008ca020723c */ /* 0x004fe80000041820 */
[----:B------:R-:W-:-:S04]  /*1b5e0*/  IMAD R2, R238, 0x80, R5 ;  /* 0x00000080ee027824 */ /* 0x000fc800078e0205 */
[----:B------:R-:W-:Y:S01]  /*1b5f0*/  HMMA.16816.F32.BF16 R64, R8, R6, R64 ;  /* 0x000000060840723c */ /* 0x000fe20000041840 */
[C---:B------:R-:W-:Y:S01]  /*1b600*/  IADD3 R140, R2.reuse, 0x1, RZ ;  /* 0x00000001028c7810 */ /* 0x040fe20007ffe0ff */
[----:B------:R-:W1:Y:S01]  /*1b610*/  LDSM.16.M88.4 R4, [R204+0x5000] ;  /* 0x00500000cc04783b */ /* 0x000e620000000200 */
[----:B------:R-:W-:Y:S02]  /*1b620*/  IADD3 R54, R2, 0x10, RZ ;  /* 0x0000001002367810 */ /* 0x000fe40007ffe0ff */
[----:B------:R-:W2:Y:S01]  /*1b630*/  I2F R53, R140 ;  /* 0x0000008c00357306 */ /* 0x000ea20000201400 */
[C---:B------:R-:W-:Y:S02]  /*1b640*/  ISETP.GE.AND P6, PT, R140.reuse, R52, PT ;  /* 0x000000348c00720c */ /* 0x040fe40003fc6270 */
[----:B------:R-:W-:Y:S01]  /*1b650*/  HMMA.16816.F32.BF16 R56, R160, R154, R56 ;  /* 0x0000009aa038723c */ /* 0x000fe20000041838 */
[----:B------:R-:W-:-:S07]  /*1b660*/  ISETP.GE.AND P3, PT, R140, R3, PT ;  /* 0x000000038c00720c */ /* 0x000fce0003f66270 */
[----:B---3--:R-:W-:Y:S01]  /*1b670*/  HMMA.16816.F32.BF16 R60, R8, R172, R60 ;  /* 0x000000ac083c723c */ /* 0x008fe2000004183c */
[-C--:B--2---:R-:W-:Y:S01]  /*1b680*/  FFMA.FTZ R192, R0, R53.reuse, R137 ;  /* 0x0000003500c07223 */ /* 0x084fe20000010089 */
[----:B------:R-:W-:Y:S01]  /*1b690*/  IADD3 R137, R2, 0x11, RZ ;  /* 0x0000001102897810 */ /* 0x000fe20007ffe0ff */
[----:B------:R-:W-:-:S05]  /*1b6a0*/  FFMA.FTZ R139, R0, R53, R139 ;  /* 0x00000035008b7223 */ /* 0x000fca000001008b */
[C---:B----4-:R-:W-:Y:S01]  /*1b6b0*/  HMMA.16816.F32.BF16 R40, R160.reuse, R144, R40 ;  /* 0x00000090a028723c */ /* 0x050fe20000041828 */
[----:B------:R-:W2:Y:S01]  /*1b6c0*/  I2F R145, R54 ;  /* 0x0000003600917306 */ /* 0x000ea20000201400 */
[----:B------:R-:W-:Y:S02]  /*1b6d0*/  FSEL R192, R192, -INF , !P3 ;  /* 0xff800000c0c07808 */ /* 0x000fe40005800000 */
[----:B------:R-:W-:Y:S02]  /*1b6e0*/  FSEL R194, R139, -INF , !P6 ;  /* 0xff8000008bc27808 */ /* 0x000fe40007000000 */
[C---:B------:R-:W-:Y:S02]  /*1b6f0*/  IADD3 R139, R2.reuse, 0x18, RZ ;  /* 0x00000018028b7810 */ /* 0x040fe40007ffe0ff */
[----:B------:R-:W-:Y:S01]  /*1b700*/  IADD3 R144, R2, 0x9, RZ ;  /* 0x0000000902907810 */ /* 0x000fe20007ffe0ff */
[----:B------:R-:W-:Y:S01]  /*1b710*/  HMMA.16816.F32.BF16 R48, R160, R148, R48 ;  /* 0x00000094a030723c */ /* 0x000fe20000041830 */
[----:B------:R-:W3:Y:S01]  /*1b720*/  I2F R53, R137 ;  /* 0x0000008900357306 */ /* 0x000ee20000201400 */
[----:B------:R-:W-:-:S02]  /*1b730*/  ISETP.GE.AND P3, PT, R54, R3, PT ;  /* 0x000000033600720c */ /* 0x000fc40003f66270 */
[C---:B------:R-:W-:Y:S02]  /*1b740*/  ISETP.GE.AND P4, PT, R144.reuse, R3, PT ;  /* 0x000000039000720c */ /* 0x040fe40003f86270 */
[-C--:B------:R-:W-:Y:S01]  /*1b750*/  ISETP.GE.AND P5, PT, R144, R52.reuse, PT ;  /* 0x000000349000720c */ /* 0x080fe20003fa6270 */
[----:B------:R-:W-:Y:S01]  /*1b760*/  IMAD.MOV.U32 R148, RZ, RZ, R134 ;  /* 0x000000ffff947224 */ /* 0x000fe200078e0086 */
[----:B------:R-:W-:Y:S01]  /*1b770*/  HMMA.16816.F32.BF16 R56, R8, R174, R56 ;  /* 0x000000ae0838723c */ /* 0x000fe20000041838 */
[----:B------:R-:W4:Y:S01]  /*1b780*/  I2F R55, R144 ;  /* 0x0000009000377306 */ /* 0x000f220000201400 */
[-C--:B--2---:R-:W-:Y:S01]  /*1b790*/  FFMA.FTZ R60, R0, R145.reuse, R60 ;  /* 0x00000091003c7223 */ /* 0x084fe2000001003c */
[----:B------:R-:W-:Y:S01]  /*1b7a0*/  ISETP.GE.AND P6, PT, R54, R52, PT ;  /* 0x000000343600720c */ /* 0x000fe20003fc6270 */
[----:B------:R-:W-:Y:S02]  /*1b7b0*/  FFMA.FTZ R62, R0, R145, R62 ;  /* 0x00000091003e7223 */ /* 0x000fe4000001003e */
[----:B------:R-:W-:-:S02]  /*1b7c0*/  IMAD.MOV.U32 R149, RZ, RZ, R135 ;  /* 0x000000ffff957224 */ /* 0x000fc400078e0087 */
[----:B------:R-:W-:Y:S01]  /*1b7d0*/  HMMA.16816.F32.BF16 R44, R160, R150, R44 ;  /* 0x00000096a02c723c */ /* 0x000fe2000004182c */
[----:B------:R-:W-:Y:S01]  /*1b7e0*/  FSEL R190, R62, -INF , !P6 ;  /* 0xff8000003ebe7808 */ /* 0x000fe20007000000 */
[----:B---3--:R-:W-:Y:S01]  /*1b7f0*/  FFMA.FTZ R189, R0, R53, R63 ;  /* 0x0000003500bd7223 */ /* 0x008fe2000001003f */
[----:B------:R-:W-:-:S05]  /*1b800*/  ISETP.GE.AND P6, PT, R139, R52, PT ;  /* 0x000000348b00720c */ /* 0x000fca0003fc6270 */
[----:B-1----:R-:W-:Y:S01]  /*1b810*/  HMMA.16816.F32.BF16 R48, R8, R4, R48 ;  /* 0x000000040830723c */ /* 0x002fe20000041830 */
[CC--:B----4-:R-:W-:Y:S02]  /*1b820*/  FFMA.FTZ R65, R0.reuse, R55.reuse, R65 ;  /* 0x0000003700417223 */ /* 0x0d0fe40000010041 */
[C---:B------:R-:W-:Y:S02]  /*1b830*/  FFMA.FTZ R67, R0.reuse, R55, R67 ;  /* 0x0000003700437223 */ /* 0x040fe40000010043 */
[----:B------:R-:W1:Y:S01]  /*1b840*/  I2F R55, R139 ;  /* 0x0000008b00377306 */ /* 0x000e620000201400 */
[----:B------:R-:W-:Y:S01]  /*1b850*/  FSEL R191, R65, -INF , !P4 ;  /* 0xff80000041bf7808 */ /* 0x000fe20006000000 */
[----:B------:R-:W-:Y:S01]  /*1b860*/  FFMA.FTZ R65, R0, R53, R61 ;  /* 0x0000003500417223 */ /* 0x000fe2000001003d */
[----:B------:R-:W-:Y:S01]  /*1b870*/  FSEL R193, R67, -INF , !P5 ;  /* 0xff80000043c17808 */ /* 0x000fe20006800000 */
[----:B------:R-:W-:Y:S01]  /*1b880*/  HMMA.16816.F32.BF16 R28, R160, R142, R28 ;  /* 0x0000008ea01c723c */ /* 0x000fe2000004181c */
[----:B------:R-:W-:Y:S01]  /*1b890*/  FSEL R67, R60, -INF , !P3 ;  /* 0xff8000003c437808 */ /* 0x000fe20005800000 */
[----:B------:R-:W-:Y:S01]  /*1b8a0*/  LDSM.16.M88.4 R140, [R215+0xb000] ;  /* 0x00b00000d78c783b */ /* 0x000fe20000000200 */
[----:B------:R-:W-:-:S02]  /*1b8b0*/  ISETP.GE.AND P4, PT, R137, R3, PT ;  /* 0x000000038900720c */ /* 0x000fc40003f86270 */
[----:B------:R-:W-:Y:S01]  /*1b8c0*/  ISETP.GE.AND P5, PT, R137, R52, PT ;  /* 0x000000348900720c */ /* 0x000fe20003fa6270 */
[----:B------:R-:W2:Y:S01]  /*1b8d0*/  LDSM.16.M88.4 R60, [R204+0x5800] ;  /* 0x00580000cc3c783b */ /* 0x000ea20000000200 */
[C---:B------:R-:W-:Y:S01]  /*1b8e0*/  IADD3 R137, R2.reuse, 0x19, RZ ;  /* 0x0000001902897810 */ /* 0x040fe20007ffe0ff */
[----:B------:R-:W-:Y:S01]  /*1b8f0*/  HMMA.16816.F32.BF16 R44, R8, R6, R44 ;  /* 0x00000006082c723c */ /* 0x000fe2000004182c */
[----:B------:R-:W-:Y:S02]  /*1b900*/  IADD3 R4, R2, 0x20, RZ ;  /* 0x0000002002047810 */ /* 0x000fe40007ffe0ff */
[----:B------:R-:W3:Y:S01]  /*1b910*/  I2F R54, R137 ;  /* 0x0000008900367306 */ /* 0x000ee20000201400 */
[C---:B-1----:R-:W-:Y:S01]  /*1b920*/  FFMA.FTZ R56, R0.reuse, R55, R56 ;  /* 0x0000003700387223 */ /* 0x042fe20000010038 */
[----:B------:R-:W-:Y:S01]  /*1b930*/  ISETP.GE.AND P3, PT, R139, R3, PT ;  /* 0x000000038b00720c */ /* 0x000fe20003f66270 */
[----:B------:R-:W-:Y:S01]  /*1b940*/  FFMA.FTZ R188, R0, R55, R58 ;  /* 0x0000003700bc7223 */ /* 0x000fe2000001003a */
[----:B------:R-:W-:Y:S01]  /*1b950*/  IADD3 R58, R2, 0x21, RZ ;  /* 0x00000021023a7810 */ /* 0x000fe20007ffe0ff */
[----:B------:R-:W-:Y:S01]  /*1b960*/  HMMA.16816.F32.BF16 R12, R176, R182, R12 ;  /* 0x000000b6b00c723c */ /* 0x000fe2000004180c */
[----:B------:R-:W-:-:S02]  /*1b970*/  FSEL R187, R56, -INF , !P3 ;  /* 0xff80000038bb7808 */ /* 0x000fc40005800000 */
[----:B------:R1:W4:Y:S01]  /*1b980*/  I2F R53, R4 ;  /* 0x0000000400357306 */ /* 0x0003220000201400 */
[----:B------:R-:W-:Y:S02]  /*1b990*/  FSEL R188, R188, -INF , !P6 ;  /* 0xff800000bcbc7808 */ /* 0x000fe40007000000 */
[CC--:B------:R-:W-:Y:S02]  /*1b9a0*/  ISETP.GE.AND P3, PT, R4.reuse, R3.reuse, PT ;  /* 0x000000030400720c */ /* 0x0c0fe40003f66270 */
[----:B------:R-:W-:Y:S01]  /*1b9b0*/  ISETP.GE.AND P6, PT, R4, R52, PT ;  /* 0x000000340400720c */ /* 0x000fe20003fc6270 */
[----:B------:R-:W-:Y:S01]  /*1b9c0*/  HMMA.16816.F32.BF16 R36, R160, R146, R36 ;  /* 0x00000092a024723c */ /* 0x000fe20000041824 */
[----:B------:R-:W-:Y:S01]  /*1b9d0*/  FSEL R65, R65, -INF , !P4 ;  /* 0xff80000041417808 */ /* 0x000fe20006000000 */
[----:B------:R-:W5:Y:S01]  /*1b9e0*/  I2F R56, R58 ;  /* 0x0000003a00387306 */ /* 0x000f620000201400 */
[----:B------:R-:W-:Y:S01]  /*1b9f0*/  FSEL R189, R189, -INF , !P5 ;  /* 0xff800000bdbd7808 */ /* 0x000fe20006800000 */
[CC--:B---3--:R-:W-:Y:S01]  /*1ba00*/  FFMA.FTZ R186, R0.reuse, R54.reuse, R57 ;  /* 0x0000003600ba7223 */ /* 0x0c8fe20000010039 */
[C---:B------:R-:W-:Y:S01]  /*1ba10*/  ISETP.GE.AND P4, PT, R137.reuse, R3, PT ;  /* 0x000000038900720c */ /* 0x040fe20003f86270 */
[----:B------:R-:W-:Y:S01]  /*1ba20*/  FFMA.FTZ R59, R0, R54, R59 ;  /* 0x00000036003b7223 */ /* 0x000fe2000001003b */
[----:B------:R-:W-:Y:S01]  /*1ba30*/  ISETP.GE.AND P5, PT, R137, R52, PT ;  /* 0x000000348900720c */ /* 0x000fe20003fa6270 */
[----:B------:R-:W-:Y:S01]  /*1ba40*/  HMMA.16816.F32.BF16 R16, R176, R180, R16 ;  /* 0x000000b4b010723c */ /* 0x000fe20000041810 */
[----:B------:R-:W-:Y:S01]  /*1ba50*/  IADD3 R57, R2, 0x28, RZ ;  /* 0x0000002802397810 */ /* 0x000fe20007ffe0ff */
[----:B-1----:R-:W1:Y:S01]  /*1ba60*/  LDSM.16.M88.4 R4, [R204+0x6000] ;  /* 0x00600000cc04783b */ /* 0x002e620000000200 */
[----:B----4-:R-:W-:Y:S01]  /*1ba70*/  FFMA.FTZ R137, R0, R53, R48 ;  /* 0x0000003500897223 */ /* 0x010fe20000010030 */
[----:B------:R-:W-:Y:S01]  /*1ba80*/  IADD3 R48, R2, 0x29, RZ ;  /* 0x0000002902307810 */ /* 0x000fe20007ffe0ff */
[----:B------:R-:W3:Y:S01]  /*1ba90*/  I2F R55, R57 ;  /* 0x0000003900377306 */ /* 0x000ee20000201400 */
[----:B------:R-:W-:Y:S01]  /*1baa0*/  FSEL R186, R186, -INF , !P4 ;  /* 0xff800000baba7808 */ /* 0x000fe20006000000 */
[----:B------:R-:W4:Y:S01]  /*1bab0*/  LDSM.16.M88.4 R144, [R215+0xb800] ;  /* 0x00b80000d790783b */ /* 0x000f220000000200 */
[----:B------:R-:W-:Y:S01]  /*1bac0*/  HMMA.16816.F32.BF16 R24, R160, R156, R24 ;  /* 0x0000009ca018723c */ /* 0x000fe20000041818 */
[----:B------:R-:W-:Y:S01]  /*1bad0*/  ISETP.GE.AND P4, PT, R58, R3, PT ;  /* 0x000000033a00720c */ /* 0x000fe20003f86270 */
[----:B-----5:R-:W-:Y:S01]  /*1bae0*/  FFMA.FTZ R49, R0, R56, R49 ;  /* 0x0000003800317223 */ /* 0x020fe20000010031 */
[----:B------:R-:W-:-:S02]  /*1baf0*/  FSEL R185, R59, -INF , !P5 ;  /* 0xff8000003bb97808 */ /* 0x000fc40006800000 */
[-C--:B------:R-:W-:Y:S02]  /*1bb00*/  ISETP.GE.AND P5, PT, R58, R52.reuse, PT ;  /* 0x000000343a00720c */ /* 0x080fe40003fa6270 */
[----:B------:R-:W-:Y:S01]  /*1bb10*/  FFMA.FTZ R156, R0, R53, R50 ;  /* 0x00000035009c7223 */ /* 0x000fe20000010032 */
[----:B--2---:R-:W-:Y:S01]  /*1bb20*/  HMMA.16816.F32.BF16 R40, R8, R60, R40 ;  /* 0x0000003c0828723c */ /* 0x004fe20000041828 */
[----:B------:R-:W2:Y:S01]  /*1bb30*/  I2F R50, R48 ;  /* 0x0000003000327306 */ /* 0x000ea20000201400 */
[----:B------:R-:W-:Y:S02]  /*1bb40*/  FSEL R137, R137, -INF , !P3 ;  /* 0xff80000089897808 */ /* 0x000fe40005800000 */
[----:B------:R-:W-:Y:S01]  /*1bb50*/  FSEL R156, R156, -INF , !P6 ;  /* 0xff8000009c9c7808 */ /* 0x000fe20007000000 */
[C---:B---3--:R-:W-:Y:S01]  /*1bb60*/  FFMA.FTZ R44, R0.reuse, R55, R44 ;  /* 0x00000037002c7223 */ /* 0x048fe2000001002c */
[C---:B------:R-:W-:Y:S01]  /*1bb70*/  ISETP.GE.AND P3, PT, R57.reuse, R3, PT ;  /* 0x000000033900720c */ /* 0x040fe20003f66270 */
[----:B------:R-:W-:Y:S01]  /*1bb80*/  FFMA.FTZ R46, R0, R55, R46 ;  /* 0x00000037002e7223 */ /* 0x000fe2000001002e */
[----:B------:R-:W-:Y:S01]  /*1bb90*/  HMMA.16816.F32.BF16 R20, R160, R158, R20 ;  /* 0x0000009ea014723c */ /* 0x000fe20000041814 */
[----:B------:R-:W-:-:S02]  /*1bba0*/  ISETP.GE.AND P6, PT, R57, R52, PT ;  /* 0x000000343900720c */ /* 0x000fc40003fc6270 */
[C---:B------:R-:W-:Y:S02]  /*1bbb0*/  IADD3 R53, R2.reuse, 0x38, RZ ;  /* 0x0000003802357810 */ /* 0x040fe40007ffe0ff */
[----:B------:R-:W-:Y:S02]  /*1bbc0*/  IADD3 R54, R2, 0x31, RZ ;  /* 0x0000003102367810 */ /* 0x000fe40007ffe0ff */
[----:B------:R-:W-:Y:S01]  /*1bbd0*/  FFMA.FTZ R158, R0, R56, R51 ;  /* 0x00000038009e7223 */ /* 0x000fe20000010033 */
[----:B------:R-:W-:Y:S01]  /*1bbe0*/  IADD3 R51, R2, 0x30, RZ ;  /* 0x0000003002337810 */ /* 0x000fe20007ffe0ff */
[----:B------:R-:W-:Y:S01]  /*1bbf0*/  HMMA.16816.F32.BF16 R12, R160, R142, R12 ;  /* 0x0000008ea00c723c */ /* 0x000fe2000004180c */
[-C--:B--2---:R-:W-:Y:S01]  /*1bc00*/  FFMA.FTZ R45, R0, R50.reuse, R45 ;  /* 0x00000032002d7223 */ /* 0x084fe2000001002d */
[----:B------:R-:W-:Y:S01]  /*1bc10*/  FSEL R153, R44, -INF , !P3 ;  /* 0xff8000002c997808 */ /* 0x000fe20005800000 */
[----:B------:R-:W-:Y:S01]  /*1bc20*/  FFMA.FTZ R47, R0, R50, R47 ;  /* 0x00000032002f7223 */ /* 0x000fe2000001002f */
[----:B------:R-:W-:Y:S01]  /*1bc30*/  FSEL R158, R158, -INF , !P5 ;  /* 0xff8000009e9e7808 */ /* 0x000fe20006800000 */
[----:B------:R-:W-:Y:S01]  /*1bc40*/  I2F R55, R53 ;  /* 0x0000003500377306 */ /* 0x000fe20000201400 */
[----:B------:R-:W-:-:S02]  /*1bc50*/  ISETP.GE.AND P5, PT, R48, R52, PT ;  /* 0x000000343000720c */ /* 0x000fc40003fa6270 */
[----:B------:R-:W-:Y:S01]  /*1bc60*/  HMMA.16816.F32.BF16 R36, R8, R62, R36 ;  /* 0x0000003e0824723c */ /* 0x000fe20000041824 */
[----:B------:R-:W-:Y:S02]  /*1bc70*/  FSEL R143, R49, -INF , !P4 ;  /* 0xff800000318f7808 */ /* 0x000fe40006000000 */
[-C--:B------:R-:W-:Y:S02]  /*1bc80*/  ISETP.GE.AND P4, PT, R48, R3.reuse, PT ;  /* 0x000000033000720c */ /* 0x080fe40003f86270 */
[----:B------:R2:W3:Y:S01]  /*1bc90*/  I2F R49, R51 ;  /* 0x0000003300317306 */ /* 0x0004e20000201400 */
[----:B------:R-:W-:Y:S02]  /*1bca0*/  FSEL R184, R46, -INF , !P6 ;  /* 0xff8000002eb87808 */ /* 0x000fe40007000000 */
[----:B------:R-:W-:Y:S01]  /*1bcb0*/  HMMA.16816.F32.BF16 R16, R160, R140, R16 ;  /* 0x0000008ca010723c */ /* 0x000fe20000041810 */
[C---:B------:R-:W-:Y:S02]  /*1bcc0*/  ISETP.GE.AND P3, PT, R51.reuse, R3, PT ;  /* 0x000000033300720c */ /* 0x040fe40003f66270 */
[----:B------:R-:W-:-:S02]  /*1bcd0*/  ISETP.GE.AND P6, PT, R51, R52, PT ;  /* 0x000000343300720c */ /* 0x000fc40003fc6270 */
[----:B------:R5:W4:Y:S02]  /*1bce0*/  I2F R48, R54 ;  /* 0x0000003600307306 */ /* 0x000b240000201400 */
[----:B------:R-:W-:Y:S01]  /*1bcf0*/  FSEL R141, R45, -INF , !P4 ;  /* 0xff8000002d8d7808 */ /* 0x000fe20006000000 */
[C---:B-1----:R-:W-:Y:S01]  /*1bd00*/  HMMA.16816.F32.BF16 R32, R8.reuse, R4, R32 ;  /* 0x000000040820723c */ /* 0x042fe20000041820 */
[----:B------:R-:W-:Y:S02]  /*1bd10*/  ISETP.GE.AND P4, PT, R54, R3, PT ;  /* 0x000000033600720c */ /* 0x000fe40003f86270 */
[----:B--2---:R-:W-:Y:S01]  /*1bd20*/  FSEL R51, R47, -INF , !P5 ;  /* 0xff8000002f337808 */ /* 0x004fe20006800000 */
[-C--:B---3--:R-:W-:Y:S01]  /*1bd30*/  FFMA.FTZ R40, R0, R49.reuse, R40 ;  /* 0x0000003100287223 */ /* 0x088fe20000010028 */
[----:B------:R-:W-:Y:S01]  /*1bd40*/  ISETP.GE.AND P5, PT, R54, R52, PT ;  /* 0x000000343600720c */ /* 0x000fe20003fa6270 */
[----:B------:R-:W1:Y:S01]  /*1bd50*/  LDSM.16.M88.4 R44, [R204+0x6800] ;  /* 0x00680000cc2c783b */ /* 0x000e620000000200 */
[----:B------:R-:W-:Y:S01]  /*1bd60*/  FFMA.FTZ R49, R0, R49, R42 ;  /* 0x0000003100317223 */ /* 0x000fe2000001002a */
[----:B------:R-:W-:Y:S01]  /*1bd70*/  IADD3 R5, R2, 0x40, RZ ;  /* 0x0000004002057810 */ /* 0x000fe20007ffe0ff */
[-C--:B------:R-:W-:Y:S01]  /*1bd80*/  FFMA.FTZ R182, R0, R55.reuse, R36 ;  /* 0x0000003700b67223 */ /* 0x080fe20000010024 */
[----:B------:R-:W-:Y:S01]  /*1bd90*/  FSEL R159, R40, -INF , !P3 ;  /* 0xff800000289f7808 */ /* 0x000fe20005800000 */
[----:B------:R-:W-:Y:S01]  /*1bda0*/  FFMA.FTZ R38, R0, R55, R38 ;  /* 0x0000003700267223 */ /* 0x000fe20000010026 */
[----:B-----5:R-:W-:Y:S01]  /*1bdb0*/  IADD3 R54, R2, 0x39, RZ ;  /* 0x0000003902367810 */ /* 0x020fe20007ffe0ff */
[CC--:B----4-:R-:W-:Y:S01]  /*1bdc0*/  FFMA.FTZ R183, R0.reuse, R48.reuse, R41 ;  /* 0x0000003000b77223 */ /* 0x0d0fe20000010029 */
[----:B------:R-:W-:Y:S01]  /*1bdd0*/  FSEL R49, R49, -INF , !P6 ;  /* 0xff80000031317808 */ /* 0x000fe20007000000 */
[----:B------:R-:W-:Y:S01]  /*1bde0*/  FFMA.FTZ R43, R0, R48, R43 ;  /* 0x00000030002b7223 */ /* 0x000fe2000001002b */
[----:B------:R-:W2:Y:S01]  /*1bdf0*/  I2F R4, R54 ;  /* 0x0000003600047306 */ /* 0x000ea20000201400 */
[C---:B------:R-:W-:Y:S01]  /*1be00*/  ISETP.GE.AND P3, PT, R53.reuse, R3, PT ;  /* 0x000000033500720c */ /* 0x040fe20003f66270 */
[----:B------:R-:W-:Y:S01]  /*1be10*/  HMMA.16816.F32.BF16 R28, R8, R6, R28 ;  /* 0x00000006081c723c */ /* 0x000fe2000004181c */
[----:B------:R-:W-:-:S02]  /*1be20*/  ISETP.GE.AND P6, PT, R53, R52, PT ;  /* 0x000000343500720c */ /* 0x000fc40003fc6270 */
[----:B------:R-:W-:Y:S02]  /*1be30*/  FSEL R182, R182, -INF , !P3 ;  /* 0xff800000b6b67808 */ /* 0x000fe40005800000 */
[----:B------:R-:W-:Y:S01]  /*1be40*/  FSEL R48, R38, -INF , !P6 ;  /* 0xff80000026307808 */ /* 0x000fe20007000000 */
[----:B------:R3:W4:Y:S01]  /*1be50*/  I2F R41, R5 ;  /* 0x0000000500297306 */ /* 0x0007220000201400 */
[C---:B------:R-:W-:Y:S01]  /*1be60*/  ISETP.GE.AND P3, PT, R5.reuse, R3, PT ;  /* 0x000000030500720c */ /* 0x040fe20003f66270 */
[C---:B------:R-:W-:Y:S01]  /*1be70*/  HMMA.16816.F32.BF16 R168, R160.reuse, R144, R168 ;  /* 0x00000090a0a8723c */ /* 0x040fe200000418a8 */
[----:B------:R-:W-:Y:S02]  /*1be80*/  ISETP.GE.AND P6, PT, R5, R52, PT ;  /* 0x000000340500720c */ /* 0x000fe40003fc6270 */
[C---:B------:R-:W-:Y:S02]  /*1be90*/  IADD3 R40, R2.reuse, 0x41, RZ ;  /* 0x0000004102287810 */ /* 0x040fe40007ffe0ff */
[----:B------:R-:W-:Y:S01]  /*1bea0*/  IADD3 R38, R2, 0x48, RZ ;  /* 0x0000004802267810 */ /* 0x000fe20007ffe0ff */
[CC--:B--2---:R-:W-:Y:S01]  /*1beb0*/  FFMA.FTZ R37, R0.reuse, R4.reuse, R37 ;  /* 0x0000000400257223 */ /* 0x0c4fe20000010025 */
[----:B------:R-:W2:Y:S01]  /*1bec0*/  I2F R36, R40 ;  /* 0x0000002800247306 */ /* 0x000ea20000201400 */
[----:B------:R-:W-:Y:S01]  /*1bed0*/  FFMA.FTZ R180, R0, R4, R39 ;  /* 0x0000000400b47223 */ /* 0x000fe20000010027 */
[----:B------:R-:W-:Y:S01]  /*1bee0*/  FSEL R50, R43, -INF , !P5 ;  /* 0xff8000002b327808 */ /* 0x000fe20006800000 */
[----:B------:R-:W-:Y:S01]  /*1bef0*/  HMMA.16816.F32.BF16 R164, R160, R146, R164 ;  /* 0x00000092a0a4723c */ /* 0x000fe200000418a4 */
[----:B------:R-:W-:-:S02]  /*1bf00*/  FSEL R183, R183, -INF , !P4 ;  /* 0xff800000b7b77808 */ /* 0x000fc40006000000 */
[----:B------:R-:W-:Y:S01]  /*1bf10*/  ISETP.GE.AND P4, PT, R54, R3, PT ;  /* 0x000000033600720c */ /* 0x000fe20003f86270 */
[----:B---3--:R-:W3:Y:S01]  /*1bf20*/  LDSM.16.M88.4 R4, [R204+0x7000] ;  /* 0x00700000cc04783b */ /* 0x008ee20000000200 */
[----:B------:R-:W5:Y:S01]  /*1bf30*/  I2F R43, R38 ;  /* 0x00000026002b7306 */ /* 0x000f620000201400 */
[-C--:B----4-:R-:W-:Y:S01]  /*1bf40*/  FFMA.FTZ R34, R0, R41.reuse, R34 ;  /* 0x0000002900227223 */ /* 0x090fe20000010022 */
[----:B------:R-:W-:Y:S01]  /*1bf50*/  IADD3 R39, R2, 0x49, RZ ;  /* 0x0000004902277810 */ /* 0x000fe20007ffe0ff */
[----:B------:R-:W-:Y:S01]  /*1bf60*/  FFMA.FTZ R175, R0, R41, R32 ;  /* 0x0000002900af7223 */ /* 0x000fe20000010020 */
[----:B------:R-:W-:Y:S01]  /*1bf70*/  FSEL R181, R37, -INF , !P4 ;  /* 0xff80000025b57808 */ /* 0x000fe20006000000 */
[C---:B-1----:R-:W-:Y:S01]  /*1bf80*/  HMMA.16816.F32.BF16 R24, R8.reuse, R44, R24 ;  /* 0x0000002c0818723c */ /* 0x042fe20000041818 */
[----:B------:R-:W-:Y:S02]  /*1bf90*/  IADD3 R37, R2, 0x50, RZ ;  /* 0x0000005002257810 */ /* 0x000fe40007ffe0ff */
[----:B------:R-:W1:Y:S01]  /*1bfa0*/  I2F R32, R39 ;  /* 0x0000002700207306 */ /* 0x000e620000201400 */
[----:B------:R-:W-:Y:S01]  /*1bfb0*/  FSEL R177, R34, -INF , !P6 ;  /* 0xff80000022b17808 */ /* 0x000fe20007000000 */
[-C--:B--2---:R-:W-:Y:S01]  /*1bfc0*/  FFMA.FTZ R176, R0, R36.reuse, R33 ;  /* 0x0000002400b07223 */ /* 0x084fe20000010021 */
[----:B------:R-:W-:Y:S01]  /*1bfd0*/  IADD3 R34, R2, 0x51, RZ ;  /* 0x0000005102227810 */ /* 0x000fe20007ffe0ff */
[C---:B------:R-:W-:Y:S01]  /*1bfe0*/  FFMA.FTZ R35, R0.reuse, R36, R35 ;  /* 0x0000002400237223 */ /* 0x040fe20000010023 */
[----:B------:R-:W-:Y:S01]  /*1bff0*/  HMMA.16816.F32.BF16 R44, R8, R46, R20 ;  /* 0x0000002e082c723c */ /* 0x000fe20000041814 */
[----:B------:R-:W2:Y:S01]  /*1c000*/  LDSM.16.M88.4 R20, [R204+0x7800] ;  /* 0x00780000cc14783b */ /* 0x000ea20000000200 */
[----:B------:R-:W-:Y:S01]  /*1c010*/  FSEL R175, R175, -INF , !P3 ;  /* 0xff800000afaf7808 */ /* 0x000fe20005800000 */
[----:B------:R-:W4:Y:S01]  /*1c020*/  I2F R33, R37 ;  /* 0x0000002500217306 */ /* 0x000f220000201400 */
[----:B-----5:R-:W-:Y:S01]  /*1c030*/  FFMA.FTZ R178, R0, R43, R30 ;  /* 0x0000002b00b27223 */ /* 0x020fe2000001001e */
[----:B------:R-:W-:Y:S01]  /*1c040*/  ISETP.GE.AND P3, PT, R38, R3, PT ;  /* 0x000000032600720c */ /* 0x000fe20003f66270 */
[----:B------:R-:W-:Y:S01]  /*1c050*/  FFMA.FTZ R28, R0, R43, R28 ;  /* 0x0000002b001c7223 */ /* 0x000fe2000001001c */
[----:B------:R-:W-:Y:S01]  /*1c060*/  ISETP.GE.AND P5, PT, R54, R52, PT ;  /* 0x000000343600720c */ /* 0x000fe20003fa6270 */
[----:B------:R-:W-:-:S04]  /*1c070*/  DEPBAR.LE SB0, 0x0 ;  /* 0x000080000000791a */ /* 0x000fc80000000000 */
[----:B------:R-:W5:Y:S01]  /*1c080*/  I2F R30, R34 ;  /* 0x00000022001e7306 */ /* 0x000f620000201400 */
[----:B------:R-:W-:Y:S01]  /*1c090*/  FSEL R174, R28, -INF , !P3 ;  /* 0xff8000001cae7808 */ /* 0x000fe20005800000 */
[-C--:B-1----:R-:W-:Y:S01]  /*1c0a0*/  FFMA.FTZ R173, R0, R32.reuse, R29 ;  /* 0x0000002000ad7223 */ /* 0x082fe2000001001d */
[----:B------:R-:W-:Y:S01]  /*1c0b0*/  IADD3 R28, R2, 0x58, RZ ;  /* 0x00000058021c7810 */ /* 0x000fe20007ffe0ff */
[----:B------:R-:W-:Y:S01]  /*1c0c0*/  FFMA.FTZ R172, R0, R32, R31 ;  /* 0x0000002000ac7223 */ /* 0x000fe2000001001f */
[----:B------:R-:W-:Y:S01]  /*1c0d0*/  IADD3 R31, R2, 0x59, RZ ;  /* 0x00000059021f7810 */ /* 0x000fe20007ffe0ff */
[-C--:B----4-:R-:W-:Y:S02]  /*1c0e0*/  FFMA.FTZ R157, R0, R33.reuse, R24 ;  /* 0x00000021009d7223 */ /* 0x090fe40000010018 */
[----:B------:R-:W1:Y:S01]  /*1c0f0*/  I2F R29, R28 ;  /* 0x0000001c001d7306 */ /* 0x000e620000201400 */
[----:B------:R-:W-:Y:S01]  /*1c100*/  IADD3 R24, R2, 0x60, RZ ;  /* 0x0000006002187810 */ /* 0x000fe20007ffe0ff */
[----:B------:R-:W-:Y:S01]  /*1c110*/  FFMA.FTZ R26, R0, R33, R26 ;  /* 0x00000021001a7223 */ /* 0x000fe2000001001a */
[----:B------:R-:W-:-:S02]  /*1c120*/  FSEL R180, R180, -INF , !P5 ;  /* 0xff800000b4b47808 */ /* 0x000fc40006800000 */
[C---:B------:R-:W-:Y:S01]  /*1c130*/  ISETP.GE.AND P4, PT, R40.reuse, R3, PT ;  /* 0x000000032800720c */ /* 0x040fe20003f86270 */
[C---:B---3--:R-:W-:Y:S01]  /*1c140*/  HMMA.16816.F32.BF16 R16, R8.reuse, R4, R16 ;  /* 0x000000040810723c */ /* 0x048fe20000041810 */
[----:B------:R-:W-:Y:S01]  /*1c150*/  ISETP.GE.AND P5, PT, R40, R52, PT ;  /* 0x000000342800720c */ /* 0x000fe20003fa6270 */
[----:B------:R-:W3:Y:S01]  /*1c160*/  I2F R4, R31 ;  /* 0x0000001f00047306 */ /* 0x000ee20000201400 */
[-C--:B-----5:R-:W-:Y:S01]  /*1c170*/  FFMA.FTZ R155, R0, R30.reuse, R25 ;  /* 0x0000001e009b7223 */ /* 0x0a0fe20000010019 */
[----:B------:R-:W-:Y:S01]  /*1c180*/  IADD3 R25, R2, 0x61, RZ ;  /* 0x0000006102197810 */ /* 0x000fe20007ffe0ff */
[----:B------:R-:W-:Y:S01]  /*1c190*/  FFMA.FTZ R27, R0, R30, R27 ;  /* 0x0000001e001b7223 */ /* 0x000fe2000001001b */
[-C--:B------:R-:W-:Y:S02]  /*1c1a0*/  ISETP.GE.AND P6, PT, R38, R52.reuse, PT ;  /* 0x000000342600720c */ /* 0x080fe40003fc6270 */
[C---:B------:R-:W-:Y:S01]  /*1c1b0*/  HMMA.16816.F32.BF16 R12, R8.reuse, R6, R12 ;  /* 0x00000006080c723c */ /* 0x040fe2000004180c */
[----:B------:R-:W-:Y:S01]  /*1c1c0*/  FSEL R176, R176, -INF , !P4 ;  /* 0xff800000b0b07808 */ /* 0x000fe20006000000 */
[----:B------:R-:W4:Y:S01]  /*1c1d0*/  I2F R5, R24 ;  /* 0x0000001800057306 */ /* 0x000f220000201400 */
[----:B------:R-:W-:Y:S01]  /*1c1e0*/  FSEL R179, R35, -INF , !P5 ;  /* 0xff80000023b37808 */ /* 0x000fe20006800000 */
[C---:B-1----:R-:W-:Y:S01]  /*1c1f0*/  FFMA.FTZ R44, R0.reuse, R29, R44 ;  /* 0x0000001d002c7223 */ /* 0x042fe2000001002c */
[C---:B------:R-:W-:Y:S01]  /*1c200*/  ISETP.GE.AND P4, PT, R39.reuse, R3, PT ;  /* 0x000000032700720c */ /* 0x040fe20003f86270 */
[----:B------:R-:W-:Y:S01]  /*1c210*/  FFMA.FTZ R46, R0, R29, R46 ;  /* 0x0000001d002e7223 */ /* 0x000fe2000001002e */
[----:B------:R-:W-:Y:S01]  /*1c220*/  ISETP.GE.AND P5, PT, R39, R52, PT ;  /* 0x000000342700720c */ /* 0x000fe20003fa6270 */
[C---:B--2---:R-:W-:Y:S01]  /*1c230*/  HMMA.16816.F32.BF16 R168, R8.reuse, R20, R168 ;  /* 0x0000001408a8723c */ /* 0x044fe200000418a8 */
[----:B------:R-:W-:Y:S01]  /*1c240*/  FSEL R178, R178, -INF , !P6 ;  /* 0xff800000b2b27808 */ /* 0x000fe20007000000 */
[----:B------:R-:W1:Y:S01]  /*1c250*/  I2F R6, R25 ;  /* 0x0000001900067306 */ /* 0x000e620000201400 */
[C---:B------:R-:W-:Y:S01]  /*1c260*/  ISETP.GE.AND P3, PT, R37.reuse, R3, PT ;  /* 0x000000032500720c */ /* 0x040fe20003f66270 */
[C---:B---3--:R-:W-:Y:S01]  /*1c270*/  FFMA.FTZ R45, R0.reuse, R4, R45 ;  /* 0x00000004002d7223 */ /* 0x048fe2000001002d */
[----:B------:R-:W-:Y:S01]  /*1c280*/  ISETP.GE.AND P6, PT, R37, R52, PT ;  /* 0x000000342500720c */ /* 0x000fe20003fc6270 */
[----:B------:R-:W-:Y:S01]  /*1c290*/  FFMA.FTZ R47, R0, R4, R47 ;  /* 0x00000004002f7223 */ /* 0x000fe2000001002f */
[----:B------:R-:W-:Y:S01]  /*1c2a0*/  FSEL R173, R173, -INF , !P4 ;  /* 0xff800000adad7808 */ /* 0x000fe20006000000 */
[----:B------:R-:W-:Y:S01]  /*1c2b0*/  HMMA.16816.F32.BF16 R164, R8, R22, R164 ;  /* 0x0000001608a4723c */ /* 0x000fe200000418a4 */
[----:B------:R-:W-:Y:S01]  /*1c2c0*/  FSEL R172, R172, -INF , !P5 ;  /* 0xff800000acac7808 */ /* 0x000fe20006800000 */
[----:B----4-:R-:W-:Y:S01]  /*1c2d0*/  FFMA.FTZ R16, R0, R5, R16 ;  /* 0x0000000500107223 */ /* 0x010fe20000010010 */
[----:B------:R-:W-:Y:S01]  /*1c2e0*/  ISETP.GE.AND P4, PT, R34, R3, PT ;  /* 0x000000032200720c */ /* 0x000fe20003f86270 */
[----:B------:R-:W-:Y:S01]  /*1c2f0*/  FFMA.FTZ R18, R0, R5, R18 ;  /* 0x0000000500127223 */ /* 0x000fe20000010012 */
[----:B------:R-:W-:-:S02]  /*1c300*/  ISETP.GE.AND P5, PT, R34, R52, PT ;  /* 0x000000342200720c */ /* 0x000fc40003fa6270 */
[----:B------:R-:W-:Y:S01]  /*1c310*/  FSEL R157, R157, -INF , !P3 ;  /* 0xff8000009d9d7808 */ /* 0x000fe20005800000 */
[----:B------:R-:W-:Y:S01]  /*1c320*/  IMAD.U32 R10, RZ, RZ, UR4 ;  /* 0x00000004ff0a7e24 */ /* 0x000fe2000f8e00ff */
[----:B------:R-:W-:Y:S01]  /*1c330*/  FSEL R162, R26, -INF , !P6 ;  /* 0xff8000001aa27808 */ /* 0x000fe20007000000 */
[-C--:B-1----:R-:W-:Y:S01]  /*1c340*/  FFMA.FTZ R144, R0, R6.reuse, R17 ;  /* 0x0000000600907223 */ /* 0x082fe20000010011 */
[----:B------:R-:W-:Y:S01]  /*1c350*/  ISETP.GE.AND P3, PT, R28, R3, PT ;  /* 0x000000031c00720c */ /* 0x000fe20003f66270 */
[----:B------:R-:W-:Y:S01]  /*1c360*/  FFMA.FTZ R19, R0, R6, R19 ;  /* 0x0000000600137223 */ /* 0x000fe20000010013 */
[----:B------:R-:W-:Y:S02]  /*1c370*/  ISETP.GE.AND P6, PT, R28, R52, PT ;  /* 0x000000341c00720c */ /* 0x000fe40003fc6270 */
[----:B------:R-:W-:Y:S02]  /*1c380*/  IADD3 R7, R2, 0x68, RZ ;  /* 0x0000006802077810 */ /* 0x000fe40007ffe0ff */
[----:B------:R-:W-:-:S02]  /*1c390*/  FSEL R155, R155, -INF , !P4 ;  /* 0xff8000009b9b7808 */ /* 0x000fc40006000000 */
[----:B------:R-:W-:Y:S02]  /*1c3a0*/  FSEL R161, R27, -INF , !P5 ;  /* 0xff8000001ba17808 */ /* 0x000fe40006800000 */
[CC--:B------:R-:W-:Y:S01]  /*1c3b0*/  ISETP.GE.AND P4, PT, R31.reuse, R3.reuse, PT ;  /* 0x000000031f00720c */ /* 0x0c0fe20003f86270 */
[----:B------:R-:W1:Y:S01]  /*1c3c0*/  I2F R27, R7 ;  /* 0x00000007001b7306 */ /* 0x000e620000201400 */
[----:B------:R-:W-:Y:S02]  /*1c3d0*/  ISETP.GE.AND P5, PT, R31, R52, PT ;  /* 0x000000341f00720c */ /* 0x000fe40003fa6270 */
[----:B------:R-:W-:Y:S02]  /*1c3e0*/  FSEL R154, R44, -INF , !P3 ;  /* 0xff8000002c9a7808 */ /* 0x000fe40005800000 */
[----:B------:R-:W-:Y:S02]  /*1c3f0*/  FSEL R160, R46, -INF , !P6 ;  /* 0xff8000002ea07808 */ /* 0x000fe40007000000 */
[----:B------:R-:W-:-:S02]  /*1c400*/  ISETP.GE.AND P3, PT, R24, R3, PT ;  /* 0x000000031800720c */ /* 0x000fc40003f66270 */
[-C--:B------:R-:W-:Y:S02]  /*1c410*/  ISETP.GE.AND P6, PT, R24, R52.reuse, PT ;  /* 0x000000341800720c */ /* 0x080fe40003fc6270 */
[C---:B------:R-:W-:Y:S02]  /*1c420*/  IADD3 R4, R2.reuse, 0x69, RZ ;  /* 0x0000006902047810 */ /* 0x040fe40007ffe0ff */
[----:B------:R-:W-:Y:S02]  /*1c430*/  IADD3 R5, R2, 0x70, RZ ;  /* 0x0000007002057810 */ /* 0x000fe40007ffe0ff */
[----:B------:R-:W-:Y:S01]  /*1c440*/  FSEL R152, R45, -INF , !P4 ;  /* 0xff8000002d987808 */ /* 0x000fe20006000000 */
[----:B------:R-:W2:Y:S01]  /*1c450*/  I2F R20, R4 ;  /* 0x0000000400147306 */ /* 0x000ea20000201400 */
[----:B------:R-:W-:Y:S01]  /*1c460*/  FSEL R151, R47, -INF , !P5 ;  /* 0xff8000002f977808 */ /* 0x000fe20006800000 */
[C---:B-1----:R-:W-:Y:S01]  /*1c470*/  FFMA.FTZ R12, R0.reuse, R27, R12 ;  /* 0x0000001b000c7223 */ /* 0x042fe2000001000c */
[C---:B------:R-:W-:Y:S01]  /*1c480*/  ISETP.GE.AND P4, PT, R25.reuse, R3, PT ;  /* 0x000000031900720c */ /* 0x040fe20003f86270 */
[----:B------:R-:W-:Y:S01]  /*1c490*/  FFMA.FTZ R14, R0, R27, R14 ;  /* 0x0000001b000e7223 */ /* 0x000fe2000001000e */
[----:B------:R-:W-:-:S02]  /*1c4a0*/  ISETP.GE.AND P5, PT, R25, R52, PT ;  /* 0x000000341900720c */ /* 0x000fc40003fa6270 */
[----:B------:R-:W-:Y:S01]  /*1c4b0*/  FSEL R145, R16, -INF , !P3 ;  /* 0xff80000010917808 */ /* 0x000fe20005800000 */
[----:B------:R-:W1:Y:S01]  /*1c4c0*/  I2F R17, R5 ;  /* 0x0000000500117306 */ /* 0x000e620000201400 */
[----:B------:R-:W-:Y:S02]  /*1c4d0*/  FSEL R150, R18, -INF , !P6 ;  /* 0xff80000012967808 */ /* 0x000fe40007000000 */
[C---:B------:R-:W-:Y:S02]  /*1c4e0*/  ISETP.GE.AND P3, PT, R7.reuse, R3, PT ;  /* 0x000000030700720c */ /* 0x040fe40003f66270 */
[----:B------:R-:W-:Y:S02]  /*1c4f0*/  ISETP.GE.AND P6, PT, R7, R52, PT ;  /* 0x000000340700720c */ /* 0x000fe40003fc6270 */
[----:B------:R-:W-:Y:S01]  /*1c500*/  IADD3 R6, R2, 0x71, RZ ;  /* 0x0000007102067810 */ /* 0x000fe20007ffe0ff */
[-C--:B--2---:R-:W-:Y:S01]  /*1c510*/  FFMA.FTZ R13, R0, R20.reuse, R13 ;  /* 0x00000014000d7223 */ /* 0x084fe2000001000d */
[----:B------:R-:W-:Y:S01]  /*1c520*/  IADD3 R7, R2, 0x78, RZ ;  /* 0x0000007802077810 */ /* 0x000fe20007ffe0ff */
[----:B------:R-:W-:Y:S01]  /*1c530*/  FFMA.FTZ R15, R0, R20, R15 ;  /* 0x00000014000f7223 */ /* 0x000fe2000001000f */
[----:B------:R-:W-:-:S02]  /*1c540*/  FSEL R144, R144, -INF , !P4 ;  /* 0xff80000090907808 */ /* 0x000fc40006000000 */
[----:B------:R-:W-:Y:S01]  /*1c550*/  FSEL R147, R19, -INF , !P5 ;  /* 0xff80000013937808 */ /* 0x000fe20006800000 */
[----:B------:R-:W2:Y:S01]  /*1c560*/  I2F R9, R7 ;  /* 0x0000000700097306 */ /* 0x000ea20000201400 */
[----:B------:R-:W-:Y:S01]  /*1c570*/  ISETP.GE.AND P4, PT, R4, R3, PT ;  /* 0x000000030400720c */ /* 0x000fe20003f86270 */
[-C--:B-1----:R-:W-:Y:S01]  /*1c580*/  FFMA.FTZ R56, R0, R17.reuse, R168 ;  /* 0x0000001100387223 */ /* 0x082fe200000100a8 */
[----:B------:R-:W-:Y:S01]  /*1c590*/  ISETP.GE.AND P5, PT, R4, R52, PT ;  /* 0x000000340400720c */ /* 0x000fe20003fa6270 */
[----:B------:R-:W-:Y:S01]  /*1c5a0*/  FFMA.FTZ R63, R0, R17, R170 ;  /* 0x00000011003f7223 */ /* 0x000fe200000100aa */
[----:B------:R-:W-:Y:S02]  /*1c5b0*/  FSEL R142, R12, -INF , !P3 ;  /* 0xff8000000c8e7808 */ /* 0x000fe40005800000 */
[----:B------:R-:W-:Y:S01]  /*1c5c0*/  FSEL R146, R14, -INF , !P6 ;  /* 0xff8000000e927808 */ /* 0x000fe20007000000 */
[----:B------:R-:W1:Y:S01]  /*1c5d0*/  I2F R4, R6 ;  /* 0x0000000600047306 */ /* 0x000e620000201400 */
[----:B------:R-:W-:-:S02]  /*1c5e0*/  ISETP.GE.AND P3, PT, R5, R3, PT ;  /* 0x000000030500720c */ /* 0x000fc40003f66270 */
[----:B------:R-:W-:Y:S02]  /*1c5f0*/  ISETP.GE.AND P6, PT, R5, R52, PT ;  /* 0x000000340500720c */ /* 0x000fe40003fc6270 */
[----:B------:R-:W-:Y:S02]  /*1c600*/  IADD3 R5, R2, 0x8, RZ ;  /* 0x0000000802057810 */ /* 0x000fe40007ffe0ff */
[----:B------:R-:W-:Y:S01]  /*1c610*/  FSEL R140, R13, -INF , !P4 ;  /* 0xff8000000d8c7808 */ /* 0x000fe20006000000 */
[-C--:B--2---:R-:W-:Y:S01]  /*1c620*/  FFMA.FTZ R46, R0, R9.reuse, R164 ;  /* 0x00000009002e7223 */ /* 0x084fe200000100a4 */
[----:B------:R-:W-:Y:S01]  /*1c630*/  FSEL R56, R56, -INF , !P3 ;  /* 0xff80000038387808 */ /* 0x000fe20005800000 */
[----:B------:R-:W-:Y:S01]  /*1c640*/  FFMA.FTZ R59, R0, R9, R166 ;  /* 0x00000009003b7223 */ /* 0x000fe200000100a6 */
[----:B------:R-:W-:Y:S01]  /*1c650*/  FSEL R63, R63, -INF , !P6 ;  /* 0xff8000003f3f7808 */ /* 0x000fe20007000000 */
[----:B------:R-:W2:Y:S01]  /*1c660*/  I2F R11, R5 ;  /* 0x00000005000b7306 */ /* 0x000ea20000201400 */
[----:B------:R-:W-:Y:S01]  /*1c670*/  BAR.SYNC.DEFER_BLOCKING 0x0 ;  /* 0x0000000000007b1d */ /* 0x000fe20000010000 */
[-C--:B------:R-:W-:Y:S01]  /*1c680*/  ISETP.GE.AND P4, PT, R6, R3.reuse, PT ;  /* 0x000000030600720c */ /* 0x080fe20003f86270 */
[CC--:B-1----:R-:W-:Y:S01]  /*1c690*/  FFMA.FTZ R53, R0.reuse, R4.reuse, R169 ;  /* 0x0000000400357223 */ /* 0x0c2fe200000100a9 */
[C---:B------:R-:W-:Y:S01]  /*1c6a0*/  ISETP.GE.AND P3, PT, R7.reuse, R3, PT ;  /* 0x000000030700720c */ /* 0x040fe20003f66270 */
[----:B------:R-:W-:Y:S01]  /*1c6b0*/  FFMA.FTZ R61, R0, R4, R171 ;  /* 0x00000004003d7223 */ /* 0x000fe200000100ab */
[----:B------:R-:W-:-:S02]  /*1c6c0*/  ISETP.GE.AND P6, PT, R7, R52, PT ;  /* 0x000000340700720c */ /* 0x000fc40003fc6270 */
[----:B------:R-:W1:Y:S01]  /*1c6d0*/  I2F R7, R2 ;  /* 0x0000000200077306 */ /* 0x000e620000201400 */
[----:B------:R-:W-:Y:S02]  /*1c6e0*/  IADD3 R8, R2, 0x79, RZ ;  /* 0x0000007902087810 */ /* 0x000fe40007ffe0ff */
[----:B------:R-:W-:Y:S02]  /*1c6f0*/  FSEL R53, R53, -INF , !P4 ;  /* 0xff80000035357808 */ /* 0x000fe40006000000 */
[----:B------:R-:W-:Y:S02]  /*1c700*/  FSEL R46, R46, -INF , !P3 ;  /* 0xff8000002e2e7808 */ /* 0x000fe40005800000 */
[----:B------:R-:W-:Y:S01]  /*1c710*/  FSEL R59, R59, -INF , !P6 ;  /* 0xff8000003b3b7808 */ /* 0x000fe20007000000 */
[----:B------:R-:W3:Y:S01]  /*1c720*/  I2F R9, R8 ;  /* 0x0000000800097306 */ /* 0x000ee20000201400 */
[----:B------:R-:W-:Y:S01]  /*1c730*/  ISETP.GE.AND P4, PT, R2, R3, PT ;  /* 0x000000030200720c */ /* 0x000fe20003f86270 */
[----:B--2---:R-:W-:Y:S01]  /*1c740*/  FFMA.FTZ R4, R0, R11, R64 ;  /* 0x0000000b00047223 */ /* 0x004fe20000010040 */
[-C--:B------:R-:W-:Y:S01]  /*1c750*/  ISETP.GE.AND P3, PT, R5, R3.reuse, PT ;  /* 0x000000030500720c */ /* 0x080fe20003f66270 */
[----:B------:R-:W-:Y:S01]  /*1c760*/  IMAD.U32 R11, RZ, RZ, UR5 ;  /* 0x00000005ff0b7e24 */ /* 0x000fe2000f8e00ff */
[----:B------:R-:W-:Y:S01]  /*1c770*/  ISETP.GE.AND P6, PT, R8, R3, PT ;  /* 0x000000030800720c */ /* 0x000fe20003fc6270 */
[----:B------:R-:W-:Y:S01]  /*1c780*/  ULDC.64 UR4, c[0x0][0x118] ;  /* 0x0000460000047ab9 */ /* 0x000fe20000000a00 */
[----:B------:R-:W-:Y:S01]  /*1c790*/  FSEL R139, R15, -INF , !P5 ;  /* 0xff8000000f8b7808 */ /* 0x000fe20006800000 */
[----:B------:R-:W2:Y:S01]  /*1c7a0*/  I2F R3, R5 ;  /* 0x0000000500037306 */ /* 0x000ea20000201400 */
[----:B------:R-:W-:Y:S01]  /*1c7b0*/  ISETP.GE.AND P5, PT, R6, R52, PT ;  /* 0x000000340600720c */ /* 0x000fe20003fa6270 */
[-C--:B-1----:R-:W-:Y:S01]  /*1c7c0*/  FFMA.FTZ R6, R0, R7.reuse, R136 ;  /* 0x0000000700067223 */ /* 0x082fe20000010088 */
[----:B------:R-:W-:Y:S01]  /*1c7d0*/  FSEL R4, R4, -INF , !P3 ;  /* 0xff80000004047808 */ /* 0x000fe20005800000 */
[----:B------:R-:W-:Y:S01]  /*1c7e0*/  FFMA.FTZ R138, R0, R7, R138 ;  /* 0x00000007008a7223 */ /* 0x000fe2000001008a */
[----:B------:R-:W-:-:S02]  /*1c7f0*/  FSEL R61, R61, -INF , !P5 ;  /* 0xff8000003d3d7808 */ /* 0x000fc40006800000 */
[-C--:B------:R-:W-:Y:S01]  /*1c800*/  ISETP.GE.AND P5, PT, R2, R52.reuse, PT ;  /* 0x000000340200720c */ /* 0x080fe20003fa6270 */
[-C--:B---3--:R-:W-:Y:S01]  /*1c810*/  FFMA.FTZ R54, R0, R9.reuse, R165 ;  /* 0x0000000900367223 */ /* 0x088fe200000100a5 */
[----:B------:R-:W-:Y:S01]  /*1c820*/  FSEL R6, R6, -INF , !P4 ;  /* 0xff80000006067808 */ /* 0x000fe20006000000 */
[----:B------:R-:W-:Y:S01]  /*1c830*/  FFMA.FTZ R47, R0, R9, R167 ;  /* 0x00000009002f7223 */ /* 0x000fe200000100a7 */
[-C--:B------:R-:W-:Y:S02]  /*1c840*/  ISETP.GE.AND P4, PT, R5, R52.reuse, PT ;  /* 0x000000340500720c */ /* 0x080fe40003f86270 */
[----:B------:R-:W-:Y:S02]  /*1c850*/  ISETP.GE.AND P3, PT, R8, R52, PT ;  /* 0x000000340800720c */ /* 0x000fe40003f66270 */
[----:B------:R-:W-:Y:S01]  /*1c860*/  FSEL R54, R54, -INF , !P6 ;  /* 0xff80000036367808 */ /* 0x000fe20007000000 */
[----:B--2---:R-:W-:Y:S01]  /*1c870*/  FFMA.FTZ R2, R0, R3, R66 ;  /* 0x0000000300027223 */ /* 0x004fe20000010042 */
[----:B------:R-:W-:-:S02]  /*1c880*/  FSEL R3, R138, -INF , !P5 ;  /* 0xff8000008a037808 */ /* 0x000fc40006800000 */
        /* <DEDUP_REMOVED lines=45> */
[----:B------:R-:W-:Y:S01]  /*1cb60*/  SEL R9, R8, R13, !P2 ;  /* 0x0000000d08097207 */ /* 0x000fe20005000000 */
[----:B------:R-:W3:Y:S02]  /*1cb70*/  LD.E.64 R14, [R10.64+0x38] ;  /* 0x000038040a0e7980 */ /* 0x000ee4000c101b00 */
        /* <DEDUP_REMOVED lines=18> */
.L_x_3200:
[----:B------:R-:W2:Y:S02]  /*1cca0*/  LD.E R8, [R10.64+0x38] ;  /* 0x000038040a087980 */ /* 0x000ea4000c101900 */
[----:B--2---:R-:W-:-:S04]  /*1ccb0*/  LEA R8, -R8, RZ, 0x7 ;  /* 0x000000ff08087211 */ /* 0x004fc800078e39ff */
[----:B------:R-:W-:Y:S02]  /*1ccc0*/  SHF.R.S32.HI R5, RZ, 0x1f, R8 ;  /* 0x0000001fff057819 */ /* 0x000fe40000011408 */
.L_x_3201:
[----:B------:R-:W-:Y:S05]  /*1ccd0*/  BSYNC B0 ;  /* 0x0000000000007941 */ /* 0x000fea0003800000 */
.L_x_3199:
[----:B------:R-:W-:Y:S02]  /*1cce0*/  LOP3.LUT R7, R239, 0x1, RZ, 0xc0, !PT ;  /* 0x00000001ef077812 */ /* 0x000fe400078ec0ff */
[C---:B------:R-:W-:Y:S02]  /*1ccf0*/  LEA R24, P3, R8.reuse, R228, 0x1 ;  /* 0x000000e408187211 */ /* 0x040fe400078608ff */
[----:B------:R-:W-:Y:S02]  /*1cd00*/  ISETP.NE.U32.AND P2, PT, R7, 0x1, PT ;  /* 0x000000010700780c */ /* 0x000fe40003f45070 */
[C---:B------:R-:W-:Y:S02]  /*1cd10*/  @P1 IADD3 R7, P0, R8.reuse, R225, RZ ;  /* 0x000000e108071210 */ /* 0x040fe40007f1e0ff */
[----:B------:R-:W-:-:S03]  /*1cd20*/  LEA.HI.X R25, R8, R227, R5, 0x1, P3 ;  /* 0x000000e308197211 */ /* 0x000fc600018f0c05 */
[----:B------:R-:W-:Y:S01]  /*1cd30*/  @P1 IMAD.X R12, R5, 0x1, R226, P0 ;  /* 0x00000001050c1824 */ /* 0x000fe200000e06e2 */
[----:B------:R-:W-:-:S04]  /*1cd40*/  @P1 LEA R16, P0, R7, R228, 0x1 ;  /* 0x000000e407101211 */ /* 0x000fc800078008ff */
[----:B------:R-:W-:Y:S01]  /*1cd50*/  @P1 LEA.HI.X R17, R7, R227, R12, 0x1, P0 ;  /* 0x000000e307111211 */ /* 0x000fe200000f0c0c */
[----:B------:R-:W-:Y:S01]  /*1cd60*/  @!PT LDS RZ, [RZ] ;  /* 0x00000000fffff984 */ /* 0x000fe20000000800 */
[----:B------:R-:W-:Y:S01]  /*1cd70*/  @!PT LDS RZ, [RZ] ;  /* 0x00000000fffff984 */ /* 0x000fe20000000800 */
[----:B------:R-:W-:Y:S01]  /*1cd80*/  @!PT LDS RZ, [RZ] ;  /* 0x00000000fffff984 */ /* 0x000fe20000000800 */
[----:B------:R1:W-:Y:S01]  /*1cd90*/  @!P2 LDGSTS.E.BYPASS.LTC128B.128 [R235+0x4000], [R24.64] ;  /* 0x0400000018ebafae */ /* 0x0003e2000b901d44 */
[-C--:B------:R-:W-:Y:S02]  /*1cda0*/  @!P2 IADD3 R9, P4, R8, R225.reuse, RZ ;  /* 0x000000e10809a210 */ /* 0x080fe40007f9e0ff */
[----:B------:R-:W-:Y:S01]  /*1cdb0*/  IADD3 R7, P3, P0, R225, R225, R8 ;  /* 0x000000e1e1077210 */ /* 0x000fe2000787e008 */
[----:B------:R1:W-:Y:S01]  /*1cdc0*/  @P2 STS.128 [R235+0x4000], RZ ;  /* 0x004000ffeb002388 */ /* 0x0003e20000000c00 */
[----:B------:R-:W-:Y:S01]  /*1cdd0*/  @!P2 LEA R22, P5, R9, R228, 0x1 ;  /* 0x000000e40916a211 */ /* 0x000fe200078a08ff */
[----:B------:R-:W-:Y:S01]  /*1cde0*/  @!P2 IMAD.X R12, R5, 0x1, R226, P4 ;  /* 0x00000001050ca824 */ /* 0x000fe200020e06e2 */
[----:B------:R-:W-:Y:S01]  /*1cdf0*/  IADD3.X R8, R226, R226, R5, P3, P0 ;  /* 0x000000e2e2087210 */ /* 0x000fe20001fe0405 */
[----:B------:R-:W-:Y:S01]  /*1ce00*/  @!PT LDS RZ, [RZ] ;  /* 0x00000000fffff984 */ /* 0x000fe20000000800 */
[----:B------:R-:W-:Y:S01]  /*1ce10*/  @!PT LDS RZ, [RZ] ;  /* 0x00000000fffff984 */ /* 0x000fe20000000800 */
[----:B------:R-:W-:Y:S01]  /*1ce20*/  @!PT LDS RZ, [RZ] ;  /* 0x00000000fffff984 */ /* 0x000fe20000000800 */
[----:B------:R1:W-:Y:S01]  /*1ce30*/  @P1 LDGSTS.E.BYPASS.LTC128B.128 [R235+0x8000], [R24.64+0x80] ;  /* 0x0800008018eb1fae */ /* 0x0003e2000b901d44 */
[----:B------:R-:W-:-:S02]  /*1ce40*/  @P1 LEA R14, P0, R7, R228, 0x1 ;  /* 0x000000e4070e1211 */ /* 0x000fc400078008ff */
[CC--:B------:R-:W-:Y:S01]  /*1ce50*/  @!P2 LEA R20, P4, R7.reuse, R228.reuse, 0x1 ;  /* 0x000000e40714a211 */ /* 0x0c0fe200078808ff */
[----:B------:R1:W-:Y:S01]  /*1ce60*/  @!P1 STS.128 [R235+0x8000], RZ ;  /* 0x008000ffeb009388 */ /* 0x0003e20000000c00 */
[C---:B------:R-:W-:Y:S02]  /*1ce70*/  IADD3 R5, P3, R7.reuse, R225, RZ ;  /* 0x000000e107057210 */ /* 0x040fe40007f7e0ff */
[CCC-:B------:R-:W-:Y:S02]  /*1ce80*/  @P1 LEA.HI.X R15, R7.reuse, R227.reuse, R8.reuse, 0x1, P0 ;  /* 0x000000e3070f1211 */ /* 0x1c0fe400000f0c08 */
[-C--:B------:R-:W-:Y:S01]  /*1ce90*/  @!P2 LEA.HI.X R21, R7, R227.reuse, R8, 0x1, P4 ;  /* 0x000000e30715a211 */ /* 0x080fe200020f0c08 */
[----:B------:R-:W-:Y:S01]  /*1cea0*/  IMAD.X R8, R8, 0x1, R226, P3 ;  /* 0x0000000108087824 */ /* 0x000fe200018e06e2 */
[----:B------:R-:W-:Y:S02]  /*1ceb0*/  @!P2 LEA.HI.X R23, R9, R227, R12, 0x1, P5 ;  /* 0x000000e30917a211 */ /* 0x000fe400028f0c0c */
[----:B------:R-:W-:-:S02]  /*1cec0*/  @!P2 LEA R18, P4, R5, R228, 0x1 ;  /* 0x000000e40512a211 */ /* 0x000fc400078808ff */
        /* <DEDUP_REMOVED lines=100> */
.L_x_3198:
[----:B------:R-:W-:Y:S05]  /*1d510*/  BSYNC B1 ;  /* 0x0000000000017941 */ /* 0x000fea0003800000 */
.L_x_3197:
[----:B------:R2:W3:Y:S01]  /*1d520*/  LD.E R55, [R10.64+0xdc] ;  /* 0x0000dc040a377980 */ /* 0x0004e2000c101900 */
[----:B------:R-:W-:-:S03]  /*1d530*/  FMNMX.FTZ R5, R132, R3, !PT ;  /* 0x0000000384057209 */ /* 0x000fc60007810000 */
[----:B-1----:R-:W-:Y:S01]  /*1d540*/  LDSM.16.MT88.4 R16, [R213+0xc000] ;  /* 0x00c00000d510783b */ /* 0x002fe20000004200 */
        /* <DEDUP_REMOVED lines=70> */
[----:B-1----:R-:W-:-:S05]  /*1d9b0*/  FMNMX.FTZ R8, R7, R8, !PT ;  /* 0x0000000807087209 */ /* 0x002fca0007810000 */
[----:B------:R-:W1:Y:S01]  /*1d9c0*/  SHFL.BFLY PT, R41, R8, 0x1, 0x1f ;  /* 0x0c201f0008297f89 */ /* 0x000e6200000e0000 */
[----:B--2---:R-:W-:-:S05]  /*1d9d0*/  FMNMX.FTZ R5, R10, R5, !PT ;  /* 0x000000050a057209 */ /* 0x004fca0007810000 */
[----:B------:R-:W2:Y:S01]  /*1d9e0*/  SHFL.BFLY PT, R42, R5, 0x1, 0x1f ;  /* 0x0c201f00052a7f89 */ /* 0x000ea200000e0000 */
[----:B-1----:R-:W-:-:S03]  /*1d9f0*/  FMNMX.FTZ R41, R8, R41, !PT ;  /* 0x0000002908297209 */ /* 0x002fc60007810000 */
[----:B------:R-:W1:Y:S01]  /*1da00*/  LDSM.16.MT88.4 R8, [R214+0xc000] ;  /* 0x00c00000d608783b */ /* 0x000e620000004200 */
[----:B------:R-:W-:Y:S02]  /*1da10*/  FSETP.NEU.FTZ.AND P0, PT, R41, -INF , PT ;  /* 0xff8000002900780b */ /* 0x000fe40003f1d000 */
[----:B--2---:R-:W-:Y:S02]  /*1da20*/  FMNMX.FTZ R42, R5, R42, !PT ;  /* 0x0000002a052a7209 */ /* 0x004fe40007810000 */
[----:B------:R-:W-:Y:S02]  /*1da30*/  FSEL R5, R41, RZ, P0 ;  /* 0x000000ff29057208 */ /* 0x000fe40000000000 */
[----:B------:R-:W-:Y:S01]  /*1da40*/  FSETP.NEU.FTZ.AND P1, PT, R42, -INF , PT ;  /* 0xff8000002a00780b */ /* 0x000fe20003f3d000 */
[C---:B---3--:R-:W-:Y:S02]  /*1da50*/  FMUL.FTZ R58, R55.reuse, R42 ;  /* 0x0000002a373a7220 */ /* 0x048fe40000410000 */
[----:B------:R-:W-:-:S03]  /*1da60*/  FMUL.FTZ R52, R55, R41 ;  /* 0x0000002937347220 */ /* 0x000fc60000410000 */
[----:B------:R-:W-:Y:S02]  /*1da70*/  FSEL R58, R58, RZ, P1 ;  /* 0x000000ff3a3a7208 */ /* 0x000fe40000800000 */
[----:B------:R-:W-:-:S03]  /*1da80*/  FSEL R52, R52, RZ, P0 ;  /* 0x000000ff34347208 */ /* 0x000fc60000000000 */
[-CC-:B------:R-:W-:Y:S01]  /*1da90*/  FFMA.FTZ R40, R6, R55.reuse, -R58.reuse ;  /* 0x0000003706287223 */ /* 0x180fe2000001083a */
[----:B------:R-:W-:Y:S01]  /*1daa0*/  FSEL R6, R42, RZ, P1 ;  /* 0x000000ff2a067208 */ /* 0x000fe20000800000 */
[-C--:B------:R-:W-:Y:S02]  /*1dab0*/  FFMA.FTZ R34, R4, R55.reuse, -R58 ;  /* 0x0000003704227223 */ /* 0x080fe4000001083a */
[----:B------:R-:W-:Y:S02]  /*1dac0*/  FADD.FTZ R4, R132, -R5 ;  /* 0x8000000584047221 */ /* 0x000fe40000010000 */
[----:B------:R-:W-:Y:S01]  /*1dad0*/  FADD.FTZ R6, R133, -R6 ;  /* 0x8000000685067221 */ /* 0x000fe20000010000 */
[----:B------:R-:W-:Y:S01]  /*1dae0*/  MUFU.EX2 R40, R40 ;  /* 0x0000002800287308 */ /* 0x000fe20000000800 */
[-CC-:B------:R-:W-:Y:S02]  /*1daf0*/  FFMA.FTZ R33, R3, R55.reuse, -R52.reuse ;  /* 0x0000003703217223 */ /* 0x180fe40000010834 */
[----:B------:R-:W-:-:S02]  /*1db00*/  FFMA.FTZ R3, R2, R55, -R52 ;  /* 0x0000003702037223 */ /* 0x000fc40000010834 */
[-CC-:B------:R-:W-:Y:S02]  /*1db10*/  FFMA.FTZ R32, R194, R55.reuse, -R52.reuse ;  /* 0x00000037c2207223 */ /* 0x180fe40000010834 */
[-C--:B------:R-:W-:Y:S01]  /*1db20*/  FFMA.FTZ R2, R193, R55.reuse, -R52 ;  /* 0x00000037c1027223 */ /* 0x080fe20000010834 */
[----:B------:R-:W-:Y:S01]  /*1db30*/  MUFU.EX2 R33, R33 ;  /* 0x0000002100217308 */ /* 0x000fe20000000800 */
[-CC-:B------:R-:W-:Y:S02]  /*1db40*/  FFMA.FTZ R35, R192, R55.reuse, -R58.reuse ;  /* 0x00000037c0237223 */ /* 0x180fe4000001083a */
[-CC-:B------:R-:W-:Y:S02]  /*1db50*/  FFMA.FTZ R43, R191, R55.reuse, -R58.reuse ;  /* 0x00000037bf2b7223 */ /* 0x180fe4000001083a */
[C---:B------:R-:W-:Y:S02]  /*1db60*/  FMUL.FTZ R44, R55.reuse, R4 ;  /* 0x00000004372c7220 */ /* 0x040fe40000410000 */
[----:B------:R-:W-:Y:S01]  /*1db70*/  FMUL.FTZ R45, R55, R6 ;  /* 0x00000006372d7220 */ /* 0x000fe20000410000 */
[----:B------:R-:W2:Y:S01]  /*1db80*/  MUFU.EX2 R32, R32 ;  /* 0x0000002000207308 */ /* 0x000ea20000000800 */
        /* <DEDUP_REMOVED lines=9> */
[----:B------:R-:W3:Y:S01]  /*1dc20*/  MUFU.EX2 R2, R2 ;  /* 0x0000000200027308 */ /* 0x000ee20000000800 */
[----:B--2---:R-:W-:Y:S01]  /*1dc30*/  F2FP.BF16.PACK_AB R5, R32, R33 ;  /* 0x000000212005723e */ /* 0x004fe200000010ff */
[-C--:B------:R-:W-:Y:S02]  /*1dc40*/  FFMA.FTZ R136, R137, R55.reuse, -R58 ;  /* 0x0000003789887223 */ /* 0x080fe4000001083a */
[-CC-:B------:R-:W-:Y:S02]  /*1dc50*/  FFMA.FTZ R132, R156, R55.reuse, -R52.reuse ;  /* 0x000000379c847223 */ /* 0x180fe40000010834 */
[-C--:B------:R-:W-:Y:S02]  /*1dc60*/  FFMA.FTZ R135, R158, R55.reuse, -R52 ;  /* 0x000000379e877223 */ /* 0x080fe40000010834 */
[----:B------:R-:W2:Y:S01]  /*1dc70*/  MUFU.EX2 R35, R35 ;  /* 0x0000002300237308 */ /* 0x000ea20000000800 */
[----:B------:R-:W-:-:S02]  /*1dc80*/  FFMA.FTZ R137, R143, R55, -R58 ;  /* 0x000000378f897223 */ /* 0x000fc4000001083a */
[-C--:B------:R-:W-:Y:S02]  /*1dc90*/  FFMA.FTZ R138, R153, R55.reuse, -R58 ;  /* 0x00000037998a7223 */ /* 0x080fe4000001083a */
[-CC-:B------:R-:W-:Y:S02]  /*1dca0*/  FFMA.FTZ R143, R51, R55.reuse, -R52.reuse ;  /* 0x00000037338f7223 */ /* 0x180fe40000010834 */
[--C-:B------:R-:W-:Y:S01]  /*1dcb0*/  FFMA.FTZ R153, R49, R55, -R52.reuse ;  /* 0x0000003731997223 */ /* 0x100fe20000010834 */
[----:B------:R-:W-:Y:S01]  /*1dcc0*/  MUFU.EX2 R34, R34 ;  /* 0x0000002200227308 */ /* 0x000fe20000000800 */
[----:B---3--:R-:W-:Y:S01]  /*1dcd0*/  F2FP.BF16.PACK_AB R7, R2, R3 ;  /* 0x000000030207723e */ /* 0x008fe200000010ff */
[-CC-:B------:R-:W-:Y:S02]  /*1dce0*/  FFMA.FTZ R156, R50, R55.reuse, -R52.reuse ;  /* 0x00000037329c7223 */ /* 0x180fe40000010834 */
[-CC-:B------:R-:W-:Y:S02]  /*1dcf0*/  FFMA.FTZ R158, R48, R55.reuse, -R52.reuse ;  /* 0x00000037309e7223 */ /* 0x180fe40000010834 */
[-C--:B------:R-:W-:Y:S01]  /*1dd00*/  FFMA.FTZ R134, R184, R55.reuse, -R52 ;  /* 0x00000037b8867223 */ /* 0x080fe20000010834 */
[----:B------:R-:W-:Y:S01]  /*1dd10*/  LDSM.16.MT88.4 R48, [R213+0x11000] ;  /* 0x01100000d530783b */ /* 0x000fe20000004200 */
[----:B------:R-:W3:Y:S01]  /*1dd20*/  MUFU.EX2 R43, R43 ;  /* 0x0000002b002b7308 */ /* 0x000ee20000000800 */
[----:B--2---:R-:W-:Y:S01]  /*1dd30*/  F2FP.BF16.PACK_AB R4, R35, R40 ;  /* 0x000000282304723e */ /* 0x004fe200000010ff */
[----:B------:R-:W-:-:S02]  /*1dd40*/  FFMA.FTZ R141, R141, R55, -R58 ;  /* 0x000000378d8d7223 */ /* 0x000fc4000001083a */
[-CC-:B------:R-:W-:Y:S02]  /*1dd50*/  FFMA.FTZ R159, R159, R55.reuse, -R58.reuse ;  /* 0x000000379f9f7223 */ /* 0x180fe4000001083a */
[-CC-:B------:R-:W-:Y:S02]  /*1dd60*/  FFMA.FTZ R164, R183, R55.reuse, -R58.reuse ;  /* 0x00000037b7a47223 */ /* 0x180fe4000001083a */
[----:B------:R-:W2:Y:S01]  /*1dd70*/  MUFU.EX2 R44, R44 ;  /* 0x0000002c002c7308 */ /* 0x000ea20000000800 */
[-CC-:B------:R-:W-:Y:S02]  /*1dd80*/  FFMA.FTZ R163, R182, R55.reuse, -R58.reuse ;  /* 0x00000037b6a37223 */ /* 0x180fe4000001083a */
[-C--:B------:R-:W-:Y:S02]  /*1dd90*/  FFMA.FTZ R166, R181, R55.reuse, -R58 ;  /* 0x00000037b5a67223 */ /* 0x080fe4000001083a */
[-CC-:B------:R-:W-:Y:S02]  /*1dda0*/  FFMA.FTZ R165, R180, R55.reuse, -R52.reuse ;  /* 0x00000037b4a57223 */ /* 0x180fe40000010834 */
[-CC-:B------:R-:W-:Y:S01]  /*1ddb0*/  FFMA.FTZ R167, R177, R55.reuse, -R52.reuse ;  /* 0x00000037b1a77223 */ /* 0x180fe20000010834 */
[----:B------:R-:W4:Y:S01]  /*1ddc0*/  MUFU.EX2 R45, R45 ;  /* 0x0000002d002d7308 */ /* 0x000f220000000800 */
[----:B---3--:R-:W-:Y:S01]  /*1ddd0*/  F2FP.BF16.PACK_AB R6, R43, R34 ;  /* 0x000000222b06723e */ /* 0x008fe200000010ff */
[----:B------:R-:W-:-:S02]  /*1dde0*/  FFMA.FTZ R168, R179, R55, -R52 ;  /* 0x00000037b3a87223 */ /* 0x000fc40000010834 */
[-C--:B------:R-:W-:Y:S02]  /*1ddf0*/  FFMA.FTZ R169, R178, R55.reuse, -R52 ;  /* 0x00000037b2a97223 */ /* 0x080fe40000010834 */
[----:B------:R-:W-:Y:S02]  /*1de00*/  FFMA.FTZ R170, R175, R55, -R58 ;  /* 0x00000037afaa7223 */ /* 0x000fe4000001083a */
[-C--:B--2---:R-:W-:Y:S01]  /*1de10*/  FMUL.FTZ R130, R130, R44.reuse ;  /* 0x0000002c82827220 */ /* 0x084fe20000410000 */
[----:B------:R-:W-:Y:S01]  /*1de20*/  MUFU.EX2 R57, R57 ;  /* 0x0000003900397308 */ /* 0x000fe20000000800 */
[-C--:B------:R-:W-:Y:S02]  /*1de30*/  FMUL.FTZ R131, R131, R44.reuse ;  /* 0x0000002c83837220 */ /* 0x080fe40000410000 */
[-C--:B------:R-:W-:Y:S02]  /*1de40*/  FMUL.FTZ R126, R126, R44.reuse ;  /* 0x0000002c7e7e7220 */ /* 0x080fe40000410000 */
[----:B------:R-:W-:-:S02]  /*1de50*/  FMUL.FTZ R127, R127, R44 ;  /* 0x0000002c7f7f7220 */ /* 0x000fc40000410000 */
[-C--:B----4-:R-:W-:Y:S01]  /*1de60*/  FMUL.FTZ R128, R128, R45.reuse ;  /* 0x0000002d80807220 */ /* 0x090fe20000410000 */
        /* <DEDUP_REMOVED lines=41> */
[----:B------:R-:W1:Y:S01]  /*1e100*/  MUFU.EX2 R133, R133 ;  /* 0x0000008500857308 */ /* 0x000e620000000800 */
[-C--:B------:R-:W-:Y:S01]  /*1e110*/  FMUL.FTZ R89, R89, R45.reuse ;  /* 0x0000002d59597220 */ /* 0x080fe20000410000 */
[C---:B--2---:R-:W-:Y:S01]  /*1e120*/  HMMA.16816.F32.BF16 R84, R4.reuse, R12, R84 ;  /* 0x0000000c0454723c */ /* 0x044fe20000041854 */
[-C--:B------:R-:W-:Y:S02]  /*1e130*/  FMUL.FTZ R94, R94, R44.reuse ;  /* 0x0000002c5e5e7220 */ /* 0x080fe40000410000 */
[-C--:B------:R-:W-:Y:S02]  /*1e140*/  FMUL.FTZ R95, R95, R44.reuse ;  /* 0x0000002c5f5f7220 */ /* 0x080fe40000410000 */
[-C--:B------:R-:W-:Y:S01]  /*1e150*/  FMUL.FTZ R92, R92, R45.reuse ;  /* 0x0000002d5c5c7220 */ /* 0x080fe20000410000 */
[----:B------:R-:W-:Y:S01]  /*1e160*/  MUFU.EX2 R132, R132 ;  /* 0x0000008400847308 */ /* 0x000fe20000000800 */
[----:B------:R-:W-:Y:S01]  /*1e170*/  FMUL.FTZ R93, R93, R45 ;  /* 0x0000002d5d5d7220 */ /* 0x000fe20000410000 */
[----:B------:R-:W-:Y:S01]  /*1e180*/  HMMA.16816.F32.BF16 R88, R4, R14, R88 ;  /* 0x0000000e0458723c */ /* 0x000fe20000041858 */
[-C--:B------:R-:W-:Y:S01]  /*1e190*/  FMUL.FTZ R98, R98, R44.reuse ;  /* 0x0000002c62627220 */ /* 0x080fe20000410000 */
[----:B------:R-:W2:Y:S01]  /*1e1a0*/  LDSM.16.MT88.4 R12, [R213+0x10000] ;  /* 0x01000000d50c783b */ /* 0x000ea20000004200 */
[----:B------:R-:W-:-:S02]  /*1e1b0*/  FMUL.FTZ R99, R99, R44 ;  /* 0x0000002c63637220 */ /* 0x000fc40000410000 */
[-C--:B------:R-:W-:Y:S01]  /*1e1c0*/  FMUL.FTZ R96, R96, R45.reuse ;  /* 0x0000002d60607220 */ /* 0x080fe20000410000 */
[----:B------:R-:W-:Y:S01]  /*1e1d0*/  MUFU.EX2 R135, R135 ;  /* 0x0000008700877308 */ /* 0x000fe20000000800 */
[-C--:B------:R-:W-:Y:S01]  /*1e1e0*/  FMUL.FTZ R97, R97, R45.reuse ;  /* 0x0000002d61617220 */ /* 0x080fe20000410000 */
[C---:B---3--:R-:W-:Y:S01]  /*1e1f0*/  HMMA.16816.F32.BF16 R92, R4.reuse, R8, R92 ;  /* 0x00000008045c723c */ /* 0x048fe2000004185c */
[-C--:B------:R-:W-:Y:S02]  /*1e200*/  FMUL.FTZ R102, R102, R44.reuse ;  /* 0x0000002c66667220 */ /* 0x080fe40000410000 */
[-C--:B------:R-:W-:Y:S02]  /*1e210*/  FMUL.FTZ R103, R103, R44.reuse ;  /* 0x0000002c67677220 */ /* 0x080fe40000410000 */
[-C--:B------:R-:W-:Y:S01]  /*1e220*/  FMUL.FTZ R100, R100, R45.reuse ;  /* 0x0000002d64647220 */ /* 0x080fe20000410000 */
[----:B------:R-:W-:Y:S01]  /*1e230*/  MUFU.EX2 R134, R134 ;  /* 0x0000008600867308 */ /* 0x000fe20000000800 */
[----:B------:R-:W-:Y:S01]  /*1e240*/  FMUL.FTZ R101, R101, R45 ;  /* 0x0000002d65657220 */ /* 0x000fe20000410000 */
[----:B------:R-:W-:Y:S01]  /*1e250*/  HMMA.16816.F32.BF16 R96, R4, R10, R96 ;  /* 0x0000000a0460723c */ /* 0x000fe20000041860 */
[----:B------:R-:W3:Y:S01]  /*1e260*/  LDSM.16.MT88.4 R8, [R212+0x10000] ;  /* 0x01000000d408783b */ /* 0x000ee20000004200 */
[----:B------:R-:W-:-:S02]  /*1e270*/  FMUL.FTZ R106, R106, R44 ;  /* 0x0000002c6a6a7220 */ /* 0x000fc40000410000 */
[-C--:B------:R-:W-:Y:S02]  /*1e280*/  FMUL.FTZ R107, R107, R44.reuse ;  /* 0x0000002c6b6b7220 */ /* 0x080fe40000410000 */
[-C--:B------:R-:W-:Y:S01]  /*1e290*/  FMUL.FTZ R104, R104, R45.reuse ;  /* 0x0000002d68687220 */ /* 0x080fe20000410000 */
[----:B------:R-:W-:Y:S01]  /*1e2a0*/  MUFU.EX2 R136, R136 ;  /* 0x0000008800887308 */ /* 0x000fe20000000800 */
[-C--:B------:R-:W-:Y:S01]  /*1e2b0*/  FMUL.FTZ R105, R105, R45.reuse ;  /* 0x0000002d69697220 */ /* 0x080fe20000410000 */
[C---:B-----5:R-:W-:Y:S01]  /*1e2c0*/  HMMA.16816.F32.BF16 R100, R4.reuse, R16, R100 ;  /* 0x000000100464723c */ /* 0x060fe20000041864 */
[-C--:B------:R-:W-:Y:S02]  /*1e2d0*/  FMUL.FTZ R110, R110, R44.reuse ;  /* 0x0000002c6e6e7220 */ /* 0x080fe40000410000 */
[-C--:B------:R-:W-:Y:S02]  /*1e2e0*/  FMUL.FTZ R111, R111, R44.reuse ;  /* 0x0000002c6f6f7220 */ /* 0x080fe40000410000 */
[-C--:B------:R-:W-:Y:S01]  /*1e2f0*/  FMUL.FTZ R108, R108, R45.reuse ;  /* 0x0000002d6c6c7220 */ /* 0x080fe20000410000 */
[----:B------:R-:W5:Y:S01]  /*1e300*/  MUFU.EX2 R137, R137 ;  /* 0x0000008900897308 */ /* 0x000f620000000800 */
[----:B------:R-:W-:Y:S01]  /*1e310*/  FMUL.FTZ R109, R109, R45 ;  /* 0x0000002d6d6d7220 */ /* 0x000fe20000410000 */
[----:B------:R-:W-:Y:S01]  /*1e320*/  HMMA.16816.F32.BF16 R104, R4, R18, R104 ;  /* 0x000000120468723c */ /* 0x000fe20000041868 */
[----:B------:R-:W4:Y:S01]  /*1e330*/  LDSM.16.MT88.4 R16, [R213+0xc800] ;  /* 0x00c80000d510783b */ /* 0x000f220000004200 */
[----:B------:R-:W-:-:S02]  /*1e340*/  FMUL.FTZ R122, R122, R44 ;  /* 0x0000002c7a7a7220 */ /* 0x000fc40000410000 */
[-C--:B------:R-:W-:Y:S02]  /*1e350*/  FMUL.FTZ R123, R123, R44.reuse ;  /* 0x0000002c7b7b7220 */ /* 0x080fe40000410000 */
[-C--:B------:R-:W-:Y:S01]  /*1e360*/  FMUL.FTZ R120, R120, R45.reuse ;  /* 0x0000002d78787220 */ /* 0x080fe20000410000 */
[----:B------:R-:W-:Y:S01]  /*1e370*/  MUFU.EX2 R138, R138 ;  /* 0x0000008a008a7308 */ /* 0x000fe20000000800 */
[-C--:B------:R-:W-:Y:S01]  /*1e380*/  FMUL.FTZ R121, R121, R45.reuse ;  /* 0x0000002d79797220 */ /* 0x080fe20000410000 */
[C---:B--2---:R-:W-:Y:S01]  /*1e390*/  HMMA.16816.F32.BF16 R108, R4.reuse, R12, R108 ;  /* 0x0000000c046c723c */ /* 0x044fe2000004186c */
[-C--:B------:R-:W-:Y:S02]  /*1e3a0*/  FMUL.FTZ R118, R118, R44.reuse ;  /* 0x0000002c76767220 */ /* 0x080fe40000410000 */
[-C--:B------:R-:W-:Y:S02]  /*1e3b0*/  FMUL.FTZ R119, R119, R44.reuse ;  /* 0x0000002c77777220 */ /* 0x080fe40000410000 */
[-C--:B------:R-:W-:Y:S01]  /*1e3c0*/  FMUL.FTZ R116, R116, R45.reuse ;  /* 0x0000002d74747220 */ /* 0x080fe20000410000 */
[----:B------:R-:W2:Y:S01]  /*1e3d0*/  MUFU.EX2 R141, R141 ;  /* 0x0000008d008d7308 */ /* 0x000ea20000000800 */
[----:B------:R-:W-:Y:S01]  /*1e3e0*/  FMUL.FTZ R117, R117, R45 ;  /* 0x0000002d75757220 */ /* 0x000fe20000410000 */
[----:B------:R-:W-:Y:S01]  /*1e3f0*/  HMMA.16816.F32.BF16 R120, R4, R14, R120 ;  /* 0x0000000e0478723c */ /* 0x000fe20000041878 */
[-C--:B------:R-:W-:Y:S01]  /*1e400*/  FMUL.FTZ R114, R114, R44.reuse ;  /* 0x0000002c72727220 */ /* 0x080fe20000410000 */
[----:B------:R-:W2:Y:S01]  /*1e410*/  LDSM.16.MT88.4 R12, [R212+0xc800] ;  /* 0x00c80000d40c783b */ /* 0x000ea20000004200 */
[----:B------:R-:W-:-:S02]  /*1e420*/  FMUL.FTZ R115, R115, R44 ;  /* 0x0000002c73737220 */ /* 0x000fc40000410000 */
[-C--:B------:R-:W-:Y:S01]  /*1e430*/  FMUL.FTZ R112, R112, R45.reuse ;  /* 0x0000002d70707220 */ /* 0x080fe20000410000 */
[----:B------:R-:W1:Y:S01]  /*1e440*/  MUFU.EX2 R143, R143 ;  /* 0x0000008f008f7308 */ /* 0x000e620000000800 */
[----:B------:R-:W-:Y:S01]  /*1e450*/  FMUL.FTZ R113, R113, R45 ;  /* 0x0000002d71717220 */ /* 0x000fe20000410000 */
[C---:B---3--:R-:W-:Y:S01]  /*1e460*/  HMMA.16816.F32.BF16 R116, R4.reuse, R8, R116 ;  /* 0x000000080474723c */ /* 0x048fe20000041874 */
[-CC-:B------:R-:W-:Y:S02]  /*1e470*/  FFMA.FTZ R171, R176, R55.reuse, -R58.reuse ;  /* 0x00000037b0ab7223 */ /* 0x180fe4000001083a */
[-C--:B------:R-:W-:Y:S02]  /*1e480*/  FFMA.FTZ R174, R174, R55.reuse, -R58 ;  /* 0x00000037aeae7223 */ /* 0x080fe4000001083a */
[-C--:B------:R-:W-:Y:S01]  /*1e490*/  FFMA.FTZ R160, R160, R55.reuse, -R52 ;  /* 0x00000037a0a07223 */ /* 0x080fe20000010834 */
[----:B------:R-:W3:Y:S01]  /*1e4a0*/  MUFU.EX2 R153, R153 ;  /* 0x0000009900997308 */ /* 0x000ee20000000800 */
[-CC-:B------:R-:W-:Y:S01]  /*1e4b0*/  FFMA.FTZ R157, R157, R55.reuse, -R58.reuse ;  /* 0x000000379d9d7223 */ /* 0x180fe2000001083a */
[----:B------:R-:W-:Y:S01]  /*1e4c0*/  HMMA.16816.F32.BF16 R112, R4, R10, R112 ;  /* 0x0000000a0470723c */ /* 0x000fe20000041870 */
[----:B------:R-:W2:Y:S01]  /*1e4d0*/  LDSM.16.MT88.4 R8, [R216+0x10800] ;  /* 0x01080000d808783b */ /* 0x000ea20000004200 */
[----:B------:R-:W-:-:S02]  /*1e4e0*/  FFMA.FTZ R154, R154, R55, -R58 ;  /* 0x000000379a9a7223 */ /* 0x000fc4000001083a */
[-CC-:B------:R-:W-:Y:S02]  /*1e4f0*/  FFMA.FTZ R151, R151, R55.reuse, -R52.reuse ;  /* 0x0000003797977223 */ /* 0x180fe40000010834 */
[----:B------:R-:W2:Y:S01]  /*1e500*/  MUFU.EX2 R156, R156 ;  /* 0x0000009c009c7308 */ /* 0x000ea20000000800 */
[----:B-1----:R-:W-:Y:S01]  /*1e510*/  F2FP.BF16.PACK_AB R4, R67, R64 ;  /* 0x000000404304723e */ /* 0x002fe200000010ff */
[--C-:B------:R-:W-:Y:S01]  /*1e520*/  FFMA.FTZ R150, R150, R55, -R52.reuse ;  /* 0x0000003796967223 */ /* 0x100fe20000010834 */
[----:B------:R-:W-:Y:S01]  /*1e530*/  F2FP.BF16.PACK_AB R5, R62, R57 ;  /* 0x000000393e05723e */ /* 0x000fe200000010ff */
[-CC-:B------:R-:W-:Y:S01]  /*1e540*/  FFMA.FTZ R147, R147, R55.reuse, -R52.reuse ;  /* 0x0000003793937223 */ /* 0x180fe20000010834 */
[----:B----4-:R-:W-:Y:S01]  /*1e550*/  F2FP.BF16.PACK_AB R6, R65, R66 ;  /* 0x000000424106723e */ /* 0x010fe200000010ff */
[-C--:B------:R-:W-:Y:S01]  /*1e560*/  FFMA.FTZ R146, R146, R55.reuse, -R52 ;  /* 0x0000003792927223 */ /* 0x080fe20000010834 */
[----:B------:R-:W-:Y:S01]  /*1e570*/  F2FP.BF16.PACK_AB R7, R133, R60 ;  /* 0x0000003c8507723e */ /* 0x000fe200000010ff */
[----:B------:R-:W1:Y:S01]  /*1e580*/  MUFU.EX2 R158, R158 ;  /* 0x0000009e009e7308 */ /* 0x000e620000000800 */
[----:B------:R-:W-:-:S02]  /*1e590*/  FFMA.FTZ R145, R145, R55, -R58 ;  /* 0x0000003791917223 */ /* 0x000fc4000001083a */
[-CC-:B------:R-:W-:Y:S02]  /*1e5a0*/  FFMA.FTZ R144, R144, R55.reuse, -R58.reuse ;  /* 0x0000003790907223 */ /* 0x180fe4000001083a */
[-C--:B------:R-:W-:Y:S01]  /*1e5b0*/  FFMA.FTZ R142, R142, R55.reuse, -R58 ;  /* 0x000000378e8e7223 */ /* 0x080fe2000001083a */
[C---:B------:R-:W-:Y:S01]  /*1e5c0*/  HMMA.16816.F32.BF16 R68, R4.reuse, R20, R68 ;  /* 0x000000140444723c */ /* 0x040fe20000041844 */
[----:B------:R-:W-:Y:S01]  /*1e5d0*/  FFMA.FTZ R139, R139, R55, -R52 ;  /* 0x000000378b8b7223 */ /* 0x000fe20000010834 */
[----:B------:R-:W-:Y:S01]  /*1e5e0*/  MUFU.EX2 R159, R159 ;  /* 0x0000009f009f7308 */ /* 0x000fe20000000800 */
[----:B------:R-:W-:Y:S02]  /*1e5f0*/  FFMA.FTZ R33, R241, R44, R33 ;  /* 0x0000002cf1217223 */ /* 0x000fe40000010021 */
[----:B------:R-:W-:Y:S02]  /*1e600*/  FFMA.FTZ R40, R240, R45, R40 ;  /* 0x0000002df0287223 */ /* 0x000fe40000010028 */
[----:B------:R-:W-:Y:S01]  /*1e610*/  FADD.FTZ R32, R32, R33 ;  /* 0x0000002120207221 */ /* 0x000fe20000010000 */
[----:B------:R-:W-:Y:S01]  /*1e620*/  HMMA.16816.F32.BF16 R72, R4, R22, R72 ;  /* 0x000000160448723c */ /* 0x000fe20000041848 */
[----:B------:R-:W4:Y:S01]  /*1e630*/  LDSM.16.MT88.4 R20, [R212+0x10800] ;  /* 0x01080000d414783b */ /* 0x000f220000004200 */
[----:B------:R-:W-:Y:S01]  /*1e640*/  MUFU.EX2 R164, R164 ;  /* 0x000000a400a47308 */ /* 0x000fe20000000800 */
[----:B------:R-:W-:-:S02]  /*1e650*/  FADD.FTZ R35, R35, R40 ;  /* 0x0000002823237221 */ /* 0x000fc40000010000 */
[----:B------:R-:W-:Y:S02]  /*1e660*/  FADD.FTZ R3, R3, R32 ;  /* 0x0000002003037221 */ /* 0x000fe40000010000 */
        /* <DEDUP_REMOVED lines=13> */
[----:B--2---:R-:W-:Y:S01]  /*1e740*/  HMMA.16816.F32.BF16 R84, R4, R12, R84 ;  /* 0x0000000c0454723c */ /* 0x004fe20000041854 */
[----:B------:R-:W-:Y:S01]  /*1e750*/  FADD.FTZ R66, R66, R67 ;  /* 0x0000004342427221 */ /* 0x000fe20000010000 */
[----:B------:R-:W2:Y:S01]  /*1e760*/  MUFU.EX2 R165, R165 ;  /* 0x000000a500a57308 */ /* 0x000ea20000000800 */
[----:B------:R-:W-:Y:S02]  /*1e770*/  FADD.FTZ R133, R133, R60 ;  /* 0x0000003c85857221 */ /* 0x000fe40000010000 */
[----:B------:R-:W-:-:S03]  /*1e780*/  FADD.FTZ R65, R65, R66 ;  /* 0x0000004241417221 */ /* 0x000fc60000010000 */
        /* <DEDUP_REMOVED lines=12> */
[----:B------:R-:W1:Y:S06]  /*1e850*/  MUFU.EX2 R171, R171 ;  /* 0x000000ab00ab7308 */ /* 0x000e6c0000000800 */
        /* <DEDUP_REMOVED lines=12> */
[----:B------:R-:W-:Y:S01]  /*1e920*/  HMMA.16816.F32.BF16 R112, R4, R22, R112 ;  /* 0x000000160470723c */ /* 0x000fe20000041870 */
[----:B------:R-:W4:Y:S01]  /*1e930*/  LDSM.16.MT88.4 R20, [R216+0x11000] ;  /* 0x01100000d814783b */ /* 0x000f220000004200 */
        /* <DEDUP_REMOVED lines=8> */
[----:B------:R-:W-:Y:S01]  /*1e9c0*/  FADD.FTZ R137, R137, R136 ;  /* 0x0000008889897221 */ /* 0x000fe20000010000 */
[----:B------:R-:W-:Y:S01]  /*1e9d0*/  MOV R133, R42 ;  /* 0x0000002a00857202 */ /* 0x000fe20000000f00 */
[----:B------:R-:W-:Y:S01]  /*1e9e0*/  FADD.FTZ R135, R135, R132 ;  /* 0x0000008487877221 */ /* 0x000fe20000010000 */
[----:B------:R-:W-:Y:S01]  /*1e9f0*/  MOV R132, R41 ;  /* 0x0000002900847202 */ /* 0x000fe20000000f00 */
[----:B------:R-:W-:Y:S02]  /*1ea00*/  MUFU.EX2 R146, R146 ;  /* 0x0000009200927308 */ /* 0x000fe40000000800 */
[----:B-1----:R-:W-:Y:S01]  /*1ea10*/  HMMA.16816.F32.BF16 R68, R4, R16, R68 ;  /* 0x000000100444723c */ /* 0x002fe20000041844 */
[----:B------:R-:W-:-:S04]  /*1ea20*/  FADD.FTZ R2, R134, R135 ;  /* 0x0000008786027221 */ /* 0x000fc80000010000 */
[----:B------:R-:W-:Y:S01]  /*1ea30*/  FADD.FTZ R2, R143, R2 ;  /* 0x000000028f027221 */ /* 0x000fe20000010000 */
[----:B------:R-:W-:Y:S02]  /*1ea40*/  MUFU.EX2 R145, R145 ;  /* 0x0000009100917308 */ /* 0x000fe40000000800 */
[----:B------:R-:W-:Y:S01]  /*1ea50*/  HMMA.16816.F32.BF16 R72, R4, R18, R72 ;  /* 0x000000120448723c */ /* 0x000fe20000041848 */
[----:B------:R-:W1:Y:S01]  /*1ea60*/  LDSM.16.MT88.4 R16, [R214+0xd800] ;  /* 0x00d80000d610783b */ /* 0x000e620000004200 */
[----:B---3--:R-:W-:-:S04]  /*1ea70*/  FADD.FTZ R3, R153, R2 ;  /* 0x0000000299037221 */ /* 0x008fc80000010000 */
[----:B------:R-:W-:Y:S01]  /*1ea80*/  MUFU.EX2 R144, R144 ;  /* 0x0000009000907308 */ /* 0x000fe20000000800 */
[----:B------:R-:W-:Y:S01]  /*1ea90*/  FADD.FTZ R3, R156, R3 ;  /* 0x000000039c037221 */ /* 0x000fe20000010000 */
[----:B------:R-:W-:Y:S03]  /*1eaa0*/  HMMA.16816.F32.BF16 R108, R4, R48, R108 ;  /* 0x00000030046c723c */ /* 0x000fe6000004186c */
[----:B------:R-:W-:-:S03]  /*1eab0*/  FADD.FTZ R2, R158, R3 ;  /* 0x000000039e027221 */ /* 0x000fc60000010000 */
[----:B------:R-:W-:Y:S01]  /*1eac0*/  MUFU.EX2 R142, R142 ;  /* 0x0000008e008e7308 */ /* 0x000fe20000000800 */
[----:B--2---:R-:W-:Y:S01]  /*1ead0*/  FADD.FTZ R2, R165, R2 ;  /* 0x00000002a5027221 */ /* 0x004fe20000010000 */
[C---:B------:R-:W-:Y:S01]  /*1eae0*/  HMMA.16816.F32.BF16 R120, R4.reuse, R50, R120 ;  /* 0x000000320478723c */ /* 0x040fe20000041878 */
[----:B------:R-:W2:Y:S07]  /*1eaf0*/  LDSM.16.MT88.4 R48, [R214+0x11800] ;  /* 0x01180000d630783b */ /* 0x000eae0000004200 */
[C---:B------:R-:W-:Y:S08]  /*1eb00*/  HMMA.16816.F32.BF16 R76, R4.reuse, R12, R76 ;  /* 0x0000000c044c723c */ /* 0x040ff0000004184c */
[C---:B------:R-:W-:Y:S01]  /*1eb10*/  HMMA.16816.F32.BF16 R80, R4.reuse, R14, R80 ;  /* 0x0000000e0450723c */ /* 0x040fe20000041850 */
[----:B------:R-:W3:Y:S07]  /*1eb20*/  LDSM.16.MT88.4 R12, [R213+0xd800] ;  /* 0x00d80000d50c783b */ /* 0x000eee0000004200 */
        /* <DEDUP_REMOVED lines=11> */
[----:B------:R-:W2:Y:S07]  /*1ebe0*/  LDSM.16.MT88.4 R36, [R213+0x11800] ;  /* 0x01180000d524783b */ /* 0x000eae0000004200 */
[C---:B------:R-:W-:Y:S08]  /*1ebf0*/  HMMA.16816.F32.BF16 R116, R4.reuse, R28, R116 ;  /* 0x0000001c0474723c */ /* 0x040ff00000041874 */
[----:B------:R-:W-:Y:S01]  /*1ec00*/  HMMA.16816.F32.BF16 R112, R4, R30, R112 ;  /* 0x0000001e0470723c */ /* 0x000fe20000041870 */
[----:B------:R-:W3:Y:S06]  /*1ec10*/  LDSM.16.MT88.4 R28, [R212+0x11800] ;  /* 0x01180000d41c783b */ /* 0x000eec0000004200 */
[----:B------:R-:W-:-:S02]  /*1ec20*/  F2FP.BF16.PACK_AB R4, R164, R159 ;  /* 0x0000009fa404723e */ /* 0x000fc400000010ff */
[----:B------:R-:W-:Y:S02]  /*1ec30*/  F2FP.BF16.PACK_AB R5, R156, R153 ;  /* 0x000000999c05723e */ /* 0x000fe400000010ff */
[----:B------:R-:W-:Y:S02]  /*1ec40*/  F2FP.BF16.PACK_AB R6, R166, R163 ;  /* 0x000000a3a606723e */ /* 0x000fe400000010ff */
[----:B------:R-:W-:-:S07]  /*1ec50*/  F2FP.BF16.PACK_AB R7, R165, R158 ;  /* 0x0000009ea507723e */ /* 0x000fce00000010ff */
[C---:B-1----:R-:W-:Y:S08]  /*1ec60*/  HMMA.16816.F32.BF16 R68, R4.reuse, R16, R68 ;  /* 0x000000100444723c */ /* 0x042ff00000041844 */
[C---:B------:R-:W-:Y:S01]  /*1ec70*/  HMMA.16816.F32.BF16 R72, R4.reuse, R18, R72 ;  /* 0x000000120448723c */ /* 0x040fe20000041848 */
[----:B------:R-:W1:Y:S07]  /*1ec80*/  LDSM.16.MT88.4 R16, [R214+0xe000] ;  /* 0x00e00000d610783b */ /* 0x000e6e0000004200 */
[C---:B--2---:R-:W-:Y:S07]  /*1ec90*/  HMMA.16816.F32.BF16 R100, R4.reuse, R48, R100 ;  /* 0x000000300464723c */ /* 0x044fee0000041864 */
[-C--:B------:R-:W-:Y:S01]  /*1eca0*/  FFMA.FTZ R49, R173, R55.reuse, -R58 ;  /* 0x00000037ad317223 */ /* 0x080fe2000001083a */
[----:B---3--:R-:W-:Y:S01]  /*1ecb0*/  HMMA.16816.F32.BF16 R76, R4, R12, R76 ;  /* 0x0000000c044c723c */ /* 0x008fe2000004184c */
[----:B------:R-:W-:-:S04]  /*1ecc0*/  FFMA.FTZ R48, R172, R55, -R52 ;  /* 0x00000037ac307223 */ /* 0x000fc80000010834 */
[----:B------:R-:W2:Y:S03]  /*1ecd0*/  MUFU.EX2 R49, R49 ;  /* 0x0000003100317308 */ /* 0x000ea60000000800 */
[C---:B------:R-:W-:Y:S01]  /*1ece0*/  HMMA.16816.F32.BF16 R80, R4.reuse, R14, R80 ;  /* 0x0000000e0450723c */ /* 0x040fe20000041850 */
[----:B------:R-:W3:Y:S04]  /*1ecf0*/  LDSM.16.MT88.4 R12, [R213+0xe000] ;  /* 0x00e00000d50c783b */ /* 0x000ee80000004200 */
[----:B------:R-:W1:Y:S03]  /*1ed00*/  MUFU.EX2 R48, R48 ;  /* 0x0000003000307308 */ /* 0x000e660000000800 */
[C---:B-----5:R-:W-:Y:S08]  /*1ed10*/  HMMA.16816.F32.BF16 R84, R4.reuse, R8, R84 ;  /* 0x000000080454723c */ /* 0x060ff00000041854 */
[C---:B------:R-:W-:Y:S01]  /*1ed20*/  HMMA.16816.F32.BF16 R88, R4.reuse, R10, R88 ;  /* 0x0000000a0458723c */ /* 0x040fe20000041858 */
[----:B------:R-:W5:Y:S07]  /*1ed30*/  LDSM.16.MT88.4 R8, [R212+0xe000] ;  /* 0x00e00000d408783b */ /* 0x000f6e0000004200 */
[C---:B------:R-:W-:Y:S08]  /*1ed40*/  HMMA.16816.F32.BF16 R128, R4.reuse, R24, R128 ;  /* 0x000000180480723c */ /* 0x040ff00000041880 */
[C---:B------:R-:W-:Y:S01]  /*1ed50*/  HMMA.16816.F32.BF16 R124, R4.reuse, R26, R124 ;  /* 0x0000001a047c723c */ /* 0x040fe2000004187c */
[----:B------:R-:W-:Y:S07]  /*1ed60*/  LDSM.16.MT88.4 R24, [R216+0xe000] ;  /* 0x00e00000d818783b */ /* 0x000fee0000004200 */
[C---:B----4-:R-:W-:Y:S08]  /*1ed70*/  HMMA.16816.F32.BF16 R92, R4.reuse, R20, R92 ;  /* 0x00000014045c723c */ /* 0x050ff0000004185c */
[C---:B------:R-:W-:Y:S01]  /*1ed80*/  HMMA.16816.F32.BF16 R96, R4.reuse, R22, R96 ;  /* 0x000000160460723c */ /* 0x040fe20000041860 */
[----:B------:R-:W4:Y:S07]  /*1ed90*/  LDSM.16.MT88.4 R20, [R216+0x12000] ;  /* 0x01200000d814783b */ /* 0x000f2e0000004200 */
[C---:B------:R-:W-:Y:S07]  /*1eda0*/  HMMA.16816.F32.BF16 R104, R4.reuse, R50, R104 ;  /* 0x000000320468723c */ /* 0x040fee0000041868 */
[-C--:B------:R-:W-:Y:S01]  /*1edb0*/  FFMA.FTZ R50, R162, R55.reuse, -R52 ;  /* 0x00000037a2327223 */ /* 0x080fe20000010834 */
[----:B------:R-:W-:Y:S01]  /*1edc0*/  HMMA.16816.F32.BF16 R108, R4, R36, R108 ;  /* 0x00000024046c723c */ /* 0x000fe2000004186c */
[----:B------:R-:W-:-:S02]  /*1edd0*/  FFMA.FTZ R162, R155, R55, -R58 ;  /* 0x000000379ba27223 */ /* 0x000fc4000001083a */
[-C--:B------:R-:W-:Y:S02]  /*1ede0*/  FFMA.FTZ R51, R161, R55.reuse, -R52 ;  /* 0x00000037a1337223 */ /* 0x080fe40000010834 */
[-CC-:B------:R-:W-:Y:S01]  /*1edf0*/  FFMA.FTZ R155, R152, R55.reuse, -R58.reuse ;  /* 0x00000037989b7223 */ /* 0x180fe2000001083a */
[----:B------:R-:W-:Y:S01]  /*1ee00*/  MUFU.EX2 R50, R50 ;  /* 0x0000003200327308 */ /* 0x000fe20000000800 */
[----:B------:R-:W-:Y:S01]  /*1ee10*/  FFMA.FTZ R161, R140, R55, -R58 ;  /* 0x000000378ca17223 */ /* 0x000fe2000001083a */
[C---:B------:R-:W-:Y:S01]  /*1ee20*/  HMMA.16816.F32.BF16 R120, R4.reuse, R38, R120 ;  /* 0x000000260478723c */ /* 0x040fe20000041878 */
[----:B------:R-:W-:Y:S05]  /*1ee30*/  LDSM.16.MT88.4 R36, [R213+0x12800] ;  /* 0x01280000d524783b */ /* 0x000fea0000004200 */
[----:B------:R-:W-:Y:S02]  /*1ee40*/  MUFU.EX2 R51, R51 ;  /* 0x0000003300337308 */ /* 0x000fe40000000800 */
[C---:B------:R-:W-:Y:S06]  /*1ee50*/  HMMA.16816.F32.BF16 R116, R4.reuse, R28, R116 ;  /* 0x0000001c0474723c */ /* 0x040fec0000041874 */
[----:B------:R-:W3:Y:S02]  /*1ee60*/  MUFU.EX2 R162, R162 ;  /* 0x000000a200a27308 */ /* 0x000ee40000000800 */
[----:B------:R-:W-:Y:S01]  /*1ee70*/  HMMA.16816.F32.BF16 R112, R4, R30, R112 ;  /* 0x0000001e0470723c */ /* 0x000fe20000041870 */
[----:B------:R-:W-:Y:S05]  /*1ee80*/  LDSM.16.MT88.4 R28, [R214+0x12000] ;  /* 0x01200000d61c783b */ /* 0x000fea0000004200 */
[----:B------:R-:W3:Y:S01]  /*1ee90*/  MUFU.EX2 R155, R155 ;  /* 0x0000009b009b7308 */ /* 0x000ee20000000800 */
[----:B------:R-:W-:-:S02]  /*1eea0*/  F2FP.BF16.PACK_AB R4, R171, R170 ;  /* 0x000000aaab04723e */ /* 0x000fc400000010ff */
[----:B------:R-:W-:Y:S01]  /*1eeb0*/  F2FP.BF16.PACK_AB R5, R168, R167 ;  /* 0x000000a7a805723e */ /* 0x000fe200000010ff */
[----:B------:R-:W-:Y:S01]  /*1eec0*/  FADD.FTZ R167, R167, R2 ;  /* 0x00000002a7a77221 */ /* 0x000fe20000010000 */
[----:B--2---:R-:W-:Y:S02]  /*1eed0*/  F2FP.BF16.PACK_AB R6, R49, R174 ;  /* 0x000000ae3106723e */ /* 0x004fe400000010ff */
[----:B-1----:R-:W-:Y:S01]  /*1eee0*/  F2FP.BF16.PACK_AB R7, R48, R169 ;  /* 0x000000a93007723e */ /* 0x002fe200000010ff */
[----:B------:R-:W1:Y:S01]  /*1eef0*/  MUFU.EX2 R161, R161 ;  /* 0x000000a100a17308 */ /* 0x000e620000000800 */
[----:B------:R-:W-:-:S05]  /*1ef00*/  FADD.FTZ R168, R168, R167 ;  /* 0x000000a7a8a87221 */ /* 0x000fca0000010000 */
        /* <DEDUP_REMOVED lines=8> */
[----:B------:R-:W5:Y:S07]  /*1ef90*/  LDSM.16.MT88.4 R8, [R214+0xe800] ;  /* 0x00e80000d608783b */ /* 0x000f6e0000004200 */
[C---:B----4-:R-:W-:Y:S08]  /*1efa0*/  HMMA.16816.F32.BF16 R92, R4.reuse, R20, R92 ;  /* 0x00000014045c723c */ /* 0x050ff0000004185c */
[C---:B--2---:R-:W-:Y:S08]  /*1efb0*/  HMMA.16816.F32.BF16 R108, R4.reuse, R16, R108 ;  /* 0x00000010046c723c */ /* 0x044ff0000004186c */
[C---:B------:R-:W-:Y:S01]  /*1efc0*/  HMMA.16816.F32.BF16 R120, R4.reuse, R18, R120 ;  /* 0x000000120478723c */ /* 0x040fe20000041878 */
[----:B------:R-:W2:Y:S07]  /*1efd0*/  LDSM.16.MT88.4 R16, [R212+0xe800] ;  /* 0x00e80000d410783b */ /* 0x000eae0000004200 */
[C---:B------:R-:W-:Y:S01]  /*1efe0*/  HMMA.16816.F32.BF16 R96, R4.reuse, R22, R96 ;  /* 0x000000160460723c */ /* 0x040fe20000041860 */
[----:B------:R-:W4:Y:S07]  /*1eff0*/  LDSM.16.MT88.4 R20, [R213+0xe800] ;  /* 0x00e80000d514783b */ /* 0x000f2e0000004200 */
        /* <DEDUP_REMOVED lines=9> */
[----:B------:R-:W-:-:S02]  /*1f090*/  F2FP.BF16.PACK_AB R4, R162, R157 ;  /* 0x0000009da204723e */ /* 0x000fc400000010ff */
[----:B------:R-:W-:Y:S02]  /*1f0a0*/  F2FP.BF16.PACK_AB R5, R51, R50 ;  /* 0x000000323305723e */ /* 0x000fe400000010ff */
[----:B------:R-:W-:Y:S02]  /*1f0b0*/  F2FP.BF16.PACK_AB R6, R155, R154 ;  /* 0x0000009a9b06723e */ /* 0x000fe400000010ff */
[----:B------:R-:W-:-:S07]  /*1f0c0*/  F2FP.BF16.PACK_AB R7, R151, R160 ;  /* 0x000000a09707723e */ /* 0x000fce00000010ff */
[C---:B-----5:R-:W-:Y:S08]  /*1f0d0*/  HMMA.16816.F32.BF16 R68, R4.reuse, R8, R68 ;  /* 0x000000080444723c */ /* 0x060ff00000041844 */
        /* <DEDUP_REMOVED lines=9> */
[----:B------:R-:W5:Y:S07]  /*1f170*/  MUFU.EX2 R37, R139 ;  /* 0x0000008b00257308 */ /* 0x000f6e0000000800 */
[C---:B---3--:R-:W-:Y:S08]  /*1f180*/  HMMA.16816.F32.BF16 R100, R4.reuse, R8, R100 ;  /* 0x000000080464723c */ /* 0x048ff00000041864 */
[C---:B------:R-:W-:Y:S01]  /*1f190*/  HMMA.16816.F32.BF16 R104, R4.reuse, R10, R104 ;  /* 0x0000000a0468723c */ /* 0x040fe20000041868 */
[----:B------:R-:W3:Y:S07]  /*1f1a0*/  LDSM.16.MT88.4 R8, [R216+0x13000] ;  /* 0x01300000d808783b */ /* 0x000eee0000004200 */
[C---:B------:R-:W-:Y:S08]  /*1f1b0*/  HMMA.16816.F32.BF16 R92, R4.reuse, R12, R92 ;  /* 0x0000000c045c723c */ /* 0x040ff0000004185c */
[C---:B------:R-:W-:Y:S01]  /*1f1c0*/  HMMA.16816.F32.BF16 R96, R4.reuse, R14, R96 ;  /* 0x0000000e0460723c */ /* 0x040fe20000041860 */
[----:B------:R-:W1:Y:S07]  /*1f1d0*/  LDSM.16.MT88.4 R12, [R212+0xf000] ;  /* 0x00f00000d40c783b */ /* 0x000e6e0000004200 */
[C---:B------:R-:W-:Y:S08]  /*1f1e0*/  HMMA.16816.F32.BF16 R128, R4.reuse, R24, R128 ;  /* 0x000000180480723c */ /* 0x040ff00000041880 */
[C---:B------:R-:W-:Y:S01]  /*1f1f0*/  HMMA.16816.F32.BF16 R124, R4.reuse, R26, R124 ;  /* 0x0000001a047c723c */ /* 0x040fe2000004187c */
[----:B------:R-:W3:Y:S07]  /*1f200*/  LDSM.16.MT88.4 R24, [R214+0xf000] ;  /* 0x00f00000d618783b */ /* 0x000eee0000004200 */
[C---:B------:R-:W-:Y:S08]  /*1f210*/  HMMA.16816.F32.BF16 R120, R4.reuse, R38, R120 ;  /* 0x000000260478723c */ /* 0x040ff00000041878 */
[C---:B--2---:R-:W-:Y:S08]  /*1f220*/  HMMA.16816.F32.BF16 R116, R4.reuse, R16, R116 ;  /* 0x000000100474723c */ /* 0x044ff00000041874 */
[----:B------:R-:W-:Y:S01]  /*1f230*/  HMMA.16816.F32.BF16 R112, R4, R18, R112 ;  /* 0x000000120470723c */ /* 0x000fe20000041870 */
[----:B------:R-:W-:Y:S06]  /*1f240*/  LDSM.16.MT88.4 R16, [R214+0x13000] ;  /* 0x01300000d610783b */ /* 0x000fec0000004200 */
[----:B------:R-:W-:-:S02]  /*1f250*/  F2FP.BF16.PACK_AB R4, R144, R145 ;  /* 0x000000919004723e */ /* 0x000fc400000010ff */
[----:B------:R-:W-:Y:S02]  /*1f260*/  F2FP.BF16.PACK_AB R5, R147, R150 ;  /* 0x000000969305723e */ /* 0x000fe400000010ff */
[----:B-1----:R-:W-:Y:S02]  /*1f270*/  F2FP.BF16.PACK_AB R6, R161, R142 ;  /* 0x0000008ea106723e */ /* 0x002fe400000010ff */
[----:B-----5:R-:W-:-:S07]  /*1f280*/  F2FP.BF16.PACK_AB R7, R37, R146 ;  /* 0x000000922507723e */ /* 0x020fce00000010ff */
[C---:B----4-:R-:W-:Y:S08]  /*1f290*/  HMMA.16816.F32.BF16 R76, R4.reuse, R20, R76 ;  /* 0x00000014044c723c */ /* 0x050ff0000004184c */
        /* <DEDUP_REMOVED lines=28> */
[C---:B------:R-:W-:Y:S05]  /*1f460*/  HMMA.16816.F32.BF16 R100, R4.reuse, R16, R100 ;  /* 0x000000100464723c */ /* 0x040fea0000041864 */
[----:B------:R-:W4:Y:S03]  /*1f470*/  MUFU.EX2 R27, R27 ;  /* 0x0000001b001b7308 */ /* 0x000f260000000800 */
[C---:B------:R-:W-:Y:S01]  /*1f480*/  HMMA.16816.F32.BF16 R104, R4.reuse, R18, R104 ;  /* 0x000000120468723c */ /* 0x040fe20000041868 */
[----:B------:R-:W5:Y:S04]  /*1f490*/  LDSM.16.MT88.4 R16, [R214+0xf800] ;  /* 0x00f80000d610783b */ /* 0x000f680000004200 */
[----:B------:R-:W1:Y:S03]  /*1f4a0*/  MUFU.EX2 R30, R30 ;  /* 0x0000001e001e7308 */ /* 0x000e660000000800 */
[C---:B--2---:R-:W-:Y:S05]  /*1f4b0*/  HMMA.16816.F32.BF16 R116, R4.reuse, R8, R116 ;  /* 0x000000080474723c */ /* 0x044fea0000041874 */
[----:B------:R-:W2:Y:S03]  /*1f4c0*/  MUFU.EX2 R31, R31 ;  /* 0x0000001f001f7308 */ /* 0x000ea60000000800 */
[----:B------:R-:W-:Y:S01]  /*1f4d0*/  HMMA.16816.F32.BF16 R112, R4, R10, R112 ;  /* 0x0000000a0470723c */ /* 0x000fe20000041870 */
[----:B------:R-:W5:Y:S06]  /*1f4e0*/  LDSM.16.MT88.4 R8, [R212+0xf800] ;  /* 0x00f80000d408783b */ /* 0x000f6c0000004200 */
[----:B----4-:R-:W-:-:S02]  /*1f4f0*/  F2FP.BF16.PACK_AB R4, R28, R27 ;  /* 0x0000001b1c04723e */ /* 0x010fc400000010ff */
[----:B------:R-:W-:Y:S02]  /*1f500*/  F2FP.BF16.PACK_AB R5, R25, R24 ;  /* 0x000000181905723e */ /* 0x000fe400000010ff */
[----:B-1----:R-:W-:Y:S02]  /*1f510*/  F2FP.BF16.PACK_AB R6, R30, R29 ;  /* 0x0000001d1e06723e */ /* 0x002fe400000010ff */
[----:B--2---:R-:W-:-:S07]  /*1f520*/  F2FP.BF16.PACK_AB R7, R31, R26 ;  /* 0x0000001a1f07723e */ /* 0x004fce00000010ff */
[C---:B---3--:R-:W-:Y:S08]  /*1f530*/  HMMA.16816.F32.BF16 R128, R4.reuse, R12, R128 ;  /* 0x0000000c0480723c */ /* 0x048ff00000041880 */
[C---:B------:R-:W-:Y:S01]  /*1f540*/  HMMA.16816.F32.BF16 R124, R4.reuse, R14, R124 ;  /* 0x0000000e047c723c */ /* 0x040fe2000004187c */
[----:B------:R-:W1:Y:S07]  /*1f550*/  LDSM.16.MT88.4 R12, [R216+0x13800] ;  /* 0x01380000d80c783b */ /* 0x000e6e0000004200 */
[C---:B------:R-:W-:Y:S07]  /*1f560*/  HMMA.16816.F32.BF16 R76, R4.reuse, R20, R76 ;  /* 0x00000014044c723c */ /* 0x040fee000004184c */
[----:B------:R-:W-:Y:S01]  /*1f570*/  FADD.FTZ R20, R138, R137 ;  /* 0x000000898a147221 */ /* 0x000fe20000010000 */
[----:B-----5:R-:W-:Y:S03]  /*1f580*/  HMMA.16816.F32.BF16 R68, R4, R16, R68 ;  /* 0x000000100444723c */ /* 0x020fe60000041844 */
[----:B------:R-:W-:-:S04]  /*1f590*/  FADD.FTZ R20, R141, R20 ;  /* 0x000000148d147221 */ /* 0x000fc80000010000 */
[----:B------:R-:W-:Y:S01]  /*1f5a0*/  FADD.FTZ R159, R159, R20 ;  /* 0x000000149f9f7221 */ /* 0x000fe20000010000 */
[----:B------:R-:W-:Y:S01]  /*1f5b0*/  HMMA.16816.F32.BF16 R72, R4, R18, R72 ;  /* 0x000000120448723c */ /* 0x000fe20000041848 */
[----:B------:R-:W2:Y:S02]  /*1f5c0*/  LDSM.16.MT88.4 R16, [R214+0x13800] ;  /* 0x01380000d610783b */ /* 0x000ea40000004200 */
[----:B------:R-:W-:-:S04]  /*1f5d0*/  FADD.FTZ R164, R164, R159 ;  /* 0x0000009fa4a47221 */ /* 0x000fc80000010000 */
[----:B------:R-:W-:Y:S01]  /*1f5e0*/  FADD.FTZ R3, R163, R164 ;  /* 0x000000a4a3037221 */ /* 0x000fe20000010000 */
[----:B------:R-:W-:Y:S03]  /*1f5f0*/  HMMA.16816.F32.BF16 R84, R4, R8, R84 ;  /* 0x000000080454723c */ /* 0x000fe60000041854 */
[----:B------:R-:W-:-:S04]  /*1f600*/  FADD.FTZ R3, R166, R3 ;  /* 0x00000003a6037221 */ /* 0x000fc80000010000 */
[----:B------:R-:W-:Y:S01]  /*1f610*/  FADD.FTZ R170, R170, R3 ;  /* 0x00000003aaaa7221 */ /* 0x000fe20000010000 */
[C---:B------:R-:W-:Y:S01]  /*1f620*/  HMMA.16816.F32.BF16 R88, R4.reuse, R10, R88 ;  /* 0x0000000a0458723c */ /* 0x040fe20000041858 */
[----:B------:R-:W3:Y:S01]  /*1f630*/  LDSM.16.MT88.4 R8, [R213+0x13800] ;  /* 0x01380000d508783b */ /* 0x000ee20000004200 */
[----:B------:R-:W-:Y:S02]  /*1f640*/  FADD.FTZ R3, R169, R168 ;  /* 0x000000a8a9037221 */ /* 0x000fe40000010000 */
[----:B------:R-:W-:Y:S02]  /*1f650*/  FADD.FTZ R171, R171, R170 ;  /* 0x000000aaabab7221 */ /* 0x000fe40000010000 */
[----:B------:R-:W-:Y:S02]  /*1f660*/  FADD.FTZ R3, R48, R3 ;  /* 0x0000000330037221 */ /* 0x000fe40000010000 */
[----:B-1----:R-:W-:Y:S01]  /*1f670*/  HMMA.16816.F32.BF16 R92, R4, R12, R92 ;  /* 0x0000000c045c723c */ /* 0x002fe2000004185c */
[----:B------:R-:W-:-:S02]  /*1f680*/  FADD.FTZ R2, R174, R171 ;  /* 0x000000abae027221 */ /* 0x000fc40000010000 */
[----:B------:R-:W-:Y:S02]  /*1f690*/  FADD.FTZ R50, R50, R3 ;  /* 0x0000000332327221 */ /* 0x000fe40000010000 */
[----:B------:R-:W-:Y:S02]  /*1f6a0*/  FADD.FTZ R2, R49, R2 ;  /* 0x0000000231027221 */ /* 0x000fe40000010000 */
[----:B------:R-:W-:Y:S01]  /*1f6b0*/  FADD.FTZ R51, R51, R50 ;  /* 0x0000003233337221 */ /* 0x000fe20000010000 */
[----:B------:R-:W-:Y:S01]  /*1f6c0*/  HMMA.16816.F32.BF16 R96, R4, R14, R96 ;  /* 0x0000000e0460723c */ /* 0x000fe20000041860 */
[----:B------:R-:W1:Y:S01]  /*1f6d0*/  LDSM.16.MT88.4 R12, [R212+0x13800] ;  /* 0x01380000d40c783b */ /* 0x000e620000004200 */
        /* <DEDUP_REMOVED lines=14> */
[----:B------:R-:W-:Y:S01]  /*1f7c0*/  HMMA.16816.F32.BF16 R104, R4, R18, R104 ;  /* 0x000000120468723c */ /* 0x000fe20000041868 */
[----:B------:R-:W-:Y:S02]  /*1f7d0*/  FADD.FTZ R2, R142, R3 ;  /* 0x000000038e027221 */ /* 0x000fe40000010000 */
[----:B------:R-:W-:Y:S02]  /*1f7e0*/  FADD.FTZ R24, R24, R37 ;  /* 0x0000002518187221 */ /* 0x000fe40000010000 */
[----:B------:R-:W-:-:S02]  /*1f7f0*/  FADD.FTZ R2, R161, R2 ;  /* 0x00000002a1027221 */ /* 0x000fc40000010000 */
[----:B------:R-:W-:Y:S01]  /*1f800*/  FADD.FTZ R25, R25, R24 ;  /* 0x0000001819197221 */ /* 0x000fe20000010000 */
[C---:B---3--:R-:W-:Y:S01]  /*1f810*/  HMMA.16816.F32.BF16 R108, R4.reuse, R8, R108 ;  /* 0x00000008046c723c */ /* 0x048fe2000004186c */
[----:B------:R-:W-:Y:S02]  /*1f820*/  FADD.FTZ R27, R27, R2 ;  /* 0x000000021b1b7221 */ /* 0x000fe40000010000 */
[----:B------:R-:W-:Y:S02]  /*1f830*/  FADD.FTZ R26, R26, R25 ;  /* 0x000000191a1a7221 */ /* 0x000fe40000010000 */
[----:B------:R-:W-:Y:S02]  /*1f840*/  FADD.FTZ R28, R28, R27 ;  /* 0x0000001b1c1c7221 */ /* 0x000fe40000010000 */
[----:B------:R-:W-:Y:S01]  /*1f850*/  FADD.FTZ R241, R31, R26 ;  /* 0x0000001a1ff17221 */ /* 0x000fe20000010000 */
[----:B------:R-:W-:Y:S01]  /*1f860*/  HMMA.16816.F32.BF16 R120, R4, R10, R120 ;  /* 0x0000000a0478723c */ /* 0x000fe20000041878 */
[----:B------:R-:W-:-:S04]  /*1f870*/  FADD.FTZ R29, R29, R28 ;  /* 0x0000001c1d1d7221 */ /* 0x000fc80000010000 */
[----:B------:R-:W-:-:S03]  /*1f880*/  FADD.FTZ R240, R30, R29 ;  /* 0x0000001d1ef07221 */ /* 0x000fc60000010000 */
[C---:B-1----:R-:W-:Y:S08]  /*1f890*/  HMMA.16816.F32.BF16 R116, R4.reuse, R12, R116 ;  /* 0x0000000c0474723c */ /* 0x042ff00000041874 */
[----:B------:R-:W-:Y:S08]  /*1f8a0*/  HMMA.16816.F32.BF16 R112, R4, R14, R112 ;  /* 0x0000000e0470723c */ /* 0x000ff00000041870 */
.L_x_3193:
[----:B------:R-:W-:-:S13]  /*1f8b0*/  ISETP.GE.AND P0, PT, R238, 0x1, PT ;  /* 0x00000001ee00780c */ /* 0x000fda0003f06270 */
[----:B------:R-:W-:Y:S05]  /*1f8c0*/  @!P0 BRA `(.L_x_3202) ;  /* 0x000052b000008947 */ /* 0x000fea0003800000 */
[----:B------:R-:W-:Y:S02]  /*1f8d0*/  MOV R135, R132 ;  /* 0x0000008400877202 */ /* 0x000fe40000000f00 */
[----:B------:R-:W-:Y:S02]  /*1f8e0*/  MOV R3, R133 ;  /* 0x0000008500037202 */ /* 0x000fe40000000f00 */
.L_x_3211:
        /* <DEDUP_REMOVED lines=14> */
[----:B------:R-:W3:Y:S01]  /*1f9d0*/  LD.E.64 R14, [R132.64+0x28] ;  /* 0x00002804840e7980 */ /* 0x000ee2000c101b00 */
        /* <DEDUP_REMOVED lines=8> */
[----:B------:R-:W-:Y:S04]  /*1fa60*/  LOP3.LUT R10, R10, R11, RZ, 0x3c, !PT ;  /* 0x0000000b0a0a7212 */ /* 0x000fe800078e3cff */
        /* <DEDUP_REMOVED lines=8> */
[----:B------:R-:W-:Y:S02]  /*1faf0*/  ISETP.GE.AND P0, PT, R2, RZ, PT ;  /* 0x000000ff0200720c */ /* 0x000fe40003f06270 */
[----:B------:R-:W-:Y:S01]  /*1fb00*/  LOP3.LUT R2, RZ, R11, RZ, 0x33, !PT ;  /* 0x0000000bff027212 */ /* 0x000fe200078e33ff */
        /* <DEDUP_REMOVED lines=39> */
.L_x_3204:
[----:B------:R-:W-:Y:S02]  /*1fd80*/  ULDC.64 UR4, c[0x0][0x118] ;  /* 0x0000460000047ab9 */ /* 0x000fe40000000a00 */
[----:B------:R-:W2:Y:S02]  /*1fd90*/  LD.E R8, [R132.64+0x40] ;  /* 0x0000400484087980 */ /* 0x000ea4000c101900 */
[----:B--2---:R-:W-:Y:S04]  /*1fda0*/  LEA R8, -R8, RZ, 0x7 ;  /* 0x000000ff08087211 */ /* 0x004fe800078e39ff */
[----:B------:R-:W-:Y:S02]  /*1fdb0*/  SHF.R.S32.HI R7, RZ, 0x1f, R8 ;  /* 0x0000001fff077819 */ /* 0x000fe40000011408 */
.L_x_3205:
[----:B------:R-:W-:Y:S05]  /*1fdc0*/  BSYNC B0 ;  /* 0x0000000000007941 */ /* 0x000fea0003800000 */
.L_x_3203:
        /* <DEDUP_REMOVED lines=346> */
[-C--:B--2---:R-:W-:Y:S02]  /*21370*/  IABS R139, R141.reuse ;  /* 0x0000008d008b7213 */ /* 0x084fe40000000000 */
[-C--:B------:R-:W-:Y:S02]  /*21380*/  IABS R137, R141.reuse ;  /* 0x0000008d00897213 */ /* 0x080fe40000000000 */
[----:B------:R-:W1:Y:S03]  /*21390*/  I2F.RP R136, R139 ;  /* 0x0000008b00887306 */ /* 0x000e660000209400 */
[----:B------:R-:W-:Y:S07]  /*213a0*/  IMAD.MOV R137, RZ, RZ, -R137 ;  /* 0x000000ffff897224 */ /* 0x000fee00078e0a89 */
[----:B-1----:R-:W1:Y:S02]  /*213b0*/  MUFU.RCP R2, R136 ;  /* 0x0000008800027308 */ /* 0x002e640000001000 */
[----:B-1----:R-:W-:Y:S02]  /*213c0*/  IADD3 R144, R2, 0xffffffe, RZ ;  /* 0x0ffffffe02907810 */ /* 0x002fe40007ffe0ff */
[----:B------:R-:W-:Y:S06]  /*213d0*/  IABS R2, R138 ;  /* 0x0000008a00027213 */ /* 0x000fec0000000000 */
        /* <DEDUP_REMOVED lines=11> */
[----:B------:R-:W-:Y:S02]  /*21490*/  IMAD.HI.U32 R140, R143, R134, RZ ;  /* 0x000000868f8c7227 */ /* 0x000fe400078e00ff */
[----:B------:R-:W2:Y:S02]  /*214a0*/  LD.E.64 R142, [R132.64+0x38] ;  /* 0x00003804848e7980 */ /* 0x000ea4000c101b00 */
        /* <DEDUP_REMOVED lines=38> */
.L_x_3209:
[----:B------:R-:W-:Y:S02]  /*21710*/  ULDC.64 UR4, c[0x0][0x118] ;  /* 0x0000460000047ab9 */ /* 0x000fe40000000a00 */
[----:B------:R-:W2:Y:S02]  /*21720*/  LD.E R140, [R132.64+0x38] ;  /* 0x00003804848c7980 */ /* 0x000ea4000c101900 */
[----:B--2---:R-:W-:Y:S04]  /*21730*/  LEA R140, -R140, RZ, 0x7 ;  /* 0x000000ff8c8c7211 */ /* 0x004fe800078e39ff */
[----:B------:R-:W-:Y:S02]  /*21740*/  SHF.R.S32.HI R139, RZ, 0x1f, R140 ;  /* 0x0000001fff8b7819 */ /* 0x000fe4000001148c */
.L_x_3210:
[----:B------:R-:W-:Y:S05]  /*21750*/  BSYNC B0 ;  /* 0x0000000000007941 */ /* 0x000fea0003800000 */
.L_x_3208:
        /* <DEDUP_REMOVED lines=130> */
.L_x_3207:
[----:B------:R-:W-:Y:S05]  /*21f80*/  BSYNC B1 ;  /* 0x0000000000017941 */ /* 0x000fea0003800000 */
.L_x_3206:
[----:B------:R-:W-:Y:S01]  /*21f90*/  ULDC.64 UR4, c[0x0][0x118] ;  /* 0x0000460000047ab9 */ /* 0x000fe20000000a00 */
[----:B-1----:R-:W1:Y:S01]  /*21fa0*/  S2R R139, SR_TID.X ;  /* 0x00000000008b7919 */ /* 0x002e620000002100 */
[----:B------:R-:W-:Y:S07]  /*21fb0*/  IADD3 R150, R238, -0x1, RZ ;  /* 0xffffffffee967810 */ /* 0x000fee0007ffe0ff */
[----:B------:R2:W3:Y:S01]  /*21fc0*/  LD.E R134, [R132.64+0xdc] ;  /* 0x0000dc0484867980 */ /* 0x0004e2000c101900 */
[----:B-1----:R-:W-:Y:S04]  /*21fd0*/  SHF.L.U32 R139, R139, 0x1, RZ ;  /* 0x000000018b8b7819 */ /* 0x002fe800000006ff */
[----:B------:R-:W-:Y:S04]  /*21fe0*/  LOP3.LUT R139, R139, 0x6, RZ, 0xc0, !PT ;  /* 0x000000068b8b7812 */ /* 0x000fe800078ec0ff */
[----:B------:R-:W-:Y:S04]  /*21ff0*/  LEA R2, R150, R139, 0x7 ;  /* 0x0000008b96027211 */ /* 0x000fe800078e38ff */
[C---:B------:R-:W-:Y:S01]  /*22000*/  IADD3 R154, R2.reuse, 0x1, RZ ;  /* 0x00000001029a7810 */ /* 0x040fe20007ffe0ff */
[----:B------:R-:W1:Y:S01]  /*22010*/  I2F R161, R2 ;  /* 0x0000000200a17306 */ /* 0x000e620000201400 */
[C---:B------:R-:W-:Y:S02]  /*22020*/  IADD3 R137, R2.reuse, 0x9, RZ ;  /* 0x0000000902897810 */ /* 0x040fe40007ffe0ff */
[C---:B------:R-:W-:Y:S02]  /*22030*/  IADD3 R152, R2.reuse, 0x11, RZ ;  /* 0x0000001102987810 */ /* 0x040fe40007ffe0ff */
[C---:B------:R-:W-:Y:S02]  /*22040*/  IADD3 R140, R2.reuse, 0x19, RZ ;  /* 0x00000019028c7810 */ /* 0x040fe40007ffe0ff */
[C---:B------:R-:W-:Y:S02]  /*22050*/  IADD3 R151, R2.reuse, 0x21, RZ ;  /* 0x0000002102977810 */ /* 0x040fe40007ffe0ff */
[C---:B------:R-:W-:Y:S01]  /*22060*/  IADD3 R143, R2.reuse, 0x28, RZ ;  /* 0x00000028028f7810 */ /* 0x040fe20007ffe0ff */
[----:B------:R-:W4:Y:S01]  /*22070*/  I2F R154, R154 ;  /* 0x0000009a009a7306 */ /* 0x000f220000201400 */
[C---:B------:R-:W-:Y:S02]  /*22080*/  IADD3 R159, R2.reuse, 0x8, RZ ;  /* 0x00000008029f7810 */ /* 0x040fe40007ffe0ff */
[C---:B------:R-:W-:Y:S02]  /*22090*/  IADD3 R153, R2.reuse, 0x20, RZ ;  /* 0x0000002002997810 */ /* 0x040fe40007ffe0ff */
[C---:B------:R-:W-:Y:S02]  /*220a0*/  IADD3 R157, R2.reuse, 0x10, RZ ;  /* 0x00000010029d7810 */ /* 0x040fe40007ffe0ff */
[C---:B------:R-:W-:Y:S02]  /*220b0*/  IADD3 R155, R2.reuse, 0x18, RZ ;  /* 0x00000018029b7810 */ /* 0x040fe40007ffe0ff */
[C---:B------:R-:W-:Y:S01]  /*220c0*/  IADD3 R147, R2.reuse, 0x30, RZ ;  /* 0x0000003002937810 */ /* 0x040fe20007ffe0ff */
[----:B------:R-:W5:Y:S01]  /*220d0*/  I2F R137, R137 ;  /* 0x0000008900897306 */ /* 0x000f620000201400 */
[C---:B------:R-:W-:Y:S02]  /*220e0*/  IADD3 R145, R2.reuse, 0x38, RZ ;  /* 0x0000003802917810 */ /* 0x040fe40007ffe0ff */
[----:B------:R-:W-:Y:S01]  /*220f0*/  IADD3 R146, R2, 0x31, RZ ;  /* 0x0000003102927810 */ /* 0x000fe20007ffe0ff */
[-C--:B-1----:R-:W-:Y:S01]  /*22100*/  FFMA.FTZ R6, R0, R161.reuse, R6 ;  /* 0x000000a100067223 */ /* 0x082fe20000010006 */
[----:B------:R-:W-:Y:S01]  /*22110*/  IADD3 R142, R2, 0x39, RZ ;  /* 0x00000039028e7810 */ /* 0x000fe20007ffe0ff */
[----:B------:R-:W-:Y:S01]  /*22120*/  FFMA.FTZ R4, R0, R161, R4 ;  /* 0x000000a100047223 */ /* 0x000fe20000010004 */
[C---:B------:R-:W-:Y:S02]  /*22130*/  IADD3 R141, R2.reuse, 0x40, RZ ;  /* 0x00000040028d7810 */ /* 0x040fe40007ffe0ff */
[----:B------:R-:W-:Y:S01]  /*22140*/  IADD3 R144, R2, 0x29, RZ ;  /* 0x0000002902907810 */ /* 0x000fe20007ffe0ff */
[----:B------:R-:W1:Y:S01]  /*22150*/  I2F R152, R152 ;  /* 0x0000009800987306 */ /* 0x000e620000201400 */
[----:B------:R-:W-:Y:S02]  /*22160*/  FMNMX.FTZ R156, R4, R3, !PT ;  /* 0x00000003049c7209 */ /* 0x000fe40007810000 */
[----:B------:R-:W-:Y:S01]  /*22170*/  IADD3 R139, R2, 0x48, RZ ;  /* 0x00000048028b7810 */ /* 0x000fe20007ffe0ff */
[-C--:B----4-:R-:W-:Y:S01]  /*22180*/  FFMA.FTZ R7, R0, R154.reuse, R7 ;  /* 0x0000009a00077223 */ /* 0x090fe20000010007 */
[----:B------:R-:W-:Y:S01]  /*22190*/  IADD3 R138, R2, 0x41, RZ ;  /* 0x00000041028a7810 */ /* 0x000fe20007ffe0ff */
[----:B------:R-:W-:Y:S01]  /*221a0*/  FFMA.FTZ R5, R0, R154, R5 ;  /* 0x0000009a00057223 */ /* 0x000fe20000010005 */
[C---:B------:R-:W-:Y:S02]  /*221b0*/  IADD3 R154, R2.reuse, 0x58, RZ ;  /* 0x00000058029a7810 */ /* 0x040fe40007ffe0ff */
[C---:B--2---:R-:W-:Y:S01]  /*221c0*/  IADD3 R133, R2.reuse, 0x50, RZ ;  /* 0x0000005002857810 */ /* 0x044fe20007ffe0ff */
[----:B------:R-:W2:Y:S01]  /*221d0*/  I2F R140, R140 ;  /* 0x0000008c008c7306 */ /* 0x000ea20000201400 */
[C---:B------:R-:W-:Y:S02]  /*221e0*/  IADD3 R136, R2.reuse, 0x49, RZ ;  /* 0x0000004902887810 */ /* 0x040fe40007ffe0ff */
[----:B------:R-:W-:Y:S01]  /*221f0*/  IADD3 R132, R2, 0x51, RZ ;  /* 0x0000005102847810 */ /* 0x000fe20007ffe0ff */
[CC--:B-----5:R-:W-:Y:S02]  /*22200*/  FFMA.FTZ R11, R0.reuse, R137.reuse, R11 ;  /* 0x00000089000b7223 */ /* 0x0e0fe4000001000b */
[C---:B------:R-:W-:Y:S04]  /*22210*/  FFMA.FTZ R9, R0.reuse, R137, R9 ;  /* 0x0000008900097223 */ /* 0x040fe80000010009 */
[----:B------:R4:W5:Y:S01]  /*22220*/  I2F R137, R154 ;  /* 0x0000009a00897306 */ /* 0x0009620000201400 */
[CC--:B-1----:R-:W-:Y:S02]  /*22230*/  FFMA.FTZ R15, R0.reuse, R152.reuse, R15 ;  /* 0x00000098000f7223 */ /* 0x0c2fe4000001000f */
[----:B------:R-:W-:Y:S01]  /*22240*/  FFMA.FTZ R13, R0, R152, R13 ;  /* 0x00000098000d7223 */ /* 0x000fe2000001000d */
[----:B------:R-:W-:Y:S06]  /*22250*/  IADD3 R152, R2, 0x59, RZ ;  /* 0x0000005902987810 */ /* 0x000fec0007ffe0ff */
[----:B------:R-:W1:Y:S01]  /*22260*/  I2F R151, R151 ;  /* 0x0000009700977306 */ /* 0x000e620000201400 */
[CC--:B--2---:R-:W-:Y:S02]  /*22270*/  FFMA.FTZ R19, R0.reuse, R140.reuse, R19 ;  /* 0x0000008c00137223 */ /* 0x0c4fe40000010013 */
[----:B------:R-:W-:Y:S07]  /*22280*/  FFMA.FTZ R17, R0, R140, R17 ;  /* 0x0000008c00117223 */ /* 0x000fee0000010011 */
[----:B------:R-:W2:Y:S01]  /*22290*/  I2F R143, R143 ;  /* 0x0000008f008f7306 */ /* 0x000ea20000201400 */
[----:B----4-:R-:W-:Y:S01]  /*222a0*/  FMNMX.FTZ R154, R6, R135, !PT ;  /* 0x00000087069a7209 */ /* 0x010fe20007810000 */
[CC--:B-----5:R-:W-:Y:S02]  /*222b0*/  FFMA.FTZ R50, R0.reuse, R137.reuse, R50 ;  /* 0x0000008900327223 */ /* 0x0e0fe40000010032 */
[C---:B------:R-:W-:Y:S06]  /*222c0*/  FFMA.FTZ R48, R0.reuse, R137, R48 ;  /* 0x0000008900307223 */ /* 0x040fec0000010030 */
[----:B------:R-:W4:Y:S01]  /*222d0*/  I2F R159, R159 ;  /* 0x0000009f009f7306 */ /* 0x000f220000201400 */
[CC--:B-1----:R-:W-:Y:S02]  /*222e0*/  FFMA.FTZ R23, R0.reuse, R151.reuse, R23 ;  /* 0x0000009700177223 */ /* 0x0c2fe40000010017 */
[----:B------:R-:W-:Y:S01]  /*222f0*/  FFMA.FTZ R21, R0, R151, R21 ;  /* 0x0000009700157223 */ /* 0x000fe20000010015 */
[----:B------:R-:W-:Y:S06]  /*22300*/  IADD3 R151, R2, 0x60, RZ ;  /* 0x0000006002977810 */ /* 0x000fec0007ffe0ff */
[----:B------:R-:W1:Y:S01]  /*22310*/  I2F R153, R153 ;  /* 0x0000009900997306 */ /* 0x000e620000201400 */
[CC--:B--2---:R-:W-:Y:S02]  /*22320*/  FFMA.FTZ R26, R0.reuse, R143.reuse, R26 ;  /* 0x0000008f001a7223 */ /* 0x0c4fe4000001001a */
[C---:B------:R-:W-:Y:S07]  /*22330*/  FFMA.FTZ R24, R0.reuse, R143, R24 ;  /* 0x0000008f00187223 */ /* 0x040fee0000010018 */
[----:B------:R-:W2:Y:S01]  /*22340*/  I2F R157, R157 ;  /* 0x0000009d009d7306 */ /* 0x000ea20000201400 */
[CC--:B----4-:R-:W-:Y:S02]  /*22350*/  FFMA.FTZ R10, R0.reuse, R159.reuse, R10 ;  /* 0x0000009f000a7223 */ /* 0x0d0fe4000001000a */
[C---:B------:R-:W-:Y:S07]  /*22360*/  FFMA.FTZ R8, R0.reuse, R159, R8 ;  /* 0x0000009f00087223 */ /* 0x040fee0000010008 */
[----:B------:R-:W4:Y:S01]  /*22370*/  I2F R155, R155 ;  /* 0x0000009b009b7306 */ /* 0x000f220000201400 */
[CC--:B-1----:R-:W-:Y:S02]  /*22380*/  FFMA.FTZ R22, R0.reuse, R153.reuse, R22 ;  /* 0x0000009900167223 */ /* 0x0c2fe40000010016 */
[----:B------:R-:W-:Y:S01]  /*22390*/  FFMA.FTZ R20, R0, R153, R20 ;  /* 0x0000009900147223 */ /* 0x000fe20000010014 */
[----:B------:R-:W-:Y:S06]  /*223a0*/  FMNMX.FTZ R153, R7, R154, !PT ;  /* 0x0000009a07997209 */ /* 0x000fec0007810000 */
[----:B------:R1:W5:Y:S01]  /*223b0*/  I2F R140, R152 ;  /* 0x00000098008c7306 */ /* 0x0003620000201400 */
[----:B------:R-:W-:Y:S02]  /*223c0*/  FMNMX.FTZ R154, R10, R153, !PT ;  /* 0x000000990a9a7209 */ /* 0x000fe40007810000 */
[----:B------:R-:W-:Y:S01]  /*223d0*/  FMNMX.FTZ R153, R5, R156, !PT ;  /* 0x0000009c05997209 */ /* 0x000fe20007810000 */
[CC--:B--2---:R-:W-:Y:S02]  /*223e0*/  FFMA.FTZ R14, R0.reuse, R157.reuse, R14 ;  /* 0x0000009d000e7223 */ /* 0x0c4fe4000001000e */
[C---:B------:R-:W-:Y:S04]  /*223f0*/  FFMA.FTZ R12, R0.reuse, R157, R12 ;  /* 0x0000009d000c7223 */ /* 0x040fe8000001000c */
[----:B------:R-:W2:Y:S01]  /*22400*/  I2F R147, R147 ;  /* 0x0000009300937306 */ /* 0x000ea20000201400 */
[CC--:B----4-:R-:W-:Y:S02]  /*22410*/  FFMA.FTZ R18, R0.reuse, R155.reuse, R18 ;  /* 0x0000009b00127223 */ /* 0x0d0fe40000010012 */
[----:B------:R-:W-:Y:S01]  /*22420*/  FFMA.FTZ R16, R0, R155, R16 ;  /* 0x0000009b00107223 */ /* 0x000fe20000010010 */
[----:B------:R-:W-:Y:S02]  /*22430*/  FMNMX.FTZ R155, R11, R154, !PT ;  /* 0x0000009a0b9b7209 */ /* 0x000fe40007810000 */
[----:B------:R-:W-:Y:S04]  /*22440*/  FMNMX.FTZ R154, R8, R153, !PT ;  /* 0x00000099089a7209 */ /* 0x000fe80007810000 */
[----:B------:R-:W4:Y:S01]  /*22450*/  I2F R145, R145 ;  /* 0x0000009100917306 */ /* 0x000f220000201400 */
[----:B-1----:R-:W-:Y:S01]  /*22460*/  FMNMX.FTZ R152, R14, R155, !PT ;  /* 0x0000009b0e987209 */ /* 0x002fe20007810000 */
[C---:B-----5:R-:W-:Y:S01]  /*22470*/  FFMA.FTZ R51, R0.reuse, R140, R51 ;  /* 0x0000008c00337223 */ /* 0x060fe20000010033 */
[----:B------:R-:W-:Y:S01]  /*22480*/  FMNMX.FTZ R155, R9, R154, !PT ;  /* 0x0000009a099b7209 */ /* 0x000fe20007810000 */
[----:B------:R-:W-:Y:S01]  /*22490*/  FFMA.FTZ R49, R0, R140, R49 ;  /* 0x0000008c00317223 */ /* 0x000fe20000010031 */
[----:B------:R-:W-:Y:S05]  /*224a0*/  FMNMX.FTZ R153, R15, R152, !PT ;  /* 0x000000980f997209 */ /* 0x000fea0007810000 */
[----:B------:R1:W5:Y:S01]  /*224b0*/  I2F R143, R151 ;  /* 0x00000097008f7306 */ /* 0x0003620000201400 */
[----:B------:R-:W-:Y:S02]  /*224c0*/  FMNMX.FTZ R152, R12, R155, !PT ;  /* 0x0000009b0c987209 */ /* 0x000fe40007810000 */
[----:B------:R-:W-:Y:S01]  /*224d0*/  FMNMX.FTZ R154, R18, R153, !PT ;  /* 0x00000099129a7209 */ /* 0x000fe20007810000 */
[CC--:B--2---:R-:W-:Y:S01]  /*224e0*/  FFMA.FTZ R30, R0.reuse, R147.reuse, R30 ;  /* 0x00000093001e7223 */ /* 0x0c4fe2000001001e */
[----:B------:R-:W-:Y:S01]  /*224f0*/  FMNMX.FTZ R153, R13, R152, !PT ;  /* 0x000000980d997209 */ /* 0x000fe20007810000 */
[----:B------:R-:W-:Y:S01]  /*22500*/  FFMA.FTZ R28, R0, R147, R28 ;  /* 0x00000093001c7223 */ /* 0x000fe2000001001c */
[----:B------:R-:W-:Y:S02]  /*22510*/  IADD3 R147, R2, 0x68, RZ ;  /* 0x0000006802937810 */ /* 0x000fe40007ffe0ff */
[----:B------:R-:W-:Y:S01]  /*22520*/  FMNMX.FTZ R152, R16, R153, !PT ;  /* 0x0000009910987209 */ /* 0x000fe20007810000 */
[----:B------:R-:W2:Y:S01]  /*22530*/  I2F R146, R146 ;  /* 0x0000009200927306 */ /* 0x000ea20000201400 */
[CC--:B----4-:R-:W-:Y:S02]  /*22540*/  FFMA.FTZ R34, R0.reuse, R145.reuse, R34 ;  /* 0x0000009100227223 */ /* 0x0d0fe40000010022 */
[C---:B------:R-:W-:Y:S07]  /*22550*/  FFMA.FTZ R32, R0.reuse, R145, R32 ;  /* 0x0000009100207223 */ /* 0x040fee0000010020 */
[----:B------:R-:W4:Y:S01]  /*22560*/  I2F R142, R142 ;  /* 0x0000008e008e7306 */ /* 0x000f220000201400 */
[----:B-1----:R-:W-:Y:S01]  /*22570*/  FMNMX.FTZ R151, R19, R154, !PT ;  /* 0x0000009a13977209 */ /* 0x002fe20007810000 */
[CC--:B-----5:R-:W-:Y:S02]  /*22580*/  FFMA.FTZ R54, R0.reuse, R143.reuse, R54 ;  /* 0x0000008f00367223 */ /* 0x0e0fe40000010036 */
[C---:B------:R-:W-:Y:S06]  /*22590*/  FFMA.FTZ R52, R0.reuse, R143, R52 ;  /* 0x0000008f00347223 */ /* 0x040fec0000010034 */
[----:B------:R-:W1:Y:S01]  /*225a0*/  I2F R141, R141 ;  /* 0x0000008d008d7306 */ /* 0x000e620000201400 */
[CC--:B--2---:R-:W-:Y:S02]  /*225b0*/  FFMA.FTZ R31, R0.reuse, R146.reuse, R31 ;  /* 0x00000092001f7223 */ /* 0x0c4fe4000001001f */
[----:B------:R-:W-:Y:S01]  /*225c0*/  FFMA.FTZ R29, R0, R146, R29 ;  /* 0x00000092001d7223 */ /* 0x000fe2000001001d */
[----:B------:R-:W-:Y:S02]  /*225d0*/  FMNMX.FTZ R146, R22, R151, !PT ;  /* 0x0000009716927209 */ /* 0x000fe40007810000 */
[----:B------:R-:W-:Y:S04]  /*225e0*/  FMNMX.FTZ R151, R17, R152, !PT ;  /* 0x0000009811977209 */ /* 0x000fe80007810000 */
[----:B------:R-:W2:Y:S01]  /*225f0*/  I2F R144, R144 ;  /* 0x0000009000907306 */ /* 0x000ea20000201400 */
[----:B------:R-:W-:Y:S02]  /*22600*/  FMNMX.FTZ R153, R23, R146, !PT ;  /* 0x0000009217997209 */ /* 0x000fe40007810000 */
[----:B------:R-:W-:Y:S01]  /*22610*/  FMNMX.FTZ R152, R20, R151, !PT ;  /* 0x0000009714987209 */ /* 0x000fe20007810000 */
[-C--:B----4-:R-:W-:Y:S01]  /*22620*/  FFMA.FTZ R35, R0, R142.reuse, R35 ;  /* 0x0000008e00237223 */ /* 0x090fe20000010023 */
[----:B------:R-:W-:Y:S01]  /*22630*/  FMNMX.FTZ R146, R26, R153, !PT ;  /* 0x000000991a927209 */ /* 0x000fe20007810000 */
[----:B------:R-:W-:Y:S01]  /*22640*/  FFMA.FTZ R33, R0, R142, R33 ;  /* 0x0000008e00217223 */ /* 0x000fe20000010021 */
[----:B------:R-:W-:Y:S02]  /*22650*/  IADD3 R142, R2, 0x69, RZ ;  /* 0x00000069028e7810 */ /* 0x000fe40007ffe0ff */
[----:B------:R-:W-:Y:S01]  /*22660*/  FMNMX.FTZ R153, R21, R152, !PT ;  /* 0x0000009815997209 */ /* 0x000fe20007810000 */
[----:B------:R-:W4:Y:S01]  /*22670*/  I2F R145, R147 ;  /* 0x0000009300917306 */ /* 0x000f220000201400 */
[CC--:B-1----:R-:W-:Y:S02]  /*22680*/  FFMA.FTZ R38, R0.reuse, R141.reuse, R38 ;  /* 0x0000008d00267223 */ /* 0x0c2fe40000010026 */
[C---:B------:R-:W-:Y:S07]  /*22690*/  FFMA.FTZ R36, R0.reuse, R141, R36 ;  /* 0x0000008d00247223 */ /* 0x040fee0000010024 */
[----:B------:R-:W1:Y:S01]  /*226a0*/  I2F R139, R139 ;  /* 0x0000008b008b7306 */ /* 0x000e620000201400 */
[CC--:B--2---:R-:W-:Y:S02]  /*226b0*/  FFMA.FTZ R27, R0.reuse, R144.reuse, R27 ;  /* 0x00000090001b7223 */ /* 0x0c4fe4000001001b */
[----:B------:R-:W-:Y:S01]  /*226c0*/  FFMA.FTZ R25, R0, R144, R25 ;  /* 0x0000009000197223 */ /* 0x000fe20000010019 */
[----:B------:R-:W-:Y:S02]  /*226d0*/  IADD3 R144, R2, 0x61, RZ ;  /* 0x0000006102907810 */ /* 0x000fe40007ffe0ff */
[----:B------:R-:W-:Y:S04]  /*226e0*/  FMNMX.FTZ R151, R27, R146, !PT ;  /* 0x000000921b977209 */ /* 0x000fe80007810000 */
[----:B------:R-:W2:Y:S01]  /*226f0*/  I2F R138, R138 ;  /* 0x0000008a008a7306 */ /* 0x000ea20000201400 */
[----:B------:R-:W-:Y:S02]  /*22700*/  FMNMX.FTZ R146, R24, R153, !PT ;  /* 0x0000009918927209 */ /* 0x000fe40007810000 */
[----:B------:R-:W-:Y:S01]  /*22710*/  FMNMX.FTZ R152, R30, R151, !PT ;  /* 0x000000971e987209 */ /* 0x000fe20007810000 */
[CC--:B----4-:R-:W-:Y:S01]  /*22720*/  FFMA.FTZ R58, R0.reuse, R145.reuse, R58 ;  /* 0x00000091003a7223 */ /* 0x0d0fe2000001003a */
[----:B------:R-:W-:Y:S01]  /*22730*/  FMNMX.FTZ R153, R25, R146, !PT ;  /* 0x0000009219997209 */ /* 0x000fe20007810000 */
[----:B------:R-:W-:Y:S01]  /*22740*/  FFMA.FTZ R56, R0, R145, R56 ;  /* 0x0000009100387223 */ /* 0x000fe20000010038 */
[----:B------:R-:W-:Y:S02]  /*22750*/  IADD3 R147, R2, 0x70, RZ ;  /* 0x0000007002937810 */ /* 0x000fe40007ffe0ff */
[----:B------:R-:W-:Y:S01]  /*22760*/  FMNMX.FTZ R151, R31, R152, !PT ;  /* 0x000000981f977209 */ /* 0x000fe20007810000 */
[----:B------:R4:W5:Y:S01]  /*22770*/  I2F R141, R142 ;  /* 0x0000008e008d7306 */ /* 0x0009620000201400 */
[----:B------:R-:W-:Y:S01]  /*22780*/  FMNMX.FTZ R146, R28, R153, !PT ;  /* 0x000000991c927209 */ /* 0x000fe20007810000 */
[CC--:B-1----:R-:W-:Y:S02]  /*22790*/  FFMA.FTZ R42, R0.reuse, R139.reuse, R42 ;  /* 0x0000008b002a7223 */ /* 0x0c2fe4000001002a */
        /* <DEDUP_REMOVED lines=8> */
[----:B----4-:R-:W-:Y:S01]  /*22820*/  FMNMX.FTZ R142, R32, R151, !PT ;  /* 0x00000097208e7209 */ /* 0x010fe20007810000 */
[----:B-----5:R-:W-:Y:S01]  /*22830*/  FFMA.FTZ R59, R0, R141, R59 ;  /* 0x0000008d003b7223 */ /* 0x020fe2000001003b */
[----:B------:R-:W-:Y:S01]  /*22840*/  FMNMX.FTZ R138, R38, R153, !PT ;  /* 0x00000099268a7209 */ /* 0x000fe20007810000 */
[----:B------:R-:W-:Y:S01]  /*22850*/  FFMA.FTZ R57, R0, R141, R57 ;  /* 0x0000008d00397223 */ /* 0x000fe20000010039 */
[----:B------:R-:W-:Y:S03]  /*22860*/  FMNMX.FTZ R153, R33, R142, !PT ;  /* 0x0000008e21997209 */ /* 0x000fe60007810000 */
[----:B------:R4:W5:Y:S01]  /*22870*/  I2F R139, R147 ;  /* 0x00000093008b7306 */ /* 0x0009620000201400 */
[----:B------:R-:W-:Y:S02]  /*22880*/  FMNMX.FTZ R151, R39, R138, !PT ;  /* 0x0000008a27977209 */ /* 0x000fe40007810000 */
[----:B------:R-:W-:Y:S01]  /*22890*/  FMNMX.FTZ R138, R36, R153, !PT ;  /* 0x00000099248a7209 */ /* 0x000fe20007810000 */
[----:B-1----:R-:W-:Y:S01]  /*228a0*/  FFMA.FTZ R46, R0, R133, R46 ;  /* 0x00000085002e7223 */ /* 0x002fe2000001002e */
[----:B------:R-:W-:Y:S01]  /*228b0*/  FMNMX.FTZ R142, R42, R151, !PT ;  /* 0x000000972a8e7209 */ /* 0x000fe20007810000 */
[----:B------:R-:W-:Y:S01]  /*228c0*/  FFMA.FTZ R44, R0, R133, R44 ;  /* 0x00000085002c7223 */ /* 0x000fe2000001002c */
[----:B------:R-:W-:Y:S02]  /*228d0*/  IADD3 R133, R2, 0x78, RZ ;  /* 0x0000007802857810 */ /* 0x000fe40007ffe0ff */
[----:B------:R-:W-:Y:S01]  /*228e0*/  FMNMX.FTZ R151, R37, R138, !PT ;  /* 0x0000008a25977209 */ /* 0x000fe20007810000 */
[----:B------:R-:W1:Y:S03]  /*228f0*/  I2F R132, R132 ;  /* 0x0000008400847306 */ /* 0x000e660000201400 */
[----:B------:R-:W-:Y:S01]  /*22900*/  FMNMX.FTZ R138, R40, R151, !PT ;  /* 0x00000097288a7209 */ /* 0x000fe20007810000 */
[CC--:B--2---:R-:W-:Y:S02]  /*22910*/  FFMA.FTZ R43, R0.reuse, R136.reuse, R43 ;  /* 0x00000088002b7223 */ /* 0x0c4fe4000001002b */
[----:B------:R-:W-:Y:S01]  /*22920*/  FFMA.FTZ R41, R0, R136, R41 ;  /* 0x0000008800297223 */ /* 0x000fe20000010029 */
[C---:B------:R-:W-:Y:S02]  /*22930*/  IADD3 R136, R2.reuse, 0x71, RZ ;  /* 0x0000007102887810 */ /* 0x040fe40007ffe0ff */
[----:B------:R-:W-:Y:S01]  /*22940*/  IADD3 R2, R2, 0x79, RZ ;  /* 0x0000007902027810 */ /* 0x000fe20007ffe0ff */
[----:B------:R-:W2:Y:S01]  /*22950*/  I2F R144, R144 ;  /* 0x0000009000907306 */ /* 0x000ea20000201400 */
[----:B----4-:R-:W-:Y:S01]  /*22960*/  FMNMX.FTZ R147, R43, R142, !PT ;  /* 0x0000008e2b937209 */ /* 0x010fe20007810000 */
[CC--:B-----5:R-:W-:Y:S02]  /*22970*/  FFMA.FTZ R62, R0.reuse, R139.reuse, R62 ;  /* 0x0000008b003e7223 */ /* 0x0e0fe4000001003e */
[C---:B------:R-:W-:Y:S06]  /*22980*/  FFMA.FTZ R60, R0.reuse, R139, R60 ;  /* 0x0000008b003c7223 */ /* 0x040fec000001003c */
[----:B------:R-:W4:Y:S01]  /*22990*/  I2F R137, R133 ;  /* 0x0000008500897306 */ /* 0x000f220000201400 */
[CC--:B-1----:R-:W-:Y:S02]  /*229a0*/  FFMA.FTZ R47, R0.reuse, R132.reuse, R47 ;  /* 0x00000084002f7223 */ /* 0x0c2fe4000001002f */
[----:B------:R-:W-:Y:S01]  /*229b0*/  FFMA.FTZ R45, R0, R132, R45 ;  /* 0x00000084002d7223 */ /* 0x000fe2000001002d */
[----:B------:R-:W-:Y:S02]  /*229c0*/  FMNMX.FTZ R132, R46, R147, !PT ;  /* 0x000000932e847209 */ /* 0x000fe40007810000 */
[----:B------:R-:W-:Y:S04]  /*229d0*/  FMNMX.FTZ R147, R41, R138, !PT ;  /* 0x0000008a29937209 */ /* 0x000fe80007810000 */
[----:B------:R-:W1:Y:S01]  /*229e0*/  I2F R136, R136 ;  /* 0x0000008800887306 */ /* 0x000e620000201400 */
[----:B------:R-:W-:Y:S02]  /*229f0*/  FMNMX.FTZ R151, R47, R132, !PT ;  /* 0x000000842f977209 */ /* 0x000fe40007810000 */
[----:B------:R-:W-:Y:S01]  /*22a00*/  FMNMX.FTZ R132, R44, R147, !PT ;  /* 0x000000932c847209 */ /* 0x000fe20007810000 */
[-C--:B--2---:R-:W-:Y:S01]  /*22a10*/  FFMA.FTZ R55, R0, R144.reuse, R55 ;  /* 0x0000009000377223 */ /* 0x084fe20000010037 */
[----:B------:R-:W-:Y:S01]  /*22a20*/  FMNMX.FTZ R138, R50, R151, !PT ;  /* 0x00000097328a7209 */ /* 0x000fe20007810000 */
[----:B------:R-:W-:Y:S01]  /*22a30*/  FFMA.FTZ R53, R0, R144, R53 ;  /* 0x0000009000357223 */ /* 0x000fe20000010035 */
[----:B------:R-:W-:Y:S02]  /*22a40*/  FMNMX.FTZ R147, R45, R132, !PT ;  /* 0x000000842d937209 */ /* 0x000fe40007810000 */
[----:B------:R-:W-:Y:S01]  /*22a50*/  FMNMX.FTZ R151, R51, R138, !PT ;  /* 0x0000008a33977209 */ /* 0x000fe20007810000 */
[----:B------:R-:W2:Y:S01]  /*22a60*/  I2F R2, R2 ;  /* 0x0000000200027306 */ /* 0x000ea20000201400 */
[----:B------:R-:W-:Y:S02]  /*22a70*/  FMNMX.FTZ R132, R48, R147, !PT ;  /* 0x0000009330847209 */ /* 0x000fe40007810000 */
[----:B------:R-:W-:Y:S01]  /*22a80*/  FMNMX.FTZ R138, R54, R151, !PT ;  /* 0x00000097368a7209 */ /* 0x000fe20007810000 */
[CC--:B----4-:R-:W-:Y:S01]  /*22a90*/  FFMA.FTZ R66, R0.reuse, R137.reuse, R66 ;  /* 0x0000008900427223 */ /* 0x0d0fe20000010042 */
[----:B------:R-:W-:Y:S01]  /*22aa0*/  FMNMX.FTZ R133, R49, R132, !PT ;  /* 0x0000008431857209 */ /* 0x000fe20007810000 */
[----:B------:R-:W-:Y:S01]  /*22ab0*/  FFMA.FTZ R64, R0, R137, R64 ;  /* 0x0000008900407223 */ /* 0x000fe20000010040 */
[----:B------:R-:W-:Y:S01]  /*22ac0*/  FMNMX.FTZ R143, R55, R138, !PT ;  /* 0x0000008a378f7209 */ /* 0x000fe20007810000 */
[----:B------:R-:W-:Y:S01]  /*22ad0*/  LDSM.16.MT88.4 R144, [R213+0xc000] ;  /* 0x00c00000d590783b */ /* 0x000fe20000004200 */
[----:B------:R-:W-:Y:S02]  /*22ae0*/  FMNMX.FTZ R132, R52, R133, !PT ;  /* 0x0000008534847209 */ /* 0x000fe40007810000 */
[----:B------:R-:W-:Y:S02]  /*22af0*/  FMNMX.FTZ R138, R58, R143, !PT ;  /* 0x0000008f3a8a7209 */ /* 0x000fe40007810000 */
[----:B------:R-:W-:Y:S01]  /*22b00*/  FMNMX.FTZ R133, R53, R132, !PT ;  /* 0x0000008435857209 */ /* 0x000fe20007810000 */
[C---:B-1----:R-:W-:Y:S01]  /*22b10*/  FFMA.FTZ R63, R0.reuse, R136, R63 ;  /* 0x00000088003f7223 */ /* 0x042fe2000001003f */
[----:B------:R-:W-:Y:S01]  /*22b20*/  FMNMX.FTZ R143, R59, R138, !PT ;  /* 0x0000008a3b8f7209 */ /* 0x000fe20007810000 */
[----:B------:R-:W-:Y:S01]  /*22b30*/  FFMA.FTZ R61, R0, R136, R61 ;  /* 0x00000088003d7223 */ /* 0x000fe2000001003d */
[----:B------:R-:W-:Y:S02]  /*22b40*/  FMNMX.FTZ R132, R56, R133, !PT ;  /* 0x0000008538847209 */ /* 0x000fe40007810000 */
[----:B------:R-:W-:Y:S02]  /*22b50*/  FMNMX.FTZ R138, R62, R143, !PT ;  /* 0x0000008f3e8a7209 */ /* 0x000fe40007810000 */
[----:B------:R-:W-:Y:S01]  /*22b60*/  FMNMX.FTZ R139, R57, R132, !PT ;  /* 0x00000084398b7209 */ /* 0x000fe20007810000 */
[----:B------:R-:W-:Y:S01]  /*22b70*/  LDSM.16.MT88.4 R140, [R214+0xc000] ;  /* 0x00c00000d68c783b */ /* 0x000fe20000004200 */
[----:B------:R-:W-:Y:S01]  /*22b80*/  FMNMX.FTZ R133, R63, R138, !PT ;  /* 0x0000008a3f857209 */ /* 0x000fe20007810000 */
[-C--:B--2---:R-:W-:Y:S01]  /*22b90*/  FFMA.FTZ R67, R0, R2.reuse, R67 ;  /* 0x0000000200437223 */ /* 0x084fe20000010043 */
[----:B------:R-:W-:Y:S01]  /*22ba0*/  FMNMX.FTZ R136, R60, R139, !PT ;  /* 0x0000008b3c887209 */ /* 0x000fe20007810000 */
[----:B------:R-:W-:Y:S01]  /*22bb0*/  FFMA.FTZ R65, R0, R2, R65 ;  /* 0x0000000200417223 */ /* 0x000fe20000010041 */
        /* <DEDUP_REMOVED lines=12> */
[----:B------:R-:W-:Y:S01]  /*22c80*/  FSETP.NEU.FTZ.AND P0, PT, R132, -INF , PT ;  /* 0xff8000008400780b */ /* 0x000fe20003f1d000 */
[----:B---3--:R-:W-:Y:S02]  /*22c90*/  FMUL.FTZ R159, R134, R132 ;  /* 0x00000084869f7220 */ /* 0x008fe40000410000 */
[----:B------:R-:W-:Y:S01]  /*22ca0*/  FADD.FTZ R135, -R132, R135 ;  /* 0x0000008784877221 */ /* 0x000fe20000010100 */
[----:B--2---:R-:W-:Y:S02]  /*22cb0*/  FMNMX.FTZ R133, R136, R133, !PT ;  /* 0x0000008588857209 */ /* 0x004fe40007810000 */
[----:B------:R-:W-:Y:S01]  /*22cc0*/  FSEL R159, R159, RZ, P0 ;  /* 0x000000ff9f9f7208 */ /* 0x000fe20000000000 */
[C---:B------:R-:W-:Y:S01]  /*22cd0*/  FMUL.FTZ R2, R134.reuse, R135 ;  /* 0x0000008786027220 */ /* 0x040fe20000410000 */
[C---:B------:R-:W-:Y:S01]  /*22ce0*/  FSETP.NEU.FTZ.AND P0, PT, R133.reuse, -INF , PT ;  /* 0xff8000008500780b */ /* 0x040fe20003f1d000 */
[----:B------:R-:W-:Y:S01]  /*22cf0*/  FMUL.FTZ R157, R134, R133 ;  /* 0x00000085869d7220 */ /* 0x000fe20000410000 */
[----:B------:R-:W1:Y:S01]  /*22d00*/  LDSM.16.MT88.4 R136, [R216+0xc000] ;  /* 0x00c00000d888783b */ /* 0x000e620000004200 */
[----:B------:R-:W-:Y:S02]  /*22d10*/  FADD.FTZ R135, -R133, R3 ;  /* 0x0000000385877221 */ /* 0x000fe40000010100 */
[-CC-:B------:R-:W-:Y:S01]  /*22d20*/  FFMA.FTZ R152, R10, R134.reuse, -R159.reuse ;  /* 0x000000860a987223 */ /* 0x180fe2000001089f */
[----:B------:R-:W-:Y:S01]  /*22d30*/  FSEL R157, R157, RZ, P0 ;  /* 0x000000ff9d9d7208 */ /* 0x000fe20000000000 */
[----:B------:R-:W-:Y:S01]  /*22d40*/  FMUL.FTZ R3, R134, R135 ;  /* 0x0000008786037220 */ /* 0x000fe20000410000 */
[----:B------:R-:W2:Y:S01]  /*22d50*/  MUFU.EX2 R2, R2 ;  /* 0x0000000200027308 */ /* 0x000ea20000000800 */
[-C--:B------:R-:W-:Y:S01]  /*22d60*/  FFMA.FTZ R135, R11, R134.reuse, -R159 ;  /* 0x000000860b877223 */ /* 0x080fe2000001089f */
[----:B------:R-:W-:Y:S01]  /*22d70*/  ISETP.GT.AND P0, PT, R238, 0x1, PT ;  /* 0x00000001ee00780c */ /* 0x000fe20003f04270 */
[--C-:B------:R-:W-:Y:S01]  /*22d80*/  FFMA.FTZ R154, R8, R134, -R157.reuse ;  /* 0x00000086089a7223 */ /* 0x100fe2000001089d */
[----:B------:R-:W-:Y:S01]  /*22d90*/  MOV R238, R150 ;  /* 0x0000009600ee7202 */ /* 0x000fe20000000f00 */
[-C--:B------:R-:W-:Y:S02]  /*22da0*/  FFMA.FTZ R153, R9, R134.reuse, -R157 ;  /* 0x0000008609997223 */ /* 0x080fe4000001089d */
[-CC-:B------:R-:W-:Y:S02]  /*22db0*/  FFMA.FTZ R158, R6, R134.reuse, -R159.reuse ;  /* 0x00000086069e7223 */ /* 0x180fe4000001089f */
[-C--:B------:R-:W-:Y:S01]  /*22dc0*/  FFMA.FTZ R151, R7, R134.reuse, -R159 ;  /* 0x0000008607977223 */ /* 0x080fe2000001089f */
[----:B------:R-:W3:Y:S01]  /*22dd0*/  MUFU.EX2 R3, R3 ;  /* 0x0000000300037308 */ /* 0x000ee20000000800 */
[-CC-:B------:R-:W-:Y:S02]  /*22de0*/  FFMA.FTZ R156, R4, R134.reuse, -R157.reuse ;  /* 0x00000086049c7223 */ /* 0x180fe4000001089d */
[-C--:B------:R-:W-:Y:S02]  /*22df0*/  FFMA.FTZ R155, R5, R134.reuse, -R157 ;  /* 0x00000086059b7223 */ /* 0x080fe4000001089d */
[-CC-:B------:R-:W-:Y:S02]  /*22e00*/  FFMA.FTZ R166, R26, R134.reuse, -R159.reuse ;  /* 0x000000861aa67223 */ /* 0x180fe4000001089f */
[-C--:B------:R-:W-:Y:S02]  /*22e10*/  FFMA.FTZ R167, R27, R134.reuse, -R159 ;  /* 0x000000861ba77223 */ /* 0x080fe4000001089f */
[-CC-:B------:R-:W-:Y:S01]  /*22e20*/  FFMA.FTZ R170, R24, R134.reuse, -R157.reuse ;  /* 0x0000008618aa7223 */ /* 0x180fe2000001089d */
[----:B------:R-:W-:Y:S01]  /*22e30*/  MUFU.EX2 R158, R158 ;  /* 0x0000009e009e7308 */ /* 0x000fe20000000800 */
[--C-:B------:R-:W-:Y:S02]  /*22e40*/  FFMA.FTZ R171, R25, R134, -R157.reuse ;  /* 0x0000008619ab7223 */ /* 0x100fe4000001089d */
        /* <DEDUP_REMOVED lines=15> */
[----:B------:R-:W-:Y:S02]  /*22f40*/  FMUL.FTZ R69, R3, R69 ;  /* 0x0000004503457220 */ /* 0x000fe40000410000 */
[----:B------:R-:W4:Y:S01]  /*22f50*/  MUFU.EX2 R135, R135 ;  /* 0x0000008700877308 */ /* 0x000f220000000800 */
[C---:B------:R-:W-:Y:S02]  /*22f60*/  FMUL.FTZ R74, R2.reuse, R74 ;  /* 0x0000004a024a7220 */ /* 0x040fe40000410000 */
[C---:B------:R-:W-:Y:S01]  /*22f70*/  FMUL.FTZ R75, R2.reuse, R75 ;  /* 0x0000004b024b7220 */ /* 0x040fe20000410000 */
        /* <DEDUP_REMOVED lines=9> */
[C---:B------:R-:W-:Y:S01]  /*23010*/  FMUL.FTZ R83, R2.reuse, R83 ;  /* 0x0000005302537220 */ /* 0x040fe20000410000 */
[----:B------:R-:W2:Y:S01]  /*23020*/  MUFU.EX2 R155, R155 ;  /* 0x0000009b009b7308 */ /* 0x000ea20000000800 */
[C---:B------:R-:W-:Y:S02]  /*23030*/  FMUL.FTZ R80, R3.reuse, R80 ;  /* 0x0000005003507220 */ /* 0x040fe40000410000 */
[----:B------:R-:W-:Y:S01]  /*23040*/  FMUL.FTZ R81, R3, R81 ;  /* 0x0000005103517220 */ /* 0x000fe20000410000 */
[----:B----4-:R-:W-:Y:S01]  /*23050*/  F2FP.BF16.PACK_AB R131, R135, R152 ;  /* 0x000000988783723e */ /* 0x010fe200000010ff */
[C---:B------:R-:W-:Y:S02]  /*23060*/  FMUL.FTZ R86, R2.reuse, R86 ;  /* 0x0000005602567220 */ /* 0x040fe40000410000 */
[----:B------:R-:W-:Y:S02]  /*23070*/  FMUL.FTZ R87, R2, R87 ;  /* 0x0000005702577220 */ /* 0x000fe40000410000 */
[C---:B------:R-:W-:Y:S01]  /*23080*/  FMUL.FTZ R84, R3.reuse, R84 ;  /* 0x0000005403547220 */ /* 0x040fe20000410000 */
[----:B------:R-:W-:Y:S01]  /*23090*/  MUFU.EX2 R154, R154 ;  /* 0x0000009a009a7308 */ /* 0x000fe20000000800 */
[----:B------:R-:W-:Y:S02]  /*230a0*/  FMUL.FTZ R85, R3, R85 ;  /* 0x0000005503557220 */ /* 0x000fe40000410000 */
[-CC-:B------:R-:W-:Y:S02]  /*230b0*/  FFMA.FTZ R172, R28, R134.reuse, -R157.reuse ;  /* 0x000000861cac7223 */ /* 0x180fe4000001089d */
[-CC-:B------:R-:W-:Y:S02]  /*230c0*/  FFMA.FTZ R173, R29, R134.reuse, -R157.reuse ;  /* 0x000000861dad7223 */ /* 0x180fe4000001089d */
[-CC-:B------:R-:W-:Y:S02]  /*230d0*/  FFMA.FTZ R174, R32, R134.reuse, -R157.reuse ;  /* 0x0000008620ae7223 */ /* 0x180fe4000001089d */
[-CC-:B------:R-:W-:Y:S01]  /*230e0*/  FFMA.FTZ R175, R33, R134.reuse, -R157.reuse ;  /* 0x0000008621af7223 */ /* 0x180fe2000001089d */
[----:B------:R-:W4:Y:S01]  /*230f0*/  MUFU.EX2 R153, R153 ;  /* 0x0000009900997308 */ /* 0x000f220000000800 */
[-CC-:B------:R-:W-:Y:S02]  /*23100*/  FFMA.FTZ R176, R36, R134.reuse, -R157.reuse ;  /* 0x0000008624b07223 */ /* 0x180fe4000001089d */
[--C-:B------:R-:W-:Y:S01]  /*23110*/  FFMA.FTZ R177, R37, R134, -R157.reuse ;  /* 0x0000008625b17223 */ /* 0x100fe2000001089d */
[----:B--2---:R-:W-:Y:S01]  /*23120*/  F2FP.BF16.PACK_AB R128, R155, R156 ;  /* 0x0000009c9b80723e */ /* 0x004fe200000010ff */
[-CC-:B------:R-:W-:Y:S02]  /*23130*/  FFMA.FTZ R178, R40, R134.reuse, -R157.reuse ;  /* 0x0000008628b27223 */ /* 0x180fe4000001089d */
[-C--:B------:R-:W-:Y:S02]  /*23140*/  FFMA.FTZ R179, R41, R134.reuse, -R157 ;  /* 0x0000008629b37223 */ /* 0x080fe4000001089d */
[-CC-:B------:R-:W-:Y:S01]  /*23150*/  FFMA.FTZ R180, R46, R134.reuse, -R159.reuse ;  /* 0x000000862eb47223 */ /* 0x180fe2000001089f */
[----:B------:R-:W-:Y:S01]  /*23160*/  MUFU.EX2 R166, R166 ;  /* 0x000000a600a67308 */ /* 0x000fe20000000800 */
[-CC-:B------:R-:W-:Y:S02]  /*23170*/  FFMA.FTZ R181, R47, R134.reuse, -R159.reuse ;  /* 0x000000862fb57223 */ /* 0x180fe4000001089f */
[-CC-:B------:R-:W-:Y:S02]  /*23180*/  FFMA.FTZ R182, R50, R134.reuse, -R159.reuse ;  /* 0x0000008632b67223 */ /* 0x180fe4000001089f */
[-C--:B------:R-:W-:Y:S02]  /*23190*/  FFMA.FTZ R183, R51, R134.reuse, -R159 ;  /* 0x0000008633b77223 */ /* 0x080fe4000001089f */
[-CC-:B------:R-:W-:Y:S02]  /*231a0*/  FFMA.FTZ R184, R44, R134.reuse, -R157.reuse ;  /* 0x000000862cb87223 */ /* 0x180fe4000001089d */
[-CC-:B------:R-:W-:Y:S01]  /*231b0*/  FFMA.FTZ R185, R45, R134.reuse, -R157.reuse ;  /* 0x000000862db97223 */ /* 0x180fe2000001089d */
[----:B------:R-:W-:Y:S01]  /*231c0*/  MUFU.EX2 R167, R167 ;  /* 0x000000a700a77308 */ /* 0x000fe20000000800 */
[----:B------:R-:W-:Y:S01]  /*231d0*/  LDSM.16.MT88.4 R44, [R213+0x13000] ;  /* 0x01300000d52c783b */ /* 0x000fe20000004200 */
[--C-:B------:R-:W-:Y:S01]  /*231e0*/  FFMA.FTZ R186, R48, R134, -R157.reuse ;  /* 0x0000008630ba7223 */ /* 0x100fe2000001089d */
[----:B----4-:R-:W-:Y:S01]  /*231f0*/  F2FP.BF16.PACK_AB R130, R153, R154 ;  /* 0x0000009a9982723e */ /* 0x010fe200000010ff */
[----:B------:R-:W-:Y:S02]  /*23200*/  FFMA.FTZ R187, R49, R134, -R157 ;  /* 0x0000008631bb7223 */ /* 0x000fe4000001089d */
        /* <DEDUP_REMOVED lines=43> */
[--C-:B------:R-:W-:Y:S02]  /*234c0*/  FFMA.FTZ R144, R14, R134, -R159.reuse ;  /* 0x000000860e907223 */ /* 0x100fe4000001089f */
[C---:B------:R-:W-:Y:S02]  /*234d0*/  FMUL.FTZ R14, R2.reuse, R122 ;  /* 0x0000007a020e7220 */ /* 0x040fe40000410000 */
[C---:B--2---:R-:W-:Y:S01]  /*234e0*/  HMMA.16816.F32.BF16 R100, R128.reuse, R140, R100 ;  /* 0x0000008c8064723c */ /* 0x044fe20000041864 */
[----:B------:R-:W-:Y:S03]  /*234f0*/  MUFU.EX2 R178, R178 ;  /* 0x000000b200b27308 */ /* 0x000fe60000000800 */
[-C--:B------:R-:W-:Y:S02]  /*23500*/  FFMA.FTZ R145, R15, R134.reuse, -R159 ;  /* 0x000000860f917223 */ /* 0x080fe4000001089f */
[----:B------:R-:W-:Y:S02]  /*23510*/  FMUL.FTZ R15, R2, R123 ;  /* 0x0000007b020f7220 */ /* 0x000fe40000410000 */
[C---:B------:R-:W-:Y:S01]  /*23520*/  HMMA.16816.F32.BF16 R104, R128.reuse, R142, R104 ;  /* 0x0000008e8068723c */ /* 0x040fe20000041868 */
[----:B------:R-:W-:Y:S02]  /*23530*/  LDSM.16.MT88.4 R140, [R213+0xc800] ;  /* 0x00c80000d58c783b */ /* 0x000fe40000004200 */
[----:B------:R-:W-:Y:S01]  /*23540*/  MUFU.EX2 R144, R144 ;  /* 0x0000009000907308 */ /* 0x000fe20000000800 */
[--C-:B------:R-:W-:Y:S02]  /*23550*/  FFMA.FTZ R160, R12, R134, -R157.reuse ;  /* 0x000000860ca07223 */ /* 0x100fe4000001089d */
[----:B------:R-:W-:Y:S02]  /*23560*/  FMUL.FTZ R12, R3, R120 ;  /* 0x00000078030c7220 */ /* 0x000fe40000410000 */
[----:B------:R-:W-:Y:S04]  /*23570*/  FFMA.FTZ R161, R13, R134, -R157 ;  /* 0x000000860da17223 */ /* 0x000fe8000001089d */
[C---:B------:R-:W-:Y:S01]  /*23580*/  FMUL.FTZ R13, R3.reuse, R121 ;  /* 0x00000079030d7220 */ /* 0x040fe20000410000 */
[----:B------:R-:W2:Y:S01]  /*23590*/  MUFU.EX2 R145, R145 ;  /* 0x0000009100917308 */ /* 0x000ea20000000800 */
[----:B------:R-:W4:Y:S01]  /*235a0*/  LDSM.16.MT88.4 R120, [R216+0xc800] ;  /* 0x00c80000d878783b */ /* 0x000f220000004200 */
[C---:B------:R-:W-:Y:S02]  /*235b0*/  FMUL.FTZ R110, R2.reuse, R110 ;  /* 0x0000006e026e7220 */ /* 0x040fe40000410000 */
[----:B------:R-:W-:Y:S02]  /*235c0*/  FMUL.FTZ R111, R2, R111 ;  /* 0x0000006f026f7220 */ /* 0x000fe40000410000 */
[C---:B------:R-:W-:Y:S02]  /*235d0*/  FMUL.FTZ R108, R3.reuse, R108 ;  /* 0x0000006c036c7220 */ /* 0x040fe40000410000 */
[----:B------:R-:W-:Y:S02]  /*235e0*/  FMUL.FTZ R109, R3, R109 ;  /* 0x0000006d036d7220 */ /* 0x000fe40000410000 */
[-CC-:B------:R-:W-:Y:S01]  /*235f0*/  FFMA.FTZ R146, R18, R134.reuse, -R159.reuse ;  /* 0x0000008612927223 */ /* 0x180fe2000001089f */
[----:B------:R-:W-:Y:S01]  /*23600*/  MUFU.EX2 R160, R160 ;  /* 0x000000a000a07308 */ /* 0x000fe20000000800 */
[-C--:B------:R-:W-:Y:S02]  /*23610*/  FFMA.FTZ R147, R19, R134.reuse, -R159 ;  /* 0x0000008613937223 */ /* 0x080fe4000001089f */
[-CC-:B------:R-:W-:Y:S01]  /*23620*/  FFMA.FTZ R162, R16, R134.reuse, -R157.reuse ;  /* 0x0000008610a27223 */ /* 0x180fe2000001089d */
[C---:B---3--:R-:W-:Y:S03]  /*23630*/  HMMA.16816.F32.BF16 R108, R128.reuse, R124, R108 ;  /* 0x0000007c806c723c */ /* 0x048fe6000004186c */
[----:B------:R-:W-:Y:S02]  /*23640*/  FFMA.FTZ R163, R17, R134, -R157 ;  /* 0x0000008611a37223 */ /* 0x000fe4000001089d */
        /* <DEDUP_REMOVED lines=15> */
[--C-:B------:R-:W-:Y:S01]  /*23740*/  FFMA.FTZ R164, R22, R134, -R159.reuse ;  /* 0x0000008616a47223 */ /* 0x100fe2000001089f */
[----:B------:R-:W-:Y:S03]  /*23750*/  F2FP.BF16.PACK_AB R22, R171, R170 ;  /* 0x000000aaab16723e */ /* 0x000fe600000010ff */
[----:B------:R-:W-:Y:S01]  /*23760*/  FFMA.FTZ R165, R23, R134, -R159 ;  /* 0x0000008617a57223 */ /* 0x000fe2000001089f */
[----:B------:R-:W-:Y:S01]  /*23770*/  HMMA.16816.F32.BF16 R112, R128, R138, R112 ;  /* 0x0000008a8070723c */ /* 0x000fe20000041870 */
[----:B------:R-:W5:Y:S01]  /*23780*/  LDSM.16.MT88.4 R128, [R212+0xc800] ;  /* 0x00c80000d480783b */ /* 0x000f620000004200 */
[----:B------:R-:W-:Y:S01]  /*23790*/  MUFU.EX2 R162, R162 ;  /* 0x000000a200a27308 */ /* 0x000fe20000000800 */
[----:B------:R-:W-:Y:S01]  /*237a0*/  F2FP.BF16.PACK_AB R23, R167, R166 ;  /* 0x000000a6a717723e */ /* 0x000fe200000010ff */
[--C-:B------:R-:W-:Y:S01]  /*237b0*/  FFMA.FTZ R168, R20, R134, -R157.reuse ;  /* 0x0000008614a87223 */ /* 0x100fe2000001089d */
[----:B--2---:R-:W-:Y:S01]  /*237c0*/  F2FP.BF16.PACK_AB R119, R147, R146 ;  /* 0x000000929377723e */ /* 0x004fe200000010ff */
[-C--:B------:R-:W-:Y:S03]  /*237d0*/  FFMA.FTZ R169, R21, R134.reuse, -R157 ;  /* 0x0000008615a97223 */ /* 0x080fe6000001089d */
[----:B------:R-:W-:Y:S03]  /*237e0*/  LDSM.16.MT88.4 R136, [R213+0x10800] ;  /* 0x01080000d588783b */ /* 0x000fe60000004200 */
[----:B------:R-:W2:Y:S01]  /*237f0*/  MUFU.EX2 R163, R163 ;  /* 0x000000a300a37308 */ /* 0x000ea20000000800 */
[-CC-:B------:R-:W-:Y:S02]  /*23800*/  FFMA.FTZ R54, R54, R134.reuse, -R159.reuse ;  /* 0x0000008636367223 */ /* 0x180fe4000001089f */
[--C-:B------:R-:W-:Y:S01]  /*23810*/  FFMA.FTZ R55, R55, R134, -R159.reuse ;  /* 0x0000008637377223 */ /* 0x100fe2000001089f */
[----:B-1----:R-:W-:Y:S01]  /*23820*/  F2FP.BF16.PACK_AB R116, R161, R160 ;  /* 0x000000a0a174723e */ /* 0x002fe200000010ff */
        /* <DEDUP_REMOVED lines=9> */
[----:B------:R-:W1:Y:S01]  /*238c0*/  MUFU.EX2 R165, R165 ;  /* 0x000000a500a57308 */ /* 0x000e620000000800 */
[-C--:B------:R-:W-:Y:S02]  /*238d0*/  FFMA.FTZ R66, R66, R134.reuse, -R159 ;  /* 0x0000008642427223 */ /* 0x080fe4000001089f */
[----:B------:R-:W-:Y:S01]  /*238e0*/  FFMA.FTZ R60, R60, R134, -R157 ;  /* 0x000000863c3c7223 */ /* 0x000fe2000001089d */
        /* <DEDUP_REMOVED lines=63> */
[-CC-:B------:R-:W-:Y:S01]  /*23ce0*/  FFMA.FTZ R141, R30, R134.reuse, -R159.reuse ;  /* 0x000000861e8d7223 */ /* 0x180fe2000001089f */
[----:B------:R-:W-:Y:S01]  /*23cf0*/  HMMA.16816.F32.BF16 R112, R116, R142, R112 ;  /* 0x0000008e7470723c */ /* 0x000fe20000041870 */
[----:B------:R-:W1:Y:S03]  /*23d00*/  LDSM.16.MT88.4 R116, [R212+0xd000] ;  /* 0x00d00000d474783b */ /* 0x000e660000004200 */
[-CC-:B------:R-:W-:Y:S02]  /*23d10*/  FFMA.FTZ R140, R31, R134.reuse, -R159.reuse ;  /* 0x000000861f8c7223 */ /* 0x180fe4000001089f */
[----:B------:R-:W-:Y:S01]  /*23d20*/  MUFU.EX2 R141, R141 ;  /* 0x0000008d008d7308 */ /* 0x000fe20000000800 */
[-CC-:B------:R-:W-:Y:S01]  /*23d30*/  FFMA.FTZ R142, R34, R134.reuse, -R159.reuse ;  /* 0x00000086228e7223 */ /* 0x180fe2000001089f */
[C---:B----4-:R-:W-:Y:S01]  /*23d40*/  HMMA.16816.F32.BF16 R4, R20.reuse, R128, R4 ;  /* 0x000000801404723c */ /* 0x050fe20000041804 */
[----:B------:R-:W-:Y:S04]  /*23d50*/  LDSM.16.MT88.4 R28, [R216+0xd800] ;  /* 0x00d80000d81c783b */ /* 0x000fe80000004200 */
[-CC-:B------:R-:W-:Y:S03]  /*23d60*/  FFMA.FTZ R143, R35, R134.reuse, -R159.reuse ;  /* 0x00000086238f7223 */ /* 0x180fe6000001089f */
        /* <DEDUP_REMOVED lines=32> */
[-CC-:B------:R-:W-:Y:S01]  /*23f70*/  FFMA.FTZ R137, R38, R134.reuse, -R159.reuse ;  /* 0x0000008626897223 */ /* 0x180fe2000001089f */
[----:B------:R-:W-:Y:S04]  /*23f80*/  HMMA.16816.F32.BF16 R112, R20, R138, R112 ;  /* 0x0000008a1470723c */ /* 0x000fe80000041870 */
[-CC-:B------:R-:W-:Y:S01]  /*23f90*/  FFMA.FTZ R136, R39, R134.reuse, -R159.reuse ;  /* 0x0000008627887223 */ /* 0x180fe2000001089f */
[----:B------:R-:W-:Y:S01]  /*23fa0*/  MUFU.EX2 R137, R137 ;  /* 0x0000008900897308 */ /* 0x000fe20000000800 */
[----:B------:R-:W-:Y:S01]  /*23fb0*/  LDSM.16.MT88.4 R36, [R216+0xe000] ;  /* 0x00e00000d824783b */ /* 0x000fe20000004200 */
[----:B---3--:R-:W-:Y:S01]  /*23fc0*/  F2FP.BF16.PACK_AB R21, R140, R141 ;  /* 0x0000008d8c15723e */ /* 0x008fe200000010ff */
[--C-:B------:R-:W-:Y:S01]  /*23fd0*/  FFMA.FTZ R138, R42, R134, -R159.reuse ;  /* 0x000000862a8a7223 */ /* 0x100fe2000001089f */
[----:B-----5:R-:W-:Y:S03]  /*23fe0*/  F2FP.BF16.PACK_AB R23, R143, R142 ;  /* 0x0000008e8f17723e */ /* 0x020fe600000010ff */
[----:B------:R-:W-:Y:S01]  /*23ff0*/  F2FP.BF16.PACK_AB R20, R173, R172 ;  /* 0x000000acad14723e */ /* 0x000fe200000010ff */
[--C-:B------:R-:W-:Y:S01]  /*24000*/  FFMA.FTZ R139, R43, R134, -R159.reuse ;  /* 0x000000862b8b7223 */ /* 0x100fe2000001089f */
[----:B------:R-:W-:Y:S01]  /*24010*/  F2FP.BF16.PACK_AB R22, R175, R174 ;  /* 0x000000aeaf16723e */ /* 0x000fe200000010ff */
[----:B------:R-:W-:Y:S01]  /*24020*/  LDSM.16.MT88.4 R40, [R213+0x12000] ;  /* 0x01200000d528783b */ /* 0x000fe20000004200 */
[----:B------:R-:W2:Y:S01]  /*24030*/  MUFU.EX2 R136, R136 ;  /* 0x0000008800887308 */ /* 0x000ea20000000800 */
[----:B------:R-:W-:Y:S02]  /*24040*/  FFMA.FTZ R159, R67, R134, -R159 ;  /* 0x00000086439f7223 */ /* 0x000fe4000001089f */
        /* <DEDUP_REMOVED lines=125> */
[-CC-:B------:R-:W-:Y:S01]  /*24820*/  FFMA.FTZ R33, R61, R134.reuse, -R157.reuse ;  /* 0x000000863d217223 */ /* 0x180fe2000001089d */
[C---:B------:R-:W-:Y:S04]  /*24830*/  HMMA.16816.F32.BF16 R72, R20.reuse, R34, R72 ;  /* 0x000000221448723c */ /* 0x040fe80000041848 */
[-CC-:B------:R-:W-:Y:S01]  /*24840*/  FFMA.FTZ R32, R64, R134.reuse, -R157.reuse ;  /* 0x0000008640207223 */ /* 0x180fe2000001089d */
[----:B------:R-:W3:Y:S01]  /*24850*/  MUFU.EX2 R33, R33 ;  /* 0x0000002100217308 */ /* 0x000ee20000000800 */
[----:B------:R-:W-:Y:S02]  /*24860*/  FFMA.FTZ R157, R65, R134, -R157 ;  /* 0x00000086419d7223 */ /* 0x000fe4000001089d */
        /* <DEDUP_REMOVED lines=49> */
.L_x_3202:
        /* <DEDUP_REMOVED lines=11> */
.L_x_3225:
[----:B--23--:R-:W-:Y:S01]  /*24c30*/  FADD.FTZ R240, R5, R240 ;  /* 0x000000f005f07221 */ /* 0x00cfe20000010000 */
[----:B------:R-:W-:Y:S05]  /*24c40*/  BRA.DIV ~URZ, `(.L_x_3213) ;  /* 0x000017127f007947 */ /* 0x000fea000b800000 */
[----:B------:R-:W2:Y:S04]  /*24c50*/  SHFL.BFLY PT, R8, R241, 0x2, 0x1f ;  /* 0x0c401f00f1087f89 */ /* 0x000ea800000e0000 */
[----:B------:R-:W3:Y:S01]  /*24c60*/  SHFL.BFLY PT, R9, R240, 0x1, 0x1f ;  /* 0x0c201f00f0097f89 */ /* 0x000ee200000e0000 */
[----:B--2---:R-:W-:Y:S02]  /*24c70*/  FADD.FTZ R8, R8, R241 ;  /* 0x000000f108087221 */ /* 0x004fe40000010000 */
[----:B---3--:R-:W-:-:S03]  /*24c80*/  FADD.FTZ R9, R240, R9 ;  /* 0x00000009f0097221 */ /* 0x008fc60000010000 */
[----:B------:R2:W3:Y:S04]  /*24c90*/  SHFL.BFLY PT, R5, R8, 0x1, 0x1f ;  /* 0x0c201f0008057f89 */ /* 0x0004e800000e0000 */
.L_x_3226:
        /* <DEDUP_REMOVED lines=73> */
[----:B---3--:R-:W-:Y:S01]  /*25130*/  SHF.R.S32.HI R11, RZ, 0x1f, R0 ;  /* 0x0000001fff0b7819 */ /* 0x008fe20000011400 */
[----:B------:R-:W-:Y:S01]  /*25140*/  FMUL.FTZ R87, R3, R87 ;  /* 0x0000005703577220 */ /* 0x000fe20000410000 */
[----:B------:R-:W-:Y:S01]  /*25150*/  F2FP.BF16.PACK_AB R78, R79, R78 ;  /* 0x0000004e4f4e723e */ /* 0x000fe200000010ff */
[----:B------:R-:W-:Y:S01]  /*25160*/  FMUL.FTZ R86, R3, R86 ;  /* 0x0000005603567220 */ /* 0x000fe20000410000 */
[----:B------:R-:W-:Y:S01]  /*25170*/  LEA.HI R4, R11, R0, RZ, 0x2 ;  /* 0x000000000b047211 */ /* 0x000fe200078f10ff */
[----:B------:R-:W-:Y:S01]  /*25180*/  FMUL.FTZ R91, R3, R91 ;  /* 0x0000005b035b7220 */ /* 0x000fe20000410000 */
[----:B------:R-:W-:Y:S01]  /*25190*/  F2FP.BF16.PACK_AB R82, R83, R82 ;  /* 0x000000525352723e */ /* 0x000fe200000010ff */
[C---:B------:R-:W-:Y:S01]  /*251a0*/  FMUL.FTZ R90, R3.reuse, R90 ;  /* 0x0000005a035a7220 */ /* 0x040fe20000410000 */
[--C-:B------:R-:W-:Y:S01]  /*251b0*/  SHF.R.S32.HI R13, RZ, 0x2, R4.reuse ;  /* 0x00000002ff0d7819 */ /* 0x100fe20000011404 */
[C---:B------:R-:W-:Y:S01]  /*251c0*/  FMUL.FTZ R95, R3.reuse, R95 ;  /* 0x0000005f035f7220 */ /* 0x040fe20000410000 */
[----:B--2---:R-:W-:Y:S01]  /*251d0*/  SHF.R.S32.HI R8, RZ, 0x1f, R4 ;  /* 0x0000001fff087819 */ /* 0x004fe20000011404 */
[----:B------:R-:W-:Y:S01]  /*251e0*/  FMUL.FTZ R94, R3, R94 ;  /* 0x0000005e035e7220 */ /* 0x000fe20000410000 */
[----:B------:R-:W-:Y:S01]  /*251f0*/  F2FP.BF16.PACK_AB R86, R87, R86 ;  /* 0x000000565756723e */ /* 0x000fe200000010ff */
[C---:B------:R-:W-:Y:S01]  /*25200*/  FMUL.FTZ R99, R3.reuse, R99 ;  /* 0x0000006303637220 */ /* 0x040fe20000410000 */
[----:B------:R-:W-:Y:S01]  /*25210*/  LEA.HI R8, R8, R13, RZ, 0x3 ;  /* 0x0000000d08087211 */ /* 0x000fe200078f18ff */
[----:B------:R-:W-:Y:S01]  /*25220*/  FMUL.FTZ R98, R3, R98 ;  /* 0x0000006203627220 */ /* 0x000fe20000410000 */
[----:B------:R-:W-:Y:S01]  /*25230*/  F2FP.BF16.PACK_AB R90, R91, R90 ;  /* 0x0000005a5b5a723e */ /* 0x000fe200000010ff */
[C---:B------:R-:W-:Y:S01]  /*25240*/  FMUL.FTZ R103, R3.reuse, R103 ;  /* 0x0000006703677220 */ /* 0x040fe20000410000 */
[----:B------:R-:W-:Y:S01]  /*25250*/  LOP3.LUT R8, R8, 0xfffffff8, RZ, 0xc0, !PT ;  /* 0xfffffff808087812 */ /* 0x000fe200078ec0ff */
[----:B------:R-:W-:Y:S01]  /*25260*/  FMUL.FTZ R102, R3, R102 ;  /* 0x0000006603667220 */ /* 0x000fe20000410000 */
[----:B------:R-:W-:Y:S01]  /*25270*/  F2FP.BF16.PACK_AB R94, R95, R94 ;  /* 0x0000005e5f5e723e */ /* 0x000fe200000010ff */
[----:B------:R-:W-:Y:S01]  /*25280*/  FMUL.FTZ R107, R3, R107 ;  /* 0x0000006b036b7220 */ /* 0x000fe20000410000 */
[----:B------:R-:W-:Y:S01]  /*25290*/  IADD3 R8, R13, -R8, RZ ;  /* 0x800000080d087210 */ /* 0x000fe20007ffe0ff */
[C---:B------:R-:W-:Y:S01]  /*252a0*/  FMUL.FTZ R106, R3.reuse, R106 ;  /* 0x0000006a036a7220 */ /* 0x040fe20000410000 */
[----:B------:R-:W-:Y:S01]  /*252b0*/  LOP3.LUT R13, R4, 0x3ffffffc, RZ, 0xc0, !PT ;  /* 0x3ffffffc040d7812 */ /* 0x000fe200078ec0ff */
[C---:B------:R-:W-:Y:S01]  /*252c0*/  FMUL.FTZ R111, R3.reuse, R111 ;  /* 0x0000006f036f7220 */ /* 0x040fe20000410000 */
[----:B------:R-:W-:Y:S01]  /*252d0*/  SHF.L.U32 R10, R8, 0x6, RZ ;  /* 0x00000006080a7819 */ /* 0x000fe200000006ff */
[----:B------:R-:W-:Y:S01]  /*252e0*/  FMUL.FTZ R110, R3, R110 ;  /* 0x0000006e036e7220 */ /* 0x000fe20000410000 */
[----:B------:R-:W-:Y:S01]  /*252f0*/  IADD3 R13, -R13, R0, RZ ;  /* 0x000000000d0d7210 */ /* 0x000fe20007ffe1ff */
[C---:B------:R-:W-:Y:S01]  /*25300*/  FMUL.FTZ R123, R3.reuse, R123 ;  /* 0x0000007b037b7220 */ /* 0x040fe20000410000 */
[----:B------:R-:W-:Y:S01]  /*25310*/  LOP3.LUT R10, R10, 0x1c0, RZ, 0xc0, !PT ;  /* 0x000001c00a0a7812 */ /* 0x000fe200078ec0ff */
[C---:B------:R-:W-:Y:S01]  /*25320*/  FMUL.FTZ R122, R3.reuse, R122 ;  /* 0x0000007a037a7220 */ /* 0x040fe20000410000 */
[----:B------:R-:W-:Y:S01]  /*25330*/  LOP3.LUT R12, R8, 0x1, RZ, 0xc0, !PT ;  /* 0x00000001080c7812 */ /* 0x000fe200078ec0ff */
[C---:B------:R-:W-:Y:S01]  /*25340*/  FMUL.FTZ R119, R3.reuse, R119 ;  /* 0x0000007703777220 */ /* 0x040fe20000410000 */
[----:B------:R-:W-:Y:S01]  /*25350*/  LEA.HI R10, R10, R10, RZ, 0x1d ;  /* 0x0000000a0a0a7211 */ /* 0x000fe200078fe8ff */
[C---:B------:R-:W-:Y:S01]  /*25360*/  FMUL.FTZ R118, R3.reuse, R118 ;  /* 0x0000007603767220 */ /* 0x040fe20000410000 */
[----:B------:R-:W-:Y:S01]  /*25370*/  ISETP.NE.U32.AND P0, PT, R12, 0x1, PT ;  /* 0x000000010c00780c */ /* 0x000fe20003f05070 */
[----:B------:R-:W-:Y:S01]  /*25380*/  FMUL.FTZ R115, R3, R115 ;  /* 0x0000007303737220 */ /* 0x000fe20000410000 */
[----:B------:R-:W-:Y:S01]  /*25390*/  F2FP.BF16.PACK_AB R98, R99, R98 ;  /* 0x000000626362723e */ /* 0x000fe200000010ff */
[----:B------:R-:W-:Y:S01]  /*253a0*/  FMUL.FTZ R114, R3, R114 ;  /* 0x0000007203727220 */ /* 0x000fe20000410000 */
[----:B------:R-:W-:-:S02]  /*253b0*/  LEA.HI R3, R11, R0, RZ, 0x5 ;  /* 0x000000000b037211 */ /* 0x000fc400078f28ff */
[----:B------:R-:W-:Y:S02]  /*253c0*/  R2P PR, R8, 0x6 ;  /* 0x0000000608007804 */ /* 0x000fe40000000000 */
[----:B------:R-:W-:Y:S02]  /*253d0*/  SHF.R.S32.HI R4, RZ, 0x5, R3 ;  /* 0x00000005ff047819 */ /* 0x000fe40000011403 */
[----:B------:R-:W-:Y:S02]  /*253e0*/  MOV R8, 0x20 ;  /* 0x0000002000087802 */ /* 0x000fe40000000f00 */
[----:B------:R-:W-:Y:S02]  /*253f0*/  LEA R13, R4, R13, 0x9 ;  /* 0x0000000d040d7211 */ /* 0x000fe400078e48ff */
[----:B------:R-:W-:Y:S02]  /*25400*/  SEL R8, R8, 0xffffffe0, !P1 ;  /* 0xffffffe008087807 */ /* 0x000fe40004800000 */
[----:B------:R-:W-:-:S02]  /*25410*/  LEA R10, R13, R10, 0x1 ;  /* 0x0000000a0d0a7211 */ /* 0x000fc400078e08ff */
[----:B------:R-:W-:Y:S02]  /*25420*/  F2FP.BF16.PACK_AB R102, R103, R102 ;  /* 0x000000666766723e */ /* 0x000fe400000010ff */
[----:B------:R-:W-:Y:S02]  /*25430*/  SHF.L.U32 R13, R10, 0x1, RZ ;  /* 0x000000010a0d7819 */ /* 0x000fe400000006ff */
[----:B------:R-:W-:Y:S02]  /*25440*/  MOV R10, 0x40 ;  /* 0x00000040000a7802 */ /* 0x000fe40000000f00 */
[C---:B------:R-:W-:Y:S01]  /*25450*/  IADD3 R15, R13.reuse, -0x10, RZ ;  /* 0xfffffff00d0f7810 */ /* 0x040fe20007ffe0ff */
[----:B------:R-:W-:Y:S01]  /*25460*/  STS [R13], R128 ;  /* 0x000000800d007388 */ /* 0x000fe20000000800 */
[C---:B------:R-:W-:Y:S02]  /*25470*/  @P0 IADD3 R15, R13.reuse, 0x10, RZ ;  /* 0x000000100d0f0810 */ /* 0x040fe40007ffe0ff */
[----:B------:R-:W-:Y:S01]  /*25480*/  SEL R10, R10, 0xffffffc0, !P2 ;  /* 0xffffffc00a0a7807 */ /* 0x000fe20005000000 */
[----:B------:R-:W-:Y:S01]  /*25490*/  STS [R13+0x400], R130 ;  /* 0x000400820d007388 */ /* 0x000fe20000000800 */
[----:B------:R-:W-:-:S02]  /*254a0*/  IADD3 R17, R13, R8, RZ ;  /* 0x000000080d117210 */ /* 0x000fc40007ffe0ff */
[-C--:B------:R-:W-:Y:S01]  /*254b0*/  IADD3 R19, R8, R15.reuse, RZ ;  /* 0x0000000f08137210 */ /* 0x080fe20007ffe0ff */
[----:B------:R-:W-:Y:S01]  /*254c0*/  STS [R15], R124 ;  /* 0x0000007c0f007388 */ /* 0x000fe20000000800 */
[-C--:B------:R-:W-:Y:S02]  /*254d0*/  IADD3 R21, R13, R10.reuse, RZ ;  /* 0x0000000a0d157210 */ /* 0x080fe40007ffe0ff */
[----:B------:R-:W-:Y:S01]  /*254e0*/  IADD3 R23, R10, R15, RZ ;  /* 0x0000000f0a177210 */ /* 0x000fe20007ffe0ff */
[----:B------:R-:W-:Y:S01]  /*254f0*/  STS [R15+0x400], R126 ;  /* 0x0004007e0f007388 */ /* 0x000fe20000000800 */
[-C--:B------:R-:W-:Y:S02]  /*25500*/  IADD3 R25, R17, R10.reuse, RZ ;  /* 0x0000000a11197210 */ /* 0x080fe40007ffe0ff */
[----:B------:R-:W-:Y:S01]  /*25510*/  IADD3 R27, R19, R10, RZ ;  /* 0x0000000a131b7210 */ /* 0x000fe20007ffe0ff */
[----:B------:R-:W-:Y:S01]  /*25520*/  STS [R17], R68 ;  /* 0x0000004411007388 */ /* 0x000fe20000000800 */
[----:B------:R-:W-:-:S02]  /*25530*/  F2FP.BF16.PACK_AB R106, R107, R106 ;  /* 0x0000006a6b6a723e */ /* 0x000fc400000010ff */
[----:B------:R-:W-:Y:S01]  /*25540*/  F2FP.BF16.PACK_AB R110, R111, R110 ;  /* 0x0000006e6f6e723e */ /* 0x000fe200000010ff */
[----:B------:R-:W-:Y:S01]  /*25550*/  STS [R17+0x400], R70 ;  /* 0x0004004611007388 */ /* 0x000fe20000000800 */
[----:B------:R-:W-:Y:S02]  /*25560*/  F2FP.BF16.PACK_AB R122, R123, R122 ;  /* 0x0000007a7b7a723e */ /* 0x000fe400000010ff */
[----:B------:R-:W-:Y:S01]  /*25570*/  ISETP.NE.AND P0, PT, R233, -0x1, PT ;  /* 0xffffffffe900780c */ /* 0x000fe20003f05270 */
[----:B------:R-:W-:Y:S01]  /*25580*/  STS [R19], R72 ;  /* 0x0000004813007388 */ /* 0x000fe20000000800 */
[----:B------:R-:W-:Y:S02]  /*25590*/  F2FP.BF16.PACK_AB R118, R119, R118 ;  /* 0x000000767776723e */ /* 0x000fe400000010ff */
[----:B------:R-:W-:Y:S01]  /*255a0*/  F2FP.BF16.PACK_AB R114, R115, R114 ;  /* 0x000000727372723e */ /* 0x000fe200000010ff */
[----:B------:R-:W-:Y:S04]  /*255b0*/  STS [R19+0x400], R74 ;  /* 0x0004004a13007388 */ /* 0x000fe80000000800 */
[----:B------:R-:W-:Y:S04]  /*255c0*/  STS [R21], R76 ;  /* 0x0000004c15007388 */ /* 0x000fe80000000800 */
[----:B------:R-:W-:Y:S04]  /*255d0*/  STS [R21+0x400], R78 ;  /* 0x0004004e15007388 */ /* 0x000fe80000000800 */
        /* <DEDUP_REMOVED lines=9> */
[----:B------:R2:W-:Y:S04]  /*25670*/  STS [R15+0x2400], R98 ;  /* 0x002400620f007388 */ /* 0x0005e80000000800 */
[----:B------:R-:W-:Y:S04]  /*25680*/  STS [R17+0x2000], R100 ;  /* 0x0020006411007388 */ /* 0x000fe80000000800 */
        /* <DEDUP_REMOVED lines=11> */
[----:B------:R-:W3:Y:S04]  /*25740*/  LD.E.U8 R8, [R6.64+0x1c8] ;  /* 0x0001c80406087980 */ /* 0x000ee8000c101100 */
[----:B--2---:R-:W2:Y:S04]  /*25750*/  @!P0 LD.E.64 R14, [R6.64+0x80] ;  /* 0x00008004060e8980 */ /* 0x004ea8000c101b00 */
[----:B------:R-:W4:Y:S01]  /*25760*/  LD.E.64 R52, [R6.64+0x88] ;  /* 0x0000880406347980 */ /* 0x000f22000c101b00 */
[----:B------:R-:W1:Y:S08]  /*25770*/  @P4 MUFU.LG2 R13, R9 ;  /* 0x00000009000d4308 */ /* 0x000e700000000c00 */
[----:B------:R-:W1:Y:S01]  /*25780*/  @P3 MUFU.LG2 R5, R5 ;  /* 0x0000000500053308 */ /* 0x000e620000000c00 */
[----:B------:R-:W-:Y:S01]  /*25790*/  @!P0 SHF.R.S32.HI R12, RZ, 0x1f, R229 ;  /* 0x0000001fff0c8819 */ /* 0x000fe200000114e5 */
[----:B------:R2:W5:Y:S01]  /*257a0*/  LD.E.64 R50, [R6.64+0x90] ;  /* 0x0000900406327980 */ /* 0x000562000c101b00 */
[----:B------:R-:W-:Y:S01]  /*257b0*/  BSSY B0, `(.L_x_3214) ;  /* 0x000001e000007945 */ /* 0x000fe20003800000 */
[----:B------:R-:W-:Y:S01]  /*257c0*/  MOV R10, 0x7f800000 ;  /* 0x7f800000000a7802 */ /* 0x000fe20000000f00 */
[----:B-1----:R-:W-:Y:S01]  /*257d0*/  @P4 FMUL.FTZ R13, R13, 0.69314718246459960938 ;  /* 0x3f3172180d0d4820 */ /* 0x002fe20000410000 */
[----:B------:R-:W-:-:S03]  /*257e0*/  MOV R44, 0x7f800000 ;  /* 0x7f800000002c7802 */ /* 0x000fc60000000f00 */
[----:B-----5:R-:W-:Y:S02]  /*257f0*/  @P4 FFMA.FTZ R10, R133, R2, R13 ;  /* 0x00000002850a4223 */ /* 0x020fe4000001000d */
[----:B------:R-:W-:-:S04]  /*25800*/  @P3 FMUL.FTZ R9, R5, 0.69314718246459960938 ;  /* 0x3f31721805093820 */ /* 0x000fc80000410000 */
[----:B------:R-:W-:Y:S01]  /*25810*/  @P3 FFMA.FTZ R44, R132, R2, R9 ;  /* 0x00000002842c3223 */ /* 0x000fe20000010009 */
[----:B---3--:R-:W-:Y:S01]  /*25820*/  ISETP.NE.AND P1, PT, R8, RZ, PT ;  /* 0x000000ff0800720c */ /* 0x008fe20003f25270 */
[----:B--2---:R-:W-:Y:S02]  /*25830*/  @!P0 IMAD R15, R15, R229, RZ ;  /* 0x000000e50f0f8224 */ /* 0x004fe400078e02ff */
[-C--:B----4-:R-:W-:Y:S02]  /*25840*/  @P0 IMAD R8, R53, R233.reuse, RZ ;  /* 0x000000e935080224 */ /* 0x090fe400078e02ff */
[----:B------:R-:W-:-:S04]  /*25850*/  @P0 IMAD.WIDE.U32 R16, R52, R233, RZ ;  /* 0x000000e934100225 */ /* 0x000fc800078e00ff */
[C---:B------:R-:W-:Y:S02]  /*25860*/  @!P0 IMAD R12, R14.reuse, R12, R15 ;  /* 0x0000000c0e0c8224 */ /* 0x040fe400078e020f */
[----:B------:R-:W-:Y:S01]  /*25870*/  @!P0 IMAD.WIDE.U32 R14, R14, R229, RZ ;  /* 0x000000e50e0e8225 */ /* 0x000fe200078e00ff */
[----:B------:R-:W-:Y:S02]  /*25880*/  @P0 IADD3 R5, R17, R8, RZ ;  /* 0x0000000811050210 */ /* 0x000fe40007ffe0ff */
        /* <DEDUP_REMOVED lines=11> */
.L_x_3215:
[----:B------:R-:W-:Y:S02]  /*25940*/  ULDC.64 UR4, c[0x0][0x118] ;  /* 0x0000460000047ab9 */ /* 0x000fe40000000a00 */
[----:B------:R-:W2:Y:S04]  /*25950*/  LD.E R2, [R6.64+0x60] ;  /* 0x0000600406027980 */ /* 0x000ea8000c101900 */
[----:B------:R-:W3:Y:S01]  /*25960*/  LD.E R46, [R6.64+0xb4] ;  /* 0x0000b404062e7980 */ /* 0x000ee2000c101900 */
[----:B--2---:R-:W-:-:S04]  /*25970*/  IMAD R229, R2, R229, R232 ;  /* 0x000000e502e57224 */ /* 0x004fc800078e02e8 */
[----:B---3--:R-:W-:Y:S02]  /*25980*/  IMAD R46, R46, R229, RZ ;  /* 0x000000e52e2e7224 */ /* 0x008fe400078e02ff */
.L_x_3216:
[----:B------:R-:W-:Y:S05]  /*25990*/  BSYNC B0 ;  /* 0x0000000000007941 */ /* 0x000fea0003800000 */
.L_x_3214:
        /* <DEDUP_REMOVED lines=12> */
[----:B------:R-:W-:-:S05]  /*25a60*/  LOP3.LUT R47, R47, 0xffffffc, RZ, 0xc0, !PT ;  /* 0x0ffffffc2f2f7812 */ /* 0x000fca00078ec0ff */
[----:B------:R-:W-:Y:S01]  /*25a70*/  IMAD.IADD R3, R4, 0x1, -R47 ;  /* 0x0000000104037824 */ /* 0x000fe200078e0a2f */
        /* <DEDUP_REMOVED lines=13> */
[----:B------:R-:W-:-:S04]  /*25b50*/  LEA.HI R48, R48, R9, RZ, 0x2 ;  /* 0x0000000930307211 */ /* 0x000fc800078f10ff */
[----:B------:R-:W-:-:S05]  /*25b60*/  SHF.R.S32.HI R48, RZ, 0x2, R48 ;  /* 0x00000002ff307819 */ /* 0x000fca0000011430 */
[----:B------:R-:W-:Y:S01]  /*25b70*/  IMAD R3, R3, 0x10, R48 ;  /* 0x0000001003037824 */ /* 0x000fe200078e0230 */
[----:B------:R-:W-:Y:S05]  /*25b80*/  @P0 BRA `(.L_x_3218) ;  /* 0x000000d000000947 */ /* 0x000fea0003800000 */
[----:B------:R-:W-:Y:S01]  /*25b90*/  IMAD R48, R231, 0x40, R46 ;  /* 0x00000040e7307824 */ /* 0x000fe200078e022e */
        /* <DEDUP_REMOVED lines=12> */
.L_x_3218:
[----:B------:R-:W-:Y:S05]  /*25c60*/  BSYNC B0 ;  /* 0x0000000000007941 */ /* 0x000fea0003800000 */
.L_x_3217:
[----:B------:R-:W-:Y:S01]  /*25c70*/  LEA.HI R3, R11, R0, RZ, 0x3 ;  /* 0x000000000b037211 */ /* 0x000fe200078f18ff */
[----:B------:R-:W-:Y:S01]  /*25c80*/  ULDC.64 UR4, c[0x0][0x118] ;  /* 0x0000460000047ab9 */ /* 0x000fe20000000a00 */
[----:B------:R-:W-:Y:S01]  /*25c90*/  IMAD.SHL.U32 R231, R231, 0x40, RZ ;  /* 0x00000040e7e77824 */ /* 0x000fe200078e00ff */
[----:B------:R-:W-:Y:S01]  /*25ca0*/  LEA.HI R45, R45, R2, RZ, 0x3 ;  /* 0x000000022d2d7211 */ /* 0x000fe200078f18ff */
[----:B-1----:R1:W5:Y:S01]  /*25cb0*/  LD.E R6, [R6.64+0xc0] ;  /* 0x0000c00406067980 */ /* 0x002362000c101900 */
[----:B------:R-:W-:Y:S01]  /*25cc0*/  LOP3.LUT R3, R3, 0xfffffff8, RZ, 0xc0, !PT ;  /* 0xfffffff803037812 */ /* 0x000fe200078ec0ff */
[----:B------:R-:W-:Y:S01]  /*25cd0*/  BSSY B0, `(.L_x_3219) ;  /* 0x0000024000007945 */ /* 0x000fe20003800000 */
[----:B------:R-:W-:-:S03]  /*25ce0*/  SHF.R.S32.HI R4, RZ, 0x1f, R232 ;  /* 0x0000001fff047819 */ /* 0x000fc600000114e8 */
[----:B------:R-:W-:Y:S01]  /*25cf0*/  IMAD.IADD R3, R0, 0x1, -R3 ;  /* 0x0000000100037824 */ /* 0x000fe200078e0a03 */
[----:B------:R-:W-:-:S03]  /*25d00*/  SHF.R.S32.HI R0, RZ, 0x1f, R231 ;  /* 0x0000001fff007819 */ /* 0x000fc600000114e7 */
[----:B----4-:R-:W-:Y:S02]  /*25d10*/  IMAD.SHL.U32 R10, R3, 0x8, RZ ;  /* 0x00000008030a7824 */ /* 0x010fe400078e00ff */
[----:B------:R-:W-:-:S03]  /*25d20*/  IMAD R3, R53, R231, RZ ;  /* 0x000000e735037224 */ /* 0x000fc600078e02ff */
[--C-:B------:R-:W-:Y:S01]  /*25d30*/  SHF.R.S32.HI R11, RZ, 0x1f, R10.reuse ;  /* 0x0000001fff0b7819 */ /* 0x100fe2000001140a */
[C---:B------:R-:W-:Y:S02]  /*25d40*/  IMAD R0, R52.reuse, R0, R3 ;  /* 0x0000000034007224 */ /* 0x040fe400078e0203 */
[----:B------:R-:W-:Y:S02]  /*25d50*/  IMAD R3, R51, R232, RZ ;  /* 0x000000e833037224 */ /* 0x000fe400078e02ff */
        /* <DEDUP_REMOVED lines=11> */
[----:B-1----:R-:W-:Y:S01]  /*25e10*/  IMAD.SHL.U32 R7, R5, 0x8, RZ ;  /* 0x0000000805077824 */ /* 0x002fe200078e00ff */
[----:B------:R-:W-:-:S04]  /*25e20*/  SHF.R.S32.HI R5, RZ, 0x1f, R45 ;  /* 0x0000001fff057819 */ /* 0x000fc8000001142d */
[----:B------:R-:W-:-:S03]  /*25e30*/  IADD3 R7, R7, 0x40, RZ ;  /* 0x0000004007077810 */ /* 0x000fc60007ffe0ff */
[----:B------:R-:W-:Y:S05]  /*25e40*/  @P0 BRA `(.L_x_3220) ;  /* 0x000000c000000947 */ /* 0x000fea0003800000 */
[----:B------:R-:W-:Y:S01]  /*25e50*/  IMAD R0, R53, R45, RZ ;  /* 0x0000002d35007224 */ /* 0x000fe200078e02ff */
        /* <DEDUP_REMOVED lines=11> */
.L_x_3220:
[----:B------:R-:W-:Y:S05]  /*25f10*/  BSYNC B0 ;  /* 0x0000000000007941 */ /* 0x000fea0003800000 */
.L_x_3219:
        /* <DEDUP_REMOVED lines=17> */
[----:B------:R1:W-:Y:S04]  /*26030*/  @!P1 ST.E.128 [R2.64], R32 ;  /* 0x0000002002009985 */ /* 0x0003e8000c101d04 */
[----:B------:R1:W-:Y:S02]  /*26040*/  @!P0 ST.E.128 [R2.64+0x80], R16 ;  /* 0x0000801002008985 */ /* 0x0003e4000c101d04 */
.L_x_3222:
[----:B------:R-:W-:Y:S05]  /*26050*/  BSYNC B0 ;  /* 0x0000000000007941 */ /* 0x000fea0003800000 */
.L_x_3221:
        /* <DEDUP_REMOVED lines=17> */
[----:B--2---:R1:W-:Y:S04]  /*26170*/  @!P1 ST.E.128 [R2.64], R28 ;  /* 0x0000001c02009985 */ /* 0x0043e8000c101d04 */
[----:B------:R1:W-:Y:S02]  /*26180*/  @!P0 ST.E.128 [R2.64+0x80], R12 ;  /* 0x0000800c02008985 */ /* 0x0003e4000c101d04 */
.L_x_3224:
[----:B------:R-:W-:Y:S05]  /*26190*/  BSYNC B0 ;  /* 0x0000000000007941 */ /* 0x000fea0003800000 */
.L_x_3223:
[----:B------:R-:W-:-:S04]  /*261a0*/  IADD3 R0, R45, 0x30, RZ ;  /* 0x000000302d007810 */ /* 0x000fc80007ffe0ff */
[----:B------:R-:W-:Y:S01]  /*261b0*/  ISETP.GE.AND P0, PT, R0, R231, PT ;  /* 0x000000e70000720c */ /* 0x000fe20003f06270 */
[----:B------:R-:W-:-:S12]  /*261c0*/  IMAD.MOV.U32 R231, RZ, RZ, 0x0 ;  /* 0x00000000ffe77424 */ /* 0x000fd800078e00ff */
[----:B------:R-:W-:Y:S05]  /*261d0*/  @P0 RET.REL.NODEC R230 `(_ZN5flash24flash_fwd_splitkv_kernelI23Flash_fwd_kernel_traitsILi128ELi64ELi128ELi4ELb0ELb0EN7cutlass10bfloat16_tE19Flash_kernel_traitsILi128ELi64ELi128ELi4ES3_EELb1ELb0ELb1ELb0ELb0ELb0ELb0ELb1EEEvNS_16Flash_fwd_paramsE) ;  /* 0xfffd9e20e6000950 */ /* 0x000fea0003c3ffff */
[----:B------:R-:W-:Y:S01]  /*261e0*/  IADD3 R45, P0, R45, 0x30, RZ ;  /* 0x000000302d2d7810 */ /* 0x000fe20007f1e0ff */
[----:B-1----:R-:W-:Y:S01]  /*261f0*/  IMAD.MOV.U32 R3, RZ, RZ, R47 ;  /* 0x000000ffff037224 */ /* 0x002fe200078e002f */
        /* <DEDUP_REMOVED lines=11> */
[----:B------:R1:W-:Y:S01]  /*262b0*/  @!P0 ST.E.128 [R4.64], R24 ;  /* 0x0000001804008985 */ /* 0x0003e2000c101d04 */
[----:B------:R-:W-:-:S13]  /*262c0*/  ISETP.GE.AND P0, PT, R7, R6, PT ;  /* 0x000000060700720c */ /* 0x000fda0003f06270 */
[----:B------:R-:W-:Y:S05]  /*262d0*/  @P0 RET.REL.NODEC R230 `(_ZN5flash24flash_fwd_splitkv_kernelI23Flash_fwd_kernel_traitsILi128ELi64ELi128ELi4ELb0ELb0EN7cutlass10bfloat16_tE19Flash_kernel_traitsILi128ELi64ELi128ELi4ES3_EELb1ELb0ELb1ELb0ELb0ELb0ELb0ELb1EEEvNS_16Flash_fwd_paramsE) ;  /* 0xfffd9d20e6000950 */ /* 0x000fea0003c3ffff */
[----:B------:R-:W-:Y:S01]  /*262e0*/  MOV R231, 0x0 ;  /* 0x0000000000e77802 */ /* 0x000fe20000000f00 */
[----:B------:R-:W-:Y:S02]  /*262f0*/  ULDC.64 UR4, c[0x0][0x118] ;  /* 0x0000460000047ab9 */ /* 0x000fe40000000a00 */
[----:B------:R4:W-:Y:S01]  /*26300*/  ST.E.128 [R4.64+0x80], R40 ;  /* 0x0000802804007985 */ /* 0x0009e2000c101d04 */
[----:B------:R-:W-:Y:S05]  /*26310*/  RET.REL.NODEC R230 `(_ZN5flash24flash_fwd_splitkv_kernelI23Flash_fwd_kernel_traitsILi128ELi64ELi128ELi4ELb0ELb0EN7cutlass10bfloat16_tE19Flash_kernel_traitsILi128ELi64ELi128ELi4ES3_EELb1ELb0ELb1ELb0ELb0ELb0ELb0ELb1EEEvNS_16Flash_fwd_paramsE) ;  /* 0xfffd9ce0e6007950 */ /* 0x000fea0003c3ffff */
.L_x_3212:
[----:B------:R-:W-:Y:S02]  /*26320*/  MOV R5, 0x2 ;  /* 0x0000000200057802 */ /* 0x000fe40000000f00 */
[----:B------:R-:W-:Y:S02]  /*26330*/  MOV R4, 0x26350 ;  /* 0x0002635000047802 */ /* 0x000fe40000000f00 */
[----:B-1---5:R-:W-:Y:S05]  /*26340*/  CALL.REL.NOINC `($__internal_20_$__cuda_sm70_shflsync_bfly_p) ;  /* 0x000000f000007944 */ /* 0x022fea0003c00000 */
[----:B-12---:R-:W-:Y:S05]  /*26350*/  BRA `(.L_x_3225) ;  /* 0xffffe8d000007947 */ /* 0x006fea000383ffff */
.L_x_3213:
[----:B------:R-:W-:Y:S02]  /*26360*/  MOV R5, 0x1 ;  /* 0x0000000100057802 */ /* 0x000fe40000000f00 */
[----:B------:R-:W-:Y:S02]  /*26370*/  MOV R4, 0x26390 ;  /* 0x0002639000047802 */ /* 0x000fe40000000f00 */
[----:B-1---5:R-:W-:Y:S05]  /*26380*/  CALL.REL.NOINC `($__internal_20_$__cuda_sm70_shflsync_bfly_p) ;  /* 0x000000b000007944 */ /* 0x022fea0003c00000 */
[----:B--2---:R-:W-:Y:S01]  /*26390*/  FADD.FTZ R9, R240, R5 ;  /* 0x00000005f0097221 */ /* 0x004fe20000010000 */
[----:B-1----:R-:W-:Y:S02]  /*263a0*/  MOV R240, R241 ;  /* 0x000000f100f07202 */ /* 0x002fe40000000f00 */
[----:B------:R-:W-:-:S02]  /*263b0*/  MOV R5, 0x2 ;  /* 0x0000000200057802 */ /* 0x000fc40000000f00 */
[----:B------:R-:W-:Y:S02]  /*263c0*/  MOV R4, 0x263e0 ;  /* 0x000263e000047802 */ /* 0x000fe40000000f00 */
[----:B------:R-:W-:Y:S05]  /*263d0*/  CALL.REL.NOINC `($__internal_20_$__cuda_sm70_shflsync_bfly_p) ;  /* 0x0000006000007944 */ /* 0x000fea0003c00000 */
[----:B--2---:R-:W-:Y:S01]  /*263e0*/  FADD.FTZ R8, R241, R5 ;  /* 0x00000005f1087221 */ /* 0x004fe20000010000 */
[----:B------:R-:W-:Y:S02]  /*263f0*/  MOV R5, 0x1 ;  /* 0x0000000100057802 */ /* 0x000fe40000000f00 */
[----:B------:R-:W-:Y:S02]  /*26400*/  MOV R4, 0x26430 ;  /* 0x0002643000047802 */ /* 0x000fe40000000f00 */
[----:B-1----:R-:W-:Y:S02]  /*26410*/  MOV R240, R8 ;  /* 0x0000000800f07202 */ /* 0x002fe40000000f00 */
[----:B------:R-:W-:Y:S05]  /*26420*/  CALL.REL.NOINC `($__internal_20_$__cuda_sm70_shflsync_bfly_p) ;  /* 0x0000001000007944 */ /* 0x000fea0003c00000 */
[----:B-12---:R-:W-:Y:S05]  /*26430*/  BRA `(.L_x_3226) ;  /* 0xffffe86000007947 */ /* 0x006fea000383ffff */
        .weak           $__internal_20_$__cuda_sm70_shflsync_bfly_p
        .type           $__internal_20_$__cuda_sm70_shflsync_bfly_p,@function
        .size           $__internal_20_$__cuda_sm70_shflsync_bfly_p,(.L_x_8289 - $__internal_20_$__cuda_sm70_shflsync_bfly_p)
$__internal_20_$__cuda_sm70_shflsync_bfly_p:
[----:B------:R-:W-:Y:S01]  /*26440*/  MOV R10, R4 ;  /* 0x00000004000a7202 */ /* 0x000fe20000000f00 */
[----:B------:R-:W-:Y:S04]  /*26450*/  WARPSYNC R0 ;  /* 0x0000000000007348 */ /* 0x000fe80003800000 */
[----:B------:R-:W-:Y:S01]  /*26460*/  MOV R11, 0x0 ;  /* 0x00000000000b7802 */ /* 0x000fe20000000f00 */
[----:B------:R1:W2:Y:S03]  /*26470*/  SHFL.BFLY PT, R5, R240, R5, R3 ;  /* 0x0c000005f0057389 */ /* 0x0002a600000e0003 */
[----:B------:R-:W-:Y:S05]  /*26480*/  RET.REL.NODEC R10 `(_ZN5flash24flash_fwd_splitkv_kernelI23Flash_fwd_kernel_traitsILi128ELi64ELi128ELi4ELb0ELb0EN7cutlass10bfloat16_tE19Flash_kernel_traitsILi128ELi64ELi128ELi4ES3_EELb1ELb0ELb1ELb0ELb0ELb0ELb0ELb1EEEvNS_16Flash_fwd_paramsE) ;  /* 0xfffd9b700a007950 */ /* 0x000fea0003c3ffff */
.L_x_3227:
        /* <DEDUP_REMOVED lines=15> */
.L_x_8289:


//--------------------- .text._ZN5flash24flash_fwd_splitkv_kernelI23Flash_fwd_kernel_traitsILi128ELi64ELi128ELi4ELb0ELb0EN7cutlass10bfloat16_tE19Flash_kernel_traitsILi128ELi64ELi128ELi4ES3_EELb1ELb0ELb1ELb0ELb0ELb1ELb0ELb1EEEvNS_16Flash_fwd_paramsE --------------------------
	.section	.text._ZN5flash24flash_fwd_splitkv_kernelI23Flash_fwd_kernel_traitsILi128ELi64ELi128ELi4ELb0ELb0EN7cutlass10bfloat16_tE19Flash_kernel_traitsILi128ELi64ELi128ELi4ES3_EELb1ELb0ELb1ELb0ELb0ELb1ELb0ELb1EEEvNS_16Flash_fwd_paramsE,"ax",@progbits
	.sectioninfo	@"SHI_REGISTERS=255"
	.align	128
        .global         _ZN5flash24flash_fwd_splitkv_kernelI23Flash_fwd_kernel_traitsILi128ELi64ELi128ELi4ELb0ELb0EN7cutlass10bfloat16_tE19Flash_kernel_traitsILi128ELi64ELi128ELi4ES3_EELb1ELb0ELb1ELb0ELb0ELb1ELb0ELb1EEEvNS_16Flash_fwd_paramsE
        .type           _ZN5flash24flash_fwd_splitkv_kernelI23Flash_fwd_kernel_traitsILi128ELi64ELi128ELi4ELb0ELb0EN7cutlass10bfloat16_tE19Flash_kernel_traitsILi128ELi64ELi128ELi4ES3_EELb1ELb0ELb1ELb0ELb0ELb1ELb0ELb1EEEvNS_16Flash_fwd_paramsE,@function
        .size           _ZN5flash24flash_fwd_splitkv_kernelI23Flash_fwd_kernel_traitsILi128ELi64ELi128ELi4ELb0ELb0EN7cutlass10bfloat16_tE19Flash_kernel_traitsILi128ELi64ELi128ELi4ES3_EELb1ELb0ELb1ELb0ELb0ELb1ELb0ELb1EEEvNS_16Flash_fwd_paramsE,(.L_x_8291 - _ZN5flash24flash_fwd_splitkv_kernelI23Flash_fwd_kernel_traitsILi128ELi64ELi128ELi4ELb0ELb0EN7cutlass10bfloat16_tE19Flash_kernel_traitsILi128ELi64ELi128ELi4ES3_EELb1ELb0ELb1ELb0ELb0ELb1ELb0ELb1EEEvNS_16Flash_fwd_paramsE)
        .other          _ZN5flash24flash_fwd_splitkv_kernelI23Flash_fwd_kernel_traitsILi128ELi64ELi128ELi4ELb0ELb0EN7cutlass10bfloat16_tE19Flash_kernel_traitsILi128ELi64ELi128ELi4ES3_EELb1ELb0ELb1ELb0ELb0ELb1ELb0ELb1EEEvNS_16Flash_fwd_paramsE,@"STO_CUDA_ENTRY STV_DEFAULT"
_ZN5flash24flash_fwd_splitkv_kernelI23Flash_fwd_kernel_traitsILi128ELi64ELi128ELi4ELb0ELb0EN7cutlass10bfloat16_tE19Flash_kernel_traitsILi128ELi64ELi128ELi4ES3_EELb1ELb0ELb1ELb0ELb0ELb1ELb0ELb1EEEvNS_16Flash_fwd_paramsE:
.text._ZN5flash24flash_fwd_splitkv_kernelI23Flash_fwd_kernel_traitsILi128ELi64ELi128ELi4ELb0ELb0EN7cutlass10bfloat16_tE19Flash_kernel_traitsILi128ELi64ELi128ELi4ES3_EELb1ELb0ELb1ELb0ELb0ELb1ELb0ELb1EEEvNS_16Flash_fwd_paramsE:
        /* <DEDUP_REMOVED lines=9> */
[----:B-123--:R-:W-:Y:S05]  /*0090*/  CALL.REL.NOINC `($_ZN5flash24flash_fwd_splitkv_kernelI23Flash_fwd_kernel_traitsILi128ELi64ELi128ELi4ELb0ELb0EN7cutlass10bfloat16_tE19Flash_kernel_traitsILi128ELi64ELi128ELi4ES3_EELb1ELb0ELb1ELb0ELb0ELb1ELb0ELb1EEEvNS_16Flash_fwd_paramsE$_ZN5flash30compute_attn_1rowblock_splitkvI23Flash_fwd_kernel_traitsILi128ELi64ELi128ELi4ELb0ELb0EN7cutlass10bfloat16_tE19Flash_kernel_traitsILi128ELi64ELi128ELi4ES3_EELb1ELb0ELb1ELb0ELb0ELb1ELb0ELb1ENS_16Flash_fwd_paramsEEEvRKT8_iiiii) ;  /* 0x0000002000007944 */ /* 0x00efea0003c00000 */
[----:B------:R-:W-:Y:S05]  /*00a0*/  BSYNC B4 ;  /* 0x0000000000047941 */ /* 0x000fea0003800000 */
.L_x_3228:
[----:B------:R-:W-:Y:S05]  /*00b0*/  EXIT ;  /* 0x000000000000794d */ /* 0x000fea0003800000 */
        .type           $_ZN5flash24flash_fwd_splitkv_kernelI23Flash_fwd_kernel_traitsILi128ELi64ELi128ELi4ELb0ELb0EN7cutlass10bfloat16_tE19Flash_kernel_traitsILi128ELi64ELi128ELi4ES3_EELb1ELb0ELb1ELb0ELb0ELb1ELb0ELb1EEEvNS_16Flash_fwd_paramsE$_ZN5flash30compute_attn_1rowblock_splitkvI23Flash_fwd_kernel_traitsILi128ELi64ELi128ELi4ELb0ELb0EN7cutlass10bfloat16_tE19Flash_kernel_traitsILi128ELi64ELi128ELi4ES3_EELb1ELb0ELb1ELb0ELb0ELb1ELb0ELb1ENS_16Flash_fwd_paramsEEEvRKT8_iiiii,@function
        .size           $_ZN5flash24flash_fwd_splitkv_kernelI23Flash_fwd_kernel_traitsILi128ELi64ELi128ELi4ELb0ELb0EN7cutlass10bfloat16_tE19Flash_kernel_traitsILi128ELi64ELi128ELi4ES3_EELb1ELb0ELb1ELb0ELb0ELb1ELb0ELb1EEEvNS_16Flash_fwd_paramsE$_ZN5flash30compute_attn_1rowblock_splitkvI23Flash_fwd_kernel_traitsILi128ELi64ELi128ELi4ELb0ELb0EN7cutlass10bfloat16_tE19Flash_kernel_traitsILi128ELi64ELi128ELi4ES3_EELb1ELb0ELb1ELb0ELb0ELb1ELb0ELb1ENS_16Flash_fwd_paramsEEEvRKT8_iiiii,($__internal_21_$__cuda_sm70_shflsync_bfly_p - $_ZN5flash24flash_fwd_splitkv_kernelI23Flash_fwd_kernel_traitsILi128ELi64ELi128ELi4ELb0ELb0EN7cutlass10bfloat16_tE19Flash_kernel_traitsILi128ELi64ELi128ELi4ES3_EELb1ELb0ELb1ELb0ELb0ELb1ELb0ELb1EEEvNS_16Flash_fwd_paramsE$_ZN5flash30compute_attn_1rowblock_splitkvI23Flash_fwd_kernel_traitsILi128ELi64ELi128ELi4ELb0ELb0EN7cutlass10bfloat16_tE19Flash_kernel_traitsILi128ELi64ELi128ELi4ES3_EELb1ELb0ELb1ELb0ELb0ELb1ELb0ELb1ENS_16Flash_fwd_paramsEEEvRKT8_iiiii)
$_ZN5flash24flash_fwd_splitkv_kernelI23Flash_fwd_kernel_traitsILi128ELi64ELi128ELi4ELb0ELb0EN7cutlass10bfloat16_tE19Flash_kernel_traitsILi128ELi64ELi128ELi4ES3_EELb1ELb0ELb1ELb0ELb0ELb1ELb0ELb1EEEvNS_16Flash_fwd_paramsE$_ZN5flash30compute_attn_1rowblock_splitkvI23Flash_fwd_kernel_traitsILi128ELi64ELi128ELi4ELb0ELb0EN7cutlass10bfloat16_tE19Flash_kernel_traitsILi128ELi64ELi128ELi4ES3_EELb1ELb0ELb1ELb0ELb0ELb1ELb0ELb1ENS_16Flash_fwd_paramsEEEvRKT8_iiiii:
        /* <DEDUP_REMOVED lines=20> */
.L_x_3230:
[----:B------:R-:W-:Y:S05]  /*0200*/  BSYNC B0 ;  /* 0x0000000000007941 */ /* 0x000fea0003800000 */
.L_x_3229:
        /* <DEDUP_REMOVED lines=17> */
.L_x_3232:
[----:B------:R4:W5:Y:S02]  /*0320*/  LD.E R62, [R10.64+0xb8] ;  /* 0x0000b8060a3e7980 */ /* 0x000964000c101900 */
.L_x_3233:
[----:B------:R-:W-:Y:S05]  /*0330*/  BSYNC B0 ;  /* 0x0000000000007941 */ /* 0x000fea0003800000 */
.L_x_3231:
        /* <DEDUP_REMOVED lines=10> */
.L_x_3235:
[----:B------:R-:W2:Y:S01]  /*03e0*/  LD.E.64 R2, [R10.64+0x108] ;  /* 0x000108060a027980 */ /* 0x000ea2000c101b00 */
[----:B------:R-:W-:Y:S01]  /*03f0*/  BSSY B0, `(.L_x_3237) ;  /* 0x0000006000007945 */ /* 0x000fe20003800000 */
[----:B------:R-:W-:Y:S01]  /*0400*/  IMAD.MOV.U32 R53, RZ, RZ, RZ ;  /* 0x000000ffff357224 */ /* 0x000fe200078e00ff */
[----:B--2---:R-:W-:-:S04]  /*0410*/  ISETP.NE.U32.AND P0, PT, R2, RZ, PT ;  /* 0x000000ff0200720c */ /* 0x004fc80003f05070 */
[----:B------:R-:W-:-:S13]  /*0420*/  ISETP.NE.AND.EX P0, PT, R3, RZ, PT, P0 ;  /* 0x000000ff0300720c */ /* 0x000fda0003f05300 */
[----:B------:R-:W-:Y:S05]  /*0430*/  @!P0 BRA `(.L_x_3238) ;  /* 0x0000001000008947 */ /* 0x000fea0003800000 */
[----:B------:R2:W5:Y:S02]  /*0440*/  LD.E R53, [R10.64+0xbc] ;  /* 0x0000bc060a357980 */ /* 0x000564000c101900 */
.L_x_3238:
[----:B------:R-:W-:Y:S05]  /*0450*/  BSYNC B0 ;  /* 0x0000000000007941 */ /* 0x000fea0003800000 */
.L_x_3237:
[----:B-----5:R-:W-:Y:S02]  /*0460*/  IADD3 R53, R62, R53, RZ ;  /* 0x000000353e357210 */ /* 0x020fe40007ffe0ff */
.L_x_3236:
[----:B------:R-:W-:Y:S05]  /*0470*/  BSYNC B1 ;  /* 0x0000000000017941 */ /* 0x000fea0003800000 */
.L_x_3234:
[----:B------:R-:W-:Y:S01]  /*0480*/  IMAD.SHL.U32 R52, R236, 0x40, RZ ;  /* 0x00000040ec347824 */ /* 0x000fe200078e00ff */
[----:B------:R-:W-:Y:S01]  /*0490*/  MOV R2, R233 ;  /* 0x000000e900027202 */ /* 0x000fe20000000f00 */
[----:B------:R-:W-:-:S03]  /*04a0*/  IMAD.MOV.U32 R3, RZ, RZ, 0x0 ;  /* 0x00000000ff037424 */ /* 0x000fc600078e00ff */
[----:B------:R-:W-:-:S13]  /*04b0*/  ISETP.GT.AND P0, PT, R237, R52, PT ;  /* 0x00000034ed00720c */ /* 0x000fda0003f04270 */
[----:B------:R-:W-:Y:S05]  /*04c0*/  @!P0 RET.REL.NODEC R2 `(_ZN5flash24flash_fwd_splitkv_kernelI23Flash_fwd_kernel_traitsILi128ELi64ELi128ELi4ELb0ELb0EN7cutlass10bfloat16_tE19Flash_kernel_traitsILi128ELi64ELi128ELi4ES3_EELb1ELb0ELb1ELb0ELb0ELb1ELb0ELb1EEEvNS_16Flash_fwd_paramsE) ;  /* 0xfffffb3002008950 */ /* 0x000fea0003c3ffff */
        /* <DEDUP_REMOVED lines=76> */
.L_x_3241:
[----:B------:R-:W-:Y:S05]  /*0990*/  BSYNC B0 ;  /* 0x0000000000007941 */ /* 0x000fea0003800000 */
.L_x_3240:
        /* <DEDUP_REMOVED lines=18> */
.L_x_3243:
[----:B------:R-:W-:Y:S05]  /*0ac0*/  BSYNC B0 ;  /* 0x0000000000007941 */ /* 0x000fea0003800000 */
.L_x_3242:
        /* <DEDUP_REMOVED lines=18> */
.L_x_3245:
[----:B------:R-:W-:Y:S05]  /*0bf0*/  BSYNC B0 ;  /* 0x0000000000007941 */ /* 0x000fea0003800000 */
.L_x_3244:
        /* <DEDUP_REMOVED lines=17> */
.L_x_3247:
[----:B------:R-:W-:Y:S05]  /*0d10*/  BSYNC B0 ;  /* 0x0000000000007941 */ /* 0x000fea0003800000 */
.L_x_3246:
        /* <DEDUP_REMOVED lines=17> */
[----:B----4-:R-:W-:Y:S05]  /*0e30*/  @P4 RET.REL.NODEC R4 `(_ZN5flash24flash_fwd_splitkv_kernelI23Flash_fwd_kernel_traitsILi128ELi64ELi128ELi4ELb0ELb0EN7cutlass10bfloat16_tE19Flash_kernel_traitsILi128ELi64ELi128ELi4ES3_EELb1ELb0ELb1ELb0ELb0ELb1ELb0ELb1EEEvNS_16Flash_fwd_paramsE) ;  /* 0xfffff1c004004950 */ /* 0x010fea0003c3ffff */
[----:B------:R-:W-:-:S05]  /*0e40*/  MOV R0, 0x7f800000 ;  /* 0x7f80000000007802 */ /* 0x000fca0000000f00 */
[----:B------:R2:W-:Y:S02]  /*0e50*/  ST.E [R2.64+0xc0], R0 ;  /* 0x0000c00002007985 */ /* 0x0005e4000c101906 */
[----:B--2---:R-:W-:Y:S02]  /*0e60*/  MOV R2, R233 ;  /* 0x000000e900027202 */ /* 0x004fe40000000f00 */
[----:B------:R-:W-:-:S04]  /*0e70*/  MOV R3, 0x0 ;  /* 0x0000000000037802 */ /* 0x000fc80000000f00 */
[----:B------:R-:W-:Y:S05]  /*0e80*/  RET.REL.NODEC R2 `(_ZN5flash24flash_fwd_splitkv_kernelI23Flash_fwd_kernel_traitsILi128ELi64ELi128ELi4ELb0ELb0EN7cutlass10bfloat16_tE19Flash_kernel_traitsILi128ELi64ELi128ELi4ES3_EELb1ELb0ELb1ELb0ELb0ELb1ELb0ELb1EEEvNS_16Flash_fwd_paramsE) ;  /* 0xfffff17002007950 */ /* 0x000fea0003c3ffff */
.L_x_3239:
        /* <DEDUP_REMOVED lines=109> */
.L_x_3249:
        /* <DEDUP_REMOVED lines=81> */
.L_x_3250:
[----:B-1----:R-:W-:Y:S05]  /*1a70*/  BSYNC B0 ;  /* 0x0000000000007941 */ /* 0x002fea0003800000 */
.L_x_3248:
        /* <DEDUP_REMOVED lines=14> */
[----:B------:R-:W-:Y:S02]  /*1b60*/  IMAD.SHL.U32 R18, R54, 0x8, RZ ;  /* 0x0000000836127824 */ /* 0x000fe400078e00ff */
[----:B------:R-:W-:-:S03]  /*1b70*/  IMAD.SHL.U32 R164, R166, 0x40, RZ ;  /* 0x00000040a6a47824 */ /* 0x000fc600078e00ff */
[----:B------:R-:W-:Y:S02]  /*1b80*/  IADD3 R28, P1, R18, R9, RZ ;  /* 0x00000009121c7210 */ /* 0x000fe40007f3e0ff */
[----:B------:R-:W-:Y:S01]  /*1b90*/  SHF.R.S32.HI R19, RZ, 0x1f, R18 ;  /* 0x0000001fff137819 */ /* 0x000fe20000011412 */
[----:B------:R-:W-:Y:S01]  /*1ba0*/  IMAD R5, R5, R42, RZ ;  /* 0x0000002a05057224 */ /* 0x000fe200078e02ff */
[----:B------:R-:W-:-:S03]  /*1bb0*/  LOP3.LUT R164, R164, 0x1c0, RZ, 0xc0, !PT ;  /* 0x000001c0a4a47812 */ /* 0x000fc600078ec0ff */
[----:B------:R-:W-:Y:S01]  /*1bc0*/  IMAD.X R29, R19, 0x1, R8, P1 ;  /* 0x00000001131d7824 */ /* 0x000fe200008e0608 */
[----:B------:R-:W-:Y:S01]  /*1bd0*/  LOP3.LUT R8, R164, 0x38, R18, 0xf8, !PT ;  /* 0x00000038a4087812 */ /* 0x000fe200078ef812 */
[C---:B------:R-:W-:Y:S01]  /*1be0*/  IMAD R5, R4.reuse, R43, R5 ;  /* 0x0000002b04057224 */ /* 0x040fe200078e0205 */
[CC--:B------:R-:W-:Y:S01]  /*1bf0*/  LEA.HI R57, R51.reuse, R59.reuse, RZ, 0x4 ;  /* 0x0000003b33397211 */ /* 0x0c0fe200078f20ff */
[----:B------:R-:W-:Y:S01]  /*1c00*/  IMAD.WIDE.U32 R28, R4, R42, R28 ;  /* 0x0000002a041c7225 */ /* 0x000fe200078e001c */
[----:B------:R-:W-:Y:S02]  /*1c10*/  SHF.R.U32.HI R164, RZ, 0x3, R164 ;  /* 0x00000003ffa47819 */ /* 0x000fe400000116a4 */
[----:B------:R-:W-:Y:S01]  /*1c20*/  LEA.HI R4, R51, R59, RZ, 0x6 ;  /* 0x0000003b33047211 */ /* 0x000fe200078f30ff */
[----:B------:R-:W-:Y:S01]  /*1c30*/  IMAD R14, R27, R13, RZ ;  /* 0x0000000d1b0e7224 */ /* 0x000fe200078e02ff */
[----:B------:R-:W-:Y:S02]  /*1c40*/  LOP3.LUT R9, R57, 0xfffffff0, RZ, 0xc0, !PT ;  /* 0xfffffff039097812 */ /* 0x000fe400078ec0ff */
[----:B------:R-:W-:-:S02]  /*1c50*/  IADD3 R29, R29, R5, RZ ;  /* 0x000000051d1d7210 */ /* 0x000fc40007ffe0ff */
[----:B------:R-:W-:Y:S02]  /*1c60*/  LOP3.LUT R164, R8, R164, RZ, 0x3c, !PT ;  /* 0x000000a408a47212 */ /* 0x000fe400078e3cff */
[----:B------:R-:W-:Y:S01]  /*1c70*/  SHF.R.S32.HI R58, RZ, 0x1f, R235 ;  /* 0x0000001fff3a7819 */ /* 0x000fe200000114eb */
[----:B------:R-:W-:Y:S02]  /*1c80*/  IMAD.SHL.U32 R4, R4, 0x8, RZ ;  /* 0x0000000804047824 */ /* 0x000fe400078e00ff */
[-C--:B------:R-:W-:Y:S02]  /*1c90*/  IMAD R14, R12, R26.reuse, R14 ;  /* 0x0000001a0c0e7224 */ /* 0x080fe400078e020e */
[----:B------:R-:W-:Y:S02]  /*1ca0*/  IMAD.IADD R9, R59, 0x1, -R9 ;  /* 0x000000013b097824 */ /* 0x000fe400078e0a09 */
[----:B------:R-:W-:Y:S01]  /*1cb0*/  IMAD.WIDE.U32 R26, R13, R26, R28 ;  /* 0x0000001a0d1a7225 */ /* 0x000fe200078e001c */
[----:B------:R-:W-:-:S02]  /*1cc0*/  LOP3.LUT R164, R164, 0xfffffe00, R4, 0xf8, !PT ;  /* 0xfffffe00a4a47812 */ /* 0x000fc400078ef804 */
[----:B------:R-:W-:Y:S01]  /*1cd0*/  SHF.R.S32.HI R56, RZ, 0x1f, R9 ;  /* 0x0000001fff387819 */ /* 0x000fe20000011409 */
[----:B------:R-:W-:Y:S01]  /*1ce0*/  IMAD.IADD R15, R27, 0x1, R14 ;  /* 0x000000011b0f7824 */ /* 0x000fe200078e020e */
[----:B------:R-:W-:Y:S01]  /*1cf0*/  SHF.R.S32.HI R167, RZ, 0x1f, R166 ;  /* 0x0000001fffa77819 */ /* 0x000fe200000114a6 */
[----:B------:R-:W-:Y:S01]  /*1d00*/  IMAD.MOV.U32 R14, RZ, RZ, R26 ;  /* 0x000000ffff0e7224 */ /* 0x000fe200078e001a */
[----:B------:R-:W-:Y:S01]  /*1d10*/  LEA.HI R56, R56, R9, RZ, 0x3 ;  /* 0x0000000938387211 */ /* 0x000fe200078f18ff */
[----:B------:R-:W-:Y:S01]  /*1d20*/  IMAD R137, R43, R166, RZ ;  /* 0x000000a62b897224 */ /* 0x000fe200078e02ff */
[----:B------:R-:W-:Y:S01]  /*1d30*/  SHF.R.S32.HI R85, RZ, 0x1f, R62 ;  /* 0x0000001fff557819 */ /* 0x000fe2000001143e */
[-C--:B------:R-:W-:Y:S01]  /*1d40*/  IMAD.WIDE.U32 R14, R166, R42.reuse, R14 ;  /* 0x0000002aa60e7225 */ /* 0x080fe200078e000e */
[----:B------:R-:W-:Y:S02]  /*1d50*/  LOP3.LUT R55, R56, 0xfffffff8, RZ, 0xc0, !PT ;  /* 0xfffffff838377812 */ /* 0x000fe400078ec0ff */
[----:B------:R-:W-:Y:S01]  /*1d60*/  SHF.R.S32.HI R171, RZ, 0x1f, R234 ;  /* 0x0000001fffab7819 */ /* 0x000fe200000114ea */
[----:B------:R-:W-:Y:S01]  /*1d70*/  IMAD R137, R167, R42, R137 ;  /* 0x0000002aa7897224 */ /* 0x000fe200078e0289 */
[----:B------:R-:W-:-:S02]  /*1d80*/  LEA.HI R85, R85, R62, RZ, 0x7 ;  /* 0x0000003e55557211 */ /* 0x000fc400078f38ff */
[----:B------:R-:W-:Y:S01]  /*1d90*/  IADD3 R55, R9, -R55, RZ ;  /* 0x8000003709377210 */ /* 0x000fe20007ffe0ff */
[----:B------:R-:W-:Y:S01]  /*1da0*/  IMAD.IADD R137, R15, 0x1, R137 ;  /* 0x000000010f897824 */ /* 0x000fe200078e0289 */
[----:B------:R-:W-:Y:S02]  /*1db0*/  IADD3 R9, R18, 0x40, RZ ;  /* 0x0000004012097810 */ /* 0x000fe40007ffe0ff */
[----:B------:R-:W-:-:S04]  /*1dc0*/  SHF.R.S32.HI R85, RZ, 0x7, R85 ;  /* 0x00000007ff557819 */ /* 0x000fc80000011455 */
[----:B------:R-:W-:Y:S01]  /*1dd0*/  IMNMX R85, RZ, R85, !PT ;  /* 0x00000055ff557217 */ /* 0x000fe20007800200 */
[----:B------:R-:W-:-:S04]  /*1de0*/  IMAD.WIDE R176, R236, 0x40, R166 ;  /* 0x00000040ecb07825 */ /* 0x000fc800078e02a6 */
        /* <DEDUP_REMOVED lines=14> */
[----:B------:R-:W-:Y:S02]  /*1ed0*/  @P0 IMAD.MOV.U32 R4, RZ, RZ, R28 ;  /* 0x000000ffff040224 */ /* 0x000fe400078e001c */
[----:B---3--:R-:W-:-:S04]  /*1ee0*/  @!P0 IMAD R8, R25, R235, RZ ;  /* 0x000000eb19088224 */ /* 0x008fc800078e02ff */
[C---:B------:R-:W-:Y:S02]  /*1ef0*/  @!P0 IMAD R8, R24.reuse, R58, R8 ;  /* 0x0000003a18088224 */ /* 0x040fe400078e0208 */
[----:B------:R-:W-:-:S04]  /*1f00*/  @!P0 IMAD.WIDE.U32 R24, R24, R235, RZ ;  /* 0x000000eb18188225 */ /* 0x000fc800078e00ff */
[----:B------:R-:W-:Y:S02]  /*1f10*/  @!P0 IMAD.MOV.U32 R4, RZ, RZ, R24 ;  /* 0x000000ffff048224 */ /* 0x000fe400078e0018 */
[----:B------:R-:W-:-:S03]  /*1f20*/  @P0 IMAD R5, R23, R238, RZ ;  /* 0x000000ee17050224 */ /* 0x000fc600078e02ff */
[----:B------:R-:W-:Y:S01]  /*1f30*/  IADD3 R24, P1, R18, R4, RZ ;  /* 0x0000000412187210 */ /* 0x000fe20007f3e0ff */
[----:B------:R-:W-:Y:S02]  /*1f40*/  @P0 IMAD.IADD R5, R29, 0x1, R5 ;  /* 0x000000011d050824 */ /* 0x000fe400078e0205 */
[----:B------:R-:W-:Y:S01]  /*1f50*/  @!P0 IMAD.IADD R5, R25, 0x1, R8 ;  /* 0x0000000119058824 */ /* 0x000fe200078e0208 */
[----:B------:R-:W-:Y:S01]  /*1f60*/  @P0 MOV R181, R23 ;  /* 0x0000001700b50202 */ /* 0x000fe20000000f00 */
[----:B------:R-:W-:Y:S02]  /*1f70*/  IMAD R4, R21, R234, RZ ;  /* 0x000000ea15047224 */ /* 0x000fe400078e02ff */
[--C-:B------:R-:W-:Y:S02]  /*1f80*/  @P0 IMAD.MOV.U32 R180, RZ, RZ, R22.reuse ;  /* 0x000000ffffb40224 */ /* 0x100fe400078e0016 */
[----:B------:R-:W-:Y:S02]  /*1f90*/  IMAD.X R25, R19, 0x1, R5, P1 ;  /* 0x0000000113197824 */ /* 0x000fe400008e0605 */
[----:B------:R-:W-:-:S02]  /*1fa0*/  @!P0 IMAD.MOV.U32 R180, RZ, RZ, R22 ;  /* 0x000000ffffb48224 */ /* 0x000fc400078e0016 */
[----:B------:R-:W-:Y:S01]  /*1fb0*/  @!P0 IMAD.MOV.U32 R181, RZ, RZ, R23 ;  /* 0x000000ffffb58224 */ /* 0x000fe200078e0017 */
[----:B----4-:R-:W-:Y:S01]  /*1fc0*/  LEA R138, P0, R14, R6, 0x1 ;  /* 0x000000060e8a7211 */ /* 0x010fe200078008ff */
[----:B------:R-:W-:Y:S02]  /*1fd0*/  IMAD R4, R20, R171, R4 ;  /* 0x000000ab14047224 */ /* 0x000fe400078e0204 */
[----:B------:R-:W-:Y:S01]  /*1fe0*/  IMAD.WIDE.U32 R20, R234, R20, R24 ;  /* 0x00000014ea147225 */ /* 0x000fe200078e0018 */
[-C--:B------:R-:W-:Y:S02]  /*1ff0*/  ISETP.GE.AND P1, PT, R9, R64.reuse, PT ;  /* 0x000000400900720c */ /* 0x080fe40003f26270 */
[----:B------:R-:W-:Y:S02]  /*2000*/  ISETP.GE.AND P2, PT, R18, R64, PT ;  /* 0x000000401200720c */ /* 0x000fe40003f46270 */
[----:B------:R-:W-:Y:S02]  /*2010*/  LEA.HI.X R137, R14, R7, R137, 0x1, P0 ;  /* 0x000000070e897211 */ /* 0x000fe400000f0c89 */
[----:B------:R-:W-:-:S02]  /*2020*/  IADD3 R168, P0, R18, R3, RZ ;  /* 0x0000000312a87210 */ /* 0x000fc40007f1e0ff */
[----:B------:R-:W-:Y:S02]  /*2030*/  IADD3 R21, R21, R4, RZ ;  /* 0x0000000415157210 */ /* 0x000fe40007ffe0ff */
[----:B------:R-:W-:Y:S02]  /*2040*/  SEL R61, RZ, 0xffffffff, P1 ;  /* 0xffffffffff3d7807 */ /* 0x000fe40000800000 */
[----:B------:R-:W-:Y:S02]  /*2050*/  SEL R4, RZ, 0x1, P2 ;  /* 0x00000001ff047807 */ /* 0x000fe40001000000 */
[----:B------:R-:W-:Y:S02]  /*2060*/  R2P PR, R55, 0x6 ;  /* 0x0000000637007804 */ /* 0x000fe40000000000 */
[----:B------:R-:W-:Y:S01]  /*2070*/  ISETP.GT.AND P3, PT, R50, R85, PT ;  /* 0x000000553200720c */ /* 0x000fe20003f64270 */
[----:B------:R-:W-:Y:S02]  /*2080*/  IMAD.X R169, R19, 0x1, R0, P0 ;  /* 0x0000000113a97824 */ /* 0x000fe400000e0600 */
[----:B------:R-:W-:-:S02]  /*2090*/  IMAD R178, R177, R180, RZ ;  /* 0x000000b4b1b27224 */ /* 0x000fc400078e02ff */
[----:B------:R-:W-:-:S04]  /*20a0*/  IMAD.WIDE.U32 R168, R166, R48, R168 ;  /* 0x00000030a6a87225 */ /* 0x000fc800078e00a8 */
[----:B------:R-:W-:Y:S01]  /*20b0*/  IMAD.SHL.U32 R61, R61, 0x2, RZ ;  /* 0x000000023d3d7824 */ /* 0x000fe200078e00ff */
[----:B------:R-:W-:Y:S01]  /*20c0*/  LEA R232, P0, R168, R174, 0x1 ;  /* 0x000000aea8e87211 */ /* 0x000fe200078008ff */
[C---:B------:R-:W-:Y:S01]  /*20d0*/  IMAD R178, R176.reuse, R181, R178 ;  /* 0x000000b5b0b27224 */ /* 0x040fe200078e02b2 */
[----:B------:R-:W-:Y:S01]  /*20e0*/  IADD3 R173, R169, R172, RZ ;  /* 0x000000aca9ad7210 */ /* 0x000fe20007ffe0ff */
        /* <DEDUP_REMOVED lines=24> */
[C---:B------:R-:W-:Y:S01]  /*2270*/  IMAD.SHL.U32 R74, R42.reuse, 0x20, RZ ;  /* 0x000000202a4a7824 */ /* 0x040fe200078e00ff */
        /* <DEDUP_REMOVED lines=183> */
.L_x_3385:
        /* <DEDUP_REMOVED lines=23> */
.L_x_3253:
[----:B------:R-:W-:Y:S05]  /*2f60*/  BSYNC B0 ;  /* 0x0000000000007941 */ /* 0x000fea0003800000 */
.L_x_3252:
        /* <DEDUP_REMOVED lines=15> */
.L_x_3255:
[----:B------:R-:W-:Y:S05]  /*3060*/  BSYNC B0 ;  /* 0x0000000000007941 */ /* 0x000fea0003800000 */
.L_x_3254:
        /* <DEDUP_REMOVED lines=15> */
.L_x_3257:
[----:B------:R-:W-:Y:S05]  /*3160*/  BSYNC B0 ;  /* 0x0000000000007941 */ /* 0x000fea0003800000 */
.L_x_3256:
        /* <DEDUP_REMOVED lines=15> */
.L_x_3259:
[----:B------:R-:W-:Y:S05]  /*3260*/  BSYNC B0 ;  /* 0x0000000000007941 */ /* 0x000fea0003800000 */
.L_x_3258:
        /* <DEDUP_REMOVED lines=15> */
.L_x_3261:
[----:B------:R-:W-:Y:S05]  /*3360*/  BSYNC B0 ;  /* 0x0000000000007941 */ /* 0x000fea0003800000 */
.L_x_3260:
        /* <DEDUP_REMOVED lines=15> */
.L_x_3263:
[----:B------:R-:W-:Y:S05]  /*3460*/  BSYNC B0 ;  /* 0x0000000000007941 */ /* 0x000fea0003800000 */
.L_x_3262:
        /* <DEDUP_REMOVED lines=15> */
.L_x_3265:
[----:B------:R-:W-:Y:S05]  /*3560*/  BSYNC B0 ;  /* 0x0000000000007941 */ /* 0x000fea0003800000 */
.L_x_3264:
        /* <DEDUP_REMOVED lines=15> */
.L_x_3267:
[----:B------:R-:W-:Y:S05]  /*3660*/  BSYNC B0 ;  /* 0x0000000000007941 */ /* 0x000fea0003800000 */
.L_x_3266:
        /* <DEDUP_REMOVED lines=73> */
.L_x_3274:
[----:B------:R-:W-:Y:S05]  /*3b00*/  BSYNC B0 ;  /* 0x0000000000007941 */ /* 0x000fea0003800000 */
.L_x_3273:
        /* <DEDUP_REMOVED lines=55> */
.L_x_3272:
[----:B------:R-:W-:Y:S05]  /*3e80*/  BSYNC B1 ;  /* 0x0000000000017941 */ /* 0x000fea0003800000 */
.L_x_3271:
        /* <DEDUP_REMOVED lines=63> */
.L_x_3278:
[----:B------:R-:W-:Y:S05]  /*4280*/  BSYNC B0 ;  /* 0x0000000000007941 */ /* 0x000fea0003800000 */
.L_x_3277:
        /* <DEDUP_REMOVED lines=52> */
.L_x_3276:
[----:B------:R-:W-:Y:S05]  /*45d0*/  BSYNC B1 ;  /* 0x0000000000017941 */ /* 0x000fea0003800000 */
.L_x_3275:
        /* <DEDUP_REMOVED lines=63> */
.L_x_3282:
[----:B------:R-:W-:Y:S05]  /*49d0*/  BSYNC B0 ;  /* 0x0000000000007941 */ /* 0x000fea0003800000 */
.L_x_3281:
        /* <DEDUP_REMOVED lines=52> */
.L_x_3280:
[----:B------:R-:W-:Y:S05]  /*4d20*/  BSYNC B1 ;  /* 0x0000000000017941 */ /* 0x000fea0003800000 */
.L_x_3279:
        /* <DEDUP_REMOVED lines=69> */
.L_x_3286:
[----:B------:R-:W-:Y:S05]  /*5180*/  BSYNC B0 ;  /* 0x0000000000007941 */ /* 0x000fea0003800000 */
.L_x_3285:
        /* <DEDUP_REMOVED lines=52> */
.L_x_3284:
[----:B------:R-:W-:Y:S05]  /*54d0*/  BSYNC B1 ;  /* 0x0000000000017941 */ /* 0x000fea0003800000 */
.L_x_3283:
        /* <DEDUP_REMOVED lines=63> */
.L_x_3290:
[----:B------:R-:W-:Y:S05]  /*58d0*/  BSYNC B0 ;  /* 0x0000000000007941 */ /* 0x000fea0003800000 */
.L_x_3289:
        /* <DEDUP_REMOVED lines=52> */
.L_x_3288:
[----:B------:R-:W-:Y:S05]  /*5c20*/  BSYNC B1 ;  /* 0x0000000000017941 */ /* 0x000fea0003800000 */
.L_x_3287:
        /* <DEDUP_REMOVED lines=69> */
.L_x_3294:
[----:B------:R-:W-:Y:S05]  /*6080*/  BSYNC B0 ;  /* 0x0000000000007941 */ /* 0x000fea0003800000 */
.L_x_3293:
        /* <DEDUP_REMOVED lines=52> */
.L_x_3292:
[----:B------:R-:W-:Y:S05]  /*63d0*/  BSYNC B1 ;  /* 0x0000000000017941 */ /* 0x000fea0003800000 */
.L_x_3291:
        /* <DEDUP_REMOVED lines=69> */
.L_x_3298:
[----:B------:R-:W-:Y:S05]  /*6830*/  BSYNC B0 ;  /* 0x0000000000007941 */ /* 0x000fea0003800000 */
.L_x_3297:
        /* <DEDUP_REMOVED lines=52> */
.L_x_3296:
[----:B------:R-:W-:Y:S05]  /*6b80*/  BSYNC B1 ;  /* 0x0000000000017941 */ /* 0x000fea0003800000 */
.L_x_3295:
        /* <DEDUP_REMOVED lines=69> */
.L_x_3302:
[----:B------:R-:W-:Y:S05]  /*6fe0*/  BSYNC B0 ;  /* 0x0000000000007941 */ /* 0x000fea0003800000 */
.L_x_3301:
        /* <DEDUP_REMOVED lines=52> */
.L_x_3300:
[----:B------:R-:W-:Y:S05]  /*7330*/  BSYNC B1 ;  /* 0x0000000000017941 */ /* 0x000fea0003800000 */
.L_x_3299:
        /* <DEDUP_REMOVED lines=10> */
.L_x_3270:
        /* <DEDUP_REMOVED lines=94> */
.L_x_3309:
[----:B------:R-:W-:Y:S05]  /*79c0*/  BSYNC B0 ;  /* 0x0000000000007941 */ /* 0x000fea0003800000 */
.L_x_3308:
[----:B------:R-:W-:Y:S02]  /*79d0*/  MOV R2, R125 ;  /* 0x0000007d00027202 */ /* 0x000fe40000000f00 */
[----:B------:R-:W-:Y:S05]  /*79e0*/  MOV R3, R124 ;  /* 0x0000007c00037202 */ /* 0x000fea0000000f00 */
[----:B-----5:R2:W-:Y:S02]  /*79f0*/  ST.E.128 [R2.64], R20 ;  /* 0x0000001402007985 */ /* 0x0205e4000c101d06 */
.L_x_3307:
[----:B------:R-:W-:Y:S05]  /*7a00*/  BSYNC B1 ;  /* 0x0000000000017941 */ /* 0x000fea0003800000 */
.L_x_3306:
        /* <DEDUP_REMOVED lines=91> */
.L_x_3311:
[----:B------:R-:W-:Y:S05]  /*7fc0*/  BSYNC B0 ;  /* 0x0000000000007941 */ /* 0x000fea0003800000 */
.L_x_3310:
[----:B------:R-:W-:Y:S02]  /*7fd0*/  MOV R2, R125 ;  /* 0x0000007d00027202 */ /* 0x000fe40000000f00 */
[----:B------:R-:W-:Y:S05]  /*7fe0*/  MOV R3, R124 ;  /* 0x0000007c00037202 */ /* 0x000fea0000000f00 */
[----:B-----5:R2:W-:Y:S02]  /*7ff0*/  ST.E.128 [R2.64+0x80], R20 ;  /* 0x0000801402007985 */ /* 0x0205e4000c101d06 */
.L_x_3305:
[----:B------:R-:W-:Y:S05]  /*8000*/  BSYNC B2 ;  /* 0x0000000000027941 */ /* 0x000fea0003800000 */
.L_x_3304:
        /* <DEDUP_REMOVED lines=97> */
.L_x_3317:
[----:B------:R-:W-:Y:S05]  /*8620*/  BSYNC B0 ;  /* 0x0000000000007941 */ /* 0x000fea0003800000 */
.L_x_3316:
[C---:B------:R-:W-:Y:S04]  /*8630*/  LEA R2, P0, R229.reuse, R125, 0x1 ;  /* 0x0000007de5027211 */ /* 0x040fe800078008ff */
[----:B------:R-:W-:Y:S05]  /*8640*/  LEA.HI.X R3, R229, R124, R230, 0x1, P0 ;  /* 0x0000007ce5037211 */ /* 0x000fea00000f0ce6 */
[----:B-----5:R2:W-:Y:S04]  /*8650*/  ST.E.128 [R2.64], R20 ;  /* 0x0000001402007985 */ /* 0x0205e8000c101d06 */
.L_x_3315:
[----:B------:R-:W-:Y:S05]  /*8660*/  BSYNC B1 ;  /* 0x0000000000017941 */ /* 0x000fea0003800000 */
.L_x_3314:
        /* <DEDUP_REMOVED lines=91> */
.L_x_3319:
[----:B------:R-:W-:Y:S05]  /*8c20*/  BSYNC B0 ;  /* 0x0000000000007941 */ /* 0x000fea0003800000 */
.L_x_3318:
[C---:B------:R-:W-:Y:S04]  /*8c30*/  LEA R2, P0, R82.reuse, R125, 0x1 ;  /* 0x0000007d52027211 */ /* 0x040fe800078008ff */
[----:B------:R-:W-:Y:S05]  /*8c40*/  LEA.HI.X R3, R82, R124, R81, 0x1, P0 ;  /* 0x0000007c52037211 */ /* 0x000fea00000f0c51 */
[----:B-----5:R2:W-:Y:S04]  /*8c50*/  ST.E.128 [R2.64], R20 ;  /* 0x0000001402007985 */ /* 0x0205e8000c101d06 */
.L_x_3313:
[----:B------:R-:W-:Y:S05]  /*8c60*/  BSYNC B2 ;  /* 0x0000000000027941 */ /* 0x000fea0003800000 */
.L_x_3312:
        /* <DEDUP_REMOVED lines=97> */
.L_x_3325:
[----:B------:R-:W-:Y:S05]  /*9280*/  BSYNC B0 ;  /* 0x0000000000007941 */ /* 0x000fea0003800000 */
.L_x_3324:
[C---:B------:R-:W-:Y:S04]  /*9290*/  LEA R2, P0, R83.reuse, R125, 0x1 ;  /* 0x0000007d53027211 */ /* 0x040fe800078008ff */
[----:B------:R-:W-:Y:S05]  /*92a0*/  LEA.HI.X R3, R83, R124, R84, 0x1, P0 ;  /* 0x0000007c53037211 */ /* 0x000fea00000f0c54 */
[----:B-----5:R2:W-:Y:S04]  /*92b0*/  ST.E.128 [R2.64], R20 ;  /* 0x0000001402007985 */ /* 0x0205e8000c101d06 */
.L_x_3323:
[----:B------:R-:W-:Y:S05]  /*92c0*/  BSYNC B1 ;  /* 0x0000000000017941 */ /* 0x000fea0003800000 */
.L_x_3322:
        /* <DEDUP_REMOVED lines=91> */
.L_x_3327:
[----:B------:R-:W-:Y:S05]  /*9880*/  BSYNC B0 ;  /* 0x0000000000007941 */ /* 0x000fea0003800000 */
.L_x_3326:
[C---:B------:R-:W-:Y:S04]  /*9890*/  LEA R2, P0, R210.reuse, R125, 0x1 ;  /* 0x0000007dd2027211 */ /* 0x040fe800078008ff */
[----:B------:R-:W-:Y:S05]  /*98a0*/  LEA.HI.X R3, R210, R124, R211, 0x1, P0 ;  /* 0x0000007cd2037211 */ /* 0x000fea00000f0cd3 */
[----:B-----5:R2:W-:Y:S04]  /*98b0*/  ST.E.128 [R2.64], R20 ;  /* 0x0000001402007985 */ /* 0x0205e8000c101d06 */
.L_x_3321:
[----:B------:R-:W-:Y:S05]  /*98c0*/  BSYNC B2 ;  /* 0x0000000000027941 */ /* 0x000fea0003800000 */
.L_x_3320:
        /* <DEDUP_REMOVED lines=100> */
.L_x_3333:
[----:B------:R-:W-:Y:S05]  /*9f10*/  BSYNC B0 ;  /* 0x0000000000007941 */ /* 0x000fea0003800000 */
.L_x_3332:
[----:B------:R-:W-:Y:S01]  /*9f20*/  MOV R2, R125 ;  /* 0x0000007d00027202 */ /* 0x000fe20000000f00 */
[----:B------:R-:W-:Y:S01]  /*9f30*/  IMAD R0, R49, 0x60, RZ ;  /* 0x0000006031007824 */ /* 0x000fe200078e02ff */
[----:B------:R-:W-:Y:S05]  /*9f40*/  MOV R3, R124 ;  /* 0x0000007c00037202 */ /* 0x000fea0000000f00 */
[----:B------:R-:W-:Y:S05]  /*9f50*/  IMAD.WIDE.U32 R2, R48, 0x60, R2 ;  /* 0x0000006030027825 */ /* 0x000fea00078e0002 */
[----:B------:R-:W-:Y:S05]  /*9f60*/  IADD3 R3, R3, R0, RZ ;  /* 0x0000000003037210 */ /* 0x000fea0007ffe0ff */
[----:B-----5:R2:W-:Y:S02]  /*9f70*/  ST.E.128 [R2.64], R20 ;  /* 0x0000001402007985 */ /* 0x0205e4000c101d06 */
.L_x_3331:
[----:B------:R-:W-:Y:S05]  /*9f80*/  BSYNC B1 ;  /* 0x0000000000017941 */ /* 0x000fea0003800000 */
.L_x_3330:
        /* <DEDUP_REMOVED lines=91> */
.L_x_3335:
[----:B------:R-:W-:Y:S05]  /*a540*/  BSYNC B0 ;  /* 0x0000000000007941 */ /* 0x000fea0003800000 */
.L_x_3334:
[C---:B------:R-:W-:Y:S04]  /*a550*/  LEA R2, P0, R208.reuse, R125, 0x1 ;  /* 0x0000007dd0027211 */ /* 0x040fe800078008ff */
[----:B------:R-:W-:Y:S05]  /*a560*/  LEA.HI.X R3, R208, R124, R209, 0x1, P0 ;  /* 0x0000007cd0037211 */ /* 0x000fea00000f0cd1 */
[----:B-----5:R2:W-:Y:S04]  /*a570*/  ST.E.128 [R2.64], R20 ;  /* 0x0000001402007985 */ /* 0x0205e8000c101d06 */
.L_x_3329:
[----:B------:R-:W-:Y:S05]  /*a580*/  BSYNC B2 ;  /* 0x0000000000027941 */ /* 0x000fea0003800000 */
.L_x_3328:
        /* <DEDUP_REMOVED lines=97> */
.L_x_3341:
[----:B------:R-:W-:Y:S05]  /*aba0*/  BSYNC B0 ;  /* 0x0000000000007941 */ /* 0x000fea0003800000 */
.L_x_3340:
[C---:B------:R-:W-:Y:S04]  /*abb0*/  LEA R2, P0, R79.reuse, R125, 0x1 ;  /* 0x0000007d4f027211 */ /* 0x040fe800078008ff */
[----:B------:R-:W-:Y:S05]  /*abc0*/  LEA.HI.X R3, R79, R124, R80, 0x1, P0 ;  /* 0x0000007c4f037211 */ /* 0x000fea00000f0c50 */
[----:B-----5:R2:W-:Y:S04]  /*abd0*/  ST.E.128 [R2.64], R20 ;  /* 0x0000001402007985 */ /* 0x0205e8000c101d06 */
.L_x_3339:
[----:B------:R-:W-:Y:S05]  /*abe0*/  BSYNC B1 ;  /* 0x0000000000017941 */ /* 0x000fea0003800000 */
.L_x_3338:
        /* <DEDUP_REMOVED lines=91> */
.L_x_3343:
[----:B------:R-:W-:Y:S05]  /*b1a0*/  BSYNC B0 ;  /* 0x0000000000007941 */ /* 0x000fea0003800000 */
.L_x_3342:
[C---:B------:R-:W-:Y:S04]  /*b1b0*/  LEA R2, P0, R206.reuse, R125, 0x1 ;  /* 0x0000007dce027211 */ /* 0x040fe800078008ff */
[----:B------:R-:W-:Y:S05]  /*b1c0*/  LEA.HI.X R3, R206, R124, R207, 0x1, P0 ;  /* 0x0000007cce037211 */ /* 0x000fea00000f0ccf */
[----:B-----5:R2:W-:Y:S04]  /*b1d0*/  ST.E.128 [R2.64], R20 ;  /* 0x0000001402007985 */ /* 0x0205e8000c101d06 */
.L_x_3337:
[----:B------:R-:W-:Y:S05]  /*b1e0*/  BSYNC B2 ;  /* 0x0000000000027941 */ /* 0x000fea0003800000 */
.L_x_3336:
        /* <DEDUP_REMOVED lines=100> */
.L_x_3349:
[----:B------:R-:W-:Y:S05]  /*b830*/  BSYNC B0 ;  /* 0x0000000000007941 */ /* 0x000fea0003800000 */
.L_x_3348:
[----:B------:R-:W-:Y:S01]  /*b840*/  MOV R2, R125 ;  /* 0x0000007d00027202 */ /* 0x000fe20000000f00 */
[----:B------:R-:W-:Y:S01]  /*b850*/  IMAD R0, R49, 0xa0, RZ ;  /* 0x000000a031007824 */ /* 0x000fe200078e02ff */
[----:B------:R-:W-:Y:S05]  /*b860*/  MOV R3, R124 ;  /* 0x0000007c00037202 */ /* 0x000fea0000000f00 */
[----:B------:R-:W-:Y:S05]  /*b870*/  IMAD.WIDE.U32 R2, R48, 0xa0, R2 ;  /* 0x000000a030027825 */ /* 0x000fea00078e0002 */
[----:B------:R-:W-:Y:S05]  /*b880*/  IADD3 R3, R3, R0, RZ ;  /* 0x0000000003037210 */ /* 0x000fea0007ffe0ff */
[----:B-----5:R2:W-:Y:S02]  /*b890*/  ST.E.128 [R2.64], R20 ;  /* 0x0000001402007985 */ /* 0x0205e4000c101d06 */
.L_x_3347:
[----:B------:R-:W-:Y:S05]  /*b8a0*/  BSYNC B1 ;  /* 0x0000000000017941 */ /* 0x000fea0003800000 */
.L_x_3346:
        /* <DEDUP_REMOVED lines=91> */
.L_x_3351:
[----:B------:R-:W-:Y:S05]  /*be60*/  BSYNC B0 ;  /* 0x0000000000007941 */ /* 0x000fea0003800000 */
.L_x_3350:
[C---:B------:R-:W-:Y:S04]  /*be70*/  LEA R2, P0, R196.reuse, R125, 0x1 ;  /* 0x0000007dc4027211 */ /* 0x040fe800078008ff */
[----:B------:R-:W-:Y:S05]  /*be80*/  LEA.HI.X R3, R196, R124, R78, 0x1, P0 ;  /* 0x0000007cc4037211 */ /* 0x000fea00000f0c4e */
[----:B-----5:R2:W-:Y:S04]  /*be90*/  ST.E.128 [R2.64], R20 ;  /* 0x0000001402007985 */ /* 0x0205e8000c101d06 */
.L_x_3345:
[----:B------:R-:W-:Y:S05]  /*bea0*/  BSYNC B2 ;  /* 0x0000000000027941 */ /* 0x000fea0003800000 */
.L_x_3344:
        /* <DEDUP_REMOVED lines=100> */
.L_x_3357:
[----:B------:R-:W-:Y:S05]  /*c4f0*/  BSYNC B0 ;  /* 0x0000000000007941 */ /* 0x000fea0003800000 */
.L_x_3356:
[----:B------:R-:W-:Y:S01]  /*c500*/  MOV R2, R125 ;  /* 0x0000007d00027202 */ /* 0x000fe20000000f00 */
[----:B------:R-:W-:Y:S01]  /*c510*/  IMAD R0, R49, 0xc0, RZ ;  /* 0x000000c031007824 */ /* 0x000fe200078e02ff */
[----:B------:R-:W-:Y:S05]  /*c520*/  MOV R3, R124 ;  /* 0x0000007c00037202 */ /* 0x000fea0000000f00 */
[----:B------:R-:W-:Y:S05]  /*c530*/  IMAD.WIDE.U32 R2, R48, 0xc0, R2 ;  /* 0x000000c030027825 */ /* 0x000fea00078e0002 */
[----:B------:R-:W-:Y:S05]  /*c540*/  IADD3 R3, R3, R0, RZ ;  /* 0x0000000003037210 */ /* 0x000fea0007ffe0ff */
[----:B-----5:R2:W-:Y:S02]  /*c550*/  ST.E.128 [R2.64], R20 ;  /* 0x0000001402007985 */ /* 0x0205e4000c101d06 */
.L_x_3355:
[----:B------:R-:W-:Y:S05]  /*c560*/  BSYNC B1 ;  /* 0x0000000000017941 */ /* 0x000fea0003800000 */
.L_x_3354:
        /* <DEDUP_REMOVED lines=91> */
.L_x_3359:
[----:B------:R-:W-:Y:S05]  /*cb20*/  BSYNC B0 ;  /* 0x0000000000007941 */ /* 0x000fea0003800000 */
.L_x_3358:
[C---:B------:R-:W-:Y:S04]  /*cb30*/  LEA R2, P0, R194.reuse, R125, 0x1 ;  /* 0x0000007dc2027211 */ /* 0x040fe800078008ff */
[----:B------:R-:W-:Y:S05]  /*cb40*/  LEA.HI.X R3, R194, R124, R77, 0x1, P0 ;  /* 0x0000007cc2037211 */ /* 0x000fea00000f0c4d */
[----:B-----5:R2:W-:Y:S04]  /*cb50*/  ST.E.128 [R2.64], R20 ;  /* 0x0000001402007985 */ /* 0x0205e8000c101d06 */
.L_x_3353:
[----:B------:R-:W-:Y:S05]  /*cb60*/  BSYNC B2 ;  /* 0x0000000000027941 */ /* 0x000fea0003800000 */
.L_x_3352:
        /* <DEDUP_REMOVED lines=100> */
.L_x_3365:
[----:B------:R-:W-:Y:S05]  /*d1b0*/  BSYNC B0 ;  /* 0x0000000000007941 */ /* 0x000fea0003800000 */
.L_x_3364:
[----:B------:R-:W-:Y:S01]  /*d1c0*/  MOV R2, R125 ;  /* 0x0000007d00027202 */ /* 0x000fe20000000f00 */
[----:B------:R-:W-:Y:S01]  /*d1d0*/  IMAD R0, R49, 0xe0, RZ ;  /* 0x000000e031007824 */ /* 0x000fe200078e02ff */
[----:B------:R-:W-:Y:S05]  /*d1e0*/  MOV R3, R124 ;  /* 0x0000007c00037202 */ /* 0x000fea0000000f00 */
[----:B------:R-:W-:Y:S05]  /*d1f0*/  IMAD.WIDE.U32 R2, R48, 0xe0, R2 ;  /* 0x000000e030027825 */ /* 0x000fea00078e0002 */
[----:B------:R-:W-:Y:S05]  /*d200*/  IADD3 R3, R3, R0, RZ ;  /* 0x0000000003037210 */ /* 0x000fea0007ffe0ff */
[----:B-----5:R2:W-:Y:S02]  /*d210*/  ST.E.128 [R2.64], R20 ;  /* 0x0000001402007985 */ /* 0x0205e4000c101d06 */
.L_x_3363:
[----:B------:R-:W-:Y:S05]  /*d220*/  BSYNC B1 ;  /* 0x0000000000017941 */ /* 0x000fea0003800000 */
.L_x_3362:
        /* <DEDUP_REMOVED lines=91> */
.L_x_3367:
[----:B------:R-:W-:Y:S05]  /*d7e0*/  BSYNC B0 ;  /* 0x0000000000007941 */ /* 0x000fea0003800000 */
.L_x_3366:
[C---:B--2---:R-:W-:Y:S04]  /*d7f0*/  LEA R2, P0, R192.reuse, R125, 0x1 ;  /* 0x0000007dc0027211 */ /* 0x044fe800078008ff */
[----:B------:R-:W-:Y:S05]  /*d800*/  LEA.HI.X R3, R192, R124, R76, 0x1, P0 ;  /* 0x0000007cc0037211 */ /* 0x000fea00000f0c4c */
[----:B-----5:R2:W-:Y:S04]  /*d810*/  ST.E.128 [R2.64], R32 ;  /* 0x0000002002007985 */ /* 0x0205e8000c101d06 */
.L_x_3361:
[----:B------:R-:W-:Y:S05]  /*d820*/  BSYNC B2 ;  /* 0x0000000000027941 */ /* 0x000fea0003800000 */
.L_x_3360:
        /* <DEDUP_REMOVED lines=11> */
.L_x_3269:
        /* <DEDUP_REMOVED lines=16> */
.L_x_3369:
[----:B------:R-:W-:Y:S05]  /*d9e0*/  BSYNC B0 ;  /* 0x0000000000007941 */ /* 0x000fea0003800000 */
.L_x_3368:
        /* <DEDUP_REMOVED lines=19> */
.L_x_3371:
[----:B------:R-:W-:Y:S05]  /*db20*/  BSYNC B0 ;  /* 0x0000000000007941 */ /* 0x000fea0003800000 */
.L_x_3370:
        /* <DEDUP_REMOVED lines=19> */
.L_x_3373:
[----:B------:R-:W-:Y:S05]  /*dc60*/  BSYNC B0 ;  /* 0x0000000000007941 */ /* 0x000fea0003800000 */
.L_x_3372:
        /* <DEDUP_REMOVED lines=25> */
.L_x_3375:
[----:B------:R-:W-:Y:S05]  /*de00*/  BSYNC B0 ;  /* 0x0000000000007941 */ /* 0x000fea0003800000 */
.L_x_3374:
        /* <DEDUP_REMOVED lines=19> */
.L_x_3377:
[----:B------:R-:W-:Y:S05]  /*df40*/  BSYNC B0 ;  /* 0x0000000000007941 */ /* 0x000fea0003800000 */
.L_x_3376:
        /* <DEDUP_REMOVED lines=25> */
.L_x_3379:
[----:B------:R-:W-:Y:S05]  /*e0e0*/  BSYNC B0 ;  /* 0x0000000000007941 */ /* 0x000fea0003800000 */
.L_x_3378:
        /* <DEDUP_REMOVED lines=25> */
.L_x_3381:
[----:B------:R-:W-:Y:S05]  /*e280*/  BSYNC B0 ;  /* 0x0000000000007941 */ /* 0x000fea0003800000 */
.L_x_3380:
        /* <DEDUP_REMOVED lines=24> */
.L_x_3303:
[----:B------:R-:W-:Y:S05]  /*e410*/  BSYNC B3 ;  /* 0x0000000000037941 */ /* 0x000fea0003800000 */
.L_x_3268:
        /* <DEDUP_REMOVED lines=91> */
.L_x_3383:
        /* <DEDUP_REMOVED lines=12> */
.L_x_3384:
[----:B------:R-:W-:Y:S05]  /*ea90*/  BSYNC B0 ;  /* 0x0000000000007941 */ /* 0x000fea0003800000 */
.L_x_3382:
[----:B------:R-:W-:Y:S04]  /*eaa0*/  IADD3 R14, R14, -0x1, RZ ;  /* 0xffffffff0e0e7810 */ /* 0x000fe80007ffe0ff */
[----:B------:R-:W-:Y:S11]  /*eab0*/  ISETP.GT.AND P0, PT, R14, R85, PT ;  /* 0x000000550e00720c */ /* 0x000ff60003f04270 */
[----:B------:R-:W-:Y:S02]  /*eac0*/  @!UPT UIADD3 URZ, URZ, URZ, URZ ;  /* 0x0000003f3f3ff290 */ /* 0x000fe4000fffe03f */
[----:B------:R-:W-:-:S05]  /*ead0*/  @P0 BRA `(.L_x_3385) ;  /* 0xffff431000000947 */ /* 0x000fca000383ffff */
.L_x_3251:
        /* <DEDUP_REMOVED lines=16> */
[----:B------:R-:W-:-:S04]  /*ebe0*/  @P1 LEA R12, P0, R235, R4, 0x2 ;  /* 0x00000004eb0c1211 */ /* 0x000fc800078010ff */
[----:B------:R-:W-:Y:S01]  /*ebf0*/  @P1 LEA.HI.X R13, R235, R5, R58, 0x2, P0 ;  /* 0x00000005eb0d1211 */ /* 0x000fe200000f143a */
[----:B------:R-:W-:-:S06]  /*ec00*/  IMAD.MOV.U32 R5, RZ, RZ, RZ ;  /* 0x000000ffff057224 */ /* 0x000fcc00078e00ff */
[----:B------:R2:W4:Y:S01]  /*ec10*/  @P1 LD.E R5, [R12.64] ;  /* 0x000000060c051980 */ /* 0x000522000c101900 */
[----:B------:R-:W-:Y:S02]  /*ec20*/  IADD3 R3, P1, R3, R176, RZ ;  /* 0x000000b003037210 */ /* 0x000fe40007f3e0ff */
[----:B------:R-:W-:-:S03]  /*ec30*/  LEA.HI R17, R0, R0, RZ, 0x1 ;  /* 0x0000000000117211 */ /* 0x000fc600078f08ff */
[----:B------:R-:W-:Y:S01]  /*ec40*/  IMAD.X R7, R7, 0x1, R179, P1 ;  /* 0x0000000107077824 */ /* 0x000fe200008e06b3 */
[CC--:B-----5:R-:W-:Y:S02]  /*ec50*/  LEA R44, P1, R3.reuse, R182.reuse, 0x1 ;  /* 0x000000b6032c7211 */ /* 0x0e0fe400078208ff */
        /* <DEDUP_REMOVED lines=8> */
[----:B------:R-:W-:-:S02]  /*ece0*/  IMAD R6, R181, 0x30, RZ ;  /* 0x00000030b5067824 */ /* 0x000fc400078e02ff */
[----:B------:R-:W-:Y:S01]  /*ecf0*/  IMAD.IADD R28, R237, 0x1, -R52 ;  /* 0x00000001ed1c7824 */ /* 0x000fe200078e0a34 */
[C---:B--2---:R-:W-:Y:S01]  /*ed00*/  LEA.HI.X R12, R180.reuse, R179, R181, 0x5, P0 ;  /* 0x000000b3b40c7211 */ /* 0x044fe200000f2cb5 */
[----:B------:R-:W-:Y:S01]  /*ed10*/  IMAD.WIDE.U32 R178, R180, 0x30, R178 ;  /* 0x00000030b4b27825 */ /* 0x000fe200078e00b2 */
[----:B------:R-:W-:-:S03]  /*ed20*/  LEA R40, P0, R4, R182, 0x1 ;  /* 0x000000b604287211 */ /* 0x000fc600078008ff */
[----:B------:R-:W-:Y:S01]  /*ed30*/  IMAD.IADD R63, R63, 0x1, R7 ;  /* 0x000000013f3f7824 */ /* 0x000fe200078e0207 */
[-C--:B------:R-:W-:Y:S01]  /*ed40*/  LEA.HI.X R41, R4, R183.reuse, R12, 0x1, P0 ;  /* 0x000000b704297211 */ /* 0x080fe200000f0c0c */
[----:B------:R-:W-:Y:S01]  /*ed50*/  IMAD.IADD R3, R179, 0x1, R6 ;  /* 0x00000001b3037824 */ /* 0x000fe200078e0206 */
[----:B------:R-:W-:Y:S02]  /*ed60*/  LEA R34, P1, R178, R182, 0x1 ;  /* 0x000000b6b2227211 */ /* 0x000fe400078208ff */
[----:B------:R-:W-:Y:S01]  /*ed70*/  ISETP.GE.AND P0, PT, R166, R28, PT ;  /* 0x0000001ca600720c */ /* 0x000fe20003f06270 */
[----:B------:R-:W-:Y:S01]  /*ed80*/  IMAD.SHL.U32 R29, R17, 0x10, RZ ;  /* 0x00000010111d7824 */ /* 0x000fe200078e00ff */
[----:B------:R-:W-:Y:S02]  /*ed90*/  LEA.HI.X R35, R178, R183, R3, 0x1, P1 ;  /* 0x000000b7b2237211 */ /* 0x000fe400008f0c03 */
[----:B------:R-:W-:Y:S02]  /*eda0*/  ISETP.GT.AND P0, PT, R59, -0x8, !P0 ;  /* 0xfffffff83b00780c */ /* 0x000fe40004704270 */
        /* <DEDUP_REMOVED lines=38> */
[----:B----4-:R-:W-:Y:S01]  /*f010*/  LOP3.LUT R22, R5, 0xffff0000, RZ, 0xc0, !PT ;  /* 0xffff000005167812 */ /* 0x010fe200078ec0ff */
        /* <DEDUP_REMOVED lines=27> */
.L_x_3394:
[----:B------:R-:W-:Y:S05]  /*f1d0*/  BSYNC B0 ;  /* 0x0000000000007941 */ /* 0x000fea0003800000 */
.L_x_3393:
[----:B-----5:R3:W-:Y:S02]  /*f1e0*/  STS.128 [R239], R12 ;  /* 0x0000000cef007388 */ /* 0x0207e40000000c00 */
.L_x_3392:
[----:B------:R-:W-:Y:S05]  /*f1f0*/  BSYNC B1 ;  /* 0x0000000000017941 */ /* 0x000fea0003800000 */
.L_x_3391:
        /* <DEDUP_REMOVED lines=49> */
.L_x_3396:
[----:B------:R-:W-:Y:S05]  /*f510*/  BSYNC B0 ;  /* 0x0000000000007941 */ /* 0x000fea0003800000 */
.L_x_3395:
[----:B-----5:R1:W-:Y:S02]  /*f520*/  STS.128 [R239+0x2000], R12 ;  /* 0x0020000cef007388 */ /* 0x0203e40000000c00 */
.L_x_3390:
[----:B------:R-:W-:Y:S05]  /*f530*/  BSYNC B2 ;  /* 0x0000000000027941 */ /* 0x000fea0003800000 */
.L_x_3389:
        /* <DEDUP_REMOVED lines=55> */
[----:B------:R-:W-:Y:S01]  /*f8b0*/  FFMA.FTZ R20, R27, R5, -R20 ;  /* 0x000000051b147223 */ /* 0x000fe20000010814 */
[----:B------:R-:W-:Y:S01]  /*f8c0*/  F2FP.BF16.PACK_AB R15, R29, R15 ;  /* 0x0000000f1d0f723e */ /* 0x000fe200000010ff */
[----:B------:R-:W-:Y:S01]  /*f8d0*/  FFMA.FTZ R36, R27, R3, R36 ;  /* 0x000000031b247223 */ /* 0x000fe20000010024 */
[----:B------:R-:W-:-:S03]  /*f8e0*/  F2FP.BF16.PACK_AB R14, R25, R14 ;  /* 0x0000000e190e723e */ /* 0x000fc600000010ff */
[----:B------:R-:W-:Y:S01]  /*f8f0*/  IMAD.MOV.U32 R12, RZ, RZ, R15 ;  /* 0x000000ffff0c7224 */ /* 0x000fe200078e000f */
[----:B------:R-:W-:Y:S02]  /*f900*/  F2FP.BF16.PACK_AB R20, R36, R20 ;  /* 0x000000142414723e */ /* 0x000fe400000010ff */
[----:B------:R-:W-:Y:S02]  /*f910*/  MOV R15, R14 ;  /* 0x0000000e000f7202 */ /* 0x000fe40000000f00 */
[----:B------:R-:W-:Y:S02]  /*f920*/  MOV R14, R20 ;  /* 0x00000014000e7202 */ /* 0x000fe40000000f00 */
.L_x_3402:
[----:B------:R-:W-:Y:S05]  /*f930*/  BSYNC B0 ;  /* 0x0000000000007941 */ /* 0x000fea0003800000 */
.L_x_3401:
[----:B-----5:R3:W-:Y:S02]  /*f940*/  STS.128 [R239+0x800], R12 ;  /* 0x0008000cef007388 */ /* 0x0207e40000000c00 */
.L_x_3400:
[----:B------:R-:W-:Y:S05]  /*f950*/  BSYNC B1 ;  /* 0x0000000000017941 */ /* 0x000fea0003800000 */
.L_x_3399:
        /* <DEDUP_REMOVED lines=49> */
.L_x_3404:
[----:B------:R-:W-:Y:S05]  /*fc70*/  BSYNC B0 ;  /* 0x0000000000007941 */ /* 0x000fea0003800000 */
.L_x_3403:
[----:B-----5:R3:W-:Y:S02]  /*fc80*/  STS.128 [R239+0x2800], R12 ;  /* 0x0028000cef007388 */ /* 0x0207e40000000c00 */
.L_x_3398:
[----:B------:R-:W-:Y:S05]  /*fc90*/  BSYNC B2 ;  /* 0x0000000000027941 */ /* 0x000fea0003800000 */
.L_x_3397:
        /* <DEDUP_REMOVED lines=64> */
.L_x_3410:
[----:B------:R-:W-:Y:S05]  /*100a0*/  BSYNC B0 ;  /* 0x0000000000007941 */ /* 0x000fea0003800000 */
.L_x_3409:
[----:B-----5:R3:W-:Y:S02]  /*100b0*/  STS.128 [R239+0x1000], R12 ;  /* 0x0010000cef007388 */ /* 0x0207e40000000c00 */
.L_x_3408:
[----:B------:R-:W-:Y:S05]  /*100c0*/  BSYNC B1 ;  /* 0x0000000000017941 */ /* 0x000fea0003800000 */
.L_x_3407:
        /* <DEDUP_REMOVED lines=49> */
.L_x_3412:
[----:B------:R-:W-:Y:S05]  /*103e0*/  BSYNC B0 ;  /* 0x0000000000007941 */ /* 0x000fea0003800000 */
.L_x_3411:
[----:B-----5:R1:W-:Y:S02]  /*103f0*/  STS.128 [R239+0x3000], R12 ;  /* 0x0030000cef007388 */ /* 0x0203e40000000c00 */
.L_x_3406:
[----:B------:R-:W-:Y:S05]  /*10400*/  BSYNC B2 ;  /* 0x0000000000027941 */ /* 0x000fea0003800000 */
.L_x_3405:
        /* <DEDUP_REMOVED lines=33> */
[C---:B--2---:R-:W-:Y:S01]  /*10620*/  LOP3.LUT R18, R5.reuse, 0xffff0000, RZ, 0xc0, !PT ;  /* 0xffff000005127812 */ /* 0x044fe200078ec0ff */
[----:B------:R-:W-:Y:S01]  /*10630*/  FMUL.FTZ R14, R20, R15 ;  /* 0x0000000f140e7220 */ /* 0x000fe20000410000 */
[----:B------:R-:W-:Y:S01]  /*10640*/  LOP3.LUT R17, R2, 0xffff0000, RZ, 0xc0, !PT ;  /* 0xffff000002117812 */ /* 0x000fe200078ec0ff */
[----:B------:R-:W-:Y:S01]  /*10650*/  IMAD.U32 R5, R5, 0x10000, RZ ;  /* 0x0001000005057824 */ /* 0x000fe200078e00ff */
[----:B------:R-:W-:Y:S01]  /*10660*/  LOP3.LUT R19, R4, 0xffff0000, RZ, 0xc0, !PT ;  /* 0xffff000004137812 */ /* 0x000fe200078ec0ff */
[----:B------:R-:W-:Y:S01]  /*10670*/  FMUL.FTZ R20, R20, R18 ;  /* 0x0000001214147220 */ /* 0x000fe20000410000 */
[----:B------:R-:W-:Y:S01]  /*10680*/  SHF.L.U32 R2, R2, 0x10, RZ ;  /* 0x0000001002027819 */ /* 0x000fe200000006ff */
[----:B------:R-:W-:-:S02]  /*10690*/  FMUL.FTZ R12, R6, R17 ;  /* 0x00000011060c7220 */ /* 0x000fc40000410000 */
[C---:B------:R-:W-:Y:S02]  /*106a0*/  FFMA.FTZ R20, R21.reuse, R15, R20 ;  /* 0x0000000f15147223 */ /* 0x040fe40000010014 */
        /* <DEDUP_REMOVED lines=22> */
.L_x_3417:
[----:B------:R-:W-:Y:S05]  /*10810*/  BSYNC B0 ;  /* 0x0000000000007941 */ /* 0x000fea0003800000 */
.L_x_3416:
[----:B-----5:R3:W-:Y:S02]  /*10820*/  STS.128 [R239+0x1800], R12 ;  /* 0x0018000cef007388 */ /* 0x0207e40000000c00 */
.L_x_3415:
[----:B------:R-:W-:Y:S05]  /*10830*/  BSYNC B1 ;  /* 0x0000000000017941 */ /* 0x000fea0003800000 */
.L_x_3414:
        /* <DEDUP_REMOVED lines=37> */
[-C--:B------:R-:W-:Y:S02]  /*10a90*/  FMUL.FTZ R32, R32, R4.reuse ;  /* 0x0000000420207220 */ /* 0x080fe40000410000 */
        /* <DEDUP_REMOVED lines=9> */
.L_x_3419:
[----:B------:R-:W-:Y:S05]  /*10b30*/  BSYNC B0 ;  /* 0x0000000000007941 */ /* 0x000fea0003800000 */
.L_x_3418:
[----:B-----5:R1:W-:Y:S01]  /*10b40*/  STS.128 [R239+0x3800], R32 ;  /* 0x00380020ef007388 */ /* 0x0203e20000000c00 */
[----:B------:R-:W-:Y:S05]  /*10b50*/  BRA `(.L_x_3413) ;  /* 0x000036a000007947 */ /* 0x000fea0003800000 */
.L_x_3388:
        /* <DEDUP_REMOVED lines=93> */
.L_x_3425:
[----:B------:R-:W-:Y:S05]  /*11130*/  BSYNC B0 ;  /* 0x0000000000007941 */ /* 0x000fea0003800000 */
.L_x_3424:
[----:B-----5:R3:W-:Y:S02]  /*11140*/  STS.128 [R239], R24 ;  /* 0x00000018ef007388 */ /* 0x0207e40000000c00 */
.L_x_3423:
[----:B------:R-:W-:Y:S05]  /*11150*/  BSYNC B1 ;  /* 0x0000000000017941 */ /* 0x000fea0003800000 */
.L_x_3422:
        /* <DEDUP_REMOVED lines=16> */
[C---:B------:R-:W-:Y:S01]  /*11260*/  LEA R14, P0, R12.reuse, R30, 0x1 ;  /* 0x0000001e0c0e7211 */ /* 0x040fe200078008ff */
        /* <DEDUP_REMOVED lines=73> */
.L_x_3427:
[----:B------:R-:W-:Y:S05]  /*11700*/  BSYNC B0 ;  /* 0x0000000000007941 */ /* 0x000fea0003800000 */
.L_x_3426:
[----:B-----5:R1:W-:Y:S02]  /*11710*/  STS.128 [R239+0x2000], R24 ;  /* 0x00200018ef007388 */ /* 0x0203e40000000c00 */
.L_x_3421:
[----:B------:R-:W-:Y:S05]  /*11720*/  BSYNC B2 ;  /* 0x0000000000027941 */ /* 0x000fea0003800000 */
.L_x_3420:
        /* <DEDUP_REMOVED lines=98> */
.L_x_3433:
[----:B------:R-:W-:Y:S05]  /*11d50*/  BSYNC B0 ;  /* 0x0000000000007941 */ /* 0x000fea0003800000 */
.L_x_3432:
[----:B-----5:R3:W-:Y:S02]  /*11d60*/  STS.128 [R239+0x800], R24 ;  /* 0x00080018ef007388 */ /* 0x0207e40000000c00 */
.L_x_3431:
[----:B------:R-:W-:Y:S05]  /*11d70*/  BSYNC B1 ;  /* 0x0000000000017941 */ /* 0x000fea0003800000 */
.L_x_3430:
        /* <DEDUP_REMOVED lines=93> */
.L_x_3435:
[----:B------:R-:W-:Y:S05]  /*12350*/  BSYNC B0 ;  /* 0x0000000000007941 */ /* 0x000fea0003800000 */
.L_x_3434:
[----:B-----5:R3:W-:Y:S02]  /*12360*/  STS.128 [R239+0x2800], R24 ;  /* 0x00280018ef007388 */ /* 0x0207e40000000c00 */
.L_x_3429:
[----:B------:R-:W-:Y:S05]  /*12370*/  BSYNC B2 ;  /* 0x0000000000027941 */ /* 0x000fea0003800000 */
.L_x_3428:
        /* <DEDUP_REMOVED lines=99> */
.L_x_3441:
[----:B------:R-:W-:Y:S05]  /*129b0*/  BSYNC B0 ;  /* 0x0000000000007941 */ /* 0x000fea0003800000 */
.L_x_3440:
[----:B-----5:R3:W-:Y:S02]  /*129c0*/  STS.128 [R239+0x1000], R24 ;  /* 0x00100018ef007388 */ /* 0x0207e40000000c00 */
.L_x_3439:
[----:B------:R-:W-:Y:S05]  /*129d0*/  BSYNC B1 ;  /* 0x0000000000017941 */ /* 0x000fea0003800000 */
.L_x_3438:
        /* <DEDUP_REMOVED lines=93> */
.L_x_3443:
[----:B------:R-:W-:Y:S05]  /*12fb0*/  BSYNC B0 ;  /* 0x0000000000007941 */ /* 0x000fea0003800000 */
.L_x_3442:
[----:B-----5:R3:W-:Y:S02]  /*12fc0*/  STS.128 [R239+0x3000], R24 ;  /* 0x00300018ef007388 */ /* 0x0207e40000000c00 */
.L_x_3437:
[----:B------:R-:W-:Y:S05]  /*12fd0*/  BSYNC B2 ;  /* 0x0000000000027941 */ /* 0x000fea0003800000 */
.L_x_3436:
        /* <DEDUP_REMOVED lines=97> */
.L_x_3447:
[----:B------:R-:W-:Y:S05]  /*135f0*/  BSYNC B0 ;  /* 0x0000000000007941 */ /* 0x000fea0003800000 */
.L_x_3446:
[----:B-----5:R1:W-:Y:S02]  /*13600*/  STS.128 [R239+0x1800], R4 ;  /* 0x00180004ef007388 */ /* 0x0203e40000000c00 */
.L_x_3445:
[----:B------:R-:W-:Y:S05]  /*13610*/  BSYNC B1 ;  /* 0x0000000000017941 */ /* 0x000fea0003800000 */
.L_x_3444:
        /* <DEDUP_REMOVED lines=96> */
.L_x_3449:
[----:B------:R-:W-:Y:S05]  /*13c20*/  BSYNC B0 ;  /* 0x0000000000007941 */ /* 0x000fea0003800000 */
.L_x_3448:
[----:B-----5:R1:W-:Y:S01]  /*13c30*/  STS.128 [R239+0x3800], R4 ;  /* 0x00380004ef007388 */ /* 0x0203e20000000c00 */
[----:B------:R-:W-:Y:S05]  /*13c40*/  BRA `(.L_x_3413) ;  /* 0x000005b000007947 */ /* 0x000fea0003800000 */
.L_x_3387:
        /* <DEDUP_REMOVED lines=21> */
.L_x_3451:
[----:B------:R-:W-:Y:S05]  /*13da0*/  BSYNC B0 ;  /* 0x0000000000007941 */ /* 0x000fea0003800000 */
.L_x_3450:
[----:B-----5:R-:W-:Y:S01]  /*13db0*/  IADD3 R16, R166, 0x10, RZ ;  /* 0x00000010a6107810 */ /* 0x020fe20007ffe0ff */
        /* <DEDUP_REMOVED lines=21> */
.L_x_3453:
[----:B------:R-:W-:Y:S05]  /*13f10*/  BSYNC B0 ;  /* 0x0000000000007941 */ /* 0x000fea0003800000 */
.L_x_3452:
[----:B------:R-:W-:Y:S01]  /*13f20*/  IADD3 R29, R166, 0x20, RZ ;  /* 0x00000020a61d7810 */ /* 0x000fe20007ffe0ff */
[----:B------:R-:W-:Y:S03]  /*13f30*/  BSSY B0, `(.L_x_3454) ;  /* 0x0000015000007945 */ /* 0x000fe60003800000 */
[----:B------:R-:W-:-:S13]  /*13f40*/  ISETP.GE.AND P1, PT, R29, R0, PT ;  /* 0x000000001d00720c */ /* 0x000fda0003f26270 */
[----:B------:R-:W-:Y:S05]  /*13f50*/  @P1 BRA `(.L_x_3455) ;  /* 0x0000012000001947 */ /* 0x000fea0003800000 */
[----:B------:R-:W-:Y:S02]  /*13f60*/  ISETP.GE.AND P2, PT, R18, R64, PT ;  /* 0x000000401200720c */ /* 0x000fe40003f46270 */
[----:B--2---:R-:W-:-:S04]  /*13f70*/  LEA R3, P1, R180, R176, 0x5 ;  /* 0x000000b0b4037211 */ /* 0x004fc800078228ff */
[----:B------:R-:W-:-:S07]  /*13f80*/  LEA.HI.X R2, R180, R179, R181, 0x5, P1 ;  /* 0x000000b3b4027211 */ /* 0x000fce00008f2cb5 */
        /* <DEDUP_REMOVED lines=15> */
.L_x_3455:
[----:B------:R-:W-:Y:S05]  /*14080*/  BSYNC B0 ;  /* 0x0000000000007941 */ /* 0x000fea0003800000 */
.L_x_3454:
        /* <DEDUP_REMOVED lines=17> */
[----:B--2---:R-:W-:-:S04]  /*141a0*/  LEA R2, P0, R180, R182, 0x1 ;  /* 0x000000b6b4027211 */ /* 0x004fc800078008ff */
[----:B------:R-:W-:-:S05]  /*141b0*/  LEA.HI.X R3, R180, R183, R0, 0x1, P0 ;  /* 0x000000b7b4037211 */ /* 0x000fca00000f0c00 */
[----:B------:R-:W-:Y:S01]  /*141c0*/  @!PT LDS RZ, [RZ] ;  /* 0x00000000fffff984 */ /* 0x000fe20000000800 */
[----:B------:R-:W-:Y:S01]  /*141d0*/  @!PT LDS RZ, [RZ] ;  /* 0x00000000fffff984 */ /* 0x000fe20000000800 */
[----:B------:R-:W-:Y:S01]  /*141e0*/  @!PT LDS RZ, [RZ] ;  /* 0x00000000fffff984 */ /* 0x000fe20000000800 */
[----:B------:R2:W-:Y:S04]  /*141f0*/  LDGSTS.E.BYPASS.LTC128B.128 [R239+0x3800], [R2.64+0x80] ;  /* 0x0380008002ef7fae */ /* 0x0005e8000b901d46 */
.L_x_3413:
[----:B------:R-:W-:Y:S05]  /*14200*/  BSYNC B3 ;  /* 0x0000000000037941 */ /* 0x000fea0003800000 */
.L_x_3386:
[----:B------:R-:W-:Y:S01]  /*14210*/  IADD3 R242, R50, -0x1, RZ ;  /* 0xffffffff32f27810 */ /* 0x000fe20007ffe0ff */
[----:B------:R-:W-:Y:S01]  /*14220*/  BSSY B0, `(.L_x_3456) ;  /* 0x0000017000007945 */ /* 0x000fe20003800000 */
[----:B------:R-:W-:-:S03]  /*14230*/  LOP3.LUT R243, R61, 0xff, RZ, 0xc0, !PT ;  /* 0x000000ff3df37812 */ /* 0x000fc600078ec0ff */
[----:B------:R-:W-:-:S04]  /*14240*/  IMAD.SHL.U32 R8, R242, 0x80, RZ ;  /* 0x00000080f2087824 */ /* 0x000fc800078e00ff */
[----:B--2---:R-:W-:-:S05]  /*14250*/  IMAD.IADD R2, R53, 0x1, -R8 ;  /* 0x0000000135027824 */ /* 0x004fca00078e0a08 */
[----:B------:R-:W-:-:S13]  /*14260*/  ISETP.GE.AND P0, PT, R166, R2, PT ;  /* 0x00000002a600720c */ /* 0x000fda0003f06270 */
[----:B------:R-:W-:Y:S05]  /*14270*/  @P0 BRA `(.L_x_3457) ;  /* 0x0000011000000947 */ /* 0x000fea0003800000 */
[C---:B------:R-:W-:Y:S02]  /*14280*/  LOP3.LUT R0, R243.reuse, 0x1, RZ, 0xc0, !PT ;  /* 0x00000001f3007812 */ /* 0x040fe400078ec0ff */
[----:B------:R-:W-:Y:S02]  /*14290*/  LOP3.LUT P0, RZ, R243, 0x2, RZ, 0xc0, !PT ;  /* 0x00000002f3ff7812 */ /* 0x000fe4000780c0ff */
        /* <DEDUP_REMOVED lines=15> */
.L_x_3457:
[----:B------:R-:W-:Y:S05]  /*14390*/  BSYNC B0 ;  /* 0x0000000000007941 */ /* 0x000fea0003800000 */
.L_x_3456:
        /* <DEDUP_REMOVED lines=22> */
.L_x_3459:
[----:B------:R-:W-:Y:S05]  /*14500*/  BSYNC B0 ;  /* 0x0000000000007941 */ /* 0x000fea0003800000 */
.L_x_3458:
        /* <DEDUP_REMOVED lines=24> */
.L_x_3461:
[----:B------:R-:W-:Y:S05]  /*14690*/  BSYNC B0 ;  /* 0x0000000000007941 */ /* 0x000fea0003800000 */
.L_x_3460:
        /* <DEDUP_REMOVED lines=27> */
.L_x_3463:
[----:B------:R-:W-:Y:S05]  /*14850*/  BSYNC B0 ;  /* 0x0000000000007941 */ /* 0x000fea0003800000 */
.L_x_3462:
        /* <DEDUP_REMOVED lines=25> */
.L_x_3465:
[----:B------:R-:W-:Y:S05]  /*149f0*/  BSYNC B0 ;  /* 0x0000000000007941 */ /* 0x000fea0003800000 */
.L_x_3464:
[----:B------:R-:W-:Y:S01]  /*14a00*/  IADD3 R6, R166, 0x50, RZ ;  /* 0x00000050a6067810 */ /* 0x000fe20007ffe0ff */
        /* <DEDUP_REMOVED lines=8> */
[----:B-1-3--:R-:W-:Y:S01]  /*14a90*/  @!P1 MOV R12, R232 ;  /* 0x000000e8000c9202 */ /* 0x00afe20000000f00 */
        /* <DEDUP_REMOVED lines=19> */
.L_x_3467:
[----:B------:R-:W-:Y:S05]  /*14bd0*/  BSYNC B0 ;  /* 0x0000000000007941 */ /* 0x000fea0003800000 */
.L_x_3466:
        /* <DEDUP_REMOVED lines=29> */
.L_x_3469:
[----:B------:R-:W-:Y:S05]  /*14db0*/  BSYNC B0 ;  /* 0x0000000000007941 */ /* 0x000fea0003800000 */
.L_x_3468:
        /* <DEDUP_REMOVED lines=29> */
.L_x_3471:
[----:B------:R-:W-:Y:S05]  /*14f90*/  BSYNC B0 ;  /* 0x0000000000007941 */ /* 0x000fea0003800000 */
.L_x_3470:
[----:B-1----:R-:W2:Y:S04]  /*14fa0*/  LD.E.64 R18, [R10.64+0x1c0] ;  /* 0x0001c0060a127980 */ /* 0x002ea8000c101b00 */
[----:B---3--:R-:W3:Y:S01]  /*14fb0*/  LD.E.64 R12, [R10.64+0x1b8] ;  /* 0x0001b8060a0c7980 */ /* 0x008ee2000c101b00 */
        /* <DEDUP_REMOVED lines=42> */
.L_x_3473:
[----:B-1----:R-:W-:Y:S05]  /*15260*/  BSYNC B0 ;  /* 0x0000000000007941 */ /* 0x002fea0003800000 */
.L_x_3472:
        /* <DEDUP_REMOVED lines=22> */
.L_x_3475:
[----:B------:R-:W-:Y:S05]  /*153d0*/  BSYNC B0 ;  /* 0x0000000000007941 */ /* 0x000fea0003800000 */
.L_x_3474:
        /* <DEDUP_REMOVED lines=24> */
.L_x_3477:
[----:B------:R-:W-:Y:S05]  /*15560*/  BSYNC B0 ;  /* 0x0000000000007941 */ /* 0x000fea0003800000 */
.L_x_3476:
        /* <DEDUP_REMOVED lines=8> */
[----:B--2---:R-:W-:Y:S01]  /*155f0*/  @P0 MOV R12, R138 ;  /* 0x0000008a000c0202 */ /* 0x004fe20000000f00 */
[----:B------:R-:W-:Y:S01]  /*15600*/  @P0 IMAD R9, R43, 0x60, RZ ;  /* 0x000000602b090824 */ /* 0x000fe200078e02ff */
[-C--:B------:R-:W-:Y:S01]  /*15610*/  @P0 MOV R13, R137.reuse ;  /* 0x00000089000d0202 */ /* 0x080fe20000000f00 */
[----:B------:R-:W-:Y:S01]  /*15620*/  @!P1 IMAD.MOV.U32 R16, RZ, RZ, R138 ;  /* 0x000000ffff109224 */ /* 0x000fe200078e008a */
        /* <DEDUP_REMOVED lines=17> */
.L_x_3479:
[----:B------:R-:W-:Y:S05]  /*15740*/  BSYNC B0 ;  /* 0x0000000000007941 */ /* 0x000fea0003800000 */
.L_x_3478:
        /* <DEDUP_REMOVED lines=24> */
.L_x_3481:
[----:B------:R-:W-:Y:S05]  /*158d0*/  BSYNC B0 ;  /* 0x0000000000007941 */ /* 0x000fea0003800000 */
.L_x_3480:
        /* <DEDUP_REMOVED lines=8> */
[-C--:B--2---:R-:W-:Y:S01]  /*15960*/  @P0 MOV R12, R138.reuse ;  /* 0x0000008a000c0202 */ /* 0x084fe20000000f00 */
        /* <DEDUP_REMOVED lines=19> */
.L_x_3483:
[----:B------:R-:W-:Y:S05]  /*15aa0*/  BSYNC B0 ;  /* 0x0000000000007941 */ /* 0x000fea0003800000 */
.L_x_3482:
        /* <DEDUP_REMOVED lines=11> */
[----:B--2---:R-:W-:Y:S01]  /*15b60*/  @!P1 IMAD.MOV.U32 R14, RZ, RZ, R138 ;  /* 0x000000ffff0e9224 */ /* 0x004fe200078e008a */
        /* <DEDUP_REMOVED lines=17> */
.L_x_3485:
[----:B------:R-:W-:Y:S05]  /*15c80*/  BSYNC B0 ;  /* 0x0000000000007941 */ /* 0x000fea0003800000 */
.L_x_3484:
        /* <DEDUP_REMOVED lines=10> */
[----:B--2---:R-:W-:Y:S01]  /*15d30*/  @!P1 MOV R6, R138 ;  /* 0x0000008a00069202 */ /* 0x004fe20000000f00 */
        /* <DEDUP_REMOVED lines=17> */
.L_x_3487:
[----:B------:R-:W-:Y:S05]  /*15e50*/  BSYNC B0 ;  /* 0x0000000000007941 */ /* 0x000fea0003800000 */
.L_x_3486:
[----:B------:R-:W-:Y:S01]  /*15e60*/  SHF.R.S32.HI R225, RZ, 0x4, R57 ;  /* 0x00000004ffe17819 */ /* 0x000fe20000011439 */
[C---:B------:R-:W-:Y:S01]  /*15e70*/  IMAD.SHL.U32 R2, R54.reuse, 0x40, RZ ;  /* 0x0000004036027824 */ /* 0x040fe200078e00ff */
[----:B------:R-:W-:Y:S01]  /*15e80*/  R2P PR, R54, 0x6 ;  /* 0x0000000636007804 */ /* 0x000fe20000000000 */
[----:B------:R-:W-:Y:S01]  /*15e90*/  IMAD.SHL.U32 R55, R55, 0x40, RZ ;  /* 0x0000004037377824 */ /* 0x000fe200078e00ff */
[----:B--2---:R-:W-:Y:S01]  /*15ea0*/  LEA.HI R4, R57, R225, RZ, 0x1 ;  /* 0x000000e139047211 */ /* 0x004fe200078f08ff */
[----:B------:R-:W-:Y:S01]  /*15eb0*/  IMAD.SHL.U32 R166, R166, 0x8, RZ ;  /* 0x00000008a6a67824 */ /* 0x000fe200078e00ff */
[----:B------:R-:W-:Y:S01]  /*15ec0*/  LOP3.LUT R2, R2, 0x1c0, RZ, 0xc0, !PT ;  /* 0x000001c002027812 */ /* 0x000fe200078ec0ff */
[----:B------:R-:W-:Y:S01]  /*15ed0*/  IMAD.SHL.U32 R36, R56, 0x40, RZ ;  /* 0x0000004038247824 */ /* 0x000fe200078e00ff */
[----:B------:R-:W-:Y:S01]  /*15ee0*/  LOP3.LUT R4, R4, 0xfffffffe, RZ, 0xc0, !PT ;  /* 0xfffffffe04047812 */ /* 0x000fe200078ec0ff */
[----:B------:R-:W2:Y:S01]  /*15ef0*/  LD.E R39, [R10.64+0x18c] ;  /* 0x00018c060a277980 */ /* 0x000ea2000c101900 */
[----:B------:R-:W-:-:S02]  /*15f00*/  LOP3.LUT R55, R55, 0x1c0, RZ, 0xc0, !PT ;  /* 0x000001c037377812 */ /* 0x000fc400078ec0ff */
[----:B------:R-:W-:Y:S01]  /*15f10*/  LOP3.LUT R166, R2, 0x8, R166, 0xf8, !PT ;  /* 0x0000000802a67812 */ /* 0x000fe200078ef8a6 */
[----:B------:R-:W-:Y:S01]  /*15f20*/  IMAD.IADD R225, R225, 0x1, -R4 ;  /* 0x00000001e1e17824 */ /* 0x000fe200078e0a04 */
[----:B------:R-:W-:Y:S01]  /*15f30*/  LOP3.LUT R36, R36, 0xfffffe00, RZ, 0xc0, !PT ;  /* 0xfffffe0024247812 */ /* 0x000fe200078ec0ff */
[----:B------:R-:W-:Y:S01]  /*15f40*/  IMAD R48, R51, 0x10, R48 ;  /* 0x0000001033307824 */ /* 0x000fe200078e0230 */
[----:B------:R-:W-:Y:S01]  /*15f50*/  SHF.R.U32.HI R2, RZ, 0x3, R2 ;  /* 0x00000003ff027819 */ /* 0x000fe20000011602 */
[----:B------:R-:W-:Y:S01]  /*15f60*/  IMAD.SHL.U32 R4, R225, 0x8, RZ ;  /* 0x00000008e1047824 */ /* 0x000fe200078e00ff */
[----:B------:R-:W-:Y:S01]  /*15f70*/  SHF.R.U32.HI R9, RZ, 0x3, R55 ;  /* 0x00000003ff097819 */ /* 0x000fe20000011637 */
[----:B------:R-:W-:Y:S01]  /*15f80*/  IMAD R226, R51, 0x400, R36 ;  /* 0x0000040033e27824 */ /* 0x000fe200078e0224 */
[----:B------:R-:W-:Y:S01]  /*15f90*/  LOP3.LUT R2, R166, R2, RZ, 0x3c, !PT ;  /* 0x00000002a6027212 */ /* 0x000fe200078e3cff */
[----:B------:R-:W0:Y:S01]  /*15fa0*/  LDGDEPBAR ;  /* 0x00000000000079af */ /* 0x000e220000000000 */
[----:B------:R-:W-:-:S03]  /*15fb0*/  LOP3.LUT R4, R55, 0x8, R4, 0xf8, !PT ;  /* 0x0000000837047812 */ /* 0x000fc600078ef804 */
[----:B------:R-:W-:Y:S01]  /*15fc0*/  IMAD R225, R225, 0x200, R2 ;  /* 0x00000200e1e17824 */ /* 0x000fe200078e0202 */
[----:B------:R-:W-:-:S03]  /*15fd0*/  LOP3.LUT R9, R4, R9, RZ, 0x3c, !PT ;  /* 0x0000000904097212 */ /* 0x000fc600078e3cff */
[----:B------:R-:W-:Y:S02]  /*15fe0*/  IMAD.SHL.U32 R225, R225, 0x2, RZ ;  /* 0x00000002e1e17824 */ /* 0x000fe400078e00ff */
[----:B------:R-:W-:-:S03]  /*15ff0*/  IMAD.IADD R226, R9, 0x1, R226 ;  /* 0x0000000109e27824 */ /* 0x000fc600078e02e2 */
[----:B------:R-:W-:Y:S01]  /*16000*/  LDSM.16.M88.4 R12, [R225+0x4000] ;  /* 0x00400000e10c783b */ /* 0x000fe20000000200 */
[----:B------:R-:W-:Y:S01]  /*16010*/  IMAD.SHL.U32 R226, R226, 0x2, RZ ;  /* 0x00000002e2e27824 */ /* 0x000fe200078e00ff */
[C---:B------:R-:W-:Y:S02]  /*16020*/  IADD3 R2, R225.reuse, 0x4000, RZ ;  /* 0x00004000e1027810 */ /* 0x040fe40007ffe0ff */
[----:B------:R-:W-:Y:S01]  /*16030*/  LDSM.16.M88.4 R108, [R225+0x4800] ;  /* 0x00480000e16c783b */ /* 0x000fe20000000200 */
[----:B------:R-:W-:Y:S01]  /*16040*/  IADD3 R223, R225, 0x4020, RZ ;  /* 0x00004020e1df7810 */ /* 0x000fe20007ffe0ff */
[--C-:B------:R-:W-:Y:S01]  /*16050*/  IMAD R224, R38, 0x2, R226.reuse ;  /* 0x0000000226e07824 */ /* 0x100fe200078e02e2 */
[----:B------:R-:W-:Y:S01]  /*16060*/  @P1 IADD3 R223, R2, -0x20, RZ ;  /* 0xffffffe002df1810 */ /* 0x000fe20007ffe0ff */
[----:B------:R-:W1:Y:S01]  /*16070*/  LDSM.16.M88.4 R20, [R226] ;  /* 0x00000000e214783b */ /* 0x000e620000000200 */
[----:B------:R-:W-:Y:S02]  /*16080*/  IMAD.MOV.U32 R2, RZ, RZ, 0x40 ;  /* 0x00000040ff027424 */ /* 0x000fe400078e00ff */
[----:B------:R-:W-:Y:S01]  /*16090*/  IMAD R222, R37, 0x2, R226 ;  /* 0x0000000225de7824 */ /* 0x000fe200078e02e2 */
[----:B------:R-:W3:Y:S02]  /*160a0*/  LDSM.16.M88.4 R72, [R225+0x5000] ;  /* 0x00500000e148783b */ /* 0x000ee40000000200 */
[----:B------:R-:W-:-:S02]  /*160b0*/  SEL R2, R2, 0xffffffc0, !P2 ;  /* 0xffffffc002027807 */ /* 0x000fc40005000000 */
[----:B------:R-:W4:Y:S03]  /*160c0*/  LDSM.16.M88.4 R64, [R225+0x5800] ;  /* 0x00580000e140783b */ /* 0x000f260000000200 */
[----:B------:R-:W-:Y:S01]  /*160d0*/  IMAD.IADD R219, R225, 0x1, R2 ;  /* 0x00000001e1db7824 */ /* 0x000fe200078e0202 */
[----:B------:R-:W3:Y:S04]  /*160e0*/  LDSM.16.M88.4 R56, [R225+0x6000] ;  /* 0x00600000e138783b */ /* 0x000ee80000000200 */
[----:B------:R-:W3:Y:S04]  /*160f0*/  LDSM.16.M88.4 R40, [R225+0x6800] ;  /* 0x00680000e128783b */ /* 0x000ee80000000200 */
[----:B------:R-:W4:Y:S04]  /*16100*/  LDSM.16.M88.4 R28, [R225+0x7000] ;  /* 0x00700000e11c783b */ /* 0x000f280000000200 */
[----:B------:R-:W4:Y:S04]  /*16110*/  LDSM.16.M88.4 R88, [R225+0x7800] ;  /* 0x00780000e158783b */ /* 0x000f280000000200 */
[----:B------:R-:W-:Y:S04]  /*16120*/  LDSM.16.M88.4 R80, [R223] ;  /* 0x00000000df50783b */ /* 0x000fe80000000200 */
[----:B------:R-:W4:Y:S04]  /*16130*/  LDSM.16.M88.4 R84, [R224] ;  /* 0x00000000e054783b */ /* 0x000f280000000200 */
[----:B------:R-:W4:Y:S01]  /*16140*/  LDSM.16.M88.4 R92, [R223+0x3000] ;  /* 0x00300000df5c783b */ /* 0x000f220000000200 */
[C---:B-1----:R-:W-:Y:S03]  /*16150*/  HMMA.16816.F32.BF16 R16, R20.reuse, R12, RZ ;  /* 0x0000000c1410723c */ /* 0x042fe600000418ff */
[----:B------:R-:W1:Y:S04]  /*16160*/  LDSM.16.M88.4 R120, [R223+0x800] ;  /* 0x00080000df78783b */ /* 0x000e680000000200 */
[----:B------:R-:W1:Y:S01]  /*16170*/  LDSM.16.M88.4 R112, [R223+0x1000] ;  /* 0x00100000df70783b */ /* 0x000e620000000200 */
[C---:B------:R-:W-:Y:S03]  /*16180*/  HMMA.16816.F32.BF16 R4, R20.reuse, R108, RZ ;  /* 0x0000006c1404723c */ /* 0x040fe600000418ff */
[----:B------:R-:W1:Y:S04]  /*16190*/  LDSM.16.M88.4 R116, [R223+0x1800] ;  /* 0x00180000df74783b */ /* 0x000e680000000200 */
[----:B------:R-:W1:Y:S01]  /*161a0*/  LDSM.16.M88.4 R100, [R223+0x2000] ;  /* 0x00200000df64783b */ /* 0x000e620000000200 */
[C---:B---3--:R-:W-:Y:S03]  /*161b0*/  HMMA.16816.F32.BF16 R76, R20.reuse, R72, RZ ;  /* 0x00000048144c723c */ /* 0x048fe600000418ff */
[----:B------:R-:W3:Y:S04]  /*161c0*/  LDSM.16.M88.4 R96, [R223+0x2800] ;  /* 0x00280000df60783b */ /* 0x000ee80000000200 */
[----:B------:R-:W-:Y:S01]  /*161d0*/  LDSM.16.M88.4 R104, [R222] ;  /* 0x00000000de68783b */ /* 0x000fe20000000200 */
        /* <DEDUP_REMOVED lines=13> */
[----:B------:R-:W4:Y:S07]  /*162b0*/  LDSM.16.M88.4 R88, [R223+0x3800] ;  /* 0x00380000df58783b */ /* 0x000f2e0000000200 */
[C---:B------:R-:W-:Y:S08]  /*162c0*/  HMMA.16816.F32.BF16 R16, R84.reuse, R80, R16 ;  /* 0x000000505410723c */ /* 0x040ff00000041810 */
[C---:B------:R-:W-:Y:S01]  /*162d0*/  HMMA.16816.F32.BF16 R12, R84.reuse, R82, R12 ;  /* 0x00000052540c723c */ /* 0x040fe2000004180c */
[----:B------:R-:W2:Y:S07]  /*162e0*/  LDSM.16.M88.4 R80, [R219+0x4000] ;  /* 0x00400000db50783b */ /* 0x000eae0000000200 */
[C---:B------:R-:W-:Y:S08]  /*162f0*/  HMMA.16816.F32.BF16 R32, R84.reuse, R92, R32 ;  /* 0x0000005c5420723c */ /* 0x040ff00000041820 */
[C---:B------:R-:W-:Y:S01]  /*16300*/  HMMA.16816.F32.BF16 R28, R84.reuse, R94, R28 ;  /* 0x0000005e541c723c */ /* 0x040fe2000004181c */
[----:B------:R-:W2:Y:S07]  /*16310*/  LDSM.16.M88.4 R92, [R219+0x6000] ;  /* 0x00600000db5c783b */ /* 0x000eae0000000200 */
[C---:B-1----:R-:W-:Y:S08]  /*16320*/  HMMA.16816.F32.BF16 R4, R84.reuse, R120, R4 ;  /* 0x000000785404723c */ /* 0x042ff00000041804 */
[C---:B------:R-:W-:Y:S08]  /*16330*/  HMMA.16816.F32.BF16 R108, R84.reuse, R122, R108 ;  /* 0x0000007a546c723c */ /* 0x040ff0000004186c */
[C---:B------:R-:W-:Y:S08]  /*16340*/  HMMA.16816.F32.BF16 R76, R84.reuse, R112, R76 ;  /* 0x00000070544c723c */ /* 0x040ff0000004184c */
[C---:B------:R-:W-:Y:S01]  /*16350*/  HMMA.16816.F32.BF16 R72, R84.reuse, R114, R72 ;  /* 0x000000725448723c */ /* 0x040fe20000041848 */
[----:B------:R-:W-:Y:S07]  /*16360*/  LDSM.16.M88.4 R112, [R219+0x4800] ;  /* 0x00480000db70783b */ /* 0x000fee0000000200 */
[C---:B------:R-:W-:Y:S08]  /*16370*/  HMMA.16816.F32.BF16 R68, R84.reuse, R116, R68 ;  /* 0x000000745444723c */ /* 0x040ff00000041844 */
[C---:B------:R-:W-:Y:S08]  /*16380*/  HMMA.16816.F32.BF16 R64, R84.reuse, R118, R64 ;  /* 0x000000765440723c */ /* 0x040ff00000041840 */
[C---:B------:R-:W-:Y:S08]  /*16390*/  HMMA.16816.F32.BF16 R60, R84.reuse, R100, R60 ;  /* 0x00000064543c723c */ /* 0x040ff0000004183c */
[C---:B------:R-:W-:Y:S01]  /*163a0*/  HMMA.16816.F32.BF16 R56, R84.reuse, R102, R56 ;  /* 0x000000665438723c */ /* 0x040fe20000041838 */
[----:B------:R-:W-:Y:S07]  /*163b0*/  LDSM.16.M88.4 R100, [R219+0x5000] ;  /* 0x00500000db64783b */ /* 0x000fee0000000200 */
[C---:B---3--:R-:W-:Y:S08]  /*163c0*/  HMMA.16816.F32.BF16 R44, R84.reuse, R96, R44 ;  /* 0x00000060542c723c */ /* 0x048ff0000004182c */
[C---:B------:R-:W-:Y:S01]  /*163d0*/  HMMA.16816.F32.BF16 R40, R84.reuse, R98, R40 ;  /* 0x000000625428723c */ /* 0x040fe20000041828 */
[----:B------:R-:W-:Y:S01]  /*163e0*/  IMAD.IADD R208, R2, 0x1, R223 ;  /* 0x0000000102d07824 */ /* 0x000fe200078e02df */
[----:B------:R-:W-:Y:S06]  /*163f0*/  LDSM.16.M88.4 R96, [R219+0x5800] ;  /* 0x00580000db60783b */ /* 0x000fec0000000200 */
[C---:B----4-:R-:W-:Y:S08]  /*16400*/  HMMA.16816.F32.BF16 R24, R84.reuse, R88, R24 ;  /* 0x000000585418723c */ /* 0x050ff00000041818 */
[----:B------:R-:W-:Y:S01]  /*16410*/  HMMA.16816.F32.BF16 R20, R84, R90, R20 ;  /* 0x0000005a5414723c */ /* 0x000fe20000041814 */
[----:B------:R-:W1:Y:S04]  /*16420*/  LDSM.16.M88.4 R84, [R219+0x7000] ;  /* 0x00700000db54783b */ /* 0x000e680000000200 */
[----:B------:R-:W3:Y:S03]  /*16430*/  LDSM.16.M88.4 R88, [R219+0x6800] ;  /* 0x00680000db58783b */ /* 0x000ee60000000200 */
[C---:B--2---:R-:W-:Y:S08]  /*16440*/  HMMA.16816.F32.BF16 R16, R104.reuse, R80, R16 ;  /* 0x000000506810723c */ /* 0x044ff00000041810 */
[----:B------:R-:W-:Y:S01]  /*16450*/  HMMA.16816.F32.BF16 R12, R104, R82, R12 ;  /* 0x00000052680c723c */ /* 0x000fe2000004180c */
[----:B------:R-:W2:Y:S01]  /*16460*/  LDSM.16.M88.4 R80, [R219+0x7800] ;  /* 0x00780000db50783b */ /* 0x000ea20000000200 */
[----:B------:R-:W-:-:S05]  /*16470*/  IMAD R221, R37, 0x2, R224 ;  /* 0x0000000225dd7824 */ /* 0x000fca00078e02e0 */
[----:B------:R-:W-:Y:S01]  /*16480*/  LDSM.16.M88.4 R116, [R221] ;  /* 0x00000000dd74783b */ /* 0x000fe20000000200 */
        /* <DEDUP_REMOVED lines=8> */
[----:B------:R-:W-:Y:S07]  /*16510*/  LDSM.16.M88.4 R112, [R208] ;  /* 0x00000000d070783b */ /* 0x000fee0000000200 */
[C---:B------:R-:W-:Y:S08]  /*16520*/  HMMA.16816.F32.BF16 R76, R104.reuse, R100, R76 ;  /* 0x00000064684c723c */ /* 0x040ff0000004184c */
[C---:B------:R-:W-:Y:S01]  /*16530*/  HMMA.16816.F32.BF16 R72, R104.reuse, R102, R72 ;  /* 0x000000666848723c */ /* 0x040fe20000041848 */
[----:B------:R-:W-:Y:S07]  /*16540*/  LDSM.16.M88.4 R100, [R225+0x8000] ;  /* 0x00800000e164783b */ /* 0x000fee0000000200 */
[C---:B---3--:R-:W-:Y:S08]  /*16550*/  HMMA.16816.F32.BF16 R44, R104.reuse, R88, R44 ;  /* 0x00000058682c723c */ /* 0x048ff0000004182c */
        /* <DEDUP_REMOVED lines=8> */
[C---:B----4-:R-:W-:Y:S08]  /*165e0*/  HMMA.16816.F32.BF16 R4, R116.reuse, R92, R4 ;  /* 0x0000005c7404723c */ /* 0x050ff00000041804 */
[C---:B------:R-:W-:Y:S01]  /*165f0*/  HMMA.16816.F32.BF16 R108, R116.reuse, R94, R108 ;  /* 0x0000005e746c723c */ /* 0x040fe2000004186c */
[----:B------:R-:W4:Y:S07]  /*16600*/  LDSM.16.M88.4 R92, [R208+0x2800] ;  /* 0x00280000d05c783b */ /* 0x000f2e0000000200 */
[C---:B-1----:R-:W-:Y:S08]  /*16610*/  HMMA.16816.F32.BF16 R76, R116.reuse, R84, R76 ;  /* 0x00000054744c723c */ /* 0x042ff0000004184c */
[C---:B------:R-:W-:Y:S01]  /*16620*/  HMMA.16816.F32.BF16 R72, R116.reuse, R86, R72 ;  /* 0x000000567448723c */ /* 0x040fe20000041848 */
[----:B------:R-:W1:Y:S07]  /*16630*/  LDSM.16.M88.4 R84, [R208+0x3000] ;  /* 0x00300000d054783b */ /* 0x000e6e0000000200 */
[C---:B---3--:R-:W-:Y:S01]  /*16640*/  HMMA.16816.F32.BF16 R96, R116.reuse, R88, R60 ;  /* 0x000000587460723c */ /* 0x048fe2000004183c */
[----:B------:R-:W3:Y:S07]  /*16650*/  LDSM.16.M88.4 R60, [R226+0x2000] ;  /* 0x00200000e23c783b */ /* 0x000eee0000000200 */
[C---:B--2---:R-:W-:Y:S08]  /*16660*/  HMMA.16816.F32.BF16 R68, R116.reuse, R80, R68 ;  /* 0x000000507444723c */ /* 0x044ff00000041844 */
[C---:B------:R-:W-:Y:S01]  /*16670*/  HMMA.16816.F32.BF16 R64, R116.reuse, R82, R64 ;  /* 0x000000527440723c */ /* 0x040fe20000041840 */
[----:B------:R-:W2:Y:S07]  /*16680*/  LDSM.16.M88.4 R80, [R208+0x3800] ;  /* 0x00380000d050783b */ /* 0x000eae0000000200 */
[C---:B------:R-:W-:Y:S08]  /*16690*/  HMMA.16816.F32.BF16 R16, R116.reuse, R112, R16 ;  /* 0x000000707410723c */ /* 0x040ff00000041810 */
[C---:B----4-:R-:W-:Y:S08]  /*166a0*/  HMMA.16816.F32.BF16 R44, R116.reuse, R92, R44 ;  /* 0x0000005c742c723c */ /* 0x050ff0000004182c */
[C---:B------:R-:W-:Y:S08]  /*166b0*/  HMMA.16816.F32.BF16 R40, R116.reuse, R94, R40 ;  /* 0x0000005e7428723c */ /* 0x040ff00000041828 */
[C---:B------:R-:W-:Y:S01]  /*166c0*/  HMMA.16816.F32.BF16 R56, R116.reuse, R90, R56 ;  /* 0x0000005a7438723c */ /* 0x040fe20000041838 */
[----:B------:R-:W-:Y:S07]  /*166d0*/  LDSM.16.M88.4 R88, [R223+0x4000] ;  /* 0x00400000df58783b */ /* 0x000fee0000000200 */
[C---:B-1----:R-:W-:Y:S01]  /*166e0*/  HMMA.16816.F32.BF16 R92, R116.reuse, R84, R32 ;  /* 0x00000054745c723c */ /* 0x042fe20000041820 */
[----:B------:R-:W1:Y:S07]  /*166f0*/  LDSM.16.M88.4 R32, [R224+0x2000] ;  /* 0x00200000e020783b */ /* 0x000e6e0000000200 */
[C---:B------:R-:W-:Y:S01]  /*16700*/  HMMA.16816.F32.BF16 R12, R116.reuse, R114, R12 ;  /* 0x00000072740c723c */ /* 0x040fe2000004180c */
[----:B------:R-:W-:Y:S07]  /*16710*/  LDSM.16.M88.4 R112, [R225+0x9000] ;  /* 0x00900000e170783b */ /* 0x000fee0000000200 */
[----:B------:R-:W-:Y:S01]  /*16720*/  HMMA.16816.F32.BF16 R28, R116, R86, R28 ;  /* 0x00000056741c723c */ /* 0x000fe2000004181c */
[----:B------:R-:W4:Y:S07]  /*16730*/  LDSM.16.M88.4 R84, [R225+0x8800] ;  /* 0x00880000e154783b */ /* 0x000f2e0000000200 */
[----:B---3--:R-:W-:Y:S08]  /*16740*/  HMMA.16816.F32.BF16 R16, R60, R100, R16 ;  /* 0x000000643c10723c */ /* 0x008ff00000041810 */
[C---:B--2---:R-:W-:Y:S08]  /*16750*/  HMMA.16816.F32.BF16 R24, R116.reuse, R80, R24 ;  /* 0x000000507418723c */ /* 0x044ff00000041818 */
[----:B------:R-:W-:Y:S01]  /*16760*/  HMMA.16816.F32.BF16 R80, R116, R82, R20 ;  /* 0x000000527450723c */ /* 0x000fe20000041814 */
[----:B------:R-:W2:Y:S04]  /*16770*/  LDSM.16.M88.4 R20, [R222+0x2000] ;  /* 0x00200000de14783b */ /* 0x000ea80000000200 */
[----:B------:R-:W-:Y:S03]  /*16780*/  LDSM.16.M88.4 R116, [R208+0x4000] ;  /* 0x00400000d074783b */ /* 0x000fe60000000200 */
[----:B------:R-:W-:Y:S01]  /*16790*/  HMMA.16816.F32.BF16 R12, R60, R102, R12 ;  /* 0x000000663c0c723c */ /* 0x000fe2000004180c */
[----:B------:R-:W3:Y:S07]  /*167a0*/  LDSM.16.M88.4 R100, [R223+0x4800] ;  /* 0x00480000df64783b */ /* 0x000eee0000000200 */
[----:B-1----:R-:W-:Y:S08]  /*167b0*/  HMMA.16816.F32.BF16 R16, R32, R88, R16 ;  /* 0x000000582010723c */ /* 0x002ff00000041810 */
[----:B----4-:R-:W-:Y:S01]  /*167c0*/  HMMA.16816.F32.BF16 R120, R60, R84, R4 ;  /* 0x000000543c78723c */ /* 0x010fe20000041804 */
[----:B------:R-:W1:Y:S07]  /*167d0*/  LDSM.16.M88.4 R4, [R221+0x2000] ;  /* 0x00200000dd04783b */ /* 0x000e6e0000000200 */
[----:B------:R-:W-:Y:S01]  /*167e0*/  HMMA.16816.F32.BF16 R12, R32, R90, R12 ;  /* 0x0000005a200c723c */ /* 0x000fe2000004180c */
[----:B------:R-:W-:Y:S07]  /*167f0*/  LDSM.16.M88.4 R88, [R225+0x9800] ;  /* 0x00980000e158783b */ /* 0x000fee0000000200 */
[----:B------:R-:W-:Y:S01]  /*16800*/  HMMA.16816.F32.BF16 R108, R60, R86, R108 ;  /* 0x000000563c6c723c */ /* 0x000fe2000004186c */
[----:B------:R-:W4:Y:S07]  /*16810*/  LDSM.16.M88.4 R84, [R219+0x8800] ;  /* 0x00880000db54783b */ /* 0x000f2e0000000200 */
[C---:B--2---:R-:W-:Y:S08]  /*16820*/  HMMA.16816.F32.BF16 R16, R20.reuse, R104, R16 ;  /* 0x000000681410723c */ /* 0x044ff00000041810 */
[----:B------:R-:W-:Y:S01]  /*16830*/  HMMA.16816.F32.BF16 R12, R20, R106, R12 ;  /* 0x0000006a140c723c */ /* 0x000fe2000004180c */
[----:B------:R-:W2:Y:S07]  /*16840*/  LDSM.16.M88.4 R104, [R223+0x5000] ;  /* 0x00500000df68783b */ /* 0x000eae0000000200 */
[C---:B---3--:R-:W-:Y:S08]  /*16850*/  HMMA.16816.F32.BF16 R120, R32.reuse, R100, R120 ;  /* 0x000000642078723c */ /* 0x048ff00000041878 */
[----:B------:R-:W-:Y:S01]  /*16860*/  HMMA.16816.F32.BF16 R108, R32, R102, R108 ;  /* 0x00000066206c723c */ /* 0x000fe2000004186c */
[----:B------:R-:W-:Y:S07]  /*16870*/  LDSM.16.M88.4 R100, [R219+0x9000] ;  /* 0x00900000db64783b */ /* 0x000fee0000000200 */
[----:B-1----:R-:W-:Y:S08]  /*16880*/  HMMA.16816.F32.BF16 R16, R4, R116, R16 ;  /* 0x000000740410723c */ /* 0x002ff00000041810 */
[C---:B------:R-:W-:Y:S08]  /*16890*/  HMMA.16816.F32.BF16 R76, R60.reuse, R112, R76 ;  /* 0x000000703c4c723c */ /* 0x040ff0000004184c */
[----:B------:R-:W-:Y:S01]  /*168a0*/  HMMA.16816.F32.BF16 R112, R60, R114, R72 ;  /* 0x000000723c70723c */ /* 0x000fe20000041848 */
[----:B------:R-:W1:Y:S07]  /*168b0*/  LDSM.16.M88.4 R72, [R208+0x4800] ;  /* 0x00480000d048783b */ /* 0x000e6e0000000200 */
[----:B----4-:R-:W-:Y:S01]  /*168c0*/  HMMA.16816.F32.BF16 R120, R20, R84, R120 ;  /* 0x000000541478723c */ /* 0x010fe20000041878 */
[----:B------:R-:W-:-:S02]  /*168d0*/  FMUL.FTZ R16, R16, R39 ;  /* 0x0000002710107220 */ /* 0x000fc40000410000 */
[-C--:B------:R-:W-:Y:S02]  /*168e0*/  FMUL.FTZ R17, R17, R39.reuse ;  /* 0x0000002711117220 */ /* 0x080fe40000410000 */
[----:B------:R-:W-:-:S03]  /*168f0*/  FMUL.FTZ R18, R18, R39 ;  /* 0x0000002712127220 */ /* 0x000fc60000410000 */
[----:B------:R-:W-:Y:S01]  /*16900*/  HMMA.16816.F32.BF16 R108, R20, R86, R108 ;  /* 0x00000056146c723c */ /* 0x000fe2000004186c */
[----:B------:R-:W-:Y:S01]  /*16910*/  MUFU.TANH R190, R16 ;  /* 0x0000001000be7308 */ /* 0x000fe20000002400 */
[----:B------:R-:W-:Y:S06]  /*16920*/  LDSM.16.M88.4 R84, [R208+0x5000] ;  /* 0x00500000d054783b */ /* 0x000fec0000000200 */
[----:B--2---:R-:W-:Y:S01]  /*16930*/  HMMA.16816.F32.BF16 R76, R32, R104, R76 ;  /* 0x00000068204c723c */ /* 0x004fe2000004184c */
[----:B------:R-:W-:Y:S06]  /*16940*/  MUFU.TANH R161, R17 ;  /* 0x0000001100a17308 */ /* 0x000fec0000002400 */
[----:B------:R-:W-:-:S02]  /*16950*/  FMUL.FTZ R105, R19, R39 ;  /* 0x0000002713697220 */ /* 0x000fc40000410000 */
[----:B------:R2:W-:Y:S01]  /*16960*/  MUFU.TANH R104, R18 ;  /* 0x0000001200687308 */ /* 0x0005e20000002400 */
[----:B------:R-:W-:Y:S01]  /*16970*/  HMMA.16816.F32.BF16 R12, R4, R118, R12 ;  /* 0x00000076040c723c */ /* 0x000fe2000004180c */
[----:B------:R-:W-:Y:S04]  /*16980*/  LDSM.16.M88.4 R116, [R225+0xa000] ;  /* 0x00a00000e174783b */ /* 0x000fe80000000200 */
[----:B--2---:R-:W2:Y:S03]  /*16990*/  LDSM.16.M88.4 R16, [R223+0x5800] ;  /* 0x00580000df10783b */ /* 0x004ea60000000200 */
[----:B------:R-:W-:Y:S08]  /*169a0*/  HMMA.16816.F32.BF16 R68, R60, R88, R68 ;  /* 0x000000583c44723c */ /* 0x000ff00000041844 */
[----:B-1----:R-:W-:Y:S08]  /*169b0*/  HMMA.16816.F32.BF16 R120, R4, R72, R120 ;  /* 0x000000480478723c */ /* 0x002ff00000041878 */
[----:B------:R-:W-:Y:S08]  /*169c0*/  HMMA.16816.F32.BF16 R64, R60, R90, R64 ;  /* 0x0000005a3c40723c */ /* 0x000ff00000041840 */
[----:B------:R-:W-:Y:S01]  /*169d0*/  HMMA.16816.F32.BF16 R108, R4, R74, R108 ;  /* 0x0000004a046c723c */ /* 0x000fe2000004186c */
[----:B------:R-:W1:Y:S01]  /*169e0*/  LDSM.16.M88.4 R72, [R225+0xa800] ;  /* 0x00a80000e148783b */ /* 0x000e620000000200 */
[----:B------:R-:W-:-:S02]  /*169f0*/  FMUL.FTZ R12, R12, R39 ;  /* 0x000000270c0c7220 */ /* 0x000fc40000410000 */
[-C--:B------:R-:W-:Y:S01]  /*16a00*/  FMUL.FTZ R13, R13, R39.reuse ;  /* 0x000000270d0d7220 */ /* 0x080fe20000410000 */
[----:B------:R-:W-:Y:S01]  /*16a10*/  LDSM.16.M88.4 R88, [R223+0x6000] ;  /* 0x00600000df58783b */ /* 0x000fe20000000200 */
[-C--:B------:R-:W-:Y:S02]  /*16a20*/  FMUL.FTZ R14, R14, R39.reuse ;  /* 0x000000270e0e7220 */ /* 0x080fe40000410000 */
[-C--:B------:R-:W-:Y:S01]  /*16a30*/  FMUL.FTZ R15, R15, R39.reuse ;  /* 0x000000270f0f7220 */ /* 0x080fe20000410000 */
[C---:B------:R-:W-:Y:S01]  /*16a40*/  HMMA.16816.F32.BF16 R112, R32.reuse, R106, R112 ;  /* 0x0000006a2070723c */ /* 0x040fe20000041870 */
[----:B------:R-:W-:Y:S07]  /*16a50*/  MUFU.TANH R170, R12 ;  /* 0x0000000c00aa7308 */ /* 0x000fee0000002400 */
[C---:B--2---:R-:W-:Y:S01]  /*16a60*/  HMMA.16816.F32.BF16 R68, R32.reuse, R16, R68 ;  /* 0x000000102044723c */ /* 0x044fe20000041844 */
[----:B------:R-:W-:Y:S07]  /*16a70*/  MUFU.TANH R173, R13 ;  /* 0x0000000d00ad7308 */ /* 0x000fee0000002400 */
[----:B------:R-:W-:Y:S01]  /*16a80*/  HMMA.16816.F32.BF16 R64, R32, R18, R64 ;  /* 0x000000122040723c */ /* 0x000fe20000041840 */
[----:B------:R-:W-:Y:S01]  /*16a90*/  MUFU.TANH R106, R14 ;  /* 0x0000000e006a7308 */ /* 0x000fe20000002400 */
[----:B------:R-:W-:Y:S07]  /*16aa0*/  LDSM.16.M88.4 R16, [R225+0xb000] ;  /* 0x00b00000e110783b */ /* 0x000fee0000000200 */
[----:B------:R2:W-:Y:S02]  /*16ab0*/  MUFU.TANH R107, R15 ;  /* 0x0000000f006b7308 */ /* 0x0005e40000002400 */
[----:B--2---:R-:W2:Y:S01]  /*16ac0*/  LDSM.16.M88.4 R12, [R219+0x9800] ;  /* 0x00980000db0c783b */ /* 0x004ea20000000200 */
[C---:B-1----:R-:W-:Y:S08]  /*16ad0*/  HMMA.16816.F32.BF16 R44, R60.reuse, R72, R44 ;  /* 0x000000483c2c723c */ /* 0x042ff0000004182c */
[----:B------:R-:W-:Y:S01]  /*16ae0*/  HMMA.16816.F32.BF16 R40, R60, R74, R40 ;  /* 0x0000004a3c28723c */ /* 0x000fe20000041828 */
[----:B------:R-:W1:Y:S07]  /*16af0*/  LDSM.16.M88.4 R72, [R223+0x6800] ;  /* 0x00680000df48783b */ /* 0x000e6e0000000200 */
[C---:B------:R-:W-:Y:S08]  /*16b00*/  HMMA.16816.F32.BF16 R76, R20.reuse, R100, R76 ;  /* 0x00000064144c723c */ /* 0x040ff0000004184c */
[----:B------:R-:W-:Y:S01]  /*16b10*/  HMMA.16816.F32.BF16 R112, R20, R102, R112 ;  /* 0x000000661470723c */ /* 0x000fe20000041870 */
[----:B------:R-:W3:Y:S07]  /*16b20*/  LDSM.16.M88.4 R100, [R208+0x5800] ;  /* 0x00580000d064783b */ /* 0x000eee0000000200 */
[----:B------:R-:W-:Y:S08]  /*16b30*/  HMMA.16816.F32.BF16 R96, R60, R116, R96 ;  /* 0x000000743c60723c */ /* 0x000ff00000041860 */
[----:B--2---:R-:W-:Y:S08]  /*16b40*/  HMMA.16816.F32.BF16 R68, R20, R12, R68 ;  /* 0x0000000c1444723c */ /* 0x004ff00000041844 */
[C---:B------:R-:W-:Y:S08]  /*16b50*/  HMMA.16816.F32.BF16 R92, R60.reuse, R16, R92 ;  /* 0x000000103c5c723c */ /* 0x040ff0000004185c */
[C---:B------:R-:W-:Y:S01]  /*16b60*/  HMMA.16816.F32.BF16 R28, R60.reuse, R18, R28 ;  /* 0x000000123c1c723c */ /* 0x040fe2000004181c */
[----:B------:R-:W2:Y:S07]  /*16b70*/  LDSM.16.M88.4 R16, [R219+0xa800] ;  /* 0x00a80000db10783b */ /* 0x000eae0000000200 */
[----:B------:R-:W-:Y:S08]  /*16b80*/  HMMA.16816.F32.BF16 R56, R60, R118, R56 ;  /* 0x000000763c38723c */ /* 0x000ff00000041838 */
[C---:B------:R-:W-:Y:S08]  /*16b90*/  HMMA.16816.F32.BF16 R76, R4.reuse, R84, R76 ;  /* 0x00000054044c723c */ /* 0x040ff0000004184c */
[----:B------:R-:W-:Y:S01]  /*16ba0*/  HMMA.16816.F32.BF16 R112, R4, R86, R112 ;  /* 0x000000560470723c */ /* 0x000fe20000041870 */
[----:B------:R-:W4:Y:S07]  /*16bb0*/  LDSM.16.M88.4 R84, [R219+0xa000] ;  /* 0x00a00000db54783b */ /* 0x000f2e0000000200 */
[C---:B-1----:R-:W-:Y:S08]  /*16bc0*/  HMMA.16816.F32.BF16 R44, R32.reuse, R72, R44 ;  /* 0x00000048202c723c */ /* 0x042ff0000004182c */
[C---:B------:R-:W-:Y:S01]  /*16bd0*/  HMMA.16816.F32.BF16 R72, R32.reuse, R74, R40 ;  /* 0x0000004a2048723c */ /* 0x040fe20000041828 */
[----:B------:R-:W1:Y:S07]  /*16be0*/  LDSM.16.M88.4 R40, [R208+0x6800] ;  /* 0x00680000d028783b */ /* 0x000e6e0000000200 */
[----:B------:R-:W-:Y:S08]  /*16bf0*/  HMMA.16816.F32.BF16 R96, R32, R88, R96 ;  /* 0x000000582060723c */ /* 0x000ff00000041860 */
[----:B---3--:R-:W-:Y:S08]  /*16c00*/  HMMA.16816.F32.BF16 R68, R4, R100, R68 ;  /* 0x000000640444723c */ /* 0x008ff00000041844 */
[----:B------:R-:W-:Y:S01]  /*16c10*/  HMMA.16816.F32.BF16 R64, R20, R14, R64 ;  /* 0x0000000e1440723c */ /* 0x000fe20000041840 */
[----:B------:R-:W3:Y:S07]  /*16c20*/  LDSM.16.M88.4 R12, [R208+0x6000] ;  /* 0x00600000d00c783b */ /* 0x000eee0000000200 */
[----:B------:R-:W-:Y:S08]  /*16c30*/  HMMA.16816.F32.BF16 R56, R32, R90, R56 ;  /* 0x0000005a2038723c */ /* 0x000ff00000041838 */
[----:B--2---:R-:W-:Y:S01]  /*16c40*/  HMMA.16816.F32.BF16 R44, R20, R16, R44 ;  /* 0x00000010142c723c */ /* 0x004fe2000004182c */
[----:B------:R-:W-:-:S02]  /*16c50*/  FMUL.FTZ R68, R68, R39 ;  /* 0x0000002744447220 */ /* 0x000fc40000410000 */
[-C--:B------:R-:W-:Y:S02]  /*16c60*/  FMUL.FTZ R69, R69, R39.reuse ;  /* 0x0000002745457220 */ /* 0x080fe40000410000 */
[-C--:B------:R-:W-:Y:S02]  /*16c70*/  FMUL.FTZ R70, R70, R39.reuse ;  /* 0x0000002746467220 */ /* 0x080fe40000410000 */
[----:B------:R-:W-:Y:S01]  /*16c80*/  FMUL.FTZ R71, R71, R39 ;  /* 0x0000002747477220 */ /* 0x000fe20000410000 */
[C---:B------:R-:W-:Y:S01]  /*16c90*/  HMMA.16816.F32.BF16 R72, R20.reuse, R18, R72 ;  /* 0x000000121448723c */ /* 0x040fe20000041848 */
[----:B------:R-:W2:Y:S01]  /*16ca0*/  LDSM.16.M88.4 R16, [R225+0xb800] ;  /* 0x00b80000e110783b */ /* 0x000ea20000000200 */
[----:B------:R-:W-:Y:S06]  /*16cb0*/  MUFU.TANH R91, R70 ;  /* 0x00000046005b7308 */ /* 0x000fec0000002400 */
[----:B----4-:R-:W-:Y:S02]  /*16cc0*/  HMMA.16816.F32.BF16 R96, R20, R84, R96 ;  /* 0x000000541460723c */ /* 0x010fe40000041860 */
[----:B------:R-:W-:Y:S06]  /*16cd0*/  MUFU.TANH R84, R69 ;  /* 0x0000004500547308 */ /* 0x000fec0000002400 */
[----:B------:R-:W-:Y:S02]  /*16ce0*/  HMMA.16816.F32.BF16 R64, R4, R102, R64 ;  /* 0x000000660440723c */ /* 0x000fe40000041840 */
[----:B------:R-:W-:Y:S01]  /*16cf0*/  MUFU.TANH R102, R68 ;  /* 0x0000004400667308 */ /* 0x000fe20000002400 */
[----:B------:R-:W-:-:S05]  /*16d00*/  IADD3 R52, R48, 0x1, R52 ;  /* 0x0000000130347810 */ /* 0x000fca0007ffe034 */
[----:B------:R-:W-:Y:S02]  /*16d10*/  HMMA.16816.F32.BF16 R56, R20, R86, R56 ;  /* 0x000000561438723c */ /* 0x000fe40000041838 */
[----:B------:R4:W-:Y:S01]  /*16d20*/  MUFU.TANH R103, R71 ;  /* 0x0000004700677308 */ /* 0x0009e20000002400 */
[----:B------:R-:W-:Y:S01]  /*16d30*/  IADD3 R52, R53, R52, -R237 ;  /* 0x0000003435347210 */ /* 0x000fe20007ffe8ed */
[----:B----4-:R-:W4:Y:S04]  /*16d40*/  LDSM.16.M88.4 R68, [R223+0x7000] ;  /* 0x00700000df44783b */ /* 0x010f280000000200 */
[----:B-1----:R-:W-:Y:S01]  /*16d50*/  HMMA.16816.F32.BF16 R44, R4, R40, R44 ;  /* 0x00000028042c723c */ /* 0x002fe2000004182c */
[----:B-----5:R-:W-:Y:S02]  /*16d60*/  IMAD.IADD R3, R3, 0x1, R52 ;  /* 0x0000000103037824 */ /* 0x020fe400078e0234 */
[----:B------:R-:W-:-:S02]  /*16d70*/  IMAD.IADD R54, R8, 0x1, R49 ;  /* 0x0000000108367824 */ /* 0x000fc400078e0231 */
[-C--:B------:R-:W-:Y:S02]  /*16d80*/  FMUL.FTZ R108, R108, R39.reuse ;  /* 0x000000276c6c7220 */ /* 0x080fe40000410000 */
[----:B------:R-:W-:Y:S01]  /*16d90*/  FMUL.FTZ R109, R109, R39 ;  /* 0x000000276d6d7220 */ /* 0x000fe20000410000 */
[----:B------:R-:W-:Y:S01]  /*16da0*/  HMMA.16816.F32.BF16 R72, R4, R42, R72 ;  /* 0x0000002a0448723c */ /* 0x000fe20000041848 */
[----:B------:R-:W1:Y:S01]  /*16db0*/  LDSM.16.M88.4 R40, [R223+0x7800] ;  /* 0x00780000df28783b */ /* 0x000e620000000200 */
[C---:B------:R-:W-:Y:S02]  /*16dc0*/  IADD3 R134, R54.reuse, 0x18, RZ ;  /* 0x0000001836867810 */ /* 0x040fe40007ffe0ff */
[----:B------:R-:W-:-:S04]  /*16dd0*/  IADD3 R136, R54, 0x19, RZ ;  /* 0x0000001936887810 */ /* 0x000fc80007ffe0ff */
[C---:B---3--:R-:W-:Y:S01]  /*16de0*/  HMMA.16816.F32.BF16 R96, R4.reuse, R12, R96 ;  /* 0x0000000c0460723c */ /* 0x048fe20000041860 */
[CC--:B------:R-:W-:Y:S01]  /*16df0*/  IMNMX R2, R3.reuse, R53.reuse, PT ;  /* 0x0000003503027217 */ /* 0x0c0fe20003800200 */
[----:B------:R-:W-:Y:S05]  /*16e00*/  I2F R133, R134 ;  /* 0x0000008600857306 */ /* 0x000fea0000201400 */
[----:B------:R-:W-:Y:S01]  /*16e10*/  IADD3 R12, R3, 0x8, RZ ;  /* 0x00000008030c7810 */ /* 0x000fe20007ffe0ff */
[----:B------:R-:W-:Y:S02]  /*16e20*/  HMMA.16816.F32.BF16 R56, R4, R14, R56 ;  /* 0x0000000e0438723c */ /* 0x000fe40000041838 */
[----:B------:R-:W-:Y:S01]  /*16e30*/  I2F R135, R136 ;  /* 0x0000008800877306 */ /* 0x000fe20000201400 */
[----:B------:R-:W-:-:S02]  /*16e40*/  IMNMX R3, R12, R53, PT ;  /* 0x000000350c037217 */ /* 0x000fc40003800200 */
[----:B------:R-:W3:Y:S05]  /*16e50*/  LDSM.16.M88.4 R12, [R219+0xb000] ;  /* 0x00b00000db0c783b */ /* 0x000eea0000000200 */
[----:B------:R-:W1:Y:S08]  /*16e60*/  MUFU.TANH R108, R108 ;  /* 0x0000006c006c7308 */ /* 0x000e700000002400 */
[----:B------:R-:W4:Y:S01]  /*16e70*/  MUFU.TANH R109, R109 ;  /* 0x0000006d006d7308 */ /* 0x000f220000002400 */
[----:B--2---:R-:W-:Y:S01]  /*16e80*/  HMMA.16816.F32.BF16 R80, R60, R18, R80 ;  /* 0x000000123c50723c */ /* 0x004fe20000041850 */
[----:B------:R-:W-:-:S02]  /*16e90*/  FMUL.FTZ R44, R44, R39 ;  /* 0x000000272c2c7220 */ /* 0x000fc40000410000 */
[-C--:B------:R-:W-:Y:S02]  /*16ea0*/  FMUL.FTZ R45, R45, R39.reuse ;  /* 0x000000272d2d7220 */ /* 0x080fe40000410000 */
[----:B------:R-:W-:Y:S01]  /*16eb0*/  FMUL.FTZ R46, R46, R39 ;  /* 0x000000272e2e7220 */ /* 0x000fe20000410000 */
[----:B------:R-:W-:Y:S01]  /*16ec0*/  IADD3 R124, R54, 0x1, RZ ;  /* 0x00000001367c7810 */ /* 0x000fe20007ffe0ff */
[----:B-1----:R-:W-:Y:S01]  /*16ed0*/  FFMA.FTZ R90, R0, R133, R108 ;  /* 0x00000085005a7223 */ /* 0x002fe2000001006c */
[C---:B------:R-:W-:Y:S01]  /*16ee0*/  IADD3 R126, R54.reuse, 0x8, RZ ;  /* 0x00000008367e7810 */ /* 0x040fe20007ffe0ff */
[----:B----4-:R-:W-:Y:S01]  /*16ef0*/  HMMA.16816.F32.BF16 R28, R32, R70, R28 ;  /* 0x00000046201c723c */ /* 0x010fe2000004181c */
[----:B------:R-:W-:Y:S01]  /*16f00*/  IADD3 R128, R54, 0x9, RZ ;  /* 0x0000000936807810 */ /* 0x000fe20007ffe0ff */
[----:B------:R-:W-:Y:S01]  /*16f10*/  MUFU.TANH R108, R44 ;  /* 0x0000002c006c7308 */ /* 0x000fe20000002400 */
[----:B------:R-:W-:-:S05]  /*16f20*/  FFMA.FTZ R89, R0, R135, R109 ;  /* 0x0000008700597223 */ /* 0x000fca000001006d */
[----:B------:R-:W-:Y:S02]  /*16f30*/  HMMA.16816.F32.BF16 R24, R60, R16, R24 ;  /* 0x000000103c18723c */ /* 0x000fe40000041818 */
[----:B------:R-:W-:Y:S05]  /*16f40*/  MUFU.TANH R109, R45 ;  /* 0x0000002d006d7308 */ /* 0x000fea0000002400 */
[-C--:B------:R-:W-:Y:S01]  /*16f50*/  FMUL.FTZ R16, R47, R39.reuse ;  /* 0x000000272f107220 */ /* 0x080fe20000410000 */
[----:B------:R-:W-:Y:S02]  /*16f60*/  HMMA.16816.F32.BF16 R92, R32, R68, R92 ;  /* 0x00000044205c723c */ /* 0x000fe4000004185c */
[----:B------:R1:W-:Y:S08]  /*16f70*/  MUFU.TANH R70, R46 ;  /* 0x0000002e00467308 */ /* 0x0003f00000002400 */
[----:B------:R-:W-:Y:S01]  /*16f80*/  I2F R55, R124 ;  /* 0x0000007c00377306 */ /* 0x000fe20000201400 */
[----:B-1----:R-:W1:Y:S07]  /*16f90*/  LDSM.16.M88.4 R44, [R219+0xb800] ;  /* 0x00b80000db2c783b */ /* 0x002e6e0000000200 */
[----:B------:R-:W2:Y:S08]  /*16fa0*/  I2F R125, R126 ;  /* 0x0000007e007d7306 */ /* 0x000eb00000201400 */
[----:B------:R-:W4:Y:S08]  /*16fb0*/  I2F R127, R128 ;  /* 0x00000080007f7306 */ /* 0x000f300000201400 */
[----:B------:R-:W3:Y:S01]  /*16fc0*/  MUFU.TANH R105, R105 ;  /* 0x0000006900697308 */ /* 0x000ee20000002400 */
[----:B------:R-:W-:-:S02]  /*16fd0*/  FMUL.FTZ R66, R66, R39 ;  /* 0x0000002742427220 */ /* 0x000fc40000410000 */
[-C--:B------:R-:W-:Y:S02]  /*16fe0*/  FMUL.FTZ R56, R56, R39.reuse ;  /* 0x0000002738387220 */ /* 0x080fe40000410000 */
[-C--:B------:R-:W-:Y:S02]  /*16ff0*/  FMUL.FTZ R57, R57, R39.reuse ;  /* 0x0000002739397220 */ /* 0x080fe40000410000 */
[----:B------:R-:W-:Y:S01]  /*17000*/  FMUL.FTZ R58, R58, R39 ;  /* 0x000000273a3a7220 */ /* 0x000fe20000410000 */
[----:B------:R1:W-:Y:S01]  /*17010*/  MUFU.TANH R87, R66 ;  /* 0x0000004200577308 */ /* 0x0003e20000002400 */
[----:B------:R-:W-:Y:S01]  /*17020*/  HMMA.16816.F32.BF16 R80, R32, R42, R80 ;  /* 0x0000002a2050723c */ /* 0x000fe20000041850 */
[C---:B--2---:R-:W-:Y:S02]  /*17030*/  FFMA.FTZ R69, R0.reuse, R125, R106 ;  /* 0x0000007d00457223 */ /* 0x044fe4000001006a */
[----:B----4-:R-:W-:Y:S02]  /*17040*/  FFMA.FTZ R86, R0, R127, R107 ;  /* 0x0000007f00567223 */ /* 0x010fe4000001006b */
[----:B------:R-:W-:-:S02]  /*17050*/  FMUL.FTZ R107, R59, R39 ;  /* 0x000000273b6b7220 */ /* 0x000fc40000410000 */
[----:B---3--:R-:W-:Y:S01]  /*17060*/  FFMA.FTZ R53, R0, R55, R105 ;  /* 0x0000003700357223 */ /* 0x008fe20000010069 */
[----:B------:R-:W-:Y:S01]  /*17070*/  MUFU.TANH R106, R58 ;  /* 0x0000003a006a7308 */ /* 0x000fe20000002400 */
[-C--:B-1----:R-:W-:Y:S02]  /*17080*/  FMUL.FTZ R66, R96, R39.reuse ;  /* 0x0000002760427220 */ /* 0x082fe40000410000 */
[-C--:B------:R-:W-:Y:S02]  /*17090*/  FMUL.FTZ R96, R97, R39.reuse ;  /* 0x0000002761607220 */ /* 0x080fe40000410000 */
[----:B------:R-:W-:-:S03]  /*170a0*/  FMUL.FTZ R97, R98, R39 ;  /* 0x0000002762617220 */ /* 0x000fc60000410000 */
[----:B------:R-:W-:Y:S01]  /*170b0*/  MUFU.TANH R105, R57 ;  /* 0x0000003900697308 */ /* 0x000fe20000002400 */
[-C--:B------:R-:W-:Y:S01]  /*170c0*/  FMUL.FTZ R98, R99, R39.reuse ;  /* 0x0000002763627220 */ /* 0x080fe20000410000 */
[C---:B------:R-:W-:Y:S06]  /*170d0*/  HMMA.16816.F32.BF16 R92, R20.reuse, R12, R92 ;  /* 0x0000000c145c723c */ /* 0x040fec000004185c */
[----:B------:R1:W-:Y:S02]  /*170e0*/  MUFU.TANH R99, R56 ;  /* 0x0000003800637308 */ /* 0x0003e40000002400 */
[----:B------:R-:W-:Y:S01]  /*170f0*/  HMMA.16816.F32.BF16 R28, R20, R14, R28 ;  /* 0x0000000e141c723c */ /* 0x000fe2000004181c */
[----:B------:R-:W-:Y:S04]  /*17100*/  LDSM.16.M88.4 R12, [R208+0x7800] ;  /* 0x00780000d00c783b */ /* 0x000fe80000000200 */
[----:B-1----:R-:W1:Y:S03]  /*17110*/  LDSM.16.M88.4 R56, [R208+0x7000] ;  /* 0x00700000d038783b */ /* 0x002e660000000200 */
[----:B------:R-:W-:Y:S08]  /*17120*/  HMMA.16816.F32.BF16 R24, R32, R40, R24 ;  /* 0x000000282018723c */ /* 0x000ff00000041818 */
[----:B------:R-:W-:Y:S01]  /*17130*/  HMMA.16816.F32.BF16 R80, R20, R46, R80 ;  /* 0x0000002e1450723c */ /* 0x000fe20000041850 */
[-C--:B------:R-:W-:Y:S01]  /*17140*/  FMUL.FTZ R120, R120, R39.reuse ;  /* 0x0000002778787220 */ /* 0x080fe20000410000 */
[----:B------:R-:W-:Y:S01]  /*17150*/  IADD3 R130, R54, 0x10, RZ ;  /* 0x0000001036827810 */ /* 0x000fe20007ffe0ff */
[----:B------:R-:W-:-:S02]  /*17160*/  FMUL.FTZ R116, R121, R39 ;  /* 0x0000002779747220 */ /* 0x000fc40000410000 */
[-C--:B------:R-:W-:Y:S01]  /*17170*/  FMUL.FTZ R117, R123, R39.reuse ;  /* 0x000000277b757220 */ /* 0x080fe20000410000 */
[----:B------:R-:W-:Y:S01]  /*17180*/  IADD3 R132, R54, 0x11, RZ ;  /* 0x0000001136847810 */ /* 0x000fe20007ffe0ff */
[-C--:B------:R-:W-:Y:S01]  /*17190*/  FMUL.FTZ R121, R122, R39.reuse ;  /* 0x000000277a797220 */ /* 0x080fe20000410000 */
[----:B------:R-:W-:Y:S01]  /*171a0*/  I2F R129, R130 ;  /* 0x0000008200817306 */ /* 0x000fe20000201400 */
[-C--:B------:R-:W-:Y:S02]  /*171b0*/  FMUL.FTZ R110, R110, R39.reuse ;  /* 0x000000276e6e7220 */ /* 0x080fe40000410000 */
[-C--:B------:R-:W-:Y:S01]  /*171c0*/  FMUL.FTZ R111, R111, R39.reuse ;  /* 0x000000276f6f7220 */ /* 0x080fe20000410000 */
[C---:B------:R-:W-:Y:S01]  /*171d0*/  IADD3 R141, R54.reuse, 0x20, RZ ;  /* 0x00000020368d7810 */ /* 0x040fe20007ffe0ff */
[-C--:B------:R-:W-:Y:S01]  /*171e0*/  FMUL.FTZ R77, R77, R39.reuse ;  /* 0x000000274d4d7220 */ /* 0x080fe20000410000 */
[----:B------:R-:W-:Y:S01]  /*171f0*/  IADD3 R139, R54, 0x21, RZ ;  /* 0x00000021368b7810 */ /* 0x000fe20007ffe0ff */
[-C--:B------:R-:W-:Y:S01]  /*17200*/  FMUL.FTZ R78, R78, R39.reuse ;  /* 0x000000274e4e7220 */ /* 0x080fe20000410000 */
[----:B------:R-:W-:Y:S01]  /*17210*/  HMMA.16816.F32.BF16 R24, R20, R44, R24 ;  /* 0x0000002c1418723c */ /* 0x000fe20000041818 */
[----:B------:R-:W2:Y:S01]  /*17220*/  MUFU.TANH R120, R120 ;  /* 0x0000007800787308 */ /* 0x000ea20000002400 */
[----:B------:R-:W-:-:S02]  /*17230*/  FMUL.FTZ R79, R79, R39 ;  /* 0x000000274f4f7220 */ /* 0x000fc40000410000 */
[-C--:B------:R-:W-:Y:S01]  /*17240*/  FMUL.FTZ R101, R112, R39.reuse ;  /* 0x0000002770657220 */ /* 0x080fe20000410000 */
[----:B------:R-:W-:Y:S01]  /*17250*/  IADD3 R142, R54, 0x28, RZ ;  /* 0x00000028368e7810 */ /* 0x000fe20007ffe0ff */
[-C--:B------:R-:W-:Y:S02]  /*17260*/  FMUL.FTZ R76, R76, R39.reuse ;  /* 0x000000274c4c7220 */ /* 0x080fe40000410000 */
[-C--:B------:R-:W-:Y:S01]  /*17270*/  FMUL.FTZ R100, R113, R39.reuse ;  /* 0x0000002771647220 */ /* 0x080fe20000410000 */
[----:B------:R-:W-:Y:S01]  /*17280*/  I2F R131, R132 ;  /* 0x0000008400837306 */ /* 0x000fe20000201400 */
[-C--:B------:R-:W-:Y:S01]  /*17290*/  FMUL.FTZ R112, R114, R39.reuse ;  /* 0x0000002772707220 */ /* 0x080fe20000410000 */
[C---:B------:R-:W-:Y:S01]  /*172a0*/  IADD3 R146, R54.reuse, 0x29, RZ ;  /* 0x0000002936927810 */ /* 0x040fe20007ffe0ff */
[-C--:B------:R-:W-:Y:S01]  /*172b0*/  FMUL.FTZ R85, R115, R39.reuse ;  /* 0x0000002773557220 */ /* 0x080fe20000410000 */
[----:B------:R-:W-:Y:S01]  /*172c0*/  IADD3 R148, R54, 0x30, RZ ;  /* 0x0000003036947810 */ /* 0x000fe20007ffe0ff */
[-C--:B------:R-:W-:Y:S01]  /*172d0*/  FMUL.FTZ R64, R64, R39.reuse ;  /* 0x0000002740407220 */ /* 0x080fe20000410000 */
[C---:B------:R-:W-:Y:S01]  /*172e0*/  IADD3 R150, R54.reuse, 0x31, RZ ;  /* 0x0000003136967810 */ /* 0x040fe20007ffe0ff */
[-C--:B------:R-:W-:Y:S01]  /*172f0*/  FMUL.FTZ R67, R67, R39.reuse ;  /* 0x0000002743437220 */ /* 0x080fe20000410000 */
[----:B------:R-:W3:Y:S01]  /*17300*/  MUFU.TANH R116, R116 ;  /* 0x0000007400747308 */ /* 0x000ee20000002400 */
[----:B-1----:R-:W-:Y:S01]  /*17310*/  HMMA.16816.F32.BF16 R28, R4, R58, R28 ;  /* 0x0000003a041c723c */ /* 0x002fe2000004181c */
[C---:B------:R-:W-:Y:S01]  /*17320*/  IADD3 R152, R54.reuse, 0x38, RZ ;  /* 0x0000003836987810 */ /* 0x040fe20007ffe0ff */
[----:B------:R-:W-:Y:S01]  /*17330*/  FMUL.FTZ R65, R65, R39 ;  /* 0x0000002741417220 */ /* 0x000fe20000410000 */
[----:B------:R-:W-:-:S02]  /*17340*/  IADD3 R154, R54, 0x39, RZ ;  /* 0x00000039369a7810 */ /* 0x000fc40007ffe0ff */
[----:B------:R-:W-:Y:S01]  /*17350*/  IADD3 R156, R54, 0x40, RZ ;  /* 0x00000040369c7810 */ /* 0x000fe20007ffe0ff */
[----:B------:R-:W-:Y:S01]  /*17360*/  FFMA.FTZ R68, R0, R127, R173 ;  /* 0x0000007f00447223 */ /* 0x000fe200000100ad */
[----:B------:R-:W1:Y:S01]  /*17370*/  MUFU.TANH R117, R117 ;  /* 0x0000007500757308 */ /* 0x000e620000002400 */
[----:B------:R-:W-:Y:S01]  /*17380*/  HMMA.16816.F32.BF16 R80, R4, R14, R80 ;  /* 0x0000000e0450723c */ /* 0x000fe20000041850 */
[-C--:B------:R-:W-:Y:S02]  /*17390*/  ISETP.GE.AND P0, PT, R124, R3.reuse, PT ;  /* 0x000000037c00720c */ /* 0x080fe40003f06270 */
[-C--:B------:R-:W-:Y:S02]  /*173a0*/  ISETP.GE.AND P1, PT, R126, R2.reuse, PT ;  /* 0x000000027e00720c */ /* 0x080fe40003f26270 */
[----:B------:R-:W-:Y:S02]  /*173b0*/  IADD3 R158, R54, 0x41, RZ ;  /* 0x00000041369e7810 */ /* 0x000fe40007ffe0ff */
[----:B------:R-:W-:Y:S01]  /*173c0*/  ISETP.GE.AND P2, PT, R124, R2, PT ;  /* 0x000000027c00720c */ /* 0x000fe20003f46270 */
[----:B------:R-:W4:Y:S01]  /*173d0*/  MUFU.TANH R121, R121 ;  /* 0x0000007900797308 */ /* 0x000f220000002400 */
[----:B------:R-:W-:-:S02]  /*173e0*/  ISETP.GE.AND P3, PT, R126, R3, PT ;  /* 0x000000037e00720c */ /* 0x000fc40003f66270 */
[----:B------:R-:W-:Y:S02]  /*173f0*/  ISETP.GE.AND P6, PT, R128, R2, PT ;  /* 0x000000028000720c */ /* 0x000fe40003fc6270 */
[----:B------:R-:W-:Y:S02]  /*17400*/  IADD3 R159, R54, 0x48, RZ ;  /* 0x00000048369f7810 */ /* 0x000fe40007ffe0ff */
[----:B------:R-:W-:Y:S01]  /*17410*/  ISETP.GE.AND P4, PT, R128, R3, PT ;  /* 0x000000038000720c */ /* 0x000fe20003f86270 */
[----:B------:R-:W1:Y:S01]  /*17420*/  MUFU.TANH R118, R110 ;  /* 0x0000006e00767308 */ /* 0x000e620000002400 */
[C---:B------:R-:W-:Y:S02]  /*17430*/  IADD3 R162, R54.reuse, 0x49, RZ ;  /* 0x0000004936a27810 */ /* 0x040fe40007ffe0ff */
[C---:B------:R-:W-:Y:S02]  /*17440*/  IADD3 R169, R54.reuse, 0x59, RZ ;  /* 0x0000005936a97810 */ /* 0x040fe40007ffe0ff */
[----:B------:R-:W-:-:S02]  /*17450*/  IADD3 R164, R54, 0x50, RZ ;  /* 0x0000005036a47810 */ /* 0x000fc40007ffe0ff */
[----:B------:R-:W-:Y:S01]  /*17460*/  IADD3 R180, R54, 0x68, RZ ;  /* 0x0000006836b47810 */ /* 0x000fe20007ffe0ff */
[----:B------:R-:W1:Y:S01]  /*17470*/  MUFU.TANH R111, R111 ;  /* 0x0000006f006f7308 */ /* 0x000e620000002400 */
[-C--:B------:R-:W-:Y:S01]  /*17480*/  FMUL.FTZ R17, R72, R39.reuse ;  /* 0x0000002748117220 */ /* 0x080fe20000410000 */
[----:B------:R-:W-:Y:S01]  /*17490*/  IADD3 R165, R54, 0x51, RZ ;  /* 0x0000005136a57810 */ /* 0x000fe20007ffe0ff */
[-C--:B------:R-:W-:Y:S01]  /*174a0*/  FMUL.FTZ R74, R74, R39.reuse ;  /* 0x000000274a4a7220 */ /* 0x080fe20000410000 */
[C---:B------:R-:W-:Y:S02]  /*174b0*/  IADD3 R167, R54.reuse, 0x58, RZ ;  /* 0x0000005836a77810 */ /* 0x040fe40007ffe0ff */
[C---:B------:R-:W-:Y:S01]  /*174c0*/  IADD3 R188, R54.reuse, 0x78, RZ ;  /* 0x0000007836bc7810 */ /* 0x040fe20007ffe0ff */
[----:B------:R-:W-:Y:S01]  /*174d0*/  FMUL.FTZ R75, R75, R39 ;  /* 0x000000274b4b7220 */ /* 0x000fe20000410000 */
[----:B------:R-:W-:Y:S01]  /*174e0*/  I2F R140, R141 ;  /* 0x0000008d008c7306 */ /* 0x000fe20000201400 */
[----:B------:R-:W-:Y:S01]  /*174f0*/  IADD3 R178, R54, 0x61, RZ ;  /* 0x0000006136b27810 */ /* 0x000fe20007ffe0ff */
[----:B------:R-:W-:-:S06]  /*17500*/  DEPBAR.LE SB0, 0x0 ;  /* 0x000080000000791a */ /* 0x000fcc0000000000 */
[----:B------:R-:W-:Y:S08]  /*17510*/  I2F R143, R139 ;  /* 0x0000008b008f7306 */ /* 0x000ff00000201400 */
[----:B------:R1:W-:Y:S08]  /*17520*/  MUFU.TANH R110, R77 ;  /* 0x0000004d006e7308 */ /* 0x0003f00000002400 */
[----:B------:R-:W2:Y:S01]  /*17530*/  MUFU.TANH R122, R78 ;  /* 0x0000004e007a7308 */ /* 0x000ea20000002400 */
[----:B------:R-:W-:Y:S07]  /*17540*/  HMMA.16816.F32.BF16 R92, R4, R56, R92 ;  /* 0x00000038045c723c */ /* 0x000fee000004185c */
[----:B------:R2:W2:Y:S01]  /*17550*/  MUFU.TANH R119, R76 ;  /* 0x0000004c00777308 */ /* 0x0004a20000002400 */
[----:B-1----:R-:W-:-:S02]  /*17560*/  FFMA.FTZ R77, R0, R55, R161 ;  /* 0x00000037004d7223 */ /* 0x002fc400000100a1 */
[----:B------:R-:W-:-:S05]  /*17570*/  FFMA.FTZ R55, R0, R125, R170 ;  /* 0x0000007d00377223 */ /* 0x000fca00000100aa */
[----:B------:R-:W-:Y:S08]  /*17580*/  I2F R144, R142 ;  /* 0x0000008e00907306 */ /* 0x000ff00000201400 */
[----:B------:R-:W1:Y:S08]  /*17590*/  MUFU.TANH R79, R79 ;  /* 0x0000004f004f7308 */ /* 0x000e700000002400 */
[----:B------:R-:W1:Y:S01]  /*175a0*/  MUFU.TANH R101, R101 ;  /* 0x0000006500657308 */ /* 0x000e620000002400 */
[----:B--2---:R-:W-:-:S07]  /*175b0*/  FFMA.FTZ R52, R0, R129, R120 ;  /* 0x0000008100347223 */ /* 0x004fce0000010078 */
[----:B------:R-:W-:Y:S01]  /*175c0*/  I2F R145, R146 ;  /* 0x0000009200917306 */ /* 0x000fe20000201400 */
[----:B------:R-:W-:-:S07]  /*175d0*/  ISETP.GE.AND P5, PT, R130, R2, PT ;  /* 0x000000028200720c */ /* 0x000fce0003fa6270 */
[----:B------:R-:W-:Y:S01]  /*175e0*/  MUFU.TANH R100, R100 ;  /* 0x0000006400647308 */ /* 0x000fe20000002400 */
[----:B------:R-:W-:-:S07]  /*175f0*/  FSEL R53, R53, -INF , !P0 ;  /* 0xff80000035357808 */ /* 0x000fce0004000000 */
[----:B------:R-:W2:Y:S01]  /*17600*/  MUFU.TANH R112, R112 ;  /* 0x0000007000707308 */ /* 0x000ea20000002400 */
[----:B------:R-:W-:Y:S01]  /*17610*/  FSEL R55, R55, -INF , !P1 ;  /* 0xff80000037377808 */ /* 0x000fe20004800000 */
[----:B---3--:R-:W-:-:S06]  /*17620*/  FFMA.FTZ R51, R0, R131, R116 ;  /* 0x0000008300337223 */ /* 0x008fcc0000010074 */
[----:B------:R-:W3:Y:S01]  /*17630*/  I2F R147, R148 ;  /* 0x0000009400937306 */ /* 0x000ee20000201400 */
[----:B------:R-:W-:Y:S01]  /*17640*/  FFMA.FTZ R76, R0, R131, R117 ;  /* 0x00000083004c7223 */ /* 0x000fe20000010075 */
[----:B------:R-:W-:-:S06]  /*17650*/  FSEL R77, R77, -INF , !P2 ;  /* 0xff8000004d4d7808 */ /* 0x000fcc0005000000 */
[----:B------:R-:W1:Y:S01]  /*17660*/  MUFU.TANH R85, R85 ;  /* 0x0000005500557308 */ /* 0x000e620000002400 */
[----:B------:R-:W-:Y:S01]  /*17670*/  ISETP.GE.AND P0, PT, R132, R2, PT ;  /* 0x000000028400720c */ /* 0x000fe20003f06270 */
[----:B----4-:R-:W-:Y:S01]  /*17680*/  FFMA.FTZ R48, R0, R129, R121 ;  /* 0x0000008100307223 */ /* 0x010fe20000010079 */
[----:B------:R-:W-:-:S05]  /*17690*/  ISETP.GE.AND P1, PT, R132, R3, PT ;  /* 0x000000038400720c */ /* 0x000fca0003f26270 */
[----:B------:R-:W4:Y:S01]  /*176a0*/  I2F R149, R150 ;  /* 0x0000009600957306 */ /* 0x000f220000201400 */
[----:B------:R-:W-:Y:S01]  /*176b0*/  ISETP.GE.AND P2, PT, R130, R3, PT ;  /* 0x000000038200720c */ /* 0x000fe20003f46270 */
[----:B------:R-:W-:Y:S01]  /*176c0*/  FFMA.FTZ R78, R0, R133, R118 ;  /* 0x00000085004e7223 */ /* 0x000fe20000010076 */
[----:B------:R-:W-:Y:S01]  /*176d0*/  FSEL R69, R69, -INF , !P3 ;  /* 0xff80000045457808 */ /* 0x000fe20005800000 */
[----:B------:R-:W-:Y:S04]  /*176e0*/  HMMA.16816.F32.BF16 R24, R4, R12, R24 ;  /* 0x0000000c0418723c */ /* 0x000fe80000041818 */
[----:B------:R-:W-:Y:S01]  /*176f0*/  I2F R151, R152 ;  /* 0x0000009800977306 */ /* 0x000fe20000201400 */
[----:B------:R-:W-:Y:S01]  /*17700*/  FSEL R68, R68, -INF , !P6 ;  /* 0xff80000044447808 */ /* 0x000fe20007000000 */
[----:B------:R-:W-:Y:S01]  /*17710*/  FFMA.FTZ R88, R0, R135, R111 ;  /* 0x0000008700587223 */ /* 0x000fe2000001006f */
[----:B------:R-:W-:-:S05]  /*17720*/  ISETP.GE.AND P3, PT, R134, R2, PT ;  /* 0x000000028600720c */ /* 0x000fca0003f66270 */
[----:B------:R-:W1:Y:S01]  /*17730*/  MUFU.TANH R64, R64 ;  /* 0x0000004000407308 */ /* 0x000e620000002400 */
[----:B------:R-:W-:Y:S01]  /*17740*/  ISETP.GE.AND P6, PT, R134, R3, PT ;  /* 0x000000038600720c */ /* 0x000fe20003fc6270 */
[----:B------:R-:W-:Y:S01]  /*17750*/  FFMA.FTZ R122, R0, R140, R122 ;  /* 0x0000008c007a7223 */ /* 0x000fe2000001007a */
[----:B------:R-:W-:-:S05]  /*17760*/  FSEL R86, R86, -INF , !P4 ;  /* 0xff80000056567808 */ /* 0x000fca0006000000 */
[----:B------:R-:W-:Y:S01]  /*17770*/  I2F R153, R154 ;  /* 0x0000009a00997306 */ /* 0x000fe20000201400 */
[----:B------:R-:W-:Y:S01]  /*17780*/  FSEL R52, R52, -INF , !P5 ;  /* 0xff80000034347808 */ /* 0x000fe20006800000 */
[----:B------:R-:W-:-:S06]  /*17790*/  FFMA.FTZ R110, R0, R143, R110 ;  /* 0x0000008f006e7223 */ /* 0x000fcc000001006e */
[----:B------:R-:W-:Y:S01]  /*177a0*/  I2F R155, R156 ;  /* 0x0000009c009b7306 */ /* 0x000fe20000201400 */
[----:B------:R-:W-:-:S07]  /*177b0*/  ISETP.GE.AND P4, PT, R136, R2, PT ;  /* 0x000000028800720c */ /* 0x000fce0003f86270 */
[----:B------:R-:W1:Y:S01]  /*177c0*/  MUFU.TANH R67, R67 ;  /* 0x0000004300437308 */ /* 0x000e620000002400 */
[----:B------:R-:W-:-:S07]  /*177d0*/  ISETP.GE.AND P5, PT, R136, R3, PT ;  /* 0x000000038800720c */ /* 0x000fce0003fa6270 */
[----:B------:R-:W1:Y:S01]  /*177e0*/  MUFU.TANH R66, R66 ;  /* 0x0000004200427308 */ /* 0x000e620000002400 */
[----:B------:R-:W-:Y:S01]  /*177f0*/  FSEL R51, R51, -INF , !P0 ;  /* 0xff80000033337808 */ /* 0x000fe20004000000 */
[----:B------:R-:W-:Y:S01]  /*17800*/  FFMA.FTZ R119, R0, R140, R119 ;  /* 0x0000008c00777223 */ /* 0x000fe20000010077 */
[----:B------:R-:W-:-:S05]  /*17810*/  FSEL R76, R76, -INF , !P1 ;  /* 0xff8000004c4c7808 */ /* 0x000fca0004800000 */
[----:B------:R-:W2:Y:S01]  /*17820*/  MUFU.TANH R65, R65 ;  /* 0x0000004100417308 */ /* 0x000ea20000002400 */
[----:B------:R-:W-:Y:S01]  /*17830*/  FSEL R48, R48, -INF , !P2 ;  /* 0xff80000030307808 */ /* 0x000fe20005000000 */
[----:B------:R-:W-:Y:S01]  /*17840*/  FMUL.FTZ R56, R73, R39 ;  /* 0x0000002749387220 */ /* 0x000fe20000410000 */
[----:B------:R-:W-:-:S05]  /*17850*/  ISETP.GE.AND P0, PT, R141, R3, PT ;  /* 0x000000038d00720c */ /* 0x000fca0003f06270 */
[----:B------:R-:W-:Y:S01]  /*17860*/  I2F R157, R158 ;  /* 0x0000009e009d7306 */ /* 0x000fe20000201400 */
[----:B------:R-:W-:Y:S01]  /*17870*/  ISETP.GE.AND P1, PT, R139, R2, PT ;  /* 0x000000028b00720c */ /* 0x000fe20003f26270 */
[----:B-1----:R-:W-:-:S06]  /*17880*/  FFMA.FTZ R79, R0, R143, R79 ;  /* 0x0000008f004f7223 */ /* 0x002fcc000001004f */
[----:B------:R-:W-:Y:S01]  /*17890*/  MUFU.TANH R96, R96 ;  /* 0x0000006000607308 */ /* 0x000fe20000002400 */
[----:B------:R-:W-:Y:S01]  /*178a0*/  ISETP.GE.AND P2, PT, R141, R2, PT ;  /* 0x000000028d00720c */ /* 0x000fe20003f46270 */
[----:B------:R-:W-:-:S06]  /*178b0*/  FFMA.FTZ R101, R0, R144, R101 ;  /* 0x0000009000657223 */ /* 0x000fcc0000010065 */
[----:B------:R-:W1:Y:S01]  /*178c0*/  MUFU.TANH R97, R97 ;  /* 0x0000006100617308 */ /* 0x000e620000002400 */
[----:B------:R-:W-:Y:S02]  /*178d0*/  FSEL R90, R90, -INF , !P3 ;  /* 0xff8000005a5a7808 */ /* 0x000fe40005800000 */
[----:B------:R-:W-:-:S05]  /*178e0*/  FSEL R78, R78, -INF , !P6 ;  /* 0xff8000004e4e7808 */ /* 0x000fca0007000000 */
[----:B------:R-:W-:Y:S01]  /*178f0*/  I2F R160, R159 ;  /* 0x0000009f00a07306 */ /* 0x000fe20000201400 */
[----:B------:R-:W-:Y:S01]  /*17900*/  ISETP.GE.AND P3, PT, R139, R3, PT ;  /* 0x000000038b00720c */ /* 0x000fe20003f66270 */
[----:B--2---:R-:W-:Y:S01]  /*17910*/  FFMA.FTZ R112, R0, R144, R112 ;  /* 0x0000009000707223 */ /* 0x004fe20000010070 */
[----:B------:R-:W-:-:S05]  /*17920*/  ISETP.GE.AND P6, PT, R142, R2, PT ;  /* 0x000000028e00720c */ /* 0x000fca0003fc6270 */
[----:B------:R-:W2:Y:S01]  /*17930*/  MUFU.TANH R98, R98 ;  /* 0x0000006200627308 */ /* 0x000ea20000002400 */
[----:B------:R-:W-:Y:S01]  /*17940*/  FSEL R89, R89, -INF , !P4 ;  /* 0xff80000059597808 */ /* 0x000fe20006000000 */
[----:B------:R-:W-:Y:S01]  /*17950*/  FFMA.FTZ R100, R0, R145, R100 ;  /* 0x0000009100647223 */ /* 0x000fe20000010064 */
[----:B------:R-:W-:-:S05]  /*17960*/  FSEL R88, R88, -INF , !P5 ;  /* 0xff80000058587808 */ /* 0x000fca0006800000 */
[----:B------:R-:W1:Y:S01]  /*17970*/  I2F R163, R162 ;  /* 0x000000a200a37306 */ /* 0x000e620000201400 */
[----:B------:R-:W-:Y:S01]  /*17980*/  ISETP.GE.AND P4, PT, R142, R3, PT ;  /* 0x000000038e00720c */ /* 0x000fe20003f86270 */
[-C--:B---3--:R-:W-:Y:S01]  /*17990*/  FFMA.FTZ R102, R0, R147.reuse, R102 ;  /* 0x0000009300667223 */ /* 0x088fe20000010066 */
[----:B------:R-:W-:Y:S01]  /*179a0*/  ISETP.GE.AND P5, PT, R146, R2, PT ;  /* 0x000000029200720c */ /* 0x000fe20003fa6270 */
[----:B------:R-:W-:Y:S01]  /*179b0*/  FFMA.FTZ R91, R0, R147, R91 ;  /* 0x00000093005b7223 */ /* 0x000fe2000001005b */
[----:B------:R-:W-:-:S03]  /*179c0*/  FSEL R196, R122, -INF , !P0 ;  /* 0xff8000007ac47808 */ /* 0x000fc60004000000 */
[----:B------:R-:W3:Y:S01]  /*179d0*/  MUFU.TANH R107, R107 ;  /* 0x0000006b006b7308 */ /* 0x000ee20000002400 */
[----:B------:R-:W-:Y:S01]  /*179e0*/  FSEL R194, R110, -INF , !P1 ;  /* 0xff8000006ec27808 */ /* 0x000fe20004800000 */
[----:B------:R-:W-:Y:S01]  /*179f0*/  FFMA.FTZ R85, R0, R145, R85 ;  /* 0x0000009100557223 */ /* 0x000fe20000010055 */
[----:B------:R-:W-:Y:S01]  /*17a00*/  FSEL R191, R119, -INF , !P2 ;  /* 0xff80000077bf7808 */ /* 0x000fe20005000000 */
[----:B------:R-:W-:Y:S01]  /*17a10*/  FMUL.FTZ R13, R30, R39 ;  /* 0x000000271e0d7220 */ /* 0x000fe20000410000 */
[----:B------:R-:W-:Y:S01]  /*17a20*/  ISETP.GE.AND P0, PT, R148, R2, PT ;  /* 0x000000029400720c */ /* 0x000fe20003f06270 */
[----:B----4-:R-:W-:Y:S01]  /*17a30*/  FFMA.FTZ R84, R0, R149, R84 ;  /* 0x0000009500547223 */ /* 0x010fe20000010054 */
[-C--:B------:R-:W-:Y:S01]  /*17a40*/  ISETP.GE.AND P1, PT, R148, R3.reuse, PT ;  /* 0x000000039400720c */ /* 0x080fe20003f26270 */
[----:B------:R-:W-:Y:S01]  /*17a50*/  I2F R174, R169 ;  /* 0x000000a900ae7306 */ /* 0x000fe20000201400 */
[----:B------:R-:W-:Y:S01]  /*17a60*/  ISETP.GE.AND P2, PT, R146, R3, PT ;  /* 0x000000039200720c */ /* 0x000fe20003f46270 */
[----:B------:R-:W-:Y:S01]  /*17a70*/  FFMA.FTZ R103, R0, R149, R103 ;  /* 0x0000009500677223 */ /* 0x000fe20000010067 */
[----:B------:R-:W-:-:S02]  /*17a80*/  FSEL R197, R79, -INF , !P3 ;  /* 0xff8000004fc57808 */ /* 0x000fc40005800000 */
[----:B------:R-:W-:Y:S01]  /*17a90*/  FSEL R195, R101, -INF , !P6 ;  /* 0xff80000065c37808 */ /* 0x000fe20007000000 */
[----:B------:R-:W-:Y:S01]  /*17aa0*/  FFMA.FTZ R64, R0, R151, R64 ;  /* 0x0000009700407223 */ /* 0x000fe20000010040 */
[CC--:B------:R-:W-:Y:S01]  /*17ab0*/  ISETP.GE.AND P3, PT, R150.reuse, R2.reuse, PT ;  /* 0x000000029600720c */ /* 0x0c0fe20003f66270 */
[----:B------:R-:W4:Y:S01]  /*17ac0*/  MUFU.TANH R56, R56 ;  /* 0x0000003800387308 */ /* 0x000f220000002400 */
[----:B------:R-:W-:Y:S01]  /*17ad0*/  ISETP.GE.AND P6, PT, R150, R3, PT ;  /* 0x000000039600720c */ /* 0x000fe20003fc6270 */
[----:B------:R-:W-:Y:S01]  /*17ae0*/  FFMA.FTZ R87, R0, R151, R87 ;  /* 0x0000009700577223 */ /* 0x000fe20000010057 */
[----:B------:R-:W-:Y:S01]  /*17af0*/  FSEL R198, R112, -INF , !P4 ;  /* 0xff80000070c67808 */ /* 0x000fe20006000000 */
[----:B------:R-:W-:Y:S01]  /*17b00*/  FFMA.FTZ R67, R0, R153, R67 ;  /* 0x0000009900437223 */ /* 0x000fe20000010043 */
[----:B------:R-:W-:Y:S01]  /*17b10*/  FSEL R192, R100, -INF , !P5 ;  /* 0xff80000064c07808 */ /* 0x000fe20006800000 */
[----:B------:R-:W-:Y:S01]  /*17b20*/  FFMA.FTZ R66, R0, R155, R66 ;  /* 0x0000009b00427223 */ /* 0x000fe20000010042 */
[CC--:B------:R-:W-:Y:S01]  /*17b30*/  ISETP.GE.AND P4, PT, R152.reuse, R2.reuse, PT ;  /* 0x000000029800720c */ /* 0x0c0fe20003f86270 */
[----:B------:R2:W2:Y:S01]  /*17b40*/  I2F R166, R164 ;  /* 0x000000a400a67306 */ /* 0x0004a20000201400 */
[----:B------:R-:W-:Y:S01]  /*17b50*/  ISETP.GE.AND P5, PT, R152, R3, PT ;  /* 0x000000039800720c */ /* 0x000fe20003fa6270 */
[----:B------:R-:W-:Y:S01]  /*17b60*/  FFMA.FTZ R65, R0, R153, R65 ;  /* 0x0000009900417223 */ /* 0x000fe20000010041 */
[----:B------:R-:W-:Y:S01]  /*17b70*/  FSEL R145, R102, -INF , !P0 ;  /* 0xff80000066917808 */ /* 0x000fe20004000000 */
[----:B------:R-:W-:Y:S01]  /*17b80*/  FMUL.FTZ R7, R80, R39 ;  /* 0x0000002750077220 */ /* 0x000fe20000410000 */
[----:B------:R-:W-:Y:S01]  /*17b90*/  FSEL R142, R91, -INF , !P1 ;  /* 0xff8000005b8e7808 */ /* 0x000fe20004800000 */
[----:B-1----:R-:W-:Y:S01]  /*17ba0*/  FFMA.FTZ R97, R0, R155, R97 ;  /* 0x0000009b00617223 */ /* 0x002fe20000010061 */
[----:B------:R-:W-:Y:S01]  /*17bb0*/  FSEL R193, R85, -INF , !P2 ;  /* 0xff80000055c17808 */ /* 0x000fe20005000000 */
[----:B------:R-:W-:Y:S01]  /*17bc0*/  I2F R177, R180 ;  /* 0x000000b400b17306 */ /* 0x000fe20000201400 */
[----:B------:R-:W-:Y:S01]  /*17bd0*/  ISETP.GE.AND P0, PT, R154, R3, PT ;  /* 0x000000039a00720c */ /* 0x000fe20003f06270 */
[----:B------:R-:W-:Y:S01]  /*17be0*/  FFMA.FTZ R96, R0, R157, R96 ;  /* 0x0000009d00607223 */ /* 0x000fe20000010060 */
[----:B------:R-:W-:-:S02]  /*17bf0*/  ISETP.GE.AND P1, PT, R156, R2, PT ;  /* 0x000000029c00720c */ /* 0x000fc40003f26270 */
[----:B------:R-:W-:Y:S02]  /*17c00*/  ISETP.GE.AND P2, PT, R154, R2, PT ;  /* 0x000000029a00720c */ /* 0x000fe40003f46270 */
[----:B------:R-:W-:Y:S01]  /*17c10*/  FSEL R146, R84, -INF , !P3 ;  /* 0xff80000054927808 */ /* 0x000fe20005800000 */
[----:B------:R-:W1:Y:S01]  /*17c20*/  MUFU.TANH R13, R13 ;  /* 0x0000000d000d7308 */ /* 0x000e620000002400 */
[----:B------:R-:W-:Y:S01]  /*17c30*/  FSEL R143, R103, -INF , !P6 ;  /* 0xff800000678f7808 */ /* 0x000fe20007000000 */
[----:B--2---:R-:W-:Y:S01]  /*17c40*/  FFMA.FTZ R98, R0, R157, R98 ;  /* 0x0000009d00627223 */ /* 0x004fe20000010062 */
[----:B------:R-:W-:Y:S01]  /*17c50*/  ISETP.GE.AND P3, PT, R156, R3, PT ;  /* 0x000000039c00720c */ /* 0x000fe20003f66270 */
[----:B------:R-:W-:Y:S01]  /*17c60*/  FFMA.FTZ R99, R0, R160, R99 ;  /* 0x000000a000637223 */ /* 0x000fe20000010063 */
[----:B------:R-:W-:Y:S02]  /*17c70*/  ISETP.GE.AND P6, PT, R158, R2, PT ;  /* 0x000000029e00720c */ /* 0x000fe40003fc6270 */
[----:B------:R-:W-:-:S02]  /*17c80*/  FSEL R147, R64, -INF , !P4 ;  /* 0xff80000040937808 */ /* 0x000fc40006000000 */
[----:B------:R-:W-:Y:S01]  /*17c90*/  FSEL R144, R87, -INF , !P5 ;  /* 0xff80000057907808 */ /* 0x000fe20006800000 */
[----:B------:R2:W1:Y:S01]  /*17ca0*/  I2F R168, R165 ;  /* 0x000000a500a87306 */ /* 0x0004620000201400 */
[----:B------:R-:W-:Y:S01]  /*17cb0*/  ISETP.GE.AND P4, PT, R158, R3, PT ;  /* 0x000000039e00720c */ /* 0x000fe20003f86270 */
[----:B------:R-:W-:Y:S01]  /*17cc0*/  FMUL.FTZ R32, R95, R39 ;  /* 0x000000275f207220 */ /* 0x000fe20000410000 */
[----:B------:R-:W-:Y:S01]  /*17cd0*/  ISETP.GE.AND P5, PT, R159, R2, PT ;  /* 0x000000029f00720c */ /* 0x000fe20003fa6270 */
[C---:B------:R-:W-:Y:S01]  /*17ce0*/  FFMA.FTZ R160, R0.reuse, R160, R106 ;  /* 0x000000a000a07223 */ /* 0x040fe2000001006a */
[----:B------:R-:W-:Y:S01]  /*17cf0*/  FSEL R151, R67, -INF , !P0 ;  /* 0xff80000043977808 */ /* 0x000fe20004000000 */
[----:B------:R-:W-:Y:S01]  /*17d00*/  FFMA.FTZ R105, R0, R163, R105 ;  /* 0x000000a300697223 */ /* 0x000fe20000010069 */
[----:B------:R-:W-:Y:S01]  /*17d10*/  FSEL R161, R66, -INF , !P1 ;  /* 0xff80000042a17808 */ /* 0x000fe20004800000 */
[----:B------:R1:W-:Y:S01]  /*17d20*/  I2F R171, R167 ;  /* 0x000000a700ab7306 */ /* 0x0003e20000201400 */
[----:B------:R-:W-:Y:S01]  /*17d30*/  FSEL R150, R65, -INF , !P2 ;  /* 0xff80000041967808 */ /* 0x000fe20005000000 */
[-C--:B------:R-:W-:Y:S01]  /*17d40*/  FMUL.FTZ R19, R92, R39.reuse ;  /* 0x000000275c137220 */ /* 0x080fe20000410000 */
[CC--:B------:R-:W-:Y:S01]  /*17d50*/  ISETP.GE.AND P0, PT, R162.reuse, R2.reuse, PT ;  /* 0x00000002a200720c */ /* 0x0c0fe20003f06270 */
[----:B------:R-:W-:Y:S01]  /*17d60*/  FMUL.FTZ R41, R93, R39 ;  /* 0x000000275d297220 */ /* 0x000fe20000410000 */
[----:B------:R-:W-:Y:S01]  /*17d70*/  ISETP.GE.AND P1, PT, R162, R3, PT ;  /* 0x00000003a200720c */ /* 0x000fe20003f26270 */
[----:B------:R-:W-:Y:S01]  /*17d80*/  FMUL.FTZ R44, R94, R39 ;  /* 0x000000275e2c7220 */ /* 0x000fe20000410000 */
[----:B------:R-:W-:Y:S01]  /*17d90*/  ISETP.GE.AND P2, PT, R159, R3, PT ;  /* 0x000000039f00720c */ /* 0x000fe20003f46270 */
[----:B------:R-:W-:Y:S01]  /*17da0*/  I2F R185, R188 ;  /* 0x000000bc00b97306 */ /* 0x000fe20000201400 */
[----:B------:R-:W-:Y:S01]  /*17db0*/  FSEL R158, R97, -INF , !P3 ;  /* 0xff800000619e7808 */ /* 0x000fe20005800000 */
[----:B------:R-:W-:Y:S01]  /*17dc0*/  FMUL.FTZ R28, R28, R39 ;  /* 0x000000271c1c7220 */ /* 0x000fe20000410000 */
[----:B------:R-:W-:Y:S01]  /*17dd0*/  FSEL R162, R96, -INF , !P6 ;  /* 0xff80000060a27808 */ /* 0x000fe20007000000 */
[----:B---3--:R-:W-:Y:S01]  /*17de0*/  FFMA.FTZ R107, R0, R163, R107 ;  /* 0x000000a3006b7223 */ /* 0x008fe2000001006b */
[----:B------:R-:W-:-:S02]  /*17df0*/  ISETP.GE.AND P3, PT, R164, R2, PT ;  /* 0x00000002a400720c */ /* 0x000fc40003f66270 */
[----:B------:R-:W-:Y:S01]  /*17e00*/  ISETP.GE.AND P6, PT, R164, R3, PT ;  /* 0x00000003a400720c */ /* 0x000fe20003fc6270 */
[----:B------:R-:W3:Y:S01]  /*17e10*/  MUFU.TANH R17, R17 ;  /* 0x0000001100117308 */ /* 0x000ee20000002400 */
[----:B------:R-:W-:Y:S02]  /*17e20*/  IADD3 R172, R54, 0x60, RZ ;  /* 0x0000006036ac7810 */ /* 0x000fe40007ffe0ff */
[----:B------:R-:W-:Y:S02]  /*17e30*/  FSEL R159, R98, -INF , !P4 ;  /* 0xff800000629f7808 */ /* 0x000fe40006000000 */
[----:B------:R-:W-:-:S03]  /*17e40*/  FSEL R164, R99, -INF , !P5 ;  /* 0xff80000063a47808 */ /* 0x000fc60006800000 */
[----:B------:R-:W1:Y:S01]  /*17e50*/  MUFU.TANH R7, R7 ;  /* 0x0000000700077308 */ /* 0x000e620000002400 */
[----:B------:R-:W-:Y:S01]  /*17e60*/  ISETP.GE.AND P4, PT, R165, R2, PT ;  /* 0x00000002a500720c */ /* 0x000fe20003f86270 */
[----:B------:R-:W-:Y:S01]  /*17e70*/  FMUL.FTZ R4, R25, R39 ;  /* 0x0000002719047220 */ /* 0x000fe20000410000 */
[----:B------:R-:W-:Y:S01]  /*17e80*/  ISETP.GE.AND P5, PT, R165, R3, PT ;  /* 0x00000003a500720c */ /* 0x000fe20003fa6270 */
[----:B------:R-:W-:Y:S01]  /*17e90*/  FMUL.FTZ R12, R29, R39 ;  /* 0x000000271d0c7220 */ /* 0x000fe20000410000 */
[----:B------:R-:W-:-:S03]  /*17ea0*/  FSEL R160, R160, -INF , !P2 ;  /* 0xff800000a0a07808 */ /* 0x000fc60005000000 */
[----:B------:R-:W3:Y:S01]  /*17eb0*/  MUFU.TANH R16, R16 ;  /* 0x0000001000107308 */ /* 0x000ee20000002400 */
[----:B--2---:R-:W-:Y:S01]  /*17ec0*/  FSEL R165, R105, -INF , !P0 ;  /* 0xff80000069a57808 */ /* 0x004fe20004000000 */
[-C--:B------:R-:W-:Y:S01]  /*17ed0*/  FMUL.FTZ R20, R31, R39.reuse ;  /* 0x000000271f147220 */ /* 0x080fe20000410000 */
[----:B------:R-:W-:Y:S01]  /*17ee0*/  ISETP.GE.AND P2, PT, R167, R2, PT ;  /* 0x00000002a700720c */ /* 0x000fe20003f46270 */
[----:B------:R-:W-:-:S04]  /*17ef0*/  FMUL.FTZ R21, R24, R39 ;  /* 0x0000002718157220 */ /* 0x000fc80000410000 */
[----:B------:R-:W2:Y:S01]  /*17f00*/  MUFU.TANH R40, R74 ;  /* 0x0000004a00287308 */ /* 0x000ea20000002400 */
[----:B------:R-:W-:Y:S01]  /*17f10*/  ISETP.GE.AND P0, PT, R167, R3, PT ;  /* 0x00000003a700720c */ /* 0x000fe20003f06270 */
[-C--:B------:R-:W-:Y:S01]  /*17f20*/  FMUL.FTZ R6, R26, R39.reuse ;  /* 0x000000271a067220 */ /* 0x080fe20000410000 */
[----:B------:R-:W-:Y:S01]  /*17f30*/  IADD3 R186, R54, 0x71, RZ ;  /* 0x0000007136ba7810 */ /* 0x000fe20007ffe0ff */
[----:B------:R-:W-:Y:S01]  /*17f40*/  FMUL.FTZ R5, R27, R39 ;  /* 0x000000271b057220 */ /* 0x000fe20000410000 */
[----:B-1----:R-:W-:Y:S01]  /*17f50*/  FSEL R167, R107, -INF , !P1 ;  /* 0xff8000006ba77808 */ /* 0x002fe20004800000 */
[----:B----4-:R-:W-:Y:S02]  /*17f60*/  FFMA.FTZ R56, R0, R174, R56 ;  /* 0x000000ae00387223 */ /* 0x010fe40000010038 */
[----:B------:R-:W-:Y:S01]  /*17f70*/  I2F R176, R178 ;  /* 0x000000b200b07306 */ /* 0x000fe20000201400 */
[C---:B------:R-:W-:Y:S02]  /*17f80*/  IADD3 R182, R54.reuse, 0x69, RZ ;  /* 0x0000006936b67810 */ /* 0x040fe40007ffe0ff */
[----:B------:R-:W-:-:S02]  /*17f90*/  IADD3 R184, R54, 0x70, RZ ;  /* 0x0000007036b87810 */ /* 0x000fc40007ffe0ff */
[----:B------:R-:W-:-:S03]  /*17fa0*/  ISETP.GE.AND P1, PT, R169, R2, PT ;  /* 0x00000002a900720c */ /* 0x000fc60003f26270 */
[----:B------:R-:W1:Y:S01]  /*17fb0*/  MUFU.TANH R32, R32 ;  /* 0x0000002000207308 */ /* 0x000e620000002400 */
[CC--:B------:R-:W-:Y:S02]  /*17fc0*/  FFMA.FTZ R108, R0.reuse, R166.reuse, R108 ;  /* 0x000000a6006c7223 */ /* 0x0c0fe4000001006c */
[----:B------:R-:W-:-:S05]  /*17fd0*/  FFMA.FTZ R70, R0, R166, R70 ;  /* 0x000000a600467223 */ /* 0x000fca0000010046 */
[----:B------:R-:W-:Y:S01]  /*17fe0*/  I2F R175, R172 ;  /* 0x000000ac00af7306 */ /* 0x000fe20000201400 */
[----:B------:R-:W-:Y:S01]  /*17ff0*/  FMUL.FTZ R63, R83, R39 ;  /* 0x00000027533f7220 */ /* 0x000fe20000410000 */
[----:B------:R-:W-:Y:S01]  /*18000*/  FSEL R166, R56, -INF , !P1 ;  /* 0xff80000038a67808 */ /* 0x000fe20004800000 */
[----:B------:R-:W-:-:S05]  /*18010*/  FFMA.FTZ R155, R0, R177, R13 ;  /* 0x000000b1009b7223 */ /* 0x000fca000001000d */
[----:B------:R-:W4:Y:S01]  /*18020*/  MUFU.TANH R18, R75 ;  /* 0x0000004b00127308 */ /* 0x000f220000002400 */
[----:B------:R-:W-:Y:S01]  /*18030*/  IADD3 R189, R54, 0x79, RZ ;  /* 0x0000007936bd7810 */ /* 0x000fe20007ffe0ff */
[----:B------:R-:W-:-:S06]  /*18040*/  FMUL.FTZ R81, R81, R39 ;  /* 0x0000002751517220 */ /* 0x000fcc0000410000 */
[----:B------:R-:W1:Y:S01]  /*18050*/  MUFU.TANH R19, R19 ;  /* 0x0000001300137308 */ /* 0x000e620000002400 */
[----:B------:R-:W-:Y:S01]  /*18060*/  ISETP.GE.AND P1, PT, R180, R3, PT ;  /* 0x00000003b400720c */ /* 0x000fe20003f26270 */
[----:B------:R-:W-:-:S06]  /*18070*/  FMUL.FTZ R82, R82, R39 ;  /* 0x0000002752527220 */ /* 0x000fcc0000410000 */
[----:B------:R-:W-:Y:S08]  /*18080*/  MUFU.TANH R41, R41 ;  /* 0x0000002900297308 */ /* 0x000ff00000002400 */
[----:B------:R-:W1:Y:S08]  /*18090*/  MUFU.TANH R44, R44 ;  /* 0x0000002c002c7308 */ /* 0x000e700000002400 */
[----:B------:R-:W1:Y:S01]  /*180a0*/  MUFU.TANH R28, R28 ;  /* 0x0000001c001c7308 */ /* 0x000e620000002400 */
[----:B------:R-:W-:Y:S01]  /*180b0*/  FFMA.FTZ R109, R0, R168, R109 ;  /* 0x000000a8006d7223 */ /* 0x000fe2000001006d */
[----:B------:R-:W-:-:S06]  /*180c0*/  FSEL R155, R155, -INF , !P1 ;  /* 0xff8000009b9b7808 */ /* 0x000fcc0004800000 */
[----:B------:R-:W-:Y:S01]  /*180d0*/  I2F R183, R186 ;  /* 0x000000ba00b77306 */ /* 0x000fe20000201400 */
[----:B---3--:R-:W-:-:S07]  /*180e0*/  FFMA.FTZ R17, R0, R171, R17 ;  /* 0x000000ab00117223 */ /* 0x008fce0000010011 */
[----:B------:R-:W3:Y:S01]  /*180f0*/  MUFU.TANH R4, R4 ;  /* 0x0000000400047308 */ /* 0x000ee20000002400 */
[----:B------:R-:W-:Y:S01]  /*18100*/  FFMA.FTZ R7, R0, R185, R7 ;  /* 0x000000b900077223 */ /* 0x000fe20000010007 */
[----:B------:R-:W-:-:S06]  /*18110*/  ISETP.GE.AND P1, PT, R188, R2, PT ;  /* 0x00000002bc00720c */ /* 0x000fcc0003f26270 */
[----:B------:R-:W-:Y:S01]  /*18120*/  I2F R179, R182 ;  /* 0x000000b600b37306 */ /* 0x000fe20000201400 */
[----:B------:R-:W-:-:S07]  /*18130*/  FFMA.FTZ R16, R0, R168, R16 ;  /* 0x000000a800107223 */ /* 0x000fce0000010010 */
[----:B------:R-:W-:Y:S01]  /*18140*/  I2F R181, R184 ;  /* 0x000000b800b57306 */ /* 0x000fe20000201400 */
[----:B--2---:R-:W-:-:S07]  /*18150*/  FFMA.FTZ R171, R0, R171, R40 ;  /* 0x000000ab00ab7223 */ /* 0x004fce0000010028 */
[----:B------:R-:W2:Y:S01]  /*18160*/  MUFU.TANH R12, R12 ;  /* 0x0000000c000c7308 */ /* 0x000ea20000002400 */
[----:B------:R-:W-:-:S07]  /*18170*/  FSEL R170, R108, -INF , !P3 ;  /* 0xff8000006caa7808 */ /* 0x000fce0005800000 */
[----:B------:R-:W1:Y:S08]  /*18180*/  MUFU.TANH R20, R20 ;  /* 0x0000001400147308 */ /* 0x000e700000002400 */
[----:B------:R-:W1:Y:S08]  /*18190*/  MUFU.TANH R21, R21 ;  /* 0x0000001500157308 */ /* 0x000e700000002400 */
[----:B------:R-:W2:Y:S08]  /*181a0*/  MUFU.TANH R6, R6 ;  /* 0x0000000600067308 */ /* 0x000eb00000002400 */
[----:B------:R-:W2:Y:S01]  /*181b0*/  MUFU.TANH R5, R5 ;  /* 0x0000000500057308 */ /* 0x000ea20000002400 */
[----:B------:R-:W-:Y:S01]  /*181c0*/  ISETP.GE.AND P3, PT, R169, R3, PT ;  /* 0x00000003a900720c */ /* 0x000fe20003f66270 */
[----:B-1----:R-:W-:Y:S01]  /*181d0*/  FFMA.FTZ R32, R0, R176, R32 ;  /* 0x000000b000207223 */ /* 0x002fe20000010020 */
[----:B------:R-:W-:-:S05]  /*181e0*/  FSEL R173, R70, -INF , !P6 ;  /* 0xff80000046ad7808 */ /* 0x000fca0007000000 */
[----:B------:R-:W-:Y:S01]  /*181f0*/  I2F R49, R54 ;  /* 0x0000003600317306 */ /* 0x000fe20000201400 */
[----:B------:R-:W-:Y:S01]  /*18200*/  FSEL R169, R109, -INF , !P4 ;  /* 0xff8000006da97808 */ /* 0x000fe20006000000 */
[----:B----4-:R-:W-:Y:S01]  /*18210*/  FFMA.FTZ R18, R0, R174, R18 ;  /* 0x000000ae00127223 */ /* 0x010fe20000010012 */
[----:B------:R-:W-:-:S05]  /*18220*/  ISETP.GE.AND P6, PT, R172, R2, PT ;  /* 0x00000002ac00720c */ /* 0x000fca0003fc6270 */
[----:B------:R-:W-:Y:S01]  /*18230*/  I2F R187, R189 ;  /* 0x000000bd00bb7306 */ /* 0x000fe20000201400 */
[----:B------:R-:W-:Y:S01]  /*18240*/  ISETP.GE.AND P4, PT, R172, R3, PT ;  /* 0x00000003ac00720c */ /* 0x000fe20003f86270 */
[----:B------:R-:W-:Y:S01]  /*18250*/  FFMA.FTZ R19, R0, R175, R19 ;  /* 0x000000af00137223 */ /* 0x000fe20000010013 */
[----:B------:R-:W-:-:S05]  /*18260*/  FSEL R168, R17, -INF , !P2 ;  /* 0xff80000011a87808 */ /* 0x000fca0005000000 */
[----:B------:R-:W-:Y:S01]  /*18270*/  MUFU.TANH R13, R81 ;  /* 0x00000051000d7308 */ /* 0x000fe20000002400 */
[----:B------:R-:W-:Y:S01]  /*18280*/  FSEL R67, R7, -INF , !P1 ;  /* 0xff80000007437808 */ /* 0x000fe20004800000 */
[----:B------:R-:W-:-:S06]  /*18290*/  FFMA.FTZ R44, R0, R175, R44 ;  /* 0x000000af002c7223 */ /* 0x000fcc000001002c */
[----:B------:R-:W1:Y:S01]  /*182a0*/  MUFU.TANH R139, R82 ;  /* 0x00000052008b7308 */ /* 0x000e620000002400 */
[----:B------:R-:W-:Y:S01]  /*182b0*/  FSEL R172, R16, -INF , !P5 ;  /* 0xff80000010ac7808 */ /* 0x000fe20006800000 */
[----:B------:R-:W-:-:S06]  /*182c0*/  FFMA.FTZ R41, R0, R176, R41 ;  /* 0x000000b000297223 */ /* 0x000fcc0000010029 */
[----:B------:R-:W4:Y:S01]  /*182d0*/  MUFU.TANH R63, R63 ;  /* 0x0000003f003f7308 */ /* 0x000f220000002400 */
[----:B------:R-:W-:Y:S01]  /*182e0*/  ISETP.GE.AND P2, PT, R178, R3, PT ;  /* 0x00000003b200720c */ /* 0x000fe20003f46270 */
[----:B------:R-:W-:Y:S01]  /*182f0*/  FFMA.FTZ R28, R0, R177, R28 ;  /* 0x000000b1001c7223 */ /* 0x000fe2000001001c */
[----:B------:R-:W-:Y:S02]  /*18300*/  FSEL R171, R171, -INF , !P0 ;  /* 0xff800000abab7808 */ /* 0x000fe40004000000 */
[----:B------:R-:W-:Y:S02]  /*18310*/  ISETP.GE.AND P1, PT, R50, 0x2, PT ;  /* 0x000000023200780c */ /* 0x000fe40003f26270 */
[-C--:B------:R-:W-:Y:S02]  /*18320*/  ISETP.GE.AND P5, PT, R178, R2.reuse, PT ;  /* 0x00000002b200720c */ /* 0x080fe40003fa6270 */
[-C--:B------:R-:W-:Y:S01]  /*18330*/  ISETP.GE.AND P0, PT, R180, R2.reuse, PT ;  /* 0x00000002b400720c */ /* 0x080fe20003f06270 */
[----:B---3--:R-:W-:Y:S01]  /*18340*/  FFMA.FTZ R4, R0, R183, R4 ;  /* 0x000000b700047223 */ /* 0x008fe20000010004 */
[----:B------:R-:W-:Y:S01]  /*18350*/  FSEL R156, R32, -INF , !P2 ;  /* 0xff800000209c7808 */ /* 0x000fe20005000000 */
[-C--:B--2---:R-:W-:Y:S01]  /*18360*/  FFMA.FTZ R12, R0, R179.reuse, R12 ;  /* 0x000000b3000c7223 */ /* 0x084fe2000001000c */
[----:B------:R-:W-:Y:S01]  /*18370*/  FSEL R163, R18, -INF , !P3 ;  /* 0xff80000012a37808 */ /* 0x000fe20005800000 */
[C---:B------:R-:W-:Y:S01]  /*18380*/  FFMA.FTZ R20, R0.reuse, R179, R20 ;  /* 0x000000b300147223 */ /* 0x040fe20000010014 */
[----:B------:R-:W-:Y:S01]  /*18390*/  FSEL R154, R19, -INF , !P6 ;  /* 0xff800000139a7808 */ /* 0x000fe20007000000 */
[-C--:B------:R-:W-:Y:S01]  /*183a0*/  FFMA.FTZ R21, R0, R181.reuse, R21 ;  /* 0x000000b500157223 */ /* 0x080fe20000010015 */
[----:B------:R-:W-:Y:S01]  /*183b0*/  FSEL R157, R44, -INF , !P4 ;  /* 0xff8000002c9d7808 */ /* 0x000fe20006000000 */
[C---:B------:R-:W-:Y:S01]  /*183c0*/  FFMA.FTZ R6, R0.reuse, R181, R6 ;  /* 0x000000b500067223 */ /* 0x040fe20000010006 */
[----:B------:R-:W-:Y:S01]  /*183d0*/  FSEL R153, R41, -INF , !P5 ;  /* 0xff80000029997808 */ /* 0x000fe20006800000 */
[----:B------:R-:W-:Y:S01]  /*183e0*/  FFMA.FTZ R140, R0, R183, R5 ;  /* 0x000000b7008c7223 */ /* 0x000fe20000010005 */
[----:B------:R-:W-:-:S02]  /*183f0*/  ISETP.GE.AND P2, PT, R186, R2, PT ;  /* 0x00000002ba00720c */ /* 0x000fc40003f46270 */
[----:B------:R-:W-:Y:S02]  /*18400*/  FSEL R152, R28, -INF , !P0 ;  /* 0xff8000001c987808 */ /* 0x000fe40004000000 */
[CC--:B------:R-:W-:Y:S02]  /*18410*/  ISETP.GE.AND P3, PT, R182.reuse, R2.reuse, PT ;  /* 0x00000002b600720c */ /* 0x0c0fe40003f66270 */
[-C--:B------:R-:W-:Y:S02]  /*18420*/  ISETP.GE.AND P6, PT, R182, R3.reuse, PT ;  /* 0x00000003b600720c */ /* 0x080fe40003fc6270 */
[C---:B------:R-:W-:Y:S02]  /*18430*/  ISETP.GE.AND P4, PT, R184.reuse, R2, PT ;  /* 0x00000002b800720c */ /* 0x040fe40003f86270 */
[-C--:B------:R-:W-:Y:S02]  /*18440*/  ISETP.GE.AND P5, PT, R184, R3.reuse, PT ;  /* 0x00000003b800720c */ /* 0x080fe40003fa6270 */
[----:B------:R-:W-:Y:S01]  /*18450*/  ISETP.GE.AND P0, PT, R186, R3, PT ;  /* 0x00000003ba00720c */ /* 0x000fe20003f06270 */
[----:B-1----:R-:W-:Y:S01]  /*18460*/  FFMA.FTZ R139, R0, R185, R139 ;  /* 0x000000b9008b7223 */ /* 0x002fe2000001008b */
[----:B------:R-:W-:Y:S01]  /*18470*/  FSEL R135, R4, -INF , !P2 ;  /* 0xff80000004877808 */ /* 0x000fe20005000000 */
[-C--:B------:R-:W-:Y:S01]  /*18480*/  FFMA.FTZ R4, R0, R49.reuse, R190 ;  /* 0x0000003100047223 */ /* 0x080fe200000100be */
[----:B------:R-:W-:Y:S01]  /*18490*/  FSEL R149, R12, -INF , !P3 ;  /* 0xff8000000c957808 */ /* 0x000fe20005800000 */
[----:B------:R-:W-:Y:S01]  /*184a0*/  FFMA.FTZ R5, R0, R49, R104 ;  /* 0x0000003100057223 */ /* 0x000fe20000010068 */
[----:B------:R-:W-:Y:S01]  /*184b0*/  FSEL R148, R20, -INF , !P6 ;  /* 0xff80000014947808 */ /* 0x000fe20007000000 */
[CC--:B------:R-:W-:Y:S01]  /*184c0*/  FFMA.FTZ R13, R0.reuse, R187.reuse, R13 ;  /* 0x000000bb000d7223 */ /* 0x0c0fe2000001000d */
[----:B------:R-:W-:Y:S01]  /*184d0*/  FSEL R136, R21, -INF , !P4 ;  /* 0xff80000015887808 */ /* 0x000fe20006000000 */
[----:B----4-:R-:W-:Y:S01]  /*184e0*/  FFMA.FTZ R63, R0, R187, R63 ;  /* 0x000000bb003f7223 */ /* 0x010fe2000001003f */
[----:B------:R-:W-:-:S02]  /*184f0*/  FSEL R141, R6, -INF , !P5 ;  /* 0xff800000068d7808 */ /* 0x000fc40006800000 */
[----:B------:R-:W-:Y:S01]  /*18500*/  FSEL R140, R140, -INF , !P0 ;  /* 0xff8000008c8c7808 */ /* 0x000fe20004000000 */
[----:B------:R-:W-:Y:S01]  /*18510*/  BSSY B1, `(.L_x_3488) ;  /* 0x00000e3000017945 */ /* 0x000fe20003800000 */
[-C--:B------:R-:W-:Y:S02]  /*18520*/  ISETP.GE.AND P3, PT, R188, R3.reuse, PT ;  /* 0x00000003bc00720c */ /* 0x080fe40003f66270 */
[CC--:B------:R-:W-:Y:S02]  /*18530*/  ISETP.GE.AND P6, PT, R54.reuse, R2.reuse, PT ;  /* 0x000000023600720c */ /* 0x0c0fe40003fc6270 */
[-C--:B------:R-:W-:Y:S02]  /*18540*/  ISETP.GE.AND P4, PT, R54, R3.reuse, PT ;  /* 0x000000033600720c */ /* 0x080fe40003f86270 */
        /* <DEDUP_REMOVED lines=20> */
[----:B------:R-:W-:Y:S02]  /*18690*/  FSEL R139, R139, -INF , !P3 ;  /* 0xff8000008b8b7808 */ /* 0x000fe40005800000 */
        /* <DEDUP_REMOVED lines=39> */
[----:B------:R-:W-:Y:S02]  /*18910*/  ISETP.NE.AND P3, PT, R16, RZ, PT ;  /* 0x000000ff1000720c */ /* 0x000fe40003f65270 */
[----:B------:R-:W-:-:S03]  /*18920*/  LOP3.LUT R6, RZ, R16, RZ, 0x33, !PT ;  /* 0x00000010ff067212 */ /* 0x000fc600078e33ff */
        /* <DEDUP_REMOVED lines=10> */
[----:B------:R-:W-:Y:S02]  /*189d0*/  IMAD.WIDE R14, R9, 0x4, R240 ;  /* 0x00000004090e7825 */ /* 0x000fe400078e02f0 */
[----:B------:R1:W3:Y:S04]  /*189e0*/  LD.E R7, [R6.64] ;  /* 0x0000000606077980 */ /* 0x0002e8000c101900 */
[----:B-1----:R1:W3:Y:S04]  /*189f0*/  LD.E R6, [R14.64] ;  /* 0x000000060e067980 */ /* 0x0022e8000c101900 */
        /* <DEDUP_REMOVED lines=15> */
.L_x_3491:
[----:B------:R-:W2:Y:S02]  /*18af0*/  LD.E R8, [R10.64+0x38] ;  /* 0x000038060a087980 */ /* 0x000ea4000c101900 */
[----:B--2---:R-:W-:-:S04]  /*18b00*/  LEA R8, -R8, RZ, 0x7 ;  /* 0x000000ff08087211 */ /* 0x004fc800078e39ff */
[----:B------:R-:W-:Y:S02]  /*18b10*/  SHF.R.S32.HI R7, RZ, 0x1f, R8 ;  /* 0x0000001fff077819 */ /* 0x000fe40000011408 */
.L_x_3492:
[----:B------:R-:W-:Y:S05]  /*18b20*/  BSYNC B0 ;  /* 0x0000000000007941 */ /* 0x000fea0003800000 */
.L_x_3490:
        /* <DEDUP_REMOVED lines=129> */
.L_x_3489:
[----:B------:R-:W-:Y:S05]  /*19340*/  BSYNC B1 ;  /* 0x0000000000017941 */ /* 0x000fea0003800000 */
.L_x_3488:
        /* <DEDUP_REMOVED lines=66> */
[----:B------:R-:W-:Y:S01]  /*19770*/  LDSM.16.MT88.4 R92, [R220+0x10000] ;  /* 0x01000000dc5c783b */ /* 0x000fe20000004200 */
[C---:B------:R-:W-:Y:S02]  /*19780*/  LEA R217, R37.reuse, R220, 0x1 ;  /* 0x000000dc25d97211 */ /* 0x040fe400078e08ff */
[----:B------:R-:W-:Y:S01]  /*19790*/  LEA R216, R37, R218, 0x1 ;  /* 0x000000da25d87211 */ /* 0x000fe200078e08ff */
[----:B------:R-:W-:Y:S04]  /*197a0*/  LDSM.16.MT88.4 R124, [R220+0xc000] ;  /* 0x00c00000dc7c783b */ /* 0x000fe80000004200 */
[----:B------:R-:W-:Y:S04]  /*197b0*/  LDSM.16.MT88.4 R100, [R216+0xc000] ;  /* 0x00c00000d864783b */ /* 0x000fe80000004200 */
[----:B------:R-:W-:Y:S04]  /*197c0*/  LDSM.16.MT88.4 R116, [R218+0xc000] ;  /* 0x00c00000da74783b */ /* 0x000fe80000004200 */
[----:B------:R-:W-:Y:S01]  /*197d0*/  LDSM.16.MT88.4 R108, [R217+0xc000] ;  /* 0x00c00000d96c783b */ /* 0x000fe20000004200 */
[----:B-1----:R-:W-:-:S03]  /*197e0*/  FMNMX.FTZ R7, R6, R7, !PT ;  /* 0x0000000706077209 */ /* 0x002fc60007810000 */
[----:B------:R-:W-:Y:S04]  /*197f0*/  LDSM.16.MT88.4 R16, [R216+0xc800] ;  /* 0x00c80000d810783b */ /* 0x000fe80000004200 */
        /* <DEDUP_REMOVED lines=8> */
[----:B---3--:R-:W-:-:S03]  /*19880*/  FMNMX.FTZ R132, R7, R132, !PT ;  /* 0x0000008407847209 */ /* 0x008fc60007810000 */
[----:B------:R-:W1:Y:S01]  /*19890*/  SHFL.BFLY PT, R133, R6, 0x1, 0x1f ;  /* 0x0c201f0006857f89 */ /* 0x000e6200000e0000 */
[----:B------:R-:W-:-:S03]  /*198a0*/  FSETP.NEU.FTZ.AND P2, PT, R132, -INF , PT ;  /* 0xff8000008400780b */ /* 0x000fc60003f5d000 */
[----:B------:R-:W-:Y:S01]  /*198b0*/  LDSM.16.MT88.4 R32, [R217+0x10800] ;  /* 0x01080000d920783b */ /* 0x000fe20000004200 */
[----:B-1----:R-:W-:Y:S01]  /*198c0*/  FMNMX.FTZ R133, R6, R133, !PT ;  /* 0x0000008506857209 */ /* 0x002fe20007810000 */
        /* <DEDUP_REMOVED lines=14> */
[----:B------:R-:W-:Y:S01]  /*199b0*/  LDSM.16.MT88.4 R4, [R216+0x10000] ;  /* 0x01000000d804783b */ /* 0x000fe20000004200 */
[-C--:B------:R-:W-:Y:S01]  /*199c0*/  FFMA.FTZ R54, R68, R65.reuse, -R134 ;  /* 0x0000004144367223 */ /* 0x080fe20000010886 */
[----:B------:R-:W2:Y:S01]  /*199d0*/  MUFU.EX2 R59, R59 ;  /* 0x0000003b003b7308 */ /* 0x000ea20000000800 */
[-CC-:B------:R-:W-:Y:S02]  /*199e0*/  FFMA.FTZ R55, R48, R65.reuse, -R64.reuse ;  /* 0x0000004130377223 */ /* 0x180fe40000010840 */
[-CC-:B------:R-:W-:Y:S02]  /*199f0*/  FFMA.FTZ R49, R76, R65.reuse, -R64.reuse ;  /* 0x000000414c317223 */ /* 0x180fe40000010840 */
[-C--:B------:R-:W-:Y:S02]  /*19a00*/  FFMA.FTZ R48, R78, R65.reuse, -R64 ;  /* 0x000000414e307223 */ /* 0x080fe40000010840 */
[----:B------:R-:W3:Y:S01]  /*19a10*/  LDSM.16.MT88.4 R76, [R217+0x10000] ;  /* 0x01000000d94c783b */ /* 0x000ee20000004200 */
[----:B------:R-:W-:Y:S01]  /*19a20*/  MUFU.EX2 R57, R57 ;  /* 0x0000003900397308 */ /* 0x000fe20000000800 */
[----:B------:R-:W-:-:S02]  /*19a30*/  FFMA.FTZ R56, R52, R65, -R134 ;  /* 0x0000004134387223 */ /* 0x000fc40000010886 */
[-CC-:B------:R-:W-:Y:S02]  /*19a40*/  FFMA.FTZ R52, R51, R65.reuse, -R134.reuse ;  /* 0x0000004133347223 */ /* 0x180fe40000010886 */
[-CC-:B------:R-:W-:Y:S02]  /*19a50*/  FFMA.FTZ R51, R90, R65.reuse, -R134.reuse ;  /* 0x000000415a337223 */ /* 0x180fe40000010886 */
[----:B------:R-:W-:Y:S01]  /*19a60*/  FFMA.FTZ R47, R89, R65, -R134 ;  /* 0x00000041592f7223 */ /* 0x000fe20000010886 */
[----:B------:R-:W4:Y:S01]  /*19a70*/  MUFU.EX2 R53, R53 ;  /* 0x0000003500357308 */ /* 0x000f220000000800 */
[----:B--2---:R-:W-:Y:S01]  /*19a80*/  F2FP.BF16.PACK_AB R69, R58, R59 ;  /* 0x0000003b3a45723e */ /* 0x004fe200000010ff */
[-CC-:B------:R-:W-:Y:S02]  /*19a90*/  FFMA.FTZ R45, R88, R65.reuse, -R64.reuse ;  /* 0x00000041582d7223 */ /* 0x180fe40000010840 */
[-CC-:B------:R-:W-:Y:S02]  /*19aa0*/  FFMA.FTZ R44, R196, R65.reuse, -R64.reuse ;  /* 0x00000041c42c7223 */ /* 0x180fe40000010840 */
[----:B------:R-:W-:-:S02]  /*19ab0*/  FFMA.FTZ R41, R197, R65, -R64 ;  /* 0x00000041c5297223 */ /* 0x000fc40000010840 */
[----:B------:R-:W-:Y:S01]  /*19ac0*/  MUFU.EX2 R62, R62 ;  /* 0x0000003e003e7308 */ /* 0x000fe20000000800 */
[-C--:B------:R-:W-:Y:S02]  /*19ad0*/  FFMA.FTZ R40, R198, R65.reuse, -R64 ;  /* 0x00000041c6287223 */ /* 0x080fe40000010840 */
[-CC-:B------:R-:W-:Y:S02]  /*19ae0*/  FFMA.FTZ R46, R191, R65.reuse, -R134.reuse ;  /* 0x00000041bf2e7223 */ /* 0x180fe40000010886 */
[-CC-:B------:R-:W-:Y:S02]  /*19af0*/  FFMA.FTZ R43, R194, R65.reuse, -R134.reuse ;  /* 0x00000041c22b7223 */ /* 0x180fe40000010886 */
[--C-:B------:R-:W-:Y:S01]  /*19b00*/  FFMA.FTZ R42, R195, R65, -R134.reuse ;  /* 0x00000041c32a7223 */ /* 0x100fe20000010886 */
        /* <DEDUP_REMOVED lines=24> */
[-C--:B------:R-:W-:Y:S01]  /*19c90*/  FFMA.FTZ R165, R165, R65.reuse, -R134 ;  /* 0x00000041a5a57223 */ /* 0x080fe20000010886 */
        /* <DEDUP_REMOVED lines=30> */
[----:B------:R-:W-:Y:S01]  /*19e80*/  HMMA.16816.F32.BF16 R120, R68, R116, RZ ;  /* 0x000000744478723c */ /* 0x000fe200000418ff */
[----:B------:R-:W-:Y:S01]  /*19e90*/  FADD.FTZ R60, R60, R61 ;  /* 0x0000003d3c3c7221 */ /* 0x000fe20000010000 */
[----:B------:R-:W5:Y:S01]  /*19ea0*/  MUFU.EX2 R45, R45 ;  /* 0x0000002d002d7308 */ /* 0x000f620000000800 */
[----:B------:R-:W-:-:S02]  /*19eb0*/  FFMA.FTZ R244, R66, R65, -R134 ;  /* 0x0000004142f47223 */ /* 0x000fc40000010886 */
[----:B------:R-:W-:Y:S02]  /*19ec0*/  FFMA.FTZ R245, R63, R65, -R64 ;  /* 0x000000413ff57223 */ /* 0x000fe40000010840 */
[----:B------:R-:W-:Y:S01]  /*19ed0*/  FADD.FTZ R57, R53, R57 ;  /* 0x0000003935397221 */ /* 0x000fe20000010000 */
[C---:B------:R-:W-:Y:S01]  /*19ee0*/  HMMA.16816.F32.BF16 R112, R68.reuse, R108, RZ ;  /* 0x0000006c4470723c */ /* 0x040fe200000418ff */
[----:B------:R-:W-:Y:S01]  /*19ef0*/  FADD.FTZ R60, R54, R60 ;  /* 0x0000003c363c7221 */ /* 0x000fe20000010000 */
[----:B------:R-:W-:Y:S06]  /*19f00*/  MUFU.EX2 R44, R44 ;  /* 0x0000002c002c7308 */ /* 0x000fec0000000800 */
[C---:B-1----:R-:W-:Y:S02]  /*19f10*/  HMMA.16816.F32.BF16 R88, R68.reuse, R84, RZ ;  /* 0x000000544458723c */ /* 0x042fe400000418ff */
[----:B------:R-:W-:Y:S06]  /*19f20*/  MUFU.EX2 R41, R41 ;  /* 0x0000002900297308 */ /* 0x000fec0000000800 */
[C---:B---3--:R-:W-:Y:S02]  /*19f30*/  HMMA.16816.F32.BF16 R80, R68.reuse, R76, RZ ;  /* 0x0000004c4450723c */ /* 0x048fe400000418ff */
        /* <DEDUP_REMOVED lines=8> */
[----:B------:R-:W3:Y:S06]  /*19fc0*/  MUFU.EX2 R9, R9 ;  /* 0x0000000900097308 */ /* 0x000eec0000000800 */
        /* <DEDUP_REMOVED lines=23> */
[----:B------:R-:W4:Y:S06]  /*1a140*/  MUFU.EX2 R146, R146 ;  /* 0x0000009200927308 */ /* 0x000f2c0000000800 */
[C---:B------:R-:W-:Y:S02]  /*1a150*/  HMMA.16816.F32.BF16 R96, R4.reuse, R12, R96 ;  /* 0x0000000c0460723c */ /* 0x040fe40000041860 */
[----:B------:R-:W-:Y:S06]  /*1a160*/  MUFU.EX2 R147, R147 ;  /* 0x0000009300937308 */ /* 0x000fec0000000800 */
[C---:B------:R-:W-:Y:S01]  /*1a170*/  HMMA.16816.F32.BF16 R92, R4.reuse, R14, R92 ;  /* 0x0000000e045c723c */ /* 0x040fe2000004185c */
[----:B------:R-:W5:Y:S01]  /*1a180*/  LDSM.16.MT88.4 R12, [R216+0xd000] ;  /* 0x00d00000d80c783b */ /* 0x000f620000004200 */
        /* <DEDUP_REMOVED lines=26> */
[C---:B--2---:R-:W-:Y:S02]  /*1a330*/  HMMA.16816.F32.BF16 R72, R4.reuse, R16, R72 ;  /* 0x000000100448723c */ /* 0x044fe40000041848 */
[----:B------:R-:W-:Y:S06]  /*1a340*/  MUFU.EX2 R172, R172 ;  /* 0x000000ac00ac7308 */ /* 0x000fec0000000800 */
[----:B------:R-:W-:Y:S01]  /*1a350*/  HMMA.16816.F32.BF16 R68, R4, R18, R68 ;  /* 0x000000120444723c */ /* 0x000fe20000041844 */
[----:B------:R-:W2:Y:S01]  /*1a360*/  LDSM.16.MT88.4 R16, [R220+0x11000] ;  /* 0x01100000dc10783b */ /* 0x000ea20000004200 */
[----:B------:R-:W-:Y:S05]  /*1a370*/  MUFU.EX2 R171, R171 ;  /* 0x000000ab00ab7308 */ /* 0x000fea0000000800 */
[----:B-1----:R-:W-:Y:S01]  /*1a380*/  F2FP.BF16.PACK_AB R4, R43, R46 ;  /* 0x0000002e2b04723e */ /* 0x002fe200000010ff */
[----:B------:R-:W-:Y:S01]  /*1a390*/  FADD.FTZ R46, R46, R51 ;  /* 0x000000332e2e7221 */ /* 0x000fe20000010000 */
[----:B------:R-:W-:Y:S01]  /*1a3a0*/  F2FP.BF16.PACK_AB R5, R41, R44 ;  /* 0x0000002c2905723e */ /* 0x000fe200000010ff */
[----:B------:R-:W-:Y:S01]  /*1a3b0*/  MUFU.EX2 R170, R170 ;  /* 0x000000aa00aa7308 */ /* 0x000fe20000000800 */
[----:B---3--:R-:W-:Y:S01]  /*1a3c0*/  F2FP.BF16.PACK_AB R6, R9, R42 ;  /* 0x0000002a0906723e */ /* 0x008fe200000010ff */
[----:B------:R-:W-:Y:S01]  /*1a3d0*/  FADD.FTZ R44, R44, R48 ;  /* 0x000000302c2c7221 */ /* 0x000fe20000010000 */
[----:B------:R-:W-:Y:S01]  /*1a3e0*/  F2FP.BF16.PACK_AB R7, R8, R40 ;  /* 0x000000280807723e */ /* 0x000fe200000010ff */
        /* <DEDUP_REMOVED lines=8> */
[----:B------:R-:W-:Y:S02]  /*1a470*/  MUFU.EX2 R168, R168 ;  /* 0x000000a800a87308 */ /* 0x000fe40000000800 */
[C---:B------:R-:W-:Y:S01]  /*1a480*/  HMMA.16816.F32.BF16 R100, R4.reuse, R14, R100 ;  /* 0x0000000e0464723c */ /* 0x040fe20000041864 */
[----:B------:R-:W3:Y:S05]  /*1a490*/  LDSM.16.MT88.4 R12, [R216+0x11000] ;  /* 0x01100000d80c783b */ /* 0x000eea0000004200 */
[----:B------:R-:W5:Y:S02]  /*1a4a0*/  MUFU.EX2 R166, R166 ;  /* 0x000000a600a67308 */ /* 0x000f640000000800 */
        /* <DEDUP_REMOVED lines=8> */
[----:B------:R-:W2:Y:S05]  /*1a530*/  LDSM.16.MT88.4 R16, [R217+0xd800] ;  /* 0x00d80000d910783b */ /* 0x000eaa0000004200 */
        /* <DEDUP_REMOVED lines=88> */
[C---:B---3--:R-:W-:Y:S08]  /*1aac0*/  HMMA.16816.F32.BF16 R88, R4.reuse, R24, R88 ;  /* 0x000000180458723c */ /* 0x048ff00000041858 */
[C---:B------:R-:W-:Y:S01]  /*1aad0*/  HMMA.16816.F32.BF16 R84, R4.reuse, R26, R84 ;  /* 0x0000001a0454723c */ /* 0x040fe20000041854 */
[----:B------:R-:W3:Y:S07]  /*1aae0*/  LDSM.16.MT88.4 R24, [R217+0xe800] ;  /* 0x00e80000d918783b */ /* 0x000eee0000004200 */
[C---:B--2---:R-:W-:Y:S08]  /*1aaf0*/  HMMA.16816.F32.BF16 R72, R4.reuse, R16, R72 ;  /* 0x000000100448723c */ /* 0x044ff00000041848 */
        /* <DEDUP_REMOVED lines=22> */
[----:B------:R-:W-:Y:S07]  /*1ac60*/  LDSM.16.MT88.4 R24, [R216+0xf000] ;  /* 0x00f00000d818783b */ /* 0x000fee0000004200 */
[C---:B--2---:R-:W-:Y:S08]  /*1ac70*/  HMMA.16816.F32.BF16 R96, R4.reuse, R16, R96 ;  /* 0x000000100460723c */ /* 0x044ff00000041860 */
        /* <DEDUP_REMOVED lines=32> */
[C---:B---3--:R-:W-:Y:S08]  /*1ae80*/  HMMA.16816.F32.BF16 R96, R4.reuse, R20, R96 ;  /* 0x000000140460723c */ /* 0x048ff00000041860 */
[C---:B------:R-:W-:Y:S01]  /*1ae90*/  HMMA.16816.F32.BF16 R92, R4.reuse, R22, R92 ;  /* 0x00000016045c723c */ /* 0x040fe2000004185c */
[----:B------:R-:W-:Y:S07]  /*1aea0*/  LDSM.16.MT88.4 R20, [R218+0xf800] ;  /* 0x00f80000da14783b */ /* 0x000fee0000004200 */
[C---:B-1----:R-:W-:Y:S08]  /*1aeb0*/  HMMA.16816.F32.BF16 R88, R4.reuse, R12, R88 ;  /* 0x0000000c0458723c */ /* 0x042ff00000041858 */
[C---:B------:R-:W-:Y:S01]  /*1aec0*/  HMMA.16816.F32.BF16 R84, R4.reuse, R14, R84 ;  /* 0x0000000e0454723c */ /* 0x040fe20000041854 */
[----:B------:R-:W1:Y:S07]  /*1aed0*/  LDSM.16.MT88.4 R12, [R220+0xf800] ;  /* 0x00f80000dc0c783b */ /* 0x000e6e0000004200 */
        /* <DEDUP_REMOVED lines=13> */
[C---:B--2---:R-:W-:Y:S05]  /*1afb0*/  HMMA.16816.F32.BF16 R80, R4.reuse, R16, R80 ;  /* 0x000000100450723c */ /* 0x044fea0000041850 */
[----:B------:R-:W2:Y:S01]  /*1afc0*/  MUFU.EX2 R30, R30 ;  /* 0x0000001e001e7308 */ /* 0x000ea20000000800 */
[----:B---3--:R-:W-:Y:S02]  /*1afd0*/  FADD.FTZ R155, R28, R155 ;  /* 0x0000009b1c9b7221 */ /* 0x008fe40000010000 */
[----:B------:R-:W-:Y:S01]  /*1afe0*/  HMMA.16816.F32.BF16 R76, R4, R18, R76 ;  /* 0x00000012044c723c */ /* 0x000fe2000004184c */
[----:B------:R-:W3:Y:S04]  /*1aff0*/  LDSM.16.MT88.4 R16, [R217+0xf800] ;  /* 0x00f80000d910783b */ /* 0x000ee80000004200 */
[----:B------:R-:W1:Y:S01]  /*1b000*/  MUFU.EX2 R31, R31 ;  /* 0x0000001f001f7308 */ /* 0x000e620000000800 */
[----:B-----5:R-:W-:-:S02]  /*1b010*/  FADD.FTZ R155, R29, R155 ;  /* 0x0000009b1d9b7221 */ /* 0x020fc40000010000 */
[C---:B----4-:R-:W-:Y:S05]  /*1b020*/  HMMA.16816.F32.BF16 R72, R4.reuse, R24, R72 ;  /* 0x000000180448723c */ /* 0x050fea0000041848 */
[----:B------:R-:W4:Y:S01]  /*1b030*/  MUFU.EX2 R33, R33 ;  /* 0x0000002100217308 */ /* 0x000f220000000800 */
[----:B--2---:R-:W-:Y:S02]  /*1b040*/  FADD.FTZ R155, R30, R155 ;  /* 0x0000009b1e9b7221 */ /* 0x004fe40000010000 */
[----:B------:R-:W-:Y:S01]  /*1b050*/  HMMA.16816.F32.BF16 R68, R4, R26, R68 ;  /* 0x0000001a0444723c */ /* 0x000fe20000041844 */
[----:B-1----:R-:W-:-:S06]  /*1b060*/  FADD.FTZ R152, R31, R152 ;  /* 0x000000981f987221 */ /* 0x002fcc0000010000 */
        /* <DEDUP_REMOVED lines=98> */
.L_x_3495:
[----:B------:R-:W2:Y:S02]  /*1b690*/  LD.E R5, [R10.64+0x40] ;  /* 0x000040060a057980 */ /* 0x000ea4000c101900 */
[----:B--2---:R-:W-:-:S04]  /*1b6a0*/  LEA R5, -R5, RZ, 0x7 ;  /* 0x000000ff05057211 */ /* 0x004fc800078e39ff */
[----:B------:R-:W-:Y:S02]  /*1b6b0*/  SHF.R.S32.HI R6, RZ, 0x1f, R5 ;  /* 0x0000001fff067819 */ /* 0x000fe40000011405 */
.L_x_3496:
[----:B------:R-:W-:Y:S05]  /*1b6c0*/  BSYNC B0 ;  /* 0x0000000000007941 */ /* 0x000fea0003800000 */
.L_x_3494:
[C---:B------:R-:W-:Y:S01]  /*1b6d0*/  LOP3.LUT P4, RZ, R243.reuse, 0x1, RZ, 0xc0, !PT ;  /* 0x00000001f3ff7812 */ /* 0x040fe2000788c0ff */
[----:B------:R-:W-:Y:S01]  /*1b6e0*/  ULDC.64 UR4, c[0x0][0x40] ;  /* 0x0000100000047ab9 */ /* 0x000fe20000000a00 */
[----:B------:R-:W-:Y:S01]  /*1b6f0*/  LOP3.LUT P1, RZ, R243, 0x2, RZ, 0xc0, !PT ;  /* 0x00000002f3ff7812 */ /* 0x000fe2000782c0ff */
[----:B------:R-:W-:Y:S01]  /*1b700*/  UIADD3 UR4, UP0, UR4, 0x160, URZ ;  /* 0x0000016004047890 */ /* 0x000fe2000ff1e03f */
[C---:B------:R-:W-:Y:S02]  /*1b710*/  LEA R134, P3, R5.reuse, R138, 0x1 ;  /* 0x0000008a05867211 */ /* 0x040fe400078608ff */
[C---:B------:R-:W-:Y:S01]  /*1b720*/  IADD3 R4, P2, R5.reuse, R227, RZ ;  /* 0x000000e305047210 */ /* 0x040fe20007f5e0ff */
        /* <DEDUP_REMOVED lines=18> */
[CC--:B------:R-:W-:Y:S01]  /*1b850*/  @P1 LEA R12, P2, R5.reuse, R138.reuse, 0x1 ;  /* 0x0000008a050c1211 */ /* 0x0c0fe200078408ff */
        /* <DEDUP_REMOVED lines=30> */
[----:B------:R-:W-:Y:S01]  /*1ba40*/  @P1 LEA.HI.X R9, R5, R137, R6, 0x1, P2 ;  /* 0x0000008905091211 */ /* 0x000fe200010f0c06 */
[----:B------:R-:W-:Y:S01]  /*1ba50*/  IMAD.X R6, R6, 0x1, R228, P3 ;  /* 0x0000000106067824 */ /* 0x000fe200018e06e4 */
[----:B------:R-:W-:Y:S01]  /*1ba60*/  @!P1 STS.128 [R239+0x10800], RZ ;  /* 0x010800ffef009388 */ /* 0x000fe20000000c00 */
[CC--:B------:R-:W-:Y:S02]  /*1ba70*/  @P4 LEA R26, P5, R4.reuse, R138.reuse, 0x1 ;  /* 0x0000008a041a4211 */ /* 0x0c0fe400078a08ff */
[CC--:B--2---:R-:W-:Y:S01]  /*1ba80*/  @P1 LEA R24, P2, R4.reuse, R138.reuse, 0x1 ;  /* 0x0000008a04181211 */ /* 0x0c4fe200078408ff */
        /* <DEDUP_REMOVED lines=76> */
[----:B------:R-:W5:Y:S04]  /*1bf50*/  LDSM.16.M88.4 R64, [R225+0x4000] ;  /* 0x00400000e140783b */ /* 0x000f680000000200 */
[----:B------:R-:W5:Y:S04]  /*1bf60*/  LDSM.16.M88.4 R56, [R225+0x4800] ;  /* 0x00480000e138783b */ /* 0x000f680000000200 */
[----:B------:R-:W5:Y:S04]  /*1bf70*/  LDSM.16.M88.4 R44, [R225+0x5000] ;  /* 0x00500000e12c783b */ /* 0x000f680000000200 */
[----:B------:R-:W5:Y:S04]  /*1bf80*/  LDSM.16.M88.4 R36, [R225+0x5800] ;  /* 0x00580000e124783b */ /* 0x000f680000000200 */
[----:B-1----:R-:W1:Y:S04]  /*1bf90*/  LDSM.16.M88.4 R28, [R225+0x6000] ;  /* 0x00600000e11c783b */ /* 0x002e680000000200 */
[----:B---3--:R-:W3:Y:S04]  /*1bfa0*/  LDSM.16.M88.4 R20, [R225+0x6800] ;  /* 0x00680000e114783b */ /* 0x008ee80000000200 */
[----:B----4-:R-:W4:Y:S04]  /*1bfb0*/  LDSM.16.M88.4 R12, [R225+0x7000] ;  /* 0x00700000e10c783b */ /* 0x010f280000000200 */
[----:B-----5:R-:W5:Y:S04]  /*1bfc0*/  LDSM.16.M88.4 R8, [R225+0x7800] ;  /* 0x00780000e108783b */ /* 0x020f680000000200 */
[----:B------:R-:W-:Y:S04]  /*1bfd0*/  LDSM.16.M88.4 R156, [R224] ;  /* 0x00000000e09c783b */ /* 0x000fe80000000200 */
[----:B------:R-:W1:Y:S01]  /*1bfe0*/  LDSM.16.M88.4 R4, [R223] ;  /* 0x00000000df04783b */ /* 0x000e620000000200 */
[C---:B------:R-:W-:Y:S03]  /*1bff0*/  HMMA.16816.F32.BF16 R136, R168.reuse, R64, RZ ;  /* 0x00000040a888723c */ /* 0x040fe600000418ff */
[----:B------:R-:W3:Y:S04]  /*1c000*/  LDSM.16.M88.4 R152, [R215] ;  /* 0x00000000d798783b */ /* 0x000ee80000000200 */
[----:B------:R-:W3:Y:S01]  /*1c010*/  LDSM.16.M88.4 R144, [R213] ;  /* 0x00000000d590783b */ /* 0x000ee20000000200 */
[C---:B------:R-:W-:Y:S03]  /*1c020*/  HMMA.16816.F32.BF16 R64, R168.reuse, R66, RZ ;  /* 0x00000042a840723c */ /* 0x040fe600000418ff */
[----:B------:R-:W4:Y:S04]  /*1c030*/  LDSM.16.M88.4 R148, [R214] ;  /* 0x00000000d694783b */ /* 0x000f280000000200 */
[----:B------:R-:W-:Y:S01]  /*1c040*/  LDSM.16.M88.4 R140, [R212] ;  /* 0x00000000d48c783b */ /* 0x000fe20000000200 */
[C---:B------:R-:W-:Y:S03]  /*1c050*/  HMMA.16816.F32.BF16 R60, R168.reuse, R56, RZ ;  /* 0x00000038a83c723c */ /* 0x040fe600000418ff */
[----:B------:R-:W-:Y:S04]  /*1c060*/  LDSM.16.M88.4 R160, [R209] ;  /* 0x00000000d1a0783b */ /* 0x000fe80000000200 */
[----:B------:R-:W-:Y:S01]  /*1c070*/  LDSM.16.M88.4 R180, [R222] ;  /* 0x00000000deb4783b */ /* 0x000fe20000000200 */
[C---:B------:R-:W-:Y:S03]  /*1c080*/  HMMA.16816.F32.BF16 R52, R168.reuse, R44, RZ ;  /* 0x0000002ca834723c */ /* 0x040fe600000418ff */
[----:B------:R-:W-:Y:S04]  /*1c090*/  LDSM.16.M88.4 R164, [R221] ;  /* 0x00000000dda4783b */ /* 0x000fe80000000200 */
[----:B------:R-:W-:Y:S01]  /*1c0a0*/  LDSM.16.M88.4 R184, [R219+0x7000] ;  /* 0x00700000dbb8783b */ /* 0x000fe20000000200 */
[----:B------:R-:W-:Y:S03]  /*1c0b0*/  HMMA.16816.F32.BF16 R40, R168, R36, RZ ;  /* 0x00000024a828723c */ /* 0x000fe600000418ff */
[----:B------:R-:W-:Y:S01]  /*1c0c0*/  LDSM.16.M88.4 R176, [R219+0x7800] ;  /* 0x00780000dbb0783b */ /* 0x000fe20000000200 */
[----:B------:R-:W-:-:S03]  /*1c0d0*/  ISETP.GE.AND P2, PT, R50, 0x3, PT ;  /* 0x000000033200780c */ /* 0x000fc60003f46270 */
[----:B------:R-:W0:Y:S01]  /*1c0e0*/  LDGDEPBAR ;  /* 0x00000000000079af */ /* 0x000e220000000000 */
[C---:B-1----:R-:W-:Y:S08]  /*1c0f0*/  HMMA.16816.F32.BF16 R32, R168.reuse, R28, RZ ;  /* 0x0000001ca820723c */ /* 0x042ff000000418ff */
        /* <DEDUP_REMOVED lines=10> */
[----:B------:R-:W1:Y:S07]  /*1c1a0*/  LDSM.16.M88.4 R8, [R211] ;  /* 0x00000000d308783b */ /* 0x000e6e0000000200 */
        /* <DEDUP_REMOVED lines=20> */
[----:B------:R-:W1:Y:S07]  /*1c2f0*/  LDSM.16.M88.4 R140, [R219+0x5800] ;  /* 0x00580000db8c783b */ /* 0x000e6e0000000200 */
[C---:B------:R-:W-:Y:S08]  /*1c300*/  HMMA.16816.F32.BF16 R172, R156.reuse, R160, R172 ;  /* 0x000000a09cac723c */ /* 0x040ff000000418ac */
[----:B------:R-:W-:Y:S01]  /*1c310*/  HMMA.16816.F32.BF16 R168, R156, R162, R168 ;  /* 0x000000a29ca8723c */ /* 0x000fe200000418a8 */
[----:B------:R-:W2:Y:S04]  /*1c320*/  LDSM.16.M88.4 R160, [R208] ;  /* 0x00000000d0a0783b */ /* 0x000ea80000000200 */
[----:B------:R-:W-:Y:S03]  /*1c330*/  LDSM.16.M88.4 R156, [R208+0x800] ;  /* 0x00080000d09c783b */ /* 0x000fe60000000200 */
[C---:B----4-:R-:W-:Y:S08]  /*1c340*/  HMMA.16816.F32.BF16 R136, R180.reuse, R152, R136 ;  /* 0x00000098b488723c */ /* 0x050ff00000041888 */
[C---:B------:R-:W-:Y:S01]  /*1c350*/  HMMA.16816.F32.BF16 R64, R180.reuse, R154, R64 ;  /* 0x0000009ab440723c */ /* 0x040fe20000041840 */
[----:B------:R-:W4:Y:S07]  /*1c360*/  LDSM.16.M88.4 R152, [R208+0x1000] ;  /* 0x00100000d098783b */ /* 0x000f2e0000000200 */
[C---:B-----5:R-:W-:Y:S08]  /*1c370*/  HMMA.16816.F32.BF16 R52, R180.reuse, R144, R52 ;  /* 0x00000090b434723c */ /* 0x060ff00000041834 */
[C---:B------:R-:W-:Y:S01]  /*1c380*/  HMMA.16816.F32.BF16 R44, R180.reuse, R146, R44 ;  /* 0x00000092b42c723c */ /* 0x040fe2000004182c */
[----:B------:R-:W5:Y:S07]  /*1c390*/  LDSM.16.M88.4 R144, [R208+0x2000] ;  /* 0x00200000d090783b */ /* 0x000f6e0000000200 */
[C---:B-1----:R-:W-:Y:S08]  /*1c3a0*/  HMMA.16816.F32.BF16 R32, R180.reuse, R8, R32 ;  /* 0x00000008b420723c */ /* 0x042ff00000041820 */
[C---:B------:R-:W-:Y:S01]  /*1c3b0*/  HMMA.16816.F32.BF16 R28, R180.reuse, R10, R28 ;  /* 0x0000000ab41c723c */ /* 0x040fe2000004181c */
[----:B------:R-:W-:Y:S07]  /*1c3c0*/  LDSM.16.M88.4 R8, [R226+0x2000] ;  /* 0x00200000e208783b */ /* 0x000fee0000000200 */
[C---:B---3--:R-:W-:Y:S08]  /*1c3d0*/  HMMA.16816.F32.BF16 R24, R180.reuse, R4, R24 ;  /* 0x00000004b418723c */ /* 0x048ff00000041818 */
[C---:B------:R-:W-:Y:S01]  /*1c3e0*/  HMMA.16816.F32.BF16 R20, R180.reuse, R6, R20 ;  /* 0x00000006b414723c */ /* 0x040fe20000041814 */
[----:B------:R-:W1:Y:S07]  /*1c3f0*/  LDSM.16.M88.4 R4, [R225+0x8000] ;  /* 0x00800000e104783b */ /* 0x000e6e0000000200 */
[C---:B------:R-:W-:Y:S08]  /*1c400*/  HMMA.16816.F32.BF16 R60, R180.reuse, R148, R60 ;  /* 0x00000094b43c723c */ /* 0x040ff0000004183c */
[C---:B------:R-:W-:Y:S01]  /*1c410*/  HMMA.16816.F32.BF16 R56, R180.reuse, R150, R56 ;  /* 0x00000096b438723c */ /* 0x040fe20000041838 */
[----:B------:R-:W3:Y:S07]  /*1c420*/  LDSM.16.M88.4 R148, [R208+0x1800] ;  /* 0x00180000d094783b */ /* 0x000eee0000000200 */
[C---:B------:R-:W-:Y:S08]  /*1c430*/  HMMA.16816.F32.BF16 R40, R180.reuse, R140, R40 ;  /* 0x0000008cb428723c */ /* 0x040ff00000041828 */
[----:B------:R-:W-:Y:S01]  /*1c440*/  HMMA.16816.F32.BF16 R36, R180, R142, R36 ;  /* 0x0000008eb424723c */ /* 0x000fe20000041824 */
[----:B------:R-:W1:Y:S07]  /*1c450*/  LDSM.16.M88.4 R140, [R208+0x2800] ;  /* 0x00280000d08c783b */ /* 0x000e6e0000000200 */
[C---:B--2---:R-:W-:Y:S08]  /*1c460*/  HMMA.16816.F32.BF16 R136, R164.reuse, R160, R136 ;  /* 0x000000a0a488723c */ /* 0x044ff00000041888 */
[C---:B------:R-:W-:Y:S08]  /*1c470*/  HMMA.16816.F32.BF16 R64, R164.reuse, R162, R64 ;  /* 0x000000a2a440723c */ /* 0x040ff00000041840 */
[C---:B----4-:R-:W-:Y:S08]  /*1c480*/  HMMA.16816.F32.BF16 R52, R164.reuse, R152, R52 ;  /* 0x00000098a434723c */ /* 0x050ff00000041834 */
[C---:B------:R-:W-:Y:S01]  /*1c490*/  HMMA.16816.F32.BF16 R160, R164.reuse, R154, R44 ;  /* 0x0000009aa4a0723c */ /* 0x040fe2000004182c */
[----:B------:R-:W-:Y:S04]  /*1c4a0*/  LDSM.16.M88.4 R152, [R224+0x2000] ;  /* 0x00200000e098783b */ /* 0x000fe80000000200 */
[----:B------:R-:W2:Y:S03]  /*1c4b0*/  LDSM.16.M88.4 R44, [R207] ;  /* 0x00000000cf2c783b */ /* 0x000ea60000000200 */
[C---:B-----5:R-:W-:Y:S08]  /*1c4c0*/  HMMA.16816.F32.BF16 R32, R164.reuse, R144, R32 ;  /* 0x00000090a420723c */ /* 0x060ff00000041820 */
[C---:B------:R-:W-:Y:S01]  /*1c4d0*/  HMMA.16816.F32.BF16 R28, R164.reuse, R146, R28 ;  /* 0x00000092a41c723c */ /* 0x040fe2000004181c */
[----:B------:R-:W4:Y:S07]  /*1c4e0*/  LDSM.16.M88.4 R144, [R225+0x8800] ;  /* 0x00880000e190783b */ /* 0x000f2e0000000200 */
[C---:B------:R-:W-:Y:S08]  /*1c4f0*/  HMMA.16816.F32.BF16 R60, R164.reuse, R156, R60 ;  /* 0x0000009ca43c723c */ /* 0x040ff0000004183c */
[----:B------:R-:W-:Y:S01]  /*1c500*/  HMMA.16816.F32.BF16 R56, R164, R158, R56 ;  /* 0x0000009ea438723c */ /* 0x000fe20000041838 */
[----:B------:R-:W5:Y:S07]  /*1c510*/  LDSM.16.M88.4 R156, [R208+0x3000] ;  /* 0x00300000d09c783b */ /* 0x000f6e0000000200 */
[C---:B-1----:R-:W-:Y:S08]  /*1c520*/  HMMA.16816.F32.BF16 R136, R8.reuse, R4, R136 ;  /* 0x000000040888723c */ /* 0x042ff00000041888 */
[----:B------:R-:W-:Y:S01]  /*1c530*/  HMMA.16816.F32.BF16 R64, R8, R6, R64 ;  /* 0x000000060840723c */ /* 0x000fe20000041840 */
[----:B------:R-:W-:Y:S07]  /*1c540*/  LDSM.16.M88.4 R4, [R206] ;  /* 0x00000000ce04783b */ /* 0x000fee0000000200 */
[C---:B---3--:R-:W-:Y:S08]  /*1c550*/  HMMA.16816.F32.BF16 R40, R164.reuse, R148, R40 ;  /* 0x00000094a428723c */ /* 0x048ff00000041828 */
[----:B------:R-:W-:Y:S08]  /*1c560*/  HMMA.16816.F32.BF16 R36, R164, R150, R36 ;  /* 0x00000096a424723c */ /* 0x000ff00000041824 */
[C---:B------:R-:W-:Y:S08]  /*1c570*/  HMMA.16816.F32.BF16 R16, R180.reuse, R184, R16 ;  /* 0x000000b8b410723c */ /* 0x040ff00000041810 */
[----:B------:R-:W-:Y:S08]  /*1c580*/  HMMA.16816.F32.BF16 R12, R180, R186, R12 ;  /* 0x000000bab40c723c */ /* 0x000ff0000004180c */
[C---:B------:R-:W-:Y:S08]  /*1c590*/  HMMA.16816.F32.BF16 R24, R164.reuse, R140, R24 ;  /* 0x0000008ca418723c */ /* 0x040ff00000041818 */
[----:B------:R-:W-:Y:S01]  /*1c5a0*/  HMMA.16816.F32.BF16 R148, R164, R142, R20 ;  /* 0x0000008ea494723c */ /* 0x000fe20000041814 */
[----:B------:R-:W-:Y:S04]  /*1c5b0*/  LDSM.16.M88.4 R140, [R222+0x2000] ;  /* 0x00200000de8c783b */ /* 0x000fe80000000200 */
[----:B------:R-:W1:Y:S03]  /*1c5c0*/  LDSM.16.M88.4 R20, [R219+0x8000] ;  /* 0x00800000db14783b */ /* 0x000e660000000200 */
[C---:B------:R-:W-:Y:S08]  /*1c5d0*/  HMMA.16816.F32.BF16 R172, R180.reuse, R176, R172 ;  /* 0x000000b0b4ac723c */ /* 0x040ff000000418ac */
[----:B------:R-:W-:Y:S01]  /*1c5e0*/  HMMA.16816.F32.BF16 R168, R180, R178, R168 ;  /* 0x000000b2b4a8723c */ /* 0x000fe200000418a8 */
[----:B------:R-:W3:Y:S07]  /*1c5f0*/  LDSM.16.M88.4 R176, [R225+0x9000] ;  /* 0x00900000e1b0783b */ /* 0x000eee0000000200 */
[----:B--2---:R-:W-:Y:S08]  /*1c600*/  HMMA.16816.F32.BF16 R136, R152, R44, R136 ;  /* 0x0000002c9888723c */ /* 0x004ff00000041888 */
[----:B----4-:R-:W-:Y:S08]  /*1c610*/  HMMA.16816.F32.BF16 R60, R8, R144, R60 ;  /* 0x00000090083c723c */ /* 0x010ff0000004183c */
[----:B------:R-:W-:Y:S08]  /*1c620*/  HMMA.16816.F32.BF16 R64, R152, R46, R64 ;  /* 0x0000002e9840723c */ /* 0x000ff00000041840 */
[----:B------:R-:W-:Y:S08]  /*1c630*/  HMMA.16816.F32.BF16 R56, R8, R146, R56 ;  /* 0x000000920838723c */ /* 0x000ff00000041838 */
[C---:B-----5:R-:W-:Y:S08]  /*1c640*/  HMMA.16816.F32.BF16 R16, R164.reuse, R156, R16 ;  /* 0x0000009ca410723c */ /* 0x060ff00000041810 */
[----:B------:R-:W-:Y:S01]  /*1c650*/  HMMA.16816.F32.BF16 R180, R164, R158, R12 ;  /* 0x0000009ea4b4723c */ /* 0x000fe2000004180c */
[----:B------:R-:W-:Y:S04]  /*1c660*/  LDSM.16.M88.4 R156, [R221+0x2000] ;  /* 0x00200000dd9c783b */ /* 0x000fe80000000200 */
[----:B------:R-:W2:Y:S03]  /*1c670*/  LDSM.16.M88.4 R12, [R208+0x4000] ;  /* 0x00400000d00c783b */ /* 0x000ea60000000200 */
[----:B-1----:R-:W-:Y:S01]  /*1c680*/  HMMA.16816.F32.BF16 R136, R140, R20, R136 ;  /* 0x000000148c88723c */ /* 0x002fe20000041888 */
[----:B------:R-:W1:Y:S04]  /*1c690*/  S2R R144, SR_TID.X ;  /* 0x0000000000907919 */ /* 0x000e680000002100 */
[----:B------:R-:W-:Y:S03]  /*1c6a0*/  LDSM.16.M88.4 R44, [R219+0x8800] ;  /* 0x00880000db2c783b */ /* 0x000fe60000000200 */
[----:B------:R-:W-:Y:S08]  /*1c6b0*/  HMMA.16816.F32.BF16 R60, R152, R4, R60 ;  /* 0x00000004983c723c */ /* 0x000ff0000004183c */
[----:B------:R-:W-:Y:S01]  /*1c6c0*/  HMMA.16816.F32.BF16 R64, R140, R22, R64 ;  /* 0x000000168c40723c */ /* 0x000fe20000041840 */
[----:B------:R-:W-:Y:S07]  /*1c6d0*/  LDSM.16.M88.4 R20, [R208+0x4800] ;  /* 0x00480000d014783b */ /* 0x000fee0000000200 */
[----:B------:R-:W-:Y:S01]  /*1c6e0*/  HMMA.16816.F32.BF16 R56, R152, R6, R56 ;  /* 0x000000069838723c */ /* 0x000fe20000041838 */
[----:B------:R-:W4:Y:S07]  /*1c6f0*/  LDSM.16.M88.4 R4, [R205] ;  /* 0x00000000cd04783b */ /* 0x000f2e0000000200 */
[C---:B---3--:R-:W-:Y:S08]  /*1c700*/  HMMA.16816.F32.BF16 R52, R8.reuse, R176, R52 ;  /* 0x000000b00834723c */ /* 0x048ff00000041834 */
[----:B------:R-:W-:Y:S01]  /*1c710*/  HMMA.16816.F32.BF16 R160, R8, R178, R160 ;  /* 0x000000b208a0723c */ /* 0x000fe200000418a0 */
[----:B-1----:R-:W-:-:S07]  /*1c720*/  IMAD.SHL.U32 R144, R144, 0x2, RZ ;  /* 0x0000000290907824 */ /* 0x002fce00078e00ff */
[C---:B--2---:R-:W-:Y:S08]  /*1c730*/  HMMA.16816.F32.BF16 R136, R156.reuse, R12, R136 ;  /* 0x0000000c9c88723c */ /* 0x044ff00000041888 */
[----:B------:R-:W-:Y:S01]  /*1c740*/  HMMA.16816.F32.BF16 R64, R156, R14, R64 ;  /* 0x0000000e9c40723c */ /* 0x000fe20000041840 */
[----:B------:R-:W1:Y:S01]  /*1c750*/  LDSM.16.M88.4 R12, [R219+0x9000] ;  /* 0x00900000db0c783b */ /* 0x000e620000000200 */
[----:B------:R-:W-:-:S05]  /*1c760*/  LOP3.LUT R144, R144, 0x6, RZ, 0xc0, !PT ;  /* 0x0000000690907812 */ /* 0x000fca00078ec0ff */
[----:B------:R-:W-:Y:S02]  /*1c770*/  IMAD R176, R242, 0x80, R144 ;  /* 0x00000080f2b07824 */ /* 0x000fe400078e0290 */
[----:B------:R-:W2:Y:S01]  /*1c780*/  LDSM.16.M88.4 R144, [R225+0x9800] ;  /* 0x00980000e190783b */ /* 0x000ea20000000200 */
[C---:B----4-:R-:W-:Y:S08]  /*1c790*/  HMMA.16816.F32.BF16 R52, R152.reuse, R4, R52 ;  /* 0x000000049834723c */ /* 0x050ff00000041834 */
[----:B------:R-:W-:Y:S01]  /*1c7a0*/  HMMA.16816.F32.BF16 R160, R152, R6, R160 ;  /* 0x0000000698a0723c */ /* 0x000fe200000418a0 */
[----:B------:R-:W-:Y:S07]  /*1c7b0*/  LDSM.16.M88.4 R4, [R208+0x5000] ;  /* 0x00500000d004783b */ /* 0x000fee0000000200 */
[C---:B------:R-:W-:Y:S08]  /*1c7c0*/  HMMA.16816.F32.BF16 R60, R140.reuse, R44, R60 ;  /* 0x0000002c8c3c723c */ /* 0x040ff0000004183c */
[----:B------:R-:W-:Y:S01]  /*1c7d0*/  HMMA.16816.F32.BF16 R56, R140, R46, R56 ;  /* 0x0000002e8c38723c */ /* 0x000fe20000041838 */
[----:B------:R-:W3:Y:S01]  /*1c7e0*/  LDSM.16.M88.4 R44, [R208+0x3800] ;  /* 0x00380000d02c783b */ /* 0x000ee20000000200 */
[----:B------:R-:W-:-:S02]  /*1c7f0*/  FMUL.FTZ R136, R136, R51 ;  /* 0x0000003388887220 */ /* 0x000fc40000410000 */
[-C--:B------:R-:W-:Y:S02]  /*1c800*/  FMUL.FTZ R137, R137, R51.reuse ;  /* 0x0000003389897220 */ /* 0x080fe40000410000 */
[-C--:B------:R-:W-:Y:S02]  /*1c810*/  FMUL.FTZ R138, R138, R51.reuse ;  /* 0x000000338a8a7220 */ /* 0x080fe40000410000 */
[-C--:B------:R-:W-:Y:S01]  /*1c820*/  FMUL.FTZ R139, R139, R51.reuse ;  /* 0x000000338b8b7220 */ /* 0x080fe20000410000 */
[----:B------:R-:W-:Y:S01]  /*1c830*/  MUFU.TANH R185, R136 ;  /* 0x0000008800b97308 */ /* 0x000fe20000002400 */
[C---:B-1----:R-:W-:Y:S07]  /*1c840*/  HMMA.16816.F32.BF16 R52, R140.reuse, R12, R52 ;  /* 0x0000000c8c34723c */ /* 0x042fee0000041834 */
[----:B------:R-:W-:Y:S01]  /*1c850*/  MUFU.TANH R178, R137 ;  /* 0x0000008900b27308 */ /* 0x000fe20000002400 */
[----:B------:R-:W-:Y:S01]  /*1c860*/  HMMA.16816.F32.BF16 R160, R140, R14, R160 ;  /* 0x0000000e8ca0723c */ /* 0x000fe200000418a0 */
[----:B------:R-:W-:Y:S06]  /*1c870*/  LDSM.16.M88.4 R12, [R225+0xa000] ;  /* 0x00a00000e10c783b */ /* 0x000fec0000000200 */
[----:B------:R-:W-:Y:S08]  /*1c880*/  MUFU.TANH R186, R138 ;  /* 0x0000008a00ba7308 */ /* 0x000ff00000002400 */
[----:B------:R1:W-:Y:S01]  /*1c890*/  MUFU.TANH R179, R139 ;  /* 0x0000008b00b37308 */ /* 0x0003e20000002400 */
[C---:B--2---:R-:W-:Y:S01]  /*1c8a0*/  HMMA.16816.F32.BF16 R40, R8.reuse, R144, R40 ;  /* 0x000000900828723c */ /* 0x044fe20000041828 */
[----:B-1----:R-:W1:Y:S07]  /*1c8b0*/  LDSM.16.M88.4 R136, [R204] ;  /* 0x00000000cc88783b */ /* 0x002e6e0000000200 */
[----:B------:R-:W-:Y:S01]  /*1c8c0*/  HMMA.16816.F32.BF16 R144, R8, R146, R36 ;  /* 0x000000920890723c */ /* 0x000fe20000041824 */
[----:B------:R-:W-:Y:S07]  /*1c8d0*/  LDSM.16.M88.4 R36, [R208+0x5800] ;  /* 0x00580000d024783b */ /* 0x000fee0000000200 */
[C---:B------:R-:W-:Y:S08]  /*1c8e0*/  HMMA.16816.F32.BF16 R60, R156.reuse, R20, R60 ;  /* 0x000000149c3c723c */ /* 0x040ff0000004183c */
[----:B------:R-:W-:Y:S01]  /*1c8f0*/  HMMA.16816.F32.BF16 R56, R156, R22, R56 ;  /* 0x000000169c38723c */ /* 0x000fe20000041838 */
[----:B------:R-:W2:Y:S07]  /*1c900*/  LDSM.16.M88.4 R20, [R219+0x9800] ;  /* 0x00980000db14783b */ /* 0x000eae0000000200 */
[C---:B---3--:R-:W-:Y:S08]  /*1c910*/  HMMA.16816.F32.BF16 R172, R164.reuse, R44, R172 ;  /* 0x0000002ca4ac723c */ /* 0x048ff000000418ac */
[----:B------:R-:W-:Y:S01]  /*1c920*/  HMMA.16816.F32.BF16 R168, R164, R46, R168 ;  /* 0x0000002ea4a8723c */ /* 0x000fe200000418a8 */
[----:B------:R-:W3:Y:S07]  /*1c930*/  LDSM.16.M88.4 R44, [R203] ;  /* 0x00000000cb2c783b */ /* 0x000eee0000000200 */
[C---:B------:R-:W-:Y:S08]  /*1c940*/  HMMA.16816.F32.BF16 R52, R156.reuse, R4, R52 ;  /* 0x000000049c34723c */ /* 0x040ff00000041834 */
[----:B------:R-:W-:Y:S01]  /*1c950*/  HMMA.16816.F32.BF16 R160, R156, R6, R160 ;  /* 0x000000069ca0723c */ /* 0x000fe200000418a0 */
[----:B------:R-:W4:Y:S07]  /*1c960*/  LDSM.16.M88.4 R4, [R225+0xa800] ;  /* 0x00a80000e104783b */ /* 0x000f2e0000000200 */
[C---:B-1----:R-:W-:Y:S08]  /*1c970*/  HMMA.16816.F32.BF16 R40, R152.reuse, R136, R40 ;  /* 0x000000889828723c */ /* 0x042ff00000041828 */
[----:B------:R-:W-:Y:S08]  /*1c980*/  HMMA.16816.F32.BF16 R144, R152, R138, R144 ;  /* 0x0000008a9890723c */ /* 0x000ff00000041890 */
[C---:B------:R-:W-:Y:S08]  /*1c990*/  HMMA.16816.F32.BF16 R32, R8.reuse, R12, R32 ;  /* 0x0000000c0820723c */ /* 0x040ff00000041820 */
[----:B------:R-:W-:Y:S01]  /*1c9a0*/  HMMA.16816.F32.BF16 R28, R8, R14, R28 ;  /* 0x0000000e081c723c */ /* 0x000fe2000004181c */
[----:B------:R-:W1:Y:S07]  /*1c9b0*/  LDSM.16.M88.4 R12, [R219+0xa000] ;  /* 0x00a00000db0c783b */ /* 0x000e6e0000000200 */
[C---:B--2---:R-:W-:Y:S08]  /*1c9c0*/  HMMA.16816.F32.BF16 R40, R140.reuse, R20, R40 ;  /* 0x000000148c28723c */ /* 0x044ff00000041828 */
[----:B------:R-:W-:Y:S01]  /*1c9d0*/  HMMA.16816.F32.BF16 R144, R140, R22, R144 ;  /* 0x000000168c90723c */ /* 0x000fe20000041890 */
[----:B------:R-:W2:Y:S07]  /*1c9e0*/  LDSM.16.M88.4 R20, [R225+0xb000] ;  /* 0x00b00000e114783b */ /* 0x000eae0000000200 */
[----:B---3--:R-:W-:Y:S08]  /*1c9f0*/  HMMA.16816.F32.BF16 R32, R152, R44, R32 ;  /* 0x0000002c9820723c */ /* 0x008ff00000041820 */
[C---:B----4-:R-:W-:Y:S08]  /*1ca00*/  HMMA.16816.F32.BF16 R24, R8.reuse, R4, R24 ;  /* 0x000000040818723c */ /* 0x050ff00000041818 */
[----:B------:R-:W-:Y:S01]  /*1ca10*/  HMMA.16816.F32.BF16 R148, R8, R6, R148 ;  /* 0x000000060894723c */ /* 0x000fe20000041894 */
[----:B------:R-:W3:Y:S07]  /*1ca20*/  LDSM.16.M88.4 R4, [R208+0x6000] ;  /* 0x00600000d004783b */ /* 0x000eee0000000200 */
[----:B------:R-:W-:Y:S01]  /*1ca30*/  HMMA.16816.F32.BF16 R28, R152, R46, R28 ;  /* 0x0000002e981c723c */ /* 0x000fe2000004181c */
[----:B------:R-:W-:-:S02]  /*1ca40*/  FMUL.FTZ R52, R52, R51 ;  /* 0x0000003334347220 */ /* 0x000fc40000410000 */
[-C--:B------:R-:W-:Y:S02]  /*1ca50*/  FMUL.FTZ R53, R53, R51.reuse ;  /* 0x0000003335357220 */ /* 0x080fe40000410000 */
[----:B------:R-:W-:-:S03]  /*1ca60*/  FMUL.FTZ R54, R54, R51 ;  /* 0x0000003336367220 */ /* 0x000fc60000410000 */
[----:B------:R-:W-:Y:S01]  /*1ca70*/  HMMA.16816.F32.BF16 R40, R156, R36, R40 ;  /* 0x000000249c28723c */ /* 0x000fe20000041828 */
[----:B------:R-:W-:-:S07]  /*1ca80*/  FMUL.FTZ R55, R55, R51 ;  /* 0x0000003337377220 */ /* 0x000fce0000410000 */
[----:B------:R-:W-:Y:S01]  /*1ca90*/  HMMA.16816.F32.BF16 R144, R156, R38, R144 ;  /* 0x000000269c90723c */ /* 0x000fe20000041890 */
[----:B------:R-:W4:Y:S01]  /*1caa0*/  LDSM.16.M88.4 R36, [R202] ;  /* 0x00000000ca24783b */ /* 0x000f220000000200 */
[----:B------:R-:W-:Y:S06]  /*1cab0*/  MUFU.TANH R164, R52 ;  /* 0x0000003400a47308 */ /* 0x000fec0000002400 */
[C---:B-1----:R-:W-:Y:S02]  /*1cac0*/  HMMA.16816.F32.BF16 R32, R140.reuse, R12, R32 ;  /* 0x0000000c8c20723c */ /* 0x042fe40000041820 */
[----:B------:R-:W-:Y:S08]  /*1cad0*/  MUFU.TANH R165, R53 ;  /* 0x0000003500a57308 */ /* 0x000ff00000002400 */
[----:B------:R-:W-:Y:S01]  /*1cae0*/  MUFU.TANH R138, R54 ;  /* 0x00000036008a7308 */ /* 0x000fe20000002400 */
[----:B------:R-:W-:Y:S01]  /*1caf0*/  HMMA.16816.F32.BF16 R28, R140, R14, R28 ;  /* 0x0000000e8c1c723c */ /* 0x000fe2000004181c */
[----:B------:R-:W-:Y:S06]  /*1cb00*/  LDSM.16.M88.4 R12, [R201] ;  /* 0x00000000c90c783b */ /* 0x000fec0000000200 */
[----:B------:R1:W-:Y:S02]  /*1cb10*/  MUFU.TANH R139, R55 ;  /* 0x00000037008b7308 */ /* 0x0003e40000002400 */
[----:B-1----:R-:W1:Y:S01]  /*1cb20*/  LDSM.16.M88.4 R52, [R225+0xb800] ;  /* 0x00b80000e134783b */ /* 0x002e620000000200 */
[C---:B--2---:R-:W-:Y:S08]  /*1cb30*/  HMMA.16816.F32.BF16 R16, R8.reuse, R20, R16 ;  /* 0x000000140810723c */ /* 0x044ff00000041810 */
[----:B------:R-:W-:Y:S01]  /*1cb40*/  HMMA.16816.F32.BF16 R180, R8, R22, R180 ;  /* 0x0000001608b4723c */ /* 0x000fe200000418b4 */
[----:B------:R-:W2:Y:S07]  /*1cb50*/  LDSM.16.M88.4 R20, [R219+0xa800] ;  /* 0x00a80000db14783b */ /* 0x000eae0000000200 */
[C---:B---3--:R-:W-:Y:S08]  /*1cb60*/  HMMA.16816.F32.BF16 R32, R156.reuse, R4, R32 ;  /* 0x000000049c20723c */ /* 0x048ff00000041820 */
[----:B------:R-:W-:Y:S01]  /*1cb70*/  HMMA.16816.F32.BF16 R28, R156, R6, R28 ;  /* 0x000000069c1c723c */ /* 0x000fe2000004181c */
[----:B------:R-:W3:Y:S07]  /*1cb80*/  LDSM.16.M88.4 R4, [R200] ;  /* 0x00000000c804783b */ /* 0x000eee0000000200 */
[----:B----4-:R-:W-:Y:S08]  /*1cb90*/  HMMA.16816.F32.BF16 R24, R152, R36, R24 ;  /* 0x000000249818723c */ /* 0x010ff00000041818 */
[----:B-1----:R-:W-:Y:S01]  /*1cba0*/  HMMA.16816.F32.BF16 R172, R8, R52, R172 ;  /* 0x0000003408ac723c */ /* 0x002fe200000418ac */
[----:B------:R-:W-:-:S02]  /*1cbb0*/  FMUL.FTZ R32, R32, R51 ;  /* 0x0000003320207220 */ /* 0x000fc40000410000 */
[-C--:B------:R-:W-:Y:S02]  /*1cbc0*/  FMUL.FTZ R33, R33, R51.reuse ;  /* 0x0000003321217220 */ /* 0x080fe40000410000 */
[-C--:B------:R-:W-:Y:S02]  /*1cbd0*/  FMUL.FTZ R34, R34, R51.reuse ;  /* 0x0000003322227220 */ /* 0x080fe40000410000 */
[-C--:B------:R-:W-:Y:S01]  /*1cbe0*/  FMUL.FTZ R35, R35, R51.reuse ;  /* 0x0000003323237220 */ /* 0x080fe20000410000 */
[----:B------:R-:W-:Y:S01]  /*1cbf0*/  HMMA.16816.F32.BF16 R168, R8, R54, R168 ;  /* 0x0000003608a8723c */ /* 0x000fe200000418a8 */
[----:B------:R-:W1:Y:S01]  /*1cc00*/  LDSM.16.M88.4 R8, [R208+0x6800] ;  /* 0x00680000d008783b */ /* 0x000e620000000200 */
[----:B------:R-:W-:Y:S06]  /*1cc10*/  MUFU.TANH R36, R32 ;  /* 0x0000002000247308 */ /* 0x000fec0000002400 */
[----:B------:R-:W-:Y:S02]  /*1cc20*/  HMMA.16816.F32.BF16 R148, R152, R38, R148 ;  /* 0x000000269894723c */ /* 0x000fe40000041894 */
[----:B------:R-:W-:Y:S08]  /*1cc30*/  MUFU.TANH R54, R33 ;  /* 0x0000002100367308 */ /* 0x000ff00000002400 */
[----:B------:R-:W-:Y:S08]  /*1cc40*/  MUFU.TANH R39, R34 ;  /* 0x0000002200277308 */ /* 0x000ff00000002400 */
[----:B------:R4:W-:Y:S01]  /*1cc50*/  MUFU.TANH R38, R35 ;  /* 0x0000002300267308 */ /* 0x0009e20000002400 */
[----:B--2---:R-:W-:Y:S01]  /*1cc60*/  HMMA.16816.F32.BF16 R24, R140, R20, R24 ;  /* 0x000000148c18723c */ /* 0x004fe20000041818 */
[----:B----4-:R-:W2:Y:S07]  /*1cc70*/  LDSM.16.M88.4 R32, [R219+0xb000] ;  /* 0x00b00000db20783b */ /* 0x010eae0000000200 */
[C---:B------:R-:W-:Y:S08]  /*1cc80*/  HMMA.16816.F32.BF16 R16, R152.reuse, R12, R16 ;  /* 0x0000000c9810723c */ /* 0x040ff00000041810 */
[C---:B---3--:R-:W-:Y:S08]  /*1cc90*/  HMMA.16816.F32.BF16 R172, R152.reuse, R4, R172 ;  /* 0x0000000498ac723c */ /* 0x048ff000000418ac */
[C---:B------:R-:W-:Y:S01]  /*1cca0*/  HMMA.16816.F32.BF16 R168, R152.reuse, R6, R168 ;  /* 0x0000000698a8723c */ /* 0x040fe200000418a8 */
[----:B------:R-:W3:Y:S07]  /*1ccb0*/  LDSM.16.M88.4 R4, [R219+0xb800] ;  /* 0x00b80000db04783b */ /* 0x000eee0000000200 */
[----:B------:R-:W-:Y:S01]  /*1ccc0*/  HMMA.16816.F32.BF16 R180, R152, R14, R180 ;  /* 0x0000000e98b4723c */ /* 0x000fe200000418b4 */
[----:B------:R-:W4:Y:S01]  /*1ccd0*/  LDSM.16.M88.4 R12, [R208+0x7000] ;  /* 0x00700000d00c783b */ /* 0x000f220000000200 */
[----:B------:R-:W-:-:S02]  /*1cce0*/  FMUL.FTZ R65, R65, R51 ;  /* 0x0000003341417220 */ /* 0x000fc40000410000 */
[----:B------:R-:W-:-:S04]  /*1ccf0*/  FMUL.FTZ R67, R67, R51 ;  /* 0x0000003343437220 */ /* 0x000fc80000410000 */
[----:B-1----:R-:W-:Y:S01]  /*1cd00*/  HMMA.16816.F32.BF16 R24, R156, R8, R24 ;  /* 0x000000089c18723c */ /* 0x002fe20000041818 */
[C---:B------:R-:W-:Y:S01]  /*1cd10*/  IADD3 R187, R176.reuse, 0x9, RZ ;  /* 0x00000009b0bb7810 */ /* 0x040fe20007ffe0ff */
[----:B------:R-:W-:Y:S01]  /*1cd20*/  FMUL.FTZ R61, R61, R51 ;  /* 0x000000333d3d7220 */ /* 0x000fe20000410000 */
[----:B------:R-:W-:-:S05]  /*1cd30*/  IADD3 R177, R176, 0x1, RZ ;  /* 0x00000001b0b17810 */ /* 0x000fca0007ffe0ff */
[----:B------:R-:W-:Y:S01]  /*1cd40*/  HMMA.16816.F32.BF16 R148, R140, R22, R148 ;  /* 0x000000168c94723c */ /* 0x000fe20000041894 */
[-C--:B------:R-:W-:Y:S01]  /*1cd50*/  FMUL.FTZ R63, R63, R51.reuse ;  /* 0x000000333f3f7220 */ /* 0x080fe20000410000 */
[----:B------:R-:W-:Y:S01]  /*1cd60*/  I2F R191, R187 ;  /* 0x000000bb00bf7306 */ /* 0x000fe20000201400 */
[----:B------:R-:W-:Y:S01]  /*1cd70*/  IADD3 R20, R176, 0x41, RZ ;  /* 0x00000041b0147810 */ /* 0x000fe20007ffe0ff */
[----:B------:R-:W-:Y:S01]  /*1cd80*/  FMUL.FTZ R60, R60, R51 ;  /* 0x000000333c3c7220 */ /* 0x000fe20000410000 */
[----:B------:R-:W-:-:S03]  /*1cd90*/  IADD3 R192, R176, 0x11, RZ ;  /* 0x00000011b0c07810 */ /* 0x000fc60007ffe0ff */
[----:B--2---:R-:W-:Y:S02]  /*1cda0*/  HMMA.16816.F32.BF16 R16, R140, R32, R16 ;  /* 0x000000208c10723c */ /* 0x004fe40000041810 */
[----:B------:R-:W1:Y:S01]  /*1cdb0*/  MUFU.TANH R65, R65 ;  /* 0x0000004100417308 */ /* 0x000e620000002400 */
[-C--:B------:R-:W-:Y:S01]  /*1cdc0*/  FMUL.FTZ R62, R62, R51.reuse ;  /* 0x000000333e3e7220 */ /* 0x080fe20000410000 */
[----:B------:R-:W-:Y:S01]  /*1cdd0*/  IADD3 R190, R176, 0x10, RZ ;  /* 0x00000010b0be7810 */ /* 0x000fe20007ffe0ff */
[----:B------:R-:W-:-:S05]  /*1cde0*/  FMUL.FTZ R57, R57, R51 ;  /* 0x0000003339397220 */ /* 0x000fca0000410000 */
[----:B------:R-:W2:Y:S01]  /*1cdf0*/  MUFU.TANH R67, R67 ;  /* 0x0000004300437308 */ /* 0x000ea20000002400 */
[-C--:B------:R-:W-:Y:S01]  /*1ce00*/  FMUL.FTZ R59, R59, R51.reuse ;  /* 0x000000333b3b7220 */ /* 0x080fe20000410000 */
[----:B------:R-:W-:Y:S01]  /*1ce10*/  IADD3 R45, R176, 0x19, RZ ;  /* 0x00000019b02d7810 */ /* 0x000fe20007ffe0ff */
[----:B------:R-:W-:-:S05]  /*1ce20*/  FMUL.FTZ R56, R56, R51 ;  /* 0x0000003338387220 */ /* 0x000fca0000410000 */
[----:B------:R-:W5:Y:S01]  /*1ce30*/  I2F R188, R177 ;  /* 0x000000b100bc7306 */ /* 0x000f620000201400 */
[-C--:B------:R-:W-:Y:S01]  /*1ce40*/  FMUL.FTZ R58, R58, R51.reuse ;  /* 0x000000333a3a7220 */ /* 0x080fe20000410000 */
[----:B------:R-:W-:Y:S01]  /*1ce50*/  IADD3 R137, R176, 0x18, RZ ;  /* 0x00000018b0897810 */ /* 0x000fe20007ffe0ff */
[----:B------:R-:W-:-:S05]  /*1ce60*/  FMUL.FTZ R43, R43, R51 ;  /* 0x000000332b2b7220 */ /* 0x000fca0000410000 */
[----:B------:R-:W-:Y:S01]  /*1ce70*/  MUFU.TANH R193, R61 ;  /* 0x0000003d00c17308 */ /* 0x000fe20000002400 */
[----:B------:R-:W-:-:S07]  /*1ce80*/  IADD3 R167, R176, 0x21, RZ ;  /* 0x00000021b0a77810 */ /* 0x000fce0007ffe0ff */
[----:B------:R-:W1:Y:S08]  /*1ce90*/  I2F R21, R20 ;  /* 0x0000001400157306 */ /* 0x000e700000201400 */
[----:B------:R-:W1:Y:S08]  /*1cea0*/  I2F R61, R192 ;  /* 0x000000c0003d7306 */ /* 0x000e700000201400 */
[----:B------:R-:W-:Y:S01]  /*1ceb0*/  MUFU.TANH R63, R63 ;  /* 0x0000003f003f7308 */ /* 0x000fe20000002400 */
[----:B------:R-:W-:Y:S01]  /*1cec0*/  FMUL.FTZ R161, R161, R51 ;  /* 0x00000033a1a17220 */ /* 0x000fe20000410000 */
[----:B------:R-:W-:-:S06]  /*1ced0*/  IADD3 R166, R176, 0x20, RZ ;  /* 0x00000020b0a67810 */ /* 0x000fcc0007ffe0ff */
[----:B------:R-:W-:Y:S01]  /*1cee0*/  I2F R189, R190 ;  /* 0x000000be00bd7306 */ /* 0x000fe20000201400 */
[----:B------:R-:W-:-:S07]  /*1cef0*/  FMUL.FTZ R163, R163, R51 ;  /* 0x00000033a3a37220 */ /* 0x000fce0000410000 */
[----:B------:R-:W1:Y:S01]  /*1cf00*/  MUFU.TANH R60, R60 ;  /* 0x0000003c003c7308 */ /* 0x000e620000002400 */
[----:B------:R-:W-:Y:S07]  /*1cf10*/  HMMA.16816.F32.BF16 R180, R140, R34, R180 ;  /* 0x000000228cb4723c */ /* 0x000fee00000418b4 */
[----:B------:R-:W-:Y:S01]  /*1cf20*/  MUFU.TANH R62, R62 ;  /* 0x0000003e003e7308 */ /* 0x000fe20000002400 */
[----:B------:R-:W-:Y:S01]  /*1cf30*/  IADD3 R195, R176, 0x29, RZ ;  /* 0x00000029b0c37810 */ /* 0x000fe20007ffe0ff */
[----:B------:R-:W-:-:S06]  /*1cf40*/  FMUL.FTZ R25, R25, R51 ;  /* 0x0000003319197220 */ /* 0x000fcc0000410000 */
[----:B------:R-:W-:Y:S01]  /*1cf50*/  MUFU.TANH R57, R57 ;  /* 0x0000003900397308 */ /* 0x000fe20000002400 */
[----:B-1----:R-:W-:-:S07]  /*1cf60*/  FFMA.FTZ R65, R0, R191, R65 ;  /* 0x000000bf00417223 */ /* 0x002fce0000010041 */
[----:B------:R-:W-:Y:S01]  /*1cf70*/  MUFU.TANH R59, R59 ;  /* 0x0000003b003b7308 */ /* 0x000fe20000002400 */
[----:B--2---:R-:W-:-:S07]  /*1cf80*/  FFMA.FTZ R35, R0, R191, R67 ;  /* 0x000000bf00237223 */ /* 0x004fce0000010043 */
[----:B------:R-:W1:Y:S01]  /*1cf90*/  I2F R44, R45 ;  /* 0x0000002d002c7306 */ /* 0x000e620000201400 */
[-C--:B------:R-:W-:Y:S01]  /*1cfa0*/  FMUL.FTZ R160, R160, R51.reuse ;  /* 0x00000033a0a07220 */ /* 0x080fe20000410000 */
[C---:B------:R-:W-:Y:S01]  /*1cfb0*/  ISETP.GE.AND P3, PT, R187.reuse, R2, PT ;  /* 0x00000002bb00720c */ /* 0x040fe20003f66270 */
[----:B------:R-:W-:Y:S01]  /*1cfc0*/  FMUL.FTZ R162, R162, R51 ;  /* 0x00000033a2a27220 */ /* 0x000fe20000410000 */
[----:B------:R-:W-:-:S04]  /*1cfd0*/  ISETP.GE.AND P6, PT, R187, R3, PT ;  /* 0x00000003bb00720c */ /* 0x000fc80003fc6270 */
[----:B------:R-:W-:Y:S01]  /*1cfe0*/  MUFU.TANH R56, R56 ;  /* 0x0000003800387308 */ /* 0x000fe20000002400 */
[-C--:B------:R-:W-:Y:S01]  /*1cff0*/  FMUL.FTZ R53, R146, R51.reuse ;  /* 0x0000003392357220 */ /* 0x080fe20000410000 */
[----:B------:R-:W-:Y:S06]  /*1d000*/  HMMA.16816.F32.BF16 R148, R156, R10, R148 ;  /* 0x0000000a9c94723c */ /* 0x000fec0000041894 */
[----:B------:R-:W2:Y:S01]  /*1d010*/  I2F R136, R137 ;  /* 0x0000008900887306 */ /* 0x000ea20000201400 */
[----:B------:R-:W-:Y:S01]  /*1d020*/  FMUL.FTZ R41, R41, R51 ;  /* 0x0000003329297220 */ /* 0x000fe20000410000 */
[----:B------:R-:W-:-:S06]  /*1d030*/  IADD3 R146, R176, 0x28, RZ ;  /* 0x00000028b0927810 */ /* 0x000fcc0007ffe0ff */
[----:B------:R-:W-:Y:S01]  /*1d040*/  MUFU.TANH R58, R58 ;  /* 0x0000003a003a7308 */ /* 0x000fe20000002400 */
[----:B---3--:R-:W-:Y:S01]  /*1d050*/  HMMA.16816.F32.BF16 R8, R140, R4, R172 ;  /* 0x000000048c08723c */ /* 0x008fe200000418ac */
[----:B-----5:R-:W-:-:S06]  /*1d060*/  FFMA.FTZ R34, R0, R188, R178 ;  /* 0x000000bc00227223 */ /* 0x020fcc00000100b2 */
[----:B------:R3:W-:Y:S01]  /*1d070*/  MUFU.TANH R46, R43 ;  /* 0x0000002b002e7308 */ /* 0x0007e20000002400 */
[----:B------:R-:W-:Y:S01]  /*1d080*/  FFMA.FTZ R32, R0, R188, R179 ;  /* 0x000000bc00207223 */ /* 0x000fe200000100b3 */
[C---:B------:R-:W-:Y:S01]  /*1d090*/  ISETP.GE.AND P4, PT, R177.reuse, R2, PT ;  /* 0x00000002b100720c */ /* 0x040fe20003f86270 */
[----:B------:R-:W-:Y:S01]  /*1d0a0*/  FMUL.FTZ R26, R26, R51 ;  /* 0x000000331a1a7220 */ /* 0x000fe20000410000 */
[----:B------:R-:W-:Y:S01]  /*1d0b0*/  ISETP.GE.AND P5, PT, R177, R3, PT ;  /* 0x00000003b100720c */ /* 0x000fe20003fa6270 */
[----:B------:R-:W-:-:S03]  /*1d0c0*/  IMAD.MOV.U32 R174, RZ, RZ, R21 ;  /* 0x000000ffffae7224 */ /* 0x000fc600078e0015 */
[----:B------:R-:W-:Y:S01]  /*1d0d0*/  I2F R47, R166 ;  /* 0x000000a6002f7306 */ /* 0x000fe20000201400 */
[-C--:B------:R-:W-:Y:S02]  /*1d0e0*/  FMUL.FTZ R40, R40, R51.reuse ;  /* 0x0000003328287220 */ /* 0x080fe40000410000 */
[----:B---3--:R-:W-:-:S05]  /*1d0f0*/  FMUL.FTZ R43, R144, R51 ;  /* 0x00000033902b7220 */ /* 0x008fca0000410000 */
[----:B------:R-:W3:Y:S01]  /*1d100*/  I2F R144, R167 ;  /* 0x000000a700907306 */ /* 0x000ee20000201400 */
[----:B------:R-:W-:Y:S01]  /*1d110*/  IADD3 R246, R176, 0x31, RZ ;  /* 0x00000031b0f67810 */ /* 0x000fe20007ffe0ff */
[----:B------:R-:W-:Y:S01]  /*1d120*/  FMUL.FTZ R31, R31, R51 ;  /* 0x000000331f1f7220 */ /* 0x000fe20000410000 */
[----:B------:R-:W-:Y:S01]  /*1d130*/  FSEL R65, R65, -INF , !P3 ;  /* 0xff80000041417808 */ /* 0x000fe20005800000 */
[----:B------:R-:W-:Y:S01]  /*1d140*/  FFMA.FTZ R21, R0, R61, R193 ;  /* 0x0000003d00157223 */ /* 0x000fe200000100c1 */
[----:B------:R-:W-:Y:S01]  /*1d150*/  FSEL R35, R35, -INF , !P6 ;  /* 0xff80000023237808 */ /* 0x000fe20007000000 */
[-C--:B------:R-:W-:Y:S02]  /*1d160*/  FMUL.FTZ R42, R42, R51.reuse ;  /* 0x000000332a2a7220 */ /* 0x080fe40000410000 */
[----:B------:R-:W-:Y:S01]  /*1d170*/  MUFU.TANH R161, R161 ;  /* 0x000000a100a17308 */ /* 0x000fe20000002400 */
[----:B------:R-:W-:Y:S01]  /*1d180*/  FMUL.FTZ R52, R145, R51 ;  /* 0x0000003391347220 */ /* 0x000fe20000410000 */
[----:B----4-:R-:W-:Y:S01]  /*1d190*/  HMMA.16816.F32.BF16 R16, R156, R12, R16 ;  /* 0x0000000c9c10723c */ /* 0x010fe20000041810 */
[----:B------:R-:W-:-:S02]  /*1d1a0*/  ISETP.GE.AND P3, PT, R192, R2, PT ;  /* 0x00000002c000720c */ /* 0x000fc40003f66270 */
[----:B------:R-:W-:-:S03]  /*1d1b0*/  ISETP.GE.AND P6, PT, R192, R3, PT ;  /* 0x00000003c000720c */ /* 0x000fc60003fc6270 */
[----:B------:R-:W-:Y:S01]  /*1d1c0*/  MUFU.TANH R163, R163 ;  /* 0x000000a300a37308 */ /* 0x000fe20000002400 */
[C---:B------:R-:W-:Y:S01]  /*1d1d0*/  IADD3 R198, R176.reuse, 0x30, RZ ;  /* 0x00000030b0c67810 */ /* 0x040fe20007ffe0ff */
[-C--:B------:R-:W-:Y:S01]  /*1d1e0*/  FMUL.FTZ R37, R147, R51.reuse ;  /* 0x0000003393257220 */ /* 0x080fe20000410000 */
[----:B------:R-:W-:Y:S01]  /*1d1f0*/  IADD3 R247, R176, 0x39, RZ ;  /* 0x00000039b0f77810 */ /* 0x000fe20007ffe0ff */
[----:B------:R-:W-:-:S04]  /*1d200*/  FMUL.FTZ R24, R24, R51 ;  /* 0x0000003318187220 */ /* 0x000fc80000410000 */
[----:B------:R-:W4:Y:S01]  /*1d210*/  I2F R194, R195 ;  /* 0x000000c300c27306 */ /* 0x000f220000201400 */
[----:B------:R-:W-:Y:S01]  /*1d220*/  FSEL R34, R34, -INF , !P4 ;  /* 0xff80000022227808 */ /* 0x000fe20006000000 */
[----:B------:R-:W-:Y:S01]  /*1d230*/  FFMA.FTZ R23, R0, R189, R60 ;  /* 0x000000bd00177223 */ /* 0x000fe2000001003c */
[----:B------:R-:W-:-:S05]  /*1d240*/  FSEL R32, R32, -INF , !P5 ;  /* 0xff80000020207808 */ /* 0x000fca0006800000 */
[----:B------:R5:W-:Y:S01]  /*1d250*/  MUFU.TANH R33, R25 ;  /* 0x0000001900217308 */ /* 0x000be20000002400 */
[----:B------:R-:W-:Y:S01]  /*1d260*/  IMAD.MOV.U32 R172, RZ, RZ, R20 ;  /* 0x000000ffffac7224 */ /* 0x000fe200078e0014 */
[C---:B------:R-:W-:Y:S01]  /*1d270*/  ISETP.GE.AND P4, PT, R190.reuse, R2, PT ;  /* 0x00000002be00720c */ /* 0x040fe20003f86270 */
[----:B------:R-:W-:Y:S01]  /*1d280*/  FMUL.FTZ R29, R29, R51 ;  /* 0x000000331d1d7220 */ /* 0x000fe20000410000 */
[----:B------:R-:W-:Y:S01]  /*1d290*/  ISETP.GE.AND P5, PT, R190, R3, PT ;  /* 0x00000003be00720c */ /* 0x000fe20003fa6270 */
[----:B-1----:R-:W-:-:S03]  /*1d2a0*/  FFMA.FTZ R20, R0, R44, R57 ;  /* 0x0000002c00147223 */ /* 0x002fc60000010039 */
[----:B------:R-:W-:Y:S01]  /*1d2b0*/  MUFU.TANH R160, R160 ;  /* 0x000000a000a07308 */ /* 0x000fe20000002400 */
[----:B------:R-:W-:Y:S01]  /*1d2c0*/  FSEL R21, R21, -INF , !P3 ;  /* 0xff80000015157808 */ /* 0x000fe20005800000 */
[----:B-----5:R-:W-:-:S06]  /*1d2d0*/  FFMA.FTZ R25, R0, R61, R63 ;  /* 0x0000003d00197223 */ /* 0x020fcc000001003f */
[----:B------:R-:W-:Y:S01]  /*1d2e0*/  MUFU.TANH R162, R162 ;  /* 0x000000a200a27308 */ /* 0x000fe20000002400 */
[----:B------:R-:W-:Y:S02]  /*1d2f0*/  ISETP.GE.AND P3, PT, R45, R2, PT ;  /* 0x000000022d00720c */ /* 0x000fe40003f66270 */
[----:B------:R-:W-:-:S05]  /*1d300*/  FSEL R25, R25, -INF , !P6 ;  /* 0xff80000019197808 */ /* 0x000fca0007000000 */
[----:B------:R-:W1:Y:S01]  /*1d310*/  I2F R145, R146 ;  /* 0x0000009200917306 */ /* 0x000e620000201400 */
[----:B------:R-:W-:Y:S01]  /*1d320*/  ISETP.GE.AND P6, PT, R45, R3, PT ;  /* 0x000000032d00720c */ /* 0x000fe20003fc6270 */
[----:B------:R-:W-:Y:S01]  /*1d330*/  FMUL.FTZ R30, R30, R51 ;  /* 0x000000331e1e7220 */ /* 0x000fe20000410000 */
[----:B------:R-:W-:-:S05]  /*1d340*/  IADD3 R250, R176, 0x38, RZ ;  /* 0x00000038b0fa7810 */ /* 0x000fca0007ffe0ff */
[----:B------:R5:W-:Y:S01]  /*1d350*/  MUFU.TANH R12, R26 ;  /* 0x0000001a000c7308 */ /* 0x000be20000002400 */
[----:B------:R-:W-:Y:S01]  /*1d360*/  FSEL R23, R23, -INF , !P4 ;  /* 0xff80000017177808 */ /* 0x000fe20006000000 */
[----:B--2---:R-:W-:Y:S01]  /*1d370*/  FFMA.FTZ R22, R0, R136, R56 ;  /* 0x0000008800167223 */ /* 0x004fe20000010038 */
[----:B------:R-:W-:-:S05]  /*1d380*/  ISETP.GE.AND P4, PT, R137, R2, PT ;  /* 0x000000028900720c */ /* 0x000fca0003f86270 */
[----:B------:R-:W-:Y:S01]  /*1d390*/  MUFU.TANH R41, R41 ;  /* 0x0000002900297308 */ /* 0x000fe20000002400 */
[----:B------:R-:W-:Y:S01]  /*1d3a0*/  IADD3 R249, R176, 0x40, RZ ;  /* 0x00000040b0f97810 */ /* 0x000fe20007ffe0ff */
[----:B-----5:R-:W-:-:S06]  /*1d3b0*/  FFMA.FTZ R26, R0, R189, R62 ;  /* 0x000000bd001a7223 */ /* 0x020fcc000001003e */
[----:B------:R-:W2:Y:S01]  /*1d3c0*/  I2F R199, R246 ;  /* 0x000000f600c77306 */ /* 0x000ea20000201400 */
[----:B------:R-:W-:Y:S01]  /*1d3d0*/  FSEL R20, R20, -INF , !P3 ;  /* 0xff80000014147808 */ /* 0x000fe20005800000 */
[----:B---3--:R-:W-:Y:S01]  /*1d3e0*/  FFMA.FTZ R165, R0, R144, R165 ;  /* 0x0000009000a57223 */ /* 0x008fe200000100a5 */
[----:B------:R-:W-:-:S05]  /*1d3f0*/  FSEL R26, R26, -INF , !P5 ;  /* 0xff8000001a1a7808 */ /* 0x000fca0006800000 */
[----:B------:R3:W-:Y:S01]  /*1d400*/  MUFU.TANH R152, R31 ;  /* 0x0000001f00987308 */ /* 0x0007e20000002400 */
[----:B------:R-:W-:Y:S02]  /*1d410*/  ISETP.GE.AND P5, PT, R137, R3, PT ;  /* 0x000000038900720c */ /* 0x000fe40003fa6270 */
[----:B------:R-:W-:-:S05]  /*1d420*/  ISETP.GE.AND P3, PT, R167, R2, PT ;  /* 0x00000002a700720c */ /* 0x000fca0003f66270 */
[----:B------:R-:W-:Y:S01]  /*1d430*/  MUFU.TANH R40, R40 ;  /* 0x0000002800287308 */ /* 0x000fe20000002400 */
[----:B---3--:R-:W-:-:S07]  /*1d440*/  FFMA.FTZ R31, R0, R44, R59 ;  /* 0x0000002c001f7223 */ /* 0x008fce000001003b */
[----:B------:R-:W3:Y:S01]  /*1d450*/  I2F R197, R198 ;  /* 0x000000c600c57306 */ /* 0x000ee20000201400 */
[----:B------:R-:W-:Y:S01]  /*1d460*/  FMUL.FTZ R28, R28, R51 ;  /* 0x000000331c1c7220 */ /* 0x000fe20000410000 */
[----:B------:R-:W-:-:S06]  /*1d470*/  FSEL R31, R31, -INF , !P6 ;  /* 0xff8000001f1f7808 */ /* 0x000fcc0007000000 */
[----:B------:R-:W5:Y:S01]  /*1d480*/  MUFU.TANH R42, R42 ;  /* 0x0000002a002a7308 */ /* 0x000f620000002400 */
[----:B------:R-:W-:-:S07]  /*1d490*/  ISETP.GE.AND P6, PT, R167, R3, PT ;  /* 0x00000003a700720c */ /* 0x000fce0003fc6270 */
[----:B------:R1:W-:Y:S01]  /*1d4a0*/  MUFU.TANH R153, R24 ;  /* 0x0000001800997308 */ /* 0x0003e20000002400 */
[----:B------:R-:W-:Y:S01]  /*1d4b0*/  FSEL R22, R22, -INF , !P4 ;  /* 0xff80000016167808 */ /* 0x000fe20006000000 */
[----:B----4-:R-:W-:Y:S01]  /*1d4c0*/  FFMA.FTZ R154, R0, R194, R161 ;  /* 0x000000c2009a7223 */ /* 0x010fe200000100a1 */
[----:B------:R-:W-:-:S05]  /*1d4d0*/  ISETP.GE.AND P4, PT, R166, R2, PT ;  /* 0x00000002a600720c */ /* 0x000fca0003f86270 */
[----:B------:R-:W-:Y:S01]  /*1d4e0*/  MUFU.TANH R52, R52 ;  /* 0x0000003400347308 */ /* 0x000fe20000002400 */
[----:B-1----:R-:W-:-:S07]  /*1d4f0*/  FFMA.FTZ R24, R0, R136, R58 ;  /* 0x0000008800187223 */ /* 0x002fce000001003a */
[----:B------:R-:W-:Y:S01]  /*1d500*/  MUFU.TANH R37, R37 ;  /* 0x0000002500257308 */ /* 0x000fe20000002400 */
[----:B------:R-:W-:Y:S01]  /*1d510*/  FFMA.FTZ R136, R0, R47, R164 ;  /* 0x0000002f00887223 */ /* 0x000fe200000100a4 */
[----:B------:R-:W-:-:S06]  /*1d520*/  FSEL R24, R24, -INF , !P5 ;  /* 0xff80000018187808 */ /* 0x000fcc0006800000 */
[----:B------:R1:W-:Y:S01]  /*1d530*/  MUFU.TANH R147, R29 ;  /* 0x0000001d00937308 */ /* 0x0003e20000002400 */
[----:B------:R-:W-:-:S07]  /*1d540*/  ISETP.GE.AND P5, PT, R166, R3, PT ;  /* 0x00000003a600720c */ /* 0x000fce0003fa6270 */
[----:B------:R-:W4:Y:S01]  /*1d550*/  I2F R247, R247 ;  /* 0x000000f700f77306 */ /* 0x000f220000201400 */
[----:B-1----:R-:W-:-:S07]  /*1d560*/  FFMA.FTZ R29, R0, R144, R139 ;  /* 0x00000090001d7223 */ /* 0x002fce000001008b */
[----:B------:R-:W-:Y:S01]  /*1d570*/  MUFU.TANH R43, R43 ;  /* 0x0000002b002b7308 */ /* 0x000fe20000002400 */
[----:B------:R-:W-:Y:S01]  /*1d580*/  FSEL R139, R165, -INF , !P3 ;  /* 0xff800000a58b7808 */ /* 0x000fe20005800000 */
[----:B------:R-:W-:Y:S01]  /*1d590*/  FFMA.FTZ R144, R0, R194, R163 ;  /* 0x000000c200907223 */ /* 0x000fe200000100a3 */
[----:B------:R-:W-:-:S05]  /*1d5a0*/  ISETP.GE.AND P3, PT, R195, R2, PT ;  /* 0x00000002c300720c */ /* 0x000fca0003f66270 */
[----:B------:R-:W1:Y:S01]  /*1d5b0*/  I2F R155, R250 ;  /* 0x000000fa009b7306 */ /* 0x000e620000201400 */
[----:B------:R-:W-:Y:S02]  /*1d5c0*/  FSEL R29, R29, -INF , !P6 ;  /* 0xff8000001d1d7808 */ /* 0x000fe40007000000 */
[----:B------:R-:W-:-:S05]  /*1d5d0*/  ISETP.GE.AND P6, PT, R195, R3, PT ;  /* 0x00000003c300720c */ /* 0x000fca0003fc6270 */
[----:B------:R-:W1:Y:S01]  /*1d5e0*/  MUFU.TANH R53, R53 ;  /* 0x0000003500357308 */ /* 0x000e620000002400 */
[----:B------:R-:W-:Y:S01]  /*1d5f0*/  FSEL R136, R136, -INF , !P4 ;  /* 0xff80000088887808 */ /* 0x000fe20006000000 */
[----:B------:R-:W-:-:S06]  /*1d600*/  FFMA.FTZ R160, R0, R145, R160 ;  /* 0x0000009100a07223 */ /* 0x000fcc00000100a0 */
[----:B------:R1:W-:Y:S01]  /*1d610*/  MUFU.TANH R196, R30 ;  /* 0x0000001e00c47308 */ /* 0x0003e20000002400 */
[----:B------:R-:W-:Y:S01]  /*1d620*/  ISETP.GE.AND P4, PT, R146, R2, PT ;  /* 0x000000029200720c */ /* 0x000fe20003f86270 */
[----:B--2---:R-:W-:-:S06]  /*1d630*/  FFMA.FTZ R41, R0, R199, R41 ;  /* 0x000000c700297223 */ /* 0x004fcc0000010029 */
[----:B------:R-:W2:Y:S01]  /*1d640*/  I2F R248, R249 ;  /* 0x000000f900f87306 */ /* 0x000ea20000201400 */
[----:B------:R-:W-:Y:S01]  /*1d650*/  IADD3 R4, R176, 0x49, RZ ;  /* 0x00000049b0047810 */ /* 0x000fe20007ffe0ff */
[----:B-1----:R-:W-:-:S06]  /*1d660*/  FFMA.FTZ R30, R0, R47, R138 ;  /* 0x0000002f001e7223 */ /* 0x002fcc000001008a */
[----:B------:R1:W-:Y:S01]  /*1d670*/  MUFU.TANH R55, R28 ;  /* 0x0000001c00377308 */ /* 0x0003e20000002400 */
[----:B------:R-:W-:Y:S01]  /*1d680*/  FSEL R154, R154, -INF , !P3 ;  /* 0xff8000009a9a7808 */ /* 0x000fe20005800000 */
[----:B------:R-:W-:Y:S01]  /*1d690*/  FFMA.FTZ R46, R0, R199, R46 ;  /* 0x000000c7002e7223 */ /* 0x000fe2000001002e */
[----:B------:R-:W-:Y:S02]  /*1d6a0*/  FSEL R30, R30, -INF , !P5 ;  /* 0xff8000001e1e7808 */ /* 0x000fe40006800000 */
[----:B------:R-:W-:Y:S02]  /*1d6b0*/  ISETP.GE.AND P5, PT, R146, R3, PT ;  /* 0x000000039200720c */ /* 0x000fe40003fa6270 */
[----:B------:R-:W-:Y:S01]  /*1d6c0*/  FSEL R144, R144, -INF , !P6 ;  /* 0xff80000090907808 */ /* 0x000fe20007000000 */
[----:B---3--:R-:W-:Y:S01]  /*1d6d0*/  FFMA.FTZ R178, R0, R197, R40 ;  /* 0x000000c500b27223 */ /* 0x008fe20000010028 */
[CC--:B------:R-:W-:Y:S01]  /*1d6e0*/  ISETP.GE.AND P3, PT, R246.reuse, R2.reuse, PT ;  /* 0x00000002f600720c */ /* 0x0c0fe20003f66270 */
[----:B------:R-:W-:Y:S01]  /*1d6f0*/  IMAD.MOV.U32 R164, RZ, RZ, R12 ;  /* 0x000000ffffa47224 */ /* 0x000fe200078e000c */
[----:B------:R-:W-:Y:S01]  /*1d700*/  ISETP.GE.AND P6, PT, R246, R3, PT ;  /* 0x00000003f600720c */ /* 0x000fe20003fc6270 */
[----:B-1----:R-:W-:Y:S01]  /*1d710*/  FFMA.FTZ R28, R0, R145, R162 ;  /* 0x00000091001c7223 */ /* 0x002fe200000100a2 */
[C---:B------:R-:W-:Y:S01]  /*1d720*/  IADD3 R175, R176.reuse, 0x48, RZ ;  /* 0x00000048b0af7810 */ /* 0x040fe20007ffe0ff */
[----:B------:R-:W-:Y:S01]  /*1d730*/  HMMA.16816.F32.BF16 R180, R156, R14, R180 ;  /* 0x0000000e9cb4723c */ /* 0x000fe200000418b4 */
[----:B------:R-:W-:Y:S01]  /*1d740*/  IADD3 R173, R176, 0x39, RZ ;  /* 0x00000039b0ad7810 */ /* 0x000fe20007ffe0ff */
[----:B-----5:R-:W-:Y:S01]  /*1d750*/  FFMA.FTZ R197, R0, R197, R42 ;  /* 0x000000c500c57223 */ /* 0x020fe2000001002a */
[----:B------:R-:W-:Y:S01]  /*1d760*/  FSEL R187, R160, -INF , !P4 ;  /* 0xff800000a0bb7808 */ /* 0x000fe20006000000 */
[----:B------:R-:W1:Y:S01]  /*1d770*/  LDSM.16.M88.4 R12, [R208+0x7800] ;  /* 0x00780000d00c783b */ /* 0x000e620000000200 */
[----:B------:R-:W-:Y:S01]  /*1d780*/  FSEL R28, R28, -INF , !P5 ;  /* 0xff8000001c1c7808 */ /* 0x000fe20006800000 */
[----:B------:R-:W3:Y:S01]  /*1d790*/  I2F R193, R4 ;  /* 0x0000000400c17306 */ /* 0x000ee20000201400 */
[----:B------:R-:W-:Y:S01]  /*1d7a0*/  ISETP.GE.AND P4, PT, R198, R2, PT ;  /* 0x00000002c600720c */ /* 0x000fe20003f86270 */
[----:B----4-:R-:W-:Y:S01]  /*1d7b0*/  FFMA.FTZ R52, R0, R247, R52 ;  /* 0x000000f700347223 */ /* 0x010fe20000010034 */
[----:B------:R-:W-:Y:S01]  /*1d7c0*/  ISETP.GE.AND P5, PT, R198, R3, PT ;  /* 0x00000003c600720c */ /* 0x000fe20003fa6270 */
[----:B------:R-:W-:Y:S01]  /*1d7d0*/  FFMA.FTZ R166, R0, R247, R37 ;  /* 0x000000f700a67223 */ /* 0x000fe20000010025 */
[----:B------:R-:W-:-:S02]  /*1d7e0*/  FSEL R177, R41, -INF , !P3 ;  /* 0xff80000029b17808 */ /* 0x000fc40005800000 */
[----:B------:R-:W-:Y:S01]  /*1d7f0*/  FSEL R50, R46, -INF , !P6 ;  /* 0xff8000002e327808 */ /* 0x000fe20007000000 */
[----:B------:R-:W4:Y:S01]  /*1d800*/  I2F R5, R175 ;  /* 0x000000af00057306 */ /* 0x000f220000201400 */
[-C--:B------:R-:W-:Y:S01]  /*1d810*/  ISETP.GE.AND P3, PT, R173, R2.reuse, PT ;  /* 0x00000002ad00720c */ /* 0x080fe20003f66270 */
[----:B------:R-:W-:Y:S01]  /*1d820*/  FMUL.FTZ R42, R151, R51 ;  /* 0x00000033972a7220 */ /* 0x000fe20000410000 */
[----:B------:R-:W-:Y:S01]  /*1d830*/  ISETP.GE.AND P6, PT, R173, R3, PT ;  /* 0x00000003ad00720c */ /* 0x000fe20003fc6270 */
[-C--:B------:R-:W-:Y:S01]  /*1d840*/  FFMA.FTZ R43, R0, R155.reuse, R43 ;  /* 0x0000009b002b7223 */ /* 0x080fe2000001002b */
[----:B------:R-:W-:Y:S01]  /*1d850*/  FSEL R178, R178, -INF , !P4 ;  /* 0xff800000b2b27808 */ /* 0x000fe20006000000 */
[----:B------:R-:W-:Y:S01]  /*1d860*/  FFMA.FTZ R155, R0, R155, R53 ;  /* 0x0000009b009b7223 */ /* 0x000fe20000010035 */
[----:B------:R-:W-:Y:S01]  /*1d870*/  FSEL R151, R197, -INF , !P5 ;  /* 0xff800000c5977808 */ /* 0x000fe20006800000 */
[----:B------:R-:W-:Y:S01]  /*1d880*/  FMUL.FTZ R27, R27, R51 ;  /* 0x000000331b1b7220 */ /* 0x000fe20000410000 */
[----:B------:R-:W-:Y:S01]  /*1d890*/  ISETP.GE.AND P4, PT, R250, R2, PT ;  /* 0x00000002fa00720c */ /* 0x000fe20003f86270 */
[-C--:B--2---:R-:W-:Y:S01]  /*1d8a0*/  FFMA.FTZ R36, R0, R248.reuse, R36 ;  /* 0x000000f800247223 */ /* 0x084fe20000010024 */
[-C--:B------:R-:W-:Y:S01]  /*1d8b0*/  ISETP.GE.AND P5, PT, R250, R3.reuse, PT ;  /* 0x00000003fa00720c */ /* 0x080fe20003fa6270 */
[----:B------:R-:W-:Y:S01]  /*1d8c0*/  FFMA.FTZ R39, R0, R248, R39 ;  /* 0x000000f800277223 */ /* 0x000fe20000010027 */
[----:B------:R-:W-:Y:S01]  /*1d8d0*/  FSEL R165, R52, -INF , !P3 ;  /* 0xff80000034a57808 */ /* 0x000fe20005800000 */
[----:B------:R-:W-:Y:S01]  /*1d8e0*/  I2F R184, R176 ;  /* 0x000000b000b87306 */ /* 0x000fe20000201400 */
[----:B------:R-:W-:Y:S01]  /*1d8f0*/  FSEL R166, R166, -INF , !P6 ;  /* 0xff800000a6a67808 */ /* 0x000fe20007000000 */
[C---:B------:R-:W-:Y:S01]  /*1d900*/  FFMA.FTZ R54, R0.reuse, R174, R54 ;  /* 0x000000ae00367223 */ /* 0x040fe20000010036 */
[C---:B------:R-:W-:Y:S01]  /*1d910*/  ISETP.GE.AND P3, PT, R249.reuse, R2, PT ;  /* 0x00000002f900720c */ /* 0x040fe20003f66270 */
[----:B------:R-:W-:Y:S01]  /*1d920*/  FFMA.FTZ R38, R0, R174, R38 ;  /* 0x000000ae00267223 */ /* 0x000fe20000010026 */
[----:B------:R-:W-:-:S02]  /*1d930*/  ISETP.GE.AND P6, PT, R249, R3, PT ;  /* 0x00000003f900720c */ /* 0x000fc40003fc6270 */
[C---:B------:R-:W-:Y:S01]  /*1d940*/  IADD3 R252, R176.reuse, 0x50, RZ ;  /* 0x00000050b0fc7810 */ /* 0x040fe20007ffe0ff */
[----:B------:R2:W-:Y:S01]  /*1d950*/  MUFU.TANH R63, R27 ;  /* 0x0000001b003f7308 */ /* 0x0005e20000002400 */
[----:B------:R-:W-:Y:S02]  /*1d960*/  FSEL R179, R43, -INF , !P4 ;  /* 0xff8000002bb37808 */ /* 0x000fe40006000000 */
        /* <DEDUP_REMOVED lines=9> */
[----:B------:R-:W-:Y:S01]  /*1da00*/  IADD3 R190, R176, 0x8, RZ ;  /* 0x00000008b0be7810 */ /* 0x000fe20007ffe0ff */
[-C--:B------:R-:W-:Y:S01]  /*1da10*/  FMUL.FTZ R148, R148, R51.reuse ;  /* 0x0000003394947220 */ /* 0x080fe20000410000 */
[----:B------:R-:W-:Y:S01]  /*1da20*/  FSEL R155, R155, -INF , !P5 ;  /* 0xff8000009b9b7808 */ /* 0x000fe20006800000 */
[-C--:B------:R-:W-:Y:S01]  /*1da30*/  FMUL.FTZ R145, R150, R51.reuse ;  /* 0x0000003396917220 */ /* 0x080fe20000410000 */
[C---:B--2---:R-:W-:Y:S01]  /*1da40*/  IADD3 R27, R176.reuse, 0x61, RZ ;  /* 0x00000061b01b7810 */ /* 0x044fe20007ffe0ff */
[-C--:B------:R-:W-:Y:S01]  /*1da50*/  FMUL.FTZ R149, R149, R51.reuse ;  /* 0x0000003395957220 */ /* 0x080fe20000410000 */
[----:B------:R-:W-:Y:S01]  /*1da60*/  IADD3 R41, R176, 0x79, RZ ;  /* 0x00000079b0297810 */ /* 0x000fe20007ffe0ff */
[-C--:B------:R-:W-:Y:S01]  /*1da70*/  FMUL.FTZ R16, R16, R51.reuse ;  /* 0x0000003310107220 */ /* 0x080fe20000410000 */
[-C--:B------:R-:W-:Y:S01]  /*1da80*/  ISETP.GE.AND P4, PT, R176, R2.reuse, PT ;  /* 0x00000002b000720c */ /* 0x080fe20003f86270 */
[----:B------:R-:W-:Y:S01]  /*1da90*/  FMUL.FTZ R18, R18, R51 ;  /* 0x0000003312127220 */ /* 0x000fe20000410000 */
[----:B------:R-:W-:Y:S01]  /*1daa0*/  ISETP.GE.AND P5, PT, R176, R3, PT ;  /* 0x00000003b000720c */ /* 0x000fe20003fa6270 */
[-C--:B------:R-:W-:Y:S01]  /*1dab0*/  FMUL.FTZ R17, R17, R51.reuse ;  /* 0x0000003311117220 */ /* 0x080fe20000410000 */
[----:B------:R-:W-:Y:S01]  /*1dac0*/  FSEL R173, R36, -INF , !P3 ;  /* 0xff80000024ad7808 */ /* 0x000fe20005800000 */
[-C--:B------:R-:W-:Y:S01]  /*1dad0*/  FMUL.FTZ R19, R19, R51.reuse ;  /* 0x0000003313137220 */ /* 0x080fe20000410000 */
[----:B------:R-:W-:Y:S01]  /*1dae0*/  FSEL R176, R39, -INF , !P6 ;  /* 0xff80000027b07808 */ /* 0x000fe20007000000 */
[-C--:B------:R-:W-:Y:S01]  /*1daf0*/  FMUL.FTZ R183, R183, R51.reuse ;  /* 0x00000033b7b77220 */ /* 0x080fe20000410000 */
[-C--:B------:R-:W-:Y:S01]  /*1db00*/  ISETP.GE.AND P3, PT, R172, R2.reuse, PT ;  /* 0x00000002ac00720c */ /* 0x080fe20003f66270 */
[----:B------:R-:W-:Y:S01]  /*1db10*/  FMUL.FTZ R64, R64, R51 ;  /* 0x0000003340407220 */ /* 0x000fe20000410000 */
[----:B------:R-:W-:Y:S01]  /*1db20*/  ISETP.GE.AND P6, PT, R172, R3, PT ;  /* 0x00000003ac00720c */ /* 0x000fe20003fc6270 */
[-C--:B---3--:R-:W-:Y:S01]  /*1db30*/  FFMA.FTZ R147, R0, R193.reuse, R147 ;  /* 0x000000c100937223 */ /* 0x088fe20000010093 */
[----:B------:R-:W-:Y:S01]  /*1db40*/  FSEL R172, R54, -INF , !P3 ;  /* 0xff80000036ac7808 */ /* 0x000fe20005800000 */
[----:B------:R-:W-:Y:S01]  /*1db50*/  FFMA.FTZ R152, R0, R193, R152 ;  /* 0x000000c100987223 */ /* 0x000fe20000010098 */
[----:B------:R-:W-:Y:S01]  /*1db60*/  FSEL R174, R38, -INF , !P6 ;  /* 0xff80000026ae7808 */ /* 0x000fe20007000000 */
[----:B------:R-:W2:Y:S01]  /*1db70*/  I2F R193, R252 ;  /* 0x000000fc00c17306 */ /* 0x000ea20000201400 */
[C---:B------:R-:W-:Y:S01]  /*1db80*/  ISETP.GE.AND P3, PT, R175.reuse, R2, PT ;  /* 0x00000002af00720c */ /* 0x040fe20003f66270 */
[C---:B----4-:R-:W-:Y:S01]  /*1db90*/  FFMA.FTZ R55, R0.reuse, R5, R55 ;  /* 0x0000000500377223 */ /* 0x050fe20000010037 */
[----:B------:R-:W-:Y:S01]  /*1dba0*/  ISETP.GE.AND P6, PT, R175, R3, PT ;  /* 0x00000003af00720c */ /* 0x000fe20003fc6270 */
[----:B------:R-:W-:Y:S01]  /*1dbb0*/  FFMA.FTZ R175, R0, R5, R196 ;  /* 0x0000000500af7223 */ /* 0x000fe200000100c4 */
[----:B------:R-:W-:-:S04]  /*1dbc0*/  DEPBAR.LE SB0, 0x0 ;  /* 0x000080000000791a */ /* 0x000fc80000000000 */
[----:B------:R-:W-:Y:S02]  /*1dbd0*/  FSEL R167, R55, -INF , !P3 ;  /* 0xff80000037a77808 */ /* 0x000fe40005800000 */
[----:B------:R-:W-:Y:S02]  /*1dbe0*/  FSEL R175, R175, -INF , !P6 ;  /* 0xff800000afaf7808 */ /* 0x000fe40007000000 */
[C---:B------:R-:W-:Y:S02]  /*1dbf0*/  ISETP.GE.AND P3, PT, R4.reuse, R2, PT ;  /* 0x000000020400720c */ /* 0x040fe40003f66270 */
[----:B------:R-:W-:Y:S02]  /*1dc00*/  ISETP.GE.AND P6, PT, R4, R3, PT ;  /* 0x000000030400720c */ /* 0x000fe40003fc6270 */
[----:B------:R-:W-:Y:S01]  /*1dc10*/  HMMA.16816.F32.BF16 R4, R140, R6, R168 ;  /* 0x000000068c04723c */ /* 0x000fe200000418a8 */
[CC--:B--2---:R-:W-:Y:S02]  /*1dc20*/  FFMA.FTZ R153, R0.reuse, R193.reuse, R153 ;  /* 0x000000c100997223 */ /* 0x0c4fe40000010099 */
[----:B------:R-:W-:-:S02]  /*1dc30*/  FFMA.FTZ R164, R0, R193, R164 ;  /* 0x000000c100a47223 */ /* 0x000fc400000100a4 */
[----:B------:R-:W2:Y:S03]  /*1dc40*/  I2F R193, R251 ;  /* 0x000000fb00c17306 */ /* 0x000ea60000201400 */
[----:B-1----:R-:W-:Y:S05]  /*1dc50*/  HMMA.16816.F32.BF16 R8, R156, R12, R8 ;  /* 0x0000000c9c08723c */ /* 0x002fea0000041808 */
[----:B------:R-:W-:Y:S01]  /*1dc60*/  I2F R188, R191 ;  /* 0x000000bf00bc7306 */ /* 0x000fe20000201400 */
[----:B------:R-:W-:-:S07]  /*1dc70*/  FSEL R169, R147, -INF , !P3 ;  /* 0xff80000093a97808 */ /* 0x000fce0005800000 */
[----:B------:R-:W1:Y:S01]  /*1dc80*/  MUFU.TANH R148, R148 ;  /* 0x0000009400947308 */ /* 0x000e620000002400 */
[----:B------:R-:W-:-:S07]  /*1dc90*/  ISETP.GE.AND P3, PT, R252, R2, PT ;  /* 0x00000002fc00720c */ /* 0x000fce0003f66270 */
[----:B------:R-:W3:Y:S01]  /*1dca0*/  MUFU.TANH R145, R145 ;  /* 0x0000009100917308 */ /* 0x000ee20000002400 */
[----:B------:R-:W-:Y:S01]  /*1dcb0*/  FSEL R168, R152, -INF , !P6 ;  /* 0xff80000098a87808 */ /* 0x000fe20007000000 */
[----:B------:R-:W-:Y:S06]  /*1dcc0*/  HMMA.16816.F32.BF16 R12, R156, R14, R4 ;  /* 0x0000000e9c0c723c */ /* 0x000fec0000041804 */
[----:B------:R-:W-:Y:S01]  /*1dcd0*/  I2F R60, R67 ;  /* 0x00000043003c7306 */ /* 0x000fe20000201400 */
[----:B------:R-:W-:Y:S01]  /*1dce0*/  ISETP.GE.AND P6, PT, R252, R3, PT ;  /* 0x00000003fc00720c */ /* 0x000fe20003fc6270 */
[----:B--2---:R-:W-:-:S06]  /*1dcf0*/  FFMA.FTZ R160, R0, R193, R33 ;  /* 0x000000c100a07223 */ /* 0x004fcc0000010021 */
[----:B------:R-:W2:Y:S01]  /*1dd00*/  MUFU.TANH R149, R149 ;  /* 0x0000009500957308 */ /* 0x000ea20000002400 */
[----:B------:R-:W-:Y:S02]  /*1dd10*/  FSEL R161, R153, -INF , !P3 ;  /* 0xff80000099a17808 */ /* 0x000fe40005800000 */
[----:B------:R-:W-:-:S05]  /*1dd20*/  ISETP.GE.AND P3, PT, R251, R2, PT ;  /* 0x00000002fb00720c */ /* 0x000fca0003f66270 */
[----:B------:R-:W4:Y:S01]  /*1dd30*/  MUFU.TANH R42, R42 ;  /* 0x0000002a002a7308 */ /* 0x000f220000002400 */
[----:B------:R-:W-:Y:S01]  /*1dd40*/  FMUL.FTZ R36, R180, R51 ;  /* 0x00000033b4247220 */ /* 0x000fe20000410000 */
[----:B------:R-:W-:Y:S01]  /*1dd50*/  FSEL R164, R164, -INF , !P6 ;  /* 0xff800000a4a47808 */ /* 0x000fe20007000000 */
[----:B------:R-:W-:-:S05]  /*1dd60*/  FFMA.FTZ R63, R0, R193, R63 ;  /* 0x000000c1003f7223 */ /* 0x000fca000001003f */
[----:B------:R-:W-:Y:S01]  /*1dd70*/  I2F R62, R61 ;  /* 0x0000003d003e7306 */ /* 0x000fe20000201400 */
[----:B------:R-:W-:Y:S01]  /*1dd80*/  ISETP.GE.AND P6, PT, R251, R3, PT ;  /* 0x00000003fb00720c */ /* 0x000fe20003fc6270 */
[----:B-1----:R-:W-:-:S06]  /*1dd90*/  FFMA.FTZ R148, R0, R188, R148 ;  /* 0x000000bc00947223 */ /* 0x002fcc0000010094 */
[----:B------:R-:W1:Y:S01]  /*1dda0*/  MUFU.TANH R46, R16 ;  /* 0x00000010002e7308 */ /* 0x000e620000002400 */
[----:B------:R-:W-:Y:S01]  /*1ddb0*/  FSEL R160, R160, -INF , !P3 ;  /* 0xff800000a0a07808 */ /* 0x000fe20005800000 */
[----:B------:R-:W-:Y:S01]  /*1ddc0*/  FMUL.FTZ R39, R182, R51 ;  /* 0x00000033b6277220 */ /* 0x000fe20000410000 */
[----:B------:R-:W-:-:S05]  /*1ddd0*/  ISETP.GE.AND P3, PT, R191, R2, PT ;  /* 0x00000002bf00720c */ /* 0x000fca0003f66270 */
[----:B------:R-:W5:Y:S01]  /*1dde0*/  MUFU.TANH R18, R18 ;  /* 0x0000001200127308 */ /* 0x000f620000002400 */
[----:B------:R-:W-:Y:S01]  /*1ddf0*/  FMUL.FTZ R38, R181, R51 ;  /* 0x00000033b5267220 */ /* 0x000fe20000410000 */
[----:B------:R-:W-:Y:S01]  /*1de00*/  FSEL R163, R63, -INF , !P6 ;  /* 0xff8000003fa37808 */ /* 0x000fe20007000000 */
[----:B---3--:R-:W-:-:S05]  /*1de10*/  FFMA.FTZ R145, R0, R188, R145 ;  /* 0x000000bc00917223 */ /* 0x008fca0000010091 */
[----:B------:R-:W-:Y:S01]  /*1de20*/  I2F R45, R27 ;  /* 0x0000001b002d7306 */ /* 0x000fe20000201400 */
[----:B------:R-:W-:Y:S01]  /*1de30*/  ISETP.GE.AND P6, PT, R191, R3, PT ;  /* 0x00000003bf00720c */ /* 0x000fe20003fc6270 */
[----:B--2---:R-:W-:-:S06]  /*1de40*/  FFMA.FTZ R149, R0, R60, R149 ;  /* 0x0000003c00957223 */ /* 0x004fcc0000010095 */
[----:B------:R-:W2:Y:S01]  /*1de50*/  MUFU.TANH R17, R17 ;  /* 0x0000001100117308 */ /* 0x000ea20000002400 */
[----:B------:R-:W-:Y:S02]  /*1de60*/  FSEL R157, R148, -INF , !P3 ;  /* 0xff800000949d7808 */ /* 0x000fe40005800000 */
[----:B------:R-:W-:-:S05]  /*1de70*/  ISETP.GE.AND P3, PT, R67, R2, PT ;  /* 0x000000024300720c */ /* 0x000fca0003f66270 */
[----:B------:R-:W3:Y:S01]  /*1de80*/  MUFU.TANH R19, R19 ;  /* 0x0000001300137308 */ /* 0x000ee20000002400 */
[----:B------:R-:W-:Y:S01]  /*1de90*/  FMUL.FTZ R8, R8, R51 ;  /* 0x0000003308087220 */ /* 0x000fe20000410000 */
[----:B------:R-:W-:Y:S01]  /*1dea0*/  FSEL R162, R145, -INF , !P6 ;  /* 0xff80000091a27808 */ /* 0x000fe20007000000 */
[----:B----4-:R-:W-:-:S05]  /*1deb0*/  FFMA.FTZ R42, R0, R60, R42 ;  /* 0x0000003c002a7223 */ /* 0x010fca000001002a */
[----:B------:R-:W-:Y:S01]  /*1dec0*/  I2F R57, R56 ;  /* 0x0000003800397306 */ /* 0x000fe20000201400 */
[----:B------:R-:W-:Y:S01]  /*1ded0*/  ISETP.GE.AND P6, PT, R67, R3, PT ;  /* 0x000000034300720c */ /* 0x000fe20003fc6270 */
[----:B-1----:R-:W-:-:S06]  /*1dee0*/  FFMA.FTZ R46, R0, R62, R46 ;  /* 0x0000003e002e7223 */ /* 0x002fcc000001002e */
[----:B------:R-:W1:Y:S01]  /*1def0*/  MUFU.TANH R36, R36 ;  /* 0x0000002400247308 */ /* 0x000e620000002400 */
[----:B------:R-:W-:Y:S01]  /*1df00*/  FSEL R153, R149, -INF , !P3 ;  /* 0xff80000095997808 */ /* 0x000fe20005800000 */
[----:B------:R-:W-:Y:S01]  /*1df10*/  FMUL.FTZ R5, R10, R51 ;  /* 0x000000330a057220 */ /* 0x000fe20000410000 */
[----:B------:R-:W-:-:S05]  /*1df20*/  ISETP.GE.AND P3, PT, R61, R2, PT ;  /* 0x000000023d00720c */ /* 0x000fca0003f66270 */
[----:B------:R-:W4:Y:S01]  /*1df30*/  MUFU.TANH R39, R39 ;  /* 0x0000002700277308 */ /* 0x000f220000002400 */
[----:B------:R-:W-:Y:S01]  /*1df40*/  FMUL.FTZ R4, R9, R51 ;  /* 0x0000003309047220 */ /* 0x000fe20000410000 */
[----:B------:R-:W-:Y:S01]  /*1df50*/  FSEL R152, R42, -INF , !P6 ;  /* 0xff8000002a987808 */ /* 0x000fe20007000000 */
[----:B-----5:R-:W-:-:S05]  /*1df60*/  FFMA.FTZ R18, R0, R62, R18 ;  /* 0x0000003e00127223 */ /* 0x020fca0000010012 */
[----:B------:R-:W-:Y:S01]  /*1df70*/  I2F R59, R44 ;  /* 0x0000002c003b7306 */ /* 0x000fe20000201400 */
[----:B------:R-:W-:Y:S01]  /*1df80*/  ISETP.GE.AND P6, PT, R61, R3, PT ;  /* 0x000000033d00720c */ /* 0x000fe20003fc6270 */
[----:B--2---:R-:W-:-:S06]  /*1df90*/  FFMA.FTZ R17, R0, R45, R17 ;  /* 0x0000002d00117223 */ /* 0x004fcc0000010011 */
[----:B------:R-:W2:Y:S01]  /*1dfa0*/  MUFU.TANH R38, R38 ;  /* 0x0000002600267308 */ /* 0x000ea20000002400 */
        /* <DEDUP_REMOVED lines=9> */
[----:B-1----:R-:W-:-:S06]  /*1e040*/  FFMA.FTZ R36, R0, R57, R36 ;  /* 0x0000003900247223 */ /* 0x002fcc0000010024 */
[----:B------:R-:W1:Y:S01]  /*1e050*/  MUFU.TANH R8, R8 ;  /* 0x0000000800087308 */ /* 0x000e620000002400 */
        /* <DEDUP_REMOVED lines=8> */
[----:B--2---:R-:W-:-:S06]  /*1e0e0*/  FFMA.FTZ R38, R0, R59, R38 ;  /* 0x0000003b00267223 */ /* 0x004fcc0000010026 */
[----:B------:R-:W2:Y:S01]  /*1e0f0*/  MUFU.TANH R4, R4 ;  /* 0x0000000400047308 */ /* 0x000ea20000002400 */
[----:B------:R-:W-:Y:S02]  /*1e100*/  FSEL R145, R36, -INF , !P3 ;  /* 0xff80000024917808 */ /* 0x000fe40005800000 */
[----:B------:R-:W-:-:S05]  /*1e110*/  ISETP.GE.AND P3, PT, R44, R2, PT ;  /* 0x000000022c00720c */ /* 0x000fca0003f66270 */
[----:B------:R-:W4:Y:S01]  /*1e120*/  MUFU.TANH R6, R6 ;  /* 0x0000000600067308 */ /* 0x000f220000002400 */
[----:B-----5:R-:W-:Y:S01]  /*1e130*/  FFMA.FTZ R33, R0, R59, R33 ;  /* 0x0000003b00217223 */ /* 0x020fe20000010021 */
[----:B------:R-:W-:-:S06]  /*1e140*/  FSEL R148, R39, -INF , !P6 ;  /* 0xff80000027947808 */ /* 0x000fcc0007000000 */
[----:B------:R-:W-:Y:S01]  /*1e150*/  I2F R192, R138 ;  /* 0x0000008a00c07306 */ /* 0x000fe20000201400 */
[----:B------:R-:W-:Y:S01]  /*1e160*/  ISETP.GE.AND P6, PT, R44, R3, PT ;  /* 0x000000032c00720c */ /* 0x000fe20003fc6270 */
[----:B-1----:R-:W-:-:S06]  /*1e170*/  FFMA.FTZ R8, R0, R137, R8 ;  /* 0x0000008900087223 */ /* 0x002fcc0000010008 */
[----:B------:R-:W1:Y:S01]  /*1e180*/  MUFU.TANH R7, R7 ;  /* 0x0000000700077308 */ /* 0x000e620000002400 */
[----:B------:R-:W-:Y:S01]  /*1e190*/  FSEL R142, R38, -INF , !P3 ;  /* 0xff800000268e7808 */ /* 0x000fe20005800000 */
[-C--:B------:R-:W-:Y:S01]  /*1e1a0*/  FMUL.FTZ R15, R15, R51.reuse ;  /* 0x000000330f0f7220 */ /* 0x080fe20000410000 */
[----:B------:R-:W-:Y:S01]  /*1e1b0*/  ISETP.GE.AND P3, PT, R58, R2, PT ;  /* 0x000000023a00720c */ /* 0x000fe20003f66270 */
[----:B------:R-:W-:-:S04]  /*1e1c0*/  FMUL.FTZ R66, R66, R51 ;  /* 0x0000003342427220 */ /* 0x000fc80000410000 */
[----:B------:R-:W-:Y:S01]  /*1e1d0*/  MUFU.TANH R64, R64 ;  /* 0x0000004000407308 */ /* 0x000fe20000002400 */
        /* <DEDUP_REMOVED lines=8> */
[----:B------:R-:W-:Y:S01]  /*1e260*/  ISETP.GE.AND P3, PT, R47, R2, PT ;  /* 0x000000022f00720c */ /* 0x000fe20003f66270 */
[----:B----4-:R-:W-:Y:S01]  /*1e270*/  FFMA.FTZ R6, R0, R189, R6 ;  /* 0x000000bd00067223 */ /* 0x010fe20000010006 */
[----:B------:R-:W-:-:S03]  /*1e280*/  FSEL R63, R63, -INF , !P6 ;  /* 0xff8000003f3f7808 */ /* 0x000fc60007000000 */
[----:B------:R-:W-:Y:S01]  /*1e290*/  I2F R16, R41 ;  /* 0x0000002900107306 */ /* 0x000fe20000201400 */
[----:B------:R-:W-:Y:S01]  /*1e2a0*/  ISETP.GE.AND P6, PT, R47, R3, PT ;  /* 0x000000032f00720c */ /* 0x000fe20003fc6270 */
[----:B-1----:R-:W-:Y:S01]  /*1e2b0*/  FFMA.FTZ R7, R0, R192, R7 ;  /* 0x000000c000077223 */ /* 0x002fe20000010007 */
[----:B------:R-:W-:-:S05]  /*1e2c0*/  FSEL R54, R4, -INF , !P3 ;  /* 0xff80000004367808 */ /* 0x000fca0005800000 */
[----:B------:R-:W-:Y:S01]  /*1e2d0*/  I2F R37, R190 ;  /* 0x000000be00257306 */ /* 0x000fe20000201400 */
[----:B------:R-:W-:-:S07]  /*1e2e0*/  ISETP.GE.AND P3, PT, R138, R2, PT ;  /* 0x000000028a00720c */ /* 0x000fce0003f66270 */
[----:B------:R-:W-:Y:S08]  /*1e2f0*/  MUFU.TANH R5, R66 ;  /* 0x0000004200057308 */ /* 0x000ff00000002400 */
[----:B------:R-:W1:Y:S08]  /*1e300*/  MUFU.TANH R8, R13 ;  /* 0x0000000d00087308 */ /* 0x000e700000002400 */
[----:B------:R-:W3:Y:S01]  /*1e310*/  MUFU.TANH R15, R15 ;  /* 0x0000000f000f7308 */ /* 0x000ee20000002400 */
[----:B------:R-:W-:Y:S01]  /*1e320*/  FSEL R62, R6, -INF , !P6 ;  /* 0xff800000063e7808 */ /* 0x000fe20007000000 */
[C---:B--2---:R-:W-:Y:S01]  /*1e330*/  FFMA.FTZ R9, R0.reuse, R192, R9 ;  /* 0x000000c000097223 */ /* 0x044fe20000010009 */
[----:B------:R-:W-:Y:S01]  /*1e340*/  FSEL R47, R7, -INF , !P3 ;  /* 0xff800000072f7808 */ /* 0x000fe20005800000 */
[C---:B------:R-:W-:Y:S01]  /*1e350*/  FFMA.FTZ R4, R0.reuse, R40, R64 ;  /* 0x0000002800047223 */ /* 0x040fe20000010040 */
[----:B------:R-:W-:Y:S01]  /*1e360*/  BAR.SYNC.DEFER_BLOCKING 0x0 ;  /* 0x0000000000007b1d */ /* 0x000fe20000010000 */
[----:B------:R-:W-:Y:S01]  /*1e370*/  FFMA.FTZ R6, R0, R184, R185 ;  /* 0x000000b800067223 */ /* 0x000fe200000100b9 */
[----:B------:R-:W-:-:S02]  /*1e380*/  ISETP.GE.AND P6, PT, R138, R3, PT ;  /* 0x000000038a00720c */ /* 0x000fc40003fc6270 */
[----:B------:R-:W-:Y:S02]  /*1e390*/  ISETP.GE.AND P3, PT, R190, R2, PT ;  /* 0x00000002be00720c */ /* 0x000fe40003f66270 */
[----:B------:R-:W-:Y:S02]  /*1e3a0*/  FSEL R59, R9, -INF , !P6 ;  /* 0xff800000093b7808 */ /* 0x000fe40007000000 */
[----:B------:R-:W-:Y:S02]  /*1e3b0*/  FSEL R6, R6, -INF , !P4 ;  /* 0xff80000006067808 */ /* 0x000fe40006000000 */
[----:B------:R-:W-:Y:S01]  /*1e3c0*/  FSEL R4, R4, -INF , !P3 ;  /* 0xff80000004047808 */ /* 0x000fe20005800000 */
[C---:B-1----:R-:W-:Y:S01]  /*1e3d0*/  FFMA.FTZ R8, R0.reuse, R16, R8 ;  /* 0x0000001000087223 */ /* 0x042fe20000010008 */
[C---:B------:R-:W-:Y:S01]  /*1e3e0*/  ISETP.GE.AND P6, PT, R41.reuse, R2, PT ;  /* 0x000000022900720c */ /* 0x040fe20003fc6270 */
[----:B---3--:R-:W-:Y:S01]  /*1e3f0*/  FFMA.FTZ R15, R0, R16, R15 ;  /* 0x00000010000f7223 */ /* 0x008fe2000001000f */
[----:B------:R-:W-:Y:S01]  /*1e400*/  ISETP.GE.AND P4, PT, R190, R3, PT ;  /* 0x00000003be00720c */ /* 0x000fe20003f86270 */
[C---:B------:R-:W-:Y:S01]  /*1e410*/  FFMA.FTZ R2, R0.reuse, R37, R5 ;  /* 0x0000002500027223 */ /* 0x040fe20000010005 */
[----:B------:R-:W-:Y:S01]  /*1e420*/  ISETP.GE.AND P3, PT, R41, R3, PT ;  /* 0x000000032900720c */ /* 0x000fe20003f66270 */
[----:B------:R-:W-:Y:S01]  /*1e430*/  FFMA.FTZ R3, R0, R184, R186 ;  /* 0x000000b800037223 */ /* 0x000fe200000100ba */
[----:B------:R-:W-:Y:S01]  /*1e440*/  BSSY B1, `(.L_x_3497) ;  /* 0x00000cf000017945 */ /* 0x000fe20003800000 */
[----:B------:R-:W-:Y:S01]  /*1e450*/  IMAD.MOV.U32 R138, RZ, RZ, R134 ;  /* 0x000000ffff8a7224 */ /* 0x000fe200078e0086 */
[----:B------:R-:W-:Y:S01]  /*1e460*/  FSEL R55, R8, -INF , !P6 ;  /* 0xff80000008377808 */ /* 0x000fe20007000000 */
[----:B------:R-:W-:Y:S01]  /*1e470*/  IMAD.MOV.U32 R137, RZ, RZ, R135 ;  /* 0x000000ffff897224 */ /* 0x000fe200078e0087 */
        /* <DEDUP_REMOVED lines=68> */
.L_x_3500:
[----:B------:R-:W2:Y:S02]  /*1e8c0*/  LD.E R10, [R48.64+0x38] ;  /* 0x00003804300a7980 */ /* 0x000ea4000c101900 */
[----:B--2---:R-:W-:-:S04]  /*1e8d0*/  LEA R10, -R10, RZ, 0x7 ;  /* 0x000000ff0a0a7211 */ /* 0x004fc800078e39ff */
[----:B------:R-:W-:Y:S02]  /*1e8e0*/  SHF.R.S32.HI R9, RZ, 0x1f, R10 ;  /* 0x0000001fff097819 */ /* 0x000fe4000001140a */
.L_x_3501:
[----:B------:R-:W-:Y:S05]  /*1e8f0*/  BSYNC B0 ;  /* 0x0000000000007941 */ /* 0x000fea0003800000 */
.L_x_3499:
[----:B------:R-:W-:Y:S02]  /*1e900*/  LOP3.LUT R5, R243, 0x1, RZ, 0xc0, !PT ;  /* 0x00000001f3057812 */ /* 0x000fe400078ec0ff */
[C---:B------:R-:W-:Y:S02]  /*1e910*/  @P1 IADD3 R7, P0, R10.reuse, R229, RZ ;  /* 0x000000e50a071210 */ /* 0x040fe40007f1e0ff */
        /* <DEDUP_REMOVED lines=25> */
[--C-:B------:R-:W-:Y:S01]  /*1eab0*/  IMAD.X R7, R7, 0x1, R230.reuse, P3 ;  /* 0x0000000107077824 */ /* 0x100fe200018e06e6 */
        /* <DEDUP_REMOVED lines=103> */
.L_x_3498:
[----:B------:R-:W-:Y:S05]  /*1f130*/  BSYNC B1 ;  /* 0x0000000000017941 */ /* 0x000fea0003800000 */
.L_x_3497:
[----:B-1----:R-:W2:Y:S01]  /*1f140*/  LD.E R53, [R48.64+0xdc] ;  /* 0x0000dc0430357980 */ /* 0x002ea2000c101900 */
        /* <DEDUP_REMOVED lines=72> */
[----:B------:R-:W3:Y:S04]  /*1f5d0*/  SHFL.BFLY PT, R42, R5, 0x1, 0x1f ;  /* 0x0c201f00052a7f89 */ /* 0x000ee800000e0000 */
[----:B------:R-:W4:Y:S01]  /*1f5e0*/  LDSM.16.MT88.4 R8, [R218+0xc000] ;  /* 0x00c00000da08783b */ /* 0x000f220000004200 */
[----:B-1----:R-:W-:Y:S02]  /*1f5f0*/  FMNMX.FTZ R41, R7, R41, !PT ;  /* 0x0000002907297209 */ /* 0x002fe40007810000 */
[----:B---3--:R-:W-:-:S02]  /*1f600*/  FMNMX.FTZ R42, R5, R42, !PT ;  /* 0x0000002a052a7209 */ /* 0x008fc40007810000 */
[----:B------:R-:W-:Y:S02]  /*1f610*/  FSETP.NEU.FTZ.AND P0, PT, R41, -INF , PT ;  /* 0xff8000002900780b */ /* 0x000fe40003f1d000 */
[----:B------:R-:W-:-:S04]  /*1f620*/  FSETP.NEU.FTZ.AND P1, PT, R42, -INF , PT ;  /* 0xff8000002a00780b */ /* 0x000fc80003f3d000 */
[----:B------:R-:W-:-:S05]  /*1f630*/  FSEL R5, R42, RZ, P1 ;  /* 0x000000ff2a057208 */ /* 0x000fca0000800000 */
[----:B------:R-:W-:Y:S02]  /*1f640*/  FADD.FTZ R5, R133, -R5 ;  /* 0x8000000585057221 */ /* 0x000fe40000010000 */
[C---:B--2---:R-:W-:Y:S02]  /*1f650*/  FMUL.FTZ R52, R53.reuse, R41 ;  /* 0x0000002935347220 */ /* 0x044fe40000410000 */
[C---:B------:R-:W-:Y:S02]  /*1f660*/  FMUL.FTZ R56, R53.reuse, R42 ;  /* 0x0000002a35387220 */ /* 0x040fe40000410000 */
[----:B------:R-:W-:Y:S01]  /*1f670*/  FMUL.FTZ R5, R53, R5 ;  /* 0x0000000535057220 */ /* 0x000fe20000410000 */
[----:B------:R-:W-:Y:S02]  /*1f680*/  FSEL R52, R52, RZ, P0 ;  /* 0x000000ff34347208 */ /* 0x000fe40000000000 */
[----:B------:R-:W-:Y:S01]  /*1f690*/  FSEL R56, R56, RZ, P1 ;  /* 0x000000ff38387208 */ /* 0x000fe20000800000 */
[----:B------:R-:W1:Y:S02]  /*1f6a0*/  MUFU.EX2 R45, R5 ;  /* 0x00000005002d7308 */ /* 0x000e640000000800 */
[----:B------:R-:W-:-:S02]  /*1f6b0*/  FFMA.FTZ R33, R3, R53, -R52 ;  /* 0x0000003503217223 */ /* 0x000fc40000010834 */
[-CC-:B------:R-:W-:Y:S02]  /*1f6c0*/  FFMA.FTZ R3, R2, R53.reuse, -R52.reuse ;  /* 0x0000003502037223 */ /* 0x180fe40000010834 */
[-C--:B------:R-:W-:Y:S02]  /*1f6d0*/  FFMA.FTZ R2, R35, R53.reuse, -R52 ;  /* 0x0000003523027223 */ /* 0x080fe40000010834 */
[-CC-:B------:R-:W-:Y:S01]  /*1f6e0*/  FFMA.FTZ R35, R34, R53.reuse, -R56.reuse ;  /* 0x0000003522237223 */ /* 0x180fe20000010838 */
[----:B------:R-:W-:Y:S01]  /*1f6f0*/  MUFU.EX2 R33, R33 ;  /* 0x0000002100217308 */ /* 0x000fe20000000800 */
[-C--:B------:R-:W-:Y:S01]  /*1f700*/  FFMA.FTZ R34, R4, R53.reuse, -R56 ;  /* 0x0000003504227223 */ /* 0x080fe20000010838 */
[----:B------:R-:W-:Y:S01]  /*1f710*/  FSEL R4, R41, RZ, P0 ;  /* 0x000000ff29047208 */ /* 0x000fe20000000000 */
[-C--:B------:R-:W-:Y:S02]  /*1f720*/  FFMA.FTZ R32, R32, R53.reuse, -R52 ;  /* 0x0000003520207223 */ /* 0x080fe40000010834 */
[----:B------:R-:W-:-:S02]  /*1f730*/  FFMA.FTZ R40, R6, R53, -R56 ;  /* 0x0000003506287223 */ /* 0x000fc40000010838 */
[----:B------:R-:W-:Y:S01]  /*1f740*/  FADD.FTZ R4, R132, -R4 ;  /* 0x8000000484047221 */ /* 0x000fe20000010000 */
[----:B------:R-:W-:Y:S01]  /*1f750*/  MUFU.EX2 R3, R3 ;  /* 0x0000000300037308 */ /* 0x000fe20000000800 */
[----:B------:R-:W-:Y:S02]  /*1f760*/  FFMA.FTZ R43, R65, R53, -R56 ;  /* 0x00000035412b7223 */ /* 0x000fe40000010838 */
[----:B------:R-:W-:Y:S02]  /*1f770*/  FMUL.FTZ R4, R53, R4 ;  /* 0x0000000435047220 */ /* 0x000fe40000410000 */
[-C--:B-1----:R-:W-:Y:S02]  /*1f780*/  FMUL.FTZ R128, R128, R45.reuse ;  /* 0x0000002d80807220 */ /* 0x082fe40000410000 */
[-C--:B------:R-:W-:Y:S01]  /*1f790*/  FMUL.FTZ R129, R129, R45.reuse ;  /* 0x0000002d81817220 */ /* 0x080fe20000410000 */
[----:B------:R-:W1:Y:S01]  /*1f7a0*/  MUFU.EX2 R32, R32 ;  /* 0x0000002000207308 */ /* 0x000e620000000800 */
[----:B------:R-:W-:-:S02]  /*1f7b0*/  FMUL.FTZ R124, R124, R45 ;  /* 0x0000002d7c7c7220 */ /* 0x000fc40000410000 */
[-C--:B------:R-:W-:Y:S02]  /*1f7c0*/  FMUL.FTZ R125, R125, R45.reuse ;  /* 0x0000002d7d7d7220 */ /* 0x080fe40000410000 */
[-C--:B------:R-:W-:Y:S02]  /*1f7d0*/  FMUL.FTZ R120, R120, R45.reuse ;  /* 0x0000002d78787220 */ /* 0x080fe40000410000 */
[-C--:B------:R-:W-:Y:S01]  /*1f7e0*/  FMUL.FTZ R121, R121, R45.reuse ;  /* 0x0000002d79797220 */ /* 0x080fe20000410000 */
[----:B------:R-:W2:Y:S01]  /*1f7f0*/  MUFU.EX2 R2, R2 ;  /* 0x0000000200027308 */ /* 0x000ea20000000800 */
[-C--:B------:R-:W-:Y:S02]  /*1f800*/  FMUL.FTZ R116, R116, R45.reuse ;  /* 0x0000002d74747220 */ /* 0x080fe40000410000 */
[-C--:B------:R-:W-:Y:S02]  /*1f810*/  FMUL.FTZ R117, R117, R45.reuse ;  /* 0x0000002d75757220 */ /* 0x080fe40000410000 */
[----:B------:R-:W-:-:S02]  /*1f820*/  FMUL.FTZ R112, R112, R45 ;  /* 0x0000002d70707220 */ /* 0x000fc40000410000 */
[----:B------:R-:W-:Y:S01]  /*1f830*/  FMUL.FTZ R113, R113, R45 ;  /* 0x0000002d71717220 */ /* 0x000fe20000410000 */
[----:B------:R-:W-:Y:S01]  /*1f840*/  MUFU.EX2 R40, R40 ;  /* 0x0000002800287308 */ /* 0x000fe20000000800 */
[----:B-1----:R-:W-:Y:S01]  /*1f850*/  F2FP.BF16.PACK_AB R5, R32, R33 ;  /* 0x000000212005723e */ /* 0x002fe200000010ff */
[-C--:B------:R-:W-:Y:S02]  /*1f860*/  FMUL.FTZ R108, R108, R45.reuse ;  /* 0x0000002d6c6c7220 */ /* 0x080fe40000410000 */
[-C--:B------:R-:W-:Y:S02]  /*1f870*/  FMUL.FTZ R109, R109, R45.reuse ;  /* 0x0000002d6d6d7220 */ /* 0x080fe40000410000 */
[----:B------:R-:W-:Y:S02]  /*1f880*/  FMUL.FTZ R104, R104, R45 ;  /* 0x0000002d68687220 */ /* 0x000fe40000410000 */
[----:B------:R-:W-:Y:S01]  /*1f890*/  MUFU.EX2 R35, R35 ;  /* 0x0000002300237308 */ /* 0x000fe20000000800 */
        /* <DEDUP_REMOVED lines=9> */
[----:B------:R-:W1:Y:S01]  /*1f930*/  MUFU.EX2 R43, R43 ;  /* 0x0000002b002b7308 */ /* 0x000e620000000800 */
[----:B------:R-:W-:-:S02]  /*1f940*/  FFMA.FTZ R64, R23, R53, -R56 ;  /* 0x0000003517407223 */ /* 0x000fc40000010838 */
[-CC-:B------:R-:W-:Y:S02]  /*1f950*/  FFMA.FTZ R67, R21, R53.reuse, -R56.reuse ;  /* 0x0000003515437223 */ /* 0x180fe40000010838 */
[-CC-:B------:R-:W-:Y:S02]  /*1f960*/  FFMA.FTZ R66, R22, R53.reuse, -R56.reuse ;  /* 0x0000003516427223 */ /* 0x180fe40000010838 */
[----:B------:R-:W-:Y:S01]  /*1f970*/  FFMA.FTZ R65, R20, R53, -R56 ;  /* 0x0000003514417223 */ /* 0x000fe20000010838 */
[----:B------:R2:W3:Y:S01]  /*1f980*/  MUFU.EX2 R44, R4 ;  /* 0x00000004002c7308 */ /* 0x0004e20000000800 */
[-C--:B------:R-:W-:Y:S01]  /*1f990*/  FMUL.FTZ R88, R88, R45.reuse ;  /* 0x0000002d58587220 */ /* 0x080fe20000410000 */
[----:B------:R-:W-:Y:S01]  /*1f9a0*/  LDSM.16.MT88.4 R20, [R218+0xc800] ;  /* 0x00c80000da14783b */ /* 0x000fe20000004200 */
[-C--:B------:R-:W-:Y:S02]  /*1f9b0*/  FMUL.FTZ R89, R89, R45.reuse ;  /* 0x0000002d59597220 */ /* 0x080fe40000410000 */
[----:B------:R-:W-:-:S02]  /*1f9c0*/  FMUL.FTZ R84, R84, R45 ;  /* 0x0000002d54547220 */ /* 0x000fc40000410000 */
[-C--:B------:R-:W-:Y:S01]  /*1f9d0*/  FMUL.FTZ R85, R85, R45.reuse ;  /* 0x0000002d55557220 */ /* 0x080fe20000410000 */
[----:B-1----:R-:W-:Y:S01]  /*1f9e0*/  F2FP.BF16.PACK_AB R6, R43, R34 ;  /* 0x000000222b06723e */ /* 0x002fe200000010ff */
[-C--:B------:R-:W-:Y:S01]  /*1f9f0*/  FMUL.FTZ R80, R80, R45.reuse ;  /* 0x0000002d50507220 */ /* 0x080fe20000410000 */
[----:B------:R-:W-:Y:S01]  /*1fa00*/  MUFU.EX2 R64, R64 ;  /* 0x0000004000407308 */ /* 0x000fe20000000800 */
[-C--:B------:R-:W-:Y:S02]  /*1fa10*/  FMUL.FTZ R81, R81, R45.reuse ;  /* 0x0000002d51517220 */ /* 0x080fe40000410000 */
[-C--:B------:R-:W-:Y:S02]  /*1fa20*/  FMUL.FTZ R76, R76, R45.reuse ;  /* 0x0000002d4c4c7220 */ /* 0x080fe40000410000 */
[----:B------:R-:W-:Y:S01]  /*1fa30*/  FMUL.FTZ R77, R77, R45 ;  /* 0x0000002d4d4d7220 */ /* 0x000fe20000410000 */
[----:B--2---:R-:W-:Y:S01]  /*1fa40*/  F2FP.BF16.PACK_AB R4, R35, R40 ;  /* 0x000000282304723e */ /* 0x004fe200000010ff */
[-C--:B---3--:R-:W-:Y:S01]  /*1fa50*/  FMUL.FTZ R130, R130, R44.reuse ;  /* 0x0000002c82827220 */ /* 0x088fe20000410000 */
[----:B------:R-:W1:Y:S01]  /*1fa60*/  MUFU.EX2 R67, R67 ;  /* 0x0000004300437308 */ /* 0x000e620000000800 */
[----:B------:R-:W-:-:S02]  /*1fa70*/  FMUL.FTZ R131, R131, R44 ;  /* 0x0000002c83837220 */ /* 0x000fc40000410000 */
[-C--:B------:R-:W-:Y:S02]  /*1fa80*/  FMUL.FTZ R126, R126, R44.reuse ;  /* 0x0000002c7e7e7220 */ /* 0x080fe40000410000 */
[-C--:B------:R-:W-:Y:S02]  /*1fa90*/  FMUL.FTZ R127, R127, R44.reuse ;  /* 0x0000002c7f7f7220 */ /* 0x080fe40000410000 */
[-C--:B------:R-:W-:Y:S01]  /*1faa0*/  FMUL.FTZ R122, R122, R44.reuse ;  /* 0x0000002c7a7a7220 */ /* 0x080fe20000410000 */
[----:B------:R-:W-:Y:S01]  /*1fab0*/  HMMA.16816.F32.BF16 R128, R4, R12, R128 ;  /* 0x0000000c0480723c */ /* 0x000fe20000041880 */
[-C--:B------:R-:W-:Y:S01]  /*1fac0*/  FMUL.FTZ R123, R123, R44.reuse ;  /* 0x0000002c7b7b7220 */ /* 0x080fe20000410000 */
[----:B------:R-:W-:Y:S01]  /*1fad0*/  MUFU.EX2 R66, R66 ;  /* 0x0000004200427308 */ /* 0x000fe20000000800 */
[-C--:B------:R-:W-:Y:S02]  /*1fae0*/  FMUL.FTZ R118, R118, R44.reuse ;  /* 0x0000002c76767220 */ /* 0x080fe40000410000 */
[----:B------:R-:W-:-:S02]  /*1faf0*/  FMUL.FTZ R119, R119, R44 ;  /* 0x0000002c77777220 */ /* 0x000fc40000410000 */
[-C--:B------:R-:W-:Y:S01]  /*1fb00*/  FMUL.FTZ R114, R114, R44.reuse ;  /* 0x0000002c72727220 */ /* 0x080fe20000410000 */
[C---:B------:R-:W-:Y:S01]  /*1fb10*/  HMMA.16816.F32.BF16 R124, R4.reuse, R14, R124 ;  /* 0x0000000e047c723c */ /* 0x040fe2000004187c */
[----:B------:R-:W2:Y:S01]  /*1fb20*/  LDSM.16.MT88.4 R12, [R216+0xc000] ;  /* 0x00c00000d80c783b */ /* 0x000ea20000004200 */
[-C--:B------:R-:W-:Y:S01]  /*1fb30*/  FMUL.FTZ R115, R115, R44.reuse ;  /* 0x0000002c73737220 */ /* 0x080fe20000410000 */
[----:B------:R-:W-:Y:S01]  /*1fb40*/  MUFU.EX2 R65, R65 ;  /* 0x0000004100417308 */ /* 0x000fe20000000800 */
[-C--:B------:R-:W-:Y:S02]  /*1fb50*/  FMUL.FTZ R110, R110, R44.reuse ;  /* 0x0000002c6e6e7220 */ /* 0x080fe40000410000 */
[-C--:B------:R-:W-:Y:S02]  /*1fb60*/  FMUL.FTZ R111, R111, R44.reuse ;  /* 0x0000002c6f6f7220 */ /* 0x080fe40000410000 */
[----:B----4-:R-:W-:Y:S01]  /*1fb70*/  HMMA.16816.F32.BF16 R120, R4, R8, R120 ;  /* 0x000000080478723c */ /* 0x010fe20000041878 */
[----:B------:R-:W-:-:S02]  /*1fb80*/  FMUL.FTZ R106, R106, R44 ;  /* 0x0000002c6a6a7220 */ /* 0x000fc40000410000 */
[-C--:B------:R-:W-:Y:S02]  /*1fb90*/  FMUL.FTZ R107, R107, R44.reuse ;  /* 0x0000002c6b6b7220 */ /* 0x080fe40000410000 */
[-C--:B------:R-:W-:Y:S02]  /*1fba0*/  FMUL.FTZ R102, R102, R44.reuse ;  /* 0x0000002c66667220 */ /* 0x080fe40000410000 */
[-C--:B------:R-:W-:Y:S01]  /*1fbb0*/  FMUL.FTZ R103, R103, R44.reuse ;  /* 0x0000002c67677220 */ /* 0x080fe20000410000 */
[----:B------:R-:W-:Y:S01]  /*1fbc0*/  HMMA.16816.F32.BF16 R116, R4, R10, R116 ;  /* 0x0000000a0474723c */ /* 0x000fe20000041874 */
[----:B------:R-:W3:Y:S01]  /*1fbd0*/  LDSM.16.MT88.4 R8, [R220+0x10000] ;  /* 0x01000000dc08783b */ /* 0x000ee20000004200 */
        /* <DEDUP_REMOVED lines=9> */
[----:B------:R-:W4:Y:S01]  /*1fc70*/  LDSM.16.MT88.4 R16, [R218+0x10000] ;  /* 0x01000000da10783b */ /* 0x000f220000004200 */
[----:B------:R-:W-:-:S02]  /*1fc80*/  FMUL.FTZ R87, R87, R44 ;  /* 0x0000002c57577220 */ /* 0x000fc40000410000 */
[-C--:B------:R-:W-:Y:S02]  /*1fc90*/  FMUL.FTZ R82, R82, R44.reuse ;  /* 0x0000002c52527220 */ /* 0x080fe40000410000 */
[-C--:B------:R-:W-:Y:S02]  /*1fca0*/  FMUL.FTZ R83, R83, R44.reuse ;  /* 0x0000002c53537220 */ /* 0x080fe40000410000 */
[-C--:B------:R-:W-:Y:S01]  /*1fcb0*/  FMUL.FTZ R78, R78, R44.reuse ;  /* 0x0000002c4e4e7220 */ /* 0x080fe20000410000 */
[----:B--2---:R-:W-:Y:S01]  /*1fcc0*/  HMMA.16816.F32.BF16 R104, R4, R12, R104 ;  /* 0x0000000c0468723c */ /* 0x004fe20000041868 */
[-C--:B------:R-:W-:Y:S02]  /*1fcd0*/  FMUL.FTZ R79, R79, R44.reuse ;  /* 0x0000002c4f4f7220 */ /* 0x080fe40000410000 */
[-C--:B------:R-:W-:Y:S02]  /*1fce0*/  FMUL.FTZ R74, R74, R44.reuse ;  /* 0x0000002c4a4a7220 */ /* 0x080fe40000410000 */
[----:B------:R-:W-:-:S02]  /*1fcf0*/  FMUL.FTZ R75, R75, R44 ;  /* 0x0000002c4b4b7220 */ /* 0x000fc40000410000 */
[-C--:B------:R-:W-:Y:S01]  /*1fd00*/  FMUL.FTZ R72, R72, R45.reuse ;  /* 0x0000002d48487220 */ /* 0x080fe20000410000 */
[C---:B------:R-:W-:Y:S01]  /*1fd10*/  HMMA.16816.F32.BF16 R100, R4.reuse, R14, R100 ;  /* 0x0000000e0464723c */ /* 0x040fe20000041864 */
[----:B------:R-:W2:Y:S01]  /*1fd20*/  LDSM.16.MT88.4 R12, [R217+0x10000] ;  /* 0x01000000d90c783b */ /* 0x000ea20000004200 */
[-C--:B------:R-:W-:Y:S02]  /*1fd30*/  FMUL.FTZ R73, R73, R45.reuse ;  /* 0x0000002d49497220 */ /* 0x080fe40000410000 */
[-C--:B------:R-:W-:Y:S02]  /*1fd40*/  FMUL.FTZ R70, R70, R44.reuse ;  /* 0x0000002c46467220 */ /* 0x080fe40000410000 */
[----:B------:R-:W-:Y:S02]  /*1fd50*/  FMUL.FTZ R71, R71, R44 ;  /* 0x0000002c47477220 */ /* 0x000fe40000410000 */
[----:B---3--:R-:W-:Y:S01]  /*1fd60*/  HMMA.16816.F32.BF16 R96, R4, R8, R96 ;  /* 0x000000080460723c */ /* 0x008fe20000041860 */
[----:B------:R-:W-:-:S02]  /*1fd70*/  FMUL.FTZ R68, R68, R45 ;  /* 0x0000002d44447220 */ /* 0x000fc40000410000 */
[----:B------:R-:W-:Y:S02]  /*1fd80*/  FMUL.FTZ R69, R69, R45 ;  /* 0x0000002d45457220 */ /* 0x000fe40000410000 */
[-CC-:B------:R-:W-:Y:S02]  /*1fd90*/  FFMA.FTZ R58, R26, R53.reuse, -R52.reuse ;  /* 0x000000351a3a7223 */ /* 0x180fe40000010834 */
[-CC-:B------:R-:W-:Y:S01]  /*1fda0*/  FFMA.FTZ R61, R25, R53.reuse, -R52.reuse ;  /* 0x00000035193d7223 */ /* 0x180fe20000010834 */
[----:B------:R-:W-:Y:S01]  /*1fdb0*/  HMMA.16816.F32.BF16 R92, R4, R10, R92 ;  /* 0x0000000a045c723c */ /* 0x000fe2000004185c */
[----:B------:R-:W3:Y:S01]  /*1fdc0*/  LDSM.16.MT88.4 R8, [R216+0x10000] ;  /* 0x01000000d808783b */ /* 0x000ee20000004200 */
[-CC-:B------:R-:W-:Y:S01]  /*1fdd0*/  FFMA.FTZ R60, R24, R53.reuse, -R52.reuse ;  /* 0x00000035183c7223 */ /* 0x180fe20000010834 */
[----:B------:R-:W-:Y:S01]  /*1fde0*/  MUFU.EX2 R58, R58 ;  /* 0x0000003a003a7308 */ /* 0x000fe20000000800 */
[-CC-:B------:R-:W-:Y:S01]  /*1fdf0*/  FFMA.FTZ R132, R31, R53.reuse, -R52.reuse ;  /* 0x000000351f847223 */ /* 0x180fe20000010834 */
[----:B------:R-:W-:Y:S01]  /*1fe00*/  LDSM.16.MT88.4 R24, [R220+0xc800] ;  /* 0x00c80000dc18783b */ /* 0x000fe20000004200 */
[----:B------:R-:W-:-:S02]  /*1fe10*/  FFMA.FTZ R133, R30, R53, -R52 ;  /* 0x000000351e857223 */ /* 0x000fc40000010834 */
[C---:B----4-:R-:W-:Y:S01]  /*1fe20*/  HMMA.16816.F32.BF16 R88, R4.reuse, R16, R88 ;  /* 0x000000100458723c */ /* 0x050fe20000041858 */
[-CC-:B------:R-:W-:Y:S02]  /*1fe30*/  FFMA.FTZ R134, R29, R53.reuse, -R52.reuse ;  /* 0x000000351d867223 */ /* 0x180fe40000010834 */
[----:B------:R-:W4:Y:S01]  /*1fe40*/  MUFU.EX2 R61, R61 ;  /* 0x0000003d003d7308 */ /* 0x000f220000000800 */
[-C--:B------:R-:W-:Y:S02]  /*1fe50*/  FFMA.FTZ R135, R28, R53.reuse, -R52 ;  /* 0x000000351c877223 */ /* 0x080fe40000010834 */
[----:B------:R-:W-:Y:S01]  /*1fe60*/  LDSM.16.MT88.4 R28, [R217+0x10800] ;  /* 0x01080000d91c783b */ /* 0x000fe20000004200 */
[-C--:B------:R-:W-:Y:S01]  /*1fe70*/  FFMA.FTZ R143, R154, R53.reuse, -R56 ;  /* 0x000000359a8f7223 */ /* 0x080fe20000010838 */
[----:B------:R-:W-:Y:S01]  /*1fe80*/  HMMA.16816.F32.BF16 R84, R4, R18, R84 ;  /* 0x000000120454723c */ /* 0x000fe20000041854 */
[-C--:B------:R-:W-:Y:S01]  /*1fe90*/  FFMA.FTZ R154, R50, R53.reuse, -R52 ;  /* 0x00000035329a7223 */ /* 0x080fe20000010834 */
[----:B------:R-:W5:Y:S01]  /*1fea0*/  LDSM.16.MT88.4 R16, [R217+0xc800] ;  /* 0x00c80000d910783b */ /* 0x000f620000004200 */
[----:B------:R-:W-:Y:S01]  /*1feb0*/  MUFU.EX2 R60, R60 ;  /* 0x0000003c003c7308 */ /* 0x000fe20000000800 */
[----:B------:R-:W-:-:S02]  /*1fec0*/  FFMA.FTZ R136, R136, R53, -R56 ;  /* 0x0000003588887223 */ /* 0x000fc40000010838 */
[-CC-:B------:R-:W-:Y:S01]  /*1fed0*/  FFMA.FTZ R139, R139, R53.reuse, -R56.reuse ;  /* 0x000000358b8b7223 */ /* 0x180fe20000010838 */
[----:B------:R-:W-:Y:S01]  /*1fee0*/  LDSM.16.MT88.4 R48, [R217+0x11000] ;  /* 0x01100000d930783b */ /* 0x000fe20000004200 */
[-C--:B------:R-:W-:Y:S01]  /*1fef0*/  FFMA.FTZ R140, R187, R53.reuse, -R56 ;  /* 0x00000035bb8c7223 */ /* 0x080fe20000010838 */
[C---:B--2---:R-:W-:Y:S01]  /*1ff00*/  HMMA.16816.F32.BF16 R80, R4.reuse, R12, R80 ;  /* 0x0000000c0450723c */ /* 0x044fe20000041850 */
[-CC-:B------:R-:W-:Y:S01]  /*1ff10*/  FFMA.FTZ R144, R144, R53.reuse, -R52.reuse ;  /* 0x0000003590907223 */ /* 0x180fe20000010834 */
[----:B------:R-:W2:Y:S01]  /*1ff20*/  MUFU.EX2 R132, R132 ;  /* 0x0000008400847308 */ /* 0x000ea20000000800 */
[-CC-:B------:R-:W-:Y:S02]  /*1ff30*/  FFMA.FTZ R151, R151, R53.reuse, -R52.reuse ;  /* 0x0000003597977223 */ /* 0x180fe40000010834 */
[-C--:B------:R-:W-:Y:S02]  /*1ff40*/  FFMA.FTZ R155, R155, R53.reuse, -R52 ;  /* 0x000000359b9b7223 */ /* 0x080fe40000010834 */
[-CC-:B------:R-:W-:Y:S01]  /*1ff50*/  FFMA.FTZ R156, R178, R53.reuse, -R56.reuse ;  /* 0x00000035b29c7223 */ /* 0x180fe20000010838 */
[----:B------:R-:W-:Y:S01]  /*1ff60*/  HMMA.16816.F32.BF16 R76, R4, R14, R76 ;  /* 0x0000000e044c723c */ /* 0x000fe2000004184c */
[----:B------:R-:W5:Y:S01]  /*1ff70*/  LDSM.16.MT88.4 R12, [R216+0xc800] ;  /* 0x00c80000d80c783b */ /* 0x000f620000004200 */
[----:B------:R-:W1:Y:S01]  /*1ff80*/  MUFU.EX2 R133, R133 ;  /* 0x0000008500857308 */ /* 0x000e620000000800 */
[----:B------:R-:W-:-:S02]  /*1ff90*/  FFMA.FTZ R158, R177, R53, -R56 ;  /* 0x00000035b19e7223 */ /* 0x000fc40000010838 */
[-CC-:B------:R-:W-:Y:S02]  /*1ffa0*/  FFMA.FTZ R159, R179, R53.reuse, -R56.reuse ;  /* 0x00000035b39f7223 */ /* 0x180fe40000010838 */
[-C--:B------:R-:W-:Y:S01]  /*1ffb0*/  FFMA.FTZ R165, R165, R53.reuse, -R56 ;  /* 0x00000035a5a57223 */ /* 0x080fe20000010838 */
[C---:B---3--:R-:W-:Y:S01]  /*1ffc0*/  HMMA.16816.F32.BF16 R72, R4.reuse, R8, R72 ;  /* 0x000000080448723c */ /* 0x048fe20000041848 */
[-CC-:B------:R-:W-:Y:S01]  /*1ffd0*/  FFMA.FTZ R166, R166, R53.reuse, -R52.reuse ;  /* 0x00000035a6a67223 */ /* 0x180fe20000010834 */
[----:B------:R-:W-:Y:S01]  /*1ffe0*/  MUFU.EX2 R134, R134 ;  /* 0x0000008600867308 */ /* 0x000fe20000000800 */
[-CC-:B------:R-:W-:Y:S02]  /*1fff0*/  FFMA.FTZ R171, R174, R53.reuse, -R52.reuse ;  /* 0x00000035aeab7223 */ /* 0x180fe40000010834 */
[-CC-:B------:R-:W-:Y:S02]  /*20000*/  FFMA.FTZ R170, R176, R53.reuse, -R52.reuse ;  /* 0x00000035b0aa7223 */ /* 0x180fe40000010834 */
[-C--:B------:R-:W-:Y:S01]  /*20010*/  FFMA.FTZ R174, R175, R53.reuse, -R52 ;  /* 0x00000035afae7223 */ /* 0x080fe20000010834 */
[----:B------:R-:W-:Y:S01]  /*20020*/  HMMA.16816.F32.BF16 R68, R4, R10, R68 ;  /* 0x0000000a0444723c */ /* 0x000fe20000041844 */
[----:B------:R-:W3:Y:S01]  /*20030*/  LDSM.16.MT88.4 R8, [R220+0x10800] ;  /* 0x01080000dc08783b */ /* 0x000ee20000004200 */
[----:B------:R-:W-:Y:S01]  /*20040*/  MUFU.EX2 R135, R135 ;  /* 0x0000008700877308 */ /* 0x000fe20000000800 */
[----:B------:R-:W-:-:S02]  /*20050*/  FFMA.FTZ R173, R173, R53, -R56 ;  /* 0x00000035adad7223 */ /* 0x000fc40000010838 */
[-CC-:B------:R-:W-:Y:S02]  /*20060*/  FFMA.FTZ R172, R172, R53.reuse, -R56.reuse ;  /* 0x00000035acac7223 */ /* 0x180fe40000010838 */
[----:B-1----:R-:W-:Y:S01]  /*20070*/  F2FP.BF16.PACK_AB R4, R67, R64 ;  /* 0x000000404304723e */ /* 0x002fe200000010ff */
[-C--:B------:R-:W-:Y:S01]  /*20080*/  FFMA.FTZ R167, R167, R53.reuse, -R56 ;  /* 0x00000035a7a77223 */ /* 0x080fe20000010838 */
[----:B----4-:R-:W-:Y:S01]  /*20090*/  F2FP.BF16.PACK_AB R5, R61, R58 ;  /* 0x0000003a3d05723e */ /* 0x010fe200000010ff */
[----:B------:R-:W1:Y:S01]  /*200a0*/  MUFU.EX2 R136, R136 ;  /* 0x0000008800887308 */ /* 0x000e620000000800 */
[----:B------:R-:W-:Y:S01]  /*200b0*/  F2FP.BF16.PACK_AB R6, R65, R66 ;  /* 0x000000424106723e */ /* 0x000fe200000010ff */
[-C--:B------:R-:W-:Y:S01]  /*200c0*/  FFMA.FTZ R162, R162, R53.reuse, -R52 ;  /* 0x00000035a2a27223 */ /* 0x080fe20000010834 */
[----:B--2---:R-:W-:Y:S01]  /*200d0*/  F2FP.BF16.PACK_AB R7, R132, R60 ;  /* 0x0000003c8407723e */ /* 0x004fe200000010ff */
[-CC-:B------:R-:W-:Y:S02]  /*200e0*/  FFMA.FTZ R161, R161, R53.reuse, -R56.reuse ;  /* 0x00000035a1a17223 */ /* 0x180fe40000010838 */
[----:B------:R-:W-:-:S02]  /*200f0*/  FFMA.FTZ R160, R160, R53, -R56 ;  /* 0x00000035a0a07223 */ /* 0x000fc40000010838 */
[----:B------:R-:W2:Y:S01]  /*20100*/  MUFU.EX2 R139, R139 ;  /* 0x0000008b008b7308 */ /* 0x000ea20000000800 */
[-CC-:B------:R-:W-:Y:S01]  /*20110*/  FFMA.FTZ R157, R157, R53.reuse, -R56.reuse ;  /* 0x000000359d9d7223 */ /* 0x180fe20000010838 */
[C---:B------:R-:W-:Y:S01]  /*20120*/  HMMA.16816.F32.BF16 R120, R4.reuse, R20, R120 ;  /* 0x000000140478723c */ /* 0x040fe20000041878 */
[-C--:B------:R-:W-:Y:S02]  /*20130*/  FFMA.FTZ R153, R153, R53.reuse, -R56 ;  /* 0x0000003599997223 */ /* 0x080fe40000010838 */
[-CC-:B------:R-:W-:Y:S02]  /*20140*/  FFMA.FTZ R152, R152, R53.reuse, -R52.reuse ;  /* 0x0000003598987223 */ /* 0x180fe40000010834 */
[-CC-:B------:R-:W-:Y:S01]  /*20150*/  FFMA.FTZ R150, R150, R53.reuse, -R52.reuse ;  /* 0x0000003596967223 */ /* 0x180fe20000010834 */
[----:B------:R-:W-:Y:S01]  /*20160*/  MUFU.EX2 R140, R140 ;  /* 0x0000008c008c7308 */ /* 0x000fe20000000800 */
[-CC-:B------:R-:W-:Y:S01]  /*20170*/  FFMA.FTZ R149, R149, R53.reuse, -R52.reuse ;  /* 0x0000003595957223 */ /* 0x180fe20000010834 */
[----:B------:R-:W-:Y:S01]  /*20180*/  HMMA.16816.F32.BF16 R116, R4, R22, R116 ;  /* 0x000000160474723c */ /* 0x000fe20000041874 */
[----:B------:R-:W4:Y:S01]  /*20190*/  LDSM.16.MT88.4 R20, [R216+0x10800] ;  /* 0x01080000d814783b */ /* 0x000f220000004200 */
[----:B------:R-:W-:-:S02]  /*201a0*/  FFMA.FTZ R148, R148, R53, -R52 ;  /* 0x0000003594947223 */ /* 0x000fc40000010834 */
[-CC-:B------:R-:W-:Y:S02]  /*201b0*/  FFMA.FTZ R147, R147, R53.reuse, -R56.reuse ;  /* 0x0000003593937223 */ /* 0x180fe40000010838 */
[----:B------:R-:W1:Y:S01]  /*201c0*/  MUFU.EX2 R143, R143 ;  /* 0x0000008f008f7308 */ /* 0x000e620000000800 */
        /* <DEDUP_REMOVED lines=11> */
[----:B------:R-:W-:Y:S01]  /*20280*/  MUFU.EX2 R151, R151 ;  /* 0x0000009700977308 */ /* 0x000fe20000000800 */
        /* <DEDUP_REMOVED lines=13> */
[C---:B---3--:R-:W-:Y:S01]  /*20360*/  HMMA.16816.F32.BF16 R96, R4.reuse, R8, R96 ;  /* 0x000000080460723c */ /* 0x048fe20000041860 */
[----:B------:R-:W-:Y:S02]  /*20370*/  FADD.FTZ R67, R67, R43 ;  /* 0x0000002b43437221 */ /* 0x000fe40000010000 */
[----:B------:R-:W-:Y:S02]  /*20380*/  FADD.FTZ R61, R60, R61 ;  /* 0x0000003d3c3d7221 */ /* 0x000fe40000010000 */
[----:B------:R-:W-:Y:S01]  /*20390*/  FADD.FTZ R67, R66, R67 ;  /* 0x0000004342437221 */ /* 0x000fe20000010000 */
[----:B------:R-:W3:Y:S01]  /*203a0*/  MUFU.EX2 R156, R156 ;  /* 0x0000009c009c7308 */ /* 0x000ee20000000800 */
[----:B------:R-:W-:Y:S01]  /*203b0*/  FADD.FTZ R132, R132, R61 ;  /* 0x0000003d84847221 */ /* 0x000fe20000010000 */
[----:B------:R-:W-:Y:S01]  /*203c0*/  HMMA.16816.F32.BF16 R92, R4, R10, R92 ;  /* 0x0000000a045c723c */ /* 0x000fe2000004185c */
[----:B------:R-:W2:Y:S01]  /*203d0*/  LDSM.16.MT88.4 R8, [R216+0xd000] ;  /* 0x00d00000d808783b */ /* 0x000ea20000004200 */
[----:B------:R-:W-:-:S02]  /*203e0*/  FADD.FTZ R65, R65, R67 ;  /* 0x0000004341417221 */ /* 0x000fc40000010000 */
[----:B------:R-:W-:Y:S02]  /*203f0*/  FADD.FTZ R132, R133, R132 ;  /* 0x0000008485847221 */ /* 0x000fe40000010000 */
[----:B------:R-:W2:Y:S01]  /*20400*/  MUFU.EX2 R158, R158 ;  /* 0x0000009e009e7308 */ /* 0x000ea20000000800 */
[----:B-1----:R-:W-:Y:S01]  /*20410*/  FADD.FTZ R65, R136, R65 ;  /* 0x0000004188417221 */ /* 0x002fe20000010000 */
[C---:B------:R-:W-:Y:S06]  /*20420*/  HMMA.16816.F32.BF16 R88, R4.reuse, R36, R88 ;  /* 0x000000240458723c */ /* 0x040fec0000041858 */
[----:B------:R-:W-:Y:S02]  /*20430*/  MUFU.EX2 R159, R159 ;  /* 0x0000009f009f7308 */ /* 0x000fe40000000800 */
[C---:B------:R-:W-:Y:S01]  /*20440*/  HMMA.16816.F32.BF16 R84, R4.reuse, R38, R84 ;  /* 0x000000260454723c */ /* 0x040fe20000041854 */
[----:B------:R-:W1:Y:S05]  /*20450*/  LDSM.16.MT88.4 R36, [R218+0x11000] ;  /* 0x01100000da24783b */ /* 0x000e6a0000004200 */
[----:B------:R-:W1:Y:S02]  /*20460*/  MUFU.EX2 R165, R165 ;  /* 0x000000a500a57308 */ /* 0x000e640000000800 */
        /* <DEDUP_REMOVED lines=8> */
[----:B------:R-:W1:Y:S05]  /*204f0*/  LDSM.16.MT88.4 R24, [R220+0xd000] ;  /* 0x00d00000dc18783b */ /* 0x000e6a0000004200 */
[----:B------:R-:W-:Y:S02]  /*20500*/  MUFU.EX2 R174, R174 ;  /* 0x000000ae00ae7308 */ /* 0x000fe40000000800 */
[C---:B----4-:R-:W-:Y:S06]  /*20510*/  HMMA.16816.F32.BF16 R72, R4.reuse, R20, R72 ;  /* 0x000000140448723c */ /* 0x050fec0000041848 */
[----:B------:R-:W4:Y:S02]  /*20520*/  MUFU.EX2 R173, R173 ;  /* 0x000000ad00ad7308 */ /* 0x000f240000000800 */
[----:B------:R-:W-:Y:S01]  /*20530*/  HMMA.16816.F32.BF16 R68, R4, R22, R68 ;  /* 0x000000160444723c */ /* 0x000fe20000041844 */
[----:B------:R-:W1:Y:S05]  /*20540*/  LDSM.16.MT88.4 R20, [R220+0x11000] ;  /* 0x01100000dc14783b */ /* 0x000e6a0000004200 */
[----:B------:R-:W1:Y:S01]  /*20550*/  MUFU.EX2 R172, R172 ;  /* 0x000000ac00ac7308 */ /* 0x000e620000000800 */
[C---:B--2---:R-:W-:Y:S01]  /*20560*/  F2FP.BF16.PACK_AB R4, R139.reuse, R136 ;  /* 0x000000888b04723e */ /* 0x044fe200000010ff */
[----:B------:R-:W-:Y:S01]  /*20570*/  FADD.FTZ R139, R139, R65 ;  /* 0x000000418b8b7221 */ /* 0x000fe20000010000 */
[C---:B------:R-:W-:Y:S01]  /*20580*/  F2FP.BF16.PACK_AB R5, R134.reuse, R133 ;  /* 0x000000858605723e */ /* 0x040fe200000010ff */
[----:B------:R-:W-:Y:S01]  /*20590*/  FADD.FTZ R134, R134, R132 ;  /* 0x0000008486867221 */ /* 0x000fe20000010000 */
[----:B------:R-:W-:Y:S01]  /*205a0*/  F2FP.BF16.PACK_AB R6, R143, R140 ;  /* 0x0000008c8f06723e */ /* 0x000fe200000010ff */
[----:B------:R-:W-:Y:S01]  /*205b0*/  FADD.FTZ R139, R140, R139 ;  /* 0x0000008b8c8b7221 */ /* 0x000fe20000010000 */
[C---:B-----5:R-:W-:Y:S01]  /*205c0*/  F2FP.BF16.PACK_AB R7, R144.reuse, R135 ;  /* 0x000000879007723e */ /* 0x060fe200000010ff */
[----:B------:R-:W-:Y:S01]  /*205d0*/  MUFU.EX2 R167, R167 ;  /* 0x000000a700a77308 */ /* 0x000fe20000000800 */
[----:B------:R-:W-:Y:S01]  /*205e0*/  FADD.FTZ R134, R135, R134 ;  /* 0x0000008687867221 */ /* 0x000fe20000010000 */
[----:B------:R-:W-:Y:S01]  /*205f0*/  MOV R132, R41 ;  /* 0x0000002900847202 */ /* 0x000fe20000000f00 */
[----:B------:R-:W-:Y:S01]  /*20600*/  FADD.FTZ R143, R143, R139 ;  /* 0x0000008b8f8f7221 */ /* 0x000fe20000010000 */
[----:B------:R-:W-:Y:S01]  /*20610*/  MOV R133, R42 ;  /* 0x0000002a00857202 */ /* 0x000fe20000000f00 */
[----:B------:R-:W-:Y:S01]  /*20620*/  FADD.FTZ R144, R144, R134 ;  /* 0x0000008690907221 */ /* 0x000fe20000010000 */
[----:B------:R-:W-:Y:S01]  /*20630*/  HMMA.16816.F32.BF16 R120, R4, R16, R120 ;  /* 0x000000100478723c */ /* 0x000fe20000041878 */
[----:B---3--:R-:W-:Y:S01]  /*20640*/  FADD.FTZ R143, R156, R143 ;  /* 0x0000008f9c8f7221 */ /* 0x008fe20000010000 */
[----:B------:R-:W-:Y:S01]  /*20650*/  MUFU.EX2 R162, R162 ;  /* 0x000000a200a27308 */ /* 0x000fe20000000800 */
[----:B------:R-:W-:-:S05]  /*20660*/  FADD.FTZ R144, R151, R144 ;  /* 0x0000009097907221 */ /* 0x000fca0000010000 */
[C---:B------:R-:W-:Y:S01]  /*20670*/  HMMA.16816.F32.BF16 R116, R4.reuse, R18, R116 ;  /* 0x000000120474723c */ /* 0x040fe20000041874 */
[----:B------:R-:W2:Y:S01]  /*20680*/  LDSM.16.MT88.4 R16, [R218+0xd800] ;  /* 0x00d80000da10783b */ /* 0x000ea20000004200 */
[----:B------:R-:W-:Y:S06]  /*20690*/  MUFU.EX2 R161, R161 ;  /* 0x000000a100a17308 */ /* 0x000fec0000000800 */
[C---:B------:R-:W-:Y:S02]  /*206a0*/  HMMA.16816.F32.BF16 R112, R4.reuse, R12, R112 ;  /* 0x0000000c0470723c */ /* 0x040fe40000041870 */
[----:B------:R-:W-:Y:S06]  /*206b0*/  MUFU.EX2 R160, R160 ;  /* 0x000000a000a07308 */ /* 0x000fec0000000800 */
[C---:B------:R-:W-:Y:S01]  /*206c0*/  HMMA.16816.F32.BF16 R108, R4.reuse, R14, R108 ;  /* 0x0000000e046c723c */ /* 0x040fe2000004186c */
[----:B------:R-:W3:Y:S01]  /*206d0*/  LDSM.16.MT88.4 R12, [R217+0xd800] ;  /* 0x00d80000d90c783b */ /* 0x000ee20000004200 */
        /* <DEDUP_REMOVED lines=24> */
[----:B------:R-:W1:Y:S07]  /*20860*/  LDSM.16.MT88.4 R36, [R217+0x11800] ;  /* 0x01180000d924783b */ /* 0x000e6e0000004200 */
        /* <DEDUP_REMOVED lines=14> */
[----:B----4-:R-:W-:Y:S02]  /*20950*/  FADD.FTZ R165, R173, R165 ;  /* 0x000000a5ada57221 */ /* 0x010fe40000010000 */
[----:B------:R-:W-:-:S05]  /*20960*/  FADD.FTZ R166, R170, R166 ;  /* 0x000000a6aaa67221 */ /* 0x000fca0000010000 */
        /* <DEDUP_REMOVED lines=14> */
[----:B------:R-:W5:Y:S04]  /*20a50*/  LDSM.16.MT88.4 R24, [R220+0xe000] ;  /* 0x00e00000dc18783b */ /* 0x000f680000004200 */
        /* <DEDUP_REMOVED lines=14> */
[----:B------:R-:W4:Y:S06]  /*20b40*/  LDSM.16.MT88.4 R28, [R218+0x12000] ;  /* 0x01200000da1c783b */ /* 0x000f2c0000004200 */
        /* <DEDUP_REMOVED lines=152> */
.L_x_3493:
[----:B------:R-:W-:-:S13]  /*214d0*/  ISETP.GE.AND P0, PT, R242, 0x1, PT ;  /* 0x00000001f200780c */ /* 0x000fda0003f06270 */
[----:B------:R-:W-:Y:S05]  /*214e0*/  @!P0 BRA `(.L_x_3502) ;  /* 0x00005ac000008947 */ /* 0x000fea0003800000 */
[----:B------:R-:W-:Y:S02]  /*214f0*/  MOV R2, R132 ;  /* 0x0000008400027202 */ /* 0x000fe40000000f00 */
[----:B------:R-:W-:Y:S02]  /*21500*/  MOV R3, R133 ;  /* 0x0000008500037202 */ /* 0x000fe40000000f00 */
.L_x_3511:
        /* <DEDUP_REMOVED lines=13> */
[C---:B------:R-:W-:Y:S02]  /*215e0*/  IADD3 R4, R12.reuse, -0x80, RZ ;  /* 0xffffff800c047810 */ /* 0x040fe40007ffe0ff */
[----:B------:R-:W-:Y:S02]  /*215f0*/  IABS R7, R12 ;  /* 0x0000000c00077213 */ /* 0x000fe40000000000 */
        /* <DEDUP_REMOVED lines=38> */
[----:B------:R-:W-:Y:S02]  /*21860*/  LEA R12, P0, R10, R240, 0x2 ;  /* 0x000000f00a0c7211 */ /* 0x000fe400078010ff */
[-C--:B------:R-:W-:Y:S01]  /*21870*/  LEA.HI.X.SX32 R5, R6, R241.reuse, 0x2, P1 ;  /* 0x000000f106057211 */ /* 0x080fe200008f16ff */
[C---:B------:R-:W-:Y:S01]  /*21880*/  IMAD.IADD R6, R10.reuse, 0x1, -R6 ;  /* 0x000000010a067824 */ /* 0x040fe200078e0a06 */
[----:B------:R-:W-:Y:S03]  /*21890*/  LEA.HI.X.SX32 R13, R10, R241, 0x2, P0 ;  /* 0x000000f10a0d7211 */ /* 0x000fe600000f16ff */
[----:B------:R-:W-:Y:S01]  /*218a0*/  IMAD R11, R11, R6, -0x80 ;  /* 0xffffff800b0b7424 */ /* 0x000fe200078e0206 */
[----:B------:R1:W3:Y:S04]  /*218b0*/  LD.E R4, [R4.64] ;  /* 0x0000000404047980 */ /* 0x0002e8000c101900 */
[----:B------:R-:W-:Y:S01]  /*218c0*/  SHF.R.S32.HI R7, RZ, 0x1f, R11 ;  /* 0x0000001fff077819 */ /* 0x000fe2000001140b */
[----:B-1----:R1:W3:Y:S04]  /*218d0*/  LD.E R5, [R12.64] ;  /* 0x000000040c057980 */ /* 0x0022e8000c101900 */
[----:B-1----:R-:W4:Y:S01]  /*218e0*/  LD.E.64 R12, [R132.64+0x28] ;  /* 0x00002804840c7980 */ /* 0x002f22000c101b00 */
[-C--:B--2---:R-:W-:Y:S02]  /*218f0*/  IMAD R6, R9, R11.reuse, RZ ;  /* 0x0000000b09067224 */ /* 0x084fe400078e02ff */
[C---:B------:R-:W-:Y:S04]  /*21900*/  IMAD.WIDE.U32 R10, R8.reuse, R11, RZ ;  /* 0x0000000b080a7225 */ /* 0x040fe800078e00ff */
[----:B------:R-:W-:Y:S04]  /*21910*/  IMAD R6, R8, R7, R6 ;  /* 0x0000000708067224 */ /* 0x000fe800078e0206 */
[----:B------:R-:W-:Y:S02]  /*21920*/  IMAD.IADD R11, R11, 0x1, R6 ;  /* 0x000000010b0b7824 */ /* 0x000fe400078e0206 */
[----:B---3--:R-:W-:Y:S05]  /*21930*/  IMAD.IADD R4, R4, 0x1, -R5 ;  /* 0x0000000104047824 */ /* 0x008fea00078e0a05 */
[----:B------:R-:W-:Y:S01]  /*21940*/  SHF.R.S32.HI R6, RZ, 0x1f, R4 ;  /* 0x0000001fff067819 */ /* 0x000fe20000011404 */
[----:B----4-:R-:W-:Y:S02]  /*21950*/  IMAD R5, R13, R4, RZ ;  /* 0x000000040d057224 */ /* 0x010fe400078e02ff */
[----:B------:R-:W-:Y:S04]  /*21960*/  IMAD.WIDE.U32 R10, R4, R12, R10 ;  /* 0x0000000c040a7225 */ /* 0x000fe800078e000a */
[----:B------:R-:W-:Y:S04]  /*21970*/  IMAD R5, R12, R6, R5 ;  /* 0x000000060c057224 */ /* 0x000fe800078e0205 */
[----:B------:R-:W-:Y:S01]  /*21980*/  IMAD.IADD R5, R11, 0x1, R5 ;  /* 0x000000010b057824 */ /* 0x000fe200078e0205 */
[----:B------:R-:W-:-:S05]  /*21990*/  BRA `(.L_x_3505) ;  /* 0x0000004000007947 */ /* 0x000fca0003800000 */
.L_x_3504:
[----:B------:R-:W-:Y:S02]  /*219a0*/  ULDC.64 UR4, c[0x0][0x118] ;  /* 0x0000460000047ab9 */ /* 0x000fe40000000a00 */
[----:B------:R-:W2:Y:S02]  /*219b0*/  LD.E R10, [R132.64+0x40] ;  /* 0x00004004840a7980 */ /* 0x000ea4000c101900 */
[----:B--2---:R-:W-:Y:S04]  /*219c0*/  LEA R10, -R10, RZ, 0x7 ;  /* 0x000000ff0a0a7211 */ /* 0x004fe800078e39ff */
[----:B------:R-:W-:Y:S02]  /*219d0*/  SHF.R.S32.HI R5, RZ, 0x1f, R10 ;  /* 0x0000001fff057819 */ /* 0x000fe4000001140a */
.L_x_3505:
[----:B------:R-:W-:Y:S05]  /*219e0*/  BSYNC B0 ;  /* 0x0000000000007941 */ /* 0x000fea0003800000 */
.L_x_3503:
[C---:B------:R-:W-:Y:S01]  /*219f0*/  LOP3.LUT P3, RZ, R243.reuse, 0x1, RZ, 0xc0, !PT ;  /* 0x00000001f3ff7812 */ /* 0x040fe2000786c0ff */
[----:B------:R-:W-:Y:S01]  /*21a00*/  ULDC.64 UR4, c[0x0][0x118] ;  /* 0x0000460000047ab9 */ /* 0x000fe20000000a00 */
[C---:B------:R-:W-:Y:S01]  /*21a10*/  LEA R246, P1, R10.reuse, R138, 0x1 ;  /* 0x0000008a0af67211 */ /* 0x040fe200078208ff */
[----:B------:R-:W-:Y:S01]  /*21a20*/  BSSY B1, `(.L_x_3506) ;  /* 0x0000299000017945 */ /* 0x000fe20003800000 */
[----:B------:R-:W-:Y:S02]  /*21a30*/  LOP3.LUT P2, RZ, R243, 0x2, RZ, 0xc0, !PT ;  /* 0x00000002f3ff7812 */ /* 0x000fe4000784c0ff */
[C---:B------:R-:W-:Y:S02]  /*21a40*/  LEA.HI.X R247, R10.reuse, R137, R5, 0x1, P1 ;  /* 0x000000890af77211 */ /* 0x040fe400008f0c05 */
[-C--:B------:R-:W-:Y:S04]  /*21a50*/  IADD3 R4, P0, R10, R227.reuse, RZ ;  /* 0x000000e30a047210 */ /* 0x080fe80007f1e0ff */
[----:B------:R-:W-:Y:S01]  /*21a60*/  IADD3.X R6, R5, R228, RZ, P0, !PT ;  /* 0x000000e405067210 */ /* 0x000fe200007fe4ff */
[----:B------:R-:W-:Y:S01]  /*21a70*/  @!PT LDS RZ, [RZ] ;  /* 0x00000000fffff984 */ /* 0x000fe20000000800 */
[----:B------:R-:W-:Y:S01]  /*21a80*/  @!PT LDS RZ, [RZ] ;  /* 0x00000000fffff984 */ /* 0x000fe20000000800 */
[----:B------:R-:W-:Y:S01]  /*21a90*/  @!PT LDS RZ, [RZ] ;  /* 0x00000000fffff984 */ /* 0x000fe20000000800 */
[----:B------:R1:W-:Y:S01]  /*21aa0*/  @P3 LDGSTS.E.BYPASS.LTC128B.128 [R239+0xc000], [R246.64] ;  /* 0x0c000000f6ef3fae */ /* 0x0003e2000b901d44 */
[CC--:B------:R-:W-:Y:S02]  /*21ab0*/  @P3 LEA R18, P4, R4.reuse, R138.reuse, 0x1 ;  /* 0x0000008a04123211 */ /* 0x0c0fe400078808ff */
[C---:B------:R-:W-:Y:S02]  /*21ac0*/  IADD3 R5, P1, R4.reuse, R227, RZ ;  /* 0x000000e304057210 */ /* 0x040fe40007f3e0ff */
[CCC-:B------:R-:W-:Y:S01]  /*21ad0*/  @P3 LEA.HI.X R19, R4.reuse, R137.reuse, R6.reuse, 0x1, P4 ;  /* 0x0000008904133211 */ /* 0x1c0fe200020f0c06 */
[----:B------:R-:W-:Y:S01]  /*21ae0*/  @!P3 STS.128 [R239+0xc000], RZ ;  /* 0x00c000ffef00b388 */ /* 0x000fe20000000c00 */
[CC--:B------:R-:W-:Y:S02]  /*21af0*/  @P2 LEA R12, P0, R4.reuse, R138.reuse, 0x1 ;  /* 0x0000008a040c2211 */ /* 0x0c0fe400078008ff */
[C---:B------:R-:W-:Y:S02]  /*21b00*/  @P3 LEA R16, P4, R5.reuse, R138, 0x1 ;  /* 0x0000008a05103211 */ /* 0x040fe400078808ff */
[-C--:B------:R-:W-:Y:S01]  /*21b10*/  @P2 LEA.HI.X R13, R4, R137.reuse, R6, 0x1, P0 ;  /* 0x00000089040d2211 */ /* 0x080fe200000f0c06 */
[----:B------:R-:W-:Y:S01]  /*21b20*/  @!PT LDS RZ, [RZ] ;  /* 0x00000000fffff984 */ /* 0x000fe20000000800 */
[----:B------:R-:W-:Y:S01]  /*21b30*/  @!PT LDS RZ, [RZ] ;  /* 0x00000000fffff984 */ /* 0x000fe20000000800 */
[----:B------:R-:W-:Y:S01]  /*21b40*/  @!PT LDS RZ, [RZ] ;  /* 0x00000000fffff984 */ /* 0x000fe20000000800 */
[----:B------:R1:W-:Y:S01]  /*21b50*/  @P2 LDGSTS.E.BYPASS.LTC128B.128 [R239+0x10000], [R246.64+0x80] ;  /* 0x10000080f6ef2fae */ /* 0x0003e2000b901d44 */
[----:B------:R-:W-:Y:S02]  /*21b60*/  IADD3.X R6, R6, R228, RZ, P1, !PT ;  /* 0x000000e406067210 */ /* 0x000fe40000ffe4ff */
[CC--:B------:R-:W-:Y:S02]  /*21b70*/  @P2 LEA R10, P0, R5.reuse, R138.reuse, 0x1 ;  /* 0x0000008a050a2211 */ /* 0x0c0fe400078008ff */
        /* <DEDUP_REMOVED lines=8> */
[----:B------:R-:W-:Y:S02]  /*21c00*/  @P3 LEA R14, P4, R4, R138, 0x1 ;  /* 0x0000008a040e3211 */ /* 0x000fe400078808ff */
[----:B------:R-:W-:Y:S02]  /*21c10*/  IADD3.X R6, R6, R228, RZ, P1, !PT ;  /* 0x000000e406067210 */ /* 0x000fe40000ffe4ff */
[CC--:B------:R-:W-:Y:S01]  /*21c20*/  @P2 LEA R8, P0, R4.reuse, R138.reuse, 0x1 ;  /* 0x0000008a04082211 */ /* 0x0c0fe200078008ff */
        /* <DEDUP_REMOVED lines=8> */
[C---:B------:R-:W-:Y:S02]  /*21cb0*/  @P3 LEA R22, P4, R5.reuse, R138, 0x1 ;  /* 0x0000008a05163211 */ /* 0x040fe400078808ff */
[----:B------:R-:W-:Y:S01]  /*21cc0*/  IADD3.X R6, R6, R228, RZ, P1, !PT ;  /* 0x000000e406067210 */ /* 0x000fe20000ffe4ff */
[----:B------:R-:W-:Y:S01]  /*21cd0*/  @!P2 STS.128 [R239+0x10800], RZ ;  /* 0x010800ffef00a388 */ /* 0x000fe20000000c00 */
[CC--:B------:R-:W-:Y:S02]  /*21ce0*/  @P2 LEA R20, P0, R5.reuse, R138.reuse, 0x1 ;  /* 0x0000008a05142211 */ /* 0x0c0fe400078008ff */
[CCC-:B------:R-:W-:Y:S02]  /*21cf0*/  @P3 LEA.HI.X R23, R5.reuse, R137.reuse, R6.reuse, 0x1, P4 ;  /* 0x0000008905173211 */ /* 0x1c0fe400020f0c06 */
[C---:B------:R-:W-:Y:S01]  /*21d00*/  @P2 LEA.HI.X R21, R5.reuse, R137, R6, 0x1, P0 ;  /* 0x0000008905152211 */ /* 0x040fe200000f0c06 */
[----:B------:R-:W-:Y:S01]  /*21d10*/  @!PT LDS RZ, [RZ] ;  /* 0x00000000fffff984 */ /* 0x000fe20000000800 */
[----:B------:R-:W-:Y:S01]  /*21d20*/  @!PT LDS RZ, [RZ] ;  /* 0x00000000fffff984 */ /* 0x000fe20000000800 */
[----:B------:R-:W-:Y:S01]  /*21d30*/  @!PT LDS RZ, [RZ] ;  /* 0x00000000fffff984 */ /* 0x000fe20000000800 */
[----:B------:R4:W-:Y:S01]  /*21d40*/  @P3 LDGSTS.E.BYPASS.LTC128B.128 [R239+0xd000], [R16.64] ;  /* 0x0d00000010ef3fae */ /* 0x0009e2000b901d44 */
[----:B------:R-:W-:Y:S04]  /*21d50*/  IADD3 R4, P1, R5, R227, RZ ;  /* 0x000000e305047210 */ /* 0x000fe80007f3e0ff */
[----:B------:R-:W-:Y:S01]  /*21d60*/  @P3 LEA R26, P4, R4, R138, 0x1 ;  /* 0x0000008a041a3211 */ /* 0x000fe200078808ff */
[----:B------:R-:W-:Y:S01]  /*21d70*/  @!P3 STS.128 [R239+0xd000], RZ ;  /* 0x00d000ffef00b388 */ /* 0x000fe20000000c00 */
[----:B------:R-:W-:Y:S02]  /*21d80*/  IADD3.X R6, R6, R228, RZ, P1, !PT ;  /* 0x000000e406067210 */ /* 0x000fe40000ffe4ff */
[CC--:B------:R-:W-:Y:S02]  /*21d90*/  @P2 LEA R24, P0, R4.reuse, R138.reuse, 0x1 ;  /* 0x0000008a04182211 */ /* 0x0c0fe400078008ff */
        /* <DEDUP_REMOVED lines=8> */
[C---:B------:R-:W-:Y:S02]  /*21e20*/  @P3 LEA R30, P5, R7.reuse, R138, 0x1 ;  /* 0x0000008a071e3211 */ /* 0x040fe400078a08ff */
[----:B------:R-:W-:Y:S02]  /*21e30*/  IADD3.X R6, R6, R228, RZ, P1, !PT ;  /* 0x000000e406067210 */ /* 0x000fe40000ffe4ff */
[CC--:B--2---:R-:W-:Y:S01]  /*21e40*/  @P2 LEA R18, P1, R7.reuse, R138.reuse, 0x1 ;  /* 0x0000008a07122211 */ /* 0x0c4fe200078208ff */
        /* <DEDUP_REMOVED lines=8> */
[C---:B------:R-:W-:Y:S02]  /*21ed0*/  @P3 LEA R28, P4, R5.reuse, R138, 0x1 ;  /* 0x0000008a051c3211 */ /* 0x040fe400078808ff */
[----:B------:R-:W-:Y:S01]  /*21ee0*/  IADD3.X R4, R6, R228, RZ, P0, !PT ;  /* 0x000000e406047210 */ /* 0x000fe200007fe4ff */
        /* <DEDUP_REMOVED lines=231> */
[C---:B-----5:R-:W-:Y:S07]  /*22d60*/  HMMA.16816.F32.BF16 R12, R192.reuse, R136, R12 ;  /* 0x00000088c00c723c */ /* 0x060fee000004180c */
[----:B------:R-:W-:Y:S01]  /*22d70*/  MOV R137, R247 ;  /* 0x000000f700897202 */ /* 0x000fe20000000f00 */
[-C--:B----4-:R-:W-:Y:S01]  /*22d80*/  FMUL.FTZ R4, R4, R134.reuse ;  /* 0x0000008604047220 */ /* 0x090fe20000410000 */
[C---:B------:R-:W-:Y:S03]  /*22d90*/  HMMA.16816.F32.BF16 R16, R192.reuse, R138, R16 ;  /* 0x0000008ac010723c */ /* 0x040fe60000041810 */
[----:B------:R-:W1:Y:S01]  /*22da0*/  MUFU.TANH R140, R4 ;  /* 0x00000004008c7308 */ /* 0x000e620000002400 */
[-C--:B------:R-:W-:Y:S02]  /*22db0*/  FMUL.FTZ R5, R5, R134.reuse ;  /* 0x0000008605057220 */ /* 0x080fe40000410000 */
[----:B------:R-:W-:Y:S01]  /*22dc0*/  FMUL.FTZ R6, R6, R134 ;  /* 0x0000008606067220 */ /* 0x000fe20000410000 */
[----:B------:R-:W-:Y:S01]  /*22dd0*/  MOV R138, R246 ;  /* 0x000000f6008a7202 */ /* 0x000fe20000000f00 */
        /* <DEDUP_REMOVED lines=8> */
[----:B------:R-:W3:Y:S10]  /*22e60*/  MUFU.TANH R142, R6 ;  /* 0x00000006008e7308 */ /* 0x000ef40000002400 */
[----:B------:R4:W1:Y:S10]  /*22e70*/  MUFU.TANH R143, R7 ;  /* 0x00000007008f7308 */ /* 0x0008740000002400 */
[----:B------:R-:W1:Y:S10]  /*22e80*/  MUFU.TANH R144, R8 ;  /* 0x0000000800907308 */ /* 0x000e740000002400 */
[----:B------:R-:W1:Y:S01]  /*22e90*/  MUFU.TANH R145, R9 ;  /* 0x0000000900917308 */ /* 0x000e620000002400 */
[----:B----4-:R-:W4:Y:S09]  /*22ea0*/  LDSM.16.M88.4 R4, [R208+0x5000] ;  /* 0x00500000d004783b */ /* 0x010f320000000200 */
[----:B------:R-:W1:Y:S10]  /*22eb0*/  MUFU.TANH R146, R10 ;  /* 0x0000000a00927308 */ /* 0x000e740000002400 */
[----:B------:R5:W1:Y:S10]  /*22ec0*/  MUFU.TANH R147, R11 ;  /* 0x0000000b00937308 */ /* 0x000a740000002400 */
[----:B------:R1:W1:Y:S10]  /*22ed0*/  MUFU.TANH R149, R12 ;  /* 0x0000000c00957308 */ /* 0x0002740000002400 */
[----:B------:R2:W2:Y:S01]  /*22ee0*/  MUFU.TANH R153, R14 ;  /* 0x0000000e00997308 */ /* 0x0004a20000002400 */
[----:B-----5:R-:W5:Y:S01]  /*22ef0*/  LDSM.16.M88.4 R8, [R208+0x5800] ;  /* 0x00580000d008783b */ /* 0x020f620000000200 */
[C---:B----4-:R-:W-:Y:S08]  /*22f00*/  HMMA.16816.F32.BF16 R20, R192.reuse, R4, R20 ;  /* 0x00000004c014723c */ /* 0x050ff00000041814 */
[C---:B------:R-:W-:Y:S01]  /*22f10*/  HMMA.16816.F32.BF16 R24, R192.reuse, R6, R24 ;  /* 0x00000006c018723c */ /* 0x040fe20000041818 */
[----:B------:R-:W4:Y:S03]  /*22f20*/  LDSM.16.M88.4 R4, [R208+0x6000] ;  /* 0x00600000d004783b */ /* 0x000f260000000200 */
[-C--:B-1----:R-:W-:Y:S02]  /*22f30*/  FMUL.FTZ R12, R13, R134.reuse ;  /* 0x000000860d0c7220 */ /* 0x082fe40000410000 */
[-C--:B------:R-:W-:Y:S02]  /*22f40*/  FMUL.FTZ R13, R16, R134.reuse ;  /* 0x00000086100d7220 */ /* 0x080fe40000410000 */
[-C--:B------:R-:W-:Y:S02]  /*22f50*/  FMUL.FTZ R16, R19, R134.reuse ;  /* 0x0000008613107220 */ /* 0x080fe40000410000 */
[----:B------:R-:W1:Y:S02]  /*22f60*/  MUFU.TANH R12, R12 ;  /* 0x0000000c000c7308 */ /* 0x000e640000002400 */
[-C--:B--2---:R-:W-:Y:S02]  /*22f70*/  FMUL.FTZ R14, R15, R134.reuse ;  /* 0x000000860f0e7220 */ /* 0x084fe40000410000 */
[-C--:B------:R-:W-:Y:S02]  /*22f80*/  FMUL.FTZ R15, R17, R134.reuse ;  /* 0x00000086110f7220 */ /* 0x080fe40000410000 */
[-C--:B------:R-:W-:Y:S02]  /*22f90*/  FMUL.FTZ R20, R20, R134.reuse ;  /* 0x0000008614147220 */ /* 0x080fe40000410000 */
[-C--:B------:R-:W-:Y:S02]  /*22fa0*/  FMUL.FTZ R21, R21, R134.reuse ;  /* 0x0000008615157220 */ /* 0x080fe40000410000 */
[----:B------:R-:W2:Y:S01]  /*22fb0*/  MUFU.TANH R170, R20 ;  /* 0x0000001400aa7308 */ /* 0x000ea20000002400 */
[-C--:B------:R-:W-:Y:S02]  /*22fc0*/  FMUL.FTZ R17, R18, R134.reuse ;  /* 0x0000008612117220 */ /* 0x080fe40000410000 */
[-C--:B------:R-:W-:Y:S02]  /*22fd0*/  FMUL.FTZ R22, R22, R134.reuse ;  /* 0x0000008616167220 */ /* 0x080fe40000410000 */
[-C--:B------:R-:W-:Y:S02]  /*22fe0*/  FMUL.FTZ R23, R23, R134.reuse ;  /* 0x0000008617177220 */ /* 0x080fe40000410000 */
[-C--:B------:R-:W-:Y:S02]  /*22ff0*/  FMUL.FTZ R24, R24, R134.reuse ;  /* 0x0000008618187220 */ /* 0x080fe40000410000 */
[-C--:B------:R-:W-:Y:S01]  /*23000*/  FMUL.FTZ R25, R25, R134.reuse ;  /* 0x0000008619197220 */ /* 0x080fe20000410000 */
[----:B------:R1:W1:Y:S01]  /*23010*/  MUFU.TANH R171, R21 ;  /* 0x0000001500ab7308 */ /* 0x0002620000002400 */
[C---:B-----5:R-:W-:Y:S03]  /*23020*/  HMMA.16816.F32.BF16 R28, R192.reuse, R8, R28 ;  /* 0x00000008c01c723c */ /* 0x060fe6000004181c */
[-C--:B------:R-:W-:Y:S02]  /*23030*/  FMUL.FTZ R26, R26, R134.reuse ;  /* 0x000000861a1a7220 */ /* 0x080fe40000410000 */
[-C--:B------:R-:W-:Y:S03]  /*23040*/  FMUL.FTZ R27, R27, R134.reuse ;  /* 0x000000861b1b7220 */ /* 0x080fe60000410000 */
[C---:B------:R-:W-:Y:S01]  /*23050*/  HMMA.16816.F32.BF16 R32, R192.reuse, R10, R32 ;  /* 0x0000000ac020723c */ /* 0x040fe20000041820 */
[----:B------:R-:W1:Y:S01]  /*23060*/  MUFU.TANH R14, R14 ;  /* 0x0000000e000e7308 */ /* 0x000e620000002400 */
[----:B------:R-:W5:Y:S06]  /*23070*/  LDSM.16.M88.4 R8, [R208+0x6800] ;  /* 0x00680000d008783b */ /* 0x000f6c0000000200 */
[C---:B----4-:R-:W-:Y:S03]  /*23080*/  HMMA.16816.F32.BF16 R36, R192.reuse, R4, R36 ;  /* 0x00000004c024723c */ /* 0x050fe60000041824 */
[----:B------:R-:W4:Y:S05]  /*23090*/  MUFU.TANH R13, R13 ;  /* 0x0000000d000d7308 */ /* 0x000f2a0000002400 */
[C---:B------:R-:W-:Y:S01]  /*230a0*/  HMMA.16816.F32.BF16 R40, R192.reuse, R6, R40 ;  /* 0x00000006c028723c */ /* 0x040fe20000041828 */
[----:B------:R-:W2:Y:S03]  /*230b0*/  LDSM.16.M88.4 R4, [R208+0x7000] ;  /* 0x00700000d004783b */ /* 0x000ea60000000200 */
[-C--:B------:R-:W-:Y:S01]  /*230c0*/  FMUL.FTZ R28, R28, R134.reuse ;  /* 0x000000861c1c7220 */ /* 0x080fe20000410000 */
[----:B------:R-:W1:Y:S01]  /*230d0*/  MUFU.TANH R15, R15 ;  /* 0x0000000f000f7308 */ /* 0x000e620000002400 */
[-C--:B------:R-:W-:Y:S02]  /*230e0*/  FMUL.FTZ R29, R29, R134.reuse ;  /* 0x000000861d1d7220 */ /* 0x080fe40000410000 */
[-C--:B------:R-:W-:Y:S04]  /*230f0*/  FMUL.FTZ R30, R30, R134.reuse ;  /* 0x000000861e1e7220 */ /* 0x080fe80000410000 */
[-C--:B------:R-:W-:Y:S02]  /*23100*/  FMUL.FTZ R31, R31, R134.reuse ;  /* 0x000000861f1f7220 */ /* 0x080fe40000410000 */
        /* <DEDUP_REMOVED lines=8> */
[C---:B-----5:R-:W-:Y:S03]  /*23190*/  HMMA.16816.F32.BF16 R44, R192.reuse, R8, R44 ;  /* 0x00000008c02c723c */ /* 0x060fe6000004182c */
[-C--:B-1----:R-:W-:Y:S02]  /*231a0*/  FMUL.FTZ R21, R42, R134.reuse ;  /* 0x000000862a157220 */ /* 0x082fe40000410000 */
[-C--:B------:R-:W-:Y:S02]  /*231b0*/  FMUL.FTZ R20, R43, R134.reuse ;  /* 0x000000862b147220 */ /* 0x080fe40000410000 */
[-C--:B------:R-:W-:Y:S01]  /*231c0*/  FMUL.FTZ R37, R37, R134.reuse ;  /* 0x0000008625257220 */ /* 0x080fe20000410000 */
[C---:B------:R-:W-:Y:S01]  /*231d0*/  HMMA.16816.F32.BF16 R48, R192.reuse, R10, R48 ;  /* 0x0000000ac030723c */ /* 0x040fe20000041830 */
[----:B------:R1:W1:Y:S01]  /*231e0*/  MUFU.TANH R162, R22 ;  /* 0x0000001600a27308 */ /* 0x0002620000002400 */
[----:B------:R-:W5:Y:S01]  /*231f0*/  LDSM.16.M88.4 R8, [R208+0x7800] ;  /* 0x00780000d008783b */ /* 0x000f620000000200 */
[----:B------:R-:W-:Y:S04]  /*23200*/  DEPBAR.LE SB0, 0x0 ;  /* 0x000080000000791a */ /* 0x000fe80000000000 */
[-C--:B------:R-:W-:Y:S01]  /*23210*/  FMUL.FTZ R38, R38, R134.reuse ;  /* 0x0000008626267220 */ /* 0x080fe20000410000 */
[C---:B--2---:R-:W-:Y:S03]  /*23220*/  HMMA.16816.F32.BF16 R52, R192.reuse, R4, R52 ;  /* 0x00000004c034723c */ /* 0x044fe60000041834 */
[----:B------:R2:W1:Y:S01]  /*23230*/  MUFU.TANH R164, R23 ;  /* 0x0000001700a47308 */ /* 0x0004620000002400 */
[----:B------:R-:W-:Y:S01]  /*23240*/  BAR.SYNC.DEFER_BLOCKING 0x0 ;  /* 0x0000000000007b1d */ /* 0x000fe20000010000 */
[-C--:B------:R-:W-:Y:S02]  /*23250*/  FMUL.FTZ R39, R39, R134.reuse ;  /* 0x0000008627277220 */ /* 0x080fe40000410000 */
[-C--:B------:R-:W-:Y:S01]  /*23260*/  FMUL.FTZ R40, R40, R134.reuse ;  /* 0x0000008628287220 */ /* 0x080fe20000410000 */
[C---:B------:R-:W-:Y:S04]  /*23270*/  HMMA.16816.F32.BF16 R56, R192.reuse, R6, R56 ;  /* 0x00000006c038723c */ /* 0x040fe80000041838 */
[-C--:B------:R-:W-:Y:S01]  /*23280*/  FMUL.FTZ R44, R44, R134.reuse ;  /* 0x000000862c2c7220 */ /* 0x080fe20000410000 */
[----:B------:R2:W1:Y:S01]  /*23290*/  MUFU.TANH R172, R24 ;  /* 0x0000001800ac7308 */ /* 0x0004620000002400 */
[-C--:B------:R-:W-:Y:S02]  /*232a0*/  FMUL.FTZ R45, R45, R134.reuse ;  /* 0x000000862d2d7220 */ /* 0x080fe40000410000 */
[-C--:B------:R-:W-:Y:S04]  /*232b0*/  FMUL.FTZ R46, R46, R134.reuse ;  /* 0x000000862e2e7220 */ /* 0x080fe80000410000 */
        /* <DEDUP_REMOVED lines=11> */
[-C--:B------:R-:W-:Y:S02]  /*23370*/  FMUL.FTZ R55, R55, R134.reuse ;  /* 0x0000008637377220 */ /* 0x080fe40000410000 */
[-C--:B------:R-:W-:Y:S01]  /*23380*/  FMUL.FTZ R56, R56, R134.reuse ;  /* 0x0000008638387220 */ /* 0x080fe20000410000 */
[----:B------:R-:W-:Y:S01]  /*23390*/  HMMA.16816.F32.BF16 R64, R192, R10, R64 ;  /* 0x0000000ac040723c */ /* 0x000fe20000041840 */
[----:B------:R2:W1:Y:S03]  /*233a0*/  MUFU.TANH R168, R27 ;  /* 0x0000001b00a87308 */ /* 0x0004660000002400 */
[-C--:B------:R-:W-:Y:S02]  /*233b0*/  FMUL.FTZ R57, R57, R134.reuse ;  /* 0x0000008639397220 */ /* 0x080fe40000410000 */
[-C--:B------:R-:W-:Y:S02]  /*233c0*/  FMUL.FTZ R58, R58, R134.reuse ;  /* 0x000000863a3a7220 */ /* 0x080fe40000410000 */
[-C--:B------:R-:W-:Y:S03]  /*233d0*/  FMUL.FTZ R59, R59, R134.reuse ;  /* 0x000000863b3b7220 */ /* 0x080fe60000410000 */
[----:B------:R2:W1:Y:S05]  /*233e0*/  MUFU.TANH R181, R28 ;  /* 0x0000001c00b57308 */ /* 0x00046a0000002400 */
        /* <DEDUP_REMOVED lines=8> */
[----:B------:R-:W-:Y:S01]  /*23470*/  FMUL.FTZ R67, R67, R134 ;  /* 0x0000008643437220 */ /* 0x000fe20000410000 */
[----:B------:R2:W1:Y:S10]  /*23480*/  MUFU.TANH R176, R30 ;  /* 0x0000001e00b07308 */ /* 0x0004740000002400 */
        /* <DEDUP_REMOVED lines=10> */
[----:B------:R-:W1:Y:S10]  /*23530*/  MUFU.TANH R19, R19 ;  /* 0x0000001300137308 */ /* 0x000e740000002400 */
[----:B------:R-:W1:Y:S10]  /*23540*/  MUFU.TANH R21, R21 ;  /* 0x0000001500157308 */ /* 0x000e740000002400 */
        /* <DEDUP_REMOVED lines=26> */
[----:B---34-:R-:W-:Y:S01]  /*236f0*/  ISETP.NE.U32.AND P0, PT, R240, RZ, PT ;  /* 0x000000fff000720c */ /* 0x018fe20003f05070 */
[----:B------:R-:W-:Y:S03]  /*23700*/  BSSY B0, `(.L_x_3508) ;  /* 0x0000048000007945 */ /* 0x000fe60003800000 */
[----:B------:R-:W-:Y:S11]  /*23710*/  ISETP.NE.AND.EX P0, PT, R241, RZ, PT, P0 ;  /* 0x000000fff100720c */ /* 0x000ff60003f05300 */
[----:B------:R-:W-:Y:S02]  /*23720*/  @!UPT UIADD3 URZ, URZ, URZ, URZ ;  /* 0x0000003f3f3ff290 */ /* 0x000fe4000fffe03f */
[----:B------:R-:W-:-:S05]  /*23730*/  @!P0 BRA `(.L_x_3509) ;  /* 0x0000040000008947 */ /* 0x000fca0003800000 */
[----:B-1----:R-:W-:Y:S01]  /*23740*/  IMAD.SHL.U32 R22, R242, 0x80, RZ ;  /* 0x00000080f2167824 */ /* 0x002fe200078e00ff */
[----:B------:R-:W-:Y:S02]  /*23750*/  ULDC.64 UR4, c[0x0][0x118] ;  /* 0x0000460000047ab9 */ /* 0x000fe40000000a00 */
[----:B------:R-:W3:Y:S02]  /*23760*/  LD.E R11, [R132.64+0x170] ;  /* 0x00017004840b7980 */ /* 0x000ee4000c101900 */
[C---:B------:R-:W-:Y:S02]  /*23770*/  IADD3 R9, R22.reuse, -0x100, RZ ;  /* 0xffffff0016097810 */ /* 0x040fe40007ffe0ff */
[----:B------:R-:W-:Y:S02]  /*23780*/  IADD3 R22, R22, -0x80, RZ ;  /* 0xffffff8016167810 */ /* 0x000fe40007ffe0ff */
[----:B------:R-:W-:Y:S02]  /*23790*/  IABS R4, R9 ;  /* 0x0000000900047213 */ /* 0x000fe40000000000 */
[----:B------:R-:W-:Y:S02]  /*237a0*/  IABS R6, R22 ;  /* 0x0000001600067213 */ /* 0x000fe40000000000 */
[-C--:B---3--:R-:W-:Y:S02]  /*237b0*/  IABS R7, R11.reuse ;  /* 0x0000000b00077213 */ /* 0x088fe40000000000 */
[-C--:B------:R-:W-:Y:S02]  /*237c0*/  IABS R5, R11.reuse ;  /* 0x0000000b00057213 */ /* 0x080fe40000000000 */
[----:B--2---:R-:W1:Y:S01]  /*237d0*/  I2F.RP R24, R7 ;  /* 0x0000000700187306 */ /* 0x004e620000209400 */
[-C--:B------:R-:W-:Y:S02]  /*237e0*/  LOP3.LUT R9, R9, R11.reuse, RZ, 0x3c, !PT ;  /* 0x0000000b09097212 */ /* 0x080fe400078e3cff */
[----:B------:R-:W-:Y:S01]  /*237f0*/  IMAD.MOV R5, RZ, RZ, -R5 ;  /* 0x000000ffff057224 */ /* 0x000fe200078e0a05 */
[----:B------:R-:W-:Y:S02]  /*23800*/  LOP3.LUT R22, R22, R11, RZ, 0x3c, !PT ;  /* 0x0000000b16167212 */ /* 0x000fe400078e3cff */
[----:B------:R-:W-:Y:S02]  /*23810*/  ISETP.GE.AND P0, PT, R9, RZ, PT ;  /* 0x000000ff0900720c */ /* 0x000fe40003f06270 */
[----:B------:R-:W-:Y:S02]  /*23820*/  ISETP.GE.AND P2, PT, R22, RZ, PT ;  /* 0x000000ff1600720c */ /* 0x000fe40003f46270 */
        /* <DEDUP_REMOVED lines=19> */
[C---:B------:R-:W-:Y:S02]  /*23960*/  ISETP.NE.AND P1, PT, R11.reuse, RZ, PT ;  /* 0x000000ff0b00720c */ /* 0x040fe40003f25270 */
        /* <DEDUP_REMOVED lines=29> */
.L_x_3509:
[----:B------:R-:W-:Y:S02]  /*23b40*/  ULDC.64 UR4, c[0x0][0x118] ;  /* 0x0000460000047ab9 */ /* 0x000fe40000000a00 */
[----:B------:R-:W3:Y:S02]  /*23b50*/  LD.E R10, [R132.64+0x38] ;  /* 0x00003804840a7980 */ /* 0x000ee4000c101900 */
[----:B---3--:R-:W-:Y:S04]  /*23b60*/  LEA R10, -R10, RZ, 0x7 ;  /* 0x000000ff0a0a7211 */ /* 0x008fe800078e39ff */
[----:B------:R-:W-:Y:S02]  /*23b70*/  SHF.R.S32.HI R5, RZ, 0x1f, R10 ;  /* 0x0000001fff057819 */ /* 0x000fe4000001140a */
.L_x_3510:
[----:B------:R-:W-:Y:S05]  /*23b80*/  BSYNC B0 ;  /* 0x0000000000007941 */ /* 0x000fea0003800000 */
.L_x_3508:
[C---:B------:R-:W-:Y:S01]  /*23b90*/  LOP3.LUT P0, RZ, R243.reuse, 0x1, RZ, 0xc0, !PT ;  /* 0x00000001f3ff7812 */ /* 0x040fe2000780c0ff */
[----:B------:R-:W-:Y:S01]  /*23ba0*/  ULDC.64 UR4, c[0x0][0x118] ;  /* 0x0000460000047ab9 */ /* 0x000fe20000000a00 */
[CC--:B--2---:R-:W-:Y:S02]  /*23bb0*/  LEA R28, P3, R10.reuse, R232.reuse, 0x1 ;  /* 0x000000e80a1c7211 */ /* 0x0c4fe400078608ff */
        /* <DEDUP_REMOVED lines=8> */
[----:B------:R-:W-:Y:S01]  /*23c40*/  IMAD.X R6, R5, 0x1, R230, P2 ;  /* 0x0000000105067824 */ /* 0x000fe200010e06e6 */
[C---:B------:R-:W-:Y:S01]  /*23c50*/  IADD3 R5, P3, R4.reuse, R229, RZ ;  /* 0x000000e504057210 */ /* 0x040fe20007f7e0ff */
[----:B------:R2:W-:Y:S01]  /*23c60*/  @!P0 STS.128 [R239+0x4000], RZ ;  /* 0x004000ffef008388 */ /* 0x0005e20000000c00 */
[CC--:B-1----:R-:W-:Y:S02]  /*23c70*/  @P1 LEA R22, P2, R4.reuse, R232.reuse, 0x1 ;  /* 0x000000e804161211 */ /* 0x0c2fe400078408ff */
        /* <DEDUP_REMOVED lines=63> */
[CC--:B-1----:R-:W-:Y:S02]  /*24070*/  @P1 LEA R30, P3, R7.reuse, R232.reuse, 0x1 ;  /* 0x000000e8071e1211 */ /* 0x0c2fe400078608ff */
        /* <DEDUP_REMOVED lines=51> */
.L_x_3507:
[----:B---34-:R-:W-:Y:S05]  /*243b0*/  BSYNC B1 ;  /* 0x0000000000017941 */ /* 0x018fea0003800000 */
.L_x_3506:
[----:B------:R-:W-:Y:S01]  /*243c0*/  ULDC.64 UR4, c[0x0][0x118] ;  /* 0x0000460000047ab9 */ /* 0x000fe20000000a00 */
[----:B------:R-:W3:Y:S01]  /*243d0*/  S2R R4, SR_TID.X ;  /* 0x0000000000047919 */ /* 0x000ee20000002100 */
[----:B------:R-:W-:Y:S07]  /*243e0*/  IADD3 R139, R242, -0x1, RZ ;  /* 0xfffffffff28b7810 */ /* 0x000fee0007ffe0ff */
[----:B------:R4:W5:Y:S04]  /*243f0*/  LD.E R134, [R132.64+0xdc] ;  /* 0x0000dc0484867980 */ /* 0x000968000c101900 */
[----:B--2---:R-:W-:Y:S08]  /*24400*/  LDSM.16.MT88.4 R36, [R216+0xc000] ;  /* 0x00c00000d824783b */ /* 0x004ff00000004200 */
[----:B------:R-:W-:Y:S08]  /*24410*/  LDSM.16.MT88.4 R44, [R220+0x10000] ;  /* 0x01000000dc2c783b */ /* 0x000ff00000004200 */
[----:B------:R-:W-:Y:S08]  /*24420*/  LDSM.16.MT88.4 R52, [R218+0x10000] ;  /* 0x01000000da34783b */ /* 0x000ff00000004200 */
[----:B------:R-:W-:Y:S01]  /*24430*/  LDSM.16.MT88.4 R60, [R217+0x10000] ;  /* 0x01000000d93c783b */ /* 0x000fe20000004200 */
[----:B---3--:R-:W-:Y:S04]  /*24440*/  SHF.L.U32 R4, R4, 0x1, RZ ;  /* 0x0000000104047819 */ /* 0x008fe800000006ff */
[----:B------:R-:W-:Y:S04]  /*24450*/  LOP3.LUT R4, R4, 0x6, RZ, 0xc0, !PT ;  /* 0x0000000604047812 */ /* 0x000fe800078ec0ff */
[----:B------:R-:W-:Y:S04]  /*24460*/  LEA R4, R139, R4, 0x7 ;  /* 0x000000048b047211 */ /* 0x000fe800078e38ff */
[C---:B------:R-:W-:Y:S01]  /*24470*/  IADD3 R8, R4.reuse, 0x1, RZ ;  /* 0x0000000104087810 */ /* 0x040fe20007ffe0ff */
[----:B------:R-:W2:Y:S01]  /*24480*/  I2F R7, R4 ;  /* 0x0000000400077306 */ /* 0x000ea20000201400 */
[C---:B------:R-:W-:Y:S02]  /*24490*/  IADD3 R56, R4.reuse, 0x18, RZ ;  /* 0x0000001804387810 */ /* 0x040fe40007ffe0ff */
[C---:B------:R-:W-:Y:S02]  /*244a0*/  IADD3 R9, R4.reuse, 0x8, RZ ;  /* 0x0000000804097810 */ /* 0x040fe40007ffe0ff */
[C---:B------:R-:W-:Y:S02]  /*244b0*/  IADD3 R57, R4.reuse, 0x11, RZ ;  /* 0x0000001104397810 */ /* 0x040fe40007ffe0ff */
[C---:B------:R-:W-:Y:S02]  /*244c0*/  IADD3 R6, R4.reuse, 0x9, RZ ;  /* 0x0000000904067810 */ /* 0x040fe40007ffe0ff */
[C---:B------:R-:W-:Y:S01]  /*244d0*/  IADD3 R64, R4.reuse, 0x19, RZ ;  /* 0x0000001904407810 */ /* 0x040fe20007ffe0ff */
[----:B------:R-:W3:Y:S01]  /*244e0*/  I2F R8, R8 ;  /* 0x0000000800087306 */ /* 0x000ee20000201400 */
[C---:B------:R-:W-:Y:S02]  /*244f0*/  IADD3 R58, R4.reuse, 0x10, RZ ;  /* 0x00000010043a7810 */ /* 0x040fe40007ffe0ff */
[C---:B------:R-:W-:Y:S02]  /*24500*/  IADD3 R31, R4.reuse, 0x20, RZ ;  /* 0x00000020041f7810 */ /* 0x040fe40007ffe0ff */
[C---:B------:R-:W-:Y:S02]  /*24510*/  IADD3 R30, R4.reuse, 0x21, RZ ;  /* 0x00000021041e7810 */ /* 0x040fe40007ffe0ff */
[C---:B------:R-:W-:Y:S02]  /*24520*/  IADD3 R29, R4.reuse, 0x28, RZ ;  /* 0x00000028041d7810 */ /* 0x040fe40007ffe0ff */
[C---:B------:R-:W-:Y:S01]  /*24530*/  IADD3 R28, R4.reuse, 0x29, RZ ;  /* 0x00000029041c7810 */ /* 0x040fe20007ffe0ff */
[----:B------:R-:W1:Y:S01]  /*24540*/  I2F R56, R56 ;  /* 0x0000003800387306 */ /* 0x000e620000201400 */
[C---:B------:R-:W-:Y:S02]  /*24550*/  IADD3 R24, R4.reuse, 0x39, RZ ;  /* 0x0000003904187810 */ /* 0x040fe40007ffe0ff */
[----:B------:R-:W-:Y:S01]  /*24560*/  IADD3 R27, R4, 0x30, RZ ;  /* 0x00000030041b7810 */ /* 0x000fe20007ffe0ff */
[-C--:B--2---:R-:W-:Y:S01]  /*24570*/  FFMA.FTZ R142, R0, R7.reuse, R142 ;  /* 0x00000007008e7223 */ /* 0x084fe2000001008e */
[----:B------:R-:W-:Y:S01]  /*24580*/  IADD3 R26, R4, 0x31, RZ ;  /* 0x00000031041a7810 */ /* 0x000fe20007ffe0ff */
[----:B------:R-:W-:Y:S01]  /*24590*/  FFMA.FTZ R7, R0, R7, R140 ;  /* 0x0000000700077223 */ /* 0x000fe2000001008c */
[C---:B------:R-:W-:Y:S02]  /*245a0*/  IADD3 R194, R4.reuse, 0x49, RZ ;  /* 0x0000004904c27810 */ /* 0x040fe40007ffe0ff */
[C---:B------:R-:W-:Y:S01]  /*245b0*/  IADD3 R25, R4.reuse, 0x38, RZ ;  /* 0x0000003804197810 */ /* 0x040fe20007ffe0ff */
[----:B------:R-:W2:Y:S01]  /*245c0*/  I2F R9, R9 ;  /* 0x0000000900097306 */ /* 0x000ea20000201400 */
[C---:B------:R-:W-:Y:S02]  /*245d0*/  IADD3 R195, R4.reuse, 0x40, RZ ;  /* 0x0000004004c37810 */ /* 0x040fe40007ffe0ff */
[----:B------:R-:W-:Y:S01]  /*245e0*/  IADD3 R10, R4, 0x50, RZ ;  /* 0x00000050040a7810 */ /* 0x000fe20007ffe0ff */
[-C--:B---3--:R-:W-:Y:S01]  /*245f0*/  FFMA.FTZ R143, R0, R8.reuse, R143 ;  /* 0x00000008008f7223 */ /* 0x088fe2000001008f */
[----:B-1----:R-:W-:Y:S01]  /*24600*/  IADD3 R22, R4, 0x48, RZ ;  /* 0x0000004804167810 */ /* 0x002fe20007ffe0ff */
[----:B------:R-:W-:Y:S01]  /*24610*/  FFMA.FTZ R8, R0, R8, R141 ;  /* 0x0000000800087223 */ /* 0x000fe2000001008d */
[C---:B------:R-:W-:Y:S02]  /*24620*/  IADD3 R23, R4.reuse, 0x41, RZ ;  /* 0x0000004104177810 */ /* 0x040fe40007ffe0ff */
[C---:B------:R-:W-:Y:S01]  /*24630*/  IADD3 R5, R4.reuse, 0x51, RZ ;  /* 0x0000005104057810 */ /* 0x040fe20007ffe0ff */
[----:B------:R-:W1:Y:S01]  /*24640*/  I2F R57, R57 ;  /* 0x0000003900397306 */ /* 0x000e620000201400 */
[----:B------:R-:W-:Y:S01]  /*24650*/  IADD3 R11, R4, 0x58, RZ ;  /* 0x00000058040b7810 */ /* 0x000fe20007ffe0ff */
[CC--:B------:R-:W-:Y:S02]  /*24660*/  FFMA.FTZ R49, R0.reuse, R56.reuse, R17 ;  /* 0x0000003800317223 */ /* 0x0c0fe40000010011 */
[----:B------:R-:W-:Y:S01]  /*24670*/  FFMA.FTZ R56, R0, R56, R13 ;  /* 0x0000003800387223 */ /* 0x000fe2000001000d */
[----:B------:R-:W-:Y:S05]  /*24680*/  FMNMX.FTZ R13, R142, R2, !PT ;  /* 0x000000028e0d7209 */ /* 0x000fea0007810000 */
[----:B------:R-:W3:Y:S01]  /*24690*/  I2F R6, R6 ;  /* 0x0000000600067306 */ /* 0x000ee20000201400 */
[CC--:B--2---:R-:W-:Y:S02]  /*246a0*/  FFMA.FTZ R146, R0.reuse, R9.reuse, R146 ;  /* 0x0000000900927223 */ /* 0x0c4fe40000010092 */
[C---:B------:R-:W-:Y:S07]  /*246b0*/  FFMA.FTZ R144, R0.reuse, R9, R144 ;  /* 0x0000000900907223 */ /* 0x040fee0000010090 */
[----:B------:R-:W2:Y:S01]  /*246c0*/  I2F R64, R64 ;  /* 0x0000004000407306 */ /* 0x000ea20000201400 */
[C---:B-1----:R-:W-:Y:S01]  /*246d0*/  FFMA.FTZ R50, R0.reuse, R57, R14 ;  /* 0x0000003900327223 */ /* 0x042fe2000001000e */
[----:B------:R-:W-:Y:S01]  /*246e0*/  FMNMX.FTZ R14, R143, R13, !PT ;  /* 0x0000000d8f0e7209 */ /* 0x000fe20007810000 */
[----:B------:R-:W-:Y:S01]  /*246f0*/  FFMA.FTZ R57, R0, R57, R12 ;  /* 0x0000003900397223 */ /* 0x000fe2000001000c */
[----:B------:R-:W-:Y:S02]  /*24700*/  IADD3 R12, R4, 0x59, RZ ;  /* 0x00000059040c7810 */ /* 0x000fe40007ffe0ff */
[----:B------:R-:W-:Y:S04]  /*24710*/  FMNMX.FTZ R14, R146, R14, !PT ;  /* 0x0000000e920e7209 */ /* 0x000fe80007810000 */
[----:B------:R-:W1:Y:S01]  /*24720*/  I2F R58, R58 ;  /* 0x0000003a003a7306 */ /* 0x000e620000201400 */
[----:B------:R-:W-:Y:S01]  /*24730*/  IADD3 R13, R4, 0x60, RZ ;  /* 0x00000060040d7810 */ /* 0x000fe20007ffe0ff */
[CC--:B---3--:R-:W-:Y:S02]  /*24740*/  FFMA.FTZ R9, R0.reuse, R6.reuse, R147 ;  /* 0x0000000600097223 */ /* 0x0c8fe40000010093 */
[C---:B------:R-:W-:Y:S03]  /*24750*/  FFMA.FTZ R6, R0.reuse, R6, R145 ;  /* 0x0000000600067223 */ /* 0x040fe60000010091 */
[----:B------:R-:W-:Y:S03]  /*24760*/  FMNMX.FTZ R14, R9, R14, !PT ;  /* 0x0000000e090e7209 */ /* 0x000fe60007810000 */
[----:B------:R-:W3:Y:S01]  /*24770*/  I2F R31, R31 ;  /* 0x0000001f001f7306 */ /* 0x000ee20000201400 */
[CC--:B--2---:R-:W-:Y:S02]  /*24780*/  FFMA.FTZ R48, R0.reuse, R64.reuse, R16 ;  /* 0x0000004000307223 */ /* 0x0c4fe40000010010 */
[----:B------:R-:W-:Y:S01]  /*24790*/  FFMA.FTZ R64, R0, R64, R15 ;  /* 0x0000004000407223 */ /* 0x000fe2000001000f */
[----:B------:R-:W-:Y:S06]  /*247a0*/  FMNMX.FTZ R15, R7, R3, !PT ;  /* 0x00000003070f7209 */ /* 0x000fec0007810000 */
[----:B------:R-:W2:Y:S01]  /*247b0*/  I2F R30, R30 ;  /* 0x0000001e001e7306 */ /* 0x000ea20000201400 */
[----:B------:R-:W-:Y:S01]  /*247c0*/  FMNMX.FTZ R15, R8, R15, !PT ;  /* 0x0000000f080f7209 */ /* 0x000fe20007810000 */
[-C--:B-1----:R-:W-:Y:S03]  /*247d0*/  FFMA.FTZ R40, R0, R58.reuse, R153 ;  /* 0x0000003a00287223 */ /* 0x082fe60000010099 */
[----:B------:R-:W-:Y:S01]  /*247e0*/  FMNMX.FTZ R16, R144, R15, !PT ;  /* 0x0000000f90107209 */ /* 0x000fe20007810000 */
[----:B------:R-:W-:Y:S01]  /*247f0*/  FFMA.FTZ R58, R0, R58, R149 ;  /* 0x0000003a003a7223 */ /* 0x000fe20000010095 */
[----:B------:R-:W-:Y:S03]  /*24800*/  FMNMX.FTZ R15, R40, R14, !PT ;  /* 0x0000000e280f7209 */ /* 0x000fe60007810000 */
[----:B------:R-:W1:Y:S01]  /*24810*/  I2F R29, R29 ;  /* 0x0000001d001d7306 */ /* 0x000e620000201400 */
[----:B------:R-:W-:Y:S02]  /*24820*/  FMNMX.FTZ R16, R6, R16, !PT ;  /* 0x0000001006107209 */ /* 0x000fe40007810000 */
[----:B------:R-:W-:Y:S01]  /*24830*/  FMNMX.FTZ R15, R50, R15, !PT ;  /* 0x0000000f320f7209 */ /* 0x000fe20007810000 */
[-C--:B---3--:R-:W-:Y:S01]  /*24840*/  FFMA.FTZ R162, R0, R31.reuse, R162 ;  /* 0x0000001f00a27223 */ /* 0x088fe200000100a2 */
[----:B------:R-:W-:Y:S01]  /*24850*/  FMNMX.FTZ R16, R58, R16, !PT ;  /* 0x000000103a107209 */ /* 0x000fe20007810000 */
[----:B------:R-:W-:Y:S01]  /*24860*/  FFMA.FTZ R170, R0, R31, R170 ;  /* 0x0000001f00aa7223 */ /* 0x000fe200000100aa */
[----:B------:R-:W-:Y:S02]  /*24870*/  FMNMX.FTZ R15, R49, R15, !PT ;  /* 0x0000000f310f7209 */ /* 0x000fe40007810000 */
[----:B------:R-:W-:Y:S01]  /*24880*/  FMNMX.FTZ R17, R57, R16, !PT ;  /* 0x0000001039117209 */ /* 0x000fe20007810000 */
[----:B------:R-:W3:Y:S01]  /*24890*/  I2F R28, R28 ;  /* 0x0000001c001c7306 */ /* 0x000ee20000201400 */
[----:B------:R-:W-:Y:S02]  /*248a0*/  FMNMX.FTZ R16, R48, R15, !PT ;  /* 0x0000000f30107209 */ /* 0x000fe40007810000 */
[----:B------:R-:W-:Y:S01]  /*248b0*/  FMNMX.FTZ R17, R56, R17, !PT ;  /* 0x0000001138117209 */ /* 0x000fe20007810000 */
[----:B--2---:R-:W-:Y:S01]  /*248c0*/  FFMA.FTZ R164, R0, R30, R164 ;  /* 0x0000001e00a47223 */ /* 0x004fe200000100a4 */
[----:B------:R-:W-:Y:S01]  /*248d0*/  FMNMX.FTZ R16, R162, R16, !PT ;  /* 0x00000010a2107209 */ /* 0x000fe20007810000 */
[----:B------:R-:W-:Y:S01]  /*248e0*/  FFMA.FTZ R171, R0, R30, R171 ;  /* 0x0000001e00ab7223 */ /* 0x000fe200000100ab */
[----:B------:R-:W-:Y:S02]  /*248f0*/  FMNMX.FTZ R17, R64, R17, !PT ;  /* 0x0000001140117209 */ /* 0x000fe40007810000 */
[----:B------:R-:W-:Y:S01]  /*24900*/  FMNMX.FTZ R16, R164, R16, !PT ;  /* 0x00000010a4107209 */ /* 0x000fe20007810000 */
[----:B------:R-:W2:Y:S01]  /*24910*/  I2F R24, R24 ;  /* 0x0000001800187306 */ /* 0x000ea20000201400 */
[C---:B------:R-:W-:Y:S02]  /*24920*/  IADD3 R14, R4.reuse, 0x61, RZ ;  /* 0x00000061040e7810 */ /* 0x040fe40007ffe0ff */
[----:B------:R-:W-:Y:S01]  /*24930*/  IADD3 R15, R4, 0x68, RZ ;  /* 0x00000068040f7810 */ /* 0x000fe20007ffe0ff */
[CC--:B-1----:R-:W-:Y:S02]  /*24940*/  FFMA.FTZ R166, R0.reuse, R29.reuse, R166 ;  /* 0x0000001d00a67223 */ /* 0x0c2fe400000100a6 */
[C---:B------:R-:W-:Y:S04]  /*24950*/  FFMA.FTZ R172, R0.reuse, R29, R172 ;  /* 0x0000001d00ac7223 */ /* 0x040fe800000100ac */
[----:B------:R-:W1:Y:S01]  /*24960*/  I2F R27, R27 ;  /* 0x0000001b001b7306 */ /* 0x000e620000201400 */
[CC--:B---3--:R-:W-:Y:S02]  /*24970*/  FFMA.FTZ R168, R0.reuse, R28.reuse, R168 ;  /* 0x0000001c00a87223 */ /* 0x0c8fe400000100a8 */
[C---:B------:R-:W-:Y:S02]  /*24980*/  FFMA.FTZ R173, R0.reuse, R28, R173 ;  /* 0x0000001c00ad7223 */ /* 0x040fe400000100ad */
[----:B------:R-:W-:Y:S05]  /*24990*/  LDSM.16.MT88.4 R28, [R217+0xc000] ;  /* 0x00c00000d91c783b */ /* 0x000fea0000004200 */
[----:B------:R-:W3:Y:S01]  /*249a0*/  I2F R26, R26 ;  /* 0x0000001a001a7306 */ /* 0x000ee20000201400 */
[CC--:B--2---:R-:W-:Y:S02]  /*249b0*/  FFMA.FTZ R186, R0.reuse, R24.reuse, R186 ;  /* 0x0000001800ba7223 */ /* 0x0c4fe400000100ba */
[----:B------:R-:W-:Y:S01]  /*249c0*/  FFMA.FTZ R178, R0, R24, R178 ;  /* 0x0000001800b27223 */ /* 0x000fe200000100b2 */
[----:B------:R-:W-:Y:S02]  /*249d0*/  FMNMX.FTZ R24, R170, R17, !PT ;  /* 0x00000011aa187209 */ /* 0x000fe40007810000 */
[----:B------:R-:W-:Y:S04]  /*249e0*/  FMNMX.FTZ R17, R166, R16, !PT ;  /* 0x00000010a6117209 */ /* 0x000fe80007810000 */
[----:B------:R-:W2:Y:S01]  /*249f0*/  I2F R194, R194 ;  /* 0x000000c200c27306 */ /* 0x000ea20000201400 */
[----:B------:R-:W-:Y:S02]  /*24a00*/  FMNMX.FTZ R24, R171, R24, !PT ;  /* 0x00000018ab187209 */ /* 0x000fe40007810000 */
[----:B------:R-:W-:Y:S01]  /*24a10*/  FMNMX.FTZ R17, R168, R17, !PT ;  /* 0x00000011a8117209 */ /* 0x000fe20007810000 */
[-C--:B-1----:R-:W-:Y:S01]  /*24a20*/  FFMA.FTZ R176, R0, R27.reuse, R176 ;  /* 0x0000001b00b07223 */ /* 0x082fe200000100b0 */
[----:B------:R-:W-:Y:S01]  /*24a30*/  FMNMX.FTZ R24, R172, R24, !PT ;  /* 0x00000018ac187209 */ /* 0x000fe20007810000 */
[----:B------:R-:W-:Y:S01]  /*24a40*/  FFMA.FTZ R181, R0, R27, R181 ;  /* 0x0000001b00b57223 */ /* 0x000fe200000100b5 */
[----:B------:R-:W-:Y:S02]  /*24a50*/  IADD3 R16, R4, 0x69, RZ ;  /* 0x0000006904107810 */ /* 0x000fe40007ffe0ff */
[----:B------:R-:W-:Y:S01]  /*24a60*/  FMNMX.FTZ R17, R176, R17, !PT ;  /* 0x00000011b0117209 */ /* 0x000fe20007810000 */
[----:B------:R-:W1:Y:S01]  /*24a70*/  I2F R25, R25 ;  /* 0x0000001900197306 */ /* 0x000e620000201400 */
[----:B------:R-:W-:Y:S01]  /*24a80*/  FMNMX.FTZ R24, R173, R24, !PT ;  /* 0x00000018ad187209 */ /* 0x000fe20007810000 */
[CC--:B---3--:R-:W-:Y:S02]  /*24a90*/  FFMA.FTZ R175, R0.reuse, R26.reuse, R175 ;  /* 0x0000001a00af7223 */ /* 0x0c8fe400000100af */
[C---:B------:R-:W-:Y:S06]  /*24aa0*/  FFMA.FTZ R182, R0.reuse, R26, R182 ;  /* 0x0000001a00b67223 */ /* 0x040fec00000100b6 */
[----:B------:R-:W3:Y:S01]  /*24ab0*/  I2F R10, R10 ;  /* 0x0000000a000a7306 */ /* 0x000ee20000201400 */
[-C--:B--2---:R-:W-:Y:S01]  /*24ac0*/  FFMA.FTZ R193, R0, R194.reuse, R20 ;  /* 0x000000c200c17223 */ /* 0x084fe20000010014 */
[----:B------:R-:W-:Y:S01]  /*24ad0*/  IADD3 R20, R4, 0x71, RZ ;  /* 0x0000007104147810 */ /* 0x000fe20007ffe0ff */
[C---:B------:R-:W-:Y:S07]  /*24ae0*/  FFMA.FTZ R194, R0.reuse, R194, R19 ;  /* 0x000000c200c27223 */ /* 0x040fee0000010013 */
[----:B------:R-:W2:Y:S01]  /*24af0*/  I2F R195, R195 ;  /* 0x000000c300c37306 */ /* 0x000ea20000201400 */
[CC--:B-1----:R-:W-:Y:S02]  /*24b00*/  FFMA.FTZ R177, R0.reuse, R25.reuse, R177 ;  /* 0x0000001900b17223 */ /* 0x0c2fe400000100b1 */
[C---:B------:R-:W-:Y:S07]  /*24b10*/  FFMA.FTZ R184, R0.reuse, R25, R184 ;  /* 0x0000001900b87223 */ /* 0x040fee00000100b8 */
[----:B------:R-:W1:Y:S01]  /*24b20*/  I2F R22, R22 ;  /* 0x0000001600167306 */ /* 0x000e620000201400 */
[CC--:B---3--:R-:W-:Y:S02]  /*24b30*/  FFMA.FTZ R189, R0.reuse, R10.reuse, R189 ;  /* 0x0000000a00bd7223 */ /* 0x0c8fe400000100bd */
[C---:B------:R-:W-:Y:S07]  /*24b40*/  FFMA.FTZ R183, R0.reuse, R10, R183 ;  /* 0x0000000a00b77223 */ /* 0x040fee00000100b7 */
[----:B------:R-:W3:Y:S01]  /*24b50*/  I2F R23, R23 ;  /* 0x0000001700177306 */ /* 0x000ee20000201400 */
[CC--:B--2---:R-:W-:Y:S02]  /*24b60*/  FFMA.FTZ R191, R0.reuse, R195.reuse, R191 ;  /* 0x000000c300bf7223 */ /* 0x0c4fe400000100bf */
[----:B------:R-:W-:Y:S01]  /*24b70*/  FFMA.FTZ R195, R0, R195, R18 ;  /* 0x000000c300c37223 */ /* 0x000fe20000010012 */
[----:B------:R-:W-:Y:S02]  /*24b80*/  FMNMX.FTZ R18, R175, R17, !PT ;  /* 0x00000011af127209 */ /* 0x000fe40007810000 */
[----:B------:R-:W-:Y:S04]  /*24b90*/  IADD3 R17, R4, 0x70, RZ ;  /* 0x0000007004117810 */ /* 0x000fe80007ffe0ff */
[----:B------:R-:W2:Y:S01]  /*24ba0*/  I2F R5, R5 ;  /* 0x0000000500057306 */ /* 0x000ea20000201400 */
[----:B------:R-:W-:Y:S01]  /*24bb0*/  FMNMX.FTZ R18, R177, R18, !PT ;  /* 0x00000012b1127209 */ /* 0x000fe20007810000 */
[C---:B-1----:R-:W-:Y:S01]  /*24bc0*/  FFMA.FTZ R192, R0.reuse, R22, R21 ;  /* 0x0000001600c07223 */ /* 0x042fe20000010015 */
[----:B------:R-:W-:Y:S01]  /*24bd0*/  FMNMX.FTZ R21, R181, R24, !PT ;  /* 0x00000018b5157209 */ /* 0x000fe20007810000 */
[----:B------:R-:W-:Y:S01]  /*24be0*/  FFMA.FTZ R196, R0, R22, R196 ;  /* 0x0000001600c47223 */ /* 0x000fe200000100c4 */
[----:B------:R-:W-:Y:S02]  /*24bf0*/  FMNMX.FTZ R18, R178, R18, !PT ;  /* 0x00000012b2127209 */ /* 0x000fe40007810000 */
[----:B------:R-:W-:Y:S03]  /*24c00*/  FMNMX.FTZ R21, R182, R21, !PT ;  /* 0x00000015b6157209 */ /* 0x000fe60007810000 */
[----:B------:R1:W1:Y:S01]  /*24c10*/  I2F R10, R20 ;  /* 0x00000014000a7306 */ /* 0x0002620000201400 */
[----:B------:R-:W-:Y:S02]  /*24c20*/  FMNMX.FTZ R18, R191, R18, !PT ;  /* 0x00000012bf127209 */ /* 0x000fe40007810000 */
[----:B------:R-:W-:Y:S01]  /*24c30*/  FMNMX.FTZ R19, R184, R21, !PT ;  /* 0x00000015b8137209 */ /* 0x000fe20007810000 */
[CC--:B---3--:R-:W-:Y:S02]  /*24c40*/  FFMA.FTZ R190, R0.reuse, R23.reuse, R190 ;  /* 0x0000001700be7223 */ /* 0x0c8fe400000100be */
[----:B------:R-:W-:Y:S01]  /*24c50*/  FFMA.FTZ R197, R0, R23, R197 ;  /* 0x0000001700c57223 */ /* 0x000fe200000100c5 */
[----:B------:R-:W-:Y:S02]  /*24c60*/  FMNMX.FTZ R19, R186, R19, !PT ;  /* 0x00000013ba137209 */ /* 0x000fe40007810000 */
[----:B------:R-:W-:Y:S01]  /*24c70*/  FMNMX.FTZ R18, R190, R18, !PT ;  /* 0x00000012be127209 */ /* 0x000fe20007810000 */
[----:B------:R-:W3:Y:S01]  /*24c80*/  I2F R11, R11 ;  /* 0x0000000b000b7306 */ /* 0x000ee20000201400 */
[----:B------:R-:W-:Y:S02]  /*24c90*/  FMNMX.FTZ R19, R195, R19, !PT ;  /* 0x00000013c3137209 */ /* 0x000fe40007810000 */
[----:B------:R-:W-:Y:S01]  /*24ca0*/  FMNMX.FTZ R18, R192, R18, !PT ;  /* 0x00000012c0127209 */ /* 0x000fe20007810000 */
[CC--:B--2---:R-:W-:Y:S02]  /*24cb0*/  FFMA.FTZ R188, R0.reuse, R5.reuse, R188 ;  /* 0x0000000500bc7223 */ /* 0x0c4fe400000100bc */
[C---:B------:R-:W-:Y:S01]  /*24cc0*/  FFMA.FTZ R180, R0.reuse, R5, R180 ;  /* 0x0000000500b47223 */ /* 0x040fe200000100b4 */
[----:B------:R-:W-:Y:S03]  /*24cd0*/  FMNMX.FTZ R5, R193, R18, !PT ;  /* 0x00000012c1057209 */ /* 0x000fe60007810000 */
[----:B------:R-:W2:Y:S01]  /*24ce0*/  I2F R12, R12 ;  /* 0x0000000c000c7306 */ /* 0x000ea20000201400 */
[----:B------:R-:W-:Y:S02]  /*24cf0*/  FMNMX.FTZ R5, R189, R5, !PT ;  /* 0x00000005bd057209 */ /* 0x000fe40007810000 */
[----:B-1----:R-:W-:Y:S01]  /*24d00*/  FMNMX.FTZ R20, R197, R19, !PT ;  /* 0x00000013c5147209 */ /* 0x002fe20007810000 */
[-C--:B------:R-:W-:Y:S01]  /*24d10*/  FFMA.FTZ R154, R0, R10.reuse, R154 ;  /* 0x0000000a009a7223 */ /* 0x080fe2000001009a */
[----:B------:R-:W-:Y:S01]  /*24d20*/  FMNMX.FTZ R5, R188, R5, !PT ;  /* 0x00000005bc057209 */ /* 0x000fe20007810000 */
[----:B------:R-:W-:Y:S01]  /*24d30*/  FFMA.FTZ R151, R0, R10, R151 ;  /* 0x0000000a00977223 */ /* 0x000fe20000010097 */
[----:B------:R-:W-:Y:S03]  /*24d40*/  FMNMX.FTZ R18, R196, R20, !PT ;  /* 0x00000014c4127209 */ /* 0x000fe60007810000 */
[----:B------:R-:W1:Y:S01]  /*24d50*/  I2F R13, R13 ;  /* 0x0000000d000d7306 */ /* 0x000e620000201400 */
[----:B------:R-:W-:Y:S01]  /*24d60*/  IADD3 R19, R4, 0x78, RZ ;  /* 0x0000007804137810 */ /* 0x000fe20007ffe0ff */
[----:B------:R-:W-:Y:S01]  /*24d70*/  LDSM.16.MT88.4 R20, [R218+0xc000] ;  /* 0x00c00000da14783b */ /* 0x000fe20000004200 */
[----:B------:R-:W-:Y:S01]  /*24d80*/  FMNMX.FTZ R18, R194, R18, !PT ;  /* 0x00000012c2127209 */ /* 0x000fe20007810000 */
[-C--:B---3--:R-:W-:Y:S01]  /*24d90*/  FFMA.FTZ R187, R0, R11.reuse, R187 ;  /* 0x0000000b00bb7223 */ /* 0x088fe200000100bb */
[----:B------:R-:W-:Y:S01]  /*24da0*/  IADD3 R4, R4, 0x79, RZ ;  /* 0x0000007904047810 */ /* 0x000fe20007ffe0ff */
[----:B------:R-:W-:Y:S01]  /*24db0*/  FFMA.FTZ R179, R0, R11, R179 ;  /* 0x0000000b00b37223 */ /* 0x000fe200000100b3 */
[----:B------:R-:W-:Y:S02]  /*24dc0*/  FMNMX.FTZ R18, R183, R18, !PT ;  /* 0x00000012b7127209 */ /* 0x000fe40007810000 */
[----:B------:R-:W-:Y:S01]  /*24dd0*/  FMNMX.FTZ R5, R187, R5, !PT ;  /* 0x00000005bb057209 */ /* 0x000fe20007810000 */
[----:B------:R-:W3:Y:S01]  /*24de0*/  I2F R14, R14 ;  /* 0x0000000e000e7306 */ /* 0x000ee20000201400 */
[----:B------:R-:W-:Y:S01]  /*24df0*/  FMNMX.FTZ R18, R180, R18, !PT ;  /* 0x00000012b4127209 */ /* 0x000fe20007810000 */
[C---:B--2---:R-:W-:Y:S03]  /*24e00*/  FFMA.FTZ R185, R0.reuse, R12, R185 ;  /* 0x0000000c00b97223 */ /* 0x044fe600000100b9 */
[----:B------:R-:W-:Y:S01]  /*24e10*/  FMNMX.FTZ R18, R179, R18, !PT ;  /* 0x00000012b3127209 */ /* 0x000fe20007810000 */
[----:B------:R-:W-:Y:S01]  /*24e20*/  FFMA.FTZ R174, R0, R12, R174 ;  /* 0x0000000c00ae7223 */ /* 0x000fe200000100ae */
[----:B------:R-:W-:Y:S03]  /*24e30*/  FMNMX.FTZ R12, R185, R5, !PT ;  /* 0x00000005b90c7209 */ /* 0x000fe60007810000 */
[----:B------:R-:W2:Y:S01]  /*24e40*/  I2F R15, R15 ;  /* 0x0000000f000f7306 */ /* 0x000ea20000201400 */
[----:B------:R-:W-:Y:S01]  /*24e50*/  FMNMX.FTZ R18, R174, R18, !PT ;  /* 0x00000012ae127209 */ /* 0x000fe20007810000 */
[CC--:B-1----:R-:W-:Y:S02]  /*24e60*/  FFMA.FTZ R169, R0.reuse, R13.reuse, R169 ;  /* 0x0000000d00a97223 */ /* 0x0c2fe400000100a9 */
[C---:B------:R-:W-:Y:S03]  /*24e70*/  FFMA.FTZ R161, R0.reuse, R13, R161 ;  /* 0x0000000d00a17223 */ /* 0x040fe600000100a1 */
[----:B------:R-:W-:Y:S03]  /*24e80*/  FMNMX.FTZ R12, R169, R12, !PT ;  /* 0x0000000ca90c7209 */ /* 0x000fe60007810000 */
[----:B------:R-:W1:Y:S01]  /*24e90*/  I2F R16, R16 ;  /* 0x0000001000107306 */ /* 0x000e620000201400 */
[----:B------:R-:W-:Y:S01]  /*24ea0*/  FMNMX.FTZ R18, R161, R18, !PT ;  /* 0x00000012a1127209 */ /* 0x000fe20007810000 */
[CC--:B---3--:R-:W-:Y:S02]  /*24eb0*/  FFMA.FTZ R167, R0.reuse, R14.reuse, R167 ;  /* 0x0000000e00a77223 */ /* 0x0c8fe400000100a7 */
[----:B------:R-:W-:Y:S03]  /*24ec0*/  FFMA.FTZ R160, R0, R14, R160 ;  /* 0x0000000e00a07223 */ /* 0x000fe600000100a0 */
[----:B------:R-:W-:Y:S03]  /*24ed0*/  FMNMX.FTZ R12, R167, R12, !PT ;  /* 0x0000000ca70c7209 */ /* 0x000fe60007810000 */
[----:B------:R-:W3:Y:S01]  /*24ee0*/  I2F R17, R17 ;  /* 0x0000001100117306 */ /* 0x000ee20000201400 */
[----:B------:R-:W-:Y:S01]  /*24ef0*/  FMNMX.FTZ R18, R160, R18, !PT ;  /* 0x00000012a0127209 */ /* 0x000fe20007810000 */
[CC--:B--2---:R-:W-:Y:S02]  /*24f00*/  FFMA.FTZ R165, R0.reuse, R15.reuse, R165 ;  /* 0x0000000f00a57223 */ /* 0x0c4fe400000100a5 */
[C---:B------:R-:W-:Y:S03]  /*24f10*/  FFMA.FTZ R159, R0.reuse, R15, R159 ;  /* 0x0000000f009f7223 */ /* 0x040fe6000001009f */
[----:B------:R-:W-:Y:S03]  /*24f20*/  FMNMX.FTZ R12, R165, R12, !PT ;  /* 0x0000000ca50c7209 */ /* 0x000fe60007810000 */
[----:B------:R2:W2:Y:S01]  /*24f30*/  I2F R5, R4 ;  /* 0x0000000400057306 */ /* 0x0004a20000201400 */
[----:B------:R-:W-:Y:S01]  /*24f40*/  FMNMX.FTZ R18, R159, R18, !PT ;  /* 0x000000129f127209 */ /* 0x000fe20007810000 */
[CC--:B-1----:R-:W-:Y:S02]  /*24f50*/  FFMA.FTZ R163, R0.reuse, R16.reuse, R163 ;  /* 0x0000001000a37223 */ /* 0x0c2fe400000100a3 */
[C---:B------:R-:W-:Y:S03]  /*24f60*/  FFMA.FTZ R157, R0.reuse, R16, R157 ;  /* 0x00000010009d7223 */ /* 0x040fe6000001009d */
[----:B------:R-:W-:Y:S03]  /*24f70*/  FMNMX.FTZ R12, R163, R12, !PT ;  /* 0x0000000ca30c7209 */ /* 0x000fe60007810000 */
[----:B------:R-:W1:Y:S01]  /*24f80*/  I2F R11, R19 ;  /* 0x00000013000b7306 */ /* 0x000e620000201400 */
[----:B------:R-:W-:Y:S01]  /*24f90*/  FMNMX.FTZ R18, R157, R18, !PT ;  /* 0x000000129d127209 */ /* 0x000fe20007810000 */
[CC--:B---3--:R-:W-:Y:S02]  /*24fa0*/  FFMA.FTZ R155, R0.reuse, R17.reuse, R155 ;  /* 0x00000011009b7223 */ /* 0x0c8fe4000001009b */
[----:B------:R-:W-:Y:S05]  /*24fb0*/  FFMA.FTZ R152, R0, R17, R152 ;  /* 0x0000001100987223 */ /* 0x000fea0000010098 */
[----:B------:R-:W-:Y:S02]  /*24fc0*/  FMNMX.FTZ R18, R152, R18, !PT ;  /* 0x0000001298127209 */ /* 0x000fe40007810000 */
[----:B--2---:R-:W-:Y:S01]  /*24fd0*/  FMNMX.FTZ R4, R155, R12, !PT ;  /* 0x0000000c9b047209 */ /* 0x004fe20007810000 */
[CC--:B------:R-:W-:Y:S01]  /*24fe0*/  FFMA.FTZ R135, R0.reuse, R5.reuse, R135 ;  /* 0x0000000500877223 */ /* 0x0c0fe20000010087 */
[----:B------:R-:W-:Y:S01]  /*24ff0*/  FMNMX.FTZ R18, R151, R18, !PT ;  /* 0x0000001297127209 */ /* 0x000fe20007810000 */
[----:B------:R-:W-:Y:S01]  /*25000*/  FFMA.FTZ R148, R0, R5, R148 ;  /* 0x0000000500947223 */ /* 0x000fe20000010094 */
[----:B------:R-:W-:Y:S01]  /*25010*/  FMNMX.FTZ R4, R154, R4, !PT ;  /* 0x000000049a047209 */ /* 0x000fe20007810000 */
[----:B------:R-:W-:Y:S01]  /*25020*/  LDSM.16.MT88.4 R12, [R220+0xc000] ;  /* 0x00c00000dc0c783b */ /* 0x000fe20000004200 */
[CC--:B-1----:R-:W-:Y:S02]  /*25030*/  FFMA.FTZ R136, R0.reuse, R11.reuse, R136 ;  /* 0x0000000b00887223 */ /* 0x0c2fe40000010088 */
[----:B------:R-:W-:Y:S03]  /*25040*/  FFMA.FTZ R150, R0, R11, R150 ;  /* 0x0000000b00967223 */ /* 0x000fe60000010096 */
[----:B------:R-:W-:Y:S02]  /*25050*/  FMNMX.FTZ R4, R136, R4, !PT ;  /* 0x0000000488047209 */ /* 0x000fe40007810000 */
[----:B------:R-:W-:Y:S02]  /*25060*/  FMNMX.FTZ R11, R150, R18, !PT ;  /* 0x00000012960b7209 */ /* 0x000fe40007810000 */
[----:B------:R-:W-:Y:S02]  /*25070*/  FMNMX.FTZ R4, R135, R4, !PT ;  /* 0x0000000487047209 */ /* 0x000fe40007810000 */
[----:B------:R-:W-:Y:S03]  /*25080*/  FMNMX.FTZ R11, R148, R11, !PT ;  /* 0x0000000b940b7209 */ /* 0x000fe60007810000 */
[----:B------:R-:W1:Y:S08]  /*25090*/  SHFL.BFLY PT, R5, R4, 0x2, 0x1f ;  /* 0x0c401f0004057f89 */ /* 0x000e7000000e0000 */
[----:B------:R-:W2:Y:S01]  /*250a0*/  SHFL.BFLY PT, R10, R11, 0x2, 0x1f ;  /* 0x0c401f000b0a7f89 */ /* 0x000ea200000e0000 */
[----:B-1----:R-:W-:Y:S07]  /*250b0*/  FMNMX.FTZ R4, R4, R5, !PT ;  /* 0x0000000504047209 */ /* 0x002fee0007810000 */
[----:B----4-:R-:W1:Y:S01]  /*250c0*/  SHFL.BFLY PT, R132, R4, 0x1, 0x1f ;  /* 0x0c201f0004847f89 */ /* 0x010e6200000e0000 */
[----:B--2---:R-:W-:Y:S07]  /*250d0*/  FMNMX.FTZ R5, R11, R10, !PT ;  /* 0x0000000a0b057209 */ /* 0x004fee0007810000 */
[----:B------:R-:W2:Y:S01]  /*250e0*/  SHFL.BFLY PT, R133, R5, 0x1, 0x1f ;  /* 0x0c201f0005857f89 */ /* 0x000ea200000e0000 */
[----:B-1----:R-:W-:Y:S04]  /*250f0*/  FMNMX.FTZ R132, R4, R132, !PT ;  /* 0x0000008404847209 */ /* 0x002fe80007810000 */
[----:B------:R-:W-:Y:S01]  /*25100*/  FSETP.NEU.FTZ.AND P0, PT, R132, -INF , PT ;  /* 0xff8000008400780b */ /* 0x000fe20003f1d000 */
[----:B-----5:R-:W-:Y:S02]  /*25110*/  FMUL.FTZ R153, R134, R132 ;  /* 0x0000008486997220 */ /* 0x020fe40000410000 */
[----:B------:R-:W-:Y:S01]  /*25120*/  FADD.FTZ R2, -R132, R2 ;  /* 0x0000000284027221 */ /* 0x000fe20000010100 */
[----:B--2---:R-:W-:Y:S02]  /*25130*/  FMNMX.FTZ R133, R5, R133, !PT ;  /* 0x0000008505857209 */ /* 0x004fe40007810000 */
[----:B------:R-:W-:Y:S01]  /*25140*/  FSEL R153, R153, RZ, P0 ;  /* 0x000000ff99997208 */ /* 0x000fe20000000000 */
[C---:B------:R-:W-:Y:S01]  /*25150*/  FMUL.FTZ R2, R134.reuse, R2 ;  /* 0x0000000286027220 */ /* 0x040fe20000410000 */
[C---:B------:R-:W-:Y:S01]  /*25160*/  FSETP.NEU.FTZ.AND P0, PT, R133.reuse, -INF , PT ;  /* 0xff8000008500780b */ /* 0x040fe20003f1d000 */
[C---:B------:R-:W-:Y:S02]  /*25170*/  FMUL.FTZ R149, R134.reuse, R133 ;  /* 0x0000008586957220 */ /* 0x040fe40000410000 */
[----:B------:R-:W-:Y:S02]  /*25180*/  FADD.FTZ R3, -R133, R3 ;  /* 0x0000000385037221 */ /* 0x000fe40000010100 */
[-CC-:B------:R-:W-:Y:S01]  /*25190*/  FFMA.FTZ R140, R9, R134.reuse, -R153.reuse ;  /* 0x00000086098c7223 */ /* 0x180fe20000010899 */
[----:B------:R-:W-:Y:S01]  /*251a0*/  FSEL R149, R149, RZ, P0 ;  /* 0x000000ff95957208 */ /* 0x000fe20000000000 */
[----:B------:R-:W-:Y:S01]  /*251b0*/  FMUL.FTZ R3, R134, R3 ;  /* 0x0000000386037220 */ /* 0x000fe20000410000 */
[----:B------:R-:W1:Y:S01]  /*251c0*/  MUFU.EX2 R2, R2 ;  /* 0x0000000200027308 */ /* 0x000e620000000800 */
[-C--:B------:R-:W-:Y:S01]  /*251d0*/  FFMA.FTZ R147, R142, R134.reuse, -R153 ;  /* 0x000000868e937223 */ /* 0x080fe20000010899 */
[----:B------:R-:W-:Y:S01]  /*251e0*/  ISETP.GT.AND P0, PT, R242, 0x1, PT ;  /* 0x00000001f200780c */ /* 0x000fe20003f04270 */
[-C--:B------:R-:W-:Y:S01]  /*251f0*/  FFMA.FTZ R145, R8, R134.reuse, -R149 ;  /* 0x0000008608917223 */ /* 0x080fe20000010895 */
[----:B------:R-:W-:Y:S01]  /*25200*/  MOV R242, R139 ;  /* 0x0000008b00f27202 */ /* 0x000fe20000000f00 */
[-CC-:B------:R-:W-:Y:S02]  /*25210*/  FFMA.FTZ R142, R143, R134.reuse, -R153.reuse ;  /* 0x000000868f8e7223 */ /* 0x180fe40000010899 */
[-C--:B------:R-:W-:Y:S02]  /*25220*/  FFMA.FTZ R141, R146, R134.reuse, -R153 ;  /* 0x00000086928d7223 */ /* 0x080fe40000010899 */
[-CC-:B------:R-:W-:Y:S01]  /*25230*/  FFMA.FTZ R146, R7, R134.reuse, -R149.reuse ;  /* 0x0000008607927223 */ /* 0x180fe20000010895 */
[----:B------:R-:W2:Y:S01]  /*25240*/  MUFU.EX2 R3, R3 ;  /* 0x0000000300037308 */ /* 0x000ea20000000800 */
[-CC-:B------:R-:W-:Y:S02]  /*25250*/  FFMA.FTZ R144, R144, R134.reuse, -R149.reuse ;  /* 0x0000008690907223 */ /* 0x180fe40000010895 */
[-CC-:B------:R-:W-:Y:S02]  /*25260*/  FFMA.FTZ R143, R6, R134.reuse, -R149.reuse ;  /* 0x00000086068f7223 */ /* 0x180fe40000010895 */
[-CC-:B------:R-:W-:Y:S02]  /*25270*/  FFMA.FTZ R156, R56, R134.reuse, -R149.reuse ;  /* 0x00000086389c7223 */ /* 0x180fe40000010895 */
[-C--:B------:R-:W-:Y:S02]  /*25280*/  FFMA.FTZ R158, R64, R134.reuse, -R149 ;  /* 0x00000086409e7223 */ /* 0x080fe40000010895 */
[-CC-:B------:R-:W-:Y:S01]  /*25290*/  FFMA.FTZ R162, R162, R134.reuse, -R153.reuse ;  /* 0x00000086a2a27223 */ /* 0x180fe20000010899 */
[----:B------:R-:W-:Y:S01]  /*252a0*/  MUFU.EX2 R147, R147 ;  /* 0x0000009300937308 */ /* 0x000fe20000000800 */
[-CC-:B------:R-:W-:Y:S02]  /*252b0*/  FFMA.FTZ R164, R164, R134.reuse, -R153.reuse ;  /* 0x00000086a4a47223 */ /* 0x180fe40000010899 */
[--C-:B------:R-:W-:Y:S02]  /*252c0*/  FFMA.FTZ R166, R166, R134, -R153.reuse ;  /* 0x00000086a6a67223 */ /* 0x100fe40000010899 */
[C---:B-1----:R-:W-:Y:S02]  /*252d0*/  FMUL.FTZ R6, R2.reuse, R130 ;  /* 0x0000008202067220 */ /* 0x042fe40000410000 */
[C---:B------:R-:W-:Y:S02]  /*252e0*/  FMUL.FTZ R7, R2.reuse, R131 ;  /* 0x0000008302077220 */ /* 0x040fe40000410000 */
[C---:B------:R-:W-:Y:S01]  /*252f0*/  FMUL.FTZ R10, R2.reuse, R126 ;  /* 0x0000007e020a7220 */ /* 0x040fe20000410000 */
[----:B------:R-:W1:Y:S01]  /*25300*/  MUFU.EX2 R142, R142 ;  /* 0x0000008e008e7308 */ /* 0x000e620000000800 */
[C---:B------:R-:W-:Y:S02]  /*25310*/  FMUL.FTZ R11, R2.reuse, R127 ;  /* 0x0000007f020b7220 */ /* 0x040fe40000410000 */
[C---:B------:R-:W-:Y:S02]  /*25320*/  FMUL.FTZ R18, R2.reuse, R118 ;  /* 0x0000007602127220 */ /* 0x040fe40000410000 */
        /* <DEDUP_REMOVED lines=10> */
[----:B------:R-:W2:Y:S01]  /*253d0*/  MUFU.EX2 R140, R140 ;  /* 0x0000008c008c7308 */ /* 0x000ea20000000800 */
[----:B------:R-:W-:Y:S01]  /*253e0*/  FMUL.FTZ R27, R2, R111 ;  /* 0x0000006f021b7220 */ /* 0x000fe20000410000 */
[----:B------:R-:W-:Y:S01]  /*253f0*/  LDSM.16.MT88.4 R116, [R218+0xf800] ;  /* 0x00f80000da74783b */ /* 0x000fe20000004200 */
[C---:B------:R-:W-:Y:S01]  /*25400*/  FMUL.FTZ R24, R3.reuse, R108 ;  /* 0x0000006c03187220 */ /* 0x040fe20000410000 */
[----:B-1----:R-:W-:Y:S01]  /*25410*/  F2FP.BF16.PACK_AB R129, R142, R147 ;  /* 0x000000938e81723e */ /* 0x002fe200000010ff */
[C---:B------:R-:W-:Y:S02]  /*25420*/  FMUL.FTZ R25, R3.reuse, R109 ;  /* 0x0000006d03197220 */ /* 0x040fe40000410000 */
[C---:B------:R-:W-:Y:S02]  /*25430*/  FMUL.FTZ R34, R2.reuse, R102 ;  /* 0x0000006602227220 */ /* 0x040fe40000410000 */
[C---:B------:R-:W-:Y:S01]  /*25440*/  FMUL.FTZ R35, R2.reuse, R103 ;  /* 0x0000006702237220 */ /* 0x040fe20000410000 */
[----:B------:R-:W-:Y:S01]  /*25450*/  MUFU.EX2 R146, R146 ;  /* 0x0000009200927308 */ /* 0x000fe20000000800 */
[C---:B------:R-:W-:Y:S01]  /*25460*/  FMUL.FTZ R32, R3.reuse, R100 ;  /* 0x0000006403207220 */ /* 0x040fe20000410000 */
[----:B------:R-:W-:Y:S01]  /*25470*/  LDSM.16.MT88.4 R108, [R217+0xf800] ;  /* 0x00f80000d96c783b */ /* 0x000fe20000004200 */
[C---:B------:R-:W-:Y:S02]  /*25480*/  FMUL.FTZ R33, R3.reuse, R101 ;  /* 0x0000006503217220 */ /* 0x040fe40000410000 */
[C---:B------:R-:W-:Y:S02]  /*25490*/  FMUL.FTZ R42, R2.reuse, R94 ;  /* 0x0000005e022a7220 */ /* 0x040fe40000410000 */
[C---:B------:R-:W-:Y:S02]  /*254a0*/  FMUL.FTZ R43, R2.reuse, R95 ;  /* 0x0000005f022b7220 */ /* 0x040fe40000410000 */
[C---:B------:R-:W-:Y:S01]  /*254b0*/  FMUL.FTZ R41, R3.reuse, R93 ;  /* 0x0000005d03297220 */ /* 0x040fe20000410000 */
[----:B------:R-:W1:Y:S01]  /*254c0*/  MUFU.EX2 R145, R145 ;  /* 0x0000009100917308 */ /* 0x000e620000000800 */
[----:B------:R-:W-:Y:S01]  /*254d0*/  LDSM.16.MT88.4 R100, [R216+0xf800] ;  /* 0x00f80000d864783b */ /* 0x000fe20000004200 */
[----:B------:R-:W-:Y:S01]  /*254e0*/  FMUL.FTZ R51, R2, R87 ;  /* 0x0000005702337220 */ /* 0x000fe20000410000 */
[----:B--2---:R-:W-:Y:S01]  /*254f0*/  F2FP.BF16.PACK_AB R131, R140, R141 ;  /* 0x0000008d8c83723e */ /* 0x004fe200000010ff */
[C---:B------:R-:W-:Y:S02]  /*25500*/  FMUL.FTZ R59, R2.reuse, R79 ;  /* 0x0000004f023b7220 */ /* 0x040fe40000410000 */
[C---:B------:R-:W-:Y:S02]  /*25510*/  FMUL.FTZ R56, R3.reuse, R76 ;  /* 0x0000004c03387220 */ /* 0x040fe40000410000 */
[C---:B------:R-:W-:Y:S02]  /*25520*/  FMUL.FTZ R66, R2.reuse, R70 ;  /* 0x0000004602427220 */ /* 0x040fe40000410000 */
[----:B------:R-:W-:Y:S01]  /*25530*/  MUFU.EX2 R144, R144 ;  /* 0x0000009000907308 */ /* 0x000fe20000000800 */
[----:B------:R-:W-:Y:S02]  /*25540*/  FMUL.FTZ R67, R2, R71 ;  /* 0x0000004702437220 */ /* 0x000fe40000410000 */
[C---:B------:R-:W-:Y:S02]  /*25550*/  FMUL.FTZ R64, R3.reuse, R68 ;  /* 0x0000004403407220 */ /* 0x040fe40000410000 */
[----:B------:R-:W-:Y:S02]  /*25560*/  FMUL.FTZ R65, R3, R69 ;  /* 0x0000004503417220 */ /* 0x000fe40000410000 */
[-C--:B------:R-:W-:Y:S02]  /*25570*/  FFMA.FTZ R168, R168, R134.reuse, -R153 ;  /* 0x00000086a8a87223 */ /* 0x080fe40000010899 */
[-CC-:B------:R-:W-:Y:S01]  /*25580*/  FFMA.FTZ R170, R170, R134.reuse, -R149.reuse ;  /* 0x00000086aaaa7223 */ /* 0x180fe20000010895 */
[----:B------:R-:W2:Y:S01]  /*25590*/  MUFU.EX2 R143, R143 ;  /* 0x0000008f008f7308 */ /* 0x000ea20000000800 */
[-CC-:B------:R-:W-:Y:S02]  /*255a0*/  FFMA.FTZ R171, R171, R134.reuse, -R149.reuse ;  /* 0x00000086abab7223 */ /* 0x180fe40000010895 */
[--C-:B------:R-:W-:Y:S01]  /*255b0*/  FFMA.FTZ R172, R172, R134, -R149.reuse ;  /* 0x00000086acac7223 */ /* 0x100fe20000010895 */
[----:B-1----:R-:W-:Y:S01]  /*255c0*/  F2FP.BF16.PACK_AB R128, R145, R146 ;  /* 0x000000929180723e */ /* 0x002fe200000010ff */
[-C--:B------:R-:W-:Y:S02]  /*255d0*/  FFMA.FTZ R173, R173, R134.reuse, -R149 ;  /* 0x00000086adad7223 */ /* 0x080fe40000010895 */
[-CC-:B------:R-:W-:Y:S02]  /*255e0*/  FFMA.FTZ R176, R176, R134.reuse, -R153.reuse ;  /* 0x00000086b0b07223 */ /* 0x180fe40000010899 */
[-CC-:B------:R-:W-:Y:S01]  /*255f0*/  FFMA.FTZ R175, R175, R134.reuse, -R153.reuse ;  /* 0x00000086afaf7223 */ /* 0x180fe20000010899 */
[----:B------:R-:W-:Y:S01]  /*25600*/  MUFU.EX2 R156, R156 ;  /* 0x0000009c009c7308 */ /* 0x000fe20000000800 */
[-CC-:B------:R-:W-:Y:S02]  /*25610*/  FFMA.FTZ R177, R177, R134.reuse, -R153.reuse ;  /* 0x00000086b1b17223 */ /* 0x180fe40000010899 */
[-C--:B------:R-:W-:Y:S02]  /*25620*/  FFMA.FTZ R178, R178, R134.reuse, -R153 ;  /* 0x00000086b2b27223 */ /* 0x080fe40000010899 */
[-CC-:B------:R-:W-:Y:S02]  /*25630*/  FFMA.FTZ R181, R181, R134.reuse, -R149.reuse ;  /* 0x00000086b5b57223 */ /* 0x180fe40000010895 */
[-CC-:B------:R-:W-:Y:S02]  /*25640*/  FFMA.FTZ R182, R182, R134.reuse, -R149.reuse ;  /* 0x00000086b6b67223 */ /* 0x180fe40000010895 */
[-CC-:B------:R-:W-:Y:S01]  /*25650*/  FFMA.FTZ R184, R184, R134.reuse, -R149.reuse ;  /* 0x00000086b8b87223 */ /* 0x180fe20000010895 */
[----:B------:R-:W1:Y:S01]  /*25660*/  MUFU.EX2 R158, R158 ;  /* 0x0000009e009e7308 */ /* 0x000e620000000800 */
[-C--:B------:R-:W-:Y:S02]  /*25670*/  FFMA.FTZ R186, R186, R134.reuse, -R149 ;  /* 0x00000086baba7223 */ /* 0x080fe40000010895 */
[--C-:B------:R-:W-:Y:S01]  /*25680*/  FFMA.FTZ R191, R191, R134, -R153.reuse ;  /* 0x00000086bfbf7223 */ /* 0x100fe20000010899 */
[----:B--2---:R-:W-:Y:S01]  /*25690*/  F2FP.BF16.PACK_AB R130, R143, R144 ;  /* 0x000000908f82723e */ /* 0x004fe200000010ff */
[-CC-:B------:R-:W-:Y:S02]  /*256a0*/  FFMA.FTZ R190, R190, R134.reuse, -R153.reuse ;  /* 0x00000086bebe7223 */ /* 0x180fe40000010899 */
[-CC-:B------:R-:W-:Y:S02]  /*256b0*/  FFMA.FTZ R192, R192, R134.reuse, -R153.reuse ;  /* 0x00000086c0c07223 */ /* 0x180fe40000010899 */
[-C--:B------:R-:W-:Y:S01]  /*256c0*/  FFMA.FTZ R193, R193, R134.reuse, -R153 ;  /* 0x00000086c1c17223 */ /* 0x080fe20000010899 */
[----:B------:R-:W-:Y:S01]  /*256d0*/  MUFU.EX2 R162, R162 ;  /* 0x000000a200a27308 */ /* 0x000fe20000000800 */
[C---:B------:R-:W-:Y:S05]  /*256e0*/  HMMA.16816.F32.BF16 R4, R128.reuse, R12, R4 ;  /* 0x0000000c8004723c */ /* 0x040fea0000041804 */
[--C-:B------:R-:W-:Y:S02]  /*256f0*/  FFMA.FTZ R195, R195, R134, -R149.reuse ;  /* 0x00000086c3c37223 */ /* 0x100fe40000010895 */
        /* <DEDUP_REMOVED lines=14> */
[-CC-:B------:R-:W-:Y:S02]  /*257e0*/  FFMA.FTZ R188, R188, R134.reuse, -R153.reuse ;  /* 0x00000086bcbc7223 */ /* 0x180fe40000010899 */
[----:B------:R-:W-:Y:S02]  /*257f0*/  FFMA.FTZ R187, R187, R134, -R153 ;  /* 0x00000086bbbb7223 */ /* 0x000fe40000010899 */
[C---:B------:R-:W-:Y:S01]  /*25800*/  FMUL.FTZ R20, R3.reuse, R112 ;  /* 0x0000007003147220 */ /* 0x040fe20000410000 */
[C---:B------:R-:W-:Y:S04]  /*25810*/  HMMA.16816.F32.BF16 R16, R128.reuse, R22, R16 ;  /* 0x000000168010723c */ /* 0x040fe80000041810 */
[----:B------:R-:W-:Y:S01]  /*25820*/  FMUL.FTZ R21, R3, R113 ;  /* 0x0000007103157220 */ /* 0x000fe20000410000 */
[----:B------:R-:W-:Y:S01]  /*25830*/  MUFU.EX2 R170, R170 ;  /* 0x000000aa00aa7308 */ /* 0x000fe20000000800 */
[--C-:B------:R-:W-:Y:S02]  /*25840*/  FFMA.FTZ R112, R58, R134, -R149.reuse ;  /* 0x000000863a707223 */ /* 0x100fe40000010895 */
[C---:B------:R-:W-:Y:S04]  /*25850*/  FMUL.FTZ R22, R2.reuse, R114 ;  /* 0x0000007202167220 */ /* 0x040fe80000410000 */
[C---:B------:R-:W-:Y:S02]  /*25860*/  FMUL.FTZ R23, R2.reuse, R115 ;  /* 0x0000007302177220 */ /* 0x040fe40000410000 */
[----:B------:R-:W-:Y:S01]  /*25870*/  FMUL.FTZ R58, R2, R78 ;  /* 0x0000004e023a7220 */ /* 0x000fe20000410000 */
[----:B------:R-:W-:Y:S01]  /*25880*/  MUFU.EX2 R112, R112 ;  /* 0x0000007000707308 */ /* 0x000fe20000000800 */
[-C--:B------:R-:W-:Y:S02]  /*25890*/  FFMA.FTZ R113, R57, R134.reuse, -R149 ;  /* 0x0000008639717223 */ /* 0x080fe40000010895 */
[----:B------:R-:W-:Y:S01]  /*258a0*/  FMUL.FTZ R57, R3, R77 ;  /* 0x0000004d03397220 */ /* 0x000fe20000410000 */
[C---:B------:R-:W-:Y:S01]  /*258b0*/  HMMA.16816.F32.BF16 R20, R128.reuse, R28, R20 ;  /* 0x0000001c8014723c */ /* 0x040fe20000041814 */
[----:B------:R-:W-:Y:S02]  /*258c0*/  LDSM.16.MT88.4 R76, [R220+0xc800] ;  /* 0x00c80000dc4c783b */ /* 0x000fe40000004200 */
[-C--:B------:R-:W-:Y:S02]  /*258d0*/  FFMA.FTZ R185, R185, R134.reuse, -R153 ;  /* 0x00000086b9b97223 */ /* 0x080fe40000010899 */
[----:B------:R-:W-:Y:S01]  /*258e0*/  FFMA.FTZ R183, R183, R134, -R149 ;  /* 0x00000086b7b77223 */ /* 0x000fe20000010895 */
[----:B------:R-:W1:Y:S01]  /*258f0*/  MUFU.EX2 R113, R113 ;  /* 0x0000007100717308 */ /* 0x000e620000000800 */
[C---:B------:R-:W-:Y:S01]  /*25900*/  FMUL.FTZ R28, R3.reuse, R104 ;  /* 0x00000068031c7220 */ /* 0x040fe20000410000 */
[C---:B------:R-:W-:Y:S04]  /*25910*/  HMMA.16816.F32.BF16 R24, R128.reuse, R30, R24 ;  /* 0x0000001e8018723c */ /* 0x040fe80000041818 */
[C---:B------:R-:W-:Y:S02]  /*25920*/  FMUL.FTZ R29, R3.reuse, R105 ;  /* 0x00000069031d7220 */ /* 0x040fe40000410000 */
[--C-:B------:R-:W-:Y:S02]  /*25930*/  FFMA.FTZ R104, R40, R134, -R153.reuse ;  /* 0x0000008628687223 */ /* 0x100fe40000010899 */
[C---:B------:R-:W-:Y:S01]  /*25940*/  FMUL.FTZ R30, R2.reuse, R106 ;  /* 0x0000006a021e7220 */ /* 0x040fe20000410000 */
[----:B------:R-:W-:Y:S03]  /*25950*/  MUFU.EX2 R171, R171 ;  /* 0x000000ab00ab7308 */ /* 0x000fe60000000800 */
[----:B------:R-:W-:Y:S02]  /*25960*/  FMUL.FTZ R31, R2, R107 ;  /* 0x0000006b021f7220 */ /* 0x000fe40000410000 */
[----:B------:R-:W-:Y:S02]  /*25970*/  FMUL.FTZ R40, R3, R92 ;  /* 0x0000005c03287220 */ /* 0x000fe40000410000 */
[----:B------:R-:W-:Y:S01]  /*25980*/  LDSM.16.MT88.4 R92, [R216+0x11000] ;  /* 0x01100000d85c783b */ /* 0x000fe20000004200 */
[--C-:B------:R-:W-:Y:S02]  /*25990*/  FFMA.FTZ R105, R50, R134, -R153.reuse ;  /* 0x0000008632697223 */ /* 0x100fe40000010899 */
[C---:B------:R-:W-:Y:S01]  /*259a0*/  HMMA.16816.F32.BF16 R28, R128.reuse, R36, R28 ;  /* 0x00000024801c723c */ /* 0x040fe2000004181c */
[----:B------:R-:W-:Y:S02]  /*259b0*/  MUFU.EX2 R104, R104 ;  /* 0x0000006800687308 */ /* 0x000fe40000000800 */
[C---:B------:R-:W-:Y:S01]  /*259c0*/  FMUL.FTZ R50, R2.reuse, R86 ;  /* 0x0000005602327220 */ /* 0x040fe20000410000 */
[----:B-1----:R-:W-:Y:S01]  /*259d0*/  F2FP.BF16.PACK_AB R68, R113, R112 ;  /* 0x000000707144723e */ /* 0x002fe200000010ff */
[--C-:B------:R-:W-:Y:S02]  /*259e0*/  FFMA.FTZ R106, R49, R134, -R153.reuse ;  /* 0x00000086316a7223 */ /* 0x100fe40000010899 */
[C---:B------:R-:W-:Y:S01]  /*259f0*/  FMUL.FTZ R36, R3.reuse, R96 ;  /* 0x0000006003247220 */ /* 0x040fe20000410000 */
[C---:B------:R-:W-:Y:S03]  /*25a00*/  HMMA.16816.F32.BF16 R32, R128.reuse, R38, R32 ;  /* 0x000000268020723c */ /* 0x040fe60000041820 */
[----:B------:R-:W1:Y:S01]  /*25a10*/  MUFU.EX2 R105, R105 ;  /* 0x0000006900697308 */ /* 0x000e620000000800 */
[C---:B------:R-:W-:Y:S02]  /*25a20*/  FMUL.FTZ R37, R3.reuse, R97 ;  /* 0x0000006103257220 */ /* 0x040fe40000410000 */
[C---:B------:R-:W-:Y:S02]  /*25a30*/  FMUL.FTZ R49, R3.reuse, R85 ;  /* 0x0000005503317220 */ /* 0x040fe40000410000 */
[C---:B------:R-:W-:Y:S04]  /*25a40*/  FMUL.FTZ R38, R2.reuse, R98 ;  /* 0x0000006202267220 */ /* 0x040fe80000410000 */
[----:B------:R-:W-:Y:S01]  /*25a50*/  FMUL.FTZ R39, R2, R99 ;  /* 0x0000006302277220 */ /* 0x000fe20000410000 */
[----:B------:R-:W-:Y:S01]  /*25a60*/  MUFU.EX2 R106, R106 ;  /* 0x0000006a006a7308 */ /* 0x000fe20000000800 */
[----:B------:R-:W-:Y:S01]  /*25a70*/  LDSM.16.MT88.4 R96, [R216+0x13000] ;  /* 0x01300000d860783b */ /* 0x000fe20000004200 */
[----:B------:R-:W-:Y:S02]  /*25a80*/  FFMA.FTZ R107, R48, R134, -R153 ;  /* 0x00000086306b7223 */ /* 0x000fe40000010899 */
[C---:B------:R-:W-:Y:S02]  /*25a90*/  FMUL.FTZ R48, R3.reuse, R84 ;  /* 0x0000005403307220 */ /* 0x040fe40000410000 */
[C---:B------:R-:W-:Y:S03]  /*25aa0*/  HMMA.16816.F32.BF16 R36, R128.reuse, R44, R36 ;  /* 0x0000002c8024723c */ /* 0x040fe60000041824 */
[----:B------:R-:W2:Y:S01]  /*25ab0*/  LDSM.16.MT88.4 R84, [R216+0x10000] ;  /* 0x01000000d854783b */ /* 0x000ea20000004200 */
[----:B------:R-:W3:Y:S01]  /*25ac0*/  MUFU.EX2 R107, R107 ;  /* 0x0000006b006b7308 */ /* 0x000ee20000000800 */
[--C-:B------:R-:W-:Y:S02]  /*25ad0*/  FFMA.FTZ R180, R180, R134, -R149.reuse ;  /* 0x00000086b4b47223 */ /* 0x100fe40000010895 */
        /* <DEDUP_REMOVED lines=14> */
[--C-:B------:R-:W-:Y:S02]  /*25bc0*/  FFMA.FTZ R167, R167, R134, -R153.reuse ;  /* 0x00000086a7a77223 */ /* 0x100fe40000010899 */
        /* <DEDUP_REMOVED lines=12> */
[-CC-:B------:R-:W-:Y:S01]  /*25c90*/  FFMA.FTZ R160, R160, R134.reuse, -R149.reuse ;  /* 0x00000086a0a07223 */ /* 0x180fe20000010895 */
[----:B------:R-:W-:Y:S01]  /*25ca0*/  MUFU.EX2 R177, R177 ;  /* 0x000000b100b17308 */ /* 0x000fe20000000800 */
[--C-:B------:R-:W-:Y:S02]  /*25cb0*/  FFMA.FTZ R159, R159, R134, -R149.reuse ;  /* 0x000000869f9f7223 */ /* 0x100fe40000010895 */
[C---:B------:R-:W-:Y:S01]  /*25cc0*/  FMUL.FTZ R60, R3.reuse, R72 ;  /* 0x00000048033c7220 */ /* 0x040fe20000410000 */
[C---:B------:R-:W-:Y:S04]  /*25cd0*/  HMMA.16816.F32.BF16 R56, R128.reuse, R62, R56 ;  /* 0x0000003e8038723c */ /* 0x040fe80000041838 */
[----:B------:R-:W-:Y:S02]  /*25ce0*/  FMUL.FTZ R61, R3, R73 ;  /* 0x00000049033d7220 */ /* 0x000fe40000410000 */
[----:B------:R-:W-:Y:S01]  /*25cf0*/  MUFU.EX2 R178, R178 ;  /* 0x000000b200b27308 */ /* 0x000fe20000000800 */
[C---:B------:R-:W-:Y:S02]  /*25d00*/  FMUL.FTZ R62, R2.reuse, R74 ;  /* 0x0000004a023e7220 */ /* 0x040fe40000410000 */
[----:B------:R-:W-:Y:S02]  /*25d10*/  FMUL.FTZ R63, R2, R75 ;  /* 0x0000004b023f7220 */ /* 0x000fe40000410000 */
[----:B------:R-:W3:Y:S01]  /*25d20*/  LDSM.16.MT88.4 R72, [R218+0xc800] ;  /* 0x00c80000da48783b */ /* 0x000ee20000004200 */
[-C--:B------:R-:W-:Y:S02]  /*25d30*/  FFMA.FTZ R157, R157, R134.reuse, -R149 ;  /* 0x000000869d9d7223 */ /* 0x080fe40000010895 */
[-CC-:B------:R-:W-:Y:S02]  /*25d40*/  FFMA.FTZ R155, R155, R134.reuse, -R153.reuse ;  /* 0x000000869b9b7223 */ /* 0x180fe40000010899 */
[C---:B--2---:R-:W-:Y:S01]  /*25d50*/  HMMA.16816.F32.BF16 R60, R128.reuse, R84, R60 ;  /* 0x00000054803c723c */ /* 0x044fe2000004183c */
[----:B------:R-:W2:Y:S02]  /*25d60*/  MUFU.EX2 R181, R181 ;  /* 0x000000b500b57308 */ /* 0x000ea40000000800 */
[-CC-:B------:R-:W-:Y:S02]  /*25d70*/  FFMA.FTZ R154, R154, R134.reuse, -R153.reuse ;  /* 0x000000869a9a7223 */ /* 0x180fe40000010899 */
[-CC-:B------:R-:W-:Y:S02]  /*25d80*/  FFMA.FTZ R136, R136, R134.reuse, -R153.reuse ;  /* 0x0000008688887223 */ /* 0x180fe40000010899 */
[-C--:B------:R-:W-:Y:S01]  /*25d90*/  FFMA.FTZ R153, R135, R134.reuse, -R153 ;  /* 0x0000008687997223 */ /* 0x080fe20000010899 */
[----:B------:R-:W-:Y:S01]  /*25da0*/  HMMA.16816.F32.BF16 R64, R128, R86, R64 ;  /* 0x000000568040723c */ /* 0x000fe20000041840 */
[----:B------:R-:W4:Y:S02]  /*25db0*/  LDSM.16.MT88.4 R84, [R216+0xc800] ;  /* 0x00c80000d854783b */ /* 0x000f240000004200 */
[----:B------:R-:W5:Y:S01]  /*25dc0*/  MUFU.EX2 R182, R182 ;  /* 0x000000b600b67308 */ /* 0x000f620000000800 */
[-CC-:B------:R-:W-:Y:S02]  /*25dd0*/  FFMA.FTZ R135, R152, R134.reuse, -R149.reuse ;  /* 0x0000008698877223 */ /* 0x180fe40000010895 */
[-CC-:B------:R-:W-:Y:S02]  /*25de0*/  FFMA.FTZ R151, R151, R134.reuse, -R149.reuse ;  /* 0x0000008697977223 */ /* 0x180fe40000010895 */
[C---:B------:R-:W-:Y:S05]  /*25df0*/  HMMA.16816.F32.BF16 R4, R68.reuse, R76, R4 ;  /* 0x0000004c4404723c */ /* 0x040fea0000041804 */
[----:B------:R-:W-:Y:S01]  /*25e00*/  MUFU.EX2 R184, R184 ;  /* 0x000000b800b87308 */ /* 0x000fe20000000800 */
[-CC-:B------:R-:W-:Y:S02]  /*25e10*/  FFMA.FTZ R150, R150, R134.reuse, -R149.reuse ;  /* 0x0000008696967223 */ /* 0x180fe40000010895 */
[C---:B------:R-:W-:Y:S01]  /*25e20*/  HMMA.16816.F32.BF16 R8, R68.reuse, R78, R8 ;  /* 0x0000004e4408723c */ /* 0x040fe20000041808 */
[----:B------:R-:W1:Y:S03]  /*25e30*/  LDSM.16.MT88.4 R76, [R220+0x10800] ;  /* 0x01080000dc4c783b */ /* 0x000e660000004200 */
[----:B------:R-:W-:Y:S02]  /*25e40*/  FFMA.FTZ R149, R148, R134, -R149 ;  /* 0x0000008694957223 */ /* 0x000fe40000010895 */
[----:B------:R-:W-:Y:S01]  /*25e50*/  FFMA.FTZ R146, R3, R244, R146 ;  /* 0x000000f403927223 */ /* 0x000fe20000010092 */
[----:B------:R-:W1:Y:S01]  /*25e60*/  MUFU.EX2 R186, R186 ;  /* 0x000000ba00ba7308 */ /* 0x000e620000000800 */
[----:B------:R-:W-:Y:S01]  /*25e70*/  MOV R3, R133 ;  /* 0x0000008500037202 */ /* 0x000fe20000000f00 */
[----:B------:R-:W-:Y:S01]  /*25e80*/  FFMA.FTZ R147, R2, R245, R147 ;  /* 0x000000f502937223 */ /* 0x000fe20000010093 */
[C---:B---3--:R-:W-:Y:S03]  /*25e90*/  HMMA.16816.F32.BF16 R12, R68.reuse, R72, R12 ;  /* 0x00000048440c723c */ /* 0x048fe6000004180c */
[----:B------:R-:W-:Y:S02]  /*25ea0*/  FADD.FTZ R146, R145, R146 ;  /* 0x0000009291927221 */ /* 0x000fe40000010000 */
[----:B------:R-:W-:Y:S02]  /*25eb0*/  FADD.FTZ R147, R142, R147 ;  /* 0x000000938e937221 */ /* 0x000fe40000010000 */
[----:B------:R-:W-:Y:S01]  /*25ec0*/  MUFU.EX2 R191, R191 ;  /* 0x000000bf00bf7308 */ /* 0x000fe20000000800 */
[----:B------:R-:W-:Y:S01]  /*25ed0*/  FADD.FTZ R146, R144, R146 ;  /* 0x0000009290927221 */ /* 0x000fe20000010000 */
[C---:B------:R-:W-:Y:S01]  /*25ee0*/  HMMA.16816.F32.BF16 R16, R68.reuse, R74, R16 ;  /* 0x0000004a4410723c */ /* 0x040fe20000041810 */
[----:B------:R-:W3:Y:S02]  /*25ef0*/  LDSM.16.MT88.4 R72, [R218+0x10800] ;  /* 0x01080000da48783b */ /* 0x000ee40000004200 */
[----:B------:R-:W-:Y:S02]  /*25f00*/  FADD.FTZ R141, R141, R147 ;  /* 0x000000938d8d7221 */ /* 0x000fe40000010000 */
[----:B------:R-:W-:Y:S03]  /*25f10*/  FADD.FTZ R143, R143, R146 ;  /* 0x000000928f8f7221 */ /* 0x000fe60000010000 */
[C---:B------:R-:W-:Y:S01]  /*25f20*/  HMMA.16816.F32.BF16 R20, R68.reuse, R80, R20 ;  /* 0x000000504414723c */ /* 0x040fe20000041814 */
[----:B------:R-:W-:Y:S03]  /*25f30*/  MUFU.EX2 R190, R190 ;  /* 0x000000be00be7308 */ /* 0x000fe60000000800 */
[----:B------:R-:W-:Y:S02]  /*25f40*/  FADD.FTZ R141, R140, R141 ;  /* 0x0000008d8c8d7221 */ /* 0x000fe40000010000 */
[----:B------:R-:W-:Y:S02]  /*25f50*/  FADD.FTZ R2, R112, R143 ;  /* 0x0000008f70027221 */ /* 0x000fe40000010000 */
[C---:B------:R-:W-:Y:S01]  /*25f60*/  HMMA.16816.F32.BF16 R24, R68.reuse, R82, R24 ;  /* 0x000000524418723c */ /* 0x040fe20000041818 */
[----:B------:R-:W2:Y:S02]  /*25f70*/  LDSM.16.MT88.4 R80, [R217+0x10800] ;  /* 0x01080000d950783b */ /* 0x000ea40000004200 */
[----:B------:R-:W-:Y:S01]  /*25f80*/  MUFU.EX2 R192, R192 ;  /* 0x000000c000c07308 */ /* 0x000fe20000000800 */
[----:B------:R-:W-:Y:S02]  /*25f90*/  FADD.FTZ R104, R104, R141 ;  /* 0x0000008d68687221 */ /* 0x000fe40000010000 */
[----:B------:R-:W-:Y:S02]  /*25fa0*/  FADD.FTZ R2, R113, R2 ;  /* 0x0000000271027221 */ /* 0x000fe40000010000 */
[C---:B----4-:R-:W-:Y:S04]  /*25fb0*/  HMMA.16816.F32.BF16 R28, R68.reuse, R84, R28 ;  /* 0x00000054441c723c */ /* 0x050fe8000004181c */
[----:B------:R-:W-:Y:S01]  /*25fc0*/  FADD.FTZ R104, R105, R104 ;  /* 0x0000006869687221 */ /* 0x000fe20000010000 */
[----:B------:R-:W-:Y:S01]  /*25fd0*/  MUFU.EX2 R193, R193 ;  /* 0x000000c100c17308 */ /* 0x000fe20000000800 */
[----:B------:R-:W-:Y:S02]  /*25fe0*/  FADD.FTZ R2, R156, R2 ;  /* 0x000000029c027221 */ /* 0x000fe40000010000 */
[C---:B------:R-:W-:Y:S01]  /*25ff0*/  HMMA.16816.F32.BF16 R32, R68.reuse, R86, R32 ;  /* 0x000000564420723c */ /* 0x040fe20000041820 */
[----:B------:R-:W4:Y:S03]  /*26000*/  LDSM.16.MT88.4 R84, [R220+0xd000] ;  /* 0x00d00000dc54783b */ /* 0x000f260000004200 */
[----:B------:R-:W-:Y:S02]  /*26010*/  FADD.FTZ R106, R106, R104 ;  /* 0x000000686a6a7221 */ /* 0x000fe40000010000 */
[----:B------:R-:W-:Y:S01]  /*26020*/  FADD.FTZ R158, R158, R2 ;  /* 0x000000029e9e7221 */ /* 0x000fe20000010000 */
[----:B------:R-:W2:Y:S01]  /*26030*/  MUFU.EX2 R195, R195 ;  /* 0x000000c300c37308 */ /* 0x000ea20000000800 */
[C---:B-1----:R-:W-:Y:S04]  /*26040*/  HMMA.16816.F32.BF16 R36, R68.reuse, R76, R36 ;  /* 0x0000004c4424723c */ /* 0x042fe80000041824 */
[----:B------:R-:W-:Y:S01]  /*26050*/  FADD.FTZ R106, R107, R106 ;  /* 0x0000006a6b6a7221 */ /* 0x000fe20000010000 */
[----:B------:R-:W-:Y:S01]  /*26060*/  MOV R2, R132 ;  /* 0x0000008400027202 */ /* 0x000fe20000000f00 */
[----:B------:R-:W-:Y:S02]  /*26070*/  FADD.FTZ R158, R170, R158 ;  /* 0x0000009eaa9e7221 */ /* 0x000fe40000010000 */
        /* <DEDUP_REMOVED lines=8> */
[C---:B--2---:R-:W-:Y:S08]  /*26100*/  HMMA.16816.F32.BF16 R52, R68.reuse, R80, R52 ;  /* 0x000000504434723c */ /* 0x044ff00000041834 */
[C---:B------:R-:W-:Y:S01]  /*26110*/  HMMA.16816.F32.BF16 R56, R68.reuse, R82, R56 ;  /* 0x000000524438723c */ /* 0x040fe20000041838 */
[----:B------:R-:W2:Y:S01]  /*26120*/  LDSM.16.MT88.4 R80, [R216+0xd000] ;  /* 0x00d00000d850783b */ /* 0x000ea20000004200 */
[----:B------:R-:W-:Y:S06]  /*26130*/  MUFU.EX2 R189, R189 ;  /* 0x000000bd00bd7308 */ /* 0x000fec0000000800 */
[C---:B------:R-:W-:Y:S04]  /*26140*/  HMMA.16816.F32.BF16 R60, R68.reuse, R88, R60 ;  /* 0x00000058443c723c */ /* 0x040fe8000004183c */
[----:B------:R-:W-:Y:S04]  /*26150*/  MUFU.EX2 R188, R188 ;  /* 0x000000bc00bc7308 */ /* 0x000fe80000000800 */
[----:B------:R-:W-:Y:S01]  /*26160*/  HMMA.16816.F32.BF16 R64, R68, R90, R64 ;  /* 0x0000005a4440723c */ /* 0x000fe20000041840 */
[----:B------:R-:W-:Y:S05]  /*26170*/  LDSM.16.MT88.4 R88, [R217+0x11000] ;  /* 0x01100000d958783b */ /* 0x000fea0000004200 */
[----:B------:R-:W-:Y:S01]  /*26180*/  MUFU.EX2 R187, R187 ;  /* 0x000000bb00bb7308 */ /* 0x000fe20000000800 */
        /* <DEDUP_REMOVED lines=10> */
[C---:B----4-:R-:W-:Y:S03]  /*26230*/  HMMA.16816.F32.BF16 R4, R68.reuse, R84, R4 ;  /* 0x000000544404723c */ /* 0x050fe60000041804 */
[----:B------:R-:W-:Y:S02]  /*26240*/  FADD.FTZ R166, R168, R166 ;  /* 0x000000a6a8a67221 */ /* 0x000fe40000010000 */
[----:B------:R-:W4:Y:S01]  /*26250*/  MUFU.EX2 R183, R183 ;  /* 0x000000b700b77308 */ /* 0x000f220000000800 */
[----:B------:R-:W-:Y:S02]  /*26260*/  FADD.FTZ R173, R173, R171 ;  /* 0x000000abadad7221 */ /* 0x000fe40000010000 */
[C---:B------:R-:W-:Y:S01]  /*26270*/  HMMA.16816.F32.BF16 R8, R68.reuse, R86, R8 ;  /* 0x000000564408723c */ /* 0x040fe20000041808 */
[----:B------:R-:W4:Y:S03]  /*26280*/  LDSM.16.MT88.4 R84, [R220+0x11000] ;  /* 0x01100000dc54783b */ /* 0x000f260000004200 */
[----:B------:R-:W-:Y:S03]  /*26290*/  FADD.FTZ R173, R181, R173 ;  /* 0x000000adb5ad7221 */ /* 0x000fe60000010000 */
        /* <DEDUP_REMOVED lines=10> */
[C---:B--2---:R-:W-:Y:S08]  /*26340*/  HMMA.16816.F32.BF16 R28, R68.reuse, R80, R28 ;  /* 0x00000050441c723c */ /* 0x044ff0000004181c */
[C---:B------:R-:W-:Y:S01]  /*26350*/  HMMA.16816.F32.BF16 R32, R68.reuse, R82, R32 ;  /* 0x000000524420723c */ /* 0x040fe20000041820 */
[----:B------:R-:W2:Y:S01]  /*26360*/  LDSM.16.MT88.4 R80, [R218+0xd800] ;  /* 0x00d80000da50783b */ /* 0x000ea20000004200 */
[----:B------:R-:W-:Y:S06]  /*26370*/  MUFU.EX2 R167, R167 ;  /* 0x000000a700a77308 */ /* 0x000fec0000000800 */
[C---:B----4-:R-:W-:Y:S04]  /*26380*/  HMMA.16816.F32.BF16 R36, R68.reuse, R84, R36 ;  /* 0x000000544424723c */ /* 0x050fe80000041824 */
[----:B------:R-:W-:Y:S04]  /*26390*/  MUFU.EX2 R165, R165 ;  /* 0x000000a500a57308 */ /* 0x000fe80000000800 */
[C---:B------:R-:W-:Y:S01]  /*263a0*/  HMMA.16816.F32.BF16 R40, R68.reuse, R86, R40 ;  /* 0x000000564428723c */ /* 0x040fe20000041828 */
[----:B------:R-:W-:Y:S05]  /*263b0*/  LDSM.16.MT88.4 R84, [R216+0xd800] ;  /* 0x00d80000d854783b */ /* 0x000fea0000004200 */
[----:B------:R-:W-:Y:S02]  /*263c0*/  MUFU.EX2 R163, R163 ;  /* 0x000000a300a37308 */ /* 0x000fe40000000800 */
[C---:B-1----:R-:W-:Y:S08]  /*263d0*/  HMMA.16816.F32.BF16 R44, R68.reuse, R76, R44 ;  /* 0x0000004c442c723c */ /* 0x042ff0000004182c */
[C---:B------:R-:W-:Y:S01]  /*263e0*/  HMMA.16816.F32.BF16 R48, R68.reuse, R78, R48 ;  /* 0x0000004e4430723c */ /* 0x040fe20000041830 */
[----:B------:R-:W1:Y:S01]  /*263f0*/  LDSM.16.MT88.4 R76, [R217+0xd800] ;  /* 0x00d80000d94c783b */ /* 0x000e620000004200 */
[----:B------:R-:W4:Y:S06]  /*26400*/  MUFU.EX2 R161, R161 ;  /* 0x000000a100a17308 */ /* 0x000f2c0000000800 */
        /* <DEDUP_REMOVED lines=9> */
[C---:B------:R-:W-:Y:S01]  /*264a0*/  F2FP.BF16.PACK_AB R69, R175.reuse, R176 ;  /* 0x000000b0af45723e */ /* 0x040fe200000010ff */
[----:B------:R-:W-:Y:S01]  /*264b0*/  FADD.FTZ R176, R176, R166 ;  /* 0x000000a6b0b07221 */ /* 0x000fe20000010000 */
[----:B------:R-:W-:Y:S03]  /*264c0*/  F2FP.BF16.PACK_AB R71, R178, R177 ;  /* 0x000000b1b247723e */ /* 0x000fe600000010ff */
[----:B-----5:R-:W-:Y:S01]  /*264d0*/  F2FP.BF16.PACK_AB R68, R182, R181 ;  /* 0x000000b5b644723e */ /* 0x020fe200000010ff */
[----:B------:R-:W-:Y:S01]  /*264e0*/  MUFU.EX2 R155, R155 ;  /* 0x0000009b009b7308 */ /* 0x000fe20000000800 */
[----:B------:R-:W-:Y:S01]  /*264f0*/  F2FP.BF16.PACK_AB R70, R186, R184 ;  /* 0x000000b8ba46723e */ /* 0x000fe200000010ff */
[----:B------:R-:W-:Y:S02]  /*26500*/  FADD.FTZ R176, R175, R176 ;  /* 0x000000b0afb07221 */ /* 0x000fe40000010000 */
[----:B------:R-:W-:Y:S02]  /*26510*/  FADD.FTZ R182, R182, R173 ;  /* 0x000000adb6b67221 */ /* 0x000fe40000010000 */
[----:B------:R-:W-:Y:S02]  /*26520*/  FADD.FTZ R177, R177, R176 ;  /* 0x000000b0b1b17221 */ /* 0x000fe40000010000 */
[C---:B---3--:R-:W-:Y:S02]  /*26530*/  HMMA.16816.F32.BF16 R4, R68.reuse, R72, R4 ;  /* 0x000000484404723c */ /* 0x048fe40000041804 */
[----:B------:R-:W-:Y:S01]  /*26540*/  MUFU.EX2 R154, R154 ;  /* 0x0000009a009a7308 */ /* 0x000fe20000000800 */
[----:B------:R-:W-:Y:S02]  /*26550*/  FADD.FTZ R182, R184, R182 ;  /* 0x000000b6b8b67221 */ /* 0x000fe40000010000 */
[----:B------:R-:W-:Y:S02]  /*26560*/  FADD.FTZ R177, R178, R177 ;  /* 0x000000b1b2b17221 */ /* 0x000fe40000010000 */
[----:B------:R-:W-:Y:S01]  /*26570*/  FADD.FTZ R186, R186, R182 ;  /* 0x000000b6baba7221 */ /* 0x000fe20000010000 */
[C---:B------:R-:W-:Y:S01]  /*26580*/  HMMA.16816.F32.BF16 R8, R68.reuse, R74, R8 ;  /* 0x0000004a4408723c */ /* 0x040fe20000041808 */
[----:B------:R-:W3:Y:S03]  /*26590*/  LDSM.16.MT88.4 R72, [R220+0x11800] ;  /* 0x01180000dc48783b */ /* 0x000ee60000004200 */
[----:B------:R-:W-:Y:S01]  /*265a0*/  MUFU.EX2 R136, R136 ;  /* 0x0000008800887308 */ /* 0x000fe20000000800 */
[----:B------:R-:W-:Y:S03]  /*265b0*/  FADD.FTZ R186, R195, R186 ;  /* 0x000000bac3ba7221 */ /* 0x000fe60000010000 */
[C---:B--2---:R-:W-:Y:S06]  /*265c0*/  HMMA.16816.F32.BF16 R12, R68.reuse, R80, R12 ;  /* 0x00000050440c723c */ /* 0x044fec000004180c */
[----:B------:R-:W-:Y:S02]  /*265d0*/  MUFU.EX2 R153, R153 ;  /* 0x0000009900997308 */ /* 0x000fe40000000800 */
[C---:B------:R-:W-:Y:S01]  /*265e0*/  HMMA.16816.F32.BF16 R16, R68.reuse, R82, R16 ;  /* 0x000000524410723c */ /* 0x040fe20000041810 */
[----:B------:R-:W2:Y:S07]  /*265f0*/  LDSM.16.MT88.4 R80, [R218+0x11800] ;  /* 0x01180000da50783b */ /* 0x000eae0000004200 */
[C---:B-1----:R-:W-:Y:S01]  /*26600*/  HMMA.16816.F32.BF16 R20, R68.reuse, R76, R20 ;  /* 0x0000004c4414723c */ /* 0x042fe20000041814 */
[----:B------:R-:W1:Y:S07]  /*26610*/  MUFU.EX2 R135, R135 ;  /* 0x0000008700877308 */ /* 0x000e6e0000000800 */
[C---:B------:R-:W-:Y:S01]  /*26620*/  HMMA.16816.F32.BF16 R24, R68.reuse, R78, R24 ;  /* 0x0000004e4418723c */ /* 0x040fe20000041818 */
[----:B------:R-:W5:Y:S02]  /*26630*/  LDSM.16.MT88.4 R76, [R216+0x11800] ;  /* 0x01180000d84c783b */ /* 0x000f640000004200 */
[----:B------:R-:W1:Y:S05]  /*26640*/  MUFU.EX2 R151, R151 ;  /* 0x0000009700977308 */ /* 0x000e6a0000000800 */
[C---:B------:R-:W-:Y:S05]  /*26650*/  HMMA.16816.F32.BF16 R28, R68.reuse, R84, R28 ;  /* 0x00000054441c723c */ /* 0x040fea000004181c */
[----:B------:R-:W1:Y:S03]  /*26660*/  MUFU.EX2 R150, R150 ;  /* 0x0000009600967308 */ /* 0x000e660000000800 */
[C---:B------:R-:W-:Y:S01]  /*26670*/  HMMA.16816.F32.BF16 R32, R68.reuse, R86, R32 ;  /* 0x000000564420723c */ /* 0x040fe20000041820 */
[----:B------:R-:W1:Y:S06]  /*26680*/  LDSM.16.MT88.4 R84, [R220+0xe000] ;  /* 0x00e00000dc54783b */ /* 0x000e6c0000004200 */
[----:B------:R-:W1:Y:S01]  /*26690*/  MUFU.EX2 R149, R149 ;  /* 0x0000009500957308 */ /* 0x000e620000000800 */
[C---:B---3--:R-:W-:Y:S08]  /*266a0*/  HMMA.16816.F32.BF16 R36, R68.reuse, R72, R36 ;  /* 0x000000484424723c */ /* 0x048ff00000041824 */
[C---:B------:R-:W-:Y:S01]  /*266b0*/  HMMA.16816.F32.BF16 R40, R68.reuse, R74, R40 ;  /* 0x0000004a4428723c */ /* 0x040fe20000041828 */
[----:B------:R-:W3:Y:S07]  /*266c0*/  LDSM.16.MT88.4 R72, [R218+0xe000] ;  /* 0x00e00000da48783b */ /* 0x000eee0000004200 */
[C---:B--2---:R-:W-:Y:S08]  /*266d0*/  HMMA.16816.F32.BF16 R44, R68.reuse, R80, R44 ;  /* 0x00000050442c723c */ /* 0x044ff0000004182c */
[C---:B------:R-:W-:Y:S01]  /*266e0*/  HMMA.16816.F32.BF16 R48, R68.reuse, R82, R48 ;  /* 0x000000524430723c */ /* 0x040fe20000041830 */
[----:B------:R-:W-:Y:S07]  /*266f0*/  LDSM.16.MT88.4 R80, [R216+0xe000] ;  /* 0x00e00000d850783b */ /* 0x000fee0000004200 */
[C---:B------:R-:W-:Y:S08]  /*26700*/  HMMA.16816.F32.BF16 R52, R68.reuse, R88, R52 ;  /* 0x000000584434723c */ /* 0x040ff00000041834 */
[C---:B------:R-:W-:Y:S01]  /*26710*/  HMMA.16816.F32.BF16 R56, R68.reuse, R90, R56 ;  /* 0x0000005a4438723c */ /* 0x040fe20000041838 */
[----:B------:R-:W-:Y:S07]  /*26720*/  LDSM.16.MT88.4 R88, [R217+0x12000] ;  /* 0x01200000d958783b */ /* 0x000fee0000004200 */
[C---:B-----5:R-:W-:Y:S08]  /*26730*/  HMMA.16816.F32.BF16 R60, R68.reuse, R76, R60 ;  /* 0x0000004c443c723c */ /* 0x060ff0000004183c */
[----:B------:R-:W-:Y:S01]  /*26740*/  HMMA.16816.F32.BF16 R64, R68, R78, R64 ;  /* 0x0000004e4440723c */ /* 0x000fe20000041840 */
[----:B------:R-:W2:Y:S06]  /*26750*/  LDSM.16.MT88.4 R76, [R217+0xe000] ;  /* 0x00e00000d94c783b */ /* 0x000eac0000004200 */
[C---:B------:R-:W-:Y:S01]  /*26760*/  F2FP.BF16.PACK_AB R69, R190.reuse, R191 ;  /* 0x000000bfbe45723e */ /* 0x040fe200000010ff */
[----:B------:R-:W-:Y:S01]  /*26770*/  FADD.FTZ R191, R191, R177 ;  /* 0x000000b1bfbf7221 */ /* 0x000fe20000010000 */
[----:B------:R-:W-:Y:S03]  /*26780*/  F2FP.BF16.PACK_AB R71, R193, R192 ;  /* 0x000000c0c147723e */ /* 0x000fe600000010ff */
[C---:B------:R-:W-:Y:S01]  /*26790*/  F2FP.BF16.PACK_AB R68, R197.reuse, R195 ;  /* 0x000000c3c544723e */ /* 0x040fe200000010ff */
        /* <DEDUP_REMOVED lines=43> */
[----:B------:R-:W-:Y:S03]  /*26a50*/  FADD.FTZ R174, R174, R180 ;  /* 0x000000b4aeae7221 */ /* 0x000fe60000010000 */
[C---:B------:R-:W-:Y:S01]  /*26a60*/  HMMA.16816.F32.BF16 R8, R68.reuse, R78, R8 ;  /* 0x0000004e4408723c */ /* 0x040fe20000041808 */
[----:B------:R-:W2:Y:S03]  /*26a70*/  LDSM.16.MT88.4 R76, [R218+0x12800] ;  /* 0x01280000da4c783b */ /* 0x000ea60000004200 */
[----:B----4-:R-:W-:Y:S04]  /*26a80*/  FADD.FTZ R174, R161, R174 ;  /* 0x000000aea1ae7221 */ /* 0x010fe80000010000 */
[C---:B-----5:R-:W-:Y:S08]  /*26a90*/  HMMA.16816.F32.BF16 R12, R68.reuse, R80, R12 ;  /* 0x00000050440c723c */ /* 0x060ff0000004180c */
[C---:B------:R-:W-:Y:S01]  /*26aa0*/  HMMA.16816.F32.BF16 R16, R68.reuse, R82, R16 ;  /* 0x000000524410723c */ /* 0x040fe20000041810 */
[----:B------:R-:W4:Y:S07]  /*26ab0*/  LDSM.16.MT88.4 R80, [R217+0x12800] ;  /* 0x01280000d950783b */ /* 0x000f2e0000004200 */
[C---:B-1----:R-:W-:Y:S08]  /*26ac0*/  HMMA.16816.F32.BF16 R20, R68.reuse, R84, R20 ;  /* 0x000000544414723c */ /* 0x042ff00000041814 */
[C---:B------:R-:W-:Y:S01]  /*26ad0*/  HMMA.16816.F32.BF16 R24, R68.reuse, R86, R24 ;  /* 0x000000564418723c */ /* 0x040fe20000041818 */
[----:B------:R-:W-:Y:S07]  /*26ae0*/  LDSM.16.MT88.4 R84, [R216+0xf000] ;  /* 0x00f00000d854783b */ /* 0x000fee0000004200 */
[C---:B---3--:R-:W-:Y:S08]  /*26af0*/  HMMA.16816.F32.BF16 R28, R68.reuse, R72, R28 ;  /* 0x00000048441c723c */ /* 0x048ff0000004181c */
        /* <DEDUP_REMOVED lines=12> */
[----:B------:R-:W-:Y:S01]  /*26bc0*/  HMMA.16816.F32.BF16 R64, R68, R74, R64 ;  /* 0x0000004a4440723c */ /* 0x000fe20000041840 */
[----:B------:R-:W1:Y:S06]  /*26bd0*/  LDSM.16.MT88.4 R72, [R217+0xf000] ;  /* 0x00f00000d948783b */ /* 0x000e6c0000004200 */
[----:B------:R-:W-:Y:S01]  /*26be0*/  F2FP.BF16.PACK_AB R69, R167, R169 ;  /* 0x000000a9a745723e */ /* 0x000fe200000010ff */
        /* <DEDUP_REMOVED lines=13> */
[----:B------:R-:W-:Y:S04]  /*26cc0*/  FADD.FTZ R157, R135, R157 ;  /* 0x0000009d879d7221 */ /* 0x000fe80000010000 */
[C---:B---3--:R-:W-:Y:S04]  /*26cd0*/  HMMA.16816.F32.BF16 R12, R68.reuse, R80, R12 ;  /* 0x00000050440c723c */ /* 0x048fe8000004180c */
[----:B------:R-:W-:Y:S04]  /*26ce0*/  FADD.FTZ R157, R151, R157 ;  /* 0x0000009d979d7221 */ /* 0x000fe80000010000 */
[C---:B------:R-:W-:Y:S04]  /*26cf0*/  HMMA.16816.F32.BF16 R16, R68.reuse, R82, R16 ;  /* 0x000000524410723c */ /* 0x040fe80000041810 */
[----:B------:R-:W-:Y:S04]  /*26d00*/  FADD.FTZ R157, R150, R157 ;  /* 0x0000009d969d7221 */ /* 0x000fe80000010000 */
[C---:B-1----:R-:W-:Y:S04]  /*26d10*/  HMMA.16816.F32.BF16 R20, R68.reuse, R72, R20 ;  /* 0x000000484414723c */ /* 0x042fe80000041814 */
[----:B------:R-:W-:Y:S04]  /*26d20*/  FADD.FTZ R244, R149, R157 ;  /* 0x0000009d95f47221 */ /* 0x000fe80000010000 */
        /* <DEDUP_REMOVED lines=40> */
.L_x_3502:
        /* <DEDUP_REMOVED lines=11> */
.L_x_3525:
[----:B--23--:R-:W-:Y:S01]  /*27060*/  FADD.FTZ R244, R5, R244 ;  /* 0x000000f405f47221 */ /* 0x00cfe20000010000 */
[----:B------:R-:W-:Y:S05]  /*27070*/  BRA.DIV ~URZ, `(.L_x_3513) ;  /* 0x000017527f007947 */ /* 0x000fea000b800000 */
[----:B------:R-:W2:Y:S04]  /*27080*/  SHFL.BFLY PT, R3, R245, 0x2, 0x1f ;  /* 0x0c401f00f5037f89 */ /* 0x000ea800000e0000 */
[----:B------:R-:W3:Y:S01]  /*27090*/  SHFL.BFLY PT, R0, R244, 0x1, 0x1f ;  /* 0x0c201f00f4007f89 */ /* 0x000ee200000e0000 */
[----:B--2---:R-:W-:Y:S02]  /*270a0*/  FADD.FTZ R245, R3, R245 ;  /* 0x000000f503f57221 */ /* 0x004fe40000010000 */
[----:B---3--:R-:W-:-:S03]  /*270b0*/  FADD.FTZ R244, R244, R0 ;  /* 0x00000000f4f47221 */ /* 0x008fc60000010000 */
[----:B------:R2:W3:Y:S04]  /*270c0*/  SHFL.BFLY PT, R5, R245, 0x1, 0x1f ;  /* 0x0c201f00f5057f89 */ /* 0x0004e800000e0000 */
.L_x_3526:
        /* <DEDUP_REMOVED lines=15> */
[C---:B------:R-:W-:Y:S01]  /*271c0*/  FMUL.FTZ R124, R0.reuse, R124 ;  /* 0x0000007c007c7220 */ /* 0x040fe20000410000 */
[----:B------:R-:W-:Y:S01]  /*271d0*/  LOP3.LUT R9, R9, 0x3ffffffc, RZ, 0xc0, !PT ;  /* 0x3ffffffc09097812 */ /* 0x000fe200078ec0ff */
[----:B------:R-:W-:Y:S01]  /*271e0*/  FMUL.FTZ R125, R0, R125 ;  /* 0x0000007d007d7220 */ /* 0x000fe20000410000 */
[----:B------:R-:W-:Y:S01]  /*271f0*/  LEA.HI R10, R10, R11, RZ, 0x3 ;  /* 0x0000000b0a0a7211 */ /* 0x000fe200078f18ff */
[----:B-1----:R-:W-:Y:S01]  /*27200*/  FMUL.FTZ R131, R3, R131 ;  /* 0x0000008303837220 */ /* 0x002fe20000410000 */
[----:B------:R-:W-:Y:S01]  /*27210*/  IADD3 R9, -R9, R4, RZ ;  /* 0x0000000409097210 */ /* 0x000fe20007ffe1ff */
[C---:B------:R-:W-:Y:S01]  /*27220*/  FMUL.FTZ R130, R3.reuse, R130 ;  /* 0x0000008203827220 */ /* 0x040fe20000410000 */
[----:B------:R-:W-:Y:S01]  /*27230*/  LOP3.LUT R10, R10, 0xfffffff8, RZ, 0xc0, !PT ;  /* 0xfffffff80a0a7812 */ /* 0x000fe200078ec0ff */
[----:B------:R-:W-:Y:S01]  /*27240*/  FMUL.FTZ R127, R3, R127 ;  /* 0x0000007f037f7220 */ /* 0x000fe20000410000 */
[----:B------:R-:W-:Y:S01]  /*27250*/  F2FP.BF16.PACK_AB R128, R129, R128 ;  /* 0x000000808180723e */ /* 0x000fe200000010ff */
[----:B------:R-:W-:Y:S01]  /*27260*/  FMUL.FTZ R126, R3, R126 ;  /* 0x0000007e037e7220 */ /* 0x000fe20000410000 */
[----:B------:R-:W-:Y:S01]  /*27270*/  IADD3 R11, R11, -R10, RZ ;  /* 0x8000000a0b0b7210 */ /* 0x000fe20007ffe0ff */
[----:B------:R-:W-:Y:S01]  /*27280*/  FMUL.FTZ R120, R0, R120 ;  /* 0x0000007800787220 */ /* 0x000fe20000410000 */
[----:B------:R-:W-:Y:S01]  /*27290*/  LEA.HI R10, R8, R4, RZ, 0x5 ;  /* 0x00000004080a7211 */ /* 0x000fe200078f28ff */
[C---:B------:R-:W-:Y:S01]  /*272a0*/  FMUL.FTZ R121, R0.reuse, R121 ;  /* 0x0000007900797220 */ /* 0x040fe20000410000 */
[----:B------:R-:W-:Y:S01]  /*272b0*/  SHF.L.U32 R13, R11, 0x6, RZ ;  /* 0x000000060b0d7819 */ /* 0x000fe200000006ff */
[C---:B------:R-:W-:Y:S01]  /*272c0*/  FMUL.FTZ R123, R3.reuse, R123 ;  /* 0x0000007b037b7220 */ /* 0x040fe20000410000 */
[----:B------:R-:W-:Y:S01]  /*272d0*/  SHF.R.S32.HI R12, RZ, 0x5, R10 ;  /* 0x00000005ff0c7819 */ /* 0x000fe2000001140a */
[----:B------:R-:W-:Y:S01]  /*272e0*/  FMUL.FTZ R122, R3, R122 ;  /* 0x0000007a037a7220 */ /* 0x000fe20000410000 */
[----:B------:R-:W-:Y:S01]  /*272f0*/  LOP3.LUT R13, R13, 0x1c0, RZ, 0xc0, !PT ;  /* 0x000001c00d0d7812 */ /* 0x000fe200078ec0ff */
[C---:B------:R-:W-:Y:S01]  /*27300*/  FMUL.FTZ R116, R0.reuse, R116 ;  /* 0x0000007400747220 */ /* 0x040fe20000410000 */
[----:B------:R-:W-:Y:S01]  /*27310*/  LOP3.LUT R14, R11, 0x1, RZ, 0xc0, !PT ;  /* 0x000000010b0e7812 */ /* 0x000fe200078ec0ff */
[----:B------:R-:W-:Y:S01]  /*27320*/  FMUL.FTZ R117, R0, R117 ;  /* 0x0000007500757220 */ /* 0x000fe20000410000 */
[----:B------:R-:W-:Y:S01]  /*27330*/  LEA R9, R12, R9, 0x9 ;  /* 0x000000090c097211 */ /* 0x000fe200078e48ff */
[----:B------:R-:W-:Y:S01]  /*27340*/  FMUL.FTZ R119, R3, R119 ;  /* 0x0000007703777220 */ /* 0x000fe20000410000 */
[----:B------:R-:W-:Y:S01]  /*27350*/  LEA.HI R13, R13, R13, RZ, 0x1d ;  /* 0x0000000d0d0d7211 */ /* 0x000fe200078fe8ff */
[----:B------:R-:W-:Y:S01]  /*27360*/  FMUL.FTZ R118, R3, R118 ;  /* 0x0000007603767220 */ /* 0x000fe20000410000 */
[----:B------:R-:W-:Y:S01]  /*27370*/  ISETP.NE.U32.AND P0, PT, R14, 0x1, PT ;  /* 0x000000010e00780c */ /* 0x000fe20003f05070 */
[C---:B------:R-:W-:Y:S01]  /*27380*/  FMUL.FTZ R112, R0.reuse, R112 ;  /* 0x0000007000707220 */ /* 0x040fe20000410000 */
[----:B------:R-:W-:Y:S01]  /*27390*/  LEA R9, R9, R13, 0x1 ;  /* 0x0000000d09097211 */ /* 0x000fe200078e08ff */
[C---:B------:R-:W-:Y:S01]  /*273a0*/  FMUL.FTZ R113, R0.reuse, R113 ;  /* 0x0000007100717220 */ /* 0x040fe20000410000 */
[----:B------:R-:W-:Y:S01]  /*273b0*/  R2P PR, R11, 0x6 ;  /* 0x000000060b007804 */ /* 0x000fe20000000000 */
[----:B------:R-:W-:Y:S01]  /*273c0*/  FMUL.FTZ R115, R3, R115 ;  /* 0x0000007303737220 */ /* 0x000fe20000410000 */
[----:B------:R-:W-:Y:S01]  /*273d0*/  SHF.L.U32 R9, R9, 0x1, RZ ;  /* 0x0000000109097819 */ /* 0x000fe200000006ff */
[----:B------:R-:W-:Y:S01]  /*273e0*/  FMUL.FTZ R114, R3, R114 ;  /* 0x0000007203727220 */ /* 0x000fe20000410000 */
[----:B------:R-:W-:Y:S01]  /*273f0*/  MOV R11, 0x20 ;  /* 0x00000020000b7802 */ /* 0x000fe20000000f00 */
        /* <DEDUP_REMOVED lines=26> */
[C---:B------:R-:W-:Y:S01]  /*275a0*/  FMUL.FTZ R97, R0.reuse, R97 ;  /* 0x0000006100617220 */ /* 0x040fe20000410000 */
        /* <DEDUP_REMOVED lines=90> */
[----:B------:R4:W-:Y:S04]  /*27b50*/  STS [R14+0x2000], R0 ;  /* 0x002000000e007388 */ /* 0x0009e80000000800 */
[----:B------:R4:W-:Y:S04]  /*27b60*/  STS [R14+0x2400], R3 ;  /* 0x002400030e007388 */ /* 0x0009e80000000800 */
[----:B------:R-:W2:Y:S01]  /*27b70*/  LD.E.64 R50, [R6.64+0x88] ;  /* 0x0000880406327980 */ /* 0x000ea2000c101b00 */
[----:B-1----:R-:W1:Y:S01]  /*27b80*/  @P3 MUFU.LG2 R13, R5 ;  /* 0x00000005000d3308 */ /* 0x002e620000000c00 */
[----:B------:R-:W-:Y:S02]  /*27b90*/  BSSY B0, `(.L_x_3514) ;  /* 0x0000023000007945 */ /* 0x000fe40003800000 */
[----:B------:R2:W5:Y:S04]  /*27ba0*/  LD.E.64 R48, [R6.64+0x90] ;  /* 0x0000900406307980 */ /* 0x000568000c101b00 */
[----:B---3--:R-:W3:Y:S04]  /*27bb0*/  @!P0 LD.E.64 R16, [R6.64+0x80] ;  /* 0x0000800406108980 */ /* 0x008ee8000c101b00 */
[----:B----4-:R-:W4:Y:S01]  /*27bc0*/  LD.E.U8 R0, [R6.64+0x1c8] ;  /* 0x0001c80406007980 */ /* 0x010f22000c101100 */
[----:B------:R-:W1:Y:S01]  /*27bd0*/  @P4 MUFU.LG2 R14, R244 ;  /* 0x000000f4000e4308 */ /* 0x000e620000000c00 */
[----:B------:R-:W-:Y:S01]  /*27be0*/  @!P0 SHF.R.S32.HI R3, RZ, 0x1f, R235 ;  /* 0x0000001fff038819 */ /* 0x000fe200000114eb */
[----:B-1----:R-:W-:Y:S01]  /*27bf0*/  @P3 FMUL.FTZ R13, R13, 0.69314718246459960938 ;  /* 0x3f3172180d0d3820 */ /* 0x002fe20000410000 */
[----:B------:R-:W-:-:S02]  /*27c00*/  MOV R5, 0x7f800000 ;  /* 0x7f80000000057802 */ /* 0x000fc40000000f00 */
[----:B------:R-:W-:Y:S01]  /*27c10*/  MOV R9, 0x7f800000 ;  /* 0x7f80000000097802 */ /* 0x000fe20000000f00 */
[----:B-----5:R-:W-:Y:S02]  /*27c20*/  @P3 FFMA.FTZ R9, R132, R2, R13 ;  /* 0x0000000284093223 */ /* 0x020fe4000001000d */
[----:B------:R-:W-:-:S04]  /*27c30*/  @P4 FMUL.FTZ R14, R14, 0.69314718246459960938 ;  /* 0x3f3172180e0e4820 */ /* 0x000fc80000410000 */
[----:B------:R-:W-:Y:S02]  /*27c40*/  @P4 FFMA.FTZ R5, R133, R2, R14 ;  /* 0x0000000285054223 */ /* 0x000fe4000001000e */
[----:B--2---:R-:W-:-:S04]  /*27c50*/  @P0 IMAD.WIDE.U32 R18, R50, R238, RZ ;  /* 0x000000ee32120225 */ /* 0x004fc800078e00ff */
[----:B---3--:R-:W-:Y:S01]  /*27c60*/  @!P0 IMAD R11, R17, R235, RZ ;  /* 0x000000eb110b8224 */ /* 0x008fe200078e02ff */
[----:B----4-:R-:W-:-:S03]  /*27c70*/  ISETP.NE.AND P1, PT, R0, RZ, PT ;  /* 0x000000ff0000720c */ /* 0x010fc60003f25270 */
[C---:B------:R-:W-:Y:S02]  /*27c80*/  @!P0 IMAD R11, R16.reuse, R3, R11 ;  /* 0x00000003100b8224 */ /* 0x040fe400078e020b */
        /* <DEDUP_REMOVED lines=14> */
.L_x_3515:
[----:B------:R-:W-:Y:S02]  /*27d70*/  ULDC.64 UR4, c[0x0][0x118] ;  /* 0x0000460000047ab9 */ /* 0x000fe40000000a00 */
[----:B------:R-:W2:Y:S04]  /*27d80*/  LD.E R2, [R6.64+0x60] ;  /* 0x0000600406027980 */ /* 0x000ea8000c101900 */
[----:B------:R-:W3:Y:S01]  /*27d90*/  LD.E R238, [R6.64+0xb4] ;  /* 0x0000b40406ee7980 */ /* 0x000ee2000c101900 */
[----:B--2---:R-:W-:-:S04]  /*27da0*/  IMAD R2, R2, R235, R234 ;  /* 0x000000eb02027224 */ /* 0x004fc800078e02ea */
[----:B---3--:R-:W-:Y:S02]  /*27db0*/  IMAD R238, R238, R2, RZ ;  /* 0x00000002eeee7224 */ /* 0x008fe400078e02ff */
.L_x_3516:
[----:B------:R-:W-:Y:S05]  /*27dc0*/  BSYNC B0 ;  /* 0x0000000000007941 */ /* 0x000fea0003800000 */
.L_x_3514:
        /* <DEDUP_REMOVED lines=44> */
.L_x_3518:
[----:B------:R-:W-:Y:S05]  /*28090*/  BSYNC B0 ;  /* 0x0000000000007941 */ /* 0x000fea0003800000 */
.L_x_3517:
[----:B----4-:R-:W-:Y:S01]  /*280a0*/  LEA.HI R5, R8, R4, RZ, 0x3 ;  /* 0x0000000408057211 */ /* 0x010fe200078f18ff */
[----:B------:R-:W-:Y:S01]  /*280b0*/  ULDC.64 UR4, c[0x0][0x118] ;  /* 0x0000460000047ab9 */ /* 0x000fe20000000a00 */
[----:B------:R-:W-:Y:S01]  /*280c0*/  IMAD.SHL.U32 R236, R236, 0x40, RZ ;  /* 0x00000040ecec7824 */ /* 0x000fe200078e00ff */
[----:B------:R-:W-:Y:S01]  /*280d0*/  LEA.HI R13, R13, R2, RZ, 0x3 ;  /* 0x000000020d0d7211 */ /* 0x000fe200078f18ff */
[----:B-1----:R1:W5:Y:S01]  /*280e0*/  LD.E R6, [R6.64+0xc0] ;  /* 0x0000c00406067980 */ /* 0x002362000c101900 */
[----:B------:R-:W-:Y:S01]  /*280f0*/  LOP3.LUT R5, R5, 0xfffffff8, RZ, 0xc0, !PT ;  /* 0xfffffff805057812 */ /* 0x000fe200078ec0ff */
[----:B------:R-:W-:Y:S04]  /*28100*/  BSSY B0, `(.L_x_3519) ;  /* 0x0000024000007945 */ /* 0x000fe80003800000 */
[----:B------:R-:W-:-:S02]  /*28110*/  IMAD.IADD R5, R4, 0x1, -R5 ;  /* 0x0000000104057824 */ /* 0x000fc400078e0a05 */
[----:B------:R-:W-:Y:S02]  /*28120*/  IMAD R4, R51, R236, RZ ;  /* 0x000000ec33047224 */ /* 0x000fe400078e02ff */
[----:B------:R-:W-:Y:S01]  /*28130*/  IMAD.SHL.U32 R8, R5, 0x8, RZ ;  /* 0x0000000805087824 */ /* 0x000fe200078e00ff */
[----:B------:R-:W-:-:S04]  /*28140*/  SHF.R.S32.HI R5, RZ, 0x1f, R236 ;  /* 0x0000001fff057819 */ /* 0x000fc800000114ec */
        /* <DEDUP_REMOVED lines=8> */
[C---:B------:R-:W-:Y:S01]  /*281d0*/  IMAD R3, R48.reuse, R5, R3 ;  /* 0x0000000530037224 */ /* 0x040fe200078e0203 */
        /* <DEDUP_REMOVED lines=22> */
.L_x_3520:
[----:B-1----:R-:W-:Y:S05]  /*28340*/  BSYNC B0 ;  /* 0x0000000000007941 */ /* 0x002fea0003800000 */
.L_x_3519:
        /* <DEDUP_REMOVED lines=19> */
.L_x_3522:
[----:B------:R-:W-:Y:S05]  /*28480*/  BSYNC B0 ;  /* 0x0000000000007941 */ /* 0x000fea0003800000 */
.L_x_3521:
        /* <DEDUP_REMOVED lines=19> */
.L_x_3524:
[----:B------:R-:W-:Y:S05]  /*285c0*/  BSYNC B0 ;  /* 0x0000000000007941 */ /* 0x000fea0003800000 */
.L_x_3523:
[----:B------:R-:W-:Y:S01]  /*285d0*/  IADD3 R3, R13, 0x30, RZ ;  /* 0x000000300d037810 */ /* 0x000fe20007ffe0ff */
[----:B-1----:R-:W-:Y:S02]  /*285e0*/  IMAD.MOV.U32 R4, RZ, RZ, R233 ;  /* 0x000000ffff047224 */ /* 0x002fe400078e00e9 */
[----:B------:R-:W-:Y:S01]  /*285f0*/  IMAD.MOV.U32 R5, RZ, RZ, 0x0 ;  /* 0x00000000ff057424 */ /* 0x000fe200078e00ff */
[----:B------:R-:W-:-:S13]  /*28600*/  ISETP.GE.AND P0, PT, R3, R236, PT ;  /* 0x000000ec0300720c */ /* 0x000fda0003f06270 */
[----:B------:R-:W-:Y:S05]  /*28610*/  @P0 RET.REL.NODEC R4 `(_ZN5flash24flash_fwd_splitkv_kernelI23Flash_fwd_kernel_traitsILi128ELi64ELi128ELi4ELb0ELb0EN7cutlass10bfloat16_tE19Flash_kernel_traitsILi128ELi64ELi128ELi4ES3_EELb1ELb0ELb1ELb0ELb0ELb1ELb0ELb1EEEvNS_16Flash_fwd_paramsE) ;  /* 0xfffd79e004000950 */ /* 0x000fea0003c3ffff */
        /* <DEDUP_REMOVED lines=16> */
[----:B------:R-:W-:Y:S05]  /*28720*/  @P0 RET.REL.NODEC R2 `(_ZN5flash24flash_fwd_splitkv_kernelI23Flash_fwd_kernel_traitsILi128ELi64ELi128ELi4ELb0ELb0EN7cutlass10bfloat16_tE19Flash_kernel_traitsILi128ELi64ELi128ELi4ES3_EELb1ELb0ELb1ELb0ELb0ELb1ELb0ELb1EEEvNS_16Flash_fwd_paramsE) ;  /* 0xfffd78d002000950 */ /* 0x000fea0003c3ffff */
[----:B------:R-:W-:Y:S01]  /*28730*/  MOV R2, R233 ;  /* 0x000000e900027202 */ /* 0x000fe20000000f00 */
[----:B------:R-:W-:Y:S01]  /*28740*/  ULDC.64 UR4, c[0x0][0x118] ;  /* 0x0000460000047ab9 */ /* 0x000fe20000000a00 */
[----:B------:R-:W-:Y:S01]  /*28750*/  MOV R3, 0x0 ;  /* 0x0000000000037802 */ /* 0x000fe20000000f00 */
[----:B------:R4:W-:Y:S03]  /*28760*/  ST.E.128 [R8.64+0x80], R44 ;  /* 0x0000802c08007985 */ /* 0x0009e6000c101d04 */
[----:B------:R-:W-:Y:S05]  /*28770*/  RET.REL.NODEC R2 `(_ZN5flash24flash_fwd_splitkv_kernelI23Flash_fwd_kernel_traitsILi128ELi64ELi128ELi4ELb0ELb0EN7cutlass10bfloat16_tE19Flash_kernel_traitsILi128ELi64ELi128ELi4ES3_EELb1ELb0ELb1ELb0ELb0ELb1ELb0ELb1EEEvNS_16Flash_fwd_paramsE) ;  /* 0xfffd788002007950 */ /* 0x000fea0003c3ffff */
.L_x_3512:
[----:B------:R-:W-:Y:S01]  /*28780*/  IMAD.MOV.U32 R8, RZ, RZ, R244 ;  /* 0x000000ffff087224 */ /* 0x000fe200078e00f4 */
[----:B------:R-:W-:Y:S02]  /*28790*/  MOV R5, 0x2 ;  /* 0x0000000200057802 */ /* 0x000fe40000000f00 */
[----:B------:R-:W-:Y:S02]  /*287a0*/  MOV R3, 0x287c0 ;  /* 0x000287c000037802 */ /* 0x000fe40000000f00 */
[----:B-1---5:R-:W-:Y:S05]  /*287b0*/  CALL.REL.NOINC `($__internal_21_$__cuda_sm70_shflsync_bfly_p) ;  /* 0x0000010000007944 */ /* 0x022fea0003c00000 */
[----:B------:R-:W-:Y:S05]  /*287c0*/  BRA `(.L_x_3525) ;  /* 0xffffe89000007947 */ /* 0x000fea000383ffff */
.L_x_3513:
[----:B------:R-:W-:Y:S01]  /*287d0*/  IMAD.MOV.U32 R8, RZ, RZ, R244 ;  /* 0x000000ffff087224 */ /* 0x000fe200078e00f4 */
[----:B------:R-:W-:-:S02]  /*287e0*/  MOV R5, 0x1 ;  /* 0x0000000100057802 */ /* 0x000fc40000000f00 */
[----:B------:R-:W-:Y:S02]  /*287f0*/  MOV R3, 0x28810 ;  /* 0x0002881000037802 */ /* 0x000fe40000000f00 */
[----:B-1---5:R-:W-:Y:S05]  /*28800*/  CALL.REL.NOINC `($__internal_21_$__cuda_sm70_shflsync_bfly_p) ;  /* 0x000000b000007944 */ /* 0x022fea0003c00000 */
[----:B------:R-:W-:Y:S01]  /*28810*/  FADD.FTZ R244, R244, R5 ;  /* 0x00000005f4f47221 */ /* 0x000fe20000010000 */
[----:B------:R-:W-:Y:S02]  /*28820*/  MOV R8, R245 ;  /* 0x000000f500087202 */ /* 0x000fe40000000f00 */
[----:B------:R-:W-:Y:S02]  /*28830*/  MOV R5, 0x2 ;  /* 0x0000000200057802 */ /* 0x000fe40000000f00 */
[----:B------:R-:W-:Y:S02]  /*28840*/  MOV R3, 0x28860 ;  /* 0x0002886000037802 */ /* 0x000fe40000000f00 */
[----:B------:R-:W-:Y:S05]  /*28850*/  CALL.REL.NOINC `($__internal_21_$__cuda_sm70_shflsync_bfly_p) ;  /* 0x0000006000007944 */ /* 0x000fea0003c00000 */
[----:B------:R-:W-:Y:S01]  /*28860*/  FADD.FTZ R245, R245, R5 ;  /* 0x00000005f5f57221 */ /* 0x000fe20000010000 */
[----:B------:R-:W-:Y:S02]  /*28870*/  MOV R5, 0x1 ;  /* 0x0000000100057802 */ /* 0x000fe40000000f00 */
[----:B------:R-:W-:Y:S02]  /*28880*/  MOV R3, 0x288b0 ;  /* 0x000288b000037802 */ /* 0x000fe40000000f00 */
[----:B------:R-:W-:-:S02]  /*28890*/  MOV R8, R245 ;  /* 0x000000f500087202 */ /* 0x000fc40000000f00 */
[----:B------:R-:W-:Y:S05]  /*288a0*/  CALL.REL.NOINC `($__internal_21_$__cuda_sm70_shflsync_bfly_p) ;  /* 0x0000001000007944 */ /* 0x000fea0003c00000 */
[----:B------:R-:W-:Y:S05]  /*288b0*/  BRA `(.L_x_3526) ;  /* 0xffffe81000007947 */ /* 0x000fea000383ffff */
        .weak           $__internal_21_$__cuda_sm70_shflsync_bfly_p
        .type           $__internal_21_$__cuda_sm70_shflsync_bfly_p,@function
        .size           $__internal_21_$__cuda_sm70_shflsync_bfly_p,(.L_x_8291 - $__internal_21_$__cuda_sm70_shflsync_bfly_p)
$__internal_21_$__cuda_sm70_shflsync_bfly_p:
[----:B------:R-:W-:Y:S04]  /*288c0*/  WARPSYNC R0 ;  /* 0x0000000000007348 */ /* 0x000fe80003800000 */
[----:B------:R1:W2:Y:S01]  /*288d0*/  SHFL.BFLY PT, R5, R8, R5, R4 ;  /* 0x0c00000508057389 */ /* 0x0002a200000e0004 */
[----:B------:R-:W-:-:S02]  /*288e0*/  MOV R9, 0x0 ;  /* 0x0000000000097802 */ /* 0x000fc40000000f00 */
[----:B-1----:R-:W-:-:S04]  /*288f0*/  MOV R8, R3 ;  /* 0x0000000300087202 */ /* 0x002fc80000000f00 */
[----:B--2---:R-:W-:Y:S05]  /*28900*/  RET.REL.NODEC R8 `(_ZN5flash24flash_fwd_splitkv_kernelI23Flash_fwd_kernel_traitsILi128ELi64ELi128ELi4ELb0ELb0EN7cutlass10bfloat16_tE19Flash_kernel_traitsILi128ELi64ELi128ELi4ES3_EELb1ELb0ELb1ELb0ELb0ELb1ELb0ELb1EEEvNS_16Flash_fwd_paramsE) ;  /* 0xfffd76f008007950 */ /* 0x004fea0003c3ffff */
.L_x_3527:
        /* <DEDUP_REMOVED lines=15> */
.L_x_8291:


//--------------------- .text._ZN5flash24flash_fwd_splitkv_kernelI23Flash_fwd_kernel_traitsILi128ELi64ELi128ELi4ELb0ELb0EN7cutlass10bfloat16_tE19Flash_kernel_traitsILi128ELi64ELi128ELi4ES3_EELb1ELb0ELb0ELb0ELb1ELb0ELb1ELb0EEEvNS_16Flash_fwd_paramsE --------------------------
	.section	.text._ZN5flash24flash_fwd_splitkv_kernelI23Flash_fwd_kernel_traitsILi128ELi64ELi128ELi4ELb0ELb0EN7cutlass10bfloat16_tE19Flash_kernel_traitsILi128ELi64ELi128ELi4ES3_EELb1ELb0ELb0ELb0ELb1ELb0ELb1ELb0EEEvNS_16Flash_fwd_paramsE,"ax",@progbits
	.sectioninfo	@"SHI_REGISTERS=254"
	.align	128
        .global         _ZN5flash24flash_fwd_splitkv_kernelI23Flash_fwd_kernel_traitsILi128ELi64ELi128ELi4ELb0ELb0EN7cutlass10bfloat16_tE19Flash_kernel_traitsILi128ELi64ELi128ELi4ES3_EELb1ELb0ELb0ELb0ELb1ELb0ELb1ELb0EEEvNS_16Flash_fwd_paramsE
        .type           _ZN5flash24flash_fwd_splitkv_kernelI23Flash_fwd_kernel_traitsILi128ELi64ELi128ELi4ELb0ELb0EN7cutlass10bfloat16_tE19Flash_kernel_traitsILi128ELi64ELi128ELi4ES3_EELb1ELb0ELb0ELb0ELb1ELb0ELb1ELb0EEEvNS_16Flash_fwd_paramsE,@function
        .size           _ZN5flash24flash_fwd_splitkv_kernelI23Flash_fwd_kernel_traitsILi128ELi64ELi128ELi4ELb0ELb0EN7cutlass10bfloat16_tE19Flash_kernel_traitsILi128ELi64ELi128ELi4ES3_EELb1ELb0ELb0ELb0ELb1ELb0ELb1ELb0EEEvNS_16Flash_fwd_paramsE,(.L_x_8348 - _ZN5flash24flash_fwd_splitkv_kernelI23Flash_fwd_kernel_traitsILi128ELi64ELi128ELi4ELb0ELb0EN7cutlass10bfloat16_tE19Flash_kernel_traitsILi128ELi64ELi128ELi4ES3_EELb1ELb0ELb0ELb0ELb1ELb0ELb1ELb0EEEvNS_16Flash_fwd_paramsE)
        .other          _ZN5flash24flash_fwd_splitkv_kernelI23Flash_fwd_kernel_traitsILi128ELi64ELi128ELi4ELb0ELb0EN7cutlass10bfloat16_tE19Flash_kernel_traitsILi128ELi64ELi128ELi4ES3_EELb1ELb0ELb0ELb0ELb1ELb0ELb1ELb0EEEvNS_16Flash_fwd_paramsE,@"STO_CUDA_ENTRY STV_DEFAULT"
_ZN5flash24flash_fwd_splitkv_kernelI23Flash_fwd_kernel_traitsILi128ELi64ELi128ELi4ELb0ELb0EN7cutlass10bfloat16_tE19Flash_kernel_traitsILi128ELi64ELi128ELi4ES3_EELb1ELb0ELb0ELb0ELb1ELb0ELb1ELb0EEEvNS_16Flash_fwd_paramsE:
.text._ZN5flash24flash_fwd_splitkv_kernelI23Flash_fwd_kernel_traitsILi128ELi64ELi128ELi4ELb0ELb0EN7cutlass10bfloat16_tE19Flash_kernel_traitsILi128ELi64ELi128ELi4ES3_EELb1ELb0ELb0ELb0ELb1ELb0ELb1ELb0EEEvNS_16Flash_fwd_paramsE:
[----:B------:R-:W-:Y:S02]  /*0000*/  MOV R1, c[0x0][0x28] ;  /* 0x00000a0000017a02 */ /* 0x000fe40000000f00 */
[----:B------:R-:W1:Y:S01]  /*0010*/  I2F.U32.RP R7, c[0x0][0x1c0] ;  /* 0x0000700000077b06 */ /* 0x000e620000209000 */
[----:B------:R-:W2:Y:S01]  /*0020*/  S2R R6, SR_CTAID.Z ;  /* 0x0000000000067919 */ /* 0x000ea20000002700 */
[----:B------:R-:W-:Y:S01]  /*0030*/  IMAD.MOV.U32 R2, RZ, RZ, RZ ;  /* 0x000000ffff027224 */ /* 0x000fe200078e00ff */
[----:B------:R-:W-:Y:S01]  /*0040*/  ISETP.NE.U32.AND P1, PT, RZ, c[0x0][0x1c0], PT ;  /* 0x00007000ff007a0c */ /* 0x000fe20003f25070 */
[----:B------:R-:W-:-:S04]  /*0050*/  ULDC.64 UR12, c[0x0][0x118] ;  /* 0x00004600000c7ab9 */ /* 0x000fc80000000a00 */
[----:B-1----:R-:W1:Y:S02]  /*0060*/  MUFU.RCP R4, R7 ;  /* 0x0000000700047308 */ /* 0x002e640000001000 */
[----:B-1----:R-:W-:Y:S01]  /*0070*/  IADD3 R4, R4, 0xffffffe, RZ ;  /* 0x0ffffffe04047810 */ /* 0x002fe20007ffe0ff */
[----:B------:R-:W-:-:S05]  /*0080*/  IMAD.MOV.U32 R7, RZ, RZ, -0x1 ;  /* 0xffffffffff077424 */ /* 0x000fca00078e00ff */
        /* <DEDUP_REMOVED lines=12> */
[----:B------:R-:W-:Y:S01]  /*0150*/  ISETP.GE.U32.AND P0, PT, R2, c[0x0][0x1c0], PT ;  /* 0x0000700002007a0c */ /* 0x000fe20003f06070 */
[----:B------:R-:W-:Y:S01]  /*0160*/  IMAD.MOV.U32 R2, RZ, RZ, 0x4 ;  /* 0x00000004ff027424 */ /* 0x000fe200078e00ff */
        /* <DEDUP_REMOVED lines=11> */
[----:B------:R-:W2:Y:S04]  /*0220*/  @P2 LDG.E R7, [R12.64] ;  /* 0x0000000c0c072981 */ /* 0x000ea8000c1e1900 */
[----:B------:R-:W2:Y:S01]  /*0230*/  @P2 LDG.E R128, [R12.64+0x4] ;  /* 0x0000040c0c802981 */ /* 0x000ea2000c1e1900 */
[----:B------:R-:W-:-:S04]  /*0240*/  MOV R5, RZ ;  /* 0x000000ff00057202 */ /* 0x000fc80000000f00 */
[----:B------:R1:W5:Y:S02]  /*0250*/  @!P1 LDG.E R4, [R8.64] ;  /* 0x0000000c08049981 */ /* 0x000364000c1e1900 */
[----:B------:R-:W-:Y:S02]  /*0260*/  @P0 IMAD.WIDE R10, R231, R2, c[0x0][0x250] ;  /* 0x00009400e70a0625 */ /* 0x000fe400078e0202 */
[----:B------:R-:W3:Y:S04]  /*0270*/  S2R R35, SR_CTAID.X ;  /* 0x0000000000237919 */ /* 0x000ee80000002500 */
        /* <DEDUP_REMOVED lines=13> */
.L_x_3528:
[----:B-1-34-:R-:W-:Y:S02]  /*0350*/  MOV R3, c[0x0][0x218] ;  /* 0x0000860000037a02 */ /* 0x01afe40000000f00 */
.L_x_3529:
        /* <DEDUP_REMOVED lines=21> */
[----:B-1----:R-:W-:-:S04]  /*04b0*/  IADD3 R10, R10, 0xffffffe, RZ ;  /* 0x0ffffffe0a0a7810 */ /* 0x002fc80007ffe0ff */
[----:B------:R-:W1:Y:S02]  /*04c0*/  F2I.FTZ.U32.TRUNC.NTZ R11, R10 ;  /* 0x0000000a000b7305 */ /* 0x000e64000021f000 */
[--C-:B-1----:R-:W-:Y:S02]  /*04d0*/  IMAD.MOV R3, RZ, RZ, -R11.reuse ;  /* 0x000000ffff037224 */ /* 0x102fe400078e0a0b */
[----:B------:R-:W-:Y:S02]  /*04e0*/  IMAD.MOV.U32 R10, RZ, RZ, RZ ;  /* 0x000000ffff0a7224 */ /* 0x000fe400078e00ff */
[----:B------:R-:W-:Y:S01]  /*04f0*/  IMAD R6, R3, R8, RZ ;  /* 0x0000000803067224 */ /* 0x000fe200078e02ff */
[----:B------:R-:W-:Y:S02]  /*0500*/  IABS R3, R9 ;  /* 0x0000000900037213 */ /* 0x000fe40000000000 */
[----:B------:R-:W-:Y:S01]  /*0510*/  LOP3.LUT R9, R9, c[0x0][0x10], RZ, 0x3c, !PT ;  /* 0x0000040009097a12 */ /* 0x000fe200078e3cff */
[----:B------:R-:W-:-:S03]  /*0520*/  IMAD.HI.U32 R11, R11, R6, R10 ;  /* 0x000000060b0b7227 */ /* 0x000fc600078e000a */
[----:B------:R-:W-:Y:S01]  /*0530*/  ISETP.GE.AND P0, PT, R9, RZ, PT ;  /* 0x000000ff0900720c */ /* 0x000fe20003f06270 */
[----:B------:R-:W-:-:S04]  /*0540*/  IMAD.MOV.U32 R6, RZ, RZ, R3 ;  /* 0x000000ffff067224 */ /* 0x000fc800078e0003 */
[----:B------:R-:W-:Y:S01]  /*0550*/  IMAD.HI.U32 R10, R11, R6, RZ ;  /* 0x000000060b0a7227 */ /* 0x000fe200078e00ff */
[----:B------:R-:W-:-:S03]  /*0560*/  IADD3 R11, R43, 0x7f, RZ ;  /* 0x0000007f2b0b7810 */ /* 0x000fc60007ffe0ff */
[----:B------:R-:W-:-:S04]  /*0570*/  IMAD.MOV R3, RZ, RZ, -R10 ;  /* 0x000000ffff037224 */ /* 0x000fc800078e0a0a */
[----:B------:R-:W-:Y:S01]  /*0580*/  IMAD R3, R8, R3, R6 ;  /* 0x0000000308037224 */ /* 0x000fe200078e0206 */
[----:B------:R-:W-:-:S04]  /*0590*/  IADD3 R6, -R128, 0xbf, R131 ;  /* 0x000000bf80067810 */ /* 0x000fc80007ffe183 */
[----:B------:R-:W-:Y:S02]  /*05a0*/  ISETP.GT.U32.AND P1, PT, R8, R3, PT ;  /* 0x000000030800720c */ /* 0x000fe40003f24070 */
[----:B------:R-:W-:Y:S02]  /*05b0*/  IADD3 R9, R6, c[0x0][0x2e8], R43 ;  /* 0x0000ba0006097a10 */ /* 0x000fe40007ffe02b */
[----:B------:R-:W1:Y:S02]  /*05c0*/  S2R R6, SR_TID.X ;  /* 0x0000000000067919 */ /* 0x000e640000002100 */
[----:B------:R-:W-:-:S04]  /*05d0*/  SHF.R.S32.HI R38, RZ, 0x1f, R9 ;  /* 0x0000001fff267819 */ /* 0x000fc80000011409 */
[----:B------:R-:W-:-:S03]  /*05e0*/  LEA.HI R38, R38, R9, RZ, 0x7 ;  /* 0x0000000926267211 */ /* 0x000fc600078f38ff */
[----:B------:R-:W-:Y:S01]  /*05f0*/  @!P1 IMAD.IADD R3, R3, 0x1, -R8 ;  /* 0x0000000103039824 */ /* 0x000fe200078e0a08 */
[----:B------:R-:W-:Y:S02]  /*0600*/  @!P1 IADD3 R10, R10, 0x1, RZ ;  /* 0x000000010a0a9810 */ /* 0x000fe40007ffe0ff */
[----:B------:R-:W-:Y:S02]  /*0610*/  ISETP.NE.AND P1, PT, RZ, c[0x0][0x10], PT ;  /* 0x00000400ff007a0c */ /* 0x000fe40003f25270 */
[----:B------:R-:W-:Y:S02]  /*0620*/  ISETP.GE.U32.AND P2, PT, R3, R8, PT ;  /* 0x000000080300720c */ /* 0x000fe40003f46070 */
[----:B------:R-:W-:Y:S02]  /*0630*/  SHF.R.S32.HI R8, RZ, 0x1f, R11 ;  /* 0x0000001fff087819 */ /* 0x000fe4000001140b */
[----:B------:R-:W-:Y:S02]  /*0640*/  SHF.R.S32.HI R38, RZ, 0x7, R38 ;  /* 0x00000007ff267819 */ /* 0x000fe40000011426 */
[----:B------:R-:W-:-:S04]  /*0650*/  LEA.HI R8, R8, R11, RZ, 0x7 ;  /* 0x0000000b08087211 */ /* 0x000fc800078f38ff */
[----:B------:R-:W-:-:S03]  /*0660*/  SHF.R.S32.HI R8, RZ, 0x7, R8 ;  /* 0x00000007ff087819 */ /* 0x000fc60000011408 */
[----:B------:R-:W-:-:S05]  /*0670*/  @P2 IADD3 R10, R10, 0x1, RZ ;  /* 0x000000010a0a2810 */ /* 0x000fca0007ffe0ff */
[----:B------:R-:W-:-:S04]  /*0680*/  IMAD.MOV.U32 R3, RZ, RZ, R10 ;  /* 0x000000ffff037224 */ /* 0x000fc800078e000a */
        /* <DEDUP_REMOVED lines=13> */
[----:B------:R-:W-:-:S05]  /*0760*/  LOP3.LUT R3, R2, 0x3ffffff0, RZ, 0xc0, !PT ;  /* 0x3ffffff002037812 */ /* 0x000fca00078ec0ff */
[----:B------:R-:W-:-:S04]  /*0770*/  IMAD.IADD R3, R6, 0x1, -R3 ;  /* 0x0000000106037824 */ /* 0x000fc800078e0a03 */
[----:B------:R-:W-:Y:S02]  /*0780*/  IMAD.SHL.U32 R8, R3, 0x4, RZ ;  /* 0x0000000403087824 */ /* 0x000fe400078e00ff */
[--C-:B------:R-:W-:Y:S01]  /*0790*/  IMAD R3, R0, c[0x0][0x214], R131.reuse ;  /* 0x0000850000037a24 */ /* 0x100fe200078e0283 */
[----:B------:R-:W-:Y:S01]  /*07a0*/  SHF.R.S32.HI R0, RZ, 0x4, R2 ;  /* 0x00000004ff007819 */ /* 0x000fe20000011402 */
[----:B------:R-:W-:Y:S01]  /*07b0*/  IMAD.IADD R131, R128, 0x1, -R131 ;  /* 0x0000000180837824 */ /* 0x000fe200078e0a83 */
[--C-:B------:R-:W-:Y:S01]  /*07c0*/  SHF.R.S32.HI R9, RZ, 0x1f, R8.reuse ;  /* 0x0000001fff097819 */ /* 0x100fe20000011408 */
[----:B------:R-:W-:Y:S01]  /*07d0*/  IMAD R5, R3, c[0x0][0x22c], RZ ;  /* 0x00008b0003057a24 */ /* 0x000fe200078e02ff */
[C---:B------:R-:W-:Y:S02]  /*07e0*/  IADD3 R12, R0.reuse, 0x10, RZ ;  /* 0x00000010000c7810 */ /* 0x040fe40007ffe0ff */
[C---:B------:R-:W-:Y:S01]  /*07f0*/  IADD3 R4, R0.reuse, 0x8, RZ ;  /* 0x0000000800047810 */ /* 0x040fe20007ffe0ff */
[C---:B------:R-:W-:Y:S01]  /*0800*/  IMAD.WIDE R8, R0.reuse, 0x80, R8 ;  /* 0x0000008000087825 */ /* 0x040fe200078e0208 */
[----:B------:R-:W-:-:S02]  /*0810*/  IADD3 R10, R0, 0x18, RZ ;  /* 0x00000018000a7810 */ /* 0x000fc40007ffe0ff */
[----:B------:R-:W-:Y:S02]  /*0820*/  ISETP.GE.AND P2, PT, R4, R131, PT ;  /* 0x000000830400720c */ /* 0x000fe40003f46270 */
[C---:B------:R-:W-:Y:S02]  /*0830*/  IADD3 R2, P0, R5.reuse, R8, RZ ;  /* 0x0000000805027210 */ /* 0x040fe40007f1e0ff */
[----:B------:R-:W-:Y:S02]  /*0840*/  IADD3 R8, R0, 0x20, RZ ;  /* 0x0000002000087810 */ /* 0x000fe40007ffe0ff */
[----:B------:R-:W-:Y:S02]  /*0850*/  LEA.HI.X.SX32 R5, R5, R9, 0x1, P0 ;  /* 0x0000000905057211 */ /* 0x000fe400000f0eff */
[----:B------:R-:W-:Y:S02]  /*0860*/  LEA R14, P0, R2, c[0x0][0x1d8], 0x2 ;  /* 0x00007600020e7a11 */ /* 0x000fe400078010ff */
[----:B------:R-:W-:-:S02]  /*0870*/  ISETP.GE.AND P3, PT, R0, R131, PT ;  /* 0x000000830000720c */ /* 0x000fc40003f66270 */
[----:B------:R-:W-:Y:S02]  /*0880*/  LEA.HI.X R15, R2, c[0x0][0x1dc], R5, 0x2, P0 ;  /* 0x00007700020f7a11 */ /* 0x000fe400000f1405 */
[-C--:B------:R-:W-:Y:S02]  /*0890*/  ISETP.GE.AND P0, PT, R12, R131.reuse, PT ;  /* 0x000000830c00720c */ /* 0x080fe40003f06270 */
[-C--:B------:R-:W-:Y:S01]  /*08a0*/  ISETP.GE.AND P1, PT, R10, R131.reuse, PT ;  /* 0x000000830a00720c */ /* 0x080fe20003f26270 */
[----:B------:R1:W-:Y:S01]  /*08b0*/  @!P2 STG.E.128 [R14.64+0x1000], RZ ;  /* 0x001000ff0e00a986 */ /* 0x0003e2000c101d0c */
[-C--:B------:R-:W-:Y:S02]  /*08c0*/  ISETP.GE.AND P4, PT, R8, R131.reuse, PT ;  /* 0x000000830800720c */ /* 0x080fe40003f86270 */
[----:B------:R-:W-:Y:S01]  /*08d0*/  ISETP.GE.OR P5, PT, R4, R131, P6 ;  /* 0x000000830400720c */ /* 0x000fe200037a6670 */
[----:B------:R1:W-:Y:S01]  /*08e0*/  @!P2 STG.E.128 [R14.64+0x1100], RZ ;  /* 0x001100ff0e00a986 */ /* 0x0003e2000c101d0c */
[----:B------:R-:W-:-:S02]  /*08f0*/  IADD3 R6, R0, 0x28, RZ ;  /* 0x0000002800067810 */ /* 0x000fc40007ffe0ff */
[C---:B------:R-:W-:Y:S01]  /*0900*/  IADD3 R4, R0.reuse, 0x30, RZ ;  /* 0x0000003000047810 */ /* 0x040fe20007ffe0ff */
[----:B------:R1:W-:Y:S01]  /*0910*/  @!P3 STG.E.128 [R14.64], RZ ;  /* 0x000000ff0e00b986 */ /* 0x0003e2000c101d0c */
[----:B------:R-:W-:Y:S02]  /*0920*/  IADD3 R2, R0, 0x38, RZ ;  /* 0x0000003800027810 */ /* 0x000fe40007ffe0ff */
[----:B------:R-:W-:Y:S01]  /*0930*/  SHF.R.S32.HI R5, RZ, 0x1f, R3 ;  /* 0x0000001fff057819 */ /* 0x000fe20000011403 */
[----:B------:R1:W-:Y:S01]  /*0940*/  @!P0 STG.E.128 [R14.64+0x2000], RZ ;  /* 0x002000ff0e008986 */ /* 0x0003e2000c101d0c */
[----:B------:R-:W-:-:S03]  /*0950*/  ISETP.GE.AND P2, PT, R4, R131, PT ;  /* 0x000000830400720c */ /* 0x000fc60003f46270 */
[----:B------:R1:W-:Y:S01]  /*0960*/  @!P0 STG.E.128 [R14.64+0x2100], RZ ;  /* 0x002100ff0e008986 */ /* 0x0003e2000c101d0c */
[----:B------:R-:W-:-:S03]  /*0970*/  IADD3 R3, P0, R3, R0, RZ ;  /* 0x0000000003037210 */ /* 0x000fc60007f1e0ff */
[----:B------:R1:W-:Y:S01]  /*0980*/  @!P3 STG.E.128 [R14.64+0x100], RZ ;  /* 0x000100ff0e00b986 */ /* 0x0003e2000c101d0c */
[----:B------:R-:W-:-:S03]  /*0990*/  ISETP.GE.AND P3, PT, R6, R131, PT ;  /* 0x000000830600720c */ /* 0x000fc60003f66270 */
[----:B------:R1:W-:Y:S04]  /*09a0*/  @!P1 STG.E.128 [R14.64+0x3000], RZ ;  /* 0x003000ff0e009986 */ /* 0x0003e8000c101d0c */
[----:B------:R1:W-:Y:S01]  /*09b0*/  @!P1 STG.E.128 [R14.64+0x3100], RZ ;  /* 0x003100ff0e009986 */ /* 0x0003e2000c101d0c */
[----:B------:R-:W-:-:S03]  /*09c0*/  ISETP.GE.AND P1, PT, R2, R131, PT ;  /* 0x000000830200720c */ /* 0x000fc60003f26270 */
[----:B------:R1:W-:Y:S04]  /*09d0*/  @!P4 STG.E.128 [R14.64+0x4000], RZ ;  /* 0x004000ff0e00c986 */ /* 0x0003e8000c101d0c */
[----:B------:R1:W-:Y:S01]  /*09e0*/  @!P4 STG.E.128 [R14.64+0x4100], RZ ;  /* 0x004100ff0e00c986 */ /* 0x0003e2000c101d0c */
[----:B------:R-:W-:Y:S02]  /*09f0*/  ISETP.GE.OR P4, PT, R12, R131, P6 ;  /* 0x000000830c00720c */ /* 0x000fe40003786670 */
[----:B------:R-:W-:Y:S01]  /*0a00*/  LEA.HI.X.SX32 R12, R0, R5, 0x1, P0 ;  /* 0x00000005000c7211 */ /* 0x000fe200000f0eff */
[----:B------:R1:W-:Y:S01]  /*0a10*/  @!P3 STG.E.128 [R14.64+0x5000], RZ ;  /* 0x005000ff0e00b986 */ /* 0x0003e2000c101d0c */
[----:B------:R-:W-:-:S03]  /*0a20*/  LEA R16, P0, R3, c[0x0][0x208], 0x2 ;  /* 0x0000820003107a11 */ /* 0x000fc600078010ff */
[----:B------:R1:W-:Y:S01]  /*0a30*/  @!P3 STG.E.128 [R14.64+0x5100], RZ ;  /* 0x005100ff0e00b986 */ /* 0x0003e2000c101d0c */
[----:B------:R-:W-:Y:S01]  /*0a40*/  LEA.HI.X R17, R3, c[0x0][0x20c], R12, 0x2, P0 ;  /* 0x0000830003117a11 */ /* 0x000fe200000f140c */
[----:B------:R-:W-:Y:S01]  /*0a50*/  @!P5 IMAD.MOV.U32 R3, RZ, RZ, -0x800000 ;  /* 0xff800000ff03d424 */ /* 0x000fe200078e00ff */
[-C--:B------:R-:W-:Y:S01]  /*0a60*/  ISETP.GE.OR P3, PT, R10, R131.reuse, P6 ;  /* 0x000000830a00720c */ /* 0x080fe20003766670 */
[----:B------:R1:W-:Y:S01]  /*0a70*/  @!P2 STG.E.128 [R14.64+0x6000], RZ ;  /* 0x006000ff0e00a986 */ /* 0x0003e2000c101d0c */
[-C--:B------:R-:W-:Y:S01]  /*0a80*/  ISETP.GE.OR P0, PT, R4, R131.reuse, P6 ;  /* 0x000000830400720c */ /* 0x080fe20003706670 */
[----:B------:R-:W-:Y:S02]  /*0a90*/  @!P4 IMAD.MOV.U32 R19, RZ, RZ, -0x800000 ;  /* 0xff800000ff13c424 */ /* 0x000fe400078e00ff */
[----:B------:R1:W-:Y:S01]  /*0aa0*/  @!P2 STG.E.128 [R14.64+0x6100], RZ ;  /* 0x006100ff0e00a986 */ /* 0x0003e2000c101d0c */
[----:B------:R-:W-:-:S03]  /*0ab0*/  ISETP.GE.OR P2, PT, R8, R131, P6 ;  /* 0x000000830800720c */ /* 0x000fc60003746670 */
[----:B------:R1:W-:Y:S04]  /*0ac0*/  @!P1 STG.E.128 [R14.64+0x7000], RZ ;  /* 0x007000ff0e009986 */ /* 0x0003e8000c101d0c */
[----:B------:R1:W-:Y:S01]  /*0ad0*/  @!P1 STG.E.128 [R14.64+0x7100], RZ ;  /* 0x007100ff0e009986 */ /* 0x0003e2000c101d0c */
[-C--:B------:R-:W-:Y:S01]  /*0ae0*/  ISETP.GE.OR P1, PT, R6, R131.reuse, P6 ;  /* 0x000000830600720c */ /* 0x080fe20003726670 */
[----:B------:R-:W-:Y:S02]  /*0af0*/  @!P3 IMAD.MOV.U32 R11, RZ, RZ, -0x800000 ;  /* 0xff800000ff0bb424 */ /* 0x000fe400078e00ff */
[----:B------:R1:W-:Y:S01]  /*0b00*/  @!P5 STG.E [R16.64+0x20], R3 ;  /* 0x000020031000d986 */ /* 0x0003e2000c10190c */
[-C--:B------:R-:W-:Y:S01]  /*0b10*/  ISETP.GE.OR P5, PT, R0, R131.reuse, P6 ;  /* 0x000000830000720c */ /* 0x080fe200037a6670 */
[----:B------:R-:W-:Y:S01]  /*0b20*/  @!P2 IMAD.MOV.U32 R9, RZ, RZ, -0x800000 ;  /* 0xff800000ff09a424 */ /* 0x000fe200078e00ff */
[----:B------:R-:W-:Y:S01]  /*0b30*/  ISETP.GE.OR P6, PT, R2, R131, P6 ;  /* 0x000000830200720c */ /* 0x000fe200037c6670 */
[----:B------:R-:W-:Y:S01]  /*0b40*/  @!P0 IMAD.MOV.U32 R5, RZ, RZ, -0x800000 ;  /* 0xff800000ff058424 */ /* 0x000fe200078e00ff */
[----:B------:R1:W-:Y:S04]  /*0b50*/  @!P4 STG.E [R16.64+0x40], R19 ;  /* 0x000040131000c986 */ /* 0x0003e8000c10190c */
[----:B------:R1:W-:Y:S01]  /*0b60*/  @!P3 STG.E [R16.64+0x60], R11 ;  /* 0x0000600b1000b986 */ /* 0x0003e2000c10190c */
[----:B------:R-:W-:-:S03]  /*0b70*/  @!P1 IMAD.MOV.U32 R7, RZ, RZ, -0x800000 ;  /* 0xff800000ff079424 */ /* 0x000fc600078e00ff */
[----:B------:R1:W-:Y:S01]  /*0b80*/  @!P2 STG.E [R16.64+0x80], R9 ;  /* 0x000080091000a986 */ /* 0x0003e2000c10190c */
[----:B------:R-:W-:-:S03]  /*0b90*/  @!P5 IMAD.MOV.U32 R13, RZ, RZ, -0x800000 ;  /* 0xff800000ff0dd424 */ /* 0x000fc600078e00ff */
[----:B------:R1:W-:Y:S04]  /*0ba0*/  @!P1 STG.E [R16.64+0xa0], R7 ;  /* 0x0000a00710009986 */ /* 0x0003e8000c10190c */
[----:B------:R1:W-:Y:S04]  /*0bb0*/  @!P0 STG.E [R16.64+0xc0], R5 ;  /* 0x0000c00510008986 */ /* 0x0003e8000c10190c */
[----:B------:R1:W-:Y:S01]  /*0bc0*/  @!P5 STG.E [R16.64], R13 ;  /* 0x0000000d1000d986 */ /* 0x0003e2000c10190c */
[----:B------:R-:W-:Y:S05]  /*0bd0*/  @P6 EXIT ;  /* 0x000000000000694d */ /* 0x000fea0003800000 */
[----:B-1----:R-:W-:-:S05]  /*0be0*/  MOV R3, 0xff800000 ;  /* 0xff80000000037802 */ /* 0x002fca0000000f00 */
[----:B------:R-:W-:Y:S01]  /*0bf0*/  STG.E [R16.64+0xe0], R3 ;  /* 0x0000e00310007986 */ /* 0x000fe2000c10190c */
[----:B------:R-:W-:Y:S05]  /*0c00*/  EXIT ;  /* 0x000000000000794d */ /* 0x000fea0003800000 */
.L_x_3530:
        /* <DEDUP_REMOVED lines=77> */
[----:B------:R-:W-:Y:S02]  /*10e0*/  IMAD.MOV.U32 R28, RZ, RZ, R4 ;  /* 0x000000ffff1c7224 */ /* 0x000fe400078e0004 */
[----:B------:R-:W-:Y:S01]  /*10f0*/  IMAD R2, R30, c[0x0][0x184], R11 ;  /* 0x000061001e027a24 */ /* 0x000fe200078e020b */
[----:B------:R-:W-:Y:S01]  /*1100*/  SHF.R.S32.HI R11, RZ, 0x1f, R22 ;  /* 0x0000001fff0b7819 */ /* 0x000fe20000011416 */
[----:B------:R-:W-:-:S03]  /*1110*/  IMAD R9, R9, c[0x0][0x188], RZ ;  /* 0x0000620009097a24 */ /* 0x000fc600078e02ff */
[----:B------:R-:W-:Y:S01]  /*1120*/  IADD3 R29, R5, R2, RZ ;  /* 0x00000002051d7210 */ /* 0x000fe20007ffe0ff */
[C---:B------:R-:W-:Y:S02]  /*1130*/  IMAD R5, R3.reuse, c[0x0][0x19c], R0 ;  /* 0x0000670003057a24 */ /* 0x040fe400078e0200 */
[----:B------:R-:W-:Y:S02]  /*1140*/  IMAD R4, R30, c[0x0][0x18c], R9 ;  /* 0x000063001e047a24 */ /* 0x000fe400078e0209 */
[----:B------:R-:W-:-:S04]  /*1150*/  IMAD.WIDE.U32 R28, R3, c[0x0][0x198], R28 ;  /* 0x00006600031c7a25 */ /* 0x000fc800078e001c */
[----:B------:R-:W-:Y:S01]  /*1160*/  IMAD.WIDE.U32 R30, R30, c[0x0][0x188], RZ ;  /* 0x000062001e1e7a25 */ /* 0x000fe200078e00ff */
[----:B------:R-:W-:-:S03]  /*1170*/  IADD3 R29, R29, R5, RZ ;  /* 0x000000051d1d7210 */ /* 0x000fc60007ffe0ff */
[----:B------:R-:W-:Y:S02]  /*1180*/  IMAD R5, R11, c[0x0][0x1b0], RZ ;  /* 0x00006c000b057a24 */ /* 0x000fe400078e02ff */
[----:B------:R-:W-:-:S04]  /*1190*/  IMAD.WIDE.U32 R28, R22, c[0x0][0x1b0], R28 ;  /* 0x00006c00161c7a25 */ /* 0x000fc800078e001c */
[----:B------:R-:W-:Y:S02]  /*11a0*/  IMAD R2, R22, c[0x0][0x1b4], R5 ;  /* 0x00006d0016027a24 */ /* 0x000fe400078e0205 */
[----:B------:R-:W-:-:S03]  /*11b0*/  IMAD.IADD R4, R31, 0x1, R4 ;  /* 0x000000011f047824 */ /* 0x000fc600078e0204 */
[----:B------:R-:W-:Y:S01]  /*11c0*/  IADD3 R2, R29, R2, RZ ;  /* 0x000000021d027210 */ /* 0x000fe20007ffe0ff */
[----:B------:R-:W-:Y:S05]  /*11d0*/  BRA `(.L_x_3532) ;  /* 0x0000041000007947 */ /* 0x000fea0003800000 */
.L_x_3531:
        /* <DEDUP_REMOVED lines=16> */
.L_x_3533:
        /* <DEDUP_REMOVED lines=23> */
[----:B------:R-:W-:-:S04]  /*1450*/  LEA R3, R38, 0xffffff80, 0x7 ;  /* 0xffffff8026037811 */ /* 0x000fc800078e38ff */
[----:B------:R-:W-:Y:S01]  /*1460*/  SHF.R.S32.HI R13, RZ, 0x1f, R3 ;  /* 0x0000001fff0d7819 */ /* 0x000fe20000011403 */
[----:B------:R-:W-:-:S04]  /*1470*/  IMAD.WIDE.U32 R8, R3, c[0x0][0x198], R8 ;  /* 0x0000660003087a25 */ /* 0x000fc800078e0008 */
[----:B------:R-:W-:Y:S01]  /*1480*/  @P3 IADD3 R22, R22, 0x1, RZ ;  /* 0x0000000116163810 */ /* 0x000fe20007ffe0ff */
[----:B------:R-:W-:Y:S01]  /*1490*/  IMAD R2, R13, c[0x0][0x198], RZ ;  /* 0x000066000d027a24 */ /* 0x000fe200078e02ff */
[----:B------:R-:W-:-:S03]  /*14a0*/  MOV R28, R8 ;  /* 0x00000008001c7202 */ /* 0x000fc60000000f00 */
[----:B------:R-:W-:Y:S01]  /*14b0*/  @!P2 IMAD.MOV R22, RZ, RZ, -R22 ;  /* 0x000000ffff16a224 */ /* 0x000fe200078e0a16 */
[----:B------:R-:W-:Y:S01]  /*14c0*/  @!P1 LOP3.LUT R22, RZ, c[0x0][0x1c8], RZ, 0x33, !PT ;  /* 0x00007200ff169a12 */ /* 0x000fe200078e33ff */
[----:B------:R-:W-:-:S03]  /*14d0*/  IMAD R15, R3, c[0x0][0x19c], R2 ;  /* 0x00006700030f7a24 */ /* 0x000fc600078e0202 */
[----:B------:R-:W-:Y:S01]  /*14e0*/  SHF.R.S32.HI R11, RZ, 0x1f, R22 ;  /* 0x0000001fff0b7819 */ /* 0x000fe20000011416 */
[----:B------:R-:W-:-:S04]  /*14f0*/  IMAD.IADD R29, R9, 0x1, R15 ;  /* 0x00000001091d7824 */ /* 0x000fc800078e020f */
[----:B------:R-:W-:Y:S02]  /*1500*/  IMAD R9, R11, c[0x0][0x1b0], RZ ;  /* 0x00006c000b097a24 */ /* 0x000fe400078e02ff */
[----:B------:R-:W-:-:S04]  /*1510*/  IMAD.WIDE.U32 R28, R22, c[0x0][0x1b0], R28 ;  /* 0x00006c00161c7a25 */ /* 0x000fc800078e001c */
        /* <DEDUP_REMOVED lines=13> */
.L_x_3532:
[----:B------:R-:W-:Y:S01]  /*15f0*/  ISETP.NE.AND P1, PT, R7, -0x1, PT ;  /* 0xffffffff0700780c */ /* 0x000fe20003f25270 */
[----:B------:R-:W-:Y:S01]  /*1600*/  IMAD.IADD R223, R128, 0x1, -R131 ;  /* 0x0000000180df7824 */ /* 0x000fe200078e0a83 */
[----:B------:R-:W-:Y:S01]  /*1610*/  SHF.R.S32.HI R15, RZ, 0x1f, R6 ;  /* 0x0000001fff0f7819 */ /* 0x000fe20000011406 */
[----:B------:R-:W-:Y:S01]  /*1620*/  IMAD R11, R11, c[0x0][0x1b8], RZ ;  /* 0x00006e000b0b7a24 */ /* 0x000fe200078e02ff */
[----:B------:R-:W-:Y:S01]  /*1630*/  IADD3 R228, R38, -0x1, RZ ;  /* 0xffffffff26e47810 */ /* 0x000fe20007ffe0ff */
[----:B------:R-:W-:Y:S01]  /*1640*/  IMAD.SHL.U32 R193, R6, 0x2, RZ ;  /* 0x0000000206c17824 */ /* 0x000fe200078e00ff */
[CC--:B------:R-:W-:Y:S01]  /*1650*/  LEA.HI R5, R15.reuse, R6.reuse, RZ, 0x3 ;  /* 0x000000060f057211 */ /* 0x0c0fe200078f18ff */
[----:B------:R-:W-:Y:S01]  /*1660*/  IMAD R11, R22, c[0x0][0x1bc], R11 ;  /* 0x00006f00160b7a24 */ /* 0x000fe200078e020b */
[----:B------:R-:W-:Y:S02]  /*1670*/  LEA.HI R10, R15, R6, RZ, 0x6 ;  /* 0x000000060f0a7211 */ /* 0x000fe400078f30ff */
[----:B------:R-:W-:-:S02]  /*1680*/  SHF.R.S32.HI R16, RZ, 0x3, R5 ;  /* 0x00000003ff107819 */ /* 0x000fc40000011405 */
[----:B------:R-:W-:Y:S01]  /*1690*/  LOP3.LUT R5, R5, 0xfffffff8, RZ, 0xc0, !PT ;  /* 0xfffffff805057812 */ /* 0x000fe200078ec0ff */
[----:B------:R-:W-:Y:S01]  /*16a0*/  @!P1 IMAD.WIDE.U32 R8, R231, c[0x0][0x178], RZ ;  /* 0x00005e00e7089a25 */ /* 0x000fe200078e00ff */
[----:B-----5:R-:W-:Y:S02]  /*16b0*/  @!P1 SHF.R.S32.HI R0, RZ, 0x1f, R231 ;  /* 0x0000001fff009819 */ /* 0x020fe400000114e7 */
[----:B------:R-:W-:Y:S01]  /*16c0*/  IADD3 R26, R16, 0x10, RZ ;  /* 0x00000010101a7810 */ /* 0x000fe20007ffe0ff */
[----:B------:R-:W-:Y:S01]  /*16d0*/  IMAD.IADD R5, R6, 0x1, -R5 ;  /* 0x0000000106057824 */ /* 0x000fe200078e0a05 */
[----:B------:R-:W-:Y:S01]  /*16e0*/  IADD3 R18, R16, 0x30, RZ ;  /* 0x0000003010127810 */ /* 0x000fe20007ffe0ff */
[----:B------:R-:W-:Y:S01]  /*16f0*/  @!P1 IMAD R0, R0, c[0x0][0x178], RZ ;  /* 0x00005e0000009a24 */ /* 0x000fe200078e02ff */
[----:B------:R-:W-:Y:S01]  /*1700*/  ISETP.GE.AND P3, PT, R26, R223, PT ;  /* 0x000000df1a00720c */ /* 0x000fe20003f66270 */
[----:B------:R-:W-:Y:S01]  /*1710*/  @P1 IMAD.WIDE.U32 R24, R7, c[0x0][0x190], RZ ;  /* 0x0000640007181a25 */ /* 0x000fe200078e00ff */
[----:B------:R-:W-:-:S02]  /*1720*/  SHF.R.S32.HI R17, RZ, 0x1f, R16 ;  /* 0x0000001fff117819 */ /* 0x000fc40000011410 */
[C---:B------:R-:W-:Y:S01]  /*1730*/  IADD3 R20, R16.reuse, 0x20, RZ ;  /* 0x0000002010147810 */ /* 0x040fe20007ffe0ff */
[----:B------:R-:W-:Y:S01]  /*1740*/  @!P1 IMAD R0, R231, c[0x0][0x17c], R0 ;  /* 0x00005f00e7009a24 */ /* 0x000fe200078e0200 */
[-C--:B------:R-:W-:Y:S01]  /*1750*/  ISETP.GE.AND P5, PT, R16, R223.reuse, PT ;  /* 0x000000df1000720c */ /* 0x080fe20003fa6270 */
[----:B------:R-:W-:Y:S01]  /*1760*/  @!P1 IMAD.MOV.U32 R24, RZ, RZ, R8 ;  /* 0x000000ffff189224 */ /* 0x000fe200078e0008 */
[----:B------:R-:W-:Y:S01]  /*1770*/  ISETP.GE.AND P2, PT, R20, R223, PT ;  /* 0x000000df1400720c */ /* 0x000fe20003f46270 */
[----:B------:R-:W-:Y:S01]  /*1780*/  IMAD.SHL.U32 R19, R5, 0x8, RZ ;  /* 0x0000000805137824 */ /* 0x000fe200078e00ff */
[C---:B------:R-:W-:Y:S01]  /*1790*/  IADD3 R12, R16.reuse, 0x40, RZ ;  /* 0x00000040100c7810 */ /* 0x040fe20007ffe0ff */
[----:B------:R-:W-:Y:S01]  /*17a0*/  @P1 IMAD R7, R7, c[0x0][0x194], R25 ;  /* 0x0000650007071a24 */ /* 0x000fe200078e0219 */
[C---:B------:R-:W-:Y:S01]  /*17b0*/  IADD3 R14, R16.reuse, 0x50, RZ ;  /* 0x00000050100e7810 */ /* 0x040fe20007ffe0ff */
[----:B------:R-:W-:Y:S01]  /*17c0*/  @!P1 IMAD.IADD R7, R9, 0x1, R0 ;  /* 0x0000000109079824 */ /* 0x000fe200078e0200 */
[----:B------:R-:W-:Y:S01]  /*17d0*/  IADD3 R24, P6, R19, R24, RZ ;  /* 0x0000001813187210 */ /* 0x000fe20007fde0ff */
[----:B------:R-:W-:Y:S01]  /*17e0*/  IMAD.SHL.U32 R8, R16, 0x40, RZ ;  /* 0x0000004010087824 */ /* 0x000fe200078e00ff */
[----:B------:R-:W-:Y:S01]  /*17f0*/  SHF.R.S32.HI R9, RZ, 0x1f, R19 ;  /* 0x0000001fff097819 */ /* 0x000fe20000011413 */
[----:B------:R-:W-:Y:S01]  /*1800*/  IMAD.WIDE R34, R35, 0x40, R16 ;  /* 0x0000004023227825 */ /* 0x000fe200078e0210 */
[----:B------:R-:W-:-:S02]  /*1810*/  IADD3 R30, P1, R19, R30, RZ ;  /* 0x0000001e131e7210 */ /* 0x000fc40007f3e0ff */
[----:B------:R-:W-:Y:S01]  /*1820*/  SHF.R.S32.HI R0, RZ, 0x1f, R21 ;  /* 0x0000001fff007819 */ /* 0x000fe20000011415 */
[C---:B------:R-:W-:Y:S01]  /*1830*/  IMAD.X R25, R9.reuse, 0x1, R7, P6 ;  /* 0x0000000109197824 */ /* 0x040fe200030e0607 */
[----:B------:R-:W-:Y:S01]  /*1840*/  ISETP.GE.AND P6, PT, R18, R223, PT ;  /* 0x000000df1200720c */ /* 0x000fe20003fc6270 */
[----:B------:R-:W-:Y:S01]  /*1850*/  IMAD.X R31, R9, 0x1, R4, P1 ;  /* 0x00000001091f7824 */ /* 0x000fe200008e0604 */
[----:B------:R-:W-:Y:S01]  /*1860*/  LOP3.LUT R8, R8, 0x1c0, RZ, 0xc0, !PT ;  /* 0x000001c008087812 */ /* 0x000fe200078ec0ff */
[----:B------:R-:W-:Y:S01]  /*1870*/  IMAD R0, R0, c[0x0][0x1a8], RZ ;  /* 0x00006a0000007a24 */ /* 0x000fe200078e02ff */
[----:B------:R-:W-:Y:S01]  /*1880*/  IADD3 R28, P4, R19, R28, RZ ;  /* 0x0000001c131c7210 */ /* 0x000fe20007f9e0ff */
[----:B------:R-:W-:Y:S01]  /*1890*/  IMAD.SHL.U32 R229, R10, 0x8, RZ ;  /* 0x000000080ae57824 */ /* 0x000fe200078e00ff */
[----:B------:R-:W-:Y:S01]  /*18a0*/  LOP3.LUT R19, R8, 0x38, R19, 0xf8, !PT ;  /* 0x0000003808137812 */ /* 0x000fe200078ef813 */
[C---:B------:R-:W-:Y:S01]  /*18b0*/  IMAD R0, R21.reuse, c[0x0][0x1ac], R0 ;  /* 0x00006b0015007a24 */ /* 0x040fe200078e0200 */
[----:B------:R-:W-:Y:S01]  /*18c0*/  SHF.R.U32.HI R8, RZ, 0x3, R8 ;  /* 0x00000003ff087819 */ /* 0x000fe20000011608 */
[----:B------:R-:W-:Y:S01]  /*18d0*/  IMAD.WIDE.U32 R48, R21, c[0x0][0x1a8], R24 ;  /* 0x00006a0015307a25 */ /* 0x000fe200078e0018 */
[----:B------:R-:W-:-:S02]  /*18e0*/  @!P3 IADD3 R40, P1, R34, 0x10, RZ ;  /* 0x000000102228b810 */ /* 0x000fc40007f3e0ff */
[----:B------:R-:W-:Y:S01]  /*18f0*/  LOP3.LUT R8, R19, R8, RZ, 0x3c, !PT ;  /* 0x0000000813087212 */ /* 0x000fe200078e3cff */
[----:B------:R-:W-:Y:S01]  /*1900*/  IMAD.X R29, R9, 0x1, R2, P4 ;  /* 0x00000001091d7824 */ /* 0x000fe200020e0602 */
[-C--:B------:R-:W-:Y:S01]  /*1910*/  LEA.HI R224, R15, R6.reuse, RZ, 0x4 ;  /* 0x000000060fe07211 */ /* 0x080fe200078f20ff */
[----:B------:R-:W-:Y:S01]  /*1920*/  @!P3 IMAD.X R21, RZ, RZ, R35, P1 ;  /* 0x000000ffff15b224 */ /* 0x000fe200008e0623 */
[----:B------:R-:W-:Y:S01]  /*1930*/  @!P6 IADD3 R24, P1, R34, 0x30, RZ ;  /* 0x000000302218e810 */ /* 0x000fe20007f3e0ff */
[----:B------:R-:W-:Y:S01]  /*1940*/  IMAD.IADD R49, R49, 0x1, R0 ;  /* 0x0000000131317824 */ /* 0x000fe200078e0200 */
[----:B------:R-:W-:Y:S01]  /*1950*/  LOP3.LUT R229, R8, 0xfffffe00, R229, 0xf8, !PT ;  /* 0xfffffe0008e57812 */ /* 0x000fe200078ef8e5 */
[----:B------:R-:W-:Y:S01]  /*1960*/  @!P3 IMAD R21, R21, c[0x0][0x190], RZ ;  /* 0x000064001515ba24 */ /* 0x000fe200078e02ff */
[----:B------:R-:W-:Y:S01]  /*1970*/  @!P2 IADD3 R8, P4, R34, 0x20, RZ ;  /* 0x000000202208a810 */ /* 0x000fe20007f9e0ff */
[----:B------:R-:W-:Y:S01]  /*1980*/  @!P6 IMAD.X R19, RZ, RZ, R35, P1 ;  /* 0x000000ffff13e224 */ /* 0x000fe200008e0623 */
[----:B------:R-:W-:Y:S01]  /*1990*/  LEA.HI R130, R15, R6, RZ, 0x5 ;  /* 0x000000060f827211 */ /* 0x000fe200078f28ff */
[----:B------:R-:W-:Y:S01]  /*19a0*/  @!P3 IMAD.MOV.U32 R46, RZ, RZ, R48 ;  /* 0x000000ffff2eb224 */ /* 0x000fe200078e0030 */
[----:B------:R-:W-:Y:S01]  /*19b0*/  LOP3.LUT R193, R193, 0x6, RZ, 0xc0, !PT ;  /* 0x00000006c1c17812 */ /* 0x000fe200078ec0ff */
[----:B------:R-:W-:Y:S01]  /*19c0*/  @!P3 IMAD.MOV.U32 R47, RZ, RZ, R49 ;  /* 0x000000ffff2fb224 */ /* 0x000fe200078e0031 */
[----:B------:R-:W-:Y:S01]  /*19d0*/  SHF.R.S32.HI R129, RZ, 0x5, R130 ;  /* 0x00000005ff817819 */ /* 0x000fe20000011482 */
[----:B------:R-:W-:-:S02]  /*19e0*/  @!P5 IMAD R7, R35, c[0x0][0x190], RZ ;  /* 0x000064002307da24 */ /* 0x000fc400078e02ff */
[----:B------:R-:W-:Y:S02]  /*19f0*/  @!P2 IMAD.X R9, RZ, RZ, R35, P4 ;  /* 0x000000ffff09a224 */ /* 0x000fe400020e0623 */
[----:B------:R-:W-:Y:S02]  /*1a00*/  @!P6 IMAD R19, R19, c[0x0][0x190], RZ ;  /* 0x000064001313ea24 */ /* 0x000fe400078e02ff */
[C---:B------:R-:W-:Y:S02]  /*1a10*/  @!P3 IMAD R4, R40.reuse, c[0x0][0x194], R21 ;  /* 0x000065002804ba24 */ /* 0x040fe400078e0215 */
[----:B------:R-:W-:Y:S02]  /*1a20*/  @!P6 IMAD.MOV.U32 R44, RZ, RZ, R48 ;  /* 0x000000ffff2ce224 */ /* 0x000fe400078e0030 */
[----:B------:R-:W-:Y:S02]  /*1a30*/  @!P6 IMAD.MOV.U32 R45, RZ, RZ, R49 ;  /* 0x000000ffff2de224 */ /* 0x000fe400078e0031 */
[----:B------:R-:W-:-:S04]  /*1a40*/  @!P3 IMAD.WIDE.U32 R40, R40, c[0x0][0x190], R46 ;  /* 0x000064002828ba25 */ /* 0x000fc800078e002e */
[C---:B------:R-:W-:Y:S02]  /*1a50*/  @!P5 IMAD R7, R34.reuse, c[0x0][0x194], R7 ;  /* 0x000065002207da24 */ /* 0x040fe400078e0207 */
[----:B------:R-:W-:Y:S02]  /*1a60*/  @!P2 IMAD R9, R9, c[0x0][0x190], RZ ;  /* 0x000064000909aa24 */ /* 0x000fe400078e02ff */
[--C-:B------:R-:W-:Y:S02]  /*1a70*/  @!P2 IMAD.MOV.U32 R32, RZ, RZ, R48.reuse ;  /* 0x000000ffff20a224 */ /* 0x100fe400078e0030 */
[--C-:B------:R-:W-:Y:S02]  /*1a80*/  @!P2 IMAD.MOV.U32 R33, RZ, RZ, R49.reuse ;  /* 0x000000ffff21a224 */ /* 0x100fe400078e0031 */
[----:B------:R-:W-:-:S04]  /*1a90*/  @!P5 IMAD.WIDE.U32 R34, R34, c[0x0][0x190], R48 ;  /* 0x000064002222da25 */ /* 0x000fc800078e0030 */
[C---:B------:R-:W-:Y:S02]  /*1aa0*/  @!P6 IMAD R0, R24.reuse, c[0x0][0x194], R19 ;  /* 0x000065001800ea24 */ /* 0x040fe400078e0213 */
[----:B------:R-:W-:Y:S01]  /*1ab0*/  @!P6 IMAD.WIDE.U32 R24, R24, c[0x0][0x190], R44 ;  /* 0x000064001818ea25 */ /* 0x000fe200078e002c */
[----:B------:R-:W-:-:S03]  /*1ac0*/  @!P3 LEA R44, P4, R40, c[0x0][0x160], 0x1 ;  /* 0x00005800282cba11 */ /* 0x000fc600078808ff */
[----:B------:R-:W-:Y:S02]  /*1ad0*/  @!P3 IMAD.IADD R4, R41, 0x1, R4 ;  /* 0x000000012904b824 */ /* 0x000fe400078e0204 */
[C---:B------:R-:W-:Y:S02]  /*1ae0*/  @!P2 IMAD R2, R8.reuse, c[0x0][0x194], R9 ;  /* 0x000065000802aa24 */ /* 0x040fe400078e0209 */
[----:B------:R-:W-:Y:S01]  /*1af0*/  @!P2 IMAD.WIDE.U32 R8, R8, c[0x0][0x190], R32 ;  /* 0x000064000808aa25 */ /* 0x000fe200078e0020 */
[----:B------:R-:W-:Y:S02]  /*1b00*/  @!P5 LEA R32, P1, R34, c[0x0][0x160], 0x1 ;  /* 0x000058002220da11 */ /* 0x000fe400078208ff */
[----:B------:R-:W-:Y:S01]  /*1b10*/  @!P3 LEA.HI.X R45, R40, c[0x0][0x164], R4, 0x1, P4 ;  /* 0x00005900282dba11 */ /* 0x000fe200020f0c04 */
[----:B------:R-:W-:Y:S01]  /*1b20*/  @!P5 IMAD.IADD R7, R35, 0x1, R7 ;  /* 0x000000012307d824 */ /* 0x000fe200078e0207 */
[----:B------:R-:W-:Y:S01]  /*1b30*/  IADD3 R40, P4, R16, R3, RZ ;  /* 0x0000000310287210 */ /* 0x000fe20007f9e0ff */
[----:B------:R-:W-:-:S02]  /*1b40*/  IMAD.SHL.U32 R4, R228, 0x80, RZ ;  /* 0x00000080e4047824 */ /* 0x000fc400078e00ff */
[----:B------:R-:W-:Y:S01]  /*1b50*/  IMAD.SHL.U32 R229, R229, 0x2, RZ ;  /* 0x00000002e5e57824 */ /* 0x000fe200078e00ff */
[----:B------:R-:W-:Y:S01]  /*1b60*/  @!P5 LEA.HI.X R33, R34, c[0x0][0x164], R7, 0x1, P1 ;  /* 0x000059002221da11 */ /* 0x000fe200008f0c07 */
[----:B------:R-:W-:Y:S01]  /*1b70*/  @!P2 IMAD.IADD R2, R9, 0x1, R2 ;  /* 0x000000010902a824 */ /* 0x000fe200078e0202 */
[C---:B------:R-:W-:Y:S01]  /*1b80*/  @!P2 LEA R34, P1, R8.reuse, c[0x0][0x160], 0x1 ;  /* 0x000058000822aa11 */ /* 0x040fe200078208ff */
[----:B------:R-:W-:Y:S02]  /*1b90*/  IMAD.IADD R9, R43, 0x1, -R4 ;  /* 0x000000012b097824 */ /* 0x000fe400078e0a04 */
[----:B------:R-:W-:Y:S01]  /*1ba0*/  @!PT LDS RZ, [RZ] ;  /* 0x00000000fffff984 */ /* 0x000fe20000000800 */
[----:B------:R-:W-:Y:S01]  /*1bb0*/  @!PT LDS RZ, [RZ] ;  /* 0x00000000fffff984 */ /* 0x000fe20000000800 */
[----:B------:R-:W-:Y:S01]  /*1bc0*/  @!PT LDS RZ, [RZ] ;  /* 0x00000000fffff984 */ /* 0x000fe20000000800 */
[----:B------:R1:W-:Y:S01]  /*1bd0*/  @!P5 LDGSTS.E.BYPASS.LTC128B.128 [R229], [R32.64] ;  /* 0x0000000020e5dfae */ /* 0x0003e2000b901d4c */
[C---:B------:R-:W-:Y:S01]  /*1be0*/  IMAD.X R13, R17.reuse, 0x1, R13, P4 ;  /* 0x00000001110d7824 */ /* 0x040fe200020e060d */
[----:B------:R-:W-:Y:S01]  /*1bf0*/  @!P2 LEA.HI.X R35, R8, c[0x0][0x164], R2, 0x1, P1 ;  /* 0x000059000823aa11 */ /* 0x000fe200008f0c02 */
[----:B------:R-:W-:Y:S01]  /*1c00*/  IMAD R133, R17, c[0x0][0x198], RZ ;  /* 0x0000660011857a24 */ /* 0x000fe200078e02ff */
[----:B------:R1:W-:Y:S01]  /*1c10*/  @!P5 LDGSTS.E.BYPASS.LTC128B.128 [R229+0x2000], [R32.64+0x80] ;  /* 0x0200008020e5dfae */ /* 0x0003e2000b901d4c */
[CC--:B------:R-:W-:Y:S01]  /*1c20*/  ISETP.GE.AND P5, PT, R16.reuse, R9.reuse, PT ;  /* 0x000000091000720c */ /* 0x0c0fe20003fa6270 */
[----:B------:R-:W-:Y:S01]  /*1c30*/  IMAD.WIDE.U32 R2, R16, c[0x0][0x198], R28 ;  /* 0x0000660010027a25 */ /* 0x000fe200078e001c */
[----:B------:R-:W-:Y:S01]  /*1c40*/  ISETP.GE.AND P4, PT, R26, R9, PT ;  /* 0x000000091a00720c */ /* 0x000fe20003f86270 */
[----:B------:R2:W-:Y:S01]  /*1c50*/  @!P3 LDGSTS.E.BYPASS.LTC128B.128 [R229+0x800], [R44.64] ;  /* 0x008000002ce5bfae */ /* 0x0005e2000b901d4c */
[----:B------:R-:W-:Y:S01]  /*1c60*/  @!P6 LEA R28, P1, R24, c[0x0][0x160], 0x1 ;  /* 0x00005800181cea11 */ /* 0x000fe200078208ff */
[----:B------:R-:W-:-:S02]  /*1c70*/  IMAD R133, R16, c[0x0][0x19c], R133 ;  /* 0x0000670010857a24 */ /* 0x000fc400078e0285 */
[----:B------:R-:W-:Y:S01]  /*1c80*/  @!P6 IMAD.IADD R0, R25, 0x1, R0 ;  /* 0x000000011900e824 */ /* 0x000fe200078e0200 */
[----:B------:R2:W-:Y:S01]  /*1c90*/  @!P3 LDGSTS.E.BYPASS.LTC128B.128 [R229+0x2800], [R44.64+0x80] ;  /* 0x028000802ce5bfae */ /* 0x0005e2000b901d4c */
[----:B------:R-:W-:Y:S01]  /*1ca0*/  IMAD.IADD R133, R3, 0x1, R133 ;  /* 0x0000000103857824 */ /* 0x000fe200078e0285 */
[-C--:B------:R-:W-:Y:S01]  /*1cb0*/  ISETP.GE.AND P3, PT, R20, R9.reuse, PT ;  /* 0x000000091400720c */ /* 0x080fe20003f66270 */
[----:B------:R-:W-:Y:S01]  /*1cc0*/  IMAD.MOV.U32 R3, RZ, RZ, c[0x0][0x198] ;  /* 0x00006600ff037624 */ /* 0x000fe200078e00ff */
[----:B------:R3:W-:Y:S01]  /*1cd0*/  @!P2 LDGSTS.E.BYPASS.LTC128B.128 [R229+0x1000], [R34.64] ;  /* 0x0100000022e5afae */ /* 0x0007e2000b901d4c */
[----:B------:R-:W-:Y:S01]  /*1ce0*/  @!P6 LEA.HI.X R29, R24, c[0x0][0x164], R0, 0x1, P1 ;  /* 0x00005900181dea11 */ /* 0x000fe200008f0c00 */
[----:B------:R-:W-:Y:S02]  /*1cf0*/  IMAD.MOV.U32 R0, RZ, RZ, c[0x0][0x19c] ;  /* 0x00006700ff007624 */ /* 0x000fe400078e00ff */
[----:B------:R3:W-:Y:S01]  /*1d00*/  @!P2 LDGSTS.E.BYPASS.LTC128B.128 [R229+0x3000], [R34.64+0x80] ;  /* 0x0300008022e5afae */ /* 0x0007e2000b901d4c */
[----:B------:R-:W-:Y:S01]  /*1d10*/  @!P5 LEA R24, P2, R2, c[0x0][0x168], 0x1 ;  /* 0x00005a000218da11 */ /* 0x000fe200078408ff */
[----:B------:R-:W-:Y:S01]  /*1d20*/  IMAD.SHL.U32 R10, R0, 0x20, RZ ;  /* 0x00000020000a7824 */ /* 0x000fe200078e00ff */
[C---:B------:R-:W-:Y:S01]  /*1d30*/  @!P4 LEA R8, P1, R3.reuse, R2, 0x4 ;  /* 0x000000020308c211 */ /* 0x040fe200078220ff */
[----:B------:R4:W-:Y:S01]  /*1d40*/  @!P6 LDGSTS.E.BYPASS.LTC128B.128 [R229+0x1800], [R28.64] ;  /* 0x018000001ce5efae */ /* 0x0009e2000b901d4c */
[----:B------:R-:W-:Y:S01]  /*1d50*/  @!P5 LEA.HI.X R25, R2, c[0x0][0x16c], R133, 0x1, P2 ;  /* 0x00005b000219da11 */ /* 0x000fe200010f0c85 */
[----:B------:R-:W-:Y:S01]  /*1d60*/  IMAD.WIDE.U32 R30, R22, c[0x0][0x1b8], R30 ;  /* 0x00006e00161e7a25 */ /* 0x000fe200078e001e */
[----:B------:R-:W-:Y:S01]  /*1d70*/  ISETP.GE.AND P2, PT, R18, R9, PT ;  /* 0x000000091200720c */ /* 0x000fe20003f46270 */
[----:B------:R4:W-:Y:S01]  /*1d80*/  @!P6 LDGSTS.E.BYPASS.LTC128B.128 [R229+0x3800], [R28.64+0x80] ;  /* 0x038000801ce5efae */ /* 0x0009e2000b901d4c */
[----:B------:R-:W-:Y:S01]  /*1d90*/  @!P4 LEA.HI.X R7, R3, R133, R0, 0x4, P1 ;  /* 0x000000850307c211 */ /* 0x000fe200008f2400 */
[----:B------:R-:W-:Y:S01]  /*1da0*/  IMAD.IADD R31, R31, 0x1, R11 ;  /* 0x000000011f1f7824 */ /* 0x000fe200078e020b */
[----:B-1----:R-:W-:Y:S01]  /*1db0*/  @!P4 LEA R32, P1, R8, c[0x0][0x168], 0x1 ;  /* 0x00005a000820ca11 */ /* 0x002fe200078208ff */
[----:B------:R1:W-:Y:S01]  /*1dc0*/  @!P5 LDGSTS.E.BYPASS.LTC128B.128 [R229+0x4000], [R24.64] ;  /* 0x0400000018e5dfae */ /* 0x0003e2000b901d4c */
[----:B------:R-:W-:-:S02]  /*1dd0*/  ISETP.GE.AND P6, PT, R12, R9, PT ;  /* 0x000000090c00720c */ /* 0x000fc40003fc6270 */
[----:B------:R-:W-:Y:S01]  /*1de0*/  @!P4 LEA.HI.X R33, R8, c[0x0][0x16c], R7, 0x1, P1 ;  /* 0x00005b000821ca11 */ /* 0x000fe200008f0c07 */
[----:B------:R1:W-:Y:S01]  /*1df0*/  @!P5 LDGSTS.E.BYPASS.LTC128B.128 [R229+0x8000], [R24.64+0x80] ;  /* 0x0800008018e5dfae */ /* 0x0003e2000b901d4c */
[----:B------:R-:W-:Y:S01]  /*1e00*/  ISETP.GE.AND P5, PT, R14, R9, PT ;  /* 0x000000090e00720c */ /* 0x000fe20003fa6270 */
[C---:B--2---:R-:W-:Y:S02]  /*1e10*/  IMAD.WIDE.U32 R44, R3.reuse, 0x20, RZ ;  /* 0x00000020032c7825 */ /* 0x044fe400078e00ff */
[----:B------:R2:W-:Y:S02]  /*1e20*/  @!P4 LDGSTS.E.BYPASS.LTC128B.128 [R229+0x4800], [R32.64] ;  /* 0x0480000020e5cfae */ /* 0x0005e4000b901d4c */
[----:B------:R-:W-:Y:S01]  /*1e30*/  @!P2 IMAD.MOV.U32 R132, RZ, RZ, R2 ;  /* 0x000000ffff84a224 */ /* 0x000fe200078e0002 */
[----:B------:R-:W-:Y:S01]  /*1e40*/  @!P3 IADD3 R8, P1, R2, R44, RZ ;  /* 0x0000002c0208b210 */ /* 0x000fe20007f3e0ff */
[----:B------:R2:W-:Y:S02]  /*1e50*/  @!P4 LDGSTS.E.BYPASS.LTC128B.128 [R229+0x8800], [R32.64+0x80] ;  /* 0x0880008020e5cfae */ /* 0x0005e4000b901d4c */
[----:B------:R-:W-:Y:S01]  /*1e60*/  @!P2 IMAD.WIDE.U32 R46, R3, 0x30, R132 ;  /* 0x00000030032ea825 */ /* 0x000fe200078e0084 */
[----:B------:R-:W-:-:S02]  /*1e70*/  @!P3 IADD3.X R7, R133, R45, R10, P1, !PT ;  /* 0x0000002d8507b210 */ /* 0x000fc40000ffe40a */
[----:B------:R-:W-:Y:S01]  /*1e80*/  @!P3 LEA R44, P1, R8, c[0x0][0x168], 0x1 ;  /* 0x00005a00082cba11 */ /* 0x000fe200078208ff */
[----:B------:R-:W-:Y:S01]  /*1e90*/  @!P5 IMAD.MOV.U32 R132, RZ, RZ, R2 ;  /* 0x000000ffff84d224 */ /* 0x000fe200078e0002 */
[----:B------:R-:W-:Y:S02]  /*1ea0*/  IADD3 R10, R16, 0x70, RZ ;  /* 0x00000070100a7810 */ /* 0x000fe40007ffe0ff */
[----:B------:R-:W-:Y:S01]  /*1eb0*/  @!P3 LEA.HI.X R45, R8, c[0x0][0x16c], R7, 0x1, P1 ;  /* 0x00005b00082dba11 */ /* 0x000fe200008f0c07 */
[----:B------:R-:W-:Y:S01]  /*1ec0*/  @!P2 IMAD R7, R0, 0x30, RZ ;  /* 0x000000300007a824 */ /* 0x000fe200078e02ff */
[----:B------:R-:W-:Y:S01]  /*1ed0*/  IADD3 R8, R16, 0x60, RZ ;  /* 0x0000006010087810 */ /* 0x000fe20007ffe0ff */
[----:B----4-:R-:W-:Y:S01]  /*1ee0*/  @!P5 IMAD.WIDE.U32 R28, R3, 0x50, R132 ;  /* 0x00000050031cd825 */ /* 0x010fe200078e0084 */
[----:B---3--:R-:W-:Y:S01]  /*1ef0*/  @!P2 LEA R34, P1, R46, c[0x0][0x168], 0x1 ;  /* 0x00005a002e22aa11 */ /* 0x008fe200078208ff */
[----:B------:R3:W-:Y:S01]  /*1f00*/  @!P3 LDGSTS.E.BYPASS.LTC128B.128 [R229+0x5000], [R44.64] ;  /* 0x050000002ce5bfae */ /* 0x0007e2000b901d4c */
[----:B------:R-:W-:Y:S01]  /*1f10*/  ISETP.GE.AND P4, PT, R8, R9, PT ;  /* 0x000000090800720c */ /* 0x000fe20003f86270 */
[----:B------:R-:W-:-:S02]  /*1f20*/  @!P2 IMAD.IADD R7, R47, 0x1, R7 ;  /* 0x000000012f07a824 */ /* 0x000fc400078e0207 */
[----:B------:R3:W-:Y:S01]  /*1f30*/  @!P3 LDGSTS.E.BYPASS.LTC128B.128 [R229+0x9000], [R44.64+0x80] ;  /* 0x090000802ce5bfae */ /* 0x0007e2000b901d4c */
[----:B------:R-:W-:Y:S02]  /*1f40*/  ISETP.GE.AND P3, PT, R10, R9, PT ;  /* 0x000000090a00720c */ /* 0x000fe40003f66270 */
[----:B------:R-:W-:Y:S01]  /*1f50*/  @!P2 LEA.HI.X R35, R46, c[0x0][0x16c], R7, 0x1, P1 ;  /* 0x00005b002e23aa11 */ /* 0x000fe200008f0c07 */
[----:B------:R-:W-:Y:S01]  /*1f60*/  @!P5 IMAD R7, R0, 0x50, RZ ;  /* 0x000000500007d824 */ /* 0x000fe200078e02ff */
[----:B-1----:R-:W-:-:S03]  /*1f70*/  @!P6 LEA R24, P1, R3, R2, 0x6 ;  /* 0x000000020318e211 */ /* 0x002fc600078230ff */
[----:B------:R-:W-:Y:S01]  /*1f80*/  @!P5 IMAD.IADD R7, R29, 0x1, R7 ;  /* 0x000000011d07d824 */ /* 0x000fe200078e0207 */
[C---:B------:R-:W-:Y:S01]  /*1f90*/  @!P6 LEA.HI.X R17, R3.reuse, R133, R0, 0x6, P1 ;  /* 0x000000850311e211 */ /* 0x040fe200008f3400 */
[--C-:B------:R-:W-:Y:S01]  /*1fa0*/  @!P4 IMAD.MOV.U32 R22, RZ, RZ, R2.reuse ;  /* 0x000000ffff16c224 */ /* 0x100fe200078e0002 */
[C---:B--2---:R-:W-:Y:S01]  /*1fb0*/  @!P6 LEA R32, P1, R24.reuse, c[0x0][0x168], 0x1 ;  /* 0x00005a001820ea11 */ /* 0x044fe200078208ff */
[----:B------:R-:W-:Y:S01]  /*1fc0*/  @!P4 IMAD.MOV.U32 R23, RZ, RZ, R133 ;  /* 0x000000ffff17c224 */ /* 0x000fe200078e0085 */
[----:B------:R1:W-:Y:S01]  /*1fd0*/  @!P2 LDGSTS.E.BYPASS.LTC128B.128 [R229+0x5800], [R34.64] ;  /* 0x0580000022e5afae */ /* 0x0003e2000b901d4c */
[----:B------:R-:W-:Y:S01]  /*1fe0*/  @!P3 IMAD.MOV.U32 R132, RZ, RZ, R2 ;  /* 0x000000ffff84b224 */ /* 0x000fe200078e0002 */
[----:B------:R-:W-:Y:S02]  /*1ff0*/  @!P6 LEA.HI.X R33, R24, c[0x0][0x16c], R17, 0x1, P1 ;  /* 0x00005b001821ea11 */ /* 0x000fe400008f0c11 */
[C---:B------:R-:W-:Y:S01]  /*2000*/  @!P5 LEA R24, P1, R28.reuse, c[0x0][0x168], 0x1 ;  /* 0x00005a001c18da11 */ /* 0x040fe200078208ff */
[----:B------:R1:W-:Y:S03]  /*2010*/  @!P2 LDGSTS.E.BYPASS.LTC128B.128 [R229+0x9800], [R34.64+0x80] ;  /* 0x0980008022e5afae */ /* 0x0003e6000b901d4c */
[----:B------:R-:W-:Y:S01]  /*2020*/  @!P5 LEA.HI.X R25, R28, c[0x0][0x16c], R7, 0x1, P1 ;  /* 0x00005b001c19da11 */ /* 0x000fe200008f0c07 */
[----:B------:R-:W-:Y:S01]  /*2030*/  @!P4 IMAD R7, R0, 0x60, RZ ;  /* 0x000000600007c824 */ /* 0x000fe200078e02ff */
[----:B------:R1:W-:Y:S01]  /*2040*/  @!P6 LDGSTS.E.BYPASS.LTC128B.128 [R229+0x6000], [R32.64] ;  /* 0x0600000020e5efae */ /* 0x0003e2000b901d4c */
[----:B------:R-:W-:-:S03]  /*2050*/  @!P4 IMAD.WIDE.U32 R28, R3, 0x60, R22 ;  /* 0x00000060031cc825 */ /* 0x000fc600078e0016 */
[----:B------:R1:W-:Y:S01]  /*2060*/  @!P6 LDGSTS.E.BYPASS.LTC128B.128 [R229+0xa000], [R32.64+0x80] ;  /* 0x0a00008020e5efae */ /* 0x0003e2000b901d4c */
[----:B------:R-:W-:Y:S01]  /*2070*/  @!P3 IMAD R0, R0, 0x70, RZ ;  /* 0x000000700000b824 */ /* 0x000fe200078e02ff */
[----:B---3--:R-:W-:Y:S01]  /*2080*/  @!P4 LEA R44, P2, R28, c[0x0][0x168], 0x1 ;  /* 0x00005a001c2cca11 */ /* 0x008fe200078408ff */
[----:B------:R-:W-:Y:S01]  /*2090*/  @!P3 IMAD.WIDE.U32 R22, R3, 0x70, R132 ;  /* 0x000000700316b825 */ /* 0x000fe200078e0084 */
[----:B------:R2:W-:Y:S01]  /*20a0*/  @!P5 LDGSTS.E.BYPASS.LTC128B.128 [R229+0x6800], [R24.64] ;  /* 0x0680000018e5dfae */ /* 0x0005e2000b901d4c */
[-C--:B------:R-:W-:Y:S02]  /*20b0*/  ISETP.GE.AND P6, PT, R18, R9.reuse, PT ;  /* 0x000000091200720c */ /* 0x080fe40003fc6270 */
[----:B------:R-:W-:Y:S01]  /*20c0*/  @!P4 IMAD.IADD R7, R29, 0x1, R7 ;  /* 0x000000011d07c824 */ /* 0x000fe200078e0207 */
[----:B------:R-:W-:Y:S01]  /*20d0*/  @!P3 LEA R46, P1, R22, c[0x0][0x168], 0x1 ;  /* 0x00005a00162eba11 */ /* 0x000fe200078208ff */
[----:B------:R-:W-:Y:S01]  /*20e0*/  @!P3 IMAD.IADD R0, R23, 0x1, R0 ;  /* 0x000000011700b824 */ /* 0x000fe200078e0200 */
[----:B------:R2:W-:Y:S01]  /*20f0*/  @!P5 LDGSTS.E.BYPASS.LTC128B.128 [R229+0xa800], [R24.64+0x80] ;  /* 0x0a80008018e5dfae */ /* 0x0005e2000b901d4c */
[CC--:B------:R-:W-:Y:S01]  /*2100*/  ISETP.GE.AND P5, PT, R16.reuse, R9.reuse, PT ;  /* 0x000000091000720c */ /* 0x0c0fe20003fa6270 */
[----:B------:R-:W-:Y:S01]  /*2110*/  IMAD.SHL.U32 R16, R16, 0x8, RZ ;  /* 0x0000000810107824 */ /* 0x000fe200078e00ff */
[----:B------:R-:W-:Y:S01]  /*2120*/  @!P4 LEA.HI.X R45, R28, c[0x0][0x16c], R7, 0x1, P2 ;  /* 0x00005b001c2dca11 */ /* 0x000fe200010f0c07 */
[----:B------:R-:W-:Y:S01]  /*2130*/  IMAD R7, R13, c[0x0][0x1a0], RZ ;  /* 0x000068000d077a24 */ /* 0x000fe200078e02ff */
[----:B------:R-:W-:Y:S01]  /*2140*/  @!P3 LEA.HI.X R47, R22, c[0x0][0x16c], R0, 0x1, P1 ;  /* 0x00005b00162fba11 */ /* 0x000fe200008f0c00 */
[----:B------:R-:W-:Y:S01]  /*2150*/  IMAD.MOV.U32 R0, RZ, RZ, 0x20 ;  /* 0x00000020ff007424 */ /* 0x000fe200078e00ff */
[-C--:B------:R-:W-:Y:S01]  /*2160*/  ISETP.GE.AND P2, PT, R26, R9.reuse, PT ;  /* 0x000000091a00720c */ /* 0x080fe20003f46270 */
[----:B------:R3:W-:Y:S01]  /*2170*/  @!P4 LDGSTS.E.BYPASS.LTC128B.128 [R229+0x7000], [R44.64] ;  /* 0x070000002ce5cfae */ /* 0x0007e2000b901d4c */
[----:B------:R-:W-:Y:S01]  /*2180*/  IMAD R7, R40, c[0x0][0x1a4], R7 ;  /* 0x0000690028077a24 */ /* 0x000fe200078e0207 */
[-C--:B------:R-:W-:Y:S01]  /*2190*/  ISETP.GE.AND P1, PT, R20, R9.reuse, PT ;  /* 0x000000091400720c */ /* 0x080fe20003f26270 */
[----:B------:R-:W-:Y:S01]  /*21a0*/  IMAD.WIDE.U32 R40, R40, c[0x0][0x1a0], R30 ;  /* 0x0000680028287a25 */ /* 0x000fe200078e001e */
[----:B------:R3:W-:Y:S01]  /*21b0*/  @!P4 LDGSTS.E.BYPASS.LTC128B.128 [R229+0xb000], [R44.64+0x80] ;  /* 0x0b0000802ce5cfae */ /* 0x0007e2000b901d4c */
[----:B------:R-:W-:-:S02]  /*21c0*/  ISETP.GE.AND P4, PT, R14, R9, PT ;  /* 0x000000090e00720c */ /* 0x000fc40003f86270 */
[----:B------:R-:W-:Y:S01]  /*21d0*/  IMAD.IADD R36, R41, 0x1, R7 ;  /* 0x0000000129247824 */ /* 0x000fe200078e0207 */
[----:B------:R3:W-:Y:S01]  /*21e0*/  @!P3 LDGSTS.E.BYPASS.LTC128B.128 [R229+0x7800], [R46.64] ;  /* 0x078000002ee5bfae */ /* 0x0007e2000b901d4c */
[----:B------:R-:W-:Y:S01]  /*21f0*/  LOP3.LUT R7, R224, 0xfffffff0, RZ, 0xc0, !PT ;  /* 0xfffffff0e0077812 */ /* 0x000fe200078ec0ff */
[----:B------:R-:W-:Y:S01]  /*2200*/  IMAD.WIDE.U32 R22, R0, c[0x0][0x1a0], RZ ;  /* 0x0000680000167a25 */ /* 0x000fe200078e00ff */
[----:B------:R-:W-:Y:S01]  /*2210*/  SHF.R.S32.HI R224, RZ, 0x4, R224 ;  /* 0x00000004ffe07819 */ /* 0x000fe200000114e0 */
[----:B------:R3:W-:Y:S01]  /*2220*/  @!P3 LDGSTS.E.BYPASS.LTC128B.128 [R229+0xb800], [R46.64+0x80] ;  /* 0x0b8000802ee5bfae */ /* 0x0007e2000b901d4c */
[----:B------:R-:W-:Y:S01]  /*2230*/  LEA R226, P3, R40, c[0x0][0x170], 0x1 ;  /* 0x00005c0028e27a11 */ /* 0x000fe200078608ff */
[----:B------:R-:W-:Y:S01]  /*2240*/  IMAD.IADD R230, R6, 0x1, -R7 ;  /* 0x0000000106e67824 */ /* 0x000fe200078e0a07 */
[----:B------:R-:W-:Y:S01]  /*2250*/  LEA.HI R221, R224, R224, RZ, 0x1 ;  /* 0x000000e0e0dd7211 */ /* 0x000fe200078f08ff */
[----:B------:R-:W0:Y:S01]  /*2260*/  LDGDEPBAR ;  /* 0x00000000000079af */ /* 0x000e220000000000 */
[----:B------:R-:W-:Y:S01]  /*2270*/  IMAD R20, R0, c[0x0][0x1a4], RZ ;  /* 0x0000690000147a24 */ /* 0x000fe200078e02ff */
[----:B------:R-:W-:Y:S01]  /*2280*/  LEA.HI.X R227, R40, c[0x0][0x174], R36, 0x1, P3 ;  /* 0x00005d0028e37a11 */ /* 0x000fe200018f0c24 */
[----:B------:R-:W-:Y:S01]  /*2290*/  @!P1 IMAD.MOV.U32 R11, RZ, RZ, c[0x0][0x1a0] ;  /* 0x00006800ff0b9624 */ /* 0x000fe200078e00ff */
[----:B------:R-:W-:Y:S01]  /*22a0*/  @!P2 IADD3 R22, P3, R226, R22, RZ ;  /* 0x00000016e216a210 */ /* 0x000fe20007f7e0ff */
[----:B------:R-:W-:Y:S01]  /*22b0*/  @!P1 IMAD.MOV.U32 R14, RZ, RZ, c[0x0][0x1a4] ;  /* 0x00006900ff0e9624 */ /* 0x000fe200078e00ff */
[----:B------:R-:W-:Y:S01]  /*22c0*/  SHF.R.S32.HI R7, RZ, 0x1f, R230 ;  /* 0x0000001fff077819 */ /* 0x000fe200000114e6 */
[----:B------:R-:W-:Y:S01]  /*22d0*/  IMAD.SHL.U32 R13, R5, 0x40, RZ ;  /* 0x00000040050d7824 */ /* 0x000fe200078e00ff */
[----:B------:R-:W-:Y:S01]  /*22e0*/  @!P2 IADD3.X R23, R227, R23, R20, P3, !PT ;  /* 0x00000017e317a210 */ /* 0x000fe20001ffe414 */
[----:B------:R-:W-:Y:S01]  /*22f0*/  @!P4 IMAD.MOV.U32 R20, RZ, RZ, c[0x0][0x1a0] ;  /* 0x00006800ff14c624 */ /* 0x000fe200078e00ff */
[----:B------:R-:W-:-:S02]  /*2300*/  ISETP.GE.AND P3, PT, R8, R9, PT ;  /* 0x000000090800720c */ /* 0x000fc40003f66270 */
[----:B------:R-:W-:Y:S01]  /*2310*/  LEA.HI R8, R7, R230, RZ, 0x3 ;  /* 0x000000e607087211 */ /* 0x000fe200078f18ff */
[----:B------:R-:W-:Y:S01]  /*2320*/  @!P4 IMAD.WIDE.U32 R20, R20, 0xa0, R226 ;  /* 0x000000a01414c825 */ /* 0x000fe200078e00e2 */
[----:B------:R-:W-:Y:S02]  /*2330*/  LOP3.LUT R221, R221, 0xfffffffe, RZ, 0xc0, !PT ;  /* 0xfffffffedddd7812 */ /* 0x000fe400078ec0ff */
[C---:B------:R-:W-:Y:S01]  /*2340*/  LOP3.LUT R7, R8.reuse, 0xfffffff8, RZ, 0xc0, !PT ;  /* 0xfffffff808077812 */ /* 0x040fe200078ec0ff */
[----:B------:R-:W-:Y:S01]  /*2350*/  IMAD.SHL.U32 R42, R8, 0x40, RZ ;  /* 0x00000040082a7824 */ /* 0x000fe200078e00ff */
[----:B------:R-:W-:Y:S01]  /*2360*/  LOP3.LUT R13, R13, 0x1c0, RZ, 0xc0, !PT ;  /* 0x000001c00d0d7812 */ /* 0x000fe200078ec0ff */
[----:B------:R-:W-:Y:S02]  /*2370*/  IMAD.IADD R221, R224, 0x1, -R221 ;  /* 0x00000001e0dd7824 */ /* 0x000fe400078e0add */
[----:B------:R-:W-:Y:S01]  /*2380*/  IMAD.IADD R7, R230, 0x1, -R7 ;  /* 0x00000001e6077824 */ /* 0x000fe200078e0a07 */
[----:B------:R-:W-:Y:S01]  /*2390*/  LOP3.LUT R16, R13, 0x8, R16, 0xf8, !PT ;  /* 0x000000080d107812 */ /* 0x000fe200078ef810 */
[----:B------:R-:W-:Y:S01]  /*23a0*/  IMAD.SHL.U32 R17, R221, 0x8, RZ ;  /* 0x00000008dd117824 */ /* 0x000fe200078e00ff */
[----:B------:R-:W-:-:S04]  /*23b0*/  DEPBAR.LE SB0, 0x0 ;  /* 0x000080000000791a */ /* 0x000fc80000000000 */
[----:B------:R-:W-:Y:S01]  /*23c0*/  BAR.SYNC.DEFER_BLOCKING 0x0 ;  /* 0x0000000000007b1d */ /* 0x000fe20000010000 */
[----:B------:R-:W-:Y:S01]  /*23d0*/  IMAD.SHL.U32 R18, R7, 0x40, RZ ;  /* 0x0000004007127824 */ /* 0x000fe200078e00ff */
[----:B------:R-:W-:Y:S02]  /*23e0*/  SHF.R.U32.HI R13, RZ, 0x3, R13 ;  /* 0x00000003ff0d7819 */ /* 0x000fe4000001160d */
[----:B------:R-:W-:Y:S02]  /*23f0*/  LOP3.LUT R42, R42, 0xfffffe00, RZ, 0xc0, !PT ;  /* 0xfffffe002a2a7812 */ /* 0x000fe400078ec0ff */
[----:B------:R-:W-:Y:S02]  /*2400*/  LOP3.LUT R18, R18, 0x1c0, RZ, 0xc0, !PT ;  /* 0x000001c012127812 */ /* 0x000fe400078ec0ff */
[----:B------:R-:W-:Y:S01]  /*2410*/  LOP3.LUT R16, R16, R13, RZ, 0x3c, !PT ;  /* 0x0000000d10107212 */ /* 0x000fe200078e3cff */
[C---:B------:R-:W-:Y:S01]  /*2420*/  IMAD R222, R129.reuse, 0x400, R42 ;  /* 0x0000040081de7824 */ /* 0x040fe200078e022a */
[----:B------:R-:W-:Y:S01]  /*2430*/  LOP3.LUT R17, R18, 0x8, R17, 0xf8, !PT ;  /* 0x0000000812117812 */ /* 0x000fe200078ef811 */
[----:B------:R-:W-:Y:S01]  /*2440*/  IMAD R129, R129, 0x10, R131 ;  /* 0x0000001081817824 */ /* 0x000fe200078e0283 */
[----:B------:R-:W-:Y:S01]  /*2450*/  SHF.R.U32.HI R18, RZ, 0x3, R18 ;  /* 0x00000003ff127819 */ /* 0x000fe20000011612 */
[----:B------:R-:W-:-:S03]  /*2460*/  IMAD R221, R221, 0x200, R16 ;  /* 0x00000200dddd7824 */ /* 0x000fc600078e0210 */
[----:B------:R-:W-:Y:S01]  /*2470*/  LOP3.LUT R39, R17, R18, RZ, 0x3c, !PT ;  /* 0x0000001211277212 */ /* 0x000fe200078e3cff */
[----:B------:R-:W-:Y:S02]  /*2480*/  @!P3 IMAD.MOV.U32 R18, RZ, RZ, c[0x0][0x1a0] ;  /* 0x00006800ff12b624 */ /* 0x000fe400078e00ff */
[----:B------:R-:W-:Y:S02]  /*2490*/  IMAD.SHL.U32 R221, R221, 0x2, RZ ;  /* 0x00000002dddd7824 */ /* 0x000fe400078e00ff */
[----:B------:R-:W-:Y:S01]  /*24a0*/  @!P3 IMAD.WIDE.U32 R18, R18, 0xc0, R226 ;  /* 0x000000c01212b825 */ /* 0x000fe200078e00e2 */
[----:B------:R-:W-:Y:S03]  /*24b0*/  @P5 STS.128 [R229+0xc000], RZ ;  /* 0x00c000ffe5005388 */ /* 0x000fe60000000c00 */
[----:B------:R-:W-:Y:S01]  /*24c0*/  IMAD.IADD R222, R39, 0x1, R222 ;  /* 0x0000000127de7824 */ /* 0x000fe200078e02de */
[C---:B------:R-:W-:Y:S01]  /*24d0*/  IADD3 R8, R221.reuse, 0x4000, RZ ;  /* 0x00004000dd087810 */ /* 0x040fe20007ffe0ff */
[----:B------:R-:W-:Y:S02]  /*24e0*/  @P5 STS.128 [R229+0x10000], RZ ;  /* 0x010000ffe5005388 */ /* 0x000fe40000000c00 */
[----:B------:R-:W-:Y:S01]  /*24f0*/  IMAD.SHL.U32 R222, R222, 0x2, RZ ;  /* 0x00000002dede7824 */ /* 0x000fe200078e00ff */
[----:B------:R-:W-:Y:S01]  /*2500*/  IADD3 R219, R221, 0x4020, RZ ;  /* 0x00004020dddb7810 */ /* 0x000fe20007ffe0ff */
        /* <DEDUP_REMOVED lines=9> */
[----:B------:R-:W-:Y:S01]  /*25a0*/  ISETP.GE.AND P5, PT, R12, R9, PT ;  /* 0x000000090c00720c */ /* 0x000fe20003fa6270 */
[----:B------:R-:W-:Y:S01]  /*25b0*/  @P2 STS.128 [R229+0x10800], RZ ;  /* 0x010800ffe5002388 */ /* 0x000fe20000000c00 */
[----:B------:R-:W-:Y:S02]  /*25c0*/  @!P4 IMAD.MOV.U32 R11, RZ, RZ, c[0x0][0x1a4] ;  /* 0x00006900ff0bc624 */ /* 0x000fe400078e00ff */
[----:B------:R-:W-:Y:S01]  /*25d0*/  @!P6 IMAD R14, R14, 0x60, RZ ;  /* 0x000000600e0ee824 */ /* 0x000fe200078e02ff */
[----:B------:R-:W-:Y:S01]  /*25e0*/  @!PT LDS RZ, [RZ] ;  /* 0x00000000fffff984 */ /* 0x000fe20000000800 */
[----:B------:R-:W-:Y:S01]  /*25f0*/  @!PT LDS RZ, [RZ] ;  /* 0x00000000fffff984 */ /* 0x000fe20000000800 */
[----:B------:R-:W-:Y:S01]  /*2600*/  @!PT LDS RZ, [RZ] ;  /* 0x00000000fffff984 */ /* 0x000fe20000000800 */
[----:B------:R2:W-:Y:S01]  /*2610*/  @!P2 LDGSTS.E.BYPASS.LTC128B.128 [R229+0xc800], [R22.64] ;  /* 0x0c80000016e5afae */ /* 0x0005e2000b901d4c */
[----:B------:R-:W-:-:S03]  /*2620*/  @!P4 IMAD R11, R11, 0xa0, RZ ;  /* 0x000000a00b0bc824 */ /* 0x000fc600078e02ff */
[----:B------:R2:W-:Y:S01]  /*2630*/  @!P2 LDGSTS.E.BYPASS.LTC128B.128 [R229+0x10800], [R22.64+0x80] ;  /* 0x1080008016e5afae */ /* 0x0005e2000b901d4c */
[----:B------:R-:W-:Y:S01]  /*2640*/  ISETP.GE.AND P2, PT, R10, R9, PT ;  /* 0x000000090a00720c */ /* 0x000fe20003f46270 */
[----:B------:R-:W-:Y:S02]  /*2650*/  @!P3 IMAD.MOV.U32 R10, RZ, RZ, c[0x0][0x1a4] ;  /* 0x00006900ff0ab624 */ /* 0x000fe400078e00ff */
[----:B------:R-:W-:Y:S01]  /*2660*/  @!P5 IMAD.MOV.U32 R13, RZ, RZ, c[0x0][0x1a0] ;  /* 0x00006800ff0dd624 */ /* 0x000fe200078e00ff */
[----:B------:R-:W-:Y:S01]  /*2670*/  @P1 STS.128 [R229+0xd000], RZ ;  /* 0x00d000ffe5001388 */ /* 0x000fe20000000c00 */
[----:B------:R-:W-:Y:S02]  /*2680*/  @!P5 IMAD.MOV.U32 R12, RZ, RZ, c[0x0][0x1a4] ;  /* 0x00006900ff0cd624 */ /* 0x000fe400078e00ff */
[----:B------:R-:W-:Y:S01]  /*2690*/  @!P3 IMAD R10, R10, 0xc0, RZ ;  /* 0x000000c00a0ab824 */ /* 0x000fe200078e02ff */
[----:B------:R-:W-:Y:S01]  /*26a0*/  @P1 STS.128 [R229+0x11000], RZ ;  /* 0x011000ffe5001388 */ /* 0x000fe20000000c00 */
[----:B------:R-:W-:-:S02]  /*26b0*/  @!P4 IMAD.IADD R21, R21, 0x1, R11 ;  /* 0x000000011515c824 */ /* 0x000fc400078e020b */
[----:B------:R-:W-:Y:S01]  /*26c0*/  @!P3 IMAD.IADD R19, R19, 0x1, R10 ;  /* 0x000000011313b824 */ /* 0x000fe200078e020a */
[----:B------:R-:W-:Y:S01]  /*26d0*/  @!PT LDS RZ, [RZ] ;  /* 0x00000000fffff984 */ /* 0x000fe20000000800 */
[----:B------:R-:W-:Y:S01]  /*26e0*/  @!PT LDS RZ, [RZ] ;  /* 0x00000000fffff984 */ /* 0x000fe20000000800 */
[----:B------:R-:W-:Y:S01]  /*26f0*/  @!PT LDS RZ, [RZ] ;  /* 0x00000000fffff984 */ /* 0x000fe20000000800 */
[----:B------:R1:W-:Y:S01]  /*2700*/  @!P1 LDGSTS.E.BYPASS.LTC128B.128 [R229+0xd000], [R24.64] ;  /* 0x0d00000018e59fae */ /* 0x0003e2000b901d4c */
        /* <DEDUP_REMOVED lines=8> */
[----:B--2---:R-:W-:-:S04]  /*2790*/  @!P6 IMAD.MOV.U32 R22, RZ, RZ, c[0x0][0x1a0] ;  /* 0x00006800ff16e624 */ /* 0x004fc800078e00ff */
[----:B------:R-:W-:-:S04]  /*27a0*/  @!P6 IMAD.WIDE.U32 R22, R22, 0x60, R226 ;  /* 0x000000601616e825 */ /* 0x000fc800078e00e2 */
[----:B------:R-:W-:-:S05]  /*27b0*/  @!P6 IMAD.IADD R23, R23, 0x1, R14 ;  /* 0x000000011717e824 */ /* 0x000fca00078e020e */
[----:B------:R-:W-:Y:S01]  /*27c0*/  @!PT LDS RZ, [RZ] ;  /* 0x00000000fffff984 */ /* 0x000fe20000000800 */
[----:B------:R-:W-:Y:S01]  /*27d0*/  @!PT LDS RZ, [RZ] ;  /* 0x00000000fffff984 */ /* 0x000fe20000000800 */
[----:B------:R-:W-:Y:S01]  /*27e0*/  @!PT LDS RZ, [RZ] ;  /* 0x00000000fffff984 */ /* 0x000fe20000000800 */
[----:B------:R2:W-:Y:S01]  /*27f0*/  @!P6 LDGSTS.E.BYPASS.LTC128B.128 [R229+0xd800], [R22.64] ;  /* 0x0d80000016e5efae */ /* 0x0005e2000b901d4c */
[----:B-1----:R-:W-:-:S03]  /*2800*/  @!P5 LEA R24, P1, R13, R226, 0x7 ;  /* 0x000000e20d18d211 */ /* 0x002fc600078238ff */
[----:B------:R2:W-:Y:S01]  /*2810*/  @!P6 LDGSTS.E.BYPASS.LTC128B.128 [R229+0x11800], [R22.64+0x80] ;  /* 0x1180008016e5efae */ /* 0x0005e2000b901d4c */
[----:B------:R-:W-:-:S03]  /*2820*/  @!P5 LEA.HI.X R25, R13, R227, R12, 0x7, P1 ;  /* 0x000000e30d19d211 */ /* 0x000fc600008f3c0c */
        /* <DEDUP_REMOVED lines=39> */
[----:B------:R-:W2:Y:S01]  /*2aa0*/  LDSM.16.M88.4 R12, [R221+0x4800] ;  /* 0x00480000dd0c783b */ /* 0x000ea20000000200 */
[----:B------:R-:W-:Y:S01]  /*2ab0*/  IMAD R220, R7, 0x2, R222 ;  /* 0x0000000207dc7824 */ /* 0x000fe200078e02de */
[----:B------:R-:W-:-:S02]  /*2ac0*/  SEL R0, R0, 0xffffffe0, !P1 ;  /* 0xffffffe000007807 */ /* 0x000fc40004800000 */
[----:B------:R-:W2:Y:S01]  /*2ad0*/  LDSM.16.M88.4 R84, [R221+0x5000] ;  /* 0x00500000dd54783b */ /* 0x000ea20000000200 */
[C---:B------:R-:W-:Y:S01]  /*2ae0*/  IMAD R218, R5.reuse, 0x2, R222 ;  /* 0x0000000205da7824 */ /* 0x040fe200078e02de */
[----:B------:R-:W-:Y:S01]  /*2af0*/  ISETP.GT.AND P2, PT, R228, R225, PT ;  /* 0x000000e1e400720c */ /* 0x000fe20003f44270 */
[C---:B------:R-:W-:Y:S01]  /*2b00*/  IMAD R215, R0.reuse, 0x2, R221 ;  /* 0x0000000200d77824 */ /* 0x040fe200078e02dd */
[----:B------:R-:W3:Y:S01]  /*2b10*/  LDSM.16.M88.4 R76, [R221+0x5800] ;  /* 0x00580000dd4c783b */ /* 0x000ee20000000200 */
[----:B------:R-:W-:Y:S01]  /*2b20*/  IMAD R217, R5, 0x2, R220 ;  /* 0x0000000205d97824 */ /* 0x000fe200078e02dc */
[C---:B------:R-:W-:Y:S01]  /*2b30*/  IADD3 R209, R219.reuse, 0x1800, RZ ;  /* 0x00001800dbd17810 */ /* 0x040fe20007ffe0ff */
[----:B------:R-:W-:Y:S01]  /*2b40*/  IMAD R204, R0, 0x2, R219 ;  /* 0x0000000200cc7824 */ /* 0x000fe200078e02db */
[----:B------:R-:W3:Y:S01]  /*2b50*/  LDSM.16.M88.4 R68, [R221+0x6000] ;  /* 0x00600000dd44783b */ /* 0x000ee20000000200 */
[C---:B------:R-:W-:Y:S02]  /*2b60*/  IADD3 R208, R219.reuse, 0x2000, RZ ;  /* 0x00002000dbd07810 */ /* 0x040fe40007ffe0ff */
[C---:B------:R-:W-:Y:S01]  /*2b70*/  IADD3 R207, R219.reuse, 0x2800, RZ ;  /* 0x00002800dbcf7810 */ /* 0x040fe20007ffe0ff */
[----:B------:R-:W3:Y:S01]  /*2b80*/  LDSM.16.M88.4 R60, [R221+0x6800] ;  /* 0x00680000dd3c783b */ /* 0x000ee20000000200 */
[----:B------:R-:W-:-:S02]  /*2b90*/  IADD3 R206, R219, 0x3000, RZ ;  /* 0x00003000dbce7810 */ /* 0x000fc40007ffe0ff */
[C---:B------:R-:W-:Y:S01]  /*2ba0*/  @!P2 LEA R234, P1, R2.reuse, c[0x0][0x168], 0x1 ;  /* 0x00005a0002eaaa11 */ /* 0x040fe200078208ff */
[----:B------:R-:W3:Y:S01]  /*2bb0*/  LDSM.16.M88.4 R48, [R221+0x7000] ;  /* 0x00700000dd30783b */ /* 0x000ee20000000200 */
[C---:B------:R-:W-:Y:S02]  /*2bc0*/  IADD3 R205, R219.reuse, 0x3800, RZ ;  /* 0x00003800dbcd7810 */ /* 0x040fe40007ffe0ff */
[----:B------:R-:W-:Y:S01]  /*2bd0*/  @!P2 LEA.HI.X R235, R2, c[0x0][0x16c], R133, 0x1, P1 ;  /* 0x00005b0002ebaa11 */ /* 0x000fe200008f0c85 */
[----:B------:R-:W4:Y:S01]  /*2be0*/  LDSM.16.M88.4 R88, [R221+0x7800] ;  /* 0x00780000dd58783b */ /* 0x000f220000000200 */
[C---:B------:R-:W-:Y:S02]  /*2bf0*/  IADD3 R203, R219.reuse, 0x4000, RZ ;  /* 0x00004000dbcb7810 */ /* 0x040fe40007ffe0ff */
[C---:B------:R-:W-:Y:S01]  /*2c00*/  IADD3 R202, R219.reuse, 0x4800, RZ ;  /* 0x00004800dbca7810 */ /* 0x040fe20007ffe0ff */
[----:B------:R-:W-:Y:S01]  /*2c10*/  LDSM.16.M88.4 R108, [R220] ;  /* 0x00000000dc6c783b */ /* 0x000fe20000000200 */
[----:B------:R-:W-:-:S02]  /*2c20*/  IADD3 R201, R219, 0x5000, RZ ;  /* 0x00005000dbc97810 */ /* 0x000fc40007ffe0ff */
[C---:B------:R-:W-:Y:S01]  /*2c30*/  IADD3 R200, R219.reuse, 0x5800, RZ ;  /* 0x00005800dbc87810 */ /* 0x040fe20007ffe0ff */
[----:B------:R-:W4:Y:S01]  /*2c40*/  LDSM.16.M88.4 R52, [R219] ;  /* 0x00000000db34783b */ /* 0x000f220000000200 */
[C---:B------:R-:W-:Y:S02]  /*2c50*/  IADD3 R199, R219.reuse, 0x6000, RZ ;  /* 0x00006000dbc77810 */ /* 0x040fe40007ffe0ff */
[C---:B------:R-:W-:Y:S01]  /*2c60*/  IADD3 R198, R219.reuse, 0x6800, RZ ;  /* 0x00006800dbc67810 */ /* 0x040fe20007ffe0ff */
[----:B------:R-:W4:Y:S01]  /*2c70*/  LDSM.16.M88.4 R32, [R219+0x800] ;  /* 0x00080000db20783b */ /* 0x000f220000000200 */
[----:B-1----:R-:W-:Y:S01]  /*2c80*/  HMMA.16816.F32.BF16 R24, R28, R20, RZ ;  /* 0x000000141c18723c */ /* 0x002fe200000418ff */
[C---:B------:R-:W-:Y:S02]  /*2c90*/  IADD3 R197, R219.reuse, 0x7000, RZ ;  /* 0x00007000dbc57810 */ /* 0x040fe40007ffe0ff */
[----:B------:R-:W1:Y:S01]  /*2ca0*/  LDSM.16.M88.4 R92, [R219+0x1000] ;  /* 0x00100000db5c783b */ /* 0x000e620000000200 */
[----:B------:R-:W-:-:S03]  /*2cb0*/  IADD3 R196, R219, 0x7800, RZ ;  /* 0x00007800dbc47810 */ /* 0x000fc60007ffe0ff */
[----:B------:R-:W-:Y:S01]  /*2cc0*/  LDSM.16.M88.4 R120, [R219+0x1800] ;  /* 0x00180000db78783b */ /* 0x000fe20000000200 */
[C---:B--2---:R-:W-:Y:S03]  /*2cd0*/  HMMA.16816.F32.BF16 R16, R28.reuse, R12, RZ ;  /* 0x0000000c1c10723c */ /* 0x044fe600000418ff */
[----:B------:R-:W-:Y:S04]  /*2ce0*/  LDSM.16.M88.4 R100, [R218] ;  /* 0x00000000da64783b */ /* 0x000fe80000000200 */
[----:B------:R-:W-:Y:S01]  /*2cf0*/  LDSM.16.M88.4 R112, [R219+0x3800] ;  /* 0x00380000db70783b */ /* 0x000fe20000000200 */
[C---:B------:R-:W-:Y:S03]  /*2d00*/  HMMA.16816.F32.BF16 R8, R28.reuse, R84, RZ ;  /* 0x000000541c08723c */ /* 0x040fe600000418ff */
[----:B------:R-:W-:Y:S04]  /*2d10*/  LDSM.16.M88.4 R104, [R215+0x4000] ;  /* 0x00400000d768783b */ /* 0x000fe80000000200 */
[----:B------:R-:W-:Y:S01]  /*2d20*/  LDSM.16.M88.4 R96, [R215+0x4800] ;  /* 0x00480000d760783b */ /* 0x000fe20000000200 */
[C---:B---3--:R-:W-:Y:S03]  /*2d30*/  HMMA.16816.F32.BF16 R80, R28.reuse, R76, RZ ;  /* 0x0000004c1c50723c */ /* 0x048fe600000418ff */
[----:B------:R-:W-:Y:S04]  /*2d40*/  LDSM.16.M88.4 R116, [R219+0x3000] ;  /* 0x00300000db74783b */ /* 0x000fe80000000200 */
[----:B------:R-:W-:Y:S01]  /*2d50*/  LDSM.16.M88.4 R124, [R215+0xa000] ;  /* 0x00a00000d77c783b */ /* 0x000fe20000000200 */
[C---:B------:R-:W-:Y:S03]  /*2d60*/  HMMA.16816.F32.BF16 R72, R28.reuse, R68, RZ ;  /* 0x000000441c48723c */ /* 0x040fe600000418ff */
        /* <DEDUP_REMOVED lines=32> */
[----:B------:R-:W-:Y:S01]  /*2f70*/  HMMA.16816.F32.BF16 R84, R100, R34, R84 ;  /* 0x000000226454723c */ /* 0x000fe20000041854 */
[----:B------:R-:W4:Y:S07]  /*2f80*/  LDSM.16.M88.4 R32, [R215+0x7000] ;  /* 0x00700000d720783b */ /* 0x000f2e0000000200 */
        /* <DEDUP_REMOVED lines=105> */
[----:B------:R-:W1:Y:S07]  /*3620*/  LDSM.16.M88.4 R88, [R204+0x6800] ;  /* 0x00680000cc58783b */ /* 0x000e6e0000000200 */
[C---:B------:R-:W-:Y:S08]  /*3630*/  HMMA.16816.F32.BF16 R56, R100.reuse, R108, R56 ;  /* 0x0000006c6438723c */ /* 0x040ff00000041838 */
[C---:B------:R-:W-:Y:S01]  /*3640*/  HMMA.16816.F32.BF16 R48, R100.reuse, R110, R48 ;  /* 0x0000006e6430723c */ /* 0x040fe20000041830 */
[----:B------:R-:W1:Y:S07]  /*3650*/  LDSM.16.M88.4 R108, [R204+0x4000] ;  /* 0x00400000cc6c783b */ /* 0x000e6e0000000200 */
[C---:B------:R-:W-:Y:S08]  /*3660*/  HMMA.16816.F32.BF16 R44, R100.reuse, R104, R44 ;  /* 0x00000068642c723c */ /* 0x040ff0000004182c */
[----:B------:R-:W-:Y:S01]  /*3670*/  HMMA.16816.F32.BF16 R28, R100, R106, R28 ;  /* 0x0000006a641c723c */ /* 0x000fe2000004181c */
[----:B------:R-:W1:Y:S04]  /*3680*/  LDSM.16.M88.4 R104, [R204+0x4800] ;  /* 0x00480000cc68783b */ /* 0x000e680000000200 */
[----:B------:R-:W1:Y:S03]  /*3690*/  LDSM.16.M88.4 R100, [R204+0x5000] ;  /* 0x00500000cc64783b */ /* 0x000e660000000200 */
[C---:B------:R-:W-:Y:S08]  /*36a0*/  HMMA.16816.F32.BF16 R72, R52.reuse, R124, R72 ;  /* 0x0000007c3448723c */ /* 0x040ff00000041848 */
[C---:B------:R-:W-:Y:S08]  /*36b0*/  HMMA.16816.F32.BF16 R68, R52.reuse, R126, R68 ;  /* 0x0000007e3444723c */ /* 0x040ff00000041844 */
[C---:B------:R-:W-:Y:S08]  /*36c0*/  HMMA.16816.F32.BF16 R64, R52.reuse, R120, R64 ;  /* 0x000000783440723c */ /* 0x040ff00000041840 */
[C---:B------:R-:W-:Y:S08]  /*36d0*/  HMMA.16816.F32.BF16 R24, R52.reuse, R96, R24 ;  /* 0x000000603418723c */ /* 0x040ff00000041818 */
[C---:B------:R-:W-:Y:S01]  /*36e0*/  HMMA.16816.F32.BF16 R20, R52.reuse, R98, R20 ;  /* 0x000000623414723c */ /* 0x040fe20000041814 */
[----:B------:R-:W1:Y:S07]  /*36f0*/  LDSM.16.M88.4 R96, [R204+0x5800] ;  /* 0x00580000cc60783b */ /* 0x000e6e0000000200 */
        /* <DEDUP_REMOVED lines=11> */
[----:B------:R-:W-:Y:S01]  /*37b0*/  LOP3.LUT R89, R130, 0xffffffe0, RZ, 0xc0, !PT ;  /* 0xffffffe082597812 */ /* 0x000fe200078ec0ff */
[----:B------:R-:W-:Y:S04]  /*37c0*/  HMMA.16816.F32.BF16 R24, R32, R108, R24 ;  /* 0x0000006c2018723c */ /* 0x000fe80000041818 */
[----:B------:R-:W-:-:S04]  /*37d0*/  IMAD.IADD R0, R6, 0x1, -R89 ;  /* 0x0000000106007824 */ /* 0x000fc800078e0a59 */
[----:B------:R-:W-:Y:S01]  /*37e0*/  HMMA.16816.F32.BF16 R20, R32, R110, R20 ;  /* 0x0000006e2014723c */ /* 0x000fe20000041814 */
[----:B------:R-:W-:-:S04]  /*37f0*/  SHF.R.S32.HI R89, RZ, 0x1f, R0 ;  /* 0x0000001fff597819 */ /* 0x000fc80000011400 */
[----:B------:R-:W-:-:S03]  /*3800*/  LEA.HI R236, R89, R0, RZ, 0x2 ;  /* 0x0000000059ec7211 */ /* 0x000fc600078f10ff */
[----:B------:R-:W-:Y:S01]  /*3810*/  HMMA.16816.F32.BF16 R16, R32, R104, R16 ;  /* 0x000000682010723c */ /* 0x000fe20000041810 */
[----:B------:R-:W-:-:S04]  /*3820*/  SHF.R.S32.HI R236, RZ, 0x2, R236 ;  /* 0x00000002ffec7819 */ /* 0x000fc800000114ec */
[----:B------:R-:W-:-:S03]  /*3830*/  IADD3 R129, R129, 0x1, R236 ;  /* 0x0000000181817810 */ /* 0x000fc60007ffe0ec */
[----:B------:R-:W-:Y:S01]  /*3840*/  HMMA.16816.F32.BF16 R12, R32, R106, R12 ;  /* 0x0000006a200c723c */ /* 0x000fe2000004180c */
[----:B------:R-:W-:-:S04]  /*3850*/  IADD3 R0, R43, R129, -R128 ;  /* 0x000000812b007210 */ /* 0x000fc80007ffe880 */
[----:B------:R-:W-:-:S03]  /*3860*/  IADD3 R0, R0, c[0x0][0x2e8], RZ ;  /* 0x0000ba0000007a10 */ /* 0x000fc60007ffe0ff */
[C---:B------:R-:W-:Y:S01]  /*3870*/  HMMA.16816.F32.BF16 R8, R32.reuse, R100, R8 ;  /* 0x000000642008723c */ /* 0x040fe20000041808 */
[C---:B------:R-:W-:Y:S02]  /*3880*/  IADD3 R134, R0.reuse, 0x8, RZ ;  /* 0x0000000800867810 */ /* 0x040fe40007ffe0ff */
[-C--:B------:R-:W-:Y:S02]  /*3890*/  IMNMX R135, R0, R43.reuse, PT ;  /* 0x0000002b00877217 */ /* 0x080fe40003800200 */
[----:B------:R-:W-:Y:S02]  /*38a0*/  IMNMX R134, R134, R43, PT ;  /* 0x0000002b86867217 */ /* 0x000fe40003800200 */
[----:B------:R-:W-:Y:S01]  /*38b0*/  LOP3.LUT R0, R39, R42, RZ, 0xfc, !PT ;  /* 0x0000002a27007212 */ /* 0x000fe200078efcff */
[C---:B------:R-:W-:Y:S08]  /*38c0*/  HMMA.16816.F32.BF16 R84, R32.reuse, R102, R84 ;  /* 0x000000662054723c */ /* 0x040ff00000041854 */
[C---:B------:R-:W-:Y:S08]  /*38d0*/  HMMA.16816.F32.BF16 R80, R32.reuse, R96, R80 ;  /* 0x000000602050723c */ /* 0x040ff00000041850 */
[C---:B------:R-:W-:Y:S08]  /*38e0*/  HMMA.16816.F32.BF16 R76, R32.reuse, R98, R76 ;  /* 0x00000062204c723c */ /* 0x040ff0000004184c */
[C---:B------:R-:W-:Y:S08]  /*38f0*/  HMMA.16816.F32.BF16 R60, R32.reuse, R90, R60 ;  /* 0x0000005a203c723c */ /* 0x040ff0000004183c */
[C---:B---3--:R-:W-:Y:S08]  /*3900*/  HMMA.16816.F32.BF16 R56, R32.reuse, R52, R56 ;  /* 0x000000342038723c */ /* 0x048ff00000041838 */
        /* <DEDUP_REMOVED lines=64> */
.L_x_3535:
[----:B------:R-:W-:-:S04]  /*3d10*/  LEA R6, -R3, RZ, 0x7 ;  /* 0x000000ff03067211 */ /* 0x000fc800078e39ff */
[----:B------:R-:W-:Y:S02]  /*3d20*/  SHF.R.S32.HI R32, RZ, 0x1f, R6 ;  /* 0x0000001fff207819 */ /* 0x000fe40000011406 */
.L_x_3536:
[----:B------:R-:W-:Y:S01]  /*3d30*/  IADD3 R2, P1, R6, R2, RZ ;  /* 0x0000000206027210 */ /* 0x000fe20007f3e0ff */
[----:B------:R-:W-:Y:S02]  /*3d40*/  IMAD.MOV.U32 R6, RZ, RZ, 0x5 ;  /* 0x00000005ff067424 */ /* 0x000fe400078e00ff */
[C---:B------:R-:W-:Y:S01]  /*3d50*/  IMAD.SHL.U32 R33, R3.reuse, 0x20, RZ ;  /* 0x0000002003217824 */ /* 0x040fe200078e00ff */
        /* <DEDUP_REMOVED lines=38> */
.L_x_3534:
[----:B------:R-:W-:Y:S02]  /*3fc0*/  IMAD.IADD R4, R4, 0x1, R193 ;  /* 0x0000000104047824 */ /* 0x000fe400078e02c1 */
[----:B------:R-:W-:-:S03]  /*3fd0*/  IMAD.SHL.U32 R216, R0, 0x2, RZ ;  /* 0x0000000200d87824 */ /* 0x000fc600078e00ff */
[C---:B------:R-:W-:Y:S01]  /*3fe0*/  IADD3 R6, R4.reuse, 0x1, RZ ;  /* 0x0000000104067810 */ /* 0x040fe20007ffe0ff */
        /* <DEDUP_REMOVED lines=13> */
[----:B------:R-:W-:Y:S02]  /*40c0*/  IADD3 R6, R4, 0x11, RZ ;  /* 0x0000001104067810 */ /* 0x000fe40007ffe0ff */
[----:B------:R-:W-:Y:S02]  /*40d0*/  FSEL R93, R21, -INF , !P5 ;  /* 0xff800000155d7808 */ /* 0x000fe40006800000 */
[----:B-1----:R-:W-:Y:S02]  /*40e0*/  FSEL R55, R23, -INF , !P1 ;  /* 0xff80000017377808 */ /* 0x002fe40004800000 */
        /* <DEDUP_REMOVED lines=48> */
[-C--:B------:R-:W-:Y:S01]  /*43f0*/  ISETP.GE.AND P5, PT, R6, R135.reuse, PT ;  /* 0x000000870600720c */ /* 0x080fe20003fa6270 */
[----:B------:R-:W-:Y:S01]  /*4400*/  LDSM.16.MT88.4 R84, [R213+0xc000] ;  /* 0x00c00000d554783b */ /* 0x000fe20000004200 */
[----:B------:R-:W-:-:S02]  /*4410*/  ISETP.GE.AND P2, PT, R3, R135, PT ;  /* 0x000000870300720c */ /* 0x000fc40003f46270 */
[----:B------:R-:W-:Y:S02]  /*4420*/  ISETP.GE.AND P4, PT, R3, R134, PT ;  /* 0x000000860300720c */ /* 0x000fe40003f86270 */
        /* <DEDUP_REMOVED lines=11> */
[----:B------:R-:W-:Y:S02]  /*44e0*/  FSEL R151, R76, -INF , !P2 ;  /* 0xff8000004c977808 */ /* 0x000fe40005000000 */
[----:B------:R-:W-:Y:S02]  /*44f0*/  ISETP.GE.AND P1, PT, R6, R134, PT ;  /* 0x000000860600720c */ /* 0x000fe40003f26270 */
[----:B------:R-:W-:Y:S02]  /*4500*/  ISETP.GE.AND P2, PT, R3, R135, PT ;  /* 0x000000870300720c */ /* 0x000fe40003f46270 */
[----:B------:R-:W-:Y:S02]  /*4510*/  IADD3 R6, R4, 0x48, RZ ;  /* 0x0000004804067810 */ /* 0x000fe40007ffe0ff */
[----:B------:R-:W-:Y:S02]  /*4520*/  FMNMX.FTZ R8, R24, R25, !PT ;  /* 0x0000001918087209 */ /* 0x000fe40007810000 */
[----:B------:R-:W-:-:S02]  /*4530*/  FSEL R247, R78, -INF , !P4 ;  /* 0xff8000004ef77808 */ /* 0x000fc40006000000 */
[----:B------:R-:W-:Y:S02]  /*4540*/  FSEL R245, R72, -INF , !P2 ;  /* 0xff80000048f57808 */ /* 0x000fe40005000000 */
[-C--:B------:R-:W-:Y:S02]  /*4550*/  ISETP.GE.AND P4, PT, R3, R134.reuse, PT ;  /* 0x000000860300720c */ /* 0x080fe40003f86270 */
[C---:B------:R-:W-:Y:S02]  /*4560*/  ISETP.GE.AND P3, PT, R6.reuse, R135, PT ;  /* 0x000000870600720c */ /* 0x040fe40003f66270 */
[----:B------:R-:W-:Y:S02]  /*4570*/  ISETP.GE.AND P2, PT, R6, R134, PT ;  /* 0x000000860600720c */ /* 0x000fe40003f46270 */
[----:B------:R-:W-:Y:S02]  /*4580*/  IADD3 R3, R4, 0x41, RZ ;  /* 0x0000004104037810 */ /* 0x000fe40007ffe0ff */
[----:B------:R-:W-:-:S02]  /*4590*/  FMNMX.FTZ R6, R91, R8, !PT ;  /* 0x000000085b067209 */ /* 0x000fc40007810000 */
[----:B------:R-:W-:Y:S02]  /*45a0*/  ISETP.GE.AND P5, PT, R3, R134, PT ;  /* 0x000000860300720c */ /* 0x000fe40003fa6270 */
[----:B------:R-:W-:Y:S02]  /*45b0*/  FMNMX.FTZ R6, R93, R6, !PT ;  /* 0x000000065d067209 */ /* 0x000fe40007810000 */
[----:B------:R-:W-:Y:S02]  /*45c0*/  FSEL R159, R79, -INF , !P1 ;  /* 0xff8000004f9f7808 */ /* 0x000fe40004800000 */
[----:B------:R-:W-:Y:S01]  /*45d0*/  FSEL R179, R75, -INF , !P5 ;  /* 0xff8000004bb37808 */ /* 0x000fe20006800000 */
[----:B------:R-:W-:Y:S01]  /*45e0*/  LDSM.16.MT88.4 R76, [R214+0xc000] ;  /* 0x00c00000d64c783b */ /* 0x000fe20000004200 */
[----:B------:R-:W-:Y:S02]  /*45f0*/  FMNMX.FTZ R6, R53, R6, !PT ;  /* 0x0000000635067209 */ /* 0x000fe40007810000 */
[----:B------:R-:W-:-:S02]  /*4600*/  ISETP.GE.AND P1, PT, R3, R135, PT ;  /* 0x000000870300720c */ /* 0x000fc40003f26270 */
[C---:B------:R-:W-:Y:S02]  /*4610*/  ISETP.GE.AND P5, PT, R4.reuse, R134, PT ;  /* 0x000000860400720c */ /* 0x040fe40003fa6270 */
[----:B------:R-:W-:Y:S02]  /*4620*/  IADD3 R3, R4, 0x49, RZ ;  /* 0x0000004904037810 */ /* 0x000fe40007ffe0ff */
[----:B------:R-:W-:Y:S02]  /*4630*/  FMNMX.FTZ R8, R17, R6, !PT ;  /* 0x0000000611087209 */ /* 0x000fe40007810000 */
[----:B------:R-:W-:Y:S02]  /*4640*/  FSEL R241, R74, -INF , !P4 ;  /* 0xff8000004af17808 */ /* 0x000fe40006000000 */
[----:B------:R-:W-:Y:S02]  /*4650*/  FSEL R173, R73, -INF , !P1 ;  /* 0xff80000049ad7808 */ /* 0x000fe40004800000 */
[----:B------:R-:W-:-:S02]  /*4660*/  FSEL R27, R27, -INF , !P6 ;  /* 0xff8000001b1b7808 */ /* 0x000fc40007000000 */
[----:B------:R-:W-:Y:S02]  /*4670*/  FSEL R26, R26, -INF , !P5 ;  /* 0xff8000001a1a7808 */ /* 0x000fe40006800000 */
[C---:B------:R-:W-:Y:S02]  /*4680*/  ISETP.GE.AND P4, PT, R3.reuse, R135, PT ;  /* 0x000000870300720c */ /* 0x040fe40003f86270 */
[----:B------:R-:W-:Y:S02]  /*4690*/  ISETP.GE.AND P1, PT, R3, R134, PT ;  /* 0x000000860300720c */ /* 0x000fe40003f26270 */
[C---:B------:R-:W-:Y:S02]  /*46a0*/  IADD3 R3, R4.reuse, 0x50, RZ ;  /* 0x0000005004037810 */ /* 0x040fe40007ffe0ff */
[----:B------:R-:W-:Y:S02]  /*46b0*/  IADD3 R6, R4, 0x51, RZ ;  /* 0x0000005104067810 */ /* 0x000fe40007ffe0ff */
[----:B------:R-:W-:-:S02]  /*46c0*/  FMNMX.FTZ R8, R23, R8, !PT ;  /* 0x0000000817087209 */ /* 0x000fc40007810000 */
[----:B------:R-:W-:Y:S02]  /*46d0*/  FMNMX.FTZ R10, R26, R27, !PT ;  /* 0x0000001b1a0a7209 */ /* 0x000fe40007810000 */
[----:B------:R-:W-:Y:S02]  /*46e0*/  FSEL R175, R68, -INF , !P3 ;  /* 0xff80000044af7808 */ /* 0x000fe40005800000 */
[CC--:B------:R-:W-:Y:S02]  /*46f0*/  ISETP.GE.AND P6, PT, R3.reuse, R135.reuse, PT ;  /* 0x000000870300720c */ /* 0x0c0fe40003fc6270 */
[----:B------:R-:W-:Y:S02]  /*4700*/  ISETP.GE.AND P3, PT, R3, R134, PT ;  /* 0x000000860300720c */ /* 0x000fe40003f66270 */
[----:B------:R-:W-:Y:S02]  /*4710*/  FSEL R183, R70, -INF , !P2 ;  /* 0xff80000046b77808 */ /* 0x000fe40005000000 */
[----:B------:R-:W-:-:S02]  /*4720*/  ISETP.GE.AND P5, PT, R6, R135, PT ;  /* 0x000000870600720c */ /* 0x000fc40003fa6270 */
[----:B------:R-:W-:Y:S02]  /*4730*/  FMNMX.FTZ R3, R13, R8, !PT ;  /* 0x000000080d037209 */ /* 0x000fe40007810000 */
        /* <DEDUP_REMOVED lines=8> */
[----:B------:R-:W-:Y:S02]  /*47c0*/  IADD3 R3, R4, 0x59, RZ ;  /* 0x0000005904037810 */ /* 0x000fe40007ffe0ff */
[----:B------:R-:W-:Y:S02]  /*47d0*/  FMNMX.FTZ R9, R39, R6, !PT ;  /* 0x0000000627097209 */ /* 0x000fe40007810000 */
[----:B------:R-:W-:-:S02]  /*47e0*/  FMNMX.FTZ R10, R35, R10, !PT ;  /* 0x0000000a230a7209 */ /* 0x000fc40007810000 */
[----:B------:R-:W-:Y:S02]  /*47f0*/  FSEL R237, R64, -INF , !P6 ;  /* 0xff80000040ed7808 */ /* 0x000fe40007000000 */
[----:B------:R-:W-:Y:S02]  /*4800*/  FSEL R187, R66, -INF , !P3 ;  /* 0xff80000042bb7808 */ /* 0x000fe40005800000 */
[C---:B------:R-:W-:Y:S02]  /*4810*/  ISETP.GE.AND P6, PT, R3.reuse, R135, PT ;  /* 0x000000870300720c */ /* 0x040fe40003fc6270 */
[----:B------:R-:W-:Y:S02]  /*4820*/  FMNMX.FTZ R6, R138, R9, !PT ;  /* 0x000000098a067209 */ /* 0x000fe40007810000 */
[----:B------:R-:W-:Y:S02]  /*4830*/  ISETP.GE.AND P3, PT, R3, R134, PT ;  /* 0x000000860300720c */ /* 0x000fe40003f66270 */
        /* <DEDUP_REMOVED lines=8> */
[----:B------:R-:W-:Y:S02]  /*48c0*/  FSEL R239, R71, -INF , !P1 ;  /* 0xff80000047ef7808 */ /* 0x000fe40004800000 */
[C---:B------:R-:W-:Y:S01]  /*48d0*/  ISETP.GE.AND P4, PT, R8.reuse, R135, PT ;  /* 0x000000870800720c */ /* 0x040fe20003f86270 */
[----:B------:R-:W-:Y:S01]  /*48e0*/  LDSM.16.MT88.4 R68, [R216+0xc000] ;  /* 0x00c00000d844783b */ /* 0x000fe20000004200 */
[----:B------:R-:W-:Y:S02]  /*48f0*/  ISETP.GE.AND P1, PT, R8, R134, PT ;  /* 0x000000860800720c */ /* 0x000fe40003f26270 */
[----:B------:R-:W-:Y:S02]  /*4900*/  IADD3 R8, R4, 0x60, RZ ;  /* 0x0000006004087810 */ /* 0x000fe40007ffe0ff */
[----:B------:R-:W-:-:S02]  /*4910*/  FMNMX.FTZ R6, R140, R9, !PT ;  /* 0x000000098c067209 */ /* 0x000fc40007810000 */
[----:B------:R-:W-:Y:S02]  /*4920*/  FSEL R195, R65, -INF , !P5 ;  /* 0xff80000041c37808 */ /* 0x000fe40006800000 */
[----:B------:R-:W-:Y:S02]  /*4930*/  FSEL R185, R67, -INF , !P2 ;  /* 0xff80000043b97808 */ /* 0x000fe40005000000 */
[C---:B------:R-:W-:Y:S02]  /*4940*/  ISETP.GE.AND P5, PT, R8.reuse, R135, PT ;  /* 0x000000870800720c */ /* 0x040fe40003fa6270 */
[----:B------:R-:W-:Y:S02]  /*4950*/  ISETP.GE.AND P2, PT, R8, R134, PT ;  /* 0x000000860800720c */ /* 0x000fe40003f46270 */
        /* <DEDUP_REMOVED lines=12> */
[----:B------:R-:W-:Y:S02]  /*4a20*/  FSEL R191, R60, -INF , !P4 ;  /* 0xff8000003cbf7808 */ /* 0x000fe40006000000 */
[----:B------:R-:W-:-:S02]  /*4a30*/  FMNMX.FTZ R12, R195, R12, !PT ;  /* 0x0000000cc30c7209 */ /* 0x000fc40007810000 */
[----:B------:R-:W-:Y:S02]  /*4a40*/  FMNMX.FTZ R10, R183, R10, !PT ;  /* 0x0000000ab70a7209 */ /* 0x000fe40007810000 */
[----:B------:R-:W-:Y:S02]  /*4a50*/  IADD3 R3, R4, 0x61, RZ ;  /* 0x0000006104037810 */ /* 0x000fe40007ffe0ff */
[----:B------:R-:W-:Y:S02]  /*4a60*/  FSEL R189, R61, -INF , !P6 ;  /* 0xff8000003dbd7808 */ /* 0x000fe40007000000 */
[----:B------:R-:W-:Y:S02]  /*4a70*/  FMNMX.FTZ R12, R191, R12, !PT ;  /* 0x0000000cbf0c7209 */ /* 0x000fe40007810000 */
[----:B------:R-:W-:Y:S02]  /*4a80*/  FMNMX.FTZ R10, R239, R10, !PT ;  /* 0x0000000aef0a7209 */ /* 0x000fe40007810000 */
[----:B------:R-:W-:-:S02]  /*4a90*/  FSEL R181, R62, -INF , !P1 ;  /* 0xff8000003eb57808 */ /* 0x000fc40004800000 */
[C---:B------:R-:W-:Y:S02]  /*4aa0*/  ISETP.GE.AND P4, PT, R3.reuse, R135, PT ;  /* 0x000000870300720c */ /* 0x040fe40003f86270 */
[----:B------:R-:W-:Y:S02]  /*4ab0*/  ISETP.GE.AND P1, PT, R3, R134, PT ;  /* 0x000000860300720c */ /* 0x000fe40003f26270 */
[----:B------:R-:W-:Y:S02]  /*4ac0*/  IADD3 R3, R4, 0x68, RZ ;  /* 0x0000006804037810 */ /* 0x000fe40007ffe0ff */
[----:B------:R-:W-:Y:S02]  /*4ad0*/  FSEL R171, R56, -INF , !P5 ;  /* 0xff80000038ab7808 */ /* 0x000fe40006800000 */
[----:B------:R-:W-:Y:S02]  /*4ae0*/  FMNMX.FTZ R12, R189, R12, !PT ;  /* 0x0000000cbd0c7209 */ /* 0x000fe40007810000 */
[----:B------:R-:W-:-:S02]  /*4af0*/  FMNMX.FTZ R10, R187, R10, !PT ;  /* 0x0000000abb0a7209 */ /* 0x000fc40007810000 */
        /* <DEDUP_REMOVED lines=15> */
[----:B------:R-:W-:Y:S02]  /*4bf0*/  FSEL R163, R58, -INF , !P2 ;  /* 0xff8000003aa37808 */ /* 0x000fe40005000000 */
[----:B------:R-:W-:Y:S02]  /*4c00*/  FMNMX.FTZ R10, R177, R10, !PT ;  /* 0x0000000ab10a7209 */ /* 0x000fe40007810000 */
[----:B------:R-:W-:-:S02]  /*4c10*/  ISETP.GE.AND P3, PT, R3, R134, PT ;  /* 0x000000860300720c */ /* 0x000fc40003f66270 */
[----:B------:R-:W-:Y:S02]  /*4c20*/  IADD3 R3, R4, 0x78, RZ ;  /* 0x0000007804037810 */ /* 0x000fe40007ffe0ff */
[----:B------:R-:W-:Y:S02]  /*4c30*/  ISETP.GE.AND P6, PT, R6, R135, PT ;  /* 0x000000870600720c */ /* 0x000fe40003fc6270 */
[----:B------:R-:W-:Y:S02]  /*4c40*/  FSEL R149, R44, -INF , !P4 ;  /* 0xff8000002c957808 */ /* 0x000fe40006000000 */
[----:B------:R-:W-:Y:S02]  /*4c50*/  FMNMX.FTZ R12, R165, R12, !PT ;  /* 0x0000000ca50c7209 */ /* 0x000fe40007810000 */
        /* <DEDUP_REMOVED lines=14> */
[----:B------:R-:W-:Y:S02]  /*4d40*/  FMNMX.FTZ R10, R157, R10, !PT ;  /* 0x0000000a9d0a7209 */ /* 0x000fe40007810000 */
[----:B------:R-:W-:Y:S02]  /*4d50*/  FSEL R141, R29, -INF , !P4 ;  /* 0xff8000001d8d7808 */ /* 0x000fe40006000000 */
[----:B------:R-:W-:Y:S02]  /*4d60*/  FMNMX.FTZ R12, R145, R12, !PT ;  /* 0x0000000c910c7209 */ /* 0x000fe40007810000 */
[----:B------:R-:W-:Y:S02]  /*4d70*/  ISETP.GE.AND P1, PT, R6, R134, PT ;  /* 0x000000860600720c */ /* 0x000fe40003f26270 */
[----:B------:R-:W-:Y:S02]  /*4d80*/  FSEL R139, R46, -INF , !P2 ;  /* 0xff8000002e8b7808 */ /* 0x000fe40005000000 */
[----:B------:R-:W-:-:S02]  /*4d90*/  FMNMX.FTZ R10, R155, R10, !PT ;  /* 0x0000000a9b0a7209 */ /* 0x000fc40007810000 */
[----:B------:R-:W-:Y:S02]  /*4da0*/  FMNMX.FTZ R9, R141, R12, !PT ;  /* 0x0000000c8d097209 */ /* 0x000fe40007810000 */
[----:B------:R-:W-:Y:S02]  /*4db0*/  ISETP.GE.AND P2, PT, R3, R134, PT ;  /* 0x000000860300720c */ /* 0x000fe40003f46270 */
[----:B------:R-:W-:Y:S01]  /*4dc0*/  FSEL R137, R47, -INF , !P1 ;  /* 0xff8000002f897808 */ /* 0x000fe20004800000 */
[----:B------:R-:W1:Y:S01]  /*4dd0*/  SHFL.BFLY PT, R8, R9, 0x2, 0x1f ;  /* 0x0c401f0009087f89 */ /* 0x000e6200000e0000 */
[----:B------:R-:W-:Y:S02]  /*4de0*/  FMNMX.FTZ R10, R139, R10, !PT ;  /* 0x0000000a8b0a7209 */ /* 0x000fe40007810000 */
[----:B------:R-:W-:Y:S02]  /*4df0*/  ISETP.GE.AND P1, PT, R4, R134, PT ;  /* 0x000000860400720c */ /* 0x000fe40003f26270 */
[----:B------:R-:W-:-:S02]  /*4e00*/  FSEL R67, R30, -INF , !P2 ;  /* 0xff8000001e437808 */ /* 0x000fc40005000000 */
[----:B------:R-:W-:Y:S02]  /*4e10*/  FMNMX.FTZ R10, R137, R10, !PT ;  /* 0x0000000a890a7209 */ /* 0x000fe40007810000 */
[----:B------:R-:W-:Y:S02]  /*4e20*/  FSEL R65, R31, -INF , !P1 ;  /* 0xff8000001f417808 */ /* 0x000fe40004800000 */
[----:B------:R-:W-:Y:S01]  /*4e30*/  FMNMX.FTZ R6, R67, R10, !PT ;  /* 0x0000000a43067209 */ /* 0x000fe20007810000 */
[----:B------:R-:W-:Y:S01]  /*4e40*/  LDSM.16.MT88.4 R28, [R213+0x10800] ;  /* 0x01080000d51c783b */ /* 0x000fe20000004200 */
[----:B------:R-:W-:Y:S02]  /*4e50*/  ISETP.GT.AND P4, PT, R228, R225, PT ;  /* 0x000000e1e400720c */ /* 0x000fe40003f84270 */
[----:B------:R-:W-:-:S05]  /*4e60*/  FMNMX.FTZ R6, R65, R6, !PT ;  /* 0x0000000641067209 */ /* 0x000fca0007810000 */
        /* <DEDUP_REMOVED lines=8> */
[----:B------:R-:W-:-:S05]  /*4ef0*/  FMUL.FTZ R136, R132, c[0x0][0x23c] ;  /* 0x00008f0084887a20 */ /* 0x000fca0000410000 */
[----:B------:R-:W-:-:S05]  /*4f00*/  FSEL R136, R136, RZ, P1 ;  /* 0x000000ff88887208 */ /* 0x000fca0000800000 */
[--C-:B------:R-:W-:Y:S02]  /*4f10*/  FFMA.FTZ R54, R93, c[0x0][0x23c], -R136.reuse ;  /* 0x00008f005d367a23 */ /* 0x100fe40000010888 */
[----:B------:R-:W1:Y:S01]  /*4f20*/  LDSM.16.MT88.4 R92, [R212+0xc000] ;  /* 0x00c00000d45c783b */ /* 0x000e620000004200 */
[--C-:B------:R-:W-:Y:S01]  /*4f30*/  FFMA.FTZ R61, R24, c[0x0][0x23c], -R136.reuse ;  /* 0x00008f00183d7a23 */ /* 0x100fe20000010888 */
[----:B--2---:R-:W-:Y:S01]  /*4f40*/  FMNMX.FTZ R3, R4, R3, !PT ;  /* 0x0000000304037209 */ /* 0x004fe20007810000 */
[--C-:B------:R-:W-:Y:S01]  /*4f50*/  FFMA.FTZ R58, R25, c[0x0][0x23c], -R136.reuse ;  /* 0x00008f00193a7a23 */ /* 0x100fe20000010888 */
[----:B------:R-:W2:Y:S01]  /*4f60*/  LDSM.16.MT88.4 R4, [R212+0x10000] ;  /* 0x01000000d404783b */ /* 0x000ea20000004200 */
[--C-:B------:R-:W-:Y:S01]  /*4f70*/  FFMA.FTZ R59, R91, c[0x0][0x23c], -R136.reuse ;  /* 0x00008f005b3b7a23 */ /* 0x100fe20000010888 */
[C---:B------:R-:W-:Y:S01]  /*4f80*/  FSETP.NEU.FTZ.AND P1, PT, R3.reuse, -INF , PT ;  /* 0xff8000000300780b */ /* 0x040fe20003f3d000 */
[----:B------:R-:W-:Y:S01]  /*4f90*/  FMUL.FTZ R64, R3, c[0x0][0x23c] ;  /* 0x00008f0003407a20 */ /* 0x000fe20000410000 */
[----:B------:R-:W-:Y:S01]  /*4fa0*/  MUFU.EX2 R61, R61 ;  /* 0x0000003d003d7308 */ /* 0x000fe20000000800 */
[----:B------:R-:W-:-:S02]  /*4fb0*/  FFMA.FTZ R49, R13, c[0x0][0x23c], -R136 ;  /* 0x00008f000d317a23 */ /* 0x000fc40000010888 */
[----:B------:R-:W3:Y:S01]  /*4fc0*/  LDSM.16.MT88.4 R12, [R212+0xc800] ;  /* 0x00c80000d40c783b */ /* 0x000ee20000004200 */
[----:B------:R-:W-:Y:S01]  /*4fd0*/  FSEL R64, R64, RZ, P1 ;  /* 0x000000ff40407208 */ /* 0x000fe20000800000 */
[--C-:B------:R-:W-:Y:S02]  /*4fe0*/  FFMA.FTZ R56, R53, c[0x0][0x23c], -R136.reuse ;  /* 0x00008f0035387a23 */ /* 0x100fe40000010888 */
[----:B------:R-:W-:Y:S01]  /*4ff0*/  FFMA.FTZ R53, R17, c[0x0][0x23c], -R136 ;  /* 0x00008f0011357a23 */ /* 0x000fe20000010888 */
[----:B------:R-:W4:Y:S01]  /*5000*/  MUFU.EX2 R58, R58 ;  /* 0x0000003a003a7308 */ /* 0x000f220000000800 */
[--C-:B------:R-:W-:Y:S02]  /*5010*/  FFMA.FTZ R63, R26, c[0x0][0x23c], -R64.reuse ;  /* 0x00008f001a3f7a23 */ /* 0x100fe40000010840 */
[--C-:B------:R-:W-:Y:S02]  /*5020*/  FFMA.FTZ R62, R27, c[0x0][0x23c], -R64.reuse ;  /* 0x00008f001b3e7a23 */ /* 0x100fe40000010840 */
[--C-:B------:R-:W-:Y:S01]  /*5030*/  FFMA.FTZ R60, R89, c[0x0][0x23c], -R64.reuse ;  /* 0x00008f00593c7a23 */ /* 0x100fe20000010840 */
[----:B------:R-:W5:Y:S01]  /*5040*/  LDSM.16.MT88.4 R24, [R216+0xc800] ;  /* 0x00c80000d818783b */ /* 0x000f620000004200 */
[----:B------:R-:W-:Y:S01]  /*5050*/  FFMA.FTZ R55, R55, c[0x0][0x23c], -R64 ;  /* 0x00008f0037377a23 */ /* 0x000fe20000010840 */
[----:B------:R-:W-:Y:S01]  /*5060*/  MUFU.EX2 R59, R59 ;  /* 0x0000003b003b7308 */ /* 0x000fe20000000800 */
[----:B------:R-:W-:-:S02]  /*5070*/  FFMA.FTZ R52, R23, c[0x0][0x23c], -R136 ;  /* 0x00008f0017347a23 */ /* 0x000fc40000010888 */
[--C-:B------:R-:W-:Y:S02]  /*5080*/  FFMA.FTZ R57, R21, c[0x0][0x23c], -R64.reuse ;  /* 0x00008f0015397a23 */ /* 0x100fe40000010840 */
[--C-:B------:R-:W-:Y:S01]  /*5090*/  FFMA.FTZ R50, R19, c[0x0][0x23c], -R64.reuse ;  /* 0x00008f0013327a23 */ /* 0x100fe20000010840 */
[----:B------:R-:W1:Y:S01]  /*50a0*/  LDSM.16.MT88.4 R20, [R214+0xc800] ;  /* 0x00c80000d614783b */ /* 0x000e620000004200 */
[--C-:B------:R-:W-:Y:S01]  /*50b0*/  FFMA.FTZ R51, R35, c[0x0][0x23c], -R64.reuse ;  /* 0x00008f0023337a23 */ /* 0x100fe20000010840 */
[----:B------:R-:W2:Y:S01]  /*50c0*/  MUFU.EX2 R54, R54 ;  /* 0x0000003600367308 */ /* 0x000ea20000000800 */
[----:B----4-:R-:W-:Y:S01]  /*50d0*/  F2FP.BF16.PACK_AB R116, R58, R61 ;  /* 0x0000003d3a74723e */ /* 0x010fe200000010ff */
[--C-:B------:R-:W-:Y:S01]  /*50e0*/  FFMA.FTZ R46, R33, c[0x0][0x23c], -R64.reuse ;  /* 0x00008f00212e7a23 */ /* 0x100fe20000010840 */
[----:B------:R-:W4:Y:S01]  /*50f0*/  LDSM.16.MT88.4 R16, [R213+0xc800] ;  /* 0x00c80000d510783b */ /* 0x000f220000004200 */
[----:B------:R-:W-:Y:S02]  /*5100*/  FFMA.FTZ R47, R42, c[0x0][0x23c], -R64 ;  /* 0x00008f002a2f7a23 */ /* 0x000fe40000010840 */
[--C-:B------:R-:W-:Y:S01]  /*5110*/  FFMA.FTZ R48, R148, c[0x0][0x23c], -R136.reuse ;  /* 0x00008f0094307a23 */ /* 0x100fe20000010888 */
[----:B------:R-:W1:Y:S01]  /*5120*/  LDSM.16.MT88.4 R32, [R214+0x10800] ;  /* 0x01080000d620783b */ /* 0x000e620000004200 */
[----:B------:R-:W-:Y:S01]  /*5130*/  MUFU.EX2 R63, R63 ;  /* 0x0000003f003f7308 */ /* 0x000fe20000000800 */
[----:B------:R-:W-:-:S02]  /*5140*/  FFMA.FTZ R45, R144, c[0x0][0x23c], -R136 ;  /* 0x00008f00902d7a23 */ /* 0x000fc40000010888 */
[--C-:B------:R-:W-:Y:S02]  /*5150*/  FFMA.FTZ R44, R146, c[0x0][0x23c], -R136.reuse ;  /* 0x00008f00922c7a23 */ /* 0x100fe40000010888 */
[----:B------:R-:W-:Y:S02]  /*5160*/  FFMA.FTZ R39, R39, c[0x0][0x23c], -R136 ;  /* 0x00008f0027277a23 */ /* 0x000fe40000010888 */
[--C-:B------:R-:W-:Y:S01]  /*5170*/  FFMA.FTZ R42, R142, c[0x0][0x23c], -R64.reuse ;  /* 0x00008f008e2a7a23 */ /* 0x100fe20000010840 */
[----:B------:R-:W3:Y:S01]  /*5180*/  MUFU.EX2 R62, R62 ;  /* 0x0000003e003e7308 */ /* 0x000ee20000000800 */
[----:B--2---:R-:W-:Y:S01]  /*5190*/  F2FP.BF16.PACK_AB R118, R54, R59 ;  /* 0x0000003b3676723e */ /* 0x004fe200000010ff */
[--C-:B------:R-:W-:Y:S02]  /*51a0*/  FFMA.FTZ R43, R43, c[0x0][0x23c], -R64.reuse ;  /* 0x00008f002b2b7a23 */ /* 0x100fe40000010840 */
[----:B------:R-:W-:Y:S02]  /*51b0*/  FFMA.FTZ R0, R140, c[0x0][0x23c], -R64 ;  /* 0x00008f008c007a23 */ /* 0x000fe40000010840 */
[----:B------:R-:W-:-:S02]  /*51c0*/  FFMA.FTZ R66, R138, c[0x0][0x23c], -R136 ;  /* 0x00008f008a427a23 */ /* 0x000fc40000010888 */
[----:B------:R-:W-:Y:S01]  /*51d0*/  MUFU.EX2 R60, R60 ;  /* 0x0000003c003c7308 */ /* 0x000fe20000000800 */
[----:B------:R-:W-:Y:S02]  /*51e0*/  FFMA.FTZ R140, R153, c[0x0][0x23c], -R64 ;  /* 0x00008f00998c7a23 */ /* 0x000fe40000010840 */
[--C-:B------:R-:W-:Y:S02]  /*51f0*/  FFMA.FTZ R143, R143, c[0x0][0x23c], -R136.reuse ;  /* 0x00008f008f8f7a23 */ /* 0x100fe40000010888 */
[--C-:B------:R-:W-:Y:S02]  /*5200*/  FFMA.FTZ R151, R151, c[0x0][0x23c], -R136.reuse ;  /* 0x00008f0097977a23 */ /* 0x100fe40000010888 */
[----:B------:R-:W-:Y:S01]  /*5210*/  FFMA.FTZ R138, R251, c[0x0][0x23c], -R136 ;  /* 0x00008f00fb8a7a23 */ /* 0x000fe20000010888 */
[----:B------:R-:W2:Y:S01]  /*5220*/  MUFU.EX2 R55, R55 ;  /* 0x0000003700377308 */ /* 0x000ea20000000800 */
[----:B---3--:R-:W-:Y:S01]  /*5230*/  F2FP.BF16.PACK_AB R117, R62, R63 ;  /* 0x0000003f3e75723e */ /* 0x008fe200000010ff */
        /* <DEDUP_REMOVED lines=8> */
[----:B--2---:R-:W-:Y:S01]  /*52c0*/  F2FP.BF16.PACK_AB R119, R55, R60 ;  /* 0x0000003c3777723e */ /* 0x004fe200000010ff */
[----:B------:R-:W2:Y:S01]  /*52d0*/  MUFU.EX2 R53, R53 ;  /* 0x0000003500357308 */ /* 0x000ea20000000800 */
[----:B------:R-:W-:-:S02]  /*52e0*/  FFMA.FTZ R146, R243, c[0x0][0x23c], -R136 ;  /* 0x00008f00f3927a23 */ /* 0x000fc40000010888 */
[--C-:B------:R-:W-:Y:S02]  /*52f0*/  FFMA.FTZ R148, R241, c[0x0][0x23c], -R64.reuse ;  /* 0x00008f00f1947a23 */ /* 0x100fe40000010840 */
[--C-:B------:R-:W-:Y:S01]  /*5300*/  FFMA.FTZ R179, R179, c[0x0][0x23c], -R64.reuse ;  /* 0x00008f00b3b37a23 */ /* 0x100fe20000010840 */
[C---:B-1----:R-:W-:Y:S01]  /*5310*/  HMMA.16816.F32.BF16 R88, R116.reuse, R92, RZ ;  /* 0x0000005c7458723c */ /* 0x042fe200000418ff */
[----:B------:R-:W-:Y:S01]  /*5320*/  FFMA.FTZ R183, R239, c[0x0][0x23c], -R64 ;  /* 0x00008f00efb77a23 */ /* 0x000fe20000010840 */
        /* <DEDUP_REMOVED lines=11> */
[----:B------:R-:W-:Y:S01]  /*53e0*/  FFMA.FTZ R177, R177, c[0x0][0x23c], -R64 ;  /* 0x00008f00b1b17a23 */ /* 0x000fe20000010840 */
[----:B------:R-:W-:Y:S01]  /*53f0*/  MUFU.EX2 R57, R57 ;  /* 0x0000003900397308 */ /* 0x000fe20000000800 */
[--C-:B------:R-:W-:Y:S02]  /*5400*/  FFMA.FTZ R160, R171, c[0x0][0x23c], -R136.reuse ;  /* 0x00008f00aba07a23 */ /* 0x100fe40000010888 */
[--C-:B------:R-:W-:Y:S02]  /*5410*/  FFMA.FTZ R169, R169, c[0x0][0x23c], -R136.reuse ;  /* 0x00008f00a9a97a23 */ /* 0x100fe40000010888 */
[--C-:B------:R-:W-:Y:S01]  /*5420*/  FFMA.FTZ R162, R167, c[0x0][0x23c], -R136.reuse ;  /* 0x00008f00a7a27a23 */ /* 0x100fe20000010888 */
[----:B------:R-:W-:Y:S01]  /*5430*/  HMMA.16816.F32.BF16 R100, R116, R102, RZ ;  /* 0x000000667464723c */ /* 0x000fe200000418ff */
[----:B------:R-:W-:Y:S01]  /*5440*/  FFMA.FTZ R165, R165, c[0x0][0x23c], -R136 ;  /* 0x00008f00a5a57a23 */ /* 0x000fe20000010888 */
[----:B------:R-:W1:Y:S01]  /*5450*/  MUFU.EX2 R50, R50 ;  /* 0x0000003200327308 */ /* 0x000e620000000800 */
        /* <DEDUP_REMOVED lines=11> */
[----:B------:R-:W3:Y:S01]  /*5510*/  MUFU.EX2 R46, R46 ;  /* 0x0000002e002e7308 */ /* 0x000ee20000000800 */
[----:B------:R-:W-:-:S02]  /*5520*/  FFMA.FTZ R241, R141, c[0x0][0x23c], -R136 ;  /* 0x00008f008df17a23 */ /* 0x000fc40000010888 */
[----:B------:R-:W-:Y:S02]  /*5530*/  FADD.FTZ R59, R54, R59 ;  /* 0x0000003b363b7221 */ /* 0x000fe40000010000 */
[----:B------:R-:W-:Y:S01]  /*5540*/  FADD.FTZ R60, R55, R60 ;  /* 0x0000003c373c7221 */ /* 0x000fe20000010000 */
        /* <DEDUP_REMOVED lines=17> */
[----:B------:R-:W-:Y:S05]  /*5660*/  MUFU.EX2 R66, R66 ;  /* 0x0000004200427308 */ /* 0x000fea0000000800 */
[----:B--2---:R-:W-:Y:S01]  /*5670*/  F2FP.BF16.PACK_AB R4, R53, R56 ;  /* 0x000000383504723e */ /* 0x004fe200000010ff */
[----:B------:R-:W-:Y:S01]  /*5680*/  HMMA.16816.F32.BF16 R116, R116, R6, RZ ;  /* 0x000000067474723c */ /* 0x000fe200000418ff */
[----:B-1----:R-:W-:Y:S01]  /*5690*/  F2FP.BF16.PACK_AB R5, R50, R57 ;  /* 0x000000393205723e */ /* 0x002fe200000010ff */
[----:B------:R-:W1:Y:S01]  /*56a0*/  MUFU.EX2 R143, R143 ;  /* 0x0000008f008f7308 */ /* 0x000e620000000800 */
[----:B------:R-:W-:-:S02]  /*56b0*/  FADD.FTZ R56, R56, R59 ;  /* 0x0000003b38387221 */ /* 0x000fc40000010000 */
[----:B------:R-:W-:Y:S02]  /*56c0*/  FADD.FTZ R57, R57, R60 ;  /* 0x0000003c39397221 */ /* 0x000fe40000010000 */
[----:B------:R-:W-:Y:S01]  /*56d0*/  F2FP.BF16.PACK_AB R6, R49, R52 ;  /* 0x000000343106723e */ /* 0x000fe200000010ff */
        /* <DEDUP_REMOVED lines=8> */
[----:B------:R-:W2:Y:S01]  /*5760*/  MUFU.EX2 R138, R138 ;  /* 0x0000008a008a7308 */ /* 0x000ea20000000800 */
        /* <DEDUP_REMOVED lines=91> */
[----:B------:R-:W-:Y:S01]  /*5d20*/  F2FP.BF16.PACK_AB R5, R153, R140 ;  /* 0x0000008c9905723e */ /* 0x000fe200000010ff */
[----:B------:R-:W-:Y:S01]  /*5d30*/  FADD.FTZ R140, R140, R43 ;  /* 0x0000002b8c8c7221 */ /* 0x000fe20000010000 */
[----:B-----5:R-:W-:Y:S01]  /*5d40*/  F2FP.BF16.PACK_AB R7, R159, R142 ;  /* 0x0000008e9f07723e */ /* 0x020fe200000010ff */
        /* <DEDUP_REMOVED lines=32> */
[----:B----4-:R-:W-:-:S02]  /*5f50*/  F2FP.BF16.PACK_AB R6, R146, R175 ;  /* 0x000000af9206723e */ /* 0x010fc400000010ff */
        /* <DEDUP_REMOVED lines=30> */
[C---:B--2---:R-:W-:Y:S08]  /*6140*/  HMMA.16816.F32.BF16 R120, R4.reuse, R12, R120 ;  /* 0x0000000c0478723c */ /* 0x044ff00000041878 */
[----:B------:R-:W-:Y:S01]  /*6150*/  HMMA.16816.F32.BF16 R116, R4, R14, R116 ;  /* 0x0000000e0474723c */ /* 0x000fe20000041874 */
[----:B------:R-:W2:Y:S06]  /*6160*/  LDSM.16.MT88.4 R12, [R216+0x12800] ;  /* 0x01280000d80c783b */ /* 0x000eac0000004200 */
[----:B---3--:R-:W-:Y:S01]  /*6170*/  F2FP.BF16.PACK_AB R4, R152, R237 ;  /* 0x000000ed9804723e */ /* 0x008fe200000010ff */
        /* <DEDUP_REMOVED lines=8> */
[----:B-----5:R-:W-:Y:S01]  /*6200*/  HMMA.16816.F32.BF16 R72, R4, R16, R72 ;  /* 0x000000100448723c */ /* 0x020fe20000041848 */
[----:B------:R-:W-:-:S02]  /*6210*/  FADD.FTZ R158, R158, R185 ;  /* 0x000000b99e9e7221 */ /* 0x000fc40000010000 */
[----:B------:R-:W-:Y:S02]  /*6220*/  FADD.FTZ R189, R189, R154 ;  /* 0x0000009abdbd7221 */ /* 0x000fe40000010000 */
[----:B------:R-:W-:-:S03]  /*6230*/  FADD.FTZ R158, R177, R158 ;  /* 0x0000009eb19e7221 */ /* 0x000fc60000010000 */
        /* <DEDUP_REMOVED lines=60> */
[----:B--2---:R-:W-:Y:S01]  /*6600*/  HMMA.16816.F32.BF16 R108, R4, R12, R108 ;  /* 0x0000000c046c723c */ /* 0x004fe2000004186c */
[----:B------:R-:W-:-:S04]  /*6610*/  FFMA.FTZ R27, R139, c[0x0][0x23c], -R64 ;  /* 0x00008f008b1b7a23 */ /* 0x000fc80000010840 */
[----:B------:R-:W2:Y:S03]  /*6620*/  MUFU.EX2 R25, R25 ;  /* 0x0000001900197308 */ /* 0x000ea60000000800 */
[C---:B------:R-:W-:Y:S01]  /*6630*/  HMMA.16816.F32.BF16 R112, R4.reuse, R14, R112 ;  /* 0x0000000e0470723c */ /* 0x040fe20000041870 */
[----:B------:R-:W3:Y:S04]  /*6640*/  LDSM.16.MT88.4 R12, [R213+0xf800] ;  /* 0x00f80000d50c783b */ /* 0x000ee80000004200 */
[----:B------:R-:W5:Y:S03]  /*6650*/  MUFU.EX2 R26, R26 ;  /* 0x0000001a001a7308 */ /* 0x000f660000000800 */
[C---:B----4-:R-:W-:Y:S05]  /*6660*/  HMMA.16816.F32.BF16 R120, R4.reuse, R20, R120 ;  /* 0x000000140478723c */ /* 0x050fea0000041878 */
[----:B------:R-:W4:Y:S03]  /*6670*/  MUFU.EX2 R27, R27 ;  /* 0x0000001b001b7308 */ /* 0x000f260000000800 */
[----:B------:R-:W-:Y:S05]  /*6680*/  HMMA.16816.F32.BF16 R116, R4, R22, R116 ;  /* 0x000000160474723c */ /* 0x000fea0000041874 */
[----:B------:R-:W1:Y:S02]  /*6690*/  MUFU.EX2 R30, R30 ;  /* 0x0000001e001e7308 */ /* 0x000e640000000800 */
[----:B--2---:R-:W-:Y:S01]  /*66a0*/  F2FP.BF16.PACK_AB R4, R25, R24 ;  /* 0x000000181904723e */ /* 0x004fe200000010ff */
        /* <DEDUP_REMOVED lines=96> */
.L_x_3538:
[----:B------:R-:W-:-:S05]  /*6cb0*/  IMAD.MOV.U32 R0, RZ, RZ, c[0x0][0x1a0] ;  /* 0x00006800ff007624 */ /* 0x000fca00078e00ff */
[----:B------:R-:W-:-:S04]  /*6cc0*/  LEA R0, -R0, RZ, 0x7 ;  /* 0x000000ff00007211 */ /* 0x000fc800078e39ff */
[----:B------:R-:W-:Y:S02]  /*6cd0*/  SHF.R.S32.HI R5, RZ, 0x1f, R0 ;  /* 0x0000001fff057819 */ /* 0x000fe40000011400 */
.L_x_3539:
[----:B------:R-:W-:Y:S01]  /*6ce0*/  ULDC.64 UR4, c[0x0][0x1a0] ;  /* 0x0000680000047ab9 */ /* 0x000fe20000000a00 */
[----:B------:R-:W-:Y:S01]  /*6cf0*/  LEA R226, P1, R0, R226, 0x1 ;  /* 0x000000e200e27211 */ /* 0x000fe200078208ff */
[----:B------:R-:W-:Y:S01]  /*6d00*/  USHF.L.U32 UR7, UR4, 0x5, URZ ;  /* 0x0000000504077899 */ /* 0x000fe2000800063f */
[----:B------:R-:W-:Y:S01]  /*6d10*/  IMAD R193, R228, 0x80, R193 ;  /* 0x00000080e4c17824 */ /* 0x000fe200078e02c1 */
        /* <DEDUP_REMOVED lines=8> */
[----:B------:R1:W-:Y:S01]  /*6da0*/  LDGSTS.E.BYPASS.LTC128B.128 [R229+0xc000], [R226.64] ;  /* 0x0c000000e2e57fae */ /* 0x0003e2000b901d4c */
[----:B------:R-:W-:Y:S01]  /*6db0*/  ISETP.GE.AND P5, PT, R193, R135, PT ;  /* 0x00000087c100720c */ /* 0x000fe20003fa6270 */
        /* <DEDUP_REMOVED lines=9> */
[----:B------:R2:W-:Y:S01]  /*6e50*/  LDGSTS.E.BYPASS.LTC128B.128 [R229+0x10000], [R10.64+0x80] ;  /* 0x100000800ae57fae */ /* 0x0005e2000b901d4c */
[----:B------:R-:W-:Y:S02]  /*6e60*/  IADD3 R0, R193, 0x1, RZ ;  /* 0x00000001c1007810 */ /* 0x000fe40007ffe0ff */
[----:B------:R-:W-:Y:S01]  /*6e70*/  IADD3.X R17, R5, UR5, RZ, P1, !PT ;  /* 0x0000000505117c10 */ /* 0x000fe20008ffe4ff */
[----:B------:R3:W-:Y:S01]  /*6e80*/  LDGSTS.E.BYPASS.LTC128B.128 [R229+0xc800], [R6.64] ;  /* 0x0c80000006e57fae */ /* 0x0007e2000b901d4c */
[----:B------:R-:W-:Y:S02]  /*6e90*/  IADD3 R18, P1, R16, UR7, RZ ;  /* 0x0000000710127c10 */ /* 0x000fe4000ff3e0ff */
[----:B------:R-:W-:Y:S01]  /*6ea0*/  ISETP.GE.AND P4, PT, R0, R135, PT ;  /* 0x000000870000720c */ /* 0x000fe20003f86270 */
[----:B------:R3:W-:Y:S01]  /*6eb0*/  LDGSTS.E.BYPASS.LTC128B.128 [R229+0x10800], [R6.64+0x80] ;  /* 0x1080008006e57fae */ /* 0x0007e2000b901d4c */
[----:B------:R-:W-:-:S02]  /*6ec0*/  IADD3.X R19, R17, UR5, RZ, P1, !PT ;  /* 0x0000000511137c10 */ /* 0x000fc40008ffe4ff */
[----:B------:R-:W-:Y:S01]  /*6ed0*/  IADD3 R20, P1, R18, UR7, RZ ;  /* 0x0000000712147c10 */ /* 0x000fe2000ff3e0ff */
[----:B------:R2:W-:Y:S03]  /*6ee0*/  LDGSTS.E.BYPASS.LTC128B.128 [R229+0xd000], [R8.64] ;  /* 0x0d00000008e57fae */ /* 0x0005e6000b901d4c */
[----:B------:R-:W-:Y:S01]  /*6ef0*/  IADD3.X R21, R19, UR5, RZ, P1, !PT ;  /* 0x0000000513157c10 */ /* 0x000fe20008ffe4ff */
[----:B------:R2:W-:Y:S01]  /*6f00*/  LDGSTS.E.BYPASS.LTC128B.128 [R229+0x11000], [R8.64+0x80] ;  /* 0x1100008008e57fae */ /* 0x0005e2000b901d4c */
[----:B------:R-:W-:-:S03]  /*6f10*/  IADD3 R22, P1, R20, UR7, RZ ;  /* 0x0000000714167c10 */ /* 0x000fc6000ff3e0ff */
[----:B------:R3:W-:Y:S01]  /*6f20*/  LDGSTS.E.BYPASS.LTC128B.128 [R229+0xd800], [R4.64] ;  /* 0x0d80000004e57fae */ /* 0x0007e2000b901d4c */
[----:B------:R-:W-:Y:S02]  /*6f30*/  IADD3.X R23, R21, UR5, RZ, P1, !PT ;  /* 0x0000000515177c10 */ /* 0x000fe40008ffe4ff */
[----:B------:R-:W-:Y:S01]  /*6f40*/  ISETP.GE.AND P1, PT, R0, R134, PT ;  /* 0x000000860000720c */ /* 0x000fe20003f26270 */
[----:B------:R3:W-:Y:S01]  /*6f50*/  LDGSTS.E.BYPASS.LTC128B.128 [R229+0x11800], [R4.64+0x80] ;  /* 0x1180008004e57fae */ /* 0x0007e2000b901d4c */
[----:B------:R-:W-:-:S03]  /*6f60*/  IADD3 R0, R193, 0x8, RZ ;  /* 0x00000008c1007810 */ /* 0x000fc60007ffe0ff */
[----:B------:R4:W-:Y:S01]  /*6f70*/  LDGSTS.E.BYPASS.LTC128B.128 [R229+0xe000], [R16.64] ;  /* 0x0e00000010e57fae */ /* 0x0009e2000b901d4c */
[C---:B------:R-:W-:Y:S02]  /*6f80*/  ISETP.GE.AND P3, PT, R0.reuse, R135, PT ;  /* 0x000000870000720c */ /* 0x040fe40003f66270 */
[----:B------:R-:W-:Y:S01]  /*6f90*/  ISETP.GE.AND P6, PT, R0, R134, PT ;  /* 0x000000860000720c */ /* 0x000fe20003fc6270 */
        /* <DEDUP_REMOVED lines=9> */
[----:B------:R-:W1:Y:S04]  /*7030*/  LDSM.16.M88.4 R60, [R221+0x6800] ;  /* 0x00680000dd3c783b */ /* 0x000e680000000200 */
[----:B---3--:R-:W2:Y:S04]  /*7040*/  LDSM.16.M88.4 R4, [R221+0x4800] ;  /* 0x00480000dd04783b */ /* 0x008ea80000000200 */
[----:B------:R-:W3:Y:S04]  /*7050*/  LDSM.16.M88.4 R152, [R221+0x5000] ;  /* 0x00500000dd98783b */ /* 0x000ee80000000200 */
[----:B------:R-:W2:Y:S04]  /*7060*/  LDSM.16.M88.4 R144, [R221+0x5800] ;  /* 0x00580000dd90783b */ /* 0x000ea80000000200 */
[----:B------:R-:W2:Y:S04]  /*7070*/  LDSM.16.M88.4 R136, [R221+0x6000] ;  /* 0x00600000dd88783b */ /* 0x000ea80000000200 */
[----:B------:R-:W2:Y:S04]  /*7080*/  LDSM.16.M88.4 R52, [R221+0x7000] ;  /* 0x00700000dd34783b */ /* 0x000ea80000000200 */
[----:B------:R-:W2:Y:S04]  /*7090*/  LDSM.16.M88.4 R28, [R221+0x7800] ;  /* 0x00780000dd1c783b */ /* 0x000ea80000000200 */
[----:B------:R-:W-:Y:S04]  /*70a0*/  LDSM.16.M88.4 R36, [R220] ;  /* 0x00000000dc24783b */ /* 0x000fe80000000200 */
[----:B------:R-:W3:Y:S04]  /*70b0*/  LDSM.16.M88.4 R24, [R219] ;  /* 0x00000000db18783b */ /* 0x000ee80000000200 */
[----:B-----5:R-:W5:Y:S01]  /*70c0*/  LDSM.16.M88.4 R20, [R207] ;  /* 0x00000000cf14783b */ /* 0x020f620000000200 */
[C---:B----4-:R-:W-:Y:S03]  /*70d0*/  HMMA.16816.F32.BF16 R16, R44.reuse, R12, RZ ;  /* 0x0000000c2c10723c */ /* 0x050fe600000418ff */
[----:B------:R-:W4:Y:S04]  /*70e0*/  LDSM.16.M88.4 R176, [R211] ;  /* 0x00000000d3b0783b */ /* 0x000f280000000200 */
[----:B------:R-:W4:Y:S01]  /*70f0*/  LDSM.16.M88.4 R172, [R210] ;  /* 0x00000000d2ac783b */ /* 0x000f220000000200 */
[C---:B-1----:R-:W-:Y:S03]  /*7100*/  HMMA.16816.F32.BF16 R64, R44.reuse, R60, RZ ;  /* 0x0000003c2c40723c */ /* 0x042fe600000418ff */
[----:B------:R-:W1:Y:S04]  /*7110*/  LDSM.16.M88.4 R168, [R209] ;  /* 0x00000000d1a8783b */ /* 0x000e680000000200 */
[----:B------:R-:W1:Y:S01]  /*7120*/  LDSM.16.M88.4 R164, [R208] ;  /* 0x00000000d0a4783b */ /* 0x000e620000000200 */
[C---:B------:R-:W-:Y:S03]  /*7130*/  HMMA.16816.F32.BF16 R12, R44.reuse, R14, RZ ;  /* 0x0000000e2c0c723c */ /* 0x040fe600000418ff */
[----:B------:R-:W1:Y:S04]  /*7140*/  LDSM.16.M88.4 R160, [R206] ;  /* 0x00000000cea0783b */ /* 0x000e680000000200 */
[----:B------:R-:W1:Y:S01]  /*7150*/  LDSM.16.M88.4 R40, [R205] ;  /* 0x00000000cd28783b */ /* 0x000e620000000200 */
[C---:B------:R-:W-:Y:S03]  /*7160*/  HMMA.16816.F32.BF16 R60, R44.reuse, R62, RZ ;  /* 0x0000003e2c3c723c */ /* 0x040fe600000418ff */
[----:B------:R-:W-:Y:S04]  /*7170*/  LDSM.16.M88.4 R32, [R215+0x4000] ;  /* 0x00400000d720783b */ /* 0x000fe80000000200 */
[----:B------:R-:W-:Y:S01]  /*7180*/  LDSM.16.M88.4 R180, [R204+0x3000] ;  /* 0x00300000ccb4783b */ /* 0x000fe20000000200 */
[C---:B--2---:R-:W-:Y:S03]  /*7190*/  HMMA.16816.F32.BF16 R8, R44.reuse, R4, RZ ;  /* 0x000000042c08723c */ /* 0x044fe600000418ff */
[----:B------:R-:W-:Y:S04]  /*71a0*/  LDSM.16.M88.4 R184, [R218+0x2000] ;  /* 0x00200000dab8783b */ /* 0x000fe80000000200 */
[----:B------:R-:W-:Y:S01]  /*71b0*/  LDSM.16.M88.4 R188, [R215+0x8800] ;  /* 0x00880000d7bc783b */ /* 0x000fe20000000200 */
[C---:B---3--:R-:W-:Y:S03]  /*71c0*/  HMMA.16816.F32.BF16 R156, R44.reuse, R152, RZ ;  /* 0x000000982c9c723c */ /* 0x048fe600000418ff */
        /* <DEDUP_REMOVED lines=12> */
[C---:B------:R-:W-:Y:S08]  /*7290*/  HMMA.16816.F32.BF16 R16, R36.reuse, R24, R16 ;  /* 0x000000182410723c */ /* 0x040ff00000041810 */
[C---:B------:R-:W-:Y:S01]  /*72a0*/  HMMA.16816.F32.BF16 R12, R36.reuse, R26, R12 ;  /* 0x0000001a240c723c */ /* 0x040fe2000004180c */
[----:B------:R-:W2:Y:S07]  /*72b0*/  LDSM.16.M88.4 R24, [R218] ;  /* 0x00000000da18783b */ /* 0x000eae0000000200 */
        /* <DEDUP_REMOVED lines=20> */
[----:B------:R-:W1:Y:S04]  /*7400*/  LDSM.16.M88.4 R40, [R215+0x6000] ;  /* 0x00600000d728783b */ /* 0x000e680000000200 */
[----:B------:R-:W4:Y:S03]  /*7410*/  LDSM.16.M88.4 R36, [R215+0x6800] ;  /* 0x00680000d724783b */ /* 0x000f260000000200 */
[C---:B--2---:R-:W-:Y:S08]  /*7420*/  HMMA.16816.F32.BF16 R16, R24.reuse, R32, R16 ;  /* 0x000000201810723c */ /* 0x044ff00000041810 */
[C---:B------:R-:W-:Y:S01]  /*7430*/  HMMA.16816.F32.BF16 R12, R24.reuse, R34, R12 ;  /* 0x00000022180c723c */ /* 0x040fe2000004180c */
[----:B------:R-:W2:Y:S07]  /*7440*/  LDSM.16.M88.4 R32, [R215+0x7800] ;  /* 0x00780000d720783b */ /* 0x000eae0000000200 */
[C---:B------:R-:W-:Y:S08]  /*7450*/  HMMA.16816.F32.BF16 R8, R24.reuse, R28, R8 ;  /* 0x0000001c1808723c */ /* 0x040ff00000041808 */
[C---:B------:R-:W-:Y:S01]  /*7460*/  HMMA.16816.F32.BF16 R4, R24.reuse, R30, R4 ;  /* 0x0000001e1804723c */ /* 0x040fe20000041804 */
[----:B------:R-:W-:Y:S07]  /*7470*/  LDSM.16.M88.4 R28, [R217] ;  /* 0x00000000d91c783b */ /* 0x000fee0000000200 */
[C---:B---3--:R-:W-:Y:S08]  /*7480*/  HMMA.16816.F32.BF16 R156, R24.reuse, R20, R156 ;  /* 0x00000014189c723c */ /* 0x048ff0000004189c */
[C---:B------:R-:W-:Y:S01]  /*7490*/  HMMA.16816.F32.BF16 R152, R24.reuse, R22, R152 ;  /* 0x000000161898723c */ /* 0x040fe20000041898 */
[----:B------:R-:W3:Y:S07]  /*74a0*/  LDSM.16.M88.4 R20, [R204] ;  /* 0x00000000cc14783b */ /* 0x000eee0000000200 */
        /* <DEDUP_REMOVED lines=12> */
[C---:B--2---:R-:W-:Y:S08]  /*7570*/  HMMA.16816.F32.BF16 R48, R24.reuse, R32, R48 ;  /* 0x000000201830723c */ /* 0x044ff00000041830 */
[----:B------:R-:W-:Y:S01]  /*7580*/  HMMA.16816.F32.BF16 R44, R24, R34, R44 ;  /* 0x00000022182c723c */ /* 0x000fe2000004182c */
[----:B------:R-:W-:Y:S04]  /*7590*/  LDSM.16.M88.4 R32, [R222+0x2000] ;  /* 0x00200000de20783b */ /* 0x000fe80000000200 */
[----:B------:R-:W2:Y:S03]  /*75a0*/  LDSM.16.M88.4 R24, [R221+0x8000] ;  /* 0x00800000dd18783b */ /* 0x000ea60000000200 */
        /* <DEDUP_REMOVED lines=17> */
[----:B------:R-:W1:Y:S07]  /*76c0*/  LDSM.16.M88.4 R164, [R221+0xa000] ;  /* 0x00a00000dda4783b */ /* 0x000e6e0000000200 */
        /* <DEDUP_REMOVED lines=9> */
[----:B------:R-:W2:Y:S07]  /*7760*/  LDSM.16.M88.4 R24, [R220+0x2000] ;  /* 0x00200000dc18783b */ /* 0x000eae0000000200 */
[C---:B---3--:R-:W-:Y:S08]  /*7770*/  HMMA.16816.F32.BF16 R8, R32.reuse, R20, R8 ;  /* 0x000000142008723c */ /* 0x048ff00000041808 */
[C---:B------:R-:W-:Y:S01]  /*7780*/  HMMA.16816.F32.BF16 R4, R32.reuse, R22, R4 ;  /* 0x000000162004723c */ /* 0x040fe20000041804 */
[----:B------:R-:W3:Y:S07]  /*7790*/  LDSM.16.M88.4 R20, [R202] ;  /* 0x00000000ca14783b */ /* 0x000eee0000000200 */
[C---:B-1----:R-:W-:Y:S08]  /*77a0*/  HMMA.16816.F32.BF16 R56, R32.reuse, R40, R56 ;  /* 0x000000282038723c */ /* 0x042ff00000041838 */
[C---:B------:R-:W-:Y:S01]  /*77b0*/  HMMA.16816.F32.BF16 R52, R32.reuse, R42, R52 ;  /* 0x0000002a2034723c */ /* 0x040fe20000041834 */
[----:B------:R-:W1:Y:S07]  /*77c0*/  LDSM.16.M88.4 R40, [R199] ;  /* 0x00000000c728783b */ /* 0x000e6e0000000200 */
[C---:B----4-:R-:W-:Y:S08]  /*77d0*/  HMMA.16816.F32.BF16 R48, R32.reuse, R36, R48 ;  /* 0x000000242030723c */ /* 0x050ff00000041830 */
[C---:B------:R-:W-:Y:S01]  /*77e0*/  HMMA.16816.F32.BF16 R44, R32.reuse, R38, R44 ;  /* 0x00000026202c723c */ /* 0x040fe2000004182c */
[----:B------:R-:W4:Y:S07]  /*77f0*/  LDSM.16.M88.4 R36, [R198] ;  /* 0x00000000c624783b */ /* 0x000f2e0000000200 */
[C---:B-----5:R-:W-:Y:S08]  /*7800*/  HMMA.16816.F32.BF16 R64, R32.reuse, R160, R64 ;  /* 0x000000a02040723c */ /* 0x060ff00000041840 */
[C---:B------:R-:W-:Y:S01]  /*7810*/  HMMA.16816.F32.BF16 R60, R32.reuse, R162, R60 ;  /* 0x000000a2203c723c */ /* 0x040fe2000004183c */
[----:B------:R-:W5:Y:S07]  /*7820*/  LDSM.16.M88.4 R160, [R200] ;  /* 0x00000000c8a0783b */ /* 0x000f6e0000000200 */
        /* <DEDUP_REMOVED lines=8> */
[----:B------:R-:W4:Y:S04]  /*78b0*/  LDSM.16.M88.4 R164, [R201] ;  /* 0x00000000c9a4783b */ /* 0x000f280000000200 */
[----:B------:R-:W4:Y:S03]  /*78c0*/  LDSM.16.M88.4 R32, [R197] ;  /* 0x00000000c520783b */ /* 0x000f260000000200 */
        /* <DEDUP_REMOVED lines=23> */
[----:B------:R-:W2:Y:S04]  /*7a40*/  LDSM.16.M88.4 R24, [R204+0x5800] ;  /* 0x00580000cc18783b */ /* 0x000ea80000000200 */
[----:B------:R-:W-:Y:S03]  /*7a50*/  LDSM.16.M88.4 R28, [R204+0x5000] ;  /* 0x00500000cc1c783b */ /* 0x000fe60000000200 */
[C---:B---3--:R-:W-:Y:S08]  /*7a60*/  HMMA.16816.F32.BF16 R16, R184.reuse, R20, R16 ;  /* 0x00000014b810723c */ /* 0x048ff00000041810 */
[C---:B------:R-:W-:Y:S01]  /*7a70*/  HMMA.16816.F32.BF16 R12, R184.reuse, R22, R12 ;  /* 0x00000016b80c723c */ /* 0x040fe2000004180c */
[----:B------:R-:W3:Y:S07]  /*7a80*/  LDSM.16.M88.4 R20, [R204+0x6000] ;  /* 0x00600000cc14783b */ /* 0x000eee0000000200 */
[C---:B------:R-:W-:Y:S08]  /*7a90*/  HMMA.16816.F32.BF16 R148, R184.reuse, R176, R148 ;  /* 0x000000b0b894723c */ /* 0x040ff00000041894 */
[C---:B------:R-:W-:Y:S08]  /*7aa0*/  HMMA.16816.F32.BF16 R144, R184.reuse, R178, R144 ;  /* 0x000000b2b890723c */ /* 0x040ff00000041890 */
[----:B------:R-:W-:Y:S08]  /*7ab0*/  HMMA.16816.F32.BF16 R140, R184, R172, R140 ;  /* 0x000000acb88c723c */ /* 0x000ff0000004188c */
[----:B-1----:R-:W-:Y:S07]  /*7ac0*/  HMMA.16816.F32.BF16 R16, R40, R36, R16 ;  /* 0x000000242810723c */ /* 0x002fee0000041810 */
[C---:B------:R-:W-:Y:S01]  /*7ad0*/  IADD3 R36, R193.reuse, 0x41, RZ ;  /* 0x00000041c1247810 */ /* 0x040fe20007ffe0ff */
[----:B------:R-:W-:Y:S01]  /*7ae0*/  HMMA.16816.F32.BF16 R136, R184, R174, R136 ;  /* 0x000000aeb888723c */ /* 0x000fe20000041888 */
[----:B------:R-:W-:Y:S01]  /*7af0*/  LDSM.16.M88.4 R172, [R204+0x6800] ;  /* 0x00680000ccac783b */ /* 0x000fe20000000200 */
[----:B------:R-:W-:-:S06]  /*7b00*/  IADD3 R37, R193, 0x40, RZ ;  /* 0x00000040c1257810 */ /* 0x000fcc0007ffe0ff */
[C---:B------:R-:W-:Y:S08]  /*7b10*/  HMMA.16816.F32.BF16 R8, R184.reuse, R188, R8 ;  /* 0x000000bcb808723c */ /* 0x040ff00000041808 */
[----:B------:R-:W-:Y:S01]  /*7b20*/  HMMA.16816.F32.BF16 R4, R184, R190, R4 ;  /* 0x000000beb804723c */ /* 0x000fe20000041804 */
[----:B------:R-:W-:Y:S02]  /*7b30*/  FSEL R16, R16, -INF , !P5 ;  /* 0xff80000010107808 */ /* 0x000fe40006800000 */
[----:B------:R-:W-:-:S02]  /*7b40*/  FSEL R0, R17, -INF , !P4 ;  /* 0xff80000011007808 */ /* 0x000fc40006000000 */
[CC--:B------:R-:W-:Y:S02]  /*7b50*/  ISETP.GE.AND P4, PT, R193.reuse, R134.reuse, PT ;  /* 0x00000086c100720c */ /* 0x0c0fe40003f86270 */
[----:B------:R-:W-:Y:S01]  /*7b60*/  IADD3 R17, R193, 0x11, RZ ;  /* 0x00000011c1117810 */ /* 0x000fe20007ffe0ff */
[----:B------:R-:W-:Y:S01]  /*7b70*/  HMMA.16816.F32.BF16 R156, R184, R180, R156 ;  /* 0x000000b4b89c723c */ /* 0x000fe2000004189c */
[----:B------:R-:W-:Y:S02]  /*7b80*/  FSEL R18, R18, -INF , !P4 ;  /* 0xff80000012127808 */ /* 0x000fe40006000000 */
[----:B------:R-:W-:Y:S02]  /*7b90*/  FSEL R19, R19, -INF , !P1 ;  /* 0xff80000013137808 */ /* 0x000fe40004800000 */
[----:B------:R-:W-:-:S03]  /*7ba0*/  ISETP.GE.AND P1, PT, R17, R134, PT ;  /* 0x000000861100720c */ /* 0x000fc60003f26270 */
[C---:B--2---:R-:W-:Y:S08]  /*7bb0*/  HMMA.16816.F32.BF16 R148, R40.reuse, R24, R148 ;  /* 0x000000182894723c */ /* 0x044ff00000041894 */
[C---:B------:R-:W-:Y:S01]  /*7bc0*/  HMMA.16816.F32.BF16 R144, R40.reuse, R26, R144 ;  /* 0x0000001a2890723c */ /* 0x040fe20000041890 */
[----:B------:R-:W1:Y:S07]  /*7bd0*/  LDSM.16.M88.4 R24, [R204+0x7000] ;  /* 0x00700000cc18783b */ /* 0x000e6e0000000200 */
[C---:B---3--:R-:W-:Y:S07]  /*7be0*/  HMMA.16816.F32.BF16 R140, R40.reuse, R20, R140 ;  /* 0x00000014288c723c */ /* 0x048fee000004188c */
[----:B------:R-:W-:Y:S01]  /*7bf0*/  IADD3 R20, R193, 0x9, RZ ;  /* 0x00000009c1147810 */ /* 0x000fe20007ffe0ff */
[----:B------:R-:W-:Y:S03]  /*7c00*/  HMMA.16816.F32.BF16 R12, R40, R38, R12 ;  /* 0x00000026280c723c */ /* 0x000fe6000004180c */
[----:B------:R-:W-:-:S02]  /*7c10*/  ISETP.GE.AND P2, PT, R20, R135, PT ;  /* 0x000000871400720c */ /* 0x000fc40003f46270 */
[----:B------:R-:W-:Y:S02]  /*7c20*/  ISETP.GE.AND P5, PT, R20, R134, PT ;  /* 0x000000861400720c */ /* 0x000fe40003fa6270 */
[C---:B------:R-:W-:Y:S01]  /*7c30*/  IADD3 R39, R193.reuse, 0x38, RZ ;  /* 0x00000038c1277810 */ /* 0x040fe20007ffe0ff */
[----:B------:R-:W-:Y:S01]  /*7c40*/  HMMA.16816.F32.BF16 R136, R40, R22, R136 ;  /* 0x000000162888723c */ /* 0x000fe20000041888 */
[----:B------:R-:W2:Y:S01]  /*7c50*/  LDSM.16.M88.4 R20, [R204+0x7800] ;  /* 0x00780000cc14783b */ /* 0x000ea20000000200 */
[----:B------:R-:W-:Y:S01]  /*7c60*/  IADD3 R38, R193, 0x39, RZ ;  /* 0x00000039c1267810 */ /* 0x000fe20007ffe0ff */
[----:B------:R-:W-:-:S05]  /*7c70*/  DEPBAR.LE SB0, 0x0 ;  /* 0x000080000000791a */ /* 0x000fca0000000000 */
[----:B------:R-:W-:Y:S08]  /*7c80*/  HMMA.16816.F32.BF16 R8, R40, R32, R8 ;  /* 0x000000202808723c */ /* 0x000ff00000041808 */
[----:B------:R-:W-:Y:S01]  /*7c90*/  HMMA.16816.F32.BF16 R56, R184, R164, R56 ;  /* 0x000000a4b838723c */ /* 0x000fe20000041838 */
[----:B------:R-:W-:-:S07]  /*7ca0*/  FSEL R12, R12, -INF , !P3 ;  /* 0xff8000000c0c7808 */ /* 0x000fce0005800000 */
[----:B------:R-:W-:Y:S08]  /*7cb0*/  HMMA.16816.F32.BF16 R4, R40, R34, R4 ;  /* 0x000000222804723c */ /* 0x000ff00000041804 */
[C---:B------:R-:W-:Y:S08]  /*7cc0*/  HMMA.16816.F32.BF16 R152, R184.reuse, R182, R152 ;  /* 0x000000b6b898723c */ /* 0x040ff00000041898 */
[----:B------:R-:W-:Y:S08]  /*7cd0*/  HMMA.16816.F32.BF16 R60, R184, R170, R60 ;  /* 0x000000aab83c723c */ /* 0x000ff0000004183c */
[----:B------:R-:W-:Y:S07]  /*7ce0*/  HMMA.16816.F32.BF16 R156, R40, R28, R156 ;  /* 0x0000001c289c723c */ /* 0x000fee000004189c */
[C---:B------:R-:W-:Y:S01]  /*7cf0*/  IADD3 R28, R193.reuse, 0x10, RZ ;  /* 0x00000010c11c7810 */ /* 0x040fe20007ffe0ff */
[----:B------:R-:W-:Y:S01]  /*7d00*/  HMMA.16816.F32.BF16 R52, R184, R166, R52 ;  /* 0x000000a6b834723c */ /* 0x000fe20000041834 */
[----:B------:R-:W-:-:S02]  /*7d10*/  IADD3 R29, R193, 0x18, RZ ;  /* 0x00000018c11d7810 */ /* 0x000fc40007ffe0ff */
[CC--:B------:R-:W-:Y:S02]  /*7d20*/  ISETP.GE.AND P3, PT, R28.reuse, R135.reuse, PT ;  /* 0x000000871c00720c */ /* 0x0c0fe40003f66270 */
[----:B------:R-:W-:Y:S02]  /*7d30*/  ISETP.GE.AND P4, PT, R28, R134, PT ;  /* 0x000000861c00720c */ /* 0x000fe40003f86270 */
[----:B------:R-:W-:Y:S01]  /*7d40*/  FSEL R28, R13, -INF , !P2 ;  /* 0xff8000000d1c7808 */ /* 0x000fe20005000000 */
[----:B------:R-:W-:Y:S01]  /*7d50*/  HMMA.16816.F32.BF16 R48, R184, R160, R48 ;  /* 0x000000a0b830723c */ /* 0x000fe20000041830 */
[----:B------:R-:W-:Y:S02]  /*7d60*/  ISETP.GE.AND P2, PT, R17, R135, PT ;  /* 0x000000871100720c */ /* 0x000fe40003f46270 */
[----:B------:R-:W-:Y:S02]  /*7d70*/  FSEL R13, R14, -INF , !P6 ;  /* 0xff8000000e0d7808 */ /* 0x000fe40007000000 */
[----:B------:R-:W-:-:S02]  /*7d80*/  IADD3 R14, R193, 0x19, RZ ;  /* 0x00000019c10e7810 */ /* 0x000fc40007ffe0ff */
[----:B------:R-:W-:Y:S01]  /*7d90*/  FSEL R17, R15, -INF , !P5 ;  /* 0xff8000000f117808 */ /* 0x000fe20006800000 */
[----:B------:R-:W-:Y:S01]  /*7da0*/  HMMA.16816.F32.BF16 R64, R184, R168, R64 ;  /* 0x000000a8b840723c */ /* 0x000fe20000041840 */
[-C--:B------:R-:W-:Y:S02]  /*7db0*/  ISETP.GE.AND P5, PT, R29, R135.reuse, PT ;  /* 0x000000871d00720c */ /* 0x080fe40003fa6270 */
[----:B------:R-:W-:Y:S02]  /*7dc0*/  FSEL R192, R8, -INF , !P3 ;  /* 0xff80000008c07808 */ /* 0x000fe40005800000 */
[----:B------:R-:W-:Y:S02]  /*7dd0*/  FSEL R190, R9, -INF , !P2 ;  /* 0xff80000009be7808 */ /* 0x000fe40005000000 */
[----:B------:R-:W-:Y:S01]  /*7de0*/  ISETP.GE.AND P3, PT, R14, R135, PT ;  /* 0x000000870e00720c */ /* 0x000fe20003f66270 */
[----:B-1----:R-:W-:Y:S01]  /*7df0*/  HMMA.16816.F32.BF16 R56, R40, R24, R56 ;  /* 0x000000182838723c */ /* 0x002fe20000041838 */
[----:B------:R-:W-:-:S02]  /*7e00*/  IADD3 R8, R193, 0x20, RZ ;  /* 0x00000020c1087810 */ /* 0x000fc40007ffe0ff */
[----:B------:R-:W-:Y:S02]  /*7e10*/  IADD3 R9, R193, 0x21, RZ ;  /* 0x00000021c1097810 */ /* 0x000fe40007ffe0ff */
[----:B------:R-:W-:Y:S02]  /*7e20*/  FSEL R188, R4, -INF , !P5 ;  /* 0xff80000004bc7808 */ /* 0x000fe40006800000 */
[----:B------:R-:W-:Y:S01]  /*7e30*/  FSEL R25, R11, -INF , !P1 ;  /* 0xff8000000b197808 */ /* 0x000fe20004800000 */
[----:B------:R-:W-:Y:S01]  /*7e40*/  HMMA.16816.F32.BF16 R152, R40, R30, R152 ;  /* 0x0000001e2898723c */ /* 0x000fe20000041898 */
[-C--:B------:R-:W-:Y:S02]  /*7e50*/  ISETP.GE.AND P6, PT, R29, R134.reuse, PT ;  /* 0x000000861d00720c */ /* 0x080fe40003fc6270 */
[----:B------:R-:W-:Y:S02]  /*7e60*/  ISETP.GE.AND P2, PT, R14, R134, PT ;  /* 0x000000860e00720c */ /* 0x000fe40003f46270 */
[----:B------:R-:W-:-:S02]  /*7e70*/  ISETP.GE.AND P5, PT, R8, R135, PT ;  /* 0x000000870800720c */ /* 0x000fc40003fa6270 */
[----:B------:R-:W-:Y:S01]  /*7e80*/  FSEL R24, R5, -INF , !P3 ;  /* 0xff80000005187808 */ /* 0x000fe20005800000 */
[C---:B------:R-:W-:Y:S01]  /*7e90*/  HMMA.16816.F32.BF16 R60, R40.reuse, R174, R60 ;  /* 0x000000ae283c723c */ /* 0x040fe2000004183c */
[----:B------:R-:W-:Y:S02]  /*7ea0*/  ISETP.GE.AND P1, PT, R9, R135, PT ;  /* 0x000000870900720c */ /* 0x000fe40003f26270 */
[C---:B------:R-:W-:Y:S02]  /*7eb0*/  IADD3 R5, R193.reuse, 0x28, RZ ;  /* 0x00000028c1057810 */ /* 0x040fe40007ffe0ff */
[----:B------:R-:W-:Y:S02]  /*7ec0*/  IADD3 R4, R193, 0x29, RZ ;  /* 0x00000029c1047810 */ /* 0x000fe40007ffe0ff */
[----:B------:R-:W-:Y:S01]  /*7ed0*/  FSEL R35, R6, -INF , !P6 ;  /* 0xff80000006237808 */ /* 0x000fe20007000000 */
[----:B------:R-:W-:Y:S01]  /*7ee0*/  HMMA.16816.F32.BF16 R52, R40, R26, R52 ;  /* 0x0000001a2834723c */ /* 0x000fe20000041834 */
[----:B------:R-:W-:-:S02]  /*7ef0*/  FSEL R33, R7, -INF , !P2 ;  /* 0xff80000007217808 */ /* 0x000fc40005000000 */
[----:B------:R-:W-:Y:S02]  /*7f00*/  FSEL R34, R156, -INF , !P5 ;  /* 0xff8000009c227808 */ /* 0x000fe40006800000 */
[----:B------:R-:W-:Y:S02]  /*7f10*/  FSEL R32, R157, -INF , !P1 ;  /* 0xff8000009d207808 */ /* 0x000fe40004800000 */
[----:B------:R-:W-:Y:S01]  /*7f20*/  FSEL R183, R10, -INF , !P4 ;  /* 0xff8000000ab77808 */ /* 0x000fe20006000000 */
[----:B------:R-:W-:Y:S01]  /*7f30*/  HMMA.16816.F32.BF16 R64, R40, R172, R64 ;  /* 0x000000ac2840723c */ /* 0x000fe20000041840 */
[CC--:B------:R-:W-:Y:S02]  /*7f40*/  ISETP.GE.AND P2, PT, R5.reuse, R135.reuse, PT ;  /* 0x000000870500720c */ /* 0x0c0fe40003f46270 */
[----:B------:R-:W-:Y:S02]  /*7f50*/  ISETP.GE.AND P6, PT, R5, R134, PT ;  /* 0x000000860500720c */ /* 0x000fe40003fc6270 */
[----:B------:R-:W-:-:S02]  /*7f60*/  ISETP.GE.AND P5, PT, R4, R135, PT ;  /* 0x000000870400720c */ /* 0x000fc40003fa6270 */
[-C--:B------:R-:W-:Y:S01]  /*7f70*/  ISETP.GE.AND P1, PT, R4, R134.reuse, PT ;  /* 0x000000860400720c */ /* 0x080fe20003f26270 */
[----:B------:R-:W-:Y:S01]  /*7f80*/  HMMA.16816.F32.BF16 R184, R184, R162, R44 ;  /* 0x000000a2b8b8723c */ /* 0x000fe2000004182c */
[-C--:B------:R-:W-:Y:S02]  /*7f90*/  ISETP.GE.AND P4, PT, R8, R134.reuse, PT ;  /* 0x000000860800720c */ /* 0x080fe40003f86270 */
[----:B------:R-:W-:Y:S02]  /*7fa0*/  IADD3 R26, R193, 0x58, RZ ;  /* 0x00000058c11a7810 */ /* 0x000fe40007ffe0ff */
[----:B------:R-:W-:Y:S02]  /*7fb0*/  FSEL R181, R158, -INF , !P4 ;  /* 0xff8000009eb57808 */ /* 0x000fe40006000000 */
[----:B------:R-:W-:Y:S01]  /*7fc0*/  ISETP.GE.AND P3, PT, R9, R134, PT ;  /* 0x000000860900720c */ /* 0x000fe20003f66270 */
[----:B--2---:R-:W-:Y:S01]  /*7fd0*/  HMMA.16816.F32.BF16 R4, R40, R20, R48 ;  /* 0x000000142804723c */ /* 0x004fe20000041830 */
[----:B------:R-:W-:-:S02]  /*7fe0*/  IADD3 R11, R193, 0x69, RZ ;  /* 0x00000069c10b7810 */ /* 0x000fc40007ffe0ff */
[----:B------:R-:W-:Y:S02]  /*7ff0*/  FSEL R180, R153, -INF , !P5 ;  /* 0xff80000099b47808 */ /* 0x000fe40006800000 */
[-C--:B------:R-:W-:Y:S02]  /*8000*/  ISETP.GE.AND P5, PT, R37, R135.reuse, PT ;  /* 0x000000872500720c */ /* 0x080fe40003fa6270 */
[C---:B------:R-:W-:Y:S02]  /*8010*/  IADD3 R48, R193.reuse, 0x30, RZ ;  /* 0x00000030c1307810 */ /* 0x040fe40007ffe0ff */
[----:B------:R-:W-:Y:S02]  /*8020*/  IADD3 R49, R193, 0x31, RZ ;  /* 0x00000031c1317810 */ /* 0x000fe40007ffe0ff */
[----:B------:R-:W-:Y:S02]  /*8030*/  ISETP.GE.AND P4, PT, R48, R135, PT ;  /* 0x000000873000720c */ /* 0x000fe40003f86270 */
[----:B------:R-:W-:-:S02]  /*8040*/  FSEL R179, R159, -INF , !P3 ;  /* 0xff8000009fb37808 */ /* 0x000fc40005800000 */
[----:B------:R-:W-:Y:S01]  /*8050*/  FSEL R178, R148, -INF , !P4 ;  /* 0xff80000094b27808 */ /* 0x000fe20006000000 */
[----:B------:R-:W-:Y:S01]  /*8060*/  HMMA.16816.F32.BF16 R184, R40, R22, R184 ;  /* 0x0000001628b8723c */ /* 0x000fe200000418b8 */
[-C--:B------:R-:W-:Y:S02]  /*8070*/  ISETP.GE.AND P4, PT, R36, R135.reuse, PT ;  /* 0x000000872400720c */ /* 0x080fe40003f86270 */
[----:B------:R-:W-:Y:S02]  /*8080*/  FSEL R182, R152, -INF , !P2 ;  /* 0xff80000098b67808 */ /* 0x000fe40005000000 */
[----:B------:R-:W-:Y:S02]  /*8090*/  FSEL R166, R141, -INF , !P4 ;  /* 0xff8000008da67808 */ /* 0x000fe40006000000 */
[-C--:B------:R-:W-:Y:S02]  /*80a0*/  ISETP.GE.AND P4, PT, R26, R135.reuse, PT ;  /* 0x000000871a00720c */ /* 0x080fe40003f86270 */
[----:B------:R-:W-:-:S02]  /*80b0*/  ISETP.GE.AND P3, PT, R49, R135, PT ;  /* 0x000000873100720c */ /* 0x000fc40003f66270 */
        /* <DEDUP_REMOVED lines=9> */
[----:B------:R-:W-:Y:S02]  /*8150*/  ISETP.GE.AND P4, PT, R48, R134, PT ;  /* 0x000000863000720c */ /* 0x000fe40003f86270 */
        /* <DEDUP_REMOVED lines=8> */
[----:B------:R-:W-:Y:S02]  /*81e0*/  IADD3 R29, R193, 0x50, RZ ;  /* 0x00000050c11d7810 */ /* 0x000fe40007ffe0ff */
        /* <DEDUP_REMOVED lines=11> */
[----:B------:R-:W-:Y:S02]  /*82a0*/  FSEL R53, R155, -INF , !P1 ;  /* 0xff8000009b357808 */ /* 0x000fe40004800000 */
[-C--:B------:R-:W-:Y:S02]  /*82b0*/  ISETP.GE.AND P1, PT, R38, R134.reuse, PT ;  /* 0x000000862600720c */ /* 0x080fe40003f26270 */
[----:B------:R-:W-:Y:S02]  /*82c0*/  FSEL R159, R66, -INF , !P4 ;  /* 0xff800000429f7808 */ /* 0x000fe40006000000 */
[----:B------:R-:W-:Y:S02]  /*82d0*/  FSEL R48, R4, -INF , !P3 ;  /* 0xff80000004307808 */ /* 0x000fe40005800000 */
[----:B------:R-:W-:Y:S02]  /*82e0*/  FSEL R46, R5, -INF , !P2 ;  /* 0xff800000052e7808 */ /* 0x000fe40005000000 */
[----:B------:R-:W-:-:S02]  /*82f0*/  ISETP.GE.AND P4, PT, R20, R134, PT ;  /* 0x000000861400720c */ /* 0x000fc40003f86270 */
[-C--:B------:R-:W-:Y:S02]  /*8300*/  ISETP.GE.AND P3, PT, R49, R134.reuse, PT ;  /* 0x000000863100720c */ /* 0x080fe40003f66270 */
[----:B------:R-:W-:Y:S02]  /*8310*/  ISETP.GE.AND P2, PT, R39, R134, PT ;  /* 0x000000862700720c */ /* 0x000fe40003f46270 */
        /* <DEDUP_REMOVED lines=15> */
[----:B------:R-:W-:-:S02]  /*8410*/  ISETP.GT.AND P4, PT, R228, R225, PT ;  /* 0x000000e1e400720c */ /* 0x000fc40003f84270 */
[-C--:B------:R-:W-:Y:S02]  /*8420*/  ISETP.GE.AND P6, PT, R29, R135.reuse, PT ;  /* 0x000000871d00720c */ /* 0x080fe40003fc6270 */
[C---:B------:R-:W-:Y:S02]  /*8430*/  ISETP.GE.AND P5, PT, R27.reuse, R135, PT ;  /* 0x000000871b00720c */ /* 0x040fe40003fa6270 */
        /* <DEDUP_REMOVED lines=10> */
[----:B------:R-:W-:Y:S01]  /*84e0*/  IADD3 R8, R193, 0x78, RZ ;  /* 0x00000078c1087810 */ /* 0x000fe20007ffe0ff */
[----:B------:R-:W-:Y:S01]  /*84f0*/  BAR.SYNC.DEFER_BLOCKING 0x0 ;  /* 0x0000000000007b1d */ /* 0x000fe20000010000 */
[CC--:B------:R-:W-:Y:S02]  /*8500*/  ISETP.GE.AND P6, PT, R15.reuse, R135.reuse, PT ;  /* 0x000000870f00720c */ /* 0x0c0fe40003fc6270 */
[C---:B------:R-:W-:Y:S02]  /*8510*/  ISETP.GE.AND P5, PT, R14.reuse, R135, PT ;  /* 0x000000870e00720c */ /* 0x040fe40003fa6270 */
[-C--:B------:R-:W-:Y:S02]  /*8520*/  ISETP.GE.AND P3, PT, R15, R134.reuse, PT ;  /* 0x000000860f00720c */ /* 0x080fe40003f66270 */
[-C--:B------:R-:W-:Y:S02]  /*8530*/  ISETP.GE.AND P2, PT, R14, R134.reuse, PT ;  /* 0x000000860e00720c */ /* 0x080fe40003f46270 */
[----:B------:R-:W-:-:S02]  /*8540*/  ISETP.GE.AND P1, PT, R11, R134, PT ;  /* 0x000000860b00720c */ /* 0x000fc40003f26270 */
[----:B------:R-:W-:Y:S02]  /*8550*/  IADD3 R193, R193, 0x79, RZ ;  /* 0x00000079c1c17810 */ /* 0x000fe40007ffe0ff */
[----:B------:R-:W-:Y:S02]  /*8560*/  FSEL R148, R57, -INF , !P6 ;  /* 0xff80000039947808 */ /* 0x000fe40007000000 */
[----:B------:R-:W-:Y:S02]  /*8570*/  FSEL R144, R52, -INF , !P5 ;  /* 0xff80000034907808 */ /* 0x000fe40006800000 */
[----:B------:R-:W-:Y:S02]  /*8580*/  FSEL R145, R59, -INF , !P3 ;  /* 0xff8000003b917808 */ /* 0x000fe40005800000 */
[----:B------:R-:W-:Y:S02]  /*8590*/  FSEL R141, R54, -INF , !P2 ;  /* 0xff800000368d7808 */ /* 0x000fe40005000000 */
[----:B------:R-:W-:-:S02]  /*85a0*/  FSEL R139, R55, -INF , !P1 ;  /* 0xff800000378b7808 */ /* 0x000fc40004800000 */
[CC--:B------:R-:W-:Y:S02]  /*85b0*/  ISETP.GE.AND P6, PT, R8.reuse, R135.reuse, PT ;  /* 0x000000870800720c */ /* 0x0c0fe40003fc6270 */
[----:B------:R-:W-:Y:S02]  /*85c0*/  ISETP.GE.AND P5, PT, R193, R135, PT ;  /* 0x00000087c100720c */ /* 0x000fe40003fa6270 */
[-C--:B------:R-:W-:Y:S02]  /*85d0*/  ISETP.GE.AND P3, PT, R9, R134.reuse, PT ;  /* 0x000000860900720c */ /* 0x080fe40003f66270 */
[-C--:B------:R-:W-:Y:S02]  /*85e0*/  ISETP.GE.AND P2, PT, R8, R134.reuse, PT ;  /* 0x000000860800720c */ /* 0x080fe40003f46270 */
[----:B------:R-:W-:Y:S02]  /*85f0*/  ISETP.GE.AND P1, PT, R193, R134, PT ;  /* 0x00000086c100720c */ /* 0x000fe40003f26270 */
[----:B------:R-:W-:-:S02]  /*8600*/  FSEL R49, R7, -INF , !P3 ;  /* 0xff80000007317808 */ /* 0x000fc40005800000 */
[----:B------:R-:W-:Y:S02]  /*8610*/  FSEL R60, R184, -INF , !P6 ;  /* 0xff800000b83c7808 */ /* 0x000fe40007000000 */
[----:B------:R-:W-:Y:S02]  /*8620*/  FSEL R57, R185, -INF , !P5 ;  /* 0xff800000b9397808 */ /* 0x000fe40006800000 */
[----:B------:R-:W-:Y:S02]  /*8630*/  FSEL R47, R186, -INF , !P2 ;  /* 0xff800000ba2f7808 */ /* 0x000fe40005000000 */
[----:B------:R-:W-:Y:S01]  /*8640*/  FSEL R45, R187, -INF , !P1 ;  /* 0xff800000bb2d7808 */ /* 0x000fe20004800000 */
[----:B------:R-:W-:Y:S05]  /*8650*/  @!P4 BRA `(.L_x_3540) ;  /* 0x000006a00000c947 */ /* 0x000fea0003800000 */
        /* <DEDUP_REMOVED lines=59> */
[----:B------:R-:W-:Y:S05]  /*8a10*/  BRA `(.L_x_3542) ;  /* 0x0000004000007947 */ /* 0x000fea0003800000 */
.L_x_3541:
[----:B------:R-:W-:-:S04]  /*8a20*/  ULEA UR5, -UR6, URZ, 0x7 ;  /* 0x0000003f06057291 */ /* 0x000fc8000f8e393f */
[----:B------:R-:W-:Y:S02]  /*8a30*/  USHF.R.S32.HI UR4, URZ, 0x1f, UR5 ;  /* 0x0000001f3f047899 */ /* 0x000fe40008011405 */
[----:B------:R-:W-:-:S04]  /*8a40*/  MOV R6, UR5 ;  /* 0x0000000500067c02 */ /* 0x000fc80008000f00 */
[----:B------:R-:W-:Y:S02]  /*8a50*/  MOV R4, UR4 ;  /* 0x0000000400047c02 */ /* 0x000fe40008000f00 */
.L_x_3542:
        /* <DEDUP_REMOVED lines=42> */
.L_x_3540:
        /* <DEDUP_REMOVED lines=118> */
[--C-:B------:R-:W-:Y:S01]  /*9460*/  FFMA.FTZ R135, R182, c[0x0][0x23c], -R61.reuse ;  /* 0x00008f00b6877a23 */ /* 0x100fe2000001083d */
[----:B------:R-:W-:Y:S01]  /*9470*/  LDSM.16.MT88.4 R52, [R213+0x11000] ;  /* 0x01100000d534783b */ /* 0x000fe20000004200 */
[----:B------:R-:W-:Y:S02]  /*9480*/  FFMA.FTZ R132, R180, c[0x0][0x23c], -R61 ;  /* 0x00008f00b4847a23 */ /* 0x000fe4000001083d */
        /* <DEDUP_REMOVED lines=448> */
.L_x_3537:
[----:B------:R-:W-:Y:S05]  /*b090*/  @!P4 BRA `(.L_x_3543) ;  /* 0x00003dc00000c947 */ /* 0x000fea0003800000 */
[----:B------:R-:W-:Y:S01]  /*b0a0*/  ULDC UR8, c[0x0][0x1a0] ;  /* 0x0000680000087ab9 */ /* 0x000fe20000000800 */
[----:B------:R-:W-:Y:S01]  /*b0b0*/  IMAD.MOV.U32 R0, RZ, RZ, R3 ;  /* 0x000000ffff007224 */ /* 0x000fe200078e0003 */
[----:B------:R-:W-:Y:S01]  /*b0c0*/  ULEA UR5, -UR8, URZ, 0x7 ;  /* 0x0000003f08057291 */ /* 0x000fe2000f8e393f */
[----:B------:R-:W-:Y:S01]  /*b0d0*/  IMAD.MOV.U32 R133, RZ, RZ, R132 ;  /* 0x000000ffff857224 */ /* 0x000fe200078e0084 */
[----:B------:R-:W-:-:S02]  /*b0e0*/  UMOV UR10, 0x5 ;  /* 0x00000005000a7882 */ /* 0x000fc40000000000 */
[----:B------:R-:W-:Y:S02]  /*b0f0*/  USHF.R.S32.HI UR4, URZ, 0x1f, UR5 ;  /* 0x0000001f3f047899 */ /* 0x000fe40008011405 */
[----:B------:R-:W-:Y:S01]  /*b100*/  ULDC UR9, c[0x0][0x1a4] ;  /* 0x0000690000097ab9 */ /* 0x000fe20000000800 */
[----:B------:R-:W-:Y:S01]  /*b110*/  MOV R238, UR5 ;  /* 0x0000000500ee7c02 */ /* 0x000fe20008000f00 */
[----:B------:R-:W-:Y:S02]  /*b120*/  USHF.L.U64.HI UR9, UR8, UR10, UR9 ;  /* 0x0000000a08097299 */ /* 0x000fe40008010209 */
[----:B------:R-:W-:Y:S01]  /*b130*/  MOV R237, UR4 ;  /* 0x0000000400ed7c02 */ /* 0x000fe20008000f00 */
[----:B------:R-:W-:Y:S02]  /*b140*/  USHF.L.U32 UR8, UR8, 0x5, URZ ;  /* 0x0000000508087899 */ /* 0x000fe4000800063f */
[----:B------:R-:W-:Y:S02]  /*b150*/  ULDC UR4, c[0x0][0x19c] ;  /* 0x0000670000047ab9 */ /* 0x000fe40000000800 */
.L_x_3547:
[----:B------:R-:W-:Y:S01]  /*b160*/  IADD3 R228, R228, -0x1, RZ ;  /* 0xffffffffe4e47810 */ /* 0x000fe20007ffe0ff */
[----:B------:R-:W-:Y:S04]  /*b170*/  DEPBAR.LE SB0, 0x0 ;  /* 0x000080000000791a */ /* 0x000fe80000000000 */
[----:B------:R-:W-:Y:S01]  /*b180*/  BAR.SYNC.DEFER_BLOCKING 0x0 ;  /* 0x0000000000007b1d */ /* 0x000fe20000010000 */
[----:B------:R-:W-:Y:S01]  /*b190*/  MOV R2, R237 ;  /* 0x000000ed00027202 */ /* 0x000fe20000000f00 */
[----:B------:R-:W-:Y:S04]  /*b1a0*/  IMAD.MOV.U32 R6, RZ, RZ, R238 ;  /* 0x000000ffff067224 */ /* 0x000fe800078e00ee */
[----:B------:R-:W-:-:S05]  /*b1b0*/  @!P0 BRA `(.L_x_3544) ;  /* 0x000003b000008947 */ /* 0x000fca0003800000 */
        /* <DEDUP_REMOVED lines=59> */
.L_x_3544:
        /* <DEDUP_REMOVED lines=69> */
[----:B------:R-:W-:Y:S07]  /*b9c0*/  LDSM.16.M88.4 R160, [R215+0x4000] ;  /* 0x00400000d7a0783b */ /* 0x000fee0000000200 */
        /* <DEDUP_REMOVED lines=235> */
.L_x_3546:
        /* <DEDUP_REMOVED lines=38> */
.L_x_3545:
        /* <DEDUP_REMOVED lines=269> */
[--C-:B------:R-:W-:Y:S02]  /*dbb0*/  FFMA.FTZ R66, R66, c[0x0][0x23c], -R151.reuse ;  /* 0x00008f0042427a23 */ /* 0x100fe40000010897 */
        /* <DEDUP_REMOVED lines=28> */
[----:B------:R-:W5:Y:S03]  /*dd80*/  LDSM.16.MT88.4 R128, [R213+0xd000] ;  /* 0x00d00000d580783b */ /* 0x000f660000004200 */
[----:B------:R-:W-:Y:S02]  /*dd90*/  FADD.FTZ R155, R155, R150 ;  /* 0x000000969b9b7221 */ /* 0x000fe40000010000 */
[----:B------:R-:W-:Y:S02]  /*dda0*/  FADD.FTZ R154, R154, R153 ;  /* 0x000000999a9a7221 */ /* 0x000fe40000010000 */
[C---:B------:R-:W-:Y:S01]  /*ddb0*/  HMMA.16816.F32.BF16 R104, R120.reuse, R20, R104 ;  /* 0x000000147868723c */ /* 0x040fe20000041868 */
[----:B------:R-:W1:Y:S03]  /*ddc0*/  MUFU.EX2 R147, R147 ;  /* 0x0000009300937308 */ /* 0x000e660000000800 */
        /* <DEDUP_REMOVED lines=12> */
[C---:B------:R-:W-:Y:S04]  /*de90*/  HMMA.16816.F32.BF16 R112, R120.reuse, R138, R112 ;  /* 0x0000008a7870723c */ /* 0x040fe80000041870 */
[--C-:B------:R-:W-:Y:S01]  /*dea0*/  FFMA.FTZ R136, R28, c[0x0][0x23c], -R152.reuse ;  /* 0x00008f001c887a23 */ /* 0x100fe20000010898 */
[----:B-1----:R-:W-:Y:S01]  /*deb0*/  F2FP.BF16.PACK_AB R23, R147, R146 ;  /* 0x000000929317723e */ /* 0x002fe200000010ff */
[--C-:B------:R-:W-:Y:S01]  /*dec0*/  FFMA.FTZ R137, R29, c[0x0][0x23c], -R152.reuse ;  /* 0x00008f001d897a23 */ /* 0x100fe20000010898 */
[----:B------:R-:W-:Y:S01]  /*ded0*/  MUFU.EX2 R53, R53 ;  /* 0x0000003500357308 */ /* 0x000fe20000000800 */
[C---:B------:R-:W-:Y:S04]  /*dee0*/  HMMA.16816.F32.BF16 R16, R120.reuse, R140, R16 ;  /* 0x0000008c7810723c */ /* 0x040fe80000041810 */
[--C-:B------:R-:W-:Y:S02]  /*def0*/  FFMA.FTZ R138, R30, c[0x0][0x23c], -R151.reuse ;  /* 0x00008f001e8a7a23 */ /* 0x100fe40000010897 */
[--C-:B------:R-:W-:Y:S02]  /*df00*/  FFMA.FTZ R139, R31, c[0x0][0x23c], -R151.reuse ;  /* 0x00008f001f8b7a23 */ /* 0x100fe40000010897 */
[----:B------:R-:W-:Y:S01]  /*df10*/  HMMA.16816.F32.BF16 R116, R120, R142, R116 ;  /* 0x0000008e7874723c */ /* 0x000fe20000041874 */
[----:B------:R-:W1:Y:S01]  /*df20*/  LDSM.16.MT88.4 R120, [R212+0xd000] ;  /* 0x00d00000d478783b */ /* 0x000e620000004200 */
[----:B------:R-:W-:Y:S02]  /*df30*/  MUFU.EX2 R136, R136 ;  /* 0x0000008800887308 */ /* 0x000fe40000000800 */
[--C-:B------:R-:W-:Y:S02]  /*df40*/  FFMA.FTZ R140, R32, c[0x0][0x23c], -R152.reuse ;  /* 0x00008f00208c7a23 */ /* 0x100fe40000010898 */
[----:B------:R-:W-:Y:S02]  /*df50*/  FFMA.FTZ R141, R33, c[0x0][0x23c], -R152 ;  /* 0x00008f00218d7a23 */ /* 0x000fe40000010898 */
[C---:B------:R-:W-:Y:S01]  /*df60*/  HMMA.16816.F32.BF16 R8, R20.reuse, R124, R8 ;  /* 0x0000007c1408723c */ /* 0x040fe20000041808 */
[----:B------:R-:W-:Y:S03]  /*df70*/  LDSM.16.MT88.4 R28, [R213+0x11000] ;  /* 0x01100000d51c783b */ /* 0x000fe60000004200 */
[----:B------:R-:W2:Y:S01]  /*df80*/  MUFU.EX2 R137, R137 ;  /* 0x0000008900897308 */ /* 0x000ea20000000800 */
[--C-:B------:R-:W-:Y:S02]  /*df90*/  FFMA.FTZ R142, R34, c[0x0][0x23c], -R151.reuse ;  /* 0x00008f00228e7a23 */ /* 0x100fe40000010897 */
[----:B------:R-:W-:Y:S01]  /*dfa0*/  FFMA.FTZ R143, R35, c[0x0][0x23c], -R151 ;  /* 0x00008f00238f7a23 */ /* 0x000fe20000010897 */
[C---:B------:R-:W-:Y:S01]  /*dfb0*/  HMMA.16816.F32.BF16 R68, R20.reuse, R126, R68 ;  /* 0x0000007e1444723c */ /* 0x040fe20000041844 */
[----:B------:R-:W3:Y:S03]  /*dfc0*/  LDSM.16.MT88.4 R124, [R216+0x11000] ;  /* 0x01100000d87c783b */ /* 0x000ee60000004200 */
        /* <DEDUP_REMOVED lines=8> */
[----:B------:R-:W4:Y:S01]  /*e050*/  LDSM.16.MT88.4 R24, [R214+0x11000] ;  /* 0x01100000d618783b */ /* 0x000f220000004200 */
[----:B------:R-:W2:Y:S02]  /*e060*/  MUFU.EX2 R139, R139 ;  /* 0x0000008b008b7308 */ /* 0x000ea40000000800 */
[----:B------:R-:W-:Y:S02]  /*e070*/  FADD.FTZ R144, R144, R5 ;  /* 0x0000000590907221 */ /* 0x000fe40000010000 */
[----:B------:R-:W-:Y:S02]  /*e080*/  FADD.FTZ R146, R146, R7 ;  /* 0x0000000792927221 */ /* 0x000fe40000010000 */
[C---:B-----5:R-:W-:Y:S04]  /*e090*/  HMMA.16816.F32.BF16 R80, R20.reuse, R128, R80 ;  /* 0x000000801450723c */ /* 0x060fe80000041850 */
[----:B------:R-:W-:Y:S01]  /*e0a0*/  MUFU.EX2 R140, R140 ;  /* 0x0000008c008c7308 */ /* 0x000fe20000000800 */
[----:B------:R-:W-:Y:S02]  /*e0b0*/  FADD.FTZ R145, R145, R144 ;  /* 0x0000009091917221 */ /* 0x000fe40000010000 */
[----:B------:R-:W-:Y:S01]  /*e0c0*/  FADD.FTZ R147, R147, R146 ;  /* 0x0000009293937221 */ /* 0x000fe20000010000 */
[C---:B------:R-:W-:Y:S01]  /*e0d0*/  HMMA.16816.F32.BF16 R84, R20.reuse, R130, R84 ;  /* 0x000000821454723c */ /* 0x040fe20000041854 */
[----:B------:R-:W5:Y:S05]  /*e0e0*/  LDSM.16.MT88.4 R128, [R212+0x11000] ;  /* 0x01100000d480783b */ /* 0x000f6a0000004200 */
[----:B------:R-:W2:Y:S02]  /*e0f0*/  MUFU.EX2 R141, R141 ;  /* 0x0000008d008d7308 */ /* 0x000ea40000000800 */
[C---:B-1----:R-:W-:Y:S08]  /*e100*/  HMMA.16816.F32.BF16 R88, R20.reuse, R120, R88 ;  /* 0x000000781458723c */ /* 0x042ff00000041858 */
[C---:B------:R-:W-:Y:S01]  /*e110*/  HMMA.16816.F32.BF16 R92, R20.reuse, R122, R92 ;  /* 0x0000007a145c723c */ /* 0x040fe2000004185c */
[----:B------:R-:W1:Y:S01]  /*e120*/  LDSM.16.MT88.4 R120, [R216+0xd800] ;  /* 0x00d80000d878783b */ /* 0x000e620000004200 */
[----:B------:R-:W-:Y:S06]  /*e130*/  MUFU.EX2 R142, R142 ;  /* 0x0000008e008e7308 */ /* 0x000fec0000000800 */
[C---:B---3--:R-:W-:Y:S04]  /*e140*/  HMMA.16816.F32.BF16 R96, R20.reuse, R124, R96 ;  /* 0x0000007c1460723c */ /* 0x048fe80000041860 */
[----:B------:R-:W3:Y:S04]  /*e150*/  MUFU.EX2 R143, R143 ;  /* 0x0000008f008f7308 */ /* 0x000ee80000000800 */
[C---:B------:R-:W-:Y:S01]  /*e160*/  HMMA.16816.F32.BF16 R100, R20.reuse, R126, R100 ;  /* 0x0000007e1464723c */ /* 0x040fe20000041864 */
[----:B------:R-:W-:Y:S05]  /*e170*/  LDSM.16.MT88.4 R124, [R214+0x13800] ;  /* 0x01380000d67c783b */ /* 0x000fea0000004200 */
[----:B------:R-:W-:Y:S02]  /*e180*/  MUFU.EX2 R54, R54 ;  /* 0x0000003600367308 */ /* 0x000fe40000000800 */
[C---:B----4-:R-:W-:Y:S08]  /*e190*/  HMMA.16816.F32.BF16 R104, R20.reuse, R24, R104 ;  /* 0x000000181468723c */ /* 0x050ff00000041868 */
[C---:B------:R-:W-:Y:S01]  /*e1a0*/  HMMA.16816.F32.BF16 R12, R20.reuse, R26, R12 ;  /* 0x0000001a140c723c */ /* 0x040fe2000004180c */
[----:B------:R-:W4:Y:S01]  /*e1b0*/  LDSM.16.MT88.4 R24, [R213+0xd800] ;  /* 0x00d80000d518783b */ /* 0x000f220000004200 */
[----:B------:R-:W-:Y:S06]  /*e1c0*/  MUFU.EX2 R55, R55 ;  /* 0x0000003700377308 */ /* 0x000fec0000000800 */
[C---:B------:R-:W-:Y:S04]  /*e1d0*/  HMMA.16816.F32.BF16 R108, R20.reuse, R28, R108 ;  /* 0x0000001c146c723c */ /* 0x040fe8000004186c */
[----:B------:R-:W-:Y:S04]  /*e1e0*/  MUFU.EX2 R56, R56 ;  /* 0x0000003800387308 */ /* 0x000fe80000000800 */
[C---:B------:R-:W-:Y:S01]  /*e1f0*/  HMMA.16816.F32.BF16 R112, R20.reuse, R30, R112 ;  /* 0x0000001e1470723c */ /* 0x040fe20000041870 */
[----:B------:R-:W4:Y:S05]  /*e200*/  LDSM.16.MT88.4 R28, [R212+0xd800] ;  /* 0x00d80000d41c783b */ /* 0x000f2a0000004200 */
[----:B------:R-:W-:Y:S02]  /*e210*/  MUFU.EX2 R57, R57 ;  /* 0x0000003900397308 */ /* 0x000fe40000000800 */
[C---:B-----5:R-:W-:Y:S08]  /*e220*/  HMMA.16816.F32.BF16 R16, R20.reuse, R128, R16 ;  /* 0x000000801410723c */ /* 0x060ff00000041810 */
[----:B------:R-:W-:Y:S01]  /*e230*/  HMMA.16816.F32.BF16 R116, R20, R130, R116 ;  /* 0x000000821474723c */ /* 0x000fe20000041874 */
[----:B------:R-:W-:Y:S06]  /*e240*/  MUFU.EX2 R58, R58 ;  /* 0x0000003a003a7308 */ /* 0x000fec0000000800 */
[----:B--2---:R-:W-:Y:S01]  /*e250*/  F2FP.BF16.PACK_AB R20, R137, R136 ;  /* 0x000000888914723e */ /* 0x004fe200000010ff */
[----:B------:R-:W-:Y:S01]  /*e260*/  FADD.FTZ R136, R136, R145 ;  /* 0x0000009188887221 */ /* 0x000fe20000010000 */
[----:B------:R-:W-:Y:S02]  /*e270*/  F2FP.BF16.PACK_AB R21, R139, R138 ;  /* 0x0000008a8b15723e */ /* 0x000fe400000010ff */
[----:B------:R-:W-:Y:S01]  /*e280*/  MUFU.EX2 R59, R59 ;  /* 0x0000003b003b7308 */ /* 0x000fe20000000800 */
[----:B------:R-:W-:Y:S01]  /*e290*/  F2FP.BF16.PACK_AB R22, R141, R140 ;  /* 0x0000008c8d16723e */ /* 0x000fe200000010ff */
[----:B------:R-:W-:Y:S01]  /*e2a0*/  FADD.FTZ R138, R138, R147 ;  /* 0x000000938a8a7221 */ /* 0x000fe20000010000 */
[----:B---3--:R-:W-:Y:S01]  /*e2b0*/  F2FP.BF16.PACK_AB R23, R143, R142 ;  /* 0x0000008e8f17723e */ /* 0x008fe200000010ff */
[----:B------:R-:W-:Y:S02]  /*e2c0*/  FADD.FTZ R137, R137, R136 ;  /* 0x0000008889897221 */ /* 0x000fe40000010000 */
[----:B------:R-:W-:Y:S02]  /*e2d0*/  FADD.FTZ R139, R139, R138 ;  /* 0x0000008a8b8b7221 */ /* 0x000fe40000010000 */
[----:B------:R-:W-:Y:S02]  /*e2e0*/  FADD.FTZ R0, R140, R137 ;  /* 0x000000898c007221 */ /* 0x000fe40000010000 */
[C---:B-1----:R-:W-:Y:S01]  /*e2f0*/  HMMA.16816.F32.BF16 R8, R20.reuse, R120, R8 ;  /* 0x000000781408723c */ /* 0x042fe20000041808 */
[----:B------:R-:W-:Y:S02]  /*e300*/  MUFU.EX2 R60, R60 ;  /* 0x0000003c003c7308 */ /* 0x000fe40000000800 */
[----:B------:R-:W-:Y:S02]  /*e310*/  FADD.FTZ R2, R142, R139 ;  /* 0x0000008b8e027221 */ /* 0x000fe40000010000 */
[----:B------:R-:W-:Y:S02]  /*e320*/  FADD.FTZ R0, R141, R0 ;  /* 0x000000008d007221 */ /* 0x000fe40000010000 */
[----:B------:R-:W-:Y:S01]  /*e330*/  FADD.FTZ R2, R143, R2 ;  /* 0x000000028f027221 */ /* 0x000fe20000010000 */
[C---:B------:R-:W-:Y:S01]  /*e340*/  HMMA.16816.F32.BF16 R68, R20.reuse, R122, R68 ;  /* 0x0000007a1444723c */ /* 0x040fe20000041844 */
[----:B------:R-:W1:Y:S02]  /*e350*/  LDSM.16.MT88.4 R120, [R216+0x11800] ;  /* 0x01180000d878783b */ /* 0x000e640000004200 */
[----:B------:R-:W-:Y:S05]  /*e360*/  MUFU.EX2 R61, R61 ;  /* 0x0000003d003d7308 */ /* 0x000fea0000000800 */
[C---:B------:R-:W-:Y:S05]  /*e370*/  HMMA.16816.F32.BF16 R72, R20.reuse, R32, R72 ;  /* 0x000000201448723c */ /* 0x040fea0000041848 */
[----:B------:R-:W-:Y:S03]  /*e380*/  MUFU.EX2 R62, R62 ;  /* 0x0000003e003e7308 */ /* 0x000fe60000000800 */
[C---:B------:R-:W-:Y:S01]  /*e390*/  HMMA.16816.F32.BF16 R76, R20.reuse, R34, R76 ;  /* 0x00000022144c723c */ /* 0x040fe2000004184c */
[----:B------:R-:W2:Y:S06]  /*e3a0*/  LDSM.16.MT88.4 R32, [R214+0x11800] ;  /* 0x01180000d620783b */ /* 0x000eac0000004200 */
[----:B------:R-:W-:Y:S01]  /*e3b0*/  MUFU.EX2 R63, R63 ;  /* 0x0000003f003f7308 */ /* 0x000fe20000000800 */
[C---:B----4-:R-:W-:Y:S08]  /*e3c0*/  HMMA.16816.F32.BF16 R80, R20.reuse, R24, R80 ;  /* 0x000000181450723c */ /* 0x050ff00000041850 */
[C---:B------:R-:W-:Y:S01]  /*e3d0*/  HMMA.16816.F32.BF16 R84, R20.reuse, R26, R84 ;  /* 0x0000001a1454723c */ /* 0x040fe20000041854 */
[----:B------:R-:W3:Y:S01]  /*e3e0*/  LDSM.16.MT88.4 R24, [R213+0x11800] ;  /* 0x01180000d518783b */ /* 0x000ee20000004200 */
[----:B------:R-:W-:Y:S06]  /*e3f0*/  MUFU.EX2 R64, R64 ;  /* 0x0000004000407308 */ /* 0x000fec0000000800 */
[C---:B------:R-:W-:Y:S04]  /*e400*/  HMMA.16816.F32.BF16 R88, R20.reuse, R28, R88 ;  /* 0x0000001c1458723c */ /* 0x040fe80000041858 */
[----:B------:R-:W-:Y:S04]  /*e410*/  MUFU.EX2 R66, R66 ;  /* 0x0000004200427308 */ /* 0x000fe80000000800 */
        /* <DEDUP_REMOVED lines=28> */
[----:B------:R-:W5:Y:S07]  /*e5e0*/  LDSM.16.MT88.4 R36, [R214+0x12000] ;  /* 0x01200000d624783b */ /* 0x000f6e0000004200 */
[C---:B-1----:R-:W-:Y:S07]  /*e5f0*/  HMMA.16816.F32.BF16 R72, R20.reuse, R120, R72 ;  /* 0x000000781448723c */ /* 0x042fee0000041848 */
[--C-:B------:R-:W-:Y:S01]  /*e600*/  FFMA.FTZ R120, R44, c[0x0][0x23c], -R152.reuse ;  /* 0x00008f002c787a23 */ /* 0x100fe20000010898 */
[C---:B------:R-:W-:Y:S04]  /*e610*/  HMMA.16816.F32.BF16 R76, R20.reuse, R122, R76 ;  /* 0x0000007a144c723c */ /* 0x040fe8000004184c */
[--C-:B------:R-:W-:Y:S01]  /*e620*/  FFMA.FTZ R121, R45, c[0x0][0x23c], -R152.reuse ;  /* 0x00008f002d797a23 */ /* 0x100fe20000010898 */
[----:B------:R-:W1:Y:S01]  /*e630*/  MUFU.EX2 R120, R120 ;  /* 0x0000007800787308 */ /* 0x000e620000000800 */
[----:B------:R-:W-:Y:S02]  /*e640*/  FFMA.FTZ R152, R65, c[0x0][0x23c], -R152 ;  /* 0x00008f0041987a23 */ /* 0x000fe40000010898 */
[C---:B--2---:R-:W-:Y:S04]  /*e650*/  HMMA.16816.F32.BF16 R80, R20.reuse, R32, R80 ;  /* 0x000000201450723c */ /* 0x044fe80000041850 */
[--C-:B------:R-:W-:Y:S02]  /*e660*/  FFMA.FTZ R122, R46, c[0x0][0x23c], -R151.reuse ;  /* 0x00008f002e7a7a23 */ /* 0x100fe40000010897 */
[--C-:B------:R-:W-:Y:S01]  /*e670*/  FFMA.FTZ R123, R47, c[0x0][0x23c], -R151.reuse ;  /* 0x00008f002f7b7a23 */ /* 0x100fe20000010897 */
[----:B------:R-:W2:Y:S01]  /*e680*/  MUFU.EX2 R121, R121 ;  /* 0x0000007900797308 */ /* 0x000ea20000000800 */
[C---:B------:R-:W-:Y:S01]  /*e690*/  HMMA.16816.F32.BF16 R84, R20.reuse, R34, R84 ;  /* 0x000000221454723c */ /* 0x040fe20000041854 */
[----:B------:R-:W5:Y:S03]  /*e6a0*/  LDSM.16.MT88.4 R32, [R213+0x12000] ;  /* 0x01200000d520783b */ /* 0x000f660000004200 */
[----:B------:R-:W-:Y:S04]  /*e6b0*/  FFMA.FTZ R151, R67, c[0x0][0x23c], -R151 ;  /* 0x00008f0043977a23 */ /* 0x000fe80000010897 */
[C---:B---3--:R-:W-:Y:S01]  /*e6c0*/  HMMA.16816.F32.BF16 R88, R20.reuse, R24, R88 ;  /* 0x000000181458723c */ /* 0x048fe20000041858 */
[----:B------:R-:W-:Y:S01]  /*e6d0*/  LDSM.16.MT88.4 R44, [R213+0x13000] ;  /* 0x01300000d52c783b */ /* 0x000fe20000004200 */
[----:B------:R-:W3:Y:S02]  /*e6e0*/  MUFU.EX2 R122, R122 ;  /* 0x0000007a007a7308 */ /* 0x000ee40000000800 */
[----:B-1----:R-:W-:Y:S04]  /*e6f0*/  FADD.FTZ R0, R120, R5 ;  /* 0x0000000578007221 */ /* 0x002fe80000010000 */
[C---:B------:R-:W-:Y:S01]  /*e700*/  HMMA.16816.F32.BF16 R92, R20.reuse, R26, R92 ;  /* 0x0000001a145c723c */ /* 0x040fe2000004185c */
[----:B------:R-:W1:Y:S03]  /*e710*/  LDSM.16.MT88.4 R24, [R212+0x12000] ;  /* 0x01200000d418783b */ /* 0x000e660000004200 */
[----:B------:R-:W5:Y:S01]  /*e720*/  MUFU.EX2 R123, R123 ;  /* 0x0000007b007b7308 */ /* 0x000f620000000800 */
[----:B--2---:R-:W-:Y:S03]  /*e730*/  FADD.FTZ R0, R121, R0 ;  /* 0x0000000079007221 */ /* 0x004fe60000010000 */
[C---:B----4-:R-:W-:Y:S04]  /*e740*/  HMMA.16816.F32.BF16 R96, R20.reuse, R28, R96 ;  /* 0x0000001c1460723c */ /* 0x050fe80000041860 */
[----:B------:R-:W-:Y:S01]  /*e750*/  FADD.FTZ R5, R173, R0 ;  /* 0x00000000ad057221 */ /* 0x000fe20000010000 */
[----:B------:R-:W-:Y:S01]  /*e760*/  MOV R0, R3 ;  /* 0x0000000300007202 */ /* 0x000fe20000000f00 */
[----:B------:R-:W2:Y:S02]  /*e770*/  MUFU.EX2 R65, R152 ;  /* 0x0000009800417308 */ /* 0x000ea40000000800 */
[C---:B------:R-:W-:Y:S01]  /*e780*/  HMMA.16816.F32.BF16 R100, R20.reuse, R30, R100 ;  /* 0x0000001e1464723c */ /* 0x040fe20000041864 */
[----:B------:R-:W4:Y:S03]  /*e790*/  LDSM.16.MT88.4 R28, [R216+0xe800] ;  /* 0x00e80000d81c783b */ /* 0x000f260000004200 */
[----:B---3--:R-:W-:Y:S02]  /*e7a0*/  FADD.FTZ R2, R122, R7 ;  /* 0x000000077a027221 */ /* 0x008fe40000010000 */
[----:B------:R-:W-:Y:S02]  /*e7b0*/  FADD.FTZ R5, R174, R5 ;  /* 0x00000005ae057221 */ /* 0x000fe40000010000 */
[C---:B-----5:R-:W-:Y:S01]  /*e7c0*/  HMMA.16816.F32.BF16 R104, R20.reuse, R36, R104 ;  /* 0x000000241468723c */ /* 0x060fe20000041868 */
[----:B------:R-:W3:Y:S03]  /*e7d0*/  MUFU.EX2 R151, R151 ;  /* 0x0000009700977308 */ /* 0x000ee60000000800 */
[----:B------:R-:W-:Y:S04]  /*e7e0*/  FADD.FTZ R2, R123, R2 ;  /* 0x000000027b027221 */ /* 0x000fe80000010000 */
[C---:B------:R-:W-:Y:S01]  /*e7f0*/  HMMA.16816.F32.BF16 R12, R20.reuse, R38, R12 ;  /* 0x00000026140c723c */ /* 0x040fe2000004180c */
[----:B------:R-:W5:Y:S03]  /*e800*/  LDSM.16.MT88.4 R36, [R214+0xe800] ;  /* 0x00e80000d624783b */ /* 0x000f660000004200 */
[----:B------:R-:W-:Y:S04]  /*e810*/  FADD.FTZ R7, R175, R2 ;  /* 0x00000002af077221 */ /* 0x000fe80000010000 */
[C---:B------:R-:W-:Y:S04]  /*e820*/  HMMA.16816.F32.BF16 R108, R20.reuse, R32, R108 ;  /* 0x00000020146c723c */ /* 0x040fe8000004186c */
[----:B------:R-:W-:Y:S04]  /*e830*/  FADD.FTZ R7, R176, R7 ;  /* 0x00000007b0077221 */ /* 0x000fe80000010000 */
[C---:B------:R-:W-:Y:S01]  /*e840*/  HMMA.16816.F32.BF16 R112, R20.reuse, R34, R112 ;  /* 0x000000221470723c */ /* 0x040fe20000041870 */
[----:B------:R-:W2:Y:S07]  /*e850*/  LDSM.16.MT88.4 R32, [R213+0xe800] ;  /* 0x00e80000d520783b */ /* 0x000eae0000004200 */
[C---:B-1----:R-:W-:Y:S08]  /*e860*/  HMMA.16816.F32.BF16 R16, R20.reuse, R24, R16 ;  /* 0x000000181410723c */ /* 0x042ff00000041810 */
[----:B------:R-:W-:Y:S01]  /*e870*/  HMMA.16816.F32.BF16 R116, R20, R26, R116 ;  /* 0x0000001a1474723c */ /* 0x000fe20000041874 */
[----:B------:R-:W1:Y:S06]  /*e880*/  LDSM.16.MT88.4 R24, [R212+0xe800] ;  /* 0x00e80000d418783b */ /* 0x000e6c0000004200 */
[----:B------:R-:W-:Y:S02]  /*e890*/  F2FP.BF16.PACK_AB R20, R121, R120 ;  /* 0x000000787914723e */ /* 0x000fe400000010ff */
[----:B------:R-:W-:Y:S03]  /*e8a0*/  F2FP.BF16.PACK_AB R21, R123, R122 ;  /* 0x0000007a7b15723e */ /* 0x000fe600000010ff */
[----:B------:R-:W-:Y:S02]  /*e8b0*/  F2FP.BF16.PACK_AB R22, R174, R173 ;  /* 0x000000adae16723e */ /* 0x000fe400000010ff */
[----:B------:R-:W-:Y:S07]  /*e8c0*/  F2FP.BF16.PACK_AB R23, R176, R175 ;  /* 0x000000afb017723e */ /* 0x000fee00000010ff */
        /* <DEDUP_REMOVED lines=46> */
[C---:B------:R-:W-:Y:S08]  /*ebb0*/  HMMA.16816.F32.BF16 R92, R20.reuse, R38, R92 ;  /* 0x00000026145c723c */ /* 0x040ff0000004185c */
[C---:B--2---:R-:W-:Y:S08]  /*ebc0*/  HMMA.16816.F32.BF16 R96, R20.reuse, R28, R96 ;  /* 0x0000001c1460723c */ /* 0x044ff00000041860 */
[C---:B------:R-:W-:Y:S01]  /*ebd0*/  HMMA.16816.F32.BF16 R100, R20.reuse, R30, R100 ;  /* 0x0000001e1464723c */ /* 0x040fe20000041864 */
[----:B------:R-:W2:Y:S07]  /*ebe0*/  LDSM.16.MT88.4 R28, [R213+0xf800] ;  /* 0x00f80000d51c783b */ /* 0x000eae0000004200 */
        /* <DEDUP_REMOVED lines=11> */
[----:B---3--:R-:W-:Y:S01]  /*eca0*/  F2FP.BF16.PACK_AB R23, R151, R66 ;  /* 0x000000429717723e */ /* 0x008fe200000010ff */
[----:B------:R-:W-:Y:S02]  /*ecb0*/  FADD.FTZ R61, R61, R60 ;  /* 0x0000003c3d3d7221 */ /* 0x000fe40000010000 */
[----:B------:R-:W-:Y:S02]  /*ecc0*/  FADD.FTZ R63, R63, R62 ;  /* 0x0000003e3f3f7221 */ /* 0x000fe40000010000 */
[----:B------:R-:W-:Y:S02]  /*ecd0*/  FADD.FTZ R64, R64, R61 ;  /* 0x0000003d40407221 */ /* 0x000fe40000010000 */
[C---:B-1----:R-:W-:Y:S01]  /*ece0*/  HMMA.16816.F32.BF16 R128, R20.reuse, R24, R8 ;  /* 0x000000181480723c */ /* 0x042fe20000041808 */
[----:B------:R-:W1:Y:S02]  /*ecf0*/  LDSM.16.MT88.4 R8, [R212+0xf800] ;  /* 0x00f80000d408783b */ /* 0x000e640000004200 */
[----:B------:R-:W-:Y:S02]  /*ed00*/  FADD.FTZ R66, R66, R63 ;  /* 0x0000003f42427221 */ /* 0x000fe40000010000 */
[----:B------:R-:W-:Y:S02]  /*ed10*/  FADD.FTZ R241, R65, R64 ;  /* 0x0000004041f17221 */ /* 0x000fe40000010000 */
[----:B------:R-:W-:Y:S01]  /*ed20*/  FADD.FTZ R239, R151, R66 ;  /* 0x0000004297ef7221 */ /* 0x000fe20000010000 */
[C---:B------:R-:W-:Y:S01]  /*ed30*/  HMMA.16816.F32.BF16 R68, R20.reuse, R26, R68 ;  /* 0x0000001a1444723c */ /* 0x040fe20000041844 */
[----:B------:R-:W3:Y:S07]  /*ed40*/  LDSM.16.MT88.4 R24, [R216+0x13800] ;  /* 0x01380000d818783b */ /* 0x000eee0000004200 */
[C---:B------:R-:W-:Y:S08]  /*ed50*/  HMMA.16816.F32.BF16 R72, R20.reuse, R32, R72 ;  /* 0x000000201448723c */ /* 0x040ff00000041848 */
[C---:B------:R-:W-:Y:S08]  /*ed60*/  HMMA.16816.F32.BF16 R76, R20.reuse, R34, R76 ;  /* 0x00000022144c723c */ /* 0x040ff0000004184c */
        /* <DEDUP_REMOVED lines=15> */
.L_x_3543:
[----:B------:R-:W1:Y:S01]  /*ee60*/  SHFL.BFLY PT, R2, R241, 0x2, 0x1f ;  /* 0x0c401f00f1027f89 */ /* 0x000e6200000e0000 */
[----:B------:R-:W-:Y:S01]  /*ee70*/  LEA.HI R11, R230, R230, RZ, 0x1 ;  /* 0x000000e6e60b7211 */ /* 0x000fe200078f08ff */
[----:B------:R-:W-:Y:S01]  /*ee80*/  BSSY B0, `(.L_x_3548) ;  /* 0x00000ce000007945 */ /* 0x000fe20003800000 */
[----:B------:R-:W-:Y:S01]  /*ee90*/  MOV R7, 0x3f800000 ;  /* 0x3f80000000077802 */ /* 0x000fe20000000f00 */
[----:B------:R-:W2:Y:S01]  /*eea0*/  SHFL.BFLY PT, R0, R239, 0x2, 0x1f ;  /* 0x0c401f00ef007f89 */ /* 0x000ea200000e0000 */
[----:B------:R-:W-:-:S02]  /*eeb0*/  SHF.L.U32 R12, R11, 0x2, RZ ;  /* 0x000000020b0c7819 */ /* 0x000fc400000006ff */
[----:B------:R-:W-:Y:S01]  /*eec0*/  LOP3.LUT R11, R11, 0xffffffe, RZ, 0xc0, !PT ;  /* 0x0ffffffe0b0b7812 */ /* 0x000fe200078ec0ff */
[----:B------:R-:W-:Y:S01]  /*eed0*/  BAR.SYNC.DEFER_BLOCKING 0x0 ;  /* 0x0000000000007b1d */ /* 0x000fe20000010000 */
[----:B------:R-:W-:Y:S01]  /*eee0*/  MOV R6, 0x3f800000 ;  /* 0x3f80000000067802 */ /* 0x000fe20000000f00 */
[----:B-1----:R-:W-:Y:S02]  /*eef0*/  FADD.FTZ R5, R2, R241 ;  /* 0x000000f102057221 */ /* 0x002fe40000010000 */
[----:B--2---:R-:W-:-:S03]  /*ef00*/  FADD.FTZ R13, R0, R239 ;  /* 0x000000ef000d7221 */ /* 0x004fc60000010000 */
[----:B------:R-:W1:Y:S04]  /*ef10*/  SHFL.BFLY PT, R4, R5, 0x1, 0x1f ;  /* 0x0c201f0005047f89 */ /* 0x000e6800000e0000 */
[----:B------:R-:W2:Y:S04]  /*ef20*/  S2R R0, SR_TID.X ;  /* 0x0000000000007919 */ /* 0x000ea80000002100 */
[----:B------:R-:W3:Y:S01]  /*ef30*/  SHFL.BFLY PT, R2, R13, 0x1, 0x1f ;  /* 0x0c201f000d027f89 */ /* 0x000ee200000e0000 */
[----:B-1----:R-:W-:Y:S01]  /*ef40*/  FADD.FTZ R4, R5, R4 ;  /* 0x0000000405047221 */ /* 0x002fe20000010000 */
[----:B------:R-:W-:-:S02]  /*ef50*/  SHF.L.U32 R5, R224, 0x6, RZ ;  /* 0x00000006e0057819 */ /* 0x000fc400000006ff */
[----:B--2---:R-:W-:Y:S02]  /*ef60*/  SHF.R.S32.HI R9, RZ, 0x1f, R0 ;  /* 0x0000001fff097819 */ /* 0x004fe40000011400 */
[----:B------:R-:W-:Y:S02]  /*ef70*/  LOP3.LUT R5, R5, 0x1c0, RZ, 0xc0, !PT ;  /* 0x000001c005057812 */ /* 0x000fe400078ec0ff */
[----:B------:R-:W-:Y:S01]  /*ef80*/  LEA.HI R10, R9, R0, RZ, 0x2 ;  /* 0x00000000090a7211 */ /* 0x000fe200078f10ff */
[----:B---3--:R-:W-:Y:S01]  /*ef90*/  FADD.FTZ R2, R13, R2 ;  /* 0x000000020d027221 */ /* 0x008fe20000010000 */
[----:B------:R-:W-:Y:S02]  /*efa0*/  FSETP.NE.FTZ.AND P4, PT, R4, RZ, PT ;  /* 0x000000ff0400720b */ /* 0x000fe40003f95000 */
[--C-:B------:R-:W-:Y:S02]  /*efb0*/  SHF.R.S32.HI R8, RZ, 0x2, R10.reuse ;  /* 0x00000002ff087819 */ /* 0x100fe4000001140a */
[----:B------:R-:W-:-:S02]  /*efc0*/  SHF.R.S32.HI R13, RZ, 0x1f, R10 ;  /* 0x0000001fff0d7819 */ /* 0x000fc4000001140a */
[----:B------:R-:W-:Y:S02]  /*efd0*/  FSETP.NE.FTZ.AND P3, PT, R2, RZ, PT ;  /* 0x000000ff0200720b */ /* 0x000fe40003f75000 */
[----:B------:R-:W-:Y:S02]  /*efe0*/  LEA.HI R13, R13, R8, RZ, 0x3 ;  /* 0x000000080d0d7211 */ /* 0x000fe400078f18ff */
[----:B------:R-:W-:Y:S02]  /*eff0*/  LOP3.LUT R12, R5, 0x38, R12, 0xf8, !PT ;  /* 0x00000038050c7812 */ /* 0x000fe400078ef80c */
[----:B------:R-:W-:Y:S01]  /*f000*/  SHF.R.U32.HI R5, RZ, 0x3, R5 ;  /* 0x00000003ff057819 */ /* 0x000fe20000011605 */
[----:B------:R-:W1:Y:S01]  /*f010*/  @P4 MUFU.RCP R7, R4 ;  /* 0x0000000400074308 */ /* 0x000e620000001000 */
[----:B------:R-:W-:Y:S02]  /*f020*/  LOP3.LUT R13, R13, 0xfffffff8, RZ, 0xc0, !PT ;  /* 0xfffffff80d0d7812 */ /* 0x000fe400078ec0ff */
[----:B------:R-:W-:-:S02]  /*f030*/  LOP3.LUT R5, R12, R5, RZ, 0x3c, !PT ;  /* 0x000000050c057212 */ /* 0x000fc400078e3cff */
[----:B------:R-:W-:Y:S02]  /*f040*/  IADD3 R12, R230, -R11, RZ ;  /* 0x8000000be60c7210 */ /* 0x000fe40007ffe0ff */
[----:B------:R-:W-:Y:S01]  /*f050*/  IADD3 R8, R8, -R13, RZ ;  /* 0x8000000d08087210 */ /* 0x000fe20007ffe0ff */
[----:B------:R-:W2:Y:S01]  /*f060*/  @P3 MUFU.RCP R6, R2 ;  /* 0x0000000200063308 */ /* 0x000ea20000001000 */
[----:B------:R-:W-:Y:S02]  /*f070*/  LEA R5, R12, R5, 0x2 ;  /* 0x000000050c057211 */ /* 0x000fe400078e10ff */
[----:B------:R-:W-:Y:S02]  /*f080*/  LEA.HI R9, R9, R0, RZ, 0x5 ;  /* 0x0000000009097211 */ /* 0x000fe400078f28ff */
[----:B------:R-:W-:Y:S02]  /*f090*/  LOP3.LUT R11, R10, 0x1ffffffc, RZ, 0xc0, !PT ;  /* 0x1ffffffc0a0b7812 */ /* 0x000fe400078ec0ff */
[----:B------:R-:W-:Y:S01]  /*f0a0*/  SHF.L.U32 R12, R8, 0x6, RZ ;  /* 0x00000006080c7819 */ /* 0x000fe200000006ff */
[C---:B-1----:R-:W-:Y:S01]  /*f0b0*/  FMUL.FTZ R128, R7.reuse, R128 ;  /* 0x0000008007807220 */ /* 0x042fe20000410000 */
[----:B------:R-:W-:Y:S01]  /*f0c0*/  SHF.R.S32.HI R10, RZ, 0x5, R9 ;  /* 0x00000005ff0a7819 */ /* 0x000fe20000011409 */
[----:B------:R-:W-:Y:S01]  /*f0d0*/  FMUL.FTZ R129, R7, R129 ;  /* 0x0000008107817220 */ /* 0x000fe20000410000 */
[----:B------:R-:W-:Y:S01]  /*f0e0*/  IADD3 R11, -R11, R0, RZ ;  /* 0x000000000b0b7210 */ /* 0x000fe20007ffe1ff */
        /* <DEDUP_REMOVED lines=19> */
[C---:B------:R-:W-:Y:S01]  /*f220*/  IADD3 R12, R8.reuse, -0x20, RZ ;  /* 0xffffffe0080c7810 */ /* 0x040fe20007ffe0ff */
[----:B------:R-:W-:Y:S01]  /*f230*/  FMUL.FTZ R88, R7, R88 ;  /* 0x0000005807587220 */ /* 0x000fe20000410000 */
[----:B------:R-:W-:Y:S01]  /*f240*/  LOP3.LUT R9, R9, 0xffffffe0, RZ, 0xc0, !PT ;  /* 0xffffffe009097812 */ /* 0x000fe200078ec0ff */
[C---:B------:R-:W-:Y:S01]  /*f250*/  FMUL.FTZ R89, R7.reuse, R89 ;  /* 0x0000005907597220 */ /* 0x040fe20000410000 */
[----:B------:R-:W-:Y:S01]  /*f260*/  @P0 IADD3 R12, R8, 0x20, RZ ;  /* 0x00000020080c0810 */ /* 0x000fe20007ffe0ff */
[C---:B------:R-:W-:Y:S01]  /*f270*/  FMUL.FTZ R92, R7.reuse, R92 ;  /* 0x0000005c075c7220 */ /* 0x040fe20000410000 */
[----:B------:R-:W1:Y:S01]  /*f280*/  @P4 MUFU.LG2 R4, R4 ;  /* 0x0000000400044308 */ /* 0x000e620000000c00 */
[----:B------:R-:W-:Y:S01]  /*f290*/  FMUL.FTZ R93, R7, R93 ;  /* 0x0000005d075d7220 */ /* 0x000fe20000410000 */
[----:B------:R-:W-:Y:S01]  /*f2a0*/  IADD3 R9, -R9, R0, RZ ;  /* 0x0000000009097210 */ /* 0x000fe20007ffe1ff */
[C---:B------:R-:W-:Y:S01]  /*f2b0*/  FMUL.FTZ R96, R7.reuse, R96 ;  /* 0x0000006007607220 */ /* 0x040fe20000410000 */
[----:B------:R-:W-:Y:S01]  /*f2c0*/  MOV R0, 0xff800000 ;  /* 0xff80000000007802 */ /* 0x000fe20000000f00 */
[----:B------:R-:W-:Y:S01]  /*f2d0*/  FMUL.FTZ R97, R7, R97 ;  /* 0x0000006107617220 */ /* 0x000fe20000410000 */
[----:B------:R-:W-:Y:S01]  /*f2e0*/  LOP3.LUT P0, RZ, R9, 0x3, RZ, 0xc0, !PT ;  /* 0x0000000309ff7812 */ /* 0x000fe2000780c0ff */
[C---:B------:R-:W-:Y:S01]  /*f2f0*/  FMUL.FTZ R100, R7.reuse, R100 ;  /* 0x0000006407647220 */ /* 0x040fe20000410000 */
[----:B------:R-:W3:Y:S01]  /*f300*/  @P3 MUFU.LG2 R2, R2 ;  /* 0x0000000200023308 */ /* 0x000ee20000000c00 */
        /* <DEDUP_REMOVED lines=14> */
[----:B--2---:R-:W-:-:S02]  /*f3f0*/  FMUL.FTZ R131, R6, R131 ;  /* 0x0000008306837220 */ /* 0x004fc40000410000 */
        /* <DEDUP_REMOVED lines=28> */
[C---:B------:R-:W-:Y:S01]  /*f5c0*/  FMUL.FTZ R102, R6.reuse, R102 ;  /* 0x0000006606667220 */ /* 0x040fe20000410000 */
[----:B------:R-:W2:Y:S01]  /*f5d0*/  S2R R7, SR_CTAID.X ;  /* 0x0000000000077919 */ /* 0x000ea20000002500 */
        /* <DEDUP_REMOVED lines=12> */
[----:B------:R-:W-:Y:S01]  /*f6a0*/  MOV R6, 0x80 ;  /* 0x0000008000067802 */ /* 0x000fe20000000f00 */
[----:B-1----:R-:W-:Y:S01]  /*f6b0*/  @P4 FMUL.FTZ R9, R4, 0.69314718246459960938 ;  /* 0x3f31721804094820 */ /* 0x002fe20000410000 */
[----:B--2---:R-:W-:Y:S01]  /*f6c0*/  SHF.L.U32 R7, R7, 0x6, RZ ;  /* 0x0000000607077819 */ /* 0x004fe200000006ff */
[----:B---3--:R-:W-:Y:S01]  /*f6d0*/  @P3 FMUL.FTZ R2, R2, 0.69314718246459960938 ;  /* 0x3f31721802023820 */ /* 0x008fe20000410000 */
[----:B------:R-:W-:Y:S01]  /*f6e0*/  SEL R15, R6, 0xffffff80, !P2 ;  /* 0xffffff80060f7807 */ /* 0x000fe20005000000 */
[----:B------:R-:W-:Y:S01]  /*f6f0*/  @P4 FFMA.FTZ R0, R132, c[0x0][0x238], R9 ;  /* 0x00008e0084004a23 */ /* 0x000fe20000010009 */
[----:B------:R-:W1:Y:S02]  /*f700*/  S2R R6, SR_CTAID.Y ;  /* 0x0000000000067919 */ /* 0x000e640000002600 */
[-C--:B------:R-:W-:Y:S02]  /*f710*/  IADD3 R16, R8, R15.reuse, RZ ;  /* 0x0000000f08107210 */ /* 0x080fe40007ffe0ff */
[----:B------:R-:W-:Y:S01]  /*f720*/  IADD3 R17, R15, R12, RZ ;  /* 0x0000000c0f117210 */ /* 0x000fe20007ffe0ff */
[----:B------:R-:W2:Y:S01]  /*f730*/  S2R R8, SR_CTAID.Z ;  /* 0x0000000000087919 */ /* 0x000ea20000002700 */
        /* <DEDUP_REMOVED lines=17> */
[----:B------:R-:W-:Y:S01]  /*f850*/  STS.64 [R14+0x4800], R126 ;  /* 0x0048007e0e007388 */ /* 0x000fe20000000a00 */
[----:B---3--:R-:W-:-:S03]  /*f860*/  IADD3 R11, -R231, RZ, RZ ;  /* 0x000000ffe70b7210 */ /* 0x008fc60007ffe1ff */
[----:B------:R-:W-:Y:S01]  /*f870*/  STS.64 [R16+0x4000], R108 ;  /* 0x0040006c10007388 */ /* 0x000fe20000000a00 */
[----:B-1----:R-:W-:-:S03]  /*f880*/  IMAD R231, R6, c[0x0][0x210], R231 ;  /* 0x0000840006e77a24 */ /* 0x002fc600078e02e7 */
[----:B------:R-:W-:Y:S01]  /*f890*/  STS.64 [R16+0x4800], R110 ;  /* 0x0048006e10007388 */ /* 0x000fe20000000a00 */
[----:B--2---:R-:W-:Y:S01]  /*f8a0*/  IMAD R8, R11, c[0x0][0x1c0], R8 ;  /* 0x000070000b087a24 */ /* 0x004fe200078e0208 */
[----:B------:R-:W-:Y:S02]  /*f8b0*/  SHF.R.S32.HI R11, RZ, 0x1f, R10 ;  /* 0x0000001fff0b7819 */ /* 0x000fe4000001140a */
[----:B------:R-:W-:Y:S01]  /*f8c0*/  STS.64 [R17+0x4000], R112 ;  /* 0x0040007011007388 */ /* 0x000fe20000000a00 */
[----:B------:R-:W-:Y:S01]  /*f8d0*/  IMAD R8, R231, c[0x0][0x1c0], R8 ;  /* 0x00007000e7087a24 */ /* 0x000fe200078e0208 */
[----:B------:R-:W-:Y:S02]  /*f8e0*/  LEA.HI R11, R11, R10, RZ, 0x2 ;  /* 0x0000000a0b0b7211 */ /* 0x000fe400078f10ff */
[----:B------:R-:W-:Y:S01]  /*f8f0*/  STS.64 [R17+0x4800], R114 ;  /* 0x0048007211007388 */ /* 0x000fe20000000a00 */
[----:B------:R-:W-:Y:S01]  /*f900*/  IMAD R7, R8, c[0x0][0x214], R7 ;  /* 0x0000850008077a24 */ /* 0x000fe200078e0207 */
[----:B------:R-:W-:-:S02]  /*f910*/  LOP3.LUT R11, R11, 0xffffffc, RZ, 0xc0, !PT ;  /* 0x0ffffffc0b0b7812 */ /* 0x000fc400078ec0ff */
[----:B------:R-:W-:Y:S02]  /*f920*/  STS.64 [R18+0x4000], R120 ;  /* 0x0040007812007388 */ /* 0x000fe40000000a00 */
[----:B------:R-:W-:Y:S02]  /*f930*/  IADD3 R11, R10, -R11, RZ ;  /* 0x8000000b0a0b7210 */ /* 0x000fe40007ffe0ff */
[----:B------:R-:W-:Y:S02]  /*f940*/  STS.64 [R18+0x4800], R122 ;  /* 0x0048007a12007388 */ /* 0x000fe40000000a00 */
[----:B------:R-:W-:Y:S02]  /*f950*/  LEA R236, R11, R236, 0x4 ;  /* 0x000000ec0bec7211 */ /* 0x000fe400078e20ff */
[----:B------:R-:W-:Y:S04]  /*f960*/  STS.64 [R15+0x4000], R116 ;  /* 0x004000740f007388 */ /* 0x000fe80000000a00 */
[----:B------:R-:W-:Y:S04]  /*f970*/  STS.64 [R15+0x4800], R118 ;  /* 0x004800760f007388 */ /* 0x000fe80000000a00 */
[----:B------:R-:W-:Y:S06]  /*f980*/  BAR.SYNC.DEFER_BLOCKING 0x0 ;  /* 0x0000000000007b1d */ /* 0x000fec0000010000 */
        /* <DEDUP_REMOVED lines=21> */
[C---:B------:R-:W-:Y:S02]  /*fae0*/  IADD3 R2, P0, R7.reuse, R236, RZ ;  /* 0x000000ec07027210 */ /* 0x040fe40007f1e0ff */
[-C--:B------:R-:W-:Y:S02]  /*faf0*/  ISETP.GE.AND P2, PT, R236, R223.reuse, PT ;  /* 0x000000dfec00720c */ /* 0x080fe40003f46270 */
[----:B------:R-:W-:Y:S02]  /*fb00*/  ISETP.GE.AND P1, PT, R6, R223, PT ;  /* 0x000000df0600720c */ /* 0x000fe40003f26270 */
[----:B------:R-:W-:Y:S02]  /*fb10*/  LEA.HI.X.SX32 R3, R7, R4, 0x1, P0 ;  /* 0x0000000407037211 */ /* 0x000fe400000f0eff */
[----:B------:R-:W-:-:S04]  /*fb20*/  LEA R8, P0, R2, c[0x0][0x208], 0x2 ;  /* 0x0000820002087a11 */ /* 0x000fc800078010ff */
[----:B------:R-:W-:-:S05]  /*fb30*/  LEA.HI.X R9, R2, c[0x0][0x20c], R3, 0x2, P0 ;  /* 0x0000830002097a11 */ /* 0x000fca00000f1403 */
[----:B------:R2:W-:Y:S04]  /*fb40*/  @!P2 STG.E [R8.64], R0 ;  /* 0x000000000800a986 */ /* 0x0005e8000c10190c */
[----:B------:R2:W-:Y:S02]  /*fb50*/  @!P1 STG.E [R8.64+0x20], R5 ;  /* 0x0000200508009986 */ /* 0x0005e4000c10190c */
.L_x_3549:
[----:B--234-:R-:W-:Y:S05]  /*fb60*/  BSYNC B0 ;  /* 0x0000000000007941 */ /* 0x01cfea0003800000 */
.L_x_3548:
[----:B------:R-:W-:Y:S01]  /*fb70*/  IMAD.SHL.U32 R4, R230, 0x4, RZ ;  /* 0x00000004e6047824 */ /* 0x000fe200078e00ff */
[C---:B------:R-:W-:Y:S01]  /*fb80*/  IADD3 R2, R224.reuse, 0x8, RZ ;  /* 0x00000008e0027810 */ /* 0x040fe20007ffe0ff */
[----:B------:R-:W-:Y:S01]  /*fb90*/  IMAD R7, R7, c[0x0][0x22c], RZ ;  /* 0x00008b0007077a24 */ /* 0x000fe200078e02ff */
[----:B------:R-:W-:Y:S02]  /*fba0*/  IADD3 R0, R224, 0x10, RZ ;  /* 0x00000010e0007810 */ /* 0x000fe40007ffe0ff */
[----:B------:R-:W-:Y:S02]  /*fbb0*/  SHF.R.S32.HI R5, RZ, 0x1f, R4 ;  /* 0x0000001fff057819 */ /* 0x000fe40000011404 */
[----:B------:R-:W-:-:S02]  /*fbc0*/  ISETP.GE.AND P5, PT, R2, R223, PT ;  /* 0x000000df0200720c */ /* 0x000fc40003fa6270 */
[C---:B------:R-:W-:Y:S01]  /*fbd0*/  IADD3 R2, R224.reuse, 0x18, RZ ;  /* 0x00000018e0027810 */ /* 0x040fe20007ffe0ff */
[----:B------:R-:W-:Y:S01]  /*fbe0*/  IMAD.WIDE R4, R224, 0x80, R4 ;  /* 0x00000080e0047825 */ /* 0x000fe200078e0204 */
[-C--:B------:R-:W-:Y:S02]  /*fbf0*/  ISETP.GE.AND P4, PT, R0, R223.reuse, PT ;  /* 0x000000df0000720c */ /* 0x080fe40003f86270 */
[----:B------:R-:W-:Y:S02]  /*fc00*/  ISETP.GE.AND P3, PT, R2, R223, PT ;  /* 0x000000df0200720c */ /* 0x000fe40003f66270 */
[C---:B------:R-:W-:Y:S02]  /*fc10*/  IADD3 R3, P0, R7.reuse, R4, RZ ;  /* 0x0000000407037210 */ /* 0x040fe40007f1e0ff */
[----:B------:R-:W-:Y:S02]  /*fc20*/  IADD3 R2, R224, 0x30, RZ ;  /* 0x00000030e0027810 */ /* 0x000fe40007ffe0ff */
[----:B------:R-:W-:-:S02]  /*fc30*/  LEA.HI.X.SX32 R4, R7, R5, 0x1, P0 ;  /* 0x0000000507047211 */ /* 0x000fc400000f0eff */
[C---:B------:R-:W-:Y:S02]  /*fc40*/  LEA R6, P0, R3.reuse, c[0x0][0x1d8], 0x2 ;  /* 0x0000760003067a11 */ /* 0x040fe400078010ff */
[----:B------:R-:W-:Y:S02]  /*fc50*/  IADD3 R0, R224, 0x20, RZ ;  /* 0x00000020e0007810 */ /* 0x000fe40007ffe0ff */
[----:B------:R-:W-:Y:S02]  /*fc60*/  LEA.HI.X R7, R3, c[0x0][0x1dc], R4, 0x2, P0 ;  /* 0x0000770003077a11 */ /* 0x000fe400000f1404 */
[-C--:B------:R-:W-:Y:S02]  /*fc70*/  ISETP.GE.AND P0, PT, R2, R223.reuse, PT ;  /* 0x000000df0200720c */ /* 0x080fe40003f06270 */
[-C--:B------:R-:W-:Y:S01]  /*fc80*/  ISETP.GE.AND P2, PT, R0, R223.reuse, PT ;  /* 0x000000df0000720c */ /* 0x080fe20003f46270 */
[----:B------:R2:W-:Y:S01]  /*fc90*/  @!P5 STG.E.128 [R6.64+0x1000], R64 ;  /* 0x001000400600d986 */ /* 0x0005e2000c101d0c */
[----:B------:R-:W-:-:S02]  /*fca0*/  ISETP.GE.AND P6, PT, R224, R223, PT ;  /* 0x000000dfe000720c */ /* 0x000fc40003fc6270 */
[C---:B------:R-:W-:Y:S01]  /*fcb0*/  IADD3 R0, R224.reuse, 0x28, RZ ;  /* 0x00000028e0007810 */ /* 0x040fe20007ffe0ff */
[----:B-1----:R2:W-:Y:S01]  /*fcc0*/  @!P5 STG.E.128 [R6.64+0x1100], R32 ;  /* 0x001100200600d986 */ /* 0x0025e2000c101d0c */
[----:B------:R-:W-:Y:S02]  /*fcd0*/  IADD3 R224, R224, 0x38, RZ ;  /* 0x00000038e0e07810 */ /* 0x000fe40007ffe0ff */
[-C--:B------:R-:W-:Y:S01]  /*fce0*/  ISETP.GE.AND P1, PT, R0, R223.reuse, PT ;  /* 0x000000df0000720c */ /* 0x080fe20003f26270 */
[----:B------:R2:W-:Y:S04]  /*fcf0*/  @!P4 STG.E.128 [R6.64+0x2000], R60 ;  /* 0x0020003c0600c986 */ /* 0x0005e8000c101d0c */
[----:B------:R2:W-:Y:S04]  /*fd00*/  @!P0 STG.E.128 [R6.64+0x6000], R44 ;  /* 0x0060002c06008986 */ /* 0x0005e8000c101d0c */
[----:B------:R2:W-:Y:S01]  /*fd10*/  @!P0 STG.E.128 [R6.64+0x6100], R12 ;  /* 0x0061000c06008986 */ /* 0x0005e2000c101d0c */
[----:B------:R-:W-:-:S03]  /*fd20*/  ISETP.GE.AND P0, PT, R224, R223, PT ;  /* 0x000000dfe000720c */ /* 0x000fc60003f06270 */
[----:B------:R2:W-:Y:S04]  /*fd30*/  @!P6 STG.E.128 [R6.64+0x100], R36 ;  /* 0x000100240600e986 */ /* 0x0005e8000c101d0c */
[----:B------:R2:W-:Y:S04]  /*fd40*/  @!P4 STG.E.128 [R6.64+0x2100], R28 ;  /* 0x0021001c0600c986 */ /* 0x0005e8000c101d0c */
[----:B------:R2:W-:Y:S04]  /*fd50*/  @!P3 STG.E.128 [R6.64+0x3000], R56 ;  /* 0x003000380600b986 */ /* 0x0005e8000c101d0c */
[----:B------:R2:W-:Y:S04]  /*fd60*/  @!P3 STG.E.128 [R6.64+0x3100], R24 ;  /* 0x003100180600b986 */ /* 0x0005e8000c101d0c */
[----:B------:R2:W-:Y:S04]  /*fd70*/  @!P2 STG.E.128 [R6.64+0x4000], R52 ;  /* 0x004000340600a986 */ /* 0x0005e8000c101d0c */
[----:B------:R2:W-:Y:S04]  /*fd80*/  @!P2 STG.E.128 [R6.64+0x4100], R20 ;  /* 0x004100140600a986 */ /* 0x0005e8000c101d0c */
[----:B------:R2:W-:Y:S04]  /*fd90*/  @!P1 STG.E.128 [R6.64+0x5000], R48 ;  /* 0x0050003006009986 */ /* 0x0005e8000c101d0c */
[----:B------:R2:W-:Y:S04]  /*fda0*/  @!P1 STG.E.128 [R6.64+0x5100], R16 ;  /* 0x0051001006009986 */ /* 0x0005e8000c101d0c */
[----:B------:R2:W-:Y:S04]  /*fdb0*/  @!P6 STG.E.64 [R6.64], R68 ;  /* 0x000000440600e986 */ /* 0x0005e8000c101b0c */
[----:B------:R2:W-:Y:S01]  /*fdc0*/  @!P6 STG.E.64 [R6.64+0x8], R70 ;  /* 0x000008460600e986 */ /* 0x0005e2000c101b0c */
[----:B------:R-:W-:Y:S05]  /*fdd0*/  @P0 EXIT ;  /* 0x000000000000094d */ /* 0x000fea0003800000 */
[----:B------:R-:W-:Y:S04]  /*fde0*/  STG.E.128 [R6.64+0x7000], R40 ;  /* 0x0070002806007986 */ /* 0x000fe8000c101d0c */
[----:B------:R-:W-:Y:S01]  /*fdf0*/  STG.E.128 [R6.64+0x7100], R72 ;  /* 0x0071004806007986 */ /* 0x000fe2000c101d0c */
[----:B------:R-:W-:Y:S05]  /*fe00*/  EXIT ;  /* 0x000000000000794d */ /* 0x000fea0003800000 */
.L_x_3550:
        /* <DEDUP_REMOVED lines=15> */
.L_x_8348:


//--------------------- .text._ZN5flash24flash_fwd_splitkv_kernelI23Flash_fwd_kernel_traitsILi128ELi64ELi128ELi4ELb0ELb0EN7cutlass10bfloat16_tE19Flash_kernel_traitsILi128ELi64ELi128ELi4ES3_EELb1ELb0ELb0ELb0ELb1ELb1ELb1ELb0EEEvNS_16Flash_fwd_paramsE --------------------------
	.section	.text._ZN5flash24flash_fwd_splitkv_kernelI23Flash_fwd_kernel_traitsILi128ELi64ELi128ELi4ELb0ELb0EN7cutlass10bfloat16_tE19Flash_kernel_traitsILi128ELi64ELi128ELi4ES3_EELb1ELb0ELb0ELb0ELb1ELb1ELb1ELb0EEEvNS_16Flash_fwd_paramsE,"ax",@progbits
	.sectioninfo	@"SHI_REGISTERS=255"
	.align	128
        .global         _ZN5flash24flash_fwd_splitkv_kernelI23Flash_fwd_kernel_traitsILi128ELi64ELi128ELi4ELb0ELb0EN7cutlass10bfloat16_tE19Flash_kernel_traitsILi128ELi64ELi128ELi4ES3_EELb1ELb0ELb0ELb0ELb1ELb1ELb1ELb0EEEvNS_16Flash_fwd_paramsE
        .type           _ZN5flash24flash_fwd_splitkv_kernelI23Flash_fwd_kernel_traitsILi128ELi64ELi128ELi4ELb0ELb0EN7cutlass10bfloat16_tE19Flash_kernel_traitsILi128ELi64ELi128ELi4ES3_EELb1ELb0ELb0ELb0ELb1ELb1ELb1ELb0EEEvNS_16Flash_fwd_paramsE,@function
        .size           _ZN5flash24flash_fwd_splitkv_kernelI23Flash_fwd_kernel_traitsILi128ELi64ELi128ELi4ELb0ELb0EN7cutlass10bfloat16_tE19Flash_kernel_traitsILi128ELi64ELi128ELi4ES3_EELb1ELb0ELb0ELb0ELb1ELb1ELb1ELb0EEEvNS_16Flash_fwd_paramsE,(.L_x_8349 - _ZN5flash24flash_fwd_splitkv_kernelI23Flash_fwd_kernel_traitsILi128ELi64ELi128ELi4ELb0ELb0EN7cutlass10bfloat16_tE19Flash_kernel_traitsILi128ELi64ELi128ELi4ES3_EELb1ELb0ELb0ELb0ELb1ELb1ELb1ELb0EEEvNS_16Flash_fwd_paramsE)
        .other          _ZN5flash24flash_fwd_splitkv_kernelI23Flash_fwd_kernel_traitsILi128ELi64ELi128ELi4ELb0ELb0EN7cutlass10bfloat16_tE19Flash_kernel_traitsILi128ELi64ELi128ELi4ES3_EELb1ELb0ELb0ELb0ELb1ELb1ELb1ELb0EEEvNS_16Flash_fwd_paramsE,@"STO_CUDA_ENTRY STV_DEFAULT"
_ZN5flash24flash_fwd_splitkv_kernelI23Flash_fwd_kernel_traitsILi128ELi64ELi128ELi4ELb0ELb0EN7cutlass10bfloat16_tE19Flash_kernel_traitsILi128ELi64ELi128ELi4ES3_EELb1ELb0ELb0ELb0ELb1ELb1ELb1ELb0EEEvNS_16Flash_fwd_paramsE:
.text._ZN5flash24flash_fwd_splitkv_kernelI23Flash_fwd_kernel_traitsILi128ELi64ELi128ELi4ELb0ELb0EN7cutlass10bfloat16_tE19Flash_kernel_traitsILi128ELi64ELi128ELi4ES3_EELb1ELb0ELb0ELb0ELb1ELb1ELb1ELb0EEEvNS_16Flash_fwd_paramsE:
        /* <DEDUP_REMOVED lines=53> */
.L_x_3551:
[----:B-1-34-:R-:W-:Y:S02]  /*0350*/  MOV R3, c[0x0][0x218] ;  /* 0x0000860000037a02 */ /* 0x01afe40000000f00 */
.L_x_3552:
        /* <DEDUP_REMOVED lines=139> */
.L_x_3553:
        /* <DEDUP_REMOVED lines=93> */
.L_x_3554:
        /* <DEDUP_REMOVED lines=16> */
.L_x_3556:
        /* <DEDUP_REMOVED lines=49> */
.L_x_3555:
[----:B------:R-:W-:Y:S01]  /*15f0*/  ISETP.NE.AND P1, PT, R7, -0x1, PT ;  /* 0xffffffff0700780c */ /* 0x000fe20003f25270 */
[----:B------:R-:W-:Y:S01]  /*1600*/  IMAD.IADD R227, R132, 0x1, -R137 ;  /* 0x0000000184e37824 */ /* 0x000fe200078e0a89 */
[----:B------:R-:W-:Y:S01]  /*1610*/  SHF.R.S32.HI R15, RZ, 0x1f, R6 ;  /* 0x0000001fff0f7819 */ /* 0x000fe20000011406 */
[----:B------:R-:W-:Y:S01]  /*1620*/  IMAD R11, R11, c[0x0][0x1b8], RZ ;  /* 0x00006e000b0b7a24 */ /* 0x000fe200078e02ff */
[----:B------:R-:W-:Y:S02]  /*1630*/  IADD3 R232, R38, -0x1, RZ ;  /* 0xffffffff26e87810 */ /* 0x000fe40007ffe0ff */
[CC--:B------:R-:W-:Y:S01]  /*1640*/  LEA.HI R5, R15.reuse, R6.reuse, RZ, 0x3 ;  /* 0x000000060f057211 */ /* 0x0c0fe200078f18ff */
[----:B------:R-:W-:Y:S01]  /*1650*/  IMAD R11, R22, c[0x0][0x1bc], R11 ;  /* 0x00006f00160b7a24 */ /* 0x000fe200078e020b */
[----:B------:R-:W-:Y:S02]  /*1660*/  LEA.HI R10, R15, R6, RZ, 0x6 ;  /* 0x000000060f0a7211 */ /* 0x000fe400078f30ff */
[----:B------:R-:W-:-:S02]  /*1670*/  SHF.R.S32.HI R16, RZ, 0x3, R5 ;  /* 0x00000003ff107819 */ /* 0x000fc40000011405 */
[----:B------:R-:W-:Y:S01]  /*1680*/  LOP3.LUT R5, R5, 0xfffffff8, RZ, 0xc0, !PT ;  /* 0xfffffff805057812 */ /* 0x000fe200078ec0ff */
[----:B------:R-:W-:Y:S01]  /*1690*/  @!P1 IMAD.WIDE.U32 R8, R235, c[0x0][0x178], RZ ;  /* 0x00005e00eb089a25 */ /* 0x000fe200078e00ff */
[----:B-----5:R-:W-:Y:S02]  /*16a0*/  @!P1 SHF.R.S32.HI R0, RZ, 0x1f, R235 ;  /* 0x0000001fff009819 */ /* 0x020fe400000114eb */
[----:B------:R-:W-:Y:S01]  /*16b0*/  IADD3 R5, -R5, R6, RZ ;  /* 0x0000000605057210 */ /* 0x000fe20007ffe1ff */
[----:B------:R-:W-:Y:S01]  /*16c0*/  @P1 IMAD.WIDE.U32 R24, R7, c[0x0][0x190], RZ ;  /* 0x0000640007181a25 */ /* 0x000fe200078e00ff */
[C---:B------:R-:W-:Y:S02]  /*16d0*/  IADD3 R26, R16.reuse, 0x10, RZ ;  /* 0x00000010101a7810 */ /* 0x040fe40007ffe0ff */
[----:B------:R-:W-:Y:S01]  /*16e0*/  IADD3 R18, R16, 0x30, RZ ;  /* 0x0000003010127810 */ /* 0x000fe20007ffe0ff */
[----:B------:R-:W-:Y:S01]  /*16f0*/  @!P1 IMAD R0, R0, c[0x0][0x178], RZ ;  /* 0x00005e0000009a24 */ /* 0x000fe200078e02ff */
[-C--:B------:R-:W-:Y:S01]  /*1700*/  ISETP.GE.AND P3, PT, R26, R227.reuse, PT ;  /* 0x000000e31a00720c */ /* 0x080fe20003f66270 */
[----:B------:R-:W-:Y:S01]  /*1710*/  @!P1 IMAD.MOV.U32 R24, RZ, RZ, R8 ;  /* 0x000000ffff189224 */ /* 0x000fe200078e0008 */
[----:B------:R-:W-:Y:S01]  /*1720*/  SHF.R.S32.HI R17, RZ, 0x1f, R16 ;  /* 0x0000001fff117819 */ /* 0x000fe20000011410 */
[----:B------:R-:W-:Y:S01]  /*1730*/  @!P1 IMAD R0, R235, c[0x0][0x17c], R0 ;  /* 0x00005f00eb009a24 */ /* 0x000fe200078e0200 */
[C---:B------:R-:W-:Y:S01]  /*1740*/  IADD3 R20, R16.reuse, 0x20, RZ ;  /* 0x0000002010147810 */ /* 0x040fe20007ffe0ff */
[----:B------:R-:W-:Y:S01]  /*1750*/  IMAD.SHL.U32 R19, R5, 0x8, RZ ;  /* 0x0000000805137824 */ /* 0x000fe200078e00ff */
[-C--:B------:R-:W-:Y:S01]  /*1760*/  ISETP.GE.AND P5, PT, R16, R227.reuse, PT ;  /* 0x000000e31000720c */ /* 0x080fe20003fa6270 */
[----:B------:R-:W-:Y:S01]  /*1770*/  @P1 IMAD R7, R7, c[0x0][0x194], R25 ;  /* 0x0000650007071a24 */ /* 0x000fe200078e0219 */
[----:B------:R-:W-:Y:S01]  /*1780*/  ISETP.GE.AND P2, PT, R20, R227, PT ;  /* 0x000000e31400720c */ /* 0x000fe20003f46270 */
[----:B------:R-:W-:Y:S01]  /*1790*/  @!P1 IMAD.IADD R7, R9, 0x1, R0 ;  /* 0x0000000109079824 */ /* 0x000fe200078e0200 */
[----:B------:R-:W-:Y:S01]  /*17a0*/  IADD3 R24, P6, R19, R24, RZ ;  /* 0x0000001813187210 */ /* 0x000fe20007fde0ff */
[----:B------:R-:W-:Y:S01]  /*17b0*/  IMAD.SHL.U32 R8, R16, 0x40, RZ ;  /* 0x0000004010087824 */ /* 0x000fe200078e00ff */
[----:B------:R-:W-:Y:S01]  /*17c0*/  SHF.R.S32.HI R9, RZ, 0x1f, R19 ;  /* 0x0000001fff097819 */ /* 0x000fe20000011413 */
[----:B------:R-:W-:Y:S01]  /*17d0*/  IMAD.WIDE R34, R35, 0x40, R16 ;  /* 0x0000004023227825 */ /* 0x000fe200078e0210 */
[----:B------:R-:W-:-:S02]  /*17e0*/  SHF.R.S32.HI R0, RZ, 0x1f, R21 ;  /* 0x0000001fff007819 */ /* 0x000fc40000011415 */
[----:B------:R-:W-:Y:S01]  /*17f0*/  LOP3.LUT R8, R8, 0x1c0, RZ, 0xc0, !PT ;  /* 0x000001c008087812 */ /* 0x000fe200078ec0ff */
[----:B------:R-:W-:Y:S01]  /*1800*/  IMAD.X R25, R9, 0x1, R7, P6 ;  /* 0x0000000109197824 */ /* 0x000fe200030e0607 */
[----:B------:R-:W-:Y:S01]  /*1810*/  ISETP.GE.AND P6, PT, R18, R227, PT ;  /* 0x000000e31200720c */ /* 0x000fe20003fc6270 */
[----:B------:R-:W-:Y:S01]  /*1820*/  IMAD R0, R0, c[0x0][0x1a8], RZ ;  /* 0x00006a0000007a24 */ /* 0x000fe200078e02ff */
[----:B------:R-:W-:Y:S01]  /*1830*/  IADD3 R30, P1, R19, R30, RZ ;  /* 0x0000001e131e7210 */ /* 0x000fe20007f3e0ff */
[----:B------:R-:W-:Y:S01]  /*1840*/  IMAD.WIDE.U32 R48, R21, c[0x0][0x1a8], R24 ;  /* 0x00006a0015307a25 */ /* 0x000fe200078e0018 */
[----:B------:R-:W-:Y:S02]  /*1850*/  IADD3 R28, P4, R19, R28, RZ ;  /* 0x0000001c131c7210 */ /* 0x000fe40007f9e0ff */
[----:B------:R-:W-:Y:S01]  /*1860*/  LOP3.LUT R19, R8, 0x38, R19, 0xf8, !PT ;  /* 0x0000003808137812 */ /* 0x000fe200078ef813 */
[----:B------:R-:W-:Y:S01]  /*1870*/  IMAD.X R31, R9, 0x1, R4, P1 ;  /* 0x00000001091f7824 */ /* 0x000fe200008e0604 */
[----:B------:R-:W-:Y:S01]  /*1880*/  SHF.R.U32.HI R8, RZ, 0x3, R8 ;  /* 0x00000003ff087819 */ /* 0x000fe20000011608 */
[----:B------:R-:W-:Y:S01]  /*1890*/  IMAD R0, R21, c[0x0][0x1ac], R0 ;  /* 0x00006b0015007a24 */ /* 0x000fe200078e0200 */
[----:B------:R-:W-:Y:S01]  /*18a0*/  @!P3 IADD3 R40, P1, R34, 0x10, RZ ;  /* 0x000000102228b810 */ /* 0x000fe20007f3e0ff */
[----:B------:R-:W-:Y:S01]  /*18b0*/  IMAD.X R29, R9, 0x1, R2, P4 ;  /* 0x00000001091d7824 */ /* 0x000fe200020e0602 */
[----:B------:R-:W-:Y:S01]  /*18c0*/  LOP3.LUT R8, R19, R8, RZ, 0x3c, !PT ;  /* 0x0000000813087212 */ /* 0x000fe200078e3cff */
[----:B------:R-:W-:Y:S01]  /*18d0*/  IMAD.IADD R49, R49, 0x1, R0 ;  /* 0x0000000131317824 */ /* 0x000fe200078e0200 */
[----:B------:R-:W-:Y:S01]  /*18e0*/  SHF.L.U32 R233, R10, 0x3, RZ ;  /* 0x000000030ae97819 */ /* 0x000fe200000006ff */
[--C-:B------:R-:W-:Y:S01]  /*18f0*/  @!P3 IMAD.MOV.U32 R46, RZ, RZ, R48.reuse ;  /* 0x000000ffff2eb224 */ /* 0x100fe200078e0030 */
[----:B------:R-:W-:Y:S01]  /*1900*/  @!P3 IADD3.X R21, RZ, R35, RZ, P1, !PT ;  /* 0x00000023ff15b210 */ /* 0x000fe20000ffe4ff */
[----:B------:R-:W-:Y:S01]  /*1910*/  @!P3 IMAD.MOV.U32 R47, RZ, RZ, R49 ;  /* 0x000000ffff2fb224 */ /* 0x000fe200078e0031 */
[----:B------:R-:W-:Y:S01]  /*1920*/  @!P6 IADD3 R24, P1, R34, 0x30, RZ ;  /* 0x000000302218e810 */ /* 0x000fe20007f3e0ff */
[----:B------:R-:W-:Y:S01]  /*1930*/  @!P5 IMAD R7, R35, c[0x0][0x190], RZ ;  /* 0x000064002307da24 */ /* 0x000fe200078e02ff */
[----:B------:R-:W-:Y:S01]  /*1940*/  LOP3.LUT R233, R8, 0xfffffe00, R233, 0xf8, !PT ;  /* 0xfffffe0008e97812 */ /* 0x000fe200078ef8e9 */
[----:B------:R-:W-:Y:S01]  /*1950*/  @!P3 IMAD R21, R21, c[0x0][0x190], RZ ;  /* 0x000064001515ba24 */ /* 0x000fe200078e02ff */
[----:B------:R-:W-:Y:S01]  /*1960*/  @!P2 IADD3 R8, P4, R34, 0x20, RZ ;  /* 0x000000202208a810 */ /* 0x000fe20007f9e0ff */
[----:B------:R-:W-:Y:S01]  /*1970*/  @!P6 IMAD.X R19, RZ, RZ, R35, P1 ;  /* 0x000000ffff13e224 */ /* 0x000fe200008e0623 */
[----:B------:R-:W-:Y:S01]  /*1980*/  @!P6 MOV R45, R49 ;  /* 0x00000031002de202 */ /* 0x000fe20000000f00 */
[----:B------:R-:W-:Y:S01]  /*1990*/  @!P3 IMAD R4, R40, c[0x0][0x194], R21 ;  /* 0x000065002804ba24 */ /* 0x000fe200078e0215 */
[----:B------:R-:W-:Y:S01]  /*19a0*/  @!P2 MOV R32, R48 ;  /* 0x000000300020a202 */ /* 0x000fe20000000f00 */
[----:B------:R-:W-:Y:S01]  /*19b0*/  @!P2 IMAD.X R9, RZ, RZ, R35, P4 ;  /* 0x000000ffff09a224 */ /* 0x000fe200020e0623 */
[----:B------:R-:W-:Y:S01]  /*19c0*/  SHF.L.U32 R233, R233, 0x1, RZ ;  /* 0x00000001e9e97819 */ /* 0x000fe200000006ff */
[----:B------:R-:W-:Y:S01]  /*19d0*/  @!P6 IMAD R19, R19, c[0x0][0x190], RZ ;  /* 0x000064001313ea24 */ /* 0x000fe200078e02ff */
[C---:B------:R-:W-:Y:S01]  /*19e0*/  IADD3 R12, R16.reuse, 0x40, RZ ;  /* 0x00000040100c7810 */ /* 0x040fe20007ffe0ff */
[----:B------:R-:W-:Y:S01]  /*19f0*/  @!P6 IMAD.MOV.U32 R44, RZ, RZ, R48 ;  /* 0x000000ffff2ce224 */ /* 0x000fe200078e0030 */
[----:B------:R-:W-:Y:S01]  /*1a00*/  IADD3 R14, R16, 0x50, RZ ;  /* 0x00000050100e7810 */ /* 0x000fe20007ffe0ff */
[----:B------:R-:W-:Y:S01]  /*1a10*/  @!P3 IMAD.WIDE.U32 R40, R40, c[0x0][0x190], R46 ;  /* 0x000064002828ba25 */ /* 0x000fe200078e002e */
[----:B------:R-:W-:-:S02]  /*1a20*/  LEA.HI R228, R15, R6, RZ, 0x4 ;  /* 0x000000060fe47211 */ /* 0x000fc400078f20ff */
[----:B------:R-:W-:Y:S01]  /*1a30*/  LEA.HI R134, R15, R6, RZ, 0x5 ;  /* 0x000000060f867211 */ /* 0x000fe200078f28ff */
[C---:B------:R-:W-:Y:S02]  /*1a40*/  @!P5 IMAD R7, R34.reuse, c[0x0][0x194], R7 ;  /* 0x000065002207da24 */ /* 0x040fe400078e0207 */
[----:B------:R-:W-:Y:S01]  /*1a50*/  @!P2 IMAD R9, R9, c[0x0][0x190], RZ ;  /* 0x000064000909aa24 */ /* 0x000fe200078e02ff */
[----:B------:R-:W-:Y:S01]  /*1a60*/  SHF.R.S32.HI R135, RZ, 0x5, R134 ;  /* 0x00000005ff877819 */ /* 0x000fe20000011486 */
[--C-:B------:R-:W-:Y:S02]  /*1a70*/  @!P2 IMAD.MOV.U32 R33, RZ, RZ, R49.reuse ;  /* 0x000000ffff21a224 */ /* 0x100fe400078e0031 */
[----:B------:R-:W-:-:S04]  /*1a80*/  @!P5 IMAD.WIDE.U32 R34, R34, c[0x0][0x190], R48 ;  /* 0x000064002222da25 */ /* 0x000fc800078e0030 */
[C---:B------:R-:W-:Y:S01]  /*1a90*/  @!P6 IMAD R0, R24.reuse, c[0x0][0x194], R19 ;  /* 0x000065001800ea24 */ /* 0x040fe200078e0213 */
[----:B------:R-:W-:Y:S01]  /*1aa0*/  @!P5 IADD3 R7, R35, R7, RZ ;  /* 0x000000072307d210 */ /* 0x000fe20007ffe0ff */
[----:B------:R-:W-:Y:S01]  /*1ab0*/  @!P6 IMAD.WIDE.U32 R24, R24, c[0x0][0x190], R44 ;  /* 0x000064001818ea25 */ /* 0x000fe200078e002c */
[----:B------:R-:W-:-:S03]  /*1ac0*/  @!P3 LEA R44, P4, R40, c[0x0][0x160], 0x1 ;  /* 0x00005800282cba11 */ /* 0x000fc600078808ff */
[----:B------:R-:W-:Y:S02]  /*1ad0*/  @!P3 IMAD.IADD R4, R41, 0x1, R4 ;  /* 0x000000012904b824 */ /* 0x000fe400078e0204 */
[C---:B------:R-:W-:Y:S02]  /*1ae0*/  @!P2 IMAD R2, R8.reuse, c[0x0][0x194], R9 ;  /* 0x000065000802aa24 */ /* 0x040fe400078e0209 */
[----:B------:R-:W-:Y:S01]  /*1af0*/  @!P2 IMAD.WIDE.U32 R8, R8, c[0x0][0x190], R32 ;  /* 0x000064000808aa25 */ /* 0x000fe200078e0020 */
[----:B------:R-:W-:Y:S02]  /*1b00*/  @!P5 LEA R32, P1, R34, c[0x0][0x160], 0x1 ;  /* 0x000058002220da11 */ /* 0x000fe400078208ff */
[----:B------:R-:W-:Y:S01]  /*1b10*/  @!P3 LEA.HI.X R45, R40, c[0x0][0x164], R4, 0x1, P4 ;  /* 0x00005900282dba11 */ /* 0x000fe200020f0c04 */
[----:B------:R-:W-:Y:S01]  /*1b20*/  IMAD.SHL.U32 R4, R232, 0x80, RZ ;  /* 0x00000080e8047824 */ /* 0x000fe200078e00ff */
[----:B------:R-:W-:Y:S01]  /*1b30*/  @!P5 LEA.HI.X R33, R34, c[0x0][0x164], R7, 0x1, P1 ;  /* 0x000059002221da11 */ /* 0x000fe200008f0c07 */
[----:B------:R-:W-:Y:S01]  /*1b40*/  @!P2 IMAD.IADD R2, R9, 0x1, R2 ;  /* 0x000000010902a824 */ /* 0x000fe200078e0202 */
[----:B------:R-:W-:Y:S01]  /*1b50*/  IADD3 R40, P4, R16, R3, RZ ;  /* 0x0000000310287210 */ /* 0x000fe20007f9e0ff */
[C---:B------:R-:W-:Y:S01]  /*1b60*/  IMAD R133, R17.reuse, c[0x0][0x198], RZ ;  /* 0x0000660011857a24 */ /* 0x040fe200078e02ff */
[----:B------:R-:W-:Y:S01]  /*1b70*/  IADD3 R9, -R4, R43, RZ ;  /* 0x0000002b04097210 */ /* 0x000fe20007ffe1ff */
[----:B------:R-:W-:Y:S01]  /*1b80*/  @!PT LDS RZ, [RZ] ;  /* 0x00000000fffff984 */ /* 0x000fe20000000800 */
[----:B------:R-:W-:Y:S01]  /*1b90*/  @!PT LDS RZ, [RZ] ;  /* 0x00000000fffff984 */ /* 0x000fe20000000800 */
[----:B------:R-:W-:Y:S01]  /*1ba0*/  @!PT LDS RZ, [RZ] ;  /* 0x00000000fffff984 */ /* 0x000fe20000000800 */
[----:B------:R1:W-:Y:S01]  /*1bb0*/  @!P5 LDGSTS.E.BYPASS.LTC128B.128 [R233], [R32.64] ;  /* 0x0000000020e9dfae */ /* 0x0003e2000b901d4c */
[----:B------:R-:W-:Y:S01]  /*1bc0*/  @!P2 LEA R34, P1, R8, c[0x0][0x160], 0x1 ;  /* 0x000058000822aa11 */ /* 0x000fe200078208ff */
[----:B------:R-:W-:Y:S01]  /*1bd0*/  IMAD.X R13, R17, 0x1, R13, P4 ;  /* 0x00000001110d7824 */ /* 0x000fe200020e060d */
[-C--:B------:R-:W-:Y:S01]  /*1be0*/  ISETP.GE.AND P4, PT, R26, R9.reuse, PT ;  /* 0x000000091a00720c */ /* 0x080fe20003f86270 */
[----:B------:R1:W-:Y:S01]  /*1bf0*/  @!P5 LDGSTS.E.BYPASS.LTC128B.128 [R233+0x2000], [R32.64+0x80] ;  /* 0x0200008020e9dfae */ /* 0x0003e2000b901d4c */
[C---:B------:R-:W-:Y:S01]  /*1c00*/  ISETP.GE.AND P5, PT, R16.reuse, R9, PT ;  /* 0x000000091000720c */ /* 0x040fe20003fa6270 */
[----:B------:R-:W-:Y:S01]  /*1c10*/  IMAD R133, R16, c[0x0][0x19c], R133 ;  /* 0x0000670010857a24 */ /* 0x000fe200078e0285 */
[----:B------:R-:W-:Y:S01]  /*1c20*/  @!P2 LEA.HI.X R35, R8, c[0x0][0x164], R2, 0x1, P1 ;  /* 0x000059000823aa11 */ /* 0x000fe200008f0c02 */
[----:B------:R-:W-:Y:S01]  /*1c30*/  IMAD.WIDE.U32 R2, R16, c[0x0][0x198], R28 ;  /* 0x0000660010027a25 */ /* 0x000fe200078e001c */
[----:B------:R-:W-:Y:S01]  /*1c40*/  @!P6 LEA R28, P1, R24, c[0x0][0x160], 0x1 ;  /* 0x00005800181cea11 */ /* 0x000fe200078208ff */
[----:B------:R2:W-:Y:S02]  /*1c50*/  @!P3 LDGSTS.E.BYPASS.LTC128B.128 [R233+0x800], [R44.64] ;  /* 0x008000002ce9bfae */ /* 0x0005e4000b901d4c */
[----:B------:R-:W-:-:S02]  /*1c60*/  @!P6 IMAD.IADD R0, R25, 0x1, R0 ;  /* 0x000000011900e824 */ /* 0x000fc400078e0200 */
[----:B------:R2:W-:Y:S01]  /*1c70*/  @!P3 LDGSTS.E.BYPASS.LTC128B.128 [R233+0x2800], [R44.64+0x80] ;  /* 0x028000802ce9bfae */ /* 0x0005e2000b901d4c */
[----:B------:R-:W-:Y:S01]  /*1c80*/  IMAD.IADD R133, R3, 0x1, R133 ;  /* 0x0000000103857824 */ /* 0x000fe200078e0285 */
[----:B------:R-:W-:Y:S01]  /*1c90*/  MOV R3, c[0x0][0x198] ;  /* 0x0000660000037a02 */ /* 0x000fe20000000f00 */
[----:B------:R-:W-:Y:S01]  /*1ca0*/  IMAD.WIDE.U32 R30, R22, c[0x0][0x1b8], R30 ;  /* 0x00006e00161e7a25 */ /* 0x000fe200078e001e */
[----:B------:R3:W-:Y:S01]  /*1cb0*/  @!P2 LDGSTS.E.BYPASS.LTC128B.128 [R233+0x1000], [R34.64] ;  /* 0x0100000022e9afae */ /* 0x0007e2000b901d4c */
[----:B------:R-:W-:Y:S02]  /*1cc0*/  @!P6 LEA.HI.X R29, R24, c[0x0][0x164], R0, 0x1, P1 ;  /* 0x00005900181dea11 */ /* 0x000fe400008f0c00 */
[-C--:B------:R-:W-:Y:S01]  /*1cd0*/  ISETP.GE.AND P3, PT, R20, R9.reuse, PT ;  /* 0x000000091400720c */ /* 0x080fe20003f66270 */
[----:B------:R3:W-:Y:S01]  /*1ce0*/  @!P2 LDGSTS.E.BYPASS.LTC128B.128 [R233+0x3000], [R34.64+0x80] ;  /* 0x0300008022e9afae */ /* 0x0007e2000b901d4c */
[C---:B------:R-:W-:Y:S01]  /*1cf0*/  @!P5 LEA R24, P2, R2.reuse, c[0x0][0x168], 0x1 ;  /* 0x00005a000218da11 */ /* 0x040fe200078408ff */
[----:B------:R-:W-:Y:S01]  /*1d00*/  IMAD.MOV.U32 R0, RZ, RZ, c[0x0][0x19c] ;  /* 0x00006700ff007624 */ /* 0x000fe200078e00ff */
[C---:B------:R-:W-:Y:S01]  /*1d10*/  @!P4 LEA R8, P1, R3.reuse, R2, 0x4 ;  /* 0x000000020308c211 */ /* 0x040fe200078220ff */
[----:B------:R4:W-:Y:S01]  /*1d20*/  @!P6 LDGSTS.E.BYPASS.LTC128B.128 [R233+0x1800], [R28.64] ;  /* 0x018000001ce9efae */ /* 0x0009e2000b901d4c */
[----:B------:R-:W-:Y:S01]  /*1d30*/  @!P5 LEA.HI.X R25, R2, c[0x0][0x16c], R133, 0x1, P2 ;  /* 0x00005b000219da11 */ /* 0x000fe200010f0c85 */
[----:B------:R-:W-:Y:S01]  /*1d40*/  IMAD.SHL.U32 R10, R0, 0x20, RZ ;  /* 0x00000020000a7824 */ /* 0x000fe200078e00ff */
        /* <DEDUP_REMOVED lines=10> */
[----:B--2---:R-:W-:Y:S02]  /*1df0*/  IMAD.WIDE.U32 R44, R3, 0x20, RZ ;  /* 0x00000020032c7825 */ /* 0x004fe400078e00ff */
[----:B------:R2:W-:Y:S03]  /*1e00*/  @!P4 LDGSTS.E.BYPASS.LTC128B.128 [R233+0x4800], [R32.64] ;  /* 0x0480000020e9cfae */ /* 0x0005e6000b901d4c */
[----:B------:R-:W-:Y:S01]  /*1e10*/  @!P3 IADD3 R8, P1, R2, R44, RZ ;  /* 0x0000002c0208b210 */ /* 0x000fe20007f3e0ff */
[----:B------:R2:W-:Y:S01]  /*1e20*/  @!P4 LDGSTS.E.BYPASS.LTC128B.128 [R233+0x8800], [R32.64+0x80] ;  /* 0x0880008020e9cfae */ /* 0x0005e2000b901d4c */
[----:B---3--:R-:W-:Y:S01]  /*1e30*/  @!P2 MOV R34, R2 ;  /* 0x000000020022a202 */ /* 0x008fe20000000f00 */
[----:B------:R-:W-:Y:S01]  /*1e40*/  @!P2 IMAD.MOV.U32 R35, RZ, RZ, R133 ;  /* 0x000000ffff23a224 */ /* 0x000fe200078e0085 */
[----:B------:R-:W-:-:S02]  /*1e50*/  @!P3 IADD3.X R7, R133, R45, R10, P1, !PT ;  /* 0x0000002d8507b210 */ /* 0x000fc40000ffe40a */
[----:B------:R-:W-:Y:S01]  /*1e60*/  @!P3 LEA R44, P1, R8, c[0x0][0x168], 0x1 ;  /* 0x00005a00082cba11 */ /* 0x000fe200078208ff */
[----:B------:R-:W-:Y:S01]  /*1e70*/  @!P2 IMAD.WIDE.U32 R46, R3, 0x30, R34 ;  /* 0x00000030032ea825 */ /* 0x000fe200078e0022 */
[----:B------:R-:W-:Y:S02]  /*1e80*/  IADD3 R10, R16, 0x70, RZ ;  /* 0x00000070100a7810 */ /* 0x000fe40007ffe0ff */
[----:B------:R-:W-:Y:S01]  /*1e90*/  @!P3 LEA.HI.X R45, R8, c[0x0][0x16c], R7, 0x1, P1 ;  /* 0x00005b00082dba11 */ /* 0x000fe200008f0c07 */
[----:B------:R-:W-:Y:S01]  /*1ea0*/  @!P2 IMAD R7, R0, 0x30, RZ ;  /* 0x000000300007a824 */ /* 0x000fe200078e02ff */
[----:B------:R-:W-:Y:S01]  /*1eb0*/  @!P2 LEA R34, P1, R46, c[0x0][0x168], 0x1 ;  /* 0x00005a002e22aa11 */ /* 0x000fe200078208ff */
[----:B----4-:R-:W-:Y:S01]  /*1ec0*/  @!P5 IMAD.MOV.U32 R29, RZ, RZ, R133 ;  /* 0x000000ffff1dd224 */ /* 0x010fe200078e0085 */
[----:B------:R-:W-:Y:S01]  /*1ed0*/  IADD3 R8, R16, 0x60, RZ ;  /* 0x0000006010087810 */ /* 0x000fe20007ffe0ff */
[----:B------:R-:W-:Y:S01]  /*1ee0*/  @!P2 IMAD.IADD R7, R47, 0x1, R7 ;  /* 0x000000012f07a824 */ /* 0x000fe200078e0207 */
[----:B------:R-:W-:Y:S01]  /*1ef0*/  @!P5 MOV R28, R2 ;  /* 0x00000002001cd202 */ /* 0x000fe20000000f00 */
[----:B------:R3:W-:Y:S01]  /*1f00*/  @!P3 LDGSTS.E.BYPASS.LTC128B.128 [R233+0x5000], [R44.64] ;  /* 0x050000002ce9bfae */ /* 0x0007e2000b901d4c */
[----:B------:R-:W-:-:S02]  /*1f10*/  ISETP.GE.AND P4, PT, R8, R9, PT ;  /* 0x000000090800720c */ /* 0x000fc40003f86270 */
[----:B------:R-:W-:Y:S01]  /*1f20*/  @!P2 LEA.HI.X R35, R46, c[0x0][0x16c], R7, 0x1, P1 ;  /* 0x00005b002e23aa11 */ /* 0x000fe200008f0c07 */
[----:B------:R3:W-:Y:S01]  /*1f30*/  @!P3 LDGSTS.E.BYPASS.LTC128B.128 [R233+0x9000], [R44.64+0x80] ;  /* 0x090000802ce9bfae */ /* 0x0007e2000b901d4c */
[C---:B-1----:R-:W-:Y:S01]  /*1f40*/  @!P6 LEA R24, P1, R3.reuse, R2, 0x6 ;  /* 0x000000020318e211 */ /* 0x042fe200078230ff */
[----:B------:R-:W-:Y:S01]  /*1f50*/  @!P5 IMAD R7, R0, 0x50, RZ ;  /* 0x000000500007d824 */ /* 0x000fe200078e02ff */
[----:B------:R-:W-:Y:S01]  /*1f60*/  ISETP.GE.AND P3, PT, R10, R9, PT ;  /* 0x000000090a00720c */ /* 0x000fe20003f66270 */
[C---:B------:R-:W-:Y:S01]  /*1f70*/  @!P5 IMAD.WIDE.U32 R28, R3.reuse, 0x50, R28 ;  /* 0x00000050031cd825 */ /* 0x040fe200078e001c */
[----:B------:R-:W-:Y:S01]  /*1f80*/  @!P6 LEA.HI.X R17, R3, R133, R0, 0x6, P1 ;  /* 0x000000850311e211 */ /* 0x000fe200008f3400 */
[----:B------:R1:W-:Y:S01]  /*1f90*/  @!P2 LDGSTS.E.BYPASS.LTC128B.128 [R233+0x5800], [R34.64] ;  /* 0x0580000022e9afae */ /* 0x0003e2000b901d4c */
[C---:B--2---:R-:W-:Y:S01]  /*1fa0*/  @!P6 LEA R32, P1, R24.reuse, c[0x0][0x168], 0x1 ;  /* 0x00005a001820ea11 */ /* 0x044fe200078208ff */
[----:B------:R-:W-:Y:S02]  /*1fb0*/  @!P5 IMAD.IADD R7, R29, 0x1, R7 ;  /* 0x000000011d07d824 */ /* 0x000fe400078e0207 */
[----:B------:R-:W-:Y:S01]  /*1fc0*/  @!P4 IMAD.MOV.U32 R29, RZ, RZ, R133 ;  /* 0x000000ffff1dc224 */ /* 0x000fe200078e0085 */
[----:B------:R-:W-:Y:S01]  /*1fd0*/  @!P6 LEA.HI.X R33, R24, c[0x0][0x16c], R17, 0x1, P1 ;  /* 0x00005b001821ea11 */ /* 0x000fe200008f0c11 */
[----:B------:R1:W-:Y:S01]  /*1fe0*/  @!P2 LDGSTS.E.BYPASS.LTC128B.128 [R233+0x9800], [R34.64+0x80] ;  /* 0x0980008022e9afae */ /* 0x0003e2000b901d4c */
[----:B------:R-:W-:-:S03]  /*1ff0*/  @!P5 LEA R24, P1, R28, c[0x0][0x168], 0x1 ;  /* 0x00005a001c18da11 */ /* 0x000fc600078208ff */
[----:B------:R-:W-:Y:S01]  /*2000*/  @!P3 MOV R23, R133 ;  /* 0x000000850017b202 */ /* 0x000fe20000000f00 */
[----:B------:R-:W-:Y:S01]  /*2010*/  @!P3 IMAD.MOV.U32 R22, RZ, RZ, R2 ;  /* 0x000000ffff16b224 */ /* 0x000fe200078e0002 */
[----:B------:R-:W-:Y:S01]  /*2020*/  @!P5 LEA.HI.X R25, R28, c[0x0][0x16c], R7, 0x1, P1 ;  /* 0x00005b001c19da11 */ /* 0x000fe200008f0c07 */
[C---:B------:R-:W-:Y:S01]  /*2030*/  @!P4 IMAD R7, R0.reuse, 0x60, RZ ;  /* 0x000000600007c824 */ /* 0x040fe200078e02ff */
[----:B------:R-:W-:Y:S01]  /*2040*/  @!P4 MOV R28, R2 ;  /* 0x00000002001cc202 */ /* 0x000fe20000000f00 */
[----:B------:R-:W-:Y:S01]  /*2050*/  @!P3 IMAD R0, R0, 0x70, RZ ;  /* 0x000000700000b824 */ /* 0x000fe200078e02ff */
[----:B------:R1:W-:Y:S01]  /*2060*/  @!P6 LDGSTS.E.BYPASS.LTC128B.128 [R233+0x6000], [R32.64] ;  /* 0x0600000020e9efae */ /* 0x0003e2000b901d4c */
[----:B------:R-:W-:-:S03]  /*2070*/  @!P3 IMAD.WIDE.U32 R22, R3, 0x70, R22 ;  /* 0x000000700316b825 */ /* 0x000fc600078e0016 */
[----:B------:R1:W-:Y:S01]  /*2080*/  @!P6 LDGSTS.E.BYPASS.LTC128B.128 [R233+0xa000], [R32.64+0x80] ;  /* 0x0a00008020e9efae */ /* 0x0003e2000b901d4c */
[----:B------:R-:W-:Y:S01]  /*2090*/  @!P4 IMAD.WIDE.U32 R28, R3, 0x60, R28 ;  /* 0x00000060031cc825 */ /* 0x000fe200078e001c */
[----:B------:R-:W-:Y:S02]  /*20a0*/  @!P3 IADD3 R0, R23, R0, RZ ;  /* 0x000000001700b210 */ /* 0x000fe40007ffe0ff */
[----:B------:R-:W-:Y:S01]  /*20b0*/  @!P3 LEA R46, P1, R22, c[0x0][0x168], 0x1 ;  /* 0x00005a00162eba11 */ /* 0x000fe200078208ff */
[----:B------:R-:W-:Y:S01]  /*20c0*/  @!P4 IMAD.IADD R7, R29, 0x1, R7 ;  /* 0x000000011d07c824 */ /* 0x000fe200078e0207 */
[----:B---3--:R-:W-:Y:S01]  /*20d0*/  @!P4 LEA R44, P2, R28, c[0x0][0x168], 0x1 ;  /* 0x00005a001c2cca11 */ /* 0x008fe200078408ff */
[----:B------:R2:W-:Y:S01]  /*20e0*/  @!P5 LDGSTS.E.BYPASS.LTC128B.128 [R233+0x6800], [R24.64] ;  /* 0x0680000018e9dfae */ /* 0x0005e2000b901d4c */
[----:B------:R-:W-:Y:S01]  /*20f0*/  @!P3 LEA.HI.X R47, R22, c[0x0][0x16c], R0, 0x1, P1 ;  /* 0x00005b00162fba11 */ /* 0x000fe200008f0c00 */
[----:B------:R-:W-:Y:S01]  /*2100*/  IMAD.MOV.U32 R0, RZ, RZ, 0x20 ;  /* 0x00000020ff007424 */ /* 0x000fe200078e00ff */
[----:B------:R-:W-:Y:S01]  /*2110*/  @!P4 LEA.HI.X R45, R28, c[0x0][0x16c], R7, 0x1, P2 ;  /* 0x00005b001c2dca11 */ /* 0x000fe200010f0c07 */
[----:B------:R2:W-:Y:S01]  /*2120*/  @!P5 LDGSTS.E.BYPASS.LTC128B.128 [R233+0xa800], [R24.64+0x80] ;  /* 0x0a80008018e9dfae */ /* 0x0005e2000b901d4c */
[----:B------:R-:W-:Y:S01]  /*2130*/  IMAD R7, R13, c[0x0][0x1a0], RZ ;  /* 0x000068000d077a24 */ /* 0x000fe200078e02ff */
[-C--:B------:R-:W-:Y:S01]  /*2140*/  ISETP.GE.AND P2, PT, R26, R9.reuse, PT ;  /* 0x000000091a00720c */ /* 0x080fe20003f46270 */
[----:B------:R-:W-:Y:S01]  /*2150*/  IMAD.WIDE.U32 R22, R0, c[0x0][0x1a0], RZ ;  /* 0x0000680000167a25 */ /* 0x000fe200078e00ff */
[----:B------:R3:W-:Y:S01]  /*2160*/  @!P4 LDGSTS.E.BYPASS.LTC128B.128 [R233+0x7000], [R44.64] ;  /* 0x070000002ce9cfae */ /* 0x0007e2000b901d4c */
[----:B------:R-:W-:-:S02]  /*2170*/  ISETP.GE.AND P1, PT, R20, R9, PT ;  /* 0x000000091400720c */ /* 0x000fc40003f26270 */
[C---:B------:R-:W-:Y:S01]  /*2180*/  IMAD R7, R40.reuse, c[0x0][0x1a4], R7 ;  /* 0x0000690028077a24 */ /* 0x040fe200078e0207 */
[----:B------:R3:W-:Y:S01]  /*2190*/  @!P4 LDGSTS.E.BYPASS.LTC128B.128 [R233+0xb000], [R44.64+0x80] ;  /* 0x0b0000802ce9cfae */ /* 0x0007e2000b901d4c */
[----:B------:R-:W-:Y:S01]  /*21a0*/  IMAD.WIDE.U32 R40, R40, c[0x0][0x1a0], R30 ;  /* 0x0000680028287a25 */ /* 0x000fe200078e001e */
[----:B------:R-:W-:Y:S02]  /*21b0*/  ISETP.GE.AND P5, PT, R16, R9, PT ;  /* 0x000000091000720c */ /* 0x000fe40003fa6270 */
[----:B------:R3:W-:Y:S01]  /*21c0*/  @!P3 LDGSTS.E.BYPASS.LTC128B.128 [R233+0x7800], [R46.64] ;  /* 0x078000002ee9bfae */ /* 0x0007e2000b901d4c */
[----:B------:R-:W-:Y:S01]  /*21d0*/  IMAD.IADD R36, R41, 0x1, R7 ;  /* 0x0000000129247824 */ /* 0x000fe200078e0207 */
[----:B------:R-:W-:Y:S01]  /*21e0*/  LOP3.LUT R7, R228, 0xfffffff0, RZ, 0xc0, !PT ;  /* 0xfffffff0e4077812 */ /* 0x000fe200078ec0ff */
[----:B------:R-:W-:Y:S01]  /*21f0*/  IMAD R20, R0, c[0x0][0x1a4], RZ ;  /* 0x0000690000147a24 */ /* 0x000fe200078e02ff */
[----:B------:R3:W-:Y:S01]  /*2200*/  @!P3 LDGSTS.E.BYPASS.LTC128B.128 [R233+0xb800], [R46.64+0x80] ;  /* 0x0b8000802ee9bfae */ /* 0x0007e2000b901d4c */
[C---:B------:R-:W-:Y:S01]  /*2210*/  LEA R230, P3, R40.reuse, c[0x0][0x170], 0x1 ;  /* 0x00005c0028e67a11 */ /* 0x040fe200078608ff */
[----:B------:R-:W-:Y:S01]  /*2220*/  @!P1 IMAD.MOV.U32 R11, RZ, RZ, c[0x0][0x1a0] ;  /* 0x00006800ff0b9624 */ /* 0x000fe200078e00ff */
[----:B------:R-:W-:Y:S01]  /*2230*/  IADD3 R234, -R7, R6, RZ ;  /* 0x0000000607ea7210 */ /* 0x000fe20007ffe1ff */
[----:B------:R-:W0:Y:S01]  /*2240*/  LDGDEPBAR ;  /* 0x00000000000079af */ /* 0x000e220000000000 */
[----:B------:R-:W-:Y:S01]  /*2250*/  LEA.HI.X R231, R40, c[0x0][0x174], R36, 0x1, P3 ;  /* 0x00005d0028e77a11 */ /* 0x000fe200018f0c24 */
[----:B------:R-:W-:Y:S01]  /*2260*/  IMAD.SHL.U32 R13, R5, 0x40, RZ ;  /* 0x00000040050d7824 */ /* 0x000fe200078e00ff */
[----:B------:R-:W-:Y:S01]  /*2270*/  @!P2 IADD3 R22, P3, R230, R22, RZ ;  /* 0x00000016e616a210 */ /* 0x000fe20007f7e0ff */
[----:B------:R-:W-:Y:S01]  /*2280*/  IMAD.SHL.U32 R16, R16, 0x8, RZ ;  /* 0x0000000810107824 */ /* 0x000fe200078e00ff */
[----:B------:R-:W-:-:S02]  /*2290*/  SHF.R.S32.HI R7, RZ, 0x1f, R234 ;  /* 0x0000001fff077819 */ /* 0x000fc400000114ea */
[----:B------:R-:W-:Y:S02]  /*22a0*/  @!P2 IADD3.X R23, R231, R23, R20, P3, !PT ;  /* 0x00000017e717a210 */ /* 0x000fe40001ffe414 */
[-C--:B------:R-:W-:Y:S02]  /*22b0*/  ISETP.GE.AND P3, PT, R8, R9.reuse, PT ;  /* 0x000000090800720c */ /* 0x080fe40003f66270 */
[----:B------:R-:W-:Y:S02]  /*22c0*/  SHF.R.S32.HI R228, RZ, 0x4, R228 ;  /* 0x00000004ffe47819 */ /* 0x000fe400000114e4 */
[----:B------:R-:W-:Y:S02]  /*22d0*/  LEA.HI R8, R7, R234, RZ, 0x3 ;  /* 0x000000ea07087211 */ /* 0x000fe400078f18ff */
[----:B------:R-:W-:Y:S02]  /*22e0*/  ISETP.GE.AND P4, PT, R14, R9, PT ;  /* 0x000000090e00720c */ /* 0x000fe40003f86270 */
[----:B------:R-:W-:-:S02]  /*22f0*/  LEA.HI R225, R228, R228, RZ, 0x1 ;  /* 0x000000e4e4e17211 */ /* 0x000fc400078f08ff */
[----:B------:R-:W-:Y:S02]  /*2300*/  LOP3.LUT R7, R8, 0xfffffff8, RZ, 0xc0, !PT ;  /* 0xfffffff808077812 */ /* 0x000fe400078ec0ff */
[----:B------:R-:W-:Y:S02]  /*2310*/  @!P1 MOV R14, c[0x0][0x1a4] ;  /* 0x00006900000e9a02 */ /* 0x000fe40000000f00 */
[----:B------:R-:W-:Y:S01]  /*2320*/  ISETP.GE.AND P6, PT, R18, R9, PT ;  /* 0x000000091200720c */ /* 0x000fe20003fc6270 */
[----:B------:R-:W-:-:S04]  /*2330*/  DEPBAR.LE SB0, 0x0 ;  /* 0x000080000000791a */ /* 0x000fc80000000000 */
[----:B------:R-:W-:Y:S01]  /*2340*/  BAR.SYNC.DEFER_BLOCKING 0x0 ;  /* 0x0000000000007b1d */ /* 0x000fe20000010000 */
[----:B------:R-:W-:Y:S01]  /*2350*/  LOP3.LUT R225, R225, 0xfffffffe, RZ, 0xc0, !PT ;  /* 0xfffffffee1e17812 */ /* 0x000fe200078ec0ff */
[----:B------:R-:W-:Y:S01]  /*2360*/  IMAD.IADD R7, R234, 0x1, -R7 ;  /* 0x00000001ea077824 */ /* 0x000fe200078e0a07 */
[----:B------:R-:W-:Y:S01]  /*2370*/  LOP3.LUT R13, R13, 0x1c0, RZ, 0xc0, !PT ;  /* 0x000001c00d0d7812 */ /* 0x000fe200078ec0ff */
[----:B------:R-:W-:Y:S01]  /*2380*/  @!P4 IMAD.MOV.U32 R20, RZ, RZ, c[0x0][0x1a0] ;  /* 0x00006800ff14c624 */ /* 0x000fe200078e00ff */
[----:B------:R-:W-:Y:S01]  /*2390*/  IADD3 R225, R228, -R225, RZ ;  /* 0x800000e1e4e17210 */ /* 0x000fe20007ffe0ff */
[----:B------:R-:W-:Y:S01]  /*23a0*/  IMAD.SHL.U32 R18, R7, 0x40, RZ ;  /* 0x0000004007127824 */ /* 0x000fe200078e00ff */
[----:B------:R-:W-:Y:S01]  /*23b0*/  LOP3.LUT R16, R13, 0x8, R16, 0xf8, !PT ;  /* 0x000000080d107812 */ /* 0x000fe200078ef810 */
[----:B------:R-:W-:Y:S01]  /*23c0*/  @!P4 IMAD.WIDE.U32 R20, R20, 0xa0, R230 ;  /* 0x000000a01414c825 */ /* 0x000fe200078e00e6 */
[----:B------:R-:W-:Y:S02]  /*23d0*/  SHF.R.U32.HI R13, RZ, 0x3, R13 ;  /* 0x00000003ff0d7819 */ /* 0x000fe4000001160d */
[----:B------:R-:W-:Y:S01]  /*23e0*/  LOP3.LUT R18, R18, 0x1c0, RZ, 0xc0, !PT ;  /* 0x000001c012127812 */ /* 0x000fe200078ec0ff */
[----:B------:R-:W-:Y:S01]  /*23f0*/  IMAD.SHL.U32 R17, R225, 0x8, RZ ;  /* 0x00000008e1117824 */ /* 0x000fe200078e00ff */
[----:B------:R-:W-:-:S02]  /*2400*/  LOP3.LUT R16, R16, R13, RZ, 0x3c, !PT ;  /* 0x0000000d10107212 */ /* 0x000fc400078e3cff */
[----:B------:R-:W-:Y:S02]  /*2410*/  SHF.L.U32 R42, R8, 0x6, RZ ;  /* 0x00000006082a7819 */ /* 0x000fe400000006ff */
[----:B------:R-:W-:Y:S01]  /*2420*/  LOP3.LUT R17, R18, 0x8, R17, 0xf8, !PT ;  /* 0x0000000812117812 */ /* 0x000fe200078ef811 */
[----:B------:R-:W-:Y:S01]  /*2430*/  IMAD R225, R225, 0x200, R16 ;  /* 0x00000200e1e17824 */ /* 0x000fe200078e0210 */
[----:B------:R-:W-:Y:S02]  /*2440*/  SHF.R.U32.HI R18, RZ, 0x3, R18 ;  /* 0x00000003ff127819 */ /* 0x000fe40000011612 */
[----:B------:R-:W-:Y:S02]  /*2450*/  LOP3.LUT R42, R42, 0xfffffe00, RZ, 0xc0, !PT ;  /* 0xfffffe002a2a7812 */ /* 0x000fe400078ec0ff */
[----:B------:R-:W-:Y:S01]  /*2460*/  LOP3.LUT R39, R17, R18, RZ, 0x3c, !PT ;  /* 0x0000001211277212 */ /* 0x000fe200078e3cff */
[----:B------:R-:W-:Y:S01]  /*2470*/  @P5 STS.128 [R233+0xc000], RZ ;  /* 0x00c000ffe9005388 */ /* 0x000fe20000000c00 */
[----:B------:R-:W-:Y:S01]  /*2480*/  @!P3 MOV R18, c[0x0][0x1a0] ;  /* 0x000068000012ba02 */ /* 0x000fe20000000f00 */
[----:B------:R-:W-:Y:S01]  /*2490*/  IMAD R226, R135, 0x400, R42 ;  /* 0x0000040087e27824 */ /* 0x000fe200078e022a */
[----:B------:R-:W-:Y:S01]  /*24a0*/  SHF.L.U32 R225, R225, 0x1, RZ ;  /* 0x00000001e1e17819 */ /* 0x000fe200000006ff */
[----:B------:R-:W-:Y:S01]  /*24b0*/  @P5 STS.128 [R233+0x10000], RZ ;  /* 0x010000ffe9005388 */ /* 0x000fe20000000c00 */
[----:B------:R-:W-:Y:S01]  /*24c0*/  LEA R135, R135, R137, 0x4 ;  /* 0x0000008987877211 */ /* 0x000fe200078e20ff */
[----:B------:R-:W-:Y:S01]  /*24d0*/  @!P3 IMAD.WIDE.U32 R18, R18, 0xc0, R230 ;  /* 0x000000c01212b825 */ /* 0x000fe200078e00e6 */
[C---:B------:R-:W-:Y:S01]  /*24e0*/  IADD3 R8, R225.reuse, 0x4000, RZ ;  /* 0x00004000e1087810 */ /* 0x040fe20007ffe0ff */
[----:B------:R-:W-:Y:S01]  /*24f0*/  @!PT LDS RZ, [RZ] ;  /* 0x00000000fffff984 */ /* 0x000fe20000000800 */
[----:B------:R-:W-:Y:S01]  /*2500*/  @!PT LDS RZ, [RZ] ;  /* 0x00000000fffff984 */ /* 0x000fe20000000800 */
[----:B------:R-:W-:Y:S01]  /*2510*/  @!PT LDS RZ, [RZ] ;  /* 0x00000000fffff984 */ /* 0x000fe20000000800 */
[----:B------:R4:W-:Y:S01]  /*2520*/  @!P5 LDGSTS.E.BYPASS.LTC128B.128 [R233+0xc000], [R230.64] ;  /* 0x0c000000e6e9dfae */ /* 0x0009e2000b901d4c */
[----:B------:R-:W-:Y:S01]  /*2530*/  IADD3 R223, R225, 0x4020, RZ ;  /* 0x00004020e1df7810 */ /* 0x000fe20007ffe0ff */
[C---:B------:R-:W-:Y:S01]  /*2540*/  IMAD.IADD R226, R39.reuse, 0x1, R226 ;  /* 0x0000000127e27824 */ /* 0x040fe200078e02e2 */
[----:B------:R-:W-:Y:S01]  /*2550*/  LOP3.LUT R220, R39, R42, RZ, 0xfc, !PT ;  /* 0x0000002a27dc7212 */ /* 0x000fe200078efcff */
[----:B------:R4:W-:Y:S01]  /*2560*/  @!P5 LDGSTS.E.BYPASS.LTC128B.128 [R233+0x10000], [R230.64+0x80] ;  /* 0x10000080e6e9dfae */ /* 0x0009e2000b901d4c */
[----:B--2---:R-:W-:Y:S01]  /*2570*/  @!P1 LEA R24, P5, R11, R230, 0x6 ;  /* 0x000000e60b189211 */ /* 0x004fe200078a30ff */
[----:B------:R-:W-:-:S02]  /*2580*/  IMAD.SHL.U32 R226, R226, 0x2, RZ ;  /* 0x00000002e2e27824 */ /* 0x000fc400078e00ff */
        /* <DEDUP_REMOVED lines=14> */
[----:B------:R-:W-:Y:S01]  /*2670*/  @!P3 IMAD.MOV.U32 R10, RZ, RZ, c[0x0][0x1a4] ;  /* 0x00006900ff0ab624 */ /* 0x000fe200078e00ff */
[----:B------:R-:W-:Y:S01]  /*2680*/  @!P4 IADD3 R21, R21, R11, RZ ;  /* 0x0000000b1515c210 */ /* 0x000fe20007ffe0ff */
[----:B------:R-:W-:Y:S01]  /*2690*/  @P1 STS.128 [R233+0xd000], RZ ;  /* 0x00d000ffe9001388 */ /* 0x000fe20000000c00 */
[----:B------:R-:W-:Y:S01]  /*26a0*/  @!P5 MOV R13, c[0x0][0x1a0] ;  /* 0x00006800000dda02 */ /* 0x000fe20000000f00 */
[----:B------:R-:W-:Y:S02]  /*26b0*/  @!P5 IMAD.MOV.U32 R12, RZ, RZ, c[0x0][0x1a4] ;  /* 0x00006900ff0cd624 */ /* 0x000fe400078e00ff */
[----:B------:R-:W-:Y:S01]  /*26c0*/  @P1 STS.128 [R233+0x11000], RZ ;  /* 0x011000ffe9001388 */ /* 0x000fe20000000c00 */
[----:B------:R-:W-:-:S03]  /*26d0*/  @!P3 IMAD R10, R10, 0xc0, RZ ;  /* 0x000000c00a0ab824 */ /* 0x000fc600078e02ff */
[----:B------:R-:W-:Y:S01]  /*26e0*/  @!PT LDS RZ, [RZ] ;  /* 0x00000000fffff984 */ /* 0x000fe20000000800 */
[----:B------:R-:W-:Y:S01]  /*26f0*/  @!PT LDS RZ, [RZ] ;  /* 0x00000000fffff984 */ /* 0x000fe20000000800 */
[----:B------:R-:W-:Y:S01]  /*2700*/  @!PT LDS RZ, [RZ] ;  /* 0x00000000fffff984 */ /* 0x000fe20000000800 */
[----:B------:R1:W-:Y:S01]  /*2710*/  @!P1 LDGSTS.E.BYPASS.LTC128B.128 [R233+0xd000], [R24.64] ;  /* 0x0d00000018e99fae */ /* 0x0003e2000b901d4c */
[----:B------:R-:W-:Y:S01]  /*2720*/  @!P3 IMAD.IADD R19, R19, 0x1, R10 ;  /* 0x000000011313b824 */ /* 0x000fe200078e020a */
[----:B------:R-:W-:Y:S01]  /*2730*/  @!P2 MOV R9, c[0x0][0x1a4] ;  /* 0x000069000009aa02 */ /* 0x000fe20000000f00 */
[----:B------:R-:W-:Y:S01]  /*2740*/  @!P2 IMAD.MOV.U32 R16, RZ, RZ, c[0x0][0x1a0] ;  /* 0x00006800ff10a624 */ /* 0x000fe200078e00ff */
[----:B------:R1:W-:Y:S03]  /*2750*/  @!P1 LDGSTS.E.BYPASS.LTC128B.128 [R233+0x11000], [R24.64+0x80] ;  /* 0x1100008018e99fae */ /* 0x0003e6000b901d4c */
[----:B------:R-:W-:Y:S01]  /*2760*/  @!P2 IMAD.WIDE.U32 R16, R16, 0xe0, R230 ;  /* 0x000000e01010a825 */ /* 0x000fe200078e00e6 */
[----:B------:R-:W-:Y:S03]  /*2770*/  @P6 STS.128 [R233+0xd800], RZ ;  /* 0x00d800ffe9006388 */ /* 0x000fe60000000c00 */
[----:B------:R-:W-:Y:S01]  /*2780*/  @!P2 IMAD R9, R9, 0xe0, RZ ;  /* 0x000000e00909a824 */ /* 0x000fe200078e02ff */
[----:B------:R-:W-:Y:S01]  /*2790*/  @P6 STS.128 [R233+0x11800], RZ ;  /* 0x011800ffe9006388 */ /* 0x000fe20000000c00 */
[----:B--2---:R-:W-:-:S02]  /*27a0*/  @!P6 MOV R22, c[0x0][0x1a0] ;  /* 0x000068000016ea02 */ /* 0x004fc40000000f00 */
[----:B------:R-:W-:-:S03]  /*27b0*/  @!P2 IMAD.IADD R17, R17, 0x1, R9 ;  /* 0x000000011111a824 */ /* 0x000fc600078e0209 */
        /* <DEDUP_REMOVED lines=45> */
[----:B--2---:R-:W2:Y:S01]  /*2a90*/  LDSM.16.M88.4 R20, [R225+0x4000] ;  /* 0x00400000e114783b */ /* 0x004ea20000000200 */
[----:B------:R-:W-:Y:S02]  /*2aa0*/  LOP3.LUT P1, RZ, R5, 0x4, RZ, 0xc0, !PT ;  /* 0x0000000405ff7812 */ /* 0x000fe4000782c0ff */
[----:B------:R-:W-:Y:S01]  /*2ab0*/  LEA R224, R7, R226, 0x1 ;  /* 0x000000e207e07211 */ /* 0x000fe200078e08ff */
[----:B------:R-:W3:Y:S01]  /*2ac0*/  LDSM.16.M88.4 R84, [R225+0x4800] ;  /* 0x00480000e154783b */ /* 0x000ee20000000200 */
[----:B------:R-:W-:-:S02]  /*2ad0*/  SEL R5, R0, 0xffffffe0, !P2 ;  /* 0xffffffe000057807 */ /* 0x000fc40005000000 */
[----:B------:R-:W-:Y:S01]  /*2ae0*/  SEL R0, R0, 0xffffffe0, !P1 ;  /* 0xffffffe000007807 */ /* 0x000fe20004800000 */
[----:B------:R-:W3:Y:S01]  /*2af0*/  LDSM.16.M88.4 R76, [R225+0x5000] ;  /* 0x00500000e14c783b */ /* 0x000ee20000000200 */
[C---:B------:R-:W-:Y:S01]  /*2b00*/  LEA R221, R5.reuse, R224, 0x1 ;  /* 0x000000e005dd7211 */ /* 0x040fe200078e08ff */
[----:B------:R-:W-:Y:S01]  /*2b10*/  IMAD R222, R5, 0x2, R226 ;  /* 0x0000000205de7824 */ /* 0x000fe200078e02e2 */
[----:B------:R-:W-:Y:S01]  /*2b20*/  ISETP.GT.AND P2, PT, R232, R229, PT ;  /* 0x000000e5e800720c */ /* 0x000fe20003f44270 */
[----:B------:R-:W3:Y:S01]  /*2b30*/  LDSM.16.M88.4 R68, [R225+0x5800] ;  /* 0x00580000e144783b */ /* 0x000ee20000000200 */
[C---:B------:R-:W-:Y:S01]  /*2b40*/  IMAD R219, R0.reuse, 0x2, R225 ;  /* 0x0000000200db7824 */ /* 0x040fe200078e02e1 */
[C---:B------:R-:W-:Y:S01]  /*2b50*/  IADD3 R213, R223.reuse, 0x1800, RZ ;  /* 0x00001800dfd57810 */ /* 0x040fe20007ffe0ff */
[----:B------:R-:W-:Y:S01]  /*2b60*/  IMAD R208, R0, 0x2, R223 ;  /* 0x0000000200d07824 */ /* 0x000fe200078e02df */
[----:B------:R-:W3:Y:S01]  /*2b70*/  LDSM.16.M88.4 R60, [R225+0x6000] ;  /* 0x00600000e13c783b */ /* 0x000ee20000000200 */
[----:B------:R-:W-:-:S02]  /*2b80*/  IADD3 R212, R223, 0x2000, RZ ;  /* 0x00002000dfd47810 */ /* 0x000fc40007ffe0ff */
[C---:B------:R-:W-:Y:S01]  /*2b90*/  IADD3 R211, R223.reuse, 0x2800, RZ ;  /* 0x00002800dfd37810 */ /* 0x040fe20007ffe0ff */
[----:B------:R-:W4:Y:S01]  /*2ba0*/  LDSM.16.M88.4 R52, [R225+0x6800] ;  /* 0x00680000e134783b */ /* 0x000f220000000200 */
[C---:B------:R-:W-:Y:S02]  /*2bb0*/  IADD3 R210, R223.reuse, 0x3000, RZ ;  /* 0x00003000dfd27810 */ /* 0x040fe40007ffe0ff */
[C---:B------:R-:W-:Y:S01]  /*2bc0*/  IADD3 R209, R223.reuse, 0x3800, RZ ;  /* 0x00003800dfd17810 */ /* 0x040fe20007ffe0ff */
[----:B------:R-:W4:Y:S01]  /*2bd0*/  LDSM.16.M88.4 R104, [R225+0x7000] ;  /* 0x00700000e168783b */ /* 0x000f220000000200 */
[C---:B------:R-:W-:Y:S02]  /*2be0*/  @!P2 LEA R238, P1, R2.reuse, c[0x0][0x168], 0x1 ;  /* 0x00005a0002eeaa11 */ /* 0x040fe400078208ff */
[----:B------:R-:W-:Y:S01]  /*2bf0*/  IADD3 R207, R223, 0x4000, RZ ;  /* 0x00004000dfcf7810 */ /* 0x000fe20007ffe0ff */
[----:B-1----:R-:W1:Y:S01]  /*2c00*/  LDSM.16.M88.4 R24, [R225+0x7800] ;  /* 0x00780000e118783b */ /* 0x002e620000000200 */
[----:B------:R-:W-:-:S02]  /*2c10*/  @!P2 LEA.HI.X R239, R2, c[0x0][0x16c], R133, 0x1, P1 ;  /* 0x00005b0002efaa11 */ /* 0x000fc400008f0c85 */
[C---:B------:R-:W-:Y:S01]  /*2c20*/  IADD3 R206, R223.reuse, 0x4800, RZ ;  /* 0x00004800dfce7810 */ /* 0x040fe20007ffe0ff */
[----:B------:R-:W-:Y:S01]  /*2c30*/  LDSM.16.M88.4 R48, [R224] ;  /* 0x00000000e030783b */ /* 0x000fe20000000200 */
[C---:B------:R-:W-:Y:S02]  /*2c40*/  IADD3 R205, R223.reuse, 0x5000, RZ ;  /* 0x00005000dfcd7810 */ /* 0x040fe40007ffe0ff */
[C---:B------:R-:W-:Y:S01]  /*2c50*/  IADD3 R204, R223.reuse, 0x5800, RZ ;  /* 0x00005800dfcc7810 */ /* 0x040fe20007ffe0ff */
[----:B------:R-:W1:Y:S01]  /*2c60*/  LDSM.16.M88.4 R16, [R223] ;  /* 0x00000000df10783b */ /* 0x000e620000000200 */
[C---:B------:R-:W-:Y:S02]  /*2c70*/  IADD3 R203, R223.reuse, 0x6000, RZ ;  /* 0x00006000dfcb7810 */ /* 0x040fe40007ffe0ff */
[C---:B------:R-:W-:Y:S01]  /*2c80*/  IADD3 R202, R223.reuse, 0x6800, RZ ;  /* 0x00006800dfca7810 */ /* 0x040fe20007ffe0ff */
[----:B--2---:R-:W-:Y:S01]  /*2c90*/  HMMA.16816.F32.BF16 R8, R96, R20, RZ ;  /* 0x000000146008723c */ /* 0x004fe200000418ff */
[----:B------:R-:W2:Y:S01]  /*2ca0*/  LDSM.16.M88.4 R12, [R223+0x1800] ;  /* 0x00180000df0c783b */ /* 0x000ea20000000200 */
[----:B------:R-:W-:-:S02]  /*2cb0*/  IADD3 R201, R223, 0x7000, RZ ;  /* 0x00007000dfc97810 */ /* 0x000fc40007ffe0ff */
[----:B------:R-:W-:Y:S01]  /*2cc0*/  IADD3 R200, R223, 0x7800, RZ ;  /* 0x00007800dfc87810 */ /* 0x000fe20007ffe0ff */
[----:B------:R-:W1:Y:S03]  /*2cd0*/  LDSM.16.M88.4 R120, [R223+0x800] ;  /* 0x00080000df78783b */ /* 0x000e660000000200 */
[C---:B------:R-:W-:Y:S01]  /*2ce0*/  HMMA.16816.F32.BF16 R20, R96.reuse, R22, RZ ;  /* 0x000000166014723c */ /* 0x040fe200000418ff */
[----:B------:R-:W1:Y:S04]  /*2cf0*/  LDSM.16.M88.4 R116, [R223+0x1000] ;  /* 0x00100000df74783b */ /* 0x000e680000000200 */
[----:B------:R-:W1:Y:S03]  /*2d00*/  LDSM.16.M88.4 R112, [R223+0x2000] ;  /* 0x00200000df70783b */ /* 0x000e660000000200 */
[C---:B---3--:R-:W-:Y:S01]  /*2d10*/  HMMA.16816.F32.BF16 R32, R96.reuse, R84, RZ ;  /* 0x000000546020723c */ /* 0x048fe200000418ff */
        /* <DEDUP_REMOVED lines=23> */
[----:B------:R-:W3:Y:S07]  /*2e90*/  LDSM.16.M88.4 R16, [R222] ;  /* 0x00000000de10783b */ /* 0x000eee0000000200 */
[C---:B--2---:R-:W-:Y:S08]  /*2ea0*/  HMMA.16816.F32.BF16 R72, R48.reuse, R12, R72 ;  /* 0x0000000c3048723c */ /* 0x044ff00000041848 */
[C---:B------:R-:W-:Y:S01]  /*2eb0*/  HMMA.16816.F32.BF16 R68, R48.reuse, R14, R68 ;  /* 0x0000000e3044723c */ /* 0x040fe20000041844 */
[----:B------:R-:W2:Y:S07]  /*2ec0*/  LDSM.16.M88.4 R12, [R219+0x5000] ;  /* 0x00500000db0c783b */ /* 0x000eae0000000200 */
[C---:B------:R-:W-:Y:S08]  /*2ed0*/  HMMA.16816.F32.BF16 R32, R48.reuse, R120, R32 ;  /* 0x000000783020723c */ /* 0x040ff00000041820 */
        /* <DEDUP_REMOVED lines=14> */
[C---:B------:R-:W-:Y:S08]  /*2fc0*/  HMMA.16816.F32.BF16 R100, R48.reuse, R88, R100 ;  /* 0x000000583064723c */ /* 0x040ff00000041864 */
[----:B------:R-:W-:Y:S01]  /*2fd0*/  HMMA.16816.F32.BF16 R96, R48, R90, R96 ;  /* 0x0000005a3060723c */ /* 0x000fe20000041860 */
[----:B------:R-:W1:Y:S04]  /*2fe0*/  LDSM.16.M88.4 R88, [R219+0x6800] ;  /* 0x00680000db58783b */ /* 0x000e680000000200 */
[----:B------:R-:W1:Y:S03]  /*2ff0*/  LDSM.16.M88.4 R48, [R219+0x7000] ;  /* 0x00700000db30783b */ /* 0x000e660000000200 */
[C---:B---3--:R-:W-:Y:S08]  /*3000*/  HMMA.16816.F32.BF16 R8, R16.reuse, R28, R8 ;  /* 0x0000001c1008723c */ /* 0x048ff00000041808 */
[C---:B------:R-:W-:Y:S01]  /*3010*/  HMMA.16816.F32.BF16 R20, R16.reuse, R30, R20 ;  /* 0x0000001e1014723c */ /* 0x040fe20000041814 */
[----:B------:R-:W3:Y:S07]  /*3020*/  LDSM.16.M88.4 R28, [R219+0x7800] ;  /* 0x00780000db1c783b */ /* 0x000eee0000000200 */
[C---:B------:R-:W-:Y:S08]  /*3030*/  HMMA.16816.F32.BF16 R32, R16.reuse, R44, R32 ;  /* 0x0000002c1020723c */ /* 0x040ff00000041820 */
[C---:B------:R-:W-:Y:S01]  /*3040*/  HMMA.16816.F32.BF16 R84, R16.reuse, R46, R84 ;  /* 0x0000002e1054723c */ /* 0x040fe20000041854 */
[----:B------:R-:W3:Y:S07]  /*3050*/  LDSM.16.M88.4 R44, [R208] ;  /* 0x00000000d02c783b */ /* 0x000eee0000000200 */
[C---:B--2---:R-:W-:Y:S08]  /*3060*/  HMMA.16816.F32.BF16 R80, R16.reuse, R12, R80 ;  /* 0x0000000c1050723c */ /* 0x044ff00000041850 */
[C---:B------:R-:W-:Y:S01]  /*3070*/  HMMA.16816.F32.BF16 R76, R16.reuse, R14, R76 ;  /* 0x0000000e104c723c */ /* 0x040fe2000004184c */
[----:B------:R-:W2:Y:S07]  /*3080*/  LDSM.16.M88.4 R12, [R208+0x800] ;  /* 0x00080000d00c783b */ /* 0x000eae0000000200 */
[C---:B-1----:R-:W-:Y:S08]  /*3090*/  HMMA.16816.F32.BF16 R72, R16.reuse, R24, R72 ;  /* 0x000000181048723c */ /* 0x042ff00000041848 */
        /* <DEDUP_REMOVED lines=12> */
[----:B------:R-:W-:Y:S01]  /*3160*/  HMMA.16816.F32.BF16 R96, R16, R30, R96 ;  /* 0x0000001e1060723c */ /* 0x000fe20000041860 */
[----:B------:R-:W3:Y:S04]  /*3170*/  LDSM.16.M88.4 R16, [R225+0x8000] ;  /* 0x00800000e110783b */ /* 0x000ee80000000200 */
[----:B------:R-:W4:Y:S03]  /*3180*/  LDSM.16.M88.4 R28, [R208+0x1800] ;  /* 0x00180000d01c783b */ /* 0x000f260000000200 */
[C---:B------:R-:W-:Y:S08]  /*3190*/  HMMA.16816.F32.BF16 R8, R120.reuse, R44, R8 ;  /* 0x0000002c7808723c */ /* 0x040ff00000041808 */
[C---:B--2---:R-:W-:Y:S08]  /*31a0*/  HMMA.16816.F32.BF16 R32, R120.reuse, R12, R32 ;  /* 0x0000000c7820723c */ /* 0x044ff00000041820 */
[C---:B------:R-:W-:Y:S01]  /*31b0*/  HMMA.16816.F32.BF16 R84, R120.reuse, R14, R84 ;  /* 0x0000000e7854723c */ /* 0x040fe20000041854 */
[----:B------:R-:W2:Y:S07]  /*31c0*/  LDSM.16.M88.4 R12, [R208+0x2000] ;  /* 0x00200000d00c783b */ /* 0x000eae0000000200 */
[C---:B------:R-:W-:Y:S01]  /*31d0*/  HMMA.16816.F32.BF16 R20, R120.reuse, R46, R20 ;  /* 0x0000002e7814723c */ /* 0x040fe20000041814 */
[----:B------:R-:W-:Y:S07]  /*31e0*/  LDSM.16.M88.4 R44, [R223+0x4800] ;  /* 0x00480000df2c783b */ /* 0x000fee0000000200 */
[----:B-1----:R-:W-:Y:S08]  /*31f0*/  HMMA.16816.F32.BF16 R80, R120, R24, R80 ;  /* 0x000000187850723c */ /* 0x002ff00000041850 */
[----:B---3--:R-:W-:Y:S08]  /*3200*/  HMMA.16816.F32.BF16 R8, R92, R16, R8 ;  /* 0x000000105c08723c */ /* 0x008ff00000041808 */
        /* <DEDUP_REMOVED lines=13> */
[----:B------:R-:W-:Y:S08]  /*32e0*/  HMMA.16816.F32.BF16 R32, R92, R128, R32 ;  /* 0x000000805c20723c */ /* 0x000ff00000041820 */
[----:B-1----:R-:W-:Y:S08]  /*32f0*/  HMMA.16816.F32.BF16 R8, R28, R124, R8 ;  /* 0x0000007c1c08723c */ /* 0x002ff00000041808 */
[C---:B---3--:R-:W-:Y:S08]  /*3300*/  HMMA.16816.F32.BF16 R56, R120.reuse, R24, R56 ;  /* 0x000000187838723c */ /* 0x048ff00000041838 */
[----:B------:R-:W-:Y:S01]  /*3310*/  HMMA.16816.F32.BF16 R52, R120, R26, R52 ;  /* 0x0000001a7834723c */ /* 0x000fe20000041834 */
[----:B------:R-:W1:Y:S07]  /*3320*/  LDSM.16.M88.4 R24, [R219+0x8800] ;  /* 0x00880000db18783b */ /* 0x000e6e0000000200 */
[----:B------:R-:W-:Y:S08]  /*3330*/  HMMA.16816.F32.BF16 R20, R28, R126, R20 ;  /* 0x0000007e1c14723c */ /* 0x000ff00000041814 */
[----:B------:R-:W-:Y:S08]  /*3340*/  HMMA.16816.F32.BF16 R32, R48, R44, R32 ;  /* 0x0000002c3020723c */ /* 0x000ff00000041820 */
[----:B------:R-:W-:Y:S01]  /*3350*/  HMMA.16816.F32.BF16 R84, R92, R130, R84 ;  /* 0x000000825c54723c */ /* 0x000fe20000041854 */
[----:B------:R-:W3:Y:S07]  /*3360*/  LDSM.16.M88.4 R128, [R225+0x9800] ;  /* 0x00980000e180783b */ /* 0x000eee0000000200 */
[----:B--2---:R-:W-:Y:S08]  /*3370*/  HMMA.16816.F32.BF16 R8, R16, R12, R8 ;  /* 0x0000000c1008723c */ /* 0x004ff00000041808 */
[C---:B------:R-:W-:Y:S01]  /*3380*/  HMMA.16816.F32.BF16 R124, R120.reuse, R112, R100 ;  /* 0x00000070787c723c */ /* 0x040fe20000041864 */
[----:B------:R-:W2:Y:S07]  /*3390*/  LDSM.16.M88.4 R100, [R208+0x4800] ;  /* 0x00480000d064783b */ /* 0x000eae0000000200 */
[C---:B------:R-:W-:Y:S08]  /*33a0*/  HMMA.16816.F32.BF16 R108, R120.reuse, R116, R108 ;  /* 0x00000074786c723c */ /* 0x040ff0000004186c */
[----:B------:R-:W-:Y:S01]  /*33b0*/  HMMA.16816.F32.BF16 R104, R120, R118, R104 ;  /* 0x000000767868723c */ /* 0x000fe20000041868 */
[----:B------:R-:W2:Y:S07]  /*33c0*/  LDSM.16.M88.4 R116, [R223+0x5000] ;  /* 0x00500000df74783b */ /* 0x000eae0000000200 */
[----:B------:R-:W-:Y:S01]  /*33d0*/  HMMA.16816.F32.BF16 R20, R16, R14, R20 ;  /* 0x0000000e1014723c */ /* 0x000fe20000041814 */
[----:B------:R-:W-:Y:S07]  /*33e0*/  LDSM.16.M88.4 R12, [R219+0x9000] ;  /* 0x00900000db0c783b */ /* 0x000fee0000000200 */
[----:B----4-:R-:W-:Y:S07]  /*33f0*/  HMMA.16816.F32.BF16 R80, R92, R88, R80 ;  /* 0x000000585c50723c */ /* 0x010fee0000041850 */
[----:B------:R-:W-:Y:S01]  /*3400*/  FMUL.FTZ R88, R8, c[0x0][0x2ec] ;  /* 0x0000bb0008587a20 */ /* 0x000fe20000410000 */
[----:B-1----:R-:W-:Y:S01]  /*3410*/  HMMA.16816.F32.BF16 R32, R28, R24, R32 ;  /* 0x000000181c20723c */ /* 0x002fe20000041820 */
[----:B------:R-:W-:-:S04]  /*3420*/  FMUL.FTZ R89, R10, c[0x0][0x2ec] ;  /* 0x0000bb000a597a20 */ /* 0x000fc80000410000 */
[----:B------:R-:W1:Y:S03]  /*3430*/  MUFU.TANH R88, R88 ;  /* 0x0000005800587308 */ /* 0x000e660000002400 */
[C---:B------:R-:W-:Y:S01]  /*3440*/  HMMA.16816.F32.BF16 R76, R92.reuse, R90, R76 ;  /* 0x0000005a5c4c723c */ /* 0x040fe2000004184c */
[----:B------:R-:W-:Y:S02]  /*3450*/  FMUL.FTZ R20, R20, c[0x0][0x2ec] ;  /* 0x0000bb0014147a20 */ /* 0x000fe40000410000 */
[----:B------:R-:W-:Y:S02]  /*3460*/  FMUL.FTZ R112, R22, c[0x0][0x2ec] ;  /* 0x0000bb0016707a20 */ /* 0x000fe40000410000 */
[----:B------:R-:W-:Y:S01]  /*3470*/  FMUL.FTZ R113, R23, c[0x0][0x2ec] ;  /* 0x0000bb0017717a20 */ /* 0x000fe20000410000 */
[----:B------:R-:W4:Y:S01]  /*3480*/  MUFU.TANH R89, R89 ;  /* 0x0000005900597308 */ /* 0x000f220000002400 */
[----:B------:R-:W-:Y:S01]  /*3490*/  FMUL.FTZ R90, R9, c[0x0][0x2ec] ;  /* 0x0000bb00095a7a20 */ /* 0x000fe20000410000 */
[----:B---3--:R-:W-:Y:S01]  /*34a0*/  HMMA.16816.F32.BF16 R72, R92, R128, R72 ;  /* 0x000000805c48723c */ /* 0x008fe20000041848 */
[----:B------:R-:W-:-:S02]  /*34b0*/  FMUL.FTZ R91, R11, c[0x0][0x2ec] ;  /* 0x0000bb000b5b7a20 */ /* 0x000fc40000410000 */
[----:B------:R-:W3:Y:S03]  /*34c0*/  LDSM.16.M88.4 R8, [R223+0x5800] ;  /* 0x00580000df08783b */ /* 0x000ee60000000200 */
[----:B------:R-:W1:Y:S02]  /*34d0*/  MUFU.TANH R90, R90 ;  /* 0x0000005a005a7308 */ /* 0x000e640000002400 */
[----:B------:R-:W-:Y:S06]  /*34e0*/  HMMA.16816.F32.BF16 R68, R92, R130, R68 ;  /* 0x000000825c44723c */ /* 0x000fec0000041844 */
[----:B------:R-:W1:Y:S02]  /*34f0*/  MUFU.TANH R91, R91 ;  /* 0x0000005b005b7308 */ /* 0x000e640000002400 */
[----:B--2---:R-:W-:Y:S06]  /*3500*/  HMMA.16816.F32.BF16 R32, R16, R100, R32 ;  /* 0x000000641020723c */ /* 0x004fec0000041820 */
[----:B------:R2:W1:Y:S01]  /*3510*/  MUFU.TANH R100, R20 ;  /* 0x0000001400647308 */ /* 0x0004620000002400 */
[----:B------:R-:W-:Y:S01]  /*3520*/  FMUL.FTZ R101, R21, c[0x0][0x2ec] ;  /* 0x0000bb0015657a20 */ /* 0x000fe20000410000 */
[C---:B------:R-:W-:Y:S01]  /*3530*/  HMMA.16816.F32.BF16 R84, R48.reuse, R46, R84 ;  /* 0x0000002e3054723c */ /* 0x040fe20000041854 */
[----:B------:R-:W1:Y:S05]  /*3540*/  LDSM.16.M88.4 R44, [R225+0xa000] ;  /* 0x00a00000e12c783b */ /* 0x000e6a0000000200 */
[----:B------:R-:W1:Y:S02]  /*3550*/  MUFU.TANH R101, R101 ;  /* 0x0000006500657308 */ /* 0x000e640000002400 */
[C---:B------:R-:W-:Y:S01]  /*3560*/  HMMA.16816.F32.BF16 R80, R48.reuse, R116, R80 ;  /* 0x000000743050723c */ /* 0x040fe20000041850 */
[----:B--2---:R-:W2:Y:S05]  /*3570*/  LDSM.16.M88.4 R20, [R219+0x9800] ;  /* 0x00980000db14783b */ /* 0x004eaa0000000200 */
[----:B------:R-:W1:Y:S02]  /*3580*/  MUFU.TANH R112, R112 ;  /* 0x0000007000707308 */ /* 0x000e640000002400 */
[----:B------:R-:W-:Y:S01]  /*3590*/  HMMA.16816.F32.BF16 R76, R48, R118, R76 ;  /* 0x00000076304c723c */ /* 0x000fe2000004184c */
[----:B------:R-:W-:-:S02]  /*35a0*/  FMUL.FTZ R32, R32, c[0x0][0x2ec] ;  /* 0x0000bb0020207a20 */ /* 0x000fc40000410000 */
[----:B------:R-:W-:Y:S02]  /*35b0*/  FMUL.FTZ R33, R33, c[0x0][0x2ec] ;  /* 0x0000bb0021217a20 */ /* 0x000fe40000410000 */
[----:B------:R-:W-:Y:S02]  /*35c0*/  FMUL.FTZ R116, R34, c[0x0][0x2ec] ;  /* 0x0000bb0022747a20 */ /* 0x000fe40000410000 */
[----:B------:R-:W-:Y:S01]  /*35d0*/  FMUL.FTZ R117, R35, c[0x0][0x2ec] ;  /* 0x0000bb0023757a20 */ /* 0x000fe20000410000 */
[C---:B---3--:R-:W-:Y:S01]  /*35e0*/  HMMA.16816.F32.BF16 R72, R48.reuse, R8, R72 ;  /* 0x000000083048723c */ /* 0x048fe20000041848 */
[----:B------:R-:W3:Y:S07]  /*35f0*/  MUFU.TANH R113, R113 ;  /* 0x0000007100717308 */ /* 0x000eee0000002400 */
[----:B------:R-:W-:Y:S01]  /*3600*/  HMMA.16816.F32.BF16 R68, R48, R10, R68 ;  /* 0x0000000a3044723c */ /* 0x000fe20000041844 */
[----:B------:R-:W3:Y:S01]  /*3610*/  LDSM.16.M88.4 R8, [R225+0xa800] ;  /* 0x00a80000e108783b */ /* 0x000ee20000000200 */
[----:B------:R-:W1:Y:S06]  /*3620*/  MUFU.TANH R116, R116 ;  /* 0x0000007400747308 */ /* 0x000e6c0000002400 */
[C---:B------:R-:W-:Y:S02]  /*3630*/  HMMA.16816.F32.BF16 R80, R28.reuse, R12, R80 ;  /* 0x0000000c1c50723c */ /* 0x040fe40000041850 */
[----:B------:R-:W1:Y:S06]  /*3640*/  MUFU.TANH R117, R117 ;  /* 0x0000007500757308 */ /* 0x000e6c0000002400 */
[C---:B------:R-:W-:Y:S01]  /*3650*/  HMMA.16816.F32.BF16 R76, R28.reuse, R14, R76 ;  /* 0x0000000e1c4c723c */ /* 0x040fe2000004184c */
[----:B------:R-:W3:Y:S07]  /*3660*/  LDSM.16.M88.4 R12, [R223+0x6000] ;  /* 0x00600000df0c783b */ /* 0x000eee0000000200 */
[----:B------:R-:W-:Y:S01]  /*3670*/  HMMA.16816.F32.BF16 R84, R28, R26, R84 ;  /* 0x0000001a1c54723c */ /* 0x000fe20000041854 */
[----:B------:R-:W4:Y:S07]  /*3680*/  LDSM.16.M88.4 R24, [R208+0x5000] ;  /* 0x00500000d018783b */ /* 0x000f2e0000000200 */
[----:B-1----:R-:W-:Y:S08]  /*3690*/  HMMA.16816.F32.BF16 R64, R92, R44, R64 ;  /* 0x0000002c5c40723c */ /* 0x002ff00000041840 */
[----:B--2---:R-:W-:Y:S08]  /*36a0*/  HMMA.16816.F32.BF16 R72, R28, R20, R72 ;  /* 0x000000141c48723c */ /* 0x004ff00000041848 */
        /* <DEDUP_REMOVED lines=64> */
[----:B------:R-:W-:Y:S01]  /*3ab0*/  FMUL.FTZ R69, R69, c[0x0][0x2ec] ;  /* 0x0000bb0045457a20 */ /* 0x000fe20000410000 */
[----:B------:R-:W1:Y:S01]  /*3ac0*/  MUFU.TANH R79, R79 ;  /* 0x0000004f004f7308 */ /* 0x000e620000002400 */
[----:B------:R-:W-:-:S02]  /*3ad0*/  FMUL.FTZ R70, R70, c[0x0][0x2ec] ;  /* 0x0000bb0046467a20 */ /* 0x000fc40000410000 */
[----:B------:R-:W-:Y:S01]  /*3ae0*/  HMMA.16816.F32.BF16 R64, R16, R44, R64 ;  /* 0x0000002c1040723c */ /* 0x000fe20000041840 */
[----:B------:R-:W-:-:S04]  /*3af0*/  FMUL.FTZ R71, R71, c[0x0][0x2ec] ;  /* 0x0000bb0047477a20 */ /* 0x000fc80000410000 */
[----:B------:R-:W1:Y:S03]  /*3b00*/  MUFU.TANH R72, R72 ;  /* 0x0000004800487308 */ /* 0x000e660000002400 */
[----:B------:R-:W-:Y:S01]  /*3b10*/  HMMA.16816.F32.BF16 R60, R16, R46, R60 ;  /* 0x0000002e103c723c */ /* 0x000fe2000004183c */
[----:B------:R-:W4:Y:S04]  /*3b20*/  LDSM.16.M88.4 R44, [R219+0xb000] ;  /* 0x00b00000db2c783b */ /* 0x000f280000000200 */
[----:B------:R-:W1:Y:S03]  /*3b30*/  MUFU.TANH R73, R73 ;  /* 0x0000004900497308 */ /* 0x000e660000002400 */
[C---:B--2---:R-:W-:Y:S05]  /*3b40*/  HMMA.16816.F32.BF16 R96, R48.reuse, R14, R96 ;  /* 0x0000000e3060723c */ /* 0x044fea0000041860 */
[----:B------:R-:W2:Y:S03]  /*3b50*/  MUFU.TANH R74, R74 ;  /* 0x0000004a004a7308 */ /* 0x000ea60000002400 */
[----:B------:R-:W-:Y:S01]  /*3b60*/  HMMA.16816.F32.BF16 R124, R48, R12, R124 ;  /* 0x0000000c307c723c */ /* 0x000fe2000004187c */
[----:B------:R-:W-:-:S02]  /*3b70*/  FMUL.FTZ R66, R66, c[0x0][0x2ec] ;  /* 0x0000bb0042427a20 */ /* 0x000fc40000410000 */
[----:B------:R-:W-:Y:S02]  /*3b80*/  FMUL.FTZ R64, R64, c[0x0][0x2ec] ;  /* 0x0000bb0040407a20 */ /* 0x000fe40000410000 */
[----:B------:R2:W2:Y:S01]  /*3b90*/  MUFU.TANH R242, R66 ;  /* 0x0000004200f27308 */ /* 0x0004a20000002400 */
[----:B------:R-:W-:Y:S02]  /*3ba0*/  FMUL.FTZ R65, R65, c[0x0][0x2ec] ;  /* 0x0000bb0041417a20 */ /* 0x000fe40000410000 */
[C---:B-1----:R-:W-:Y:S01]  /*3bb0*/  HMMA.16816.F32.BF16 R56, R28.reuse, R32, R56 ;  /* 0x000000201c38723c */ /* 0x042fe20000041838 */
[----:B------:R-:W-:Y:S02]  /*3bc0*/  FMUL.FTZ R67, R67, c[0x0][0x2ec] ;  /* 0x0000bb0043437a20 */ /* 0x000fe40000410000 */
[----:B------:R-:W-:Y:S02]  /*3bd0*/  FMUL.FTZ R60, R60, c[0x0][0x2ec] ;  /* 0x0000bb003c3c7a20 */ /* 0x000fe40000410000 */
[----:B------:R-:W-:Y:S01]  /*3be0*/  FMUL.FTZ R61, R61, c[0x0][0x2ec] ;  /* 0x0000bb003d3d7a20 */ /* 0x000fe20000410000 */
[----:B------:R1:W1:Y:S01]  /*3bf0*/  MUFU.TANH R154, R75 ;  /* 0x0000004b009a7308 */ /* 0x0002620000002400 */
[----:B------:R-:W-:Y:S01]  /*3c00*/  FMUL.FTZ R62, R62, c[0x0][0x2ec] ;  /* 0x0000bb003e3e7a20 */ /* 0x000fe20000410000 */
[----:B------:R-:W-:Y:S01]  /*3c10*/  HMMA.16816.F32.BF16 R52, R28, R34, R52 ;  /* 0x000000221c34723c */ /* 0x000fe20000041834 */
[----:B------:R-:W1:Y:S01]  /*3c20*/  LDSM.16.M88.4 R32, [R208+0x7000] ;  /* 0x00700000d020783b */ /* 0x000e620000000200 */
[----:B------:R-:W-:Y:S01]  /*3c30*/  FMUL.FTZ R63, R63, c[0x0][0x2ec] ;  /* 0x0000bb003f3f7a20 */ /* 0x000fe20000410000 */
[----:B------:R-:W-:-:S04]  /*3c40*/  DEPBAR.LE SB0, 0x0 ;  /* 0x000080000000791a */ /* 0x000fc80000000000 */
[----:B------:R1:W1:Y:S01]  /*3c50*/  MUFU.TANH R152, R68 ;  /* 0x0000004400987308 */ /* 0x0002620000002400 */
[C---:B---3--:R-:W-:Y:S07]  /*3c60*/  HMMA.16816.F32.BF16 R96, R28.reuse, R10, R96 ;  /* 0x0000000a1c60723c */ /* 0x048fee0000041860 */
[----:B------:R3:W1:Y:S01]  /*3c70*/  MUFU.TANH R252, R69 ;  /* 0x0000004500fc7308 */ /* 0x0006620000002400 */
[C---:B----4-:R-:W-:Y:S07]  /*3c80*/  HMMA.16816.F32.BF16 R108, R28.reuse, R44, R108 ;  /* 0x0000002c1c6c723c */ /* 0x050fee000004186c */
[----:B------:R3:W4:Y:S01]  /*3c90*/  MUFU.TANH R248, R70 ;  /* 0x0000004600f87308 */ /* 0x0007220000002400 */
[C---:B------:R-:W-:Y:S07]  /*3ca0*/  HMMA.16816.F32.BF16 R104, R28.reuse, R46, R104 ;  /* 0x0000002e1c68723c */ /* 0x040fee0000041868 */
[----:B------:R3:W1:Y:S01]  /*3cb0*/  MUFU.TANH R160, R71 ;  /* 0x0000004700a07308 */ /* 0x0006620000002400 */
[----:B------:R-:W-:Y:S07]  /*3cc0*/  HMMA.16816.F32.BF16 R124, R28, R8, R124 ;  /* 0x000000081c7c723c */ /* 0x000fee000004187c */
[----:B------:R-:W-:Y:S01]  /*3cd0*/  LOP3.LUT R9, R134, 0xffffffe0, RZ, 0xc0, !PT ;  /* 0xffffffe086097812 */ /* 0x000fe200078ec0ff */
[----:B------:R-:W-:Y:S01]  /*3ce0*/  HMMA.16816.F32.BF16 R96, R16, R22, R96 ;  /* 0x000000161060723c */ /* 0x000fe20000041860 */
[----:B------:R3:W1:Y:S03]  /*3cf0*/  MUFU.TANH R246, R64 ;  /* 0x0000004000f67308 */ /* 0x0006660000002400 */
[----:B------:R-:W-:-:S04]  /*3d00*/  IMAD.IADD R0, R6, 0x1, -R9 ;  /* 0x0000000106007824 */ /* 0x000fc800078e0a09 */
[----:B------:R-:W-:Y:S01]  /*3d10*/  HMMA.16816.F32.BF16 R56, R16, R24, R56 ;  /* 0x000000181038723c */ /* 0x000fe20000041838 */
[----:B------:R-:W-:Y:S01]  /*3d20*/  SHF.R.S32.HI R9, RZ, 0x1f, R0 ;  /* 0x0000001fff097819 */ /* 0x000fe20000011400 */
[----:B------:R3:W3:Y:S03]  /*3d30*/  MUFU.TANH R174, R65 ;  /* 0x0000004100ae7308 */ /* 0x0006e60000002400 */
[----:B------:R-:W-:-:S03]  /*3d40*/  LEA.HI R9, R9, R0, RZ, 0x2 ;  /* 0x0000000009097211 */ /* 0x000fc600078f10ff */
[----:B------:R-:W-:Y:S01]  /*3d50*/  HMMA.16816.F32.BF16 R52, R16, R26, R52 ;  /* 0x0000001a1034723c */ /* 0x000fe20000041834 */
[----:B------:R-:W-:Y:S01]  /*3d60*/  SHF.R.S32.HI R240, RZ, 0x2, R9 ;  /* 0x00000002fff07819 */ /* 0x000fe20000011409 */
[----:B------:R3:W3:Y:S03]  /*3d70*/  MUFU.TANH R180, R67 ;  /* 0x0000004300b47308 */ /* 0x0006e60000002400 */
[----:B------:R-:W-:-:S03]  /*3d80*/  IADD3 R135, R135, 0x1, R240 ;  /* 0x0000000187877810 */ /* 0x000fc60007ffe0f0 */
[C---:B-1----:R-:W-:Y:S01]  /*3d90*/  HMMA.16816.F32.BF16 R108, R16.reuse, R32, R108 ;  /* 0x00000020106c723c */ /* 0x042fe2000004186c */
[----:B--2---:R-:W-:Y:S01]  /*3da0*/  FMUL.FTZ R66, R99, c[0x0][0x2ec] ;  /* 0x0000bb0063427a20 */ /* 0x004fe20000410000 */
[----:B------:R1:W2:Y:S01]  /*3db0*/  MUFU.TANH R176, R60 ;  /* 0x0000003c00b07308 */ /* 0x0002a20000002400 */
[----:B------:R-:W-:Y:S01]  /*3dc0*/  FMUL.FTZ R96, R96, c[0x0][0x2ec] ;  /* 0x0000bb0060607a20 */ /* 0x000fe20000410000 */
[----:B------:R-:W-:Y:S01]  /*3dd0*/  IADD3 R134, R43, R135, -R132 ;  /* 0x000000872b867210 */ /* 0x000fe20007ffe884 */
[----:B------:R-:W-:Y:S02]  /*3de0*/  FMUL.FTZ R97, R97, c[0x0][0x2ec] ;  /* 0x0000bb0061617a20 */ /* 0x000fe40000410000 */
[----:B------:R-:W-:Y:S01]  /*3df0*/  FMUL.FTZ R98, R98, c[0x0][0x2ec] ;  /* 0x0000bb0062627a20 */ /* 0x000fe20000410000 */
[----:B------:R-:W-:Y:S01]  /*3e00*/  HMMA.16816.F32.BF16 R104, R16, R34, R104 ;  /* 0x000000221068723c */ /* 0x000fe20000041868 */
[----:B------:R-:W-:Y:S01]  /*3e10*/  FMUL.FTZ R56, R56, c[0x0][0x2ec] ;  /* 0x0000bb0038387a20 */ /* 0x000fe20000410000 */
[----:B------:R1:W1:Y:S01]  /*3e20*/  MUFU.TANH R244, R61 ;  /* 0x0000003d00f47308 */ /* 0x0002620000002400 */
[----:B------:R-:W-:Y:S01]  /*3e30*/  FMUL.FTZ R57, R57, c[0x0][0x2ec] ;  /* 0x0000bb0039397a20 */ /* 0x000fe20000410000 */
[----:B------:R-:W-:Y:S01]  /*3e40*/  IADD3 R134, R134, c[0x0][0x2e8], RZ ;  /* 0x0000ba0086867a10 */ /* 0x000fe20007ffe0ff */
[----:B------:R-:W-:-:S02]  /*3e50*/  FMUL.FTZ R58, R58, c[0x0][0x2ec] ;  /* 0x0000bb003a3a7a20 */ /* 0x000fc40000410000 */
[----:B------:R-:W-:Y:S01]  /*3e60*/  FMUL.FTZ R59, R59, c[0x0][0x2ec] ;  /* 0x0000bb003b3b7a20 */ /* 0x000fe20000410000 */
[----:B------:R-:W-:Y:S01]  /*3e70*/  HMMA.16816.F32.BF16 R124, R16, R20, R124 ;  /* 0x00000014107c723c */ /* 0x000fe2000004187c */
[----:B------:R-:W-:Y:S01]  /*3e80*/  FMUL.FTZ R52, R52, c[0x0][0x2ec] ;  /* 0x0000bb0034347a20 */ /* 0x000fe20000410000 */
[----:B------:R1:W1:Y:S01]  /*3e90*/  MUFU.TANH R198, R62 ;  /* 0x0000003e00c67308 */ /* 0x0002620000002400 */
[----:B------:R-:W-:Y:S01]  /*3ea0*/  FMUL.FTZ R53, R53, c[0x0][0x2ec] ;  /* 0x0000bb0035357a20 */ /* 0x000fe20000410000 */
[----:B------:R-:W-:Y:S01]  /*3eb0*/  IADD3 R0, R134, 0x8, RZ ;  /* 0x0000000886007810 */ /* 0x000fe20007ffe0ff */
[----:B------:R-:W-:Y:S01]  /*3ec0*/  FMUL.FTZ R54, R54, c[0x0][0x2ec] ;  /* 0x0000bb0036367a20 */ /* 0x000fe20000410000 */
[-C--:B------:R-:W-:Y:S01]  /*3ed0*/  IMNMX R134, R134, R43.reuse, PT ;  /* 0x0000002b86867217 */ /* 0x080fe20003800200 */
[----:B------:R-:W-:Y:S01]  /*3ee0*/  FMUL.FTZ R55, R55, c[0x0][0x2ec] ;  /* 0x0000bb0037377a20 */ /* 0x000fe20000410000 */
[----:B------:R-:W-:Y:S01]  /*3ef0*/  IMNMX R0, R0, R43, PT ;  /* 0x0000002b00007217 */ /* 0x000fe20003800200 */
        /* <DEDUP_REMOVED lines=14> */
[----:B------:R-:W-:Y:S02]  /*3fe0*/  FMUL.FTZ R127, R127, c[0x0][0x2ec] ;  /* 0x0000bb007f7f7a20 */ /* 0x000fe40000410000 */
[----:B------:R-:W-:Y:S01]  /*3ff0*/  IMAD.SHL.U32 R135, R6, 0x2, RZ ;  /* 0x0000000206877824 */ /* 0x000fe200078e00ff */
[----:B------:R1:W1:Y:S04]  /*4000*/  MUFU.TANH R188, R58 ;  /* 0x0000003a00bc7308 */ /* 0x0002680000002400 */
[----:B------:R-:W-:-:S04]  /*4010*/  LOP3.LUT R135, R135, 0x6, RZ, 0xc0, !PT ;  /* 0x0000000687877812 */ /* 0x000fc800078ec0ff */
        /* <DEDUP_REMOVED lines=81> */
.L_x_3558:
[----:B------:R-:W-:-:S04]  /*4530*/  LEA R6, -R3, RZ, 0x7 ;  /* 0x000000ff03067211 */ /* 0x000fc800078e39ff */
[----:B------:R-:W-:Y:S02]  /*4540*/  SHF.R.S32.HI R8, RZ, 0x1f, R6 ;  /* 0x0000001fff087819 */ /* 0x000fe40000011406 */
.L_x_3559:
        /* <DEDUP_REMOVED lines=41> */
.L_x_3557:
[----:B--234-:R-:W-:Y:S02]  /*47e0*/  IMAD.IADD R3, R4, 0x1, R135 ;  /* 0x0000000104037824 */ /* 0x01cfe400078e0287 */
[----:B------:R-:W-:-:S03]  /*47f0*/  IMAD.SHL.U32 R220, R220, 0x2, RZ ;  /* 0x00000002dcdc7824 */ /* 0x000fc600078e00ff */
[----:B------:R-:W-:Y:S01]  /*4800*/  IADD3 R11, R3, 0x1, RZ ;  /* 0x00000001030b7810 */ /* 0x000fe20007ffe0ff */
[----:B------:R-:W-:Y:S01]  /*4810*/  IMAD R218, R7, 0x2, R220 ;  /* 0x0000000207da7824 */ /* 0x000fe200078e02dc */
[----:B------:R-:W-:Y:S01]  /*4820*/  IADD3 R9, R3, 0x8, RZ ;  /* 0x0000000803097810 */ /* 0x000fe20007ffe0ff */
[----:B------:R-:W-:Y:S01]  /*4830*/  LDSM.16.MT88.4 R92, [R220+0x10000] ;  /* 0x01000000dc5c783b */ /* 0x000fe20000004200 */
[----:B------:R-:W-:Y:S01]  /*4840*/  ISETP.GE.AND P5, PT, R11, R134, PT ;  /* 0x000000860b00720c */ /* 0x000fe20003fa6270 */
[----:B------:R-:W-:Y:S01]  /*4850*/  IMAD R216, R5, 0x2, R218 ;  /* 0x0000000205d87824 */ /* 0x000fe200078e02da */
[----:B------:R-:W-:Y:S01]  /*4860*/  ISETP.GE.AND P2, PT, R11, R0, PT ;  /* 0x000000000b00720c */ /* 0x000fe20003f46270 */
[----:B------:R-:W-:Y:S01]  /*4870*/  IMAD R217, R5, 0x2, R220 ;  /* 0x0000000205d97824 */ /* 0x000fe200078e02dc */
[C---:B------:R-:W-:Y:S01]  /*4880*/  ISETP.GE.AND P4, PT, R9.reuse, R134, PT ;  /* 0x000000860900720c */ /* 0x040fe20003f86270 */
[----:B-1----:R-:W-:Y:S01]  /*4890*/  LDSM.16.MT88.4 R124, [R220+0xc000] ;  /* 0x00c00000dc7c783b */ /* 0x002fe20000004200 */
[----:B------:R-:W-:-:S02]  /*48a0*/  ISETP.GE.AND P6, PT, R9, R0, PT ;  /* 0x000000000900720c */ /* 0x000fc40003fc6270 */
[C---:B------:R-:W-:Y:S01]  /*48b0*/  IADD3 R11, R3.reuse, 0x9, RZ ;  /* 0x00000009030b7810 */ /* 0x040fe20007ffe0ff */
[----:B------:R-:W-:Y:S01]  /*48c0*/  LDSM.16.MT88.4 R108, [R217+0xc000] ;  /* 0x00c00000d96c783b */ /* 0x000fe20000004200 */
[----:B------:R-:W-:Y:S02]  /*48d0*/  IADD3 R9, R3, 0x10, RZ ;  /* 0x0000001003097810 */ /* 0x000fe40007ffe0ff */
[----:B------:R-:W-:Y:S01]  /*48e0*/  FSEL R90, R90, -INF , !P5 ;  /* 0xff8000005a5a7808 */ /* 0x000fe20006800000 */
[----:B------:R-:W-:Y:S01]  /*48f0*/  LDSM.16.MT88.4 R32, [R218+0x10800] ;  /* 0x01080000da20783b */ /* 0x000fe20000004200 */
        /* <DEDUP_REMOVED lines=21> */
[C---:B------:R-:W-:Y:S01]  /*4a50*/  ISETP.GE.AND P5, PT, R11.reuse, R134, PT ;  /* 0x000000860b00720c */ /* 0x040fe20003fa6270 */
[----:B------:R-:W-:Y:S01]  /*4a60*/  LDSM.16.MT88.4 R116, [R218+0xc000] ;  /* 0x00c00000da74783b */ /* 0x000fe20000004200 */
[----:B------:R-:W-:Y:S02]  /*4a70*/  ISETP.GE.AND P2, PT, R11, R0, PT ;  /* 0x000000000b00720c */ /* 0x000fe40003f46270 */
        /* <DEDUP_REMOVED lines=8> */
[C---:B------:R-:W-:Y:S01]  /*4b00*/  ISETP.GE.AND P1, PT, R11.reuse, R134, PT ;  /* 0x000000860b00720c */ /* 0x040fe20003f26270 */
[----:B------:R-:W-:Y:S01]  /*4b10*/  LDSM.16.MT88.4 R84, [R218+0x10000] ;  /* 0x01000000da54783b */ /* 0x000fe20000004200 */
        /* <DEDUP_REMOVED lines=8> */
[-C--:B------:R-:W-:Y:S02]  /*4ba0*/  ISETP.GE.AND P4, PT, R11, R134.reuse, PT ;  /* 0x000000860b00720c */ /* 0x080fe40003f86270 */
[C---:B------:R-:W-:Y:S02]  /*4bb0*/  ISETP.GE.AND P1, PT, R9.reuse, R134, PT ;  /* 0x000000860900720c */ /* 0x040fe40003f26270 */
[----:B------:R-:W-:Y:S02]  /*4bc0*/  ISETP.GE.AND P3, PT, R9, R0, PT ;  /* 0x000000000900720c */ /* 0x000fe40003f66270 */
[----:B------:R-:W-:Y:S02]  /*4bd0*/  IADD3 R9, R3, 0x38, RZ ;  /* 0x0000003803097810 */ /* 0x000fe40007ffe0ff */
[----:B------:R-:W-:-:S02]  /*4be0*/  FSEL R42, R77, -INF , !P4 ;  /* 0xff8000004d2a7808 */ /* 0x000fc40006000000 */
[-C--:B------:R-:W-:Y:S02]  /*4bf0*/  ISETP.GE.AND P4, PT, R9, R134.reuse, PT ;  /* 0x000000860900720c */ /* 0x080fe40003f86270 */
[----:B------:R-:W-:Y:S02]  /*4c00*/  FSEL R48, R82, -INF , !P6 ;  /* 0xff80000052307808 */ /* 0x000fe40007000000 */
[----:B------:R-:W-:Y:S02]  /*4c10*/  FSEL R152, R152, -INF , !P4 ;  /* 0xff80000098987808 */ /* 0x000fe40006000000 */
[----:B------:R-:W-:Y:S02]  /*4c20*/  ISETP.GE.AND P4, PT, R3, R134, PT ;  /* 0x000000860300720c */ /* 0x000fe40003f86270 */
[----:B------:R-:W-:Y:S02]  /*4c30*/  ISETP.GE.AND P6, PT, R11, R0, PT ;  /* 0x000000000b00720c */ /* 0x000fe40003fc6270 */
[----:B------:R-:W-:-:S02]  /*4c40*/  FSEL R88, R88, -INF , !P4 ;  /* 0xff80000058587808 */ /* 0x000fc40006000000 */
[----:B------:R-:W-:Y:S02]  /*4c50*/  IADD3 R11, R3, 0x31, RZ ;  /* 0x00000031030b7810 */ /* 0x000fe40007ffe0ff */
[----:B------:R-:W-:Y:S02]  /*4c60*/  FMNMX.FTZ R13, R88, R90, !PT ;  /* 0x0000005a580d7209 */ /* 0x000fe40007810000 */
[----:B------:R-:W-:Y:S02]  /*4c70*/  FSEL R30, R76, -INF , !P5 ;  /* 0xff8000004c1e7808 */ /* 0x000fe40006800000 */
[----:B------:R-:W-:Y:S02]  /*4c80*/  FSEL R44, R78, -INF , !P2 ;  /* 0xff8000004e2c7808 */ /* 0x000fe40005000000 */
[C---:B------:R-:W-:Y:S02]  /*4c90*/  ISETP.GE.AND P5, PT, R11.reuse, R134, PT ;  /* 0x000000860b00720c */ /* 0x040fe40003fa6270 */
[----:B------:R-:W-:-:S02]  /*4ca0*/  ISETP.GE.AND P2, PT, R11, R0, PT ;  /* 0x000000000b00720c */ /* 0x000fc40003f46270 */
[----:B------:R-:W-:Y:S02]  /*4cb0*/  IADD3 R11, R3, 0x39, RZ ;  /* 0x00000039030b7810 */ /* 0x000fe40007ffe0ff */
[----:B------:R-:W-:Y:S02]  /*4cc0*/  FMNMX.FTZ R13, R100, R13, !PT ;  /* 0x0000000d640d7209 */ /* 0x000fe40007810000 */
[----:B------:R-:W-:Y:S02]  /*4cd0*/  FSEL R39, R79, -INF , !P6 ;  /* 0xff8000004f277808 */ /* 0x000fe40007000000 */
[----:B------:R-:W-:Y:S01]  /*4ce0*/  FSEL R67, R72, -INF , !P1 ;  /* 0xff80000048437808 */ /* 0x000fe20004800000 */
[----:B------:R-:W-:Y:S01]  /*4cf0*/  LDSM.16.MT88.4 R76, [R217+0x10000] ;  /* 0x01000000d94c783b */ /* 0x000fe20000004200 */
[----:B------:R-:W-:Y:S02]  /*4d00*/  FSEL R250, R74, -INF , !P3 ;  /* 0xff8000004afa7808 */ /* 0x000fe40005800000 */
[----:B------:R-:W-:-:S02]  /*4d10*/  ISETP.GE.AND P6, PT, R9, R0, PT ;  /* 0x000000000900720c */ /* 0x000fc40003fc6270 */
[C---:B------:R-:W-:Y:S02]  /*4d20*/  ISETP.GE.AND P1, PT, R11.reuse, R134, PT ;  /* 0x000000860b00720c */ /* 0x040fe40003f26270 */
[----:B------:R-:W-:Y:S02]  /*4d30*/  ISETP.GE.AND P3, PT, R11, R0, PT ;  /* 0x000000000b00720c */ /* 0x000fe40003f66270 */
[----:B------:R-:W-:Y:S02]  /*4d40*/  IADD3 R11, R3, 0x41, RZ ;  /* 0x00000041030b7810 */ /* 0x000fe40007ffe0ff */
[----:B------:R-:W-:Y:S02]  /*4d50*/  FMNMX.FTZ R13, R24, R13, !PT ;  /* 0x0000000d180d7209 */ /* 0x000fe40007810000 */
[----:B------:R-:W-:Y:S02]  /*4d60*/  FSEL R248, R248, -INF , !P6 ;  /* 0xff800000f8f87808 */ /* 0x000fe40007000000 */
[----:B------:R-:W-:-:S02]  /*4d70*/  ISETP.GE.AND P6, PT, R11, R134, PT ;  /* 0x000000860b00720c */ /* 0x000fc40003fc6270 */
[----:B------:R-:W-:Y:S02]  /*4d80*/  FMNMX.FTZ R13, R18, R13, !PT ;  /* 0x0000000d120d7209 */ /* 0x000fe40007810000 */
[C---:B------:R-:W-:Y:S02]  /*4d90*/  IADD3 R9, R3.reuse, 0x40, RZ ;  /* 0x0000004003097810 */ /* 0x040fe40007ffe0ff */
[----:B------:R-:W-:Y:S02]  /*4da0*/  FSEL R174, R174, -INF , !P6 ;  /* 0xff800000aeae7808 */ /* 0x000fe40007000000 */
[----:B------:R-:W-:Y:S02]  /*4db0*/  FMNMX.FTZ R13, R4, R13, !PT ;  /* 0x0000000d040d7209 */ /* 0x000fe40007810000 */
[----:B------:R-:W-:Y:S02]  /*4dc0*/  ISETP.GE.AND P6, PT, R3, R0, PT ;  /* 0x000000000300720c */ /* 0x000fe40003fc6270 */
[----:B------:R-:W-:-:S02]  /*4dd0*/  FSEL R144, R73, -INF , !P5 ;  /* 0xff80000049907808 */ /* 0x000fc40006800000 */
[----:B------:R-:W-:Y:S02]  /*4de0*/  FSEL R154, R154, -INF , !P2 ;  /* 0xff8000009a9a7808 */ /* 0x000fe40005000000 */
[C---:B------:R-:W-:Y:S02]  /*4df0*/  ISETP.GE.AND P5, PT, R9.reuse, R134, PT ;  /* 0x000000860900720c */ /* 0x040fe40003fa6270 */
[-C--:B------:R-:W-:Y:S02]  /*4e00*/  ISETP.GE.AND P2, PT, R9, R0.reuse, PT ;  /* 0x000000000900720c */ /* 0x080fe40003f46270 */
[----:B------:R-:W-:Y:S02]  /*4e10*/  ISETP.GE.AND P4, PT, R11, R0, PT ;  /* 0x000000000b00720c */ /* 0x000fe40003f86270 */
[----:B------:R-:W-:Y:S02]  /*4e20*/  IADD3 R11, R3, 0x49, RZ ;  /* 0x00000049030b7810 */ /* 0x000fe40007ffe0ff */
[----:B------:R-:W-:-:S02]  /*4e30*/  FMNMX.FTZ R13, R6, R13, !PT ;  /* 0x0000000d060d7209 */ /* 0x000fc40007810000 */
[----:B------:R-:W-:Y:S02]  /*4e40*/  FSEL R89, R89, -INF , !P6 ;  /* 0xff80000059597808 */ /* 0x000fe40007000000 */
        /* <DEDUP_REMOVED lines=18> */
[----:B------:R-:W-:Y:S02]  /*4f70*/  FSEL R252, R252, -INF , !P1 ;  /* 0xff800000fcfc7808 */ /* 0x000fe40004800000 */
[----:B------:R-:W-:Y:S02]  /*4f80*/  FMNMX.FTZ R19, R152, R19, !PT ;  /* 0x0000001398137209 */ /* 0x000fe40007810000 */
[----:B------:R-:W-:Y:S02]  /*4f90*/  IADD3 R9, R3, 0x48, RZ ;  /* 0x0000004803097810 */ /* 0x000fe40007ffe0ff */
[----:B------:R-:W-:Y:S02]  /*4fa0*/  FMNMX.FTZ R26, R48, R11, !PT ;  /* 0x0000000b301a7209 */ /* 0x000fe40007810000 */
[----:B------:R-:W-:-:S02]  /*4fb0*/  FSEL R160, R160, -INF , !P3 ;  /* 0xff800000a0a07808 */ /* 0x000fc40005800000 */
[----:B------:R-:W-:Y:S02]  /*4fc0*/  FMNMX.FTZ R19, R252, R19, !PT ;  /* 0x00000013fc137209 */ /* 0x000fe40007810000 */
        /* <DEDUP_REMOVED lines=10> */
[----:B------:R-:W-:-:S02]  /*5070*/  IADD3 R9, R3, 0x51, RZ ;  /* 0x0000005103097810 */ /* 0x000fc40007ffe0ff */
[----:B------:R-:W-:Y:S02]  /*5080*/  FMNMX.FTZ R19, R174, R19, !PT ;  /* 0x00000013ae137209 */ /* 0x000fe40007810000 */
[----:B------:R-:W-:Y:S02]  /*5090*/  FMNMX.FTZ R17, R39, R26, !PT ;  /* 0x0000001a27117209 */ /* 0x000fe40007810000 */
[----:B------:R-:W-:Y:S02]  /*50a0*/  FSEL R198, R198, -INF , !P3 ;  /* 0xff800000c6c67808 */ /* 0x000fe40005800000 */
        /* <DEDUP_REMOVED lines=9> */
[----:B------:R-:W-:Y:S02]  /*5140*/  FSEL R196, R196, -INF , !P4 ;  /* 0xff800000c4c47808 */ /* 0x000fe40006000000 */
[----:B------:R-:W-:Y:S02]  /*5150*/  FMNMX.FTZ R19, R244, R19, !PT ;  /* 0x00000013f4137209 */ /* 0x000fe40007810000 */
[----:B------:R-:W-:Y:S02]  /*5160*/  IADD3 R9, R3, 0x59, RZ ;  /* 0x0000005903097810 */ /* 0x000fe40007ffe0ff */
[----:B------:R-:W-:Y:S02]  /*5170*/  FMNMX.FTZ R17, R154, R17, !PT ;  /* 0x000000119a117209 */ /* 0x000fe40007810000 */
[----:B------:R-:W-:Y:S02]  /*5180*/  FSEL R188, R188, -INF , !P1 ;  /* 0xff800000bcbc7808 */ /* 0x000fe40004800000 */
[----:B------:R-:W-:-:S02]  /*5190*/  FSEL R194, R194, -INF , !P6 ;  /* 0xff800000c2c27808 */ /* 0x000fc40007000000 */
[----:B------:R-:W-:Y:S02]  /*51a0*/  FMNMX.FTZ R19, R196, R19, !PT ;  /* 0x00000013c4137209 */ /* 0x000fe40007810000 */
[C---:B------:R-:W-:Y:S02]  /*51b0*/  ISETP.GE.AND P4, PT, R9.reuse, R134, PT ;  /* 0x000000860900720c */ /* 0x040fe40003f86270 */
[----:B------:R-:W-:Y:S02]  /*51c0*/  ISETP.GE.AND P1, PT, R9, R0, PT ;  /* 0x000000000900720c */ /* 0x000fe40003f26270 */
[----:B------:R-:W-:Y:S02]  /*51d0*/  FMNMX.FTZ R17, R248, R17, !PT ;  /* 0x00000011f8117209 */ /* 0x000fe40007810000 */
[----:B------:R-:W-:Y:S02]  /*51e0*/  IADD3 R9, R3, 0x60, RZ ;  /* 0x0000006003097810 */ /* 0x000fe40007ffe0ff */
[----:B------:R-:W-:-:S02]  /*51f0*/  FSEL R192, R192, -INF , !P5 ;  /* 0xff800000c0c07808 */ /* 0x000fc40006800000 */
[----:B------:R-:W-:Y:S02]  /*5200*/  FMNMX.FTZ R19, R194, R19, !PT ;  /* 0x00000013c2137209 */ /* 0x000fe40007810000 */
[----:B------:R-:W-:Y:S02]  /*5210*/  FSEL R186, R186, -INF , !P3 ;  /* 0xff800000baba7808 */ /* 0x000fe40005800000 */
        /* <DEDUP_REMOVED lines=14> */
[----:B------:R-:W-:Y:S02]  /*5300*/  ISETP.GE.AND P4, PT, R9, R134, PT ;  /* 0x000000860900720c */ /* 0x000fe40003f86270 */
[----:B------:R-:W-:-:S02]  /*5310*/  IADD3 R15, R3, 0x69, RZ ;  /* 0x00000069030f7810 */ /* 0x000fc40007ffe0ff */
[----:B------:R-:W-:Y:S02]  /*5320*/  FSEL R170, R170, -INF , !P5 ;  /* 0xff800000aaaa7808 */ /* 0x000fe40006800000 */
[----:B------:R-:W-:Y:S02]  /*5330*/  FMNMX.FTZ R19, R172, R19, !PT ;  /* 0x00000013ac137209 */ /* 0x000fe40007810000 */
[----:B------:R-:W-:Y:S02]  /*5340*/  FMNMX.FTZ R17, R198, R17, !PT ;  /* 0x00000011c6117209 */ /* 0x000fe40007810000 */
[----:B------:R-:W-:Y:S02]  /*5350*/  IADD3 R13, R3, 0x70, RZ ;  /* 0x00000070030d7810 */ /* 0x000fe40007ffe0ff */
[----:B------:R-:W-:Y:S02]  /*5360*/  ISETP.GE.AND P6, PT, R15, R134, PT ;  /* 0x000000860f00720c */ /* 0x000fe40003fc6270 */
[----:B------:R-:W-:-:S02]  /*5370*/  FSEL R168, R168, -INF , !P4 ;  /* 0xff800000a8a87808 */ /* 0x000fc40006000000 */
[----:B------:R-:W-:Y:S02]  /*5380*/  FMNMX.FTZ R19, R170, R19, !PT ;  /* 0x00000013aa137209 */ /* 0x000fe40007810000 */
[----:B------:R-:W-:Y:S02]  /*5390*/  FMNMX.FTZ R17, R184, R17, !PT ;  /* 0x00000011b8117209 */ /* 0x000fe40007810000 */
[----:B------:R-:W-:Y:S02]  /*53a0*/  IADD3 R11, R3, 0x71, RZ ;  /* 0x00000071030b7810 */ /* 0x000fe40007ffe0ff */
[----:B------:R-:W-:Y:S02]  /*53b0*/  ISETP.GE.AND P5, PT, R13, R134, PT ;  /* 0x000000860d00720c */ /* 0x000fe40003fa6270 */
[----:B------:R-:W-:Y:S02]  /*53c0*/  FSEL R166, R166, -INF , !P6 ;  /* 0xff800000a6a67808 */ /* 0x000fe40007000000 */
[----:B------:R-:W-:-:S02]  /*53d0*/  FMNMX.FTZ R19, R168, R19, !PT ;  /* 0x00000013a8137209 */ /* 0x000fc40007810000 */
[----:B------:R-:W-:Y:S02]  /*53e0*/  FMNMX.FTZ R17, R188, R17, !PT ;  /* 0x00000011bc117209 */ /* 0x000fe40007810000 */
[----:B------:R-:W-:Y:S02]  /*53f0*/  FSEL R178, R178, -INF , !P1 ;  /* 0xff800000b2b27808 */ /* 0x000fe40004800000 */
[----:B------:R-:W-:Y:S02]  /*5400*/  ISETP.GE.AND P1, PT, R9, R0, PT ;  /* 0x000000000900720c */ /* 0x000fe40003f26270 */
        /* <DEDUP_REMOVED lines=10> */
[----:B------:R-:W-:Y:S02]  /*54b0*/  ISETP.GE.AND P5, PT, R3, R134, PT ;  /* 0x000000860300720c */ /* 0x000fe40003fa6270 */
[----:B------:R-:W-:Y:S02]  /*54c0*/  FSEL R146, R146, -INF , !P6 ;  /* 0xff80000092927808 */ /* 0x000fe40007000000 */
[----:B------:R-:W-:Y:S02]  /*54d0*/  FMNMX.FTZ R19, R148, R19, !PT ;  /* 0x0000001394137209 */ /* 0x000fe40007810000 */
[----:B------:R-:W-:Y:S02]  /*54e0*/  FSEL R164, R164, -INF , !P3 ;  /* 0xff800000a4a47808 */ /* 0x000fe40005800000 */
[----:B------:R-:W-:-:S02]  /*54f0*/  FMNMX.FTZ R17, R178, R17, !PT ;  /* 0x00000011b2117209 */ /* 0x000fc40007810000 */
[----:B------:R-:W-:Y:S02]  /*5500*/  FSEL R142, R142, -INF , !P5 ;  /* 0xff8000008e8e7808 */ /* 0x000fe40006800000 */
[----:B------:R-:W-:Y:S02]  /*5510*/  FMNMX.FTZ R19, R146, R19, !PT ;  /* 0x0000001392137209 */ /* 0x000fe40007810000 */
[----:B------:R-:W-:Y:S02]  /*5520*/  FSEL R162, R162, -INF , !P2 ;  /* 0xff800000a2a27808 */ /* 0x000fe40005000000 */
[----:B------:R-:W-:Y:S02]  /*5530*/  FMNMX.FTZ R17, R164, R17, !PT ;  /* 0x00000011a4117209 */ /* 0x000fe40007810000 */
[----:B------:R-:W-:Y:S02]  /*5540*/  ISETP.GE.AND P2, PT, R15, R0, PT ;  /* 0x000000000f00720c */ /* 0x000fe40003f46270 */
[----:B------:R-:W-:-:S02]  /*5550*/  FMNMX.FTZ R15, R142, R19, !PT ;  /* 0x000000138e0f7209 */ /* 0x000fc40007810000 */
[----:B------:R-:W-:Y:S02]  /*5560*/  FSEL R158, R158, -INF , !P1 ;  /* 0xff8000009e9e7808 */ /* 0x000fe40004800000 */
[----:B------:R-:W-:Y:S01]  /*5570*/  FMNMX.FTZ R17, R162, R17, !PT ;  /* 0x00000011a2117209 */ /* 0x000fe20007810000 */
[----:B------:R-:W1:Y:S01]  /*5580*/  SHFL.BFLY PT, R26, R15, 0x2, 0x1f ;  /* 0x0c401f000f1a7f89 */ /* 0x000e6200000e0000 */
[-C--:B------:R-:W-:Y:S02]  /*5590*/  ISETP.GE.AND P1, PT, R13, R0.reuse, PT ;  /* 0x000000000d00720c */ /* 0x080fe40003f26270 */
[----:B------:R-:W-:Y:S02]  /*55a0*/  FSEL R156, R156, -INF , !P2 ;  /* 0xff8000009c9c7808 */ /* 0x000fe40005000000 */
[----:B------:R-:W-:Y:S02]  /*55b0*/  FMNMX.FTZ R17, R158, R17, !PT ;  /* 0x000000119e117209 */ /* 0x000fe40007810000 */
[----:B------:R-:W-:-:S02]  /*55c0*/  ISETP.GE.AND P2, PT, R11, R0, PT ;  /* 0x000000000b00720c */ /* 0x000fc40003f46270 */
[----:B------:R-:W-:Y:S02]  /*55d0*/  FSEL R140, R140, -INF , !P1 ;  /* 0xff8000008c8c7808 */ /* 0x000fe40004800000 */
[----:B------:R-:W-:Y:S02]  /*55e0*/  FMNMX.FTZ R17, R156, R17, !PT ;  /* 0x000000119c117209 */ /* 0x000fe40007810000 */
[-C--:B------:R-:W-:Y:S02]  /*55f0*/  ISETP.GE.AND P1, PT, R9, R0.reuse, PT ;  /* 0x000000000900720c */ /* 0x080fe40003f26270 */
[----:B------:R-:W-:Y:S02]  /*5600*/  FSEL R138, R138, -INF , !P2 ;  /* 0xff8000008a8a7808 */ /* 0x000fe40005000000 */
[----:B------:R-:W-:Y:S02]  /*5610*/  FMNMX.FTZ R17, R140, R17, !PT ;  /* 0x000000118c117209 */ /* 0x000fe40007810000 */
[----:B------:R-:W-:-:S02]  /*5620*/  ISETP.GE.AND P2, PT, R3, R0, PT ;  /* 0x000000000300720c */ /* 0x000fc40003f46270 */
[----:B------:R-:W-:Y:S02]  /*5630*/  FSEL R136, R136, -INF , !P1 ;  /* 0xff80000088887808 */ /* 0x000fe40004800000 */
[----:B------:R-:W-:Y:S02]  /*5640*/  FMNMX.FTZ R17, R138, R17, !PT ;  /* 0x000000118a117209 */ /* 0x000fe40007810000 */
[----:B------:R-:W-:Y:S02]  /*5650*/  FSEL R66, R66, -INF , !P2 ;  /* 0xff80000042427808 */ /* 0x000fe40005000000 */
[----:B------:R-:W-:Y:S02]  /*5660*/  FMNMX.FTZ R9, R136, R17, !PT ;  /* 0x0000001188097209 */ /* 0x000fe40007810000 */
[----:B-1----:R-:W-:Y:S02]  /*5670*/  FMNMX.FTZ R15, R15, R26, !PT ;  /* 0x0000001a0f0f7209 */ /* 0x002fe40007810000 */
[----:B------:R-:W-:-:S02]  /*5680*/  FMNMX.FTZ R9, R66, R9, !PT ;  /* 0x0000000942097209 */ /* 0x000fc40007810000 */
[----:B------:R-:W-:Y:S01]  /*5690*/  ISETP.GT.AND P4, PT, R232, R229, PT ;  /* 0x000000e5e800720c */ /* 0x000fe20003f84270 */
[----:B------:R-:W1:Y:S04]  /*56a0*/  SHFL.BFLY PT, R132, R15, 0x1, 0x1f ;  /* 0x0c201f000f847f89 */ /* 0x000e6800000e0000 */
[----:B------:R-:W2:Y:S01]  /*56b0*/  SHFL.BFLY PT, R26, R9, 0x2, 0x1f ;  /* 0x0c401f00091a7f89 */ /* 0x000ea200000e0000 */
[----:B-1----:R-:W-:Y:S02]  /*56c0*/  FMNMX.FTZ R132, R15, R132, !PT ;  /* 0x000000840f847209 */ /* 0x002fe40007810000 */
[----:B--2---:R-:W-:-:S03]  /*56d0*/  FMNMX.FTZ R26, R9, R26, !PT ;  /* 0x0000001a091a7209 */ /* 0x004fc60007810000 */
[C---:B------:R-:W-:Y:S01]  /*56e0*/  FMUL.FTZ R137, R132.reuse, c[0x0][0x23c] ;  /* 0x00008f0084897a20 */ /* 0x040fe20000410000 */
[----:B------:R-:W-:Y:S01]  /*56f0*/  FSETP.NEU.FTZ.AND P1, PT, R132, -INF , PT ;  /* 0xff8000008400780b */ /* 0x000fe20003f3d000 */
[----:B------:R-:W1:Y:S03]  /*5700*/  SHFL.BFLY PT, R3, R26, 0x1, 0x1f ;  /* 0x0c201f001a037f89 */ /* 0x000e6600000e0000 */
[----:B------:R-:W-:-:S05]  /*5710*/  FSEL R137, R137, RZ, P1 ;  /* 0x000000ff89897208 */ /* 0x000fca0000800000 */
[--C-:B------:R-:W-:Y:S02]  /*5720*/  FFMA.FTZ R60, R100, c[0x0][0x23c], -R137.reuse ;  /* 0x00008f00643c7a23 */ /* 0x100fe40000010889 */
[----:B------:R-:W2:Y:S01]  /*5730*/  LDSM.16.MT88.4 R100, [R216+0xc000] ;  /* 0x00c00000d864783b */ /* 0x000ea20000004200 */
[--C-:B------:R-:W-:Y:S02]  /*5740*/  FFMA.FTZ R62, R88, c[0x0][0x23c], -R137.reuse ;  /* 0x00008f00583e7a23 */ /* 0x100fe40000010889 */
[--C-:B------:R-:W-:Y:S01]  /*5750*/  FFMA.FTZ R59, R90, c[0x0][0x23c], -R137.reuse ;  /* 0x00008f005a3b7a23 */ /* 0x100fe20000010889 */
[----:B------:R-:W-:Y:S01]  /*5760*/  MUFU.EX2 R60, R60 ;  /* 0x0000003c003c7308 */ /* 0x000fe20000000800 */
[--C-:B------:R-:W-:Y:S02]  /*5770*/  FFMA.FTZ R55, R24, c[0x0][0x23c], -R137.reuse ;  /* 0x00008f0018377a23 */ /* 0x100fe40000010889 */
[--C-:B------:R-:W-:Y:S02]  /*5780*/  FFMA.FTZ R54, R4, c[0x0][0x23c], -R137.reuse ;  /* 0x00008f0004367a23 */ /* 0x100fe40000010889 */
[----:B------:R-:W-:-:S02]  /*5790*/  FFMA.FTZ R53, R6, c[0x0][0x23c], -R137 ;  /* 0x00008f0006357a23 */ /* 0x000fc40000010889 */
[----:B------:R-:W3:Y:S01]  /*57a0*/  LDSM.16.MT88.4 R4, [R216+0x10000] ;  /* 0x01000000d804783b */ /* 0x000ee20000004200 */
[----:B------:R-:W-:Y:S01]  /*57b0*/  MUFU.EX2 R62, R62 ;  /* 0x0000003e003e7308 */ /* 0x000fe20000000800 */
[--C-:B------:R-:W-:Y:S02]  /*57c0*/  FFMA.FTZ R57, R18, c[0x0][0x23c], -R137.reuse ;  /* 0x00008f0012397a23 */ /* 0x100fe40000010889 */
        /* <DEDUP_REMOVED lines=8> */
[--C-:B------:R-:W-:Y:S01]  /*5850*/  FFMA.FTZ R45, R30, c[0x0][0x23c], -R137.reuse ;  /* 0x00008f001e2d7a23 */ /* 0x100fe20000010889 */
[----:B------:R-:W-:Y:S01]  /*5860*/  LDSM.16.MT88.4 R16, [R217+0xc800] ;  /* 0x00c80000d910783b */ /* 0x000fe20000004200 */
[--C-:B------:R-:W-:Y:S01]  /*5870*/  FFMA.FTZ R42, R42, c[0x0][0x23c], -R137.reuse ;  /* 0x00008f002a2a7a23 */ /* 0x100fe20000010889 */
[----:B------:R-:W-:Y:S01]  /*5880*/  FSEL R65, R65, RZ, P1 ;  /* 0x000000ff41417208 */ /* 0x000fe20000800000 */
[--C-:B------:R-:W-:Y:S01]  /*5890*/  FFMA.FTZ R67, R67, c[0x0][0x23c], -R137.reuse ;  /* 0x00008f0043437a23 */ /* 0x100fe20000010889 */
[----:B------:R-:W-:Y:S01]  /*58a0*/  LDSM.16.MT88.4 R28, [R217+0x10800] ;  /* 0x01080000d91c783b */ /* 0x000fe20000004200 */
[----:B------:R-:W-:Y:S01]  /*58b0*/  FFMA.FTZ R144, R144, c[0x0][0x23c], -R137 ;  /* 0x00008f0090907a23 */ /* 0x000fe20000010889 */
[----:B------:R-:W4:Y:S01]  /*58c0*/  MUFU.EX2 R55, R55 ;  /* 0x0000003700377308 */ /* 0x000f220000000800 */
[----:B------:R-:W-:-:S02]  /*58d0*/  FFMA.FTZ R64, R89, c[0x0][0x23c], -R65 ;  /* 0x00008f0059407a23 */ /* 0x000fc40000010841 */
[--C-:B------:R-:W-:Y:S02]  /*58e0*/  FFMA.FTZ R63, R22, c[0x0][0x23c], -R65.reuse ;  /* 0x00008f00163f7a23 */ /* 0x100fe40000010841 */
[--C-:B------:R-:W-:Y:S02]  /*58f0*/  FFMA.FTZ R61, R112, c[0x0][0x23c], -R65.reuse ;  /* 0x00008f00703d7a23 */ /* 0x100fe40000010841 */
[--C-:B------:R-:W-:Y:S01]  /*5900*/  FFMA.FTZ R56, R20, c[0x0][0x23c], -R65.reuse ;  /* 0x00008f0014387a23 */ /* 0x100fe20000010841 */
[----:B------:R-:W-:Y:S01]  /*5910*/  MUFU.EX2 R64, R64 ;  /* 0x0000004000407308 */ /* 0x000fe20000000800 */
[--C-:B------:R-:W-:Y:S01]  /*5920*/  FFMA.FTZ R58, R14, c[0x0][0x23c], -R65.reuse ;  /* 0x00008f000e3a7a23 */ /* 0x100fe20000010841 */
[----:B-1----:R-:W-:Y:S01]  /*5930*/  F2FP.BF16.PACK_AB R68, R59, R62 ;  /* 0x0000003e3b44723e */ /* 0x002fe200000010ff */
[--C-:B------:R-:W-:Y:S01]  /*5940*/  FFMA.FTZ R51, R12, c[0x0][0x23c], -R65.reuse ;  /* 0x00008f000c337a23 */ /* 0x100fe20000010841 */
[----:B------:R-:W-:Y:S01]  /*5950*/  LDSM.16.MT88.4 R20, [R218+0xc800] ;  /* 0x00c80000da14783b */ /* 0x000fe20000004200 */
[----:B------:R-:W-:-:S02]  /*5960*/  FFMA.FTZ R52, R10, c[0x0][0x23c], -R65 ;  /* 0x00008f000a347a23 */ /* 0x000fc40000010841 */
[--C-:B------:R-:W-:Y:S01]  /*5970*/  FFMA.FTZ R47, R8, c[0x0][0x23c], -R65.reuse ;  /* 0x00008f00082f7a23 */ /* 0x100fe20000010841 */
[----:B------:R-:W1:Y:S01]  /*5980*/  MUFU.EX2 R63, R63 ;  /* 0x0000003f003f7308 */ /* 0x000e620000000800 */
[----:B------:R-:W5:Y:S01]  /*5990*/  LDSM.16.MT88.4 R12, [R216+0xc800] ;  /* 0x00c80000d80c783b */ /* 0x000f620000004200 */
[----:B----4-:R-:W-:Y:S01]  /*59a0*/  F2FP.BF16.PACK_AB R70, R55, R60 ;  /* 0x0000003c3746723e */ /* 0x010fe200000010ff */
[--C-:B------:R-:W-:Y:S02]  /*59b0*/  FFMA.FTZ R48, R48, c[0x0][0x23c], -R65.reuse ;  /* 0x00008f0030307a23 */ /* 0x100fe40000010841 */
[----:B------:R-:W4:Y:S01]  /*59c0*/  LDSM.16.MT88.4 R8, [R220+0x10800] ;  /* 0x01080000dc08783b */ /* 0x000f220000004200 */
[--C-:B------:R-:W-:Y:S02]  /*59d0*/  FFMA.FTZ R43, R43, c[0x0][0x23c], -R65.reuse ;  /* 0x00008f002b2b7a23 */ /* 0x100fe40000010841 */
[----:B------:R-:W-:Y:S01]  /*59e0*/  MUFU.EX2 R61, R61 ;  /* 0x0000003d003d7308 */ /* 0x000fe20000000800 */
[----:B------:R-:W-:-:S02]  /*59f0*/  FFMA.FTZ R44, R44, c[0x0][0x23c], -R65 ;  /* 0x00008f002c2c7a23 */ /* 0x000fc40000010841 */
[----:B------:R-:W-:Y:S02]  /*5a00*/  FFMA.FTZ R39, R39, c[0x0][0x23c], -R65 ;  /* 0x00008f0027277a23 */ /* 0x000fe40000010841 */
[--C-:B------:R-:W-:Y:S02]  /*5a10*/  FFMA.FTZ R152, R152, c[0x0][0x23c], -R137.reuse ;  /* 0x00008f0098987a23 */ /* 0x100fe40000010889 */
[----:B------:R-:W-:Y:S01]  /*5a20*/  FFMA.FTZ R139, R252, c[0x0][0x23c], -R137 ;  /* 0x00008f00fc8b7a23 */ /* 0x000fe20000010889 */
[----:B------:R-:W2:Y:S01]  /*5a30*/  MUFU.EX2 R56, R56 ;  /* 0x0000003800387308 */ /* 0x000ea20000000800 */
[----:B-1----:R-:W-:Y:S01]  /*5a40*/  F2FP.BF16.PACK_AB R69, R63, R64 ;  /* 0x000000403f45723e */ /* 0x002fe200000010ff */
        /* <DEDUP_REMOVED lines=8> */
[----:B--2---:R-:W-:Y:S01]  /*5ad0*/  F2FP.BF16.PACK_AB R71, R56, R61 ;  /* 0x0000003d3847723e */ /* 0x004fe200000010ff */
[----:B------:R-:W1:Y:S01]  /*5ae0*/  MUFU.EX2 R54, R54 ;  /* 0x0000003600367308 */ /* 0x000e620000000800 */
        /* <DEDUP_REMOVED lines=55> */
[----:B------:R-:W4:Y:S06]  /*5e60*/  MUFU.EX2 R39, R39 ;  /* 0x0000002700277308 */ /* 0x000f2c0000000800 */
[C---:B---3--:R-:W-:Y:S02]  /*5e70*/  HMMA.16816.F32.BF16 R72, R68.reuse, R4, RZ ;  /* 0x000000044448723c */ /* 0x048fe400000418ff */
        /* <DEDUP_REMOVED lines=16> */
[----:B------:R-:W2:Y:S01]  /*5f80*/  MUFU.EX2 R139, R139 ;  /* 0x0000008b008b7308 */ /* 0x000ea20000000800 */
        /* <DEDUP_REMOVED lines=56> */
[----:B------:R-:W3:Y:S05]  /*6310*/  LDSM.16.MT88.4 R8, [R216+0x11000] ;  /* 0x01100000d808783b */ /* 0x000eea0000004200 */
[----:B------:R-:W-:Y:S02]  /*6320*/  MUFU.EX2 R159, R159 ;  /* 0x0000009f009f7308 */ /* 0x000fe40000000800 */
[C---:B-1----:R-:W-:Y:S06]  /*6330*/  HMMA.16816.F32.BF16 R112, R4.reuse, R16, R112 ;  /* 0x000000100470723c */ /* 0x042fec0000041870 */
        /* <DEDUP_REMOVED lines=10> */
[----:B------:R-:W1:Y:S02]  /*63e0*/  MUFU.EX2 R166, R166 ;  /* 0x000000a600a67308 */ /* 0x000e640000000800 */
        /* <DEDUP_REMOVED lines=270> */
.L_x_3561:
[----:B------:R-:W-:-:S05]  /*74d0*/  IMAD.MOV.U32 R4, RZ, RZ, c[0x0][0x1a0] ;  /* 0x00006800ff047624 */ /* 0x000fca00078e00ff */
[----:B------:R-:W-:-:S04]  /*74e0*/  LEA R4, -R4, RZ, 0x7 ;  /* 0x000000ff04047211 */ /* 0x000fc800078e39ff */
[----:B------:R-:W-:Y:S02]  /*74f0*/  SHF.R.S32.HI R5, RZ, 0x1f, R4 ;  /* 0x0000001fff057819 */ /* 0x000fe40000011404 */
.L_x_3562:
        /* <DEDUP_REMOVED lines=23> */
[----:B------:R-:W-:Y:S02]  /*7670*/  ISETP.GE.AND P2, PT, R135, R134, PT ;  /* 0x000000868700720c */ /* 0x000fe40003f46270 */
        /* <DEDUP_REMOVED lines=35> */
[----:B------:R-:W3:Y:S01]  /*78b0*/  LDSM.16.M88.4 R180, [R223] ;  /* 0x00000000dfb4783b */ /* 0x000ee20000000200 */
[C---:B------:R-:W-:Y:S03]  /*78c0*/  HMMA.16816.F32.BF16 R36, R164.reuse, R38, RZ ;  /* 0x00000026a424723c */ /* 0x040fe600000418ff */
[----:B------:R-:W1:Y:S04]  /*78d0*/  LDSM.16.M88.4 R160, [R215] ;  /* 0x00000000d7a0783b */ /* 0x000e680000000200 */
[----:B------:R-:W1:Y:S01]  /*78e0*/  LDSM.16.M88.4 R152, [R210] ;  /* 0x00000000d298783b */ /* 0x000e620000000200 */
[C---:B------:R-:W-:Y:S03]  /*78f0*/  HMMA.16816.F32.BF16 R32, R164.reuse, R28, RZ ;  /* 0x0000001ca420723c */ /* 0x040fe600000418ff */
[----:B------:R-:W1:Y:S04]  /*7900*/  LDSM.16.M88.4 R156, [R211] ;  /* 0x00000000d39c783b */ /* 0x000e680000000200 */
[----:B------:R-:W1:Y:S01]  /*7910*/  LDSM.16.M88.4 R148, [R209] ;  /* 0x00000000d194783b */ /* 0x000e620000000200 */
[C---:B-----5:R-:W-:Y:S03]  /*7920*/  HMMA.16816.F32.BF16 R24, R164.reuse, R20, RZ ;  /* 0x00000014a418723c */ /* 0x060fe600000418ff */
[----:B------:R-:W-:Y:S04]  /*7930*/  LDSM.16.M88.4 R188, [R222] ;  /* 0x00000000debc783b */ /* 0x000fe80000000200 */
[----:B------:R-:W-:Y:S01]  /*7940*/  LDSM.16.M88.4 R140, [R219+0x4000] ;  /* 0x00400000db8c783b */ /* 0x000fe20000000200 */
[C---:B------:R-:W-:Y:S03]  /*7950*/  HMMA.16816.F32.BF16 R28, R164.reuse, R30, RZ ;  /* 0x0000001ea41c723c */ /* 0x040fe600000418ff */
[----:B------:R-:W-:Y:S04]  /*7960*/  LDSM.16.M88.4 R136, [R219+0x4800] ;  /* 0x00480000db88783b */ /* 0x000fe80000000200 */
[----:B------:R-:W-:Y:S01]  /*7970*/  LDSM.16.M88.4 R184, [R219+0x7000] ;  /* 0x00700000dbb8783b */ /* 0x000fe20000000200 */
[C---:B------:R-:W-:Y:S03]  /*7980*/  HMMA.16816.F32.BF16 R20, R164.reuse, R22, RZ ;  /* 0x00000016a414723c */ /* 0x040fe600000418ff */
[----:B------:R-:W0:Y:S05]  /*7990*/  LDGDEPBAR ;  /* 0x00000000000079af */ /* 0x000e2a0000000000 */
[C---:B------:R-:W-:Y:S08]  /*79a0*/  HMMA.16816.F32.BF16 R56, R164.reuse, R52, RZ ;  /* 0x00000034a438723c */ /* 0x040ff000000418ff */
        /* <DEDUP_REMOVED lines=18> */
[----:B------:R-:W1:Y:S07]  /*7ad0*/  LDSM.16.M88.4 R4, [R219+0x6800] ;  /* 0x00680000db04783b */ /* 0x000e6e0000000200 */
[C---:B---3--:R-:W-:Y:S08]  /*7ae0*/  HMMA.16816.F32.BF16 R56, R144.reuse, R180, R56 ;  /* 0x000000b49038723c */ /* 0x048ff00000041838 */
        /* <DEDUP_REMOVED lines=10> */
[----:B------:R-:W3:Y:S07]  /*7b90*/  LDSM.16.M88.4 R156, [R208] ;  /* 0x00000000d09c783b */ /* 0x000eee0000000200 */
        /* <DEDUP_REMOVED lines=12> */
[----:B------:R-:W2:Y:S07]  /*7c60*/  LDSM.16.M88.4 R136, [R208+0x2800] ;  /* 0x00280000d088783b */ /* 0x000eae0000000200 */
[C---:B------:R-:W-:Y:S08]  /*7c70*/  HMMA.16816.F32.BF16 R176, R188.reuse, R184, R176 ;  /* 0x000000b8bcb0723c */ /* 0x040ff000000418b0 */
[C---:B------:R-:W-:Y:S01]  /*7c80*/  HMMA.16816.F32.BF16 R172, R188.reuse, R186, R172 ;  /* 0x000000babcac723c */ /* 0x040fe200000418ac */
[----:B------:R-:W-:Y:S07]  /*7c90*/  LDSM.16.M88.4 R184, [R225+0x9000] ;  /* 0x00900000e1b8783b */ /* 0x000fee0000000200 */
[C---:B----4-:R-:W-:Y:S08]  /*7ca0*/  HMMA.16816.F32.BF16 R24, R188.reuse, R8, R24 ;  /* 0x00000008bc18723c */ /* 0x050ff00000041818 */
[C---:B------:R-:W-:Y:S01]  /*7cb0*/  HMMA.16816.F32.BF16 R20, R188.reuse, R10, R20 ;  /* 0x0000000abc14723c */ /* 0x040fe20000041814 */
[----:B------:R-:W-:Y:S07]  /*7cc0*/  LDSM.16.M88.4 R8, [R226+0x2000] ;  /* 0x00200000e208783b */ /* 0x000fee0000000200 */
[C---:B-1----:R-:W-:Y:S08]  /*7cd0*/  HMMA.16816.F32.BF16 R16, R188.reuse, R4, R16 ;  /* 0x00000004bc10723c */ /* 0x042ff00000041810 */
[C---:B------:R-:W-:Y:S01]  /*7ce0*/  HMMA.16816.F32.BF16 R12, R188.reuse, R6, R12 ;  /* 0x00000006bc0c723c */ /* 0x040fe2000004180c */
[----:B------:R-:W1:Y:S07]  /*7cf0*/  LDSM.16.M88.4 R4, [R225+0x8000] ;  /* 0x00800000e104783b */ /* 0x000e6e0000000200 */
[----:B------:R-:W-:Y:S08]  /*7d00*/  HMMA.16816.F32.BF16 R32, R188, R60, R32 ;  /* 0x0000003cbc20723c */ /* 0x000ff00000041820 */
[C---:B---3--:R-:W-:Y:S08]  /*7d10*/  HMMA.16816.F32.BF16 R56, R160.reuse, R156, R56 ;  /* 0x0000009ca038723c */ /* 0x048ff00000041838 */
[C---:B------:R-:W-:Y:S08]  /*7d20*/  HMMA.16816.F32.BF16 R52, R160.reuse, R158, R52 ;  /* 0x0000009ea034723c */ /* 0x040ff00000041834 */
[C---:B-----5:R-:W-:Y:S08]  /*7d30*/  HMMA.16816.F32.BF16 R40, R160.reuse, R148, R40 ;  /* 0x00000094a028723c */ /* 0x060ff00000041828 */
        /* <DEDUP_REMOVED lines=8> */
[----:B------:R-:W-:Y:S01]  /*7dc0*/  HMMA.16816.F32.BF16 R28, R188, R62, R28 ;  /* 0x0000003ebc1c723c */ /* 0x000fe2000004181c */
[----:B------:R-:W4:Y:S07]  /*7dd0*/  LDSM.16.M88.4 R60, [R208+0x3800] ;  /* 0x00380000d03c783b */ /* 0x000f2e0000000200 */
[C---:B------:R-:W-:Y:S01]  /*7de0*/  HMMA.16816.F32.BF16 R156, R160.reuse, R144, R32 ;  /* 0x00000090a09c723c */ /* 0x040fe20000041820 */
[----:B------:R-:W5:Y:S07]  /*7df0*/  LDSM.16.M88.4 R32, [R207] ;  /* 0x00000000cf20783b */ /* 0x000f6e0000000200 */
[C---:B------:R-:W-:Y:S08]  /*7e00*/  HMMA.16816.F32.BF16 R16, R160.reuse, R136, R16 ;  /* 0x00000088a010723c */ /* 0x040ff00000041810 */
[----:B------:R-:W-:Y:S01]  /*7e10*/  HMMA.16816.F32.BF16 R12, R160, R138, R12 ;  /* 0x0000008aa00c723c */ /* 0x000fe2000004180c */
[----:B------:R-:W-:Y:S07]  /*7e20*/  LDSM.16.M88.4 R136, [R225+0xa000] ;  /* 0x00a00000e188783b */ /* 0x000fee0000000200 */
[C---:B-1----:R-:W-:Y:S08]  /*7e30*/  HMMA.16816.F32.BF16 R56, R8.reuse, R4, R56 ;  /* 0x000000040838723c */ /* 0x042ff00000041838 */
[----:B------:R-:W-:Y:S01]  /*7e40*/  HMMA.16816.F32.BF16 R52, R8, R6, R52 ;  /* 0x000000060834723c */ /* 0x000fe20000041834 */
[----:B------:R-:W1:Y:S07]  /*7e50*/  LDSM.16.M88.4 R4, [R206] ;  /* 0x00000000ce04783b */ /* 0x000e6e0000000200 */
[C---:B------:R-:W-:Y:S08]  /*7e60*/  HMMA.16816.F32.BF16 R168, R188.reuse, R180, R168 ;  /* 0x000000b4bca8723c */ /* 0x040ff000000418a8 */
[----:B------:R-:W-:Y:S01]  /*7e70*/  HMMA.16816.F32.BF16 R164, R188, R182, R164 ;  /* 0x000000b6bca4723c */ /* 0x000fe200000418a4 */
[----:B------:R-:W1:Y:S07]  /*7e80*/  LDSM.16.M88.4 R180, [R225+0x9800] ;  /* 0x00980000e1b4783b */ /* 0x000e6e0000000200 */
[C---:B---3--:R-:W-:Y:S08]  /*7e90*/  HMMA.16816.F32.BF16 R48, R8.reuse, R148, R48 ;  /* 0x000000940830723c */ /* 0x048ff00000041830 */
[----:B------:R-:W-:Y:S01]  /*7ea0*/  HMMA.16816.F32.BF16 R44, R8, R150, R44 ;  /* 0x00000096082c723c */ /* 0x000fe2000004182c */
[----:B------:R-:W3:Y:S07]  /*7eb0*/  LDSM.16.M88.4 R148, [R225+0xb000] ;  /* 0x00b00000e194783b */ /* 0x000eee0000000200 */
[----:B------:R-:W-:Y:S01]  /*7ec0*/  HMMA.16816.F32.BF16 R28, R160, R146, R28 ;  /* 0x00000092a01c723c */ /* 0x000fe2000004181c */
[----:B------:R-:W1:Y:S07]  /*7ed0*/  LDSM.16.M88.4 R144, [R225+0xb800] ;  /* 0x00b80000e190783b */ /* 0x000e6e0000000200 */
[----:B--2---:R-:W-:Y:S08]  /*7ee0*/  HMMA.16816.F32.BF16 R16, R8, R64, R16 ;  /* 0x000000400810723c */ /* 0x004ff00000041810 */
[C---:B------:R-:W-:Y:S08]  /*7ef0*/  HMMA.16816.F32.BF16 R24, R160.reuse, R140, R24 ;  /* 0x0000008ca018723c */ /* 0x040ff00000041818 */
[----:B------:R-:W-:Y:S01]  /*7f00*/  HMMA.16816.F32.BF16 R20, R160, R142, R20 ;  /* 0x0000008ea014723c */ /* 0x000fe20000041814 */
[----:B------:R-:W-:Y:S07]  /*7f10*/  LDSM.16.M88.4 R140, [R222+0x2000] ;  /* 0x00200000de8c783b */ /* 0x000fee0000000200 */
[----:B------:R-:W-:Y:S01]  /*7f20*/  HMMA.16816.F32.BF16 R64, R8, R66, R12 ;  /* 0x000000420840723c */ /* 0x000fe2000004180c */
[----:B------:R-:W2:Y:S07]  /*7f30*/  LDSM.16.M88.4 R12, [R219+0x8800] ;  /* 0x00880000db0c783b */ /* 0x000eae0000000200 */
[C---:B----4-:R-:W-:Y:S08]  /*7f40*/  HMMA.16816.F32.BF16 R168, R160.reuse, R60, R168 ;  /* 0x0000003ca0a8723c */ /* 0x050ff000000418a8 */
[----:B------:R-:W-:Y:S01]  /*7f50*/  HMMA.16816.F32.BF16 R164, R160, R62, R164 ;  /* 0x0000003ea0a4723c */ /* 0x000fe200000418a4 */
[----:B------:R-:W4:Y:S04]  /*7f60*/  LDSM.16.M88.4 R60, [R219+0x8000] ;  /* 0x00800000db3c783b */ /* 0x000f280000000200 */
[----:B------:R-:W-:Y:S03]  /*7f70*/  LDSM.16.M88.4 R160, [R221+0x2000] ;  /* 0x00200000dda0783b */ /* 0x000fe60000000200 */
[C---:B-----5:R-:W-:Y:S08]  /*7f80*/  HMMA.16816.F32.BF16 R56, R152.reuse, R32, R56 ;  /* 0x000000209838723c */ /* 0x060ff00000041838 */
[C---:B------:R-:W-:Y:S01]  /*7f90*/  HMMA.16816.F32.BF16 R52, R152.reuse, R34, R52 ;  /* 0x000000229834723c */ /* 0x040fe20000041834 */
[----:B------:R-:W5:Y:S07]  /*7fa0*/  LDSM.16.M88.4 R32, [R205] ;  /* 0x00000000cd20783b */ /* 0x000f6e0000000200 */
[C---:B-1----:R-:W-:Y:S08]  /*7fb0*/  HMMA.16816.F32.BF16 R48, R152.reuse, R4, R48 ;  /* 0x000000049830723c */ /* 0x042ff00000041830 */
[----:B------:R-:W-:Y:S01]  /*7fc0*/  HMMA.16816.F32.BF16 R44, R152, R6, R44 ;  /* 0x00000006982c723c */ /* 0x000fe2000004182c */
        /* <DEDUP_REMOVED lines=8> */
[C---:B---3--:R-:W-:Y:S07]  /*8050*/  HMMA.16816.F32.BF16 R176, R8.reuse, R148, R176 ;  /* 0x0000009408b0723c */ /* 0x048fee00000418b0 */
[C---:B------:R-:W-:Y:S01]  /*8060*/  IADD3 R149, R135.reuse, 0x50, RZ ;  /* 0x0000005087957810 */ /* 0x040fe20007ffe0ff */
[C---:B------:R-:W-:Y:S08]  /*8070*/  HMMA.16816.F32.BF16 R172, R8.reuse, R150, R172 ;  /* 0x0000009608ac723c */ /* 0x040ff000000418ac */
[C---:B------:R-:W-:Y:S08]  /*8080*/  HMMA.16816.F32.BF16 R168, R8.reuse, R144, R168 ;  /* 0x0000009008a8723c */ /* 0x040ff000000418a8 */
[----:B------:R-:W-:Y:S01]  /*8090*/  HMMA.16816.F32.BF16 R164, R8, R146, R164 ;  /* 0x0000009208a4723c */ /* 0x000fe200000418a4 */
[----:B------:R-:W3:Y:S06]  /*80a0*/  LDSM.16.M88.4 R8, [R219+0x9000] ;  /* 0x00900000db08783b */ /* 0x000eec0000000200 */
[----:B------:R-:W-:Y:S01]  /*80b0*/  IADD3 R147, R135, 0x51, RZ ;  /* 0x0000005187937810 */ /* 0x000fe20007ffe0ff */
[C---:B--2---:R-:W-:Y:S08]  /*80c0*/  HMMA.16816.F32.BF16 R48, R140.reuse, R12, R48 ;  /* 0x0000000c8c30723c */ /* 0x044ff00000041830 */
[C---:B------:R-:W-:Y:S01]  /*80d0*/  HMMA.16816.F32.BF16 R44, R140.reuse, R14, R44 ;  /* 0x0000000e8c2c723c */ /* 0x040fe2000004182c */
[----:B------:R-:W-:Y:S07]  /*80e0*/  LDSM.16.M88.4 R12, [R203] ;  /* 0x00000000cb0c783b */ /* 0x000fee0000000200 */
[C---:B----4-:R-:W-:Y:S08]  /*80f0*/  HMMA.16816.F32.BF16 R56, R140.reuse, R60, R56 ;  /* 0x0000003c8c38723c */ /* 0x050ff00000041838 */
[----:B------:R-:W-:Y:S01]  /*8100*/  HMMA.16816.F32.BF16 R52, R140, R62, R52 ;  /* 0x0000003e8c34723c */ /* 0x000fe20000041834 */
[----:B------:R-:W2:Y:S07]  /*8110*/  LDSM.16.M88.4 R60, [R204] ;  /* 0x00000000cc3c783b */ /* 0x000eae0000000200 */
[C---:B-----5:R-:W-:Y:S08]  /*8120*/  HMMA.16816.F32.BF16 R40, R152.reuse, R32, R40 ;  /* 0x000000209828723c */ /* 0x060ff00000041828 */
[----:B------:R-:W-:Y:S01]  /*8130*/  HMMA.16816.F32.BF16 R36, R152, R34, R36 ;  /* 0x000000229824723c */ /* 0x000fe20000041824 */
[----:B------:R-:W-:Y:S07]  /*8140*/  LDSM.16.M88.4 R32, [R200] ;  /* 0x00000000c820783b */ /* 0x000fee0000000200 */
[C---:B-1----:R-:W-:Y:S08]  /*8150*/  HMMA.16816.F32.BF16 R48, R160.reuse, R4, R48 ;  /* 0x00000004a030723c */ /* 0x042ff00000041830 */
[----:B------:R-:W-:Y:S01]  /*8160*/  HMMA.16816.F32.BF16 R44, R160, R6, R44 ;  /* 0x00000006a02c723c */ /* 0x000fe2000004182c */
[----:B------:R-:W1:Y:S07]  /*8170*/  LDSM.16.M88.4 R4, [R208+0x5000] ;  /* 0x00500000d004783b */ /* 0x000e6e0000000200 */
[C---:B---3--:R-:W-:Y:S08]  /*8180*/  HMMA.16816.F32.BF16 R40, R140.reuse, R8, R40 ;  /* 0x000000088c28723c */ /* 0x048ff00000041828 */
[----:B------:R-:W-:Y:S01]  /*8190*/  HMMA.16816.F32.BF16 R36, R140, R10, R36 ;  /* 0x0000000a8c24723c */ /* 0x000fe20000041824 */
[----:B------:R-:W3:Y:S01]  /*81a0*/  LDSM.16.M88.4 R8, [R219+0x9800] ;  /* 0x00980000db08783b */ /* 0x000ee20000000200 */
[----:B------:R-:W-:-:S02]  /*81b0*/  FMUL.FTZ R48, R48, c[0x0][0x2ec] ;  /* 0x0000bb0030307a20 */ /* 0x000fc40000410000 */
[----:B------:R-:W-:Y:S02]  /*81c0*/  FMUL.FTZ R49, R49, c[0x0][0x2ec] ;  /* 0x0000bb0031317a20 */ /* 0x000fe40000410000 */
[----:B------:R-:W-:Y:S02]  /*81d0*/  FMUL.FTZ R50, R50, c[0x0][0x2ec] ;  /* 0x0000bb0032327a20 */ /* 0x000fe40000410000 */
[C---:B--2---:R-:W-:Y:S01]  /*81e0*/  HMMA.16816.F32.BF16 R156, R152.reuse, R60, R156 ;  /* 0x0000003c989c723c */ /* 0x044fe2000004189c */
[----:B------:R-:W-:Y:S01]  /*81f0*/  FMUL.FTZ R44, R44, c[0x0][0x2ec] ;  /* 0x0000bb002c2c7a20 */ /* 0x000fe20000410000 */
[----:B------:R-:W-:Y:S01]  /*8200*/  MUFU.TANH R48, R48 ;  /* 0x0000003000307308 */ /* 0x000fe20000002400 */
[----:B------:R-:W-:Y:S02]  /*8210*/  FMUL.FTZ R45, R45, c[0x0][0x2ec] ;  /* 0x0000bb002d2d7a20 */ /* 0x000fe40000410000 */
[----:B------:R-:W-:Y:S02]  /*8220*/  FMUL.FTZ R51, R51, c[0x0][0x2ec] ;  /* 0x0000bb0033337a20 */ /* 0x000fe40000410000 */
[----:B------:R-:W-:Y:S01]  /*8230*/  FMUL.FTZ R47, R47, c[0x0][0x2ec] ;  /* 0x0000bb002f2f7a20 */ /* 0x000fe20000410000 */
[----:B------:R-:W-:Y:S01]  /*8240*/  HMMA.16816.F32.BF16 R180, R152, R62, R180 ;  /* 0x0000003e98b4723c */ /* 0x000fe200000418b4 */
[----:B------:R-:W-:Y:S01]  /*8250*/  FMUL.FTZ R46, R46, c[0x0][0x2ec] ;  /* 0x0000bb002e2e7a20 */ /* 0x000fe20000410000 */
[----:B------:R-:W-:Y:S06]  /*8260*/  MUFU.TANH R49, R49 ;  /* 0x0000003100317308 */ /* 0x000fec0000002400 */
[C---:B------:R-:W-:Y:S02]  /*8270*/  HMMA.16816.F32.BF16 R56, R160.reuse, R28, R56 ;  /* 0x0000001ca038723c */ /* 0x040fe40000041838 */
[----:B------:R-:W-:Y:S06]  /*8280*/  MUFU.TANH R44, R44 ;  /* 0x0000002c002c7308 */ /* 0x000fec0000002400 */
[C---:B-1----:R-:W-:Y:S02]  /*8290*/  HMMA.16816.F32.BF16 R40, R160.reuse, R4, R40 ;  /* 0x00000004a028723c */ /* 0x042fe40000041828 */
[----:B------:R-:W-:Y:S06]  /*82a0*/  MUFU.TANH R45, R45 ;  /* 0x0000002d002d7308 */ /* 0x000fec0000002400 */
[C---:B------:R-:W-:Y:S01]  /*82b0*/  HMMA.16816.F32.BF16 R36, R160.reuse, R6, R36 ;  /* 0x00000006a024723c */ /* 0x040fe20000041824 */
[----:B------:R-:W1:Y:S01]  /*82c0*/  LDSM.16.M88.4 R4, [R208+0x5800] ;  /* 0x00580000d004783b */ /* 0x000e620000000200 */
[----:B------:R-:W-:Y:S06]  /*82d0*/  MUFU.TANH R50, R50 ;  /* 0x0000003200327308 */ /* 0x000fec0000002400 */
[----:B------:R-:W-:Y:S01]  /*82e0*/  HMMA.16816.F32.BF16 R52, R160, R30, R52 ;  /* 0x0000001ea034723c */ /* 0x000fe20000041834 */
[----:B------:R-:W2:Y:S01]  /*82f0*/  LDSM.16.M88.4 R28, [R202] ;  /* 0x00000000ca1c783b */ /* 0x000ea20000000200 */
[----:B------:R-:W-:Y:S01]  /*8300*/  FMUL.FTZ R136, R56, c[0x0][0x2ec] ;  /* 0x0000bb0038887a20 */ /* 0x000fe20000410000 */
[----:B------:R-:W-:Y:S01]  /*8310*/  MUFU.TANH R51, R51 ;  /* 0x0000003300337308 */ /* 0x000fe20000002400 */
[----:B------:R-:W-:-:S02]  /*8320*/  FMUL.FTZ R57, R57, c[0x0][0x2ec] ;  /* 0x0000bb0039397a20 */ /* 0x000fc40000410000 */
[----:B------:R-:W-:Y:S02]  /*8330*/  FMUL.FTZ R56, R58, c[0x0][0x2ec] ;  /* 0x0000bb003a387a20 */ /* 0x000fe40000410000 */
[C---:B---3--:R-:W-:Y:S01]  /*8340*/  HMMA.16816.F32.BF16 R156, R140.reuse, R8, R156 ;  /* 0x000000088c9c723c */ /* 0x048fe2000004189c */
[----:B------:R-:W-:Y:S02]  /*8350*/  FMUL.FTZ R58, R59, c[0x0][0x2ec] ;  /* 0x0000bb003b3a7a20 */ /* 0x000fe40000410000 */
[----:B------:R-:W3:Y:S01]  /*8360*/  MUFU.TANH R136, R136 ;  /* 0x0000008800887308 */ /* 0x000ee20000002400 */
[----:B------:R-:W-:Y:S02]  /*8370*/  FMUL.FTZ R40, R40, c[0x0][0x2ec] ;  /* 0x0000bb0028287a20 */ /* 0x000fe40000410000 */
[----:B------:R-:W-:Y:S02]  /*8380*/  FMUL.FTZ R41, R41, c[0x0][0x2ec] ;  /* 0x0000bb0029297a20 */ /* 0x000fe40000410000 */
[----:B------:R-:W-:Y:S01]  /*8390*/  HMMA.16816.F32.BF16 R180, R140, R10, R180 ;  /* 0x0000000a8cb4723c */ /* 0x000fe200000418b4 */
[----:B------:R-:W4:Y:S01]  /*83a0*/  LDSM.16.M88.4 R8, [R201] ;  /* 0x00000000c908783b */ /* 0x000f220000000200 */
[----:B------:R-:W-:Y:S01]  /*83b0*/  FMUL.FTZ R36, R36, c[0x0][0x2ec] ;  /* 0x0000bb0024247a20 */ /* 0x000fe20000410000 */
[----:B------:R-:W-:Y:S01]  /*83c0*/  MUFU.TANH R57, R57 ;  /* 0x0000003900397308 */ /* 0x000fe20000002400 */
[----:B------:R-:W-:-:S02]  /*83d0*/  FMUL.FTZ R42, R42, c[0x0][0x2ec] ;  /* 0x0000bb002a2a7a20 */ /* 0x000fc40000410000 */
[----:B------:R-:W-:Y:S02]  /*83e0*/  FMUL.FTZ R38, R38, c[0x0][0x2ec] ;  /* 0x0000bb0026267a20 */ /* 0x000fe40000410000 */
[C---:B------:R-:W-:Y:S01]  /*83f0*/  HMMA.16816.F32.BF16 R24, R152.reuse, R12, R24 ;  /* 0x0000000c9818723c */ /* 0x040fe20000041818 */
[----:B------:R-:W-:Y:S02]  /*8400*/  FMUL.FTZ R52, R52, c[0x0][0x2ec] ;  /* 0x0000bb0034347a20 */ /* 0x000fe40000410000 */
[----:B------:R-:W-:Y:S01]  /*8410*/  FMUL.FTZ R53, R53, c[0x0][0x2ec] ;  /* 0x0000bb0035357a20 */ /* 0x000fe20000410000 */
[----:B------:R-:W-:Y:S01]  /*8420*/  MUFU.TANH R56, R56 ;  /* 0x0000003800387308 */ /* 0x000fe20000002400 */
[----:B------:R-:W-:Y:S02]  /*8430*/  FMUL.FTZ R54, R54, c[0x0][0x2ec] ;  /* 0x0000bb0036367a20 */ /* 0x000fe40000410000 */
[----:B------:R-:W-:Y:S01]  /*8440*/  FMUL.FTZ R55, R55, c[0x0][0x2ec] ;  /* 0x0000bb0037377a20 */ /* 0x000fe20000410000 */
[----:B------:R-:W-:Y:S01]  /*8450*/  HMMA.16816.F32.BF16 R20, R152, R14, R20 ;  /* 0x0000000e9814723c */ /* 0x000fe20000041814 */
[----:B------:R-:W5:Y:S01]  /*8460*/  LDSM.16.M88.4 R12, [R219+0xa000] ;  /* 0x00a00000db0c783b */ /* 0x000f620000000200 */
[----:B------:R-:W-:-:S02]  /*8470*/  FMUL.FTZ R137, R43, c[0x0][0x2ec] ;  /* 0x0000bb002b897a20 */ /* 0x000fc40000410000 */
[----:B------:R-:W2:Y:S01]  /*8480*/  MUFU.TANH R52, R52 ;  /* 0x0000003400347308 */ /* 0x000ea20000002400 */
[----:B------:R-:W-:-:S03]  /*8490*/  FMUL.FTZ R37, R37, c[0x0][0x2ec] ;  /* 0x0000bb0025257a20 */ /* 0x000fc60000410000 */
[C---:B-1----:R-:W-:Y:S04]  /*84a0*/  HMMA.16816.F32.BF16 R156, R160.reuse, R4, R156 ;  /* 0x00000004a09c723c */ /* 0x042fe8000004189c */
[----:B------:R-:W-:Y:S04]  /*84b0*/  MUFU.TANH R53, R53 ;  /* 0x0000003500357308 */ /* 0x000fe80000002400 */
[----:B------:R-:W-:Y:S01]  /*84c0*/  HMMA.16816.F32.BF16 R180, R160, R6, R180 ;  /* 0x00000006a0b4723c */ /* 0x000fe200000418b4 */
[----:B------:R-:W1:Y:S03]  /*84d0*/  LDSM.16.M88.4 R4, [R219+0xa800] ;  /* 0x00a80000db04783b */ /* 0x000e660000000200 */
[----:B------:R-:W-:Y:S04]  /*84e0*/  MUFU.TANH R58, R58 ;  /* 0x0000003a003a7308 */ /* 0x000fe80000002400 */
[C---:B--2---:R-:W-:Y:S04]  /*84f0*/  HMMA.16816.F32.BF16 R16, R152.reuse, R28, R16 ;  /* 0x0000001c9810723c */ /* 0x044fe80000041810 */
[----:B------:R-:W2:Y:S04]  /*8500*/  MUFU.TANH R54, R54 ;  /* 0x0000003600367308 */ /* 0x000ea80000002400 */
[----:B------:R-:W-:Y:S01]  /*8510*/  HMMA.16816.F32.BF16 R64, R152, R30, R64 ;  /* 0x0000001e9840723c */ /* 0x000fe20000041840 */
[----:B------:R-:W2:Y:S01]  /*8520*/  LDSM.16.M88.4 R28, [R208+0x6000] ;  /* 0x00600000d01c783b */ /* 0x000ea20000000200 */
[----:B------:R-:W-:-:S02]  /*8530*/  FMUL.FTZ R148, R156, c[0x0][0x2ec] ;  /* 0x0000bb009c947a20 */ /* 0x000fc40000410000 */
[----:B------:R-:W1:Y:S04]  /*8540*/  MUFU.TANH R40, R40 ;  /* 0x0000002800287308 */ /* 0x000e680000002400 */
[C---:B----4-:R-:W-:Y:S01]  /*8550*/  HMMA.16816.F32.BF16 R176, R152.reuse, R8, R176 ;  /* 0x0000000898b0723c */ /* 0x050fe200000418b0 */
[----:B------:R-:W-:Y:S02]  /*8560*/  FMUL.FTZ R60, R181, c[0x0][0x2ec] ;  /* 0x0000bb00b53c7a20 */ /* 0x000fe40000410000 */
[----:B------:R-:W-:Y:S01]  /*8570*/  FMUL.FTZ R59, R180, c[0x0][0x2ec] ;  /* 0x0000bb00b43b7a20 */ /* 0x000fe20000410000 */
[----:B------:R-:W4:Y:S01]  /*8580*/  MUFU.TANH R41, R41 ;  /* 0x0000002900297308 */ /* 0x000f220000002400 */
[----:B------:R-:W-:Y:S02]  /*8590*/  FMUL.FTZ R182, R182, c[0x0][0x2ec] ;  /* 0x0000bb00b6b67a20 */ /* 0x000fe40000410000 */
[----:B------:R-:W-:Y:S01]  /*85a0*/  FMUL.FTZ R61, R183, c[0x0][0x2ec] ;  /* 0x0000bb00b73d7a20 */ /* 0x000fe20000410000 */
[----:B------:R-:W-:Y:S01]  /*85b0*/  HMMA.16816.F32.BF16 R172, R152, R10, R172 ;  /* 0x0000000a98ac723c */ /* 0x000fe200000418ac */
[----:B------:R-:W3:Y:S03]  /*85c0*/  LDSM.16.M88.4 R8, [R219+0xb000] ;  /* 0x00b00000db08783b */ /* 0x000ee60000000200 */
[----:B------:R-:W1:Y:S04]  /*85d0*/  MUFU.TANH R55, R55 ;  /* 0x0000003700377308 */ /* 0x000e680000002400 */
[C---:B-----5:R-:W-:Y:S04]  /*85e0*/  HMMA.16816.F32.BF16 R24, R140.reuse, R12, R24 ;  /* 0x0000000c8c18723c */ /* 0x060fe80000041818 */
[----:B------:R-:W5:Y:S04]  /*85f0*/  MUFU.TANH R47, R47 ;  /* 0x0000002f002f7308 */ /* 0x000f680000002400 */
[C---:B------:R-:W-:Y:S01]  /*8600*/  HMMA.16816.F32.BF16 R20, R140.reuse, R14, R20 ;  /* 0x0000000e8c14723c */ /* 0x040fe20000041814 */
[----:B------:R-:W4:Y:S03]  /*8610*/  LDSM.16.M88.4 R12, [R208+0x6800] ;  /* 0x00680000d00c783b */ /* 0x000f260000000200 */
[----:B------:R-:W3:Y:S04]  /*8620*/  MUFU.TANH R46, R46 ;  /* 0x0000002e002e7308 */ /* 0x000ee80000002400 */
[----:B-1----:R-:W-:Y:S04]  /*8630*/  HMMA.16816.F32.BF16 R16, R140, R4, R16 ;  /* 0x000000048c10723c */ /* 0x002fe80000041810 */
[----:B------:R1:W-:Y:S04]  /*8640*/  MUFU.TANH R138, R36 ;  /* 0x00000024008a7308 */ /* 0x0003e80000002400 */
[C---:B--2---:R-:W-:Y:S04]  /*8650*/  HMMA.16816.F32.BF16 R24, R160.reuse, R28, R24 ;  /* 0x0000001ca018723c */ /* 0x044fe80000041818 */
[----:B------:R-:W2:Y:S04]  /*8660*/  MUFU.TANH R42, R42 ;  /* 0x0000002a002a7308 */ /* 0x000ea80000002400 */
[----:B------:R-:W-:Y:S01]  /*8670*/  HMMA.16816.F32.BF16 R20, R160, R30, R20 ;  /* 0x0000001ea014723c */ /* 0x000fe20000041814 */
[----:B------:R-:W2:Y:S01]  /*8680*/  LDSM.16.M88.4 R28, [R219+0xb800] ;  /* 0x00b80000db1c783b */ /* 0x000ea20000000200 */
[----:B-1----:R-:W-:-:S02]  /*8690*/  FMUL.FTZ R36, R39, c[0x0][0x2ec] ;  /* 0x0000bb0027247a20 */ /* 0x002fc40000410000 */
[----:B------:R-:W1:Y:S01]  /*86a0*/  MUFU.TANH R38, R38 ;  /* 0x0000002600267308 */ /* 0x000e620000002400 */
[----:B------:R-:W-:-:S03]  /*86b0*/  FMUL.FTZ R39, R157, c[0x0][0x2ec] ;  /* 0x0000bb009d277a20 */ /* 0x000fc60000410000 */
[C---:B------:R-:W-:Y:S01]  /*86c0*/  HMMA.16816.F32.BF16 R64, R140.reuse, R6, R64 ;  /* 0x000000068c40723c */ /* 0x040fe20000041840 */
[----:B------:R-:W1:Y:S01]  /*86d0*/  LDSM.16.M88.4 R4, [R208+0x7000] ;  /* 0x00700000d004783b */ /* 0x000e620000000200 */
[----:B------:R-:W-:Y:S02]  /*86e0*/  FMUL.FTZ R157, R159, c[0x0][0x2ec] ;  /* 0x0000bb009f9d7a20 */ /* 0x000fe40000410000 */
[----:B------:R-:W1:Y:S04]  /*86f0*/  MUFU.TANH R137, R137 ;  /* 0x0000008900897308 */ /* 0x000e680000002400 */
[----:B---3--:R-:W-:Y:S01]  /*8700*/  HMMA.16816.F32.BF16 R176, R140, R8, R176 ;  /* 0x000000088cb0723c */ /* 0x008fe200000418b0 */
[----:B------:R-:W-:Y:S02]  /*8710*/  FMUL.FTZ R24, R24, c[0x0][0x2ec] ;  /* 0x0000bb0018187a20 */ /* 0x000fe40000410000 */
[----:B------:R-:W-:-:S02]  /*8720*/  FMUL.FTZ R25, R25, c[0x0][0x2ec] ;  /* 0x0000bb0019197a20 */ /* 0x000fc40000410000 */
[----:B------:R-:W-:Y:S01]  /*8730*/  MUFU.TANH R62, R24 ;  /* 0x00000018003e7308 */ /* 0x000fe20000002400 */
[----:B------:R-:W-:Y:S01]  /*8740*/  FMUL.FTZ R27, R27, c[0x0][0x2ec] ;  /* 0x0000bb001b1b7a20 */ /* 0x000fe20000410000 */
[----:B------:R-:W-:Y:S01]  /*8750*/  IADD3 R9, R135, 0x1, RZ ;  /* 0x0000000187097810 */ /* 0x000fe20007ffe0ff */
[----:B------:R-:W-:Y:S01]  /*8760*/  HMMA.16816.F32.BF16 R168, R152, R32, R168 ;  /* 0x0000002098a8723c */ /* 0x000fe200000418a8 */
[----:B------:R-:W-:Y:S02]  /*8770*/  FMUL.FTZ R21, R21, c[0x0][0x2ec] ;  /* 0x0000bb0015157a20 */ /* 0x000fe40000410000 */
[C---:B------:R-:W-:Y:S01]  /*8780*/  ISETP.GE.AND P6, PT, R9.reuse, R134, PT ;  /* 0x000000860900720c */ /* 0x040fe20003fc6270 */
[----:B------:R-:W-:Y:S01]  /*8790*/  FMUL.FTZ R20, R20, c[0x0][0x2ec] ;  /* 0x0000bb0014147a20 */ /* 0x000fe20000410000 */
[----:B------:R-:W-:Y:S01]  /*87a0*/  ISETP.GE.AND P4, PT, R9, R0, PT ;  /* 0x000000000900720c */ /* 0x000fe20003f86270 */
[----:B------:R3:W-:Y:S01]  /*87b0*/  MUFU.TANH R144, R21 ;  /* 0x0000001500907308 */ /* 0x0007e20000002400 */
[----:B------:R-:W-:Y:S01]  /*87c0*/  IADD3 R9, R135, 0x9, RZ ;  /* 0x0000000987097810 */ /* 0x000fe20007ffe0ff */
[----:B------:R-:W-:Y:S01]  /*87d0*/  HMMA.16816.F32.BF16 R172, R140, R10, R172 ;  /* 0x0000000a8cac723c */ /* 0x000fe200000418ac */
[----:B------:R-:W-:-:S02]  /*87e0*/  FMUL.FTZ R23, R23, c[0x0][0x2ec] ;  /* 0x0000bb0017177a20 */ /* 0x000fc40000410000 */
[-C--:B------:R-:W-:Y:S01]  /*87f0*/  ISETP.GE.AND P3, PT, R9, R134.reuse, PT ;  /* 0x000000860900720c */ /* 0x080fe20003f66270 */
[----:B------:R-:W-:Y:S02]  /*8800*/  FMUL.FTZ R26, R26, c[0x0][0x2ec] ;  /* 0x0000bb001a1a7a20 */ /* 0x000fe40000410000 */
[----:B------:R-:W-:Y:S01]  /*8810*/  MUFU.TANH R63, R25 ;  /* 0x00000019003f7308 */ /* 0x000fe20000002400 */
[----:B------:R-:W-:Y:S01]  /*8820*/  IADD3 R11, R135, 0x8, RZ ;  /* 0x00000008870b7810 */ /* 0x000fe20007ffe0ff */
[----:B------:R-:W-:Y:S03]  /*8830*/  HMMA.16816.F32.BF16 R164, R152, R34, R164 ;  /* 0x0000002298a4723c */ /* 0x000fe600000418a4 */
[C---:B------:R-:W-:Y:S02]  /*8840*/  ISETP.GE.AND P1, PT, R11.reuse, R134, PT ;  /* 0x000000860b00720c */ /* 0x040fe40003f26270 */
[-C--:B------:R-:W-:Y:S01]  /*8850*/  ISETP.GE.AND P5, PT, R11, R0.reuse, PT ;  /* 0x000000000b00720c */ /* 0x080fe20003fa6270 */
[----:B------:R1:W-:Y:S01]  /*8860*/  MUFU.TANH R139, R20 ;  /* 0x00000014008b7308 */ /* 0x0003e20000002400 */
[----:B---3--:R-:W-:Y:S01]  /*8870*/  IADD3 R21, R135, 0x11, RZ ;  /* 0x0000001187157810 */ /* 0x008fe20007ffe0ff */
[----:B----4-:R-:W-:Y:S06]  /*8880*/  HMMA.16816.F32.BF16 R16, R160, R12, R16 ;  /* 0x0000000ca010723c */ /* 0x010fec0000041810 */
[----:B------:R-:W3:Y:S01]  /*8890*/  MUFU.TANH R39, R39 ;  /* 0x0000002700277308 */ /* 0x000ee20000002400 */
[----:B------:R-:W-:Y:S01]  /*88a0*/  FSEL R12, R136, -INF , !P2 ;  /* 0xff800000880c7808 */ /* 0x000fe20005000000 */
[----:B--2---:R-:W-:Y:S01]  /*88b0*/  HMMA.16816.F32.BF16 R168, R140, R28, R168 ;  /* 0x0000001c8ca8723c */ /* 0x004fe200000418a8 */
[----:B------:R-:W-:Y:S01]  /*88c0*/  ISETP.GE.AND P2, PT, R9, R0, PT ;  /* 0x000000000900720c */ /* 0x000fe20003f46270 */
[----:B------:R-:W-:Y:S01]  /*88d0*/  FMUL.FTZ R13, R22, c[0x0][0x2ec] ;  /* 0x0000bb00160d7a20 */ /* 0x000fe20000410000 */
[----:B------:R-:W2:Y:S01]  /*88e0*/  LDSM.16.M88.4 R8, [R208+0x7800] ;  /* 0x00780000d008783b */ /* 0x000ea20000000200 */
[----:B------:R-:W-:-:S04]  /*88f0*/  DEPBAR.LE SB0, 0x0 ;  /* 0x000080000000791a */ /* 0x000fc80000000000 */
[----:B------:R-:W-:Y:S01]  /*8900*/  HMMA.16816.F32.BF16 R164, R140, R30, R164 ;  /* 0x0000001e8ca4723c */ /* 0x000fe200000418a4 */
[----:B------:R-:W-:Y:S01]  /*8910*/  FSEL R28, R52, -INF , !P1 ;  /* 0xff800000341c7808 */ /* 0x000fe20004800000 */
[----:B------:R4:W-:Y:S05]  /*8920*/  MUFU.TANH R29, R23 ;  /* 0x00000017001d7308 */ /* 0x0009ea0000002400 */
[----:B------:R-:W-:Y:S01]  /*8930*/  IADD3 R143, R135, 0x58, RZ ;  /* 0x00000058878f7810 */ /* 0x000fe20007ffe0ff */
[----:B------:R-:W-:Y:S01]  /*8940*/  FMUL.FTZ R30, R16, c[0x0][0x2ec] ;  /* 0x0000bb00101e7a20 */ /* 0x000fe20000410000 */
[C---:B------:R-:W-:Y:S01]  /*8950*/  HMMA.16816.F32.BF16 R64, R160.reuse, R14, R64 ;  /* 0x0000000ea040723c */ /* 0x040fe20000041840 */
[----:B------:R-:W-:Y:S01]  /*8960*/  FSEL R16, R57, -INF , !P6 ;  /* 0xff80000039107808 */ /* 0x000fe20007000000 */
[----:B------:R-:W-:Y:S01]  /*8970*/  FMUL.FTZ R155, R19, c[0x0][0x2ec] ;  /* 0x0000bb00139b7a20 */ /* 0x000fe20000410000 */
[----:B------:R-:W-:Y:S01]  /*8980*/  ISETP.GE.AND P6, PT, R135, R0, PT ;  /* 0x000000008700720c */ /* 0x000fe20003fc6270 */
[----:B------:R-:W-:Y:S01]  /*8990*/  FMUL.FTZ R17, R17, c[0x0][0x2ec] ;  /* 0x0000bb0011117a20 */ /* 0x000fe20000410000 */
[----:B------:R-:W-:Y:S01]  /*89a0*/  FSEL R19, R54, -INF , !P5 ;  /* 0xff80000036137808 */ /* 0x000fe20006800000 */
[----:B------:R-:W2:Y:S01]  /*89b0*/  MUFU.TANH R60, R60 ;  /* 0x0000003c003c7308 */ /* 0x000ea20000002400 */
[----:B------:R-:W-:Y:S01]  /*89c0*/  IADD3 R15, R135, 0x10, RZ ;  /* 0x00000010870f7810 */ /* 0x000fe20007ffe0ff */
[----:B-1----:R-:W-:Y:S01]  /*89d0*/  HMMA.16816.F32.BF16 R176, R160, R4, R176 ;  /* 0x00000004a0b0723c */ /* 0x002fe200000418b0 */
[----:B------:R-:W-:Y:S01]  /*89e0*/  FSEL R14, R53, -INF , !P3 ;  /* 0xff800000350e7808 */ /* 0x000fe20005800000 */
[----:B------:R-:W-:Y:S01]  /*89f0*/  FMUL.FTZ R18, R18, c[0x0][0x2ec] ;  /* 0x0000bb0012127a20 */ /* 0x000fe20000410000 */
[----:B------:R-:W-:-:S02]  /*8a00*/  ISETP.GE.AND P1, PT, R15, R134, PT ;  /* 0x000000860f00720c */ /* 0x000fc40003f26270 */
[----:B------:R-:W-:Y:S01]  /*8a10*/  ISETP.GE.AND P3, PT, R15, R0, PT ;  /* 0x000000000f00720c */ /* 0x000fe20003f66270 */
[----:B------:R-:W1:Y:S01]  /*8a20*/  MUFU.TANH R59, R59 ;  /* 0x0000003b003b7308 */ /* 0x000e620000002400 */
[----:B------:R-:W-:Y:S01]  /*8a30*/  FSEL R56, R56, -INF , !P6 ;  /* 0xff80000038387808 */ /* 0x000fe20007000000 */
[----:B------:R-:W-:Y:S01]  /*8a40*/  HMMA.16816.F32.BF16 R172, R160, R6, R172 ;  /* 0x00000006a0ac723c */ /* 0x000fe200000418ac */
[----:B------:R-:W-:Y:S02]  /*8a50*/  FSEL R15, R58, -INF , !P4 ;  /* 0xff8000003a0f7808 */ /* 0x000fe40006000000 */
[C---:B------:R-:W-:Y:S02]  /*8a60*/  ISETP.GE.AND P6, PT, R21.reuse, R134, PT ;  /* 0x000000861500720c */ /* 0x040fe40003fc6270 */
[----:B------:R-:W-:Y:S01]  /*8a70*/  ISETP.GE.AND P4, PT, R21, R0, PT ;  /* 0x000000001500720c */ /* 0x000fe20003f86270 */
[----:B------:R-:W-:Y:S01]  /*8a80*/  MUFU.TANH R31, R17 ;  /* 0x00000011001f7308 */ /* 0x000fe20000002400 */
[----:B------:R-:W-:Y:S01]  /*8a90*/  IADD3 R21, R135, 0x18, RZ ;  /* 0x0000001887157810 */ /* 0x000fe20007ffe0ff */
[----:B------:R-:W-:Y:S01]  /*8aa0*/  FMUL.FTZ R65, R65, c[0x0][0x2ec] ;  /* 0x0000bb0041417a20 */ /* 0x000fe20000410000 */
[----:B------:R-:W-:Y:S01]  /*8ab0*/  IADD3 R5, R135, 0x19, RZ ;  /* 0x0000001987057810 */ /* 0x000fe20007ffe0ff */
[----:B------:R-:W-:Y:S01]  /*8ac0*/  FMUL.FTZ R67, R67, c[0x0][0x2ec] ;  /* 0x0000bb0043437a20 */ /* 0x000fe20000410000 */
[----:B------:R-:W-:Y:S01]  /*8ad0*/  FSEL R48, R48, -INF , !P1 ;  /* 0xff80000030307808 */ /* 0x000fe20004800000 */
[----:B------:R-:W-:Y:S01]  /*8ae0*/  FMUL.FTZ R64, R64, c[0x0][0x2ec] ;  /* 0x0000bb0040407a20 */ /* 0x000fe20000410000 */
[----:B------:R-:W-:Y:S01]  /*8af0*/  FSEL R24, R49, -INF , !P6 ;  /* 0xff80000031187808 */ /* 0x000fe20007000000 */
[----:B------:R1:W1:Y:S01]  /*8b00*/  MUFU.TANH R43, R37 ;  /* 0x00000025002b7308 */ /* 0x0002620000002400 */
[-C--:B------:R-:W-:Y:S01]  /*8b10*/  ISETP.GE.AND P5, PT, R21, R134.reuse, PT ;  /* 0x000000861500720c */ /* 0x080fe20003fa6270 */
[----:B------:R-:W-:Y:S01]  /*8b20*/  FMUL.FTZ R146, R176, c[0x0][0x2ec] ;  /* 0x0000bb00b0927a20 */ /* 0x000fe20000410000 */
[C---:B------:R-:W-:Y:S01]  /*8b30*/  ISETP.GE.AND P1, PT, R5.reuse, R134, PT ;  /* 0x000000860500720c */ /* 0x040fe20003f26270 */
[----:B------:R-:W-:Y:S01]  /*8b40*/  FMUL.FTZ R145, R178, c[0x0][0x2ec] ;  /* 0x0000bb00b2917a20 */ /* 0x000fe20000410000 */
[----:B------:R-:W-:Y:S01]  /*8b50*/  ISETP.GE.AND P6, PT, R5, R0, PT ;  /* 0x000000000500720c */ /* 0x000fe20003fc6270 */
[----:B------:R-:W-:Y:S01]  /*8b60*/  FMUL.FTZ R179, R179, c[0x0][0x2ec] ;  /* 0x0000bb00b3b37a20 */ /* 0x000fe20000410000 */
[C---:B------:R-:W-:Y:S01]  /*8b70*/  IADD3 R7, R135.reuse, 0x20, RZ ;  /* 0x0000002087077810 */ /* 0x040fe20007ffe0ff */
[----:B------:R2:W-:Y:S01]  /*8b80*/  MUFU.TANH R159, R18 ;  /* 0x00000012009f7308 */ /* 0x0005e20000002400 */
[----:B------:R-:W-:Y:S01]  /*8b90*/  IADD3 R5, R135, 0x21, RZ ;  /* 0x0000002187057810 */ /* 0x000fe20007ffe0ff */
[----:B------:R-:W-:Y:S01]  /*8ba0*/  FMUL.FTZ R142, R172, c[0x0][0x2ec] ;  /* 0x0000bb00ac8e7a20 */ /* 0x000fe20000410000 */
[----:B------:R-:W-:Y:S01]  /*8bb0*/  FSEL R22, R44, -INF , !P5 ;  /* 0xff8000002c167808 */ /* 0x000fe20006800000 */
[----:B------:R-:W-:Y:S01]  /*8bc0*/  FMUL.FTZ R140, R173, c[0x0][0x2ec] ;  /* 0x0000bb00ad8c7a20 */ /* 0x000fe20000410000 */
[----:B------:R-:W-:Y:S01]  /*8bd0*/  FSEL R20, R45, -INF , !P1 ;  /* 0xff8000002d147808 */ /* 0x000fe20004800000 */
[----:B------:R-:W-:Y:S01]  /*8be0*/  FMUL.FTZ R174, R174, c[0x0][0x2ec] ;  /* 0x0000bb00aeae7a20 */ /* 0x000fe20000410000 */
[----:B------:R-:W-:Y:S01]  /*8bf0*/  FSEL R25, R50, -INF , !P3 ;  /* 0xff80000032197808 */ /* 0x000fe20005800000 */
[----:B------:R-:W3:Y:S01]  /*8c00*/  MUFU.TANH R156, R65 ;  /* 0x00000041009c7308 */ /* 0x000ee20000002400 */
[----:B----4-:R-:W-:Y:S01]  /*8c10*/  FSEL R23, R51, -INF , !P4 ;  /* 0xff80000033177808 */ /* 0x010fe20006000000 */
[----:B-1----:R-:W-:Y:S01]  /*8c20*/  FMUL.FTZ R37, R158, c[0x0][0x2ec] ;  /* 0x0000bb009e257a20 */ /* 0x002fe20000410000 */
[C---:B------:R-:W-:Y:S01]  /*8c30*/  ISETP.GE.AND P5, PT, R7.reuse, R134, PT ;  /* 0x000000860700720c */ /* 0x040fe20003fa6270 */
[----:B------:R-:W-:Y:S01]  /*8c40*/  FMUL.FTZ R66, R66, c[0x0][0x2ec] ;  /* 0x0000bb0042427a20 */ /* 0x000fe20000410000 */
[----:B------:R-:W-:-:S02]  /*8c50*/  ISETP.GE.AND P1, PT, R7, R0, PT ;  /* 0x000000000700720c */ /* 0x000fc40003f26270 */
[C---:B------:R-:W-:Y:S01]  /*8c60*/  ISETP.GE.AND P3, PT, R5.reuse, R134, PT ;  /* 0x000000860500720c */ /* 0x040fe20003f66270 */
[----:B------:R1:W-:Y:S01]  /*8c70*/  MUFU.TANH R151, R67 ;  /* 0x0000004300977308 */ /* 0x0003e20000002400 */
[----:B------:R-:W-:Y:S01]  /*8c80*/  ISETP.GE.AND P4, PT, R5, R0, PT ;  /* 0x000000000500720c */ /* 0x000fe20003f86270 */
[----:B--2---:R-:W-:Y:S01]  /*8c90*/  FMUL.FTZ R18, R177, c[0x0][0x2ec] ;  /* 0x0000bb00b1127a20 */ /* 0x004fe20000410000 */
[----:B------:R-:W-:Y:S01]  /*8ca0*/  HMMA.16816.F32.BF16 R4, R160, R8, R168 ;  /* 0x00000008a004723c */ /* 0x000fe200000418a8 */
[----:B------:R-:W-:Y:S02]  /*8cb0*/  FSEL R34, R40, -INF , !P5 ;  /* 0xff80000028227808 */ /* 0x000fe40006800000 */
[----:B------:R-:W-:Y:S02]  /*8cc0*/  FSEL R32, R41, -INF , !P3 ;  /* 0xff80000029207808 */ /* 0x000fe40005800000 */
[----:B------:R-:W-:Y:S01]  /*8cd0*/  FSEL R17, R55, -INF , !P2 ;  /* 0xff80000037117808 */ /* 0x000fe20005000000 */
[----:B------:R-:W2:Y:S01]  /*8ce0*/  MUFU.TANH R146, R146 ;  /* 0x0000009200927308 */ /* 0x000ea20000002400 */
[----:B------:R-:W-:-:S02]  /*8cf0*/  IADD3 R9, R135, 0x29, RZ ;  /* 0x0000002987097810 */ /* 0x000fc40007ffe0ff */
[----:B------:R-:W-:Y:S02]  /*8d00*/  IADD3 R45, R135, 0x28, RZ ;  /* 0x00000028872d7810 */ /* 0x000fe40007ffe0ff */
[C---:B------:R-:W-:Y:S02]  /*8d10*/  ISETP.GE.AND P5, PT, R9.reuse, R134, PT ;  /* 0x000000860900720c */ /* 0x040fe40003fa6270 */
[-C--:B------:R-:W-:Y:S01]  /*8d20*/  ISETP.GE.AND P3, PT, R9, R0.reuse, PT ;  /* 0x000000000900720c */ /* 0x080fe20003f66270 */
[----:B------:R-:W4:Y:S01]  /*8d30*/  MUFU.TANH R148, R148 ;  /* 0x0000009400947308 */ /* 0x000f220000002400 */
[----:B------:R-:W-:Y:S01]  /*8d40*/  HMMA.16816.F32.BF16 R8, R160, R10, R164 ;  /* 0x0000000aa008723c */ /* 0x000fe200000418a4 */
[-C--:B------:R-:W-:Y:S02]  /*8d50*/  ISETP.GE.AND P2, PT, R21, R0.reuse, PT ;  /* 0x000000001500720c */ /* 0x080fe40003f46270 */
[----:B-----5:R-:W-:Y:S02]  /*8d60*/  FSEL R33, R47, -INF , !P6 ;  /* 0xff8000002f217808 */ /* 0x020fe40007000000 */
[----:B------:R-:W-:-:S02]  /*8d70*/  ISETP.GE.AND P6, PT, R45, R0, PT ;  /* 0x000000002d00720c */ /* 0x000fc40003fc6270 */
[----:B------:R-:W-:Y:S01]  /*8d80*/  FSEL R21, R46, -INF , !P2 ;  /* 0xff8000002e157808 */ /* 0x000fe20005000000 */
[----:B------:R-:W-:Y:S01]  /*8d90*/  MUFU.TANH R30, R30 ;  /* 0x0000001e001e7308 */ /* 0x000fe20000002400 */
[C---:B------:R-:W-:Y:S01]  /*8da0*/  IADD3 R171, R135.reuse, 0x31, RZ ;  /* 0x0000003187ab7810 */ /* 0x040fe20007ffe0ff */
[----:B------:R-:W-:Y:S01]  /*8db0*/  FMUL.FTZ R4, R4, c[0x0][0x2ec] ;  /* 0x0000bb0004047a20 */ /* 0x000fe20000410000 */
[----:B------:R-:W-:Y:S01]  /*8dc0*/  IADD3 R167, R135, 0x39, RZ ;  /* 0x0000003987a77810 */ /* 0x000fe20007ffe0ff */
[----:B------:R-:W-:Y:S01]  /*8dd0*/  FMUL.FTZ R5, R5, c[0x0][0x2ec] ;  /* 0x0000bb0005057a20 */ /* 0x000fe20000410000 */
[----:B------:R-:W-:Y:S02]  /*8de0*/  ISETP.GE.AND P2, PT, R45, R134, PT ;  /* 0x000000862d00720c */ /* 0x000fe40003f46270 */
[C---:B------:R-:W-:Y:S01]  /*8df0*/  IADD3 R177, R135.reuse, 0x30, RZ ;  /* 0x0000003087b17810 */ /* 0x040fe20007ffe0ff */
[----:B------:R-:W5:Y:S01]  /*8e00*/  MUFU.TANH R4, R4 ;  /* 0x0000000400047308 */ /* 0x000f620000002400 */
[----:B------:R-:W-:-:S02]  /*8e10*/  IADD3 R169, R135, 0x38, RZ ;  /* 0x0000003887a97810 */ /* 0x000fc40007ffe0ff */
[C---:B------:R-:W-:Y:S02]  /*8e20*/  IADD3 R53, R135.reuse, 0x40, RZ ;  /* 0x0000004087357810 */ /* 0x040fe40007ffe0ff */
[C---:B------:R-:W-:Y:S02]  /*8e30*/  IADD3 R165, R135.reuse, 0x41, RZ ;  /* 0x0000004187a57810 */ /* 0x040fe40007ffe0ff */
[C---:B------:R-:W-:Y:S01]  /*8e40*/  IADD3 R163, R135.reuse, 0x48, RZ ;  /* 0x0000004887a37810 */ /* 0x040fe20007ffe0ff */
[----:B------:R-:W-:Y:S01]  /*8e50*/  MUFU.TANH R142, R142 ;  /* 0x0000008e008e7308 */ /* 0x000fe20000002400 */
[----:B------:R-:W-:Y:S01]  /*8e60*/  IADD3 R161, R135, 0x49, RZ ;  /* 0x0000004987a17810 */ /* 0x000fe20007ffe0ff */
[----:B------:R-:W-:Y:S01]  /*8e70*/  FMUL.FTZ R9, R9, c[0x0][0x2ec] ;  /* 0x0000bb0009097a20 */ /* 0x000fe20000410000 */
[C---:B------:R-:W-:Y:S01]  /*8e80*/  IADD3 R141, R135.reuse, 0x59, RZ ;  /* 0x00000059878d7810 */ /* 0x040fe20007ffe0ff */
[----:B------:R-:W-:Y:S01]  /*8e90*/  FMUL.FTZ R8, R8, c[0x0][0x2ec] ;  /* 0x0000bb0008087a20 */ /* 0x000fe20000410000 */
[----:B-1----:R-:W-:-:S02]  /*8ea0*/  IADD3 R67, R135, 0x60, RZ ;  /* 0x0000006087437810 */ /* 0x002fc40007ffe0ff */
[C---:B------:R-:W-:Y:S01]  /*8eb0*/  IADD3 R65, R135.reuse, 0x61, RZ ;  /* 0x0000006187417810 */ /* 0x040fe20007ffe0ff */
[----:B------:R-:W-:Y:S01]  /*8ec0*/  MUFU.TANH R35, R182 ;  /* 0x000000b600237308 */ /* 0x000fe20000002400 */
[C---:B------:R-:W-:Y:S02]  /*8ed0*/  IADD3 R57, R135.reuse, 0x68, RZ ;  /* 0x0000006887397810 */ /* 0x040fe40007ffe0ff */
[C---:B------:R-:W-:Y:S02]  /*8ee0*/  IADD3 R51, R135.reuse, 0x69, RZ ;  /* 0x0000006987337810 */ /* 0x040fe40007ffe0ff */
[C---:B------:R-:W-:Y:S02]  /*8ef0*/  IADD3 R49, R135.reuse, 0x70, RZ ;  /* 0x0000007087317810 */ /* 0x040fe40007ffe0ff */
[C---:B------:R-:W-:Y:S01]  /*8f00*/  IADD3 R47, R135.reuse, 0x71, RZ ;  /* 0x00000071872f7810 */ /* 0x040fe20007ffe0ff */
[----:B------:R-:W-:Y:S01]  /*8f10*/  MUFU.TANH R158, R64 ;  /* 0x00000040009e7308 */ /* 0x000fe20000002400 */
[----:B------:R-:W-:-:S02]  /*8f20*/  IADD3 R41, R135, 0x78, RZ ;  /* 0x0000007887297810 */ /* 0x000fc40007ffe0ff */
[----:B------:R-:W-:Y:S02]  /*8f30*/  IADD3 R45, R135, 0x79, RZ ;  /* 0x00000079872d7810 */ /* 0x000fe40007ffe0ff */
[----:B------:R-:W-:Y:S02]  /*8f40*/  FSEL R135, R42, -INF , !P1 ;  /* 0xff8000002a877808 */ /* 0x000fe40004800000 */
[----:B------:R-:W-:Y:S01]  /*8f50*/  FSEL R55, R38, -INF , !P6 ;  /* 0xff80000026377808 */ /* 0x000fe20007000000 */
[----:B------:R-:W-:Y:S01]  /*8f60*/  MUFU.TANH R18, R18 ;  /* 0x0000001200127308 */ /* 0x000fe20000002400 */
[-C--:B------:R-:W-:Y:S02]  /*8f70*/  ISETP.GE.AND P1, PT, R171, R134.reuse, PT ;  /* 0x00000086ab00720c */ /* 0x080fe40003f26270 */
[----:B------:R-:W-:Y:S02]  /*8f80*/  ISETP.GE.AND P6, PT, R167, R134, PT ;  /* 0x00000086a700720c */ /* 0x000fe40003fc6270 */
[----:B------:R-:W-:-:S02]  /*8f90*/  FSEL R137, R137, -INF , !P4 ;  /* 0xff80000089897808 */ /* 0x000fc40006000000 */
[-C--:B------:R-:W-:Y:S01]  /*8fa0*/  ISETP.GE.AND P4, PT, R169, R134.reuse, PT ;  /* 0x00000086a900720c */ /* 0x080fe20003f86270 */
[----:B------:R-:W-:Y:S01]  /*8fb0*/  MUFU.TANH R50, R9 ;  /* 0x0000000900327308 */ /* 0x000fe20000002400 */
[----:B---3--:R-:W-:Y:S02]  /*8fc0*/  FSEL R54, R39, -INF , !P1 ;  /* 0xff80000027367808 */ /* 0x008fe40004800000 */
[----:B------:R-:W-:Y:S02]  /*8fd0*/  FSEL R152, R60, -INF , !P6 ;  /* 0xff8000003c987808 */ /* 0x000fe40007000000 */
[----:B------:R-:W-:Y:S02]  /*8fe0*/  ISETP.GE.AND P1, PT, R163, R134, PT ;  /* 0x00000086a300720c */ /* 0x000fe40003f26270 */
[----:B------:R-:W-:Y:S01]  /*8ff0*/  FSEL R52, R59, -INF , !P4 ;  /* 0xff8000003b347808 */ /* 0x000fe20006000000 */
[----:B------:R1:W3:Y:S01]  /*9000*/  MUFU.TANH R60, R5 ;  /* 0x00000005003c7308 */ /* 0x0002e20000002400 */
[----:B------:R-:W-:-:S02]  /*9010*/  FSEL R136, R43, -INF , !P5 ;  /* 0xff8000002b887808 */ /* 0x000fc40006800000 */
[-C--:B------:R-:W-:Y:S02]  /*9020*/  ISETP.GE.AND P4, PT, R161, R134.reuse, PT ;  /* 0x00000086a100720c */ /* 0x080fe40003f86270 */
[-C--:B------:R-:W-:Y:S02]  /*9030*/  ISETP.GE.AND P5, PT, R53, R134.reuse, PT ;  /* 0x000000863500720c */ /* 0x080fe40003fa6270 */
[----:B------:R-:W-:Y:S01]  /*9040*/  FSEL R168, R139, -INF , !P1 ;  /* 0xff8000008ba87808 */ /* 0x000fe20004800000 */
[----:B------:R-:W2:Y:S01]  /*9050*/  MUFU.TANH R36, R36 ;  /* 0x0000002400247308 */ /* 0x000ea20000002400 */
[----:B------:R-:W-:Y:S01]  /*9060*/  ISETP.GE.AND P1, PT, R141, R134, PT ;  /* 0x000000868d00720c */ /* 0x000fe20003f26270 */
[----:B------:R-:W-:Y:S01]  /*9070*/  FMUL.FTZ R139, R175, c[0x0][0x2ec] ;  /* 0x0000bb00af8b7a20 */ /* 0x000fe20000410000 */
[----:B------:R-:W-:Y:S02]  /*9080*/  FSEL R164, R144, -INF , !P4 ;  /* 0xff80000090a47808 */ /* 0x000fe40006000000 */
[----:B------:R-:W-:-:S02]  /*9090*/  FSEL R138, R138, -INF , !P2 ;  /* 0xff8000008a8a7808 */ /* 0x000fc40005000000 */
[----:B------:R-:W-:Y:S01]  /*90a0*/  FSEL R166, R62, -INF , !P5 ;  /* 0xff8000003ea67808 */ /* 0x000fe20006800000 */
[----:B------:R-:W3:Y:S01]  /*90b0*/  MUFU.TANH R140, R140 ;  /* 0x0000008c008c7308 */ /* 0x000ee20000002400 */
[-C--:B------:R-:W-:Y:S01]  /*90c0*/  ISETP.GE.AND P4, PT, R67, R134.reuse, PT ;  /* 0x000000864300720c */ /* 0x080fe20003f86270 */
[----:B-1----:R-:W-:Y:S01]  /*90d0*/  FMUL.FTZ R5, R6, c[0x0][0x2ec] ;  /* 0x0000bb0006057a20 */ /* 0x002fe20000410000 */
[-C--:B------:R-:W-:Y:S01]  /*90e0*/  ISETP.GE.AND P2, PT, R177, R134.reuse, PT ;  /* 0x00000086b100720c */ /* 0x080fe20003f46270 */
[----:B------:R-:W-:Y:S01]  /*90f0*/  FMUL.FTZ R6, R7, c[0x0][0x2ec] ;  /* 0x0000bb0007067a20 */ /* 0x000fe20000410000 */
[-C--:B------:R-:W-:Y:S01]  /*9100*/  ISETP.GE.AND P5, PT, R147, R134.reuse, PT ;  /* 0x000000869300720c */ /* 0x080fe20003fa6270 */
[----:B------:R-:W-:Y:S01]  /*9110*/  FMUL.FTZ R7, R10, c[0x0][0x2ec] ;  /* 0x0000bb000a077a20 */ /* 0x000fe20000410000 */
[----:B------:R-:W-:Y:S01]  /*9120*/  FSEL R156, R156, -INF , !P1 ;  /* 0xff8000009c9c7808 */ /* 0x000fe20004800000 */
[----:B------:R1:W1:Y:S01]  /*9130*/  MUFU.TANH R58, R8 ;  /* 0x00000008003a7308 */ /* 0x0002620000002400 */
[----:B------:R-:W-:-:S02]  /*9140*/  ISETP.GE.AND P1, PT, R49, R134, PT ;  /* 0x000000863100720c */ /* 0x000fc40003f26270 */
[----:B--2---:R-:W-:Y:S02]  /*9150*/  FSEL R146, R146, -INF , !P4 ;  /* 0xff80000092927808 */ /* 0x004fe40006000000 */
[----:B----4-:R-:W-:Y:S02]  /*9160*/  FSEL R148, R148, -INF , !P2 ;  /* 0xff80000094947808 */ /* 0x010fe40005000000 */
[----:B------:R-:W-:Y:S01]  /*9170*/  FSEL R160, R31, -INF , !P5 ;  /* 0xff8000001fa07808 */ /* 0x000fe20006800000 */
[----:B------:R-:W2:Y:S01]  /*9180*/  MUFU.TANH R27, R27 ;  /* 0x0000001b001b7308 */ /* 0x000ea20000002400 */
[-C--:B------:R-:W-:Y:S02]  /*9190*/  ISETP.GE.AND P4, PT, R47, R134.reuse, PT ;  /* 0x000000862f00720c */ /* 0x080fe40003f86270 */
[-C--:B------:R-:W-:Y:S02]  /*91a0*/  ISETP.GE.AND P2, PT, R165, R134.reuse, PT ;  /* 0x00000086a500720c */ /* 0x080fe40003f46270 */
[----:B------:R-:W-:-:S02]  /*91b0*/  ISETP.GE.AND P6, PT, R149, R134, PT ;  /* 0x000000869500720c */ /* 0x000fc40003fc6270 */
[----:B------:R-:W-:Y:S01]  /*91c0*/  ISETP.GE.AND P5, PT, R57, R134, PT ;  /* 0x000000863900720c */ /* 0x000fe20003fa6270 */
[----:B------:R-:W-:Y:S01]  /*91d0*/  MUFU.TANH R37, R37 ;  /* 0x0000002500257308 */ /* 0x000fe20000002400 */
[----:B-----5:R-:W-:Y:S01]  /*91e0*/  FSEL R62, R4, -INF , !P1 ;  /* 0xff800000043e7808 */ /* 0x020fe20004800000 */
[----:B-1----:R-:W-:Y:S01]  /*91f0*/  FMUL.FTZ R8, R11, c[0x0][0x2ec] ;  /* 0x0000bb000b087a20 */ /* 0x002fe20000410000 */
[----:B---3--:R-:W-:Y:S02]  /*9200*/  FSEL R60, R60, -INF , !P4 ;  /* 0xff8000003c3c7808 */ /* 0x008fe40006000000 */
[----:B------:R-:W-:Y:S02]  /*9210*/  FSEL R170, R63, -INF , !P2 ;  /* 0xff8000003faa7808 */ /* 0x000fe40005000000 */
[----:B------:R-:W-:Y:S01]  /*9220*/  FSEL R162, R30, -INF , !P6 ;  /* 0xff8000001ea27808 */ /* 0x000fe20007000000 */
[----:B------:R-:W1:Y:S01]  /*9230*/  MUFU.TANH R4, R174 ;  /* 0x000000ae00047308 */ /* 0x000e620000002400 */
[----:B------:R-:W-:-:S02]  /*9240*/  FSEL R142, R142, -INF , !P5 ;  /* 0xff8000008e8e7808 */ /* 0x000fc40006800000 */
[----:B------:R-:W-:Y:S02]  /*9250*/  ISETP.GE.AND P4, PT, R169, R0, PT ;  /* 0x00000000a900720c */ /* 0x000fe40003f86270 */
[-C--:B------:R-:W-:Y:S02]  /*9260*/  ISETP.GE.AND P2, PT, R143, R134.reuse, PT ;  /* 0x000000868f00720c */ /* 0x080fe40003f46270 */
[-C--:B------:R-:W-:Y:S01]  /*9270*/  ISETP.GE.AND P6, PT, R65, R134.reuse, PT ;  /* 0x000000864100720c */ /* 0x080fe20003fc6270 */
[----:B------:R-:W3:Y:S01]  /*9280*/  MUFU.TANH R157, R157 ;  /* 0x0000009d009d7308 */ /* 0x000ee20000002400 */
[----:B------:R-:W-:Y:S02]  /*9290*/  ISETP.GE.AND P5, PT, R45, R134, PT ;  /* 0x000000862d00720c */ /* 0x000fe40003fa6270 */
[----:B------:R-:W-:Y:S02]  /*92a0*/  ISETP.GE.AND P1, PT, R171, R0, PT ;  /* 0x00000000ab00720c */ /* 0x000fe40003f26270 */
[----:B------:R-:W-:-:S02]  /*92b0*/  FSEL R171, R35, -INF , !P4 ;  /* 0xff80000023ab7808 */ /* 0x000fc40006000000 */
[----:B------:R-:W-:Y:S01]  /*92c0*/  FSEL R158, R158, -INF , !P2 ;  /* 0xff8000009e9e7808 */ /* 0x000fe20005000000 */
[----:B------:R-:W4:Y:S01]  /*92d0*/  MUFU.TANH R61, R61 ;  /* 0x0000003d003d7308 */ /* 0x000f220000002400 */
[----:B------:R-:W-:Y:S02]  /*92e0*/  FSEL R144, R18, -INF , !P6 ;  /* 0xff80000012907808 */ /* 0x000fe40007000000 */
[----:B------:R-:W-:Y:S02]  /*92f0*/  FSEL R50, R50, -INF , !P5 ;  /* 0xff80000032327808 */ /* 0x000fe40006800000 */
[----:B------:R-:W-:Y:S02]  /*9300*/  ISETP.GE.AND P4, PT, R149, R0, PT ;  /* 0x000000009500720c */ /* 0x000fe40003f86270 */
[-C--:B------:R-:W-:Y:S01]  /*9310*/  ISETP.GE.AND P2, PT, R51, R134.reuse, PT ;  /* 0x000000863300720c */ /* 0x080fe20003f46270 */
[----:B------:R-:W5:Y:S01]  /*9320*/  MUFU.TANH R26, R26 ;  /* 0x0000001a001a7308 */ /* 0x000f620000002400 */
[----:B------:R-:W-:-:S02]  /*9330*/  ISETP.GE.AND P6, PT, R41, R134, PT ;  /* 0x000000862900720c */ /* 0x000fc40003fc6270 */
[-C--:B------:R-:W-:Y:S02]  /*9340*/  ISETP.GE.AND P5, PT, R53, R0.reuse, PT ;  /* 0x000000003500720c */ /* 0x080fe40003fa6270 */
[----:B------:R-:W-:Y:S02]  /*9350*/  FSEL R53, R36, -INF , !P3 ;  /* 0xff80000024357808 */ /* 0x000fe40005800000 */
[----:B------:R-:W-:Y:S01]  /*9360*/  ISETP.GE.AND P3, PT, R165, R0, PT ;  /* 0x00000000a500720c */ /* 0x000fe20003f66270 */
[----:B------:R-:W1:Y:S01]  /*9370*/  MUFU.TANH R13, R13 ;  /* 0x0000000d000d7308 */ /* 0x000e620000002400 */
[----:B------:R-:W-:Y:S02]  /*9380*/  FSEL R159, R159, -INF , !P4 ;  /* 0xff8000009f9f7808 */ /* 0x000fe40006000000 */
[----:B------:R-:W-:Y:S02]  /*9390*/  FSEL R140, R140, -INF , !P2 ;  /* 0xff8000008c8c7808 */ /* 0x000fe40005000000 */
[----:B------:R-:W-:-:S02]  /*93a0*/  FSEL R58, R58, -INF , !P6 ;  /* 0xff8000003a3a7808 */ /* 0x000fc40007000000 */
[-C--:B------:R-:W-:Y:S01]  /*93b0*/  ISETP.GE.AND P4, PT, R57, R0.reuse, PT ;  /* 0x000000003900720c */ /* 0x080fe20003f86270 */
[----:B------:R-:W4:Y:S01]  /*93c0*/  MUFU.TANH R155, R155 ;  /* 0x0000009b009b7308 */ /* 0x000f220000002400 */
[-C--:B------:R-:W-:Y:S02]  /*93d0*/  ISETP.GE.AND P2, PT, R177, R0.reuse, PT ;  /* 0x00000000b100720c */ /* 0x080fe40003f46270 */
[-C--:B------:R-:W-:Y:S02]  /*93e0*/  ISETP.GE.AND P6, PT, R167, R0.reuse, PT ;  /* 0x00000000a700720c */ /* 0x080fe40003fc6270 */
[----:B--2---:R-:W-:Y:S02]  /*93f0*/  FSEL R167, R27, -INF , !P3 ;  /* 0xff8000001ba77808 */ /* 0x004fe40005800000 */
[----:B------:R-:W-:Y:S01]  /*9400*/  ISETP.GE.AND P3, PT, R141, R0, PT ;  /* 0x000000008d00720c */ /* 0x000fe20003f66270 */
[----:B------:R-:W2:Y:S01]  /*9410*/  MUFU.TANH R153, R66 ;  /* 0x0000004200997308 */ /* 0x000ea20000002400 */
[----:B-1----:R-:W-:-:S02]  /*9420*/  FSEL R141, R4, -INF , !P4 ;  /* 0xff800000048d7808 */ /* 0x002fc40006000000 */
[----:B------:R-:W-:Y:S02]  /*9430*/  FSEL R173, R37, -INF , !P2 ;  /* 0xff80000025ad7808 */ /* 0x000fe40005000000 */
[----:B---3--:R-:W-:Y:S02]  /*9440*/  FSEL R157, R157, -INF , !P1 ;  /* 0xff8000009d9d7808 */ /* 0x008fe40004800000 */
[----:B------:R-:W-:Y:S01]  /*9450*/  ISETP.GT.AND P4, PT, R232, R229, PT ;  /* 0x000000e5e800720c */ /* 0x000fe20003f84270 */
[----:B------:R-:W1:Y:S01]  /*9460*/  MUFU.TANH R145, R145 ;  /* 0x0000009100917308 */ /* 0x000e620000002400 */
[-C--:B------:R-:W-:Y:S02]  /*9470*/  ISETP.GE.AND P2, PT, R163, R0.reuse, PT ;  /* 0x00000000a300720c */ /* 0x080fe40003f46270 */
[----:B------:R-:W-:Y:S02]  /*9480*/  ISETP.GE.AND P1, PT, R161, R0, PT ;  /* 0x00000000a100720c */ /* 0x000fe40003f26270 */
[----:B----4-:R-:W-:-:S02]  /*9490*/  FSEL R161, R61, -INF , !P6 ;  /* 0xff8000003da17808 */ /* 0x010fc40007000000 */
[----:B-----5:R-:W-:Y:S01]  /*94a0*/  FSEL R169, R26, -INF , !P5 ;  /* 0xff8000001aa97808 */ /* 0x020fe20006800000 */
[----:B------:R-:W3:Y:S01]  /*94b0*/  MUFU.TANH R179, R179 ;  /* 0x000000b300b37308 */ /* 0x000ee20000002400 */
[----:B------:R-:W-:Y:S02]  /*94c0*/  FSEL R165, R13, -INF , !P2 ;  /* 0xff8000000da57808 */ /* 0x000fe40005000000 */
[----:B------:R-:W-:Y:S02]  /*94d0*/  FSEL R163, R29, -INF , !P1 ;  /* 0xff8000001da37808 */ /* 0x000fe40004800000 */
[-C--:B------:R-:W-:Y:S02]  /*94e0*/  ISETP.GE.AND P6, PT, R147, R0.reuse, PT ;  /* 0x000000009300720c */ /* 0x080fe40003fc6270 */
[-C--:B------:R-:W-:Y:S01]  /*94f0*/  ISETP.GE.AND P5, PT, R143, R0.reuse, PT ;  /* 0x000000008f00720c */ /* 0x080fe20003fa6270 */
[----:B------:R-:W4:Y:S01]  /*9500*/  MUFU.TANH R139, R139 ;  /* 0x0000008b008b7308 */ /* 0x000f220000002400 */
[----:B------:R-:W-:-:S02]  /*9510*/  ISETP.GE.AND P2, PT, R67, R0, PT ;  /* 0x000000004300720c */ /* 0x000fc40003f46270 */
[----:B------:R-:W-:Y:S02]  /*9520*/  ISETP.GE.AND P1, PT, R65, R0, PT ;  /* 0x000000004100720c */ /* 0x000fe40003f26270 */
[----:B------:R-:W-:Y:S02]  /*9530*/  FSEL R155, R155, -INF , !P6 ;  /* 0xff8000009b9b7808 */ /* 0x000fe40007000000 */
[----:B--2---:R-:W-:Y:S01]  /*9540*/  FSEL R153, R153, -INF , !P5 ;  /* 0xff80000099997808 */ /* 0x004fe20006800000 */
[----:B------:R-:W2:Y:S01]  /*9550*/  MUFU.TANH R5, R5 ;  /* 0x0000000500057308 */ /* 0x000ea20000002400 */
[----:B------:R-:W-:Y:S02]  /*9560*/  FSEL R151, R151, -INF , !P3 ;  /* 0xff80000097977808 */ /* 0x000fe40005800000 */
[----:B-1----:R-:W-:Y:S02]  /*9570*/  FSEL R145, R145, -INF , !P2 ;  /* 0xff80000091917808 */ /* 0x002fe40005000000 */
[----:B---3--:R-:W-:-:S02]  /*9580*/  FSEL R143, R179, -INF , !P1 ;  /* 0xff800000b38f7808 */ /* 0x008fc40004800000 */
[-C--:B------:R-:W-:Y:S01]  /*9590*/  ISETP.GE.AND P6, PT, R51, R0.reuse, PT ;  /* 0x000000003300720c */ /* 0x080fe20003fc6270 */
[----:B------:R-:W1:Y:S01]  /*95a0*/  MUFU.TANH R6, R6 ;  /* 0x0000000600067308 */ /* 0x000e620000002400 */
[----:B------:R-:W-:Y:S01]  /*95b0*/  BAR.SYNC.DEFER_BLOCKING 0x0 ;  /* 0x0000000000007b1d */ /* 0x000fe20000010000 */
[-C--:B------:R-:W-:Y:S02]  /*95c0*/  ISETP.GE.AND P5, PT, R49, R0.reuse, PT ;  /* 0x000000003100720c */ /* 0x080fe40003fa6270 */
[-C--:B------:R-:W-:Y:S02]  /*95d0*/  ISETP.GE.AND P3, PT, R47, R0.reuse, PT ;  /* 0x000000002f00720c */ /* 0x080fe40003f66270 */
[-C--:B------:R-:W-:Y:S02]  /*95e0*/  ISETP.GE.AND P2, PT, R41, R0.reuse, PT ;  /* 0x000000002900720c */ /* 0x080fe40003f46270 */
[----:B------:R-:W3:Y:S01]  /*95f0*/  MUFU.TANH R7, R7 ;  /* 0x0000000700077308 */ /* 0x000ee20000002400 */
[----:B------:R-:W-:-:S02]  /*9600*/  ISETP.GE.AND P1, PT, R45, R0, PT ;  /* 0x000000002d00720c */ /* 0x000fc40003f26270 */
[----:B----4-:R-:W-:Y:S02]  /*9610*/  FSEL R139, R139, -INF , !P6 ;  /* 0xff8000008b8b7808 */ /* 0x010fe40007000000 */
[----:B--2---:R-:W-:-:S03]  /*9620*/  FSEL R51, R5, -INF , !P5 ;  /* 0xff80000005337808 */ /* 0x004fc60006800000 */
[----:B------:R-:W2:Y:S01]  /*9630*/  MUFU.TANH R8, R8 ;  /* 0x0000000800087308 */ /* 0x000ea20000002400 */
[----:B-1----:R-:W-:Y:S02]  /*9640*/  FSEL R49, R6, -INF , !P3 ;  /* 0xff80000006317808 */ /* 0x002fe40005800000 */
[----:B---3--:R-:W-:Y:S02]  /*9650*/  FSEL R47, R7, -INF , !P2 ;  /* 0xff800000072f7808 */ /* 0x008fe40005000000 */
[----:B--2---:R-:W-:Y:S01]  /*9660*/  FSEL R45, R8, -INF , !P1 ;  /* 0xff800000082d7808 */ /* 0x004fe20004800000 */
        /* <DEDUP_REMOVED lines=61> */
.L_x_3564:
[----:B------:R-:W-:-:S04]  /*9a40*/  ULEA UR5, -UR6, URZ, 0x7 ;  /* 0x0000003f06057291 */ /* 0x000fc8000f8e393f */
[----:B------:R-:W-:Y:S02]  /*9a50*/  USHF.R.S32.HI UR4, URZ, 0x1f, UR5 ;  /* 0x0000001f3f047899 */ /* 0x000fe40008011405 */
[----:B------:R-:W-:-:S04]  /*9a60*/  MOV R6, UR5 ;  /* 0x0000000500067c02 */ /* 0x000fc80008000f00 */
[----:B------:R-:W-:Y:S02]  /*9a70*/  MOV R0, UR4 ;  /* 0x0000000400007c02 */ /* 0x000fe40008000f00 */
.L_x_3565:
        /* <DEDUP_REMOVED lines=42> */
.L_x_3563:
[----:B-1----:R-:W-:Y:S01]  /*9d20*/  FMNMX.FTZ R5, R132, R12, !PT ;  /* 0x0000000c84057209 */ /* 0x002fe20007810000 */
        /* <DEDUP_REMOVED lines=93> */
[--C-:B------:R-:W-:Y:S02]  /*a300*/  FFMA.FTZ R39, R17, c[0x0][0x23c], -R46.reuse ;  /* 0x00008f0011277a23 */ /* 0x100fe4000001082e */
[----:B------:R-:W-:Y:S01]  /*a310*/  FMUL.FTZ R44, R4, c[0x0][0x23c] ;  /* 0x00008f00042c7a20 */ /* 0x000fe20000410000 */
[----:B------:R-:W2:Y:S01]  /*a320*/  LDSM.16.MT88.4 R16, [R217+0xc000] ;  /* 0x00c00000d910783b */ /* 0x000ea20000004200 */
[----:B------:R-:W-:Y:S01]  /*a330*/  FMUL.FTZ R3, R6, c[0x0][0x23c] ;  /* 0x00008f0006037a20 */ /* 0x000fe20000410000 */
[----:B------:R-:W3:Y:S01]  /*a340*/  MUFU.EX2 R31, R31 ;  /* 0x0000001f001f7308 */ /* 0x000ee20000000800 */
[--C-:B------:R-:W-:Y:S02]  /*a350*/  FFMA.FTZ R56, R22, c[0x0][0x23c], -R59.reuse ;  /* 0x00008f0016387a23 */ /* 0x100fe4000001083b */
[----:B------:R-:W-:Y:S02]  /*a360*/  FFMA.FTZ R61, R20, c[0x0][0x23c], -R59 ;  /* 0x00008f00143d7a23 */ /* 0x000fe4000001083b */
[----:B------:R-:W-:-:S02]  /*a370*/  FFMA.FTZ R65, R23, c[0x0][0x23c], -R46 ;  /* 0x00008f0017417a23 */ /* 0x000fc4000001082e */
[--C-:B------:R-:W-:Y:S01]  /*a380*/  FFMA.FTZ R63, R21, c[0x0][0x23c], -R46.reuse ;  /* 0x00008f00153f7a23 */ /* 0x100fe2000001082e */
[----:B------:R-:W4:Y:S01]  /*a390*/  MUFU.EX2 R30, R30 ;  /* 0x0000001e001e7308 */ /* 0x000f220000000800 */
[----:B------:R-:W-:Y:S01]  /*a3a0*/  LDSM.16.MT88.4 R20, [R218+0xc800] ;  /* 0x00c80000da14783b */ /* 0x000fe20000004200 */
[--C-:B------:R-:W-:Y:S02]  /*a3b0*/  FFMA.FTZ R48, R48, c[0x0][0x23c], -R59.reuse ;  /* 0x00008f0030307a23 */ /* 0x100fe4000001083b */
[--C-:B------:R-:W-:Y:S02]  /*a3c0*/  FFMA.FTZ R57, R24, c[0x0][0x23c], -R59.reuse ;  /* 0x00008f0018397a23 */ /* 0x100fe4000001083b */
[--C-:B------:R-:W-:Y:S02]  /*a3d0*/  FFMA.FTZ R64, R25, c[0x0][0x23c], -R46.reuse ;  /* 0x00008f0019407a23 */ /* 0x100fe4000001082e */
[----:B------:R-:W-:Y:S01]  /*a3e0*/  MUFU.EX2 R28, R28 ;  /* 0x0000001c001c7308 */ /* 0x000fe20000000800 */
[----:B---3--:R-:W-:Y:S01]  /*a3f0*/  F2FP.BF16.PACK_AB R4, R31, R36 ;  /* 0x000000241f04723e */ /* 0x008fe200000010ff */
[----:B------:R-:W-:Y:S01]  /*a400*/  FFMA.FTZ R66, R33, c[0x0][0x23c], -R46 ;  /* 0x00008f0021427a23 */ /* 0x000fe2000001082e */
[----:B------:R-:W-:Y:S01]  /*a410*/  LDSM.16.MT88.4 R24, [R220+0xc800] ;  /* 0x00c80000dc18783b */ /* 0x000fe20000004200 */
[----:B------:R-:W-:-:S02]  /*a420*/  FFMA.FTZ R67, R34, c[0x0][0x23c], -R59 ;  /* 0x00008f0022437a23 */ /* 0x000fc4000001083b */
[--C-:B------:R-:W-:Y:S02]  /*a430*/  FFMA.FTZ R132, R32, c[0x0][0x23c], -R59.reuse ;  /* 0x00008f0020847a23 */ /* 0x100fe4000001083b */
[----:B------:R-:W3:Y:S01]  /*a440*/  MUFU.EX2 R2, R2 ;  /* 0x0000000200027308 */ /* 0x000ee20000000800 */
[----:B----4-:R-:W-:Y:S01]  /*a450*/  F2FP.BF16.PACK_AB R6, R29, R30 ;  /* 0x0000001e1d06723e */ /* 0x010fe200000010ff */
[----:B------:R-:W-:Y:S01]  /*a460*/  LDSM.16.MT88.4 R32, [R217+0x10800] ;  /* 0x01080000d920783b */ /* 0x000fe20000004200 */
        /* <DEDUP_REMOVED lines=11> */
[----:B------:R-:W-:Y:S01]  /*a520*/  FFMA.FTZ R135, R135, c[0x0][0x23c], -R46 ;  /* 0x00008f0087877a23 */ /* 0x000fe2000001082e */
[----:B------:R-:W-:Y:S01]  /*a530*/  LDSM.16.MT88.4 R52, [R217+0x11000] ;  /* 0x01100000d934783b */ /* 0x000fe20000004200 */
[----:B------:R-:W-:-:S02]  /*a540*/  FFMA.FTZ R149, R152, c[0x0][0x23c], -R59 ;  /* 0x00008f0098957a23 */ /* 0x000fc4000001083b */
[----:B------:R-:W3:Y:S01]  /*a550*/  MUFU.EX2 R44, R44 ;  /* 0x0000002c002c7308 */ /* 0x000ee20000000800 */
[--C-:B------:R-:W-:Y:S02]  /*a560*/  FFMA.FTZ R152, R173, c[0x0][0x23c], -R46.reuse ;  /* 0x00008f00ad987a23 */ /* 0x100fe4000001082e */
[--C-:B------:R-:W-:Y:S02]  /*a570*/  FFMA.FTZ R157, R157, c[0x0][0x23c], -R46.reuse ;  /* 0x00008f009d9d7a23 */ /* 0x100fe4000001082e */
[--C-:B------:R-:W-:Y:S02]  /*a580*/  FFMA.FTZ R154, R171, c[0x0][0x23c], -R46.reuse ;  /* 0x00008f00ab9a7a23 */ /* 0x100fe4000001082e */
[----:B------:R-:W-:Y:S01]  /*a590*/  FFMA.FTZ R161, R161, c[0x0][0x23c], -R46 ;  /* 0x00008f00a1a17a23 */ /* 0x000fe2000001082e */
        /* <DEDUP_REMOVED lines=108> */
[--C-:B------:R-:W-:Y:S02]  /*ac60*/  FFMA.FTZ R164, R169, c[0x0][0x23c], -R46.reuse ;  /* 0x00008f00a9a47a23 */ /* 0x100fe4000001082e */
[----:B------:R-:W-:Y:S01]  /*ac70*/  MUFU.EX2 R147, R147 ;  /* 0x0000009300937308 */ /* 0x000fe20000000800 */
[----:B------:R-:W-:Y:S02]  /*ac80*/  FFMA.FTZ R167, R167, c[0x0][0x23c], -R46 ;  /* 0x00008f00a7a77a23 */ /* 0x000fe4000001082e */
[----:B------:R-:W-:Y:S01]  /*ac90*/  HMMA.16816.F32.BF16 R68, R4, R10, R68 ;  /* 0x0000000a0444723c */ /* 0x000fe20000041844 */
[----:B------:R-:W3:Y:S01]  /*aca0*/  LDSM.16.MT88.4 R8, [R220+0x10800] ;  /* 0x01080000dc08783b */ /* 0x000ee20000004200 */
[----:B------:R-:W-:-:S02]  /*acb0*/  FFMA.FTZ R158, R158, c[0x0][0x23c], -R59 ;  /* 0x00008f009e9e7a23 */ /* 0x000fc4000001083b */
[--C-:B------:R-:W-:Y:S01]  /*acc0*/  FFMA.FTZ R155, R155, c[0x0][0x23c], -R46.reuse ;  /* 0x00008f009b9b7a23 */ /* 0x100fe2000001082e */
[----:B------:R-:W1:Y:S01]  /*acd0*/  MUFU.EX2 R148, R148 ;  /* 0x0000009400947308 */ /* 0x000e620000000800 */
[--C-:B------:R-:W-:Y:S01]  /*ace0*/  FFMA.FTZ R153, R153, c[0x0][0x23c], -R46.reuse ;  /* 0x00008f0099997a23 */ /* 0x100fe2000001082e */
[----:B------:R-:W-:Y:S01]  /*acf0*/  F2FP.BF16.PACK_AB R4, R57, R48 ;  /* 0x000000303904723e */ /* 0x000fe200000010ff */
[--C-:B------:R-:W-:Y:S01]  /*ad00*/  FFMA.FTZ R146, R146, c[0x0][0x23c], -R59.reuse ;  /* 0x00008f0092927a23 */ /* 0x100fe2000001083b */
[----:B-----5:R-:W-:Y:S01]  /*ad10*/  F2FP.BF16.PACK_AB R5, R65, R64 ;  /* 0x000000404105723e */ /* 0x020fe200000010ff */
[----:B------:R-:W-:Y:S01]  /*ad20*/  FFMA.FTZ R142, R142, c[0x0][0x23c], -R59 ;  /* 0x00008f008e8e7a23 */ /* 0x000fe2000001083b */
[----:B------:R-:W-:Y:S01]  /*ad30*/  F2FP.BF16.PACK_AB R6, R61, R56 ;  /* 0x000000383d06723e */ /* 0x000fe200000010ff */
[--C-:B------:R-:W-:Y:S01]  /*ad40*/  FFMA.FTZ R143, R143, c[0x0][0x23c], -R46.reuse ;  /* 0x00008f008f8f7a23 */ /* 0x100fe2000001082e */
[----:B------:R-:W-:Y:S01]  /*ad50*/  F2FP.BF16.PACK_AB R7, R66, R63 ;  /* 0x0000003f4207723e */ /* 0x000fe200000010ff */
[----:B------:R-:W-:Y:S01]  /*ad60*/  MUFU.EX2 R150, R150 ;  /* 0x0000009600967308 */ /* 0x000fe20000000800 */
[----:B------:R-:W-:-:S02]  /*ad70*/  FFMA.FTZ R141, R141, c[0x0][0x23c], -R46 ;  /* 0x00008f008d8d7a23 */ /* 0x000fc4000001082e */
[----:B------:R-:W-:Y:S02]  /*ad80*/  FFMA.FTZ R139, R139, c[0x0][0x23c], -R46 ;  /* 0x00008f008b8b7a23 */ /* 0x000fe4000001082e */
        /* <DEDUP_REMOVED lines=8> */
[----:B------:R-:W5:Y:S01]  /*ae10*/  LDSM.16.MT88.4 R20, [R216+0x10800] ;  /* 0x01080000d814783b */ /* 0x000f620000004200 */
        /* <DEDUP_REMOVED lines=18> */
[----:B------:R-:W1:Y:S01]  /*af40*/  MUFU.EX2 R161, R161 ;  /* 0x000000a100a17308 */ /* 0x000e620000000800 */
[----:B------:R-:W-:-:S04]  /*af50*/  FADD.FTZ R3, R67, R0 ;  /* 0x0000000043037221 */ /* 0x000fc80000010000 */
[----:B------:R-:W-:Y:S01]  /*af60*/  FADD.FTZ R3, R132, R3 ;  /* 0x0000000384037221 */ /* 0x000fe20000010000 */
[----:B------:R-:W-:Y:S01]  /*af70*/  HMMA.16816.F32.BF16 R100, R4, R14, R100 ;  /* 0x0000000e0464723c */ /* 0x000fe20000041864 */
[----:B------:R-:W1:Y:S01]  /*af80*/  LDSM.16.MT88.4 R12, [R217+0xd000] ;  /* 0x00d00000d90c783b */ /* 0x000e620000004200 */
[----:B------:R-:W-:Y:S01]  /*af90*/  MUFU.EX2 R166, R166 ;  /* 0x000000a600a67308 */ /* 0x000fe20000000800 */
[----:B----4-:R-:W-:-:S04]  /*afa0*/  FADD.FTZ R0, R134, R3 ;  /* 0x0000000386007221 */ /* 0x010fc80000010000 */
[----:B------:R-:W-:Y:S01]  /*afb0*/  FADD.FTZ R0, R133, R0 ;  /* 0x0000000085007221 */ /* 0x000fe20000010000 */
[C---:B---3--:R-:W-:Y:S02]  /*afc0*/  HMMA.16816.F32.BF16 R96, R4.reuse, R8, R96 ;  /* 0x000000080460723c */ /* 0x048fe40000041860 */
[----:B------:R-:W3:Y:S06]  /*afd0*/  MUFU.EX2 R171, R171 ;  /* 0x000000ab00ab7308 */ /* 0x000eec0000000800 */
[C---:B------:R-:W-:Y:S01]  /*afe0*/  HMMA.16816.F32.BF16 R92, R4.reuse, R10, R92 ;  /* 0x0000000a045c723c */ /* 0x040fe2000004185c */
[----:B------:R-:W4:Y:S01]  /*aff0*/  LDSM.16.MT88.4 R8, [R216+0xd000] ;  /* 0x00d00000d808783b */ /* 0x000f220000004200 */
        /* <DEDUP_REMOVED lines=18> */
[----:B------:R-:W-:Y:S01]  /*b120*/  HMMA.16816.F32.BF16 R68, R4, R22, R68 ;  /* 0x000000160444723c */ /* 0x000fe20000041844 */
[----:B------:R-:W5:Y:S01]  /*b130*/  LDSM.16.MT88.4 R20, [R220+0x11000] ;  /* 0x01100000dc14783b */ /* 0x000f620000004200 */
        /* <DEDUP_REMOVED lines=21> */
[C---:B------:R-:W-:Y:S08]  /*b290*/  HMMA.16816.F32.BF16 R80, R4.reuse, R52, R80 ;  /* 0x000000340450723c */ /* 0x040ff00000041850 */
[C---:B------:R-:W-:Y:S01]  /*b2a0*/  HMMA.16816.F32.BF16 R76, R4.reuse, R54, R76 ;  /* 0x00000036044c723c */ /* 0x040fe2000004184c */
[----:B------:R-:W1:Y:S07]  /*b2b0*/  LDSM.16.MT88.4 R52, [R218+0x11800] ;  /* 0x01180000da34783b */ /* 0x000e6e0000004200 */
[C---:B------:R-:W-:Y:S08]  /*b2c0*/  HMMA.16816.F32.BF16 R88, R4.reuse, R40, R88 ;  /* 0x000000280458723c */ /* 0x040ff00000041858 */
[C---:B------:R-:W-:Y:S08]  /*b2d0*/  HMMA.16816.F32.BF16 R128, R4.reuse, R24, R128 ;  /* 0x000000180480723c */ /* 0x040ff00000041880 */
[C---:B------:R-:W-:Y:S01]  /*b2e0*/  HMMA.16816.F32.BF16 R124, R4.reuse, R26, R124 ;  /* 0x0000001a047c723c */ /* 0x040fe2000004187c */
[----:B------:R-:W1:Y:S07]  /*b2f0*/  LDSM.16.MT88.4 R24, [R220+0xd800] ;  /* 0x00d80000dc18783b */ /* 0x000e6e0000004200 */
[C---:B-----5:R-:W-:Y:S08]  /*b300*/  HMMA.16816.F32.BF16 R96, R4.reuse, R20, R96 ;  /* 0x000000140460723c */ /* 0x060ff00000041860 */
[C---:B------:R-:W-:Y:S01]  /*b310*/  HMMA.16816.F32.BF16 R92, R4.reuse, R22, R92 ;  /* 0x00000016045c723c */ /* 0x040fe2000004185c */
[----:B------:R-:W5:Y:S07]  /*b320*/  LDSM.16.MT88.4 R20, [R220+0x11800] ;  /* 0x01180000dc14783b */ /* 0x000f6e0000004200 */
[C---:B------:R-:W-:Y:S01]  /*b330*/  HMMA.16816.F32.BF16 R84, R4.reuse, R42, R84 ;  /* 0x0000002a0454723c */ /* 0x040fe20000041854 */
[----:B------:R-:W1:Y:S07]  /*b340*/  LDSM.16.MT88.4 R40, [R217+0x11800] ;  /* 0x01180000d928783b */ /* 0x000e6e0000004200 */
[C---:B------:R-:W-:Y:S08]  /*b350*/  HMMA.16816.F32.BF16 R72, R4.reuse, R32, R72 ;  /* 0x000000200448723c */ /* 0x040ff00000041848 */
        /* <DEDUP_REMOVED lines=23> */
[C---:B------:R-:W-:Y:S07]  /*b4d0*/  HMMA.16816.F32.BF16 R88, R4.reuse, R52, R88 ;  /* 0x000000340458723c */ /* 0x040fee0000041858 */
[--C-:B------:R-:W-:Y:S01]  /*b4e0*/  FFMA.FTZ R52, R165, c[0x0][0x23c], -R46.reuse ;  /* 0x00008f00a5347a23 */ /* 0x100fe2000001082e */
[----:B------:R-:W-:Y:S01]  /*b4f0*/  HMMA.16816.F32.BF16 R128, R4, R24, R128 ;  /* 0x000000180480723c */ /* 0x000fe20000041880 */
[----:B------:R-:W-:-:S02]  /*b500*/  FFMA.FTZ R53, R163, c[0x0][0x23c], -R46 ;  /* 0x00008f00a3357a23 */ /* 0x000fc4000001082e */
[--C-:B------:R-:W-:Y:S02]  /*b510*/  FFMA.FTZ R163, R156, c[0x0][0x23c], -R59.reuse ;  /* 0x00008f009ca37a23 */ /* 0x100fe4000001083b */
[----:B------:R-:W-:Y:S01]  /*b520*/  MUFU.EX2 R52, R52 ;  /* 0x0000003400347308 */ /* 0x000fe20000000800 */
[--C-:B------:R-:W-:Y:S02]  /*b530*/  FFMA.FTZ R156, R159, c[0x0][0x23c], -R46.reuse ;  /* 0x00008f009f9c7a23 */ /* 0x100fe4000001082e */
[C---:B------:R-:W-:Y:S01]  /*b540*/  HMMA.16816.F32.BF16 R124, R4.reuse, R26, R124 ;  /* 0x0000001a047c723c */ /* 0x040fe2000004187c */
[----:B------:R-:W1:Y:S01]  /*b550*/  LDSM.16.MT88.4 R24, [R220+0xe000] ;  /* 0x00e00000dc18783b */ /* 0x000e620000004200 */
[--C-:B------:R-:W-:Y:S02]  /*b560*/  FFMA.FTZ R159, R140, c[0x0][0x23c], -R59.reuse ;  /* 0x00008f008c9f7a23 */ /* 0x100fe4000001083b */
[----:B------:R-:W-:Y:S01]  /*b570*/  FFMA.FTZ R140, R145, c[0x0][0x23c], -R46 ;  /* 0x00008f00918c7a23 */ /* 0x000fe2000001082e */
[----:B------:R-:W1:Y:S03]  /*b580*/  MUFU.EX2 R53, R53 ;  /* 0x0000003500357308 */ /* 0x000e660000000800 */
[C---:B-----5:R-:W-:Y:S05]  /*b590*/  HMMA.16816.F32.BF16 R96, R4.reuse, R20, R96 ;  /* 0x000000140460723c */ /* 0x060fea0000041860 */
[----:B------:R-:W-:Y:S03]  /*b5a0*/  MUFU.EX2 R163, R163 ;  /* 0x000000a300a37308 */ /* 0x000fe60000000800 */
[C---:B------:R-:W-:Y:S01]  /*b5b0*/  HMMA.16816.F32.BF16 R92, R4.reuse, R22, R92 ;  /* 0x00000016045c723c */ /* 0x040fe2000004185c */
[----:B------:R-:W5:Y:S04]  /*b5c0*/  LDSM.16.MT88.4 R20, [R220+0x12000] ;  /* 0x01200000dc14783b */ /* 0x000f680000004200 */
        /* <DEDUP_REMOVED lines=12> */
[C---:B---3--:R-:W-:Y:S05]  /*b690*/  HMMA.16816.F32.BF16 R72, R4.reuse, R32, R72 ;  /* 0x000000200448723c */ /* 0x048fea0000041848 */
[----:B------:R-:W3:Y:S03]  /*b6a0*/  MUFU.EX2 R160, R160 ;  /* 0x000000a000a07308 */ /* 0x000ee60000000800 */
[----:B------:R-:W-:Y:S01]  /*b6b0*/  HMMA.16816.F32.BF16 R68, R4, R34, R68 ;  /* 0x000000220444723c */ /* 0x000fe20000041844 */
[----:B------:R-:W4:Y:S04]  /*b6c0*/  LDSM.16.MT88.4 R32, [R218+0x12000] ;  /* 0x01200000da20783b */ /* 0x000f280000004200 */
        /* <DEDUP_REMOVED lines=21> */
[----:B---3--:R-:W-:-:S04]  /*b820*/  FADD.FTZ R3, R160, R3 ;  /* 0x00000003a0037221 */ /* 0x008fc80000010000 */
[----:B-1----:R-:W-:Y:S01]  /*b830*/  FADD.FTZ R0, R140, R3 ;  /* 0x000000038c007221 */ /* 0x002fe20000010000 */
[----:B------:R-:W-:Y:S01]  /*b840*/  HMMA.16816.F32.BF16 R108, R4, R14, R108 ;  /* 0x0000000e046c723c */ /* 0x000fe2000004186c */
[----:B------:R-:W1:Y:S02]  /*b850*/  LDSM.16.MT88.4 R12, [R216+0x12000] ;  /* 0x01200000d80c783b */ /* 0x000e640000004200 */
[----:B------:R-:W-:-:S04]  /*b860*/  FADD.FTZ R0, R143, R0 ;  /* 0x000000008f007221 */ /* 0x000fc80000010000 */
[----:B------:R-:W-:Y:S01]  /*b870*/  FADD.FTZ R3, R141, R0 ;  /* 0x000000008d037221 */ /* 0x000fe20000010000 */
[C---:B----4-:R-:W-:Y:S08]  /*b880*/  HMMA.16816.F32.BF16 R104, R4.reuse, R8, R104 ;  /* 0x000000080468723c */ /* 0x050ff00000041868 */
        /* <DEDUP_REMOVED lines=130> */
.L_x_3560:
        /* <DEDUP_REMOVED lines=13> */
.L_x_3570:
        /* <DEDUP_REMOVED lines=65> */
.L_x_3567:
        /* <DEDUP_REMOVED lines=37> */
[----:B------:R-:W1:Y:S08]  /*c7e0*/  LDSM.16.M88.4 R140, [R225+0x4000] ;  /* 0x00400000e18c783b */ /* 0x000e700000000200 */
        /* <DEDUP_REMOVED lines=33> */
[----:B------:R-:W1:Y:S01]  /*ca00*/  LDSM.16.M88.4 R164, [R219+0x4000] ;  /* 0x00400000dba4783b */ /* 0x000e620000000200 */
        /* <DEDUP_REMOVED lines=250> */
[----:B---3--:R-:W-:Y:S07]  /*d9b0*/  FMUL.FTZ R132, R24, c[0x0][0x2ec] ;  /* 0x0000bb0018847a20 */ /* 0x008fee0000410000 */
        /* <DEDUP_REMOVED lines=10> */
[----:B------:R1:W1:Y:S01]  /*da60*/  MUFU.TANH R161, R134 ;  /* 0x0000008600a17308 */ /* 0x0002620000002400 */
[----:B---3--:R-:W-:Y:S09]  /*da70*/  FMUL.FTZ R132, R31, c[0x0][0x2ec] ;  /* 0x0000bb001f847a20 */ /* 0x008ff20000410000 */
        /* <DEDUP_REMOVED lines=38> */
[----:B------:R-:W-:-:S05]  /*dce0*/  @!P0 BRA `(.L_x_3569) ;  /* 0x000003b000008947 */ /* 0x000fca0003800000 */
        /* <DEDUP_REMOVED lines=59> */
.L_x_3569:
        /* <DEDUP_REMOVED lines=38> */
.L_x_3568:
        /* <DEDUP_REMOVED lines=78> */
[----:B------:R-:W-:Y:S01]  /*e7e0*/  FADD.FTZ R5, -R3, R0 ;  /* 0x0000000003057221 */ /* 0x000fe20000010100 */
[----:B--2---:R-:W-:Y:S03]  /*e7f0*/  FMNMX.FTZ R132, R11, R132, !PT ;  /* 0x000000840b847209 */ /* 0x004fe60007810000 */
[----:B------:R-:W-:Y:S01]  /*e800*/  FMUL.FTZ R0, R5, c[0x0][0x23c] ;  /* 0x00008f0005007a20 */ /* 0x000fe20000410000 */
[C---:B------:R-:W-:Y:S01]  /*e810*/  FSETP.NEU.FTZ.AND P1, PT, R132.reuse, -INF , PT ;  /* 0xff8000008400780b */ /* 0x040fe20003f3d000 */
[C---:B------:R-:W-:Y:S02]  /*e820*/  FMUL.FTZ R145, R132.reuse, c[0x0][0x23c] ;  /* 0x00008f0084917a20 */ /* 0x040fe40000410000 */
[----:B------:R-:W-:Y:S02]  /*e830*/  FADD.FTZ R2, -R132, R135 ;  /* 0x0000008784027221 */ /* 0x000fe40000010100 */
[----:B------:R-:W1:Y:S01]  /*e840*/  MUFU.EX2 R0, R0 ;  /* 0x0000000000007308 */ /* 0x000e620000000800 */
[----:B------:R-:W-:Y:S02]  /*e850*/  MOV R135, R132 ;  /* 0x0000008400877202 */ /* 0x000fe40000000f00 */
[----:B------:R-:W-:Y:S01]  /*e860*/  FSEL R145, R145, RZ, P1 ;  /* 0x000000ff91917208 */ /* 0x000fe20000800000 */
[----:B------:R-:W-:Y:S01]  /*e870*/  FMUL.FTZ R6, R2, c[0x0][0x23c] ;  /* 0x00008f0002067a20 */ /* 0x000fe20000410000 */
[C---:B------:R-:W-:Y:S03]  /*e880*/  FSETP.NEU.FTZ.AND P1, PT, R3.reuse, -INF , PT ;  /* 0xff8000000300780b */ /* 0x040fe60003f3d000 */
[--C-:B------:R-:W-:Y:S02]  /*e890*/  FFMA.FTZ R143, R144, c[0x0][0x23c], -R145.reuse ;  /* 0x00008f00908f7a23 */ /* 0x100fe40000010891 */
[----:B------:R-:W-:Y:S01]  /*e8a0*/  FMUL.FTZ R144, R3, c[0x0][0x23c] ;  /* 0x00008f0003907a20 */ /* 0x000fe20000410000 */
[----:B------:R-:W2:Y:S01]  /*e8b0*/  MUFU.EX2 R2, R6 ;  /* 0x0000000600027308 */ /* 0x000ea20000000800 */
[--C-:B------:R-:W-:Y:S02]  /*e8c0*/  FFMA.FTZ R141, R8, c[0x0][0x23c], -R145.reuse ;  /* 0x00008f00088d7a23 */ /* 0x100fe40000010891 */
[--C-:B------:R-:W-:Y:S01]  /*e8d0*/  FFMA.FTZ R142, R152, c[0x0][0x23c], -R145.reuse ;  /* 0x00008f00988e7a23 */ /* 0x100fe20000010891 */
[----:B------:R-:W-:Y:S01]  /*e8e0*/  FSEL R144, R144, RZ, P1 ;  /* 0x000000ff90907208 */ /* 0x000fe20000800000 */
[--C-:B------:R-:W-:Y:S01]  /*e8f0*/  FFMA.FTZ R140, R148, c[0x0][0x23c], -R145.reuse ;  /* 0x00008f00948c7a23 */ /* 0x100fe20000010891 */
[----:B------:R-:W-:Y:S01]  /*e900*/  ISETP.GT.AND P1, PT, R232, R229, PT ;  /* 0x000000e5e800720c */ /* 0x000fe20003f24270 */
[--C-:B------:R-:W-:Y:S02]  /*e910*/  FFMA.FTZ R146, R146, c[0x0][0x23c], -R145.reuse ;  /* 0x00008f0092927a23 */ /* 0x100fe40000010891 */
[--C-:B------:R-:W-:Y:S01]  /*e920*/  FFMA.FTZ R137, R10, c[0x0][0x23c], -R144.reuse ;  /* 0x00008f000a897a23 */ /* 0x100fe20000010890 */
[----:B------:R-:W-:Y:S01]  /*e930*/  MUFU.EX2 R143, R143 ;  /* 0x0000008f008f7308 */ /* 0x000fe20000000800 */
[--C-:B------:R-:W-:Y:S02]  /*e940*/  FFMA.FTZ R136, R9, c[0x0][0x23c], -R144.reuse ;  /* 0x00008f0009887a23 */ /* 0x100fe40000010890 */
[--C-:B------:R-:W-:Y:S02]  /*e950*/  FFMA.FTZ R139, R172, c[0x0][0x23c], -R144.reuse ;  /* 0x00008f00ac8b7a23 */ /* 0x100fe40000010890 */
[--C-:B------:R-:W-:Y:S02]  /*e960*/  FFMA.FTZ R138, R168, c[0x0][0x23c], -R144.reuse ;  /* 0x00008f00a88a7a23 */ /* 0x100fe40000010890 */
[C---:B-1----:R-:W-:Y:S02]  /*e970*/  FMUL.FTZ R7, R0.reuse, R131 ;  /* 0x0000008300077220 */ /* 0x042fe40000410000 */
[C---:B------:R-:W-:Y:S01]  /*e980*/  FMUL.FTZ R10, R0.reuse, R126 ;  /* 0x0000007e000a7220 */ /* 0x040fe20000410000 */
[----:B------:R-:W-:Y:S01]  /*e990*/  MUFU.EX2 R136, R136 ;  /* 0x0000008800887308 */ /* 0x000fe20000000800 */
[C---:B------:R-:W-:Y:S02]  /*e9a0*/  FMUL.FTZ R11, R0.reuse, R127 ;  /* 0x0000007f000b7220 */ /* 0x040fe40000410000 */
[----:B------:R-:W-:Y:S02]  /*e9b0*/  FMUL.FTZ R18, R0, R118 ;  /* 0x0000007600127220 */ /* 0x000fe40000410000 */
[C---:B--2---:R-:W-:Y:S02]  /*e9c0*/  FMUL.FTZ R4, R2.reuse, R128 ;  /* 0x0000008002047220 */ /* 0x044fe40000410000 */
[----:B------:R-:W-:Y:S02]  /*e9d0*/  FMUL.FTZ R5, R2, R129 ;  /* 0x0000008102057220 */ /* 0x000fe40000410000 */
[----:B------:R-:W-:Y:S01]  /*e9e0*/  FMUL.FTZ R6, R0, R130 ;  /* 0x0000008200067220 */ /* 0x000fe20000410000 */
[----:B------:R-:W1:Y:S01]  /*e9f0*/  MUFU.EX2 R142, R142 ;  /* 0x0000008e008e7308 */ /* 0x000e620000000800 */
[C---:B------:R-:W-:Y:S02]  /*ea00*/  FMUL.FTZ R8, R2.reuse, R124 ;  /* 0x0000007c02087220 */ /* 0x040fe40000410000 */
[C---:B------:R-:W-:Y:S02]  /*ea10*/  FMUL.FTZ R9, R2.reuse, R125 ;  /* 0x0000007d02097220 */ /* 0x040fe40000410000 */
[C---:B------:R-:W-:Y:S01]  /*ea20*/  FMUL.FTZ R16, R2.reuse, R116 ;  /* 0x0000007402107220 */ /* 0x040fe20000410000 */
[----:B------:R-:W-:Y:S01]  /*ea30*/  LDSM.16.MT88.4 R124, [R220+0xf800] ;  /* 0x00f80000dc7c783b */ /* 0x000fe20000004200 */
[----:B------:R-:W-:Y:S02]  /*ea40*/  FMUL.FTZ R17, R2, R117 ;  /* 0x0000007502117220 */ /* 0x000fe40000410000 */
[----:B------:R-:W-:Y:S01]  /*ea50*/  FMUL.FTZ R19, R0, R119 ;  /* 0x0000007700137220 */ /* 0x000fe20000410000 */
[----:B------:R-:W-:Y:S01]  /*ea60*/  MUFU.EX2 R139, R139 ;  /* 0x0000008b008b7308 */ /* 0x000fe20000000800 */
[C---:B------:R-:W-:Y:S02]  /*ea70*/  FMUL.FTZ R24, R2.reuse, R108 ;  /* 0x0000006c02187220 */ /* 0x040fe40000410000 */
        /* <DEDUP_REMOVED lines=21> */
[----:B------:R-:W-:Y:S01]  /*ebd0*/  LDSM.16.MT88.4 R92, [R217+0x11000] ;  /* 0x01100000d95c783b */ /* 0x000fe20000004200 */
[----:B------:R-:W-:Y:S01]  /*ebe0*/  FMUL.FTZ R51, R0, R87 ;  /* 0x0000005700337220 */ /* 0x000fe20000410000 */
[----:B--2---:R-:W-:Y:S01]  /*ebf0*/  F2FP.BF16.PACK_AB R129, R138, R139 ;  /* 0x0000008b8a81723e */ /* 0x004fe200000010ff */
[C---:B------:R-:W-:Y:S02]  /*ec00*/  FMUL.FTZ R56, R2.reuse, R76 ;  /* 0x0000004c02387220 */ /* 0x040fe40000410000 */
[----:B------:R-:W-:Y:S03]  /*ec10*/  FMUL.FTZ R57, R2, R77 ;  /* 0x0000004d02397220 */ /* 0x000fe60000410000 */
[----:B------:R-:W2:Y:S01]  /*ec20*/  LDSM.16.MT88.4 R84, [R216+0x10000] ;  /* 0x01000000d854783b */ /* 0x000ea20000004200 */
[----:B------:R-:W3:Y:S01]  /*ec30*/  MUFU.EX2 R137, R137 ;  /* 0x0000008900897308 */ /* 0x000ee20000000800 */
[C---:B------:R-:W-:Y:S02]  /*ec40*/  FMUL.FTZ R58, R0.reuse, R78 ;  /* 0x0000004e003a7220 */ /* 0x040fe40000410000 */
[----:B------:R-:W-:Y:S02]  /*ec50*/  FMUL.FTZ R59, R0, R79 ;  /* 0x0000004f003b7220 */ /* 0x000fe40000410000 */
[C---:B------:R-:W-:Y:S02]  /*ec60*/  FMUL.FTZ R64, R2.reuse, R68 ;  /* 0x0000004402407220 */ /* 0x040fe40000410000 */
[----:B------:R-:W4:Y:S01]  /*ec70*/  LDSM.16.MT88.4 R76, [R220+0xc800] ;  /* 0x00c80000dc4c783b */ /* 0x000f220000004200 */
[----:B------:R-:W-:Y:S02]  /*ec80*/  FMUL.FTZ R65, R2, R69 ;  /* 0x0000004502417220 */ /* 0x000fe40000410000 */
[C---:B------:R-:W-:Y:S01]  /*ec90*/  FMUL.FTZ R66, R0.reuse, R70 ;  /* 0x0000004600427220 */ /* 0x040fe20000410000 */
[----:B------:R-:W-:Y:S01]  /*eca0*/  MUFU.EX2 R146, R146 ;  /* 0x0000009200927308 */ /* 0x000fe20000000800 */
[----:B------:R-:W-:Y:S01]  /*ecb0*/  FMUL.FTZ R67, R0, R71 ;  /* 0x0000004700437220 */ /* 0x000fe20000410000 */
[----:B-1----:R-:W-:Y:S01]  /*ecc0*/  F2FP.BF16.PACK_AB R130, R140, R141 ;  /* 0x0000008d8c82723e */ /* 0x002fe200000010ff */
[--C-:B------:R-:W-:Y:S02]  /*ecd0*/  FFMA.FTZ R148, R151, c[0x0][0x23c], -R144.reuse ;  /* 0x00008f0097947a23 */ /* 0x100fe40000010890 */
[--C-:B------:R-:W-:Y:S02]  /*ece0*/  FFMA.FTZ R149, R149, c[0x0][0x23c], -R144.reuse ;  /* 0x00008f0095957a23 */ /* 0x100fe40000010890 */
[--C-:B------:R-:W-:Y:S03]  /*ecf0*/  FFMA.FTZ R151, R175, c[0x0][0x23c], -R145.reuse ;  /* 0x00008f00af977a23 */ /* 0x100fe60000010891 */
[----:B------:R-:W-:Y:S01]  /*ed00*/  MUFU.EX2 R148, R148 ;  /* 0x0000009400947308 */ /* 0x000fe20000000800 */
[--C-:B------:R-:W-:Y:S01]  /*ed10*/  FFMA.FTZ R152, R173, c[0x0][0x23c], -R144.reuse ;  /* 0x00008f00ad987a23 */ /* 0x100fe20000010890 */
[----:B---3--:R-:W-:Y:S01]  /*ed20*/  F2FP.BF16.PACK_AB R131, R136, R137 ;  /* 0x000000898883723e */ /* 0x008fe200000010ff */
[--C-:B------:R-:W-:Y:S02]  /*ed30*/  FFMA.FTZ R154, R154, c[0x0][0x23c], -R145.reuse ;  /* 0x00008f009a9a7a23 */ /* 0x100fe40000010891 */
[--C-:B------:R-:W-:Y:S02]  /*ed40*/  FFMA.FTZ R155, R155, c[0x0][0x23c], -R145.reuse ;  /* 0x00008f009b9b7a23 */ /* 0x100fe40000010891 */
[--C-:B------:R-:W-:Y:S02]  /*ed50*/  FFMA.FTZ R157, R157, c[0x0][0x23c], -R144.reuse ;  /* 0x00008f009d9d7a23 */ /* 0x100fe40000010890 */
[C---:B------:R-:W-:Y:S01]  /*ed60*/  HMMA.16816.F32.BF16 R4, R128.reuse, R12, R4 ;  /* 0x0000000c8004723c */ /* 0x040fe20000041804 */
[----:B------:R-:W1:Y:S04]  /*ed70*/  MUFU.EX2 R149, R149 ;  /* 0x0000009500957308 */ /* 0x000e680000000800 */
        /* <DEDUP_REMOVED lines=11> */
[----:B-1----:R-:W-:Y:S01]  /*ee30*/  F2FP.BF16.PACK_AB R71, R149, R148 ;  /* 0x000000949547723e */ /* 0x002fe200000010ff */
        /* <DEDUP_REMOVED lines=35> */
[--C-:B------:R-:W-:Y:S01]  /*f070*/  FFMA.FTZ R147, R150, c[0x0][0x23c], -R145.reuse ;  /* 0x00008f0096937a23 */ /* 0x100fe20000010891 */
[----:B------:R-:W1:Y:S01]  /*f080*/  MUFU.EX2 R105, R105 ;  /* 0x0000006900697308 */ /* 0x000e620000000800 */
[C---:B------:R-:W-:Y:S04]  /*f090*/  FMUL.FTZ R38, R0.reuse, R98 ;  /* 0x0000006200267220 */ /* 0x040fe80000410000 */
[----:B------:R-:W-:Y:S02]  /*f0a0*/  FMUL.FTZ R39, R0, R99 ;  /* 0x0000006300277220 */ /* 0x000fe40000410000 */
[----:B------:R-:W-:Y:S01]  /*f0b0*/  LDSM.16.MT88.4 R96, [R216+0x11000] ;  /* 0x01100000d860783b */ /* 0x000fe20000004200 */
[--C-:B------:R-:W-:Y:S02]  /*f0c0*/  FFMA.FTZ R150, R153, c[0x0][0x23c], -R145.reuse ;  /* 0x00008f0099967a23 */ /* 0x100fe40000010891 */
[----:B------:R-:W-:Y:S01]  /*f0d0*/  MUFU.EX2 R160, R160 ;  /* 0x000000a000a07308 */ /* 0x000fe20000000800 */
[--C-:B------:R-:W-:Y:S01]  /*f0e0*/  FFMA.FTZ R153, R171, c[0x0][0x23c], -R144.reuse ;  /* 0x00008f00ab997a23 */ /* 0x100fe20000010890 */
[C---:B------:R-:W-:Y:S03]  /*f0f0*/  HMMA.16816.F32.BF16 R36, R128.reuse, R44, R36 ;  /* 0x0000002c8024723c */ /* 0x040fe60000041824 */
[--C-:B------:R-:W-:Y:S02]  /*f100*/  FFMA.FTZ R156, R169, c[0x0][0x23c], -R144.reuse ;  /* 0x00008f00a99c7a23 */ /* 0x100fe40000010890 */
[--C-:B------:R-:W-:Y:S02]  /*f110*/  FFMA.FTZ R163, R174, c[0x0][0x23c], -R145.reuse ;  /* 0x00008f00aea37a23 */ /* 0x100fe40000010891 */
[C---:B------:R-:W-:Y:S01]  /*f120*/  FMUL.FTZ R44, R2.reuse, R88 ;  /* 0x00000058022c7220 */ /* 0x040fe20000410000 */
[C---:B------:R-:W-:Y:S01]  /*f130*/  HMMA.16816.F32.BF16 R40, R128.reuse, R46, R40 ;  /* 0x0000002e8028723c */ /* 0x040fe20000041828 */
[----:B------:R-:W3:Y:S03]  /*f140*/  MUFU.EX2 R107, R107 ;  /* 0x0000006b006b7308 */ /* 0x000ee60000000800 */
[----:B------:R-:W-:Y:S01]  /*f150*/  FMUL.FTZ R45, R2, R89 ;  /* 0x00000059022d7220 */ /* 0x000fe20000410000 */
[----:B-1----:R-:W-:Y:S01]  /*f160*/  F2FP.BF16.PACK_AB R68, R105, R104 ;  /* 0x000000686944723e */ /* 0x002fe200000010ff */
[--C-:B------:R-:W-:Y:S02]  /*f170*/  FFMA.FTZ R167, R170, c[0x0][0x23c], -R145.reuse ;  /* 0x00008f00aaa77a23 */ /* 0x100fe40000010891 */
[C---:B------:R-:W-:Y:S03]  /*f180*/  FMUL.FTZ R46, R0.reuse, R90 ;  /* 0x0000005a002e7220 */ /* 0x040fe60000410000 */
[----:B------:R-:W1:Y:S01]  /*f190*/  MUFU.EX2 R147, R147 ;  /* 0x0000009300937308 */ /* 0x000e620000000800 */
[----:B------:R-:W-:Y:S02]  /*f1a0*/  FMUL.FTZ R47, R0, R91 ;  /* 0x0000005b002f7220 */ /* 0x000fe40000410000 */
[----:B------:R-:W-:Y:S01]  /*f1b0*/  LDSM.16.MT88.4 R88, [R216+0xc800] ;  /* 0x00c80000d858783b */ /* 0x000fe20000004200 */
[--C-:B------:R-:W-:Y:S02]  /*f1c0*/  FFMA.FTZ R169, R250, c[0x0][0x23c], -R144.reuse ;  /* 0x00008f00faa97a23 */ /* 0x100fe40000010890 */
[--C-:B------:R-:W-:Y:S02]  /*f1d0*/  FFMA.FTZ R170, R246, c[0x0][0x23c], -R145.reuse ;  /* 0x00008f00f6aa7a23 */ /* 0x100fe40000010891 */
[C---:B------:R-:W-:Y:S02]  /*f1e0*/  HMMA.16816.F32.BF16 R44, R128.reuse, R52, R44 ;  /* 0x00000034802c723c */ /* 0x040fe4000004182c */
[----:B------:R-:W-:Y:S01]  /*f1f0*/  MUFU.EX2 R164, R164 ;  /* 0x000000a400a47308 */ /* 0x000fe20000000800 */
[--C-:B------:R-:W-:Y:S02]  /*f200*/  FFMA.FTZ R171, R248, c[0x0][0x23c], -R145.reuse ;  /* 0x00008f00f8ab7a23 */ /* 0x100fe40000010891 */
[--C-:B------:R-:W-:Y:S01]  /*f210*/  FFMA.FTZ R174, R244, c[0x0][0x23c], -R145.reuse ;  /* 0x00008f00f4ae7a23 */ /* 0x100fe20000010891 */
[----:B---3--:R-:W-:Y:S01]  /*f220*/  F2FP.BF16.PACK_AB R69, R107, R106 ;  /* 0x0000006a6b45723e */ /* 0x008fe200000010ff */
[C---:B------:R-:W-:Y:S01]  /*f230*/  FMUL.FTZ R52, R2.reuse, R80 ;  /* 0x0000005002347220 */ /* 0x040fe20000410000 */
[C---:B------:R-:W-:Y:S04]  /*f240*/  HMMA.16816.F32.BF16 R48, R128.reuse, R54, R48 ;  /* 0x000000368030723c */ /* 0x040fe80000041830 */
[----:B------:R-:W-:Y:S01]  /*f250*/  FMUL.FTZ R53, R2, R81 ;  /* 0x0000005102357220 */ /* 0x000fe20000410000 */
[----:B------:R-:W3:Y:S01]  /*f260*/  MUFU.EX2 R150, R150 ;  /* 0x0000009600967308 */ /* 0x000ee20000000800 */
[--C-:B------:R-:W-:Y:S02]  /*f270*/  FFMA.FTZ R193, R199, c[0x0][0x23c], -R144.reuse ;  /* 0x00008f00c7c17a23 */ /* 0x100fe40000010890 */
[C---:B------:R-:W-:Y:S01]  /*f280*/  FMUL.FTZ R54, R0.reuse, R82 ;  /* 0x0000005200367220 */ /* 0x040fe20000410000 */
[----:B-1----:R-:W-:Y:S03]  /*f290*/  F2FP.BF16.PACK_AB R70, R147, R146 ;  /* 0x000000929346723e */ /* 0x002fe600000010ff */
[----:B------:R-:W-:Y:S02]  /*f2a0*/  FMUL.FTZ R55, R0, R83 ;  /* 0x0000005300377220 */ /* 0x000fe40000410000 */
[----:B------:R-:W1:Y:S01]  /*f2b0*/  LDSM.16.MT88.4 R80, [R218+0xc800] ;  /* 0x00c80000da50783b */ /* 0x000e620000004200 */
[----:B------:R-:W5:Y:S01]  /*f2c0*/  MUFU.EX2 R153, R153 ;  /* 0x0000009900997308 */ /* 0x000f620000000800 */
[--C-:B------:R-:W-:Y:S02]  /*f2d0*/  FFMA.FTZ R194, R196, c[0x0][0x23c], -R145.reuse ;  /* 0x00008f00c4c27a23 */ /* 0x100fe40000010891 */
[--C-:B------:R-:W-:Y:S01]  /*f2e0*/  FFMA.FTZ R195, R190, c[0x0][0x23c], -R145.reuse ;  /* 0x00008f00bec37a23 */ /* 0x100fe20000010891 */
[C---:B------:R-:W-:Y:S03]  /*f2f0*/  HMMA.16816.F32.BF16 R52, R128.reuse, R60, R52 ;  /* 0x0000003c8034723c */ /* 0x040fe60000041834 */
[--C-:B------:R-:W-:Y:S02]  /*f300*/  FFMA.FTZ R190, R197, c[0x0][0x23c], -R144.reuse ;  /* 0x00008f00c5be7a23 */ /* 0x100fe40000010890 */
[--C-:B------:R-:W-:Y:S01]  /*f310*/  FFMA.FTZ R191, R191, c[0x0][0x23c], -R144.reuse ;  /* 0x00008f00bfbf7a23 */ /* 0x100fe20000010890 */
[----:B------:R-:W1:Y:S01]  /*f320*/  MUFU.EX2 R156, R156 ;  /* 0x0000009c009c7308 */ /* 0x000e620000000800 */
[C---:B------:R-:W-:Y:S01]  /*f330*/  FMUL.FTZ R60, R2.reuse, R72 ;  /* 0x00000048023c7220 */ /* 0x040fe20000410000 */
[C---:B------:R-:W-:Y:S04]  /*f340*/  HMMA.16816.F32.BF16 R56, R128.reuse, R62, R56 ;  /* 0x0000003e8038723c */ /* 0x040fe80000041838 */
[----:B------:R-:W-:Y:S02]  /*f350*/  FMUL.FTZ R61, R2, R73 ;  /* 0x00000049023d7220 */ /* 0x000fe40000410000 */
[--C-:B------:R-:W-:Y:S02]  /*f360*/  FFMA.FTZ R188, R188, c[0x0][0x23c], -R145.reuse ;  /* 0x00008f00bcbc7a23 */ /* 0x100fe40000010891 */
[C---:B------:R-:W-:Y:S01]  /*f370*/  FMUL.FTZ R62, R0.reuse, R74 ;  /* 0x0000004a003e7220 */ /* 0x040fe20000410000 */
[----:B------:R-:W1:Y:S03]  /*f380*/  MUFU.EX2 R161, R161 ;  /* 0x000000a100a17308 */ /* 0x000e660000000800 */
[----:B------:R-:W-:Y:S02]  /*f390*/  FMUL.FTZ R63, R0, R75 ;  /* 0x0000004b003f7220 */ /* 0x000fe40000410000 */
[----:B------:R-:W3:Y:S01]  /*f3a0*/  LDSM.16.MT88.4 R72, [R217+0xc800] ;  /* 0x00c80000d948783b */ /* 0x000ee20000004200 */
[--C-:B------:R-:W-:Y:S02]  /*f3b0*/  FFMA.FTZ R197, R186, c[0x0][0x23c], -R145.reuse ;  /* 0x00008f00bac57a23 */ /* 0x100fe40000010891 */
[--C-:B------:R-:W-:Y:S02]  /*f3c0*/  FFMA.FTZ R186, R189, c[0x0][0x23c], -R144.reuse ;  /* 0x00008f00bdba7a23 */ /* 0x100fe40000010890 */
[C---:B--2---:R-:W-:Y:S01]  /*f3d0*/  HMMA.16816.F32.BF16 R60, R128.reuse, R84, R60 ;  /* 0x00000054803c723c */ /* 0x044fe2000004183c */
[----:B------:R-:W2:Y:S02]  /*f3e0*/  MUFU.EX2 R159, R159 ;  /* 0x0000009f009f7308 */ /* 0x000ea40000000800 */
[--C-:B------:R-:W-:Y:S02]  /*f3f0*/  FFMA.FTZ R187, R187, c[0x0][0x23c], -R144.reuse ;  /* 0x00008f00bbbb7a23 */ /* 0x100fe40000010890 */
[--C-:B------:R-:W-:Y:S02]  /*f400*/  FFMA.FTZ R184, R184, c[0x0][0x23c], -R145.reuse ;  /* 0x00008f00b8b87a23 */ /* 0x100fe40000010891 */
[--C-:B------:R-:W-:Y:S01]  /*f410*/  FFMA.FTZ R189, R182, c[0x0][0x23c], -R145.reuse ;  /* 0x00008f00b6bd7a23 */ /* 0x100fe20000010891 */
[----:B------:R-:W-:Y:S01]  /*f420*/  HMMA.16816.F32.BF16 R64, R128, R86, R64 ;  /* 0x000000568040723c */ /* 0x000fe20000041840 */
[----:B------:R-:W2:Y:S02]  /*f430*/  LDSM.16.MT88.4 R84, [R220+0x10800] ;  /* 0x01080000dc54783b */ /* 0x000ea40000004200 */
[----:B------:R-:W-:Y:S01]  /*f440*/  MUFU.EX2 R162, R162 ;  /* 0x000000a200a27308 */ /* 0x000fe20000000800 */
[--C-:B------:R-:W-:Y:S02]  /*f450*/  FFMA.FTZ R182, R185, c[0x0][0x23c], -R144.reuse ;  /* 0x00008f00b9b67a23 */ /* 0x100fe40000010890 */
[--C-:B------:R-:W-:Y:S02]  /*f460*/  FFMA.FTZ R183, R183, c[0x0][0x23c], -R144.reuse ;  /* 0x00008f00b7b77a23 */ /* 0x100fe40000010890 */
[C---:B----4-:R-:W-:Y:S05]  /*f470*/  HMMA.16816.F32.BF16 R4, R68.reuse, R76, R4 ;  /* 0x0000004c4404723c */ /* 0x050fea0000041804 */
[----:B------:R-:W4:Y:S01]  /*f480*/  MUFU.EX2 R163, R163 ;  /* 0x000000a300a37308 */ /* 0x000f220000000800 */
[--C-:B------:R-:W-:Y:S02]  /*f490*/  FFMA.FTZ R178, R178, c[0x0][0x23c], -R145.reuse ;  /* 0x00008f00b2b27a23 */ /* 0x100fe40000010891 */
[C---:B------:R-:W-:Y:S01]  /*f4a0*/  HMMA.16816.F32.BF16 R8, R68.reuse, R78, R8 ;  /* 0x0000004e4408723c */ /* 0x040fe20000041808 */
[----:B------:R-:W2:Y:S03]  /*f4b0*/  LDSM.16.MT88.4 R76, [R218+0x10800] ;  /* 0x01080000da4c783b */ /* 0x000ea60000004200 */
[--C-:B------:R-:W-:Y:S02]  /*f4c0*/  FFMA.FTZ R185, R180, c[0x0][0x23c], -R145.reuse ;  /* 0x00008f00b4b97a23 */ /* 0x100fe40000010891 */
[--C-:B------:R-:W-:Y:S01]  /*f4d0*/  FFMA.FTZ R180, R181, c[0x0][0x23c], -R144.reuse ;  /* 0x00008f00b5b47a23 */ /* 0x100fe20000010890 */
[----:B------:R-:W2:Y:S01]  /*f4e0*/  MUFU.EX2 R165, R165 ;  /* 0x000000a500a57308 */ /* 0x000ea20000000800 */
[C---:B-1----:R-:W-:Y:S04]  /*f4f0*/  HMMA.16816.F32.BF16 R12, R68.reuse, R80, R12 ;  /* 0x00000050440c723c */ /* 0x042fe8000004180c */
[--C-:B------:R-:W-:Y:S02]  /*f500*/  FFMA.FTZ R179, R179, c[0x0][0x23c], -R144.reuse ;  /* 0x00008f00b3b37a23 */ /* 0x100fe40000010890 */
[--C-:B------:R-:W-:Y:S02]  /*f510*/  FFMA.FTZ R177, R177, c[0x0][0x23c], -R145.reuse ;  /* 0x00008f00b1b17a23 */ /* 0x100fe40000010891 */
[C---:B------:R-:W-:Y:S01]  /*f520*/  HMMA.16816.F32.BF16 R16, R68.reuse, R82, R16 ;  /* 0x000000524410723c */ /* 0x040fe20000041810 */
[----:B------:R-:W-:Y:S01]  /*f530*/  LDSM.16.MT88.4 R80, [R216+0x10800] ;  /* 0x01080000d850783b */ /* 0x000fe20000004200 */
[----:B------:R-:W-:Y:S02]  /*f540*/  MUFU.EX2 R167, R167 ;  /* 0x000000a700a77308 */ /* 0x000fe40000000800 */
[--C-:B------:R-:W-:Y:S02]  /*f550*/  FFMA.FTZ R134, R134, c[0x0][0x23c], -R144.reuse ;  /* 0x00008f0086867a23 */ /* 0x100fe40000010890 */
[----:B------:R-:W-:Y:S02]  /*f560*/  FFMA.FTZ R145, R176, c[0x0][0x23c], -R145 ;  /* 0x00008f00b0917a23 */ /* 0x000fe40000010891 */
[C---:B---3--:R-:W-:Y:S04]  /*f570*/  HMMA.16816.F32.BF16 R20, R68.reuse, R72, R20 ;  /* 0x000000484414723c */ /* 0x048fe80000041814 */
[----:B------:R-:W1:Y:S01]  /*f580*/  MUFU.EX2 R166, R166 ;  /* 0x000000a600a67308 */ /* 0x000e620000000800 */
[----:B------:R-:W-:Y:S02]  /*f590*/  FFMA.FTZ R144, R133, c[0x0][0x23c], -R144 ;  /* 0x00008f0085907a23 */ /* 0x000fe40000010890 */
[----:B------:R-:W-:Y:S01]  /*f5a0*/  FFMA.FTZ R139, R0, R243, R139 ;  /* 0x000000f3008b7223 */ /* 0x000fe2000001008b */
[C---:B------:R-:W-:Y:S01]  /*f5b0*/  HMMA.16816.F32.BF16 R24, R68.reuse, R74, R24 ;  /* 0x0000004a4418723c */ /* 0x040fe20000041818 */
[----:B------:R-:W3:Y:S03]  /*f5c0*/  LDSM.16.MT88.4 R72, [R217+0x10800] ;  /* 0x01080000d948783b */ /* 0x000ee60000004200 */
[----:B------:R-:W-:Y:S02]  /*f5d0*/  FADD.FTZ R138, R138, R139 ;  /* 0x0000008b8a8a7221 */ /* 0x000fe40000010000 */
[----:B------:R-:W-:Y:S01]  /*f5e0*/  MUFU.EX2 R168, R168 ;  /* 0x000000a800a87308 */ /* 0x000fe20000000800 */
[----:B------:R-:W-:Y:S01]  /*f5f0*/  FFMA.FTZ R143, R2, R245, R143 ;  /* 0x000000f5028f7223 */ /* 0x000fe2000001008f */
[C---:B------:R-:W-:Y:S04]  /*f600*/  HMMA.16816.F32.BF16 R28, R68.reuse, R88, R28 ;  /* 0x00000058441c723c */ /* 0x040fe8000004181c */
[----:B------:R-:W-:Y:S04]  /*f610*/  FADD.FTZ R142, R142, R143 ;  /* 0x0000008f8e8e7221 */ /* 0x000fe80000010000 */
[C---:B------:R-:W-:Y:S01]  /*f620*/  HMMA.16816.F32.BF16 R32, R68.reuse, R90, R32 ;  /* 0x0000005a4420723c */ /* 0x040fe20000041820 */
[----:B------:R-:W-:Y:S01]  /*f630*/  LDSM.16.MT88.4 R88, [R218+0x11000] ;  /* 0x01100000da58783b */ /* 0x000fe20000004200 */
[----:B------:R-:W1:Y:S06]  /*f640*/  MUFU.EX2 R169, R169 ;  /* 0x000000a900a97308 */ /* 0x000e6c0000000800 */
[C---:B--2---:R-:W-:Y:S04]  /*f650*/  HMMA.16816.F32.BF16 R36, R68.reuse, R84, R36 ;  /* 0x000000544424723c */ /* 0x044fe80000041824 */
[----:B------:R-:W-:Y:S04]  /*f660*/  MUFU.EX2 R170, R170 ;  /* 0x000000aa00aa7308 */ /* 0x000fe80000000800 */
[C---:B------:R-:W-:Y:S01]  /*f670*/  HMMA.16816.F32.BF16 R40, R68.reuse, R86, R40 ;  /* 0x000000564428723c */ /* 0x040fe20000041828 */
[----:B------:R-:W-:Y:S05]  /*f680*/  LDSM.16.MT88.4 R84, [R216+0xd000] ;  /* 0x00d00000d854783b */ /* 0x000fea0000004200 */
[----:B------:R-:W2:Y:S02]  /*f690*/  MUFU.EX2 R171, R171 ;  /* 0x000000ab00ab7308 */ /* 0x000ea40000000800 */
[C---:B------:R-:W-:Y:S08]  /*f6a0*/  HMMA.16816.F32.BF16 R44, R68.reuse, R76, R44 ;  /* 0x0000004c442c723c */ /* 0x040ff0000004182c */
[C---:B------:R-:W-:Y:S01]  /*f6b0*/  HMMA.16816.F32.BF16 R48, R68.reuse, R78, R48 ;  /* 0x0000004e4430723c */ /* 0x040fe20000041830 */
[----:B------:R-:W1:Y:S01]  /*f6c0*/  LDSM.16.MT88.4 R76, [R220+0xd000] ;  /* 0x00d00000dc4c783b */ /* 0x000e620000004200 */
[----:B------:R-:W-:Y:S06]  /*f6d0*/  MUFU.EX2 R172, R172 ;  /* 0x000000ac00ac7308 */ /* 0x000fec0000000800 */
[C---:B---3--:R-:W-:Y:S04]  /*f6e0*/  HMMA.16816.F32.BF16 R52, R68.reuse, R72, R52 ;  /* 0x000000484434723c */ /* 0x048fe80000041834 */
[----:B------:R-:W3:Y:S04]  /*f6f0*/  MUFU.EX2 R173, R173 ;  /* 0x000000ad00ad7308 */ /* 0x000ee80000000800 */
[C---:B------:R-:W-:Y:S01]  /*f700*/  HMMA.16816.F32.BF16 R56, R68.reuse, R74, R56 ;  /* 0x0000004a4438723c */ /* 0x040fe20000041838 */
[----:B------:R-:W2:Y:S05]  /*f710*/  LDSM.16.MT88.4 R72, [R218+0xd000] ;  /* 0x00d00000da48783b */ /* 0x000eaa0000004200 */
[----:B------:R-:W-:Y:S02]  /*f720*/  MUFU.EX2 R174, R174 ;  /* 0x000000ae00ae7308 */ /* 0x000fe40000000800 */
[C---:B------:R-:W-:Y:S08]  /*f730*/  HMMA.16816.F32.BF16 R60, R68.reuse, R80, R60 ;  /* 0x00000050443c723c */ /* 0x040ff0000004183c */
[----:B------:R-:W-:Y:S01]  /*f740*/  HMMA.16816.F32.BF16 R64, R68, R82, R64 ;  /* 0x000000524440723c */ /* 0x000fe20000041840 */
[----:B------:R-:W3:Y:S01]  /*f750*/  LDSM.16.MT88.4 R80, [R217+0xd000] ;  /* 0x00d00000d950783b */ /* 0x000ee20000004200 */
[----:B------:R-:W2:Y:S05]  /*f760*/  MUFU.EX2 R175, R175 ;  /* 0x000000af00af7308 */ /* 0x000eaa0000000800 */
[----:B------:R-:W-:Y:S02]  /*f770*/  F2FP.BF16.PACK_AB R68, R151, R150 ;  /* 0x000000969744723e */ /* 0x000fe400000010ff */
[----:B-----5:R-:W-:Y:S03]  /*f780*/  F2FP.BF16.PACK_AB R69, R153, R152 ;  /* 0x000000989945723e */ /* 0x020fe600000010ff */
[----:B------:R-:W-:Y:S01]  /*f790*/  F2FP.BF16.PACK_AB R70, R155, R154 ;  /* 0x0000009a9b46723e */ /* 0x000fe200000010ff */
[----:B------:R-:W-:Y:S01]  /*f7a0*/  MUFU.EX2 R192, R192 ;  /* 0x000000c000c07308 */ /* 0x000fe20000000800 */
[----:B------:R-:W-:Y:S07]  /*f7b0*/  F2FP.BF16.PACK_AB R71, R157, R156 ;  /* 0x0000009c9d47723e */ /* 0x000fee00000010ff */
[C---:B-1----:R-:W-:Y:S02]  /*f7c0*/  HMMA.16816.F32.BF16 R4, R68.reuse, R76, R4 ;  /* 0x0000004c4404723c */ /* 0x042fe40000041804 */
[----:B------:R-:W1:Y:S06]  /*f7d0*/  MUFU.EX2 R193, R193 ;  /* 0x000000c100c17308 */ /* 0x000e6c0000000800 */
[C---:B------:R-:W-:Y:S01]  /*f7e0*/  HMMA.16816.F32.BF16 R8, R68.reuse, R78, R8 ;  /* 0x0000004e4408723c */ /* 0x040fe20000041808 */
[----:B------:R-:W5:Y:S03]  /*f7f0*/  LDSM.16.MT88.4 R76, [R220+0x11000] ;  /* 0x01100000dc4c783b */ /* 0x000f660000004200 */
[----:B------:R-:W-:Y:S04]  /*f800*/  MUFU.EX2 R194, R194 ;  /* 0x000000c200c27308 */ /* 0x000fe80000000800 */
[C---:B--2---:R-:W-:Y:S06]  /*f810*/  HMMA.16816.F32.BF16 R12, R68.reuse, R72, R12 ;  /* 0x00000048440c723c */ /* 0x044fec000004180c */
[----:B------:R-:W2:Y:S02]  /*f820*/  MUFU.EX2 R195, R195 ;  /* 0x000000c300c37308 */ /* 0x000ea40000000800 */
[C---:B------:R-:W-:Y:S01]  /*f830*/  HMMA.16816.F32.BF16 R16, R68.reuse, R74, R16 ;  /* 0x0000004a4410723c */ /* 0x040fe20000041810 */
[----:B------:R-:W1:Y:S07]  /*f840*/  LDSM.16.MT88.4 R72, [R220+0xd800] ;  /* 0x00d80000dc48783b */ /* 0x000e6e0000004200 */
        /* <DEDUP_REMOVED lines=8> */
[----:B------:R-:W-:Y:S06]  /*f8d0*/  LDSM.16.MT88.4 R84, [R218+0x11800] ;  /* 0x01180000da54783b */ /* 0x000fec0000004200 */
[----:B------:R-:W1:Y:S01]  /*f8e0*/  MUFU.EX2 R197, R197 ;  /* 0x000000c500c57308 */ /* 0x000e620000000800 */
[C---:B-----5:R-:W-:Y:S08]  /*f8f0*/  HMMA.16816.F32.BF16 R36, R68.reuse, R76, R36 ;  /* 0x0000004c4424723c */ /* 0x060ff00000041824 */
[C---:B------:R-:W-:Y:S01]  /*f900*/  HMMA.16816.F32.BF16 R40, R68.reuse, R78, R40 ;  /* 0x0000004e4428723c */ /* 0x040fe20000041828 */
[----:B------:R-:W5:Y:S01]  /*f910*/  LDSM.16.MT88.4 R76, [R216+0xd800] ;  /* 0x00d80000d84c783b */ /* 0x000f620000004200 */
[----:B------:R-:W-:Y:S06]  /*f920*/  MUFU.EX2 R186, R186 ;  /* 0x000000ba00ba7308 */ /* 0x000fec0000000800 */
        /* <DEDUP_REMOVED lines=14> */
[----:B------:R-:W-:Y:S02]  /*fa10*/  F2FP.BF16.PACK_AB R68, R161, R158 ;  /* 0x0000009ea144723e */ /* 0x000fe400000010ff */
[----:B------:R-:W-:Y:S03]  /*fa20*/  F2FP.BF16.PACK_AB R69, R160, R159 ;  /* 0x0000009fa045723e */ /* 0x000fe600000010ff */
[----:B----4-:R-:W-:Y:S02]  /*fa30*/  F2FP.BF16.PACK_AB R70, R163, R162 ;  /* 0x000000a2a346723e */ /* 0x010fe400000010ff */
[----:B------:R-:W-:Y:S02]  /*fa40*/  F2FP.BF16.PACK_AB R71, R165, R164 ;  /* 0x000000a4a547723e */ /* 0x000fe400000010ff */
[----:B------:R-:W-:Y:S05]  /*fa50*/  MUFU.EX2 R178, R178 ;  /* 0x000000b200b27308 */ /* 0x000fea0000000800 */
[C---:B-1----:R-:W-:Y:S05]  /*fa60*/  HMMA.16816.F32.BF16 R4, R68.reuse, R72, R4 ;  /* 0x000000484404723c */ /* 0x042fea0000041804 */
[----:B------:R-:W1:Y:S03]  /*fa70*/  MUFU.EX2 R185, R185 ;  /* 0x000000b900b97308 */ /* 0x000e660000000800 */
[C---:B------:R-:W-:Y:S01]  /*fa80*/  HMMA.16816.F32.BF16 R8, R68.reuse, R74, R8 ;  /* 0x0000004a4408723c */ /* 0x040fe20000041808 */
[----:B------:R-:W4:Y:S06]  /*fa90*/  LDSM.16.MT88.4 R72, [R220+0x11800] ;  /* 0x01180000dc48783b */ /* 0x000f2c0000004200 */
[----:B------:R-:W-:Y:S01]  /*faa0*/  MUFU.EX2 R180, R180 ;  /* 0x000000b400b47308 */ /* 0x000fe20000000800 */
[C---:B------:R-:W-:Y:S08]  /*fab0*/  HMMA.16816.F32.BF16 R12, R68.reuse, R100, R12 ;  /* 0x00000064440c723c */ /* 0x040ff0000004180c */
[C---:B------:R-:W-:Y:S01]  /*fac0*/  HMMA.16816.F32.BF16 R16, R68.reuse, R102, R16 ;  /* 0x000000664410723c */ /* 0x040fe20000041810 */
[----:B------:R-:W-:Y:S01]  /*fad0*/  LDSM.16.MT88.4 R100, [R216+0xf800] ;  /* 0x00f80000d864783b */ /* 0x000fe20000004200 */
[----:B------:R-:W1:Y:S06]  /*fae0*/  MUFU.EX2 R179, R179 ;  /* 0x000000b300b37308 */ /* 0x000e6c0000000800 */
[C---:B---3--:R-:W-:Y:S04]  /*faf0*/  HMMA.16816.F32.BF16 R20, R68.reuse, R80, R20 ;  /* 0x000000504414723c */ /* 0x048fe80000041814 */
[----:B------:R-:W-:Y:S04]  /*fb00*/  MUFU.EX2 R177, R177 ;  /* 0x000000b100b17308 */ /* 0x000fe80000000800 */
[C---:B------:R-:W-:Y:S01]  /*fb10*/  HMMA.16816.F32.BF16 R24, R68.reuse, R82, R24 ;  /* 0x000000524418723c */ /* 0x040fe20000041818 */
[----:B------:R-:W3:Y:S05]  /*fb20*/  LDSM.16.MT88.4 R80, [R217+0x11800] ;  /* 0x01180000d950783b */ /* 0x000eea0000004200 */
[----:B------:R-:W1:Y:S02]  /*fb30*/  MUFU.EX2 R176, R145 ;  /* 0x0000009100b07308 */ /* 0x000e640000000800 */
[C---:B-----5:R-:W-:Y:S08]  /*fb40*/  HMMA.16816.F32.BF16 R28, R68.reuse, R76, R28 ;  /* 0x0000004c441c723c */ /* 0x060ff0000004181c */
[C---:B------:R-:W-:Y:S01]  /*fb50*/  HMMA.16816.F32.BF16 R32, R68.reuse, R78, R32 ;  /* 0x0000004e4420723c */ /* 0x040fe20000041820 */
[----:B------:R-:W5:Y:S01]  /*fb60*/  LDSM.16.MT88.4 R76, [R216+0x11800] ;  /* 0x01180000d84c783b */ /* 0x000f620000004200 */
[----:B------:R-:W-:Y:S06]  /*fb70*/  MUFU.EX2 R134, R134 ;  /* 0x0000008600867308 */ /* 0x000fec0000000800 */
[C---:B----4-:R-:W-:Y:S04]  /*fb80*/  HMMA.16816.F32.BF16 R36, R68.reuse, R72, R36 ;  /* 0x000000484424723c */ /* 0x050fe80000041824 */
[----:B------:R-:W4:Y:S04]  /*fb90*/  MUFU.EX2 R133, R144 ;  /* 0x0000009000857308 */ /* 0x000f280000000800 */
        /* <DEDUP_REMOVED lines=8> */
[C---:B-----5:R-:W-:Y:S08]  /*fc20*/  HMMA.16816.F32.BF16 R60, R68.reuse, R76, R60 ;  /* 0x0000004c443c723c */ /* 0x060ff0000004183c */
[----:B------:R-:W-:Y:S01]  /*fc30*/  HMMA.16816.F32.BF16 R64, R68, R78, R64 ;  /* 0x0000004e4440723c */ /* 0x000fe20000041840 */
[----:B------:R-:W5:Y:S06]  /*fc40*/  LDSM.16.MT88.4 R76, [R216+0xe000] ;  /* 0x00e00000d84c783b */ /* 0x000f6c0000004200 */
[----:B------:R-:W-:Y:S02]  /*fc50*/  F2FP.BF16.PACK_AB R68, R166, R167 ;  /* 0x000000a7a644723e */ /* 0x000fe400000010ff */
[----:B------:R-:W-:Y:S03]  /*fc60*/  F2FP.BF16.PACK_AB R69, R169, R168 ;  /* 0x000000a8a945723e */ /* 0x000fe600000010ff */
[----:B------:R-:W-:Y:S02]  /*fc70*/  F2FP.BF16.PACK_AB R70, R171, R170 ;  /* 0x000000aaab46723e */ /* 0x000fe400000010ff */
[----:B------:R-:W-:Y:S07]  /*fc80*/  F2FP.BF16.PACK_AB R71, R173, R172 ;  /* 0x000000acad47723e */ /* 0x000fee00000010ff */
[C---:B-1----:R-:W-:Y:S08]  /*fc90*/  HMMA.16816.F32.BF16 R4, R68.reuse, R72, R4 ;  /* 0x000000484404723c */ /* 0x042ff00000041804 */
        /* <DEDUP_REMOVED lines=20> */
[C---:B--2---:R-:W-:Y:S08]  /*fde0*/  HMMA.16816.F32.BF16 R60, R68.reuse, R84, R60 ;  /* 0x00000054443c723c */ /* 0x044ff0000004183c */
[----:B------:R-:W-:Y:S01]  /*fdf0*/  HMMA.16816.F32.BF16 R64, R68, R86, R64 ;  /* 0x000000564440723c */ /* 0x000fe20000041840 */
[----:B------:R-:W-:Y:S06]  /*fe00*/  LDSM.16.MT88.4 R84, [R218+0x12800] ;  /* 0x01280000da54783b */ /* 0x000fec0000004200 */
[----:B------:R-:W-:Y:S02]  /*fe10*/  F2FP.BF16.PACK_AB R68, R175, R174 ;  /* 0x000000aeaf44723e */ /* 0x000fe400000010ff */
[----:B------:R-:W-:Y:S03]  /*fe20*/  F2FP.BF16.PACK_AB R69, R193, R192 ;  /* 0x000000c0c145723e */ /* 0x000fe600000010ff */
[----:B------:R-:W-:Y:S02]  /*fe30*/  F2FP.BF16.PACK_AB R70, R195, R194 ;  /* 0x000000c2c346723e */ /* 0x000fe400000010ff */
[----:B------:R-:W-:Y:S07]  /*fe40*/  F2FP.BF16.PACK_AB R71, R191, R190 ;  /* 0x000000bebf47723e */ /* 0x000fee00000010ff */
[C---:B---3--:R-:W-:Y:S08]  /*fe50*/  HMMA.16816.F32.BF16 R4, R68.reuse, R80, R4 ;  /* 0x000000504404723c */ /* 0x048ff00000041804 */
        /* <DEDUP_REMOVED lines=31> */
[C---:B------:R-:W-:Y:S01]  /*10050*/  HMMA.16816.F32.BF16 R16, R68.reuse, R78, R16 ;  /* 0x0000004e4410723c */ /* 0x040fe20000041810 */
[----:B------:R-:W-:Y:S07]  /*10060*/  LDSM.16.MT88.4 R76, [R217+0x13800] ;  /* 0x01380000d94c783b */ /* 0x000fee0000004200 */
        /* <DEDUP_REMOVED lines=17> */
[----:B----4-:R-:W-:Y:S07]  /*10180*/  F2FP.BF16.PACK_AB R71, R133, R134 ;  /* 0x000000868547723e */ /* 0x010fee00000010ff */
[C---:B------:R-:W-:Y:S07]  /*10190*/  HMMA.16816.F32.BF16 R128, R68.reuse, R124, R4 ;  /* 0x0000007c4480723c */ /* 0x040fee0000041804 */
        /* <DEDUP_REMOVED lines=29> */
[C---:B-1----:R-:W-:Y:S01]  /*10370*/  HMMA.16816.F32.BF16 R96, R68.reuse, R92, R36 ;  /* 0x0000005c4460723c */ /* 0x042fe20000041824 */
[----:B------:R-:W1:Y:S02]  /*10380*/  LDSM.16.MT88.4 R4, [R216+0x13800] ;  /* 0x01380000d804783b */ /* 0x000e640000004200 */
        /* <DEDUP_REMOVED lines=25> */
[C---:B-1----:R-:W-:Y:S04]  /*10520*/  HMMA.16816.F32.BF16 R72, R68.reuse, R4, R60 ;  /* 0x000000044448723c */ /* 0x042fe8000004183c */
        /* <DEDUP_REMOVED lines=21> */
.L_x_3566:
        /* <DEDUP_REMOVED lines=208> */
.L_x_3572:
[----:B--234-:R-:W-:Y:S05]  /*11380*/  BSYNC B0 ;  /* 0x0000000000007941 */ /* 0x01cfea0003800000 */
.L_x_3571:
        /* <DEDUP_REMOVED lines=42> */
.L_x_3573:
        /* <DEDUP_REMOVED lines=13> */
.L_x_8349:


//--------------------- .text._ZN5flash24flash_fwd_splitkv_kernelI23Flash_fwd_kernel_traitsILi128ELi64ELi128ELi4ELb0ELb0EN7cutlass10bfloat16_tE19Flash_kernel_traitsILi128ELi64ELi128ELi4ES3_EELb1ELb0ELb1ELb0ELb0ELb0ELb1ELb0EEEvNS_16Flash_fwd_paramsE --------------------------
	.section	.text._ZN5flash24flash_fwd_splitkv_kernelI23Flash_fwd_kernel_traitsILi128ELi64ELi128ELi4ELb0ELb0EN7cutlass10bfloat16_tE19Flash_kernel_traitsILi128ELi64ELi128ELi4ES3_EELb1ELb0ELb1ELb0ELb0ELb0ELb1ELb0EEEvNS_16Flash_fwd_paramsE,"ax",@progbits
	.sectioninfo	@"SHI_REGISTERS=254"
	.align	128
        .global         _ZN5flash24flash_fwd_splitkv_kernelI23Flash_fwd_kernel_traitsILi128ELi64ELi128ELi4ELb0ELb0EN7cutlass10bfloat16_tE19Flash_kernel_traitsILi128ELi64ELi128ELi4ES3_EELb1ELb0ELb1ELb0ELb0ELb0ELb1ELb0EEEvNS_16Flash_fwd_paramsE
        .type           _ZN5flash24flash_fwd_splitkv_kernelI23Flash_fwd_kernel_traitsILi128ELi64ELi128ELi4ELb0ELb0EN7cutlass10bfloat16_tE19Flash_kernel_traitsILi128ELi64ELi128ELi4ES3_EELb1ELb0ELb1ELb0ELb0ELb0ELb1ELb0EEEvNS_16Flash_fwd_paramsE,@function
        .size           _ZN5flash24flash_fwd_splitkv_kernelI23Flash_fwd_kernel_traitsILi128ELi64ELi128ELi4ELb0ELb0EN7cutlass10bfloat16_tE19Flash_kernel_traitsILi128ELi64ELi128ELi4ES3_EELb1ELb0ELb1ELb0ELb0ELb0ELb1ELb0EEEvNS_16Flash_fwd_paramsE,(.L_x_8350 - _ZN5flash24flash_fwd_splitkv_kernelI23Flash_fwd_kernel_traitsILi128ELi64ELi128ELi4ELb0ELb0EN7cutlass10bfloat16_tE19Flash_kernel_traitsILi128ELi64ELi128ELi4ES3_EELb1ELb0ELb1ELb0ELb0ELb0ELb1ELb0EEEvNS_16Flash_fwd_paramsE)
        .other          _ZN5flash24flash_fwd_splitkv_kernelI23Flash_fwd_kernel_traitsILi128ELi64ELi128ELi4ELb0ELb0EN7cutlass10bfloat16_tE19Flash_kernel_traitsILi128ELi64ELi128ELi4ES3_EELb1ELb0ELb1ELb0ELb0ELb0ELb1ELb0EEEvNS_16Flash_fwd_paramsE,@"STO_CUDA_ENTRY STV_DEFAULT"
_ZN5flash24flash_fwd_splitkv_kernelI23Flash_fwd_kernel_traitsILi128ELi64ELi128ELi4ELb0ELb0EN7cutlass10bfloat16_tE19Flash_kernel_traitsILi128ELi64ELi128ELi4ES3_EELb1ELb0ELb1ELb0ELb0ELb0ELb1ELb0EEEvNS_16Flash_fwd_paramsE:
.text._ZN5flash24flash_fwd_splitkv_kernelI23Flash_fwd_kernel_traitsILi128ELi64ELi128ELi4ELb0ELb0EN7cutlass10bfloat16_tE19Flash_kernel_traitsILi128ELi64ELi128ELi4ES3_EELb1ELb0ELb1ELb0ELb0ELb0ELb1ELb0EEEvNS_16Flash_fwd_paramsE:
        /* <DEDUP_REMOVED lines=53> */
.L_x_3574:
[----:B-1-34-:R-:W-:Y:S02]  /*0350*/  MOV R4, c[0x0][0x218] ;  /* 0x0000860000047a02 */ /* 0x01afe40000000f00 */
.L_x_3575:
        /* <DEDUP_REMOVED lines=25> */
[----:B------:R-:W-:Y:S02]  /*04f0*/  IADD3 R6, -R129, 0xbf, R126 ;  /* 0x000000bf81067810 */ /* 0x000fe40007ffe17e */
[----:B--2---:R-:W-:Y:S02]  /*0500*/  IADD3 R8, R8, 0xffffffe, RZ ;  /* 0x0ffffffe08087810 */ /* 0x004fe40007ffe0ff */
[----:B------:R-:W-:Y:S02]  /*0510*/  IADD3 R6, R6, c[0x0][0x2e8], R41 ;  /* 0x0000ba0006067a10 */ /* 0x000fe40007ffe029 */
[----:B------:R-:W2:Y:S02]  /*0520*/  F2I.FTZ.U32.TRUNC.NTZ R9, R8 ;  /* 0x0000000800097305 */ /* 0x000ea4000021f000 */
[----:B------:R-:W-:-:S04]  /*0530*/  SHF.R.S32.HI R37, RZ, 0x1f, R6 ;  /* 0x0000001fff257819 */ /* 0x000fc80000011406 */
[----:B------:R-:W-:-:S04]  /*0540*/  LEA.HI R37, R37, R6, RZ, 0x7 ;  /* 0x0000000625257211 */ /* 0x000fc800078f38ff */
[----:B------:R-:W-:Y:S01]  /*0550*/  SHF.R.S32.HI R37, RZ, 0x7, R37 ;  /* 0x00000007ff257819 */ /* 0x000fe20000011425 */
        /* <DEDUP_REMOVED lines=12> */
[----:B------:R-:W-:-:S04]  /*0620*/  IADD3 R5, R41, 0x7f, RZ ;  /* 0x0000007f29057810 */ /* 0x000fc80007ffe0ff */
[----:B------:R-:W-:-:S04]  /*0630*/  SHF.R.S32.HI R4, RZ, 0x1f, R5 ;  /* 0x0000001fff047819 */ /* 0x000fc80000011405 */
[----:B------:R-:W-:-:S03]  /*0640*/  LEA.HI R4, R4, R5, RZ, 0x7 ;  /* 0x0000000504047211 */ /* 0x000fc600078f38ff */
[----:B------:R-:W-:Y:S02]  /*0650*/  @P2 IADD3 R7, R7, 0x1, RZ ;  /* 0x0000000107072810 */ /* 0x000fe40007ffe0ff */
[----:B------:R-:W-:-:S03]  /*0660*/  SHF.R.S32.HI R4, RZ, 0x7, R4 ;  /* 0x00000007ff047819 */ /* 0x000fc60000011404 */
        /* <DEDUP_REMOVED lines=11> */
[----:B------:R-:W-:Y:S01]  /*0720*/  BSSY B0, `(.L_x_3577) ;  /* 0x0000017000007945 */ /* 0x000fe20003800000 */
[----:B------:R-:W-:Y:S01]  /*0730*/  IMAD.IADD R129, R129, 0x1, -R126 ;  /* 0x0000000181817824 */ /* 0x000fe200078e0a7e */
[----:B------:R-:W-:Y:S01]  /*0740*/  LEA.HI R2, R2, R229, RZ, 0x4 ;  /* 0x000000e502027211 */ /* 0x000fe200078f20ff */
[----:B------:R-:W-:-:S03]  /*0750*/  IMAD R3, R233, c[0x0][0x1c0], R24 ;  /* 0x00007000e9037a24 */ /* 0x000fc600078e0218 */
[----:B------:R-:W-:Y:S01]  /*0760*/  LOP3.LUT R4, R2, 0xfffffff0, RZ, 0xc0, !PT ;  /* 0xfffffff002047812 */ /* 0x000fe200078ec0ff */
[----:B------:R-:W-:Y:S01]  /*0770*/  IMAD R3, R3, c[0x0][0x214], R126 ;  /* 0x0000850003037a24 */ /* 0x000fe200078e027e */
[----:B------:R-:W-:-:S03]  /*0780*/  SHF.R.S32.HI R0, RZ, 0x4, R2 ;  /* 0x00000004ff007819 */ /* 0x000fc60000011402 */
[----:B------:R-:W-:Y:S01]  /*0790*/  IMAD.IADD R229, R229, 0x1, -R4 ;  /* 0x00000001e5e57824 */ /* 0x000fe200078e0a04 */
[----:B------:R-:W-:Y:S01]  /*07a0*/  ISETP.GE.AND P1, PT, R0, R129, PT ;  /* 0x000000810000720c */ /* 0x000fe20003f26270 */
[----:B------:R-:W-:Y:S02]  /*07b0*/  IMAD R7, R3, c[0x0][0x22c], RZ ;  /* 0x00008b0003077a24 */ /* 0x000fe400078e02ff */
        /* <DEDUP_REMOVED lines=13> */
.L_x_3578:
[----:B------:R-:W-:Y:S05]  /*0890*/  BSYNC B0 ;  /* 0x0000000000007941 */ /* 0x000fea0003800000 */
.L_x_3577:
        /* <DEDUP_REMOVED lines=8> */
.L_x_3580:
[----:B------:R-:W-:Y:S05]  /*0920*/  BSYNC B0 ;  /* 0x0000000000007941 */ /* 0x000fea0003800000 */
.L_x_3579:
        /* <DEDUP_REMOVED lines=8> */
.L_x_3582:
[----:B------:R-:W-:Y:S05]  /*09b0*/  BSYNC B0 ;  /* 0x0000000000007941 */ /* 0x000fea0003800000 */
.L_x_3581:
        /* <DEDUP_REMOVED lines=8> */
.L_x_3584:
[----:B------:R-:W-:Y:S05]  /*0a40*/  BSYNC B0 ;  /* 0x0000000000007941 */ /* 0x000fea0003800000 */
.L_x_3583:
        /* <DEDUP_REMOVED lines=8> */
.L_x_3586:
[----:B------:R-:W-:Y:S05]  /*0ad0*/  BSYNC B0 ;  /* 0x0000000000007941 */ /* 0x000fea0003800000 */
.L_x_3585:
        /* <DEDUP_REMOVED lines=8> */
.L_x_3588:
[----:B------:R-:W-:Y:S05]  /*0b60*/  BSYNC B0 ;  /* 0x0000000000007941 */ /* 0x000fea0003800000 */
.L_x_3587:
        /* <DEDUP_REMOVED lines=8> */
.L_x_3590:
[----:B------:R-:W-:Y:S05]  /*0bf0*/  BSYNC B0 ;  /* 0x0000000000007941 */ /* 0x000fea0003800000 */
.L_x_3589:
        /* <DEDUP_REMOVED lines=8> */
.L_x_3592:
[----:B------:R-:W-:Y:S05]  /*0c80*/  BSYNC B0 ;  /* 0x0000000000007941 */ /* 0x000fea0003800000 */
.L_x_3591:
        /* <DEDUP_REMOVED lines=32> */
.L_x_3576:
        /* <DEDUP_REMOVED lines=89> */
[----:B------:R-:W-:-:S04]  /*1420*/  IMAD R2, R3, c[0x0][0x1b4], R2 ;  /* 0x00006d0003027a24 */ /* 0x000fc800078e0202 */
[----:B------:R-:W-:Y:S01]  /*1430*/  IMAD.IADD R8, R19, 0x1, R2 ;  /* 0x0000000113087824 */ /* 0x000fe200078e0202 */
[----:B------:R-:W-:Y:S05]  /*1440*/  BRA `(.L_x_3594) ;  /* 0x0000041000007947 */ /* 0x000fea0003800000 */
.L_x_3593:
        /* <DEDUP_REMOVED lines=16> */
.L_x_3595:
[----:B------:R-:W-:Y:S01]  /*1550*/  IABS R5, c[0x0][0x1c8] ;  /* 0x0000720000057a13 */ /* 0x000fe20000000000 */
[----:B------:R-:W-:Y:S01]  /*1560*/  @P4 IMAD.IADD R11, R2, 0x1, R11 ;  /* 0x00000001020b4824 */ /* 0x000fe200078e020b */
[----:B------:R-:W-:Y:S02]  /*1570*/  MOV R8, RZ ;  /* 0x000000ff00087202 */ /* 0x000fe40000000f00 */
[----:B------:R-:W1:Y:S01]  /*1580*/  I2F.RP R14, R5 ;  /* 0x00000005000e7306 */ /* 0x000e620000209400 */
[----:B------:R-:W-:-:S04]  /*1590*/  @P4 IMAD.WIDE.U32 R16, R11, c[0x0][0x1a0], RZ ;  /* 0x000068000b104a25 */ /* 0x000fc800078e00ff */
[----:B------:R-:W-:-:S03]  /*15a0*/  @P4 IMAD R11, R11, c[0x0][0x1a4], R17 ;  /* 0x000069000b0b4a24 */ /* 0x000fc600078e0211 */
[----:B-1----:R-:W1:Y:S02]  /*15b0*/  MUFU.RCP R13, R14 ;  /* 0x0000000e000d7308 */ /* 0x002e640000001000 */
[----:B-1----:R-:W-:-:S06]  /*15c0*/  IADD3 R13, R13, 0xffffffe, RZ ;  /* 0x0ffffffe0d0d7810 */ /* 0x002fcc0007ffe0ff */
[----:B------:R-:W1:Y:S02]  /*15d0*/  F2I.FTZ.U32.TRUNC.NTZ R9, R13 ;  /* 0x0000000d00097305 */ /* 0x000e64000021f000 */
[----:B-1----:R-:W-:-:S04]  /*15e0*/  IMAD.MOV R3, RZ, RZ, -R9 ;  /* 0x000000ffff037224 */ /* 0x002fc800078e0a09 */
[----:B------:R-:W-:Y:S01]  /*15f0*/  IMAD R4, R3, R5, RZ ;  /* 0x0000000503047224 */ /* 0x000fe200078e02ff */
[----:B------:R-:W-:-:S03]  /*1600*/  IABS R3, R24 ;  /* 0x0000001800037213 */ /* 0x000fc60000000000 */
[----:B------:R-:W-:-:S04]  /*1610*/  IMAD.HI.U32 R9, R9, R4, R8 ;  /* 0x0000000409097227 */ /* 0x000fc800078e0008 */
[----:B------:R-:W-:-:S04]  /*1620*/  IMAD.MOV.U32 R8, RZ, RZ, R3 ;  /* 0x000000ffff087224 */ /* 0x000fc800078e0003 */
[----:B------:R-:W-:Y:S01]  /*1630*/  IMAD.HI.U32 R3, R9, R8, RZ ;  /* 0x0000000809037227 */ /* 0x000fe200078e00ff */
[----:B------:R-:W-:-:S04]  /*1640*/  LEA R9, R37, 0xffffff80, 0x7 ;  /* 0xffffff8025097811 */ /* 0x000fc800078e38ff */
[----:B------:R-:W-:Y:S01]  /*1650*/  IADD3 R4, -R3, RZ, RZ ;  /* 0x000000ff03047210 */ /* 0x000fe20007ffe1ff */
[----:B------:R-:W-:-:S04]  /*1660*/  IMAD.WIDE.U32 R14, R9, c[0x0][0x198], R6 ;  /* 0x00006600090e7a25 */ /* 0x000fc800078e0006 */
[----:B------:R-:W-:-:S05]  /*1670*/  IMAD R4, R5, R4, R8 ;  /* 0x0000000405047224 */ /* 0x000fca00078e0208 */
[----:B------:R-:W-:-:S13]  /*1680*/  ISETP.GT.U32.AND P1, PT, R5, R4, PT ;  /* 0x000000040500720c */ /* 0x000fda0003f24070 */
[----:B------:R-:W-:Y:S01]  /*1690*/  @!P1 IMAD.IADD R4, R4, 0x1, -R5 ;  /* 0x0000000104049824 */ /* 0x000fe200078e0a05 */
[----:B------:R-:W-:Y:S02]  /*16a0*/  @!P1 IADD3 R3, R3, 0x1, RZ ;  /* 0x0000000103039810 */ /* 0x000fe40007ffe0ff */
[----:B------:R-:W-:Y:S02]  /*16b0*/  ISETP.NE.AND P1, PT, RZ, c[0x0][0x1c8], PT ;  /* 0x00007200ff007a0c */ /* 0x000fe40003f25270 */
[----:B------:R-:W-:Y:S02]  /*16c0*/  ISETP.GE.U32.AND P3, PT, R4, R5, PT ;  /* 0x000000050400720c */ /* 0x000fe40003f66070 */
[----:B------:R-:W-:Y:S02]  /*16d0*/  LOP3.LUT R4, R24, c[0x0][0x1c8], RZ, 0x3c, !PT ;  /* 0x0000720018047a12 */ /* 0x000fe400078e3cff */
[----:B------:R-:W-:Y:S02]  /*16e0*/  SHF.R.S32.HI R5, RZ, 0x1f, R9 ;  /* 0x0000001fff057819 */ /* 0x000fe40000011409 */
[----:B------:R-:W-:-:S03]  /*16f0*/  ISETP.GE.AND P2, PT, R4, RZ, PT ;  /* 0x000000ff0400720c */ /* 0x000fc60003f46270 */
[----:B------:R-:W-:-:S04]  /*1700*/  IMAD R4, R5, c[0x0][0x198], RZ ;  /* 0x0000660005047a24 */ /* 0x000fc800078e02ff */
[----:B------:R-:W-:Y:S01]  /*1710*/  @P3 IADD3 R3, R3, 0x1, RZ ;  /* 0x0000000103033810 */ /* 0x000fe20007ffe0ff */
[----:B------:R-:W-:-:S05]  /*1720*/  IMAD R4, R9, c[0x0][0x19c], R4 ;  /* 0x0000670009047a24 */ /* 0x000fca00078e0204 */
[----:B------:R-:W-:Y:S02]  /*1730*/  @!P2 IADD3 R3, -R3, RZ, RZ ;  /* 0x000000ff0303a210 */ /* 0x000fe40007ffe1ff */
[----:B------:R-:W-:Y:S02]  /*1740*/  @!P1 LOP3.LUT R3, RZ, c[0x0][0x1c8], RZ, 0x33, !PT ;  /* 0x00007200ff039a12 */ /* 0x000fe400078e33ff */
[----:B------:R-:W-:Y:S02]  /*1750*/  IADD3 R15, R15, R4, RZ ;  /* 0x000000040f0f7210 */ /* 0x000fe40007ffe0ff */
        /* <DEDUP_REMOVED lines=16> */
.L_x_3594:
[----:B------:R-:W-:Y:S01]  /*1860*/  ISETP.NE.AND P1, PT, R12, -0x1, PT ;  /* 0xffffffff0c00780c */ /* 0x000fe20003f25270 */
[----:B------:R-:W-:Y:S01]  /*1870*/  IMAD R6, R6, c[0x0][0x1b8], RZ ;  /* 0x00006e0006067a24 */ /* 0x000fe200078e02ff */
[----:B-----5:R-:W-:Y:S01]  /*1880*/  SHF.R.S32.HI R0, RZ, 0x1f, R229 ;  /* 0x0000001fff007819 */ /* 0x020fe200000114e5 */
[----:B------:R-:W-:Y:S01]  /*1890*/  IMAD.IADD R223, R129, 0x1, -R126 ;  /* 0x0000000181df7824 */ /* 0x000fe200078e0a7e */
[----:B------:R-:W-:Y:S01]  /*18a0*/  SHF.R.S32.HI R25, RZ, 0x1f, R24 ;  /* 0x0000001fff197819 */ /* 0x000fe20000011418 */
[----:B------:R-:W-:Y:S01]  /*18b0*/  IMAD R6, R3, c[0x0][0x1bc], R6 ;  /* 0x00006f0003067a24 */ /* 0x000fe200078e0206 */
[CC--:B------:R-:W-:Y:S01]  /*18c0*/  LEA.HI R20, R0.reuse, R229.reuse, RZ, 0x3 ;  /* 0x000000e500147211 */ /* 0x0c0fe200078f18ff */
[----:B------:R-:W-:Y:S01]  /*18d0*/  BSSY B0, `(.L_x_3596) ;  /* 0x0000059000007945 */ /* 0x000fe20003800000 */
[----:B------:R-:W-:Y:S01]  /*18e0*/  LEA.HI R7, R0, R229, RZ, 0x4 ;  /* 0x000000e500077211 */ /* 0x000fe200078f20ff */
[----:B------:R-:W-:Y:S01]  /*18f0*/  IMAD R29, R25, c[0x0][0x1a8], RZ ;  /* 0x00006a00191d7a24 */ /* 0x000fe200078e02ff */
[----:B------:R-:W-:-:S02]  /*1900*/  LOP3.LUT R2, R20, 0xfffffff8, RZ, 0xc0, !PT ;  /* 0xfffffff814027812 */ /* 0x000fc400078ec0ff */
[----:B------:R-:W-:Y:S01]  /*1910*/  SHF.R.S32.HI R20, RZ, 0x3, R20 ;  /* 0x00000003ff147819 */ /* 0x000fe20000011414 */
[----:B------:R-:W-:Y:S01]  /*1920*/  @P1 IMAD.WIDE.U32 R26, R12, c[0x0][0x190], RZ ;  /* 0x000064000c1a1a25 */ /* 0x000fe200078e00ff */
[----:B------:R-:W-:Y:S02]  /*1930*/  @!P1 SHF.R.S32.HI R4, RZ, 0x1f, R233 ;  /* 0x0000001fff049819 */ /* 0x000fe400000114e9 */
[----:B------:R-:W-:Y:S01]  /*1940*/  SHF.R.S32.HI R21, RZ, 0x1f, R20 ;  /* 0x0000001fff157819 */ /* 0x000fe20000011414 */
[----:B------:R-:W-:-:S04]  /*1950*/  @!P1 IMAD.WIDE.U32 R14, R233, c[0x0][0x178], RZ ;  /* 0x00005e00e90e9a25 */ /* 0x000fc800078e00ff */
[----:B------:R-:W-:Y:S02]  /*1960*/  @!P1 IMAD R4, R4, c[0x0][0x178], RZ ;  /* 0x00005e0004049a24 */ /* 0x000fe400078e02ff */
[----:B------:R-:W-:Y:S02]  /*1970*/  IMAD.IADD R2, R229, 0x1, -R2 ;  /* 0x00000001e5027824 */ /* 0x000fe400078e0a02 */
[----:B------:R-:W-:Y:S02]  /*1980*/  @!P1 IMAD R4, R233, c[0x0][0x17c], R4 ;  /* 0x00005f00e9049a24 */ /* 0x000fe400078e0204 */
[----:B------:R-:W-:Y:S02]  /*1990*/  @P1 IMAD R12, R12, c[0x0][0x194], R27 ;  /* 0x000065000c0c1a24 */ /* 0x000fe400078e021b */
[----:B------:R-:W-:Y:S01]  /*19a0*/  @!P1 IMAD.IADD R12, R15, 0x1, R4 ;  /* 0x000000010f0c9824 */ /* 0x000fe200078e0204 */
[----:B------:R-:W-:Y:S01]  /*19b0*/  LOP3.LUT R4, R7, 0xfffffff0, RZ, 0xc0, !PT ;  /* 0xfffffff007047812 */ /* 0x000fe200078ec0ff */
[----:B------:R-:W-:Y:S01]  /*19c0*/  IMAD.SHL.U32 R17, R20, 0x40, RZ ;  /* 0x0000004014117824 */ /* 0x000fe200078e00ff */
[----:B------:R-:W-:Y:S01]  /*19d0*/  SHF.R.S32.HI R7, RZ, 0x4, R7 ;  /* 0x00000004ff077819 */ /* 0x000fe20000011407 */
[----:B------:R-:W-:-:S02]  /*19e0*/  IMAD.SHL.U32 R232, R2, 0x8, RZ ;  /* 0x0000000802e87824 */ /* 0x000fc400078e00ff */
[----:B------:R-:W-:Y:S01]  /*19f0*/  @!P1 IMAD.MOV.U32 R26, RZ, RZ, R14 ;  /* 0x000000ffff1a9224 */ /* 0x000fe200078e000e */
[----:B------:R-:W-:Y:S01]  /*1a00*/  LOP3.LUT R17, R17, 0x1c0, RZ, 0xc0, !PT ;  /* 0x000001c011117812 */ /* 0x000fe200078ec0ff */
[----:B------:R-:W-:Y:S01]  /*1a10*/  IMAD.IADD R4, R229, 0x1, -R4 ;  /* 0x00000001e5047824 */ /* 0x000fe200078e0a04 */
[----:B------:R-:W-:Y:S01]  /*1a20*/  IADD3 R16, P2, R232, R16, RZ ;  /* 0x00000010e8107210 */ /* 0x000fe20007f5e0ff */
[----:B------:R-:W-:Y:S01]  /*1a30*/  IMAD R29, R24, c[0x0][0x1ac], R29 ;  /* 0x00006b00181d7a24 */ /* 0x000fe200078e021d */
[----:B------:R-:W-:Y:S01]  /*1a40*/  SHF.R.S32.HI R13, RZ, 0x1f, R232 ;  /* 0x0000001fff0d7819 */ /* 0x000fe200000114e8 */
[----:B------:R-:W-:Y:S01]  /*1a50*/  IMAD.WIDE R30, R31, 0x40, R20 ;  /* 0x000000401f1e7825 */ /* 0x000fe200078e0214 */
[----:B------:R-:W-:Y:S02]  /*1a60*/  IADD3 R26, P1, R232, R26, RZ ;  /* 0x0000001ae81a7210 */ /* 0x000fe40007f3e0ff */
[----:B------:R-:W-:Y:S02]  /*1a70*/  LOP3.LUT R15, R17, 0x38, R232, 0xf8, !PT ;  /* 0x00000038110f7812 */ /* 0x000fe400078ef8e8 */
[----:B------:R-:W-:Y:S01]  /*1a80*/  SHF.R.U32.HI R14, RZ, 0x3, R17 ;  /* 0x00000003ff0e7819 */ /* 0x000fe20000011611 */
[C---:B------:R-:W-:Y:S01]  /*1a90*/  IMAD.X R27, R13.reuse, 0x1, R12, P1 ;  /* 0x000000010d1b7824 */ /* 0x040fe200008e060c */
[----:B------:R-:W-:-:S02]  /*1aa0*/  IADD3.X R17, R13, R11, RZ, P2, !PT ;  /* 0x0000000b0d117210 */ /* 0x000fc400017fe4ff */
[----:B------:R-:W-:Y:S01]  /*1ab0*/  SHF.R.S32.HI R11, RZ, 0x1f, R4 ;  /* 0x0000001fff0b7819 */ /* 0x000fe20000011404 */
[----:B------:R-:W-:Y:S01]  /*1ac0*/  IMAD.WIDE.U32 R26, R24, c[0x0][0x1a8], R26 ;  /* 0x00006a00181a7a25 */ /* 0x000fe200078e001a */
[----:B------:R-:W-:Y:S02]  /*1ad0*/  IADD3 R18, P3, R232, R18, RZ ;  /* 0x00000012e8127210 */ /* 0x000fe40007f7e0ff */
[----:B------:R-:W-:Y:S01]  /*1ae0*/  LOP3.LUT R15, R15, R14, RZ, 0x3c, !PT ;  /* 0x0000000e0f0f7212 */ /* 0x000fe200078e3cff */
[----:B------:R-:W-:Y:S01]  /*1af0*/  IMAD.WIDE.U32 R16, R3, c[0x0][0x1b8], R16 ;  /* 0x00006e0003107a25 */ /* 0x000fe200078e0010 */
[C---:B------:R-:W-:Y:S02]  /*1b00*/  IADD3 R42, P1, R20.reuse, R9, RZ ;  /* 0x00000009142a7210 */ /* 0x040fe40007f3e0ff */
[----:B------:R-:W-:Y:S01]  /*1b10*/  LEA.HI R14, R11, R4, RZ, 0x3 ;  /* 0x000000040b0e7211 */ /* 0x000fe200078f18ff */
[----:B------:R-:W-:Y:S01]  /*1b20*/  IMAD.X R19, R13, 0x1, R8, P3 ;  /* 0x000000010d137824 */ /* 0x000fe200018e0608 */
[----:B------:R-:W-:Y:S01]  /*1b30*/  ISETP.GE.AND P3, PT, R20, R223, PT ;  /* 0x000000df1400720c */ /* 0x000fe20003f66270 */
[C---:B------:R-:W-:Y:S01]  /*1b40*/  IMAD R9, R21.reuse, c[0x0][0x198], RZ ;  /* 0x0000660015097a24 */ /* 0x040fe200078e02ff */
[----:B------:R-:W-:Y:S01]  /*1b50*/  LOP3.LUT R3, R14, 0xfffffff8, RZ, 0xc0, !PT ;  /* 0xfffffff80e037812 */ /* 0x000fe200078ec0ff */
[----:B------:R-:W-:Y:S01]  /*1b60*/  IMAD.X R5, R21, 0x1, R5, P1 ;  /* 0x0000000115057824 */ /* 0x000fe200008e0605 */
[-C--:B------:R-:W-:Y:S01]  /*1b70*/  LEA.HI R8, R0, R229.reuse, RZ, 0x6 ;  /* 0x000000e500087211 */ /* 0x080fe200078f30ff */
[----:B------:R-:W-:Y:S01]  /*1b80*/  IMAD R9, R20, c[0x0][0x19c], R9 ;  /* 0x0000670014097a24 */ /* 0x000fe200078e0209 */
[----:B------:R-:W-:Y:S01]  /*1b90*/  LEA.HI R0, R0, R229, RZ, 0x5 ;  /* 0x000000e500007211 */ /* 0x000fe200078f28ff */
[----:B------:R-:W-:Y:S01]  /*1ba0*/  IMAD.WIDE.U32 R134, R20, c[0x0][0x198], R18 ;  /* 0x0000660014867a25 */ /* 0x000fe200078e0012 */
[----:B------:R-:W-:-:S02]  /*1bb0*/  SHF.L.U32 R8, R8, 0x3, RZ ;  /* 0x0000000308087819 */ /* 0x000fc400000006ff */
[----:B------:R-:W-:Y:S01]  /*1bc0*/  SHF.R.S32.HI R127, RZ, 0x5, R0 ;  /* 0x00000005ff7f7819 */ /* 0x000fe20000011400 */
[----:B------:R-:W-:Y:S01]  /*1bd0*/  IMAD R5, R5, c[0x0][0x1a0], RZ ;  /* 0x0000680005057a24 */ /* 0x000fe200078e02ff */
[----:B------:R-:W-:Y:S01]  /*1be0*/  LOP3.LUT R230, R15, 0xfffffe00, R8, 0xf8, !PT ;  /* 0xfffffe000fe67812 */ /* 0x000fe200078ef808 */
[----:B------:R-:W-:Y:S01]  /*1bf0*/  IMAD.IADD R17, R17, 0x1, R6 ;  /* 0x0000000111117824 */ /* 0x000fe200078e0206 */
[----:B------:R-:W-:Y:S01]  /*1c00*/  IADD3 R40, R232, 0x40, RZ ;  /* 0x00000040e8287810 */ /* 0x000fe20007ffe0ff */
[----:B------:R-:W-:Y:S01]  /*1c10*/  IMAD.IADD R12, R4, 0x1, -R3 ;  /* 0x00000001040c7824 */ /* 0x000fe200078e0a03 */
[----:B------:R-:W-:Y:S01]  /*1c20*/  SHF.L.U32 R230, R230, 0x1, RZ ;  /* 0x00000001e6e67819 */ /* 0x000fe200000006ff */
[----:B------:R-:W-:Y:S02]  /*1c30*/  IMAD.IADD R135, R135, 0x1, R9 ;  /* 0x0000000187877824 */ /* 0x000fe400078e0209 */
[----:B------:R-:W-:Y:S01]  /*1c40*/  IMAD R9, R42, c[0x0][0x1a4], R5 ;  /* 0x000069002a097a24 */ /* 0x000fe200078e0205 */
[----:B------:R-:W-:Y:S01]  /*1c50*/  R2P PR, R12, 0x6 ;  /* 0x000000060c007804 */ /* 0x000fe20000000000 */
[----:B------:R-:W-:Y:S01]  /*1c60*/  IMAD.WIDE.U32 R42, R42, c[0x0][0x1a0], R16 ;  /* 0x000068002a2a7a25 */ /* 0x000fe200078e0010 */
[----:B------:R-:W-:-:S02]  /*1c70*/  LOP3.LUT R16, R0, 0xffffffe0, RZ, 0xc0, !PT ;  /* 0xffffffe000107812 */ /* 0x000fc400078ec0ff */
[----:B------:R-:W-:Y:S01]  /*1c80*/  MOV R5, 0x10 ;  /* 0x0000001000057802 */ /* 0x000fe20000000f00 */
[----:B------:R-:W-:Y:S02]  /*1c90*/  IMAD.MOV.U32 R3, RZ, RZ, 0x20 ;  /* 0x00000020ff037424 */ /* 0x000fe400078e00ff */
[----:B------:R-:W-:Y:S01]  /*1ca0*/  IMAD.IADD R16, R229, 0x1, -R16 ;  /* 0x00000001e5107824 */ /* 0x000fe200078e0a10 */
[----:B------:R-:W-:Y:S01]  /*1cb0*/  SEL R5, R5, 0xfffffff0, !P1 ;  /* 0xfffffff005057807 */ /* 0x000fe20004800000 */
[----:B------:R-:W-:Y:S01]  /*1cc0*/  IMAD.IADD R29, R27, 0x1, R29 ;  /* 0x000000011b1d7824 */ /* 0x000fe200078e021d */
[----:B------:R-:W-:Y:S01]  /*1cd0*/  SEL R3, R3, 0xffffffe0, !P2 ;  /* 0xffffffe003037807 */ /* 0x000fe20005000000 */
        /* <DEDUP_REMOVED lines=24> */
.L_x_3597:
[----:B------:R-:W-:Y:S05]  /*1e60*/  BSYNC B0 ;  /* 0x0000000000007941 */ /* 0x000fea0003800000 */
.L_x_3596:
        /* <DEDUP_REMOVED lines=29> */
.L_x_3599:
[----:B------:R-:W-:Y:S05]  /*2040*/  BSYNC B0 ;  /* 0x0000000000007941 */ /* 0x000fea0003800000 */
.L_x_3598:
        /* <DEDUP_REMOVED lines=29> */
.L_x_3601:
[----:B------:R-:W-:Y:S05]  /*2220*/  BSYNC B0 ;  /* 0x0000000000007941 */ /* 0x000fea0003800000 */
.L_x_3600:
        /* <DEDUP_REMOVED lines=28> */
.L_x_3603:
[----:B------:R-:W-:Y:S05]  /*23f0*/  BSYNC B0 ;  /* 0x0000000000007941 */ /* 0x000fea0003800000 */
.L_x_3602:
        /* <DEDUP_REMOVED lines=23> */
.L_x_3605:
[----:B------:R-:W-:Y:S05]  /*2570*/  BSYNC B0 ;  /* 0x0000000000007941 */ /* 0x000fea0003800000 */
.L_x_3604:
[----:B------:R-:W-:Y:S01]  /*2580*/  ISETP.GE.AND P1, PT, R23, R8, PT ;  /* 0x000000081700720c */ /* 0x000fe20003f26270 */
[----:B------:R-:W-:Y:S01]  /*2590*/  IMAD.MOV.U32 R6, RZ, RZ, c[0x0][0x198] ;  /* 0x00006600ff067624 */ /* 0x000fe200078e00ff */
[----:B------:R-:W-:Y:S03]  /*25a0*/  BSSY B0, `(.L_x_3606) ;  /* 0x0000017000007945 */ /* 0x000fe60003800000 */
[C---:B------:R-:W-:Y:S01]  /*25b0*/  IMAD.SHL.U32 R226, R6.reuse, 0x10, RZ ;  /* 0x0000001006e27824 */ /* 0x040fe200078e00ff */
[----:B------:R-:W-:-:S07]  /*25c0*/  SHF.L.U64.HI R225, R6, R10, c[0x0][0x19c] ;  /* 0x0000670006e17619 */ /* 0x000fce000001020a */
[----:B------:R-:W-:Y:S05]  /*25d0*/  @P1 BRA `(.L_x_3607) ;  /* 0x0000013000001947 */ /* 0x000fea0003800000 */
[----:B------:R-:W-:Y:S02]  /*25e0*/  ISETP.GE.AND P2, PT, R232, c[0x0][0x220], PT ;  /* 0x00008800e8007a0c */ /* 0x000fe40003f46270 */
[----:B------:R-:W-:Y:S02]  /*25f0*/  IADD3 R11, P3, R226, R134, RZ ;  /* 0x00000086e20b7210 */ /* 0x000fe40007f7e0ff */
[----:B------:R-:W-:-:S03]  /*2600*/  ISETP.GE.AND P1, PT, R40, c[0x0][0x220], PT ;  /* 0x0000880028007a0c */ /* 0x000fc60003f26270 */
[----:B------:R-:W-:-:S06]  /*2610*/  IMAD.X R0, R225, 0x1, R135, P3 ;  /* 0x00000001e1007824 */ /* 0x000fcc00018e0687 */
        /* <DEDUP_REMOVED lines=15> */
.L_x_3607:
[----:B------:R-:W-:Y:S05]  /*2710*/  BSYNC B0 ;  /* 0x0000000000007941 */ /* 0x000fea0003800000 */
.L_x_3606:
[----:B------:R-:W-:Y:S01]  /*2720*/  ISETP.GE.AND P1, PT, R9, R8, PT ;  /* 0x000000080900720c */ /* 0x000fe20003f26270 */
[----:B------:R-:W-:-:S12]  /*2730*/  BSSY B0, `(.L_x_3608) ;  /* 0x0000016000007945 */ /* 0x000fd80003800000 */
[----:B------:R-:W-:Y:S05]  /*2740*/  @P1 BRA `(.L_x_3609) ;  /* 0x0000014000001947 */ /* 0x000fea0003800000 */
[----:B------:R-:W-:Y:S01]  /*2750*/  ISETP.GE.AND P2, PT, R232, c[0x0][0x220], PT ;  /* 0x00008800e8007a0c */ /* 0x000fe20003f46270 */
[----:B------:R-:W-:Y:S01]  /*2760*/  IMAD.MOV.U32 R0, RZ, RZ, c[0x0][0x19c] ;  /* 0x00006700ff007624 */ /* 0x000fe200078e00ff */
[----:B------:R-:W-:Y:S02]  /*2770*/  LEA R11, P3, R6, R134, 0x5 ;  /* 0x00000086060b7211 */ /* 0x000fe400078628ff */
[----:B------:R-:W-:Y:S02]  /*2780*/  ISETP.GE.AND P1, PT, R40, c[0x0][0x220], PT ;  /* 0x0000880028007a0c */ /* 0x000fe40003f26270 */
[----:B------:R-:W-:-:S07]  /*2790*/  LEA.HI.X R0, R6, R135, R0, 0x5, P3 ;  /* 0x0000008706007211 */ /* 0x000fce00018f2c00 */
        /* <DEDUP_REMOVED lines=15> */
.L_x_3609:
[----:B------:R-:W-:Y:S05]  /*2890*/  BSYNC B0 ;  /* 0x0000000000007941 */ /* 0x000fea0003800000 */
.L_x_3608:
        /* <DEDUP_REMOVED lines=24> */
.L_x_3611:
[----:B------:R-:W-:Y:S05]  /*2a20*/  BSYNC B0 ;  /* 0x0000000000007941 */ /* 0x000fea0003800000 */
.L_x_3610:
[----:B------:R-:W-:Y:S01]  /*2a30*/  IADD3 R17, R20, 0x40, RZ ;  /* 0x0000004014117810 */ /* 0x000fe20007ffe0ff */
        /* <DEDUP_REMOVED lines=8> */
[C---:B--23--:R-:W-:Y:S01]  /*2ac0*/  @!P2 LEA R26, P3, R11.reuse, c[0x0][0x168], 0x1 ;  /* 0x00005a000b1aaa11 */ /* 0x04cfe200078608ff */
        /* <DEDUP_REMOVED lines=14> */
.L_x_3613:
[----:B------:R-:W-:Y:S05]  /*2bb0*/  BSYNC B0 ;  /* 0x0000000000007941 */ /* 0x000fea0003800000 */
.L_x_3612:
[----:B------:R-:W-:Y:S01]  /*2bc0*/  IADD3 R15, R20, 0x50, RZ ;  /* 0x00000050140f7810 */ /* 0x000fe20007ffe0ff */
[----:B------:R-:W-:Y:S03]  /*2bd0*/  BSSY B0, `(.L_x_3614) ;  /* 0x0000018000007945 */ /* 0x000fe60003800000 */
[----:B------:R-:W-:-:S13]  /*2be0*/  ISETP.GE.AND P1, PT, R15, R8, PT ;  /* 0x000000080f00720c */ /* 0x000fda0003f26270 */
        /* <DEDUP_REMOVED lines=22> */
.L_x_3615:
[----:B------:R-:W-:Y:S05]  /*2d50*/  BSYNC B0 ;  /* 0x0000000000007941 */ /* 0x000fea0003800000 */
.L_x_3614:
        /* <DEDUP_REMOVED lines=25> */
.L_x_3617:
[----:B------:R-:W-:Y:S05]  /*2ef0*/  BSYNC B0 ;  /* 0x0000000000007941 */ /* 0x000fea0003800000 */
.L_x_3616:
[----:B------:R-:W-:Y:S01]  /*2f00*/  IADD3 R11, R20, 0x70, RZ ;  /* 0x00000070140b7810 */ /* 0x000fe20007ffe0ff */
[----:B------:R-:W-:Y:S03]  /*2f10*/  BSSY B0, `(.L_x_3618) ;  /* 0x0000017000007945 */ /* 0x000fe60003800000 */
[----:B------:R-:W-:-:S13]  /*2f20*/  ISETP.GE.AND P1, PT, R11, R8, PT ;  /* 0x000000080b00720c */ /* 0x000fda0003f26270 */
[----:B------:R-:W-:Y:S05]  /*2f30*/  @P1 BRA `(.L_x_3619) ;  /* 0x0000014000001947 */ /* 0x000fea0003800000 */
[----:B------:R-:W-:Y:S01]  /*2f40*/  ISETP.GE.AND P3, PT, R232, c[0x0][0x220], PT ;  /* 0x00008800e8007a0c */ /* 0x000fe20003f66270 */
[----:B------:R-:W-:Y:S01]  /*2f50*/  ULDC UR4, c[0x0][0x19c] ;  /* 0x0000670000047ab9 */ /* 0x000fe20000000800 */
[----:B------:R-:W-:Y:S01]  /*2f60*/  ISETP.GE.AND P2, PT, R40, c[0x0][0x220], PT ;  /* 0x0000880028007a0c */ /* 0x000fe20003f46270 */
[----:B------:R-:W-:Y:S01]  /*2f70*/  UIMAD UR4, UR4, 0x70, URZ ;  /* 0x00000070040478a4 */ /* 0x000fe2000f8e023f */
[----:B--2---:R-:W-:-:S05]  /*2f80*/  IMAD.WIDE.U32 R28, R6, 0x70, R134 ;  /* 0x00000070061c7825 */ /* 0x004fca00078e0086 */
[----:B------:R-:W-:-:S04]  /*2f90*/  IADD3 R0, R29, UR4, RZ ;  /* 0x000000041d007c10 */ /* 0x000fc8000fffe0ff */
[C---:B------:R-:W-:Y:S01]  /*2fa0*/  @!P3 LEA R30, P4, R28.reuse, c[0x0][0x168], 0x1 ;  /* 0x00005a001c1eba11 */ /* 0x040fe200078808ff */
[----:B------:R2:W-:Y:S01]  /*2fb0*/  @P3 STS.128 [R230+0x7800], RZ ;  /* 0x007800ffe6003388 */ /* 0x0005e20000000c00 */
[C---:B---3--:R-:W-:Y:S02]  /*2fc0*/  @!P2 LEA R26, P1, R28.reuse, c[0x0][0x168], 0x1 ;  /* 0x00005a001c1aaa11 */ /* 0x048fe400078208ff */
[C-C-:B------:R-:W-:Y:S02]  /*2fd0*/  @!P3 LEA.HI.X R31, R28.reuse, c[0x0][0x16c], R0.reuse, 0x1, P4 ;  /* 0x00005b001c1fba11 */ /* 0x140fe400020f0c00 */
        /* <DEDUP_REMOVED lines=9> */
[----:B------:R2:W-:Y:S02]  /*3070*/  @!P2 LDGSTS.E.BYPASS.LTC128B.128 [R230+0xb800], [R26.64+0x80] ;  /* 0x0b8000801ae6afae */ /* 0x0005e4000b901d4e */
.L_x_3619:
[----:B------:R-:W-:Y:S05]  /*3080*/  BSYNC B0 ;  /* 0x0000000000007941 */ /* 0x000fea0003800000 */
.L_x_3618:
[----:B------:R-:W-:Y:S01]  /*3090*/  SHF.R.S32.HI R0, RZ, 0x1f, R233 ;  /* 0x0000001fff007819 */ /* 0x000fe200000114e9 */
[----:B------:R-:W-:Y:S01]  /*30a0*/  IMAD.WIDE.U32 R24, R233, c[0x0][0x320], R24 ;  /* 0x0000c800e9187a25 */ /* 0x000fe200078e0018 */
[----:B------:R-:W0:Y:S03]  /*30b0*/  LDGDEPBAR ;  /* 0x00000000000079af */ /* 0x000e260000000000 */
[----:B------:R-:W-:Y:S01]  /*30c0*/  IMAD R0, R0, c[0x0][0x320], RZ ;  /* 0x0000c80000007a24 */ /* 0x000fe200078e02ff */
[----:B--23--:R-:W-:-:S03]  /*30d0*/  LEA R26, P1, R24, c[0x0][0x318], 0x2 ;  /* 0x0000c600181a7a11 */ /* 0x00cfc600078210ff */
[----:B------:R-:W-:-:S04]  /*30e0*/  IMAD R0, R233, c[0x0][0x324], R0 ;  /* 0x0000c900e9007a24 */ /* 0x000fc800078e0200 */
[----:B------:R-:W-:-:S05]  /*30f0*/  IMAD.IADD R0, R25, 0x1, R0 ;  /* 0x0000000119007824 */ /* 0x000fca00078e0200 */
[----:B------:R-:W-:-:S05]  /*3100*/  LEA.HI.X R27, R24, c[0x0][0x31c], R0, 0x2, P1 ;  /* 0x0000c700181b7a11 */ /* 0x000fca00008f1400 */
[----:B------:R-:W2:Y:S01]  /*3110*/  LDG.E R25, [R26.64] ;  /* 0x0000000e1a197981 */ /* 0x000ea2000c1e1900 */
[----:B------:R-:W-:Y:S01]  /*3120*/  ISETP.GE.AND P2, PT, R20, R8, PT ;  /* 0x000000081400720c */ /* 0x000fe20003f46270 */
[----:B------:R-:W2:Y:S01]  /*3130*/  MUFU.RCP R0, c[0x0][0x238] ;  /* 0x00008e0000007b08 */ /* 0x000ea20000001000 */
[----:B------:R-:W-:-:S04]  /*3140*/  DEPBAR.LE SB0, 0x0 ;  /* 0x000080000000791a */ /* 0x000fc80000000000 */
[----:B------:R-:W-:Y:S01]  /*3150*/  BAR.SYNC.DEFER_BLOCKING 0x0 ;  /* 0x0000000000007b1d */ /* 0x000fe20000010000 */
[----:B------:R-:W-:Y:S01]  /*3160*/  SHF.R.S32.HI R125, RZ, 0x1f, R16 ;  /* 0x0000001fff7d7819 */ /* 0x000fe20000011410 */
[----:B------:R-:W-:Y:S01]  /*3170*/  IMAD.SHL.U32 R229, R229, 0x2, RZ ;  /* 0x00000002e5e57824 */ /* 0x000fe200078e00ff */
[C---:B------:R-:W-:Y:S02]  /*3180*/  LEA R172, P1, R42.reuse, c[0x0][0x170], 0x1 ;  /* 0x00005c002aac7a11 */ /* 0x040fe400078208ff */
[----:B------:R-:W-:Y:S01]  /*3190*/  LEA.HI R125, R125, R16, RZ, 0x2 ;  /* 0x000000107d7d7211 */ /* 0x000fe200078f10ff */
[----:B------:R-:W-:Y:S01]  /*31a0*/  BSSY B0, `(.L_x_3620) ;  /* 0x0000015000007945 */ /* 0x000fe20003800000 */
[----:B------:R-:W-:Y:S02]  /*31b0*/  LOP3.LUT R229, R229, 0x6, RZ, 0xc0, !PT ;  /* 0x00000006e5e57812 */ /* 0x000fe400078ec0ff */
[----:B------:R-:W-:Y:S02]  /*31c0*/  LEA.HI.X R173, R42, c[0x0][0x174], R36, 0x1, P1 ;  /* 0x00005d002aad7a11 */ /* 0x000fe400008f0c24 */
[----:B------:R-:W-:Y:S01]  /*31d0*/  SHF.R.S32.HI R125, RZ, 0x2, R125 ;  /* 0x00000002ff7d7819 */ /* 0x000fe2000001147d */
[----:B------:R3:W-:Y:S04]  /*31e0*/  @P2 STS.128 [R230+0xc000], RZ ;  /* 0x00c000ffe6002388 */ /* 0x0007e80000000c00 */
[----:B------:R3:W-:Y:S01]  /*31f0*/  @P2 STS.128 [R230+0x10000], RZ ;  /* 0x010000ffe6002388 */ /* 0x0007e20000000c00 */
        /* <DEDUP_REMOVED lines=15> */
.L_x_3621:
[----:B---3--:R-:W-:Y:S05]  /*32f0*/  BSYNC B0 ;  /* 0x0000000000007941 */ /* 0x008fea0003800000 */
.L_x_3620:
        /* <DEDUP_REMOVED lines=25> */
.L_x_3623:
[----:B------:R-:W-:Y:S05]  /*3490*/  BSYNC B0 ;  /* 0x0000000000007941 */ /* 0x000fea0003800000 */
.L_x_3622:
        /* <DEDUP_REMOVED lines=25> */
.L_x_3625:
[----:B------:R-:W-:Y:S05]  /*3630*/  BSYNC B0 ;  /* 0x0000000000007941 */ /* 0x000fea0003800000 */
.L_x_3624:
        /* <DEDUP_REMOVED lines=26> */
.L_x_3627:
[----:B------:R-:W-:Y:S05]  /*37e0*/  BSYNC B0 ;  /* 0x0000000000007941 */ /* 0x000fea0003800000 */
.L_x_3626:
        /* <DEDUP_REMOVED lines=25> */
.L_x_3629:
[----:B------:R-:W-:Y:S05]  /*3980*/  BSYNC B0 ;  /* 0x0000000000007941 */ /* 0x000fea0003800000 */
.L_x_3628:
        /* <DEDUP_REMOVED lines=26> */
.L_x_3631:
[----:B------:R-:W-:Y:S05]  /*3b30*/  BSYNC B0 ;  /* 0x0000000000007941 */ /* 0x000fea0003800000 */
.L_x_3630:
        /* <DEDUP_REMOVED lines=26> */
.L_x_3633:
[----:B------:R-:W-:Y:S05]  /*3ce0*/  BSYNC B0 ;  /* 0x0000000000007941 */ /* 0x000fea0003800000 */
.L_x_3632:
        /* <DEDUP_REMOVED lines=26> */
.L_x_3635:
[----:B------:R-:W-:Y:S05]  /*3e90*/  BSYNC B0 ;  /* 0x0000000000007941 */ /* 0x000fea0003800000 */
.L_x_3634:
[C---:B-1----:R-:W-:Y:S01]  /*3ea0*/  LEA.HI R10, R7.reuse, R7, RZ, 0x1 ;  /* 0x00000007070a7211 */ /* 0x042fe200078f08ff */
        /* <DEDUP_REMOVED lines=10> */
[----:B------:R-:W-:Y:S01]  /*3f50*/  IMAD R126, R127, 0x10, R126 ;  /* 0x000000107f7e7824 */ /* 0x000fe200078e027e */
[----:B------:R-:W-:Y:S01]  /*3f60*/  LOP3.LUT R124, R124, 0xfffffe00, RZ, 0xc0, !PT ;  /* 0xfffffe007c7c7812 */ /* 0x000fe200078ec0ff */
[----:B------:R-:W-:Y:S01]  /*3f70*/  IMAD.SHL.U32 R8, R221, 0x8, RZ ;  /* 0x00000008dd087824 */ /* 0x000fe200078e00ff */
[----:B------:R-:W-:-:S02]  /*3f80*/  LOP3.LUT R20, R7, 0x8, R20, 0xf8, !PT ;  /* 0x0000000807147812 */ /* 0x000fc400078ef814 */
[----:B------:R-:W-:Y:S01]  /*3f90*/  SHF.R.U32.HI R7, RZ, 0x3, R7 ;  /* 0x00000003ff077819 */ /* 0x000fe20000011607 */
[----:B------:R-:W-:Y:S01]  /*3fa0*/  IMAD R222, R127, 0x400, R124 ;  /* 0x000004007fde7824 */ /* 0x000fe200078e027c */
[----:B------:R-:W-:Y:S02]  /*3fb0*/  LOP3.LUT R8, R9, 0x8, R8, 0xf8, !PT ;  /* 0x0000000809087812 */ /* 0x000fe400078ef808 */
[----:B------:R-:W-:Y:S02]  /*3fc0*/  SHF.R.U32.HI R9, RZ, 0x3, R9 ;  /* 0x00000003ff097819 */ /* 0x000fe40000011609 */
[----:B------:R-:W-:Y:S02]  /*3fd0*/  LOP3.LUT R20, R20, R7, RZ, 0x3c, !PT ;  /* 0x0000000714147212 */ /* 0x000fe400078e3cff */
[----:B------:R-:W-:-:S03]  /*3fe0*/  LOP3.LUT R7, R8, R9, RZ, 0x3c, !PT ;  /* 0x0000000908077212 */ /* 0x000fc600078e3cff */
[----:B------:R-:W-:Y:S02]  /*3ff0*/  IMAD R221, R221, 0x200, R20 ;  /* 0x00000200dddd7824 */ /* 0x000fe400078e0214 */
[----:B------:R-:W-:Y:S02]  /*4000*/  IMAD.IADD R222, R7, 0x1, R222 ;  /* 0x0000000107de7824 */ /* 0x000fe400078e02de */
        /* <DEDUP_REMOVED lines=9> */
[----:B------:R-:W5:Y:S01]  /*40a0*/  LDSM.16.M88.4 R24, [R221+0x4000] ;  /* 0x00400000dd18783b */ /* 0x000f620000000200 */
[----:B------:R-:W-:Y:S01]  /*40b0*/  IMAD R218, R3, 0x2, R222 ;  /* 0x0000000203da7824 */ /* 0x000fe200078e02de */
[----:B------:R-:W-:Y:S01]  /*40c0*/  IADD3 R211, R219, 0x800, RZ ;  /* 0x00000800dbd37810 */ /* 0x000fe20007ffe0ff */
[----:B------:R-:W-:Y:S01]  /*40d0*/  IMAD R217, R3, 0x2, R220 ;  /* 0x0000000203d97824 */ /* 0x000fe200078e02dc */
[----:B------:R-:W2:Y:S01]  /*40e0*/  LDSM.16.M88.4 R88, [R221+0x5000] ;  /* 0x00500000dd58783b */ /* 0x000ea20000000200 */
[----:B------:R-:W-:-:S02]  /*40f0*/  SEL R2, R2, 0xffffffc0, !P2 ;  /* 0xffffffc002027807 */ /* 0x000fc40005000000 */
[C---:B------:R-:W-:Y:S01]  /*4100*/  IADD3 R210, R219.reuse, 0x1000, RZ ;  /* 0x00001000dbd27810 */ /* 0x040fe20007ffe0ff */
[----:B------:R-:W3:Y:S01]  /*4110*/  LDSM.16.M88.4 R80, [R221+0x5800] ;  /* 0x00580000dd50783b */ /* 0x000ee20000000200 */
[----:B------:R-:W-:Y:S01]  /*4120*/  IADD3 R209, R219, 0x1800, RZ ;  /* 0x00001800dbd17810 */ /* 0x000fe20007ffe0ff */
[----:B------:R-:W-:Y:S01]  /*4130*/  IMAD.IADD R215, R221, 0x1, R2 ;  /* 0x00000001ddd77824 */ /* 0x000fe200078e0202 */
[C---:B------:R-:W-:Y:S01]  /*4140*/  IADD3 R208, R219.reuse, 0x2000, RZ ;  /* 0x00002000dbd07810 */ /* 0x040fe20007ffe0ff */
[----:B------:R-:W4:Y:S01]  /*4150*/  LDSM.16.M88.4 R72, [R221+0x6000] ;  /* 0x00600000dd48783b */ /* 0x000f220000000200 */
[----:B------:R-:W-:Y:S01]  /*4160*/  IMAD.IADD R204, R2, 0x1, R219 ;  /* 0x0000000102cc7824 */ /* 0x000fe200078e02db */
[----:B------:R-:W-:Y:S02]  /*4170*/  IADD3 R2, R126, 0x1, R125 ;  /* 0x000000017e027810 */ /* 0x000fe40007ffe07d */
[----:B------:R-:W2:Y:S01]  /*4180*/  LDSM.16.M88.4 R64, [R221+0x6800] ;  /* 0x00680000dd40783b */ /* 0x000ea20000000200 */
[----:B------:R-:W-:-:S02]  /*4190*/  IADD3 R207, R219, 0x2800, RZ ;  /* 0x00002800dbcf7810 */ /* 0x000fc40007ffe0ff */
[----:B------:R-:W-:Y:S01]  /*41a0*/  IADD3 R2, R41, R2, -R129 ;  /* 0x0000000229027210 */ /* 0x000fe20007ffe881 */
[----:B------:R-:W2:Y:S01]  /*41b0*/  LDSM.16.M88.4 R56, [R221+0x7000] ;  /* 0x00700000dd38783b */ /* 0x000ea20000000200 */
[C---:B------:R-:W-:Y:S02]  /*41c0*/  IADD3 R206, R219.reuse, 0x3000, RZ ;  /* 0x00003000dbce7810 */ /* 0x040fe40007ffe0ff */
[----:B------:R-:W-:Y:S01]  /*41d0*/  IADD3 R2, R2, c[0x0][0x2e8], RZ ;  /* 0x0000ba0002027a10 */ /* 0x000fe20007ffe0ff */
[----:B------:R-:W2:Y:S01]  /*41e0*/  LDSM.16.M88.4 R44, [R221+0x7800] ;  /* 0x00780000dd2c783b */ /* 0x000ea20000000200 */
[----:B------:R-:W-:Y:S02]  /*41f0*/  IADD3 R205, R219, 0x3800, RZ ;  /* 0x00003800dbcd7810 */ /* 0x000fe40007ffe0ff */
[C---:B------:R-:W-:Y:S01]  /*4200*/  IADD3 R188, R2.reuse, 0x8, RZ ;  /* 0x0000000802bc7810 */ /* 0x040fe20007ffe0ff */
[----:B------:R-:W-:Y:S01]  /*4210*/  LDSM.16.M88.4 R96, [R220] ;  /* 0x00000000dc60783b */ /* 0x000fe20000000200 */
[----:B------:R-:W-:-:S02]  /*4220*/  IMNMX R189, R2, R41, PT ;  /* 0x0000002902bd7217 */ /* 0x000fc40003800200 */
[----:B------:R-:W-:Y:S01]  /*4230*/  IMNMX R188, R188, R41, PT ;  /* 0x00000029bcbc7217 */ /* 0x000fe20003800200 */
[----:B------:R-:W3:Y:S01]  /*4240*/  LDSM.16.M88.4 R8, [R219+0x800] ;  /* 0x00080000db08783b */ /* 0x000ee20000000200 */
[----:B------:R-:W-:Y:S02]  /*4250*/  LOP3.LUT R2, R7, R124, RZ, 0xfc, !PT ;  /* 0x0000007c07027212 */ /* 0x000fe400078efcff */
[C---:B------:R-:W-:Y:S01]  /*4260*/  IADD3 R203, R219.reuse, 0x4000, RZ ;  /* 0x00004000dbcb7810 */ /* 0x040fe20007ffe0ff */
[----:B-1--4-:R-:W-:Y:S01]  /*4270*/  HMMA.16816.F32.BF16 R20, R48, R16, RZ ;  /* 0x000000103014723c */ /* 0x012fe200000418ff */
[----:B------:R-:W1:Y:S01]  /*4280*/  LDSM.16.M88.4 R32, [R219] ;  /* 0x00000000db20783b */ /* 0x000e620000000200 */
[C---:B------:R-:W-:Y:S02]  /*4290*/  IADD3 R202, R219.reuse, 0x4800, RZ ;  /* 0x00004800dbca7810 */ /* 0x040fe40007ffe0ff */
[C---:B------:R-:W-:Y:S01]  /*42a0*/  IADD3 R201, R219.reuse, 0x5000, RZ ;  /* 0x00005000dbc97810 */ /* 0x040fe20007ffe0ff */
[----:B------:R-:W-:Y:S01]  /*42b0*/  LDSM.16.M88.4 R100, [R218] ;  /* 0x00000000da64783b */ /* 0x000fe20000000200 */
[----:B------:R-:W-:-:S02]  /*42c0*/  IADD3 R200, R219, 0x5800, RZ ;  /* 0x00005800dbc87810 */ /* 0x000fc40007ffe0ff */
[C---:B------:R-:W-:Y:S01]  /*42d0*/  HMMA.16816.F32.BF16 R16, R48.reuse, R18, RZ ;  /* 0x000000123010723c */ /* 0x040fe200000418ff */
[----:B------:R-:W4:Y:S01]  /*42e0*/  LDSM.16.M88.4 R120, [R219+0x1000] ;  /* 0x00100000db78783b */ /* 0x000f220000000200 */
[C---:B------:R-:W-:Y:S02]  /*42f0*/  IADD3 R199, R219.reuse, 0x6000, RZ ;  /* 0x00006000dbc77810 */ /* 0x040fe40007ffe0ff */
[C---:B------:R-:W-:Y:S01]  /*4300*/  IADD3 R198, R219.reuse, 0x6800, RZ ;  /* 0x00006800dbc67810 */ /* 0x040fe20007ffe0ff */
[----:B------:R-:W-:Y:S01]  /*4310*/  LDSM.16.M88.4 R116, [R219+0x1800] ;  /* 0x00180000db74783b */ /* 0x000fe20000000200 */
[C---:B------:R-:W-:Y:S02]  /*4320*/  IADD3 R197, R219.reuse, 0x7000, RZ ;  /* 0x00007000dbc57810 */ /* 0x040fe40007ffe0ff */
[----:B-----5:R-:W-:Y:S01]  /*4330*/  HMMA.16816.F32.BF16 R28, R48, R24, RZ ;  /* 0x00000018301c723c */ /* 0x020fe200000418ff */
[----:B------:R-:W-:Y:S01]  /*4340*/  LDSM.16.M88.4 R104, [R219+0x3800] ;  /* 0x00380000db68783b */ /* 0x000fe20000000200 */
[----:B------:R-:W-:-:S03]  /*4350*/  IADD3 R196, R219, 0x7800, RZ ;  /* 0x00007800dbc47810 */ /* 0x000fc60007ffe0ff */
[----:B------:R-:W-:Y:S03]  /*4360*/  LDSM.16.M88.4 R108, [R219+0x2800] ;  /* 0x00280000db6c783b */ /* 0x000fe60000000200 */
[C---:B------:R-:W-:Y:S01]  /*4370*/  HMMA.16816.F32.BF16 R24, R48.reuse, R26, RZ ;  /* 0x0000001a3018723c */ /* 0x040fe200000418ff */
[----:B------:R-:W-:Y:S04]  /*4380*/  LDSM.16.M88.4 R112, [R219+0x2000] ;  /* 0x00200000db70783b */ /* 0x000fe80000000200 */
[----:B------:R-:W-:Y:S03]  /*4390*/  LDSM.16.M88.4 R92, [R215+0x5000] ;  /* 0x00500000d75c783b */ /* 0x000fe60000000200 */
[C---:B--2---:R-:W-:Y:S08]  /*43a0*/  HMMA.16816.F32.BF16 R12, R48.reuse, R88, RZ ;  /* 0x00000058300c723c */ /* 0x044ff000000418ff */
        /* <DEDUP_REMOVED lines=15> */
[C---:B-1----:R-:W-:Y:S08]  /*44a0*/  HMMA.16816.F32.BF16 R28, R96.reuse, R32, R28 ;  /* 0x00000020601c723c */ /* 0x042ff0000004181c */
[C---:B------:R-:W-:Y:S01]  /*44b0*/  HMMA.16816.F32.BF16 R24, R96.reuse, R34, R24 ;  /* 0x000000226018723c */ /* 0x040fe20000041818 */
[----:B------:R-:W1:Y:S07]  /*44c0*/  LDSM.16.M88.4 R32, [R215+0x4000] ;  /* 0x00400000d720783b */ /* 0x000e6e0000000200 */
[C---:B----4-:R-:W-:Y:S08]  /*44d0*/  HMMA.16816.F32.BF16 R12, R96.reuse, R120, R12 ;  /* 0x00000078600c723c */ /* 0x050ff0000004180c */
[C---:B--2---:R-:W-:Y:S08]  /*44e0*/  HMMA.16816.F32.BF16 R60, R96.reuse, R44, R60 ;  /* 0x0000002c603c723c */ /* 0x044ff0000004183c */
[----:B------:R-:W-:Y:S01]  /*44f0*/  HMMA.16816.F32.BF16 R56, R96, R46, R56 ;  /* 0x0000002e6038723c */ /* 0x000fe20000041838 */
[----:B------:R-:W2:Y:S07]  /*4500*/  LDSM.16.M88.4 R44, [R215+0x5800] ;  /* 0x00580000d72c783b */ /* 0x000eae0000000200 */
[C---:B---3--:R-:W-:Y:S08]  /*4510*/  HMMA.16816.F32.BF16 R20, R100.reuse, R8, R20 ;  /* 0x000000086414723c */ /* 0x048ff00000041814 */
[----:B------:R-:W-:Y:S01]  /*4520*/  HMMA.16816.F32.BF16 R16, R100, R10, R16 ;  /* 0x0000000a6410723c */ /* 0x000fe20000041810 */
[----:B------:R-:W3:Y:S07]  /*4530*/  LDSM.16.M88.4 R8, [R215+0x7000] ;  /* 0x00700000d708783b */ /* 0x000eee0000000200 */
        /* <DEDUP_REMOVED lines=16> */
[----:B------:R-:W-:Y:S04]  /*4640*/  LDSM.16.M88.4 R96, [R217] ;  /* 0x00000000d960783b */ /* 0x000fe80000000200 */
[----:B------:R-:W-:Y:S03]  /*4650*/  LDSM.16.M88.4 R112, [R204+0x2000] ;  /* 0x00200000cc70783b */ /* 0x000fe60000000200 */
[C---:B------:R-:W-:Y:S08]  /*4660*/  HMMA.16816.F32.BF16 R12, R100.reuse, R92, R12 ;  /* 0x0000005c640c723c */ /* 0x040ff0000004180c */
[C---:B------:R-:W-:Y:S01]  /*4670*/  HMMA.16816.F32.BF16 R88, R100.reuse, R94, R88 ;  /* 0x0000005e6458723c */ /* 0x040fe20000041858 */
[----:B------:R-:W4:Y:S07]  /*4680*/  LDSM.16.M88.4 R92, [R204] ;  /* 0x00000000cc5c783b */ /* 0x000f2e0000000200 */
        /* <DEDUP_REMOVED lines=12> */
[C---:B-----5:R-:W-:Y:S08]  /*4750*/  HMMA.16816.F32.BF16 R76, R100.reuse, R108, R76 ;  /* 0x0000006c644c723c */ /* 0x060ff0000004184c */
[----:B------:R-:W-:Y:S01]  /*4760*/  HMMA.16816.F32.BF16 R72, R100, R110, R72 ;  /* 0x0000006e6448723c */ /* 0x000fe20000041848 */
[----:B------:R-:W5:Y:S04]  /*4770*/  LDSM.16.M88.4 R108, [R204+0x2800] ;  /* 0x00280000cc6c783b */ /* 0x000f680000000200 */
[----:B------:R-:W1:Y:S03]  /*4780*/  LDSM.16.M88.4 R100, [R204+0x3800] ;  /* 0x00380000cc64783b */ /* 0x000e660000000200 */
        /* <DEDUP_REMOVED lines=8> */
[----:B------:R-:W2:Y:S07]  /*4810*/  LDSM.16.M88.4 R8, [R222+0x2000] ;  /* 0x00200000de08783b */ /* 0x000eae0000000200 */
[C---:B-1----:R-:W-:Y:S08]  /*4820*/  HMMA.16816.F32.BF16 R84, R96.reuse, R32, R84 ;  /* 0x000000206054723c */ /* 0x042ff00000041854 */
[C---:B------:R-:W-:Y:S01]  /*4830*/  HMMA.16816.F32.BF16 R80, R96.reuse, R34, R80 ;  /* 0x000000226050723c */ /* 0x040fe20000041850 */
[----:B------:R-:W1:Y:S07]  /*4840*/  LDSM.16.M88.4 R32, [R221+0x9000] ;  /* 0x00900000dd20783b */ /* 0x000e6e0000000200 */
[C---:B----4-:R-:W-:Y:S08]  /*4850*/  HMMA.16816.F32.BF16 R60, R96.reuse, R104, R60 ;  /* 0x00000068603c723c */ /* 0x050ff0000004183c */
[C---:B------:R-:W-:Y:S01]  /*4860*/  HMMA.16816.F32.BF16 R56, R96.reuse, R106, R56 ;  /* 0x0000006a6038723c */ /* 0x040fe20000041838 */
[----:B------:R-:W3:Y:S07]  /*4870*/  LDSM.16.M88.4 R104, [R221+0x9800] ;  /* 0x00980000dd68783b */ /* 0x000eee0000000200 */
[C---:B------:R-:W-:Y:S08]  /*4880*/  HMMA.16816.F32.BF16 R76, R96.reuse, R112, R76 ;  /* 0x00000070604c723c */ /* 0x040ff0000004184c */
[C---:B------:R-:W-:Y:S01]  /*4890*/  HMMA.16816.F32.BF16 R72, R96.reuse, R114, R72 ;  /* 0x000000726048723c */ /* 0x040fe20000041848 */
[----:B------:R-:W-:Y:S07]  /*48a0*/  LDSM.16.M88.4 R112, [R220+0x2000] ;  /* 0x00200000dc70783b */ /* 0x000fee0000000200 */
[C---:B-----5:R-:W-:Y:S08]  /*48b0*/  HMMA.16816.F32.BF16 R68, R96.reuse, R108, R68 ;  /* 0x0000006c6044723c */ /* 0x060ff00000041844 */
[C---:B------:R-:W-:Y:S01]  /*48c0*/  HMMA.16816.F32.BF16 R64, R96.reuse, R110, R64 ;  /* 0x0000006e6040723c */ /* 0x040fe20000041840 */
[----:B------:R-:W-:Y:S07]  /*48d0*/  LDSM.16.M88.4 R108, [R219+0x5800] ;  /* 0x00580000db6c783b */ /* 0x000fee0000000200 */
[C---:B------:R-:W-:Y:S08]  /*48e0*/  HMMA.16816.F32.BF16 R52, R96.reuse, R100, R52 ;  /* 0x000000646034723c */ /* 0x040ff00000041834 */
[----:B------:R-:W-:Y:S01]  /*48f0*/  HMMA.16816.F32.BF16 R48, R96, R102, R48 ;  /* 0x000000666030723c */ /* 0x000fe20000041830 */
[----:B------:R-:W4:Y:S04]  /*4900*/  LDSM.16.M88.4 R100, [R221+0xa000] ;  /* 0x00a00000dd64783b */ /* 0x000f280000000200 */
[----:B------:R-:W5:Y:S03]  /*4910*/  LDSM.16.M88.4 R96, [R221+0xa800] ;  /* 0x00a80000dd60783b */ /* 0x000f660000000200 */
        /* <DEDUP_REMOVED lines=14> */
[----:B------:R-:W-:Y:S07]  /*4a00*/  LDSM.16.M88.4 R100, [R219+0x6800] ;  /* 0x00680000db64783b */ /* 0x000fee0000000200 */
[C---:B-----5:R-:W-:Y:S08]  /*4a10*/  HMMA.16816.F32.BF16 R68, R8.reuse, R96, R68 ;  /* 0x000000600844723c */ /* 0x060ff00000041844 */
[C---:B------:R-:W-:Y:S01]  /*4a20*/  HMMA.16816.F32.BF16 R64, R8.reuse, R98, R64 ;  /* 0x000000620840723c */ /* 0x040fe20000041840 */
[----:B------:R-:W-:Y:S07]  /*4a30*/  LDSM.16.M88.4 R96, [R219+0x7000] ;  /* 0x00700000db60783b */ /* 0x000fee0000000200 */
[C---:B--2---:R-:W-:Y:S08]  /*4a40*/  HMMA.16816.F32.BF16 R60, R8.reuse, R92, R60 ;  /* 0x0000005c083c723c */ /* 0x044ff0000004183c */
[C---:B------:R-:W-:Y:S01]  /*4a50*/  HMMA.16816.F32.BF16 R56, R8.reuse, R94, R56 ;  /* 0x0000005e0838723c */ /* 0x040fe20000041838 */
[----:B------:R-:W-:Y:S07]  /*4a60*/  LDSM.16.M88.4 R92, [R219+0x7800] ;  /* 0x00780000db5c783b */ /* 0x000fee0000000200 */
[C---:B------:R-:W-:Y:S08]  /*4a70*/  HMMA.16816.F32.BF16 R52, R8.reuse, R44, R52 ;  /* 0x0000002c0834723c */ /* 0x040ff00000041834 */
[----:B------:R-:W-:Y:S01]  /*4a80*/  HMMA.16816.F32.BF16 R48, R8, R46, R48 ;  /* 0x0000002e0830723c */ /* 0x000fe20000041830 */
[----:B------:R-:W-:Y:S04]  /*4a90*/  LDSM.16.M88.4 R44, [R215+0x8000] ;  /* 0x00800000d72c783b */ /* 0x000fe80000000200 */
[----:B------:R-:W2:Y:S03]  /*4aa0*/  LDSM.16.M88.4 R8, [R218+0x2000] ;  /* 0x00200000da08783b */ /* 0x000ea60000000200 */
[C---:B-1----:R-:W-:Y:S08]  /*4ab0*/  HMMA.16816.F32.BF16 R28, R112.reuse, R32, R28 ;  /* 0x00000020701c723c */ /* 0x042ff0000004181c */
[C---:B------:R-:W-:Y:S01]  /*4ac0*/  HMMA.16816.F32.BF16 R24, R112.reuse, R34, R24 ;  /* 0x000000227018723c */ /* 0x040fe20000041818 */
[----:B------:R-:W-:Y:S07]  /*4ad0*/  LDSM.16.M88.4 R32, [R215+0x8800] ;  /* 0x00880000d720783b */ /* 0x000fee0000000200 */
[C---:B------:R-:W-:Y:S08]  /*4ae0*/  HMMA.16816.F32.BF16 R84, R112.reuse, R108, R84 ;  /* 0x0000006c7054723c */ /* 0x040ff00000041854 */
[C---:B------:R-:W-:Y:S08]  /*4af0*/  HMMA.16816.F32.BF16 R80, R112.reuse, R110, R80 ;  /* 0x0000006e7050723c */ /* 0x040ff00000041850 */
[C---:B------:R-:W-:Y:S08]  /*4b00*/  HMMA.16816.F32.BF16 R12, R112.reuse, R116, R12 ;  /* 0x00000074700c723c */ /* 0x040ff0000004180c */
[C---:B------:R-:W-:Y:S01]  /*4b10*/  HMMA.16816.F32.BF16 R88, R112.reuse, R118, R88 ;  /* 0x000000767058723c */ /* 0x040fe20000041858 */
[----:B------:R-:W-:Y:S07]  /*4b20*/  LDSM.16.M88.4 R116, [R204+0x4000] ;  /* 0x00400000cc74783b */ /* 0x000fee0000000200 */
[----:B---3--:R-:W-:Y:S01]  /*4b30*/  HMMA.16816.F32.BF16 R108, R112, R104, R76 ;  /* 0x00000068706c723c */ /* 0x008fe2000004184c */
[----:B------:R-:W1:Y:S07]  /*4b40*/  LDSM.16.M88.4 R76, [R217+0x2000] ;  /* 0x00200000d94c783b */ /* 0x000e6e0000000200 */
[C---:B--2---:R-:W-:Y:S08]  /*4b50*/  HMMA.16816.F32.BF16 R28, R8.reuse, R44, R28 ;  /* 0x0000002c081c723c */ /* 0x044ff0000004181c */
[----:B------:R-:W-:Y:S01]  /*4b60*/  HMMA.16816.F32.BF16 R44, R8, R46, R24 ;  /* 0x0000002e082c723c */ /* 0x000fe20000041818 */
[----:B------:R-:W2:Y:S07]  /*4b70*/  LDSM.16.M88.4 R24, [R215+0x9000] ;  /* 0x00900000d718783b */ /* 0x000eae0000000200 */
[C---:B------:R-:W-:Y:S08]  /*4b80*/  HMMA.16816.F32.BF16 R20, R112.reuse, R120, R20 ;  /* 0x000000787014723c */ /* 0x040ff00000041814 */
[C---:B------:R-:W-:Y:S08]  /*4b90*/  HMMA.16816.F32.BF16 R16, R112.reuse, R122, R16 ;  /* 0x0000007a7010723c */ /* 0x040ff00000041810 */
[C---:B------:R-:W-:Y:S08]  /*4ba0*/  HMMA.16816.F32.BF16 R52, R112.reuse, R92, R52 ;  /* 0x0000005c7034723c */ /* 0x040ff00000041834 */
[C---:B------:R-:W-:Y:S01]  /*4bb0*/  HMMA.16816.F32.BF16 R48, R112.reuse, R94, R48 ;  /* 0x0000005e7030723c */ /* 0x040fe20000041830 */
[----:B------:R-:W3:Y:S07]  /*4bc0*/  LDSM.16.M88.4 R92, [R204+0x4800] ;  /* 0x00480000cc5c783b */ /* 0x000eee0000000200 */
[----:B------:R-:W-:Y:S07]  /*4bd0*/  HMMA.16816.F32.BF16 R68, R112, R100, R68 ;  /* 0x000000647044723c */ /* 0x000fee0000041844 */
[----:B------:R-:W-:Y:S01]  /*4be0*/  IMAD.IADD R100, R4, 0x1, R229 ;  /* 0x0000000104647824 */ /* 0x000fe200078e02e5 */
[----:B-1----:R-:W-:Y:S04]  /*4bf0*/  HMMA.16816.F32.BF16 R44, R76, R118, R44 ;  /* 0x000000764c2c723c */ /* 0x002fe8000004182c */
[----:B------:R-:W-:-:S04]  /*4c00*/  IADD3 R7, R100, 0x9, RZ ;  /* 0x0000000964077810 */ /* 0x000fc80007ffe0ff */
[----:B------:R-:W-:Y:S01]  /*4c10*/  HMMA.16816.F32.BF16 R60, R112, R96, R60 ;  /* 0x00000060703c723c */ /* 0x000fe2000004183c */
[C---:B------:R-:W-:Y:S02]  /*4c20*/  ISETP.GE.AND P3, PT, R7.reuse, R189, PT ;  /* 0x000000bd0700720c */ /* 0x040fe40003f66270 */
[----:B------:R-:W-:-:S04]  /*4c30*/  ISETP.GE.AND P2, PT, R7, R188, PT ;  /* 0x000000bc0700720c */ /* 0x000fc80003f46270 */
[C---:B------:R-:W-:Y:S01]  /*4c40*/  IADD3 R96, R100.reuse, 0x8, RZ ;  /* 0x0000000864607810 */ /* 0x040fe20007ffe0ff */
[----:B------:R-:W-:Y:S01]  /*4c50*/  HMMA.16816.F32.BF16 R20, R8, R32, R20 ;  /* 0x000000200814723c */ /* 0x000fe20000041814 */
[----:B------:R-:W-:Y:S02]  /*4c60*/  IADD3 R97, R100, 0x1, RZ ;  /* 0x0000000164617810 */ /* 0x000fe40007ffe0ff */
[----:B------:R-:W1:Y:S01]  /*4c70*/  I2F R105, R96 ;  /* 0x0000006000697306 */ /* 0x000e620000201400 */
[-C--:B------:R-:W-:Y:S02]  /*4c80*/  ISETP.GE.AND P5, PT, R96, R189.reuse, PT ;  /* 0x000000bd6000720c */ /* 0x080fe40003fa6270 */
[C---:B------:R-:W-:Y:S02]  /*4c90*/  ISETP.GE.AND P6, PT, R97.reuse, R189, PT ;  /* 0x000000bd6100720c */ /* 0x040fe40003fc6270 */
[----:B------:R-:W-:Y:S01]  /*4ca0*/  HMMA.16816.F32.BF16 R28, R76, R116, R28 ;  /* 0x000000744c1c723c */ /* 0x000fe2000004181c */
[----:B------:R-:W-:-:S02]  /*4cb0*/  ISETP.GE.AND P4, PT, R97, R188, PT ;  /* 0x000000bc6100720c */ /* 0x000fc40003f86270 */
[----:B------:R4:W5:Y:S01]  /*4cc0*/  I2F R101, R97 ;  /* 0x0000006100657306 */ /* 0x0009620000201400 */
[----:B------:R-:W-:-:S04]  /*4cd0*/  ISETP.GE.AND P1, PT, R96, R188, PT ;  /* 0x000000bc6000720c */ /* 0x000fc80003f26270 */
[----:B------:R-:W-:Y:S01]  /*4ce0*/  HMMA.16816.F32.BF16 R16, R8, R34, R16 ;  /* 0x000000220810723c */ /* 0x000fe20000041810 */
[----:B------:R-:W3:Y:S01]  /*4cf0*/  LDSM.16.M88.4 R32, [R215+0x9800] ;  /* 0x00980000d720783b */ /* 0x000ee20000000200 */
[CC--:B-1----:R-:W-:Y:S02]  /*4d00*/  FFMA.FTZ R44, R0.reuse, R105.reuse, R44 ;  /* 0x00000069002c7223 */ /* 0x0c2fe4000001002c */
[----:B------:R-:W-:-:S04]  /*4d10*/  FFMA.FTZ R46, R0, R105, R46 ;  /* 0x00000069002e7223 */ /* 0x000fc8000001002e */
[----:B------:R-:W-:Y:S01]  /*4d20*/  HMMA.16816.F32.BF16 R56, R112, R98, R56 ;  /* 0x000000627038723c */ /* 0x000fe20000041838 */
[----:B------:R-:W-:Y:S01]  /*4d30*/  FSEL R104, R44, -INF , !P5 ;  /* 0xff8000002c687808 */ /* 0x000fe20006800000 */
[----:B----4-:R-:W1:Y:S01]  /*4d40*/  LDSM.16.M88.4 R96, [R204+0x5000] ;  /* 0x00500000cc60783b */ /* 0x010e620000000200 */
[----:B------:R-:W-:-:S05]  /*4d50*/  IADD3 R44, R100, 0x18, RZ ;  /* 0x00000018642c7810 */ /* 0x000fca0007ffe0ff */
[----:B--2---:R-:W-:Y:S01]  /*4d60*/  HMMA.16816.F32.BF16 R12, R8, R24, R12 ;  /* 0x00000018080c723c */ /* 0x004fe2000004180c */
[----:B------:R-:W2:Y:S01]  /*4d70*/  I2F R24, R7 ;  /* 0x0000000700187306 */ /* 0x000ea20000201400 */
[CC--:B-----5:R-:W-:Y:S02]  /*4d80*/  FFMA.FTZ R29, R0.reuse, R101.reuse, R29 ;  /* 0x00000065001d7223 */ /* 0x0e0fe4000001001d */
[----:B------:R-:W-:Y:S01]  /*4d90*/  FFMA.FTZ R31, R0, R101, R31 ;  /* 0x00000065001f7223 */ /* 0x000fe2000001001f */
[----:B------:R-:W-:Y:S02]  /*4da0*/  FSEL R101, R46, -INF , !P1 ;  /* 0xff8000002e657808 */ /* 0x000fe40004800000 */
[C---:B------:R-:W-:Y:S01]  /*4db0*/  IADD3 R25, R100.reuse, 0x10, RZ ;  /* 0x0000001064197810 */ /* 0x040fe20007ffe0ff */
[----:B---3--:R-:W-:Y:S03]  /*4dc0*/  HMMA.16816.F32.BF16 R20, R76, R92, R20 ;  /* 0x0000005c4c14723c */ /* 0x008fe60000041814 */
[----:B------:R-:W3:Y:S04]  /*4dd0*/  I2F R41, R25 ;  /* 0x0000001900297306 */ /* 0x000ee80000201400 */
[----:B------:R-:W-:Y:S01]  /*4de0*/  IADD3 R92, R100, 0x11, RZ ;  /* 0x00000011645c7810 */ /* 0x000fe20007ffe0ff */
[----:B------:R-:W-:Y:S01]  /*4df0*/  HMMA.16816.F32.BF16 R72, R112, R106, R72 ;  /* 0x0000006a7048723c */ /* 0x000fe20000041848 */
[CC--:B--2---:R-:W-:Y:S01]  /*4e00*/  FFMA.FTZ R45, R0.reuse, R24.reuse, R45 ;  /* 0x00000018002d7223 */ /* 0x0c4fe2000001002d */
[----:B------:R-:W-:Y:S01]  /*4e10*/  FSEL R7, R31, -INF , !P4 ;  /* 0xff8000001f077808 */ /* 0x000fe20006000000 */
[----:B------:R-:W-:Y:S01]  /*4e20*/  FFMA.FTZ R47, R0, R24, R47 ;  /* 0x00000018002f7223 */ /* 0x000fe2000001002f */
[----:B------:R-:W-:Y:S01]  /*4e30*/  ISETP.GE.AND P4, PT, R25, R188, PT ;  /* 0x000000bc1900720c */ /* 0x000fe20003f86270 */
[----:B------:R2:W4:Y:S01]  /*4e40*/  I2F R31, R92 ;  /* 0x0000005c001f7306 */ /* 0x0005220000201400 */
[----:B------:R-:W-:-:S02]  /*4e50*/  IADD3 R93, R100, 0x19, RZ ;  /* 0x00000019645d7810 */ /* 0x000fc40007ffe0ff */
[----:B------:R-:W-:Y:S01]  /*4e60*/  HMMA.16816.F32.BF16 R64, R112, R102, R64 ;  /* 0x000000667040723c */ /* 0x000fe20000041840 */
[----:B------:R-:W-:Y:S02]  /*4e70*/  FSEL R106, R45, -INF , !P3 ;  /* 0xff8000002d6a7808 */ /* 0x000fe40005800000 */
[-C--:B------:R-:W-:Y:S02]  /*4e80*/  ISETP.GE.AND P3, PT, R44, R189.reuse, PT ;  /* 0x000000bd2c00720c */ /* 0x080fe40003f66270 */
[-C--:B------:R-:W-:Y:S01]  /*4e90*/  ISETP.GE.AND P5, PT, R92, R189.reuse, PT ;  /* 0x000000bd5c00720c */ /* 0x080fe20003fa6270 */
[----:B------:R-:W-:Y:S01]  /*4ea0*/  I2F R103, R100 ;  /* 0x0000006400677306 */ /* 0x000fe20000201400 */
[----:B------:R-:W-:Y:S01]  /*4eb0*/  FSEL R102, R29, -INF , !P6 ;  /* 0xff8000001d667808 */ /* 0x000fe20007000000 */
[----:B------:R-:W-:Y:S01]  /*4ec0*/  HMMA.16816.F32.BF16 R16, R76, R94, R16 ;  /* 0x0000005e4c10723c */ /* 0x000fe20000041810 */
[----:B------:R-:W-:Y:S01]  /*4ed0*/  ISETP.GE.AND P6, PT, R25, R189, PT ;  /* 0x000000bd1900720c */ /* 0x000fe20003fc6270 */
[-C--:B---3--:R-:W-:Y:S01]  /*4ee0*/  FFMA.FTZ R22, R0, R41.reuse, R22 ;  /* 0x0000002900167223 */ /* 0x088fe20000010016 */
[----:B------:R-:W-:Y:S01]  /*4ef0*/  ISETP.GE.AND P1, PT, R92, R188, PT ;  /* 0x000000bc5c00720c */ /* 0x000fe20003f26270 */
[----:B--2---:R-:W-:-:S02]  /*4f00*/  FFMA.FTZ R92, R0, R41, R20 ;  /* 0x00000029005c7223 */ /* 0x004fc40000010014 */
[----:B------:R2:W3:Y:S01]  /*4f10*/  I2F R29, R44 ;  /* 0x0000002c001d7306 */ /* 0x0004e20000201400 */
[----:B------:R-:W-:Y:S01]  /*4f20*/  FSEL R95, R47, -INF , !P2 ;  /* 0xff8000002f5f7808 */ /* 0x000fe20005000000 */
[C---:B------:R-:W-:Y:S01]  /*4f30*/  HMMA.16816.F32.BF16 R88, R8.reuse, R26, R88 ;  /* 0x0000001a0858723c */ /* 0x040fe20000041858 */
[-C--:B------:R-:W-:Y:S01]  /*4f40*/  ISETP.GE.AND P2, PT, R44, R188.reuse, PT ;  /* 0x000000bc2c00720c */ /* 0x080fe20003f46270 */
[----:B------:R-:W5:Y:S01]  /*4f50*/  LDSM.16.M88.4 R24, [R215+0xa000] ;  /* 0x00a00000d718783b */ /* 0x000f620000000200 */
[----:B----4-:R-:W-:Y:S01]  /*4f60*/  FFMA.FTZ R23, R0, R31, R23 ;  /* 0x0000001f00177223 */ /* 0x010fe20000010017 */
[----:B------:R-:W-:Y:S02]  /*4f70*/  FSEL R92, R92, -INF , !P6 ;  /* 0xff8000005c5c7808 */ /* 0x000fe40007000000 */
[----:B------:R4:W4:Y:S01]  /*4f80*/  I2F R20, R93 ;  /* 0x0000005d00147306 */ /* 0x0009220000201400 */
[C---:B------:R-:W-:Y:S01]  /*4f90*/  ISETP.GE.AND P6, PT, R93.reuse, R189, PT ;  /* 0x000000bd5d00720c */ /* 0x040fe20003fc6270 */
[----:B------:R-:W-:Y:S01]  /*4fa0*/  HMMA.16816.F32.BF16 R84, R8, R32, R84 ;  /* 0x000000200854723c */ /* 0x000fe20000041854 */
[----:B--2---:R-:W2:Y:S06]  /*4fb0*/  LDSM.16.M88.4 R44, [R204+0x5800] ;  /* 0x00580000cc2c783b */ /* 0x004eac0000000200 */
[----:B------:R-:W-:Y:S01]  /*4fc0*/  FSEL R33, R22, -INF , !P4 ;  /* 0xff80000016217808 */ /* 0x000fe20006000000 */
[C---:B-1----:R-:W-:Y:S01]  /*4fd0*/  HMMA.16816.F32.BF16 R12, R76.reuse, R96, R12 ;  /* 0x000000604c0c723c */ /* 0x042fe2000004180c */
[----:B------:R-:W-:Y:S01]  /*4fe0*/  IADD3 R22, R100, 0x20, RZ ;  /* 0x0000002064167810 */ /* 0x000fe20007ffe0ff */
[C---:B------:R-:W-:Y:S01]  /*4ff0*/  FFMA.FTZ R32, R0.reuse, R31, R21 ;  /* 0x0000001f00207223 */ /* 0x040fe20000010015 */
[----:B------:R-:W-:Y:S01]  /*5000*/  ISETP.GE.AND P4, PT, R93, R188, PT ;  /* 0x000000bc5d00720c */ /* 0x000fe20003f86270 */
[CC--:B---3--:R-:W-:Y:S01]  /*5010*/  FFMA.FTZ R16, R0.reuse, R29.reuse, R16 ;  /* 0x0000001d00107223 */ /* 0x0c8fe20000010010 */
[----:B------:R-:W1:Y:S01]  /*5020*/  I2F R21, R22 ;  /* 0x0000001600157306 */ /* 0x000e620000201400 */
[----:B----4-:R-:W-:Y:S01]  /*5030*/  FSEL R93, R23, -INF , !P1 ;  /* 0xff800000175d7808 */ /* 0x010fe20004800000 */
[----:B------:R-:W-:Y:S01]  /*5040*/  FFMA.FTZ R18, R0, R29, R18 ;  /* 0x0000001d00127223 */ /* 0x000fe20000010012 */
[----:B------:R-:W-:Y:S01]  /*5050*/  IADD3 R23, R100, 0x21, RZ ;  /* 0x0000002164177810 */ /* 0x000fe20007ffe0ff */
[----:B------:R-:W-:Y:S01]  /*5060*/  HMMA.16816.F32.BF16 R88, R76, R98, R88 ;  /* 0x000000624c58723c */ /* 0x000fe20000041858 */
[-C--:B------:R-:W-:Y:S01]  /*5070*/  FFMA.FTZ R17, R0, R20.reuse, R17 ;  /* 0x0000001400117223 */ /* 0x080fe20000010011 */
[----:B------:R-:W-:Y:S01]  /*5080*/  IADD3 R96, R100, 0x29, RZ ;  /* 0x0000002964607810 */ /* 0x000fe20007ffe0ff */
[----:B------:R-:W-:Y:S01]  /*5090*/  FFMA.FTZ R19, R0, R20, R19 ;  /* 0x0000001400137223 */ /* 0x000fe20000010013 */
[----:B------:R-:W3:Y:S01]  /*50a0*/  I2F R41, R23 ;  /* 0x0000001700297306 */ /* 0x000ee20000201400 */
[----:B------:R-:W-:-:S02]  /*50b0*/  IADD3 R97, R100, 0x28, RZ ;  /* 0x0000002864617810 */ /* 0x000fc40007ffe0ff */
[----:B------:R-:W-:Y:S01]  /*50c0*/  FSEL R94, R16, -INF , !P3 ;  /* 0xff800000105e7808 */ /* 0x000fe20005800000 */
[C---:B------:R-:W-:Y:S01]  /*50d0*/  HMMA.16816.F32.BF16 R80, R8.reuse, R34, R80 ;  /* 0x000000220850723c */ /* 0x040fe20000041850 */
[----:B------:R-:W-:Y:S02]  /*50e0*/  FSEL R31, R18, -INF , !P2 ;  /* 0xff800000121f7808 */ /* 0x000fe40005000000 */
[----:B------:R-:W-:Y:S01]  /*50f0*/  FSEL R29, R19, -INF , !P4 ;  /* 0xff800000131d7808 */ /* 0x000fe20006000000 */
[----:B------:R-:W4:Y:S01]  /*5100*/  I2F R35, R97 ;  /* 0x0000006100237306 */ /* 0x000f220000201400 */
[----:B------:R-:W-:Y:S02]  /*5110*/  FSEL R32, R32, -INF , !P5 ;  /* 0xff80000020207808 */ /* 0x000fe40006800000 */
[----:B------:R-:W-:Y:S01]  /*5120*/  FSEL R34, R17, -INF , !P6 ;  /* 0xff80000011227808 */ /* 0x000fe20007000000 */
[CC--:B-1----:R-:W-:Y:S01]  /*5130*/  FFMA.FTZ R178, R0.reuse, R21.reuse, R12 ;  /* 0x0000001500b27223 */ /* 0x0c2fe2000001000c */
[----:B------:R-:W1:Y:S01]  /*5140*/  LDSM.16.M88.4 R16, [R215+0xa800] ;  /* 0x00a80000d710783b */ /* 0x000e620000000200 */
[----:B------:R-:W-:Y:S01]  /*5150*/  FFMA.FTZ R145, R0, R21, R14 ;  /* 0x0000001500917223 */ /* 0x000fe2000001000e */
[----:B------:R-:W-:Y:S01]  /*5160*/  IADD3 R14, R100, 0x30, RZ ;  /* 0x00000030640e7810 */ /* 0x000fe20007ffe0ff */
[----:B------:R-:W4:Y:S01]  /*5170*/  I2F R12, R96 ;  /* 0x00000060000c7306 */ /* 0x000f220000201400 */
[----:B-----5:R-:W-:Y:S01]  /*5180*/  HMMA.16816.F32.BF16 R108, R8, R24, R108 ;  /* 0x00000018086c723c */ /* 0x020fe2000004186c */
[----:B------:R-:W-:Y:S01]  /*5190*/  ISETP.GE.AND P5, PT, R22, R189, PT ;  /* 0x000000bd1600720c */ /* 0x000fe20003fa6270 */
[-C--:B---3--:R-:W-:Y:S01]  /*51a0*/  FFMA.FTZ R13, R0, R41.reuse, R13 ;  /* 0x00000029000d7223 */ /* 0x088fe2000001000d */
[----:B------:R-:W-:Y:S01]  /*51b0*/  ISETP.GE.AND P1, PT, R22, R188, PT ;  /* 0x000000bc1600720c */ /* 0x000fe20003f26270 */
[----:B------:R-:W-:Y:S01]  /*51c0*/  FFMA.FTZ R15, R0, R41, R15 ;  /* 0x00000029000f7223 */ /* 0x000fe2000001000f */
[----:B------:R-:W-:-:S02]  /*51d0*/  ISETP.GE.AND P3, PT, R23, R189, PT ;  /* 0x000000bd1700720c */ /* 0x000fc40003f66270 */
[----:B------:R-:W3:Y:S01]  /*51e0*/  I2F R25, R14 ;  /* 0x0000000e00197306 */ /* 0x000ee20000201400 */
[----:B--2---:R-:W-:Y:S01]  /*51f0*/  HMMA.16816.F32.BF16 R84, R76, R44, R84 ;  /* 0x0000002c4c54723c */ /* 0x004fe20000041854 */
[----:B------:R-:W-:Y:S01]  /*5200*/  ISETP.GE.AND P2, PT, R23, R188, PT ;  /* 0x000000bc1700720c */ /* 0x000fe20003f46270 */
[-C--:B----4-:R-:W-:Y:S01]  /*5210*/  FFMA.FTZ R88, R0, R35.reuse, R88 ;  /* 0x0000002300587223 */ /* 0x090fe20000010058 */
[----:B------:R-:W2:Y:S01]  /*5220*/  LDSM.16.M88.4 R20, [R204+0x6000] ;  /* 0x00600000cc14783b */ /* 0x000ea20000000200 */
[----:B------:R-:W-:Y:S01]  /*5230*/  FSEL R178, R178, -INF , !P5 ;  /* 0xff800000b2b27808 */ /* 0x000fe20006800000 */
[C---:B------:R-:W-:Y:S01]  /*5240*/  FFMA.FTZ R41, R0.reuse, R35, R90 ;  /* 0x0000002300297223 */ /* 0x040fe2000001005a */
[----:B------:R-:W-:Y:S01]  /*5250*/  FSEL R145, R145, -INF , !P1 ;  /* 0xff80000091917808 */ /* 0x000fe20004800000 */
[-C--:B------:R-:W-:Y:S01]  /*5260*/  FFMA.FTZ R89, R0, R12.reuse, R89 ;  /* 0x0000000c00597223 */ /* 0x080fe20000010059 */
[----:B------:R-:W-:Y:S01]  /*5270*/  ISETP.GE.AND P5, PT, R96, R189, PT ;  /* 0x000000bd6000720c */ /* 0x000fe20003fa6270 */
[----:B------:R-:W-:Y:S01]  /*5280*/  FFMA.FTZ R91, R0, R12, R91 ;  /* 0x0000000c005b7223 */ /* 0x000fe2000001005b */
[----:B------:R-:W-:Y:S01]  /*5290*/  ISETP.GE.AND P1, PT, R96, R188, PT ;  /* 0x000000bc6000720c */ /* 0x000fe20003f26270 */
[----:B------:R-:W-:Y:S01]  /*52a0*/  HMMA.16816.F32.BF16 R72, R8, R26, R72 ;  /* 0x0000001a0848723c */ /* 0x000fe20000041848 */
[----:B------:R-:W-:-:S02]  /*52b0*/  FSEL R44, R13, -INF , !P3 ;  /* 0xff8000000d2c7808 */ /* 0x000fc40005800000 */
[C---:B------:R-:W-:Y:S02]  /*52c0*/  IADD3 R24, R100.reuse, 0x38, RZ ;  /* 0x0000003864187810 */ /* 0x040fe40007ffe0ff */
[C---:B------:R-:W-:Y:S02]  /*52d0*/  ISETP.GE.AND P6, PT, R97.reuse, R189, PT ;  /* 0x000000bd6100720c */ /* 0x040fe40003fc6270 */
[----:B------:R-:W-:Y:S01]  /*52e0*/  ISETP.GE.AND P4, PT, R97, R188, PT ;  /* 0x000000bc6100720c */ /* 0x000fe20003f86270 */
[----:B------:R4:W-:Y:S01]  /*52f0*/  I2F R45, R24 ;  /* 0x00000018002d7306 */ /* 0x0009e20000201400 */
[----:B------:R-:W-:Y:S01]  /*5300*/  IADD3 R13, R100, 0x31, RZ ;  /* 0x00000031640d7810 */ /* 0x000fe20007ffe0ff */
[----:B------:R-:W-:Y:S01]  /*5310*/  HMMA.16816.F32.BF16 R80, R76, R46, R80 ;  /* 0x0000002e4c50723c */ /* 0x000fe20000041850 */
[----:B------:R-:W-:Y:S02]  /*5320*/  FSEL R180, R89, -INF , !P5 ;  /* 0xff80000059b47808 */ /* 0x000fe40006800000 */
[----:B------:R-:W-:Y:S01]  /*5330*/  FSEL R143, R91, -INF , !P1 ;  /* 0xff8000005b8f7808 */ /* 0x000fe20004800000 */
[CC--:B---3--:R-:W-:Y:S01]  /*5340*/  FFMA.FTZ R84, R0.reuse, R25.reuse, R84 ;  /* 0x0000001900547223 */ /* 0x0c8fe20000010054 */
[----:B------:R-:W-:Y:S01]  /*5350*/  FSEL R181, R15, -INF , !P2 ;  /* 0xff8000000fb57808 */ /* 0x000fe20005000000 */
[----:B------:R-:W-:Y:S01]  /*5360*/  FFMA.FTZ R86, R0, R25, R86 ;  /* 0x0000001900567223 */ /* 0x000fe20000010056 */
[----:B------:R-:W-:Y:S01]  /*5370*/  FSEL R182, R88, -INF , !P6 ;  /* 0xff80000058b67808 */ /* 0x000fe20007000000 */
[----:B------:R3:W5:Y:S01]  /*5380*/  I2F R35, R13 ;  /* 0x0000000d00237306 */ /* 0x0007620000201400 */
[----:B------:R-:W-:Y:S01]  /*5390*/  FSEL R41, R41, -INF , !P4 ;  /* 0xff80000029297808 */ /* 0x000fe20006000000 */
[----:B-1----:R-:W-:Y:S01]  /*53a0*/  HMMA.16816.F32.BF16 R68, R8, R16, R68 ;  /* 0x000000100844723c */ /* 0x002fe20000041844 */
[----:B------:R-:W-:-:S02]  /*53b0*/  ISETP.GE.AND P5, PT, R24, R189, PT ;  /* 0x000000bd1800720c */ /* 0x000fc40003fa6270 */
[-C--:B------:R-:W-:Y:S02]  /*53c0*/  ISETP.GE.AND P1, PT, R24, R188.reuse, PT ;  /* 0x000000bc1800720c */ /* 0x080fe40003f26270 */
[CC--:B------:R-:W-:Y:S01]  /*53d0*/  ISETP.GE.AND P3, PT, R14.reuse, R189.reuse, PT ;  /* 0x000000bd0e00720c */ /* 0x0c0fe20003f66270 */
[----:B----4-:R-:W1:Y:S01]  /*53e0*/  LDSM.16.M88.4 R24, [R204+0x6800] ;  /* 0x00680000cc18783b */ /* 0x010e620000000200 */
[-C--:B------:R-:W-:Y:S01]  /*53f0*/  ISETP.GE.AND P2, PT, R14, R188.reuse, PT ;  /* 0x000000bc0e00720c */ /* 0x080fe20003f46270 */
[----:B------:R-:W-:Y:S01]  /*5400*/  HMMA.16816.F32.BF16 R64, R8, R18, R64 ;  /* 0x000000120840723c */ /* 0x000fe20000041840 */
[C---:B------:R-:W-:Y:S02]  /*5410*/  ISETP.GE.AND P6, PT, R13.reuse, R189, PT ;  /* 0x000000bd0d00720c */ /* 0x040fe40003fc6270 */
[-C--:B------:R-:W-:Y:S02]  /*5420*/  ISETP.GE.AND P4, PT, R13, R188.reuse, PT ;  /* 0x000000bc0d00720c */ /* 0x080fe40003f86270 */
[C---:B------:R-:W-:Y:S01]  /*5430*/  IADD3 R47, R100.reuse, 0x39, RZ ;  /* 0x00000039642f7810 */ /* 0x040fe20007ffe0ff */
[----:B---3--:R-:W3:Y:S01]  /*5440*/  LDSM.16.M88.4 R12, [R215+0xb000] ;  /* 0x00b00000d70c783b */ /* 0x008ee20000000200 */
[----:B------:R-:W-:Y:S01]  /*5450*/  IADD3 R17, R100, 0x40, RZ ;  /* 0x0000004064117810 */ /* 0x000fe20007ffe0ff */
[C---:B--2---:R-:W-:Y:S01]  /*5460*/  HMMA.16816.F32.BF16 R108, R76.reuse, R20, R108 ;  /* 0x000000144c6c723c */ /* 0x044fe2000004186c */
[----:B------:R-:W2:Y:S01]  /*5470*/  I2F R16, R47 ;  /* 0x0000002f00107306 */ /* 0x000ea20000201400 */
[-C--:B-----5:R-:W-:Y:S01]  /*5480*/  FFMA.FTZ R85, R0, R35.reuse, R85 ;  /* 0x0000002300557223 */ /* 0x0a0fe20000010055 */
[----:B------:R-:W-:Y:S01]  /*5490*/  FSEL R146, R84, -INF , !P3 ;  /* 0xff80000054927808 */ /* 0x000fe20005800000 */
[----:B------:R-:W-:Y:S01]  /*54a0*/  FFMA.FTZ R87, R0, R35, R87 ;  /* 0x0000002300577223 */ /* 0x000fe20000010057 */
[----:B------:R-:W-:Y:S01]  /*54b0*/  FSEL R147, R86, -INF , !P2 ;  /* 0xff80000056937808 */ /* 0x000fe20005000000 */
[C---:B------:R-:W-:Y:S01]  /*54c0*/  FFMA.FTZ R80, R0.reuse, R45, R80 ;  /* 0x0000002d00507223 */ /* 0x040fe20000010050 */
[C---:B------:R-:W-:Y:S01]  /*54d0*/  ISETP.GE.AND P3, PT, R47.reuse, R189, PT ;  /* 0x000000bd2f00720c */ /* 0x040fe20003f66270 */
[----:B------:R-:W-:Y:S01]  /*54e0*/  HMMA.16816.F32.BF16 R72, R76, R22, R72 ;  /* 0x000000164c48723c */ /* 0x000fe20000041848 */
[----:B------:R-:W-:Y:S01]  /*54f0*/  ISETP.GE.AND P2, PT, R47, R188, PT ;  /* 0x000000bc2f00720c */ /* 0x000fe20003f46270 */
[----:B------:R4:W5:Y:S01]  /*5500*/  I2F R21, R17 ;  /* 0x0000001100157306 */ /* 0x0009620000201400 */
[----:B------:R-:W-:Y:S01]  /*5510*/  FFMA.FTZ R82, R0, R45, R82 ;  /* 0x0000002d00527223 */ /* 0x000fe20000010052 */
[----:B------:R-:W-:-:S02]  /*5520*/  IADD3 R46, R100, 0x41, RZ ;  /* 0x00000041642e7810 */ /* 0x000fc40007ffe0ff */
[----:B------:R-:W-:Y:S02]  /*5530*/  FSEL R144, R85, -INF , !P6 ;  /* 0xff80000055907808 */ /* 0x000fe40007000000 */
[----:B------:R-:W-:Y:S01]  /*5540*/  FSEL R161, R87, -INF , !P4 ;  /* 0xff80000057a17808 */ /* 0x000fe20006000000 */
[-C--:B--2---:R-:W-:Y:S01]  /*5550*/  FFMA.FTZ R81, R0, R16.reuse, R81 ;  /* 0x0000001000517223 */ /* 0x084fe20000010051 */
[----:B------:R-:W-:Y:S01]  /*5560*/  IADD3 R47, R100, 0x49, RZ ;  /* 0x00000049642f7810 */ /* 0x000fe20007ffe0ff */
[----:B------:R-:W-:Y:S01]  /*5570*/  FFMA.FTZ R83, R0, R16, R83 ;  /* 0x0000001000537223 */ /* 0x000fe20000010053 */
[C---:B------:R-:W-:Y:S01]  /*5580*/  ISETP.GE.AND P6, PT, R17.reuse, R189, PT ;  /* 0x000000bd1100720c */ /* 0x040fe20003fc6270 */
[----:B------:R2:W2:Y:S01]  /*5590*/  I2F R35, R46 ;  /* 0x0000002e00237306 */ /* 0x0004a20000201400 */
[-C--:B------:R-:W-:Y:S02]  /*55a0*/  ISETP.GE.AND P4, PT, R17, R188.reuse, PT ;  /* 0x000000bc1100720c */ /* 0x080fe40003f86270 */
[----:B------:R-:W-:Y:S01]  /*55b0*/  FSEL R150, R80, -INF , !P5 ;  /* 0xff80000050967808 */ /* 0x000fe20006800000 */
[----:B----4-:R-:W4:Y:S01]  /*55c0*/  LDSM.16.M88.4 R16, [R215+0xb800] ;  /* 0x00b80000d710783b */ /* 0x010f220000000200 */
[----:B------:R-:W-:Y:S01]  /*55d0*/  FSEL R159, R82, -INF , !P1 ;  /* 0xff800000529f7808 */ /* 0x000fe20004800000 */
[----:B-----5:R-:W-:Y:S01]  /*55e0*/  FFMA.FTZ R108, R0, R21, R108 ;  /* 0x00000015006c7223 */ /* 0x020fe2000001006c */
[C---:B------:R-:W-:Y:S01]  /*55f0*/  ISETP.GE.AND P5, PT, R46.reuse, R189, PT ;  /* 0x000000bd2e00720c */ /* 0x040fe20003fa6270 */
[----:B-1----:R-:W-:Y:S01]  /*5600*/  HMMA.16816.F32.BF16 R68, R76, R24, R68 ;  /* 0x000000184c44723c */ /* 0x002fe20000041844 */
[----:B------:R-:W-:Y:S01]  /*5610*/  ISETP.GE.AND P1, PT, R46, R188, PT ;  /* 0x000000bc2e00720c */ /* 0x000fe20003f26270 */
[----:B------:R-:W-:Y:S01]  /*5620*/  FFMA.FTZ R110, R0, R21, R110 ;  /* 0x00000015006e7223 */ /* 0x000fe2000001006e */
[----:B------:R-:W-:-:S02]  /*5630*/  IADD3 R20, R100, 0x48, RZ ;  /* 0x0000004864147810 */ /* 0x000fc40007ffe0ff */
[----:B------:R-:W-:Y:S02]  /*5640*/  FSEL R148, R81, -INF , !P3 ;  /* 0xff80000051947808 */ /* 0x000fe40005800000 */
[----:B--2---:R-:W-:Y:S01]  /*5650*/  IADD3 R46, R100, 0x50, RZ ;  /* 0x00000050642e7810 */ /* 0x004fe20007ffe0ff */
[C---:B---3--:R-:W-:Y:S01]  /*5660*/  HMMA.16816.F32.BF16 R60, R8.reuse, R12, R60 ;  /* 0x0000000c083c723c */ /* 0x048fe2000004183c */
[----:B------:R-:W1:Y:S01]  /*5670*/  I2F R12, R47 ;  /* 0x0000002f000c7306 */ /* 0x000e620000201400 */
[----:B------:R-:W-:Y:S01]  /*5680*/  FSEL R153, R83, -INF , !P2 ;  /* 0xff80000053997808 */ /* 0x000fe20005000000 */
[----:B------:R-:W-:Y:S01]  /*5690*/  FFMA.FTZ R109, R0, R35, R109 ;  /* 0x00000023006d7223 */ /* 0x000fe2000001006d */
[----:B------:R-:W-:Y:S01]  /*56a0*/  ISETP.GE.AND P3, PT, R20, R189, PT ;  /* 0x000000bd1400720c */ /* 0x000fe20003f66270 */
[----:B------:R-:W-:Y:S01]  /*56b0*/  FFMA.FTZ R111, R0, R35, R111 ;  /* 0x00000023006f7223 */ /* 0x000fe2000001006f */
[----:B------:R-:W-:Y:S02]  /*56c0*/  ISETP.GE.AND P2, PT, R20, R188, PT ;  /* 0x000000bc1400720c */ /* 0x000fe40003f46270 */
[----:B------:R-:W-:Y:S01]  /*56d0*/  FSEL R166, R108, -INF , !P6 ;  /* 0xff8000006ca67808 */ /* 0x000fe20007000000 */
[----:B------:R-:W2:Y:S01]  /*56e0*/  I2F R13, R46 ;  /* 0x0000002e000d7306 */ /* 0x000ea20000201400 */
[----:B------:R-:W-:Y:S01]  /*56f0*/  FSEL R179, R110, -INF , !P4 ;  /* 0xff8000006eb37808 */ /* 0x000fe20006000000 */
[----:B------:R-:W-:Y:S01]  /*5700*/  HMMA.16816.F32.BF16 R56, R8, R14, R56 ;  /* 0x0000000e0838723c */ /* 0x000fe20000041838 */
[----:B------:R-:W-:-:S02]  /*5710*/  ISETP.GE.AND P6, PT, R47, R189, PT ;  /* 0x000000bd2f00720c */ /* 0x000fc40003fc6270 */
[----:B------:R-:W-:Y:S02]  /*5720*/  ISETP.GE.AND P4, PT, R47, R188, PT ;  /* 0x000000bc2f00720c */ /* 0x000fe40003f86270 */
[----:B------:R-:W-:Y:S01]  /*5730*/  IADD3 R35, R100, 0x51, RZ ;  /* 0x0000005164237810 */ /* 0x000fe20007ffe0ff */
[----:B------:R3:W5:Y:S01]  /*5740*/  I2F R45, R20 ;  /* 0x00000014002d7306 */ /* 0x0007620000201400 */
[-C--:B-1----:R-:W-:Y:S01]  /*5750*/  FFMA.FTZ R73, R0, R12.reuse, R73 ;  /* 0x0000000c00497223 */ /* 0x082fe20000010049 */
[----:B------:R-:W-:Y:S01]  /*5760*/  IADD3 R14, R100, 0x58, RZ ;  /* 0x00000058640e7810 */ /* 0x000fe20007ffe0ff */
[C---:B------:R-:W-:Y:S01]  /*5770*/  FFMA.FTZ R75, R0.reuse, R12, R75 ;  /* 0x0000000c004b7223 */ /* 0x040fe2000001004b */
[----:B------:R-:W-:Y:S01]  /*5780*/  HMMA.16816.F32.BF16 R64, R76, R26, R64 ;  /* 0x0000001a4c40723c */ /* 0x000fe20000041840 */
[----:B------:R-:W-:Y:S02]  /*5790*/  FSEL R160, R109, -INF , !P5 ;  /* 0xff8000006da07808 */ /* 0x000fe40006800000 */
[----:B------:R-:W-:Y:S01]  /*57a0*/  FSEL R164, R73, -INF , !P6 ;  /* 0xff80000049a47808 */ /* 0x000fe20007000000 */
[----:B------:R1:W1:Y:S01]  /*57b0*/  I2F R25, R14 ;  /* 0x0000000e00197306 */ /* 0x0002620000201400 */
[----:B------:R-:W-:Y:S01]  /*57c0*/  FSEL R169, R75, -INF , !P4 ;  /* 0xff8000004ba97808 */ /* 0x000fe20006000000 */
[----:B--2---:R-:W-:Y:S01]  /*57d0*/  FFMA.FTZ R68, R0, R13, R68 ;  /* 0x0000000d00447223 */ /* 0x004fe20000010044 */
[----:B------:R-:W-:Y:S01]  /*57e0*/  ISETP.GE.AND P6, PT, R14, R189, PT ;  /* 0x000000bd0e00720c */ /* 0x000fe20003fc6270 */
[----:B------:R-:W-:Y:S01]  /*57f0*/  FFMA.FTZ R70, R0, R13, R70 ;  /* 0x0000000d00467223 */ /* 0x000fe20000010046 */
[----:B------:R-:W-:Y:S01]  /*5800*/  ISETP.GE.AND P4, PT, R14, R188, PT ;  /* 0x000000bc0e00720c */ /* 0x000fe20003f86270 */
[C---:B----4-:R-:W-:Y:S01]  /*5810*/  HMMA.16816.F32.BF16 R48, R8.reuse, R18, R48 ;  /* 0x000000120830723c */ /* 0x050fe20000041830 */
[C---:B------:R-:W-:Y:S01]  /*5820*/  IADD3 R26, R100.reuse, 0x59, RZ ;  /* 0x00000059641a7810 */ /* 0x040fe20007ffe0ff */
[----:B---3--:R-:W2:Y:S01]  /*5830*/  LDSM.16.M88.4 R20, [R204+0x7000] ;  /* 0x00700000cc14783b */ /* 0x008ea20000000200 */
[----:B------:R-:W3:Y:S01]  /*5840*/  I2F R24, R35 ;  /* 0x0000002300187306 */ /* 0x000ee20000201400 */
[----:B------:R-:W-:Y:S01]  /*5850*/  IADD3 R27, R100, 0x60, RZ ;  /* 0x00000060641b7810 */ /* 0x000fe20007ffe0ff */
[CC--:B-----5:R-:W-:Y:S01]  /*5860*/  FFMA.FTZ R72, R0.reuse, R45.reuse, R72 ;  /* 0x0000002d00487223 */ /* 0x0e0fe20000010048 */
[----:B------:R-:W-:Y:S01]  /*5870*/  FSEL R165, R111, -INF , !P1 ;  /* 0xff8000006fa57808 */ /* 0x000fe20004800000 */
[----:B------:R-:W-:Y:S01]  /*5880*/  FFMA.FTZ R74, R0, R45, R74 ;  /* 0x0000002d004a7223 */ /* 0x000fe2000001004a */
[----:B------:R-:W-:Y:S01]  /*5890*/  HMMA.16816.F32.BF16 R52, R8, R16, R52 ;  /* 0x000000100834723c */ /* 0x000fe20000041834 */
[----:B------:R-:W-:Y:S01]  /*58a0*/  IADD3 R18, R100, 0x69, RZ ;  /* 0x0000006964127810 */ /* 0x000fe20007ffe0ff */
[----:B-1----:R-:W1:Y:S01]  /*58b0*/  LDSM.16.M88.4 R12, [R204+0x7800] ;  /* 0x00780000cc0c783b */ /* 0x002e620000000200 */
[----:B------:R-:W4:Y:S01]  /*58c0*/  I2F R16, R26 ;  /* 0x0000001a00107306 */ /* 0x000f220000201400 */
[----:B------:R-:W-:Y:S01]  /*58d0*/  ISETP.GE.AND P5, PT, R46, R189, PT ;  /* 0x000000bd2e00720c */ /* 0x000fe20003fa6270 */
[----:B------:R-:W-:-:S04]  /*58e0*/  DEPBAR.LE SB0, 0x0 ;  /* 0x000080000000791a */ /* 0x000fc80000000000 */
[----:B------:R-:W-:Y:S01]  /*58f0*/  IADD3 R11, R100, 0x68, RZ ;  /* 0x00000068640b7810 */ /* 0x000fe20007ffe0ff */
[----:B------:R-:W-:Y:S01]  /*5900*/  FFMA.FTZ R64, R0, R25, R64 ;  /* 0x0000001900407223 */ /* 0x000fe20000010040 */
[----:B------:R-:W5:Y:S01]  /*5910*/  I2F R17, R27 ;  /* 0x0000001b00117306 */ /* 0x000f620000201400 */
[----:B------:R-:W-:Y:S01]  /*5920*/  ISETP.GE.AND P1, PT, R46, R188, PT ;  /* 0x000000bc2e00720c */ /* 0x000fe20003f26270 */
[-C--:B---3--:R-:W-:Y:S01]  /*5930*/  FFMA.FTZ R69, R0, R24.reuse, R69 ;  /* 0x0000001800457223 */ /* 0x088fe20000010045 */
[----:B------:R-:W-:Y:S01]  /*5940*/  FSEL R162, R72, -INF , !P3 ;  /* 0xff80000048a27808 */ /* 0x000fe20005800000 */
[C---:B------:R-:W-:Y:S01]  /*5950*/  FFMA.FTZ R71, R0.reuse, R24, R71 ;  /* 0x0000001800477223 */ /* 0x040fe20000010047 */
[----:B------:R-:W-:Y:S01]  /*5960*/  ISETP.GE.AND P3, PT, R35, R189, PT ;  /* 0x000000bd2300720c */ /* 0x000fe20003f66270 */
[----:B------:R-:W-:Y:S01]  /*5970*/  FFMA.FTZ R66, R0, R25, R66 ;  /* 0x0000001900427223 */ /* 0x000fe20000010042 */
[----:B------:R-:W-:Y:S01]  /*5980*/  FSEL R176, R68, -INF , !P5 ;  /* 0xff80000044b07808 */ /* 0x000fe20006800000 */
[----:B------:R-:W3:Y:S01]  /*5990*/  I2F R9, R11 ;  /* 0x0000000b00097306 */ /* 0x000ee20000201400 */
[----:B------:R-:W-:Y:S01]  /*59a0*/  FSEL R175, R70, -INF , !P1 ;  /* 0xff80000046af7808 */ /* 0x000fe20004800000 */
[-C--:B----4-:R-:W-:Y:S01]  /*59b0*/  FFMA.FTZ R65, R0, R16.reuse, R65 ;  /* 0x0000001000417223 */ /* 0x090fe20000010041 */
[----:B------:R-:W-:Y:S01]  /*59c0*/  ISETP.GE.AND P5, PT, R26, R189, PT ;  /* 0x000000bd1a00720c */ /* 0x000fe20003fa6270 */
[----:B------:R-:W-:Y:S01]  /*59d0*/  FFMA.FTZ R67, R0, R16, R67 ;  /* 0x0000001000437223 */ /* 0x000fe20000010043 */
[----:B------:R-:W-:-:S02]  /*59e0*/  ISETP.GE.AND P1, PT, R26, R188, PT ;  /* 0x000000bc1a00720c */ /* 0x000fc40003f26270 */
[----:B------:R-:W-:Y:S01]  /*59f0*/  FSEL R174, R69, -INF , !P3 ;  /* 0xff80000045ae7808 */ /* 0x000fe20005800000 */
[----:B------:R-:W-:Y:S01]  /*5a00*/  I2F R10, R18 ;  /* 0x00000012000a7306 */ /* 0x000fe20000201400 */
[-C--:B------:R-:W-:Y:S02]  /*5a10*/  ISETP.GE.AND P3, PT, R27, R189.reuse, PT ;  /* 0x000000bd1b00720c */ /* 0x080fe40003f66270 */
[----:B------:R-:W-:Y:S02]  /*5a20*/  IADD3 R16, R100, 0x70, RZ ;  /* 0x0000007064107810 */ /* 0x000fe40007ffe0ff */
[----:B------:R-:W-:Y:S01]  /*5a30*/  FSEL R168, R65, -INF , !P5 ;  /* 0xff80000041a87808 */ /* 0x000fe20006800000 */
[----:B--2---:R-:W-:Y:S01]  /*5a40*/  HMMA.16816.F32.BF16 R60, R76, R20, R60 ;  /* 0x000000144c3c723c */ /* 0x004fe2000004183c */
[----:B------:R-:W-:Y:S02]  /*5a50*/  FSEL R163, R67, -INF , !P1 ;  /* 0xff80000043a37808 */ /* 0x000fe40004800000 */
[----:B------:R-:W-:-:S02]  /*5a60*/  ISETP.GE.AND P5, PT, R11, R189, PT ;  /* 0x000000bd0b00720c */ /* 0x000fc40003fa6270 */
[-C--:B------:R-:W-:Y:S02]  /*5a70*/  ISETP.GE.AND P1, PT, R11, R188.reuse, PT ;  /* 0x000000bc0b00720c */ /* 0x080fe40003f26270 */
[----:B------:R-:W-:Y:S01]  /*5a80*/  IADD3 R20, R100, 0x61, RZ ;  /* 0x0000006164147810 */ /* 0x000fe20007ffe0ff */
[C---:B------:R-:W-:Y:S01]  /*5a90*/  HMMA.16816.F32.BF16 R56, R76.reuse, R22, R56 ;  /* 0x000000164c38723c */ /* 0x040fe20000041838 */
[----:B------:R-:W-:Y:S01]  /*5aa0*/  I2F R11, R16 ;  /* 0x00000010000b7306 */ /* 0x000fe20000201400 */
[----:B------:R-:W-:Y:S02]  /*5ab0*/  FSEL R177, R74, -INF , !P2 ;  /* 0xff8000004ab17808 */ /* 0x000fe40005000000 */
[----:B------:R-:W-:Y:S02]  /*5ac0*/  ISETP.GE.AND P2, PT, R35, R188, PT ;  /* 0x000000bc2300720c */ /* 0x000fe40003f46270 */
[----:B------:R-:W-:Y:S02]  /*5ad0*/  FSEL R170, R64, -INF , !P6 ;  /* 0xff80000040aa7808 */ /* 0x000fe40007000000 */
[----:B-1----:R-:W-:Y:S01]  /*5ae0*/  HMMA.16816.F32.BF16 R48, R76, R14, R48 ;  /* 0x0000000e4c30723c */ /* 0x002fe20000041830 */
[----:B------:R-:W1:Y:S01]  /*5af0*/  I2F R8, R20 ;  /* 0x0000001400087306 */ /* 0x000e620000201400 */
[----:B------:R-:W-:-:S02]  /*5b00*/  FSEL R171, R71, -INF , !P2 ;  /* 0xff80000047ab7808 */ /* 0x000fc40005000000 */
[----:B------:R-:W-:Y:S02]  /*5b10*/  FSEL R167, R66, -INF , !P4 ;  /* 0xff80000042a77808 */ /* 0x000fe40006000000 */
[-C--:B------:R-:W-:Y:S02]  /*5b20*/  ISETP.GE.AND P2, PT, R27, R188.reuse, PT ;  /* 0x000000bc1b00720c */ /* 0x080fe40003f46270 */
[----:B------:R-:W-:Y:S01]  /*5b30*/  IADD3 R14, R100, 0x78, RZ ;  /* 0x00000078640e7810 */ /* 0x000fe20007ffe0ff */
[----:B------:R-:W-:Y:S01]  /*5b40*/  HMMA.16816.F32.BF16 R52, R76, R12, R52 ;  /* 0x0000000c4c34723c */ /* 0x000fe20000041834 */
[----:B-----5:R-:W-:Y:S01]  /*5b50*/  FFMA.FTZ R60, R0, R17, R60 ;  /* 0x00000011003c7223 */ /* 0x020fe2000001003c */
[----:B------:R-:W-:Y:S01]  /*5b60*/  ISETP.GE.AND P6, PT, R20, R189, PT ;  /* 0x000000bd1400720c */ /* 0x000fe20003fc6270 */
[----:B------:R-:W2:Y:S01]  /*5b70*/  I2F R13, R14 ;  /* 0x0000000e000d7306 */ /* 0x000ea20000201400 */
[----:B------:R-:W-:Y:S01]  /*5b80*/  FFMA.FTZ R62, R0, R17, R62 ;  /* 0x00000011003e7223 */ /* 0x000fe2000001003e */
[----:B------:R-:W-:-:S02]  /*5b90*/  ISETP.GE.AND P4, PT, R20, R188, PT ;  /* 0x000000bc1400720c */ /* 0x000fc40003f86270 */
[----:B---3--:R-:W-:Y:S01]  /*5ba0*/  FFMA.FTZ R56, R0, R9, R56 ;  /* 0x0000000900387223 */ /* 0x008fe20000010038 */
[----:B------:R-:W-:Y:S01]  /*5bb0*/  FSEL R158, R60, -INF , !P3 ;  /* 0xff8000003c9e7808 */ /* 0x000fe20005800000 */
[-C--:B-1----:R-:W-:Y:S01]  /*5bc0*/  FFMA.FTZ R61, R0, R8.reuse, R61 ;  /* 0x00000008003d7223 */ /* 0x082fe2000001003d */
[----:B------:R-:W-:Y:S01]  /*5bd0*/  ISETP.GE.AND P3, PT, R18, R189, PT ;  /* 0x000000bd1200720c */ /* 0x000fe20003f66270 */
[----:B------:R-:W-:Y:S01]  /*5be0*/  FFMA.FTZ R63, R0, R8, R63 ;  /* 0x00000008003f7223 */ /* 0x000fe2000001003f */
[----:B------:R-:W-:Y:S01]  /*5bf0*/  IADD3 R8, R100, 0x71, RZ ;  /* 0x0000007164087810 */ /* 0x000fe20007ffe0ff */
[----:B------:R-:W-:Y:S01]  /*5c00*/  FFMA.FTZ R58, R0, R9, R58 ;  /* 0x00000009003a7223 */ /* 0x000fe2000001003a */
[----:B------:R-:W-:Y:S01]  /*5c10*/  IADD3 R12, R100, 0x79, RZ ;  /* 0x00000079640c7810 */ /* 0x000fe20007ffe0ff */
[CC--:B------:R-:W-:Y:S01]  /*5c20*/  FFMA.FTZ R57, R0.reuse, R10.reuse, R57 ;  /* 0x0000000a00397223 */ /* 0x0c0fe20000010039 */
[----:B------:R-:W1:Y:S01]  /*5c30*/  I2F R9, R8 ;  /* 0x0000000800097306 */ /* 0x000e620000201400 */
[----:B------:R-:W-:Y:S01]  /*5c40*/  FFMA.FTZ R59, R0, R10, R59 ;  /* 0x0000000a003b7223 */ /* 0x000fe2000001003b */
[----:B------:R-:W-:Y:S01]  /*5c50*/  FSEL R157, R62, -INF , !P2 ;  /* 0xff8000003e9d7808 */ /* 0x000fe20005000000 */
[CC--:B--2---:R-:W-:Y:S01]  /*5c60*/  FFMA.FTZ R48, R0.reuse, R13.reuse, R48 ;  /* 0x0000000d00307223 */ /* 0x0c4fe20000010030 */
[----:B------:R-:W-:Y:S01]  /*5c70*/  FSEL R152, R57, -INF , !P3 ;  /* 0xff80000039987808 */ /* 0x000fe20005800000 */
[----:B------:R-:W-:Y:S01]  /*5c80*/  FFMA.FTZ R50, R0, R13, R50 ;  /* 0x0000000d00327223 */ /* 0x000fe20000010032 */
[----:B------:R-:W-:-:S02]  /*5c90*/  ISETP.GE.AND P3, PT, R14, R189, PT ;  /* 0x000000bd0e00720c */ /* 0x000fc40003f66270 */
[----:B------:R-:W2:Y:S01]  /*5ca0*/  I2F R10, R12 ;  /* 0x0000000c000a7306 */ /* 0x000ea20000201400 */
[----:B------:R-:W-:Y:S01]  /*5cb0*/  FSEL R156, R61, -INF , !P6 ;  /* 0xff8000003d9c7808 */ /* 0x000fe20007000000 */
[-C--:B------:R-:W-:Y:S01]  /*5cc0*/  FFMA.FTZ R52, R0, R11.reuse, R52 ;  /* 0x0000000b00347223 */ /* 0x080fe20000010034 */
[----:B------:R-:W-:Y:S01]  /*5cd0*/  FSEL R138, R48, -INF , !P3 ;  /* 0xff800000308a7808 */ /* 0x000fe20005800000 */
[C---:B------:R-:W-:Y:S01]  /*5ce0*/  FFMA.FTZ R54, R0.reuse, R11, R54 ;  /* 0x0000000b00367223 */ /* 0x040fe20000010036 */
[----:B------:R-:W-:Y:S02]  /*5cf0*/  ISETP.GT.AND P3, PT, R231, R224, PT ;  /* 0x000000e0e700720c */ /* 0x000fe40003f64270 */
[----:B------:R-:W-:Y:S01]  /*5d00*/  FSEL R155, R63, -INF , !P4 ;  /* 0xff8000003f9b7808 */ /* 0x000fe20006000000 */
[-C--:B-1----:R-:W-:Y:S01]  /*5d10*/  FFMA.FTZ R53, R0, R9.reuse, R53 ;  /* 0x0000000900357223 */ /* 0x082fe20000010035 */
[----:B------:R-:W-:Y:S01]  /*5d20*/  FSEL R154, R56, -INF , !P5 ;  /* 0xff800000389a7808 */ /* 0x000fe20006800000 */
[----:B------:R-:W-:Y:S01]  /*5d30*/  FFMA.FTZ R55, R0, R9, R55 ;  /* 0x0000000900377223 */ /* 0x000fe20000010037 */
[----:B------:R-:W-:Y:S01]  /*5d40*/  FSEL R151, R58, -INF , !P1 ;  /* 0xff8000003a977808 */ /* 0x000fe20004800000 */
[----:B------:R-:W-:Y:S01]  /*5d50*/  FFMA.FTZ R9, R0, R103, R28 ;  /* 0x0000006700097223 */ /* 0x000fe2000001001c */
[----:B------:R-:W-:Y:S01]  /*5d60*/  BAR.SYNC.DEFER_BLOCKING 0x0 ;  /* 0x0000000000007b1d */ /* 0x000fe20000010000 */
[----:B------:R-:W-:-:S02]  /*5d70*/  ISETP.GE.AND P2, PT, R18, R188, PT ;  /* 0x000000bc1200720c */ /* 0x000fc40003f46270 */
[-C--:B------:R-:W-:Y:S01]  /*5d80*/  ISETP.GE.AND P6, PT, R16, R189.reuse, PT ;  /* 0x000000bd1000720c */ /* 0x080fe20003fc6270 */
[----:B--2---:R-:W-:Y:S01]  /*5d90*/  FFMA.FTZ R49, R0, R10, R49 ;  /* 0x0000000a00317223 */ /* 0x004fe20000010031 */
[----:B------:R-:W-:Y:S01]  /*5da0*/  ISETP.GE.AND P4, PT, R16, R188, PT ;  /* 0x000000bc1000720c */ /* 0x000fe20003f86270 */
[----:B------:R-:W-:Y:S01]  /*5db0*/  FFMA.FTZ R51, R0, R10, R51 ;  /* 0x0000000a00337223 */ /* 0x000fe20000010033 */
[C---:B------:R-:W-:Y:S02]  /*5dc0*/  ISETP.GE.AND P5, PT, R8.reuse, R189, PT ;  /* 0x000000bd0800720c */ /* 0x040fe40003fa6270 */
[----:B------:R-:W-:Y:S01]  /*5dd0*/  ISETP.GE.AND P1, PT, R8, R188, PT ;  /* 0x000000bc0800720c */ /* 0x000fe20003f26270 */
[----:B------:R-:W-:Y:S01]  /*5de0*/  FFMA.FTZ R8, R0, R103, R30 ;  /* 0x0000006700087223 */ /* 0x000fe2000001001e */
[----:B------:R-:W-:Y:S02]  /*5df0*/  FSEL R149, R59, -INF , !P2 ;  /* 0xff8000003b957808 */ /* 0x000fe40005000000 */
[----:B------:R-:W-:-:S02]  /*5e00*/  FSEL R142, R52, -INF , !P6 ;  /* 0xff800000348e7808 */ /* 0x000fc40007000000 */
[----:B------:R-:W-:Y:S02]  /*5e10*/  FSEL R139, R54, -INF , !P4 ;  /* 0xff800000368b7808 */ /* 0x000fe40006000000 */
[----:B------:R-:W-:Y:S02]  /*5e20*/  FSEL R140, R53, -INF , !P5 ;  /* 0xff800000358c7808 */ /* 0x000fe40006800000 */
[----:B------:R-:W-:Y:S02]  /*5e30*/  FSEL R137, R55, -INF , !P1 ;  /* 0xff80000037897808 */ /* 0x000fe40004800000 */
[-C--:B------:R-:W-:Y:S02]  /*5e40*/  ISETP.GE.AND P2, PT, R14, R188.reuse, PT ;  /* 0x000000bc0e00720c */ /* 0x080fe40003f46270 */
[C---:B------:R-:W-:Y:S02]  /*5e50*/  ISETP.GE.AND P6, PT, R100.reuse, R189, PT ;  /* 0x000000bd6400720c */ /* 0x040fe40003fc6270 */
[----:B------:R-:W-:-:S02]  /*5e60*/  ISETP.GE.AND P4, PT, R100, R188, PT ;  /* 0x000000bc6400720c */ /* 0x000fc40003f86270 */
        /* <DEDUP_REMOVED lines=66> */
.L_x_3637:
[----:B------:R-:W-:-:S04]  /*6290*/  LEA R15, -R6, RZ, 0x7 ;  /* 0x000000ff060f7211 */ /* 0x000fc800078e39ff */
[----:B------:R-:W-:Y:S02]  /*62a0*/  SHF.R.S32.HI R10, RZ, 0x1f, R15 ;  /* 0x0000001fff0a7819 */ /* 0x000fe4000001140f */
.L_x_3638:
[----:B------:R-:W-:Y:S01]  /*62b0*/  ISETP.GE.AND P4, PT, R232, c[0x0][0x220], PT ;  /* 0x00008800e8007a0c */ /* 0x000fe20003f86270 */
[----:B------:R-:W-:Y:S01]  /*62c0*/  BSSY B0, `(.L_x_3639) ;  /* 0x00000a1000007945 */ /* 0x000fe20003800000 */
[----:B------:R-:W-:Y:S02]  /*62d0*/  ISETP.GE.AND P2, PT, R40, c[0x0][0x220], PT ;  /* 0x0000880028007a0c */ /* 0x000fe40003f46270 */
[----:B------:R-:W-:-:S05]  /*62e0*/  IADD3 R13, P5, R226, R15, RZ ;  /* 0x0000000fe20d7210 */ /* 0x000fca0007fbe0ff */
[----:B------:R-:W-:-:S04]  /*62f0*/  IMAD.X R12, R225, 0x1, R10, P5 ;  /* 0x00000001e10c7824 */ /* 0x000fc800028e060a */
[-C--:B------:R-:W-:Y:S01]  /*6300*/  @!P4 IADD3 R17, P1, R15, R134.reuse, RZ ;  /* 0x000000860f11c210 */ /* 0x080fe20007f3e0ff */
[----:B------:R1:W-:Y:S03]  /*6310*/  @P4 STS.128 [R230+0x4000], RZ ;  /* 0x004000ffe6004388 */ /* 0x0003e60000000c00 */
[----:B------:R-:W-:Y:S01]  /*6320*/  @!P4 LEA R56, P6, R17, c[0x0][0x168], 0x1 ;  /* 0x00005a001138ca11 */ /* 0x000fe200078c08ff */
[----:B------:R-:W-:Y:S01]  /*6330*/  @!P4 IMAD.X R4, R10, 0x1, R135, P1 ;  /* 0x000000010a04c824 */ /* 0x000fe200008e0687 */
[----:B------:R-:W-:-:S04]  /*6340*/  @!P2 IADD3 R11, P1, R15, R134, RZ ;  /* 0x000000860f0ba210 */ /* 0x000fc80007f3e0ff */
[----:B------:R-:W-:Y:S01]  /*6350*/  @!P4 LEA.HI.X R57, R17, c[0x0][0x16c], R4, 0x1, P6 ;  /* 0x00005b001139ca11 */ /* 0x000fe200030f0c04 */
[--C-:B------:R-:W-:Y:S01]  /*6360*/  @!P2 IMAD.X R6, R10, 0x1, R135.reuse, P1 ;  /* 0x000000010a06a824 */ /* 0x100fe200008e0687 */
[-C--:B------:R-:W-:Y:S02]  /*6370*/  @!P4 IADD3 R17, P5, R13, R134.reuse, RZ ;  /* 0x000000860d11c210 */ /* 0x080fe40007fbe0ff */
        /* <DEDUP_REMOVED lines=16> */
[--C-:B------:R-:W-:Y:S01]  /*6480*/  @!P2 IMAD.X R4, R12, 0x1, R135.reuse, P1 ;  /* 0x000000010c04a824 */ /* 0x100fe200008e0687 */
[----:B------:R-:W-:Y:S01]  /*6490*/  @!P2 LEA R24, P1, R11, c[0x0][0x168], 0x1 ;  /* 0x00005a000b18aa11 */ /* 0x000fe200078208ff */
[----:B------:R-:W-:Y:S01]  /*64a0*/  IMAD.X R12, R225, 0x1, R12, P5 ;  /* 0x00000001e10c7824 */ /* 0x000fe200028e060c */
[-C--:B------:R-:W-:Y:S01]  /*64b0*/  @!P4 IADD3 R17, P5, R13, R134.reuse, RZ ;  /* 0x000000860d11c210 */ /* 0x080fe20007fbe0ff */
        /* <DEDUP_REMOVED lines=29> */
[C---:B------:R-:W-:Y:S01]  /*6690*/  @!P2 LEA R20, P1, R13.reuse, c[0x0][0x168], 0x1 ;  /* 0x00005a000d14aa11 */ /* 0x040fe200078208ff */
        /* <DEDUP_REMOVED lines=35> */
[C---:B------:R-:W-:Y:S01]  /*68d0*/  @!P2 LEA R58, P1, R13.reuse, c[0x0][0x168], 0x1 ;  /* 0x00005a000d3aaa11 */ /* 0x040fe200078208ff */
        /* <DEDUP_REMOVED lines=15> */
[----:B------:R-:W-:Y:S01]  /*69d0*/  @!P2 IMAD.X R13, R4, 0x1, R135, P1 ;  /* 0x00000001040da824 */ /* 0x000fe200008e0687 */
[C---:B------:R-:W-:Y:S01]  /*69e0*/  @!P2 LEA R60, P1, R6.reuse, c[0x0][0x168], 0x1 ;  /* 0x00005a00063caa11 */ /* 0x040fe200078208ff */
[----:B------:R-:W-:Y:S01]  /*69f0*/  IMAD.X R4, R225, 0x1, R4, P5 ;  /* 0x00000001e1047824 */ /* 0x000fe200028e0604 */
[----:B------:R-:W-:Y:S01]  /*6a00*/  @!P4 IADD3 R12, P5, R11, R134, RZ ;  /* 0x000000860b0cc210 */ /* 0x000fe20007fbe0ff */
[----:B------:R1:W-:Y:S01]  /*6a10*/  @P2 STS.128 [R230+0xa000], RZ ;  /* 0x00a000ffe6002388 */ /* 0x0003e20000000c00 */
[----:B------:R-:W-:Y:S02]  /*6a20*/  @!P2 LEA.HI.X R61, R6, c[0x0][0x16c], R13, 0x1, P1 ;  /* 0x00005b00063daa11 */ /* 0x000fe400008f0c0d */
[----:B--2---:R-:W-:Y:S01]  /*6a30*/  @!P4 LEA R56, P1, R12, c[0x0][0x168], 0x1 ;  /* 0x00005a000c38ca11 */ /* 0x004fe200078208ff */
        /* <DEDUP_REMOVED lines=41> */
.L_x_3640:
[----:B------:R-:W-:Y:S05]  /*6cd0*/  BSYNC B0 ;  /* 0x0000000000007941 */ /* 0x000fea0003800000 */
.L_x_3639:
[----:B------:R-:W0:Y:S01]  /*6ce0*/  LDGDEPBAR ;  /* 0x00000000000079af */ /* 0x000e220000000000 */
[----:B------:R-:W-:-:S04]  /*6cf0*/  IADD3 R134, P1, R15, R134, RZ ;  /* 0x000000860f867210 */ /* 0x000fc80007f3e0ff */
[----:B------:R-:W-:Y:S02]  /*6d00*/  IADD3.X R135, R10, R135, RZ, P1, !PT ;  /* 0x000000870a877210 */ /* 0x000fe40000ffe4ff */
.L_x_3636:
        /* <DEDUP_REMOVED lines=85> */
[----:B------:R-:W-:-:S03]  /*7260*/  FSETP.NEU.FTZ.AND P1, PT, R133, -INF , PT ;  /* 0xff8000008500780b */ /* 0x000fc60003f3d000 */
[C---:B------:R-:W-:Y:S01]  /*7270*/  FMUL.FTZ R66, R132.reuse, c[0x0][0x23c] ;  /* 0x00008f0084427a20 */ /* 0x040fe20000410000 */
[----:B------:R-:W-:Y:S02]  /*7280*/  FSEL R141, R141, RZ, P1 ;  /* 0x000000ff8d8d7208 */ /* 0x000fe40000800000 */
[----:B------:R-:W-:-:S03]  /*7290*/  FSETP.NEU.FTZ.AND P1, PT, R132, -INF , PT ;  /* 0xff8000008400780b */ /* 0x000fc60003f3d000 */
[--C-:B------:R-:W-:Y:S01]  /*72a0*/  FFMA.FTZ R62, R9, c[0x0][0x23c], -R141.reuse ;  /* 0x00008f00093e7a23 */ /* 0x100fe2000001088d */
[----:B------:R-:W-:Y:S01]  /*72b0*/  FSEL R66, R66, RZ, P1 ;  /* 0x000000ff42427208 */ /* 0x000fe20000800000 */
[--C-:B------:R-:W-:Y:S01]  /*72c0*/  FFMA.FTZ R59, R102, c[0x0][0x23c], -R141.reuse ;  /* 0x00008f00663b7a23 */ /* 0x100fe2000001088d */
[----:B------:R-:W-:Y:S01]  /*72d0*/  LEA R238, P1, R134, c[0x0][0x168], 0x1 ;  /* 0x00005a0086ee7a11 */ /* 0x000fe200078208ff */
[--C-:B------:R-:W-:Y:S02]  /*72e0*/  FFMA.FTZ R60, R104, c[0x0][0x23c], -R141.reuse ;  /* 0x00008f00683c7a23 */ /* 0x100fe4000001088d */
[----:B------:R-:W-:Y:S01]  /*72f0*/  FFMA.FTZ R55, R106, c[0x0][0x23c], -R141 ;  /* 0x00008f006a377a23 */ /* 0x000fe2000001088d */
[----:B------:R-:W-:Y:S01]  /*7300*/  MUFU.EX2 R62, R62 ;  /* 0x0000003e003e7308 */ /* 0x000fe20000000800 */
[--C-:B------:R-:W-:Y:S01]  /*7310*/  FFMA.FTZ R64, R8, c[0x0][0x23c], -R66.reuse ;  /* 0x00008f0008407a23 */ /* 0x100fe20000010842 */
[----:B------:R-:W1:Y:S01]  /*7320*/  LDSM.16.MT88.4 R104, [R214+0x10000] ;  /* 0x01000000d668783b */ /* 0x000e620000004200 */
[--C-:B------:R-:W-:Y:S01]  /*7330*/  FFMA.FTZ R63, R7, c[0x0][0x23c], -R66.reuse ;  /* 0x00008f00073f7a23 */ /* 0x100fe20000010842 */
[----:B------:R-:W-:Y:S01]  /*7340*/  LEA.HI.X R239, R134, c[0x0][0x16c], R135, 0x1, P1 ;  /* 0x00005b0086ef7a11 */ /* 0x000fe200008f0c87 */
[--C-:B------:R-:W-:Y:S01]  /*7350*/  FFMA.FTZ R61, R101, c[0x0][0x23c], -R66.reuse ;  /* 0x00008f00653d7a23 */ /* 0x100fe20000010842 */
[----:B------:R-:W2:Y:S01]  /*7360*/  LDSM.16.MT88.4 R4, [R212+0x10000] ;  /* 0x01000000d404783b */ /* 0x000ea20000004200 */
[----:B------:R-:W-:Y:S01]  /*7370*/  FFMA.FTZ R56, R95, c[0x0][0x23c], -R66 ;  /* 0x00008f005f387a23 */ /* 0x000fe20000010842 */
[----:B------:R-:W3:Y:S01]  /*7380*/  MUFU.EX2 R59, R59 ;  /* 0x0000003b003b7308 */ /* 0x000ee20000000800 */
[--C-:B------:R-:W-:Y:S01]  /*7390*/  FFMA.FTZ R58, R92, c[0x0][0x23c], -R141.reuse ;  /* 0x00008f005c3a7a23 */ /* 0x100fe2000001088d */
[----:B------:R-:W4:Y:S01]  /*73a0*/  LDSM.16.MT88.4 R8, [R216+0x10800] ;  /* 0x01080000d808783b */ /* 0x000f220000004200 */
[----:B------:R-:W-:-:S02]  /*73b0*/  FFMA.FTZ R53, R32, c[0x0][0x23c], -R141 ;  /* 0x00008f0020357a23 */ /* 0x000fc4000001088d */
[--C-:B------:R-:W-:Y:S02]  /*73c0*/  FFMA.FTZ R54, R94, c[0x0][0x23c], -R141.reuse ;  /* 0x00008f005e367a23 */ /* 0x100fe4000001088d */
[--C-:B------:R-:W-:Y:S01]  /*73d0*/  FFMA.FTZ R49, R34, c[0x0][0x23c], -R141.reuse ;  /* 0x00008f0022317a23 */ /* 0x100fe2000001088d */
[----:B------:R-:W-:Y:S01]  /*73e0*/  MUFU.EX2 R60, R60 ;  /* 0x0000003c003c7308 */ /* 0x000fe20000000800 */
[--C-:B------:R-:W-:Y:S02]  /*73f0*/  FFMA.FTZ R57, R33, c[0x0][0x23c], -R66.reuse ;  /* 0x00008f0021397a23 */ /* 0x100fe40000010842 */
[--C-:B------:R-:W-:Y:S01]  /*7400*/  FFMA.FTZ R52, R93, c[0x0][0x23c], -R66.reuse ;  /* 0x00008f005d347a23 */ /* 0x100fe20000010842 */
[----:B------:R-:W5:Y:S01]  /*7410*/  LDSM.16.MT88.4 R32, [R214+0x10800] ;  /* 0x01080000d620783b */ /* 0x000f620000004200 */
[--C-:B------:R-:W-:Y:S02]  /*7420*/  FFMA.FTZ R51, R31, c[0x0][0x23c], -R66.reuse ;  /* 0x00008f001f337a23 */ /* 0x100fe40000010842 */
[----:B------:R-:W-:Y:S01]  /*7430*/  FFMA.FTZ R48, R29, c[0x0][0x23c], -R66 ;  /* 0x00008f001d307a23 */ /* 0x000fe20000010842 */
[----:B------:R-:W1:Y:S01]  /*7440*/  MUFU.EX2 R55, R55 ;  /* 0x0000003700377308 */ /* 0x000e620000000800 */
[----:B---3--:R-:W-:Y:S01]  /*7450*/  F2FP.BF16.PACK_AB R112, R59, R62 ;  /* 0x0000003e3b70723e */ /* 0x008fe200000010ff */
[----:B------:R-:W3:Y:S01]  /*7460*/  LDSM.16.MT88.4 R28, [R213+0x10800] ;  /* 0x01080000d51c783b */ /* 0x000ee20000004200 */
[----:B------:R-:W-:-:S02]  /*7470*/  FFMA.FTZ R45, R44, c[0x0][0x23c], -R141 ;  /* 0x00008f002c2d7a23 */ /* 0x000fc4000001088d */
[--C-:B------:R-:W-:Y:S02]  /*7480*/  FFMA.FTZ R50, R178, c[0x0][0x23c], -R141.reuse ;  /* 0x00008f00b2327a23 */ /* 0x100fe4000001088d */
[--C-:B------:R-:W-:Y:S01]  /*7490*/  FFMA.FTZ R46, R182, c[0x0][0x23c], -R141.reuse ;  /* 0x00008f00b62e7a23 */ /* 0x100fe2000001088d */
[----:B------:R-:W-:Y:S01]  /*74a0*/  MUFU.EX2 R64, R64 ;  /* 0x0000004000407308 */ /* 0x000fe20000000800 */
[----:B------:R-:W-:Y:S02]  /*74b0*/  FFMA.FTZ R3, R180, c[0x0][0x23c], -R141 ;  /* 0x00008f00b4037a23 */ /* 0x000fe4000001088d */
[--C-:B------:R-:W-:Y:S02]  /*74c0*/  FFMA.FTZ R47, R145, c[0x0][0x23c], -R66.reuse ;  /* 0x00008f00912f7a23 */ /* 0x100fe40000010842 */
        /* <DEDUP_REMOVED lines=47> */
[----:B------:R-:W2:Y:S01]  /*77c0*/  MUFU.EX2 R52, R52 ;  /* 0x0000003400347308 */ /* 0x000ea20000000800 */
        /* <DEDUP_REMOVED lines=77> */
[C---:B---3--:R-:W-:Y:S02]  /*7ca0*/  HMMA.16816.F32.BF16 R108, R4.reuse, R28, R108 ;  /* 0x0000001c046c723c */ /* 0x048fe4000004186c */
[----:B------:R-:W3:Y:S06]  /*7cb0*/  MUFU.EX2 R169, R169 ;  /* 0x000000a900a97308 */ /* 0x000eec0000000800 */
        /* <DEDUP_REMOVED lines=72> */
[----:B------:R-:W3:Y:S01]  /*8140*/  LDSM.16.MT88.4 R16, [R214+0x11800] ;  /* 0x01180000d610783b */ /* 0x000ee20000004200 */
[----:B------:R-:W-:-:S06]  /*8150*/  FADD.FTZ R3, R160, R3 ;  /* 0x00000003a0037221 */ /* 0x000fcc0000010000 */
        /* <DEDUP_REMOVED lines=21> */
[----:B------:R-:W-:-:S02]  /*82b0*/  F2FP.BF16.PACK_AB R4, R160, R159 ;  /* 0x0000009fa004723e */ /* 0x000fc400000010ff */
[----:B-----5:R-:W-:Y:S01]  /*82c0*/  F2FP.BF16.PACK_AB R5, R165, R164 ;  /* 0x000000a4a505723e */ /* 0x020fe200000010ff */
[----:B------:R-:W-:Y:S01]  /*82d0*/  FADD.FTZ R164, R164, R153 ;  /* 0x00000099a4a47221 */ /* 0x000fe20000010000 */
[----:B------:R-:W-:Y:S01]  /*82e0*/  F2FP.BF16.PACK_AB R6, R161, R162 ;  /* 0x000000a2a106723e */ /* 0x000fe200000010ff */
[----:B------:R-:W-:Y:S01]  /*82f0*/  FADD.FTZ R162, R162, R3 ;  /* 0x00000003a2a27221 */ /* 0x000fe20000010000 */
[----:B------:R-:W-:Y:S01]  /*8300*/  F2FP.BF16.PACK_AB R7, R169, R166 ;  /* 0x000000a6a907723e */ /* 0x000fe200000010ff */
[----:B------:R-:W-:Y:S02]  /*8310*/  FADD.FTZ R165, R165, R164 ;  /* 0x000000a4a5a57221 */ /* 0x000fe40000010000 */
[----:B------:R-:W-:Y:S02]  /*8320*/  FADD.FTZ R161, R161, R162 ;  /* 0x000000a2a1a17221 */ /* 0x000fe40000010000 */
        /* <DEDUP_REMOVED lines=99> */
[----:B---3--:R-:W-:Y:S01]  /*8960*/  HMMA.16816.F32.BF16 R108, R4, R16, R108 ;  /* 0x00000010046c723c */ /* 0x008fe2000004186c */
[----:B------:R-:W-:-:S04]  /*8970*/  FFMA.FTZ R27, R136, c[0x0][0x23c], -R141 ;  /* 0x00008f00881b7a23 */ /* 0x000fc8000001088d */
[----:B------:R-:W3:Y:S03]  /*8980*/  MUFU.EX2 R25, R25 ;  /* 0x0000001900197308 */ /* 0x000ee60000000800 */
[C---:B------:R-:W-:Y:S01]  /*8990*/  HMMA.16816.F32.BF16 R120, R4.reuse, R18, R120 ;  /* 0x000000120478723c */ /* 0x040fe20000041878 */
[----:B------:R-:W5:Y:S04]  /*89a0*/  LDSM.16.MT88.4 R16, [R213+0xf800] ;  /* 0x00f80000d510783b */ /* 0x000f680000004200 */
[----:B------:R-:W-:Y:S03]  /*89b0*/  MUFU.EX2 R26, R26 ;  /* 0x0000001a001a7308 */ /* 0x000fe60000000800 */
[C---:B----4-:R-:W-:Y:S05]  /*89c0*/  HMMA.16816.F32.BF16 R116, R4.reuse, R20, R116 ;  /* 0x000000140474723c */ /* 0x050fea0000041874 */
[----:B------:R-:W4:Y:S03]  /*89d0*/  MUFU.EX2 R27, R27 ;  /* 0x0000001b001b7308 */ /* 0x000f260000000800 */
[----:B------:R-:W-:Y:S05]  /*89e0*/  HMMA.16816.F32.BF16 R112, R4, R22, R112 ;  /* 0x000000160470723c */ /* 0x000fea0000041870 */
[----:B------:R-:W1:Y:S02]  /*89f0*/  MUFU.EX2 R30, R30 ;  /* 0x0000001e001e7308 */ /* 0x000e640000000800 */
[----:B---3--:R-:W-:Y:S01]  /*8a00*/  F2FP.BF16.PACK_AB R4, R25, R24 ;  /* 0x000000181904723e */ /* 0x008fe200000010ff */
        /* <DEDUP_REMOVED lines=8> */
[----:B-1----:R-:W-:Y:S01]  /*8a90*/  F2FP.BF16.PACK_AB R7, R241, R30 ;  /* 0x0000001ef107723e */ /* 0x002fe200000010ff */
        /* <DEDUP_REMOVED lines=87> */
.L_x_3642:
[----:B------:R-:W-:-:S04]  /*9010*/  LEA R9, -R38, RZ, 0x7 ;  /* 0x000000ff26097211 */ /* 0x000fc800078e39ff */
[----:B------:R-:W-:Y:S02]  /*9020*/  SHF.R.S32.HI R4, RZ, 0x1f, R9 ;  /* 0x0000001fff047819 */ /* 0x000fe40000011409 */
.L_x_3643:
        /* <DEDUP_REMOVED lines=98> */
[----:B--2---:R-:W-:-:S02]  /*9650*/  @!P1 LEA R26, P5, R6, c[0x0][0x170], 0x1 ;  /* 0x00005c00061a9a11 */ /* 0x004fc400078a08ff */
        /* <DEDUP_REMOVED lines=10> */
[----:B------:R-:W-:-:S03]  /*9700*/  @!P1 LEA.HI.X R5, R42, c[0x0][0x174], R5, 0x1, P3 ;  /* 0x00005d002a059a11 */ /* 0x000fc600018f0c05 */
        /* <DEDUP_REMOVED lines=36> */
[----:B-1----:R-:W5:Y:S04]  /*9950*/  LDSM.16.M88.4 R12, [R221+0x6800] ;  /* 0x00680000dd0c783b */ /* 0x002f680000000200 */
[----:B------:R-:W1:Y:S04]  /*9960*/  LDSM.16.M88.4 R44, [R221+0x4800] ;  /* 0x00480000dd2c783b */ /* 0x000e680000000200 */
[----:B----4-:R-:W4:Y:S04]  /*9970*/  LDSM.16.M88.4 R20, [R221+0x6000] ;  /* 0x00600000dd14783b */ /* 0x010f280000000200 */
[----:B------:R-:W1:Y:S04]  /*9980*/  LDSM.16.M88.4 R36, [R221+0x5000] ;  /* 0x00500000dd24783b */ /* 0x000e680000000200 */
[----:B------:R-:W1:Y:S04]  /*9990*/  LDSM.16.M88.4 R28, [R221+0x5800] ;  /* 0x00580000dd1c783b */ /* 0x000e680000000200 */
[----:B------:R-:W1:Y:S04]  /*99a0*/  LDSM.16.M88.4 R164, [R221+0x7000] ;  /* 0x00700000dda4783b */ /* 0x000e680000000200 */
[----:B------:R-:W1:Y:S04]  /*99b0*/  LDSM.16.M88.4 R64, [R221+0x7800] ;  /* 0x00780000dd40783b */ /* 0x000e680000000200 */
[----:B------:R-:W-:Y:S04]  /*99c0*/  LDSM.16.M88.4 R60, [R220] ;  /* 0x00000000dc3c783b */ /* 0x000fe80000000200 */
[----:B--2---:R-:W2:Y:S04]  /*99d0*/  LDSM.16.M88.4 R4, [R219] ;  /* 0x00000000db04783b */ /* 0x004ea80000000200 */
[----:B------:R-:W2:Y:S01]  /*99e0*/  LDSM.16.M88.4 R8, [R207] ;  /* 0x00000000cf08783b */ /* 0x000ea20000000200 */
[C---:B---3--:R-:W-:Y:S03]  /*99f0*/  HMMA.16816.F32.BF16 R56, R156.reuse, R52, RZ ;  /* 0x000000349c38723c */ /* 0x048fe600000418ff */
[----:B------:R-:W3:Y:S04]  /*9a00*/  LDSM.16.M88.4 R172, [R211] ;  /* 0x00000000d3ac783b */ /* 0x000ee80000000200 */
[----:B------:R-:W2:Y:S01]  /*9a10*/  LDSM.16.M88.4 R136, [R208] ;  /* 0x00000000d088783b */ /* 0x000ea20000000200 */
[C---:B-----5:R-:W-:Y:S03]  /*9a20*/  HMMA.16816.F32.BF16 R16, R156.reuse, R12, RZ ;  /* 0x0000000c9c10723c */ /* 0x060fe600000418ff */
[----:B------:R-:W5:Y:S04]  /*9a30*/  LDSM.16.M88.4 R152, [R210] ;  /* 0x00000000d298783b */ /* 0x000f680000000200 */
[----:B------:R-:W2:Y:S01]  /*9a40*/  LDSM.16.M88.4 R148, [R209] ;  /* 0x00000000d194783b */ /* 0x000ea20000000200 */
[C---:B------:R-:W-:Y:S03]  /*9a50*/  HMMA.16816.F32.BF16 R52, R156.reuse, R54, RZ ;  /* 0x000000369c34723c */ /* 0x040fe600000418ff */
[----:B------:R-:W2:Y:S04]  /*9a60*/  LDSM.16.M88.4 R144, [R206] ;  /* 0x00000000ce90783b */ /* 0x000ea80000000200 */
[----:B------:R-:W-:Y:S01]  /*9a70*/  LDSM.16.M88.4 R140, [R218] ;  /* 0x00000000da8c783b */ /* 0x000fe20000000200 */
[C---:B------:R-:W-:Y:S03]  /*9a80*/  HMMA.16816.F32.BF16 R12, R156.reuse, R14, RZ ;  /* 0x0000000e9c0c723c */ /* 0x040fe600000418ff */
[----:B------:R-:W-:Y:S04]  /*9a90*/  LDSM.16.M88.4 R176, [R215+0x5800] ;  /* 0x00580000d7b0783b */ /* 0x000fe80000000200 */
[----:B------:R-:W-:Y:S01]  /*9aa0*/  LDSM.16.M88.4 R180, [R220+0x2000] ;  /* 0x00200000dcb4783b */ /* 0x000fe20000000200 */
[C---:B-1----:R-:W-:Y:S03]  /*9ab0*/  HMMA.16816.F32.BF16 R48, R156.reuse, R44, RZ ;  /* 0x0000002c9c30723c */ /* 0x042fe600000418ff */
[----:B------:R-:W-:Y:S04]  /*9ac0*/  LDSM.16.M88.4 R184, [R198] ;  /* 0x00000000c6b8783b */ /* 0x000fe80000000200 */
        /* <DEDUP_REMOVED lines=33> */
[----:B------:R-:W5:Y:S07]  /*9ce0*/  LDSM.16.M88.4 R144, [R215+0x7800] ;  /* 0x00780000d790783b */ /* 0x000f6e0000000200 */
[C---:B-1----:R-:W-:Y:S08]  /*9cf0*/  HMMA.16816.F32.BF16 R160, R60.reuse, R64, R160 ;  /* 0x000000403ca0723c */ /* 0x042ff000000418a0 */
[----:B------:R-:W-:Y:S01]  /*9d00*/  HMMA.16816.F32.BF16 R156, R60, R66, R156 ;  /* 0x000000423c9c723c */ /* 0x000fe2000004189c */
[----:B------:R-:W-:Y:S04]  /*9d10*/  LDSM.16.M88.4 R64, [R204] ;  /* 0x00000000cc40783b */ /* 0x000fe80000000200 */
[----:B------:R-:W-:Y:S03]  /*9d20*/  LDSM.16.M88.4 R60, [R204+0x800] ;  /* 0x00080000cc3c783b */ /* 0x000fe60000000200 */
[C---:B--2---:R-:W-:Y:S08]  /*9d30*/  HMMA.16816.F32.BF16 R56, R140.reuse, R4, R56 ;  /* 0x000000048c38723c */ /* 0x044ff00000041838 */
[C---:B------:R-:W-:Y:S01]  /*9d40*/  HMMA.16816.F32.BF16 R52, R140.reuse, R6, R52 ;  /* 0x000000068c34723c */ /* 0x040fe20000041834 */
[----:B------:R-:W1:Y:S07]  /*9d50*/  LDSM.16.M88.4 R4, [R217] ;  /* 0x00000000d904783b */ /* 0x000e6e0000000200 */
[C---:B----4-:R-:W-:Y:S08]  /*9d60*/  HMMA.16816.F32.BF16 R48, R140.reuse, R8, R48 ;  /* 0x000000088c30723c */ /* 0x050ff00000041830 */
[C---:B------:R-:W-:Y:S01]  /*9d70*/  HMMA.16816.F32.BF16 R44, R140.reuse, R10, R44 ;  /* 0x0000000a8c2c723c */ /* 0x040fe2000004182c */
[----:B------:R-:W2:Y:S07]  /*9d80*/  LDSM.16.M88.4 R8, [R204+0x1000] ;  /* 0x00100000cc08783b */ /* 0x000eae0000000200 */
[C---:B---3--:R-:W-:Y:S08]  /*9d90*/  HMMA.16816.F32.BF16 R40, R140.reuse, R136, R40 ;  /* 0x000000888c28723c */ /* 0x048ff00000041828 */
[C---:B------:R-:W-:Y:S01]  /*9da0*/  HMMA.16816.F32.BF16 R36, R140.reuse, R138, R36 ;  /* 0x0000008a8c24723c */ /* 0x040fe20000041824 */
[----:B------:R-:W3:Y:S07]  /*9db0*/  LDSM.16.M88.4 R136, [R204+0x1800] ;  /* 0x00180000cc88783b */ /* 0x000eee0000000200 */
[C---:B-----5:R-:W-:Y:S08]  /*9dc0*/  HMMA.16816.F32.BF16 R160, R140.reuse, R144, R160 ;  /* 0x000000908ca0723c */ /* 0x060ff000000418a0 */
[----:B------:R-:W-:Y:S01]  /*9dd0*/  HMMA.16816.F32.BF16 R156, R140, R146, R156 ;  /* 0x000000928c9c723c */ /* 0x000fe2000004189c */
        /* <DEDUP_REMOVED lines=8> */
[----:B------:R-:W-:Y:S01]  /*9e60*/  HMMA.16816.F32.BF16 R36, R4, R10, R36 ;  /* 0x0000000a0424723c */ /* 0x000fe20000041824 */
[----:B------:R-:W2:Y:S07]  /*9e70*/  LDSM.16.M88.4 R8, [R204+0x3800] ;  /* 0x00380000cc08783b */ /* 0x000eae0000000200 */
[C---:B------:R-:W-:Y:S08]  /*9e80*/  HMMA.16816.F32.BF16 R32, R140.reuse, R176, R32 ;  /* 0x000000b08c20723c */ /* 0x040ff00000041820 */
[C---:B------:R-:W-:Y:S01]  /*9e90*/  HMMA.16816.F32.BF16 R28, R140.reuse, R178, R28 ;  /* 0x000000b28c1c723c */ /* 0x040fe2000004181c */
[----:B------:R-:W-:Y:S07]  /*9ea0*/  LDSM.16.M88.4 R176, [R197] ;  /* 0x00000000c5b0783b */ /* 0x000fee0000000200 */
[C---:B------:R-:W-:Y:S08]  /*9eb0*/  HMMA.16816.F32.BF16 R24, R140.reuse, R172, R24 ;  /* 0x000000ac8c18723c */ /* 0x040ff00000041818 */
[C---:B------:R-:W-:Y:S01]  /*9ec0*/  HMMA.16816.F32.BF16 R20, R140.reuse, R174, R20 ;  /* 0x000000ae8c14723c */ /* 0x040fe20000041814 */
[----:B------:R-:W-:Y:S07]  /*9ed0*/  LDSM.16.M88.4 R172, [R196] ;  /* 0x00000000c4ac783b */ /* 0x000fee0000000200 */
[C---:B------:R-:W-:Y:S08]  /*9ee0*/  HMMA.16816.F32.BF16 R16, R140.reuse, R152, R16 ;  /* 0x000000988c10723c */ /* 0x040ff00000041810 */
[C---:B------:R-:W-:Y:S01]  /*9ef0*/  HMMA.16816.F32.BF16 R12, R140.reuse, R154, R12 ;  /* 0x0000009a8c0c723c */ /* 0x040fe2000004180c */
[----:B------:R-:W-:Y:S07]  /*9f00*/  LDSM.16.M88.4 R152, [R221+0xa800] ;  /* 0x00a80000dd98783b */ /* 0x000fee0000000200 */
[C---:B------:R-:W-:Y:S08]  /*9f10*/  HMMA.16816.F32.BF16 R168, R140.reuse, R148, R168 ;  /* 0x000000948ca8723c */ /* 0x040ff000000418a8 */
[----:B------:R-:W-:Y:S01]  /*9f20*/  HMMA.16816.F32.BF16 R164, R140, R150, R164 ;  /* 0x000000968ca4723c */ /* 0x000fe200000418a4 */
[----:B------:R-:W-:Y:S04]  /*9f30*/  LDSM.16.M88.4 R140, [R222+0x2000] ;  /* 0x00200000de8c783b */ /* 0x000fe80000000200 */
[----:B------:R-:W-:Y:S03]  /*9f40*/  LDSM.16.M88.4 R148, [R221+0xb000] ;  /* 0x00b00000dd94783b */ /* 0x000fe60000000200 */
        /* <DEDUP_REMOVED lines=12> */
[C---:B--2---:R-:W-:Y:S08]  /*a010*/  HMMA.16816.F32.BF16 R160, R4.reuse, R8, R160 ;  /* 0x0000000804a0723c */ /* 0x044ff000000418a0 */
[----:B------:R-:W-:Y:S01]  /*a020*/  HMMA.16816.F32.BF16 R156, R4, R10, R156 ;  /* 0x0000000a049c723c */ /* 0x000fe2000004189c */
[----:B------:R-:W2:Y:S04]  /*a030*/  LDSM.16.M88.4 R8, [R221+0x9800] ;  /* 0x00980000dd08783b */ /* 0x000ea80000000200 */
[----:B------:R-:W5:Y:S03]  /*a040*/  LDSM.16.M88.4 R4, [R221+0xa000] ;  /* 0x00a00000dd04783b */ /* 0x000f660000000200 */
[C---:B---3--:R-:W-:Y:S08]  /*a050*/  HMMA.16816.F32.BF16 R56, R140.reuse, R136, R56 ;  /* 0x000000888c38723c */ /* 0x048ff00000041838 */
[C---:B------:R-:W-:Y:S01]  /*a060*/  HMMA.16816.F32.BF16 R52, R140.reuse, R138, R52 ;  /* 0x0000008a8c34723c */ /* 0x040fe20000041834 */
[----:B------:R-:W3:Y:S07]  /*a070*/  LDSM.16.M88.4 R136, [R203] ;  /* 0x00000000cb88783b */ /* 0x000eee0000000200 */
[C---:B-1----:R-:W-:Y:S08]  /*a080*/  HMMA.16816.F32.BF16 R48, R140.reuse, R64, R48 ;  /* 0x000000408c30723c */ /* 0x042ff00000041830 */
[C---:B------:R-:W-:Y:S01]  /*a090*/  HMMA.16816.F32.BF16 R44, R140.reuse, R66, R44 ;  /* 0x000000428c2c723c */ /* 0x040fe2000004182c */
[----:B------:R-:W-:Y:S07]  /*a0a0*/  LDSM.16.M88.4 R64, [R202] ;  /* 0x00000000ca40783b */ /* 0x000fee0000000200 */
[C---:B----4-:R-:W-:Y:S08]  /*a0b0*/  HMMA.16816.F32.BF16 R40, R140.reuse, R60, R40 ;  /* 0x0000003c8c28723c */ /* 0x050ff00000041828 */
[C---:B--2---:R-:W-:Y:S08]  /*a0c0*/  HMMA.16816.F32.BF16 R32, R140.reuse, R8, R32 ;  /* 0x000000088c20723c */ /* 0x044ff00000041820 */
[C---:B------:R-:W-:Y:S01]  /*a0d0*/  HMMA.16816.F32.BF16 R28, R140.reuse, R10, R28 ;  /* 0x0000000a8c1c723c */ /* 0x040fe2000004181c */
[----:B------:R-:W1:Y:S07]  /*a0e0*/  LDSM.16.M88.4 R8, [R200] ;  /* 0x00000000c808783b */ /* 0x000e6e0000000200 */
[C---:B-----5:R-:W-:Y:S08]  /*a0f0*/  HMMA.16816.F32.BF16 R24, R140.reuse, R4, R24 ;  /* 0x000000048c18723c */ /* 0x060ff00000041818 */
[C---:B------:R-:W-:Y:S01]  /*a100*/  HMMA.16816.F32.BF16 R20, R140.reuse, R6, R20 ;  /* 0x000000068c14723c */ /* 0x040fe20000041814 */
[----:B------:R-:W2:Y:S07]  /*a110*/  LDSM.16.M88.4 R4, [R199] ;  /* 0x00000000c704783b */ /* 0x000eae0000000200 */
[C---:B------:R-:W-:Y:S01]  /*a120*/  HMMA.16816.F32.BF16 R36, R140.reuse, R62, R36 ;  /* 0x0000003e8c24723c */ /* 0x040fe20000041824 */
[----:B------:R-:W4:Y:S07]  /*a130*/  LDSM.16.M88.4 R60, [R201] ;  /* 0x00000000c93c783b */ /* 0x000f2e0000000200 */
[C---:B------:R-:W-:Y:S08]  /*a140*/  HMMA.16816.F32.BF16 R16, R140.reuse, R152, R16 ;  /* 0x000000988c10723c */ /* 0x040ff00000041810 */
[C---:B------:R-:W-:Y:S01]  /*a150*/  HMMA.16816.F32.BF16 R12, R140.reuse, R154, R12 ;  /* 0x0000009a8c0c723c */ /* 0x040fe2000004180c */
[----:B------:R-:W-:Y:S07]  /*a160*/  LDSM.16.M88.4 R152, [R218+0x2000] ;  /* 0x00200000da98783b */ /* 0x000fee0000000200 */
[C---:B------:R-:W-:Y:S08]  /*a170*/  HMMA.16816.F32.BF16 R168, R140.reuse, R148, R168 ;  /* 0x000000948ca8723c */ /* 0x040ff000000418a8 */
[----:B------:R-:W-:Y:S01]  /*a180*/  HMMA.16816.F32.BF16 R164, R140, R150, R164 ;  /* 0x000000968ca4723c */ /* 0x000fe200000418a4 */
[----:B------:R-:W5:Y:S07]  /*a190*/  LDSM.16.M88.4 R148, [R215+0x8000] ;  /* 0x00800000d794783b */ /* 0x000f6e0000000200 */
[----:B---3--:R-:W-:Y:S08]  /*a1a0*/  HMMA.16816.F32.BF16 R56, R180, R136, R56 ;  /* 0x00000088b438723c */ /* 0x008ff00000041838 */
[C---:B------:R-:W-:Y:S08]  /*a1b0*/  HMMA.16816.F32.BF16 R160, R140.reuse, R144, R160 ;  /* 0x000000908ca0723c */ /* 0x040ff000000418a0 */
[----:B------:R-:W-:Y:S01]  /*a1c0*/  HMMA.16816.F32.BF16 R156, R140, R146, R156 ;  /* 0x000000928c9c723c */ /* 0x000fe2000004189c */
[----:B------:R-:W3:Y:S04]  /*a1d0*/  LDSM.16.M88.4 R144, [R215+0x8800] ;  /* 0x00880000d790783b */ /* 0x000ee80000000200 */
[----:B------:R-:W-:Y:S03]  /*a1e0*/  LDSM.16.M88.4 R140, [R215+0x9000] ;  /* 0x00900000d78c783b */ /* 0x000fe60000000200 */
[C---:B------:R-:W-:Y:S01]  /*a1f0*/  HMMA.16816.F32.BF16 R52, R180.reuse, R138, R52 ;  /* 0x0000008ab434723c */ /* 0x040fe20000041834 */
[----:B------:R-:W-:Y:S07]  /*a200*/  LDSM.16.M88.4 R136, [R215+0x9800] ;  /* 0x00980000d788783b */ /* 0x000fee0000000200 */
[C---:B-1----:R-:W-:Y:S08]  /*a210*/  HMMA.16816.F32.BF16 R32, R180.reuse, R8, R32 ;  /* 0x00000008b420723c */ /* 0x042ff00000041820 */
[C---:B------:R-:W-:Y:S01]  /*a220*/  HMMA.16816.F32.BF16 R28, R180.reuse, R10, R28 ;  /* 0x0000000ab41c723c */ /* 0x040fe2000004181c */
[----:B------:R-:W-:Y:S07]  /*a230*/  LDSM.16.M88.4 R8, [R217+0x2000] ;  /* 0x00200000d908783b */ /* 0x000fee0000000200 */
[C---:B--2---:R-:W-:Y:S08]  /*a240*/  HMMA.16816.F32.BF16 R24, R180.reuse, R4, R24 ;  /* 0x00000004b418723c */ /* 0x044ff00000041818 */
[C---:B------:R-:W-:Y:S01]  /*a250*/  HMMA.16816.F32.BF16 R20, R180.reuse, R6, R20 ;  /* 0x00000006b414723c */ /* 0x040fe20000041814 */
[----:B------:R-:W1:Y:S07]  /*a260*/  LDSM.16.M88.4 R4, [R204+0x4000] ;  /* 0x00400000cc04783b */ /* 0x000e6e0000000200 */
[C---:B------:R-:W-:Y:S08]  /*a270*/  HMMA.16816.F32.BF16 R48, R180.reuse, R64, R48 ;  /* 0x00000040b430723c */ /* 0x040ff00000041830 */
[C---:B------:R-:W-:Y:S01]  /*a280*/  HMMA.16816.F32.BF16 R44, R180.reuse, R66, R44 ;  /* 0x00000042b42c723c */ /* 0x040fe2000004182c */
[----:B------:R-:W2:Y:S07]  /*a290*/  LDSM.16.M88.4 R64, [R215+0xa000] ;  /* 0x00a00000d740783b */ /* 0x000eae0000000200 */
[C---:B----4-:R-:W-:Y:S08]  /*a2a0*/  HMMA.16816.F32.BF16 R40, R180.reuse, R60, R40 ;  /* 0x0000003cb428723c */ /* 0x050ff00000041828 */
[----:B------:R-:W-:Y:S01]  /*a2b0*/  HMMA.16816.F32.BF16 R36, R180, R62, R36 ;  /* 0x0000003eb424723c */ /* 0x000fe20000041824 */
[----:B------:R-:W4:Y:S07]  /*a2c0*/  LDSM.16.M88.4 R60, [R215+0xa800] ;  /* 0x00a80000d73c783b */ /* 0x000f2e0000000200 */
[----:B-----5:R-:W-:Y:S08]  /*a2d0*/  HMMA.16816.F32.BF16 R56, R152, R148, R56 ;  /* 0x000000949838723c */ /* 0x020ff00000041838 */
[C---:B------:R-:W-:Y:S08]  /*a2e0*/  HMMA.16816.F32.BF16 R160, R180.reuse, R172, R160 ;  /* 0x000000acb4a0723c */ /* 0x040ff000000418a0 */
[C---:B------:R-:W-:Y:S01]  /*a2f0*/  HMMA.16816.F32.BF16 R172, R180.reuse, R174, R156 ;  /* 0x000000aeb4ac723c */ /* 0x040fe2000004189c */
[----:B------:R-:W5:Y:S07]  /*a300*/  LDSM.16.M88.4 R156, [R204+0x4800] ;  /* 0x00480000cc9c783b */ /* 0x000f6e0000000200 */
[----:B------:R-:W-:Y:S08]  /*a310*/  HMMA.16816.F32.BF16 R16, R180, R184, R16 ;  /* 0x000000b8b410723c */ /* 0x000ff00000041810 */
[----:B------:R-:W-:Y:S08]  /*a320*/  HMMA.16816.F32.BF16 R52, R152, R150, R52 ;  /* 0x000000969834723c */ /* 0x000ff00000041834 */
[----:B------:R-:W-:Y:S07]  /*a330*/  HMMA.16816.F32.BF16 R168, R180, R176, R168 ;  /* 0x000000b0b4a8723c */ /* 0x000fee00000418a8 */
[----:B------:R-:W-:Y:S01]  /*a340*/  IMAD R176, R231, 0x80, R229 ;  /* 0x00000080e7b07824 */ /* 0x000fe200078e02e5 */
[----:B---3--:R-:W-:Y:S08]  /*a350*/  HMMA.16816.F32.BF16 R48, R152, R144, R48 ;  /* 0x000000909830723c */ /* 0x008ff00000041830 */
[----:B-1----:R-:W-:Y:S08]  /*a360*/  HMMA.16816.F32.BF16 R56, R8, R4, R56 ;  /* 0x000000040838723c */ /* 0x002ff00000041838 */
[C---:B--2---:R-:W-:Y:S07]  /*a370*/  HMMA.16816.F32.BF16 R20, R152.reuse, R66, R20 ;  /* 0x000000429814723c */ /* 0x044fee0000041814 */
[----:B------:R-:W-:Y:S01]  /*a380*/  IADD3 R66, R176, 0x1, RZ ;  /* 0x00000001b0427810 */ /* 0x000fe20007ffe0ff */
[----:B----4-:R-:W-:Y:S03]  /*a390*/  HMMA.16816.F32.BF16 R16, R152, R60, R16 ;  /* 0x0000003c9810723c */ /* 0x010fe60000041810 */
[----:B------:R-:W1:Y:S01]  /*a3a0*/  I2F R60, R66 ;  /* 0x00000042003c7306 */ /* 0x000e620000201400 */
[----:B------:R-:W-:-:S02]  /*a3b0*/  ISETP.GE.AND P6, PT, R66, R189, PT ;  /* 0x000000bd4200720c */ /* 0x000fc40003fc6270 */
[----:B------:R-:W-:Y:S02]  /*a3c0*/  ISETP.GE.AND P4, PT, R66, R188, PT ;  /* 0x000000bc4200720c */ /* 0x000fe40003f86270 */
[----:B------:R-:W-:Y:S01]  /*a3d0*/  HMMA.16816.F32.BF16 R52, R8, R6, R52 ;  /* 0x000000060834723c */ /* 0x000fe20000041834 */
[----:B------:R-:W2:Y:S07]  /*a3e0*/  LDSM.16.M88.4 R4, [R204+0x5000] ;  /* 0x00500000cc04783b */ /* 0x000eae0000000200 */
[----:B------:R-:W-:Y:S01]  /*a3f0*/  HMMA.16816.F32.BF16 R24, R152, R64, R24 ;  /* 0x000000409818723c */ /* 0x000fe20000041818 */
[----:B-1----:R-:W-:-:S06]  /*a400*/  FFMA.FTZ R57, R0, R60, R57 ;  /* 0x0000003c00397223 */ /* 0x002fcc0000010039 */
[C---:B------:R-:W-:Y:S01]  /*a410*/  IADD3 R65, R176.reuse, 0x8, RZ ;  /* 0x00000008b0417810 */ /* 0x040fe20007ffe0ff */
[----:B------:R-:W-:Y:S01]  /*a420*/  HMMA.16816.F32.BF16 R44, R152, R146, R44 ;  /* 0x00000092982c723c */ /* 0x000fe2000004182c */
[----:B------:R-:W-:Y:S02]  /*a430*/  IADD3 R64, R176, 0x9, RZ ;  /* 0x00000009b0407810 */ /* 0x000fe40007ffe0ff */
[----:B------:R-:W1:Y:S01]  /*a440*/  I2F R61, R65 ;  /* 0x00000041003d7306 */ /* 0x000e620000201400 */
[C---:B------:R-:W-:Y:S02]  /*a450*/  ISETP.GE.AND P3, PT, R65.reuse, R189, PT ;  /* 0x000000bd4100720c */ /* 0x040fe40003f66270 */
[----:B------:R-:W-:Y:S02]  /*a460*/  ISETP.GE.AND P5, PT, R65, R188, PT ;  /* 0x000000bc4100720c */ /* 0x000fe40003fa6270 */
[----:B------:R-:W-:Y:S07]  /*a470*/  HMMA.16816.F32.BF16 R164, R180, R178, R164 ;  /* 0x000000b2b4a4723c */ /* 0x000fee00000418a4 */
[----:B------:R-:W-:Y:S01]  /*a480*/  FFMA.FTZ R178, R0, R60, R59 ;  /* 0x0000003c00b27223 */ /* 0x000fe2000001003b */
[----:B-----5:R-:W-:Y:S01]  /*a490*/  HMMA.16816.F32.BF16 R48, R8, R156, R48 ;  /* 0x0000009c0830723c */ /* 0x020fe20000041830 */
[----:B------:R-:W-:-:S03]  /*a4a0*/  IADD3 R59, R176, 0x10, RZ ;  /* 0x00000010b03b7810 */ /* 0x000fc60007ffe0ff */
[----:B------:R-:W-:Y:S02]  /*a4b0*/  FSEL R178, R178, -INF , !P4 ;  /* 0xff800000b2b27808 */ /* 0x000fe40006000000 */
[C---:B------:R-:W-:Y:S02]  /*a4c0*/  ISETP.GE.AND P4, PT, R64.reuse, R188, PT ;  /* 0x000000bc4000720c */ /* 0x040fe40003f86270 */
[----:B------:R-:W-:Y:S01]  /*a4d0*/  HMMA.16816.F32.BF16 R32, R152, R136, R32 ;  /* 0x000000889820723c */ /* 0x000fe20000041820 */
[----:B------:R3:W4:Y:S07]  /*a4e0*/  I2F R136, R64 ;  /* 0x0000004000887306 */ /* 0x00072e0000201400 */
[----:B------:R-:W-:Y:S07]  /*a4f0*/  HMMA.16816.F32.BF16 R12, R180, R186, R12 ;  /* 0x000000bab40c723c */ /* 0x000fee000004180c */
[----:B------:R-:W-:Y:S01]  /*a500*/  FSEL R180, R57, -INF , !P6 ;  /* 0xff80000039b47808 */ /* 0x000fe20007000000 */
[----:B------:R-:W-:Y:S01]  /*a510*/  HMMA.16816.F32.BF16 R40, R152, R140, R40 ;  /* 0x0000008c9828723c */ /* 0x000fe20000041828 */
[----:B------:R-:W-:Y:S01]  /*a520*/  ISETP.GE.AND P6, PT, R64, R189, PT ;  /* 0x000000bd4000720c */ /* 0x000fe20003fc6270 */
[----:B------:R-:W5:Y:S01]  /*a530*/  I2F R57, R59 ;  /* 0x0000003b00397306 */ /* 0x000f620000201400 */
[----:B---3--:R-:W3:Y:S01]  /*a540*/  LDSM.16.M88.4 R64, [R215+0xb000] ;  /* 0x00b00000d740783b */ /* 0x008ee20000000200 */
[-C--:B-1----:R-:W-:Y:S01]  /*a550*/  FFMA.FTZ R186, R0, R61.reuse, R52 ;  /* 0x0000003d00ba7223 */ /* 0x082fe20000010034 */
[----:B------:R-:W-:Y:S01]  /*a560*/  IADD3 R52, R176, 0x11, RZ ;  /* 0x00000011b0347810 */ /* 0x000fe20007ffe0ff */
[----:B------:R-:W-:-:S02]  /*a570*/  FFMA.FTZ R182, R0, R61, R54 ;  /* 0x0000003d00b67223 */ /* 0x000fc40000010036 */
[CC--:B----4-:R-:W-:Y:S01]  /*a580*/  FFMA.FTZ R55, R0.reuse, R136.reuse, R55 ;  /* 0x0000008800377223 */ /* 0x0d0fe20000010037 */
[----:B------:R-:W-:Y:S01]  /*a590*/  HMMA.16816.F32.BF16 R44, R8, R158, R44 ;  /* 0x0000009e082c723c */ /* 0x000fe2000004182c */
[----:B------:R-:W1:Y:S01]  /*a5a0*/  I2F R54, R52 ;  /* 0x0000003400367306 */ /* 0x000e620000201400 */
[----:B------:R-:W-:Y:S01]  /*a5b0*/  FFMA.FTZ R53, R0, R136, R53 ;  /* 0x0000008800357223 */ /* 0x000fe20000010035 */
[----:B------:R-:W-:Y:S02]  /*a5c0*/  FSEL R186, R186, -INF , !P3 ;  /* 0xff800000baba7808 */ /* 0x000fe40005800000 */
[----:B------:R-:W-:Y:S02]  /*a5d0*/  FSEL R182, R182, -INF , !P5 ;  /* 0xff800000b6b67808 */ /* 0x000fe40006800000 */
[----:B------:R-:W-:Y:S01]  /*a5e0*/  FSEL R158, R55, -INF , !P4 ;  /* 0xff800000379e7808 */ /* 0x000fe20006000000 */
[----:B------:R-:W-:Y:S01]  /*a5f0*/  HMMA.16816.F32.BF16 R36, R152, R142, R36 ;  /* 0x0000008e9824723c */ /* 0x000fe20000041824 */
[----:B------:R-:W-:Y:S01]  /*a600*/  IADD3 R55, R176, 0x18, RZ ;  /* 0x00000018b0377810 */ /* 0x000fe20007ffe0ff */
[C---:B-----5:R-:W-:Y:S01]  /*a610*/  FFMA.FTZ R48, R0.reuse, R57, R48 ;  /* 0x0000003900307223 */ /* 0x060fe20000010030 */
[C---:B------:R-:W-:Y:S01]  /*a620*/  ISETP.GE.AND P3, PT, R59.reuse, R189, PT ;  /* 0x000000bd3b00720c */ /* 0x040fe20003f66270 */
[----:B------:R-:W-:Y:S01]  /*a630*/  FFMA.FTZ R50, R0, R57, R50 ;  /* 0x0000003900327223 */ /* 0x000fe20000010032 */
[----:B------:R-:W-:-:S02]  /*a640*/  ISETP.GE.AND P5, PT, R59, R188, PT ;  /* 0x000000bc3b00720c */ /* 0x000fc40003fa6270 */
[----:B------:R-:W-:Y:S01]  /*a650*/  FSEL R184, R53, -INF , !P6 ;  /* 0xff80000035b87808 */ /* 0x000fe20007000000 */
[----:B--2---:R-:W-:Y:S01]  /*a660*/  HMMA.16816.F32.BF16 R40, R8, R4, R40 ;  /* 0x000000040828723c */ /* 0x004fe20000041828 */
[----:B------:R-:W2:Y:S01]  /*a670*/  I2F R53, R55 ;  /* 0x0000003700357306 */ /* 0x000ea20000201400 */
[----:B------:R-:W-:Y:S01]  /*a680*/  FSEL R156, R48, -INF , !P3 ;  /* 0xff800000309c7808 */ /* 0x000fe20005800000 */
[-C--:B-1----:R-:W-:Y:S01]  /*a690*/  FFMA.FTZ R60, R0, R54.reuse, R49 ;  /* 0x00000036003c7223 */ /* 0x082fe20000010031 */
[----:B------:R-:W-:Y:S01]  /*a6a0*/  FSEL R148, R50, -INF , !P5 ;  /* 0xff80000032947808 */ /* 0x000fe20006800000 */
[----:B------:R-:W-:Y:S01]  /*a6b0*/  FFMA.FTZ R150, R0, R54, R51 ;  /* 0x0000003600967223 */ /* 0x000fe20000010033 */
[C---:B------:R-:W-:Y:S01]  /*a6c0*/  ISETP.GE.AND P6, PT, R52.reuse, R189, PT ;  /* 0x000000bd3400720c */ /* 0x040fe20003fc6270 */
[----:B------:R-:W1:Y:S01]  /*a6d0*/  LDSM.16.M88.4 R48, [R204+0x5800] ;  /* 0x00580000cc30783b */ /* 0x000e620000000200 */
[----:B------:R-:W-:Y:S01]  /*a6e0*/  ISETP.GE.AND P4, PT, R52, R188, PT ;  /* 0x000000bc3400720c */ /* 0x000fe20003f86270 */
[----:B------:R-:W-:Y:S01]  /*a6f0*/  HMMA.16816.F32.BF16 R12, R152, R62, R12 ;  /* 0x0000003e980c723c */ /* 0x000fe2000004180c */
[----:B------:R-:W-:-:S02]  /*a700*/  IADD3 R52, R176, 0x19, RZ ;  /* 0x00000019b0347810 */ /* 0x000fc40007ffe0ff */
[----:B------:R-:W-:Y:S02]  /*a710*/  IADD3 R4, R176, 0x20, RZ ;  /* 0x00000020b0047810 */ /* 0x000fe40007ffe0ff */
[----:B------:R-:W4:Y:S01]  /*a720*/  I2F R59, R52 ;  /* 0x00000034003b7306 */ /* 0x000f220000201400 */
[C---:B------:R-:W-:Y:S01]  /*a730*/  ISETP.GE.AND P3, PT, R55.reuse, R189, PT ;  /* 0x000000bd3700720c */ /* 0x040fe20003f66270 */
[CC--:B--2---:R-:W-:Y:S01]  /*a740*/  FFMA.FTZ R44, R0.reuse, R53.reuse, R44 ;  /* 0x00000035002c7223 */ /* 0x0c4fe2000001002c */
[----:B------:R-:W-:Y:S01]  /*a750*/  ISETP.GE.AND P5, PT, R55, R188, PT ;  /* 0x000000bc3700720c */ /* 0x000fe20003fa6270 */
[----:B------:R-:W-:Y:S01]  /*a760*/  FFMA.FTZ R46, R0, R53, R46 ;  /* 0x00000035002e7223 */ /* 0x000fe2000001002e */
[----:B---3--:R-:W-:Y:S01]  /*a770*/  HMMA.16816.F32.BF16 R168, R152, R64, R168 ;  /* 0x0000004098a8723c */ /* 0x008fe200000418a8 */
[----:B------:R-:W-:Y:S02]  /*a780*/  IADD3 R62, R176, 0x21, RZ ;  /* 0x00000021b03e7810 */ /* 0x000fe40007ffe0ff */
[----:B------:R2:W3:Y:S01]  /*a790*/  I2F R57, R4 ;  /* 0x0000000400397306 */ /* 0x0004e20000201400 */
[----:B------:R-:W-:-:S02]  /*a7a0*/  FSEL R60, R60, -INF , !P6 ;  /* 0xff8000003c3c7808 */ /* 0x000fc40007000000 */
[----:B------:R-:W-:Y:S02]  /*a7b0*/  ISETP.GE.AND P6, PT, R52, R189, PT ;  /* 0x000000bd3400720c */ /* 0x000fe40003fc6270 */
[----:B------:R-:W-:Y:S01]  /*a7c0*/  FSEL R65, R44, -INF , !P3 ;  /* 0xff8000002c417808 */ /* 0x000fe20005800000 */
[----:B------:R-:W-:Y:S01]  /*a7d0*/  HMMA.16816.F32.BF16 R36, R8, R6, R36 ;  /* 0x000000060824723c */ /* 0x000fe20000041824 */
[----:B------:R-:W-:Y:S01]  /*a7e0*/  FSEL R64, R46, -INF , !P5 ;  /* 0xff8000002e407808 */ /* 0x000fe20006800000 */
[----:B----4-:R-:W-:Y:S01]  /*a7f0*/  FFMA.FTZ R45, R0, R59, R45 ;  /* 0x0000003b002d7223 */ /* 0x010fe2000001002d */
[C---:B------:R-:W-:Y:S01]  /*a800*/  ISETP.GE.AND P3, PT, R4.reuse, R189, PT ;  /* 0x000000bd0400720c */ /* 0x040fe20003f66270 */
[----:B------:R-:W4:Y:S01]  /*a810*/  I2F R44, R62 ;  /* 0x0000003e002c7306 */ /* 0x000f220000201400 */
[-C--:B------:R-:W-:Y:S01]  /*a820*/  ISETP.GE.AND P5, PT, R4, R188.reuse, PT ;  /* 0x000000bc0400720c */ /* 0x080fe20003fa6270 */
[----:B------:R-:W-:Y:S01]  /*a830*/  FFMA.FTZ R47, R0, R59, R47 ;  /* 0x0000003b002f7223 */ /* 0x000fe2000001002f */
[----:B------:R-:W-:Y:S01]  /*a840*/  IADD3 R46, R176, 0x28, RZ ;  /* 0x00000028b02e7810 */ /* 0x000fe20007ffe0ff */
[C---:B------:R-:W-:Y:S01]  /*a850*/  HMMA.16816.F32.BF16 R28, R152.reuse, R138, R28 ;  /* 0x0000008a981c723c */ /* 0x040fe2000004181c */
[----:B------:R-:W-:Y:S01]  /*a860*/  FSEL R61, R45, -INF , !P6 ;  /* 0xff8000002d3d7808 */ /* 0x000fe20007000000 */
[----:B--2---:R-:W2:Y:S01]  /*a870*/  LDSM.16.M88.4 R4, [R204+0x6000] ;  /* 0x00600000cc04783b */ /* 0x004ea20000000200 */
[-C--:B---3--:R-:W-:Y:S01]  /*a880*/  FFMA.FTZ R136, R0, R57.reuse, R40 ;  /* 0x0000003900887223 */ /* 0x088fe20000010028 */
[----:B------:R-:W-:Y:S01]  /*a890*/  IADD3 R40, R176, 0x29, RZ ;  /* 0x00000029b0287810 */ /* 0x000fe20007ffe0ff */
[----:B------:R-:W-:Y:S01]  /*a8a0*/  FFMA.FTZ R137, R0, R57, R42 ;  /* 0x0000003900897223 */ /* 0x000fe2000001002a */
[----:B------:R-:W3:Y:S01]  /*a8b0*/  I2F R45, R46 ;  /* 0x0000002e002d7306 */ /* 0x000ee20000201400 */
[----:B------:R-:W-:Y:S01]  /*a8c0*/  FSEL R150, R150, -INF , !P4 ;  /* 0xff80000096967808 */ /* 0x000fe20006000000 */
[----:B------:R-:W-:Y:S01]  /*a8d0*/  HMMA.16816.F32.BF16 R164, R152, R66, R164 ;  /* 0x0000004298a4723c */ /* 0x000fe200000418a4 */
[----:B------:R-:W-:-:S02]  /*a8e0*/  ISETP.GE.AND P4, PT, R52, R188, PT ;  /* 0x000000bc3400720c */ /* 0x000fc40003f86270 */
[-C--:B------:R-:W-:Y:S01]  /*a8f0*/  ISETP.GE.AND P6, PT, R62, R189.reuse, PT ;  /* 0x000000bd3e00720c */ /* 0x080fe20003fc6270 */
[CC--:B----4-:R-:W-:Y:S01]  /*a900*/  FFMA.FTZ R41, R0.reuse, R44.reuse, R41 ;  /* 0x0000002c00297223 */ /* 0x0d0fe20000010029 */
[----:B------:R-:W-:Y:S01]  /*a910*/  FSEL R146, R47, -INF , !P4 ;  /* 0xff8000002f927808 */ /* 0x000fe20006000000 */
[----:B------:R-:W4:Y:S01]  /*a920*/  I2F R42, R40 ;  /* 0x00000028002a7306 */ /* 0x000f220000201400 */
[----:B------:R-:W-:Y:S01]  /*a930*/  FFMA.FTZ R43, R0, R44, R43 ;  /* 0x0000002c002b7223 */ /* 0x000fe2000001002b */
[-C--:B------:R-:W-:Y:S01]  /*a940*/  ISETP.GE.AND P4, PT, R62, R188.reuse, PT ;  /* 0x000000bc3e00720c */ /* 0x080fe20003f86270 */
[C---:B-1----:R-:W-:Y:S01]  /*a950*/  HMMA.16816.F32.BF16 R32, R8.reuse, R48, R32 ;  /* 0x000000300820723c */ /* 0x042fe20000041820 */
[----:B------:R-:W-:Y:S01]  /*a960*/  FSEL R136, R136, -INF , !P3 ;  /* 0xff80000088887808 */ /* 0x000fe20005800000 */
[----:B------:R-:W1:Y:S01]  /*a970*/  LDSM.16.M88.4 R52, [R215+0xb800] ;  /* 0x00b80000d734783b */ /* 0x000e620000000200 */
[----:B------:R-:W-:Y:S02]  /*a980*/  FSEL R137, R137, -INF , !P5 ;  /* 0xff80000089897808 */ /* 0x000fe40006800000 */
[----:B------:R-:W-:Y:S01]  /*a990*/  ISETP.GE.AND P3, PT, R46, R189, PT ;  /* 0x000000bd2e00720c */ /* 0x000fe20003f66270 */
[-C--:B---3--:R-:W-:Y:S01]  /*a9a0*/  FFMA.FTZ R36, R0, R45.reuse, R36 ;  /* 0x0000002d00247223 */ /* 0x088fe20000010024 */
[----:B------:R-:W-:Y:S01]  /*a9b0*/  ISETP.GE.AND P5, PT, R46, R188, PT ;  /* 0x000000bc2e00720c */ /* 0x000fe20003fa6270 */
[----:B------:R-:W-:Y:S01]  /*a9c0*/  FFMA.FTZ R38, R0, R45, R38 ;  /* 0x0000002d00267223 */ /* 0x000fe20000010026 */
[----:B------:R-:W-:Y:S01]  /*a9d0*/  IADD3 R46, R176, 0x30, RZ ;  /* 0x00000030b02e7810 */ /* 0x000fe20007ffe0ff */
[----:B------:R-:W-:Y:S01]  /*a9e0*/  HMMA.16816.F32.BF16 R28, R8, R50, R28 ;  /* 0x00000032081c723c */ /* 0x000fe2000004181c */
[----:B------:R-:W-:-:S02]  /*a9f0*/  FSEL R140, R41, -INF , !P6 ;  /* 0xff800000298c7808 */ /* 0x000fc40007000000 */
[----:B------:R-:W-:Y:S01]  /*aa00*/  FSEL R138, R43, -INF , !P4 ;  /* 0xff8000002b8a7808 */ /* 0x000fe20006000000 */
[-C--:B----4-:R-:W-:Y:S01]  /*aa10*/  FFMA.FTZ R37, R0, R42.reuse, R37 ;  /* 0x0000002a00257223 */ /* 0x090fe20000010025 */
[----:B------:R-:W-:Y:S01]  /*aa20*/  ISETP.GE.AND P6, PT, R40, R189, PT ;  /* 0x000000bd2800720c */ /* 0x000fe20003fc6270 */
[----:B------:R-:W-:Y:S01]  /*aa30*/  FFMA.FTZ R39, R0, R42, R39 ;  /* 0x0000002a00277223 */ /* 0x000fe20000010027 */
[----:B------:R-:W-:Y:S01]  /*aa40*/  ISETP.GE.AND P4, PT, R40, R188, PT ;  /* 0x000000bc2800720c */ /* 0x000fe20003f86270 */
[----:B------:R-:W3:Y:S01]  /*aa50*/  I2F R41, R46 ;  /* 0x0000002e00297306 */ /* 0x000ee20000201400 */
[----:B------:R-:W-:Y:S02]  /*aa60*/  IADD3 R43, R176, 0x38, RZ ;  /* 0x00000038b02b7810 */ /* 0x000fe40007ffe0ff */
[----:B------:R-:W-:Y:S02]  /*aa70*/  FSEL R144, R36, -INF , !P3 ;  /* 0xff80000024907808 */ /* 0x000fe40005800000 */
[----:B------:R-:W-:-:S02]  /*aa80*/  FSEL R50, R38, -INF , !P5 ;  /* 0xff80000026327808 */ /* 0x000fc40006800000 */
[----:B------:R-:W-:Y:S01]  /*aa90*/  FSEL R142, R37, -INF , !P6 ;  /* 0xff800000258e7808 */ /* 0x000fe20007000000 */
[----:B------:R-:W4:Y:S01]  /*aaa0*/  I2F R45, R43 ;  /* 0x0000002b002d7306 */ /* 0x000f220000201400 */
[----:B------:R-:W-:Y:S01]  /*aab0*/  FSEL R143, R39, -INF , !P4 ;  /* 0xff800000278f7808 */ /* 0x000fe20006000000 */
[C---:B--2---:R-:W-:Y:S01]  /*aac0*/  HMMA.16816.F32.BF16 R24, R8.reuse, R4, R24 ;  /* 0x000000040818723c */ /* 0x044fe20000041818 */
[----:B------:R-:W2:Y:S01]  /*aad0*/  LDSM.16.M88.4 R36, [R204+0x6800] ;  /* 0x00680000cc24783b */ /* 0x000ea20000000200 */
[C---:B------:R-:W-:Y:S02]  /*aae0*/  IADD3 R44, R176.reuse, 0x31, RZ ;  /* 0x00000031b02c7810 */ /* 0x040fe40007ffe0ff */
[----:B------:R-:W-:Y:S02]  /*aaf0*/  IADD3 R42, R176, 0x39, RZ ;  /* 0x00000039b02a7810 */ /* 0x000fe40007ffe0ff */
[----:B------:R-:W5:Y:S01]  /*ab00*/  I2F R40, R44 ;  /* 0x0000002c00287306 */ /* 0x000f620000201400 */
[-C--:B---3--:R-:W-:Y:S01]  /*ab10*/  FFMA.FTZ R34, R0, R41.reuse, R34 ;  /* 0x0000002900227223 */ /* 0x088fe20000010022 */
[----:B------:R-:W-:Y:S01]  /*ab20*/  ISETP.GE.AND P5, PT, R46, R188, PT ;  /* 0x000000bc2e00720c */ /* 0x000fe20003fa6270 */
[----:B------:R-:W-:Y:S01]  /*ab30*/  FFMA.FTZ R32, R0, R41, R32 ;  /* 0x0000002900207223 */ /* 0x000fe20000010020 */
[----:B------:R-:W-:Y:S01]  /*ab40*/  ISETP.GE.AND P3, PT, R46, R189, PT ;  /* 0x000000bd2e00720c */ /* 0x000fe20003f66270 */
[----:B------:R-:W-:Y:S01]  /*ab50*/  HMMA.16816.F32.BF16 R20, R8, R6, R20 ;  /* 0x000000060814723c */ /* 0x000fe20000041814 */
[----:B------:R-:W-:-:S02]  /*ab60*/  FSEL R247, R34, -INF , !P5 ;  /* 0xff80000022f77808 */ /* 0x000fc40006800000 */
[----:B------:R-:W3:Y:S01]  /*ab70*/  I2F R4, R42 ;  /* 0x0000002a00047306 */ /* 0x000ee20000201400 */
[CC--:B----4-:R-:W-:Y:S01]  /*ab80*/  FFMA.FTZ R30, R0.reuse, R45.reuse, R30 ;  /* 0x0000002d001e7223 */ /* 0x0d0fe2000001001e */
[C---:B------:R-:W-:Y:S01]  /*ab90*/  ISETP.GE.AND P5, PT, R43.reuse, R188, PT ;  /* 0x000000bc2b00720c */ /* 0x040fe20003fa6270 */
[----:B------:R-:W-:Y:S01]  /*aba0*/  FFMA.FTZ R49, R0, R45, R28 ;  /* 0x0000002d00317223 */ /* 0x000fe2000001001c */
[----:B------:R-:W-:Y:S01]  /*abb0*/  IADD3 R5, R176, 0x40, RZ ;  /* 0x00000040b0057810 */ /* 0x000fe20007ffe0ff */
[C---:B-1----:R-:W-:Y:S01]  /*abc0*/  HMMA.16816.F32.BF16 R160, R152.reuse, R52, R160 ;  /* 0x0000003498a0723c */ /* 0x042fe200000418a0 */
[----:B------:R-:W-:Y:S01]  /*abd0*/  FSEL R51, R32, -INF , !P3 ;  /* 0xff80000020337808 */ /* 0x000fe20005800000 */
[-C--:B-----5:R-:W-:Y:S01]  /*abe0*/  FFMA.FTZ R48, R0, R40.reuse, R33 ;  /* 0x0000002800307223 */ /* 0x0a0fe20000010021 */
[-C--:B------:R-:W-:Y:S01]  /*abf0*/  ISETP.GE.AND P3, PT, R43, R189.reuse, PT ;  /* 0x000000bd2b00720c */ /* 0x080fe20003f66270 */
[----:B------:R1:W4:Y:S01]  /*ac00*/  I2F R33, R5 ;  /* 0x0000000500217306 */ /* 0x0003220000201400 */
[----:B------:R-:W-:Y:S01]  /*ac10*/  FSEL R243, R30, -INF , !P5 ;  /* 0xff8000001ef37808 */ /* 0x000fe20006800000 */
[----:B------:R-:W-:Y:S01]  /*ac20*/  FFMA.FTZ R35, R0, R40, R35 ;  /* 0x0000002800237223 */ /* 0x000fe20000010023 */
[----:B------:R-:W-:Y:S01]  /*ac30*/  IADD3 R30, R176, 0x48, RZ ;  /* 0x00000048b01e7810 */ /* 0x000fe20007ffe0ff */
[----:B------:R-:W-:Y:S01]  /*ac40*/  HMMA.16816.F32.BF16 R172, R152, R54, R172 ;  /* 0x0000003698ac723c */ /* 0x000fe200000418ac */
[----:B------:R-:W-:Y:S01]  /*ac50*/  FSEL R49, R49, -INF , !P3 ;  /* 0xff80000031317808 */ /* 0x000fe20005800000 */
[-C--:B---3--:R-:W-:Y:S01]  /*ac60*/  FFMA.FTZ R245, R0, R4.reuse, R31 ;  /* 0x0000000400f57223 */ /* 0x088fe2000001001f */
[----:B------:R-:W-:Y:S01]  /*ac70*/  IADD3 R32, R176, 0x41, RZ ;  /* 0x00000041b0207810 */ /* 0x000fe20007ffe0ff */
[----:B------:R-:W-:Y:S01]  /*ac80*/  FFMA.FTZ R251, R0, R4, R29 ;  /* 0x0000000400fb7223 */ /* 0x000fe2000001001d */
[C---:B------:R-:W-:Y:S01]  /*ac90*/  ISETP.GE.AND P3, PT, R5.reuse, R189, PT ;  /* 0x000000bd0500720c */ /* 0x040fe20003f66270 */
[----:B------:R-:W3:Y:S01]  /*aca0*/  I2F R31, R30 ;  /* 0x0000001e001f7306 */ /* 0x000ee20000201400 */
[----:B------:R-:W-:-:S02]  /*acb0*/  ISETP.GE.AND P5, PT, R5, R188, PT ;  /* 0x000000bc0500720c */ /* 0x000fc40003fa6270 */
[C---:B------:R-:W-:Y:S02]  /*acc0*/  ISETP.GE.AND P6, PT, R44.reuse, R189, PT ;  /* 0x000000bd2c00720c */ /* 0x040fe40003fc6270 */
[----:B------:R-:W-:Y:S01]  /*acd0*/  ISETP.GE.AND P4, PT, R44, R188, PT ;  /* 0x000000bc2c00720c */ /* 0x000fe20003f86270 */
[----:B-1----:R-:W-:Y:S01]  /*ace0*/  LDSM.16.M88.4 R4, [R204+0x7000] ;  /* 0x00700000cc04783b */ /* 0x002fe20000000200 */
[CC--:B----4-:R-:W-:Y:S01]  /*acf0*/  FFMA.FTZ R24, R0.reuse, R33.reuse, R24 ;  /* 0x0000002100187223 */ /* 0x0d0fe20000010018 */
[----:B------:R-:W1:Y:S01]  /*ad00*/  I2F R28, R32 ;  /* 0x00000020001c7306 */ /* 0x000e620000201400 */
[----:B------:R-:W-:Y:S01]  /*ad10*/  FFMA.FTZ R187, R0, R33, R26 ;  /* 0x0000002100bb7223 */ /* 0x000fe2000001001a */
[----:B--2---:R-:W-:Y:S01]  /*ad20*/  HMMA.16816.F32.BF16 R16, R8, R36, R16 ;  /* 0x000000240810723c */ /* 0x004fe20000041810 */
[----:B------:R-:W-:Y:S02]  /*ad30*/  IADD3 R29, R176, 0x49, RZ ;  /* 0x00000049b01d7810 */ /* 0x000fe40007ffe0ff */
[----:B------:R-:W-:-:S02]  /*ad40*/  FSEL R48, R48, -INF , !P6 ;  /* 0xff80000030307808 */ /* 0x000fc40007000000 */
[----:B------:R-:W-:Y:S01]  /*ad50*/  FSEL R249, R35, -INF , !P4 ;  /* 0xff80000023f97808 */ /* 0x000fe20006000000 */
[----:B---3--:R-:W-:Y:S01]  /*ad60*/  FFMA.FTZ R195, R0, R31, R20 ;  /* 0x0000001f00c37223 */ /* 0x008fe20000010014 */
[C---:B------:R-:W-:Y:S01]  /*ad70*/  ISETP.GE.AND P6, PT, R42.reuse, R189, PT ;  /* 0x000000bd2a00720c */ /* 0x040fe20003fc6270 */
[----:B------:R-:W-:Y:S01]  /*ad80*/  HMMA.16816.F32.BF16 R36, R8, R38, R12 ;  /* 0x000000260824723c */ /* 0x000fe2000004180c */
[----:B------:R-:W2:Y:S01]  /*ad90*/  LDSM.16.M88.4 R12, [R204+0x7800] ;  /* 0x00780000cc0c783b */ /* 0x000ea20000000200 */
[----:B------:R-:W-:Y:S01]  /*ada0*/  ISETP.GE.AND P4, PT, R42, R188, PT ;  /* 0x000000bc2a00720c */ /* 0x000fe20003f86270 */
[----:B------:R-:W-:Y:S01]  /*adb0*/  FFMA.FTZ R22, R0, R31, R22 ;  /* 0x0000001f00167223 */ /* 0x000fe20000010016 */
[----:B------:R-:W-:Y:S01]  /*adc0*/  FSEL R191, R24, -INF , !P3 ;  /* 0xff80000018bf7808 */ /* 0x000fe20005800000 */
[----:B------:R-:W3:Y:S01]  /*add0*/  I2F R26, R29 ;  /* 0x0000001d001a7306 */ /* 0x000ee20000201400 */
[----:B------:R-:W-:Y:S01]  /*ade0*/  FSEL R187, R187, -INF , !P5 ;  /* 0xff800000bbbb7808 */ /* 0x000fe20006800000 */
[-C--:B-1----:R-:W-:Y:S01]  /*adf0*/  FFMA.FTZ R237, R0, R28.reuse, R25 ;  /* 0x0000001c00ed7223 */ /* 0x082fe20000010019 */
[----:B------:R-:W-:Y:S01]  /*ae00*/  ISETP.GE.AND P3, PT, R30, R189, PT ;  /* 0x000000bd1e00720c */ /* 0x000fe20003f66270 */
[----:B------:R-:W-:Y:S01]  /*ae10*/  FFMA.FTZ R27, R0, R28, R27 ;  /* 0x0000001c001b7223 */ /* 0x000fe2000001001b */
[----:B------:R-:W-:Y:S01]  /*ae20*/  ISETP.GE.AND P5, PT, R30, R188, PT ;  /* 0x000000bc1e00720c */ /* 0x000fe20003fa6270 */
[----:B------:R-:W-:-:S04]  /*ae30*/  DEPBAR.LE SB0, 0x0 ;  /* 0x000080000000791a */ /* 0x000fc80000000000 */
[----:B------:R-:W-:Y:S02]  /*ae40*/  IADD3 R24, R176, 0x50, RZ ;  /* 0x00000050b0187810 */ /* 0x000fe40007ffe0ff */
[----:B------:R-:W-:Y:S02]  /*ae50*/  FSEL R251, R251, -INF , !P6 ;  /* 0xff800000fbfb7808 */ /* 0x000fe40007000000 */
[----:B------:R-:W-:Y:S01]  /*ae60*/  FSEL R245, R245, -INF , !P4 ;  /* 0xff800000f5f57808 */ /* 0x000fe20006000000 */
[----:B------:R-:W1:Y:S01]  /*ae70*/  I2F R25, R24 ;  /* 0x0000001800197306 */ /* 0x000e620000201400 */
[----:B------:R-:W-:Y:S01]  /*ae80*/  ISETP.GE.AND P6, PT, R32, R189, PT ;  /* 0x000000bd2000720c */ /* 0x000fe20003fc6270 */
[----:B---3--:R-:W-:Y:S01]  /*ae90*/  FFMA.FTZ R21, R0, R26, R21 ;  /* 0x0000001a00157223 */ /* 0x008fe20000010015 */
[----:B------:R-:W-:Y:S01]  /*aea0*/  ISETP.GE.AND P4, PT, R32, R188, PT ;  /* 0x000000bc2000720c */ /* 0x000fe20003f86270 */
[----:B------:R-:W-:Y:S01]  /*aeb0*/  FFMA.FTZ R23, R0, R26, R23 ;  /* 0x0000001a00177223 */ /* 0x000fe20000010017 */
[----:B------:R-:W-:-:S02]  /*aec0*/  FSEL R195, R195, -INF , !P3 ;  /* 0xff800000c3c37808 */ /* 0x000fc40005800000 */
[----:B------:R-:W-:Y:S02]  /*aed0*/  FSEL R181, R22, -INF , !P5 ;  /* 0xff80000016b57808 */ /* 0x000fe40006800000 */
[C---:B------:R-:W-:Y:S02]  /*aee0*/  ISETP.GE.AND P3, PT, R24.reuse, R189, PT ;  /* 0x000000bd1800720c */ /* 0x040fe40003f66270 */
[----:B------:R-:W-:Y:S02]  /*aef0*/  ISETP.GE.AND P5, PT, R24, R188, PT ;  /* 0x000000bc1800720c */ /* 0x000fe40003fa6270 */
[----:B------:R-:W-:Y:S02]  /*af00*/  FSEL R237, R237, -INF , !P6 ;  /* 0xff800000eded7808 */ /* 0x000fe40007000000 */
[----:B------:R-:W-:Y:S01]  /*af10*/  FSEL R185, R27, -INF , !P4 ;  /* 0xff8000001bb97808 */ /* 0x000fe20006000000 */
[-C--:B-1----:R-:W-:Y:S01]  /*af20*/  FFMA.FTZ R179, R0, R25.reuse, R16 ;  /* 0x0000001900b37223 */ /* 0x082fe20000010010 */
[----:B------:R-:W-:Y:S01]  /*af30*/  IADD3 R24, R176, 0x58, RZ ;  /* 0x00000058b0187810 */ /* 0x000fe20007ffe0ff */
[----:B------:R-:W-:Y:S01]  /*af40*/  FFMA.FTZ R18, R0, R25, R18 ;  /* 0x0000001900127223 */ /* 0x000fe20000010012 */
[----:B------:R-:W-:-:S02]  /*af50*/  ISETP.GE.AND P6, PT, R29, R189, PT ;  /* 0x000000bd1d00720c */ /* 0x000fc40003fc6270 */
[-C--:B------:R-:W-:Y:S01]  /*af60*/  ISETP.GE.AND P4, PT, R29, R188.reuse, PT ;  /* 0x000000bc1d00720c */ /* 0x080fe20003f86270 */
[C---:B--2---:R-:W-:Y:S01]  /*af70*/  HMMA.16816.F32.BF16 R160, R8.reuse, R12, R160 ;  /* 0x0000000c08a0723c */ /* 0x044fe200000418a0 */
[----:B------:R-:W1:Y:S01]  /*af80*/  I2F R29, R24 ;  /* 0x00000018001d7306 */ /* 0x000e620000201400 */
[C---:B------:R-:W-:Y:S02]  /*af90*/  IADD3 R20, R176.reuse, 0x51, RZ ;  /* 0x00000051b0147810 */ /* 0x040fe40007ffe0ff */
[----:B------:R-:W-:Y:S02]  /*afa0*/  IADD3 R26, R176, 0x59, RZ ;  /* 0x00000059b01a7810 */ /* 0x000fe40007ffe0ff */
[----:B------:R-:W-:Y:S02]  /*afb0*/  FSEL R193, R21, -INF , !P6 ;  /* 0xff80000015c17808 */ /* 0x000fe40007000000 */
[----:B------:R-:W-:Y:S01]  /*afc0*/  FSEL R183, R23, -INF , !P4 ;  /* 0xff80000017b77808 */ /* 0x000fe20006000000 */
[----:B------:R2:W3:Y:S01]  /*afd0*/  I2F R27, R20 ;  /* 0x00000014001b7306 */ /* 0x0004e20000201400 */
[C---:B------:R-:W-:Y:S01]  /*afe0*/  ISETP.GE.AND P6, PT, R20.reuse, R189, PT ;  /* 0x000000bd1400720c */ /* 0x040fe20003fc6270 */
[----:B------:R-:W-:Y:S01]  /*aff0*/  HMMA.16816.F32.BF16 R172, R8, R14, R172 ;  /* 0x0000000e08ac723c */ /* 0x000fe200000418ac */
[----:B------:R-:W-:-:S02]  /*b000*/  ISETP.GE.AND P4, PT, R20, R188, PT ;  /* 0x000000bc1400720c */ /* 0x000fc40003f86270 */
[----:B------:R-:W-:Y:S02]  /*b010*/  FSEL R179, R179, -INF , !P3 ;  /* 0xff800000b3b37808 */ /* 0x000fe40005800000 */
[----:B------:R-:W-:Y:S01]  /*b020*/  ISETP.GE.AND P3, PT, R24, R189, PT ;  /* 0x000000bd1800720c */ /* 0x000fe20003f66270 */
[----:B------:R-:W4:Y:S01]  /*b030*/  I2F R28, R26 ;  /* 0x0000001a001c7306 */ /* 0x000f220000201400 */
[-C--:B-1----:R-:W-:Y:S01]  /*b040*/  FFMA.FTZ R36, R0, R29.reuse, R36 ;  /* 0x0000001d00247223 */ /* 0x082fe20000010024 */
[----:B------:R-:W-:Y:S01]  /*b050*/  IADD3 R16, R176, 0x60, RZ ;  /* 0x00000060b0107810 */ /* 0x000fe20007ffe0ff */
[----:B------:R-:W-:Y:S01]  /*b060*/  FFMA.FTZ R38, R0, R29, R38 ;  /* 0x0000001d00267223 */ /* 0x000fe20000010026 */
[C---:B------:R-:W-:Y:S02]  /*b070*/  IADD3 R25, R176.reuse, 0x68, RZ ;  /* 0x00000068b0197810 */ /* 0x040fe40007ffe0ff */
[----:B------:R-:W-:Y:S01]  /*b080*/  IADD3 R13, R176, 0x70, RZ ;  /* 0x00000070b00d7810 */ /* 0x000fe20007ffe0ff */
[----:B--2---:R-:W-:Y:S01]  /*b090*/  HMMA.16816.F32.BF16 R20, R8, R4, R168 ;  /* 0x000000040814723c */ /* 0x004fe200000418a8 */
[----:B---3--:R-:W-:-:S02]  /*b0a0*/  FFMA.FTZ R177, R0, R27, R17 ;  /* 0x0000001b00b17223 */ /* 0x008fc40000010011 */
[----:B------:R-:W-:Y:S01]  /*b0b0*/  FFMA.FTZ R19, R0, R27, R19 ;  /* 0x0000001b00137223 */ /* 0x000fe20000010013 */
[----:B------:R1:W2:Y:S02]  /*b0c0*/  I2F R17, R16 ;  /* 0x0000001000117306 */ /* 0x0002a40000201400 */
[----:B------:R-:W-:Y:S02]  /*b0d0*/  FSEL R177, R177, -INF , !P6 ;  /* 0xff800000b1b17808 */ /* 0x000fe40007000000 */
[----:B------:R-:W-:Y:S01]  /*b0e0*/  FSEL R171, R18, -INF , !P5 ;  /* 0xff80000012ab7808 */ /* 0x000fe20006800000 */
[----:B------:R-:W-:Y:S01]  /*b0f0*/  HMMA.16816.F32.BF16 R4, R8, R6, R164 ;  /* 0x000000060804723c */ /* 0x000fe200000418a4 */
[----:B------:R-:W-:Y:S01]  /*b100*/  ISETP.GE.AND P5, PT, R24, R188, PT ;  /* 0x000000bc1800720c */ /* 0x000fe20003fa6270 */
[-C--:B----4-:R-:W-:Y:S01]  /*b110*/  FFMA.FTZ R37, R0, R28.reuse, R37 ;  /* 0x0000001c00257223 */ /* 0x090fe20000010025 */
[----:B------:R-:W-:Y:S01]  /*b120*/  IADD3 R18, R176, 0x61, RZ ;  /* 0x00000061b0127810 */ /* 0x000fe20007ffe0ff */
[----:B------:R-:W-:Y:S01]  /*b130*/  FFMA.FTZ R39, R0, R28, R39 ;  /* 0x0000001c00277223 */ /* 0x000fe20000010027 */
[----:B------:R-:W-:-:S02]  /*b140*/  FSEL R159, R38, -INF , !P5 ;  /* 0xff800000269f7808 */ /* 0x000fc40006800000 */
[----:B------:R-:W-:Y:S01]  /*b150*/  FSEL R167, R36, -INF , !P3 ;  /* 0xff80000024a77808 */ /* 0x000fe20005800000 */
[----:B------:R-:W3:Y:S01]  /*b160*/  I2F R24, R18 ;  /* 0x0000001200187306 */ /* 0x000ee20000201400 */
[C---:B------:R-:W-:Y:S01]  /*b170*/  ISETP.GE.AND P3, PT, R16.reuse, R189, PT ;  /* 0x000000bd1000720c */ /* 0x040fe20003f66270 */
[----:B------:R-:W-:Y:S01]  /*b180*/  BAR.SYNC.DEFER_BLOCKING 0x0 ;  /* 0x0000000000007b1d */ /* 0x000fe20000010000 */
[-C--:B------:R-:W-:Y:S02]  /*b190*/  ISETP.GE.AND P5, PT, R16, R188.reuse, PT ;  /* 0x000000bc1000720c */ /* 0x080fe40003fa6270 */
[----:B-1----:R-:W-:Y:S02]  /*b1a0*/  IADD3 R16, R176, 0x69, RZ ;  /* 0x00000069b0107810 */ /* 0x002fe40007ffe0ff */
[----:B------:R-:W-:Y:S01]  /*b1b0*/  FSEL R169, R19, -INF , !P4 ;  /* 0xff80000013a97808 */ /* 0x000fe20006000000 */
[----:B--2---:R-:W-:Y:S01]  /*b1c0*/  FFMA.FTZ R20, R0, R17, R20 ;  /* 0x0000001100147223 */ /* 0x004fe20000010014 */
[----:B------:R-:W1:Y:S01]  /*b1d0*/  I2F R19, R25 ;  /* 0x0000001900137306 */ /* 0x000e620000201400 */
[----:B------:R-:W-:Y:S01]  /*b1e0*/  ISETP.GE.AND P6, PT, R26, R189, PT ;  /* 0x000000bd1a00720c */ /* 0x000fe20003fc6270 */
[----:B------:R-:W-:Y:S01]  /*b1f0*/  FFMA.FTZ R22, R0, R17, R22 ;  /* 0x0000001100167223 */ /* 0x000fe20000010016 */
[----:B------:R-:W-:-:S02]  /*b200*/  ISETP.GE.AND P4, PT, R26, R188, PT ;  /* 0x000000bc1a00720c */ /* 0x000fc40003f86270 */
[----:B------:R-:W-:Y:S02]  /*b210*/  FSEL R165, R37, -INF , !P6 ;  /* 0xff80000025a57808 */ /* 0x000fe40007000000 */
[----:B------:R-:W-:Y:S01]  /*b220*/  FSEL R157, R39, -INF , !P4 ;  /* 0xff800000279d7808 */ /* 0x000fe20006000000 */
[----:B------:R-:W2:Y:S01]  /*b230*/  I2F R12, R16 ;  /* 0x00000010000c7306 */ /* 0x000ea20000201400 */
[----:B------:R-:W-:Y:S01]  /*b240*/  ISETP.GE.AND P6, PT, R18, R189, PT ;  /* 0x000000bd1200720c */ /* 0x000fe20003fc6270 */
[----:B---3--:R-:W-:Y:S01]  /*b250*/  FFMA.FTZ R23, R0, R24, R23 ;  /* 0x0000001800177223 */ /* 0x008fe20000010017 */
[----:B------:R-:W-:Y:S01]  /*b260*/  ISETP.GE.AND P4, PT, R18, R188, PT ;  /* 0x000000bc1200720c */ /* 0x000fe20003f86270 */
[----:B------:R-:W-:Y:S01]  /*b270*/  FFMA.FTZ R21, R0, R24, R21 ;  /* 0x0000001800157223 */ /* 0x000fe20000010015 */
[----:B------:R-:W-:Y:S02]  /*b280*/  IADD3 R18, R176, 0x71, RZ ;  /* 0x00000071b0127810 */ /* 0x000fe40007ffe0ff */
[----:B------:R-:W-:Y:S01]  /*b290*/  FSEL R145, R23, -INF , !P4 ;  /* 0xff80000017917808 */ /* 0x000fe20006000000 */
[-C--:B-1----:R-:W-:Y:S01]  /*b2a0*/  FFMA.FTZ R151, R0, R19.reuse, R4 ;  /* 0x0000001300977223 */ /* 0x082fe20000010004 */
[----:B------:R-:W1:Y:S01]  /*b2b0*/  I2F R8, R18 ;  /* 0x0000001200087306 */ /* 0x000e620000201400 */
[----:B------:R-:W-:Y:S01]  /*b2c0*/  ISETP.GE.AND P4, PT, R16, R188, PT ;  /* 0x000000bc1000720c */ /* 0x000fe20003f86270 */
[----:B------:R-:W-:Y:S01]  /*b2d0*/  FFMA.FTZ R6, R0, R19, R6 ;  /* 0x0000001300067223 */ /* 0x000fe20000010006 */
[----:B------:R-:W-:-:S02]  /*b2e0*/  IADD3 R4, R176, 0x78, RZ ;  /* 0x00000078b0047810 */ /* 0x000fc40007ffe0ff */
[----:B------:R-:W-:Y:S01]  /*b2f0*/  FSEL R153, R21, -INF , !P6 ;  /* 0xff80000015997808 */ /* 0x000fe20007000000 */
[CC--:B--2---:R-:W-:Y:S02]  /*b300*/  FFMA.FTZ R7, R0.reuse, R12.reuse, R7 ;  /* 0x0000000c00077223 */ /* 0x0c4fe40000010007 */
[----:B------:R-:W2:Y:S01]  /*b310*/  I2F R17, R13 ;  /* 0x0000000d00117306 */ /* 0x000ea20000201400 */
[----:B------:R-:W-:Y:S01]  /*b320*/  FFMA.FTZ R149, R0, R12, R5 ;  /* 0x0000000c00957223 */ /* 0x000fe20000010005 */
[-C--:B------:R-:W-:Y:S02]  /*b330*/  ISETP.GE.AND P6, PT, R16, R189.reuse, PT ;  /* 0x000000bd1000720c */ /* 0x080fe40003fc6270 */
[----:B------:R-:W-:Y:S02]  /*b340*/  FSEL R139, R7, -INF , !P4 ;  /* 0xff800000078b7808 */ /* 0x000fe40006000000 */
[----:B------:R-:W-:Y:S02]  /*b350*/  FSEL R155, R20, -INF , !P3 ;  /* 0xff800000149b7808 */ /* 0x000fe40005800000 */
[----:B------:R-:W3:Y:S01]  /*b360*/  I2F R5, R4 ;  /* 0x0000000400057306 */ /* 0x000ee20000201400 */
[----:B------:R-:W-:Y:S01]  /*b370*/  FSEL R147, R22, -INF , !P5 ;  /* 0xff80000016937808 */ /* 0x000fe20006800000 */
[CC--:B-1----:R-:W-:Y:S01]  /*b380*/  FFMA.FTZ R59, R0.reuse, R8.reuse, R161 ;  /* 0x00000008003b7223 */ /* 0x0c2fe200000100a1 */
[C---:B------:R-:W-:Y:S01]  /*b390*/  ISETP.GE.AND P3, PT, R25.reuse, R189, PT ;  /* 0x000000bd1900720c */ /* 0x040fe20003f66270 */
[----:B------:R-:W-:Y:S01]  /*b3a0*/  FFMA.FTZ R46, R0, R8, R163 ;  /* 0x00000008002e7223 */ /* 0x000fe200000100a3 */
[----:B------:R-:W-:-:S02]  /*b3b0*/  ISETP.GE.AND P5, PT, R25, R188, PT ;  /* 0x000000bc1900720c */ /* 0x000fc40003fa6270 */
[----:B------:R-:W-:Y:S01]  /*b3c0*/  FSEL R149, R149, -INF , !P6 ;  /* 0xff80000095957808 */ /* 0x000fe20007000000 */
[----:B------:R-:W1:Y:S01]  /*b3d0*/  I2F R7, R176 ;  /* 0x000000b000077306 */ /* 0x000e620000201400 */
[----:B------:R-:W-:Y:S01]  /*b3e0*/  ISETP.GE.AND P6, PT, R18, R189, PT ;  /* 0x000000bd1200720c */ /* 0x000fe20003fc6270 */
[-C--:B--2---:R-:W-:Y:S01]  /*b3f0*/  FFMA.FTZ R63, R0, R17.reuse, R160 ;  /* 0x00000011003f7223 */ /* 0x084fe200000100a0 */
[----:B------:R-:W-:Y:S01]  /*b400*/  ISETP.GE.AND P4, PT, R18, R188, PT ;  /* 0x000000bc1200720c */ /* 0x000fe20003f86270 */
[----:B------:R-:W-:Y:S01]  /*b410*/  FFMA.FTZ R53, R0, R17, R162 ;  /* 0x0000001100357223 */ /* 0x000fe200000100a2 */
[----:B------:R-:W-:Y:S02]  /*b420*/  FSEL R151, R151, -INF , !P3 ;  /* 0xff80000097977808 */ /* 0x000fe40005800000 */
[----:B------:R-:W-:Y:S01]  /*b430*/  FSEL R141, R6, -INF , !P5 ;  /* 0xff800000068d7808 */ /* 0x000fe20006800000 */
[C---:B---3--:R-:W-:Y:S01]  /*b440*/  FFMA.FTZ R172, R0.reuse, R5, R172 ;  /* 0x0000000500ac7223 */ /* 0x048fe200000100ac */
[----:B------:R-:W-:Y:S01]  /*b450*/  ISETP.GE.AND P3, PT, R13, R189, PT ;  /* 0x000000bd0d00720c */ /* 0x000fe20003f66270 */
[----:B------:R-:W-:Y:S01]  /*b460*/  FFMA.FTZ R52, R0, R5, R174 ;  /* 0x0000000500347223 */ /* 0x000fe200000100ae */
[----:B------:R-:W-:-:S02]  /*b470*/  IADD3 R6, R176, 0x79, RZ ;  /* 0x00000079b0067810 */ /* 0x000fc40007ffe0ff */
[----:B------:R-:W-:Y:S02]  /*b480*/  FSEL R59, R59, -INF , !P6 ;  /* 0xff8000003b3b7808 */ /* 0x000fe40007000000 */
[----:B------:R-:W-:Y:S01]  /*b490*/  FSEL R46, R46, -INF , !P4 ;  /* 0xff8000002e2e7808 */ /* 0x000fe20006000000 */
[----:B------:R-:W2:Y:S01]  /*b4a0*/  I2F R5, R6 ;  /* 0x0000000600057306 */ /* 0x000ea20000201400 */
[----:B------:R-:W-:Y:S01]  /*b4b0*/  ISETP.GE.AND P6, PT, R4, R189, PT ;  /* 0x000000bd0400720c */ /* 0x000fe20003fc6270 */
[-C--:B-1----:R-:W-:Y:S01]  /*b4c0*/  FFMA.FTZ R58, R0, R7.reuse, R58 ;  /* 0x00000007003a7223 */ /* 0x082fe2000001003a */
[----:B------:R-:W-:Y:S01]  /*b4d0*/  ISETP.GE.AND P4, PT, R4, R188, PT ;  /* 0x000000bc0400720c */ /* 0x000fe20003f86270 */
[----:B------:R-:W-:Y:S01]  /*b4e0*/  FFMA.FTZ R4, R0, R7, R56 ;  /* 0x0000000700047223 */ /* 0x000fe20000010038 */
[----:B------:R-:W-:Y:S02]  /*b4f0*/  FSEL R63, R63, -INF , !P3 ;  /* 0xff8000003f3f7808 */ /* 0x000fe40005800000 */
[----:B------:R-:W-:-:S02]  /*b500*/  ISETP.GE.AND P3, PT, R176, R189, PT ;  /* 0x000000bdb000720c */ /* 0x000fc40003f66270 */
[----:B------:R-:W-:Y:S02]  /*b510*/  ISETP.GE.AND P5, PT, R13, R188, PT ;  /* 0x000000bc0d00720c */ /* 0x000fe40003fa6270 */
[----:B------:R-:W-:Y:S02]  /*b520*/  FSEL R4, R4, -INF , !P3 ;  /* 0xff80000004047808 */ /* 0x000fe40005800000 */
[----:B------:R-:W-:Y:S02]  /*b530*/  ISETP.GT.AND P3, PT, R231, R224, PT ;  /* 0x000000e0e700720c */ /* 0x000fe40003f64270 */
[----:B------:R-:W-:Y:S01]  /*b540*/  FSEL R53, R53, -INF , !P5 ;  /* 0xff80000035357808 */ /* 0x000fe20006800000 */
[-C--:B--2---:R-:W-:Y:S01]  /*b550*/  FFMA.FTZ R57, R0, R5.reuse, R173 ;  /* 0x0000000500397223 */ /* 0x084fe200000100ad */
[----:B------:R-:W-:Y:S01]  /*b560*/  FSEL R56, R172, -INF , !P6 ;  /* 0xff800000ac387808 */ /* 0x000fe20007000000 */
[----:B------:R-:W-:Y:S01]  /*b570*/  FFMA.FTZ R47, R0, R5, R175 ;  /* 0x00000005002f7223 */ /* 0x000fe200000100af */
[----:B------:R-:W-:Y:S01]  /*b580*/  FSEL R52, R52, -INF , !P4 ;  /* 0xff80000034347808 */ /* 0x000fe20006000000 */
[----:B------:R-:W-:Y:S01]  /*b590*/  IMAD.MOV.U32 R173, RZ, RZ, R3 ;  /* 0x000000ffffad7224 */ /* 0x000fe200078e0003 */
[----:B------:R-:W-:Y:S01]  /*b5a0*/  ISETP.GE.AND P5, PT, R176, R188, PT ;  /* 0x000000bcb000720c */ /* 0x000fe20003fa6270 */
[----:B------:R-:W-:Y:S01]  /*b5b0*/  IMAD.MOV.U32 R172, RZ, RZ, R2 ;  /* 0x000000ffffac7224 */ /* 0x000fe200078e0002 */
[----:B------:R-:W-:-:S02]  /*b5c0*/  ISETP.GE.AND P6, PT, R6, R189, PT ;  /* 0x000000bd0600720c */ /* 0x000fc40003fc6270 */
        /* <DEDUP_REMOVED lines=65> */
.L_x_3645:
[----:B------:R-:W-:-:S05]  /*b9e0*/  IMAD.MOV.U32 R9, RZ, RZ, c[0x0][0x198] ;  /* 0x00006600ff097624 */ /* 0x000fca00078e00ff */
[----:B------:R-:W-:-:S04]  /*b9f0*/  LEA R9, -R9, RZ, 0x7 ;  /* 0x000000ff09097211 */ /* 0x000fc800078e39ff */
[----:B------:R-:W-:Y:S02]  /*ba00*/  SHF.R.S32.HI R6, RZ, 0x1f, R9 ;  /* 0x0000001fff067819 */ /* 0x000fe40000011409 */
.L_x_3646:
        /* <DEDUP_REMOVED lines=144> */
.L_x_3648:
[----:B------:R-:W-:Y:S05]  /*c310*/  BSYNC B0 ;  /* 0x0000000000007941 */ /* 0x000fea0003800000 */
.L_x_3647:
[----:B------:R-:W0:Y:S01]  /*c320*/  LDGDEPBAR ;  /* 0x00000000000079af */ /* 0x000e220000000000 */
[----:B------:R-:W-:-:S04]  /*c330*/  LEA R238, P1, R9, R238, 0x1 ;  /* 0x000000ee09ee7211 */ /* 0x000fc800078208ff */
[----:B------:R-:W-:Y:S02]  /*c340*/  LEA.HI.X R239, R9, R239, R6, 0x1, P1 ;  /* 0x000000ef09ef7211 */ /* 0x000fe400008f0c06 */
.L_x_3644:
        /* <DEDUP_REMOVED lines=80> */
[----:B--2---:R-:W-:-:S04]  /*c850*/  FMNMX.FTZ R41, R2, R41, !PT ;  /* 0x0000002902297209 */ /* 0x004fc80007810000 */
[----:B------:R-:W-:Y:S01]  /*c860*/  FSEL R62, R62, RZ, P2 ;  /* 0x000000ff3e3e7208 */ /* 0x000fe20001000000 */
[C---:B------:R-:W-:Y:S01]  /*c870*/  FMUL.FTZ R54, R41.reuse, c[0x0][0x23c] ;  /* 0x00008f0029367a20 */ /* 0x040fe20000410000 */
[----:B------:R-:W-:-:S03]  /*c880*/  FSETP.NEU.FTZ.AND P1, PT, R41, -INF , PT ;  /* 0xff8000002900780b */ /* 0x000fc60003f3d000 */
[--C-:B------:R-:W-:Y:S01]  /*c890*/  FFMA.FTZ R40, R4, c[0x0][0x23c], -R62.reuse ;  /* 0x00008f0004287a23 */ /* 0x100fe2000001083e */
[----:B------:R-:W-:Y:S01]  /*c8a0*/  FSEL R4, R42, RZ, P2 ;  /* 0x000000ff2a047208 */ /* 0x000fe20001000000 */
[--C-:B------:R-:W-:Y:S01]  /*c8b0*/  FFMA.FTZ R35, R180, c[0x0][0x23c], -R62.reuse ;  /* 0x00008f00b4237a23 */ /* 0x100fe2000001083e */
[----:B------:R-:W-:Y:S01]  /*c8c0*/  FSEL R5, R41, RZ, P1 ;  /* 0x000000ff29057208 */ /* 0x000fe20000800000 */
[----:B------:R-:W-:Y:S01]  /*c8d0*/  FFMA.FTZ R34, R186, c[0x0][0x23c], -R62 ;  /* 0x00008f00ba227a23 */ /* 0x000fe2000001083e */
[----:B------:R-:W-:Y:S01]  /*c8e0*/  FSEL R54, R54, RZ, P1 ;  /* 0x000000ff36367208 */ /* 0x000fe20000800000 */
[----:B------:R-:W-:Y:S01]  /*c8f0*/  FADD.FTZ R4, R133, -R4 ;  /* 0x8000000485047221 */ /* 0x000fe20000010000 */
[----:B------:R-:W-:Y:S01]  /*c900*/  MUFU.EX2 R40, R40 ;  /* 0x0000002800287308 */ /* 0x000fe20000000800 */
[----:B------:R-:W-:Y:S02]  /*c910*/  FADD.FTZ R5, R132, -R5 ;  /* 0x8000000584057221 */ /* 0x000fe40000010000 */
[----:B------:R-:W-:-:S02]  /*c920*/  FFMA.FTZ R32, R3, c[0x0][0x23c], -R54 ;  /* 0x00008f0003207a23 */ /* 0x000fc40000010836 */
[----:B------:R-:W-:Y:S02]  /*c930*/  FFMA.FTZ R33, R184, c[0x0][0x23c], -R62 ;  /* 0x00008f00b8217a23 */ /* 0x000fe4000001083e */
[--C-:B------:R-:W-:Y:S01]  /*c940*/  FFMA.FTZ R3, R178, c[0x0][0x23c], -R54.reuse ;  /* 0x00008f00b2037a23 */ /* 0x100fe20000010836 */
[----:B------:R-:W1:Y:S01]  /*c950*/  MUFU.EX2 R35, R35 ;  /* 0x0000002300237308 */ /* 0x000e620000000800 */
[--C-:B------:R-:W-:Y:S02]  /*c960*/  FFMA.FTZ R2, R182, c[0x0][0x23c], -R54.reuse ;  /* 0x00008f00b6027a23 */ /* 0x100fe40000010836 */
[----:B------:R-:W-:Y:S02]  /*c970*/  FFMA.FTZ R43, R158, c[0x0][0x23c], -R54 ;  /* 0x00008f009e2b7a23 */ /* 0x000fe40000010836 */
[----:B------:R-:W-:Y:S02]  /*c980*/  FMUL.FTZ R45, R4, c[0x0][0x23c] ;  /* 0x00008f00042d7a20 */ /* 0x000fe40000410000 */
[----:B------:R-:W-:Y:S01]  /*c990*/  FMUL.FTZ R44, R5, c[0x0][0x23c] ;  /* 0x00008f00052c7a20 */ /* 0x000fe20000410000 */
[----:B------:R-:W-:Y:S01]  /*c9a0*/  MUFU.EX2 R34, R34 ;  /* 0x0000002200227308 */ /* 0x000fe20000000800 */
[----:B------:R-:W-:-:S02]  /*c9b0*/  FFMA.FTZ R58, R65, c[0x0][0x23c], -R62 ;  /* 0x00008f00413a7a23 */ /* 0x000fc4000001083e */
[--C-:B------:R-:W-:Y:S02]  /*c9c0*/  FFMA.FTZ R55, R156, c[0x0][0x23c], -R62.reuse ;  /* 0x00008f009c377a23 */ /* 0x100fe4000001083e */
        /* <DEDUP_REMOVED lines=9> */
[----:B------:R-:W-:Y:S02]  /*ca60*/  FFMA.FTZ R132, R136, c[0x0][0x23c], -R62 ;  /* 0x00008f0088847a23 */ /* 0x000fe4000001083e */
[----:B------:R-:W-:Y:S02]  /*ca70*/  FFMA.FTZ R136, R137, c[0x0][0x23c], -R54 ;  /* 0x00008f0089887a23 */ /* 0x000fe40000010836 */
[----:B------:R-:W-:Y:S01]  /*ca80*/  FFMA.FTZ R133, R140, c[0x0][0x23c], -R62 ;  /* 0x00008f008c857a23 */ /* 0x000fe2000001083e */
[----:B------:R-:W1:Y:S01]  /*ca90*/  MUFU.EX2 R3, R3 ;  /* 0x0000000300037308 */ /* 0x000e620000000800 */
[----:B--2---:R-:W-:Y:S01]  /*caa0*/  F2FP.BF16.PACK_AB R6, R33, R34 ;  /* 0x000000222106723e */ /* 0x004fe200000010ff */
[----:B------:R-:W-:-:S02]  /*cab0*/  FFMA.FTZ R137, R138, c[0x0][0x23c], -R54 ;  /* 0x00008f008a897a23 */ /* 0x000fc40000010836 */
[----:B------:R-:W-:Y:S02]  /*cac0*/  FFMA.FTZ R138, R50, c[0x0][0x23c], -R54 ;  /* 0x00008f00328a7a23 */ /* 0x000fe40000010836 */
[--C-:B------:R-:W-:Y:S02]  /*cad0*/  FFMA.FTZ R140, R51, c[0x0][0x23c], -R62.reuse ;  /* 0x00008f00338c7a23 */ /* 0x100fe4000001083e */
[----:B------:R-:W-:Y:S01]  /*cae0*/  MUFU.EX2 R2, R2 ;  /* 0x0000000200027308 */ /* 0x000fe20000000800 */
[--C-:B------:R-:W-:Y:S02]  /*caf0*/  FFMA.FTZ R161, R48, c[0x0][0x23c], -R62.reuse ;  /* 0x00008f0030a17a23 */ /* 0x100fe4000001083e */
[--C-:B------:R-:W-:Y:S02]  /*cb00*/  FFMA.FTZ R163, R49, c[0x0][0x23c], -R62.reuse ;  /* 0x00008f0031a37a23 */ /* 0x100fe4000001083e */
[--C-:B------:R-:W-:Y:S01]  /*cb10*/  FFMA.FTZ R135, R144, c[0x0][0x23c], -R62.reuse ;  /* 0x00008f0090877a23 */ /* 0x100fe2000001083e */
[----:B------:R-:W-:Y:S01]  /*cb20*/  LDSM.16.MT88.4 R48, [R213+0x11000] ;  /* 0x01100000d530783b */ /* 0x000fe20000004200 */
[----:B------:R-:W-:Y:S01]  /*cb30*/  FFMA.FTZ R134, R142, c[0x0][0x23c], -R62 ;  /* 0x00008f008e867a23 */ /* 0x000fe2000001083e */
        /* <DEDUP_REMOVED lines=376> */
[----:B------:R-:W-:Y:S01]  /*e2c0*/  FADD.FTZ R2, R132, R61 ;  /* 0x0000003d84027221 */ /* 0x000fe20000010000 */
[----:B------:R-:W-:Y:S01]  /*e2d0*/  MOV R132, R41 ;  /* 0x0000002900847202 */ /* 0x000fe20000000f00 */
[----:B------:R-:W-:Y:S01]  /*e2e0*/  FADD.FTZ R136, R136, R67 ;  /* 0x0000004388887221 */ /* 0x000fe20000010000 */
[----:B------:R-:W-:Y:S01]  /*e2f0*/  HMMA.16816.F32.BF16 R88, R4, R10, R88 ;  /* 0x0000000a0458723c */ /* 0x000fe20000041858 */
[----:B------:R-:W-:Y:S01]  /*e300*/  FADD.FTZ R2, R133, R2 ;  /* 0x0000000285027221 */ /* 0x000fe20000010000 */
[----:B------:R-:W2:Y:S01]  /*e310*/  LDSM.16.MT88.4 R8, [R213+0x13800] ;  /* 0x01380000d508783b */ /* 0x000ea20000004200 */
[----:B------:R-:W-:Y:S01]  /*e320*/  FADD.FTZ R137, R137, R136 ;  /* 0x0000008889897221 */ /* 0x000fe20000010000 */
[----:B------:R-:W-:Y:S01]  /*e330*/  MOV R133, R42 ;  /* 0x0000002a00857202 */ /* 0x000fe20000000f00 */
[----:B------:R-:W-:-:S02]  /*e340*/  FADD.FTZ R3, R135, R2 ;  /* 0x0000000287037221 */ /* 0x000fc40000010000 */
[----:B------:R-:W-:Y:S01]  /*e350*/  FADD.FTZ R138, R138, R137 ;  /* 0x000000898a8a7221 */ /* 0x000fe20000010000 */
[C---:B------:R-:W-:Y:S01]  /*e360*/  HMMA.16816.F32.BF16 R124, R4.reuse, R18, R124 ;  /* 0x00000012047c723c */ /* 0x040fe2000004187c */
[----:B------:R-:W-:Y:S01]  /*e370*/  FADD.FTZ R3, R134, R3 ;  /* 0x0000000386037221 */ /* 0x000fe20000010000 */
[----:B------:R-:W3:Y:S01]  /*e380*/  LDSM.16.MT88.4 R16, [R214+0x13800] ;  /* 0x01380000d610783b */ /* 0x000ee20000004200 */
        /* <DEDUP_REMOVED lines=24> */
[----:B--2---:R-:W-:Y:S01]  /*e510*/  HMMA.16816.F32.BF16 R108, R4, R8, R108 ;  /* 0x00000008046c723c */ /* 0x004fe2000004186c */
        /* <DEDUP_REMOVED lines=25> */
[----:B------:R-:W-:-:S02]  /*e6b0*/  FADD.FTZ R240, R27, R26 ;  /* 0x0000001a1bf07221 */ /* 0x000fc40000010000 */
[----:B------:R-:W-:Y:S11]  /*e6c0*/  FADD.FTZ R241, R31, R30 ;  /* 0x0000001e1ff17221 */ /* 0x000ff60000010000 */
[----:B------:R-:W-:Y:S05]  /*e6d0*/  @!UPT UIADD3 URZ, URZ, URZ, URZ ;  /* 0x0000003f3f3ff290 */ /* 0x000fea000fffe03f */
.L_x_3641:
        /* <DEDUP_REMOVED lines=12> */
.L_x_3653:
        /* <DEDUP_REMOVED lines=16> */
[C---:B------:R-:W-:Y:S02]  /*e8a0*/  IADD3 R11, R4.reuse, 0x80, RZ ;  /* 0x00000080040b7810 */ /* 0x040fe40007ffe0ff */
[----:B------:R-:W-:Y:S02]  /*e8b0*/  IABS R6, R4 ;  /* 0x0000000400067213 */ /* 0x000fe40000000000 */
        /* <DEDUP_REMOVED lines=24> */
[----:B------:R-:W-:Y:S01]  /*ea40*/  ISETP.GE.U32.AND P5, PT, R6, R2, PT ;  /* 0x000000020600720c */ /* 0x000fe20003fa6070 */
[----:B------:R-:W-:Y:S10]  /*ea50*/  IMAD.MOV.U32 R6, RZ, RZ, c[0x0][0x2d0] ;  /* 0x0000b400ff067624 */ /* 0x000ff400078e00ff */
        /* <DEDUP_REMOVED lines=26> */
.L_x_3650:
[C---:B------:R-:W-:Y:S02]  /*ec00*/  ISETP.GE.AND P4, PT, R232.reuse, c[0x0][0x220], PT ;  /* 0x00008800e8007a0c */ /* 0x040fe40003f86270 */
[----:B------:R-:W-:Y:S02]  /*ec10*/  IADD3 R56, R232, 0x40, RZ ;  /* 0x00000040e8387810 */ /* 0x000fe40007ffe0ff */
[CC--:B------:R-:W-:Y:S02]  /*ec20*/  LEA R132, P2, R57.reuse, R172.reuse, 0x1 ;  /* 0x000000ac39847211 */ /* 0x0c0fe400078408ff */
[----:B------:R-:W-:Y:S02]  /*ec30*/  ISETP.GE.AND P3, PT, R56, c[0x0][0x220], PT ;  /* 0x0000880038007a0c */ /* 0x000fe40003f66270 */
[--C-:B------:R-:W-:Y:S02]  /*ec40*/  LEA.HI.X R133, R57, R173, R2.reuse, 0x1, P2 ;  /* 0x000000ad39857211 */ /* 0x100fe400010f0c02 */
[C---:B------:R-:W-:Y:S03]  /*ec50*/  IADD3 R61, P1, R228.reuse, R57, RZ ;  /* 0x00000039e43d7210 */ /* 0x040fe60007f3e0ff */
[----:B------:R-:W-:Y:S01]  /*ec60*/  @P4 STS.128 [R230+0xc000], RZ ;  /* 0x00c000ffe6004388 */ /* 0x000fe20000000c00 */
[-C--:B------:R-:W-:Y:S01]  /*ec70*/  @!P4 LEA R176, P5, R61, R172.reuse, 0x1 ;  /* 0x000000ac3db0c211 */ /* 0x080fe200078a08ff */
[----:B------:R-:W-:Y:S01]  /*ec80*/  IMAD.X R2, R227, 0x1, R2, P1 ;  /* 0x00000001e3027824 */ /* 0x000fe200008e0602 */
[C---:B------:R-:W-:Y:S01]  /*ec90*/  IADD3 R59, P1, R228.reuse, R61, RZ ;  /* 0x0000003de43b7210 */ /* 0x040fe20007f3e0ff */
[----:B------:R-:W-:Y:S01]  /*eca0*/  @!PT LDS RZ, [RZ] ;  /* 0x00000000fffff984 */ /* 0x000fe20000000800 */
[----:B------:R-:W-:Y:S01]  /*ecb0*/  @!PT LDS RZ, [RZ] ;  /* 0x00000000fffff984 */ /* 0x000fe20000000800 */
[----:B------:R-:W-:Y:S01]  /*ecc0*/  @!PT LDS RZ, [RZ] ;  /* 0x00000000fffff984 */ /* 0x000fe20000000800 */
[----:B------:R1:W-:Y:S02]  /*ecd0*/  @!P4 LDGSTS.E.BYPASS.LTC128B.128 [R230+0xc000], [R132.64] ;  /* 0x0c00000084e6cfae */ /* 0x0003e4000b901d4e */
[CC--:B------:R-:W-:Y:S02]  /*ece0*/  @!P3 LEA R64, P2, R61.reuse, R172.reuse, 0x1 ;  /* 0x000000ac3d40b211 */ /* 0x0c0fe400078408ff */
[----:B------:R-:W-:Y:S01]  /*ecf0*/  @P3 STS.128 [R230+0x10000], RZ ;  /* 0x010000ffe6003388 */ /* 0x000fe20000000c00 */
[-CC-:B------:R-:W-:Y:S01]  /*ed00*/  @!P4 LEA.HI.X R177, R61, R173.reuse, R2.reuse, 0x1, P5 ;  /* 0x000000ad3db1c211 */ /* 0x180fe200028f0c02 */
[--C-:B------:R-:W-:Y:S01]  /*ed10*/  IMAD.X R56, R227, 0x1, R2.reuse, P1 ;  /* 0x00000001e3387824 */ /* 0x100fe200008e0602 */
[-C--:B------:R-:W-:Y:S01]  /*ed20*/  @!P3 LEA.HI.X R65, R61, R173.reuse, R2, 0x1, P2 ;  /* 0x000000ad3d41b211 */ /* 0x080fe200010f0c02 */
[----:B------:R-:W-:Y:S01]  /*ed30*/  @!PT LDS RZ, [RZ] ;  /* 0x00000000fffff984 */ /* 0x000fe20000000800 */
[----:B------:R-:W-:Y:S01]  /*ed40*/  @!PT LDS RZ, [RZ] ;  /* 0x00000000fffff984 */ /* 0x000fe20000000800 */
[----:B------:R-:W-:Y:S01]  /*ed50*/  @!PT LDS RZ, [RZ] ;  /* 0x00000000fffff984 */ /* 0x000fe20000000800 */
[----:B------:R1:W-:Y:S01]  /*ed60*/  @!P3 LDGSTS.E.BYPASS.LTC128B.128 [R230+0x10000], [R132.64+0x80] ;  /* 0x1000008084e6bfae */ /* 0x0003e2000b901d4e */
[CC--:B------:R-:W-:Y:S02]  /*ed70*/  @!P4 LEA R174, P6, R59.reuse, R172.reuse, 0x1 ;  /* 0x000000ac3baec211 */ /* 0x0c0fe400078c08ff */
[CC--:B------:R-:W-:Y:S01]  /*ed80*/  @!P3 LEA R62, P1, R59.reuse, R172.reuse, 0x1 ;  /* 0x000000ac3b3eb211 */ /* 0x0c0fe200078208ff */
[----:B------:R-:W-:Y:S01]  /*ed90*/  @P4 STS.128 [R230+0xc800], RZ ;  /* 0x00c800ffe6004388 */ /* 0x000fe20000000c00 */
[C-C-:B------:R-:W-:Y:S02]  /*eda0*/  @!P4 LEA.HI.X R175, R59.reuse, R173, R56.reuse, 0x1, P6 ;  /* 0x000000ad3bafc211 */ /* 0x140fe400030f0c38 */
        /* <DEDUP_REMOVED lines=110> */
[----:B------:R-:W-:Y:S04]  /*f490*/  LDSM.16.M88.4 R168, [R211] ;  /* 0x00000000d3a8783b */ /* 0x000fe80000000200 */
[----:B----4-:R-:W-:Y:S01]  /*f4a0*/  LDSM.16.M88.4 R172, [R221+0x8800] ;  /* 0x00880000ddac783b */ /* 0x010fe20000000200 */
[C---:B-1----:R-:W-:Y:S03]  /*f4b0*/  HMMA.16816.F32.BF16 R4, R136.reuse, R140, RZ ;  /* 0x0000008c8804723c */ /* 0x042fe600000418ff */
[----:B--2---:R-:W-:Y:S04]  /*f4c0*/  LDSM.16.M88.4 R176, [R221+0xa000] ;  /* 0x00a00000ddb0783b */ /* 0x004fe80000000200 */
        /* <DEDUP_REMOVED lines=14> */
[----:B------:R-:W4:Y:S07]  /*f5b0*/  LDSM.16.M88.4 R152, [R210] ;  /* 0x00000000d298783b */ /* 0x000f2e0000000200 */
[C---:B-----5:R-:W-:Y:S08]  /*f5c0*/  HMMA.16816.F32.BF16 R36, R136.reuse, R156, RZ ;  /* 0x0000009c8824723c */ /* 0x060ff000000418ff */
[C---:B------:R-:W-:Y:S01]  /*f5d0*/  HMMA.16816.F32.BF16 R40, R136.reuse, R158, RZ ;  /* 0x0000009e8828723c */ /* 0x040fe200000418ff */
[----:B------:R-:W5:Y:S07]  /*f5e0*/  LDSM.16.M88.4 R156, [R209] ;  /* 0x00000000d19c783b */ /* 0x000f6e0000000200 */
        /* <DEDUP_REMOVED lines=18> */
[----:B------:R-:W3:Y:S07]  /*f710*/  LDSM.16.M88.4 R152, [R205] ;  /* 0x00000000cd98783b */ /* 0x000eee0000000200 */
        /* <DEDUP_REMOVED lines=171> */
[----:B------:R-:W-:Y:S02]  /*101d0*/  LOP3.LUT R132, R132, c[0x0][0x2d0], RZ, 0x3c, !PT ;  /* 0x0000b40084847a12 */ /* 0x000fe400078e3cff */
[----:B------:R-:W-:Y:S02]  /*101e0*/  IABS R134, R139 ;  /* 0x0000008b00867213 */ /* 0x000fe40000000000 */
        /* <DEDUP_REMOVED lines=22> */
[----:B------:R-:W-:Y:S09]  /*10350*/  ISETP.GE.AND P1, PT, R139, RZ, PT ;  /* 0x000000ff8b00720c */ /* 0x000ff20003f26270 */
        /* <DEDUP_REMOVED lines=27> */
.L_x_3652:
        /* <DEDUP_REMOVED lines=129> */
.L_x_3651:
[----:B------:R-:W-:Y:S01]  /*10d20*/  LEA R2, R231, R229, 0x7 ;  /* 0x000000e5e7027211 */ /* 0x000fe200078e38ff */
[----:B------:R-:W-:Y:S02]  /*10d30*/  UMOV UR8, UR13 ;  /* 0x0000000d00087c82 */ /* 0x000fe40008000000 */
[----:B------:R-:W-:Y:S01]  /*10d40*/  UMOV UR9, UR12 ;  /* 0x0000000c00097c82 */ /* 0x000fe20008000000 */
[C---:B-1----:R-:W-:Y:S01]  /*10d50*/  IADD3 R150, R2.reuse, 0x1, RZ ;  /* 0x0000000102967810 */ /* 0x042fe20007ffe0ff */
        /* <DEDUP_REMOVED lines=56> */
[----:B------:R-:W-:Y:S01]  /*110e0*/  FFMA.FTZ R21, R0, R146, R21 ;  /* 0x0000009200157223 */ /* 0x000fe20000010015 */
[----:B------:R-:W-:Y:S01]  /*110f0*/  IADD3 R146, R2, 0x60, RZ ;  /* 0x0000006002927810 */ /* 0x000fe20007ffe0ff */
[CC--:B------:R-:W-:Y:S02]  /*11100*/  FFMA.FTZ R26, R0.reuse, R143.reuse, R26 ;  /* 0x0000008f001a7223 */ /* 0x0c0fe4000001001a */
[C---:B------:R-:W-:Y:S02]  /*11110*/  FFMA.FTZ R24, R0.reuse, R143, R24 ;  /* 0x0000008f00187223 */ /* 0x040fe40000010018 */
[CC--:B------:R-:W-:Y:S02]  /*11120*/  FFMA.FTZ R6, R0.reuse, R157.reuse, R6 ;  /* 0x0000009d00067223 */ /* 0x0c0fe40000010006 */
[C---:B------:R-:W-:Y:S01]  /*11130*/  FFMA.FTZ R4, R0.reuse, R157, R4 ;  /* 0x0000009d00047223 */ /* 0x040fe20000010004 */
[----:B------:R5:W2:Y:S01]  /*11140*/  I2F R143, R146 ;  /* 0x00000092008f7306 */ /* 0x000aa20000201400 */
[C---:B------:R-:W-:Y:S02]  /*11150*/  FFMA.FTZ R10, R0.reuse, R155, R10 ;  /* 0x0000009b000a7223 */ /* 0x040fe4000001000a */
[----:B------:R-:W-:Y:S01]  /*11160*/  FFMA.FTZ R22, R0, R149, R22 ;  /* 0x0000009500167223 */ /* 0x000fe20000010016 */
[----:B-1----:R-:W-:Y:S01]  /*11170*/  FMNMX.FTZ R150, R6, R135, !PT ;  /* 0x0000008706967209 */ /* 0x002fe20007810000 */
[----:B------:R-:W-:Y:S01]  /*11180*/  FFMA.FTZ R20, R0, R149, R20 ;  /* 0x0000009500147223 */ /* 0x000fe20000010014 */
[----:B------:R-:W-:Y:S01]  /*11190*/  FMNMX.FTZ R152, R4, R3, !PT ;  /* 0x0000000304987209 */ /* 0x000fe20007810000 */
[C---:B------:R-:W-:Y:S01]  /*111a0*/  FFMA.FTZ R8, R0.reuse, R155, R8 ;  /* 0x0000009b00087223 */ /* 0x040fe20000010008 */
[----:B------:R-:W-:Y:S01]  /*111b0*/  FMNMX.FTZ R149, R7, R150, !PT ;  /* 0x0000009607957209 */ /* 0x000fe20007810000 */
[C---:B------:R-:W-:Y:S02]  /*111c0*/  FFMA.FTZ R14, R0.reuse, R153, R14 ;  /* 0x00000099000e7223 */ /* 0x040fe4000001000e */
[----:B------:R-:W-:Y:S01]  /*111d0*/  FFMA.FTZ R18, R0, R151, R18 ;  /* 0x0000009700127223 */ /* 0x000fe20000010012 */
[----:B------:R-:W-:Y:S01]  /*111e0*/  FMNMX.FTZ R150, R10, R149, !PT ;  /* 0x000000950a967209 */ /* 0x000fe20007810000 */
[C---:B------:R-:W-:Y:S01]  /*111f0*/  FFMA.FTZ R16, R0.reuse, R151, R16 ;  /* 0x0000009700107223 */ /* 0x040fe20000010010 */
[----:B------:R-:W-:Y:S01]  /*11200*/  FMNMX.FTZ R149, R5, R152, !PT ;  /* 0x0000009805957209 */ /* 0x000fe20007810000 */
[C---:B------:R-:W-:Y:S01]  /*11210*/  FFMA.FTZ R12, R0.reuse, R153, R12 ;  /* 0x00000099000c7223 */ /* 0x040fe2000001000c */
[----:B------:R-:W-:Y:S01]  /*11220*/  FMNMX.FTZ R151, R11, R150, !PT ;  /* 0x000000960b977209 */ /* 0x000fe20007810000 */
[-C--:B------:R-:W-:Y:S01]  /*11230*/  FFMA.FTZ R31, R0, R144.reuse, R31 ;  /* 0x00000090001f7223 */ /* 0x080fe2000001001f */
[----:B------:R-:W-:Y:S01]  /*11240*/  FMNMX.FTZ R150, R8, R149, !PT ;  /* 0x0000009508967209 */ /* 0x000fe20007810000 */
[----:B------:R-:W-:Y:S01]  /*11250*/  FFMA.FTZ R29, R0, R144, R29 ;  /* 0x00000090001d7223 */ /* 0x000fe2000001001d */
[----:B---3--:R-:W-:Y:S01]  /*11260*/  FMNMX.FTZ R148, R14, R151, !PT ;  /* 0x000000970e947209 */ /* 0x008fe20007810000 */
[CC--:B------:R-:W-:Y:S01]  /*11270*/  FFMA.FTZ R34, R0.reuse, R145.reuse, R34 ;  /* 0x0000009100227223 */ /* 0x0c0fe20000010022 */
[----:B------:R-:W-:Y:S01]  /*11280*/  FMNMX.FTZ R151, R9, R150, !PT ;  /* 0x0000009609977209 */ /* 0x000fe20007810000 */
[----:B------:R-:W-:Y:S01]  /*11290*/  FFMA.FTZ R32, R0, R145, R32 ;  /* 0x0000009100207223 */ /* 0x000fe20000010020 */
[----:B------:R-:W-:Y:S01]  /*112a0*/  IADD3 R144, R2, 0x68, RZ ;  /* 0x0000006802907810 */ /* 0x000fe20007ffe0ff */
[CC--:B------:R-:W-:Y:S01]  /*112b0*/  FFMA.FTZ R30, R0.reuse, R147.reuse, R30 ;  /* 0x00000093001e7223 */ /* 0x0c0fe2000001001e */
[----:B------:R-:W-:Y:S01]  /*112c0*/  FMNMX.FTZ R149, R15, R148, !PT ;  /* 0x000000940f957209 */ /* 0x000fe20007810000 */
[----:B------:R-:W-:Y:S01]  /*112d0*/  FFMA.FTZ R28, R0, R147, R28 ;  /* 0x00000093001c7223 */ /* 0x000fe2000001001c */
[----:B------:R1:W3:Y:S01]  /*112e0*/  I2F R145, R144 ;  /* 0x0000009000917306 */ /* 0x0002e20000201400 */
[----:B-----5:R-:W-:Y:S01]  /*112f0*/  FMNMX.FTZ R146, R12, R151, !PT ;  /* 0x000000970c927209 */ /* 0x020fe20007810000 */
[----:B------:R-:W-:Y:S01]  /*11300*/  FFMA.FTZ R27, R0, R142, R27 ;  /* 0x0000008e001b7223 */ /* 0x000fe2000001001b */
        /* <DEDUP_REMOVED lines=15> */
[-C--:B------:R-:W-:Y:S01]  /*11400*/  FFMA.FTZ R35, R0, R140.reuse, R35 ;  /* 0x0000008c00237223 */ /* 0x080fe20000010023 */
[----:B------:R-:W-:Y:S01]  /*11410*/  FMNMX.FTZ R146, R26, R149, !PT ;  /* 0x000000951a927209 */ /* 0x000fe20007810000 */
[C---:B------:R-:W-:Y:S01]  /*11420*/  FFMA.FTZ R33, R0.reuse, R140, R33 ;  /* 0x0000008c00217223 */ /* 0x040fe20000010021 */
[----:B------:R-:W-:Y:S01]  /*11430*/  FMNMX.FTZ R149, R21, R148, !PT ;  /* 0x0000009415957209 */ /* 0x000fe20007810000 */
[-C--:B------:R-:W-:Y:S01]  /*11440*/  FFMA.FTZ R47, R0, R132.reuse, R47 ;  /* 0x00000084002f7223 */ /* 0x080fe2000001002f */
[----:B------:R-:W-:Y:S01]  /*11450*/  IADD3 R136, R2, 0x70, RZ ;  /* 0x0000007002887810 */ /* 0x000fe20007ffe0ff */
[C---:B------:R-:W-:Y:S01]  /*11460*/  FFMA.FTZ R45, R0.reuse, R132, R45 ;  /* 0x00000084002d7223 */ /* 0x040fe2000001002d */
[----:B------:R-:W-:Y:S01]  /*11470*/  FMNMX.FTZ R147, R27, R146, !PT ;  /* 0x000000921b937209 */ /* 0x000fe20007810000 */
[----:B--2---:R-:W-:Y:S01]  /*11480*/  FFMA.FTZ R50, R0, R137, R50 ;  /* 0x0000008900327223 */ /* 0x004fe20000010032 */
[----:B-1----:R-:W-:Y:S01]  /*11490*/  FMNMX.FTZ R144, R24, R149, !PT ;  /* 0x0000009518907209 */ /* 0x002fe20007810000 */
[----:B------:R-:W1:Y:S01]  /*114a0*/  I2F R139, R136 ;  /* 0x00000088008b7306 */ /* 0x000e620000201400 */
        /* <DEDUP_REMOVED lines=9> */
[C---:B----4-:R-:W-:Y:S01]  /*11540*/  FFMA.FTZ R51, R0.reuse, R138, R51 ;  /* 0x0000008a00337223 */ /* 0x050fe20000010033 */
[----:B------:R-:W-:Y:S01]  /*11550*/  FMNMX.FTZ R141, R29, R146, !PT ;  /* 0x000000921d8d7209 */ /* 0x000fe20007810000 */
[C---:B------:R-:W-:Y:S01]  /*11560*/  FFMA.FTZ R49, R0.reuse, R138, R49 ;  /* 0x0000008a00317223 */ /* 0x040fe20000010031 */
[----:B------:R-:W-:Y:S01]  /*11570*/  FMNMX.FTZ R147, R35, R144, !PT ;  /* 0x0000009023937209 */ /* 0x000fe20007810000 */
[----:B------:R-:W-:Y:S01]  /*11580*/  FFMA.FTZ R54, R0, R143, R54 ;  /* 0x0000008f00367223 */ /* 0x000fe20000010036 */
[----:B------:R-:W-:Y:S01]  /*11590*/  FMNMX.FTZ R146, R32, R141, !PT ;  /* 0x0000008d20927209 */ /* 0x000fe20007810000 */
[----:B------:R-:W-:Y:S01]  /*115a0*/  FFMA.FTZ R52, R0, R143, R52 ;  /* 0x0000008f00347223 */ /* 0x000fe20000010034 */
[----:B------:R-:W-:Y:S01]  /*115b0*/  FMNMX.FTZ R144, R38, R147, !PT ;  /* 0x0000009326907209 */ /* 0x000fe20007810000 */
[CC--:B---3--:R-:W-:Y:S01]  /*115c0*/  FFMA.FTZ R58, R0.reuse, R145.reuse, R58 ;  /* 0x00000091003a7223 */ /* 0x0c8fe2000001003a */
[----:B------:R-:W-:Y:S01]  /*115d0*/  FMNMX.FTZ R147, R33, R146, !PT ;  /* 0x0000009221937209 */ /* 0x000fe20007810000 */
[----:B------:R-:W-:Y:S01]  /*115e0*/  FFMA.FTZ R56, R0, R145, R56 ;  /* 0x0000009100387223 */ /* 0x000fe20000010038 */
[C---:B------:R-:W-:Y:S02]  /*115f0*/  IADD3 R132, R2.reuse, 0x78, RZ ;  /* 0x0000007802847810 */ /* 0x040fe40007ffe0ff */
[----:B------:R-:W-:Y:S01]  /*11600*/  IADD3 R142, R2, 0x61, RZ ;  /* 0x00000061028e7810 */ /* 0x000fe20007ffe0ff */
[----:B-1----:R-:W-:Y:S01]  /*11610*/  FFMA.FTZ R62, R0, R139, R62 ;  /* 0x0000008b003e7223 */ /* 0x002fe2000001003e */
[----:B------:R-:W-:Y:S01]  /*11620*/  FMNMX.FTZ R141, R39, R144, !PT ;  /* 0x00000090278d7209 */ /* 0x000fe20007810000 */
[----:B------:R-:W1:Y:S01]  /*11630*/  I2F R137, R132 ;  /* 0x0000008400897306 */ /* 0x000e620000201400 */
[----:B------:R-:W-:Y:S01]  /*11640*/  FMNMX.FTZ R136, R36, R147, !PT ;  /* 0x0000009324887209 */ /* 0x000fe20007810000 */
[----:B------:R-:W-:Y:S01]  /*11650*/  FFMA.FTZ R60, R0, R139, R60 ;  /* 0x0000008b003c7223 */ /* 0x000fe2000001003c */
[----:B------:R-:W-:Y:S02]  /*11660*/  FMNMX.FTZ R144, R42, R141, !PT ;  /* 0x0000008d2a907209 */ /* 0x000fe40007810000 */
[----:B------:R-:W-:Y:S02]  /*11670*/  FMNMX.FTZ R141, R37, R136, !PT ;  /* 0x00000088258d7209 */ /* 0x000fe40007810000 */
[----:B------:R-:W-:Y:S02]  /*11680*/  IADD3 R140, R2, 0x69, RZ ;  /* 0x00000069028c7810 */ /* 0x000fe40007ffe0ff */
[----:B------:R-:W-:Y:S01]  /*11690*/  FMNMX.FTZ R133, R43, R144, !PT ;  /* 0x000000902b857209 */ /* 0x000fe20007810000 */
[----:B------:R-:W2:Y:S01]  /*116a0*/  I2F R142, R142 ;  /* 0x0000008e008e7306 */ /* 0x000ea20000201400 */
[----:B------:R-:W-:Y:S02]  /*116b0*/  FMNMX.FTZ R144, R40, R141, !PT ;  /* 0x0000008d28907209 */ /* 0x000fe40007810000 */
[----:B------:R-:W-:Y:S02]  /*116c0*/  FMNMX.FTZ R136, R46, R133, !PT ;  /* 0x000000852e887209 */ /* 0x000fe40007810000 */
[----:B------:R-:W-:Y:S02]  /*116d0*/  FMNMX.FTZ R133, R41, R144, !PT ;  /* 0x0000009029857209 */ /* 0x000fe40007810000 */
[----:B------:R-:W-:Y:S01]  /*116e0*/  IADD3 R134, R2, 0x71, RZ ;  /* 0x0000007102867810 */ /* 0x000fe20007ffe0ff */
[----:B------:R-:W-:Y:S01]  /*116f0*/  LDSM.16.MT88.4 R144, [R213+0xc000] ;  /* 0x00c00000d590783b */ /* 0x000fe20000004200 */
[----:B------:R-:W-:Y:S01]  /*11700*/  FMNMX.FTZ R141, R47, R136, !PT ;  /* 0x000000882f8d7209 */ /* 0x000fe20007810000 */
[----:B------:R-:W3:Y:S01]  /*11710*/  I2F R140, R140 ;  /* 0x0000008c008c7306 */ /* 0x000ee20000201400 */
[----:B------:R-:W-:Y:S02]  /*11720*/  FMNMX.FTZ R136, R44, R133, !PT ;  /* 0x000000852c887209 */ /* 0x000fe40007810000 */
[----:B------:R-:W-:Y:S01]  /*11730*/  FMNMX.FTZ R138, R50, R141, !PT ;  /* 0x0000008d328a7209 */ /* 0x000fe20007810000 */
[CC--:B-1----:R-:W-:Y:S01]  /*11740*/  FFMA.FTZ R66, R0.reuse, R137.reuse, R66 ;  /* 0x0000008900427223 */ /* 0x0c2fe20000010042 */
[----:B------:R-:W-:Y:S01]  /*11750*/  FMNMX.FTZ R133, R45, R136, !PT ;  /* 0x000000882d857209 */ /* 0x000fe20007810000 */
[----:B------:R-:W-:Y:S01]  /*11760*/  FFMA.FTZ R64, R0, R137, R64 ;  /* 0x0000008900407223 */ /* 0x000fe20000010040 */
[----:B------:R-:W-:Y:S02]  /*11770*/  IADD3 R2, R2, 0x79, RZ ;  /* 0x0000007902027810 */ /* 0x000fe40007ffe0ff */
[----:B------:R-:W-:Y:S01]  /*11780*/  FMNMX.FTZ R141, R51, R138, !PT ;  /* 0x0000008a338d7209 */ /* 0x000fe20007810000 */
[----:B------:R-:W1:Y:S01]  /*11790*/  I2F R134, R134 ;  /* 0x0000008600867306 */ /* 0x000e620000201400 */
[----:B------:R-:W-:Y:S02]  /*117a0*/  FMNMX.FTZ R132, R48, R133, !PT ;  /* 0x0000008530847209 */ /* 0x000fe40007810000 */
[----:B------:R-:W-:Y:S01]  /*117b0*/  FMNMX.FTZ R136, R54, R141, !PT ;  /* 0x0000008d36887209 */ /* 0x000fe20007810000 */
[C---:B--2---:R-:W-:Y:S01]  /*117c0*/  FFMA.FTZ R55, R0.reuse, R142, R55 ;  /* 0x0000008e00377223 */ /* 0x044fe20000010037 */
[----:B------:R-:W-:Y:S01]  /*117d0*/  FMNMX.FTZ R133, R49, R132, !PT ;  /* 0x0000008431857209 */ /* 0x000fe20007810000 */
[----:B------:R-:W-:Y:S03]  /*117e0*/  FFMA.FTZ R53, R0, R142, R53 ;  /* 0x0000008e00357223 */ /* 0x000fe60000010035 */
[----:B------:R-:W-:Y:S01]  /*117f0*/  FMNMX.FTZ R141, R55, R136, !PT ;  /* 0x00000088378d7209 */ /* 0x000fe20007810000 */
[----:B------:R-:W2:Y:S01]  /*11800*/  I2F R2, R2 ;  /* 0x0000000200027306 */ /* 0x000ea20000201400 */
[----:B------:R-:W-:Y:S02]  /*11810*/  FMNMX.FTZ R132, R52, R133, !PT ;  /* 0x0000008534847209 */ /* 0x000fe40007810000 */
[----:B------:R-:W-:Y:S01]  /*11820*/  FMNMX.FTZ R136, R58, R141, !PT ;  /* 0x0000008d3a887209 */ /* 0x000fe20007810000 */
[C---:B---3--:R-:W-:Y:S01]  /*11830*/  FFMA.FTZ R59, R0.reuse, R140, R59 ;  /* 0x0000008c003b7223 */ /* 0x048fe2000001003b */
[----:B------:R-:W-:Y:S01]  /*11840*/  FMNMX.FTZ R133, R53, R132, !PT ;  /* 0x0000008435857209 */ /* 0x000fe20007810000 */
[----:B------:R-:W-:Y:S03]  /*11850*/  FFMA.FTZ R57, R0, R140, R57 ;  /* 0x0000008c00397223 */ /* 0x000fe60000010039 */
[----:B------:R-:W-:Y:S02]  /*11860*/  FMNMX.FTZ R141, R59, R136, !PT ;  /* 0x000000883b8d7209 */ /* 0x000fe40007810000 */
[----:B------:R-:W-:Y:S02]  /*11870*/  FMNMX.FTZ R132, R56, R133, !PT ;  /* 0x0000008538847209 */ /* 0x000fe40007810000 */
[----:B------:R-:W-:Y:S01]  /*11880*/  FMNMX.FTZ R136, R62, R141, !PT ;  /* 0x0000008d3e887209 */ /* 0x000fe20007810000 */
[C---:B-1----:R-:W-:Y:S01]  /*11890*/  FFMA.FTZ R63, R0.reuse, R134, R63 ;  /* 0x00000086003f7223 */ /* 0x042fe2000001003f */
[----:B------:R-:W-:Y:S01]  /*118a0*/  FMNMX.FTZ R139, R57, R132, !PT ;  /* 0x00000084398b7209 */ /* 0x000fe20007810000 */
[----:B------:R-:W-:Y:S01]  /*118b0*/  FFMA.FTZ R61, R0, R134, R61 ;  /* 0x00000086003d7223 */ /* 0x000fe2000001003d */
[----:B------:R-:W-:Y:S02]  /*118c0*/  LDSM.16.MT88.4 R140, [R214+0xc000] ;  /* 0x00c00000d68c783b */ /* 0x000fe40000004200 */
[----:B------:R-:W-:Y:S02]  /*118d0*/  FMNMX.FTZ R133, R63, R136, !PT ;  /* 0x000000883f857209 */ /* 0x000fe40007810000 */
[----:B------:R-:W-:Y:S02]  /*118e0*/  FMNMX.FTZ R134, R60, R139, !PT ;  /* 0x0000008b3c867209 */ /* 0x000fe40007810000 */
[----:B------:R-:W-:Y:S01]  /*118f0*/  FMNMX.FTZ R132, R66, R133, !PT ;  /* 0x0000008542847209 */ /* 0x000fe20007810000 */
[C---:B--2---:R-:W-:Y:S01]  /*11900*/  FFMA.FTZ R67, R0.reuse, R2, R67 ;  /* 0x0000000200437223 */ /* 0x044fe20000010043 */
        /* <DEDUP_REMOVED lines=26> */
[--C-:B------:R-:W-:Y:S01]  /*11ab0*/  FFMA.FTZ R134, R11, c[0x0][0x23c], -R155.reuse ;  /* 0x00008f000b867a23 */ /* 0x100fe2000001089b */
[----:B------:R-:W-:Y:S01]  /*11ac0*/  ISETP.GT.AND P1, PT, R231, R224, PT ;  /* 0x000000e0e700720c */ /* 0x000fe20003f24270 */
[--C-:B------:R-:W-:Y:S02]  /*11ad0*/  FFMA.FTZ R150, R8, c[0x0][0x23c], -R154.reuse ;  /* 0x00008f0008967a23 */ /* 0x100fe4000001089a */
[--C-:B------:R-:W-:Y:S02]  /*11ae0*/  FFMA.FTZ R149, R9, c[0x0][0x23c], -R154.reuse ;  /* 0x00008f0009957a23 */ /* 0x100fe4000001089a */
[--C-:B------:R-:W-:Y:S02]  /*11af0*/  FFMA.FTZ R153, R6, c[0x0][0x23c], -R155.reuse ;  /* 0x00008f0006997a23 */ /* 0x100fe4000001089b */
[--C-:B------:R-:W-:Y:S01]  /*11b00*/  FFMA.FTZ R148, R7, c[0x0][0x23c], -R155.reuse ;  /* 0x00008f0007947a23 */ /* 0x100fe2000001089b */
[----:B------:R-:W3:Y:S01]  /*11b10*/  MUFU.EX2 R3, R3 ;  /* 0x0000000300037308 */ /* 0x000ee20000000800 */
[--C-:B------:R-:W-:Y:S02]  /*11b20*/  FFMA.FTZ R152, R4, c[0x0][0x23c], -R154.reuse ;  /* 0x00008f0004987a23 */ /* 0x100fe4000001089a */
[--C-:B------:R-:W-:Y:S02]  /*11b30*/  FFMA.FTZ R151, R5, c[0x0][0x23c], -R154.reuse ;  /* 0x00008f0005977a23 */ /* 0x100fe4000001089a */
[--C-:B------:R-:W-:Y:S02]  /*11b40*/  FFMA.FTZ R162, R26, c[0x0][0x23c], -R155.reuse ;  /* 0x00008f001aa27a23 */ /* 0x100fe4000001089b */
[--C-:B------:R-:W-:Y:S02]  /*11b50*/  FFMA.FTZ R163, R27, c[0x0][0x23c], -R155.reuse ;  /* 0x00008f001ba37a23 */ /* 0x100fe4000001089b */
        /* <DEDUP_REMOVED lines=50> */
[--C-:B------:R-:W-:Y:S02]  /*11e80*/  FFMA.FTZ R177, R41, c[0x0][0x23c], -R154.reuse ;  /* 0x00008f0029b17a23 */ /* 0x100fe4000001089a */
[--C-:B------:R-:W-:Y:S01]  /*11e90*/  FFMA.FTZ R178, R46, c[0x0][0x23c], -R155.reuse ;  /* 0x00008f002eb27a23 */ /* 0x100fe2000001089b */
[----:B------:R-:W-:Y:S01]  /*11ea0*/  MUFU.EX2 R162, R162 ;  /* 0x000000a200a27308 */ /* 0x000fe20000000800 */
[--C-:B------:R-:W-:Y:S02]  /*11eb0*/  FFMA.FTZ R179, R47, c[0x0][0x23c], -R155.reuse ;  /* 0x00008f002fb37a23 */ /* 0x100fe4000001089b */
[--C-:B------:R-:W-:Y:S02]  /*11ec0*/  FFMA.FTZ R180, R50, c[0x0][0x23c], -R155.reuse ;  /* 0x00008f0032b47a23 */ /* 0x100fe4000001089b */
[--C-:B------:R-:W-:Y:S02]  /*11ed0*/  FFMA.FTZ R181, R51, c[0x0][0x23c], -R155.reuse ;  /* 0x00008f0033b57a23 */ /* 0x100fe4000001089b */
[--C-:B------:R-:W-:Y:S02]  /*11ee0*/  FFMA.FTZ R182, R44, c[0x0][0x23c], -R154.reuse ;  /* 0x00008f002cb67a23 */ /* 0x100fe4000001089a */
[--C-:B------:R-:W-:Y:S01]  /*11ef0*/  FFMA.FTZ R183, R45, c[0x0][0x23c], -R154.reuse ;  /* 0x00008f002db77a23 */ /* 0x100fe2000001089a */
[----:B------:R-:W-:Y:S01]  /*11f00*/  MUFU.EX2 R163, R163 ;  /* 0x000000a300a37308 */ /* 0x000fe20000000800 */
[----:B------:R-:W-:Y:S01]  /*11f10*/  LDSM.16.MT88.4 R44, [R213+0x13000] ;  /* 0x01300000d52c783b */ /* 0x000fe20000004200 */
[--C-:B------:R-:W-:Y:S01]  /*11f20*/  FFMA.FTZ R184, R48, c[0x0][0x23c], -R154.reuse ;  /* 0x00008f0030b87a23 */ /* 0x100fe2000001089a */
[----:B----4-:R-:W-:Y:S01]  /*11f30*/  F2FP.BF16.PACK_AB R130, R149, R150 ;  /* 0x000000969582723e */ /* 0x010fe200000010ff */
[--C-:B------:R-:W-:Y:S02]  /*11f40*/  FFMA.FTZ R185, R49, c[0x0][0x23c], -R154.reuse ;  /* 0x00008f0031b97a23 */ /* 0x100fe4000001089a */
        /* <DEDUP_REMOVED lines=47> */
[--C-:B------:R-:W-:Y:S02]  /*12240*/  FFMA.FTZ R145, R15, c[0x0][0x23c], -R155.reuse ;  /* 0x00008f000f917a23 */ /* 0x100fe4000001089b */
[----:B------:R-:W-:Y:S02]  /*12250*/  FMUL.FTZ R15, R2, R123 ;  /* 0x0000007b020f7220 */ /* 0x000fe40000410000 */
[C---:B------:R-:W-:Y:S01]  /*12260*/  HMMA.16816.F32.BF16 R104, R128.reuse, R142, R104 ;  /* 0x0000008e8068723c */ /* 0x040fe20000041868 */
[----:B------:R-:W-:Y:S02]  /*12270*/  LDSM.16.MT88.4 R140, [R213+0xc800] ;  /* 0x00c80000d58c783b */ /* 0x000fe40000004200 */
[----:B------:R-:W-:Y:S01]  /*12280*/  MUFU.EX2 R144, R144 ;  /* 0x0000009000907308 */ /* 0x000fe20000000800 */
[--C-:B------:R-:W-:Y:S02]  /*12290*/  FFMA.FTZ R156, R12, c[0x0][0x23c], -R154.reuse ;  /* 0x00008f000c9c7a23 */ /* 0x100fe4000001089a */
[----:B------:R-:W-:Y:S02]  /*122a0*/  FMUL.FTZ R12, R3, R120 ;  /* 0x00000078030c7220 */ /* 0x000fe40000410000 */
[--C-:B------:R-:W-:Y:S04]  /*122b0*/  FFMA.FTZ R157, R13, c[0x0][0x23c], -R154.reuse ;  /* 0x00008f000d9d7a23 */ /* 0x100fe8000001089a */
        /* <DEDUP_REMOVED lines=9> */
[--C-:B------:R-:W-:Y:S02]  /*12350*/  FFMA.FTZ R147, R19, c[0x0][0x23c], -R155.reuse ;  /* 0x00008f0013937a23 */ /* 0x100fe4000001089b */
[--C-:B------:R-:W-:Y:S01]  /*12360*/  FFMA.FTZ R158, R16, c[0x0][0x23c], -R154.reuse ;  /* 0x00008f00109e7a23 */ /* 0x100fe2000001089a */
[C---:B---3--:R-:W-:Y:S03]  /*12370*/  HMMA.16816.F32.BF16 R108, R128.reuse, R124, R108 ;  /* 0x0000007c806c723c */ /* 0x048fe6000004186c */
[--C-:B------:R-:W-:Y:S02]  /*12380*/  FFMA.FTZ R159, R17, c[0x0][0x23c], -R154.reuse ;  /* 0x00008f00119f7a23 */ /* 0x100fe4000001089a */
        /* <DEDUP_REMOVED lines=17> */
[--C-:B------:R-:W-:Y:S01]  /*124a0*/  FFMA.FTZ R161, R23, c[0x0][0x23c], -R155.reuse ;  /* 0x00008f0017a17a23 */ /* 0x100fe2000001089b */
[----:B------:R-:W-:Y:S01]  /*124b0*/  HMMA.16816.F32.BF16 R112, R128, R138, R112 ;  /* 0x0000008a8070723c */ /* 0x000fe20000041870 */
[----:B------:R-:W5:Y:S01]  /*124c0*/  LDSM.16.MT88.4 R128, [R212+0xc800] ;  /* 0x00c80000d480783b */ /* 0x000f620000004200 */
[----:B------:R-:W-:Y:S01]  /*124d0*/  MUFU.EX2 R158, R158 ;  /* 0x0000009e009e7308 */ /* 0x000fe20000000800 */
[----:B------:R-:W-:Y:S01]  /*124e0*/  F2FP.BF16.PACK_AB R23, R163, R162 ;  /* 0x000000a2a317723e */ /* 0x000fe200000010ff */
[--C-:B------:R-:W-:Y:S01]  /*124f0*/  FFMA.FTZ R164, R20, c[0x0][0x23c], -R154.reuse ;  /* 0x00008f0014a47a23 */ /* 0x100fe2000001089a */
[----:B--2---:R-:W-:Y:S01]  /*12500*/  F2FP.BF16.PACK_AB R119, R147, R146 ;  /* 0x000000929377723e */ /* 0x004fe200000010ff */
[--C-:B------:R-:W-:Y:S03]  /*12510*/  FFMA.FTZ R165, R21, c[0x0][0x23c], -R154.reuse ;  /* 0x00008f0015a57a23 */ /* 0x100fe6000001089a */
[----:B------:R-:W-:Y:S03]  /*12520*/  LDSM.16.MT88.4 R136, [R213+0x10800] ;  /* 0x01080000d588783b */ /* 0x000fe60000004200 */
[----:B------:R-:W2:Y:S01]  /*12530*/  MUFU.EX2 R159, R159 ;  /* 0x0000009f009f7308 */ /* 0x000ea20000000800 */
[--C-:B------:R-:W-:Y:S02]  /*12540*/  FFMA.FTZ R54, R54, c[0x0][0x23c], -R155.reuse ;  /* 0x00008f0036367a23 */ /* 0x100fe4000001089b */
[--C-:B------:R-:W-:Y:S01]  /*12550*/  FFMA.FTZ R55, R55, c[0x0][0x23c], -R155.reuse ;  /* 0x00008f0037377a23 */ /* 0x100fe2000001089b */
[----:B-1----:R-:W-:Y:S01]  /*12560*/  F2FP.BF16.PACK_AB R116, R157, R156 ;  /* 0x0000009c9d74723e */ /* 0x002fe200000010ff */
        /* <DEDUP_REMOVED lines=309> */
.L_x_3649:
[----:B------:R-:W1:Y:S01]  /*138c0*/  SHFL.BFLY PT, R5, R240, 0x2, 0x1f ;  /* 0x0c401f00f0057f89 */ /* 0x000e6200000e0000 */
[----:B------:R-:W-:Y:S01]  /*138d0*/  MOV R7, 0x3f800000 ;  /* 0x3f80000000077802 */ /* 0x000fe20000000f00 */
[----:B------:R-:W-:Y:S01]  /*138e0*/  BSSY B0, `(.L_x_3654) ;  /* 0x00000de000007945 */ /* 0x000fe20003800000 */
[----:B------:R-:W-:Y:S01]  /*138f0*/  MOV R6, 0x3f800000 ;  /* 0x3f80000000067802 */ /* 0x000fe20000000f00 */
[----:B------:R-:W2:Y:S04]  /*13900*/  S2R R2, SR_TID.X ;  /* 0x0000000000027919 */ /* 0x000ea80000002100 */
[----:B------:R-:W3:Y:S04]  /*13910*/  SHFL.BFLY PT, R0, R241, 0x2, 0x1f ;  /* 0x0c401f00f1007f89 */ /* 0x000ee800000e0000 */
[----:B------:R-:W-:Y:S01]  /*13920*/  BAR.SYNC.DEFER_BLOCKING 0x0 ;  /* 0x0000000000007b1d */ /* 0x000fe20000010000 */
[----:B-1----:R-:W-:Y:S01]  /*13930*/  FADD.FTZ R5, R5, R240 ;  /* 0x000000f005057221 */ /* 0x002fe20000010000 */
[----:B--2---:R-:W-:-:S04]  /*13940*/  SHF.R.S32.HI R9, RZ, 0x1f, R2 ;  /* 0x0000001fff097819 */ /* 0x004fc80000011402 */
[----:B------:R-:W1:Y:S01]  /*13950*/  SHFL.BFLY PT, R4, R5, 0x1, 0x1f ;  /* 0x0c201f0005047f89 */ /* 0x000e6200000e0000 */
[----:B------:R-:W-:Y:S01]  /*13960*/  LEA.HI R11, R9, R2, RZ, 0x2 ;  /* 0x00000002090b7211 */ /* 0x000fe200078f10ff */
[----:B---3--:R-:W-:-:S03]  /*13970*/  FADD.FTZ R0, R0, R241 ;  /* 0x000000f100007221 */ /* 0x008fc60000010000 */
[--C-:B------:R-:W-:Y:S02]  /*13980*/  SHF.R.S32.HI R10, RZ, 0x2, R11.reuse ;  /* 0x00000002ff0a7819 */ /* 0x100fe4000001140b */
[----:B------:R-:W2:Y:S01]  /*13990*/  SHFL.BFLY PT, R3, R0, 0x1, 0x1f ;  /* 0x0c201f0000037f89 */ /* 0x000ea200000e0000 */
[----:B-1----:R-:W-:Y:S01]  /*139a0*/  FADD.FTZ R4, R5, R4 ;  /* 0x0000000405047221 */ /* 0x002fe20000010000 */
[----:B------:R-:W-:Y:S02]  /*139b0*/  SHF.R.S32.HI R5, RZ, 0x1f, R11 ;  /* 0x0000001fff057819 */ /* 0x000fe4000001140b */
[----:B------:R-:W-:Y:S02]  /*139c0*/  LOP3.LUT R11, R11, 0x1ffffffc, RZ, 0xc0, !PT ;  /* 0x1ffffffc0b0b7812 */ /* 0x000fe400078ec0ff */
[----:B------:R-:W-:Y:S02]  /*139d0*/  LEA.HI R5, R5, R10, RZ, 0x3 ;  /* 0x0000000a05057211 */ /* 0x000fe400078f18ff */
[----:B------:R-:W-:-:S02]  /*139e0*/  IADD3 R11, -R11, R2, RZ ;  /* 0x000000020b0b7210 */ /* 0x000fc40007ffe1ff */
[----:B------:R-:W-:Y:S01]  /*139f0*/  LOP3.LUT R5, R5, 0xfffffff8, RZ, 0xc0, !PT ;  /* 0xfffffff805057812 */ /* 0x000fe200078ec0ff */
[----:B--2---:R-:W-:Y:S01]  /*13a00*/  FADD.FTZ R3, R0, R3 ;  /* 0x0000000300037221 */ /* 0x004fe20000010000 */
[----:B------:R-:W-:Y:S02]  /*13a10*/  LEA.HI R0, R9, R2, RZ, 0x5 ;  /* 0x0000000209007211 */ /* 0x000fe400078f28ff */
[----:B------:R-:W-:Y:S02]  /*13a20*/  IADD3 R5, R10, -R5, RZ ;  /* 0x800000050a057210 */ /* 0x000fe40007ffe0ff */
[----:B------:R-:W1:Y:S01]  /*13a30*/  S2R R10, SR_TID.X ;  /* 0x00000000000a7919 */ /* 0x000e620000002100 */
[----:B------:R-:W-:Y:S02]  /*13a40*/  SHF.R.S32.HI R8, RZ, 0x5, R0 ;  /* 0x00000005ff087819 */ /* 0x000fe40000011400 */
[----:B------:R-:W-:Y:S02]  /*13a50*/  FSETP.NE.FTZ.AND P4, PT, R4, RZ, PT ;  /* 0x000000ff0400720b */ /* 0x000fe40003f95000 */
[----:B------:R-:W-:-:S02]  /*13a60*/  FSETP.NE.FTZ.AND P3, PT, R3, RZ, PT ;  /* 0x000000ff0300720b */ /* 0x000fc40003f75000 */
[----:B------:R-:W-:Y:S02]  /*13a70*/  LEA R8, R8, R11, 0x9 ;  /* 0x0000000b08087211 */ /* 0x000fe400078e48ff */
[-C--:B------:R-:W-:Y:S02]  /*13a80*/  LEA.HI R9, R9, R2.reuse, RZ, 0x4 ;  /* 0x0000000209097211 */ /* 0x080fe400078f20ff */
[----:B------:R-:W-:Y:S02]  /*13a90*/  LOP3.LUT R14, R5, 0x1, RZ, 0xc0, !PT ;  /* 0x00000001050e7812 */ /* 0x000fe400078ec0ff */
        /* <DEDUP_REMOVED lines=8> */
[----:B-1----:R-:W-:Y:S02]  /*13b20*/  SHF.R.S32.HI R11, RZ, 0x1f, R10 ;  /* 0x0000001fff0b7819 */ /* 0x002fe4000001140a */
[----:B------:R-:W-:Y:S02]  /*13b30*/  SHF.L.U32 R14, R15, 0x2, RZ ;  /* 0x000000020f0e7819 */ /* 0x000fe400000006ff */
[----:B------:R-:W-:-:S02]  /*13b40*/  LEA.HI R12, R11, R10, RZ, 0x4 ;  /* 0x0000000a0b0c7211 */ /* 0x000fc400078f20ff */
[----:B------:R-:W-:Y:S01]  /*13b50*/  LEA.HI R17, R17, R17, RZ, 0x1d ;  /* 0x0000001111117211 */ /* 0x000fe200078fe8ff */
[C---:B--2---:R-:W-:Y:S01]  /*13b60*/  FMUL.FTZ R128, R7.reuse, R128 ;  /* 0x0000008007807220 */ /* 0x044fe20000410000 */
[----:B------:R-:W-:Y:S01]  /*13b70*/  SHF.R.S32.HI R12, RZ, 0x4, R12 ;  /* 0x00000004ff0c7819 */ /* 0x000fe2000001140c */
[----:B------:R-:W-:Y:S01]  /*13b80*/  FMUL.FTZ R129, R7, R129 ;  /* 0x0000008107817220 */ /* 0x000fe20000410000 */
[----:B------:R-:W-:Y:S01]  /*13b90*/  LOP3.LUT R16, R15, 0xffffffe, RZ, 0xc0, !PT ;  /* 0x0ffffffe0f107812 */ /* 0x000fe200078ec0ff */
[C---:B------:R-:W-:Y:S01]  /*13ba0*/  FMUL.FTZ R124, R7.reuse, R124 ;  /* 0x0000007c077c7220 */ /* 0x040fe20000410000 */
[----:B------:R-:W-:Y:S01]  /*13bb0*/  SHF.L.U32 R13, R12, 0x6, RZ ;  /* 0x000000060c0d7819 */ /* 0x000fe200000006ff */
[----:B------:R-:W-:Y:S01]  /*13bc0*/  FMUL.FTZ R125, R7, R125 ;  /* 0x0000007d077d7220 */ /* 0x000fe20000410000 */
[----:B------:R-:W-:Y:S01]  /*13bd0*/  LEA R8, R8, R17, 0x1 ;  /* 0x0000001108087211 */ /* 0x000fe200078e08ff */
[C---:B---3--:R-:W-:Y:S01]  /*13be0*/  FMUL.FTZ R131, R6.reuse, R131 ;  /* 0x0000008306837220 */ /* 0x048fe20000410000 */
[----:B------:R-:W-:Y:S01]  /*13bf0*/  LOP3.LUT R13, R13, 0x1c0, RZ, 0xc0, !PT ;  /* 0x000001c00d0d7812 */ /* 0x000fe200078ec0ff */
[C---:B------:R-:W-:Y:S01]  /*13c00*/  FMUL.FTZ R130, R6.reuse, R130 ;  /* 0x0000008206827220 */ /* 0x040fe20000410000 */
[----:B------:R-:W-:Y:S01]  /*13c10*/  IADD3 R16, R9, -R16, RZ ;  /* 0x8000001009107210 */ /* 0x000fe20007ffe0ff */
[C---:B------:R-:W-:Y:S01]  /*13c20*/  FMUL.FTZ R127, R6.reuse, R127 ;  /* 0x0000007f067f7220 */ /* 0x040fe20000410000 */
[----:B------:R-:W-:Y:S01]  /*13c30*/  LOP3.LUT R14, R13, 0x38, R14, 0xf8, !PT ;  /* 0x000000380d0e7812 */ /* 0x000fe200078ef80e */
[----:B------:R-:W-:Y:S01]  /*13c40*/  FMUL.FTZ R126, R6, R126 ;  /* 0x0000007e067e7220 */ /* 0x000fe20000410000 */
[----:B------:R-:W-:Y:S01]  /*13c50*/  SHF.R.U32.HI R13, RZ, 0x3, R13 ;  /* 0x00000003ff0d7819 */ /* 0x000fe2000001160d */
[----:B------:R-:W-:Y:S01]  /*13c60*/  FMUL.FTZ R68, R7, R68 ;  /* 0x0000004407447220 */ /* 0x000fe20000410000 */
[----:B------:R-:W-:Y:S01]  /*13c70*/  R2P PR, R5, 0x6 ;  /* 0x0000000605007804 */ /* 0x000fe20000000000 */
[C---:B------:R-:W-:Y:S01]  /*13c80*/  FMUL.FTZ R69, R7.reuse, R69 ;  /* 0x0000004507457220 */ /* 0x040fe20000410000 */
[----:B------:R-:W-:Y:S01]  /*13c90*/  LOP3.LUT R13, R14, R13, RZ, 0x3c, !PT ;  /* 0x0000000d0e0d7212 */ /* 0x000fe200078e3cff */
[C---:B------:R-:W-:Y:S01]  /*13ca0*/  FMUL.FTZ R71, R6.reuse, R71 ;  /* 0x0000004706477220 */ /* 0x040fe20000410000 */
[----:B------:R-:W-:Y:S01]  /*13cb0*/  STS.64 [R8.X4], R128 ;  /* 0x0000008008007388 */ /* 0x000fe20000004a00 */
[----:B------:R-:W-:Y:S01]  /*13cc0*/  FMUL.FTZ R70, R6, R70 ;  /* 0x0000004606467220 */ /* 0x000fe20000410000 */
[----:B------:R-:W-:Y:S01]  /*13cd0*/  LEA R5, R16, R13, 0x2 ;  /* 0x0000000d10057211 */ /* 0x000fe200078e10ff */
[C---:B------:R-:W-:Y:S01]  /*13ce0*/  FMUL.FTZ R72, R7.reuse, R72 ;  /* 0x0000004807487220 */ /* 0x040fe20000410000 */
[----:B------:R-:W-:Y:S01]  /*13cf0*/  MOV R13, 0x80 ;  /* 0x00000080000d7802 */ /* 0x000fe20000000f00 */
[----:B------:R-:W-:Y:S01]  /*13d00*/  FMUL.FTZ R73, R7, R73 ;  /* 0x0000004907497220 */ /* 0x000fe20000410000 */
[----:B------:R-:W-:Y:S01]  /*13d10*/  STS.64 [R8.X4+0x800], R130 ;  /* 0x0008008208007388 */ /* 0x000fe20000004a00 */
[C---:B------:R-:W-:Y:S01]  /*13d20*/  FMUL.FTZ R75, R6.reuse, R75 ;  /* 0x0000004b064b7220 */ /* 0x040fe20000410000 */
[----:B------:R-:W-:Y:S01]  /*13d30*/  SEL R13, R13, 0xffffff80, !P2 ;  /* 0xffffff800d0d7807 */ /* 0x000fe20005000000 */
[----:B------:R-:W-:Y:S01]  /*13d40*/  FMUL.FTZ R74, R6, R74 ;  /* 0x0000004a064a7220 */ /* 0x000fe20000410000 */
[----:B------:R-:W-:Y:S01]  /*13d50*/  LEA.HI R11, R11, R10, RZ, 0x5 ;  /* 0x0000000a0b0b7211 */ /* 0x000fe200078f28ff */
        /* <DEDUP_REMOVED lines=88> */
[----:B------:R-:W-:Y:S01]  /*142e0*/  STS.64 [R18+0x4800], R122 ;  /* 0x0048007a12007388 */ /* 0x000fe20000000a00 */
[----:B-1----:R-:W-:-:S03]  /*142f0*/  LOP3.LUT R15, R11, 0xffffffe0, RZ, 0xc0, !PT ;  /* 0xffffffe00b0f7812 */ /* 0x002fc600078ec0ff */
[----:B------:R-:W-:Y:S01]  /*14300*/  STS.64 [R19+0x4000], R116 ;  /* 0x0040007413007388 */ /* 0x000fe20000000a00 */
[----:B------:R-:W-:Y:S02]  /*14310*/  SHF.R.S32.HI R11, RZ, 0x5, R11 ;  /* 0x00000005ff0b7819 */ /* 0x000fe4000001140b */
[----:B------:R-:W-:Y:S01]  /*14320*/  IADD3 R15, -R15, R10, RZ ;  /* 0x0000000a0f0f7210 */ /* 0x000fe20007ffe1ff */
[----:B------:R-:W-:Y:S01]  /*14330*/  STS.64 [R19+0x4800], R118 ;  /* 0x0048007613007388 */ /* 0x000fe20000000a00 */
[----:B------:R-:W-:-:S03]  /*14340*/  SHF.L.U32 R10, R9, 0x2, RZ ;  /* 0x00000002090a7819 */ /* 0x000fc600000006ff */
[----:B------:R-:W-:Y:S04]  /*14350*/  STS.64 [R13+0x4000], R112 ;  /* 0x004000700d007388 */ /* 0x000fe80000000a00 */
[----:B------:R1:W-:Y:S04]  /*14360*/  STS.64 [R13+0x4800], R114 ;  /* 0x004800720d007388 */ /* 0x0003e80000000a00 */
[----:B------:R-:W-:Y:S06]  /*14370*/  BAR.SYNC.DEFER_BLOCKING 0x0 ;  /* 0x0000000000007b1d */ /* 0x000fec0000010000 */
[----:B------:R-:W2:Y:S04]  /*14380*/  S2R R6, SR_CTAID.Y ;  /* 0x0000000000067919 */ /* 0x000ea80000002600 */
[----:B------:R-:W3:Y:S04]  /*14390*/  S2R R8, SR_CTAID.Z ;  /* 0x0000000000087919 */ /* 0x000ee80000002700 */
[----:B------:R-:W4:Y:S01]  /*143a0*/  S2R R7, SR_CTAID.X ;  /* 0x0000000000077919 */ /* 0x000f220000002500 */
[----:B-1----:R-:W-:-:S03]  /*143b0*/  IADD3 R13, -R233, RZ, RZ ;  /* 0x000000ffe90d7210 */ /* 0x002fc60007ffe1ff */
[----:B------:R-:W1:Y:S04]  /*143c0*/  LDS.128 R72, [R5.X4] ;  /* 0x0000000005487984 */ /* 0x000e680000004c00 */
[----:B------:R-:W1:Y:S01]  /*143d0*/  LDS.128 R68, [R5.X4+0x800] ;  /* 0x0008000005447984 */ /* 0x000e620000004c00 */
[----:B--2---:R-:W-:Y:S01]  /*143e0*/  IMAD R233, R6, c[0x0][0x210], R233 ;  /* 0x0000840006e97a24 */ /* 0x004fe200078e02e9 */
[----:B------:R-:W-:Y:S02]  /*143f0*/  SHF.R.S32.HI R6, RZ, 0x1f, R11 ;  /* 0x0000001fff067819 */ /* 0x000fe4000001140b */
[----:B------:R-:W2:Y:S01]  /*14400*/  LDS.128 R64, [R5.X4+0x1000] ;  /* 0x0010000005407984 */ /* 0x000ea20000004c00 */
[----:B---3--:R-:W-:Y:S01]  /*14410*/  IMAD R8, R13, c[0x0][0x1c0], R8 ;  /* 0x000070000d087a24 */ /* 0x008fe200078e0208 */
[----:B------:R-:W-:-:S02]  /*14420*/  LEA.HI R6, R6, R11, RZ, 0x2 ;  /* 0x0000000b06067211 */ /* 0x000fc400078f10ff */
[----:B------:R-:W3:Y:S01]  /*14430*/  LDS.128 R60, [R5.X4+0x1800] ;  /* 0x00180000053c7984 */ /* 0x000ee20000004c00 */
[----:B----4-:R-:W-:Y:S01]  /*14440*/  SHF.L.U32 R7, R7, 0x6, RZ ;  /* 0x0000000607077819 */ /* 0x010fe200000006ff */
[----:B------:R-:W-:Y:S02]  /*14450*/  IMAD R8, R233, c[0x0][0x1c0], R8 ;  /* 0x00007000e9087a24 */ /* 0x000fe400078e0208 */
[----:B------:R-:W4:Y:S01]  /*14460*/  LDS.128 R56, [R5.X4+0x2000] ;  /* 0x0020000005387984 */ /* 0x000f220000004c00 */
[----:B------:R-:W-:Y:S01]  /*14470*/  LOP3.LUT R6, R6, 0xfffffffc, RZ, 0xc0, !PT ;  /* 0xfffffffc06067812 */ /* 0x000fe200078ec0ff */
[----:B------:R-:W-:Y:S02]  /*14480*/  IMAD R7, R8, c[0x0][0x214], R7 ;  /* 0x0000850008077a24 */ /* 0x000fe400078e0207 */
[----:B------:R-:W1:Y:S01]  /*14490*/  LDS.128 R52, [R5.X4+0x2800] ;  /* 0x0028000005347984 */ /* 0x000e620000004c00 */
[----:B------:R-:W-:Y:S02]  /*144a0*/  IADD3 R6, R11, -R6, RZ ;  /* 0x800000060b067210 */ /* 0x000fe40007ffe0ff */
[----:B------:R-:W-:Y:S01]  /*144b0*/  SHF.R.S32.HI R11, RZ, 0x1f, R10 ;  /* 0x0000001fff0b7819 */ /* 0x000fe2000001140a */
        /* <DEDUP_REMOVED lines=10> */
[----:B-----5:R-:W-:-:S02]  /*14560*/  LOP3.LUT R5, R0, 0xffffffe0, RZ, 0xc0, !PT ;  /* 0xffffffe000057812 */ /* 0x020fc400078ec0ff */
[----:B------:R-:W-:Y:S02]  /*14570*/  SHF.R.S32.HI R0, RZ, 0x1f, R15 ;  /* 0x0000001fff007819 */ /* 0x000fe4000001140f */
[----:B------:R-:W-:Y:S02]  /*14580*/  IADD3 R5, -R5, R2, RZ ;  /* 0x0000000205057210 */ /* 0x000fe40007ffe1ff */
[----:B------:R-:W-:Y:S02]  /*14590*/  LEA.HI R0, R0, R15, RZ, 0x2 ;  /* 0x0000000f00007211 */ /* 0x000fe400078f10ff */
[----:B------:R-:W-:Y:S02]  /*145a0*/  LOP3.LUT P0, RZ, R5, 0x3, RZ, 0xc0, !PT ;  /* 0x0000000305ff7812 */ /* 0x000fe4000780c0ff */
[----:B------:R-:W-:Y:S02]  /*145b0*/  SHF.R.S32.HI R9, RZ, 0x2, R0 ;  /* 0x00000002ff097819 */ /* 0x000fe40000011400 */
[----:B------:R-:W-:Y:S01]  /*145c0*/  MOV R2, 0xff800000 ;  /* 0xff80000000027802 */ /* 0x000fe20000000f00 */
[----:B------:R-:W-:Y:S01]  /*145d0*/  @P4 FFMA.FTZ R2, R133, c[0x0][0x238], R4 ;  /* 0x00008e0085024a23 */ /* 0x000fe20000010004 */
[----:B------:R-:W-:Y:S01]  /*145e0*/  MOV R5, 0xff800000 ;  /* 0xff80000000057802 */ /* 0x000fe20000000f00 */
[----:B------:R-:W-:Y:S01]  /*145f0*/  @P3 FFMA.FTZ R5, R132, c[0x0][0x238], R3 ;  /* 0x00008e0084053a23 */ /* 0x000fe20000010003 */
[----:B------:R-:W-:-:S05]  /*14600*/  LEA R8, R6, R9, 0x4 ;  /* 0x0000000906087211 */ /* 0x000fca00078e20ff */
[----:B------:R-:W-:Y:S05]  /*14610*/  @P0 BRA `(.L_x_3655) ;  /* 0x000000a000000947 */ /* 0x000fea0003800000 */
[C---:B-1234-:R-:W-:Y:S02]  /*14620*/  IADD3 R6, R8.reuse, 0x8, RZ ;  /* 0x0000000808067810 */ /* 0x05efe40007ffe0ff */
[----:B------:R-:W-:Y:S02]  /*14630*/  SHF.R.S32.HI R4, RZ, 0x1f, R8 ;  /* 0x0000001fff047819 */ /* 0x000fe40000011408 */
[C---:B------:R-:W-:Y:S02]  /*14640*/  IADD3 R0, P0, R7.reuse, R8, RZ ;  /* 0x0000000807007210 */ /* 0x040fe40007f1e0ff */
[-C--:B------:R-:W-:Y:S02]  /*14650*/  ISETP.GE.AND P2, PT, R8, R223.reuse, PT ;  /* 0x000000df0800720c */ /* 0x080fe40003f46270 */
[----:B------:R-:W-:Y:S02]  /*14660*/  ISETP.GE.AND P1, PT, R6, R223, PT ;  /* 0x000000df0600720c */ /* 0x000fe40003f26270 */
[----:B------:R-:W-:-:S02]  /*14670*/  LEA.HI.X.SX32 R3, R7, R4, 0x1, P0 ;  /* 0x0000000407037211 */ /* 0x000fc400000f0eff */
[----:B------:R-:W-:-:S04]  /*14680*/  LEA R8, P0, R0, c[0x0][0x208], 0x2 ;  /* 0x0000820000087a11 */ /* 0x000fc800078010ff */
[----:B------:R-:W-:-:S05]  /*14690*/  LEA.HI.X R9, R0, c[0x0][0x20c], R3, 0x2, P0 ;  /* 0x0000830000097a11 */ /* 0x000fca00000f1403 */
[----:B------:R1:W-:Y:S04]  /*146a0*/  @!P2 STG.E [R8.64], R2 ;  /* 0x000000020800a986 */ /* 0x0003e8000c10190e */
[----:B------:R1:W-:Y:S02]  /*146b0*/  @!P1 STG.E [R8.64+0x20], R5 ;  /* 0x0000200508009986 */ /* 0x0003e4000c10190e */
.L_x_3655:
[----:B-1234-:R-:W-:Y:S05]  /*146c0*/  BSYNC B0 ;  /* 0x0000000000007941 */ /* 0x01efea0003800000 */
.L_x_3654:
        /* <DEDUP_REMOVED lines=15> */
.L_x_3657:
[----:B------:R-:W-:Y:S05]  /*147c0*/  BSYNC B0 ;  /* 0x0000000000007941 */ /* 0x000fea0003800000 */
.L_x_3656:
        /* <DEDUP_REMOVED lines=8> */
.L_x_3659:
[----:B------:R-:W-:Y:S05]  /*14850*/  BSYNC B0 ;  /* 0x0000000000007941 */ /* 0x000fea0003800000 */
.L_x_3658:
        /* <DEDUP_REMOVED lines=8> */
.L_x_3661:
[----:B------:R-:W-:Y:S05]  /*148e0*/  BSYNC B0 ;  /* 0x0000000000007941 */ /* 0x000fea0003800000 */
.L_x_3660:
        /* <DEDUP_REMOVED lines=8> */
.L_x_3663:
[----:B------:R-:W-:Y:S05]  /*14970*/  BSYNC B0 ;  /* 0x0000000000007941 */ /* 0x000fea0003800000 */
.L_x_3662:
        /* <DEDUP_REMOVED lines=8> */
.L_x_3665:
[----:B------:R-:W-:Y:S05]  /*14a00*/  BSYNC B0 ;  /* 0x0000000000007941 */ /* 0x000fea0003800000 */
.L_x_3664:
        /* <DEDUP_REMOVED lines=8> */
.L_x_3667:
[----:B------:R-:W-:Y:S05]  /*14a90*/  BSYNC B0 ;  /* 0x0000000000007941 */ /* 0x000fea0003800000 */
.L_x_3666:
        /* <DEDUP_REMOVED lines=8> */
.L_x_3669:
[----:B------:R-:W-:Y:S05]  /*14b20*/  BSYNC B0 ;  /* 0x0000000000007941 */ /* 0x000fea0003800000 */
.L_x_3668:
        /* <DEDUP_REMOVED lines=9> */
.L_x_3670:
        /* <DEDUP_REMOVED lines=12> */
.L_x_8350:


//--------------------- .text._ZN5flash24flash_fwd_splitkv_kernelI23Flash_fwd_kernel_traitsILi128ELi64ELi128ELi4ELb0ELb0EN7cutlass10bfloat16_tE19Flash_kernel_traitsILi128ELi64ELi128ELi4ES3_EELb1ELb0ELb1ELb0ELb0ELb1ELb1ELb0EEEvNS_16Flash_fwd_paramsE --------------------------
	.section	.text._ZN5flash24flash_fwd_splitkv_kernelI23Flash_fwd_kernel_traitsILi128ELi64ELi128ELi4ELb0ELb0EN7cutlass10bfloat16_tE19Flash_kernel_traitsILi128ELi64ELi128ELi4ES3_EELb1ELb0ELb1ELb0ELb0ELb1ELb1ELb0EEEvNS_16Flash_fwd_paramsE,"ax",@progbits
	.sectioninfo	@"SHI_REGISTERS=255"
	.align	128
        .global         _ZN5flash24flash_fwd_splitkv_kernelI23Flash_fwd_kernel_traitsILi128ELi64ELi128ELi4ELb0ELb0EN7cutlass10bfloat16_tE19Flash_kernel_traitsILi128ELi64ELi128ELi4ES3_EELb1ELb0ELb1ELb0ELb0ELb1ELb1ELb0EEEvNS_16Flash_fwd_paramsE
        .type           _ZN5flash24flash_fwd_splitkv_kernelI23Flash_fwd_kernel_traitsILi128ELi64ELi128ELi4ELb0ELb0EN7cutlass10bfloat16_tE19Flash_kernel_traitsILi128ELi64ELi128ELi4ES3_EELb1ELb0ELb1ELb0ELb0ELb1ELb1ELb0EEEvNS_16Flash_fwd_paramsE,@function
        .size           _ZN5flash24flash_fwd_splitkv_kernelI23Flash_fwd_kernel_traitsILi128ELi64ELi128ELi4ELb0ELb0EN7cutlass10bfloat16_tE19Flash_kernel_traitsILi128ELi64ELi128ELi4ES3_EELb1ELb0ELb1ELb0ELb0ELb1ELb1ELb0EEEvNS_16Flash_fwd_paramsE,(.L_x_8351 - _ZN5flash24flash_fwd_splitkv_kernelI23Flash_fwd_kernel_traitsILi128ELi64ELi128ELi4ELb0ELb0EN7cutlass10bfloat16_tE19Flash_kernel_traitsILi128ELi64ELi128ELi4ES3_EELb1ELb0ELb1ELb0ELb0ELb1ELb1ELb0EEEvNS_16Flash_fwd_paramsE)
        .other          _ZN5flash24flash_fwd_splitkv_kernelI23Flash_fwd_kernel_traitsILi128ELi64ELi128ELi4ELb0ELb0EN7cutlass10bfloat16_tE19Flash_kernel_traitsILi128ELi64ELi128ELi4ES3_EELb1ELb0ELb1ELb0ELb0ELb1ELb1ELb0EEEvNS_16Flash_fwd_paramsE,@"STO_CUDA_ENTRY STV_DEFAULT"
_ZN5flash24flash_fwd_splitkv_kernelI23Flash_fwd_kernel_traitsILi128ELi64ELi128ELi4ELb0ELb0EN7cutlass10bfloat16_tE19Flash_kernel_traitsILi128ELi64ELi128ELi4ES3_EELb1ELb0ELb1ELb0ELb0ELb1ELb1ELb0EEEvNS_16Flash_fwd_paramsE:
.text._ZN5flash24flash_fwd_splitkv_kernelI23Flash_fwd_kernel_traitsILi128ELi64ELi128ELi4ELb0ELb0EN7cutlass10bfloat16_tE19Flash_kernel_traitsILi128ELi64ELi128ELi4ES3_EELb1ELb0ELb1ELb0ELb0ELb1ELb1ELb0EEEvNS_16Flash_fwd_paramsE:
        /* <DEDUP_REMOVED lines=34> */
[----:B------:R1:W2:Y:S04]  /*0220*/  @P2 LDG.E R12, [R2.64] ;  /* 0x0000000e020c2981 */ /* 0x0002a8000c1e1900 */
[----:B------:R1:W2:Y:S05]  /*0230*/  @P2 LDG.E R131, [R2.64+0x4] ;  /* 0x0000040e02832981 */ /* 0x0002aa000c1e1900 */
[----:B------:R3:W5:Y:S02]  /*0240*/  @!P1 LDG.E R11, [R6.64] ;  /* 0x0000000e060b9981 */ /* 0x000764000c1e1900 */
[----:B------:R-:W-:-:S02]  /*0250*/  @P0 IMAD.WIDE R4, R233, R227, c[0x0][0x250] ;  /* 0x00009400e9040625 */ /* 0x000fc400078e02e3 */
[----:B------:R-:W4:Y:S04]  /*0260*/  S2R R24, SR_CTAID.X ;  /* 0x0000000000187919 */ /* 0x000f280000002500 */
[----:B------:R-:W2:Y:S01]  /*0270*/  S2R R0, SR_CTAID.Y ;  /* 0x0000000000007919 */ /* 0x000ea20000002600 */
[----:B-1----:R-:W-:-:S06]  /*0280*/  MOV R3, RZ ;  /* 0x000000ff00037202 */ /* 0x002fcc0000000f00 */
[----:B------:R3:W5:Y:S01]  /*0290*/  @P0 LDG.E R3, [R4.64] ;  /* 0x0000000e04030981 */ /* 0x000762000c1e1900 */
[----:B------:R-:W-:-:S04]  /*02a0*/  ISETP.NE.U32.AND P0, PT, RZ, c[0x0][0x248], PT ;  /* 0x00009200ff007a0c */ /* 0x000fc80003f05070 */
[----:B------:R-:W-:Y:S01]  /*02b0*/  ISETP.NE.AND.EX P0, PT, RZ, c[0x0][0x24c], PT, P0 ;  /* 0x00009300ff007a0c */ /* 0x000fe20003f05300 */
[----:B------:R-:W-:-:S04]  /*02c0*/  IMAD.MOV R20, RZ, RZ, -R233 ;  /* 0x000000ffff147224 */ /* 0x000fc800078e0ae9 */
        /* <DEDUP_REMOVED lines=8> */
.L_x_3671:
[----:B---34-:R-:W-:Y:S02]  /*0350*/  MOV R4, c[0x0][0x218] ;  /* 0x0000860000047a02 */ /* 0x018fe40000000f00 */
.L_x_3672:
        /* <DEDUP_REMOVED lines=66> */
[--C-:B------:R-:W-:Y:S01]  /*0780*/  IMAD R2, R0, c[0x0][0x214], R130.reuse ;  /* 0x0000850000027a24 */ /* 0x100fe200078e0282 */
        /* <DEDUP_REMOVED lines=17> */
.L_x_3675:
[----:B------:R-:W-:Y:S05]  /*08a0*/  BSYNC B0 ;  /* 0x0000000000007941 */ /* 0x000fea0003800000 */
.L_x_3674:
        /* <DEDUP_REMOVED lines=8> */
.L_x_3677:
[----:B------:R-:W-:Y:S05]  /*0930*/  BSYNC B0 ;  /* 0x0000000000007941 */ /* 0x000fea0003800000 */
.L_x_3676:
        /* <DEDUP_REMOVED lines=8> */
.L_x_3679:
[----:B------:R-:W-:Y:S05]  /*09c0*/  BSYNC B0 ;  /* 0x0000000000007941 */ /* 0x000fea0003800000 */
.L_x_3678:
        /* <DEDUP_REMOVED lines=8> */
.L_x_3681:
[----:B------:R-:W-:Y:S05]  /*0a50*/  BSYNC B0 ;  /* 0x0000000000007941 */ /* 0x000fea0003800000 */
.L_x_3680:
        /* <DEDUP_REMOVED lines=8> */
.L_x_3683:
[----:B------:R-:W-:Y:S05]  /*0ae0*/  BSYNC B0 ;  /* 0x0000000000007941 */ /* 0x000fea0003800000 */
.L_x_3682:
        /* <DEDUP_REMOVED lines=8> */
.L_x_3685:
[----:B------:R-:W-:Y:S05]  /*0b70*/  BSYNC B0 ;  /* 0x0000000000007941 */ /* 0x000fea0003800000 */
.L_x_3684:
        /* <DEDUP_REMOVED lines=8> */
.L_x_3687:
[----:B------:R-:W-:Y:S05]  /*0c00*/  BSYNC B0 ;  /* 0x0000000000007941 */ /* 0x000fea0003800000 */
.L_x_3686:
        /* <DEDUP_REMOVED lines=8> */
.L_x_3689:
[----:B------:R-:W-:Y:S05]  /*0c90*/  BSYNC B0 ;  /* 0x0000000000007941 */ /* 0x000fea0003800000 */
.L_x_3688:
[----:B------:R-:W-:Y:S02]  /*0ca0*/  ISETP.NE.AND P6, PT, R229, RZ, PT ;  /* 0x000000ffe500720c */ /* 0x000fe40003fc5270 */
[----:B------:R-:W-:Y:S02]  /*0cb0*/  SHF.R.S32.HI R4, RZ, 0x1f, R2 ;  /* 0x0000001fff047819 */ /* 0x000fe40000011402 */
[----:B------:R-:W-:Y:S02]  /*0cc0*/  ISETP.GE.OR P0, PT, R0, R130, P6 ;  /* 0x000000820000720c */ /* 0x000fe40003706670 */
[----:B------:R-:W-:-:S02]  /*0cd0*/  IADD3 R2, P1, R2, R0, RZ ;  /* 0x0000000002027210 */ /* 0x000fc40007f3e0ff */
[----:B------:R-:W-:Y:S02]  /*0ce0*/  ISETP.GE.OR P5, PT, R11, R130, P6 ;  /* 0x000000820b00720c */ /* 0x000fe400037a6670 */
        /* <DEDUP_REMOVED lines=27> */
.L_x_3673:
        /* <DEDUP_REMOVED lines=18> */
[C---:B------:R-:W-:Y:S02]  /*0fc0*/  @P2 ISETP.NE.U32.AND P1, PT, R235.reuse, RZ, PT ;  /* 0x000000ffeb00220c */ /* 0x040fe40003f25070 */
[-C--:B------:R-:W-:Y:S02]  /*0fd0*/  LOP3.LUT R235, R235, R234.reuse, RZ, 0x3c, !PT ;  /* 0x000000eaebeb7212 */ /* 0x080fe400078e3cff */
[----:B------:R-:W-:Y:S02]  /*0fe0*/  @P2 ISETP.NE.AND.EX P0, PT, R234, RZ, PT, P1 ;  /* 0x000000ffea00220c */ /* 0x000fe40003f05310 */
[----:B------:R-:W-:-:S04]  /*0ff0*/  LOP3.LUT R234, R235, R234, RZ, 0x3c, !PT ;  /* 0x000000eaebea7212 */ /* 0x000fc800078e3cff */
[----:B------:R-:W-:-:S07]  /*1000*/  LOP3.LUT R235, R235, R234, RZ, 0x3c, !PT ;  /* 0x000000eaebeb7212 */ /* 0x000fce00078e3cff */
[----:B------:R-:W-:Y:S05]  /*1010*/  @!P0 BRA `(.L_x_3690) ;  /* 0x000004a000008947 */ /* 0x000fea0003800000 */
[----:B------:R-:W1:Y:S01]  /*1020*/  I2F.RP R8, R39 ;  /* 0x0000002700087306 */ /* 0x000e620000209400 */
[----:B------:R-:W-:-:S04]  /*1030*/  LEA R7, R37, 0xffffff80, 0x7 ;  /* 0xffffff8025077811 */ /* 0x000fc800078e38ff */
[----:B------:R-:W-:-:S03]  /*1040*/  IABS R2, R7 ;  /* 0x0000000700027213 */ /* 0x000fc60000000000 */
        /* <DEDUP_REMOVED lines=8> */
[----:B-----5:R-:W-:-:S05]  /*10d0*/  IADD3 R0, -R4, RZ, RZ ;  /* 0x000000ff04007210 */ /* 0x020fca0007ffe1ff */
        /* <DEDUP_REMOVED lines=13> */
[----:B------:R-:W-:-:S05]  /*11b0*/  IADD3 R4, -R4, RZ, RZ ;  /* 0x000000ff04047210 */ /* 0x000fca0007ffe1ff */
[----:B------:R-:W-:Y:S01]  /*11c0*/  IMAD R7, R4, c[0x0][0x2d0], R7 ;  /* 0x0000b40004077a24 */ /* 0x000fe200078e0207 */
[----:B-1----:R-:W-:-:S04]  /*11d0*/  IABS R3, c[0x0][0x1c8] ;  /* 0x0000720000037a13 */ /* 0x002fc80000000000 */
        /* <DEDUP_REMOVED lines=13> */
[----:B------:R-:W-:-:S04]  /*12b0*/  SHF.R.S32.HI R6, RZ, 0x1f, R7 ;  /* 0x0000001fff067819 */ /* 0x000fc80000011407 */
        /* <DEDUP_REMOVED lines=20> */
[----:B------:R-:W-:Y:S01]  /*1400*/  IMAD.MOV.U32 R4, RZ, RZ, R8 ;  /* 0x000000ffff047224 */ /* 0x000fe200078e0008 */
[----:B------:R-:W-:Y:S01]  /*1410*/  SHF.R.S32.HI R8, RZ, 0x1f, R2 ;  /* 0x0000001fff087819 */ /* 0x000fe20000011402 */
[----:B------:R-:W-:Y:S01]  /*1420*/  IMAD.MOV.U32 R18, RZ, RZ, R14 ;  /* 0x000000ffff127224 */ /* 0x000fe200078e000e */
[----:B------:R-:W-:Y:S01]  /*1430*/  IADD3 R11, R15, R11, RZ ;  /* 0x0000000b0f0b7210 */ /* 0x000fe20007ffe0ff */
[----:B------:R-:W-:-:S05]  /*1440*/  IMAD.WIDE.U32 R4, R7, c[0x0][0x198], R4 ;  /* 0x0000660007047a25 */ /* 0x000fca00078e0004 */
[----:B------:R-:W-:Y:S01]  /*1450*/  IADD3 R5, R5, R3, RZ ;  /* 0x0000000305057210 */ /* 0x000fe20007ffe0ff */
[----:B------:R-:W-:-:S04]  /*1460*/  IMAD R3, R8, c[0x0][0x1b0], RZ ;  /* 0x00006c0008037a24 */ /* 0x000fc800078e02ff */
[----:B------:R-:W-:-:S04]  /*1470*/  IMAD.WIDE.U32 R4, R2, c[0x0][0x1b0], R4 ;  /* 0x00006c0002047a25 */ /* 0x000fc800078e0004 */
[----:B------:R-:W-:Y:S01]  /*1480*/  IMAD R3, R2, c[0x0][0x1b4], R3 ;  /* 0x00006d0002037a24 */ /* 0x000fe200078e0203 */
[----:B------:R-:W-:-:S03]  /*1490*/  MOV R22, R4 ;  /* 0x0000000400167202 */ /* 0x000fc60000000f00 */
[----:B------:R-:W-:Y:S01]  /*14a0*/  IMAD.IADD R9, R5, 0x1, R3 ;  /* 0x0000000105097824 */ /* 0x000fe200078e0203 */
[----:B------:R-:W-:Y:S05]  /*14b0*/  BRA `(.L_x_3691) ;  /* 0x0000046000007947 */ /* 0x000fea0003800000 */
.L_x_3690:
        /* <DEDUP_REMOVED lines=17> */
.L_x_3692:
[----:B------:R-:W-:Y:S01]  /*15d0*/  IABS R6, c[0x0][0x1c8] ;  /* 0x0000720000067a13 */ /* 0x000fe20000000000 */
[----:B------:R-:W-:Y:S01]  /*15e0*/  @P4 IMAD.IADD R11, R3, 0x1, R11 ;  /* 0x00000001030b4824 */ /* 0x000fe200078e020b */
[----:B------:R-:W-:Y:S02]  /*15f0*/  MOV R9, R5 ;  /* 0x0000000500097202 */ /* 0x000fe40000000f00 */
[----:B------:R-:W1:Y:S01]  /*1600*/  I2F.RP R14, R6 ;  /* 0x00000006000e7306 */ /* 0x000e620000209400 */
[----:B------:R-:W-:-:S04]  /*1610*/  @P4 IMAD.WIDE.U32 R18, R11, c[0x0][0x1a0], RZ ;  /* 0x000068000b124a25 */ /* 0x000fc800078e00ff */
[----:B------:R-:W-:-:S03]  /*1620*/  @P4 IMAD R11, R11, c[0x0][0x1a4], R19 ;  /* 0x000069000b0b4a24 */ /* 0x000fc600078e0213 */
        /* <DEDUP_REMOVED lines=11> */
[----:B------:R-:W-:Y:S01]  /*16e0*/  IMAD R4, R6, R4, R7 ;  /* 0x0000000406047224 */ /* 0x000fe200078e0207 */
[----:B------:R-:W-:-:S04]  /*16f0*/  LEA R7, R37, 0xffffff80, 0x7 ;  /* 0xffffff8025077811 */ /* 0x000fc800078e38ff */
[----:B------:R-:W-:Y:S01]  /*1700*/  ISETP.GT.U32.AND P1, PT, R6, R4, PT ;  /* 0x000000040600720c */ /* 0x000fe20003f24070 */
[----:B------:R-:W-:-:S12]  /*1710*/  IMAD.WIDE.U32 R14, R7, c[0x0][0x198], R8 ;  /* 0x00006600070e7a25 */ /* 0x000fd800078e0008 */
        /* <DEDUP_REMOVED lines=11> */
[----:B------:R-:W-:Y:S02]  /*17d0*/  @!P1 LOP3.LUT R2, RZ, c[0x0][0x1c8], RZ, 0x33, !PT ;  /* 0x00007200ff029a12 */ /* 0x000fe400078e33ff */
[----:B------:R-:W-:Y:S01]  /*17e0*/  IADD3 R5, R15, R4, RZ ;  /* 0x000000040f057210 */ /* 0x000fe20007ffe0ff */
[----:B------:R-:W-:Y:S01]  /*17f0*/  IMAD.MOV.U32 R4, RZ, RZ, R14 ;  /* 0x000000ffff047224 */ /* 0x000fe200078e000e */
[----:B------:R-:W-:-:S03]  /*1800*/  SHF.R.S32.HI R8, RZ, 0x1f, R2 ;  /* 0x0000001fff087819 */ /* 0x000fc60000011402 */
        /* <DEDUP_REMOVED lines=17> */
.L_x_3691:
[----:B------:R-:W-:Y:S01]  /*1920*/  ISETP.NE.AND P1, PT, R12, -0x1, PT ;  /* 0xffffffff0c00780c */ /* 0x000fe20003f25270 */
[----:B------:R-:W-:Y:S01]  /*1930*/  IMAD R8, R8, c[0x0][0x1b8], RZ ;  /* 0x00006e0008087a24 */ /* 0x000fe200078e02ff */
[----:B-----5:R-:W-:Y:S01]  /*1940*/  SHF.R.S32.HI R0, RZ, 0x1f, R229 ;  /* 0x0000001fff007819 */ /* 0x020fe200000114e5 */
[----:B------:R-:W-:Y:S01]  /*1950*/  BSSY B0, `(.L_x_3693) ;  /* 0x0000060000007945 */ /* 0x000fe20003800000 */
[----:B------:R-:W-:Y:S01]  /*1960*/  IADD3 R223, -R130, R131, RZ ;  /* 0x0000008382df7210 */ /* 0x000fe20007ffe1ff */
[----:B------:R-:W-:Y:S01]  /*1970*/  IMAD R8, R2, c[0x0][0x1bc], R8 ;  /* 0x00006f0002087a24 */ /* 0x000fe200078e0208 */
[----:B------:R-:W-:Y:S02]  /*1980*/  LEA.HI R16, R0, R229, RZ, 0x3 ;  /* 0x000000e500107211 */ /* 0x000fe400078f18ff */
[----:B------:R-:W-:-:S05]  /*1990*/  SHF.R.S32.HI R21, RZ, 0x1f, R20 ;  /* 0x0000001fff157819 */ /* 0x000fca0000011414 */
[----:B------:R-:W-:Y:S01]  /*19a0*/  @P1 IMAD.WIDE.U32 R4, R12, c[0x0][0x190], RZ ;  /* 0x000064000c041a25 */ /* 0x000fe200078e00ff */
[----:B------:R-:W-:-:S03]  /*19b0*/  @!P1 SHF.R.S32.HI R3, RZ, 0x1f, R233 ;  /* 0x0000001fff039819 */ /* 0x000fc600000114e9 */
[----:B------:R-:W-:Y:S01]  /*19c0*/  @P1 IMAD.MOV.U32 R10, RZ, RZ, R4 ;  /* 0x000000ffff0a1224 */ /* 0x000fe200078e0004 */
[----:B------:R-:W-:Y:S01]  /*19d0*/  LOP3.LUT R4, R16, 0xfffffff8, RZ, 0xc0, !PT ;  /* 0xfffffff810047812 */ /* 0x000fe200078ec0ff */
[----:B------:R-:W-:Y:S01]  /*19e0*/  @!P1 IMAD R3, R3, c[0x0][0x178], RZ ;  /* 0x00005e0003039a24 */ /* 0x000fe200078e02ff */
[----:B------:R-:W-:Y:S01]  /*19f0*/  SHF.R.S32.HI R16, RZ, 0x3, R16 ;  /* 0x00000003ff107819 */ /* 0x000fe20000011410 */
[----:B------:R-:W-:-:S03]  /*1a00*/  @!P1 IMAD.WIDE.U32 R14, R233, c[0x0][0x178], RZ ;  /* 0x00005e00e90e9a25 */ /* 0x000fc600078e00ff */
[----:B------:R-:W-:Y:S01]  /*1a10*/  SHF.R.S32.HI R17, RZ, 0x1f, R16 ;  /* 0x0000001fff117819 */ /* 0x000fe20000011410 */
[----:B------:R-:W-:Y:S01]  /*1a20*/  @P1 IMAD R12, R12, c[0x0][0x194], R5 ;  /* 0x000065000c0c1a24 */ /* 0x000fe200078e0205 */
[----:B------:R-:W-:Y:S01]  /*1a30*/  LEA.HI R5, R0, R229, RZ, 0x4 ;  /* 0x000000e500057211 */ /* 0x000fe200078f20ff */
[----:B------:R-:W-:Y:S02]  /*1a40*/  @!P1 IMAD R3, R233, c[0x0][0x17c], R3 ;  /* 0x00005f00e9039a24 */ /* 0x000fe400078e0203 */
[----:B------:R-:W-:Y:S01]  /*1a50*/  @!P1 IMAD.MOV.U32 R10, RZ, RZ, R14 ;  /* 0x000000ffff0a9224 */ /* 0x000fe200078e000e */
[----:B------:R-:W-:Y:S01]  /*1a60*/  SHF.L.U32 R14, R16, 0x6, RZ ;  /* 0x00000006100e7819 */ /* 0x000fe200000006ff */
[----:B------:R-:W-:Y:S02]  /*1a70*/  IMAD.IADD R4, R229, 0x1, -R4 ;  /* 0x00000001e5047824 */ /* 0x000fe400078e0a04 */
[----:B------:R-:W-:Y:S01]  /*1a80*/  @!P1 IMAD.IADD R12, R15, 0x1, R3 ;  /* 0x000000010f0c9824 */ /* 0x000fe200078e0203 */
[----:B------:R-:W-:Y:S01]  /*1a90*/  LOP3.LUT R3, R5, 0xfffffff0, RZ, 0xc0, !PT ;  /* 0xfffffff005037812 */ /* 0x000fe200078ec0ff */
[----:B------:R-:W-:Y:S01]  /*1aa0*/  IMAD.SHL.U32 R232, R4, 0x8, RZ ;  /* 0x0000000804e87824 */ /* 0x000fe200078e00ff */
[----:B------:R-:W-:Y:S01]  /*1ab0*/  LOP3.LUT R14, R14, 0x1c0, RZ, 0xc0, !PT ;  /* 0x000001c00e0e7812 */ /* 0x000fe200078ec0ff */
[----:B------:R-:W-:Y:S01]  /*1ac0*/  IMAD.WIDE R24, R24, 0x40, R16 ;  /* 0x0000004018187825 */ /* 0x000fe200078e0210 */
[----:B------:R-:W-:-:S02]  /*1ad0*/  SHF.R.S32.HI R5, RZ, 0x4, R5 ;  /* 0x00000004ff057819 */ /* 0x000fc40000011405 */
[----:B------:R-:W-:Y:S01]  /*1ae0*/  LOP3.LUT R15, R14, 0x38, R232, 0xf8, !PT ;  /* 0x000000380e0f7812 */ /* 0x000fe200078ef8e8 */
[----:B------:R-:W-:Y:S01]  /*1af0*/  IMAD.IADD R3, R229, 0x1, -R3 ;  /* 0x00000001e5037824 */ /* 0x000fe200078e0a03 */
[----:B------:R-:W-:Y:S02]  /*1b00*/  SHF.R.U32.HI R14, RZ, 0x3, R14 ;  /* 0x00000003ff0e7819 */ /* 0x000fe4000001160e */
[C---:B------:R-:W-:Y:S02]  /*1b10*/  IADD3 R22, P3, R232.reuse, R22, RZ ;  /* 0x00000016e8167210 */ /* 0x040fe40007f7e0ff */
[----:B------:R-:W-:Y:S02]  /*1b20*/  SHF.R.S32.HI R13, RZ, 0x1f, R232 ;  /* 0x0000001fff0d7819 */ /* 0x000fe400000114e8 */
[C---:B------:R-:W-:Y:S02]  /*1b30*/  IADD3 R18, P2, R232.reuse, R18, RZ ;  /* 0x00000012e8127210 */ /* 0x040fe40007f5e0ff */
[----:B------:R-:W-:Y:S01]  /*1b40*/  LOP3.LUT R14, R15, R14, RZ, 0x3c, !PT ;  /* 0x0000000e0f0e7212 */ /* 0x000fe200078e3cff */
[C---:B------:R-:W-:Y:S01]  /*1b50*/  IMAD.X R23, R13.reuse, 0x1, R9, P3 ;  /* 0x000000010d177824 */ /* 0x040fe200018e0609 */
[----:B------:R-:W-:Y:S01]  /*1b60*/  SHF.R.S32.HI R15, RZ, 0x1f, R3 ;  /* 0x0000001fff0f7819 */ /* 0x000fe20000011403 */
[----:B------:R-:W-:Y:S01]  /*1b70*/  IMAD.X R19, R13, 0x1, R11, P2 ;  /* 0x000000010d137824 */ /* 0x000fe200010e060b */
[----:B------:R-:W-:Y:S01]  /*1b80*/  IADD3 R10, P1, R232, R10, RZ ;  /* 0x0000000ae80a7210 */ /* 0x000fe20007f3e0ff */
[----:B------:R-:W-:Y:S01]  /*1b90*/  IMAD.WIDE.U32 R22, R16, c[0x0][0x198], R22 ;  /* 0x0000660010167a25 */ /* 0x000fe200078e0016 */
[----:B------:R-:W-:-:S02]  /*1ba0*/  LEA.HI R9, R0, R229, RZ, 0x6 ;  /* 0x000000e500097211 */ /* 0x000fc400078f30ff */
[----:B------:R-:W-:Y:S01]  /*1bb0*/  LEA.HI R15, R15, R3, RZ, 0x3 ;  /* 0x000000030f0f7211 */ /* 0x000fe200078f18ff */
[----:B------:R-:W-:Y:S01]  /*1bc0*/  IMAD.WIDE.U32 R18, R2, c[0x0][0x1b8], R18 ;  /* 0x00006e0002127a25 */ /* 0x000fe200078e0012 */
[----:B------:R-:W-:Y:S02]  /*1bd0*/  IADD3.X R11, R13, R12, RZ, P1, !PT ;  /* 0x0000000c0d0b7210 */ /* 0x000fe40000ffe4ff */
[C---:B------:R-:W-:Y:S01]  /*1be0*/  IADD3 R7, P1, R16.reuse, R7, RZ ;  /* 0x0000000710077210 */ /* 0x040fe20007f3e0ff */
[----:B------:R-:W-:Y:S01]  /*1bf0*/  IMAD.SHL.U32 R9, R9, 0x8, RZ ;  /* 0x0000000809097824 */ /* 0x000fe200078e00ff */
[----:B------:R-:W-:Y:S01]  /*1c00*/  LOP3.LUT R2, R15, 0xfffffff8, RZ, 0xc0, !PT ;  /* 0xfffffff80f027812 */ /* 0x000fe200078ec0ff */
[----:B------:R-:W-:Y:S01]  /*1c10*/  IMAD.MOV.U32 R135, RZ, RZ, R22 ;  /* 0x000000ffff877224 */ /* 0x000fe200078e0016 */
[----:B------:R-:W-:Y:S01]  /*1c20*/  ISETP.GE.AND P3, PT, R16, R223, PT ;  /* 0x000000df1000720c */ /* 0x000fe20003f66270 */
[----:B------:R-:W-:Y:S01]  /*1c30*/  IMAD.X R6, R17, 0x1, R6, P1 ;  /* 0x0000000111067824 */ /* 0x000fe200008e0606 */
[----:B------:R-:W-:Y:S01]  /*1c40*/  LOP3.LUT R231, R14, 0xfffffe00, R9, 0xf8, !PT ;  /* 0xfffffe000ee77812 */ /* 0x000fe200078ef809 */
[----:B------:R-:W-:Y:S01]  /*1c50*/  IMAD.IADD R14, R3, 0x1, -R2 ;  /* 0x00000001030e7824 */ /* 0x000fe200078e0a02 */
[----:B------:R-:W-:Y:S01]  /*1c60*/  IADD3 R9, R19, R8, RZ ;  /* 0x0000000813097210 */ /* 0x000fe20007ffe0ff */
[----:B------:R-:W-:Y:S01]  /*1c70*/  IMAD R12, R17, c[0x0][0x198], RZ ;  /* 0x00006600110c7a24 */ /* 0x000fe200078e02ff */
[----:B------:R-:W-:Y:S01]  /*1c80*/  MOV R8, R18 ;  /* 0x0000001200087202 */ /* 0x000fe20000000f00 */
[----:B------:R-:W-:Y:S01]  /*1c90*/  IMAD R22, R21, c[0x0][0x1a8], RZ ;  /* 0x00006a0015167a24 */ /* 0x000fe200078e02ff */
[----:B------:R-:W-:Y:S01]  /*1ca0*/  LEA.HI R0, R0, R229, RZ, 0x5 ;  /* 0x000000e500007211 */ /* 0x000fe200078f28ff */
[----:B------:R-:W-:Y:S01]  /*1cb0*/  IMAD R6, R6, c[0x0][0x1a0], RZ ;  /* 0x0000680006067a24 */ /* 0x000fe200078e02ff */
[----:B------:R-:W-:Y:S01]  /*1cc0*/  R2P PR, R14, 0x6 ;  /* 0x000000060e007804 */ /* 0x000fe20000000000 */
[----:B------:R-:W-:Y:S01]  /*1cd0*/  IMAD R12, R16, c[0x0][0x19c], R12 ;  /* 0x00006700100c7a24 */ /* 0x000fe200078e020c */
[----:B------:R-:W-:Y:S01]  /*1ce0*/  LOP3.LUT R19, R0, 0xffffffe0, RZ, 0xc0, !PT ;  /* 0xffffffe000137812 */ /* 0x000fe200078ec0ff */
[----:B------:R-:W-:Y:S01]  /*1cf0*/  IMAD.MOV.U32 R3, RZ, RZ, 0x10 ;  /* 0x00000010ff037424 */ /* 0x000fe200078e00ff */
[----:B------:R-:W-:Y:S01]  /*1d00*/  SHF.R.S32.HI R129, RZ, 0x5, R0 ;  /* 0x00000005ff817819 */ /* 0x000fe20000011400 */
[----:B------:R-:W-:Y:S01]  /*1d10*/  IMAD.MOV.U32 R2, RZ, RZ, 0x20 ;  /* 0x00000020ff027424 */ /* 0x000fe200078e00ff */
[----:B------:R-:W-:Y:S01]  /*1d20*/  IADD3 R40, R232, 0x40, RZ ;  /* 0x00000040e8287810 */ /* 0x000fe20007ffe0ff */
[C---:B------:R-:W-:Y:S01]  /*1d30*/  IMAD R22, R20.reuse, c[0x0][0x1ac], R22 ;  /* 0x00006b0014167a24 */ /* 0x040fe200078e0216 */
[----:B------:R-:W-:Y:S01]  /*1d40*/  SEL R3, R3, 0xfffffff0, !P1 ;  /* 0xfffffff003037807 */ /* 0x000fe20004800000 */
[----:B------:R-:W-:Y:S01]  /*1d50*/  IMAD.WIDE.U32 R10, R20, c[0x0][0x1a8], R10 ;  /* 0x00006a00140a7a25 */ /* 0x000fe200078e000a */
[----:B------:R-:W-:-:S03]  /*1d60*/  SEL R2, R2, 0xffffffe0, !P2 ;  /* 0xffffffe002027807 */ /* 0x000fc60005000000 */
[C---:B------:R-:W-:Y:S02]  /*1d70*/  IMAD R36, R7.reuse, c[0x0][0x1a4], R6 ;  /* 0x0000690007247a24 */ /* 0x040fe400078e0206 */
[----:B------:R-:W-:-:S04]  /*1d80*/  IMAD.WIDE.U32 R42, R7, c[0x0][0x1a0], R8 ;  /* 0x00006800072a7a25 */ /* 0x000fc800078e0008 */
[----:B------:R-:W-:Y:S01]  /*1d90*/  IMAD.IADD R134, R23, 0x1, R12 ;  /* 0x0000000117867824 */ /* 0x000fe200078e020c */
[----:B------:R-:W-:Y:S01]  /*1da0*/  IADD3 R23, R11, R22, RZ ;  /* 0x000000160b177210 */ /* 0x000fe20007ffe0ff */
        /* <DEDUP_REMOVED lines=26> */
.L_x_3694:
[----:B------:R-:W-:Y:S05]  /*1f50*/  BSYNC B0 ;  /* 0x0000000000007941 */ /* 0x000fea0003800000 */
.L_x_3693:
        /* <DEDUP_REMOVED lines=29> */
.L_x_3696:
[----:B------:R-:W-:Y:S05]  /*2130*/  BSYNC B0 ;  /* 0x0000000000007941 */ /* 0x000fea0003800000 */
.L_x_3695:
        /* <DEDUP_REMOVED lines=29> */
.L_x_3698:
[----:B------:R-:W-:Y:S05]  /*2310*/  BSYNC B0 ;  /* 0x0000000000007941 */ /* 0x000fea0003800000 */
.L_x_3697:
        /* <DEDUP_REMOVED lines=28> */
.L_x_3700:
[----:B------:R-:W-:Y:S05]  /*24e0*/  BSYNC B0 ;  /* 0x0000000000007941 */ /* 0x000fea0003800000 */
.L_x_3699:
        /* <DEDUP_REMOVED lines=23> */
.L_x_3702:
[----:B------:R-:W-:Y:S05]  /*2660*/  BSYNC B0 ;  /* 0x0000000000007941 */ /* 0x000fea0003800000 */
.L_x_3701:
        /* <DEDUP_REMOVED lines=25> */
.L_x_3704:
[----:B------:R-:W-:Y:S05]  /*2800*/  BSYNC B0 ;  /* 0x0000000000007941 */ /* 0x000fea0003800000 */
.L_x_3703:
        /* <DEDUP_REMOVED lines=23> */
.L_x_3706:
[----:B------:R-:W-:Y:S05]  /*2980*/  BSYNC B0 ;  /* 0x0000000000007941 */ /* 0x000fea0003800000 */
.L_x_3705:
[----:B------:R-:W-:Y:S01]  /*2990*/  ISETP.GE.AND P1, PT, R13, R6, PT ;  /* 0x000000060d00720c */ /* 0x000fe20003f26270 */
[----:B------:R-:W-:-:S12]  /*29a0*/  BSSY B0, `(.L_x_3707) ;  /* 0x0000019000007945 */ /* 0x000fd80003800000 */
[----:B------:R-:W-:Y:S05]  /*29b0*/  @P1 BRA `(.L_x_3708) ;  /* 0x0000017000001947 */ /* 0x000fea0003800000 */
[----:B------:R-:W-:Y:S01]  /*29c0*/  ISETP.GE.AND P2, PT, R232, c[0x0][0x220], PT ;  /* 0x00008800e8007a0c */ /* 0x000fe20003f46270 */
[----:B---3--:R-:W-:Y:S01]  /*29d0*/  IMAD.MOV.U32 R10, RZ, RZ, R135 ;  /* 0x000000ffff0a7224 */ /* 0x008fe200078e0087 */
[----:B------:R-:W-:Y:S01]  /*29e0*/  ULDC UR4, c[0x0][0x19c] ;  /* 0x0000670000047ab9 */ /* 0x000fe20000000800 */
[----:B------:R-:W-:Y:S01]  /*29f0*/  IMAD.MOV.U32 R11, RZ, RZ, R134 ;  /* 0x000000ffff0b7224 */ /* 0x000fe200078e0086 */
[----:B------:R-:W-:Y:S01]  /*2a00*/  UIMAD UR4, UR4, 0x30, URZ ;  /* 0x00000030040478a4 */ /* 0x000fe2000f8e023f */
[----:B------:R-:W-:Y:S02]  /*2a10*/  ISETP.GE.AND P1, PT, R40, c[0x0][0x220], PT ;  /* 0x0000880028007a0c */ /* 0x000fe40003f26270 */
[----:B--2---:R-:W-:-:S05]  /*2a20*/  IMAD.WIDE.U32 R22, R124, 0x30, R10 ;  /* 0x000000307c167825 */ /* 0x004fca00078e000a */
        /* <DEDUP_REMOVED lines=16> */
.L_x_3708:
[----:B------:R-:W-:Y:S05]  /*2b30*/  BSYNC B0 ;  /* 0x0000000000007941 */ /* 0x000fea0003800000 */
.L_x_3707:
        /* <DEDUP_REMOVED lines=24> */
.L_x_3710:
[----:B------:R-:W-:Y:S05]  /*2cc0*/  BSYNC B0 ;  /* 0x0000000000007941 */ /* 0x000fea0003800000 */
.L_x_3709:
[----:B--23--:R-:W-:Y:S01]  /*2cd0*/  IADD3 R11, R16, 0x50, RZ ;  /* 0x00000050100b7810 */ /* 0x00cfe20007ffe0ff */
        /* <DEDUP_REMOVED lines=26> */
.L_x_3712:
[----:B------:R-:W-:Y:S05]  /*2e80*/  BSYNC B0 ;  /* 0x0000000000007941 */ /* 0x000fea0003800000 */
.L_x_3711:
[----:B------:R-:W-:Y:S01]  /*2e90*/  IADD3 R10, R16, 0x60, RZ ;  /* 0x00000060100a7810 */ /* 0x000fe20007ffe0ff */
[----:B------:R-:W-:Y:S03]  /*2ea0*/  BSSY B0, `(.L_x_3713) ;  /* 0x000001a000007945 */ /* 0x000fe60003800000 */
[----:B------:R-:W-:-:S13]  /*2eb0*/  ISETP.GE.AND P1, PT, R10, R6, PT ;  /* 0x000000060a00720c */ /* 0x000fda0003f26270 */
[----:B------:R-:W-:Y:S05]  /*2ec0*/  @P1 BRA `(.L_x_3714) ;  /* 0x0000017000001947 */ /* 0x000fea0003800000 */
[----:B------:R-:W-:Y:S01]  /*2ed0*/  ISETP.GE.AND P2, PT, R232, c[0x0][0x220], PT ;  /* 0x00008800e8007a0c */ /* 0x000fe20003f46270 */
[----:B--2---:R-:W-:Y:S01]  /*2ee0*/  IMAD.MOV.U32 R22, RZ, RZ, R135 ;  /* 0x000000ffff167224 */ /* 0x004fe200078e0087 */
        /* <DEDUP_REMOVED lines=21> */
.L_x_3714:
[----:B------:R-:W-:Y:S05]  /*3040*/  BSYNC B0 ;  /* 0x0000000000007941 */ /* 0x000fea0003800000 */
.L_x_3713:
[----:B------:R-:W-:Y:S01]  /*3050*/  IADD3 R9, R16, 0x70, RZ ;  /* 0x0000007010097810 */ /* 0x000fe20007ffe0ff */
[----:B------:R-:W-:Y:S03]  /*3060*/  BSSY B0, `(.L_x_3715) ;  /* 0x0000019000007945 */ /* 0x000fe60003800000 */
[----:B------:R-:W-:-:S13]  /*3070*/  ISETP.GE.AND P1, PT, R9, R6, PT ;  /* 0x000000060900720c */ /* 0x000fda0003f26270 */
[----:B------:R-:W-:Y:S05]  /*3080*/  @P1 BRA `(.L_x_3716) ;  /* 0x0000016000001947 */ /* 0x000fea0003800000 */
[----:B------:R-:W-:Y:S01]  /*3090*/  ISETP.GE.AND P3, PT, R232, c[0x0][0x220], PT ;  /* 0x00008800e8007a0c */ /* 0x000fe20003f66270 */
[----:B--2---:R-:W-:Y:S01]  /*30a0*/  IMAD.MOV.U32 R22, RZ, RZ, R135 ;  /* 0x000000ffff167224 */ /* 0x004fe200078e0087 */
[----:B------:R-:W-:Y:S01]  /*30b0*/  ISETP.GE.AND P2, PT, R40, c[0x0][0x220], PT ;  /* 0x0000880028007a0c */ /* 0x000fe20003f46270 */
[----:B------:R-:W-:Y:S01]  /*30c0*/  IMAD.MOV.U32 R23, RZ, RZ, R134 ;  /* 0x000000ffff177224 */ /* 0x000fe200078e0086 */
[----:B------:R-:W-:Y:S02]  /*30d0*/  ULDC UR4, c[0x0][0x19c] ;  /* 0x0000670000047ab9 */ /* 0x000fe40000000800 */
[----:B------:R-:W-:Y:S01]  /*30e0*/  UIMAD UR4, UR4, 0x70, URZ ;  /* 0x00000070040478a4 */ /* 0x000fe2000f8e023f */
[----:B------:R-:W-:-:S05]  /*30f0*/  IMAD.WIDE.U32 R24, R124, 0x70, R22 ;  /* 0x000000707c187825 */ /* 0x000fca00078e0016 */
[----:B------:R-:W-:Y:S01]  /*3100*/  IADD3 R0, R25, UR4, RZ ;  /* 0x0000000419007c10 */ /* 0x000fe2000fffe0ff */
[----:B------:R2:W-:Y:S01]  /*3110*/  @P3 STS.128 [R231+0x7800], RZ ;  /* 0x007800ffe7003388 */ /* 0x0005e20000000c00 */
[C---:B-1----:R-:W-:Y:S02]  /*3120*/  @!P3 LEA R26, P4, R24.reuse, c[0x0][0x168], 0x1 ;  /* 0x00005a00181aba11 */ /* 0x042fe400078808ff */
[C---:B------:R-:W-:Y:S02]  /*3130*/  @!P2 LEA R22, P1, R24.reuse, c[0x0][0x168], 0x1 ;  /* 0x00005a001816aa11 */ /* 0x040fe400078208ff */
        /* <DEDUP_REMOVED lines=11> */
.L_x_3716:
[----:B------:R-:W-:Y:S05]  /*31f0*/  BSYNC B0 ;  /* 0x0000000000007941 */ /* 0x000fea0003800000 */
.L_x_3715:
        /* <DEDUP_REMOVED lines=15> */
[----:B------:R-:W-:Y:S02]  /*32f0*/  LEA R137, P1, R42, c[0x0][0x170], 0x1 ;  /* 0x00005c002a897a11 */ /* 0x000fe400078208ff */
        /* <DEDUP_REMOVED lines=11> */
[----:B------:R-:W-:Y:S01]  /*33b0*/  @!P2 IMAD.MOV.U32 R18, RZ, RZ, R137 ;  /* 0x000000ffff12a224 */ /* 0x000fe200078e0089 */
        /* <DEDUP_REMOVED lines=8> */
[----:B--2---:R-:W-:Y:S02]  /*3440*/  MOV R18, R137 ;  /* 0x0000008900127202 */ /* 0x004fe40000000f00 */
[----:B------:R-:W-:-:S05]  /*3450*/  MOV R19, R136 ;  /* 0x0000008800137202 */ /* 0x000fca0000000f00 */
[----:B------:R-:W-:Y:S01]  /*3460*/  @!PT LDS RZ, [RZ] ;  /* 0x00000000fffff984 */ /* 0x000fe20000000800 */
[----:B------:R-:W-:Y:S01]  /*3470*/  @!PT LDS RZ, [RZ] ;  /* 0x00000000fffff984 */ /* 0x000fe20000000800 */
[----:B------:R-:W-:Y:S01]  /*3480*/  @!PT LDS RZ, [RZ] ;  /* 0x00000000fffff984 */ /* 0x000fe20000000800 */
[----:B------:R2:W-:Y:S02]  /*3490*/  LDGSTS.E.BYPASS.LTC128B.128 [R231+0x10000], [R18.64+0x80] ;  /* 0x1000008012e77fae */ /* 0x0005e4000b901d4e */
.L_x_3718:
[----:B---3--:R-:W-:Y:S05]  /*34a0*/  BSYNC B0 ;  /* 0x0000000000007941 */ /* 0x008fea0003800000 */
.L_x_3717:
        /* <DEDUP_REMOVED lines=25> */
.L_x_3720:
[----:B------:R-:W-:Y:S05]  /*3640*/  BSYNC B0 ;  /* 0x0000000000007941 */ /* 0x000fea0003800000 */
.L_x_3719:
        /* <DEDUP_REMOVED lines=25> */
.L_x_3722:
[----:B------:R-:W-:Y:S05]  /*37e0*/  BSYNC B0 ;  /* 0x0000000000007941 */ /* 0x000fea0003800000 */
.L_x_3721:
[----:B------:R-:W-:Y:S01]  /*37f0*/  ISETP.GE.AND P1, PT, R13, R6, PT ;  /* 0x000000060d00720c */ /* 0x000fe20003f26270 */
[----:B------:R-:W-:-:S12]  /*3800*/  BSSY B0, `(.L_x_3723) ;  /* 0x000001d000007945 */ /* 0x000fd80003800000 */
[----:B------:R1:W-:Y:S04]  /*3810*/  @P1 STS.128 [R231+0xd800], RZ ;  /* 0x00d800ffe7001388 */ /* 0x0003e80000000c00 */
[----:B------:R1:W-:Y:S01]  /*3820*/  @P1 STS.128 [R231+0x11800], RZ ;  /* 0x011800ffe7001388 */ /* 0x0003e20000000c00 */
[----:B------:R-:W-:Y:S05]  /*3830*/  @P1 BRA `(.L_x_3724) ;  /* 0x0000019000001947 */ /* 0x000fea0003800000 */
[----:B------:R-:W-:Y:S02]  /*3840*/  ISETP.GE.AND P2, PT, R232, c[0x0][0x220], PT ;  /* 0x00008800e8007a0c */ /* 0x000fe40003f46270 */
[----:B------:R-:W-:-:S11]  /*3850*/  ISETP.GE.AND P1, PT, R40, c[0x0][0x220], PT ;  /* 0x0000880028007a0c */ /* 0x000fd60003f26270 */
[----:B--2---:R-:W-:Y:S01]  /*3860*/  @!P2 MOV R19, R136 ;  /* 0x000000880013a202 */ /* 0x004fe20000000f00 */
        /* <DEDUP_REMOVED lines=12> */
[----:B--2---:R-:W-:Y:S01]  /*3930*/  MOV R18, R137 ;  /* 0x0000008900127202 */ /* 0x004fe20000000f00 */
        /* <DEDUP_REMOVED lines=9> */
.L_x_3724:
[----:B------:R-:W-:Y:S05]  /*39d0*/  BSYNC B0 ;  /* 0x0000000000007941 */ /* 0x000fea0003800000 */
.L_x_3723:
        /* <DEDUP_REMOVED lines=25> */
.L_x_3726:
[----:B------:R-:W-:Y:S05]  /*3b70*/  BSYNC B0 ;  /* 0x0000000000007941 */ /* 0x000fea0003800000 */
.L_x_3725:
        /* <DEDUP_REMOVED lines=30> */
.L_x_3728:
[----:B------:R-:W-:Y:S05]  /*3d60*/  BSYNC B0 ;  /* 0x0000000000007941 */ /* 0x000fea0003800000 */
.L_x_3727:
[----:B------:R-:W-:Y:S01]  /*3d70*/  ISETP.GE.AND P1, PT, R10, R6, PT ;  /* 0x000000060a00720c */ /* 0x000fe20003f26270 */
[----:B------:R-:W-:-:S12]  /*3d80*/  BSSY B0, `(.L_x_3729) ;  /* 0x000001d000007945 */ /* 0x000fd80003800000 */
[----:B------:R1:W-:Y:S04]  /*3d90*/  @P1 STS.128 [R231+0xf000], RZ ;  /* 0x00f000ffe7001388 */ /* 0x0003e80000000c00 */
[----:B------:R1:W-:Y:S01]  /*3da0*/  @P1 STS.128 [R231+0x13000], RZ ;  /* 0x013000ffe7001388 */ /* 0x0003e20000000c00 */
[----:B------:R-:W-:Y:S05]  /*3db0*/  @P1 BRA `(.L_x_3730) ;  /* 0x0000019000001947 */ /* 0x000fea0003800000 */
[----:B------:R-:W-:Y:S02]  /*3dc0*/  ISETP.GE.AND P2, PT, R232, c[0x0][0x220], PT ;  /* 0x00008800e8007a0c */ /* 0x000fe40003f46270 */
[----:B------:R-:W-:-:S11]  /*3dd0*/  ISETP.GE.AND P1, PT, R40, c[0x0][0x220], PT ;  /* 0x0000880028007a0c */ /* 0x000fd60003f26270 */
[----:B------:R-:W-:Y:S01]  /*3de0*/  @!P2 MOV R11, R136 ;  /* 0x00000088000ba202 */ /* 0x000fe20000000f00 */
        /* <DEDUP_REMOVED lines=22> */
.L_x_3730:
[----:B------:R-:W-:Y:S05]  /*3f50*/  BSYNC B0 ;  /* 0x0000000000007941 */ /* 0x000fea0003800000 */
.L_x_3729:
        /* <DEDUP_REMOVED lines=31> */
.L_x_3732:
[----:B------:R-:W-:Y:S05]  /*4150*/  BSYNC B0 ;  /* 0x0000000000007941 */ /* 0x000fea0003800000 */
.L_x_3731:
        /* <DEDUP_REMOVED lines=20> */
[----:B------:R-:W-:Y:S01]  /*42a0*/  LOP3.LUT R6, R16, R6, RZ, 0x3c, !PT ;  /* 0x0000000610067212 */ /* 0x000fe200078e3cff */
[----:B------:R-:W-:Y:S01]  /*42b0*/  I2F R132, R133 ;  /* 0x0000008500847306 */ /* 0x000fe20000201400 */
[----:B------:R-:W-:-:S02]  /*42c0*/  LOP3.LUT R125, R7, R125, RZ, 0x3c, !PT ;  /* 0x0000007d077d7212 */ /* 0x000fc400078e3cff */
[----:B------:R-:W-:Y:S01]  /*42d0*/  IADD3 R143, R133, 0x9, RZ ;  /* 0x00000009858f7810 */ /* 0x000fe20007ffe0ff */
[----:B------:R-:W-:Y:S01]  /*42e0*/  IMAD R221, R5, 0x200, R6 ;  /* 0x0000020005dd7824 */ /* 0x000fe200078e0206 */
[----:B------:R-:W-:Y:S01]  /*42f0*/  IADD3 R139, R133, 0x1, RZ ;  /* 0x00000001858b7810 */ /* 0x000fe20007ffe0ff */
[----:B------:R-:W-:Y:S01]  /*4300*/  IMAD.IADD R222, R125, 0x1, R222 ;  /* 0x000000017dde7824 */ /* 0x000fe200078e02de */
[----:B------:R-:W-:Y:S01]  /*4310*/  IADD3 R128, R129, 0x1, R128 ;  /* 0x0000000181807810 */ /* 0x000fe20007ffe080 */
[----:B------:R-:W-:Y:S01]  /*4320*/  IMAD.SHL.U32 R221, R221, 0x2, RZ ;  /* 0x00000002dddd7824 */ /* 0x000fe200078e00ff */
[----:B------:R-:W-:Y:S01]  /*4330*/  I2F R142, R143 ;  /* 0x0000008f008e7306 */ /* 0x000fe20000201400 */
[----:B------:R-:W-:Y:S01]  /*4340*/  IMAD.SHL.U32 R222, R222, 0x2, RZ ;  /* 0x00000002dede7824 */ /* 0x000fe200078e00ff */
[----:B------:R-:W-:Y:S02]  /*4350*/  IADD3 R149, R133, 0x18, RZ ;  /* 0x0000001885957810 */ /* 0x000fe40007ffe0ff */
[----:B------:R-:W-:Y:S01]  /*4360*/  LDSM.16.M88.4 R96, [R221+0x4800] ;  /* 0x00480000dd60783b */ /* 0x000fe20000000200 */
[----:B------:R-:W-:Y:S01]  /*4370*/  IADD3 R4, R221, 0x4000, RZ ;  /* 0x00004000dd047810 */ /* 0x000fe20007ffe0ff */
[--C-:B------:R-:W-:Y:S01]  /*4380*/  IMAD R220, R3, 0x2, R222.reuse ;  /* 0x0000000203dc7824 */ /* 0x100fe200078e02de */
[----:B------:R-:W-:Y:S01]  /*4390*/  IADD3 R219, R221, 0x4020, RZ ;  /* 0x00004020dddb7810 */ /* 0x000fe20007ffe0ff */
[----:B------:R-:W1:Y:S01]  /*43a0*/  LDSM.16.M88.4 R104, [R222] ;  /* 0x00000000de68783b */ /* 0x000e620000000200 */
[----:B------:R-:W-:Y:S01]  /*43b0*/  @P1 IADD3 R219, R4, -0x20, RZ ;  /* 0xffffffe004db1810 */ /* 0x000fe20007ffe0ff */
[C---:B------:R-:W-:Y:S01]  /*43c0*/  IMAD R218, R2.reuse, 0x2, R222 ;  /* 0x0000000202da7824 */ /* 0x040fe200078e02de */
[----:B------:R-:W-:Y:S01]  /*43d0*/  I2F R138, R139 ;  /* 0x0000008b008a7306 */ /* 0x000fe20000201400 */
[----:B------:R-:W5:Y:S01]  /*43e0*/  LDSM.16.M88.4 R88, [R221+0x5000] ;  /* 0x00500000dd58783b */ /* 0x000f620000000200 */
[----:B------:R-:W-:Y:S01]  /*43f0*/  IMAD R217, R2, 0x2, R220 ;  /* 0x0000000202d97824 */ /* 0x000fe200078e02dc */
[----:B------:R-:W-:-:S02]  /*4400*/  IADD3 R145, R133, 0x10, RZ ;  /* 0x0000001085917810 */ /* 0x000fc40007ffe0ff */
[----:B------:R-:W2:Y:S01]  /*4410*/  LDSM.16.M88.4 R44, [R221+0x4000] ;  /* 0x00400000dd2c783b */ /* 0x000ea20000000200 */
[----:B------:R-:W-:Y:S02]  /*4420*/  IADD3 R181, R127, R128, -R131 ;  /* 0x000000807fb57210 */ /* 0x000fe40007ffe883 */
[----:B------:R-:W-:Y:S01]  /*4430*/  I2F R148, R149 ;  /* 0x0000009500947306 */ /* 0x000fe20000201400 */
[----:B------:R-:W3:Y:S01]  /*4440*/  LDSM.16.M88.4 R80, [R221+0x5800] ;  /* 0x00580000dd50783b */ /* 0x000ee20000000200 */
[C---:B------:R-:W-:Y:S02]  /*4450*/  IADD3 R141, R133.reuse, 0x8, RZ ;  /* 0x00000008858d7810 */ /* 0x040fe40007ffe0ff */
[----:B------:R-:W-:Y:S01]  /*4460*/  IADD3 R152, R133, 0x21, RZ ;  /* 0x0000002185987810 */ /* 0x000fe20007ffe0ff */
[----:B------:R-:W-:Y:S01]  /*4470*/  LDSM.16.M88.4 R8, [R220] ;  /* 0x00000000dc08783b */ /* 0x000fe20000000200 */
[----:B------:R-:W-:Y:S02]  /*4480*/  IADD3 R181, R181, c[0x0][0x2e8], RZ ;  /* 0x0000ba00b5b57a10 */ /* 0x000fe40007ffe0ff */
[----:B------:R-:W-:Y:S01]  /*4490*/  I2F R144, R145 ;  /* 0x0000009100907306 */ /* 0x000fe20000201400 */
[----:B------:R-:W4:Y:S01]  /*44a0*/  LDSM.16.M88.4 R12, [R219+0x800] ;  /* 0x00080000db0c783b */ /* 0x000f220000000200 */
[----:B------:R-:W-:-:S02]  /*44b0*/  IADD3 R151, R133, 0x19, RZ ;  /* 0x0000001985977810 */ /* 0x000fc40007ffe0ff */
[C---:B------:R-:W-:Y:S01]  /*44c0*/  IADD3 R147, R133.reuse, 0x11, RZ ;  /* 0x0000001185937810 */ /* 0x040fe20007ffe0ff */
[----:B------:R-:W2:Y:S01]  /*44d0*/  LDSM.16.M88.4 R4, [R219+0x1000] ;  /* 0x00100000db04783b */ /* 0x000ea20000000200 */
[----:B------:R-:W-:Y:S02]  /*44e0*/  IADD3 R161, R133, 0x30, RZ ;  /* 0x0000003085a17810 */ /* 0x000fe40007ffe0ff */
[----:B------:R-:W-:Y:S01]  /*44f0*/  I2F R140, R141 ;  /* 0x0000008d008c7306 */ /* 0x000fe20000201400 */
[----:B------:R-:W3:Y:S01]  /*4500*/  LDSM.16.M88.4 R72, [R221+0x6000] ;  /* 0x00600000dd48783b */ /* 0x000ee20000000200 */
[C---:B------:R-:W-:Y:S02]  /*4510*/  IADD3 R180, R181.reuse, 0x8, RZ ;  /* 0x00000008b5b47810 */ /* 0x040fe40007ffe0ff */
[----:B------:R-:W-:Y:S01]  /*4520*/  IMNMX R181, R181, R127, PT ;  /* 0x0000007fb5b57217 */ /* 0x000fe20003800200 */
[----:B------:R-:W3:Y:S01]  /*4530*/  LDSM.16.M88.4 R64, [R221+0x6800] ;  /* 0x00680000dd40783b */ /* 0x000ee20000000200 */
[----:B------:R-:W-:-:S02]  /*4540*/  IADD3 R155, R133, 0x28, RZ ;  /* 0x00000028859b7810 */ /* 0x000fc40007ffe0ff */
[----:B------:R-:W-:Y:S01]  /*4550*/  I2F R156, R152 ;  /* 0x00000098009c7306 */ /* 0x000fe20000201400 */
[----:B------:R-:W4:Y:S01]  /*4560*/  LDSM.16.M88.4 R24, [R221+0x7000] ;  /* 0x00700000dd18783b */ /* 0x000f220000000200 */
[C---:B------:R-:W-:Y:S02]  /*4570*/  IADD3 R154, R133.reuse, 0x20, RZ ;  /* 0x00000020859a7810 */ /* 0x040fe40007ffe0ff */
[----:B------:R-:W-:Y:S01]  /*4580*/  IADD3 R167, R133, 0x39, RZ ;  /* 0x0000003985a77810 */ /* 0x000fe20007ffe0ff */
[----:B-1----:R-:W-:Y:S01]  /*4590*/  HMMA.16816.F32.BF16 R52, R104, R96, RZ ;  /* 0x000000606834723c */ /* 0x002fe200000418ff */
[----:B------:R-:W1:Y:S01]  /*45a0*/  LDSM.16.M88.4 R48, [R221+0x7800] ;  /* 0x00780000dd30783b */ /* 0x000e620000000200 */
[----:B------:R-:W-:Y:S01]  /*45b0*/  IMNMX R180, R180, R127, PT ;  /* 0x0000007fb4b47217 */ /* 0x000fe20003800200 */
[----:B------:R-:W-:Y:S01]  /*45c0*/  I2F R150, R151 ;  /* 0x0000009700967306 */ /* 0x000fe20000201400 */
[----:B------:R-:W-:Y:S01]  /*45d0*/  ISETP.GE.AND P3, PT, R143, R181, PT ;  /* 0x000000b58f00720c */ /* 0x000fe20003f66270 */
[----:B------:R-:W1:Y:S01]  /*45e0*/  LDSM.16.M88.4 R32, [R219] ;  /* 0x00000000db20783b */ /* 0x000e620000000200 */
[----:B------:R-:W-:-:S02]  /*45f0*/  IADD3 R163, R133, 0x31, RZ ;  /* 0x0000003185a37810 */ /* 0x000fc40007ffe0ff */
[C---:B------:R-:W-:Y:S01]  /*4600*/  HMMA.16816.F32.BF16 R96, R104.reuse, R98, RZ ;  /* 0x000000626860723c */ /* 0x040fe200000418ff */
[----:B--2---:R-:W2:Y:S01]  /*4610*/  LDSM.16.M88.4 R16, [R219+0x1800] ;  /* 0x00180000db10783b */ /* 0x004ea20000000200 */
[C---:B------:R-:W-:Y:S01]  /*4620*/  ISETP.GE.AND P6, PT, R139.reuse, R181, PT ;  /* 0x000000b58b00720c */ /* 0x040fe20003fc6270 */
[----:B------:R-:W-:Y:S01]  /*4630*/  I2F R146, R147 ;  /* 0x0000009300927306 */ /* 0x000fe20000201400 */
[----:B------:R-:W-:Y:S01]  /*4640*/  ISETP.GE.AND P4, PT, R139, R180, PT ;  /* 0x000000b48b00720c */ /* 0x000fe20003f86270 */
[----:B------:R-:W1:Y:S01]  /*4650*/  LDSM.16.M88.4 R116, [R219+0x2000] ;  /* 0x00200000db74783b */ /* 0x000e620000000200 */
[C---:B------:R-:W-:Y:S02]  /*4660*/  IADD3 R159, R133.reuse, 0x29, RZ ;  /* 0x00000029859f7810 */ /* 0x040fe40007ffe0ff */
[----:B-----5:R-:W-:Y:S01]  /*4670*/  HMMA.16816.F32.BF16 R92, R104, R88, RZ ;  /* 0x00000058685c723c */ /* 0x020fe200000418ff */
[----:B------:R-:W5:Y:S01]  /*4680*/  LDSM.16.M88.4 R56, [R219+0x2800] ;  /* 0x00280000db38783b */ /* 0x000f620000000200 */
[C---:B------:R-:W-:Y:S01]  /*4690*/  IADD3 R173, R133.reuse, 0x48, RZ ;  /* 0x0000004885ad7810 */ /* 0x040fe20007ffe0ff */
[----:B------:R-:W-:Y:S01]  /*46a0*/  I2F R160, R161 ;  /* 0x000000a100a07306 */ /* 0x000fe20000201400 */
[C---:B------:R-:W-:Y:S01]  /*46b0*/  IADD3 R169, R133.reuse, 0x40, RZ ;  /* 0x0000004085a97810 */ /* 0x040fe20007ffe0ff */
[----:B------:R-:W-:Y:S01]  /*46c0*/  LDSM.16.M88.4 R112, [R219+0x3800] ;  /* 0x00380000db70783b */ /* 0x000fe20000000200 */
[----:B------:R-:W-:-:S02]  /*46d0*/  IADD3 R165, R133, 0x38, RZ ;  /* 0x0000003885a57810 */ /* 0x000fc40007ffe0ff */
[C---:B------:R-:W-:Y:S01]  /*46e0*/  HMMA.16816.F32.BF16 R28, R104.reuse, R44, RZ ;  /* 0x0000002c681c723c */ /* 0x040fe200000418ff */
[----:B------:R-:W-:Y:S02]  /*46f0*/  IADD3 R178, R133, 0x51, RZ ;  /* 0x0000005185b27810 */ /* 0x000fe40007ffe0ff */
[----:B------:R-:W-:Y:S01]  /*4700*/  I2F R157, R155 ;  /* 0x0000009b009d7306 */ /* 0x000fe20000201400 */
[C---:B------:R-:W-:Y:S02]  /*4710*/  ISETP.GE.AND P5, PT, R141.reuse, R181, PT ;  /* 0x000000b58d00720c */ /* 0x040fe40003fa6270 */
[----:B------:R-:W-:Y:S02]  /*4720*/  ISETP.GE.AND P1, PT, R141, R180, PT ;  /* 0x000000b48d00720c */ /* 0x000fe40003f26270 */
[----:B---3--:R-:W-:Y:S01]  /*4730*/  HMMA.16816.F32.BF16 R84, R104, R80, RZ ;  /* 0x000000506854723c */ /* 0x008fe200000418ff */
[C---:B------:R-:W-:Y:S02]  /*4740*/  IADD3 R171, R133.reuse, 0x41, RZ ;  /* 0x0000004185ab7810 */ /* 0x040fe40007ffe0ff */
[----:B------:R-:W-:Y:S01]  /*4750*/  I2F R153, R154 ;  /* 0x0000009a00997306 */ /* 0x000fe20000201400 */
[----:B------:R-:W-:-:S02]  /*4760*/  IADD3 R186, R133, 0x60, RZ ;  /* 0x0000006085ba7810 */ /* 0x000fc40007ffe0ff */
[C---:B------:R-:W-:Y:S02]  /*4770*/  IADD3 R175, R133.reuse, 0x49, RZ ;  /* 0x0000004985af7810 */ /* 0x040fe40007ffe0ff */
[C---:B------:R-:W-:Y:S01]  /*4780*/  HMMA.16816.F32.BF16 R44, R104.reuse, R46, RZ ;  /* 0x0000002e682c723c */ /* 0x040fe200000418ff */
[C---:B------:R-:W-:Y:S02]  /*4790*/  IADD3 R177, R133.reuse, 0x50, RZ ;  /* 0x0000005085b17810 */ /* 0x040fe40007ffe0ff */
[----:B------:R-:W-:Y:S01]  /*47a0*/  I2F R166, R167 ;  /* 0x000000a700a67306 */ /* 0x000fe20000201400 */
[C---:B------:R-:W-:Y:S02]  /*47b0*/  IADD3 R192, R133.reuse, 0x69, RZ ;  /* 0x0000006985c07810 */ /* 0x040fe40007ffe0ff */
[C---:B------:R-:W-:Y:S02]  /*47c0*/  IADD3 R182, R133.reuse, 0x58, RZ ;  /* 0x0000005885b67810 */ /* 0x040fe40007ffe0ff */
[----:B------:R-:W-:Y:S01]  /*47d0*/  HMMA.16816.F32.BF16 R80, R104, R82, RZ ;  /* 0x000000526850723c */ /* 0x000fe200000418ff */
[----:B------:R-:W-:-:S02]  /*47e0*/  IADD3 R184, R133, 0x59, RZ ;  /* 0x0000005985b87810 */ /* 0x000fc40007ffe0ff */
[----:B------:R-:W-:Y:S01]  /*47f0*/  I2F R162, R163 ;  /* 0x000000a300a27306 */ /* 0x000fe20000201400 */
[C---:B------:R-:W-:Y:S02]  /*4800*/  IADD3 R195, R133.reuse, 0x78, RZ ;  /* 0x0000007885c37810 */ /* 0x040fe40007ffe0ff */
[C---:B------:R-:W-:Y:S02]  /*4810*/  IADD3 R188, R133.reuse, 0x61, RZ ;  /* 0x0000006185bc7810 */ /* 0x040fe40007ffe0ff */
[----:B----4-:R-:W-:Y:S01]  /*4820*/  HMMA.16816.F32.BF16 R52, R8, R12, R52 ;  /* 0x0000000c0834723c */ /* 0x010fe20000041834 */
[C---:B------:R-:W-:Y:S02]  /*4830*/  IADD3 R189, R133.reuse, 0x68, RZ ;  /* 0x0000006885bd7810 */ /* 0x040fe40007ffe0ff */
[----:B------:R-:W-:Y:S01]  /*4840*/  I2F R158, R159 ;  /* 0x0000009f009e7306 */ /* 0x000fe20000201400 */
[C---:B------:R-:W-:Y:S02]  /*4850*/  IADD3 R193, R133.reuse, 0x70, RZ ;  /* 0x0000007085c17810 */ /* 0x040fe40007ffe0ff */
[----:B------:R-:W-:-:S02]  /*4860*/  IADD3 R194, R133, 0x71, RZ ;  /* 0x0000007185c27810 */ /* 0x000fc40007ffe0ff */
[C---:B------:R-:W-:Y:S01]  /*4870*/  HMMA.16816.F32.BF16 R96, R8.reuse, R14, R96 ;  /* 0x0000000e0860723c */ /* 0x040fe20000041860 */
[----:B------:R-:W3:Y:S01]  /*4880*/  LDSM.16.M88.4 R12, [R219+0x3000] ;  /* 0x00300000db0c783b */ /* 0x000ee20000000200 */
[----:B------:R-:W-:Y:S01]  /*4890*/  IADD3 R197, R133, 0x79, RZ ;  /* 0x0000007985c57810 */ /* 0x000fe20007ffe0ff */
[----:B------:R-:W-:Y:S01]  /*48a0*/  I2F R172, R173 ;  /* 0x000000ad00ac7306 */ /* 0x000fe20000201400 */
[C---:B------:R-:W-:Y:S02]  /*48b0*/  IADD3 R211, R219.reuse, 0x800, RZ ;  /* 0x00000800dbd37810 */ /* 0x040fe40007ffe0ff */
[C---:B------:R-:W-:Y:S02]  /*48c0*/  IADD3 R210, R219.reuse, 0x1000, RZ ;  /* 0x00001000dbd27810 */ /* 0x040fe40007ffe0ff */
[----:B------:R-:W-:Y:S01]  /*48d0*/  HMMA.16816.F32.BF16 R92, R8, R4, R92 ;  /* 0x00000004085c723c */ /* 0x000fe2000004185c */
[C---:B------:R-:W-:Y:S02]  /*48e0*/  IADD3 R209, R219.reuse, 0x1800, RZ ;  /* 0x00001800dbd17810 */ /* 0x040fe40007ffe0ff */
[----:B------:R-:W-:Y:S01]  /*48f0*/  I2F R168, R169 ;  /* 0x000000a900a87306 */ /* 0x000fe20000201400 */
[----:B------:R-:W-:-:S02]  /*4900*/  IADD3 R208, R219, 0x2000, RZ ;  /* 0x00002000dbd07810 */ /* 0x000fc40007ffe0ff */
[C---:B------:R-:W-:Y:S01]  /*4910*/  IADD3 R207, R219.reuse, 0x2800, RZ ;  /* 0x00002800dbcf7810 */ /* 0x040fe20007ffe0ff */
[----:B------:R-:W-:Y:S01]  /*4920*/  IMAD.MOV.U32 R4, RZ, RZ, 0x40 ;  /* 0x00000040ff047424 */ /* 0x000fe200078e00ff */
[C---:B------:R-:W-:Y:S01]  /*4930*/  HMMA.16816.F32.BF16 R76, R104.reuse, R72, RZ ;  /* 0x00000048684c723c */ /* 0x040fe200000418ff */
[----:B------:R-:W-:Y:S02]  /*4940*/  IADD3 R206, R219, 0x3000, RZ ;  /* 0x00003000dbce7810 */ /* 0x000fe40007ffe0ff */
[----:B------:R-:W-:Y:S01]  /*4950*/  I2F R164, R165 ;  /* 0x000000a500a47306 */ /* 0x000fe20000201400 */
[----:B------:R-:W-:Y:S02]  /*4960*/  SEL R4, R4, 0xffffffc0, !P2 ;  /* 0xffffffc004047807 */ /* 0x000fe40005000000 */
[----:B------:R-:W-:Y:S02]  /*4970*/  ISETP.GE.AND P2, PT, R143, R180, PT ;  /* 0x000000b48f00720c */ /* 0x000fe40003f46270 */
[----:B------:R-:W-:Y:S01]  /*4980*/  HMMA.16816.F32.BF16 R68, R104, R64, RZ ;  /* 0x000000406844723c */ /* 0x000fe200000418ff */
[----:B------:R-:W-:-:S02]  /*4990*/  IMAD.IADD R215, R221, 0x1, R4 ;  /* 0x00000001ddd77824 */ /* 0x000fc400078e0204 */
[----:B------:R-:W-:Y:S01]  /*49a0*/  IMAD.IADD R204, R4, 0x1, R219 ;  /* 0x0000000104cc7824 */ /* 0x000fe200078e02db */
[----:B------:R-:W-:Y:S02]  /*49b0*/  I2F R170, R171 ;  /* 0x000000ab00aa7306 */ /* 0x000fe40000201400 */
[----:B------:R-:W-:Y:S02]  /*49c0*/  LDSM.16.M88.4 R108, [R215+0x4000] ;  /* 0x00400000d76c783b */ /* 0x000fe40000000200 */
[C---:B------:R-:W-:Y:S02]  /*49d0*/  HMMA.16816.F32.BF16 R60, R104.reuse, R24, RZ ;  /* 0x00000018683c723c */ /* 0x040fe400000418ff */
[----:B------:R-:W-:Y:S02]  /*49e0*/  LDSM.16.M88.4 R100, [R215+0x4800] ;  /* 0x00480000d764783b */ /* 0x000fe40000000200 */
[----:B------:R-:W-:Y:S02]  /*49f0*/  I2F R183, R186 ;  /* 0x000000ba00b77306 */ /* 0x000fe40000201400 */
[----:B------:R-:W-:Y:S02]  /*4a00*/  LDSM.16.M88.4 R120, [R204+0x3800] ;  /* 0x00380000cc78783b */ /* 0x000fe40000000200 */
[C---:B------:R-:W-:Y:S04]  /*4a10*/  HMMA.16816.F32.BF16 R88, R104.reuse, R90, RZ ;  /* 0x0000005a6858723c */ /* 0x040fe800000418ff */
[----:B------:R-:W-:Y:S04]  /*4a20*/  I2F R174, R175 ;  /* 0x000000af00ae7306 */ /* 0x000fe80000201400 */
[C---:B------:R-:W-:Y:S04]  /*4a30*/  HMMA.16816.F32.BF16 R72, R104.reuse, R74, RZ ;  /* 0x0000004a6848723c */ /* 0x040fe800000418ff */
[----:B------:R-:W-:Y:S04]  /*4a40*/  I2F R176, R177 ;  /* 0x000000b100b07306 */ /* 0x000fe80000201400 */
[C---:B------:R-:W-:Y:S04]  /*4a50*/  HMMA.16816.F32.BF16 R64, R104.reuse, R66, RZ ;  /* 0x000000426840723c */ /* 0x040fe800000418ff */
[----:B------:R-:W-:Y:S04]  /*4a60*/  I2F R190, R192 ;  /* 0x000000c000be7306 */ /* 0x000fe80000201400 */
[C---:B------:R-:W-:Y:S04]  /*4a70*/  HMMA.16816.F32.BF16 R24, R104.reuse, R26, RZ ;  /* 0x0000001a6818723c */ /* 0x040fe800000418ff */
[----:B------:R-:W-:Y:S04]  /*4a80*/  I2F R179, R184 ;  /* 0x000000b800b37306 */ /* 0x000fe80000201400 */
[C---:B-1----:R-:W-:Y:S04]  /*4a90*/  HMMA.16816.F32.BF16 R20, R104.reuse, R48, RZ ;  /* 0x000000306814723c */ /* 0x042fe800000418ff */
[----:B------:R-:W-:Y:S04]  /*4aa0*/  I2F R185, R188 ;  /* 0x000000bc00b97306 */ /* 0x000fe80000201400 */
[----:B------:R-:W-:Y:S01]  /*4ab0*/  HMMA.16816.F32.BF16 R104, R104, R50, RZ ;  /* 0x000000326868723c */ /* 0x000fe200000418ff */
[----:B------:R-:W-:Y:S03]  /*4ac0*/  LDSM.16.M88.4 R48, [R215+0x5000] ;  /* 0x00500000d730783b */ /* 0x000fe60000000200 */
[----:B------:R-:W-:Y:S04]  /*4ad0*/  I2F R187, R189 ;  /* 0x000000bd00bb7306 */ /* 0x000fe80000201400 */
[C---:B------:R-:W-:Y:S04]  /*4ae0*/  HMMA.16816.F32.BF16 R28, R8.reuse, R32, R28 ;  /* 0x00000020081c723c */ /* 0x040fe8000004181c */
[----:B------:R-:W-:Y:S04]  /*4af0*/  I2F R191, R193 ;  /* 0x000000c100bf7306 */ /* 0x000fe80000201400 */
[C---:B------:R-:W-:Y:S01]  /*4b00*/  HMMA.16816.F32.BF16 R44, R8.reuse, R34, R44 ;  /* 0x00000022082c723c */ /* 0x040fe2000004182c */
[----:B------:R-:W1:Y:S03]  /*4b10*/  LDSM.16.M88.4 R32, [R218] ;  /* 0x00000000da20783b */ /* 0x000e660000000200 */
[----:B------:R-:W-:Y:S04]  /*4b20*/  I2F R196, R197 ;  /* 0x000000c500c47306 */ /* 0x000fe80000201400 */
[C---:B--2---:R-:W-:Y:S08]  /*4b30*/  HMMA.16816.F32.BF16 R84, R8.reuse, R16, R84 ;  /* 0x000000100854723c */ /* 0x044ff00000041854 */
[C---:B------:R-:W-:Y:S01]  /*4b40*/  HMMA.16816.F32.BF16 R80, R8.reuse, R18, R80 ;  /* 0x000000120850723c */ /* 0x040fe20000041850 */
[----:B------:R-:W2:Y:S07]  /*4b50*/  LDSM.16.M88.4 R16, [R215+0x5800] ;  /* 0x00580000d710783b */ /* 0x000eae0000000200 */
[C---:B------:R-:W-:Y:S08]  /*4b60*/  HMMA.16816.F32.BF16 R88, R8.reuse, R6, R88 ;  /* 0x000000060858723c */ /* 0x040ff00000041858 */
        /* <DEDUP_REMOVED lines=9> */
[C---:B------:R-:W-:Y:S08]  /*4c00*/  HMMA.16816.F32.BF16 R20, R8.reuse, R112, R20 ;  /* 0x000000700814723c */ /* 0x040ff00000041814 */
[----:B------:R-:W-:Y:S01]  /*4c10*/  HMMA.16816.F32.BF16 R104, R8, R114, R104 ;  /* 0x000000720868723c */ /* 0x000fe20000041868 */
[----:B------:R-:W3:Y:S04]  /*4c20*/  LDSM.16.M88.4 R8, [R215+0x7000] ;  /* 0x00700000d708783b */ /* 0x000ee80000000200 */
[----:B------:R-:W-:Y:S03]  /*4c30*/  LDSM.16.M88.4 R112, [R215+0x8000] ;  /* 0x00800000d770783b */ /* 0x000fe60000000200 */
[C---:B-1----:R-:W-:Y:S08]  /*4c40*/  HMMA.16816.F32.BF16 R28, R32.reuse, R108, R28 ;  /* 0x0000006c201c723c */ /* 0x042ff0000004181c */
[C---:B------:R-:W-:Y:S01]  /*4c50*/  HMMA.16816.F32.BF16 R44, R32.reuse, R110, R44 ;  /* 0x0000006e202c723c */ /* 0x040fe2000004182c */
[----:B------:R-:W-:Y:S07]  /*4c60*/  LDSM.16.M88.4 R108, [R217] ;  /* 0x00000000d96c783b */ /* 0x000fee0000000200 */
[C---:B------:R-:W-:Y:S08]  /*4c70*/  HMMA.16816.F32.BF16 R92, R32.reuse, R48, R92 ;  /* 0x00000030205c723c */ /* 0x040ff0000004185c */
[C---:B------:R-:W-:Y:S01]  /*4c80*/  HMMA.16816.F32.BF16 R88, R32.reuse, R50, R88 ;  /* 0x000000322058723c */ /* 0x040fe20000041858 */
[----:B------:R-:W1:Y:S07]  /*4c90*/  LDSM.16.M88.4 R48, [R215+0x7800] ;  /* 0x00780000d730783b */ /* 0x000e6e0000000200 */
[C---:B--2---:R-:W-:Y:S08]  /*4ca0*/  HMMA.16816.F32.BF16 R84, R32.reuse, R16, R84 ;  /* 0x000000102054723c */ /* 0x044ff00000041854 */
[C---:B------:R-:W-:Y:S01]  /*4cb0*/  HMMA.16816.F32.BF16 R80, R32.reuse, R18, R80 ;  /* 0x000000122050723c */ /* 0x040fe20000041850 */
[----:B------:R-:W2:Y:S07]  /*4cc0*/  LDSM.16.M88.4 R16, [R204] ;  /* 0x00000000cc10783b */ /* 0x000eae0000000200 */
[C---:B---3--:R-:W-:Y:S08]  /*4cd0*/  HMMA.16816.F32.BF16 R60, R32.reuse, R8, R60 ;  /* 0x00000008203c723c */ /* 0x048ff0000004183c */
        /* <DEDUP_REMOVED lines=8> */
[C---:B-1----:R-:W-:Y:S08]  /*4d60*/  HMMA.16816.F32.BF16 R20, R32.reuse, R48, R20 ;  /* 0x000000302014723c */ /* 0x042ff00000041814 */
[----:B------:R-:W-:Y:S01]  /*4d70*/  HMMA.16816.F32.BF16 R104, R32, R50, R104 ;  /* 0x000000322068723c */ /* 0x000fe20000041868 */
[----:B------:R-:W1:Y:S07]  /*4d80*/  LDSM.16.M88.4 R48, [R204+0x1800] ;  /* 0x00180000cc30783b */ /* 0x000e6e0000000200 */
[C---:B--2---:R-:W-:Y:S01]  /*4d90*/  HMMA.16816.F32.BF16 R4, R108.reuse, R16, R28 ;  /* 0x000000106c04723c */ /* 0x044fe2000004181c */
[----:B------:R-:W-:Y:S07]  /*4da0*/  LDSM.16.M88.4 R28, [R222+0x2000] ;  /* 0x00200000de1c783b */ /* 0x000fee0000000200 */
[----:B------:R-:W-:Y:S01]  /*4db0*/  HMMA.16816.F32.BF16 R44, R108, R18, R44 ;  /* 0x000000126c2c723c */ /* 0x000fe2000004182c */
[----:B------:R-:W2:Y:S07]  /*4dc0*/  LDSM.16.M88.4 R16, [R204+0x2000] ;  /* 0x00200000cc10783b */ /* 0x000eae0000000200 */
[C---:B------:R-:W-:Y:S08]  /*4dd0*/  HMMA.16816.F32.BF16 R76, R32.reuse, R56, R76 ;  /* 0x00000038204c723c */ /* 0x040ff0000004184c */
[----:B------:R-:W-:Y:S01]  /*4de0*/  HMMA.16816.F32.BF16 R72, R32, R58, R72 ;  /* 0x0000003a2048723c */ /* 0x000fe20000041848 */
[----:B------:R-:W-:Y:S04]  /*4df0*/  LDSM.16.M88.4 R32, [R204+0x2800] ;  /* 0x00280000cc20783b */ /* 0x000fe80000000200 */
        /* <DEDUP_REMOVED lines=9> */
[----:B------:R-:W-:Y:S07]  /*4e90*/  LDSM.16.M88.4 R48, [R219+0x4000] ;  /* 0x00400000db30783b */ /* 0x000fee0000000200 */
[C---:B--2---:R-:W-:Y:S08]  /*4ea0*/  HMMA.16816.F32.BF16 R76, R108.reuse, R16, R76 ;  /* 0x000000106c4c723c */ /* 0x044ff0000004184c */
[----:B------:R-:W-:Y:S01]  /*4eb0*/  HMMA.16816.F32.BF16 R72, R108, R18, R72 ;  /* 0x000000126c48723c */ /* 0x000fe20000041848 */
[----:B------:R-:W1:Y:S07]  /*4ec0*/  LDSM.16.M88.4 R16, [R220+0x2000] ;  /* 0x00200000dc10783b */ /* 0x000e6e0000000200 */
[----:B---3--:R-:W-:Y:S08]  /*4ed0*/  HMMA.16816.F32.BF16 R4, R28, R8, R4 ;  /* 0x000000081c04723c */ /* 0x008ff00000041804 */
[C---:B----4-:R-:W-:Y:S08]  /*4ee0*/  HMMA.16816.F32.BF16 R60, R108.reuse, R12, R60 ;  /* 0x0000000c6c3c723c */ /* 0x050ff0000004183c */
[----:B------:R-:W-:Y:S01]  /*4ef0*/  HMMA.16816.F32.BF16 R24, R108, R14, R24 ;  /* 0x0000000e6c18723c */ /* 0x000fe20000041818 */
[----:B------:R-:W2:Y:S07]  /*4f00*/  LDSM.16.M88.4 R12, [R218+0x2000] ;  /* 0x00200000da0c783b */ /* 0x000eae0000000200 */
[----:B------:R-:W-:Y:S01]  /*4f10*/  HMMA.16816.F32.BF16 R44, R28, R10, R44 ;  /* 0x0000000a1c2c723c */ /* 0x000fe2000004182c */
[----:B------:R-:W-:Y:S07]  /*4f20*/  LDSM.16.M88.4 R8, [R217+0x2000] ;  /* 0x00200000d908783b */ /* 0x000fee0000000200 */
[----:B------:R-:W-:Y:S08]  /*4f30*/  HMMA.16816.F32.BF16 R68, R108, R32, R68 ;  /* 0x000000206c44723c */ /* 0x000ff00000041844 */
[----:B-1----:R-:W-:Y:S08]  /*4f40*/  HMMA.16816.F32.BF16 R4, R16, R48, R4 ;  /* 0x000000301004723c */ /* 0x002ff00000041804 */
[----:B------:R-:W-:Y:S01]  /*4f50*/  HMMA.16816.F32.BF16 R64, R108, R34, R64 ;  /* 0x000000226c40723c */ /* 0x000fe20000041840 */
[----:B------:R-:W1:Y:S07]  /*4f60*/  LDSM.16.M88.4 R32, [R204+0x4000] ;  /* 0x00400000cc20783b */ /* 0x000e6e0000000200 */
[----:B------:R-:W-:Y:S01]  /*4f70*/  HMMA.16816.F32.BF16 R44, R16, R50, R44 ;  /* 0x00000032102c723c */ /* 0x000fe2000004182c */
[----:B------:R-:W-:Y:S07]  /*4f80*/  LDSM.16.M88.4 R48, [R215+0x8800] ;  /* 0x00880000d730783b */ /* 0x000fee0000000200 */
[----:B--2---:R-:W-:Y:S08]  /*4f90*/  HMMA.16816.F32.BF16 R4, R12, R112, R4 ;  /* 0x000000700c04723c */ /* 0x004ff00000041804 */
[C---:B------:R-:W-:Y:S08]  /*4fa0*/  HMMA.16816.F32.BF16 R52, R28.reuse, R116, R52 ;  /* 0x000000741c34723c */ /* 0x040ff00000041834 */
[----:B------:R-:W-:Y:S08]  /*4fb0*/  HMMA.16816.F32.BF16 R96, R28, R118, R96 ;  /* 0x000000761c60723c */ /* 0x000ff00000041860 */
[----:B------:R-:W-:Y:S01]  /*4fc0*/  HMMA.16816.F32.BF16 R44, R12, R114, R44 ;  /* 0x000000720c2c723c */ /* 0x000fe2000004182c */
[----:B------:R-:W2:Y:S07]  /*4fd0*/  LDSM.16.M88.4 R112, [R219+0x5000] ;  /* 0x00500000db70783b */ /* 0x000eae0000000200 */
[----:B-1----:R-:W-:Y:S08]  /*4fe0*/  HMMA.16816.F32.BF16 R4, R8, R32, R4 ;  /* 0x000000200804723c */ /* 0x002ff00000041804 */
[----:B------:R-:W-:Y:S01]  /*4ff0*/  HMMA.16816.F32.BF16 R116, R28, R100, R92 ;  /* 0x000000641c74723c */ /* 0x000fe2000004185c */
[----:B------:R-:W-:Y:S01]  /*5000*/  LDSM.16.M88.4 R92, [R204+0x4800] ;  /* 0x00480000cc5c783b */ /* 0x000fe20000000200 */
[----:B------:R-:W-:Y:S06]  /*5010*/  I2F R101, R195 ;  /* 0x000000c300657306 */ /* 0x000fec0000201400 */
[C---:B------:R-:W-:Y:S02]  /*5020*/  HMMA.16816.F32.BF16 R52, R16.reuse, R56, R52 ;  /* 0x000000381034723c */ /* 0x040fe40000041834 */
[----:B------:R-:W-:Y:S06]  /*5030*/  I2F R100, R194 ;  /* 0x000000c200647306 */ /* 0x000fec0000201400 */
[----:B------:R-:W-:Y:S01]  /*5040*/  HMMA.16816.F32.BF16 R96, R16, R58, R96 ;  /* 0x0000003a1060723c */ /* 0x000fe20000041860 */
[----:B------:R-:W1:Y:S01]  /*5050*/  LDSM.16.M88.4 R56, [R221+0x9800] ;  /* 0x00980000dd38783b */ /* 0x000e620000000200 */
[----:B------:R-:W-:-:S02]  /*5060*/  FMUL.FTZ R4, R4, c[0x0][0x2ec] ;  /* 0x0000bb0004047a20 */ /* 0x000fc40000410000 */
[----:B------:R-:W-:Y:S02]  /*5070*/  FMUL.FTZ R5, R5, c[0x0][0x2ec] ;  /* 0x0000bb0005057a20 */ /* 0x000fe40000410000 */
[----:B------:R-:W-:Y:S01]  /*5080*/  FMUL.FTZ R6, R6, c[0x0][0x2ec] ;  /* 0x0000bb0006067a20 */ /* 0x000fe20000410000 */
[----:B------:R-:W-:Y:S01]  /*5090*/  MUFU.TANH R198, R4 ;  /* 0x0000000400c67308 */ /* 0x000fe20000002400 */
[----:B------:R-:W-:Y:S07]  /*50a0*/  HMMA.16816.F32.BF16 R88, R28, R102, R88 ;  /* 0x000000661c58723c */ /* 0x000fee0000041858 */
[----:B------:R-:W-:Y:S01]  /*50b0*/  MUFU.TANH R103, R5 ;  /* 0x0000000500677308 */ /* 0x000fe20000002400 */
[----:B--2---:R-:W-:Y:S07]  /*50c0*/  HMMA.16816.F32.BF16 R116, R16, R112, R116 ;  /* 0x000000701074723c */ /* 0x004fee0000041874 */
[----:B------:R2:W-:Y:S01]  /*50d0*/  MUFU.TANH R102, R6 ;  /* 0x0000000600667308 */ /* 0x0005e20000002400 */
[----:B------:R-:W-:Y:S01]  /*50e0*/  HMMA.16816.F32.BF16 R44, R8, R34, R44 ;  /* 0x00000022082c723c */ /* 0x000fe2000004182c */
[----:B------:R-:W-:Y:S01]  /*50f0*/  FMUL.FTZ R112, R7, c[0x0][0x2ec] ;  /* 0x0000bb0007707a20 */ /* 0x000fe20000410000 */
[----:B------:R-:W3:Y:S05]  /*5100*/  LDSM.16.M88.4 R32, [R215+0x9000] ;  /* 0x00900000d720783b */ /* 0x000eea0000000200 */
[----:B------:R-:W4:Y:S01]  /*5110*/  MUFU.TANH R112, R112 ;  /* 0x0000007000707308 */ /* 0x000f220000002400 */
[----:B------:R-:W-:Y:S01]  /*5120*/  HMMA.16816.F32.BF16 R88, R16, R114, R88 ;  /* 0x000000721058723c */ /* 0x000fe20000041858 */
[----:B--2---:R-:W2:Y:S07]  /*5130*/  LDSM.16.M88.4 R4, [R219+0x5800] ;  /* 0x00580000db04783b */ /* 0x004eae0000000200 */
[----:B------:R-:W-:Y:S08]  /*5140*/  HMMA.16816.F32.BF16 R52, R12, R48, R52 ;  /* 0x000000300c34723c */ /* 0x000ff00000041834 */
[----:B-1----:R-:W-:Y:S01]  /*5150*/  HMMA.16816.F32.BF16 R84, R28, R56, R84 ;  /* 0x000000381c54723c */ /* 0x002fe20000041854 */
[----:B------:R-:W-:-:S02]  /*5160*/  FMUL.FTZ R44, R44, c[0x0][0x2ec] ;  /* 0x0000bb002c2c7a20 */ /* 0x000fc40000410000 */
[----:B------:R-:W-:Y:S02]  /*5170*/  FMUL.FTZ R45, R45, c[0x0][0x2ec] ;  /* 0x0000bb002d2d7a20 */ /* 0x000fe40000410000 */
[----:B------:R-:W-:Y:S01]  /*5180*/  FMUL.FTZ R46, R46, c[0x0][0x2ec] ;  /* 0x0000bb002e2e7a20 */ /* 0x000fe20000410000 */
[----:B------:R-:W-:Y:S01]  /*5190*/  MUFU.TANH R113, R44 ;  /* 0x0000002c00717308 */ /* 0x000fe20000002400 */
[----:B------:R-:W-:Y:S01]  /*51a0*/  FMUL.FTZ R47, R47, c[0x0][0x2ec] ;  /* 0x0000bb002f2f7a20 */ /* 0x000fe20000410000 */
[----:B------:R-:W-:Y:S01]  /*51b0*/  HMMA.16816.F32.BF16 R80, R28, R58, R80 ;  /* 0x0000003a1c50723c */ /* 0x000fe20000041850 */
[----:B------:R-:W1:Y:S05]  /*51c0*/  LDSM.16.M88.4 R56, [R221+0xa000] ;  /* 0x00a00000dd38783b */ /* 0x000e6a0000000200 */
[----:B------:R-:W-:Y:S02]  /*51d0*/  MUFU.TANH R199, R45 ;  /* 0x0000002d00c77308 */ /* 0x000fe40000002400 */
[C---:B------:R-:W-:Y:S01]  /*51e0*/  HMMA.16816.F32.BF16 R96, R12.reuse, R50, R96 ;  /* 0x000000320c60723c */ /* 0x040fe20000041860 */
[----:B------:R-:W5:Y:S05]  /*51f0*/  LDSM.16.M88.4 R48, [R204+0x5000] ;  /* 0x00500000cc30783b */ /* 0x000f6a0000000200 */
[----:B------:R-:W-:Y:S02]  /*5200*/  MUFU.TANH R115, R46 ;  /* 0x0000002e00737308 */ /* 0x000fe40000002400 */
[----:B---3--:R-:W-:Y:S06]  /*5210*/  HMMA.16816.F32.BF16 R116, R12, R32, R116 ;  /* 0x000000200c74723c */ /* 0x008fec0000041874 */
[----:B------:R3:W-:Y:S02]  /*5220*/  MUFU.TANH R114, R47 ;  /* 0x0000002f00727308 */ /* 0x0007e40000002400 */
[----:B--2---:R-:W-:Y:S08]  /*5230*/  HMMA.16816.F32.BF16 R84, R16, R4, R84 ;  /* 0x000000041054723c */ /* 0x004ff00000041854 */
[----:B------:R-:W-:Y:S01]  /*5240*/  HMMA.16816.F32.BF16 R88, R12, R34, R88 ;  /* 0x000000220c58723c */ /* 0x000fe20000041858 */
[----:B------:R-:W-:Y:S04]  /*5250*/  LDSM.16.M88.4 R32, [R204+0x5800] ;  /* 0x00580000cc20783b */ /* 0x000fe80000000200 */
[----:B---3--:R-:W2:Y:S03]  /*5260*/  LDSM.16.M88.4 R44, [R215+0x9800] ;  /* 0x00980000d72c783b */ /* 0x008ea60000000200 */
[----:B------:R-:W-:Y:S01]  /*5270*/  HMMA.16816.F32.BF16 R80, R16, R6, R80 ;  /* 0x000000061050723c */ /* 0x000fe20000041850 */
[----:B------:R-:W3:Y:S07]  /*5280*/  LDSM.16.M88.4 R4, [R219+0x6000] ;  /* 0x00600000db04783b */ /* 0x000eee0000000200 */
[----:B------:R-:W-:Y:S08]  /*5290*/  HMMA.16816.F32.BF16 R52, R8, R92, R52 ;  /* 0x0000005c0834723c */ /* 0x000ff00000041834 */
[C---:B-1----:R-:W-:Y:S08]  /*52a0*/  HMMA.16816.F32.BF16 R76, R28.reuse, R56, R76 ;  /* 0x000000381c4c723c */ /* 0x042ff0000004184c */
[----:B------:R-:W-:Y:S01]  /*52b0*/  HMMA.16816.F32.BF16 R72, R28, R58, R72 ;  /* 0x0000003a1c48723c */ /* 0x000fe20000041848 */
[----:B------:R-:W-:Y:S07]  /*52c0*/  LDSM.16.M88.4 R56, [R219+0x6800] ;  /* 0x00680000db38783b */ /* 0x000fee0000000200 */
[----:B-----5:R-:W-:Y:S01]  /*52d0*/  HMMA.16816.F32.BF16 R116, R8, R48, R116 ;  /* 0x000000300874723c */ /* 0x020fe20000041874 */
        /* <DEDUP_REMOVED lines=8> */
[C---:B--2---:R-:W-:Y:S06]  /*5360*/  HMMA.16816.F32.BF16 R84, R12.reuse, R44, R84 ;  /* 0x0000002c0c54723c */ /* 0x044fec0000041854 */
[----:B------:R-:W2:Y:S02]  /*5370*/  MUFU.TANH R202, R54 ;  /* 0x0000003600ca7308 */ /* 0x000ea40000002400 */
[----:B------:R-:W-:Y:S01]  /*5380*/  HMMA.16816.F32.BF16 R80, R12, R46, R80 ;  /* 0x0000002e0c50723c */ /* 0x000fe20000041850 */
[----:B------:R-:W5:Y:S05]  /*5390*/  LDSM.16.M88.4 R44, [R221+0xb000] ;  /* 0x00b00000dd2c783b */ /* 0x000f6a0000000200 */
[----:B------:R2:W-:Y:S02]  /*53a0*/  MUFU.TANH R203, R55 ;  /* 0x0000003700cb7308 */ /* 0x0005e40000002400 */
[----:B---3--:R-:W-:Y:S01]  /*53b0*/  HMMA.16816.F32.BF16 R76, R16, R4, R76 ;  /* 0x00000004104c723c */ /* 0x008fe2000004184c */
[----:B------:R-:W-:-:S07]  /*53c0*/  FMUL.FTZ R88, R88, c[0x0][0x2ec] ;  /* 0x0000bb0058587a20 */ /* 0x000fce0000410000 */
[----:B------:R-:W-:Y:S01]  /*53d0*/  HMMA.16816.F32.BF16 R72, R16, R6, R72 ;  /* 0x000000061048723c */ /* 0x000fe20000041848 */
[----:B------:R-:W-:Y:S04]  /*53e0*/  LDSM.16.M88.4 R4, [R215+0xa800] ;  /* 0x00a80000d704783b */ /* 0x000fe80000000200 */
[----:B--2---:R-:W2:Y:S03]  /*53f0*/  LDSM.16.M88.4 R52, [R221+0xa800] ;  /* 0x00a80000dd34783b */ /* 0x004ea60000000200 */
[----:B------:R-:W-:Y:S08]  /*5400*/  HMMA.16816.F32.BF16 R96, R8, R94, R96 ;  /* 0x0000005e0860723c */ /* 0x000ff00000041860 */
[C---:B-1----:R-:W-:Y:S08]  /*5410*/  HMMA.16816.F32.BF16 R76, R12.reuse, R48, R76 ;  /* 0x000000300c4c723c */ /* 0x042ff0000004184c */
[----:B------:R-:W-:Y:S01]  /*5420*/  HMMA.16816.F32.BF16 R72, R12, R50, R72 ;  /* 0x000000320c48723c */ /* 0x000fe20000041848 */
[----:B------:R-:W1:Y:S07]  /*5430*/  LDSM.16.M88.4 R48, [R219+0x7000] ;  /* 0x00700000db30783b */ /* 0x000e6e0000000200 */
[----:B-----5:R-:W-:Y:S01]  /*5440*/  HMMA.16816.F32.BF16 R60, R28, R44, R60 ;  /* 0x0000002c1c3c723c */ /* 0x020fe2000004183c */
[----:B------:R-:W-:-:S02]  /*5450*/  FMUL.FTZ R96, R96, c[0x0][0x2ec] ;  /* 0x0000bb0060607a20 */ /* 0x000fc40000410000 */
[----:B------:R-:W-:Y:S02]  /*5460*/  FMUL.FTZ R98, R98, c[0x0][0x2ec] ;  /* 0x0000bb0062627a20 */ /* 0x000fe40000410000 */
[----:B------:R3:W-:Y:S03]  /*5470*/  MUFU.TANH R205, R96 ;  /* 0x0000006000cd7308 */ /* 0x0007e60000002400 */
[C---:B------:R-:W-:Y:S01]  /*5480*/  HMMA.16816.F32.BF16 R24, R28.reuse, R46, R24 ;  /* 0x0000002e1c18723c */ /* 0x040fe20000041818 */
[----:B------:R-:W-:Y:S04]  /*5490*/  LDSM.16.M88.4 R44, [R215+0xb000] ;  /* 0x00b00000d72c783b */ /* 0x000fe80000000200 */
[----:B------:R-:W-:Y:S03]  /*54a0*/  MUFU.TANH R98, R98 ;  /* 0x0000006200627308 */ /* 0x000fe60000002400 */
[----:B--2---:R-:W-:Y:S01]  /*54b0*/  HMMA.16816.F32.BF16 R92, R28, R52, R68 ;  /* 0x000000341c5c723c */ /* 0x004fe20000041844 */
[----:B------:R-:W-:Y:S01]  /*54c0*/  LDSM.16.M88.4 R68, [R204+0x6000] ;  /* 0x00600000cc44783b */ /* 0x000fe20000000200 */
[----:B---3--:R-:W-:-:S02]  /*54d0*/  FMUL.FTZ R96, R97, c[0x0][0x2ec] ;  /* 0x0000bb0061607a20 */ /* 0x008fc40000410000 */
[----:B------:R-:W-:-:S04]  /*54e0*/  FMUL.FTZ R97, R99, c[0x0][0x2ec] ;  /* 0x0000bb0063617a20 */ /* 0x000fc80000410000 */
[----:B------:R-:W-:Y:S01]  /*54f0*/  HMMA.16816.F32.BF16 R64, R28, R54, R64 ;  /* 0x000000361c40723c */ /* 0x000fe20000041840 */
[----:B------:R-:W2:Y:S01]  /*5500*/  LDSM.16.M88.4 R52, [R221+0xb800] ;  /* 0x00b80000dd34783b */ /* 0x000ea20000000200 */
[----:B------:R-:W-:Y:S01]  /*5510*/  FMUL.FTZ R99, R116, c[0x0][0x2ec] ;  /* 0x0000bb0074637a20 */ /* 0x000fe20000410000 */
[----:B------:R-:W-:Y:S05]  /*5520*/  MUFU.TANH R96, R96 ;  /* 0x0000006000607308 */ /* 0x000fea0000002400 */
[----:B------:R-:W-:Y:S03]  /*5530*/  HMMA.16816.F32.BF16 R104, R108, R122, R104 ;  /* 0x0000007a6c68723c */ /* 0x000fe60000041868 */
[----:B------:R-:W-:Y:S05]  /*5540*/  MUFU.TANH R97, R97 ;  /* 0x0000006100617308 */ /* 0x000fea0000002400 */
[C---:B------:R-:W-:Y:S03]  /*5550*/  HMMA.16816.F32.BF16 R92, R16.reuse, R56, R92 ;  /* 0x00000038105c723c */ /* 0x040fe6000004185c */
[----:B------:R-:W3:Y:S04]  /*5560*/  MUFU.TANH R99, R99 ;  /* 0x0000006300637308 */ /* 0x000ee80000002400 */
[C---:B----4-:R-:W-:Y:S01]  /*5570*/  FFMA.FTZ R56, R0.reuse, R138, R112 ;  /* 0x0000008a00387223 */ /* 0x050fe20000010070 */
[----:B------:R-:W-:Y:S01]  /*5580*/  HMMA.16816.F32.BF16 R64, R16, R58, R64 ;  /* 0x0000003a1040723c */ /* 0x000fe20000041840 */
[----:B------:R-:W-:Y:S01]  /*5590*/  FFMA.FTZ R57, R0, R144, R202 ;  /* 0x0000009000397223 */ /* 0x000fe200000100ca */
[----:B------:R-:W-:-:S02]  /*55a0*/  IADD3 R202, R219, 0x4800, RZ ;  /* 0x00004800dbca7810 */ /* 0x000fc40007ffe0ff */
[----:B------:R-:W-:Y:S02]  /*55b0*/  FSEL R56, R56, -INF , !P4 ;  /* 0xff80000038387808 */ /* 0x000fe40006000000 */
[----:B------:R-:W-:Y:S01]  /*55c0*/  ISETP.GE.AND P4, PT, R145, R180, PT ;  /* 0x000000b49100720c */ /* 0x000fe20003f86270 */
[C---:B------:R-:W-:Y:S01]  /*55d0*/  FFMA.FTZ R59, R0.reuse, R138, R103 ;  /* 0x0000008a003b7223 */ /* 0x040fe20000010067 */
[----:B------:R-:W-:Y:S01]  /*55e0*/  HMMA.16816.F32.BF16 R84, R8, R32, R84 ;  /* 0x000000200854723c */ /* 0x000fe20000041854 */
[C---:B------:R-:W-:Y:S01]  /*55f0*/  FFMA.FTZ R58, R0.reuse, R140, R115 ;  /* 0x0000008c003a7223 */ /* 0x040fe20000010073 */
[----:B------:R-:W-:Y:S01]  /*5600*/  FSEL R57, R57, -INF , !P4 ;  /* 0xff80000039397808 */ /* 0x000fe20006000000 */
[----:B---3--:R-:W-:Y:S01]  /*5610*/  FFMA.FTZ R99, R0, R153, R99 ;  /* 0x0000009900637223 */ /* 0x008fe20000010063 */
[----:B------:R-:W-:Y:S02]  /*5620*/  FSEL R59, R59, -INF , !P6 ;  /* 0xff8000003b3b7808 */ /* 0x000fe40007000000 */
[----:B------:R-:W-:-:S02]  /*5630*/  ISETP.GE.AND P6, PT, R145, R181, PT ;  /* 0x000000b59100720c */ /* 0x000fc40003fc6270 */
[----:B------:R-:W-:Y:S01]  /*5640*/  HMMA.16816.F32.BF16 R80, R8, R34, R80 ;  /* 0x000000220850723c */ /* 0x000fe20000041850 */
[----:B------:R-:W3:Y:S01]  /*5650*/  LDSM.16.M88.4 R32, [R204+0x6800] ;  /* 0x00680000cc20783b */ /* 0x000ee20000000200 */
[-C--:B------:R-:W-:Y:S02]  /*5660*/  ISETP.GE.AND P4, PT, R151, R180.reuse, PT ;  /* 0x000000b49700720c */ /* 0x080fe40003f86270 */
[----:B------:R-:W-:Y:S02]  /*5670*/  FSEL R58, R58, -INF , !P1 ;  /* 0xff8000003a3a7808 */ /* 0x000fe40004800000 */
[----:B------:R-:W-:Y:S02]  /*5680*/  ISETP.GE.AND P1, PT, R147, R180, PT ;  /* 0x000000b49300720c */ /* 0x000fe40003f26270 */
[C---:B-1----:R-:W-:Y:S08]  /*5690*/  HMMA.16816.F32.BF16 R60, R16.reuse, R48, R60 ;  /* 0x00000030103c723c */ /* 0x042ff0000004183c */
[----:B------:R-:W-:Y:S01]  /*56a0*/  HMMA.16816.F32.BF16 R24, R16, R50, R24 ;  /* 0x000000321018723c */ /* 0x000fe20000041818 */
[----:B------:R-:W1:Y:S01]  /*56b0*/  LDSM.16.M88.4 R48, [R219+0x7800] ;  /* 0x00780000db30783b */ /* 0x000e620000000200 */
[----:B------:R-:W-:-:S02]  /*56c0*/  FMUL.FTZ R84, R84, c[0x0][0x2ec] ;  /* 0x0000bb0054547a20 */ /* 0x000fc40000410000 */
[----:B------:R-:W-:-:S04]  /*56d0*/  FMUL.FTZ R86, R86, c[0x0][0x2ec] ;  /* 0x0000bb0056567a20 */ /* 0x000fc80000410000 */
[----:B------:R-:W-:Y:S01]  /*56e0*/  HMMA.16816.F32.BF16 R20, R108, R120, R20 ;  /* 0x000000786c14723c */ /* 0x000fe20000041814 */
[----:B------:R4:W5:Y:S01]  /*56f0*/  MUFU.TANH R111, R88 ;  /* 0x00000058006f7308 */ /* 0x0009620000002400 */
[----:B------:R-:W-:Y:S02]  /*5700*/  FMUL.FTZ R80, R80, c[0x0][0x2ec] ;  /* 0x0000bb0050507a20 */ /* 0x000fe40000410000 */
[----:B------:R-:W-:-:S03]  /*5710*/  FMUL.FTZ R82, R82, c[0x0][0x2ec] ;  /* 0x0000bb0052527a20 */ /* 0x000fc60000410000 */
[----:B------:R-:W-:Y:S01]  /*5720*/  FMUL.FTZ R108, R117, c[0x0][0x2ec] ;  /* 0x0000bb00756c7a20 */ /* 0x000fe20000410000 */
[----:B------:R-:W-:Y:S01]  /*5730*/  HMMA.16816.F32.BF16 R92, R12, R4, R92 ;  /* 0x000000040c5c723c */ /* 0x000fe2000004185c */
[----:B------:R-:W-:Y:S01]  /*5740*/  FMUL.FTZ R109, R118, c[0x0][0x2ec] ;  /* 0x0000bb00766d7a20 */ /* 0x000fe20000410000 */
[----:B------:R-:W3:Y:S01]  /*5750*/  MUFU.TANH R82, R82 ;  /* 0x0000005200527308 */ /* 0x000ee20000002400 */
[----:B------:R-:W-:-:S04]  /*5760*/  FMUL.FTZ R110, R119, c[0x0][0x2ec] ;  /* 0x0000bb00776e7a20 */ /* 0x000fc80000410000 */
[----:B------:R-:W-:Y:S01]  /*5770*/  FFMA.FTZ R5, R0, R144, R201 ;  /* 0x0000009000057223 */ /* 0x000fe200000100c9 */
[----:B------:R-:W-:Y:S01]  /*5780*/  HMMA.16816.F32.BF16 R64, R12, R6, R64 ;  /* 0x000000060c40723c */ /* 0x000fe20000041840 */
[----:B----4-:R-:W-:Y:S01]  /*5790*/  FMUL.FTZ R88, R89, c[0x0][0x2ec] ;  /* 0x0000bb0059587a20 */ /* 0x010fe20000410000 */
[----:B------:R-:W4:Y:S01]  /*57a0*/  MUFU.TANH R108, R108 ;  /* 0x0000006c006c7308 */ /* 0x000f220000002400 */
[----:B------:R-:W-:Y:S01]  /*57b0*/  FMUL.FTZ R89, R90, c[0x0][0x2ec] ;  /* 0x0000bb005a597a20 */ /* 0x000fe20000410000 */
[----:B------:R-:W-:Y:S01]  /*57c0*/  FSEL R5, R5, -INF , !P6 ;  /* 0xff80000005057808 */ /* 0x000fe20007000000 */
[----:B------:R-:W-:Y:S01]  /*57d0*/  FMUL.FTZ R90, R91, c[0x0][0x2ec] ;  /* 0x0000bb005b5a7a20 */ /* 0x000fe20000410000 */
[----:B------:R-:W-:Y:S01]  /*57e0*/  ISETP.GE.AND P6, PT, R151, R181, PT ;  /* 0x000000b59700720c */ /* 0x000fe20003fc6270 */
[C---:B------:R-:W-:Y:S01]  /*57f0*/  FFMA.FTZ R7, R0.reuse, R148, R205 ;  /* 0x0000009400077223 */ /* 0x040fe200000100cd */
[----:B--2---:R-:W-:Y:S01]  /*5800*/  HMMA.16816.F32.BF16 R104, R28, R54, R104 ;  /* 0x000000361c68723c */ /* 0x004fe20000041868 */
[C---:B------:R-:W-:Y:S01]  /*5810*/  FFMA.FTZ R6, R0.reuse, R146, R200 ;  /* 0x0000009200067223 */ /* 0x040fe200000100c8 */
[----:B------:R2:W1:Y:S01]  /*5820*/  MUFU.TANH R91, R84 ;  /* 0x00000054005b7308 */ /* 0x0004620000002400 */
[C---:B-----5:R-:W-:Y:S01]  /*5830*/  FFMA.FTZ R111, R0.reuse, R157, R111 ;  /* 0x0000009d006f7223 */ /* 0x060fe2000001006f */
[----:B------:R-:W-:Y:S01]  /*5840*/  LOP3.LUT R4, R125, R126, RZ, 0xfc, !PT ;  /* 0x0000007e7d047212 */ /* 0x000fe200078efcff */
[----:B---3--:R-:W-:Y:S01]  /*5850*/  FFMA.FTZ R82, R0, R164, R82 ;  /* 0x000000a400527223 */ /* 0x008fe20000010052 */
[----:B------:R-:W-:-:S02]  /*5860*/  IADD3 R205, R219, 0x3800, RZ ;  /* 0x00003800dbcd7810 */ /* 0x000fc40007ffe0ff */
[----:B------:R-:W-:Y:S01]  /*5870*/  HMMA.16816.F32.BF16 R60, R12, R44, R60 ;  /* 0x0000002c0c3c723c */ /* 0x000fe2000004183c */
[C---:B------:R-:W-:Y:S01]  /*5880*/  IADD3 R201, R219.reuse, 0x5000, RZ ;  /* 0x00005000dbc97810 */ /* 0x040fe20007ffe0ff */
[----:B------:R-:W3:Y:S01]  /*5890*/  MUFU.TANH R89, R89 ;  /* 0x0000005900597308 */ /* 0x000ee20000002400 */
[----:B----4-:R-:W-:Y:S01]  /*58a0*/  FFMA.FTZ R108, R0, R156, R108 ;  /* 0x0000009c006c7223 */ /* 0x010fe2000001006c */
[----:B------:R-:W-:-:S04]  /*58b0*/  IADD3 R200, R219, 0x5800, RZ ;  /* 0x00005800dbc87810 */ /* 0x000fc80007ffe0ff */
[----:B------:R-:W-:Y:S01]  /*58c0*/  HMMA.16816.F32.BF16 R24, R12, R46, R24 ;  /* 0x0000002e0c18723c */ /* 0x000fe20000041818 */
[----:B------:R-:W4:Y:S01]  /*58d0*/  LDSM.16.M88.4 R44, [R215+0xb800] ;  /* 0x00b80000d72c783b */ /* 0x000f220000000200 */
[----:B--2---:R-:W-:Y:S01]  /*58e0*/  FMUL.FTZ R84, R85, c[0x0][0x2ec] ;  /* 0x0000bb0055547a20 */ /* 0x004fe20000410000 */
[----:B------:R-:W2:Y:S01]  /*58f0*/  MUFU.TANH R109, R109 ;  /* 0x0000006d006d7308 */ /* 0x000ea20000002400 */
[----:B------:R-:W-:Y:S02]  /*5900*/  FMUL.FTZ R85, R87, c[0x0][0x2ec] ;  /* 0x0000bb0057557a20 */ /* 0x000fe40000410000 */
[C---:B-1----:R-:W-:Y:S02]  /*5910*/  FFMA.FTZ R91, R0.reuse, R160, R91 ;  /* 0x000000a0005b7223 */ /* 0x042fe4000001005b */
[----:B------:R-:W-:Y:S01]  /*5920*/  HMMA.16816.F32.BF16 R20, R28, R52, R20 ;  /* 0x000000341c14723c */ /* 0x000fe20000041814 */
[----:B------:R-:W-:Y:S01]  /*5930*/  LDSM.16.M88.4 R28, [R204+0x7800] ;  /* 0x00780000cc1c783b */ /* 0x000fe20000000200 */
[C---:B---3--:R-:W-:Y:S01]  /*5940*/  FFMA.FTZ R89, R0.reuse, R157, R89 ;  /* 0x0000009d00597223 */ /* 0x048fe20000010059 */
[----:B------:R1:W-:Y:S05]  /*5950*/  MUFU.TANH R87, R80 ;  /* 0x0000005000577308 */ /* 0x0003ea0000002400 */
[----:B------:R-:W-:Y:S03]  /*5960*/  HMMA.16816.F32.BF16 R92, R8, R32, R92 ;  /* 0x00000020085c723c */ /* 0x000fe6000004185c */
[----:B------:R-:W3:Y:S01]  /*5970*/  MUFU.TANH R84, R84 ;  /* 0x0000005400547308 */ /* 0x000ee20000002400 */
[----:B--2---:R-:W-:-:S04]  /*5980*/  FFMA.FTZ R109, R0, R153, R109 ;  /* 0x00000099006d7223 */ /* 0x004fc8000001006d */
[----:B------:R-:W-:Y:S01]  /*5990*/  HMMA.16816.F32.BF16 R64, R8, R34, R64 ;  /* 0x000000220840723c */ /* 0x000fe20000041840 */
[----:B------:R-:W2:Y:S01]  /*59a0*/  LDSM.16.M88.4 R32, [R204+0x7000] ;  /* 0x00700000cc20783b */ /* 0x000ea20000000200 */
[----:B------:R-:W-:-:S04]  /*59b0*/  DEPBAR.LE SB0, 0x0 ;  /* 0x000080000000791a */ /* 0x000fc80000000000 */
[----:B-1----:R-:W-:Y:S01]  /*59c0*/  FMUL.FTZ R80, R81, c[0x0][0x2ec] ;  /* 0x0000bb0051507a20 */ /* 0x002fe20000410000 */
[----:B------:R-:W1:Y:S01]  /*59d0*/  MUFU.TANH R85, R85 ;  /* 0x0000005500557308 */ /* 0x000e620000002400 */
[C---:B------:R-:W-:Y:S01]  /*59e0*/  HMMA.16816.F32.BF16 R104, R16.reuse, R50, R104 ;  /* 0x000000321068723c */ /* 0x040fe20000041868 */
[----:B------:R-:W-:Y:S02]  /*59f0*/  FMUL.FTZ R81, R83, c[0x0][0x2ec] ;  /* 0x0000bb0053517a20 */ /* 0x000fe40000410000 */
[C---:B---3--:R-:W-:Y:S02]  /*5a00*/  FFMA.FTZ R84, R0.reuse, R162, R84 ;  /* 0x000000a200547223 */ /* 0x048fe40000010054 */
[----:B------:R-:W-:Y:S02]  /*5a10*/  FFMA.FTZ R87, R0, R164, R87 ;  /* 0x000000a400577223 */ /* 0x000fe40000010057 */
[----:B------:R-:W3:Y:S01]  /*5a20*/  MUFU.TANH R80, R80 ;  /* 0x0000005000507308 */ /* 0x000ee20000002400 */
[----:B------:R-:W-:Y:S01]  /*5a30*/  HMMA.16816.F32.BF16 R20, R16, R48, R20 ;  /* 0x000000301014723c */ /* 0x000fe20000041814 */
[----:B------:R-:W-:-:S02]  /*5a40*/  FMUL.FTZ R93, R93, c[0x0][0x2ec] ;  /* 0x0000bb005d5d7a20 */ /* 0x000fc40000410000 */
[----:B------:R-:W-:Y:S02]  /*5a50*/  FMUL.FTZ R92, R92, c[0x0][0x2ec] ;  /* 0x0000bb005c5c7a20 */ /* 0x000fe40000410000 */
[----:B------:R-:W-:Y:S02]  /*5a60*/  FMUL.FTZ R94, R94, c[0x0][0x2ec] ;  /* 0x0000bb005e5e7a20 */ /* 0x000fe40000410000 */
[----:B------:R-:W5:Y:S01]  /*5a70*/  MUFU.TANH R88, R88 ;  /* 0x0000005800587308 */ /* 0x000f620000002400 */
[----:B------:R-:W-:Y:S01]  /*5a80*/  HMMA.16816.F32.BF16 R76, R8, R68, R76 ;  /* 0x00000044084c723c */ /* 0x000fe2000004184c */
[----:B------:R-:W-:Y:S02]  /*5a90*/  FMUL.FTZ R53, R64, c[0x0][0x2ec] ;  /* 0x0000bb0040357a20 */ /* 0x000fe40000410000 */
[----:B-1----:R-:W-:Y:S02]  /*5aa0*/  FFMA.FTZ R85, R0, R162, R85 ;  /* 0x000000a200557223 */ /* 0x002fe40000010055 */
[----:B------:R-:W-:-:S02]  /*5ab0*/  FMUL.FTZ R52, R95, c[0x0][0x2ec] ;  /* 0x0000bb005f347a20 */ /* 0x000fc40000410000 */
[----:B------:R-:W1:Y:S01]  /*5ac0*/  MUFU.TANH R110, R110 ;  /* 0x0000006e006e7308 */ /* 0x000e620000002400 */
[----:B----4-:R-:W-:Y:S01]  /*5ad0*/  HMMA.16816.F32.BF16 R104, R12, R46, R104 ;  /* 0x0000002e0c68723c */ /* 0x010fe20000041868 */
[C---:B------:R-:W-:Y:S02]  /*5ae0*/  FFMA.FTZ R69, R0.reuse, R140, R113 ;  /* 0x0000008c00457223 */ /* 0x040fe40000010071 */
[C---:B------:R-:W-:Y:S02]  /*5af0*/  FFMA.FTZ R68, R0.reuse, R142, R114 ;  /* 0x0000008e00447223 */ /* 0x040fe40000010072 */
[----:B---3--:R-:W-:Y:S01]  /*5b00*/  FFMA.FTZ R80, R0, R166, R80 ;  /* 0x000000a600507223 */ /* 0x008fe20000010050 */
[----:B------:R-:W-:Y:S01]  /*5b10*/  FSEL R69, R69, -INF , !P5 ;  /* 0xff80000045457808 */ /* 0x000fe20006800000 */
[----:B------:R-:W3:Y:S01]  /*5b20*/  MUFU.TANH R90, R90 ;  /* 0x0000005a005a7308 */ /* 0x000ee20000002400 */
[----:B------:R-:W-:Y:S01]  /*5b30*/  HMMA.16816.F32.BF16 R72, R8, R70, R72 ;  /* 0x000000460848723c */ /* 0x000fe20000041848 */
[----:B------:R-:W-:Y:S01]  /*5b40*/  ISETP.GE.AND P5, PT, R147, R181, PT ;  /* 0x000000b59300720c */ /* 0x000fe20003fa6270 */
[----:B------:R-:W-:Y:S01]  /*5b50*/  FMUL.FTZ R48, R67, c[0x0][0x2ec] ;  /* 0x0000bb0043307a20 */ /* 0x000fe20000410000 */
[----:B------:R-:W-:Y:S01]  /*5b60*/  FSEL R68, R68, -INF , !P2 ;  /* 0xff80000044447808 */ /* 0x000fe20005000000 */
[----:B-----5:R-:W-:Y:S01]  /*5b70*/  FFMA.FTZ R88, R0, R158, R88 ;  /* 0x0000009e00587223 */ /* 0x020fe20000010058 */
[----:B------:R-:W-:-:S02]  /*5b80*/  FSEL R6, R6, -INF , !P5 ;  /* 0xff80000006067808 */ /* 0x000fc40006800000 */
[----:B------:R-:W-:Y:S01]  /*5b90*/  FFMA.FTZ R70, R0, R142, R199 ;  /* 0x0000008e00467223 */ /* 0x000fe200000100c7 */
[----:B------:R-:W-:Y:S01]  /*5ba0*/  HMMA.16816.F32.BF16 R20, R12, R44, R20 ;  /* 0x0000002c0c14723c */ /* 0x000fe20000041814 */
[----:B------:R-:W-:Y:S01]  /*5bb0*/  FMUL.FTZ R71, R77, c[0x0][0x2ec] ;  /* 0x0000bb004d477a20 */ /* 0x000fe20000410000 */
[----:B------:R-:W-:Y:S01]  /*5bc0*/  I2F R120, R178 ;  /* 0x000000b200787306 */ /* 0x000fe20000201400 */
[----:B------:R-:W-:Y:S01]  /*5bd0*/  FMUL.FTZ R76, R76, c[0x0][0x2ec] ;  /* 0x0000bb004c4c7a20 */ /* 0x000fe20000410000 */
[----:B------:R-:W-:Y:S01]  /*5be0*/  FSEL R70, R70, -INF , !P3 ;  /* 0xff80000046467808 */ /* 0x000fe20005800000 */
[----:B------:R-:W-:Y:S01]  /*5bf0*/  FMUL.FTZ R77, R78, c[0x0][0x2ec] ;  /* 0x0000bb004e4d7a20 */ /* 0x000fe20000410000 */
[-C--:B------:R-:W-:Y:S01]  /*5c00*/  ISETP.GE.AND P3, PT, R149, R181.reuse, PT ;  /* 0x000000b59500720c */ /* 0x080fe20003f66270 */
[----:B------:R-:W-:Y:S01]  /*5c10*/  FMUL.FTZ R78, R79, c[0x0][0x2ec] ;  /* 0x0000bb004f4e7a20 */ /* 0x000fe20000410000 */
[C---:B--2---:R-:W-:Y:S01]  /*5c20*/  HMMA.16816.F32.BF16 R60, R8.reuse, R32, R60 ;  /* 0x00000020083c723c */ /* 0x044fe2000004183c */
[-C--:B------:R-:W-:Y:S01]  /*5c30*/  ISETP.GE.AND P5, PT, R154, R181.reuse, PT ;  /* 0x000000b59a00720c */ /* 0x080fe20003fa6270 */
[----:B------:R-:W2:Y:S01]  /*5c40*/  MUFU.TANH R76, R76 ;  /* 0x0000004c004c7308 */ /* 0x000ea20000002400 */
[----:B------:R-:W-:Y:S01]  /*5c50*/  FSEL R7, R7, -INF , !P3 ;  /* 0xff80000007077808 */ /* 0x000fe20005800000 */
[----:B-1----:R-:W-:Y:S01]  /*5c60*/  FFMA.FTZ R110, R0, R156, R110 ;  /* 0x0000009c006e7223 */ /* 0x002fe2000001006e */
[-C--:B------:R-:W-:Y:S01]  /*5c70*/  ISETP.GE.AND P3, PT, R152, R181.reuse, PT ;  /* 0x000000b59800720c */ /* 0x080fe20003f66270 */
[----:B---3--:R-:W-:Y:S01]  /*5c80*/  FFMA.FTZ R90, R0, R158, R90 ;  /* 0x0000009e005a7223 */ /* 0x008fe2000001005a */
[----:B------:R-:W-:Y:S01]  /*5c90*/  ISETP.GE.AND P2, PT, R149, R180, PT ;  /* 0x000000b49500720c */ /* 0x000fe20003f46270 */
[C---:B------:R-:W-:Y:S01]  /*5ca0*/  HMMA.16816.F32.BF16 R24, R8.reuse, R34, R24 ;  /* 0x000000220818723c */ /* 0x040fe20000041818 */
[----:B------:R-:W-:Y:S01]  /*5cb0*/  FMUL.FTZ R72, R72, c[0x0][0x2ec] ;  /* 0x0000bb0048487a20 */ /* 0x000fe20000410000 */
[----:B------:R-:W1:Y:S01]  /*5cc0*/  MUFU.TANH R77, R77 ;  /* 0x0000004d004d7308 */ /* 0x000e620000002400 */
[----:B------:R-:W-:Y:S01]  /*5cd0*/  FMUL.FTZ R75, R75, c[0x0][0x2ec] ;  /* 0x0000bb004b4b7a20 */ /* 0x000fe20000410000 */
[----:B------:R-:W-:Y:S01]  /*5ce0*/  FSEL R241, R108, -INF , !P3 ;  /* 0xff8000006cf17808 */ /* 0x000fe20005800000 */
[----:B------:R-:W-:Y:S01]  /*5cf0*/  FMUL.FTZ R74, R74, c[0x0][0x2ec] ;  /* 0x0000bb004a4a7a20 */ /* 0x000fe20000410000 */
[-C--:B------:R-:W-:Y:S01]  /*5d00*/  ISETP.GE.AND P3, PT, R161, R181.reuse, PT ;  /* 0x000000b5a100720c */ /* 0x080fe20003f66270 */
[----:B------:R-:W-:Y:S01]  /*5d10*/  FMUL.FTZ R73, R73, c[0x0][0x2ec] ;  /* 0x0000bb0049497a20 */ /* 0x000fe20000410000 */
[C---:B------:R-:W-:Y:S01]  /*5d20*/  HMMA.16816.F32.BF16 R104, R8.reuse, R30, R104 ;  /* 0x0000001e0868723c */ /* 0x040fe20000041868 */
[----:B------:R-:W-:Y:S01]  /*5d30*/  FMUL.FTZ R32, R65, c[0x0][0x2ec] ;  /* 0x0000bb0041207a20 */ /* 0x000fe20000410000 */
[----:B------:R3:W4:Y:S01]  /*5d40*/  MUFU.TANH R79, R72 ;  /* 0x00000048004f7308 */ /* 0x0007220000002400 */
[----:B------:R-:W-:Y:S01]  /*5d50*/  FSEL R145, R91, -INF , !P3 ;  /* 0xff8000005b917808 */ /* 0x000fe20005800000 */
[----:B------:R-:W-:Y:S01]  /*5d60*/  FMUL.FTZ R33, R66, c[0x0][0x2ec] ;  /* 0x0000bb0042217a20 */ /* 0x000fe20000410000 */
[-C--:B------:R-:W-:Y:S01]  /*5d70*/  ISETP.GE.AND P3, PT, R167, R181.reuse, PT ;  /* 0x000000b5a700720c */ /* 0x080fe20003f66270 */
[-C--:B--2---:R-:W-:Y:S01]  /*5d80*/  FFMA.FTZ R76, R0, R168.reuse, R76 ;  /* 0x000000a8004c7223 */ /* 0x084fe2000001004c */
[----:B------:R-:W-:Y:S01]  /*5d90*/  FSEL R240, R99, -INF , !P5 ;  /* 0xff80000063f07808 */ /* 0x000fe20006800000 */
[----:B------:R-:W-:Y:S01]  /*5da0*/  HMMA.16816.F32.BF16 R20, R8, R28, R20 ;  /* 0x0000001c0814723c */ /* 0x000fe20000041814 */
[----:B------:R-:W-:Y:S01]  /*5db0*/  FMUL.FTZ R60, R60, c[0x0][0x2ec] ;  /* 0x0000bb003c3c7a20 */ /* 0x000fe20000410000 */
[----:B------:R2:W-:Y:S01]  /*5dc0*/  MUFU.TANH R112, R75 ;  /* 0x0000004b00707308 */ /* 0x0005e20000002400 */
[----:B------:R-:W-:Y:S01]  /*5dd0*/  FSEL R236, R80, -INF , !P3 ;  /* 0xff80000050ec7808 */ /* 0x000fe20005800000 */
[----:B------:R-:W-:Y:S01]  /*5de0*/  FMUL.FTZ R35, R61, c[0x0][0x2ec] ;  /* 0x0000bb003d237a20 */ /* 0x000fe20000410000 */
[-C--:B------:R-:W-:Y:S01]  /*5df0*/  ISETP.GE.AND P5, PT, R159, R181.reuse, PT ;  /* 0x000000b59f00720c */ /* 0x080fe20003fa6270 */
[----:B-1----:R-:W-:Y:S01]  /*5e00*/  FFMA.FTZ R77, R0, R168, R77 ;  /* 0x000000a8004d7223 */ /* 0x002fe2000001004d */
[-C--:B------:R-:W-:Y:S01]  /*5e10*/  ISETP.GE.AND P3, PT, R173, R181.reuse, PT ;  /* 0x000000b5ad00720c */ /* 0x080fe20003f66270 */
[----:B------:R-:W-:Y:S01]  /*5e20*/  FMUL.FTZ R25, R25, c[0x0][0x2ec] ;  /* 0x0000bb0019197a20 */ /* 0x000fe20000410000 */
[----:B------:R-:W-:Y:S01]  /*5e30*/  FSEL R242, R88, -INF , !P5 ;  /* 0xff80000058f27808 */ /* 0x000fe20006800000 */
[C---:B---3--:R-:W-:Y:S01]  /*5e40*/  FFMA.FTZ R72, R0.reuse, R150, R97 ;  /* 0x0000009600487223 */ /* 0x048fe20000010061 */
[----:B------:R-:W1:Y:S01]  /*5e50*/  MUFU.TANH R93, R93 ;  /* 0x0000005d005d7308 */ /* 0x000e620000002400 */
[----:B----4-:R-:W-:Y:S01]  /*5e60*/  FFMA.FTZ R79, R0, R172, R79 ;  /* 0x000000ac004f7223 */ /* 0x010fe2000001004f */
[-C--:B------:R-:W-:Y:S01]  /*5e70*/  ISETP.GE.AND P5, PT, R165, R181.reuse, PT ;  /* 0x000000b5a500720c */ /* 0x080fe20003fa6270 */
[----:B------:R-:W-:Y:S01]  /*5e80*/  FMUL.FTZ R18, R24, c[0x0][0x2ec] ;  /* 0x0000bb0018127a20 */ /* 0x000fe20000410000 */
[----:B------:R-:W-:Y:S01]  /*5e90*/  FSEL R72, R72, -INF , !P4 ;  /* 0xff80000048487808 */ /* 0x000fe20006000000 */
[----:B------:R-:W-:Y:S01]  /*5ea0*/  FMUL.FTZ R15, R104, c[0x0][0x2ec] ;  /* 0x0000bb00680f7a20 */ /* 0x000fe20000410000 */
[----:B------:R-:W-:Y:S01]  /*5eb0*/  ISETP.GE.AND P4, PT, R155, R180, PT ;  /* 0x000000b49b00720c */ /* 0x000fe20003f86270 */
[----:B--2---:R-:W-:Y:S01]  /*5ec0*/  FFMA.FTZ R75, R0, R150, R96 ;  /* 0x00000096004b7223 */ /* 0x004fe20000010060 */
[----:B------:R-:W2:Y:S01]  /*5ed0*/  MUFU.TANH R86, R86 ;  /* 0x0000005600567308 */ /* 0x000ea20000002400 */
[----:B------:R-:W-:Y:S01]  /*5ee0*/  FMUL.FTZ R17, R63, c[0x0][0x2ec] ;  /* 0x0000bb003f117a20 */ /* 0x000fe20000410000 */
[----:B------:R-:W-:Y:S01]  /*5ef0*/  FSEL R237, R89, -INF , !P4 ;  /* 0xff80000059ed7808 */ /* 0x000fe20006000000 */
[----:B------:R-:W-:Y:S01]  /*5f00*/  FMUL.FTZ R13, R26, c[0x0][0x2ec] ;  /* 0x0000bb001a0d7a20 */ /* 0x000fe20000410000 */
[----:B------:R-:W-:Y:S01]  /*5f10*/  FSEL R75, R75, -INF , !P6 ;  /* 0xff8000004b4b7808 */ /* 0x000fe20007000000 */
[----:B------:R-:W-:Y:S01]  /*5f20*/  FMUL.FTZ R62, R62, c[0x0][0x2ec] ;  /* 0x0000bb003e3e7a20 */ /* 0x000fe20000410000 */
[-C--:B------:R-:W-:Y:S01]  /*5f30*/  ISETP.GE.AND P6, PT, R155, R181.reuse, PT ;  /* 0x000000b59b00720c */ /* 0x080fe20003fc6270 */
[----:B------:R-:W-:Y:S01]  /*5f40*/  FMUL.FTZ R9, R21, c[0x0][0x2ec] ;  /* 0x0000bb0015097a20 */ /* 0x000fe20000410000 */
[----:B------:R3:W4:Y:S01]  /*5f50*/  MUFU.TANH R103, R74 ;  /* 0x0000004a00677308 */ /* 0x0007220000002400 */
[----:B------:R-:W-:Y:S01]  /*5f60*/  ISETP.GE.AND P4, PT, R163, R180, PT ;  /* 0x000000b4a300720c */ /* 0x000fe20003f86270 */
[----:B-1----:R-:W-:Y:S01]  /*5f70*/  FFMA.FTZ R93, R0, R120, R93 ;  /* 0x00000078005d7223 */ /* 0x002fe2000001005d */
[----:B------:R-:W-:Y:S01]  /*5f80*/  FSEL R243, R111, -INF , !P6 ;  /* 0xff8000006ff37808 */ /* 0x000fe20007000000 */
[----:B------:R-:W-:Y:S01]  /*5f90*/  FMUL.FTZ R14, R27, c[0x0][0x2ec] ;  /* 0x0000bb001b0e7a20 */ /* 0x000fe20000410000 */
[-C--:B------:R-:W-:Y:S01]  /*5fa0*/  ISETP.GE.AND P6, PT, R163, R181.reuse, PT ;  /* 0x000000b5a300720c */ /* 0x080fe20003fc6270 */
[----:B------:R-:W-:Y:S01]  /*5fb0*/  FMUL.FTZ R10, R22, c[0x0][0x2ec] ;  /* 0x0000bb00160a7a20 */ /* 0x000fe20000410000 */
[----:B------:R-:W-:Y:S01]  /*5fc0*/  FSEL R150, R85, -INF , !P4 ;  /* 0xff80000055967808 */ /* 0x000fe20006000000 */
[----:B------:R-:W1:Y:S01]  /*5fd0*/  MUFU.TANH R81, R81 ;  /* 0x0000005100517308 */ /* 0x000e620000002400 */
[----:B------:R-:W-:Y:S01]  /*5fe0*/  ISETP.GE.AND P4, PT, R169, R180, PT ;  /* 0x000000b4a900720c */ /* 0x000fe20003f86270 */
[----:B--2---:R-:W-:Y:S01]  /*5ff0*/  FFMA.FTZ R86, R0, R160, R86 ;  /* 0x000000a000567223 */ /* 0x004fe20000010056 */
[----:B------:R-:W-:Y:S01]  /*6000*/  FSEL R164, R79, -INF , !P3 ;  /* 0xff8000004fa47808 */ /* 0x000fe20005800000 */
[----:B------:R-:W-:Y:S01]  /*6010*/  FMUL.FTZ R11, R23, c[0x0][0x2ec] ;  /* 0x0000bb00170b7a20 */ /* 0x000fe20000410000 */
[-C--:B------:R-:W-:Y:S01]  /*6020*/  ISETP.GE.AND P3, PT, R178, R181.reuse, PT ;  /* 0x000000b5b200720c */ /* 0x080fe20003f66270 */
[----:B------:R-:W-:Y:S01]  /*6030*/  FMUL.FTZ R20, R20, c[0x0][0x2ec] ;  /* 0x0000bb0014147a20 */ /* 0x000fe20000410000 */
[----:B------:R-:W-:Y:S01]  /*6040*/  FSEL R147, R87, -INF , !P5 ;  /* 0xff80000057937808 */ /* 0x000fe20006800000 */
[----:B---3--:R-:W-:Y:S01]  /*6050*/  FFMA.FTZ R74, R0, R146, R203 ;  /* 0x00000092004a7223 */ /* 0x008fe200000100cb */
[----:B------:R-:W2:Y:S01]  /*6060*/  MUFU.TANH R71, R71 ;  /* 0x0000004700477308 */ /* 0x000ea20000002400 */
[----:B------:R-:W-:Y:S01]  /*6070*/  FSEL R146, R84, -INF , !P6 ;  /* 0xff80000054927808 */ /* 0x000fe20007000000 */
[----:B------:R-:W-:Y:S01]  /*6080*/  FMUL.FTZ R67, R106, c[0x0][0x2ec] ;  /* 0x0000bb006a437a20 */ /* 0x000fe20000410000 */
[----:B------:R-:W-:Y:S01]  /*6090*/  ISETP.GE.AND P6, PT, R169, R181, PT ;  /* 0x000000b5a900720c */ /* 0x000fe20003fc6270 */
[----:B------:R-:W-:Y:S01]  /*60a0*/  FMUL.FTZ R65, R107, c[0x0][0x2ec] ;  /* 0x0000bb006b417a20 */ /* 0x000fe20000410000 */
[----:B------:R-:W-:Y:S01]  /*60b0*/  FSEL R74, R74, -INF , !P1 ;  /* 0xff8000004a4a7808 */ /* 0x000fe20004800000 */
[----:B----4-:R-:W-:Y:S01]  /*60c0*/  FFMA.FTZ R103, R0, R172, R103 ;  /* 0x000000ac00677223 */ /* 0x010fe20000010067 */
[----:B------:R-:W-:Y:S01]  /*60d0*/  ISETP.GE.AND P1, PT, R154, R180, PT ;  /* 0x000000b49a00720c */ /* 0x000fe20003f26270 */
[----:B------:R-:W3:Y:S01]  /*60e0*/  MUFU.TANH R34, R60 ;  /* 0x0000003c00227308 */ /* 0x000ee20000002400 */
[C---:B-1----:R-:W-:Y:S01]  /*60f0*/  FFMA.FTZ R81, R0.reuse, R166, R81 ;  /* 0x000000a600517223 */ /* 0x042fe20000010051 */
[----:B------:R-:W-:Y:S01]  /*6100*/  FSEL R166, R77, -INF , !P4 ;  /* 0xff8000004da67808 */ /* 0x000fe20006000000 */
[----:B------:R-:W-:Y:S01]  /*6110*/  FFMA.FTZ R112, R0, R174, R112 ;  /* 0x000000ae00707223 */ /* 0x000fe20000010070 */
[----:B------:R-:W-:Y:S01]  /*6120*/  FSEL R238, R109, -INF , !P1 ;  /* 0xff8000006dee7808 */ /* 0x000fe20004800000 */
[----:B------:R-:W-:Y:S01]  /*6130*/  FMUL.FTZ R105, R105, c[0x0][0x2ec] ;  /* 0x0000bb0069697a20 */ /* 0x000fe20000410000 */
[----:B------:R-:W-:-:S02]  /*6140*/  ISETP.GE.AND P1, PT, R159, R180, PT ;  /* 0x000000b49f00720c */ /* 0x000fc40003f26270 */
[----:B------:R-:W1:Y:S01]  /*6150*/  MUFU.TANH R78, R78 ;  /* 0x0000004e004e7308 */ /* 0x000e620000002400 */
[----:B------:R-:W-:Y:S01]  /*6160*/  ISETP.GE.AND P4, PT, R175, R180, PT ;  /* 0x000000b4af00720c */ /* 0x000fe20003f86270 */
[C---:B--2---:R-:W-:Y:S01]  /*6170*/  FFMA.FTZ R71, R0.reuse, R170, R71 ;  /* 0x000000aa00477223 */ /* 0x044fe20000010047 */
[----:B------:R-:W-:Y:S02]  /*6180*/  ISETP.GE.AND P5, PT, R171, R181, PT ;  /* 0x000000b5ab00720c */ /* 0x000fe40003fa6270 */
[----:B------:R-:W-:Y:S02]  /*6190*/  IADD3 R203, R219, 0x4000, RZ ;  /* 0x00004000dbcb7810 */ /* 0x000fe40007ffe0ff */
[----:B------:R-:W-:Y:S01]  /*61a0*/  FSEL R162, R71, -INF , !P5 ;  /* 0xff80000047a27808 */ /* 0x000fe20006800000 */
[----:B------:R2:W4:Y:S01]  /*61b0*/  MUFU.TANH R83, R73 ;  /* 0x0000004900537308 */ /* 0x0005220000002400 */
[----:B---3--:R-:W-:Y:S01]  /*61c0*/  FFMA.FTZ R34, R0, R183, R34 ;  /* 0x000000b700227223 */ /* 0x008fe20000010022 */
[----:B------:R-:W-:-:S02]  /*61d0*/  ISETP.GE.AND P5, PT, R177, R181, PT ;  /* 0x000000b5b100720c */ /* 0x000fc40003fa6270 */
[----:B------:R-:W-:-:S04]  /*61e0*/  IADD3 R199, R219, 0x6000, RZ ;  /* 0x00006000dbc77810 */ /* 0x000fc80007ffe0ff */
[----:B------:R-:W3:Y:S01]  /*61f0*/  MUFU.TANH R92, R92 ;  /* 0x0000005c005c7308 */ /* 0x000ee20000002400 */
[----:B-1----:R-:W-:Y:S01]  /*6200*/  FFMA.FTZ R78, R0, R170, R78 ;  /* 0x000000aa004e7223 */ /* 0x002fe2000001004e */
[----:B------:R-:W-:Y:S02]  /*6210*/  FSEL R170, R112, -INF , !P4 ;  /* 0xff80000070aa7808 */ /* 0x000fe40006000000 */
[----:B------:R-:W-:Y:S01]  /*6220*/  ISETP.GE.AND P4, PT, R182, R180, PT ;  /* 0x000000b4b600720c */ /* 0x000fe20003f86270 */
[----:B--2---:R-:W-:-:S03]  /*6230*/  FFMA.FTZ R73, R0, R148, R98 ;  /* 0x0000009400497223 */ /* 0x004fc60000010062 */
[----:B------:R-:W1:Y:S01]  /*6240*/  MUFU.TANH R12, R25 ;  /* 0x00000019000c7308 */ /* 0x000e620000002400 */
[----:B------:R-:W-:Y:S01]  /*6250*/  FSEL R148, R90, -INF , !P1 ;  /* 0xff8000005a947808 */ /* 0x000fe20004800000 */
[----:B----4-:R-:W-:Y:S01]  /*6260*/  FFMA.FTZ R83, R0, R174, R83 ;  /* 0x000000ae00537223 */ /* 0x010fe20000010053 */
[-C--:B------:R-:W-:Y:S02]  /*6270*/  ISETP.GE.AND P1, PT, R165, R180.reuse, PT ;  /* 0x000000b4a500720c */ /* 0x080fe40003f26270 */
[----:B------:R-:W-:Y:S02]  /*6280*/  FSEL R73, R73, -INF , !P2 ;  /* 0xff80000049497808 */ /* 0x000fe40005000000 */
[----:B------:R-:W-:Y:S01]  /*6290*/  ISETP.GE.AND P2, PT, R152, R180, PT ;  /* 0x000000b49800720c */ /* 0x000fe20003f46270 */
[----:B------:R-:W2:Y:S01]  /*62a0*/  MUFU.TANH R94, R94 ;  /* 0x0000005e005e7308 */ /* 0x000ea20000002400 */
[----:B------:R-:W-:Y:S01]  /*62b0*/  FSEL R153, R82, -INF , !P1 ;  /* 0xff80000052997808 */ /* 0x000fe20004800000 */
[----:B---3--:R-:W-:Y:S01]  /*62c0*/  FFMA.FTZ R92, R0, R176, R92 ;  /* 0x000000b0005c7223 */ /* 0x008fe2000001005c */
[----:B------:R-:W-:-:S02]  /*62d0*/  FSEL R239, R110, -INF , !P2 ;  /* 0xff8000006eef7808 */ /* 0x000fc40005000000 */
[----:B------:R-:W-:Y:S02]  /*62e0*/  ISETP.GE.AND P2, PT, R161, R180, PT ;  /* 0x000000b4a100720c */ /* 0x000fe40003f46270 */
[----:B------:R-:W-:Y:S01]  /*62f0*/  FSEL R161, R76, -INF , !P6 ;  /* 0xff8000004ca17808 */ /* 0x000fe20007000000 */
[----:B------:R-:W-:Y:S01]  /*6300*/  I2F R121, R182 ;  /* 0x000000b600797306 */ /* 0x000fe20000201400 */
[-C--:B------:R-:W-:Y:S01]  /*6310*/  ISETP.GE.AND P6, PT, R175, R181.reuse, PT ;  /* 0x000000b5af00720c */ /* 0x080fe20003fc6270 */
[----:B-1----:R-:W-:Y:S01]  /*6320*/  FFMA.FTZ R12, R0, R190, R12 ;  /* 0x000000be000c7223 */ /* 0x002fe2000001000c */
[----:B------:R-:W-:Y:S02]  /*6330*/  FSEL R175, R93, -INF , !P3 ;  /* 0xff8000005daf7808 */ /* 0x000fe40005800000 */
[----:B------:R-:W-:Y:S02]  /*6340*/  FSEL R149, R86, -INF , !P2 ;  /* 0xff80000056957808 */ /* 0x000fe40005000000 */
[----:B------:R-:W-:Y:S01]  /*6350*/  ISETP.GE.AND P3, PT, R186, R181, PT ;  /* 0x000000b5ba00720c */ /* 0x000fe20003f66270 */
[----:B------:R-:W1:Y:S01]  /*6360*/  MUFU.TANH R53, R53 ;  /* 0x0000003500357308 */ /* 0x000e620000002400 */
[----:B------:R-:W-:Y:S01]  /*6370*/  ISETP.GE.AND P2, PT, R167, R180, PT ;  /* 0x000000b4a700720c */ /* 0x000fe20003f46270 */
[----:B--2---:R-:W-:Y:S01]  /*6380*/  FFMA.FTZ R94, R0, R176, R94 ;  /* 0x000000b0005e7223 */ /* 0x004fe2000001005e */
[----:B------:R-:W-:-:S02]  /*6390*/  ISETP.GE.AND P1, PT, R171, R180, PT ;  /* 0x000000b4ab00720c */ /* 0x000fc40003f26270 */
[----:B------:R-:W-:Y:S02]  /*63a0*/  FSEL R160, R34, -INF , !P3 ;  /* 0xff80000022a07808 */ /* 0x000fe40005800000 */
[----:B------:R-:W-:Y:S01]  /*63b0*/  FSEL R154, R81, -INF , !P2 ;  /* 0xff800000519a7808 */ /* 0x000fe20005000000 */
[----:B------:R-:W2:Y:S01]  /*63c0*/  MUFU.TANH R32, R32 ;  /* 0x0000002000207308 */ /* 0x000ea20000002400 */
[----:B------:R-:W-:Y:S02]  /*63d0*/  FSEL R167, R78, -INF , !P1 ;  /* 0xff8000004ea77808 */ /* 0x000fe40004800000 */
[----:B------:R-:W-:Y:S02]  /*63e0*/  ISETP.GE.AND P3, PT, R192, R181, PT ;  /* 0x000000b5c000720c */ /* 0x000fe40003f66270 */
[-C--:B------:R-:W-:Y:S02]  /*63f0*/  ISETP.GE.AND P2, PT, R173, R180.reuse, PT ;  /* 0x000000b4ad00720c */ /* 0x080fe40003f46270 */
[----:B------:R-:W-:Y:S01]  /*6400*/  ISETP.GE.AND P1, PT, R177, R180, PT ;  /* 0x000000b4b100720c */ /* 0x000fe20003f26270 */
[----:B------:R-:W3:Y:S01]  /*6410*/  MUFU.TANH R15, R15 ;  /* 0x0000000f000f7308 */ /* 0x000ee20000002400 */
[----:B------:R-:W-:Y:S01]  /*6420*/  FSEL R163, R83, -INF , !P6 ;  /* 0xff80000053a37808 */ /* 0x000fe20007000000 */
[----:B-1----:R-:W-:Y:S01]  /*6430*/  FFMA.FTZ R53, R0, R121, R53 ;  /* 0x0000007900357223 */ /* 0x002fe20000010035 */
[----:B------:R-:W-:-:S02]  /*6440*/  FSEL R176, R92, -INF , !P5 ;  /* 0xff8000005cb07808 */ /* 0x000fc40006800000 */
[----:B------:R-:W-:Y:S02]  /*6450*/  FSEL R157, R12, -INF , !P3 ;  /* 0xff8000000c9d7808 */ /* 0x000fe40005800000 */
[----:B------:R-:W-:Y:S01]  /*6460*/  FSEL R169, R103, -INF , !P2 ;  /* 0xff80000067a97808 */ /* 0x000fe20005000000 */
[----:B------:R-:W1:Y:S01]  /*6470*/  MUFU.TANH R52, R52 ;  /* 0x0000003400347308 */ /* 0x000e620000002400 */
[----:B--2---:R-:W-:Y:S01]  /*6480*/  FFMA.FTZ R32, R0, R179, R32 ;  /* 0x000000b300207223 */ /* 0x004fe20000010020 */
[-C--:B------:R-:W-:Y:S02]  /*6490*/  ISETP.GE.AND P6, PT, R182, R181.reuse, PT ;  /* 0x000000b5b600720c */ /* 0x080fe40003fc6270 */
[----:B------:R-:W-:Y:S02]  /*64a0*/  ISETP.GE.AND P5, PT, R184, R181, PT ;  /* 0x000000b5b800720c */ /* 0x000fe40003fa6270 */
[----:B------:R-:W-:Y:S02]  /*64b0*/  FSEL R172, R94, -INF , !P1 ;  /* 0xff8000005eac7808 */ /* 0x000fe40004800000 */
[----:B------:R-:W2:Y:S01]  /*64c0*/  MUFU.TANH R33, R33 ;  /* 0x0000002100217308 */ /* 0x000ea20000002400 */
[----:B---3--:R-:W-:Y:S01]  /*64d0*/  FFMA.FTZ R15, R0, R101, R15 ;  /* 0x00000065000f7223 */ /* 0x008fe2000001000f */
[----:B------:R-:W-:-:S02]  /*64e0*/  ISETP.GE.AND P3, PT, R195, R181, PT ;  /* 0x000000b5c300720c */ /* 0x000fc40003f66270 */
[-C--:B------:R-:W-:Y:S02]  /*64f0*/  ISETP.GE.AND P2, PT, R178, R180.reuse, PT ;  /* 0x000000b4b200720c */ /* 0x080fe40003f46270 */
[----:B------:R-:W-:Y:S02]  /*6500*/  ISETP.GE.AND P1, PT, R184, R180, PT ;  /* 0x000000b4b800720c */ /* 0x000fe40003f26270 */
[----:B------:R-:W3:Y:S01]  /*6510*/  MUFU.TANH R48, R48 ;  /* 0x0000003000307308 */ /* 0x000ee20000002400 */
[----:B-1----:R-:W-:Y:S01]  /*6520*/  FFMA.FTZ R52, R0, R120, R52 ;  /* 0x0000007800347223 */ /* 0x002fe20000010034 */
[----:B------:R-:W-:Y:S02]  /*6530*/  FSEL R174, R53, -INF , !P6 ;  /* 0xff80000035ae7808 */ /* 0x000fe40007000000 */
[----:B------:R-:W-:Y:S02]  /*6540*/  FSEL R173, R32, -INF , !P5 ;  /* 0xff80000020ad7808 */ /* 0x000fe40006800000 */
[----:B------:R-:W-:-:S02]  /*6550*/  FSEL R142, R15, -INF , !P3 ;  /* 0xff8000000f8e7808 */ /* 0x000fc40005800000 */
[----:B------:R-:W1:Y:S01]  /*6560*/  MUFU.TANH R35, R35 ;  /* 0x0000002300237308 */ /* 0x000e620000002400 */
[----:B--2---:R-:W-:Y:S01]  /*6570*/  FFMA.FTZ R33, R0, R121, R33 ;  /* 0x0000007900217223 */ /* 0x004fe20000010021 */
[----:B------:R-:W-:Y:S02]  /*6580*/  FSEL R171, R52, -INF , !P2 ;  /* 0xff80000034ab7808 */ /* 0x000fe40005000000 */
[----:B------:R-:W-:Y:S02]  /*6590*/  ISETP.GE.AND P6, PT, R188, R181, PT ;  /* 0x000000b5bc00720c */ /* 0x000fe40003fc6270 */
[----:B------:R-:W-:Y:S02]  /*65a0*/  FSEL R168, R33, -INF , !P4 ;  /* 0xff80000021a87808 */ /* 0x000fe40006000000 */
[----:B------:R-:W2:Y:S01]  /*65b0*/  MUFU.TANH R18, R18 ;  /* 0x0000001200127308 */ /* 0x000ea20000002400 */
[----:B---3--:R-:W-:Y:S01]  /*65c0*/  FFMA.FTZ R48, R0, R179, R48 ;  /* 0x000000b300307223 */ /* 0x008fe20000010030 */
[----:B------:R-:W-:-:S02]  /*65d0*/  ISETP.GE.AND P5, PT, R189, R181, PT ;  /* 0x000000b5bd00720c */ /* 0x000fc40003fa6270 */
[----:B------:R-:W-:Y:S02]  /*65e0*/  ISETP.GT.AND P3, PT, R230, R224, PT ;  /* 0x000000e0e600720c */ /* 0x000fe40003f64270 */
[----:B------:R-:W-:Y:S02]  /*65f0*/  FSEL R165, R48, -INF , !P1 ;  /* 0xff80000030a57808 */ /* 0x000fe40004800000 */
[----:B------:R-:W3:Y:S01]  /*6600*/  MUFU.TANH R16, R62 ;  /* 0x0000003e00107308 */ /* 0x000ee20000002400 */
[----:B-1----:R-:W-:Y:S01]  /*6610*/  FFMA.FTZ R35, R0, R185, R35 ;  /* 0x000000b900237223 */ /* 0x002fe20000010023 */
[-C--:B------:R-:W-:Y:S02]  /*6620*/  ISETP.GE.AND P2, PT, R186, R180.reuse, PT ;  /* 0x000000b4ba00720c */ /* 0x080fe40003f46270 */
[-C--:B------:R-:W-:Y:S02]  /*6630*/  ISETP.GE.AND P4, PT, R188, R180.reuse, PT ;  /* 0x000000b4bc00720c */ /* 0x080fe40003f86270 */
[----:B------:R-:W-:-:S02]  /*6640*/  ISETP.GE.AND P1, PT, R189, R180, PT ;  /* 0x000000b4bd00720c */ /* 0x000fc40003f26270 */
[----:B------:R-:W1:Y:S01]  /*6650*/  MUFU.TANH R17, R17 ;  /* 0x0000001100117308 */ /* 0x000e620000002400 */
[----:B--2---:R-:W-:Y:S01]  /*6660*/  FFMA.FTZ R18, R0, R187, R18 ;  /* 0x000000bb00127223 */ /* 0x004fe20000010012 */
[----:B------:R-:W-:Y:S02]  /*6670*/  FSEL R159, R35, -INF , !P6 ;  /* 0xff800000239f7808 */ /* 0x000fe40007000000 */
[----:B------:R-:W-:Y:S02]  /*6680*/  ISETP.GE.AND P6, PT, R193, R181, PT ;  /* 0x000000b5c100720c */ /* 0x000fe40003fc6270 */
[----:B------:R-:W-:Y:S02]  /*6690*/  FSEL R158, R18, -INF , !P5 ;  /* 0xff800000129e7808 */ /* 0x000fe40006800000 */
[----:B------:R-:W2:Y:S01]  /*66a0*/  MUFU.TANH R13, R13 ;  /* 0x0000000d000d7308 */ /* 0x000ea20000002400 */
[----:B---3--:R-:W-:Y:S01]  /*66b0*/  FFMA.FTZ R16, R0, R183, R16 ;  /* 0x000000b700107223 */ /* 0x008fe20000010010 */
[----:B------:R-:W-:-:S04]  /*66c0*/  ISETP.GE.AND P5, PT, R194, R181, PT ;  /* 0x000000b5c200720c */ /* 0x000fc80003fa6270 */
[----:B------:R-:W-:Y:S02]  /*66d0*/  FSEL R156, R16, -INF , !P2 ;  /* 0xff800000109c7808 */ /* 0x000fe40005000000 */
[----:B------:R-:W3:Y:S01]  /*66e0*/  MUFU.TANH R8, R20 ;  /* 0x0000001400087308 */ /* 0x000ee20000002400 */
        /* <DEDUP_REMOVED lines=8> */
[----:B---3--:R-:W-:Y:S01]  /*6770*/  FFMA.FTZ R8, R0, R191, R8 ;  /* 0x000000bf00087223 */ /* 0x008fe20000010008 */
[----:B------:R-:W-:-:S04]  /*6780*/  ISETP.GE.AND P1, PT, R194, R180, PT ;  /* 0x000000b4c200720c */ /* 0x000fc80003f26270 */
[----:B------:R-:W-:Y:S01]  /*6790*/  FSEL R144, R8, -INF , !P6 ;  /* 0xff80000008907808 */ /* 0x000fe20007000000 */
[C---:B------:R-:W-:Y:S01]  /*67a0*/  FFMA.FTZ R8, R0.reuse, R132, R102 ;  /* 0x0000008400087223 */ /* 0x040fe20000010066 */
[----:B------:R-:W3:Y:S01]  /*67b0*/  MUFU.TANH R10, R10 ;  /* 0x0000000a000a7308 */ /* 0x000ee20000002400 */
[----:B-1----:R-:W-:Y:S01]  /*67c0*/  FFMA.FTZ R9, R0, R100, R9 ;  /* 0x0000006400097223 */ /* 0x002fe20000010009 */
[----:B------:R-:W-:-:S04]  /*67d0*/  ISETP.GE.AND P6, PT, R133, R181, PT ;  /* 0x000000b58500720c */ /* 0x000fc80003fc6270 */
[----:B------:R-:W-:Y:S01]  /*67e0*/  FSEL R143, R9, -INF , !P5 ;  /* 0xff800000098f7808 */ /* 0x000fe20006800000 */
[C---:B------:R-:W-:Y:S01]  /*67f0*/  FFMA.FTZ R9, R0.reuse, R132, R198 ;  /* 0x0000008400097223 */ /* 0x040fe200000100c6 */
[----:B------:R-:W1:Y:S01]  /*6800*/  MUFU.TANH R11, R11 ;  /* 0x0000000b000b7308 */ /* 0x000e620000002400 */
[----:B--2---:R-:W-:Y:S01]  /*6810*/  FFMA.FTZ R14, R0, R190, R14 ;  /* 0x000000be000e7223 */ /* 0x004fe2000001000e */
[----:B------:R-:W-:Y:S02]  /*6820*/  ISETP.GE.AND P5, PT, R197, R181, PT ;  /* 0x000000b5c500720c */ /* 0x000fe40003fa6270 */
[----:B------:R-:W-:Y:S02]  /*6830*/  IADD3 R198, R219, 0x6800, RZ ;  /* 0x00006800dbc67810 */ /* 0x000fe40007ffe0ff */
[----:B------:R-:W-:Y:S02]  /*6840*/  FSEL R151, R14, -INF , !P2 ;  /* 0xff8000000e977808 */ /* 0x000fe40005000000 */
[----:B------:R-:W2:Y:S01]  /*6850*/  MUFU.TANH R140, R105 ;  /* 0x00000069008c7308 */ /* 0x000ea20000002400 */
[----:B---3--:R-:W-:Y:S01]  /*6860*/  FFMA.FTZ R10, R0, R191, R10 ;  /* 0x000000bf000a7223 */ /* 0x008fe2000001000a */
[----:B------:R-:W-:Y:S01]  /*6870*/  BAR.SYNC.DEFER_BLOCKING 0x0 ;  /* 0x0000000000007b1d */ /* 0x000fe20000010000 */
[----:B------:R-:W-:-:S02]  /*6880*/  ISETP.GE.AND P2, PT, R195, R180, PT ;  /* 0x000000b4c300720c */ /* 0x000fc40003f46270 */
[----:B------:R-:W-:Y:S02]  /*6890*/  FSEL R9, R9, -INF , !P6 ;  /* 0xff80000009097808 */ /* 0x000fe40007000000 */
[----:B------:R-:W-:Y:S01]  /*68a0*/  FSEL R139, R10, -INF , !P4 ;  /* 0xff8000000a8b7808 */ /* 0x000fe20006000000 */
[----:B------:R-:W3:Y:S01]  /*68b0*/  MUFU.TANH R67, R67 ;  /* 0x0000004300437308 */ /* 0x000ee20000002400 */
[----:B-1----:R-:W-:Y:S01]  /*68c0*/  FFMA.FTZ R11, R0, R100, R11 ;  /* 0x00000064000b7223 */ /* 0x002fe2000001000b */
[----:B------:R-:W-:-:S04]  /*68d0*/  ISETP.GE.AND P4, PT, R133, R180, PT ;  /* 0x000000b48500720c */ /* 0x000fc80003f86270 */
[----:B------:R-:W-:Y:S02]  /*68e0*/  FSEL R138, R11, -INF , !P1 ;  /* 0xff8000000b8a7808 */ /* 0x000fe40004800000 */
[----:B------:R-:W1:Y:S01]  /*68f0*/  MUFU.TANH R65, R65 ;  /* 0x0000004100417308 */ /* 0x000e620000002400 */
[----:B--2---:R-:W-:Y:S01]  /*6900*/  FFMA.FTZ R140, R0, R196, R140 ;  /* 0x000000c4008c7223 */ /* 0x004fe2000001008c */
[----:B------:R-:W-:Y:S02]  /*6910*/  ISETP.GE.AND P1, PT, R197, R180, PT ;  /* 0x000000b4c500720c */ /* 0x000fe40003f26270 */
[----:B------:R-:W-:Y:S02]  /*6920*/  IADD3 R197, R219, 0x7000, RZ ;  /* 0x00007000dbc57810 */ /* 0x000fe40007ffe0ff */
[----:B------:R-:W-:Y:S01]  /*6930*/  FSEL R8, R8, -INF , !P4 ;  /* 0xff80000008087808 */ /* 0x000fe20006000000 */
[----:B---3--:R-:W-:Y:S01]  /*6940*/  FFMA.FTZ R67, R0, R101, R67 ;  /* 0x0000006500437223 */ /* 0x008fe20000010043 */
[----:B------:R-:W-:-:S04]  /*6950*/  FSEL R140, R140, -INF , !P5 ;  /* 0xff8000008c8c7808 */ /* 0x000fc80006800000 */
[----:B------:R-:W-:Y:S01]  /*6960*/  FSEL R67, R67, -INF , !P2 ;  /* 0xff80000043437808 */ /* 0x000fe20005000000 */
[----:B-1----:R-:W-:Y:S01]  /*6970*/  FFMA.FTZ R65, R0, R196, R65 ;  /* 0x000000c400417223 */ /* 0x002fe20000010041 */
[----:B------:R-:W-:-:S04]  /*6980*/  IADD3 R196, R219, 0x7800, RZ ;  /* 0x00007800dbc47810 */ /* 0x000fc80007ffe0ff */
[----:B------:R-:W-:Y:S01]  /*6990*/  FSEL R65, R65, -INF , !P1 ;  /* 0xff80000041417808 */ /* 0x000fe20004800000 */
[----:B------:R-:W-:Y:S05]  /*69a0*/  @!P3 BRA `(.L_x_3733) ;  /* 0x00000e200000b947 */ /* 0x000fea0003800000 */
[----:B------:R-:W-:Y:S05]  /*69b0*/  @!P0 BRA `(.L_x_3734) ;  /* 0x0000039000008947 */ /* 0x000fea0003800000 */
[----:B------:R-:W1:Y:S01]  /*69c0*/  I2F.RP R16, R39 ;  /* 0x0000002700107306 */ /* 0x000e620000209400 */
[----:B------:R-:W-:Y:S02]  /*69d0*/  IABS R13, R41 ;  /* 0x00000029000d7213 */ /* 0x000fe40000000000 */
[C---:B------:R-:W-:Y:S02]  /*69e0*/  IADD3 R15, R41.reuse, -0x80, RZ ;  /* 0xffffff80290f7810 */ /* 0x040fe40007ffe0ff */
[----:B------:R-:W-:Y:S02]  /*69f0*/  LOP3.LUT R41, R41, c[0x0][0x2d0], RZ, 0x3c, !PT ;  /* 0x0000b40029297a12 */ /* 0x000fe400078e3cff */
[----:B------:R-:W-:Y:S02]  /*6a00*/  IABS R11, R15 ;  /* 0x0000000f000b7213 */ /* 0x000fe40000000000 */
        /* <DEDUP_REMOVED lines=52> */
.L_x_3734:
[----:B------:R-:W-:-:S04]  /*6d50*/  LEA R124, -R124, RZ, 0x7 ;  /* 0x000000ff7c7c7211 */ /* 0x000fc800078e39ff */
[----:B------:R-:W-:Y:S02]  /*6d60*/  SHF.R.S32.HI R14, RZ, 0x1f, R124 ;  /* 0x0000001fff0e7819 */ /* 0x000fe4000001147c */
.L_x_3735:
        /* <DEDUP_REMOVED lines=162> */
.L_x_3737:
[----:B------:R-:W-:Y:S05]  /*7790*/  BSYNC B0 ;  /* 0x0000000000007941 */ /* 0x000fea0003800000 */
.L_x_3736:
[----:B------:R-:W0:Y:S01]  /*77a0*/  LDGDEPBAR ;  /* 0x00000000000079af */ /* 0x000e220000000000 */
[----:B------:R-:W-:-:S04]  /*77b0*/  IADD3 R135, P1, R124, R135, RZ ;  /* 0x000000877c877210 */ /* 0x000fc80007f3e0ff */
[----:B------:R-:W-:Y:S02]  /*77c0*/  IADD3.X R134, R14, R134, RZ, P1, !PT ;  /* 0x000000860e867210 */ /* 0x000fe40000ffe4ff */
.L_x_3733:
[----:B------:R-:W-:Y:S02]  /*77d0*/  FMNMX.FTZ R10, R9, R59, !PT ;  /* 0x0000003b090a7209 */ /* 0x000fe40007810000 */
[----:B--2---:R-:W-:Y:S02]  /*77e0*/  FMNMX.FTZ R12, R8, R56, !PT ;  /* 0x00000038080c7209 */ /* 0x004fe40007810000 */
        /* <DEDUP_REMOVED lines=70> */
[----:B--2---:R-:W-:-:S03]  /*7c50*/  FMNMX.FTZ R11, R10, R11, !PT ;  /* 0x0000000b0a0b7209 */ /* 0x004fc60007810000 */
[----:B------:R-:W-:Y:S04]  /*7c60*/  LDSM.16.MT88.4 R84, [R214+0x10000] ;  /* 0x01000000d654783b */ /* 0x000fe80000004200 */
[----:B------:R-:W2:Y:S04]  /*7c70*/  SHFL.BFLY PT, R10, R12, 0x2, 0x1f ;  /* 0x0c401f000c0a7f89 */ /* 0x000ea800000e0000 */
[----:B------:R-:W3:Y:S04]  /*7c80*/  SHFL.BFLY PT, R133, R11, 0x1, 0x1f ;  /* 0x0c201f000b857f89 */ /* 0x000ee800000e0000 */
[----:B------:R-:W-:Y:S04]  /*7c90*/  LDSM.16.MT88.4 R76, [R213+0x10000] ;  /* 0x01000000d54c783b */ /* 0x000fe80000004200 */
[----:B-1----:R-:W-:Y:S04]  /*7ca0*/  LDSM.16.MT88.4 R24, [R216+0xc800] ;  /* 0x00c80000d818783b */ /* 0x002fe80000004200 */
[----:B------:R-:W-:Y:S04]  /*7cb0*/  LDSM.16.MT88.4 R20, [R214+0xc800] ;  /* 0x00c80000d614783b */ /* 0x000fe80000004200 */
[----:B------:R-:W-:Y:S01]  /*7cc0*/  LDSM.16.MT88.4 R16, [R213+0xc800] ;  /* 0x00c80000d510783b */ /* 0x000fe20000004200 */
[----:B--2---:R-:W-:-:S03]  /*7cd0*/  FMNMX.FTZ R10, R12, R10, !PT ;  /* 0x0000000a0c0a7209 */ /* 0x004fc60007810000 */
[----:B------:R-:W-:Y:S01]  /*7ce0*/  LDSM.16.MT88.4 R32, [R214+0x10800] ;  /* 0x01080000d620783b */ /* 0x000fe20000004200 */
[----:B---3--:R-:W-:-:S03]  /*7cf0*/  FMNMX.FTZ R133, R11, R133, !PT ;  /* 0x000000850b857209 */ /* 0x008fc60007810000 */
[----:B------:R-:W1:Y:S01]  /*7d00*/  SHFL.BFLY PT, R132, R10, 0x1, 0x1f ;  /* 0x0c201f000a847f89 */ /* 0x000e6200000e0000 */
[C---:B------:R-:W-:Y:S01]  /*7d10*/  FSETP.NEU.FTZ.AND P1, PT, R133.reuse, -INF , PT ;  /* 0xff8000008500780b */ /* 0x040fe20003f3d000 */
[----:B------:R-:W-:Y:S02]  /*7d20*/  FMUL.FTZ R141, R133, c[0x0][0x23c] ;  /* 0x00008f00858d7a20 */ /* 0x000fe40000410000 */
[----:B------:R-:W-:Y:S03]  /*7d30*/  LDSM.16.MT88.4 R12, [R212+0xc800] ;  /* 0x00c80000d40c783b */ /* 0x000fe60000004200 */
[----:B------:R-:W-:Y:S01]  /*7d40*/  FSEL R141, R141, RZ, P1 ;  /* 0x000000ff8d8d7208 */ /* 0x000fe20000800000 */
[----:B------:R-:W-:Y:S04]  /*7d50*/  LDSM.16.MT88.4 R28, [R213+0x10800] ;  /* 0x01080000d51c783b */ /* 0x000fe80000004200 */
[----:B------:R-:W-:-:S02]  /*7d60*/  FFMA.FTZ R60, R59, c[0x0][0x23c], -R141 ;  /* 0x00008f003b3c7a23 */ /* 0x000fc4000001088d */
[--C-:B------:R-:W-:Y:S02]  /*7d70*/  FFMA.FTZ R61, R9, c[0x0][0x23c], -R141.reuse ;  /* 0x00008f00093d7a23 */ /* 0x100fe4000001088d */
[--C-:B------:R-:W-:Y:S02]  /*7d80*/  FFMA.FTZ R59, R69, c[0x0][0x23c], -R141.reuse ;  /* 0x00008f00453b7a23 */ /* 0x100fe4000001088d */
[--C-:B------:R-:W-:Y:S01]  /*7d90*/  FFMA.FTZ R55, R70, c[0x0][0x23c], -R141.reuse ;  /* 0x00008f0046377a23 */ /* 0x100fe2000001088d */
[----:B------:R-:W-:Y:S01]  /*7da0*/  MUFU.EX2 R60, R60 ;  /* 0x0000003c003c7308 */ /* 0x000fe20000000800 */
[--C-:B------:R-:W-:Y:S01]  /*7db0*/  FFMA.FTZ R54, R6, c[0x0][0x23c], -R141.reuse ;  /* 0x00008f0006367a23 */ /* 0x100fe2000001088d */
[----:B-1----:R-:W-:Y:S01]  /*7dc0*/  FMNMX.FTZ R132, R10, R132, !PT ;  /* 0x000000840a847209 */ /* 0x002fe20007810000 */
[--C-:B------:R-:W-:Y:S02]  /*7dd0*/  FFMA.FTZ R53, R7, c[0x0][0x23c], -R141.reuse ;  /* 0x00008f0007357a23 */ /* 0x100fe4000001088d */
[--C-:B------:R-:W-:Y:S01]  /*7de0*/  FFMA.FTZ R50, R75, c[0x0][0x23c], -R141.reuse ;  /* 0x00008f004b327a23 */ /* 0x100fe2000001088d */
[C---:B------:R-:W-:Y:S01]  /*7df0*/  FSETP.NEU.FTZ.AND P1, PT, R132.reuse, -INF , PT ;  /* 0xff8000008400780b */ /* 0x040fe20003f3d000 */
[----:B------:R-:W-:Y:S01]  /*7e00*/  FMUL.FTZ R66, R132, c[0x0][0x23c] ;  /* 0x00008f0084427a20 */ /* 0x000fe20000410000 */
[----:B------:R-:W1:Y:S01]  /*7e10*/  MUFU.EX2 R61, R61 ;  /* 0x0000003d003d7308 */ /* 0x000e620000000800 */
[----:B------:R-:W-:-:S02]  /*7e20*/  FFMA.FTZ R49, R240, c[0x0][0x23c], -R141 ;  /* 0x00008f00f0317a23 */ /* 0x000fc4000001088d */
[--C-:B------:R-:W-:Y:S01]  /*7e30*/  FFMA.FTZ R46, R241, c[0x0][0x23c], -R141.reuse ;  /* 0x00008f00f12e7a23 */ /* 0x100fe2000001088d */
[----:B------:R-:W-:Y:S01]  /*7e40*/  FSEL R66, R66, RZ, P1 ;  /* 0x000000ff42427208 */ /* 0x000fe20000800000 */
[--C-:B------:R-:W-:Y:S02]  /*7e50*/  FFMA.FTZ R45, R243, c[0x0][0x23c], -R141.reuse ;  /* 0x00008f00f32d7a23 */ /* 0x100fe4000001088d */
[--C-:B------:R-:W-:Y:S01]  /*7e60*/  FFMA.FTZ R3, R242, c[0x0][0x23c], -R141.reuse ;  /* 0x00008f00f2037a23 */ /* 0x100fe2000001088d */
[----:B------:R-:W-:Y:S01]  /*7e70*/  MUFU.EX2 R59, R59 ;  /* 0x0000003b003b7308 */ /* 0x000fe20000000800 */
[--C-:B------:R-:W-:Y:S02]  /*7e80*/  FFMA.FTZ R63, R56, c[0x0][0x23c], -R66.reuse ;  /* 0x00008f00383f7a23 */ /* 0x100fe40000010842 */
[--C-:B------:R-:W-:Y:S02]  /*7e90*/  FFMA.FTZ R64, R8, c[0x0][0x23c], -R66.reuse ;  /* 0x00008f0008407a23 */ /* 0x100fe40000010842 */
[--C-:B------:R-:W-:Y:S01]  /*7ea0*/  FFMA.FTZ R62, R58, c[0x0][0x23c], -R66.reuse ;  /* 0x00008f003a3e7a23 */ /* 0x100fe20000010842 */
[----:B------:R-:W-:Y:S01]  /*7eb0*/  LDSM.16.MT88.4 R8, [R216+0x10800] ;  /* 0x01080000d808783b */ /* 0x000fe20000004200 */
[--C-:B------:R-:W-:Y:S01]  /*7ec0*/  FFMA.FTZ R56, R68, c[0x0][0x23c], -R66.reuse ;  /* 0x00008f0044387a23 */ /* 0x100fe20000010842 */
[----:B------:R-:W2:Y:S01]  /*7ed0*/  MUFU.EX2 R55, R55 ;  /* 0x0000003700377308 */ /* 0x000ea20000000800 */
[----:B------:R-:W-:Y:S01]  /*7ee0*/  FFMA.FTZ R58, R5, c[0x0][0x23c], -R141 ;  /* 0x00008f00053a7a23 */ /* 0x000fe2000001088d */
[----:B-1----:R-:W-:Y:S01]  /*7ef0*/  F2FP.BF16.PACK_AB R68, R60, R61 ;  /* 0x0000003d3c44723e */ /* 0x002fe200000010ff */
[----:B------:R-:W1:Y:S01]  /*7f00*/  LDSM.16.MT88.4 R4, [R212+0x10000] ;  /* 0x01000000d404783b */ /* 0x000e620000004200 */
[----:B------:R-:W-:-:S02]  /*7f10*/  FFMA.FTZ R57, R57, c[0x0][0x23c], -R66 ;  /* 0x00008f0039397a23 */ /* 0x000fc40000010842 */
[--C-:B------:R-:W-:Y:S02]  /*7f20*/  FFMA.FTZ R52, R74, c[0x0][0x23c], -R66.reuse ;  /* 0x00008f004a347a23 */ /* 0x100fe40000010842 */
[----:B------:R-:W-:Y:S01]  /*7f30*/  MUFU.EX2 R64, R64 ;  /* 0x0000004000407308 */ /* 0x000fe20000000800 */
[--C-:B------:R-:W-:Y:S02]  /*7f40*/  FFMA.FTZ R51, R73, c[0x0][0x23c], -R66.reuse ;  /* 0x00008f0049337a23 */ /* 0x100fe40000010842 */
[--C-:B------:R-:W-:Y:S02]  /*7f50*/  FFMA.FTZ R48, R72, c[0x0][0x23c], -R66.reuse ;  /* 0x00008f0048307a23 */ /* 0x100fe40000010842 */
[--C-:B------:R-:W-:Y:S02]  /*7f60*/  FFMA.FTZ R47, R238, c[0x0][0x23c], -R66.reuse ;  /* 0x00008f00ee2f7a23 */ /* 0x100fe40000010842 */
[--C-:B------:R-:W-:Y:S01]  /*7f70*/  FFMA.FTZ R44, R239, c[0x0][0x23c], -R66.reuse ;  /* 0x00008f00ef2c7a23 */ /* 0x100fe20000010842 */
[----:B------:R-:W3:Y:S01]  /*7f80*/  MUFU.EX2 R63, R63 ;  /* 0x0000003f003f7308 */ /* 0x000ee20000000800 */
[----:B--2---:R-:W-:Y:S01]  /*7f90*/  F2FP.BF16.PACK_AB R70, R55, R59 ;  /* 0x0000003b3746723e */ /* 0x004fe200000010ff */
[--C-:B------:R-:W-:Y:S01]  /*7fa0*/  FFMA.FTZ R41, R237, c[0x0][0x23c], -R66.reuse ;  /* 0x00008f00ed297a23 */ /* 0x100fe20000010842 */
[----:B------:R-:W-:Y:S01]  /*7fb0*/  LEA R239, P1, R135, c[0x0][0x168], 0x1 ;  /* 0x00005a0087ef7a11 */ /* 0x000fe200078208ff */
[----:B------:R-:W-:-:S02]  /*7fc0*/  FFMA.FTZ R2, R148, c[0x0][0x23c], -R66 ;  /* 0x00008f0094027a23 */ /* 0x000fc40000010842 */
[--C-:B------:R-:W-:Y:S01]  /*7fd0*/  FFMA.FTZ R148, R147, c[0x0][0x23c], -R141.reuse ;  /* 0x00008f0093947a23 */ /* 0x100fe2000001088d */
[----:B------:R-:W-:Y:S01]  /*7fe0*/  LEA.HI.X R238, R135, c[0x0][0x16c], R134, 0x1, P1 ;  /* 0x00005b0087ee7a11 */ /* 0x000fe200008f0c86 */
[----:B------:R-:W-:Y:S01]  /*7ff0*/  MUFU.EX2 R62, R62 ;  /* 0x0000003e003e7308 */ /* 0x000fe20000000800 */
[--C-:B------:R-:W-:Y:S02]  /*8000*/  FFMA.FTZ R145, R145, c[0x0][0x23c], -R141.reuse ;  /* 0x00008f0091917a23 */ /* 0x100fe4000001088d */
[--C-:B------:R-:W-:Y:S02]  /*8010*/  FFMA.FTZ R146, R146, c[0x0][0x23c], -R141.reuse ;  /* 0x00008f0092927a23 */ /* 0x100fe4000001088d */
[----:B------:R-:W-:Y:S02]  /*8020*/  FFMA.FTZ R147, R236, c[0x0][0x23c], -R141 ;  /* 0x00008f00ec937a23 */ /* 0x000fe4000001088d */
[--C-:B------:R-:W-:Y:S01]  /*8030*/  FFMA.FTZ R149, R149, c[0x0][0x23c], -R66.reuse ;  /* 0x00008f0095957a23 */ /* 0x100fe20000010842 */
        /* <DEDUP_REMOVED lines=10> */
[----:B--2---:R-:W-:Y:S01]  /*80e0*/  F2FP.BF16.PACK_AB R71, R56, R62 ;  /* 0x0000003e3847723e */ /* 0x004fe200000010ff */
        /* <DEDUP_REMOVED lines=24> */
[----:B------:R-:W3:Y:S01]  /*8270*/  MUFU.EX2 R52, R52 ;  /* 0x0000003400347308 */ /* 0x000ee20000000800 */
        /* <DEDUP_REMOVED lines=11> */
[----:B------:R-:W4:Y:S01]  /*8330*/  MUFU.EX2 R48, R48 ;  /* 0x0000003000307308 */ /* 0x000f220000000800 */
[----:B------:R-:W-:-:S02]  /*8340*/  FFMA.FTZ R240, R140, c[0x0][0x23c], -R141 ;  /* 0x00008f008cf07a23 */ /* 0x000fc4000001088d */
[----:B------:R-:W-:Y:S02]  /*8350*/  FFMA.FTZ R241, R65, c[0x0][0x23c], -R66 ;  /* 0x00008f0041f17a23 */ /* 0x000fe40000010842 */
[----:B------:R-:W-:Y:S01]  /*8360*/  FADD.FTZ R59, R55, R59 ;  /* 0x0000003b373b7221 */ /* 0x000fe20000010000 */
[C---:B------:R-:W-:Y:S01]  /*8370*/  HMMA.16816.F32.BF16 R112, R68.reuse, R108, RZ ;  /* 0x0000006c4470723c */ /* 0x040fe200000418ff */
[----:B------:R-:W-:Y:S01]  /*8380*/  FADD.FTZ R62, R56, R62 ;  /* 0x0000003e383e7221 */ /* 0x000fe20000010000 */
        /* <DEDUP_REMOVED lines=67> */
[C---:B--2---:R-:W-:Y:S02]  /*87c0*/  HMMA.16816.F32.BF16 R72, R4.reuse, R12, R72 ;  /* 0x0000000c0448723c */ /* 0x044fe40000041848 */
[----:B------:R-:W2:Y:S06]  /*87d0*/  MUFU.EX2 R175, R175 ;  /* 0x000000af00af7308 */ /* 0x000eac0000000800 */
        /* <DEDUP_REMOVED lines=22> */
[C---:B-1----:R-:W-:Y:S06]  /*8940*/  HMMA.16816.F32.BF16 R112, R4.reuse, R16, R112 ;  /* 0x000000100470723c */ /* 0x042fec0000041870 */
[----:B------:R-:W1:Y:S02]  /*8950*/  MUFU.EX2 R165, R165 ;  /* 0x000000a500a57308 */ /* 0x000e640000000800 */
[C---:B------:R-:W-:Y:S01]  /*8960*/  HMMA.16816.F32.BF16 R108, R4.reuse, R18, R108 ;  /* 0x00000012046c723c */ /* 0x040fe2000004186c */
[----:B------:R-:W1:Y:S05]  /*8970*/  LDSM.16.MT88.4 R16, [R213+0xd800] ;  /* 0x00d80000d510783b */ /* 0x000e6a0000004200 */
[----:B------:R-:W1:Y:S02]  /*8980*/  MUFU.EX2 R160, R160 ;  /* 0x000000a000a07308 */ /* 0x000e640000000800 */
        /* <DEDUP_REMOVED lines=40> */
[C---:B------:R-:W-:Y:S01]  /*8c10*/  HMMA.16816.F32.BF16 R108, R4.reuse, R18, R108 ;  /* 0x00000012046c723c */ /* 0x040fe2000004186c */
[----:B------:R-:W1:Y:S07]  /*8c20*/  LDSM.16.MT88.4 R16, [R214+0x11800] ;  /* 0x01180000d610783b */ /* 0x000e6e0000004200 */
[C---:B------:R-:W-:Y:S08]  /*8c30*/  HMMA.16816.F32.BF16 R104, R4.reuse, R12, R104 ;  /* 0x0000000c0468723c */ /* 0x040ff00000041868 */
[C---:B------:R-:W-:Y:S01]  /*8c40*/  HMMA.16816.F32.BF16 R100, R4.reuse, R14, R100 ;  /* 0x0000000e0464723c */ /* 0x040fe20000041864 */
[----:B------:R-:W3:Y:S07]  /*8c50*/  LDSM.16.MT88.4 R12, [R212+0x11800] ;  /* 0x01180000d40c783b */ /* 0x000eee0000004200 */
        /* <DEDUP_REMOVED lines=54> */
[C---:B------:R-:W-:Y:S01]  /*8fc0*/  F2FP.BF16.PACK_AB R4, R175.reuse, R176 ;  /* 0x000000b0af04723e */ /* 0x040fe200000010ff */
        /* <DEDUP_REMOVED lines=45> */
[----:B-1----:R-:W-:Y:S02]  /*92a0*/  HMMA.16816.F32.BF16 R112, R4, R16, R112 ;  /* 0x000000100470723c */ /* 0x002fe40000041870 */
[----:B------:R-:W-:-:S06]  /*92b0*/  FADD.FTZ R152, R32, R152 ;  /* 0x0000009820987221 */ /* 0x000fcc0000010000 */
        /* <DEDUP_REMOVED lines=23> */
[----:B------:R-:W2:Y:S03]  /*9430*/  MUFU.EX2 R25, R25 ;  /* 0x0000001900197308 */ /* 0x000ea60000000800 */
[C---:B-1----:R-:W-:Y:S05]  /*9440*/  HMMA.16816.F32.BF16 R80, R4.reuse, R16, R80 ;  /* 0x000000100450723c */ /* 0x042fea0000041850 */
[----:B------:R-:W1:Y:S01]  /*9450*/  MUFU.EX2 R26, R26 ;  /* 0x0000001a001a7308 */ /* 0x000e620000000800 */
[----:B-----5:R-:W-:Y:S02]  /*9460*/  FADD.FTZ R157, R24, R157 ;  /* 0x0000009d189d7221 */ /* 0x020fe40000010000 */
[----:B------:R-:W-:Y:S01]  /*9470*/  HMMA.16816.F32.BF16 R76, R4, R18, R76 ;  /* 0x00000012044c723c */ /* 0x000fe2000004184c */
[----:B------:R-:W5:Y:S04]  /*9480*/  LDSM.16.MT88.4 R16, [R213+0xf800] ;  /* 0x00f80000d510783b */ /* 0x000f680000004200 */
[----:B------:R-:W3:Y:S01]  /*9490*/  MUFU.EX2 R27, R27 ;  /* 0x0000001b001b7308 */ /* 0x000ee20000000800 */
[----:B--2---:R-:W-:-:S02]  /*94a0*/  FADD.FTZ R157, R25, R157 ;  /* 0x0000009d199d7221 */ /* 0x004fc40000010000 */
[C---:B----4-:R-:W-:Y:S05]  /*94b0*/  HMMA.16816.F32.BF16 R72, R4.reuse, R20, R72 ;  /* 0x000000140448723c */ /* 0x050fea0000041848 */
[----:B------:R-:W2:Y:S01]  /*94c0*/  MUFU.EX2 R29, R29 ;  /* 0x0000001d001d7308 */ /* 0x000ea20000000800 */
[----:B-1----:R-:W-:Y:S02]  /*94d0*/  FADD.FTZ R157, R26, R157 ;  /* 0x0000009d1a9d7221 */ /* 0x002fe40000010000 */
[----:B------:R-:W-:Y:S01]  /*94e0*/  HMMA.16816.F32.BF16 R68, R4, R22, R68 ;  /* 0x000000160444723c */ /* 0x000fe20000041844 */
[----:B---3--:R-:W-:-:S06]  /*94f0*/  FADD.FTZ R152, R27, R152 ;  /* 0x000000981b987221 */ /* 0x008fcc0000010000 */
[----:B------:R-:W-:Y:S02]  /*9500*/  F2FP.BF16.PACK_AB R4, R25, R24 ;  /* 0x000000181904723e */ /* 0x000fe400000010ff */
[C---:B------:R-:W-:Y:S01]  /*9510*/  F2FP.BF16.PACK_AB R5, R28.reuse, R27 ;  /* 0x0000001b1c05723e */ /* 0x040fe200000010ff */
[----:B------:R-:W-:Y:S01]  /*9520*/  FADD.FTZ R152, R28, R152 ;  /* 0x000000981c987221 */ /* 0x000fe20000010000 */
[C---:B------:R-:W-:Y:S01]  /*9530*/  F2FP.BF16.PACK_AB R6, R240.reuse, R26 ;  /* 0x0000001af006723e */ /* 0x040fe200000010ff */
        /* <DEDUP_REMOVED lines=89> */
.L_x_3739:
[----:B------:R-:W-:-:S04]  /*9ad0*/  LEA R6, -R38, RZ, 0x7 ;  /* 0x000000ff26067211 */ /* 0x000fc800078e39ff */
[----:B------:R-:W-:Y:S02]  /*9ae0*/  SHF.R.S32.HI R5, RZ, 0x1f, R6 ;  /* 0x0000001fff057819 */ /* 0x000fe40000011406 */
.L_x_3740:
        /* <DEDUP_REMOVED lines=68> */
[-C--:B------:R-:W-:Y:S01]  /*9f30*/  @!P2 LEA R30, P5, R4, R137.reuse, 0x1 ;  /* 0x00000089041ea211 */ /* 0x080fe200078a08ff */
        /* <DEDUP_REMOVED lines=12> */
[C---:B------:R-:W-:Y:S01]  /*a000*/  @!P1 IADD3 R6, P5, R7.reuse, R42, RZ ;  /* 0x0000002a07069210 */ /* 0x040fe20007fbe0ff */
[----:B------:R-:W-:Y:S01]  /*a010*/  @P2 STS.128 [R231+0xd800], RZ ;  /* 0x00d800ffe7002388 */ /* 0x000fe20000000c00 */
[----:B------:R-:W-:Y:S02]  /*a020*/  IADD3 R4, P4, R228, R7, RZ ;  /* 0x00000007e4047210 */ /* 0x000fe40007f9e0ff */
[--C-:B------:R-:W-:Y:S01]  /*a030*/  @!P2 LEA.HI.X R9, R7, R136, R5.reuse, 0x1, P6 ;  /* 0x000000880709a211 */ /* 0x100fe200030f0c05 */
        /* <DEDUP_REMOVED lines=59> */
[----:B----4-:R-:W-:Y:S04]  /*a3f0*/  LDSM.16.M88.4 R20, [R222] ;  /* 0x00000000de14783b */ /* 0x010fe80000000200 */
[----:B------:R-:W4:Y:S04]  /*a400*/  LDSM.16.M88.4 R136, [R221+0x4800] ;  /* 0x00480000dd88783b */ /* 0x000f280000000200 */
[----:B------:R-:W2:Y:S04]  /*a410*/  LDSM.16.M88.4 R60, [R221+0x5000] ;  /* 0x00500000dd3c783b */ /* 0x000ea80000000200 */
[----:B------:R-:W2:Y:S04]  /*a420*/  LDSM.16.M88.4 R52, [R221+0x5800] ;  /* 0x00580000dd34783b */ /* 0x000ea80000000200 */
[----:B------:R-:W-:Y:S04]  /*a430*/  LDSM.16.M88.4 R144, [R220] ;  /* 0x00000000dc90783b */ /* 0x000fe80000000200 */
[----:B-----5:R-:W-:Y:S04]  /*a440*/  LDSM.16.M88.4 R16, [R219] ;  /* 0x00000000db10783b */ /* 0x020fe80000000200 */
[----:B-1----:R-:W1:Y:S04]  /*a450*/  LDSM.16.M88.4 R4, [R221+0x4000] ;  /* 0x00400000dd04783b */ /* 0x002e680000000200 */
[----:B------:R-:W5:Y:S04]  /*a460*/  LDSM.16.M88.4 R44, [R221+0x6000] ;  /* 0x00600000dd2c783b */ /* 0x000f680000000200 */
[----:B------:R-:W3:Y:S04]  /*a470*/  LDSM.16.M88.4 R36, [R221+0x6800] ;  /* 0x00680000dd24783b */ /* 0x000ee80000000200 */
[----:B------:R-:W3:Y:S04]  /*a480*/  LDSM.16.M88.4 R28, [R221+0x7000] ;  /* 0x00700000dd1c783b */ /* 0x000ee80000000200 */
[----:B------:R-:W3:Y:S04]  /*a490*/  LDSM.16.M88.4 R156, [R221+0x7800] ;  /* 0x00780000dd9c783b */ /* 0x000ee80000000200 */
[----:B------:R-:W3:Y:S01]  /*a4a0*/  LDSM.16.M88.4 R152, [R211] ;  /* 0x00000000d398783b */ /* 0x000ee20000000200 */
[C---:B----4-:R-:W-:Y:S03]  /*a4b0*/  HMMA.16816.F32.BF16 R140, R20.reuse, R136, RZ ;  /* 0x00000088148c723c */ /* 0x050fe600000418ff */
[----:B------:R-:W4:Y:S04]  /*a4c0*/  LDSM.16.M88.4 R148, [R210] ;  /* 0x00000000d294783b */ /* 0x000f280000000200 */
[----:B--2---:R-:W2:Y:S01]  /*a4d0*/  LDSM.16.M88.4 R12, [R209] ;  /* 0x00000000d10c783b */ /* 0x004ea20000000200 */
[C---:B------:R-:W-:Y:S03]  /*a4e0*/  HMMA.16816.F32.BF16 R64, R20.reuse, R60, RZ ;  /* 0x0000003c1440723c */ /* 0x040fe600000418ff */
[----:B------:R-:W-:Y:S04]  /*a4f0*/  LDSM.16.M88.4 R160, [R206] ;  /* 0x00000000cea0783b */ /* 0x000fe80000000200 */
        /* <DEDUP_REMOVED lines=8> */
[C---:B------:R-:W-:Y:S08]  /*a580*/  HMMA.16816.F32.BF16 R136, R20.reuse, R138, RZ ;  /* 0x0000008a1488723c */ /* 0x040ff000000418ff */
[C---:B------:R-:W-:Y:S08]  /*a590*/  HMMA.16816.F32.BF16 R60, R20.reuse, R62, RZ ;  /* 0x0000003e143c723c */ /* 0x040ff000000418ff */
[----:B------:R-:W-:Y:S08]  /*a5a0*/  HMMA.16816.F32.BF16 R52, R20, R54, RZ ;  /* 0x000000361434723c */ /* 0x000ff000000418ff */
[C---:B------:R-:W-:Y:S08]  /*a5b0*/  HMMA.16816.F32.BF16 R8, R144.reuse, R16, R8 ;  /* 0x000000109008723c */ /* 0x040ff00000041808 */
[----:B------:R-:W-:Y:S01]  /*a5c0*/  HMMA.16816.F32.BF16 R4, R144, R18, R4 ;  /* 0x000000129004723c */ /* 0x000fe20000041804 */
[----:B------:R-:W1:Y:S07]  /*a5d0*/  LDSM.16.M88.4 R16, [R208] ;  /* 0x00000000d010783b */ /* 0x000e6e0000000200 */
[C---:B-----5:R-:W-:Y:S08]  /*a5e0*/  HMMA.16816.F32.BF16 R48, R20.reuse, R44, RZ ;  /* 0x0000002c1430723c */ /* 0x060ff000000418ff */
[C---:B---3--:R-:W-:Y:S08]  /*a5f0*/  HMMA.16816.F32.BF16 R40, R20.reuse, R36, RZ ;  /* 0x000000241428723c */ /* 0x048ff000000418ff */
[C---:B------:R-:W-:Y:S08]  /*a600*/  HMMA.16816.F32.BF16 R32, R20.reuse, R28, RZ ;  /* 0x0000001c1420723c */ /* 0x040ff000000418ff */
[C---:B------:R-:W-:Y:S08]  /*a610*/  HMMA.16816.F32.BF16 R44, R20.reuse, R46, RZ ;  /* 0x0000002e142c723c */ /* 0x040ff000000418ff */
[C---:B------:R-:W-:Y:S08]  /*a620*/  HMMA.16816.F32.BF16 R36, R20.reuse, R38, RZ ;  /* 0x000000261424723c */ /* 0x040ff000000418ff */
[C---:B------:R-:W-:Y:S08]  /*a630*/  HMMA.16816.F32.BF16 R28, R20.reuse, R30, RZ ;  /* 0x0000001e141c723c */ /* 0x040ff000000418ff */
[C---:B------:R-:W-:Y:S08]  /*a640*/  HMMA.16816.F32.BF16 R24, R20.reuse, R156, RZ ;  /* 0x0000009c1418723c */ /* 0x040ff000000418ff */
[----:B------:R-:W-:Y:S01]  /*a650*/  HMMA.16816.F32.BF16 R20, R20, R158, RZ ;  /* 0x0000009e1414723c */ /* 0x000fe200000418ff */
[----:B------:R-:W3:Y:S07]  /*a660*/  LDSM.16.M88.4 R156, [R207] ;  /* 0x00000000cf9c783b */ /* 0x000eee0000000200 */
[C---:B------:R-:W-:Y:S08]  /*a670*/  HMMA.16816.F32.BF16 R140, R144.reuse, R152, R140 ;  /* 0x00000098908c723c */ /* 0x040ff0000004188c */
[C---:B------:R-:W-:Y:S01]  /*a680*/  HMMA.16816.F32.BF16 R136, R144.reuse, R154, R136 ;  /* 0x0000009a9088723c */ /* 0x040fe20000041888 */
[----:B------:R-:W-:Y:S07]  /*a690*/  LDSM.16.M88.4 R152, [R218] ;  /* 0x00000000da98783b */ /* 0x000fee0000000200 */
[C---:B----4-:R-:W-:Y:S08]  /*a6a0*/  HMMA.16816.F32.BF16 R64, R144.reuse, R148, R64 ;  /* 0x000000949040723c */ /* 0x050ff00000041840 */
[C---:B------:R-:W-:Y:S01]  /*a6b0*/  HMMA.16816.F32.BF16 R60, R144.reuse, R150, R60 ;  /* 0x00000096903c723c */ /* 0x040fe2000004183c */
[----:B------:R-:W4:Y:S07]  /*a6c0*/  LDSM.16.M88.4 R148, [R205] ;  /* 0x00000000cd94783b */ /* 0x000f2e0000000200 */
        /* <DEDUP_REMOVED lines=11> */
[----:B------:R-:W5:Y:S07]  /*a780*/  LDSM.16.M88.4 R160, [R215+0x7800] ;  /* 0x00780000d7a0783b */ /* 0x000f6e0000000200 */
[C---:B----4-:R-:W-:Y:S08]  /*a790*/  HMMA.16816.F32.BF16 R24, R144.reuse, R148, R24 ;  /* 0x000000949018723c */ /* 0x050ff00000041818 */
[----:B------:R-:W-:Y:S01]  /*a7a0*/  HMMA.16816.F32.BF16 R20, R144, R150, R20 ;  /* 0x000000969014723c */ /* 0x000fe20000041814 */
[----:B------:R-:W-:Y:S04]  /*a7b0*/  LDSM.16.M88.4 R148, [R204] ;  /* 0x00000000cc94783b */ /* 0x000fe80000000200 */
[----:B------:R-:W-:Y:S03]  /*a7c0*/  LDSM.16.M88.4 R144, [R204+0x800] ;  /* 0x00080000cc90783b */ /* 0x000fe60000000200 */
[C---:B--2---:R-:W-:Y:S08]  /*a7d0*/  HMMA.16816.F32.BF16 R8, R152.reuse, R12, R8 ;  /* 0x0000000c9808723c */ /* 0x044ff00000041808 */
        /* <DEDUP_REMOVED lines=21> */
[----:B------:R-:W-:Y:S01]  /*a930*/  HMMA.16816.F32.BF16 R20, R152, R162, R20 ;  /* 0x000000a29814723c */ /* 0x000fe20000041814 */
[----:B------:R-:W4:Y:S04]  /*a940*/  LDSM.16.M88.4 R152, [R204+0x2000] ;  /* 0x00200000cc98783b */ /* 0x000f280000000200 */
[----:B------:R-:W-:Y:S03]  /*a950*/  LDSM.16.M88.4 R160, [R221+0x9800] ;  /* 0x00980000dda0783b */ /* 0x000fe60000000200 */
[C---:B--2---:R-:W-:Y:S08]  /*a960*/  HMMA.16816.F32.BF16 R8, R12.reuse, R148, R8 ;  /* 0x000000940c08723c */ /* 0x044ff00000041808 */
[C---:B------:R-:W-:Y:S01]  /*a970*/  HMMA.16816.F32.BF16 R4, R12.reuse, R150, R4 ;  /* 0x000000960c04723c */ /* 0x040fe20000041804 */
[----:B------:R-:W2:Y:S07]  /*a980*/  LDSM.16.M88.4 R148, [R204+0x2800] ;  /* 0x00280000cc94783b */ /* 0x000eae0000000200 */
[C---:B------:R-:W-:Y:S08]  /*a990*/  HMMA.16816.F32.BF16 R140, R12.reuse, R144, R140 ;  /* 0x000000900c8c723c */ /* 0x040ff0000004188c */
[C---:B------:R-:W-:Y:S01]  /*a9a0*/  HMMA.16816.F32.BF16 R136, R12.reuse, R146, R136 ;  /* 0x000000920c88723c */ /* 0x040fe20000041888 */
[----:B------:R-:W5:Y:S07]  /*a9b0*/  LDSM.16.M88.4 R144, [R204+0x3000] ;  /* 0x00300000cc90783b */ /* 0x000f6e0000000200 */
        /* <DEDUP_REMOVED lines=17> */
[----:B------:R-:W-:Y:S04]  /*aad0*/  LDSM.16.M88.4 R16, [R220+0x2000] ;  /* 0x00200000dc10783b */ /* 0x000fe80000000200 */
[----:B------:R-:W1:Y:S03]  /*aae0*/  LDSM.16.M88.4 R12, [R203] ;  /* 0x00000000cb0c783b */ /* 0x000e660000000200 */
[C---:B------:R-:W-:Y:S08]  /*aaf0*/  HMMA.16816.F32.BF16 R140, R172.reuse, R168, R140 ;  /* 0x000000a8ac8c723c */ /* 0x040ff0000004188c */
[C---:B------:R-:W-:Y:S01]  /*ab00*/  HMMA.16816.F32.BF16 R136, R172.reuse, R170, R136 ;  /* 0x000000aaac88723c */ /* 0x040fe20000041888 */
[----:B------:R-:W1:Y:S07]  /*ab10*/  LDSM.16.M88.4 R168, [R202] ;  /* 0x00000000caa8783b */ /* 0x000e6e0000000200 */
[C---:B------:R-:W-:Y:S08]  /*ab20*/  HMMA.16816.F32.BF16 R4, R172.reuse, R178, R4 ;  /* 0x000000b2ac04723c */ /* 0x040ff00000041804 */
[C---:B------:R-:W-:Y:S08]  /*ab30*/  HMMA.16816.F32.BF16 R8, R172.reuse, R176, R8 ;  /* 0x000000b0ac08723c */ /* 0x040ff00000041808 */
[C---:B------:R-:W-:Y:S07]  /*ab40*/  HMMA.16816.F32.BF16 R64, R172.reuse, R164, R64 ;  /* 0x000000a4ac40723c */ /* 0x040fee0000041840 */
[----:B------:R-:W-:Y:S01]  /*ab50*/  IMAD R164, R230, 0x80, R229 ;  /* 0x00000080e6a47824 */ /* 0x000fe200078e02e5 */
[----:B------:R-:W-:Y:S03]  /*ab60*/  HMMA.16816.F32.BF16 R60, R172, R166, R60 ;  /* 0x000000a6ac3c723c */ /* 0x000fe6000004183c */
[----:B------:R-:W-:Y:S01]  /*ab70*/  I2F R176, R164 ;  /* 0x000000a400b07306 */ /* 0x000fe20000201400 */
[----:B------:R-:W-:-:S02]  /*ab80*/  IADD3 R177, R164, 0x10, RZ ;  /* 0x00000010a4b17810 */ /* 0x000fc40007ffe0ff */
[C---:B------:R-:W-:Y:S02]  /*ab90*/  IADD3 R179, R164.reuse, 0x11, RZ ;  /* 0x00000011a4b37810 */ /* 0x040fe40007ffe0ff */
[C---:B------:R-:W-:Y:S01]  /*aba0*/  HMMA.16816.F32.BF16 R56, R172.reuse, R160, R56 ;  /* 0x000000a0ac38723c */ /* 0x040fe20000041838 */
[C---:B------:R-:W-:Y:S02]  /*abb0*/  IADD3 R166, R164.reuse, 0x1, RZ ;  /* 0x00000001a4a67810 */ /* 0x040fe40007ffe0ff */
[----:B------:R-:W-:Y:S01]  /*abc0*/  I2F R178, R179 ;  /* 0x000000b300b27306 */ /* 0x000fe20000201400 */
[C---:B------:R-:W-:Y:S02]  /*abd0*/  IADD3 R183, R164.reuse, 0x18, RZ ;  /* 0x00000018a4b77810 */ /* 0x040fe40007ffe0ff */
[C---:B------:R-:W-:Y:S02]  /*abe0*/  IADD3 R185, R164.reuse, 0x19, RZ ;  /* 0x00000019a4b97810 */ /* 0x040fe40007ffe0ff */
[----:B------:R-:W-:Y:S01]  /*abf0*/  HMMA.16816.F32.BF16 R52, R172, R162, R52 ;  /* 0x000000a2ac34723c */ /* 0x000fe20000041834 */
[----:B------:R-:W-:Y:S01]  /*ac00*/  LDSM.16.M88.4 R160, [R215+0x8800] ;  /* 0x00880000d7a0783b */ /* 0x000fe20000000200 */
[C---:B------:R-:W-:Y:S01]  /*ac10*/  IADD3 R187, R164.reuse, 0x20, RZ ;  /* 0x00000020a4bb7810 */ /* 0x040fe20007ffe0ff */
[----:B------:R-:W-:Y:S01]  /*ac20*/  I2F R165, R166 ;  /* 0x000000a600a57306 */ /* 0x000fe20000201400 */
[----:B------:R-:W-:-:S02]  /*ac30*/  IADD3 R189, R164, 0x21, RZ ;  /* 0x00000021a4bd7810 */ /* 0x000fc40007ffe0ff */
[C---:B------:R-:W-:Y:S02]  /*ac40*/  ISETP.GE.AND P3, PT, R166.reuse, R181, PT ;  /* 0x000000b5a600720c */ /* 0x040fe40003f66270 */
[C---:B---3--:R-:W-:Y:S01]  /*ac50*/  HMMA.16816.F32.BF16 R48, R172.reuse, R156, R48 ;  /* 0x0000009cac30723c */ /* 0x048fe20000041830 */
[----:B------:R-:W-:Y:S02]  /*ac60*/  ISETP.GE.AND P5, PT, R166, R180, PT ;  /* 0x000000b4a600720c */ /* 0x000fe40003fa6270 */
[----:B------:R-:W-:Y:S01]  /*ac70*/  I2F R182, R183 ;  /* 0x000000b700b67306 */ /* 0x000fe20000201400 */
[C---:B------:R-:W-:Y:S02]  /*ac80*/  IADD3 R194, R164.reuse, 0x29, RZ ;  /* 0x00000029a4c27810 */ /* 0x040fe40007ffe0ff */
[C---:B------:R-:W-:Y:S02]  /*ac90*/  IADD3 R191, R164.reuse, 0x28, RZ ;  /* 0x00000028a4bf7810 */ /* 0x040fe40007ffe0ff */
[----:B------:R-:W-:Y:S01]  /*aca0*/  HMMA.16816.F32.BF16 R44, R172, R158, R44 ;  /* 0x0000009eac2c723c */ /* 0x000fe2000004182c */
[----:B------:R-:W-:Y:S01]  /*acb0*/  LDSM.16.M88.4 R156, [R200] ;  /* 0x00000000c89c783b */ /* 0x000fe20000000200 */
[C---:B------:R-:W-:Y:S01]  /*acc0*/  IADD3 R192, R164.reuse, 0x30, RZ ;  /* 0x00000030a4c07810 */ /* 0x040fe20007ffe0ff */
[----:B------:R-:W-:Y:S01]  /*acd0*/  I2F R184, R185 ;  /* 0x000000b900b87306 */ /* 0x000fe20000201400 */
[----:B------:R-:W-:-:S02]  /*ace0*/  IADD3 R247, R164, 0x38, RZ ;  /* 0x00000038a4f77810 */ /* 0x000fc40007ffe0ff */
[C---:B------:R-:W-:Y:S02]  /*acf0*/  IADD3 R250, R164.reuse, 0x41, RZ ;  /* 0x00000041a4fa7810 */ /* 0x040fe40007ffe0ff */
[C---:B----4-:R-:W-:Y:S01]  /*ad00*/  HMMA.16816.F32.BF16 R40, R172.reuse, R152, R40 ;  /* 0x00000098ac28723c */ /* 0x050fe20000041828 */
[C---:B------:R-:W-:Y:S02]  /*ad10*/  IADD3 R251, R164.reuse, 0x48, RZ ;  /* 0x00000048a4fb7810 */ /* 0x040fe40007ffe0ff */
[----:B------:R-:W-:Y:S05]  /*ad20*/  I2F R186, R187 ;  /* 0x000000bb00ba7306 */ /* 0x000fea0000201400 */
[C---:B------:R-:W-:Y:S03]  /*ad30*/  HMMA.16816.F32.BF16 R36, R172.reuse, R154, R36 ;  /* 0x0000009aac24723c */ /* 0x040fe60000041824 */
[----:B------:R-:W-:Y:S05]  /*ad40*/  I2F R188, R189 ;  /* 0x000000bd00bc7306 */ /* 0x000fea0000201400 */
[C---:B--2---:R-:W-:Y:S03]  /*ad50*/  HMMA.16816.F32.BF16 R32, R172.reuse, R148, R32 ;  /* 0x00000094ac20723c */ /* 0x044fe60000041820 */
[----:B------:R-:W-:Y:S05]  /*ad60*/  I2F R193, R194 ;  /* 0x000000c200c17306 */ /* 0x000fea0000201400 */
[C---:B------:R-:W-:Y:S01]  /*ad70*/  HMMA.16816.F32.BF16 R28, R172.reuse, R150, R28 ;  /* 0x00000096ac1c723c */ /* 0x040fe2000004181c */
[----:B------:R-:W2:Y:S02]  /*ad80*/  LDSM.16.M88.4 R148, [R201] ;  /* 0x00000000c994783b */ /* 0x000ea40000000200 */
[----:B------:R-:W-:Y:S05]  /*ad90*/  I2F R190, R191 ;  /* 0x000000bf00be7306 */ /* 0x000fea0000201400 */
[C---:B-----5:R-:W-:Y:S03]  /*ada0*/  HMMA.16816.F32.BF16 R24, R172.reuse, R144, R24 ;  /* 0x00000090ac18723c */ /* 0x060fe60000041818 */
[----:B------:R-:W-:Y:S05]  /*adb0*/  I2F R195, R192 ;  /* 0x000000c000c37306 */ /* 0x000fea0000201400 */
[----:B------:R-:W-:Y:S01]  /*adc0*/  HMMA.16816.F32.BF16 R172, R172, R146, R20 ;  /* 0x00000092acac723c */ /* 0x000fe20000041814 */
[----:B------:R-:W-:Y:S02]  /*add0*/  LDSM.16.M88.4 R144, [R218+0x2000] ;  /* 0x00200000da90783b */ /* 0x000fe40000000200 */
[----:B------:R-:W-:Y:S02]  /*ade0*/  I2F R245, R247 ;  /* 0x000000f700f57306 */ /* 0x000fe40000201400 */
[----:B------:R-:W3:Y:S03]  /*adf0*/  LDSM.16.M88.4 R20, [R215+0x8000] ;  /* 0x00800000d714783b */ /* 0x000ee60000000200 */
[C---:B-1----:R-:W-:Y:S03]  /*ae00*/  HMMA.16816.F32.BF16 R4, R16.reuse, R14, R4 ;  /* 0x0000000e1004723c */ /* 0x042fe60000041804 */
[----:B------:R-:W-:Y:S05]  /*ae10*/  I2F R166, R250 ;  /* 0x000000fa00a67306 */ /* 0x000fea0000201400 */
[C---:B------:R-:W-:Y:S01]  /*ae20*/  HMMA.16816.F32.BF16 R8, R16.reuse, R12, R8 ;  /* 0x0000000c1008723c */ /* 0x040fe20000041808 */
[----:B------:R-:W-:Y:S02]  /*ae30*/  LDSM.16.M88.4 R12, [R204+0x4000] ;  /* 0x00400000cc0c783b */ /* 0x000fe40000000200 */
[----:B------:R-:W-:Y:S05]  /*ae40*/  I2F R252, R251 ;  /* 0x000000fb00fc7306 */ /* 0x000fea0000201400 */
[C---:B------:R-:W-:Y:S01]  /*ae50*/  HMMA.16816.F32.BF16 R152, R16.reuse, R168, R140 ;  /* 0x000000a81098723c */ /* 0x040fe2000004188c */
[----:B------:R-:W1:Y:S06]  /*ae60*/  LDSM.16.M88.4 R140, [R217+0x2000] ;  /* 0x00200000d98c783b */ /* 0x000e6c0000000200 */
[----:B------:R-:W-:Y:S01]  /*ae70*/  IADD3 R168, R164, 0x8, RZ ;  /* 0x00000008a4a87810 */ /* 0x000fe20007ffe0ff */
[----:B--2---:R-:W-:Y:S03]  /*ae80*/  HMMA.16816.F32.BF16 R64, R16, R148, R64 ;  /* 0x000000941040723c */ /* 0x004fe60000041840 */
[----:B------:R2:W-:Y:S01]  /*ae90*/  I2F R167, R168 ;  /* 0x000000a800a77306 */ /* 0x0005e20000201400 */
[----:B------:R-:W-:-:S02]  /*aea0*/  ISETP.GE.AND P6, PT, R168, R181, PT ;  /* 0x000000b5a800720c */ /* 0x000fc40003fc6270 */
[----:B------:R-:W-:Y:S02]  /*aeb0*/  ISETP.GE.AND P4, PT, R168, R180, PT ;  /* 0x000000b4a800720c */ /* 0x000fe40003f86270 */
[----:B------:R-:W-:Y:S01]  /*aec0*/  HMMA.16816.F32.BF16 R60, R16, R150, R60 ;  /* 0x00000096103c723c */ /* 0x000fe2000004183c */
[----:B------:R-:W4:Y:S07]  /*aed0*/  LDSM.16.M88.4 R148, [R199] ;  /* 0x00000000c794783b */ /* 0x000f2e0000000200 */
[----:B---3--:R-:W-:Y:S01]  /*aee0*/  HMMA.16816.F32.BF16 R4, R144, R22, R4 ;  /* 0x000000169004723c */ /* 0x008fe20000041804 */
[----:B--2---:R-:W-:-:S07]  /*aef0*/  IADD3 R168, R164, 0x49, RZ ;  /* 0x00000049a4a87810 */ /* 0x004fce0007ffe0ff */
[----:B------:R-:W-:Y:S01]  /*af00*/  HMMA.16816.F32.BF16 R8, R144, R20, R8 ;  /* 0x000000149008723c */ /* 0x000fe20000041808 */
[----:B------:R-:W-:Y:S07]  /*af10*/  LDSM.16.M88.4 R20, [R204+0x4800] ;  /* 0x00480000cc14783b */ /* 0x000fee0000000200 */
[----:B------:R-:W-:Y:S01]  /*af20*/  HMMA.16816.F32.BF16 R136, R16, R170, R136 ;  /* 0x000000aa1088723c */ /* 0x000fe20000041888 */
[----:B------:R-:W-:Y:S06]  /*af30*/  I2F R171, R177 ;  /* 0x000000b100ab7306 */ /* 0x000fec0000201400 */
[----:B------:R-:W-:Y:S01]  /*af40*/  IADD3 R170, R164, 0x9, RZ ;  /* 0x00000009a4aa7810 */ /* 0x000fe20007ffe0ff */
[C---:B-1----:R-:W-:Y:S03]  /*af50*/  HMMA.16816.F32.BF16 R4, R140.reuse, R14, R4 ;  /* 0x0000000e8c04723c */ /* 0x042fe60000041804 */
[----:B------:R-:W-:Y:S05]  /*af60*/  I2F R169, R170 ;  /* 0x000000aa00a97306 */ /* 0x000fea0000201400 */
[----:B------:R-:W-:Y:S01]  /*af70*/  HMMA.16816.F32.BF16 R8, R140, R12, R8 ;  /* 0x0000000c8c08723c */ /* 0x000fe20000041808 */
[----:B------:R-:W1:Y:S07]  /*af80*/  LDSM.16.M88.4 R12, [R215+0x9000] ;  /* 0x00900000d70c783b */ /* 0x000e6e0000000200 */
[----:B----4-:R-:W-:Y:S08]  /*af90*/  HMMA.16816.F32.BF16 R48, R16, R148, R48 ;  /* 0x000000941030723c */ /* 0x010ff00000041830 */
[----:B------:R-:W-:Y:S01]  /*afa0*/  FMUL.FTZ R4, R4, c[0x0][0x2ec] ;  /* 0x0000bb0004047a20 */ /* 0x000fe20000410000 */
[----:B------:R-:W-:Y:S01]  /*afb0*/  HMMA.16816.F32.BF16 R152, R144, R160, R152 ;  /* 0x000000a09098723c */ /* 0x000fe20000041898 */
[----:B------:R-:W-:-:S02]  /*afc0*/  FMUL.FTZ R5, R5, c[0x0][0x2ec] ;  /* 0x0000bb0005057a20 */ /* 0x000fc40000410000 */
[----:B------:R-:W-:Y:S01]  /*afd0*/  FMUL.FTZ R6, R6, c[0x0][0x2ec] ;  /* 0x0000bb0006067a20 */ /* 0x000fe20000410000 */
[----:B------:R-:W-:Y:S01]  /*afe0*/  MUFU.TANH R236, R4 ;  /* 0x0000000400ec7308 */ /* 0x000fe20000002400 */
[----:B------:R-:W-:Y:S02]  /*aff0*/  FMUL.FTZ R7, R7, c[0x0][0x2ec] ;  /* 0x0000bb0007077a20 */ /* 0x000fe40000410000 */
[----:B------:R-:W-:Y:S01]  /*b000*/  FMUL.FTZ R9, R9, c[0x0][0x2ec] ;  /* 0x0000bb0009097a20 */ /* 0x000fe20000410000 */
[----:B------:R-:W-:Y:S01]  /*b010*/  HMMA.16816.F32.BF16 R136, R144, R162, R136 ;  /* 0x000000a29088723c */ /* 0x000fe20000041888 */
[----:B------:R-:W-:Y:S01]  /*b020*/  LDSM.16.M88.4 R160, [R204+0x5000] ;  /* 0x00500000cca0783b */ /* 0x000fe20000000200 */
[----:B------:R-:W-:Y:S02]  /*b030*/  FMUL.FTZ R11, R11, c[0x0][0x2ec] ;  /* 0x0000bb000b0b7a20 */ /* 0x000fe40000410000 */
[----:B------:R-:W-:Y:S01]  /*b040*/  MUFU.TANH R148, R5 ;  /* 0x0000000500947308 */ /* 0x000fe20000002400 */
[----:B------:R-:W-:-:S03]  /*b050*/  FMUL.FTZ R8, R8, c[0x0][0x2ec] ;  /* 0x0000bb0008087a20 */ /* 0x000fc60000410000 */
[C---:B------:R-:W-:Y:S04]  /*b060*/  HMMA.16816.F32.BF16 R56, R16.reuse, R156, R56 ;  /* 0x0000009c1038723c */ /* 0x040fe80000041838 */
[----:B------:R-:W-:Y:S04]  /*b070*/  MUFU.TANH R149, R6 ;  /* 0x0000000600957308 */ /* 0x000fe80000002400 */
[----:B------:R-:W-:Y:S01]  /*b080*/  HMMA.16816.F32.BF16 R52, R16, R158, R52 ;  /* 0x0000009e1034723c */ /* 0x000fe20000041834 */
[----:B------:R-:W2:Y:S03]  /*b090*/  LDSM.16.M88.4 R156, [R198] ;  /* 0x00000000c69c783b */ /* 0x000ea60000000200 */
[----:B------:R3:W-:Y:S04]  /*b0a0*/  MUFU.TANH R237, R7 ;  /* 0x0000000700ed7308 */ /* 0x0007e80000002400 */
[C---:B-1----:R-:W-:Y:S04]  /*b0b0*/  HMMA.16816.F32.BF16 R64, R144.reuse, R12, R64 ;  /* 0x0000000c9040723c */ /* 0x042fe80000041840 */
[----:B------:R-:W1:Y:S04]  /*b0c0*/  MUFU.TANH R9, R9 ;  /* 0x0000000900097308 */ /* 0x000e680000002400 */
[----:B------:R-:W-:Y:S01]  /*b0d0*/  HMMA.16816.F32.BF16 R60, R144, R14, R60 ;  /* 0x0000000e903c723c */ /* 0x000fe2000004183c */
[----:B------:R-:W-:Y:S03]  /*b0e0*/  LDSM.16.M88.4 R12, [R197] ;  /* 0x00000000c50c783b */ /* 0x000fe60000000200 */
[----:B------:R-:W-:Y:S01]  /*b0f0*/  MUFU.TANH R11, R11 ;  /* 0x0000000b000b7308 */ /* 0x000fe20000002400 */
[----:B---3--:R-:W3:Y:S03]  /*b100*/  LDSM.16.M88.4 R4, [R215+0x9800] ;  /* 0x00980000d704783b */ /* 0x008ee60000000200 */
[----:B------:R-:W-:Y:S01]  /*b110*/  HMMA.16816.F32.BF16 R152, R140, R20, R152 ;  /* 0x000000148c98723c */ /* 0x000fe20000041898 */
[----:B-1----:R-:W-:-:S03]  /*b120*/  FFMA.FTZ R9, R0, R165, R9 ;  /* 0x000000a500097223 */ /* 0x002fc60000010009 */
[----:B------:R-:W1:Y:S04]  /*b130*/  MUFU.TANH R8, R8 ;  /* 0x0000000800087308 */ /* 0x000e680000002400 */
[----:B------:R-:W-:Y:S01]  /*b140*/  HMMA.16816.F32.BF16 R136, R140, R22, R136 ;  /* 0x000000168c88723c */ /* 0x000fe20000041888 */
[----:B------:R-:W4:Y:S01]  /*b150*/  LDSM.16.M88.4 R20, [R204+0x5800] ;  /* 0x00580000cc14783b */ /* 0x000f220000000200 */
[----:B------:R-:W-:Y:S02]  /*b160*/  FSEL R9, R9, -INF , !P3 ;  /* 0xff80000009097808 */ /* 0x000fe40005800000 */
[----:B------:R-:W-:-:S04]  /*b170*/  ISETP.GE.AND P3, PT, R170, R181, PT ;  /* 0x000000b5aa00720c */ /* 0x000fc80003f66270 */
[----:B------:R-:W-:Y:S01]  /*b180*/  HMMA.16816.F32.BF16 R44, R16, R150, R44 ;  /* 0x00000096102c723c */ /* 0x000fe2000004182c */
[----:B-1----:R-:W-:-:S07]  /*b190*/  FFMA.FTZ R8, R0, R176, R8 ;  /* 0x000000b000087223 */ /* 0x002fce0000010008 */
[C---:B--2---:R-:W-:Y:S01]  /*b1a0*/  HMMA.16816.F32.BF16 R40, R16.reuse, R156, R40 ;  /* 0x0000009c1028723c */ /* 0x044fe20000041828 */
[----:B------:R-:W-:Y:S02]  /*b1b0*/  FMUL.FTZ R152, R152, c[0x0][0x2ec] ;  /* 0x0000bb0098987a20 */ /* 0x000fe40000410000 */
[----:B------:R-:W-:Y:S02]  /*b1c0*/  FMUL.FTZ R153, R153, c[0x0][0x2ec] ;  /* 0x0000bb0099997a20 */ /* 0x000fe40000410000 */
[----:B------:R-:W-:Y:S01]  /*b1d0*/  FMUL.FTZ R150, R155, c[0x0][0x2ec] ;  /* 0x0000bb009b967a20 */ /* 0x000fe20000410000 */
[----:B------:R-:W-:Y:S01]  /*b1e0*/  IADD3 R155, R164, 0x31, RZ ;  /* 0x00000031a49b7810 */ /* 0x000fe20007ffe0ff */
[----:B------:R-:W-:Y:S01]  /*b1f0*/  FMUL.FTZ R154, R154, c[0x0][0x2ec] ;  /* 0x0000bb009a9a7a20 */ /* 0x000fe20000410000 */
[----:B------:R-:W-:Y:S01]  /*b200*/  HMMA.16816.F32.BF16 R36, R16, R158, R36 ;  /* 0x0000009e1024723c */ /* 0x000fe20000041824 */
[----:B------:R-:W-:Y:S01]  /*b210*/  FMUL.FTZ R136, R136, c[0x0][0x2ec] ;  /* 0x0000bb0088887a20 */ /* 0x000fe20000410000 */
[----:B------:R-:W1:Y:S01]  /*b220*/  MUFU.TANH R152, R152 ;  /* 0x0000009800987308 */ /* 0x000e620000002400 */
[----:B------:R-:W-:-:S02]  /*b230*/  FMUL.FTZ R137, R137, c[0x0][0x2ec] ;  /* 0x0000bb0089897a20 */ /* 0x000fc40000410000 */
[----:B------:R-:W-:Y:S02]  /*b240*/  FMUL.FTZ R138, R138, c[0x0][0x2ec] ;  /* 0x0000bb008a8a7a20 */ /* 0x000fe40000410000 */
[----:B------:R-:W-:Y:S01]  /*b250*/  FMUL.FTZ R139, R139, c[0x0][0x2ec] ;  /* 0x0000bb008b8b7a20 */ /* 0x000fe20000410000 */
[C---:B---3--:R-:W-:Y:S02]  /*b260*/  HMMA.16816.F32.BF16 R56, R144.reuse, R4, R56 ;  /* 0x000000049038723c */ /* 0x048fe40000041838 */
[----:B------:R-:W-:Y:S06]  /*b270*/  MUFU.TANH R153, R153 ;  /* 0x0000009900997308 */ /* 0x000fec0000002400 */
[----:B------:R-:W-:Y:S01]  /*b280*/  HMMA.16816.F32.BF16 R52, R144, R6, R52 ;  /* 0x000000069034723c */ /* 0x000fe20000041834 */
[----:B------:R-:W2:Y:S01]  /*b290*/  LDSM.16.M88.4 R4, [R215+0xa000] ;  /* 0x00a00000d704783b */ /* 0x000ea20000000200 */
[----:B------:R-:W-:Y:S06]  /*b2a0*/  MUFU.TANH R150, R150 ;  /* 0x0000009600967308 */ /* 0x000fec0000002400 */
[C---:B------:R-:W-:Y:S02]  /*b2b0*/  HMMA.16816.F32.BF16 R32, R16.reuse, R12, R32 ;  /* 0x0000000c1020723c */ /* 0x040fe40000041820 */
[----:B------:R-:W-:Y:S06]  /*b2c0*/  MUFU.TANH R154, R154 ;  /* 0x0000009a009a7308 */ /* 0x000fec0000002400 */
[----:B------:R-:W-:Y:S01]  /*b2d0*/  HMMA.16816.F32.BF16 R28, R16, R14, R28 ;  /* 0x0000000e101c723c */ /* 0x000fe2000004181c */
[----:B------:R-:W3:Y:S01]  /*b2e0*/  LDSM.16.M88.4 R12, [R215+0xa800] ;  /* 0x00a80000d70c783b */ /* 0x000ee20000000200 */
[----:B------:R-:W-:Y:S06]  /*b2f0*/  MUFU.TANH R136, R136 ;  /* 0x0000008800887308 */ /* 0x000fec0000002400 */
[C---:B------:R-:W-:Y:S02]  /*b300*/  HMMA.16816.F32.BF16 R60, R140.reuse, R162, R60 ;  /* 0x000000a28c3c723c */ /* 0x040fe4000004183c */
[----:B------:R-:W-:Y:S06]  /*b310*/  MUFU.TANH R151, R137 ;  /* 0x0000008900977308 */ /* 0x000fec0000002400 */
[C---:B----4-:R-:W-:Y:S02]  /*b320*/  HMMA.16816.F32.BF16 R56, R140.reuse, R20, R56 ;  /* 0x000000148c38723c */ /* 0x050fe40000041838 */
[----:B------:R-:W-:Y:S06]  /*b330*/  MUFU.TANH R156, R139 ;  /* 0x0000008b009c7308 */ /* 0x000fec0000002400 */
[----:B------:R-:W-:Y:S01]  /*b340*/  HMMA.16816.F32.BF16 R52, R140, R22, R52 ;  /* 0x000000168c34723c */ /* 0x000fe20000041834 */
[----:B------:R-:W4:Y:S01]  /*b350*/  LDSM.16.M88.4 R20, [R204+0x6000] ;  /* 0x00600000cc14783b */ /* 0x000f220000000200 */
[----:B------:R-:W5:Y:S06]  /*b360*/  MUFU.TANH R138, R138 ;  /* 0x0000008a008a7308 */ /* 0x000f6c0000002400 */
[----:B--2---:R-:W-:Y:S01]  /*b370*/  HMMA.16816.F32.BF16 R48, R144, R4, R48 ;  /* 0x000000049030723c */ /* 0x004fe20000041830 */
[----:B------:R-:W-:Y:S01]  /*b380*/  FMUL.FTZ R63, R63, c[0x0][0x2ec] ;  /* 0x0000bb003f3f7a20 */ /* 0x000fe20000410000 */
[----:B------:R-:W-:Y:S01]  /*b390*/  I2F R137, R155 ;  /* 0x0000009b00897306 */ /* 0x000fe20000201400 */
[----:B------:R-:W-:-:S02]  /*b3a0*/  FMUL.FTZ R61, R61, c[0x0][0x2ec] ;  /* 0x0000bb003d3d7a20 */ /* 0x000fc40000410000 */
[----:B------:R-:W-:Y:S02]  /*b3b0*/  FMUL.FTZ R60, R60, c[0x0][0x2ec] ;  /* 0x0000bb003c3c7a20 */ /* 0x000fe40000410000 */
[----:B------:R-:W-:Y:S01]  /*b3c0*/  FMUL.FTZ R62, R62, c[0x0][0x2ec] ;  /* 0x0000bb003e3e7a20 */ /* 0x000fe20000410000 */
[C---:B------:R-:W-:Y:S01]  /*b3d0*/  HMMA.16816.F32.BF16 R44, R144.reuse, R6, R44 ;  /* 0x00000006902c723c */ /* 0x040fe2000004182c */
[----:B------:R-:W2:Y:S01]  /*b3e0*/  LDSM.16.M88.4 R4, [R215+0xb000] ;  /* 0x00b00000d704783b */ /* 0x000ea20000000200 */
[----:B------:R-:W-:Y:S01]  /*b3f0*/  FMUL.FTZ R56, R56, c[0x0][0x2ec] ;  /* 0x0000bb0038387a20 */ /* 0x000fe20000410000 */
[----:B------:R-:W-:Y:S01]  /*b400*/  MUFU.TANH R61, R61 ;  /* 0x0000003d003d7308 */ /* 0x000fe20000002400 */
[----:B------:R-:W-:Y:S02]  /*b410*/  FMUL.FTZ R57, R57, c[0x0][0x2ec] ;  /* 0x0000bb0039397a20 */ /* 0x000fe40000410000 */
[----:B------:R-:W-:Y:S02]  /*b420*/  FMUL.FTZ R58, R58, c[0x0][0x2ec] ;  /* 0x0000bb003a3a7a20 */ /* 0x000fe40000410000 */
[----:B---3--:R-:W-:Y:S01]  /*b430*/  HMMA.16816.F32.BF16 R40, R144, R12, R40 ;  /* 0x0000000c9028723c */ /* 0x008fe20000041828 */
[----:B------:R-:W-:-:S02]  /*b440*/  FMUL.FTZ R59, R59, c[0x0][0x2ec] ;  /* 0x0000bb003b3b7a20 */ /* 0x000fc40000410000 */
[----:B------:R-:W-:Y:S01]  /*b450*/  MUFU.TANH R162, R58 ;  /* 0x0000003a00a27308 */ /* 0x000fe20000002400 */
[----:B------:R-:W-:Y:S02]  /*b460*/  FMUL.FTZ R55, R55, c[0x0][0x2ec] ;  /* 0x0000bb0037377a20 */ /* 0x000fe40000410000 */
[----:B------:R-:W-:Y:S02]  /*b470*/  FMUL.FTZ R52, R52, c[0x0][0x2ec] ;  /* 0x0000bb0034347a20 */ /* 0x000fe40000410000 */
[----:B------:R-:W-:Y:S01]  /*b480*/  HMMA.16816.F32.BF16 R36, R144, R14, R36 ;  /* 0x0000000e9024723c */ /* 0x000fe20000041824 */
[----:B------:R-:W3:Y:S01]  /*b490*/  LDSM.16.M88.4 R12, [R196] ;  /* 0x00000000c40c783b */ /* 0x000ee20000000200 */
[----:B------:R-:W-:Y:S01]  /*b4a0*/  FMUL.FTZ R54, R54, c[0x0][0x2ec] ;  /* 0x0000bb0036367a20 */ /* 0x000fe20000410000 */
[----:B------:R-:W-:Y:S01]  /*b4b0*/  MUFU.TANH R163, R59 ;  /* 0x0000003b00a37308 */ /* 0x000fe20000002400 */
[----:B------:R-:W-:-:S04]  /*b4c0*/  FMUL.FTZ R53, R53, c[0x0][0x2ec] ;  /* 0x0000bb0035357a20 */ /* 0x000fc80000410000 */
[C---:B------:R-:W-:Y:S03]  /*b4d0*/  HMMA.16816.F32.BF16 R64, R140.reuse, R160, R64 ;  /* 0x000000a08c40723c */ /* 0x040fe60000041840 */
[----:B------:R-:W-:Y:S05]  /*b4e0*/  MUFU.TANH R160, R63 ;  /* 0x0000003f00a07308 */ /* 0x000fea0000002400 */
[C---:B----4-:R-:W-:Y:S03]  /*b4f0*/  HMMA.16816.F32.BF16 R48, R140.reuse, R20, R48 ;  /* 0x000000148c30723c */ /* 0x050fe60000041830 */
[----:B------:R-:W-:Y:S05]  /*b500*/  MUFU.TANH R63, R56 ;  /* 0x00000038003f7308 */ /* 0x000fea0000002400 */
[----:B------:R-:W-:Y:S01]  /*b510*/  HMMA.16816.F32.BF16 R44, R140, R22, R44 ;  /* 0x000000168c2c723c */ /* 0x000fe2000004182c */
[----:B------:R-:W4:Y:S02]  /*b520*/  LDSM.16.M88.4 R20, [R204+0x7000] ;  /* 0x00700000cc14783b */ /* 0x000f240000000200 */
[----:B------:R1:W-:Y:S05]  /*b530*/  MUFU.TANH R161, R57 ;  /* 0x0000003900a17308 */ /* 0x0003ea0000002400 */
[----:B--2---:R-:W-:Y:S01]  /*b540*/  HMMA.16816.F32.BF16 R32, R144, R4, R32 ;  /* 0x000000049020723c */ /* 0x004fe20000041820 */
[----:B------:R-:W-:-:S02]  /*b550*/  FMUL.FTZ R67, R67, c[0x0][0x2ec] ;  /* 0x0000bb0043437a20 */ /* 0x000fc40000410000 */
[----:B------:R-:W-:Y:S01]  /*b560*/  FMUL.FTZ R64, R64, c[0x0][0x2ec] ;  /* 0x0000bb0040407a20 */ /* 0x000fe20000410000 */
[----:B------:R2:W-:Y:S01]  /*b570*/  MUFU.TANH R242, R55 ;  /* 0x0000003700f27308 */ /* 0x0005e20000002400 */
[----:B------:R-:W-:Y:S02]  /*b580*/  FMUL.FTZ R65, R65, c[0x0][0x2ec] ;  /* 0x0000bb0041417a20 */ /* 0x000fe40000410000 */
[----:B------:R-:W-:Y:S01]  /*b590*/  FMUL.FTZ R66, R66, c[0x0][0x2ec] ;  /* 0x0000bb0042427a20 */ /* 0x000fe20000410000 */
[----:B------:R-:W-:Y:S01]  /*b5a0*/  HMMA.16816.F32.BF16 R28, R144, R6, R28 ;  /* 0x00000006901c723c */ /* 0x000fe2000004181c */
[----:B------:R-:W4:Y:S01]  /*b5b0*/  LDSM.16.M88.4 R4, [R215+0xb800] ;  /* 0x00b80000d704783b */ /* 0x000f220000000200 */
[----:B------:R-:W-:Y:S02]  /*b5c0*/  FMUL.FTZ R48, R48, c[0x0][0x2ec] ;  /* 0x0000bb0030307a20 */ /* 0x000fe40000410000 */
[----:B------:R5:W5:Y:S01]  /*b5d0*/  MUFU.TANH R139, R64 ;  /* 0x00000040008b7308 */ /* 0x000b620000002400 */
[----:B-1----:R-:W1:Y:S01]  /*b5e0*/  LDSM.16.M88.4 R56, [R204+0x6800] ;  /* 0x00680000cc38783b */ /* 0x002e620000000200 */
[----:B------:R-:W-:-:S02]  /*b5f0*/  FMUL.FTZ R50, R50, c[0x0][0x2ec] ;  /* 0x0000bb0032327a20 */ /* 0x000fc40000410000 */
[----:B---3--:R-:W-:Y:S01]  /*b600*/  HMMA.16816.F32.BF16 R24, R16, R12, R24 ;  /* 0x0000000c1018723c */ /* 0x008fe20000041818 */
[----:B------:R-:W-:Y:S02]  /*b610*/  FMUL.FTZ R45, R45, c[0x0][0x2ec] ;  /* 0x0000bb002d2d7a20 */ /* 0x000fe40000410000 */
[----:B------:R-:W-:Y:S01]  /*b620*/  FMUL.FTZ R44, R44, c[0x0][0x2ec] ;  /* 0x0000bb002c2c7a20 */ /* 0x000fe20000410000 */
[----:B------:R3:W3:Y:S01]  /*b630*/  MUFU.TANH R157, R65 ;  /* 0x00000041009d7308 */ /* 0x0006e20000002400 */
[----:B--2---:R-:W-:Y:S01]  /*b640*/  FFMA.FTZ R55, R0, R171, R152 ;  /* 0x000000ab00377223 */ /* 0x004fe20000010098 */
[C---:B------:R-:W-:Y:S01]  /*b650*/  IADD3 R152, R164.reuse, 0x58, RZ ;  /* 0x00000058a4987810 */ /* 0x040fe20007ffe0ff */
[----:B------:R-:W-:Y:S01]  /*b660*/  FMUL.FTZ R49, R49, c[0x0][0x2ec] ;  /* 0x0000bb0031317a20 */ /* 0x000fe20000410000 */
[----:B------:R-:W-:Y:S01]  /*b670*/  IADD3 R13, R164, 0x40, RZ ;  /* 0x00000040a40d7810 */ /* 0x000fe20007ffe0ff */
[----:B------:R-:W-:Y:S02]  /*b680*/  FMUL.FTZ R51, R51, c[0x0][0x2ec] ;  /* 0x0000bb0033337a20 */ /* 0x000fe40000410000 */
[----:B------:R-:W-:Y:S01]  /*b690*/  FMUL.FTZ R46, R46, c[0x0][0x2ec] ;  /* 0x0000bb002e2e7a20 */ /* 0x000fe20000410000 */
[----:B------:R-:W2:Y:S01]  /*b6a0*/  MUFU.TANH R67, R67 ;  /* 0x0000004300437308 */ /* 0x000ea20000002400 */
[----:B-----5:R-:W-:-:S02]  /*b6b0*/  FFMA.FTZ R64, R0, R182, R138 ;  /* 0x000000b600407223 */ /* 0x020fc4000001008a */
[C---:B------:R-:W-:Y:S01]  /*b6c0*/  FFMA.FTZ R139, R0.reuse, R186, R139 ;  /* 0x000000ba008b7223 */ /* 0x040fe2000001008b */
[C---:B----4-:R-:W-:Y:S04]  /*b6d0*/  HMMA.16816.F32.BF16 R32, R140.reuse, R20, R32 ;  /* 0x000000148c20723c */ /* 0x050fe80000041820 */
[----:B------:R4:W-:Y:S01]  /*b6e0*/  MUFU.TANH R248, R44 ;  /* 0x0000002c00f87308 */ /* 0x0009e20000002400 */
[C---:B---3--:R-:W-:Y:S02]  /*b6f0*/  FFMA.FTZ R65, R0.reuse, R171, R154 ;  /* 0x000000ab00417223 */ /* 0x048fe4000001009a */
[CC--:B------:R-:W-:Y:S01]  /*b700*/  FFMA.FTZ R157, R0.reuse, R188.reuse, R157 ;  /* 0x000000bc009d7223 */ /* 0x0c0fe2000001009d */
[----:B------:R-:W-:Y:S04]  /*b710*/  HMMA.16816.F32.BF16 R28, R140, R22, R28 ;  /* 0x000000168c1c723c */ /* 0x000fe8000004181c */
[----:B------:R3:W5:Y:S01]  /*b720*/  MUFU.TANH R158, R66 ;  /* 0x00000042009e7308 */ /* 0x0007620000002400 */
[----:B--2---:R-:W-:Y:S01]  /*b730*/  FFMA.FTZ R188, R0, R188, R67 ;  /* 0x000000bc00bc7223 */ /* 0x004fe20000010043 */
[----:B------:R-:W-:-:S02]  /*b740*/  IADD3 R67, R164, 0x68, RZ ;  /* 0x00000068a4437810 */ /* 0x000fc40007ffe0ff */
[----:B------:R-:W-:Y:S01]  /*b750*/  HMMA.16816.F32.BF16 R24, R144, R4, R24 ;  /* 0x000000049018723c */ /* 0x000fe20000041818 */
[----:B----4-:R-:W-:-:S03]  /*b760*/  FFMA.FTZ R44, R0, R169, R148 ;  /* 0x000000a9002c7223 */ /* 0x010fc60000010094 */
[----:B------:R-:W2:Y:S01]  /*b770*/  MUFU.TANH R60, R60 ;  /* 0x0000003c003c7308 */ /* 0x000ea20000002400 */
[----:B------:R-:W-:Y:S02]  /*b780*/  IADD3 R148, R164, 0x50, RZ ;  /* 0x00000050a4947810 */ /* 0x000fe40007ffe0ff */
[C---:B------:R-:W-:Y:S01]  /*b790*/  FFMA.FTZ R4, R0.reuse, R165, R11 ;  /* 0x000000a500047223 */ /* 0x040fe2000001000b */
[C---:B-1----:R-:W-:Y:S01]  /*b7a0*/  HMMA.16816.F32.BF16 R40, R140.reuse, R56, R40 ;  /* 0x000000388c28723c */ /* 0x042fe20000041828 */
[----:B------:R-:W-:Y:S01]  /*b7b0*/  FFMA.FTZ R5, R0, R169, R237 ;  /* 0x000000a900057223 */ /* 0x000fe200000100ed */
[----:B------:R-:W-:Y:S01]  /*b7c0*/  FSEL R44, R44, -INF , !P3 ;  /* 0xff8000002c2c7808 */ /* 0x000fe20005800000 */
[----:B------:R-:W-:Y:S01]  /*b7d0*/  FFMA.FTZ R11, R0, R167, R149 ;  /* 0x000000a7000b7223 */ /* 0x000fe20000010095 */
[----:B------:R1:W-:Y:S01]  /*b7e0*/  MUFU.TANH R57, R45 ;  /* 0x0000002d00397308 */ /* 0x0003e20000002400 */
[----:B------:R-:W-:Y:S01]  /*b7f0*/  FSEL R4, R4, -INF , !P5 ;  /* 0xff80000004047808 */ /* 0x000fe20006800000 */
[----:B---3--:R-:W-:Y:S01]  /*b800*/  FFMA.FTZ R66, R0, R178, R150 ;  /* 0x000000b200427223 */ /* 0x008fe20000010096 */
[----:B------:R-:W-:Y:S01]  /*b810*/  ISETP.GE.AND P5, PT, R170, R180, PT ;  /* 0x000000b4aa00720c */ /* 0x000fe20003fa6270 */
[----:B------:R-:W-:Y:S01]  /*b820*/  HMMA.16816.F32.BF16 R36, R140, R58, R36 ;  /* 0x0000003a8c24723c */ /* 0x000fe20000041824 */
[----:B------:R-:W-:Y:S01]  /*b830*/  ISETP.GE.AND P3, PT, R179, R181, PT ;  /* 0x000000b5b300720c */ /* 0x000fe20003f66270 */
[C---:B-----5:R-:W-:Y:S01]  /*b840*/  FFMA.FTZ R138, R0.reuse, R186, R158 ;  /* 0x000000ba008a7223 */ /* 0x060fe2000001009e */
[----:B------:R-:W-:Y:S01]  /*b850*/  FSEL R5, R5, -INF , !P5 ;  /* 0xff80000005057808 */ /* 0x000fe20006800000 */
[----:B------:R3:W4:Y:S01]  /*b860*/  MUFU.TANH R159, R62 ;  /* 0x0000003e009f7308 */ /* 0x0007220000002400 */
[----:B------:R-:W-:Y:S01]  /*b870*/  ISETP.GE.AND P5, PT, R179, R180, PT ;  /* 0x000000b4b300720c */ /* 0x000fe20003fa6270 */
[C---:B--2---:R-:W-:Y:S01]  /*b880*/  FFMA.FTZ R154, R0.reuse, R190, R60 ;  /* 0x000000be009a7223 */ /* 0x044fe2000001003c */
[----:B------:R-:W-:Y:S01]  /*b890*/  FSEL R11, R11, -INF , !P4 ;  /* 0xff8000000b0b7808 */ /* 0x000fe20006000000 */
[C---:B------:R-:W-:Y:S01]  /*b8a0*/  FFMA.FTZ R59, R0.reuse, R178, R153 ;  /* 0x000000b2003b7223 */ /* 0x040fe20000010099 */
[----:B------:R-:W-:Y:S01]  /*b8b0*/  ISETP.GE.AND P4, PT, R177, R180, PT ;  /* 0x000000b4b100720c */ /* 0x000fe20003f86270 */
[----:B------:R-:W-:Y:S01]  /*b8c0*/  FFMA.FTZ R58, R0, R182, R136 ;  /* 0x000000b6003a7223 */ /* 0x000fe20000010088 */
[----:B------:R-:W-:Y:S01]  /*b8d0*/  FSEL R66, R66, -INF , !P5 ;  /* 0xff80000042427808 */ /* 0x000fe20006800000 */
[----:B-1----:R-:W-:Y:S01]  /*b8e0*/  FFMA.FTZ R45, R0, R167, R236 ;  /* 0x000000a7002d7223 */ /* 0x002fe200000100ec */
[----:B------:R-:W-:Y:S01]  /*b8f0*/  MUFU.TANH R244, R48 ;  /* 0x0000003000f47308 */ /* 0x000fe20000002400 */
[----:B------:R-:W-:Y:S01]  /*b900*/  FSEL R59, R59, -INF , !P3 ;  /* 0xff8000003b3b7808 */ /* 0x000fe20005800000 */
[----:B------:R-:W-:Y:S01]  /*b910*/  FMUL.FTZ R32, R32, c[0x0][0x2ec] ;  /* 0x0000bb0020207a20 */ /* 0x000fe20000410000 */
[-C--:B------:R-:W-:Y:S01]  /*b920*/  ISETP.GE.AND P3, PT, R185, R181.reuse, PT ;  /* 0x000000b5b900720c */ /* 0x080fe20003f66270 */
[----:B------:R-:W-:Y:S01]  /*b930*/  FMUL.FTZ R43, R43, c[0x0][0x2ec] ;  /* 0x0000bb002b2b7a20 */ /* 0x000fe20000410000 */
[----:B------:R-:W-:Y:S01]  /*b940*/  FSEL R45, R45, -INF , !P6 ;  /* 0xff8000002d2d7808 */ /* 0x000fe20007000000 */
[----:B------:R-:W-:Y:S01]  /*b950*/  FMUL.FTZ R40, R40, c[0x0][0x2ec] ;  /* 0x0000bb0028287a20 */ /* 0x000fe20000410000 */
[-C--:B------:R-:W-:Y:S01]  /*b960*/  ISETP.GE.AND P6, PT, R177, R181.reuse, PT ;  /* 0x000000b5b100720c */ /* 0x080fe20003fc6270 */
[----:B------:R-:W1:Y:S01]  /*b970*/  MUFU.TANH R48, R43 ;  /* 0x0000002b00307308 */ /* 0x000e620000002400 */
[----:B---3--:R-:W-:Y:S01]  /*b980*/  FFMA.FTZ R62, R0, R184, R151 ;  /* 0x000000b8003e7223 */ /* 0x008fe20000010097 */
[----:B------:R-:W-:Y:S01]  /*b990*/  ISETP.GE.AND P5, PT, R185, R180, PT ;  /* 0x000000b4b900720c */ /* 0x000fe20003fa6270 */
[----:B------:R-:W-:Y:S01]  /*b9a0*/  FMUL.FTZ R20, R36, c[0x0][0x2ec] ;  /* 0x0000bb0024147a20 */ /* 0x000fe20000410000 */
[----:B------:R-:W-:Y:S01]  /*b9b0*/  FSEL R55, R55, -INF , !P6 ;  /* 0xff80000037377808 */ /* 0x000fe20007000000 */
[C---:B------:R-:W-:Y:S01]  /*b9c0*/  FFMA.FTZ R36, R0.reuse, R184, R156 ;  /* 0x000000b800247223 */ /* 0x040fe2000001009c */
[----:B------:R-:W-:Y:S01]  /*b9d0*/  ISETP.GE.AND P6, PT, R183, R181, PT ;  /* 0x000000b5b700720c */ /* 0x000fe20003fc6270 */
[C---:B------:R-:W-:Y:S01]  /*b9e0*/  FFMA.FTZ R151, R0.reuse, R193, R61 ;  /* 0x000000c100977223 */ /* 0x040fe2000001003d */
[----:B------:R-:W-:Y:S01]  /*b9f0*/  MUFU.TANH R246, R50 ;  /* 0x0000003200f67308 */ /* 0x000fe20000002400 */
[----:B------:R-:W-:Y:S01]  /*ba00*/  FSEL R65, R65, -INF , !P4 ;  /* 0xff80000041417808 */ /* 0x000fe20006000000 */
[C---:B----4-:R-:W-:Y:S01]  /*ba10*/  FFMA.FTZ R150, R0.reuse, R190, R159 ;  /* 0x000000be00967223 */ /* 0x050fe2000001009f */
[-C--:B------:R-:W-:Y:S01]  /*ba20*/  ISETP.GE.AND P4, PT, R183, R180.reuse, PT ;  /* 0x000000b4b700720c */ /* 0x080fe20003f86270 */
[----:B------:R-:W-:Y:S01]  /*ba30*/  FFMA.FTZ R159, R0, R137, R163 ;  /* 0x00000089009f7223 */ /* 0x000fe200000100a3 */
[----:B------:R-:W-:Y:S01]  /*ba40*/  FSEL R58, R58, -INF , !P6 ;  /* 0xff8000003a3a7808 */ /* 0x000fe20007000000 */
[----:B------:R-:W-:Y:S01]  /*ba50*/  FMUL.FTZ R42, R42, c[0x0][0x2ec] ;  /* 0x0000bb002a2a7a20 */ /* 0x000fe20000410000 */
[----:B------:R-:W-:Y:S01]  /*ba60*/  ISETP.GE.AND P6, PT, R187, R181, PT ;  /* 0x000000b5bb00720c */ /* 0x000fe20003fc6270 */
[----:B------:R2:W3:Y:S01]  /*ba70*/  MUFU.TANH R50, R20 ;  /* 0x0000001400327308 */ /* 0x0004e20000002400 */
[----:B------:R-:W-:Y:S01]  /*ba80*/  FSEL R62, R62, -INF , !P3 ;  /* 0xff8000003e3e7808 */ /* 0x000fe20005800000 */
[----:B-1----:R-:W-:Y:S01]  /*ba90*/  IMAD.MOV.U32 R156, RZ, RZ, R48 ;  /* 0x000000ffff9c7224 */ /* 0x002fe200078e0030 */
[----:B------:R-:W-:Y:S01]  /*baa0*/  FSEL R36, R36, -INF , !P5 ;  /* 0xff80000024247808 */ /* 0x000fe20006800000 */
[----:B------:R-:W-:Y:S01]  /*bab0*/  FFMA.FTZ R48, R0, R137, R161 ;  /* 0x0000008900307223 */ /* 0x000fe200000100a1 */
[----:B------:R-:W-:Y:S01]  /*bac0*/  ISETP.GE.AND P3, PT, R189, R181, PT ;  /* 0x000000b5bd00720c */ /* 0x000fe20003f66270 */
[----:B------:R-:W-:Y:S01]  /*bad0*/  FMUL.FTZ R41, R41, c[0x0][0x2ec] ;  /* 0x0000bb0029297a20 */ /* 0x000fe20000410000 */
[-C--:B------:R-:W-:Y:S01]  /*bae0*/  ISETP.GE.AND P5, PT, R189, R180.reuse, PT ;  /* 0x000000b4bd00720c */ /* 0x080fe20003fa6270 */
[----:B------:R-:W-:Y:S01]  /*baf0*/  MUFU.TANH R52, R52 ;  /* 0x0000003400347308 */ /* 0x000fe20000002400 */
[----:B------:R-:W-:Y:S01]  /*bb00*/  FSEL R64, R64, -INF , !P4 ;  /* 0xff80000040407808 */ /* 0x000fe20006000000 */
[----:B------:R-:W-:Y:S01]  /*bb10*/  FMUL.FTZ R37, R37, c[0x0][0x2ec] ;  /* 0x0000bb0025257a20 */ /* 0x000fe20000410000 */
[-C--:B------:R-:W-:Y:S01]  /*bb20*/  ISETP.GE.AND P4, PT, R187, R180.reuse, PT ;  /* 0x000000b4bb00720c */ /* 0x080fe20003f86270 */
[----:B------:R-:W-:Y:S01]  /*bb30*/  FMUL.FTZ R38, R38, c[0x0][0x2ec] ;  /* 0x0000bb0026267a20 */ /* 0x000fe20000410000 */
[----:B------:R-:W-:Y:S01]  /*bb40*/  FSEL R178, R139, -INF , !P6 ;  /* 0xff8000008bb27808 */ /* 0x000fe20007000000 */
[----:B------:R-:W-:Y:S01]  /*bb50*/  FMUL.FTZ R39, R39, c[0x0][0x2ec] ;  /* 0x0000bb0027277a20 */ /* 0x000fe20000410000 */
[----:B------:R-:W-:Y:S01]  /*bb60*/  FSEL R177, R157, -INF , !P3 ;  /* 0xff8000009db17808 */ /* 0x000fe20005800000 */
[----:B------:R-:W-:Y:S01]  /*bb70*/  MUFU.TANH R54, R54 ;  /* 0x0000003600367308 */ /* 0x000fe20000002400 */
[----:B------:R-:W-:Y:S01]  /*bb80*/  FSEL R139, R188, -INF , !P5 ;  /* 0xff800000bc8b7808 */ /* 0x000fe20006800000 */
[----:B------:R-:W-:Y:S01]  /*bb90*/  FFMA.FTZ R157, R0, R195, R162 ;  /* 0x000000c3009d7223 */ /* 0x000fe200000100a2 */
[CC--:B------:R-:W-:Y:S01]  /*bba0*/  ISETP.GE.AND P3, PT, R194.reuse, R181.reuse, PT ;  /* 0x000000b5c200720c */ /* 0x0c0fe20003f66270 */
[----:B--2---:R-:W1:Y:S01]  /*bbb0*/  LDSM.16.M88.4 R20, [R204+0x7800] ;  /* 0x00780000cc14783b */ /* 0x004e620000000200 */
[-C--:B------:R-:W-:Y:S01]  /*bbc0*/  ISETP.GE.AND P5, PT, R194, R180.reuse, PT ;  /* 0x000000b4c200720c */ /* 0x080fe20003fa6270 */
[----:B------:R-:W-:Y:S01]  /*bbd0*/  FMUL.FTZ R33, R33, c[0x0][0x2ec] ;  /* 0x0000bb0021217a20 */ /* 0x000fe20000410000 */
[----:B------:R-:W-:Y:S01]  /*bbe0*/  FSEL R138, R138, -INF , !P4 ;  /* 0xff8000008a8a7808 */ /* 0x000fe20006000000 */
[----:B------:R2:W4:Y:S01]  /*bbf0*/  MUFU.TANH R243, R49 ;  /* 0x0000003100f37308 */ /* 0x0005220000002400 */
[C---:B------:R-:W-:Y:S01]  /*bc00*/  ISETP.GE.AND P6, PT, R191.reuse, R181, PT ;  /* 0x000000b5bf00720c */ /* 0x040fe20003fc6270 */
[----:B------:R-:W-:Y:S01]  /*bc10*/  FMUL.FTZ R34, R34, c[0x0][0x2ec] ;  /* 0x0000bb0022227a20 */ /* 0x000fe20000410000 */
[----:B------:R-:W-:Y:S01]  /*bc20*/  ISETP.GE.AND P4, PT, R191, R180, PT ;  /* 0x000000b4bf00720c */ /* 0x000fe20003f86270 */
[----:B---3--:R-:W-:Y:S01]  /*bc30*/  IMAD.MOV.U32 R191, RZ, RZ, R50 ;  /* 0x000000ffffbf7224 */ /* 0x008fe200078e0032 */
[----:B------:R-:W-:Y:S01]  /*bc40*/  FSEL R151, R151, -INF , !P3 ;  /* 0xff80000097977808 */ /* 0x000fe20005800000 */
[----:B------:R-:W-:Y:S01]  /*bc50*/  FFMA.FTZ R50, R0, R195, R63 ;  /* 0x000000c300327223 */ /* 0x000fe2000001003f */
[----:B------:R-:W-:Y:S01]  /*bc60*/  ISETP.GE.AND P3, PT, R155, R181, PT ;  /* 0x000000b59b00720c */ /* 0x000fe20003f66270 */
[----:B------:R3:W5:Y:S01]  /*bc70*/  MUFU.TANH R56, R51 ;  /* 0x0000003300387308 */ /* 0x0007620000002400 */
[----:B------:R-:W-:Y:S01]  /*bc80*/  FSEL R154, R154, -INF , !P6 ;  /* 0xff8000009a9a7808 */ /* 0x000fe20007000000 */
[----:B------:R-:W-:-:S04]  /*bc90*/  DEPBAR.LE SB0, 0x0 ;  /* 0x000080000000791a */ /* 0x000fc80000000000 */
[----:B------:R-:W-:Y:S02]  /*bca0*/  FSEL R150, R150, -INF , !P4 ;  /* 0xff80000096967808 */ /* 0x000fe40006000000 */
[----:B--2---:R-:W-:Y:S01]  /*bcb0*/  IADD3 R49, R164, 0x39, RZ ;  /* 0x00000039a4317810 */ /* 0x004fe20007ffe0ff */
[----:B------:R-:W-:Y:S01]  /*bcc0*/  MUFU.TANH R53, R53 ;  /* 0x0000003500357308 */ /* 0x000fe20000002400 */
[----:B------:R-:W-:Y:S01]  /*bcd0*/  ISETP.GE.AND P6, PT, R192, R181, PT ;  /* 0x000000b5c000720c */ /* 0x000fe20003fc6270 */
[----:B----4-:R-:W-:Y:S01]  /*bce0*/  FFMA.FTZ R171, R0, R166, R243 ;  /* 0x000000a600ab7223 */ /* 0x010fe200000100f3 */
[----:B------:R-:W-:Y:S02]  /*bcf0*/  ISETP.GE.AND P4, PT, R192, R180, PT ;  /* 0x000000b4c000720c */ /* 0x000fe40003f86270 */
[----:B------:R-:W-:Y:S01]  /*bd00*/  FSEL R48, R48, -INF , !P3 ;  /* 0xff80000030307808 */ /* 0x000fe20005800000 */
[C---:B---3--:R-:W-:Y:S02]  /*bd10*/  FFMA.FTZ R51, R0.reuse, R193, R160 ;  /* 0x000000c100337223 */ /* 0x048fe400000100a0 */
[----:B------:R2:W3:Y:S01]  /*bd20*/  I2F R12, R49 ;  /* 0x00000031000c7306 */ /* 0x0004e20000201400 */
[----:B------:R-:W-:Y:S01]  /*bd30*/  ISETP.GE.AND P3, PT, R49, R181, PT ;  /* 0x000000b53100720c */ /* 0x000fe20003f66270 */
[----:B------:R-:W-:Y:S01]  /*bd40*/  FFMA.FTZ R160, R0, R245, R54 ;  /* 0x000000f500a07223 */ /* 0x000fe20000010036 */
[----:B------:R-:W-:Y:S01]  /*bd50*/  FSEL R50, R50, -INF , !P6 ;  /* 0xff80000032327808 */ /* 0x000fe20007000000 */
[----:B-----5:R-:W-:Y:S01]  /*bd60*/  FFMA.FTZ R56, R0, R166, R56 ;  /* 0x000000a600387223 */ /* 0x020fe20000010038 */
[----:B------:R-:W-:-:S02]  /*bd70*/  FSEL R51, R51, -INF , !P5 ;  /* 0xff80000033337808 */ /* 0x000fc40006800000 */
[-C--:B------:R-:W-:Y:S01]  /*bd80*/  ISETP.GE.AND P5, PT, R155, R180.reuse, PT ;  /* 0x000000b49b00720c */ /* 0x080fe20003fa6270 */
[----:B------:R4:W5:Y:S01]  /*bd90*/  MUFU.TANH R249, R46 ;  /* 0x0000002e00f97308 */ /* 0x0009620000002400 */
[----:B------:R-:W-:Y:S02]  /*bda0*/  FSEL R157, R157, -INF , !P4 ;  /* 0xff8000009d9d7808 */ /* 0x000fe40006000000 */
[----:B------:R-:W-:Y:S01]  /*bdb0*/  FSEL R159, R159, -INF , !P5 ;  /* 0xff8000009f9f7808 */ /* 0x000fe20006800000 */
[----:B-1----:R-:W-:Y:S01]  /*bdc0*/  HMMA.16816.F32.BF16 R24, R140, R20, R24 ;  /* 0x000000148c18723c */ /* 0x002fe20000041818 */
[-C--:B------:R-:W-:Y:S02]  /*bdd0*/  ISETP.GE.AND P5, PT, R49, R180.reuse, PT ;  /* 0x000000b43100720c */ /* 0x080fe40003fa6270 */
[C---:B------:R-:W-:Y:S01]  /*bde0*/  ISETP.GE.AND P6, PT, R247.reuse, R181, PT ;  /* 0x000000b5f700720c */ /* 0x040fe20003fc6270 */
[C---:B--2---:R-:W-:Y:S01]  /*bdf0*/  FFMA.FTZ R49, R0.reuse, R245, R52 ;  /* 0x000000f500317223 */ /* 0x044fe20000010034 */
[----:B------:R-:W-:Y:S01]  /*be00*/  ISETP.GE.AND P4, PT, R247, R180, PT ;  /* 0x000000b4f700720c */ /* 0x000fe20003f86270 */
[CC--:B---3--:R-:W-:Y:S01]  /*be10*/  FFMA.FTZ R53, R0.reuse, R12.reuse, R53 ;  /* 0x0000000c00357223 */ /* 0x0c8fe20000010035 */
[----:B------:R-:W1:Y:S01]  /*be20*/  I2F R170, R168 ;  /* 0x000000a800aa7306 */ /* 0x000e620000201400 */
[----:B------:R-:W-:Y:S01]  /*be30*/  FFMA.FTZ R165, R0, R12, R242 ;  /* 0x0000000c00a57223 */ /* 0x000fe200000100f2 */
[----:B------:R-:W-:-:S02]  /*be40*/  FSEL R49, R49, -INF , !P6 ;  /* 0xff80000031317808 */ /* 0x000fc40007000000 */
[----:B------:R-:W-:Y:S01]  /*be50*/  FSEL R160, R160, -INF , !P4 ;  /* 0xff800000a0a07808 */ /* 0x000fe20006000000 */
[----:B----4-:R-:W-:Y:S01]  /*be60*/  FMUL.FTZ R46, R47, c[0x0][0x2ec] ;  /* 0x0000bb002f2e7a20 */ /* 0x010fe20000410000 */
[C---:B------:R-:W-:Y:S01]  /*be70*/  ISETP.GE.AND P6, PT, R13.reuse, R181, PT ;  /* 0x000000b50d00720c */ /* 0x040fe20003fc6270 */
[----:B-----5:R-:W-:Y:S01]  /*be80*/  FFMA.FTZ R166, R0, R252, R249 ;  /* 0x000000fc00a67223 */ /* 0x020fe200000100f9 */
[----:B------:R2:W3:Y:S01]  /*be90*/  I2F R47, R13 ;  /* 0x0000000d002f7306 */ /* 0x0004e20000201400 */
[----:B------:R-:W-:Y:S02]  /*bea0*/  ISETP.GE.AND P4, PT, R13, R180, PT ;  /* 0x000000b40d00720c */ /* 0x000fe40003f86270 */
[C---:B------:R-:W-:Y:S02]  /*beb0*/  IADD3 R43, R164.reuse, 0x59, RZ ;  /* 0x00000059a42b7810 */ /* 0x040fe40007ffe0ff */
[----:B------:R-:W-:Y:S02]  /*bec0*/  IADD3 R183, R164, 0x60, RZ ;  /* 0x00000060a4b77810 */ /* 0x000fe40007ffe0ff */
[----:B------:R-:W-:Y:S01]  /*bed0*/  FSEL R153, R53, -INF , !P3 ;  /* 0xff80000035997808 */ /* 0x000fe20005800000 */
[----:B------:R-:W4:Y:S01]  /*bee0*/  MUFU.TANH R46, R46 ;  /* 0x0000002e002e7308 */ /* 0x000f220000002400 */
[----:B-1----:R-:W-:Y:S01]  /*bef0*/  FFMA.FTZ R57, R0, R170, R57 ;  /* 0x000000aa00397223 */ /* 0x002fe20000010039 */
[----:B------:R-:W-:Y:S01]  /*bf00*/  FSEL R165, R165, -INF , !P5 ;  /* 0xff800000a5a57808 */ /* 0x000fe20006800000 */
[----:B------:R-:W-:Y:S01]  /*bf10*/  FMUL.FTZ R24, R24, c[0x0][0x2ec] ;  /* 0x0000bb0018187a20 */ /* 0x000fe20000410000 */
[----:B------:R-:W-:-:S02]  /*bf20*/  IADD3 R182, R164, 0x61, RZ ;  /* 0x00000061a4b67810 */ /* 0x000fc40007ffe0ff */
[----:B------:R-:W-:Y:S01]  /*bf30*/  IADD3 R61, R164, 0x70, RZ ;  /* 0x00000070a43d7810 */ /* 0x000fe20007ffe0ff */
[----:B--2---:R-:W-:Y:S01]  /*bf40*/  HMMA.16816.F32.BF16 R12, R16, R14, R172 ;  /* 0x0000000e100c723c */ /* 0x004fe200000418ac */
[CC--:B---3--:R-:W-:Y:S01]  /*bf50*/  FFMA.FTZ R244, R0.reuse, R47.reuse, R244 ;  /* 0x0000002f00f47223 */ /* 0x0c8fe200000100f4 */
[----:B------:R-:W-:Y:S01]  /*bf60*/  MUFU.TANH R40, R40 ;  /* 0x0000002800287308 */ /* 0x000fe20000002400 */
[----:B------:R-:W-:Y:S01]  /*bf70*/  FFMA.FTZ R169, R0, R47, R246 ;  /* 0x0000002f00a97223 */ /* 0x000fe200000100f6 */
[CC--:B------:R-:W-:Y:S02]  /*bf80*/  ISETP.GE.AND P3, PT, R164.reuse, R181.reuse, PT ;  /* 0x000000b5a400720c */ /* 0x0c0fe40003f66270 */
[----:B------:R-:W-:Y:S01]  /*bf90*/  ISETP.GE.AND P5, PT, R164, R180, PT ;  /* 0x000000b4a400720c */ /* 0x000fe20003fa6270 */
[----:B------:R-:W-:Y:S01]  /*bfa0*/  FFMA.FTZ R173, R0, R252, R248 ;  /* 0x000000fc00ad7223 */ /* 0x000fe200000100f8 */
[----:B------:R-:W-:Y:S01]  /*bfb0*/  FSEL R172, R244, -INF , !P6 ;  /* 0xff800000f4ac7808 */ /* 0x000fe20007000000 */
[----:B----4-:R-:W-:Y:S01]  /*bfc0*/  FFMA.FTZ R46, R0, R170, R46 ;  /* 0x000000aa002e7223 */ /* 0x010fe2000001002e */
[----:B------:R1:W-:Y:S01]  /*bfd0*/  MUFU.TANH R149, R42 ;  /* 0x0000002a00957308 */ /* 0x0003e20000002400 */
[-C--:B------:R-:W-:Y:S01]  /*bfe0*/  ISETP.GE.AND P6, PT, R250, R181.reuse, PT ;  /* 0x000000b5fa00720c */ /* 0x080fe20003fc6270 */
[----:B------:R-:W-:Y:S01]  /*bff0*/  FMUL.FTZ R17, R35, c[0x0][0x2ec] ;  /* 0x0000bb0023117a20 */ /* 0x000fe20000410000 */
[----:B------:R-:W-:Y:S01]  /*c000*/  FSEL R169, R169, -INF , !P4 ;  /* 0xff800000a9a97808 */ /* 0x000fe20006000000 */
[----:B------:R-:W-:Y:S01]  /*c010*/  FMUL.FTZ R18, R28, c[0x0][0x2ec] ;  /* 0x0000bb001c127a20 */ /* 0x000fe20000410000 */
[----:B------:R-:W-:Y:S01]  /*c020*/  FSEL R171, R171, -INF , !P6 ;  /* 0xff800000abab7808 */ /* 0x000fe20007000000 */
[----:B------:R-:W-:Y:S01]  /*c030*/  FMUL.FTZ R19, R29, c[0x0][0x2ec] ;  /* 0x0000bb001d137a20 */ /* 0x000fe20000410000 */
[----:B------:R-:W-:Y:S01]  /*c040*/  ISETP.GE.AND P4, PT, R250, R180, PT ;  /* 0x000000b4fa00720c */ /* 0x000fe20003f86270 */
[----:B------:R-:W2:Y:S01]  /*c050*/  I2F R236, R148 ;  /* 0x0000009400ec7306 */ /* 0x000ea20000201400 */
[----:B------:R-:W-:-:S02]  /*c060*/  ISETP.GE.AND P6, PT, R251, R181, PT ;  /* 0x000000b5fb00720c */ /* 0x000fc40003fc6270 */
[----:B------:R-:W-:Y:S02]  /*c070*/  FSEL R167, R56, -INF , !P4 ;  /* 0xff80000038a77808 */ /* 0x000fe40006000000 */
[----:B------:R-:W-:Y:S01]  /*c080*/  FSEL R173, R173, -INF , !P6 ;  /* 0xff800000adad7808 */ /* 0x000fe20007000000 */
[----:B------:R-:W-:Y:S01]  /*c090*/  HMMA.16816.F32.BF16 R12, R144, R6, R12 ;  /* 0x00000006900c723c */ /* 0x000fe2000004180c */
[----:B------:R-:W-:Y:S01]  /*c0a0*/  ISETP.GE.AND P4, PT, R251, R180, PT ;  /* 0x000000b4fb00720c */ /* 0x000fe20003f86270 */
[----:B------:R-:W-:Y:S01]  /*c0b0*/  MUFU.TANH R41, R41 ;  /* 0x0000002900297308 */ /* 0x000fe20000002400 */
[----:B-1----:R-:W-:Y:S02]  /*c0c0*/  IADD3 R42, R164, 0x51, RZ ;  /* 0x00000051a42a7810 */ /* 0x002fe40007ffe0ff */
[-C--:B------:R-:W-:Y:S02]  /*c0d0*/  ISETP.GE.AND P6, PT, R168, R181.reuse, PT ;  /* 0x000000b5a800720c */ /* 0x080fe40003fc6270 */
[----:B------:R-:W-:Y:S01]  /*c0e0*/  FSEL R166, R166, -INF , !P4 ;  /* 0xff800000a6a67808 */ /* 0x000fe20006000000 */
[----:B------:R-:W-:Y:S01]  /*c0f0*/  FMUL.FTZ R6, R30, c[0x0][0x2ec] ;  /* 0x0000bb001e067a20 */ /* 0x000fe20000410000 */
[----:B------:R-:W-:Y:S01]  /*c100*/  FSEL R170, R57, -INF , !P6 ;  /* 0xff80000039aa7808 */ /* 0x000fe20007000000 */
[----:B------:R-:W1:Y:S01]  /*c110*/  I2F R179, R42 ;  /* 0x0000002a00b37306 */ /* 0x000e620000201400 */
[----:B--2---:R-:W-:Y:S01]  /*c120*/  FFMA.FTZ R40, R0, R236, R40 ;  /* 0x000000ec00287223 */ /* 0x004fe20000010028 */
[----:B------:R-:W-:Y:S01]  /*c130*/  ISETP.GE.AND P4, PT, R168, R180, PT ;  /* 0x000000b4a800720c */ /* 0x000fe20003f86270 */
[----:B------:R-:W-:Y:S01]  /*c140*/  FFMA.FTZ R149, R0, R236, R149 ;  /* 0x000000ec00957223 */ /* 0x000fe20000010095 */
[----:B------:R-:W-:Y:S01]  /*c150*/  ISETP.GE.AND P6, PT, R148, R181, PT ;  /* 0x000000b59400720c */ /* 0x000fe20003fc6270 */
[----:B------:R-:W-:Y:S01]  /*c160*/  FMUL.FTZ R7, R31, c[0x0][0x2ec] ;  /* 0x0000bb001f077a20 */ /* 0x000fe20000410000 */
[----:B------:R-:W-:-:S02]  /*c170*/  FSEL R168, R46, -INF , !P4 ;  /* 0xff8000002ea87808 */ /* 0x000fc40006000000 */
[----:B------:R-:W2:Y:S01]  /*c180*/  I2F R237, R152 ;  /* 0x0000009800ed7306 */ /* 0x000ea20000201400 */
[----:B------:R-:W-:-:S04]  /*c190*/  ISETP.GE.AND P4, PT, R148, R180, PT ;  /* 0x000000b49400720c */ /* 0x000fc80003f86270 */
[----:B------:R-:W-:Y:S01]  /*c1a0*/  FSEL R158, R149, -INF , !P4 ;  /* 0xff800000959e7808 */ /* 0x000fe20006000000 */
[----:B------:R-:W-:Y:S01]  /*c1b0*/  HMMA.16816.F32.BF16 R20, R140, R22, R12 ;  /* 0x000000168c14723c */ /* 0x000fe2000004180c */
[-C--:B------:R-:W-:Y:S01]  /*c1c0*/  ISETP.GE.AND P4, PT, R42, R180.reuse, PT ;  /* 0x000000b42a00720c */ /* 0x080fe20003f86270 */
[----:B------:R-:W-:Y:S01]  /*c1d0*/  I2F R136, R43 ;  /* 0x0000002b00887306 */ /* 0x000fe20000201400 */
[CC--:B-1----:R-:W-:Y:S02]  /*c1e0*/  FFMA.FTZ R41, R0.reuse, R179.reuse, R41 ;  /* 0x000000b300297223 */ /* 0x0c2fe40000010029 */
[----:B------:R-:W-:Y:S02]  /*c1f0*/  FFMA.FTZ R156, R0, R179, R156 ;  /* 0x000000b3009c7223 */ /* 0x000fe4000001009c */
[----:B------:R-:W-:Y:S02]  /*c200*/  FMUL.FTZ R12, R25, c[0x0][0x2ec] ;  /* 0x0000bb00190c7a20 */ /* 0x000fe40000410000 */
[----:B------:R-:W-:Y:S01]  /*c210*/  FMUL.FTZ R14, R26, c[0x0][0x2ec] ;  /* 0x0000bb001a0e7a20 */ /* 0x000fe20000410000 */
[----:B------:R1:W3:Y:S01]  /*c220*/  MUFU.TANH R187, R37 ;  /* 0x0000002500bb7308 */ /* 0x0002e20000002400 */
[----:B--2---:R-:W-:Y:S01]  /*c230*/  FFMA.FTZ R162, R0, R237, R191 ;  /* 0x000000ed00a27223 */ /* 0x004fe200000100bf */
[----:B------:R-:W-:Y:S01]  /*c240*/  FSEL R156, R156, -INF , !P4 ;  /* 0xff8000009c9c7808 */ /* 0x000fe20006000000 */
[----:B------:R-:W-:Y:S01]  /*c250*/  FMUL.FTZ R13, R27, c[0x0][0x2ec] ;  /* 0x0000bb001b0d7a20 */ /* 0x000fe20000410000 */
[----:B------:R-:W-:Y:S01]  /*c260*/  ISETP.GE.AND P4, PT, R152, R180, PT ;  /* 0x000000b49800720c */ /* 0x000fe20003f86270 */
[----:B------:R-:W-:-:S03]  /*c270*/  FMUL.FTZ R15, R10, c[0x0][0x2ec] ;  /* 0x0000bb000a0f7a20 */ /* 0x000fc60000410000 */
[----:B------:R2:W4:Y:S06]  /*c280*/  MUFU.TANH R190, R38 ;  /* 0x0000002600be7308 */ /* 0x00052c0000002400 */
[----:B------:R-:W-:Y:S02]  /*c290*/  FMUL.FTZ R20, R20, c[0x0][0x2ec] ;  /* 0x0000bb0014147a20 */ /* 0x000fe40000410000 */
[----:B------:R5:W5:Y:S01]  /*c2a0*/  MUFU.TANH R63, R39 ;  /* 0x00000027003f7308 */ /* 0x000b620000002400 */
[----:B-1----:R-:W-:Y:S01]  /*c2b0*/  IADD3 R37, R164, 0x69, RZ ;  /* 0x00000069a4257810 */ /* 0x002fe20007ffe0ff */
[----:B---3--:R-:W-:-:S02]  /*c2c0*/  FFMA.FTZ R161, R0, R136, R187 ;  /* 0x0000008800a17223 */ /* 0x008fc400000100bb */
[----:B------:R-:W-:Y:S02]  /*c2d0*/  FMUL.FTZ R22, R22, c[0x0][0x2ec] ;  /* 0x0000bb0016167a20 */ /* 0x000fe40000410000 */
[----:B------:R-:W-:Y:S02]  /*c2e0*/  FMUL.FTZ R23, R23, c[0x0][0x2ec] ;  /* 0x0000bb0017177a20 */ /* 0x000fe40000410000 */
[----:B------:R1:W-:Y:S01]  /*c2f0*/  MUFU.TANH R54, R32 ;  /* 0x0000002000367308 */ /* 0x0003e20000002400 */
[----:B--2---:R-:W-:Y:S01]  /*c300*/  IADD3 R38, R164, 0x71, RZ ;  /* 0x00000071a4267810 */ /* 0x004fe20007ffe0ff */
[----:B----4-:R-:W-:Y:S02]  /*c310*/  FFMA.FTZ R155, R0, R237, R190 ;  /* 0x000000ed009b7223 */ /* 0x010fe400000100be */
[----:B------:R-:W-:-:S03]  /*c320*/  FMUL.FTZ R21, R21, c[0x0][0x2ec] ;  /* 0x0000bb0015157a20 */ /* 0x000fc60000410000 */
[----:B------:R-:W-:Y:S01]  /*c330*/  FSEL R155, R155, -INF , !P4 ;  /* 0xff8000009b9b7808 */ /* 0x000fe20006000000 */
[----:B------:R-:W2:Y:S01]  /*c340*/  I2F R185, R183 ;  /* 0x000000b700b97306 */ /* 0x000ea20000201400 */
[----:B-----5:R-:W-:Y:S01]  /*c350*/  IADD3 R39, R164, 0x78, RZ ;  /* 0x00000078a4277810 */ /* 0x020fe20007ffe0ff */
[----:B------:R-:W-:Y:S01]  /*c360*/  FFMA.FTZ R63, R0, R136, R63 ;  /* 0x00000088003f7223 */ /* 0x000fe2000001003f */
[----:B------:R-:W-:Y:S01]  /*c370*/  ISETP.GE.AND P4, PT, R43, R180, PT ;  /* 0x000000b42b00720c */ /* 0x000fe20003f86270 */
[----:B------:R-:W-:Y:S01]  /*c380*/  IMAD.MOV.U32 R136, RZ, RZ, R3 ;  /* 0x000000ffff887224 */ /* 0x000fe200078e0003 */
[----:B-1----:R-:W-:-:S03]  /*c390*/  IADD3 R32, R164, 0x79, RZ ;  /* 0x00000079a4207810 */ /* 0x002fc60007ffe0ff */
[----:B------:R-:W-:Y:S01]  /*c3a0*/  I2F R184, R182 ;  /* 0x000000b600b87306 */ /* 0x000fe20000201400 */
[----:B------:R-:W-:Y:S02]  /*c3b0*/  FSEL R164, R40, -INF , !P6 ;  /* 0xff80000028a47808 */ /* 0x000fe40007000000 */
[----:B------:R-:W-:-:S04]  /*c3c0*/  ISETP.GE.AND P6, PT, R42, R181, PT ;  /* 0x000000b52a00720c */ /* 0x000fc80003fc6270 */
[----:B------:R-:W-:Y:S01]  /*c3d0*/  FSEL R163, R41, -INF , !P6 ;  /* 0xff80000029a37808 */ /* 0x000fe20007000000 */
[----:B------:R-:W1:Y:S01]  /*c3e0*/  MUFU.TANH R52, R33 ;  /* 0x0000002100347308 */ /* 0x000e620000002400 */
[----:B------:R-:W-:Y:S01]  /*c3f0*/  ISETP.GE.AND P6, PT, R152, R181, PT ;  /* 0x000000b59800720c */ /* 0x000fe20003fc6270 */
[----:B--2---:R-:W-:Y:S01]  /*c400*/  FFMA.FTZ R54, R0, R185, R54 ;  /* 0x000000b900367223 */ /* 0x004fe20000010036 */
[----:B------:R-:W-:Y:S02]  /*c410*/  FSEL R152, R63, -INF , !P4 ;  /* 0xff8000003f987808 */ /* 0x000fe40006000000 */
[----:B------:R-:W-:Y:S02]  /*c420*/  FSEL R162, R162, -INF , !P6 ;  /* 0xff800000a2a27808 */ /* 0x000fe40007000000 */
[----:B------:R-:W-:Y:S01]  /*c430*/  ISETP.GE.AND P6, PT, R43, R181, PT ;  /* 0x000000b52b00720c */ /* 0x000fe20003fc6270 */
[----:B------:R-:W2:Y:S01]  /*c440*/  MUFU.TANH R16, R34 ;  /* 0x0000002200107308 */ /* 0x000ea20000002400 */
[----:B------:R-:W-:-:S02]  /*c450*/  ISETP.GE.AND P4, PT, R183, R180, PT ;  /* 0x000000b4b700720c */ /* 0x000fc40003f86270 */
[----:B------:R-:W-:Y:S02]  /*c460*/  FSEL R161, R161, -INF , !P6 ;  /* 0xff800000a1a17808 */ /* 0x000fe40007000000 */
[----:B------:R-:W-:-:S03]  /*c470*/  ISETP.GE.AND P6, PT, R183, R181, PT ;  /* 0x000000b5b700720c */ /* 0x000fc60003fc6270 */
[----:B------:R-:W-:Y:S01]  /*c480*/  I2F R186, R67 ;  /* 0x0000004300ba7306 */ /* 0x000fe20000201400 */
[----:B------:R-:W-:Y:S01]  /*c490*/  FSEL R149, R54, -INF , !P6 ;  /* 0xff80000036957808 */ /* 0x000fe20007000000 */
[----:B-1----:R-:W-:Y:S01]  /*c4a0*/  FFMA.FTZ R52, R0, R184, R52 ;  /* 0x000000b800347223 */ /* 0x002fe20000010034 */
[----:B------:R-:W-:-:S04]  /*c4b0*/  ISETP.GE.AND P6, PT, R182, R181, PT ;  /* 0x000000b5b600720c */ /* 0x000fc80003fc6270 */
[----:B------:R-:W-:Y:S01]  /*c4c0*/  FSEL R148, R52, -INF , !P6 ;  /* 0xff80000034947808 */ /* 0x000fe20007000000 */
[----:B------:R-:W1:Y:S01]  /*c4d0*/  MUFU.TANH R17, R17 ;  /* 0x0000001100117308 */ /* 0x000e620000002400 */
[----:B--2---:R-:W-:Y:S01]  /*c4e0*/  FFMA.FTZ R16, R0, R185, R16 ;  /* 0x000000b900107223 */ /* 0x004fe20000010010 */
[----:B------:R-:W-:-:S04]  /*c4f0*/  ISETP.GE.AND P6, PT, R67, R181, PT ;  /* 0x000000b54300720c */ /* 0x000fc80003fc6270 */
[----:B------:R-:W-:Y:S02]  /*c500*/  FSEL R145, R16, -INF , !P4 ;  /* 0xff80000010917808 */ /* 0x000fe40006000000 */
[----:B------:R-:W2:Y:S01]  /*c510*/  MUFU.TANH R18, R18 ;  /* 0x0000001200127308 */ /* 0x000ea20000002400 */
[----:B------:R-:W-:-:S07]  /*c520*/  ISETP.GE.AND P4, PT, R182, R180, PT ;  /* 0x000000b4b600720c */ /* 0x000fce0003f86270 */
[----:B------:R-:W3:Y:S01]  /*c530*/  MUFU.TANH R6, R6 ;  /* 0x0000000600067308 */ /* 0x000ee20000002400 */
[----:B-1----:R-:W-:-:S05]  /*c540*/  FFMA.FTZ R17, R0, R184, R17 ;  /* 0x000000b800117223 */ /* 0x002fca0000010011 */
[----:B------:R-:W-:Y:S02]  /*c550*/  FSEL R144, R17, -INF , !P4 ;  /* 0xff80000011907808 */ /* 0x000fe40006000000 */
[----:B------:R-:W-:Y:S01]  /*c560*/  I2F R60, R37 ;  /* 0x00000025003c7306 */ /* 0x000fe20000201400 */
[----:B--2---:R-:W-:Y:S01]  /*c570*/  FFMA.FTZ R18, R0, R186, R18 ;  /* 0x000000ba00127223 */ /* 0x004fe20000010012 */
[----:B------:R-:W-:-:S04]  /*c580*/  ISETP.GE.AND P4, PT, R67, R180, PT ;  /* 0x000000b44300720c */ /* 0x000fc80003f86270 */
[----:B------:R-:W-:Y:S02]  /*c590*/  FSEL R147, R18, -INF , !P6 ;  /* 0xff80000012937808 */ /* 0x000fe40007000000 */
[----:B------:R-:W1:Y:S01]  /*c5a0*/  MUFU.TANH R19, R19 ;  /* 0x0000001300137308 */ /* 0x000e620000002400 */
[----:B---3--:R-:W-:Y:S01]  /*c5b0*/  FFMA.FTZ R141, R0, R186, R6 ;  /* 0x000000ba008d7223 */ /* 0x008fe20000010006 */
[----:B------:R-:W-:-:S04]  /*c5c0*/  ISETP.GE.AND P6, PT, R37, R181, PT ;  /* 0x000000b52500720c */ /* 0x000fc80003fc6270 */
[----:B------:R-:W-:Y:S02]  /*c5d0*/  FSEL R141, R141, -INF , !P4 ;  /* 0xff8000008d8d7808 */ /* 0x000fe40006000000 */
[----:B------:R-:W-:Y:S01]  /*c5e0*/  I2F R189, R61 ;  /* 0x0000003d00bd7306 */ /* 0x000fe20000201400 */
[----:B------:R-:W-:-:S07]  /*c5f0*/  ISETP.GE.AND P4, PT, R37, R180, PT ;  /* 0x000000b42500720c */ /* 0x000fce0003f86270 */
[----:B------:R-:W2:Y:S01]  /*c600*/  MUFU.TANH R7, R7 ;  /* 0x0000000700077308 */ /* 0x000ea20000002400 */
[----:B-1----:R-:W-:-:S05]  /*c610*/  FFMA.FTZ R19, R0, R60, R19 ;  /* 0x0000003c00137223 */ /* 0x002fca0000010013 */
[----:B------:R-:W-:Y:S02]  /*c620*/  FSEL R146, R19, -INF , !P6 ;  /* 0xff80000013927808 */ /* 0x000fe40007000000 */
[----:B------:R-:W1:Y:S01]  /*c630*/  MUFU.TANH R24, R24 ;  /* 0x0000001800187308 */ /* 0x000e620000002400 */
[----:B------:R-:W-:-:S07]  /*c640*/  ISETP.GE.AND P6, PT, R61, R181, PT ;  /* 0x000000b53d00720c */ /* 0x000fce0003fc6270 */
[----:B------:R-:W-:Y:S01]  /*c650*/  I2F R188, R38 ;  /* 0x0000002600bc7306 */ /* 0x000fe20000201400 */
[----:B--2---:R-:W-:-:S05]  /*c660*/  FFMA.FTZ R142, R0, R60, R7 ;  /* 0x0000003c008e7223 */ /* 0x004fca0000010007 */
[----:B------:R-:W-:Y:S02]  /*c670*/  FSEL R142, R142, -INF , !P4 ;  /* 0xff8000008e8e7808 */ /* 0x000fe40006000000 */
[----:B------:R-:W2:Y:S01]  /*c680*/  MUFU.TANH R12, R12 ;  /* 0x0000000c000c7308 */ /* 0x000ea20000002400 */
[----:B-1----:R-:W-:Y:S01]  /*c690*/  FFMA.FTZ R24, R0, R189, R24 ;  /* 0x000000bd00187223 */ /* 0x002fe20000010018 */
[----:B------:R-:W-:-:S04]  /*c6a0*/  ISETP.GE.AND P4, PT, R61, R180, PT ;  /* 0x000000b43d00720c */ /* 0x000fc80003f86270 */
        /* <DEDUP_REMOVED lines=12> */
[----:B------:R-:W3:Y:S01]  /*c770*/  MUFU.TANH R10, R22 ;  /* 0x00000016000a7308 */ /* 0x000ee20000002400 */
[----:B--2---:R-:W-:-:S05]  /*c780*/  FFMA.FTZ R6, R0, R137, R6 ;  /* 0x0000008900067223 */ /* 0x004fca0000010006 */
[----:B------:R-:W-:Y:S02]  /*c790*/  FSEL R57, R6, -INF , !P6 ;  /* 0xff80000006397808 */ /* 0x000fe40007000000 */
[----:B------:R-:W-:Y:S01]  /*c7a0*/  I2F R33, R32 ;  /* 0x0000002000217306 */ /* 0x000fe20000201400 */
[----:B------:R-:W-:Y:S01]  /*c7b0*/  FSEL R6, R8, -INF , !P3 ;  /* 0xff80000008067808 */ /* 0x000fe20005800000 */
[----:B-1----:R-:W-:Y:S01]  /*c7c0*/  FFMA.FTZ R13, R0, R188, R13 ;  /* 0x000000bc000d7223 */ /* 0x002fe2000001000d */
[----:B------:R-:W-:Y:S01]  /*c7d0*/  BAR.SYNC.DEFER_BLOCKING 0x0 ;  /* 0x0000000000007b1d */ /* 0x000fe20000010000 */
[----:B------:R-:W-:Y:S02]  /*c7e0*/  ISETP.GT.AND P3, PT, R230, R224, PT ;  /* 0x000000e0e600720c */ /* 0x000fe40003f64270 */
[----:B------:R-:W-:Y:S01]  /*c7f0*/  ISETP.GE.AND P6, PT, R32, R181, PT ;  /* 0x000000b52000720c */ /* 0x000fe20003fc6270 */
[----:B---3--:R-:W-:Y:S02]  /*c800*/  FFMA.FTZ R10, R0, R137, R10 ;  /* 0x00000089000a7223 */ /* 0x008fe4000001000a */
[----:B------:R-:W1:Y:S01]  /*c810*/  MUFU.TANH R7, R15 ;  /* 0x0000000f00077308 */ /* 0x000e620000002400 */
[----:B------:R-:W-:Y:S01]  /*c820*/  FSEL R47, R13, -INF , !P4 ;  /* 0xff8000000d2f7808 */ /* 0x000fe20006000000 */
[----:B------:R-:W-:Y:S01]  /*c830*/  IMAD.MOV.U32 R137, RZ, RZ, R2 ;  /* 0x000000ffff897224 */ /* 0x000fe200078e0002 */
[----:B------:R-:W-:-:S04]  /*c840*/  ISETP.GE.AND P4, PT, R39, R180, PT ;  /* 0x000000b42700720c */ /* 0x000fc80003f86270 */
[----:B------:R-:W-:Y:S01]  /*c850*/  FSEL R52, R10, -INF , !P4 ;  /* 0xff8000000a347808 */ /* 0x000fe20006000000 */
[----:B------:R-:W2:Y:S01]  /*c860*/  MUFU.TANH R14, R21 ;  /* 0x00000015000e7308 */ /* 0x000ea20000002400 */
[----:B------:R-:W-:-:S07]  /*c870*/  ISETP.GE.AND P4, PT, R32, R180, PT ;  /* 0x000000b42000720c */ /* 0x000fce0003f86270 */
[----:B------:R-:W3:Y:S01]  /*c880*/  MUFU.TANH R23, R23 ;  /* 0x0000001700177308 */ /* 0x000ee20000002400 */
[----:B-1----:R-:W-:-:S05]  /*c890*/  FFMA.FTZ R7, R0, R176, R7 ;  /* 0x000000b000077223 */ /* 0x002fca0000010007 */
[----:B------:R-:W-:Y:S01]  /*c8a0*/  FSEL R2, R7, -INF , !P5 ;  /* 0xff80000007027808 */ /* 0x000fe20006800000 */
[----:B--2---:R-:W-:-:S05]  /*c8b0*/  FFMA.FTZ R14, R0, R33, R14 ;  /* 0x00000021000e7223 */ /* 0x004fca000001000e */
[----:B------:R-:W-:Y:S01]  /*c8c0*/  FSEL R56, R14, -INF , !P6 ;  /* 0xff8000000e387808 */ /* 0x000fe20007000000 */
[----:B---3--:R-:W-:-:S05]  /*c8d0*/  FFMA.FTZ R23, R0, R33, R23 ;  /* 0x0000002100177223 */ /* 0x008fca0000010017 */
        /* <DEDUP_REMOVED lines=62> */
.L_x_3742:
[----:B------:R-:W-:-:S05]  /*ccc0*/  IMAD.MOV.U32 R12, RZ, RZ, c[0x0][0x198] ;  /* 0x00006600ff0c7624 */ /* 0x000fca00078e00ff */
[----:B------:R-:W-:-:S04]  /*ccd0*/  LEA R12, -R12, RZ, 0x7 ;  /* 0x000000ff0c0c7211 */ /* 0x000fc800078e39ff */
[----:B------:R-:W-:Y:S02]  /*cce0*/  SHF.R.S32.HI R10, RZ, 0x1f, R12 ;  /* 0x0000001fff0a7819 */ /* 0x000fe4000001140c */
.L_x_3743:
        /* <DEDUP_REMOVED lines=71> */
[--C-:B------:R-:W-:Y:S01]  /*d160*/  @!P1 IMAD.X R3, R134, 0x1, R8.reuse, P4 ;  /* 0x0000000186039824 */ /* 0x100fe200020e0608 */
        /* <DEDUP_REMOVED lines=72> */
.L_x_3745:
[----:B------:R-:W-:Y:S05]  /*d5f0*/  BSYNC B0 ;  /* 0x0000000000007941 */ /* 0x000fea0003800000 */
.L_x_3744:
[----:B------:R-:W0:Y:S01]  /*d600*/  LDGDEPBAR ;  /* 0x00000000000079af */ /* 0x000e220000000000 */
[----:B------:R-:W-:-:S04]  /*d610*/  LEA R239, P1, R12, R239, 0x1 ;  /* 0x000000ef0cef7211 */ /* 0x000fc800078208ff */
[----:B------:R-:W-:Y:S02]  /*d620*/  LEA.HI.X R238, R12, R238, R10, 0x1, P1 ;  /* 0x000000ee0cee7211 */ /* 0x000fe400008f0c0a */
.L_x_3741:
        /* <DEDUP_REMOVED lines=80> */
[----:B------:R-:W-:Y:S01]  /*db30*/  FMUL.FTZ R60, R42, c[0x0][0x23c] ;  /* 0x00008f002a3c7a20 */ /* 0x000fe20000410000 */
[----:B------:R-:W-:-:S04]  /*db40*/  FSEL R53, R53, RZ, P1 ;  /* 0x000000ff35357208 */ /* 0x000fc80000800000 */
[----:B------:R-:W-:Y:S01]  /*db50*/  FSEL R60, R60, RZ, P2 ;  /* 0x000000ff3c3c7208 */ /* 0x000fe20001000000 */
[--C-:B------:R-:W-:Y:S01]  /*db60*/  FFMA.FTZ R3, R4, c[0x0][0x23c], -R53.reuse ;  /* 0x00008f0004037a23 */ /* 0x100fe20000010835 */
[----:B------:R-:W-:Y:S01]  /*db70*/  FSEL R4, R42, RZ, P2 ;  /* 0x000000ff2a047208 */ /* 0x000fe20001000000 */
[--C-:B------:R-:W-:Y:S01]  /*db80*/  FFMA.FTZ R43, R5, c[0x0][0x23c], -R53.reuse ;  /* 0x00008f00052b7a23 */ /* 0x100fe20000010835 */
[----:B------:R-:W-:Y:S01]  /*db90*/  FSEL R5, R41, RZ, P1 ;  /* 0x000000ff29057208 */ /* 0x000fe20000800000 */
[--C-:B------:R-:W-:Y:S02]  /*dba0*/  FFMA.FTZ R32, R2, c[0x0][0x23c], -R53.reuse ;  /* 0x00008f0002207a23 */ /* 0x100fe40000010835 */
[----:B------:R-:W-:Y:S01]  /*dbb0*/  FFMA.FTZ R35, R9, c[0x0][0x23c], -R60 ;  /* 0x00008f0009237a23 */ /* 0x000fe2000001083c */
[----:B------:R-:W-:Y:S01]  /*dbc0*/  MUFU.EX2 R3, R3 ;  /* 0x0000000300037308 */ /* 0x000fe20000000800 */
[----:B------:R-:W-:Y:S02]  /*dbd0*/  FFMA.FTZ R2, R11, c[0x0][0x23c], -R53 ;  /* 0x00008f000b027a23 */ /* 0x000fe40000010835 */
[----:B------:R-:W1:Y:S01]  /*dbe0*/  LDSM.16.MT88.4 R8, [R214+0xc000] ;  /* 0x00c00000d608783b */ /* 0x000e620000004200 */
[----:B------:R-:W-:-:S02]  /*dbf0*/  FADD.FTZ R4, R133, -R4 ;  /* 0x8000000485047221 */ /* 0x000fc40000010000 */
[----:B------:R-:W-:Y:S02]  /*dc00*/  FADD.FTZ R5, R132, -R5 ;  /* 0x8000000584057221 */ /* 0x000fe40000010000 */
[--C-:B------:R-:W-:Y:S01]  /*dc10*/  FFMA.FTZ R40, R6, c[0x0][0x23c], -R60.reuse ;  /* 0x00008f0006287a23 */ /* 0x100fe2000001083c */
[----:B------:R-:W-:Y:S01]  /*dc20*/  MUFU.EX2 R35, R35 ;  /* 0x0000002300237308 */ /* 0x000fe20000000800 */
        /* <DEDUP_REMOVED lines=8> */
[--C-:B------:R-:W-:Y:S01]  /*dcb0*/  FFMA.FTZ R58, R58, c[0x0][0x23c], -R60.reuse ;  /* 0x00008f003a3a7a23 */ /* 0x100fe2000001083c */
[----:B------:R-:W-:Y:S01]  /*dcc0*/  MUFU.EX2 R34, R34 ;  /* 0x0000002200227308 */ /* 0x000fe20000000800 */
[----:B------:R-:W-:Y:S02]  /*dcd0*/  FFMA.FTZ R62, R62, c[0x0][0x23c], -R60 ;  /* 0x00008f003e3e7a23 */ /* 0x000fe4000001083c */
[--C-:B------:R-:W-:Y:S02]  /*dce0*/  FFMA.FTZ R65, R65, c[0x0][0x23c], -R53.reuse ;  /* 0x00008f0041417a23 */ /* 0x100fe40000010835 */
[----:B------:R-:W-:-:S02]  /*dcf0*/  FFMA.FTZ R64, R64, c[0x0][0x23c], -R53 ;  /* 0x00008f0040407a23 */ /* 0x000fc40000010835 */
[--C-:B------:R-:W-:Y:S01]  /*dd00*/  FFMA.FTZ R66, R36, c[0x0][0x23c], -R53.reuse ;  /* 0x00008f0024427a23 */ /* 0x100fe20000010835 */
[----:B------:R-:W2:Y:S01]  /*dd10*/  MUFU.EX2 R33, R33 ;  /* 0x0000002100217308 */ /* 0x000ea20000000800 */
[----:B------:R-:W-:Y:S01]  /*dd20*/  LDSM.16.MT88.4 R36, [R214+0x10800] ;  /* 0x01080000d624783b */ /* 0x000fe20000004200 */
[--C-:B------:R-:W-:Y:S02]  /*dd30*/  FFMA.FTZ R135, R154, c[0x0][0x23c], -R60.reuse ;  /* 0x00008f009a877a23 */ /* 0x100fe4000001083c */
[----:B------:R-:W-:Y:S02]  /*dd40*/  FFMA.FTZ R134, R151, c[0x0][0x23c], -R60 ;  /* 0x00008f0097867a23 */ /* 0x000fe4000001083c */
[--C-:B------:R-:W-:Y:S02]  /*dd50*/  FFMA.FTZ R140, R150, c[0x0][0x23c], -R53.reuse ;  /* 0x00008f00968c7a23 */ /* 0x100fe40000010835 */
[----:B------:R-:W-:Y:S01]  /*dd60*/  MUFU.EX2 R32, R32 ;  /* 0x0000002000207308 */ /* 0x000fe20000000800 */
[----:B------:R-:W-:-:S02]  /*dd70*/  FFMA.FTZ R143, R51, c[0x0][0x23c], -R53 ;  /* 0x00008f00338f7a23 */ /* 0x000fc40000010835 */
[--C-:B------:R-:W-:Y:S02]  /*dd80*/  FFMA.FTZ R150, R50, c[0x0][0x23c], -R60.reuse ;  /* 0x00008f0032967a23 */ /* 0x100fe4000001083c */
[--C-:B------:R-:W-:Y:S02]  /*dd90*/  FFMA.FTZ R151, R48, c[0x0][0x23c], -R60.reuse ;  /* 0x00008f0030977a23 */ /* 0x100fe4000001083c */
[--C-:B------:R-:W-:Y:S01]  /*dda0*/  FFMA.FTZ R154, R49, c[0x0][0x23c], -R60.reuse ;  /* 0x00008f00319a7a23 */ /* 0x100fe2000001083c */
[----:B------:R-:W-:Y:S01]  /*ddb0*/  MUFU.EX2 R2, R2 ;  /* 0x0000000200027308 */ /* 0x000fe20000000800 */
[----:B--2---:R-:W-:Y:S01]  /*ddc0*/  F2FP.BF16.PACK_AB R6, R33, R34 ;  /* 0x000000222106723e */ /* 0x004fe200000010ff */
[--C-:B------:R-:W-:Y:S01]  /*ddd0*/  FFMA.FTZ R132, R178, c[0x0][0x23c], -R60.reuse ;  /* 0x00008f00b2847a23 */ /* 0x100fe2000001083c */
[----:B------:R-:W-:Y:S01]  /*dde0*/  LDSM.16.MT88.4 R48, [R213+0x11000] ;  /* 0x01100000d530783b */ /* 0x000fe20000004200 */
[----:B------:R-:W-:Y:S02]  /*ddf0*/  FFMA.FTZ R133, R177, c[0x0][0x23c], -R60 ;  /* 0x00008f00b1857a23 */ /* 0x000fe4000001083c */
[----:B------:R-:W-:-:S02]  /*de00*/  FFMA.FTZ R138, R138, c[0x0][0x23c], -R53 ;  /* 0x00008f008a8a7a23 */ /* 0x000fc40000010835 */
[----:B------:R-:W2:Y:S01]  /*de10*/  MUFU.EX2 R43, R43 ;  /* 0x0000002b002b7308 */ /* 0x000ea20000000800 */
[--C-:B------:R-:W-:Y:S02]  /*de20*/  FFMA.FTZ R139, R139, c[0x0][0x23c], -R53.reuse ;  /* 0x00008f008b8b7a23 */ /* 0x100fe40000010835 */
[----:B------:R-:W-:Y:S02]  /*de30*/  FFMA.FTZ R153, R153, c[0x0][0x23c], -R60 ;  /* 0x00008f0099997a23 */ /* 0x000fe4000001083c */
[--C-:B------:R-:W-:Y:S02]  /*de40*/  FFMA.FTZ R157, R157, c[0x0][0x23c], -R53.reuse ;  /* 0x00008f009d9d7a23 */ /* 0x100fe40000010835 */
[--C-:B------:R-:W-:Y:S01]  /*de50*/  FFMA.FTZ R159, R159, c[0x0][0x23c], -R53.reuse ;  /* 0x00008f009f9f7a23 */ /* 0x100fe20000010835 */
[----:B------:R3:W4:Y:S01]  /*de60*/  MUFU.EX2 R45, R4 ;  /* 0x00000004002d7308 */ /* 0x0007220000000800 */
[--C-:B------:R-:W-:Y:S02]  /*de70*/  FFMA.FTZ R160, R160, c[0x0][0x23c], -R53.reuse ;  /* 0x00008f00a0a07a23 */ /* 0x100fe40000010835 */
[----:B------:R-:W-:-:S02]  /*de80*/  FFMA.FTZ R165, R165, c[0x0][0x23c], -R53 ;  /* 0x00008f00a5a57a23 */ /* 0x000fc40000010835 */
[--C-:B------:R-:W-:Y:S02]  /*de90*/  FFMA.FTZ R172, R172, c[0x0][0x23c], -R60.reuse ;  /* 0x00008f00acac7a23 */ /* 0x100fe4000001083c */
[--C-:B------:R-:W-:Y:S01]  /*dea0*/  FFMA.FTZ R171, R171, c[0x0][0x23c], -R60.reuse ;  /* 0x00008f00abab7a23 */ /* 0x100fe2000001083c */
[----:B------:R5:W1:Y:S01]  /*deb0*/  MUFU.EX2 R44, R5 ;  /* 0x00000005002c7308 */ /* 0x000a620000000800 */
[----:B--2---:R-:W-:Y:S01]  /*dec0*/  F2FP.BF16.PACK_AB R7, R43, R2 ;  /* 0x000000022b07723e */ /* 0x004fe200000010ff */
[--C-:B------:R-:W-:Y:S02]  /*ded0*/  FFMA.FTZ R173, R173, c[0x0][0x23c], -R60.reuse ;  /* 0x00008f00adad7a23 */ /* 0x100fe4000001083c */
[----:B------:R-:W-:Y:S02]  /*dee0*/  FFMA.FTZ R170, R170, c[0x0][0x23c], -R60 ;  /* 0x00008f00aaaa7a23 */ /* 0x000fe4000001083c */
[----:B------:R-:W-:Y:S01]  /*def0*/  FFMA.FTZ R169, R169, c[0x0][0x23c], -R53 ;  /* 0x00008f00a9a97a23 */ /* 0x000fe20000010835 */
[----:B---3--:R-:W-:Y:S01]  /*df00*/  F2FP.BF16.PACK_AB R4, R35, R40 ;  /* 0x000000282304723e */ /* 0x008fe200000010ff */
[-C--:B----4-:R-:W-:Y:S01]  /*df10*/  FMUL.FTZ R128, R128, R45.reuse ;  /* 0x0000002d80807220 */ /* 0x090fe20000410000 */
[----:B------:R-:W-:Y:S01]  /*df20*/  MUFU.EX2 R55, R55 ;  /* 0x0000003700377308 */ /* 0x000fe20000000800 */
[----:B------:R-:W-:-:S02]  /*df30*/  FMUL.FTZ R129, R129, R45 ;  /* 0x0000002d81817220 */ /* 0x000fc40000410000 */
[-C--:B------:R-:W-:Y:S02]  /*df40*/  FMUL.FTZ R124, R124, R45.reuse ;  /* 0x0000002d7c7c7220 */ /* 0x080fe40000410000 */
[----:B------:R-:W-:Y:S01]  /*df50*/  FMUL.FTZ R125, R125, R45 ;  /* 0x0000002d7d7d7220 */ /* 0x000fe20000410000 */
[----:B-----5:R-:W-:Y:S01]  /*df60*/  F2FP.BF16.PACK_AB R5, R3, R32 ;  /* 0x000000200305723e */ /* 0x020fe200000010ff */
[-C--:B-1----:R-:W-:Y:S01]  /*df70*/  FMUL.FTZ R130, R130, R44.reuse ;  /* 0x0000002c82827220 */ /* 0x082fe20000410000 */
[----:B------:R-:W1:Y:S01]  /*df80*/  MUFU.EX2 R59, R59 ;  /* 0x0000003b003b7308 */ /* 0x000e620000000800 */
[-C--:B------:R-:W-:Y:S02]  /*df90*/  FMUL.FTZ R131, R131, R44.reuse ;  /* 0x0000002c83837220 */ /* 0x080fe40000410000 */
[-C--:B------:R-:W-:Y:S02]  /*dfa0*/  FMUL.FTZ R126, R126, R44.reuse ;  /* 0x0000002c7e7e7220 */ /* 0x080fe40000410000 */
[----:B------:R-:W-:-:S02]  /*dfb0*/  FMUL.FTZ R127, R127, R44 ;  /* 0x0000002c7f7f7220 */ /* 0x000fc40000410000 */
        /* <DEDUP_REMOVED lines=8> */
[----:B------:R-:W-:Y:S01]  /*e040*/  FMUL.FTZ R117, R117, R45 ;  /* 0x0000002d75757220 */ /* 0x000fe20000410000 */
[----:B------:R-:W2:Y:S01]  /*e050*/  LDSM.16.MT88.4 R12, [R212+0xc000] ;  /* 0x00c00000d40c783b */ /* 0x000ea20000004200 */
[-C--:B------:R-:W-:Y:S01]  /*e060*/  FMUL.FTZ R118, R118, R44.reuse ;  /* 0x0000002c76767220 */ /* 0x080fe20000410000 */
[----:B------:R-:W-:Y:S01]  /*e070*/  MUFU.EX2 R62, R62 ;  /* 0x0000003e003e7308 */ /* 0x000fe20000000800 */
[----:B------:R-:W-:-:S02]  /*e080*/  FMUL.FTZ R119, R119, R44 ;  /* 0x0000002c77777220 */ /* 0x000fc40000410000 */
[-C--:B------:R-:W-:Y:S01]  /*e090*/  FMUL.FTZ R112, R112, R45.reuse ;  /* 0x0000002d70707220 */ /* 0x080fe20000410000 */
[C---:B------:R-:W-:Y:S01]  /*e0a0*/  HMMA.16816.F32.BF16 R120, R4.reuse, R8, R120 ;  /* 0x000000080478723c */ /* 0x040fe20000041878 */
        /* <DEDUP_REMOVED lines=9> */
[----:B------:R-:W4:Y:S01]  /*e140*/  MUFU.EX2 R67, R67 ;  /* 0x0000004300437308 */ /* 0x000f220000000800 */
[-C--:B------:R-:W-:Y:S02]  /*e150*/  FMUL.FTZ R111, R111, R44.reuse ;  /* 0x0000002c6f6f7220 */ /* 0x080fe40000410000 */
[-C--:B------:R-:W-:Y:S01]  /*e160*/  FMUL.FTZ R104, R104, R45.reuse ;  /* 0x0000002d68687220 */ /* 0x080fe20000410000 */
[----:B------:R-:W-:Y:S01]  /*e170*/  HMMA.16816.F32.BF16 R112, R4, R16, R112 ;  /* 0x000000100470723c */ /* 0x000fe20000041870 */
        /* <DEDUP_REMOVED lines=153> */
[----:B------:R-:W-:Y:S01]  /*eb10*/  FADD.FTZ R133, R135, R133 ;  /* 0x0000008587857221 */ /* 0x000fe20000010000 */
[----:B------:R-:W-:Y:S01]  /*eb20*/  MOV R132, R41 ;  /* 0x0000002900847202 */ /* 0x000fe20000000f00 */
[----:B------:R-:W-:-:S02]  /*eb30*/  FADD.FTZ R139, R140, R139 ;  /* 0x0000008b8c8b7221 */ /* 0x000fc40000010000 */
        /* <DEDUP_REMOVED lines=232> */
.L_x_3738:
        /* <DEDUP_REMOVED lines=12> */
.L_x_3750:
        /* <DEDUP_REMOVED lines=41> */
[----:B------:R-:W-:Y:S02]  /*fd10*/  ISETP.GE.U32.AND P6, PT, R9, R4, PT ;  /* 0x000000040900720c */ /* 0x000fe40003fc6070 */
[----:B------:R-:W-:Y:S09]  /*fd20*/  LOP3.LUT R4, RZ, c[0x0][0x2d0], RZ, 0x33, !PT ;  /* 0x0000b400ff047a12 */ /* 0x000ff200078e33ff */
[----:B------:R-:W-:Y:S02]  /*fd30*/  @P5 IADD3 R10, R10, 0x1, RZ ;  /* 0x000000010a0a5810 */ /* 0x000fe40007ffe0ff */
[----:B------:R-:W-:Y:S02]  /*fd40*/  @P6 IADD3 R11, R11, 0x1, RZ ;  /* 0x000000010b0b6810 */ /* 0x000fe40007ffe0ff */
[----:B------:R-:W-:Y:S03]  /*fd50*/  @!P1 IADD3 R10, -R10, RZ, RZ ;  /* 0x000000ff0a0a9210 */ /* 0x000fe60007ffe1ff */
[----:B------:R-:W-:Y:S01]  /*fd60*/  @!P3 IMAD.MOV R11, RZ, RZ, -R11 ;  /* 0x000000ffff0bb224 */ /* 0x000fe200078e0a0b */
[C---:B------:R-:W-:Y:S04]  /*fd70*/  SEL R10, R4.reuse, R10, !P2 ;  /* 0x0000000a040a7207 */ /* 0x040fe80005000000 */
[----:B------:R-:W-:Y:S02]  /*fd80*/  SEL R4, R4, R11, !P2 ;  /* 0x0000000b04047207 */ /* 0x000fe40005000000 */
[-C--:B------:R-:W-:Y:S02]  /*fd90*/  LEA R6, P2, R10, R234.reuse, 0x2 ;  /* 0x000000ea0a067211 */ /* 0x080fe400078410ff */
[----:B------:R-:W-:Y:S02]  /*fda0*/  LEA R8, P1, R4, R234, 0x2 ;  /* 0x000000ea04087211 */ /* 0x000fe400078210ff */
[-C--:B------:R-:W-:Y:S02]  /*fdb0*/  LEA.HI.X.SX32 R7, R10, R235.reuse, 0x2, P2 ;  /* 0x000000eb0a077211 */ /* 0x080fe400010f16ff */
[C---:B------:R-:W-:Y:S01]  /*fdc0*/  LEA.HI.X.SX32 R9, R4.reuse, R235, 0x2, P1 ;  /* 0x000000eb04097211 */ /* 0x040fe200008f16ff */
[----:B------:R-:W-:Y:S02]  /*fdd0*/  IMAD.IADD R4, R4, 0x1, -R10 ;  /* 0x0000000104047824 */ /* 0x000fe400078e0a0a */
[----:B------:R1:W2:Y:S04]  /*fde0*/  LDG.E R6, [R6.64] ;  /* 0x0000000e06067981 */ /* 0x0002a8000c1e1900 */
[----:B-1----:R1:W2:Y:S02]  /*fdf0*/  LDG.E R7, [R8.64] ;  /* 0x0000000e08077981 */ /* 0x0022a4000c1e1900 */
[----:B-1----:R-:W-:Y:S04]  /*fe00*/  IMAD.MOV.U32 R8, RZ, RZ, c[0x0][0x2d0] ;  /* 0x0000b400ff087624 */ /* 0x002fe800078e00ff */
[----:B------:R-:W-:Y:S04]  /*fe10*/  IMAD R8, R4, R8, -0x80 ;  /* 0xffffff8004087424 */ /* 0x000fe800078e0208 */
        /* <DEDUP_REMOVED lines=12> */
.L_x_3747:
[C---:B------:R-:W-:Y:S02]  /*fee0*/  ISETP.GE.AND P4, PT, R232.reuse, c[0x0][0x220], PT ;  /* 0x00008800e8007a0c */ /* 0x040fe40003f86270 */
[----:B------:R-:W-:Y:S02]  /*fef0*/  IADD3 R6, R232, 0x40, RZ ;  /* 0x00000040e8067810 */ /* 0x000fe40007ffe0ff */
[C---:B------:R-:W-:Y:S02]  /*ff00*/  LEA R242, P2, R5.reuse, R137, 0x1 ;  /* 0x0000008905f27211 */ /* 0x040fe400078408ff */
[----:B------:R-:W-:Y:S02]  /*ff10*/  ISETP.GE.AND P3, PT, R6, c[0x0][0x220], PT ;  /* 0x0000880006007a0c */ /* 0x000fe40003f66270 */
[----:B------:R-:W-:Y:S02]  /*ff20*/  LEA.HI.X R243, R5, R136, R4, 0x1, P2 ;  /* 0x0000008805f37211 */ /* 0x000fe400010f0c04 */
[----:B------:R-:W-:Y:S03]  /*ff30*/  IADD3 R8, P1, R228, R5, RZ ;  /* 0x00000005e4087210 */ /* 0x000fe60007f3e0ff */
        /* <DEDUP_REMOVED lines=10> */
[----:B------:R-:W-:Y:S02]  /*ffe0*/  @!P4 LEA R16, P6, R5, R137, 0x1 ;  /* 0x000000890510c211 */ /* 0x000fe400078c08ff */
[----:B------:R-:W-:Y:S01]  /*fff0*/  @P3 STS.128 [R231+0x10000], RZ ;  /* 0x010000ffe7003388 */ /* 0x000fe20000000c00 */
[-C--:B------:R-:W-:Y:S02]  /*10000*/  @!P3 LEA.HI.X R13, R8, R136.reuse, R7, 0x1, P2 ;  /* 0x00000088080db211 */ /* 0x080fe400010f0c07 */
[----:B------:R-:W-:Y:S02]  /*10010*/  IADD3.X R6, R227, R7, RZ, P1, !PT ;  /* 0x00000007e3067210 */ /* 0x000fe40000ffe4ff */
[C---:B------:R-:W-:Y:S02]  /*10020*/  @!P3 LEA R10, P1, R5.reuse, R137, 0x1 ;  /* 0x00000089050ab211 */ /* 0x040fe400078208ff */
        /* <DEDUP_REMOVED lines=17> */
[C---:B------:R-:W-:Y:S02]  /*10140*/  IADD3 R5, P2, R228.reuse, R4, RZ ;  /* 0x00000004e4057210 */ /* 0x040fe40007f5e0ff */
[----:B------:R-:W-:Y:S02]  /*10150*/  @P3 STS.128 [R231+0x10800], RZ ;  /* 0x010800ffe7003388 */ /* 0x000fe40000000c00 */
[-C--:B------:R-:W-:Y:S02]  /*10160*/  @!P4 LEA R22, P5, R5, R137.reuse, 0x1 ;  /* 0x000000890516c211 */ /* 0x080fe400078a08ff */
        /* <DEDUP_REMOVED lines=32> */
[-C--:B------:R-:W-:Y:S02]  /*10370*/  @!P4 LEA R28, P5, R5, R137.reuse, 0x1 ;  /* 0x00000089051cc211 */ /* 0x080fe400078a08ff */
        /* <DEDUP_REMOVED lines=264> */
[----:B-1----:R-:W-:Y:S02]  /*11400*/  FMUL.FTZ R12, R13, c[0x0][0x2ec] ;  /* 0x0000bb000d0c7a20 */ /* 0x002fe40000410000 */
[----:B------:R-:W-:Y:S02]  /*11410*/  FMUL.FTZ R13, R16, c[0x0][0x2ec] ;  /* 0x0000bb00100d7a20 */ /* 0x000fe40000410000 */
[----:B------:R-:W-:Y:S02]  /*11420*/  FMUL.FTZ R16, R19, c[0x0][0x2ec] ;  /* 0x0000bb0013107a20 */ /* 0x000fe40000410000 */
[----:B------:R-:W1:Y:S02]  /*11430*/  MUFU.TANH R12, R12 ;  /* 0x0000000c000c7308 */ /* 0x000e640000002400 */
[----:B--2---:R-:W-:Y:S02]  /*11440*/  FMUL.FTZ R14, R15, c[0x0][0x2ec] ;  /* 0x0000bb000f0e7a20 */ /* 0x004fe40000410000 */
[----:B------:R-:W-:Y:S02]  /*11450*/  FMUL.FTZ R15, R17, c[0x0][0x2ec] ;  /* 0x0000bb00110f7a20 */ /* 0x000fe40000410000 */
[----:B------:R-:W-:Y:S02]  /*11460*/  FMUL.FTZ R20, R20, c[0x0][0x2ec] ;  /* 0x0000bb0014147a20 */ /* 0x000fe40000410000 */
[----:B------:R-:W-:Y:S02]  /*11470*/  FMUL.FTZ R21, R21, c[0x0][0x2ec] ;  /* 0x0000bb0015157a20 */ /* 0x000fe40000410000 */
[----:B------:R-:W2:Y:S01]  /*11480*/  MUFU.TANH R168, R20 ;  /* 0x0000001400a87308 */ /* 0x000ea20000002400 */
[----:B------:R-:W-:Y:S02]  /*11490*/  FMUL.FTZ R17, R18, c[0x0][0x2ec] ;  /* 0x0000bb0012117a20 */ /* 0x000fe40000410000 */
[----:B------:R-:W-:Y:S02]  /*114a0*/  FMUL.FTZ R22, R22, c[0x0][0x2ec] ;  /* 0x0000bb0016167a20 */ /* 0x000fe40000410000 */
[----:B------:R-:W-:Y:S02]  /*114b0*/  FMUL.FTZ R23, R23, c[0x0][0x2ec] ;  /* 0x0000bb0017177a20 */ /* 0x000fe40000410000 */
[----:B------:R-:W-:Y:S02]  /*114c0*/  FMUL.FTZ R24, R24, c[0x0][0x2ec] ;  /* 0x0000bb0018187a20 */ /* 0x000fe40000410000 */
[----:B------:R-:W-:Y:S01]  /*114d0*/  FMUL.FTZ R25, R25, c[0x0][0x2ec] ;  /* 0x0000bb0019197a20 */ /* 0x000fe20000410000 */
[----:B------:R1:W1:Y:S01]  /*114e0*/  MUFU.TANH R169, R21 ;  /* 0x0000001500a97308 */ /* 0x0002620000002400 */
[C---:B-----5:R-:W-:Y:S03]  /*114f0*/  HMMA.16816.F32.BF16 R28, R188.reuse, R8, R28 ;  /* 0x00000008bc1c723c */ /* 0x060fe6000004181c */
[----:B------:R-:W-:Y:S02]  /*11500*/  FMUL.FTZ R26, R26, c[0x0][0x2ec] ;  /* 0x0000bb001a1a7a20 */ /* 0x000fe40000410000 */
[----:B------:R-:W-:Y:S03]  /*11510*/  FMUL.FTZ R27, R27, c[0x0][0x2ec] ;  /* 0x0000bb001b1b7a20 */ /* 0x000fe60000410000 */
[C---:B------:R-:W-:Y:S01]  /*11520*/  HMMA.16816.F32.BF16 R32, R188.reuse, R10, R32 ;  /* 0x0000000abc20723c */ /* 0x040fe20000041820 */
[----:B------:R-:W1:Y:S01]  /*11530*/  MUFU.TANH R14, R14 ;  /* 0x0000000e000e7308 */ /* 0x000e620000002400 */
[----:B------:R-:W5:Y:S06]  /*11540*/  LDSM.16.M88.4 R8, [R204+0x6800] ;  /* 0x00680000cc08783b */ /* 0x000f6c0000000200 */
[C---:B----4-:R-:W-:Y:S03]  /*11550*/  HMMA.16816.F32.BF16 R36, R188.reuse, R4, R36 ;  /* 0x00000004bc24723c */ /* 0x050fe60000041824 */
[----:B------:R-:W4:Y:S05]  /*11560*/  MUFU.TANH R13, R13 ;  /* 0x0000000d000d7308 */ /* 0x000f2a0000002400 */
[C---:B------:R-:W-:Y:S01]  /*11570*/  HMMA.16816.F32.BF16 R40, R188.reuse, R6, R40 ;  /* 0x00000006bc28723c */ /* 0x040fe20000041828 */
[----:B------:R-:W2:Y:S03]  /*11580*/  LDSM.16.M88.4 R4, [R204+0x7000] ;  /* 0x00700000cc04783b */ /* 0x000ea60000000200 */
[----:B------:R-:W-:Y:S01]  /*11590*/  FMUL.FTZ R28, R28, c[0x0][0x2ec] ;  /* 0x0000bb001c1c7a20 */ /* 0x000fe20000410000 */
[----:B------:R-:W2:Y:S01]  /*115a0*/  MUFU.TANH R15, R15 ;  /* 0x0000000f000f7308 */ /* 0x000ea20000002400 */
[----:B------:R-:W-:Y:S02]  /*115b0*/  FMUL.FTZ R29, R29, c[0x0][0x2ec] ;  /* 0x0000bb001d1d7a20 */ /* 0x000fe40000410000 */
[----:B------:R-:W-:Y:S04]  /*115c0*/  FMUL.FTZ R30, R30, c[0x0][0x2ec] ;  /* 0x0000bb001e1e7a20 */ /* 0x000fe80000410000 */
[----:B------:R-:W-:Y:S02]  /*115d0*/  FMUL.FTZ R31, R31, c[0x0][0x2ec] ;  /* 0x0000bb001f1f7a20 */ /* 0x000fe40000410000 */
[----:B------:R-:W-:Y:S01]  /*115e0*/  FMUL.FTZ R32, R32, c[0x0][0x2ec] ;  /* 0x0000bb0020207a20 */ /* 0x000fe20000410000 */
[----:B------:R-:W2:Y:S01]  /*115f0*/  MUFU.TANH R17, R17 ;  /* 0x0000001100117308 */ /* 0x000ea20000002400 */
[----:B------:R-:W-:Y:S02]  /*11600*/  FMUL.FTZ R19, R38, c[0x0][0x2ec] ;  /* 0x0000bb0026137a20 */ /* 0x000fe40000410000 */
[----:B------:R-:W-:Y:S02]  /*11610*/  FMUL.FTZ R18, R39, c[0x0][0x2ec] ;  /* 0x0000bb0027127a20 */ /* 0x000fe40000410000 */
[----:B------:R-:W-:Y:S02]  /*11620*/  FMUL.FTZ R33, R33, c[0x0][0x2ec] ;  /* 0x0000bb0021217a20 */ /* 0x000fe40000410000 */
[----:B------:R-:W-:Y:S02]  /*11630*/  FMUL.FTZ R34, R34, c[0x0][0x2ec] ;  /* 0x0000bb0022227a20 */ /* 0x000fe40000410000 */
[----:B-1----:R-:W-:Y:S01]  /*11640*/  FMUL.FTZ R21, R42, c[0x0][0x2ec] ;  /* 0x0000bb002a157a20 */ /* 0x002fe20000410000 */
[----:B------:R-:W1:Y:S01]  /*11650*/  MUFU.TANH R16, R16 ;  /* 0x0000001000107308 */ /* 0x000e620000002400 */
[C---:B-----5:R-:W-:Y:S03]  /*11660*/  HMMA.16816.F32.BF16 R44, R188.reuse, R8, R44 ;  /* 0x00000008bc2c723c */ /* 0x060fe6000004182c */
[----:B------:R-:W-:Y:S02]  /*11670*/  FMUL.FTZ R20, R43, c[0x0][0x2ec] ;  /* 0x0000bb002b147a20 */ /* 0x000fe40000410000 */
[----:B------:R-:W-:Y:S02]  /*11680*/  FMUL.FTZ R35, R35, c[0x0][0x2ec] ;  /* 0x0000bb0023237a20 */ /* 0x000fe40000410000 */
[----:B------:R-:W-:Y:S01]  /*11690*/  FMUL.FTZ R36, R36, c[0x0][0x2ec] ;  /* 0x0000bb0024247a20 */ /* 0x000fe20000410000 */
[C---:B------:R-:W-:Y:S01]  /*116a0*/  HMMA.16816.F32.BF16 R48, R188.reuse, R10, R48 ;  /* 0x0000000abc30723c */ /* 0x040fe20000041830 */
[----:B------:R1:W1:Y:S01]  /*116b0*/  MUFU.TANH R160, R22 ;  /* 0x0000001600a07308 */ /* 0x0002620000002400 */
[----:B------:R-:W5:Y:S01]  /*116c0*/  LDSM.16.M88.4 R8, [R204+0x7800] ;  /* 0x00780000cc08783b */ /* 0x000f620000000200 */
[----:B------:R-:W-:Y:S04]  /*116d0*/  DEPBAR.LE SB0, 0x0 ;  /* 0x000080000000791a */ /* 0x000fe80000000000 */
[----:B------:R-:W-:Y:S01]  /*116e0*/  FMUL.FTZ R37, R37, c[0x0][0x2ec] ;  /* 0x0000bb0025257a20 */ /* 0x000fe20000410000 */
[C---:B--2---:R-:W-:Y:S03]  /*116f0*/  HMMA.16816.F32.BF16 R52, R188.reuse, R4, R52 ;  /* 0x00000004bc34723c */ /* 0x044fe60000041834 */
[----:B------:R2:W1:Y:S01]  /*11700*/  MUFU.TANH R162, R23 ;  /* 0x0000001700a27308 */ /* 0x0004620000002400 */
[----:B------:R-:W-:Y:S01]  /*11710*/  BAR.SYNC.DEFER_BLOCKING 0x0 ;  /* 0x0000000000007b1d */ /* 0x000fe20000010000 */
[----:B------:R-:W-:Y:S02]  /*11720*/  FMUL.FTZ R40, R40, c[0x0][0x2ec] ;  /* 0x0000bb0028287a20 */ /* 0x000fe40000410000 */
[----:B------:R-:W-:Y:S01]  /*11730*/  FMUL.FTZ R41, R41, c[0x0][0x2ec] ;  /* 0x0000bb0029297a20 */ /* 0x000fe20000410000 */
[C---:B------:R-:W-:Y:S04]  /*11740*/  HMMA.16816.F32.BF16 R56, R188.reuse, R6, R56 ;  /* 0x00000006bc38723c */ /* 0x040fe80000041838 */
[----:B------:R-:W-:Y:S01]  /*11750*/  FMUL.FTZ R44, R44, c[0x0][0x2ec] ;  /* 0x0000bb002c2c7a20 */ /* 0x000fe20000410000 */
[----:B------:R2:W1:Y:S01]  /*11760*/  MUFU.TANH R170, R24 ;  /* 0x0000001800aa7308 */ /* 0x0004620000002400 */
        /* <DEDUP_REMOVED lines=13> */
[----:B------:R-:W-:Y:S02]  /*11840*/  FMUL.FTZ R55, R55, c[0x0][0x2ec] ;  /* 0x0000bb0037377a20 */ /* 0x000fe40000410000 */
[----:B------:R-:W-:Y:S01]  /*11850*/  FMUL.FTZ R56, R56, c[0x0][0x2ec] ;  /* 0x0000bb0038387a20 */ /* 0x000fe20000410000 */
[----:B------:R-:W-:Y:S01]  /*11860*/  HMMA.16816.F32.BF16 R64, R188, R10, R64 ;  /* 0x0000000abc40723c */ /* 0x000fe20000041840 */
[----:B------:R2:W1:Y:S03]  /*11870*/  MUFU.TANH R166, R27 ;  /* 0x0000001b00a67308 */ /* 0x0004660000002400 */
[----:B------:R-:W-:Y:S02]  /*11880*/  FMUL.FTZ R57, R57, c[0x0][0x2ec] ;  /* 0x0000bb0039397a20 */ /* 0x000fe40000410000 */
[----:B------:R-:W-:Y:S02]  /*11890*/  FMUL.FTZ R58, R58, c[0x0][0x2ec] ;  /* 0x0000bb003a3a7a20 */ /* 0x000fe40000410000 */
[----:B------:R-:W-:Y:S03]  /*118a0*/  FMUL.FTZ R59, R59, c[0x0][0x2ec] ;  /* 0x0000bb003b3b7a20 */ /* 0x000fe60000410000 */
[----:B------:R2:W1:Y:S05]  /*118b0*/  MUFU.TANH R179, R28 ;  /* 0x0000001c00b37308 */ /* 0x00046a0000002400 */
        /* <DEDUP_REMOVED lines=48> */
[----:B---34-:R-:W-:Y:S01]  /*11bc0*/  ULDC.64 UR8, c[0x0][0x198] ;  /* 0x0000660000087ab9 */ /* 0x018fe20000000a00 */
[----:B------:R-:W-:Y:S02]  /*11bd0*/  MOV R5, UR11 ;  /* 0x0000000b00057c02 */ /* 0x000fe40008000f00 */
[----:B------:R-:W-:Y:S01]  /*11be0*/  MOV R6, UR10 ;  /* 0x0000000a00067c02 */ /* 0x000fe20008000f00 */
[----:B------:R-:W-:-:S05]  /*11bf0*/  @!P0 BRA `(.L_x_3749) ;  /* 0x000003e000008947 */ /* 0x000fca0003800000 */
[----:B------:R-:W-:Y:S01]  /*11c00*/  IMAD.SHL.U32 R5, R230, 0x80, RZ ;  /* 0x00000080e6057824 */ /* 0x000fe200078e00ff */
[----:B------:R-:W-:Y:S01]  /*11c10*/  IABS R4, c[0x0][0x2d0] ;  /* 0x0000b40000047a13 */ /* 0x000fe20000000000 */
[----:B------:R-:W-:Y:S02]  /*11c20*/  UMOV UR8, UR6 ;  /* 0x0000000600087c82 */ /* 0x000fe40008000000 */
[----:B------:R-:W-:Y:S01]  /*11c30*/  UMOV UR9, UR7 ;  /* 0x0000000700097c82 */ /* 0x000fe20008000000 */
[----:B--2---:R-:W2:Y:S01]  /*11c40*/  I2F.RP R24, R4 ;  /* 0x0000000400187306 */ /* 0x004ea20000209400 */
        /* <DEDUP_REMOVED lines=8> */
[--C-:B-12---:R-:W-:Y:S02]  /*11cd0*/  IMAD.MOV R22, RZ, RZ, -R25.reuse ;  /* 0x000000ffff167224 */ /* 0x106fe400078e0a19 */
[----:B------:R-:W-:Y:S02]  /*11ce0*/  IMAD.MOV.U32 R24, RZ, RZ, RZ ;  /* 0x000000ffff187224 */ /* 0x000fe400078e00ff */
[----:B------:R-:W-:Y:S04]  /*11cf0*/  IMAD R22, R22, R4, RZ ;  /* 0x0000000416167224 */ /* 0x000fe800078e02ff */
[----:B------:R-:W-:Y:S06]  /*11d00*/  IMAD.HI.U32 R22, R25, R22, R24 ;  /* 0x0000001619167227 */ /* 0x000fec00078e0018 */
[C---:B------:R-:W-:Y:S04]  /*11d10*/  IMAD.HI.U32 R10, R22.reuse, R7, RZ ;  /* 0x00000007160a7227 */ /* 0x040fe800078e00ff */
[----:B------:R-:W-:Y:S02]  /*11d20*/  IMAD.MOV R6, RZ, RZ, -R10 ;  /* 0x000000ffff067224 */ /* 0x000fe400078e0a0a */
[----:B------:R-:W-:Y:S04]  /*11d30*/  IMAD.HI.U32 R22, R22, R9, RZ ;  /* 0x0000000916167227 */ /* 0x000fe800078e00ff */
[C---:B------:R-:W-:Y:S02]  /*11d40*/  IMAD R7, R4.reuse, R6, R7 ;  /* 0x0000000604077224 */ /* 0x040fe400078e0207 */
[----:B------:R-:W-:Y:S03]  /*11d50*/  IMAD.MOV R8, RZ, RZ, -R22 ;  /* 0x000000ffff087224 */ /* 0x000fe600078e0a16 */
[C---:B------:R-:W-:Y:S01]  /*11d60*/  ISETP.GT.U32.AND P1, PT, R4.reuse, R7, PT ;  /* 0x000000070400720c */ /* 0x040fe20003f24070 */
[C---:B------:R-:W-:Y:S05]  /*11d70*/  IMAD R9, R4.reuse, R8, R9 ;  /* 0x0000000804097224 */ /* 0x040fea00078e0209 */
[----:B------:R-:W-:Y:S07]  /*11d80*/  ISETP.GT.U32.AND P2, PT, R4, R9, PT ;  /* 0x000000090400720c */ /* 0x000fee0003f44070 */
[----:B------:R-:W-:Y:S01]  /*11d90*/  @!P1 IADD3 R10, R10, 0x1, RZ ;  /* 0x000000010a0a9810 */ /* 0x000fe20007ffe0ff */
[--C-:B------:R-:W-:Y:S01]  /*11da0*/  @!P1 IMAD.IADD R7, R7, 0x1, -R4.reuse ;  /* 0x0000000107079824 */ /* 0x100fe200078e0a04 */
[----:B------:R-:W-:Y:S04]  /*11db0*/  ISETP.GE.AND P1, PT, R11, RZ, PT ;  /* 0x000000ff0b00720c */ /* 0x000fe80003f26270 */
[-C--:B------:R-:W-:Y:S01]  /*11dc0*/  ISETP.GE.U32.AND P5, PT, R7, R4.reuse, PT ;  /* 0x000000040700720c */ /* 0x080fe20003fa6070 */
[----:B------:R-:W-:Y:S01]  /*11dd0*/  @!P2 IMAD.IADD R9, R9, 0x1, -R4 ;  /* 0x000000010909a824 */ /* 0x000fe200078e0a04 */
[----:B------:R-:W-:Y:S02]  /*11de0*/  @!P2 IADD3 R22, R22, 0x1, RZ ;  /* 0x000000011616a810 */ /* 0x000fe40007ffe0ff */
[----:B------:R-:W-:Y:S02]  /*11df0*/  ISETP.GE.AND P2, PT, R5, RZ, PT ;  /* 0x000000ff0500720c */ /* 0x000fe40003f46270 */
[----:B------:R-:W-:Y:S02]  /*11e00*/  ISETP.GE.U32.AND P6, PT, R9, R4, PT ;  /* 0x000000040900720c */ /* 0x000fe40003fc6070 */
[----:B------:R-:W-:Y:S05]  /*11e10*/  LOP3.LUT R4, RZ, c[0x0][0x2d0], RZ, 0x33, !PT ;  /* 0x0000b400ff047a12 */ /* 0x000fea00078e33ff */
[----:B------:R-:W-:Y:S02]  /*11e20*/  @P5 IADD3 R10, R10, 0x1, RZ ;  /* 0x000000010a0a5810 */ /* 0x000fe40007ffe0ff */
[----:B------:R-:W-:Y:S02]  /*11e30*/  ISETP.NE.AND P5, PT, RZ, c[0x0][0x2d0], PT ;  /* 0x0000b400ff007a0c */ /* 0x000fe40003fa5270 */
[----:B------:R-:W-:Y:S02]  /*11e40*/  @!P1 IADD3 R10, -R10, RZ, RZ ;  /* 0x000000ff0a0a9210 */ /* 0x000fe40007ffe1ff */
[----:B------:R-:W-:Y:S02]  /*11e50*/  @P6 IADD3 R22, R22, 0x1, RZ ;  /* 0x0000000116166810 */ /* 0x000fe40007ffe0ff */
[----:B------:R-:W-:Y:S03]  /*11e60*/  SEL R10, R4, R10, !P5 ;  /* 0x0000000a040a7207 */ /* 0x000fe60006800000 */
[----:B------:R-:W-:Y:S01]  /*11e70*/  @!P2 IMAD.MOV R22, RZ, RZ, -R22 ;  /* 0x000000ffff16a224 */ /* 0x000fe200078e0a16 */
[C---:B------:R-:W-:Y:S04]  /*11e80*/  LEA R6, P2, R10.reuse, R234, 0x2 ;  /* 0x000000ea0a067211 */ /* 0x040fe800078410ff */
[-C--:B------:R-:W-:Y:S02]  /*11e90*/  LEA.HI.X.SX32 R7, R10, R235.reuse, 0x2, P2 ;  /* 0x000000eb0a077211 */ /* 0x080fe400010f16ff */
[----:B------:R-:W-:Y:S03]  /*11ea0*/  SEL R4, R4, R22, !P5 ;  /* 0x0000001604047207 */ /* 0x000fe60006800000 */
[----:B------:R1:W2:Y:S01]  /*11eb0*/  LDG.E R6, [R6.64] ;  /* 0x0000000e06067981 */ /* 0x0002a2000c1e1900 */
[C---:B------:R-:W-:Y:S04]  /*11ec0*/  LEA R8, P1, R4.reuse, R234, 0x2 ;  /* 0x000000ea04087211 */ /* 0x040fe800078210ff */
[C---:B------:R-:W-:Y:S01]  /*11ed0*/  LEA.HI.X.SX32 R9, R4.reuse, R235, 0x2, P1 ;  /* 0x000000eb04097211 */ /* 0x040fe200008f16ff */
[----:B------:R-:W-:Y:S04]  /*11ee0*/  IMAD.IADD R4, R4, 0x1, -R10 ;  /* 0x0000000104047824 */ /* 0x000fe800078e0a0a */
        /* <DEDUP_REMOVED lines=15> */
.L_x_3749:
[----:B------:R3:W-:Y:S01]  /*11fe0*/  @P4 STS.128 [R231+0x4000], RZ ;  /* 0x004000ffe7004388 */ /* 0x0007e20000000c00 */
[C---:B--2---:R-:W-:Y:S01]  /*11ff0*/  LEA R28, P2, R5.reuse, R239, 0x1 ;  /* 0x000000ef051c7211 */ /* 0x044fe200078408ff */
[----:B------:R-:W-:Y:S01]  /*12000*/  UMOV UR6, UR8 ;  /* 0x0000000800067c82 */ /* 0x000fe20008000000 */
[----:B------:R-:W-:Y:S01]  /*12010*/  IADD3 R4, P1, R226, R5, RZ ;  /* 0x00000005e2047210 */ /* 0x000fe20007f3e0ff */
[----:B------:R-:W-:Y:S01]  /*12020*/  UMOV UR7, UR9 ;  /* 0x0000000900077c82 */ /* 0x000fe20008000000 */
[--C-:B------:R-:W-:Y:S02]  /*12030*/  LEA.HI.X R29, R5, R238, R6.reuse, 0x1, P2 ;  /* 0x000000ee051d7211 */ /* 0x100fe400010f0c06 */
[CC--:B------:R-:W-:Y:S01]  /*12040*/  @!P4 LEA R30, P5, R4.reuse, R239.reuse, 0x1 ;  /* 0x000000ef041ec211 */ /* 0x0c0fe200078a08ff */
[C---:B------:R-:W-:Y:S01]  /*12050*/  IMAD.X R6, R225.reuse, 0x1, R6, P1 ;  /* 0x00000001e1067824 */ /* 0x040fe200008e0606 */
[-C--:B-1----:R-:W-:Y:S01]  /*12060*/  @!P3 LEA R22, P1, R4, R239.reuse, 0x1 ;  /* 0x000000ef0416b211 */ /* 0x082fe200078208ff */
        /* <DEDUP_REMOVED lines=68> */
[C---:B-1----:R-:W-:Y:S02]  /*124b0*/  @!P3 LEA R30, P2, R7.reuse, R239, 0x1 ;  /* 0x000000ef071eb211 */ /* 0x042fe400078408ff */
        /* <DEDUP_REMOVED lines=8> */
[-C--:B------:R-:W-:Y:S01]  /*12540*/  @!P4 LEA R40, P5, R5, R239.reuse, 0x1 ;  /* 0x000000ef0528c211 */ /* 0x080fe200078a08ff */
        /* <DEDUP_REMOVED lines=42> */
.L_x_3748:
[----:B---34-:R-:W-:Y:S01]  /*127f0*/  LEA R4, R230, R229, 0x7 ;  /* 0x000000e5e6047211 */ /* 0x018fe200078e38ff */
[----:B--2---:R-:W-:Y:S01]  /*12800*/  LDSM.16.MT88.4 R36, [R212+0xc000] ;  /* 0x00c00000d424783b */ /* 0x004fe20000004200 */
[----:B------:R-:W-:Y:S02]  /*12810*/  UMOV UR8, UR13 ;  /* 0x0000000d00087c82 */ /* 0x000fe40008000000 */
[C---:B------:R-:W-:Y:S01]  /*12820*/  IADD3 R8, R4.reuse, 0x1, RZ ;  /* 0x0000000104087810 */ /* 0x040fe20007ffe0ff */
[----:B------:R-:W-:Y:S01]  /*12830*/  I2F R7, R4 ;  /* 0x0000000400077306 */ /* 0x000fe20000201400 */
[C---:B------:R-:W-:Y:S01]  /*12840*/  IADD3 R56, R4.reuse, 0x18, RZ ;  /* 0x0000001804387810 */ /* 0x040fe20007ffe0ff */
[----:B------:R-:W-:Y:S01]  /*12850*/  UMOV UR9, UR12 ;  /* 0x0000000c00097c82 */ /* 0x000fe20008000000 */
[C---:B-1----:R-:W-:Y:S01]  /*12860*/  IADD3 R22, R4.reuse, 0x8, RZ ;  /* 0x0000000804167810 */ /* 0x042fe20007ffe0ff */
[----:B------:R-:W-:Y:S01]  /*12870*/  LDSM.16.MT88.4 R44, [R216+0x10000] ;  /* 0x01000000d82c783b */ /* 0x000fe20000004200 */
        /* <DEDUP_REMOVED lines=24> */
[----:B------:R-:W-:Y:S09]  /*12a00*/  IADD3 R34, R4, 0x58, RZ ;  /* 0x0000005804227810 */ /* 0x000ff20007ffe0ff */
        /* <DEDUP_REMOVED lines=19> */
[C---:B------:R-:W-:Y:S02]  /*12b40*/  FFMA.FTZ R141, R0.reuse, R8, R141 ;  /* 0x00000008008d7223 */ /* 0x040fe4000001008d */
[C---:B------:R-:W-:Y:S02]  /*12b50*/  FFMA.FTZ R7, R0.reuse, R7, R138 ;  /* 0x0000000700077223 */ /* 0x040fe4000001008a */
[CC--:B------:R-:W-:Y:S02]  /*12b60*/  FFMA.FTZ R49, R0.reuse, R56.reuse, R17 ;  /* 0x0000003800317223 */ /* 0x0c0fe40000010011 */
[----:B------:R-:W-:Y:S01]  /*12b70*/  FFMA.FTZ R56, R0, R56, R13 ;  /* 0x0000003800387223 */ /* 0x000fe2000001000d */
[----:B------:R-:W-:Y:S01]  /*12b80*/  FMNMX.FTZ R13, R140, R2, !PT ;  /* 0x000000028c0d7209 */ /* 0x000fe20007810000 */
[C---:B------:R-:W-:Y:S02]  /*12b90*/  FFMA.FTZ R8, R0.reuse, R8, R139 ;  /* 0x0000000800087223 */ /* 0x040fe4000001008b */
[C---:B------:R-:W-:Y:S02]  /*12ba0*/  FFMA.FTZ R9, R0.reuse, R22, R133 ;  /* 0x0000001600097223 */ /* 0x040fe40000010085 */
[C---:B------:R-:W-:Y:S01]  /*12bb0*/  FFMA.FTZ R50, R0.reuse, R57, R14 ;  /* 0x0000003900327223 */ /* 0x040fe2000001000e */
[----:B------:R-:W-:Y:S01]  /*12bc0*/  FMNMX.FTZ R14, R141, R13, !PT ;  /* 0x0000000d8d0e7209 */ /* 0x000fe20007810000 */
[-C--:B------:R-:W-:Y:S01]  /*12bd0*/  FFMA.FTZ R48, R0, R64.reuse, R16 ;  /* 0x0000004000307223 */ /* 0x080fe20000010010 */
[----:B------:R-:W-:Y:S01]  /*12be0*/  IADD3 R13, R4, 0x60, RZ ;  /* 0x00000060040d7810 */ /* 0x000fe20007ffe0ff */
[C---:B------:R-:W-:Y:S01]  /*12bf0*/  FFMA.FTZ R64, R0.reuse, R64, R15 ;  /* 0x0000004000407223 */ /* 0x040fe2000001000f */
[----:B------:R-:W-:Y:S01]  /*12c00*/  FMNMX.FTZ R15, R7, R3, !PT ;  /* 0x00000003070f7209 */ /* 0x000fe20007810000 */
[C---:B------:R-:W-:Y:S01]  /*12c10*/  FFMA.FTZ R142, R0.reuse, R22, R142 ;  /* 0x00000016008e7223 */ /* 0x040fe2000001008e */
[----:B------:R-:W-:Y:S01]  /*12c20*/  FMNMX.FTZ R14, R9, R14, !PT ;  /* 0x0000000e090e7209 */ /* 0x000fe20007810000 */
[----:B------:R-:W-:Y:S01]  /*12c30*/  FFMA.FTZ R143, R0, R6, R143 ;  /* 0x00000006008f7223 */ /* 0x000fe2000001008f */
[----:B------:R-:W-:Y:S01]  /*12c40*/  FMNMX.FTZ R15, R8, R15, !PT ;  /* 0x0000000f080f7209 */ /* 0x000fe20007810000 */
[C---:B------:R-:W-:Y:S01]  /*12c50*/  FFMA.FTZ R40, R0.reuse, R58, R145 ;  /* 0x0000003a00287223 */ /* 0x040fe20000010091 */
[----:B------:R-:W1:Y:S01]  /*12c60*/  I2F R22, R34 ;  /* 0x0000002200167306 */ /* 0x000e620000201400 */
[C---:B------:R-:W-:Y:S01]  /*12c70*/  FFMA.FTZ R6, R0.reuse, R6, R132 ;  /* 0x0000000600067223 */ /* 0x040fe20000010084 */
[----:B------:R-:W-:Y:S01]  /*12c80*/  FMNMX.FTZ R14, R143, R14, !PT ;  /* 0x0000000e8f0e7209 */ /* 0x000fe20007810000 */
[----:B------:R-:W-:Y:S01]  /*12c90*/  FFMA.FTZ R58, R0, R58, R144 ;  /* 0x0000003a003a7223 */ /* 0x000fe20000010090 */
[----:B------:R-:W-:Y:S01]  /*12ca0*/  FMNMX.FTZ R16, R142, R15, !PT ;  /* 0x0000000f8e107209 */ /* 0x000fe20007810000 */
[----:B------:R-:W-:Y:S01]  /*12cb0*/  FFMA.FTZ R57, R0, R57, R12 ;  /* 0x0000003900397223 */ /* 0x000fe2000001000c */
[----:B------:R-:W-:Y:S01]  /*12cc0*/  FMNMX.FTZ R15, R40, R14, !PT ;  /* 0x0000000e280f7209 */ /* 0x000fe20007810000 */
[-C--:B------:R-:W-:Y:S01]  /*12cd0*/  FFMA.FTZ R160, R0, R33.reuse, R160 ;  /* 0x0000002100a07223 */ /* 0x080fe200000100a0 */
[----:B------:R-:W-:Y:S01]  /*12ce0*/  FMNMX.FTZ R16, R6, R16, !PT ;  /* 0x0000001006107209 */ /* 0x000fe20007810000 */
[----:B------:R-:W-:Y:S01]  /*12cf0*/  FFMA.FTZ R168, R0, R33, R168 ;  /* 0x0000002100a87223 */ /* 0x000fe200000100a8 */
[----:B------:R-:W-:Y:S01]  /*12d00*/  FMNMX.FTZ R15, R50, R15, !PT ;  /* 0x0000000f320f7209 */ /* 0x000fe20007810000 */
        /* <DEDUP_REMOVED lines=39> */
[----:B------:R-:W-:Y:S01]  /*12f80*/  IADD3 R12, R4, 0x59, RZ ;  /* 0x00000059040c7810 */ /* 0x000fe20007ffe0ff */
[----:B------:R-:W-:Y:S01]  /*12f90*/  FFMA.FTZ R193, R0, R25, R193 ;  /* 0x0000001900c17223 */ /* 0x000fe200000100c1 */
[----:B------:R-:W-:Y:S01]  /*12fa0*/  IADD3 R11, R4, 0x71, RZ ;  /* 0x00000071040b7810 */ /* 0x000fe20007ffe0ff */
[----:B------:R-:W2:Y:S01]  /*12fb0*/  I2F R13, R13 ;  /* 0x0000000d000d7306 */ /* 0x000ea20000201400 */
        /* <DEDUP_REMOVED lines=8> */
[----:B------:R-:W-:Y:S01]  /*13040*/  IADD3 R14, R4, 0x61, RZ ;  /* 0x00000061040e7810 */ /* 0x000fe20007ffe0ff */
[----:B------:R-:W3:Y:S01]  /*13050*/  I2F R10, R11 ;  /* 0x0000000b000a7306 */ /* 0x000ee20000201400 */
[----:B------:R-:W-:Y:S01]  /*13060*/  FMNMX.FTZ R19, R193, R19, !PT ;  /* 0x00000013c1137209 */ /* 0x000fe20007810000 */
[----:B-1----:R-:W-:Y:S01]  /*13070*/  FFMA.FTZ R185, R0, R22, R185 ;  /* 0x0000001600b97223 */ /* 0x002fe200000100b9 */
[----:B------:R-:W-:Y:S01]  /*13080*/  FMNMX.FTZ R18, R188, R18, !PT ;  /* 0x00000012bc127209 */ /* 0x000fe20007810000 */
[----:B------:R-:W-:Y:S01]  /*13090*/  FFMA.FTZ R177, R0, R22, R177 ;  /* 0x0000001600b17223 */ /* 0x000fe200000100b1 */
[----:B------:R-:W-:Y:S01]  /*130a0*/  IADD3 R15, R4, 0x68, RZ ;  /* 0x00000068040f7810 */ /* 0x000fe20007ffe0ff */
[----:B------:R-:W-:Y:S01]  /*130b0*/  LDSM.16.MT88.4 R20, [R214+0xc000] ;  /* 0x00c00000d614783b */ /* 0x000fe20000004200 */
[----:B------:R-:W-:Y:S02]  /*130c0*/  FMNMX.FTZ R19, R195, R19, !PT ;  /* 0x00000013c3137209 */ /* 0x000fe40007810000 */
[----:B------:R-:W-:Y:S01]  /*130d0*/  FMNMX.FTZ R18, R190, R18, !PT ;  /* 0x00000012be127209 */ /* 0x000fe20007810000 */
[----:B------:R-:W1:Y:S01]  /*130e0*/  I2F R12, R12 ;  /* 0x0000000c000c7306 */ /* 0x000e620000201400 */
[----:B------:R-:W-:Y:S02]  /*130f0*/  IADD3 R16, R4, 0x69, RZ ;  /* 0x0000006904107810 */ /* 0x000fe40007ffe0ff */
[----:B------:R-:W-:Y:S01]  /*13100*/  FMNMX.FTZ R5, R191, R18, !PT ;  /* 0x00000012bf057209 */ /* 0x000fe20007810000 */
[----:B--2---:R-:W-:Y:S01]  /*13110*/  FFMA.FTZ R167, R0, R13, R167 ;  /* 0x0000000d00a77223 */ /* 0x004fe200000100a7 */
[----:B------:R-:W-:Y:S01]  /*13120*/  FMNMX.FTZ R18, R194, R19, !PT ;  /* 0x00000013c2127209 */ /* 0x000fe20007810000 */
[----:B------:R-:W-:Y:S01]  /*13130*/  FFMA.FTZ R159, R0, R13, R159 ;  /* 0x0000000d009f7223 */ /* 0x000fe2000001009f */
[----:B------:R-:W-:Y:S01]  /*13140*/  IADD3 R17, R4, 0x70, RZ ;  /* 0x0000007004117810 */ /* 0x000fe20007ffe0ff */
[----:B------:R-:W-:Y:S01]  /*13150*/  LDSM.16.MT88.4 R28, [R213+0xc000] ;  /* 0x00c00000d51c783b */ /* 0x000fe20000004200 */
[----:B------:R-:W-:Y:S01]  /*13160*/  FMNMX.FTZ R5, R187, R5, !PT ;  /* 0x00000005bb057209 */ /* 0x000fe20007810000 */
[----:B------:R-:W2:Y:S01]  /*13170*/  I2F R14, R14 ;  /* 0x0000000e000e7306 */ /* 0x000ea20000201400 */
[----:B------:R-:W-:Y:S02]  /*13180*/  FMNMX.FTZ R18, R192, R18, !PT ;  /* 0x00000012c0127209 */ /* 0x000fe40007810000 */
[----:B------:R-:W-:Y:S01]  /*13190*/  FMNMX.FTZ R5, R186, R5, !PT ;  /* 0x00000005ba057209 */ /* 0x000fe20007810000 */
[C---:B---3--:R-:W-:Y:S01]  /*131a0*/  FFMA.FTZ R152, R0.reuse, R10, R152 ;  /* 0x0000000a00987223 */ /* 0x048fe20000010098 */
[----:B------:R-:W-:Y:S01]  /*131b0*/  FMNMX.FTZ R18, R181, R18, !PT ;  /* 0x00000012b5127209 */ /* 0x000fe20007810000 */
[----:B------:R-:W-:Y:S01]  /*131c0*/  FFMA.FTZ R149, R0, R10, R149 ;  /* 0x0000000a00957223 */ /* 0x000fe20000010095 */
[----:B------:R-:W-:Y:S02]  /*131d0*/  IADD3 R11, R4, 0x78, RZ ;  /* 0x00000078040b7810 */ /* 0x000fe40007ffe0ff */
[----:B------:R-:W-:Y:S01]  /*131e0*/  FMNMX.FTZ R5, R185, R5, !PT ;  /* 0x00000005b9057209 */ /* 0x000fe20007810000 */
[----:B------:R-:W3:Y:S01]  /*131f0*/  I2F R15, R15 ;  /* 0x0000000f000f7306 */ /* 0x000ee20000201400 */
[----:B------:R-:W-:Y:S02]  /*13200*/  FMNMX.FTZ R18, R178, R18, !PT ;  /* 0x00000012b2127209 */ /* 0x000fe40007810000 */
[----:B------:R-:W-:Y:S01]  /*13210*/  IADD3 R4, R4, 0x79, RZ ;  /* 0x0000007904047810 */ /* 0x000fe20007ffe0ff */
[C---:B-1----:R-:W-:Y:S01]  /*13220*/  FFMA.FTZ R183, R0.reuse, R12, R183 ;  /* 0x0000000c00b77223 */ /* 0x042fe200000100b7 */
[----:B------:R-:W-:Y:S01]  /*13230*/  FMNMX.FTZ R18, R177, R18, !PT ;  /* 0x00000012b1127209 */ /* 0x000fe20007810000 */
[----:B------:R-:W-:Y:S03]  /*13240*/  FFMA.FTZ R172, R0, R12, R172 ;  /* 0x0000000c00ac7223 */ /* 0x000fe600000100ac */
        /* <DEDUP_REMOVED lines=9> */
[----:B------:R-:W-:Y:S01]  /*132e0*/  FMNMX.FTZ R18, R158, R18, !PT ;  /* 0x000000129e127209 */ /* 0x000fe20007810000 */
[CC--:B---3--:R-:W-:Y:S02]  /*132f0*/  FFMA.FTZ R163, R0.reuse, R15.reuse, R163 ;  /* 0x0000000f00a37223 */ /* 0x0c8fe400000100a3 */
[C---:B------:R-:W-:Y:S02]  /*13300*/  FFMA.FTZ R157, R0.reuse, R15, R157 ;  /* 0x0000000f009d7223 */ /* 0x040fe4000001009d */
[----:B------:R-:W-:Y:S01]  /*13310*/  LDSM.16.MT88.4 R12, [R216+0xc000] ;  /* 0x00c00000d80c783b */ /* 0x000fe20000004200 */
[----:B------:R-:W-:Y:S03]  /*13320*/  FMNMX.FTZ R5, R163, R5, !PT ;  /* 0x00000005a3057209 */ /* 0x000fe60007810000 */
[----:B------:R-:W3:Y:S01]  /*13330*/  I2F R11, R11 ;  /* 0x0000000b000b7306 */ /* 0x000ee20000201400 */
[----:B------:R-:W-:Y:S01]  /*13340*/  FMNMX.FTZ R18, R157, R18, !PT ;  /* 0x000000129d127209 */ /* 0x000fe20007810000 */
[CC--:B-1----:R-:W-:Y:S02]  /*13350*/  FFMA.FTZ R161, R0.reuse, R16.reuse, R161 ;  /* 0x0000001000a17223 */ /* 0x0c2fe400000100a1 */
[C---:B------:R-:W-:Y:S03]  /*13360*/  FFMA.FTZ R155, R0.reuse, R16, R155 ;  /* 0x00000010009b7223 */ /* 0x040fe6000001009b */
[----:B------:R-:W-:Y:S03]  /*13370*/  FMNMX.FTZ R5, R161, R5, !PT ;  /* 0x00000005a1057209 */ /* 0x000fe60007810000 */
[----:B------:R-:W1:Y:S01]  /*13380*/  I2F R4, R4 ;  /* 0x0000000400047306 */ /* 0x000e620000201400 */
[----:B------:R-:W-:Y:S01]  /*13390*/  FMNMX.FTZ R18, R155, R18, !PT ;  /* 0x000000129b127209 */ /* 0x000fe20007810000 */
[CC--:B--2---:R-:W-:Y:S02]  /*133a0*/  FFMA.FTZ R153, R0.reuse, R17.reuse, R153 ;  /* 0x0000001100997223 */ /* 0x0c4fe40000010099 */
[----:B------:R-:W-:Y:S03]  /*133b0*/  FFMA.FTZ R150, R0, R17, R150 ;  /* 0x0000001100967223 */ /* 0x000fe60000010096 */
[----:B------:R-:W-:Y:S02]  /*133c0*/  FMNMX.FTZ R5, R153, R5, !PT ;  /* 0x0000000599057209 */ /* 0x000fe40007810000 */
[----:B------:R-:W-:Y:S02]  /*133d0*/  FMNMX.FTZ R18, R150, R18, !PT ;  /* 0x0000001296127209 */ /* 0x000fe40007810000 */
[----:B------:R-:W-:Y:S01]  /*133e0*/  FMNMX.FTZ R5, R152, R5, !PT ;  /* 0x0000000598057209 */ /* 0x000fe20007810000 */
[CC--:B---3--:R-:W-:Y:S01]  /*133f0*/  FFMA.FTZ R135, R0.reuse, R11.reuse, R135 ;  /* 0x0000000b00877223 */ /* 0x0c8fe20000010087 */
[----:B------:R-:W-:Y:S01]  /*13400*/  FMNMX.FTZ R18, R149, R18, !PT ;  /* 0x0000001295127209 */ /* 0x000fe20007810000 */
[----:B------:R-:W-:Y:S03]  /*13410*/  FFMA.FTZ R148, R0, R11, R148 ;  /* 0x0000000b00947223 */ /* 0x000fe60000010094 */
[----:B------:R-:W-:Y:S02]  /*13420*/  FMNMX.FTZ R5, R135, R5, !PT ;  /* 0x0000000587057209 */ /* 0x000fe40007810000 */
        /* <DEDUP_REMOVED lines=23> */
[----:B------:R-:W-:Y:S01]  /*135a0*/  FMUL.FTZ R3, R3, c[0x0][0x23c] ;  /* 0x00008f0003037a20 */ /* 0x000fe20000410000 */
[----:B------:R-:W1:Y:S01]  /*135b0*/  MUFU.EX2 R2, R2 ;  /* 0x0000000200027308 */ /* 0x000e620000000800 */
[----:B------:R-:W-:Y:S01]  /*135c0*/  FFMA.FTZ R138, R143, c[0x0][0x23c], -R151 ;  /* 0x00008f008f8a7a23 */ /* 0x000fe20000010897 */
[----:B------:R-:W-:Y:S01]  /*135d0*/  ISETP.GT.AND P1, PT, R230, R224, PT ;  /* 0x000000e0e600720c */ /* 0x000fe20003f24270 */
[----:B------:R-:W-:Y:S02]  /*135e0*/  FFMA.FTZ R143, R8, c[0x0][0x23c], -R147 ;  /* 0x00008f00088f7a23 */ /* 0x000fe40000010893 */
[--C-:B------:R-:W-:Y:S02]  /*135f0*/  FFMA.FTZ R145, R140, c[0x0][0x23c], -R151.reuse ;  /* 0x00008f008c917a23 */ /* 0x100fe40000010897 */
[----:B------:R-:W-:Y:S02]  /*13600*/  FFMA.FTZ R140, R141, c[0x0][0x23c], -R151 ;  /* 0x00008f008d8c7a23 */ /* 0x000fe40000010897 */
[--C-:B------:R-:W-:Y:S01]  /*13610*/  FFMA.FTZ R144, R7, c[0x0][0x23c], -R147.reuse ;  /* 0x00008f0007907a23 */ /* 0x100fe20000010893 */
[----:B------:R-:W2:Y:S01]  /*13620*/  MUFU.EX2 R3, R3 ;  /* 0x0000000300037308 */ /* 0x000ea20000000800 */
[--C-:B------:R-:W-:Y:S02]  /*13630*/  FFMA.FTZ R142, R142, c[0x0][0x23c], -R147.reuse ;  /* 0x00008f008e8e7a23 */ /* 0x100fe40000010893 */
[--C-:B------:R-:W-:Y:S02]  /*13640*/  FFMA.FTZ R141, R6, c[0x0][0x23c], -R147.reuse ;  /* 0x00008f00068d7a23 */ /* 0x100fe40000010893 */
[--C-:B------:R-:W-:Y:S02]  /*13650*/  FFMA.FTZ R154, R56, c[0x0][0x23c], -R147.reuse ;  /* 0x00008f00389a7a23 */ /* 0x100fe40000010893 */
[----:B------:R-:W-:Y:S02]  /*13660*/  FFMA.FTZ R156, R64, c[0x0][0x23c], -R147 ;  /* 0x00008f00409c7a23 */ /* 0x000fe40000010893 */
[--C-:B------:R-:W-:Y:S01]  /*13670*/  FFMA.FTZ R160, R160, c[0x0][0x23c], -R151.reuse ;  /* 0x00008f00a0a07a23 */ /* 0x100fe20000010897 */
[----:B------:R-:W-:Y:S01]  /*13680*/  MUFU.EX2 R145, R145 ;  /* 0x0000009100917308 */ /* 0x000fe20000000800 */
[--C-:B------:R-:W-:Y:S02]  /*13690*/  FFMA.FTZ R162, R162, c[0x0][0x23c], -R151.reuse ;  /* 0x00008f00a2a27a23 */ /* 0x100fe40000010897 */
[--C-:B------:R-:W-:Y:S02]  /*136a0*/  FFMA.FTZ R164, R164, c[0x0][0x23c], -R151.reuse ;  /* 0x00008f00a4a47a23 */ /* 0x100fe40000010897 */
        /* <DEDUP_REMOVED lines=42> */
[----:B------:R-:W-:Y:S02]  /*13950*/  FFMA.FTZ R166, R166, c[0x0][0x23c], -R151 ;  /* 0x00008f00a6a67a23 */ /* 0x000fe40000010897 */
[--C-:B------:R-:W-:Y:S01]  /*13960*/  FFMA.FTZ R168, R168, c[0x0][0x23c], -R147.reuse ;  /* 0x00008f00a8a87a23 */ /* 0x100fe20000010893 */
[----:B------:R-:W2:Y:S01]  /*13970*/  MUFU.EX2 R141, R141 ;  /* 0x0000008d008d7308 */ /* 0x000ea20000000800 */
[--C-:B------:R-:W-:Y:S02]  /*13980*/  FFMA.FTZ R169, R169, c[0x0][0x23c], -R147.reuse ;  /* 0x00008f00a9a97a23 */ /* 0x100fe40000010893 */
[--C-:B------:R-:W-:Y:S01]  /*13990*/  FFMA.FTZ R170, R170, c[0x0][0x23c], -R147.reuse ;  /* 0x00008f00aaaa7a23 */ /* 0x100fe20000010893 */
[----:B-1----:R-:W-:Y:S01]  /*139a0*/  F2FP.BF16.PACK_AB R128, R143, R144 ;  /* 0x000000908f80723e */ /* 0x002fe200000010ff */
[----:B------:R-:W-:Y:S02]  /*139b0*/  FFMA.FTZ R171, R171, c[0x0][0x23c], -R147 ;  /* 0x00008f00abab7a23 */ /* 0x000fe40000010893 */
[--C-:B------:R-:W-:Y:S02]  /*139c0*/  FFMA.FTZ R174, R174, c[0x0][0x23c], -R151.reuse ;  /* 0x00008f00aeae7a23 */ /* 0x100fe40000010897 */
[--C-:B------:R-:W-:Y:S01]  /*139d0*/  FFMA.FTZ R173, R173, c[0x0][0x23c], -R151.reuse ;  /* 0x00008f00adad7a23 */ /* 0x100fe20000010897 */
[----:B------:R-:W-:Y:S01]  /*139e0*/  MUFU.EX2 R154, R154 ;  /* 0x0000009a009a7308 */ /* 0x000fe20000000800 */
[--C-:B------:R-:W-:Y:S02]  /*139f0*/  FFMA.FTZ R175, R175, c[0x0][0x23c], -R151.reuse ;  /* 0x00008f00afaf7a23 */ /* 0x100fe40000010897 */
[----:B------:R-:W-:Y:S02]  /*13a00*/  FFMA.FTZ R176, R176, c[0x0][0x23c], -R151 ;  /* 0x00008f00b0b07a23 */ /* 0x000fe40000010897 */
[--C-:B------:R-:W-:Y:S02]  /*13a10*/  FFMA.FTZ R179, R179, c[0x0][0x23c], -R147.reuse ;  /* 0x00008f00b3b37a23 */ /* 0x100fe40000010893 */
[--C-:B------:R-:W-:Y:S02]  /*13a20*/  FFMA.FTZ R180, R180, c[0x0][0x23c], -R147.reuse ;  /* 0x00008f00b4b47a23 */ /* 0x100fe40000010893 */
[--C-:B------:R-:W-:Y:S01]  /*13a30*/  FFMA.FTZ R182, R182, c[0x0][0x23c], -R147.reuse ;  /* 0x00008f00b6b67a23 */ /* 0x100fe20000010893 */
[----:B------:R-:W1:Y:S01]  /*13a40*/  MUFU.EX2 R156, R156 ;  /* 0x0000009c009c7308 */ /* 0x000e620000000800 */
[----:B------:R-:W-:Y:S02]  /*13a50*/  FFMA.FTZ R184, R184, c[0x0][0x23c], -R147 ;  /* 0x00008f00b8b87a23 */ /* 0x000fe40000010893 */
[--C-:B------:R-:W-:Y:S01]  /*13a60*/  FFMA.FTZ R189, R189, c[0x0][0x23c], -R151.reuse ;  /* 0x00008f00bdbd7a23 */ /* 0x100fe20000010897 */
[----:B--2---:R-:W-:Y:S01]  /*13a70*/  F2FP.BF16.PACK_AB R130, R141, R142 ;  /* 0x0000008e8d82723e */ /* 0x004fe200000010ff */
[--C-:B------:R-:W-:Y:S02]  /*13a80*/  FFMA.FTZ R188, R188, c[0x0][0x23c], -R151.reuse ;  /* 0x00008f00bcbc7a23 */ /* 0x100fe40000010897 */
[--C-:B------:R-:W-:Y:S02]  /*13a90*/  FFMA.FTZ R190, R190, c[0x0][0x23c], -R151.reuse ;  /* 0x00008f00bebe7a23 */ /* 0x100fe40000010897 */
[----:B------:R-:W-:Y:S01]  /*13aa0*/  FFMA.FTZ R191, R191, c[0x0][0x23c], -R151 ;  /* 0x00008f00bfbf7a23 */ /* 0x000fe20000010897 */
[----:B------:R-:W-:Y:S01]  /*13ab0*/  MUFU.EX2 R160, R160 ;  /* 0x000000a000a07308 */ /* 0x000fe20000000800 */
[C---:B------:R-:W-:Y:S05]  /*13ac0*/  HMMA.16816.F32.BF16 R4, R128.reuse, R12, R4 ;  /* 0x0000000c8004723c */ /* 0x040fea0000041804 */
[--C-:B------:R-:W-:Y:S02]  /*13ad0*/  FFMA.FTZ R193, R193, c[0x0][0x23c], -R147.reuse ;  /* 0x00008f00c1c17a23 */ /* 0x100fe40000010893 */
[C---:B------:R-:W-:Y:S01]  /*13ae0*/  FMUL.FTZ R12, R3.reuse, R120 ;  /* 0x00000078030c7220 */ /* 0x040fe20000410000 */
[C---:B------:R-:W-:Y:S01]  /*13af0*/  HMMA.16816.F32.BF16 R8, R128.reuse, R14, R8 ;  /* 0x0000000e8008723c */ /* 0x040fe20000041808 */
[----:B------:R-:W-:Y:S03]  /*13b00*/  MUFU.EX2 R162, R162 ;  /* 0x000000a200a27308 */ /* 0x000fe60000000800 */
[----:B------:R-:W-:Y:S01]  /*13b10*/  FMUL.FTZ R13, R3, R121 ;  /* 0x00000079030d7220 */ /* 0x000fe20000410000 */
[----:B-1----:R-:W-:Y:S01]  /*13b20*/  F2FP.BF16.PACK_AB R70, R156, R154 ;  /* 0x0000009a9c46723e */ /* 0x002fe200000010ff */
[--C-:B------:R-:W-:Y:S02]  /*13b30*/  FFMA.FTZ R195, R195, c[0x0][0x23c], -R147.reuse ;  /* 0x00008f00c3c37a23 */ /* 0x100fe40000010893 */
[C---:B------:R-:W-:Y:S03]  /*13b40*/  FMUL.FTZ R14, R2.reuse, R122 ;  /* 0x0000007a020e7220 */ /* 0x040fe60000410000 */
[----:B------:R-:W-:Y:S01]  /*13b50*/  MUFU.EX2 R164, R164 ;  /* 0x000000a400a47308 */ /* 0x000fe20000000800 */
[----:B------:R-:W-:Y:S02]  /*13b60*/  FMUL.FTZ R15, R2, R123 ;  /* 0x0000007b020f7220 */ /* 0x000fe40000410000 */
[--C-:B------:R-:W-:Y:S02]  /*13b70*/  FFMA.FTZ R194, R194, c[0x0][0x23c], -R147.reuse ;  /* 0x00008f00c2c27a23 */ /* 0x100fe40000010893 */
[----:B------:R-:W-:Y:S02]  /*13b80*/  FFMA.FTZ R192, R192, c[0x0][0x23c], -R147 ;  /* 0x00008f00c0c07a23 */ /* 0x000fe40000010893 */
[--C-:B------:R-:W-:Y:S01]  /*13b90*/  FFMA.FTZ R187, R187, c[0x0][0x23c], -R151.reuse ;  /* 0x00008f00bbbb7a23 */ /* 0x100fe20000010897 */
[C---:B------:R-:W-:Y:S02]  /*13ba0*/  HMMA.16816.F32.BF16 R12, R128.reuse, R20, R12 ;  /* 0x00000014800c723c */ /* 0x040fe4000004180c */
[----:B------:R-:W-:Y:S01]  /*13bb0*/  MUFU.EX2 R166, R166 ;  /* 0x000000a600a67308 */ /* 0x000fe20000000800 */
[--C-:B------:R-:W-:Y:S02]  /*13bc0*/  FFMA.FTZ R186, R186, c[0x0][0x23c], -R151.reuse ;  /* 0x00008f00baba7a23 */ /* 0x100fe40000010897 */
[----:B------:R-:W-:Y:S02]  /*13bd0*/  FFMA.FTZ R185, R185, c[0x0][0x23c], -R151 ;  /* 0x00008f00b9b97a23 */ /* 0x000fe40000010897 */
[C---:B------:R-:W-:Y:S01]  /*13be0*/  FMUL.FTZ R20, R3.reuse, R112 ;  /* 0x0000007003147220 */ /* 0x040fe20000410000 */
[C---:B------:R-:W-:Y:S04]  /*13bf0*/  HMMA.16816.F32.BF16 R16, R128.reuse, R22, R16 ;  /* 0x000000168010723c */ /* 0x040fe80000041810 */
[----:B------:R-:W-:Y:S01]  /*13c00*/  FMUL.FTZ R21, R3, R113 ;  /* 0x0000007103157220 */ /* 0x000fe20000410000 */
[----:B------:R-:W-:Y:S01]  /*13c10*/  MUFU.EX2 R168, R168 ;  /* 0x000000a800a87308 */ /* 0x000fe20000000800 */
[--C-:B------:R-:W-:Y:S02]  /*13c20*/  FFMA.FTZ R112, R58, c[0x0][0x23c], -R147.reuse ;  /* 0x00008f003a707a23 */ /* 0x100fe40000010893 */
[C---:B------:R-:W-:Y:S04]  /*13c30*/  FMUL.FTZ R22, R2.reuse, R114 ;  /* 0x0000007202167220 */ /* 0x040fe80000410000 */
[C---:B------:R-:W-:Y:S02]  /*13c40*/  FMUL.FTZ R23, R2.reuse, R115 ;  /* 0x0000007302177220 */ /* 0x040fe40000410000 */
[----:B------:R-:W-:Y:S01]  /*13c50*/  FMUL.FTZ R58, R2, R78 ;  /* 0x0000004e023a7220 */ /* 0x000fe20000410000 */
[----:B------:R-:W-:Y:S01]  /*13c60*/  MUFU.EX2 R112, R112 ;  /* 0x0000007000707308 */ /* 0x000fe20000000800 */
[----:B------:R-:W-:Y:S02]  /*13c70*/  FFMA.FTZ R113, R57, c[0x0][0x23c], -R147 ;  /* 0x00008f0039717a23 */ /* 0x000fe40000010893 */
[----:B------:R-:W-:Y:S01]  /*13c80*/  FMUL.FTZ R57, R3, R77 ;  /* 0x0000004d03397220 */ /* 0x000fe20000410000 */
[C---:B------:R-:W-:Y:S01]  /*13c90*/  HMMA.16816.F32.BF16 R20, R128.reuse, R28, R20 ;  /* 0x0000001c8014723c */ /* 0x040fe20000041814 */
[----:B------:R-:W-:Y:S02]  /*13ca0*/  LDSM.16.MT88.4 R76, [R216+0xc800] ;  /* 0x00c80000d84c783b */ /* 0x000fe40000004200 */
[----:B------:R-:W-:Y:S02]  /*13cb0*/  FFMA.FTZ R183, R183, c[0x0][0x23c], -R151 ;  /* 0x00008f00b7b77a23 */ /* 0x000fe40000010897 */
[----:B------:R-:W-:Y:S01]  /*13cc0*/  FFMA.FTZ R181, R181, c[0x0][0x23c], -R147 ;  /* 0x00008f00b5b57a23 */ /* 0x000fe20000010893 */
[----:B------:R-:W1:Y:S01]  /*13cd0*/  MUFU.EX2 R113, R113 ;  /* 0x0000007100717308 */ /* 0x000e620000000800 */
[C---:B------:R-:W-:Y:S01]  /*13ce0*/  FMUL.FTZ R28, R3.reuse, R104 ;  /* 0x00000068031c7220 */ /* 0x040fe20000410000 */
[C---:B------:R-:W-:Y:S04]  /*13cf0*/  HMMA.16816.F32.BF16 R24, R128.reuse, R30, R24 ;  /* 0x0000001e8018723c */ /* 0x040fe80000041818 */
[C---:B------:R-:W-:Y:S02]  /*13d00*/  FMUL.FTZ R29, R3.reuse, R105 ;  /* 0x00000069031d7220 */ /* 0x040fe40000410000 */
[--C-:B------:R-:W-:Y:S02]  /*13d10*/  FFMA.FTZ R104, R40, c[0x0][0x23c], -R151.reuse ;  /* 0x00008f0028687a23 */ /* 0x100fe40000010897 */
[C---:B------:R-:W-:Y:S01]  /*13d20*/  FMUL.FTZ R30, R2.reuse, R106 ;  /* 0x0000006a021e7220 */ /* 0x040fe20000410000 */
[----:B------:R-:W-:Y:S03]  /*13d30*/  MUFU.EX2 R169, R169 ;  /* 0x000000a900a97308 */ /* 0x000fe60000000800 */
[----:B------:R-:W-:Y:S02]  /*13d40*/  FMUL.FTZ R31, R2, R107 ;  /* 0x0000006b021f7220 */ /* 0x000fe40000410000 */
[----:B------:R-:W-:Y:S02]  /*13d50*/  FMUL.FTZ R40, R3, R92 ;  /* 0x0000005c03287220 */ /* 0x000fe40000410000 */
[----:B------:R-:W-:Y:S01]  /*13d60*/  LDSM.16.MT88.4 R92, [R212+0x11000] ;  /* 0x01100000d45c783b */ /* 0x000fe20000004200 */
[--C-:B------:R-:W-:Y:S02]  /*13d70*/  FFMA.FTZ R105, R50, c[0x0][0x23c], -R151.reuse ;  /* 0x00008f0032697a23 */ /* 0x100fe40000010897 */
[C---:B------:R-:W-:Y:S01]  /*13d80*/  HMMA.16816.F32.BF16 R28, R128.reuse, R36, R28 ;  /* 0x00000024801c723c */ /* 0x040fe2000004181c */
[----:B------:R-:W-:Y:S02]  /*13d90*/  MUFU.EX2 R104, R104 ;  /* 0x0000006800687308 */ /* 0x000fe40000000800 */
[C---:B------:R-:W-:Y:S01]  /*13da0*/  FMUL.FTZ R50, R2.reuse, R86 ;  /* 0x0000005602327220 */ /* 0x040fe20000410000 */
[----:B-1----:R-:W-:Y:S01]  /*13db0*/  F2FP.BF16.PACK_AB R68, R113, R112 ;  /* 0x000000707144723e */ /* 0x002fe200000010ff */
[--C-:B------:R-:W-:Y:S02]  /*13dc0*/  FFMA.FTZ R106, R49, c[0x0][0x23c], -R151.reuse ;  /* 0x00008f00316a7a23 */ /* 0x100fe40000010897 */
        /* <DEDUP_REMOVED lines=50> */
[----:B------:R-:W-:Y:S02]  /*140f0*/  FMUL.FTZ R63, R2, R75 ;  /* 0x0000004b023f7220 */ /* 0x000fe40000410000 */
[----:B------:R-:W3:Y:S01]  /*14100*/  LDSM.16.MT88.4 R72, [R214+0xc800] ;  /* 0x00c80000d648783b */ /* 0x000ee20000004200 */
[----:B------:R-:W-:Y:S02]  /*14110*/  FFMA.FTZ R155, R155, c[0x0][0x23c], -R147 ;  /* 0x00008f009b9b7a23 */ /* 0x000fe40000010893 */
[--C-:B------:R-:W-:Y:S02]  /*14120*/  FFMA.FTZ R153, R153, c[0x0][0x23c], -R151.reuse ;  /* 0x00008f0099997a23 */ /* 0x100fe40000010897 */
[C---:B--2---:R-:W-:Y:S01]  /*14130*/  HMMA.16816.F32.BF16 R60, R128.reuse, R84, R60 ;  /* 0x00000054803c723c */ /* 0x044fe2000004183c */
[----:B------:R-:W2:Y:S02]  /*14140*/  MUFU.EX2 R179, R179 ;  /* 0x000000b300b37308 */ /* 0x000ea40000000800 */
[--C-:B------:R-:W-:Y:S02]  /*14150*/  FFMA.FTZ R152, R152, c[0x0][0x23c], -R151.reuse ;  /* 0x00008f0098987a23 */ /* 0x100fe40000010897 */
[--C-:B------:R-:W-:Y:S02]  /*14160*/  FFMA.FTZ R135, R135, c[0x0][0x23c], -R151.reuse ;  /* 0x00008f0087877a23 */ /* 0x100fe40000010897 */
[----:B------:R-:W-:Y:S01]  /*14170*/  FFMA.FTZ R151, R134, c[0x0][0x23c], -R151 ;  /* 0x00008f0086977a23 */ /* 0x000fe20000010897 */
[----:B------:R-:W-:Y:S01]  /*14180*/  HMMA.16816.F32.BF16 R64, R128, R86, R64 ;  /* 0x000000568040723c */ /* 0x000fe20000041840 */
[----:B------:R-:W4:Y:S02]  /*14190*/  LDSM.16.MT88.4 R84, [R212+0xc800] ;  /* 0x00c80000d454783b */ /* 0x000f240000004200 */
[----:B------:R-:W5:Y:S01]  /*141a0*/  MUFU.EX2 R180, R180 ;  /* 0x000000b400b47308 */ /* 0x000f620000000800 */
[--C-:B------:R-:W-:Y:S02]  /*141b0*/  FFMA.FTZ R134, R150, c[0x0][0x23c], -R147.reuse ;  /* 0x00008f0096867a23 */ /* 0x100fe40000010893 */
[--C-:B------:R-:W-:Y:S02]  /*141c0*/  FFMA.FTZ R149, R149, c[0x0][0x23c], -R147.reuse ;  /* 0x00008f0095957a23 */ /* 0x100fe40000010893 */
[C---:B------:R-:W-:Y:S05]  /*141d0*/  HMMA.16816.F32.BF16 R4, R68.reuse, R76, R4 ;  /* 0x0000004c4404723c */ /* 0x040fea0000041804 */
[----:B------:R-:W-:Y:S01]  /*141e0*/  MUFU.EX2 R182, R182 ;  /* 0x000000b600b67308 */ /* 0x000fe20000000800 */
[--C-:B------:R-:W-:Y:S02]  /*141f0*/  FFMA.FTZ R148, R148, c[0x0][0x23c], -R147.reuse ;  /* 0x00008f0094947a23 */ /* 0x100fe40000010893 */
[C---:B------:R-:W-:Y:S01]  /*14200*/  HMMA.16816.F32.BF16 R8, R68.reuse, R78, R8 ;  /* 0x0000004e4408723c */ /* 0x040fe20000041808 */
[----:B------:R-:W1:Y:S03]  /*14210*/  LDSM.16.MT88.4 R76, [R216+0x10800] ;  /* 0x01080000d84c783b */ /* 0x000e660000004200 */
[----:B------:R-:W-:Y:S02]  /*14220*/  FFMA.FTZ R147, R146, c[0x0][0x23c], -R147 ;  /* 0x00008f0092937a23 */ /* 0x000fe40000010893 */
        /* <DEDUP_REMOVED lines=278> */
.L_x_3746:
        /* <DEDUP_REMOVED lines=12> */
[CC--:B------:R-:W-:Y:S01]  /*15450*/  LEA.HI R11, R9.reuse, R2.reuse, RZ, 0x2 ;  /* 0x00000002090b7211 */ /* 0x0c0fe200078f10ff */
        /* <DEDUP_REMOVED lines=59> */
[----:B------:R-:W-:Y:S01]  /*15810*/  FMUL.FTZ R118, R6, R118 ;  /* 0x0000007606767220 */ /* 0x000fe20000410000 */
[----:B------:R-:W-:Y:S01]  /*15820*/  SEL R13, R13, 0xffffff80, !P2 ;  /* 0xffffff800d0d7807 */ /* 0x000fe20005000000 */
[C---:B------:R-:W-:Y:S01]  /*15830*/  FMUL.FTZ R112, R7.reuse, R112 ;  /* 0x0000007007707220 */ /* 0x040fe20000410000 */
[----:B------:R-:W-:Y:S01]  /*15840*/  LOP3.LUT R0, R0, 0xffffffe0, RZ, 0xc0, !PT ;  /* 0xffffffe000007812 */ /* 0x000fe200078ec0ff */
[----:B------:R-:W-:Y:S01]  /*15850*/  FMUL.FTZ R113, R7, R113 ;  /* 0x0000007107717220 */ /* 0x000fe20000410000 */
[----:B------:R-:W1:Y:S01]  /*15860*/  @P3 MUFU.LG2 R3, R3 ;  /* 0x0000000300033308 */ /* 0x000e620000000c00 */
[----:B------:R-:W-:Y:S01]  /*15870*/  FMUL.FTZ R115, R6, R115 ;  /* 0x0000007306737220 */ /* 0x000fe20000410000 */
        /* <DEDUP_REMOVED lines=115> */
[----:B------:R-:W-:Y:S01]  /*15fb0*/  SHF.L.U32 R10, R12, 0x2, RZ ;  /* 0x000000020c0a7819 */ /* 0x000fe200000006ff */
[----:B------:R-:W1:Y:S01]  /*15fc0*/  LDS.128 R40, [R5.X4+0x4000] ;  /* 0x0040000005287984 */ /* 0x000e620000004c00 */
[----:B------:R-:W-:Y:S02]  /*15fd0*/  IADD3 R4, R11, -R4, RZ ;  /* 0x800000040b047210 */ /* 0x000fe40007ffe0ff */
[----:B------:R-:W-:Y:S01]  /*15fe0*/  SHF.R.S32.HI R0, RZ, 0x2, R0 ;  /* 0x00000002ff007819 */ /* 0x000fe20000011400 */
[----:B------:R-:W1:Y:S01]  /*15ff0*/  LDS.128 R36, [R5.X4+0x4800] ;  /* 0x0048000005247984 */ /* 0x000e620000004c00 */
[----:B------:R-:W-:-:S03]  /*16000*/  SHF.R.S32.HI R11, RZ, 0x1f, R10 ;  /* 0x0000001fff0b7819 */ /* 0x000fc6000001140a */
        /* <DEDUP_REMOVED lines=12> */
[----:B------:R-:W-:Y:S01]  /*160d0*/  LEA R7, R4, R0, 0x4 ;  /* 0x0000000004077211 */ /* 0x000fe200078e20ff */
[----:B------:R-:W-:Y:S05]  /*160e0*/  @P0 BRA `(.L_x_3752) ;  /* 0x000000a000000947 */ /* 0x000fea0003800000 */
[----:B---34-:R-:W-:Y:S02]  /*160f0*/  IADD3 R4, R7, 0x8, RZ ;  /* 0x0000000807047810 */ /* 0x018fe40007ffe0ff */
[----:B------:R-:W-:Y:S02]  /*16100*/  SHF.R.S32.HI R3, RZ, 0x1f, R7 ;  /* 0x0000001fff037819 */ /* 0x000fe40000011407 */
[----:B------:R-:W-:-:S02]  /*16110*/  IADD3 R0, P0, R5, R7, RZ ;  /* 0x0000000705007210 */ /* 0x000fc40007f1e0ff */
[-C--:B------:R-:W-:Y:S02]  /*16120*/  ISETP.GE.AND P2, PT, R7, R223.reuse, PT ;  /* 0x000000df0700720c */ /* 0x080fe40003f46270 */
[----:B------:R-:W-:Y:S02]  /*16130*/  ISETP.GE.AND P1, PT, R4, R223, PT ;  /* 0x000000df0400720c */ /* 0x000fe40003f26270 */
[----:B------:R-:W-:Y:S02]  /*16140*/  LEA.HI.X.SX32 R3, R5, R3, 0x1, P0 ;  /* 0x0000000305037211 */ /* 0x000fe400000f0eff */
[----:B------:R-:W-:-:S04]  /*16150*/  LEA R12, P0, R0, c[0x0][0x208], 0x2 ;  /* 0x00008200000c7a11 */ /* 0x000fc800078010ff */
[----:B------:R-:W-:-:S05]  /*16160*/  LEA.HI.X R13, R0, c[0x0][0x20c], R3, 0x2, P0 ;  /* 0x00008300000d7a11 */ /* 0x000fca00000f1403 */
[----:B------:R1:W-:Y:S04]  /*16170*/  @!P2 STG.E [R12.64], R2 ;  /* 0x000000020c00a986 */ /* 0x0003e8000c10190e */
[----:B------:R1:W-:Y:S02]  /*16180*/  @!P1 STG.E [R12.64+0x20], R6 ;  /* 0x000020060c009986 */ /* 0x0003e4000c10190e */
.L_x_3752:
[----:B---34-:R-:W-:Y:S05]  /*16190*/  BSYNC B0 ;  /* 0x0000000000007941 */ /* 0x018fea0003800000 */
.L_x_3751:
        /* <DEDUP_REMOVED lines=15> */
.L_x_3754:
[----:B------:R-:W-:Y:S05]  /*16290*/  BSYNC B0 ;  /* 0x0000000000007941 */ /* 0x000fea0003800000 */
.L_x_3753:
        /* <DEDUP_REMOVED lines=8> */
.L_x_3756:
[----:B------:R-:W-:Y:S05]  /*16320*/  BSYNC B0 ;  /* 0x0000000000007941 */ /* 0x000fea0003800000 */
.L_x_3755:
        /* <DEDUP_REMOVED lines=8> */
.L_x_3758:
[----:B------:R-:W-:Y:S05]  /*163b0*/  BSYNC B0 ;  /* 0x0000000000007941 */ /* 0x000fea0003800000 */
.L_x_3757:
[----:B------:R-:W-:Y:S01]  /*163c0*/  IADD3 R2, R9, 0x18, RZ ;  /* 0x0000001809027810 */ /* 0x000fe20007ffe0ff */
[----:B------:R-:W-:Y:S03]  /*163d0*/  BSSY B0, `(.L_x_3759) ;  /* 0x0000007000007945 */ /* 0x000fe60003800000 */
[----:B------:R-:W-:-:S13]  /*163e0*/  ISETP.GE.AND P0, PT, R2, R223, PT ;  /* 0x000000df0200720c */ /* 0x000fda0003f06270 */
[----:B------:R-:W-:Y:S05]  /*163f0*/  @P0 BRA `(.L_x_3760) ;  /* 0x0000004000000947 */ /* 0x000fea0003800000 */
[----:B------:R-:W-:Y:S02]  /*16400*/  ISETP.GE.AND P1, PT, R10, c[0x0][0x220], PT ;  /* 0x000088000a007a0c */ /* 0x000fe40003f26270 */
[----:B------:R-:W-:-:S11]  /*16410*/  ISETP.GE.AND P0, PT, R0, c[0x0][0x220], PT ;  /* 0x0000880000007a0c */ /* 0x000fd60003f06270 */
[----:B--2---:R2:W-:Y:S04]  /*16420*/  @!P1 STG.E.128 [R4.64+0x3000], R60 ;  /* 0x0030003c04009986 */ /* 0x0045e8000c101d0e */
[----:B------:R2:W-:Y:S02]  /*16430*/  @!P0 STG.E.128 [R4.64+0x3100], R28 ;  /* 0x0031001c04008986 */ /* 0x0005e4000c101d0e */
.L_x_3760:
[----:B------:R-:W-:Y:S05]  /*16440*/  BSYNC B0 ;  /* 0x0000000000007941 */ /* 0x000fea0003800000 */
.L_x_3759:
        /* <DEDUP_REMOVED lines=8> */
.L_x_3762:
[----:B------:R-:W-:Y:S05]  /*164d0*/  BSYNC B0 ;  /* 0x0000000000007941 */ /* 0x000fea0003800000 */
.L_x_3761:
[----:B------:R-:W-:Y:S01]  /*164e0*/  IADD3 R2, R9, 0x28, RZ ;  /* 0x0000002809027810 */ /* 0x000fe20007ffe0ff */
[----:B------:R-:W-:Y:S03]  /*164f0*/  BSSY B0, `(.L_x_3763) ;  /* 0x0000007000007945 */ /* 0x000fe60003800000 */
[----:B------:R-:W-:-:S13]  /*16500*/  ISETP.GE.AND P0, PT, R2, R223, PT ;  /* 0x000000df0200720c */ /* 0x000fda0003f06270 */
[----:B------:R-:W-:Y:S05]  /*16510*/  @P0 BRA `(.L_x_3764) ;  /* 0x0000004000000947 */ /* 0x000fea0003800000 */
[----:B------:R-:W-:Y:S02]  /*16520*/  ISETP.GE.AND P1, PT, R10, c[0x0][0x220], PT ;  /* 0x000088000a007a0c */ /* 0x000fe40003f26270 */
[----:B------:R-:W-:-:S11]  /*16530*/  ISETP.GE.AND P0, PT, R0, c[0x0][0x220], PT ;  /* 0x0000880000007a0c */ /* 0x000fd60003f06270 */
[----:B------:R1:W-:Y:S04]  /*16540*/  @!P1 STG.E.128 [R4.64+0x5000], R52 ;  /* 0x0050003404009986 */ /* 0x0003e8000c101d0e */
[----:B--2---:R1:W-:Y:S02]  /*16550*/  @!P0 STG.E.128 [R4.64+0x5100], R20 ;  /* 0x0051001404008986 */ /* 0x0043e4000c101d0e */
.L_x_3764:
[----:B------:R-:W-:Y:S05]  /*16560*/  BSYNC B0 ;  /* 0x0000000000007941 */ /* 0x000fea0003800000 */
.L_x_3763:
        /* <DEDUP_REMOVED lines=8> */
.L_x_3766:
[----:B------:R-:W-:Y:S05]  /*165f0*/  BSYNC B0 ;  /* 0x0000000000007941 */ /* 0x000fea0003800000 */
.L_x_3765:
[----:B------:R-:W-:-:S04]  /*16600*/  IADD3 R9, R9, 0x38, RZ ;  /* 0x0000003809097810 */ /* 0x000fc80007ffe0ff */
[----:B------:R-:W-:-:S13]  /*16610*/  ISETP.GE.AND P0, PT, R9, R223, PT ;  /* 0x000000df0900720c */ /* 0x000fda0003f06270 */
[----:B------:R-:W-:Y:S05]  /*16620*/  @P0 EXIT ;  /* 0x000000000000094d */ /* 0x000fea0003800000 */
[----:B------:R-:W-:-:S13]  /*16630*/  ISETP.GE.AND P0, PT, R10, c[0x0][0x220], PT ;  /* 0x000088000a007a0c */ /* 0x000fda0003f06270 */
[----:B------:R1:W-:Y:S01]  /*16640*/  @!P0 STG.E.128 [R4.64+0x7000], R44 ;  /* 0x0070002c04008986 */ /* 0x0003e2000c101d0e */
[----:B------:R-:W-:-:S13]  /*16650*/  ISETP.GE.AND P0, PT, R0, c[0x0][0x220], PT ;  /* 0x0000880000007a0c */ /* 0x000fda0003f06270 */
[----:B------:R-:W-:Y:S05]  /*16660*/  @P0 EXIT ;  /* 0x000000000000094d */ /* 0x000fea0003800000 */
[----:B--2---:R-:W-:Y:S01]  /*16670*/  STG.E.128 [R4.64+0x7100], R76 ;  /* 0x0071004c04007986 */ /* 0x004fe2000c101d0e */
[----:B------:R-:W-:Y:S05]  /*16680*/  EXIT ;  /* 0x000000000000794d */ /* 0x000fea0003800000 */
.L_x_3767:
        /* <DEDUP_REMOVED lines=15> */
.L_x_8351:


//--------------------- .text._ZN5flash24flash_fwd_splitkv_kernelI23Flash_fwd_kernel_traitsILi128ELi64ELi128ELi4ELb0ELb0EN7cutlass10bfloat16_tE19Flash_kernel_traitsILi128ELi64ELi128ELi4ES3_EELb1ELb0ELb0ELb0ELb1ELb0ELb1ELb1EEEvNS_16Flash_fwd_paramsE --------------------------
	.section	.text._ZN5flash24flash_fwd_splitkv_kernelI23Flash_fwd_kernel_traitsILi128ELi64ELi128ELi4ELb0ELb0EN7cutlass10bfloat16_tE19Flash_kernel_traitsILi128ELi64ELi128ELi4ES3_EELb1ELb0ELb0ELb0ELb1ELb0ELb1ELb1EEEvNS_16Flash_fwd_paramsE,"ax",@progbits
	.sectioninfo	@"SHI_REGISTERS=255"
	.align	128
        .global         _ZN5flash24flash_fwd_splitkv_kernelI23Flash_fwd_kernel_traitsILi128ELi64ELi128ELi4ELb0ELb0EN7cutlass10bfloat16_tE19Flash_kernel_traitsILi128ELi64ELi128ELi4ES3_EELb1ELb0ELb0ELb0ELb1ELb0ELb1ELb1EEEvNS_16Flash_fwd_paramsE
        .type           _ZN5flash24flash_fwd_splitkv_kernelI23Flash_fwd_kernel_traitsILi128ELi64ELi128ELi4ELb0ELb0EN7cutlass10bfloat16_tE19Flash_kernel_traitsILi128ELi64ELi128ELi4ES3_EELb1ELb0ELb0ELb0ELb1ELb0ELb1ELb1EEEvNS_16Flash_fwd_paramsE,@function
        .size           _ZN5flash24flash_fwd_splitkv_kernelI23Flash_fwd_kernel_traitsILi128ELi64ELi128ELi4ELb0ELb0EN7cutlass10bfloat16_tE19Flash_kernel_traitsILi128ELi64ELi128ELi4ES3_EELb1ELb0ELb0ELb0ELb1ELb0ELb1ELb1EEEvNS_16Flash_fwd_paramsE,(.L_x_8293 - _ZN5flash24flash_fwd_splitkv_kernelI23Flash_fwd_kernel_traitsILi128ELi64ELi128ELi4ELb0ELb0EN7cutlass10bfloat16_tE19Flash_kernel_traitsILi128ELi64ELi128ELi4ES3_EELb1ELb0ELb0ELb0ELb1ELb0ELb1ELb1EEEvNS_16Flash_fwd_paramsE)
        .other          _ZN5flash24flash_fwd_splitkv_kernelI23Flash_fwd_kernel_traitsILi128ELi64ELi128ELi4ELb0ELb0EN7cutlass10bfloat16_tE19Flash_kernel_traitsILi128ELi64ELi128ELi4ES3_EELb1ELb0ELb0ELb0ELb1ELb0ELb1ELb1EEEvNS_16Flash_fwd_paramsE,@"STO_CUDA_ENTRY STV_DEFAULT"
_ZN5flash24flash_fwd_splitkv_kernelI23Flash_fwd_kernel_traitsILi128ELi64ELi128ELi4ELb0ELb0EN7cutlass10bfloat16_tE19Flash_kernel_traitsILi128ELi64ELi128ELi4ES3_EELb1ELb0ELb0ELb0ELb1ELb0ELb1ELb1EEEvNS_16Flash_fwd_paramsE:
.text._ZN5flash24flash_fwd_splitkv_kernelI23Flash_fwd_kernel_traitsILi128ELi64ELi128ELi4ELb0ELb0EN7cutlass10bfloat16_tE19Flash_kernel_traitsILi128ELi64ELi128ELi4ES3_EELb1ELb0ELb0ELb0ELb1ELb0ELb1ELb1EEEvNS_16Flash_fwd_paramsE:
        /* <DEDUP_REMOVED lines=10> */
[----:B------:R-:W-:Y:S02]  /*00a0*/  IADD3 R1, R1, -0x8, RZ ;  /* 0xfffffff801017810 */ /* 0x000fe40007ffe0ff */
[----:B------:R-:W-:Y:S01]  /*00b0*/  MOV R234, 0x1f0 ;  /* 0x000001f000ea7802 */ /* 0x000fe20000000f00 */
        /* <DEDUP_REMOVED lines=18> */
[----:B---34-:R-:W-:Y:S05]  /*01e0*/  CALL.REL.NOINC `($_ZN5flash24flash_fwd_splitkv_kernelI23Flash_fwd_kernel_traitsILi128ELi64ELi128ELi4ELb0ELb0EN7cutlass10bfloat16_tE19Flash_kernel_traitsILi128ELi64ELi128ELi4ES3_EELb1ELb0ELb0ELb0ELb1ELb0ELb1ELb1EEEvNS_16Flash_fwd_paramsE$_ZN5flash30compute_attn_1rowblock_splitkvI23Flash_fwd_kernel_traitsILi128ELi64ELi128ELi4ELb0ELb0EN7cutlass10bfloat16_tE19Flash_kernel_traitsILi128ELi64ELi128ELi4ES3_EELb1ELb0ELb0ELb0ELb1ELb0ELb1ELb1ENS_16Flash_fwd_paramsEEEvRKT8_iiiii) ;  /* 0x0000002000007944 */ /* 0x018fea0003c00000 */
[----:B------:R-:W-:Y:S05]  /*01f0*/  BSYNC B3 ;  /* 0x0000000000037941 */ /* 0x000fea0003800000 */
.L_x_3768:
[----:B------:R-:W-:Y:S05]  /*0200*/  EXIT ;  /* 0x000000000000794d */ /* 0x000fea0003800000 */
        .type           $_ZN5flash24flash_fwd_splitkv_kernelI23Flash_fwd_kernel_traitsILi128ELi64ELi128ELi4ELb0ELb0EN7cutlass10bfloat16_tE19Flash_kernel_traitsILi128ELi64ELi128ELi4ES3_EELb1ELb0ELb0ELb0ELb1ELb0ELb1ELb1EEEvNS_16Flash_fwd_paramsE$_ZN5flash30compute_attn_1rowblock_splitkvI23Flash_fwd_kernel_traitsILi128ELi64ELi128ELi4ELb0ELb0EN7cutlass10bfloat16_tE19Flash_kernel_traitsILi128ELi64ELi128ELi4ES3_EELb1ELb0ELb0ELb0ELb1ELb0ELb1ELb1ENS_16Flash_fwd_paramsEEEvRKT8_iiiii,@function
        .size           $_ZN5flash24flash_fwd_splitkv_kernelI23Flash_fwd_kernel_traitsILi128ELi64ELi128ELi4ELb0ELb0EN7cutlass10bfloat16_tE19Flash_kernel_traitsILi128ELi64ELi128ELi4ES3_EELb1ELb0ELb0ELb0ELb1ELb0ELb1ELb1EEEvNS_16Flash_fwd_paramsE$_ZN5flash30compute_attn_1rowblock_splitkvI23Flash_fwd_kernel_traitsILi128ELi64ELi128ELi4ELb0ELb0EN7cutlass10bfloat16_tE19Flash_kernel_traitsILi128ELi64ELi128ELi4ES3_EELb1ELb0ELb0ELb0ELb1ELb0ELb1ELb1ENS_16Flash_fwd_paramsEEEvRKT8_iiiii,($__internal_22_$__cuda_sm70_shflsync_bfly_p - $_ZN5flash24flash_fwd_splitkv_kernelI23Flash_fwd_kernel_traitsILi128ELi64ELi128ELi4ELb0ELb0EN7cutlass10bfloat16_tE19Flash_kernel_traitsILi128ELi64ELi128ELi4ES3_EELb1ELb0ELb0ELb0ELb1ELb0ELb1ELb1EEEvNS_16Flash_fwd_paramsE$_ZN5flash30compute_attn_1rowblock_splitkvI23Flash_fwd_kernel_traitsILi128ELi64ELi128ELi4ELb0ELb0EN7cutlass10bfloat16_tE19Flash_kernel_traitsILi128ELi64ELi128ELi4ES3_EELb1ELb0ELb0ELb0ELb1ELb0ELb1ELb1ENS_16Flash_fwd_paramsEEEvRKT8_iiiii)
$_ZN5flash24flash_fwd_splitkv_kernelI23Flash_fwd_kernel_traitsILi128ELi64ELi128ELi4ELb0ELb0EN7cutlass10bfloat16_tE19Flash_kernel_traitsILi128ELi64ELi128ELi4ES3_EELb1ELb0ELb0ELb0ELb1ELb0ELb1ELb1EEEvNS_16Flash_fwd_paramsE$_ZN5flash30compute_attn_1rowblock_splitkvI23Flash_fwd_kernel_traitsILi128ELi64ELi128ELi4ELb0ELb0EN7cutlass10bfloat16_tE19Flash_kernel_traitsILi128ELi64ELi128ELi4ES3_EELb1ELb0ELb0ELb0ELb1ELb0ELb1ELb1ENS_16Flash_fwd_paramsEEEvRKT8_iiiii:
        /* <DEDUP_REMOVED lines=20> */
.L_x_3770:
[----:B------:R-:W-:Y:S05]  /*0350*/  BSYNC B0 ;  /* 0x0000000000007941 */ /* 0x000fea0003800000 */
.L_x_3769:
        /* <DEDUP_REMOVED lines=17> */
.L_x_3772:
[----:B-1----:R1:W5:Y:S02]  /*0470*/  LD.E R3, [R132.64+0xb8] ;  /* 0x0000b80684037980 */ /* 0x002364000c101900 */
.L_x_3773:
[----:B------:R-:W-:Y:S05]  /*0480*/  BSYNC B0 ;  /* 0x0000000000007941 */ /* 0x000fea0003800000 */
.L_x_3771:
        /* <DEDUP_REMOVED lines=10> */
.L_x_3775:
[----:B------:R-:W2:Y:S01]  /*0530*/  LD.E.64 R2, [R132.64+0x108] ;  /* 0x0001080684027980 */ /* 0x000ea2000c101b00 */
[----:B------:R-:W-:Y:S01]  /*0540*/  BSSY B0, `(.L_x_3777) ;  /* 0x0000006000007945 */ /* 0x000fe20003800000 */
[----:B--2---:R-:W-:-:S04]  /*0550*/  ISETP.NE.U32.AND P0, PT, R2, RZ, PT ;  /* 0x000000ff0200720c */ /* 0x004fc80003f05070 */
[----:B------:R-:W-:Y:S01]  /*0560*/  ISETP.NE.AND.EX P0, PT, R3, RZ, PT, P0 ;  /* 0x000000ff0300720c */ /* 0x000fe20003f05300 */
[----:B------:R-:W-:-:S12]  /*0570*/  IMAD.MOV.U32 R3, RZ, RZ, RZ ;  /* 0x000000ffff037224 */ /* 0x000fd800078e00ff */
[----:B------:R-:W-:Y:S05]  /*0580*/  @!P0 BRA `(.L_x_3778) ;  /* 0x0000001000008947 */ /* 0x000fea0003800000 */
[----:B------:R1:W5:Y:S02]  /*0590*/  LD.E R3, [R132.64+0xbc] ;  /* 0x0000bc0684037980 */ /* 0x000364000c101900 */
.L_x_3778:
[----:B------:R-:W-:Y:S05]  /*05a0*/  BSYNC B0 ;  /* 0x0000000000007941 */ /* 0x000fea0003800000 */
.L_x_3777:
[----:B-----5:R-:W-:Y:S02]  /*05b0*/  IADD3 R70, R82, R3, RZ ;  /* 0x0000000352467210 */ /* 0x020fe40007ffe0ff */
.L_x_3776:
[----:B------:R-:W-:Y:S05]  /*05c0*/  BSYNC B1 ;  /* 0x0000000000017941 */ /* 0x000fea0003800000 */
.L_x_3774:
[----:B------:R-:W-:Y:S01]  /*05d0*/  IMAD.SHL.U32 R71, R235, 0x40, RZ ;  /* 0x00000040eb477824 */ /* 0x000fe200078e00ff */
[----:B------:R-:W-:Y:S01]  /*05e0*/  MOV R2, R234 ;  /* 0x000000ea00027202 */ /* 0x000fe20000000f00 */
[----:B------:R-:W-:-:S03]  /*05f0*/  IMAD.MOV.U32 R3, RZ, RZ, 0x0 ;  /* 0x00000000ff037424 */ /* 0x000fc600078e00ff */
[----:B------:R-:W-:-:S13]  /*0600*/  ISETP.GT.AND P0, PT, R236, R71, PT ;  /* 0x00000047ec00720c */ /* 0x000fda0003f04270 */
[----:B------:R-:W-:Y:S05]  /*0610*/  @!P0 RET.REL.NODEC R2 `(_ZN5flash24flash_fwd_splitkv_kernelI23Flash_fwd_kernel_traitsILi128ELi64ELi128ELi4ELb0ELb0EN7cutlass10bfloat16_tE19Flash_kernel_traitsILi128ELi64ELi128ELi4ES3_EELb1ELb0ELb0ELb0ELb1ELb0ELb1ELb1EEEvNS_16Flash_fwd_paramsE) ;  /* 0xfffff9e002008950 */ /* 0x000fea0003c3ffff */
        /* <DEDUP_REMOVED lines=49> */
[----:B------:R-:W5:Y:S04]  /*0930*/  LD.E R0, [R132.64+0xcc] ;  /* 0x0000cc0684007980 */ /* 0x000f68000c101900 */
[----:B---3--:R-:W3:Y:S04]  /*0940*/  LD.E.64 R6, [R132.64+0x78] ;  /* 0x0000780684067980 */ /* 0x008ee8000c101b00 */
[----:B------:R-:W3:Y:S01]  /*0950*/  LD.E.64 R10, [R132.64+0xa8] ;  /* 0x0000a806840a7980 */ /* 0x000ee2000c101b00 */
[----:B------:R-:W-:Y:S01]  /*0960*/  SHF.R.S32.HI R8, RZ, 0x1f, R53 ;  /* 0x0000001fff087819 */ /* 0x000fe20000011435 */
[----:B------:R-:W-:Y:S01]  /*0970*/  IMAD.IADD R236, R236, 0x1, -R71 ;  /* 0x00000001ecec7824 */ /* 0x000fe200078e0a47 */
[----:B------:R-:W-:Y:S01]  /*0980*/  LOP3.LUT P6, RZ, R53, 0xf, RZ, 0xc0, !PT ;  /* 0x0000000f35ff7812 */ /* 0x000fe200078cc0ff */
[----:B------:R-:W-:Y:S01]  /*0990*/  IMAD.MOV.U32 R235, RZ, RZ, 0x0 ;  /* 0x00000000ffeb7424 */ /* 0x000fe200078e00ff */
[----:B------:R-:W-:-:S04]  /*09a0*/  LEA.HI R5, R8, R53, RZ, 0x4 ;  /* 0x0000003508057211 */ /* 0x000fc800078f20ff */
[----:B------:R-:W-:Y:S02]  /*09b0*/  LOP3.LUT R8, R5, 0x3ffffff0, RZ, 0xc0, !PT ;  /* 0x3ffffff005087812 */ /* 0x000fe400078ec0ff */
[----:B------:R-:W-:-:S03]  /*09c0*/  SHF.R.S32.HI R5, RZ, 0x4, R5 ;  /* 0x00000004ff057819 */ /* 0x000fc60000011405 */
[----:B------:R-:W-:Y:S01]  /*09d0*/  IMAD.IADD R8, R53, 0x1, -R8 ;  /* 0x0000000135087824 */ /* 0x000fe200078e0a08 */
[C---:B------:R-:W-:Y:S02]  /*09e0*/  IADD3 R13, R5.reuse, 0x8, RZ ;  /* 0x00000008050d7810 */ /* 0x040fe40007ffe0ff */
[----:B------:R-:W-:Y:S01]  /*09f0*/  IADD3 R19, R5, 0x18, RZ ;  /* 0x0000001805137810 */ /* 0x000fe20007ffe0ff */
[----:B------:R-:W-:Y:S01]  /*0a00*/  IMAD.SHL.U32 R8, R8, 0x4, RZ ;  /* 0x0000000408087824 */ /* 0x000fe200078e00ff */
[-C--:B------:R-:W-:Y:S02]  /*0a10*/  ISETP.GE.AND P1, PT, R13, R236.reuse, PT ;  /* 0x000000ec0d00720c */ /* 0x080fe40003f26270 */
[-C--:B------:R-:W-:Y:S02]  /*0a20*/  ISETP.GE.AND P4, PT, R19, R236.reuse, PT ;  /* 0x000000ec1300720c */ /* 0x080fe40003f86270 */
[----:B------:R-:W-:Y:S02]  /*0a30*/  SHF.R.S32.HI R9, RZ, 0x1f, R8 ;  /* 0x0000001fff097819 */ /* 0x000fe40000011408 */
[----:B------:R-:W-:-:S02]  /*0a40*/  ISETP.GE.OR P5, PT, R13, R236, P6 ;  /* 0x000000ec0d00720c */ /* 0x000fc400037a6670 */
[C---:B------:R-:W-:Y:S01]  /*0a50*/  IADD3 R17, R5.reuse, 0x20, RZ ;  /* 0x0000002005117810 */ /* 0x040fe20007ffe0ff */
[C---:B------:R-:W-:Y:S01]  /*0a60*/  IMAD.WIDE R14, R5.reuse, 0x80, R8 ;  /* 0x00000080050e7825 */ /* 0x040fe200078e0208 */
[----:B------:R-:W-:-:S03]  /*0a70*/  IADD3 R13, R5, 0x30, RZ ;  /* 0x00000030050d7810 */ /* 0x000fc60007ffe0ff */
[----:B--2---:R-:W-:-:S04]  /*0a80*/  IMAD R2, R2, UR10, R239 ;  /* 0x0000000a02027c24 */ /* 0x004fc8000f8e02ef */
[----:B----4-:R-:W-:-:S04]  /*0a90*/  IMAD R2, R2, R4, R237 ;  /* 0x0000000402027224 */ /* 0x010fc800078e02ed */
[----:B------:R-:W-:-:S04]  /*0aa0*/  IMAD R3, R3, R2, R71 ;  /* 0x0000000203037224 */ /* 0x000fc800078e0247 */
[C---:B-----5:R-:W-:Y:S01]  /*0ab0*/  IMAD R0, R3.reuse, R0, RZ ;  /* 0x0000000003007224 */ /* 0x060fe200078e02ff */
[----:B------:R-:W-:Y:S02]  /*0ac0*/  SHF.R.S32.HI R2, RZ, 0x1f, R3 ;  /* 0x0000001fff027819 */ /* 0x000fe40000011403 */
[----:B------:R-:W-:Y:S02]  /*0ad0*/  IADD3 R3, P0, R3, R5, RZ ;  /* 0x0000000503037210 */ /* 0x000fe40007f1e0ff */
[C---:B------:R-:W-:Y:S02]  /*0ae0*/  IADD3 R9, P2, R0.reuse, R14, RZ ;  /* 0x0000000e00097210 */ /* 0x040fe40007f5e0ff */
[----:B------:R-:W-:Y:S02]  /*0af0*/  LEA.HI.X.SX32 R2, R5, R2, 0x1, P0 ;  /* 0x0000000205027211 */ /* 0x000fe400000f0eff */
[----:B------:R-:W-:Y:S02]  /*0b00*/  LEA.HI.X.SX32 R0, R0, R15, 0x1, P2 ;  /* 0x0000000f00007211 */ /* 0x000fe400010f0eff */
[----:B---3--:R-:W-:-:S02]  /*0b10*/  LEA R6, P3, R9, R6, 0x2 ;  /* 0x0000000609067211 */ /* 0x008fc400078610ff */
[----:B------:R-:W-:Y:S02]  /*0b20*/  LEA R10, P0, R3, R10, 0x2 ;  /* 0x0000000a030a7211 */ /* 0x000fe400078010ff */
[----:B------:R-:W-:Y:S02]  /*0b30*/  LEA.HI.X R7, R9, R7, R0, 0x2, P3 ;  /* 0x0000000709077211 */ /* 0x000fe400018f1400 */
[----:B------:R-:W-:Y:S02]  /*0b40*/  IADD3 R9, R5, 0x10, RZ ;  /* 0x0000001005097810 */ /* 0x000fe40007ffe0ff */
[----:B------:R-:W-:Y:S01]  /*0b50*/  LEA.HI.X R11, R3, R11, R2, 0x2, P0 ;  /* 0x0000000b030b7211 */ /* 0x000fe200000f1402 */
[----:B------:R1:W-:Y:S01]  /*0b60*/  @!P1 ST.E.128 [R6.64+0x1000], RZ ;  /* 0x001000ff06009985 */ /* 0x0003e2000c101d06 */
[-C--:B------:R-:W-:Y:S02]  /*0b70*/  ISETP.GE.AND P2, PT, R5, R236.reuse, PT ;  /* 0x000000ec0500720c */ /* 0x080fe40003f46270 */
[----:B------:R-:W-:Y:S01]  /*0b80*/  ISETP.GE.AND P0, PT, R9, R236, PT ;  /* 0x000000ec0900720c */ /* 0x000fe20003f06270 */
[----:B------:R1:W-:Y:S01]  /*0b90*/  @!P1 ST.E.128 [R6.64+0x1100], RZ ;  /* 0x001100ff06009985 */ /* 0x0003e2000c101d06 */
[----:B------:R-:W-:-:S02]  /*0ba0*/  IADD3 R15, R5, 0x28, RZ ;  /* 0x00000028050f7810 */ /* 0x000fc40007ffe0ff */
[----:B------:R-:W-:Y:S01]  /*0bb0*/  IADD3 R3, R5, 0x38, RZ ;  /* 0x0000003805037810 */ /* 0x000fe20007ffe0ff */
[----:B------:R1:W-:Y:S01]  /*0bc0*/  @!P4 ST.E.128 [R6.64+0x3000], RZ ;  /* 0x003000ff0600c985 */ /* 0x0003e2000c101d06 */
[-C--:B------:R-:W-:Y:S02]  /*0bd0*/  ISETP.GE.AND P3, PT, R17, R236.reuse, PT ;  /* 0x000000ec1100720c */ /* 0x080fe40003f66270 */
[-C--:B------:R-:W-:Y:S01]  /*0be0*/  ISETP.GE.AND P1, PT, R13, R236.reuse, PT ;  /* 0x000000ec0d00720c */ /* 0x080fe20003f26270 */
[----:B------:R1:W-:Y:S01]  /*0bf0*/  @!P4 ST.E.128 [R6.64+0x3100], RZ ;  /* 0x003100ff0600c985 */ /* 0x0003e2000c101d06 */
[-C--:B------:R-:W-:Y:S01]  /*0c00*/  ISETP.GE.OR P4, PT, R9, R236.reuse, P6 ;  /* 0x000000ec0900720c */ /* 0x080fe20003786670 */
[----:B------:R-:W-:Y:S02]  /*0c10*/  @!P5 IMAD.MOV.U32 R9, RZ, RZ, -0x800000 ;  /* 0xff800000ff09d424 */ /* 0x000fe400078e00ff */
[----:B------:R1:W-:Y:S04]  /*0c20*/  @!P2 ST.E.128 [R6.64], RZ ;  /* 0x000000ff0600a985 */ /* 0x0003e8000c101d06 */
[----:B------:R1:W-:Y:S01]  /*0c30*/  @!P2 ST.E.128 [R6.64+0x100], RZ ;  /* 0x000100ff0600a985 */ /* 0x0003e2000c101d06 */
[----:B------:R-:W-:-:S03]  /*0c40*/  ISETP.GE.AND P2, PT, R15, R236, PT ;  /* 0x000000ec0f00720c */ /* 0x000fc60003f46270 */
[----:B------:R1:W-:Y:S02]  /*0c50*/  @!P0 ST.E.128 [R6.64+0x2000], RZ ;  /* 0x002000ff06008985 */ /* 0x0003e4000c101d06 */
[----:B------:R-:W-:Y:S02]  /*0c60*/  @!P4 IMAD.MOV.U32 R21, RZ, RZ, -0x800000 ;  /* 0xff800000ff15c424 */ /* 0x000fe400078e00ff */
[----:B------:R1:W-:Y:S01]  /*0c70*/  @!P0 ST.E.128 [R6.64+0x2100], RZ ;  /* 0x002100ff06008985 */ /* 0x0003e2000c101d06 */
[----:B------:R-:W-:-:S03]  /*0c80*/  ISETP.GE.AND P0, PT, R3, R236, PT ;  /* 0x000000ec0300720c */ /* 0x000fc60003f06270 */
[----:B------:R1:W-:Y:S04]  /*0c90*/  @!P3 ST.E.128 [R6.64+0x4000], RZ ;  /* 0x004000ff0600b985 */ /* 0x0003e8000c101d06 */
[----:B------:R1:W-:Y:S01]  /*0ca0*/  @!P3 ST.E.128 [R6.64+0x4100], RZ ;  /* 0x004100ff0600b985 */ /* 0x0003e2000c101d06 */
[----:B------:R-:W-:-:S03]  /*0cb0*/  ISETP.GE.OR P3, PT, R19, R236, P6 ;  /* 0x000000ec1300720c */ /* 0x000fc60003766670 */
[----:B------:R1:W-:Y:S04]  /*0cc0*/  @!P2 ST.E.128 [R6.64+0x5000], RZ ;  /* 0x005000ff0600a985 */ /* 0x0003e8000c101d06 */
[----:B------:R1:W-:Y:S01]  /*0cd0*/  @!P2 ST.E.128 [R6.64+0x5100], RZ ;  /* 0x005100ff0600a985 */ /* 0x0003e2000c101d06 */
[----:B------:R-:W-:-:S03]  /*0ce0*/  ISETP.GE.OR P2, PT, R17, R236, P6 ;  /* 0x000000ec1100720c */ /* 0x000fc60003746670 */
[----:B------:R1:W-:Y:S02]  /*0cf0*/  @!P1 ST.E.128 [R6.64+0x6000], RZ ;  /* 0x006000ff06009985 */ /* 0x0003e4000c101d06 */
[----:B------:R-:W-:Y:S02]  /*0d00*/  @!P3 IMAD.MOV.U32 R17, RZ, RZ, -0x800000 ;  /* 0xff800000ff11b424 */ /* 0x000fe400078e00ff */
[----:B------:R1:W-:Y:S01]  /*0d10*/  @!P1 ST.E.128 [R6.64+0x6100], RZ ;  /* 0x006100ff06009985 */ /* 0x0003e2000c101d06 */
[----:B------:R-:W-:-:S03]  /*0d20*/  ISETP.GE.OR P1, PT, R15, R236, P6 ;  /* 0x000000ec0f00720c */ /* 0x000fc60003726670 */
[----:B------:R1:W-:Y:S02]  /*0d30*/  @!P0 ST.E.128 [R6.64+0x7000], RZ ;  /* 0x007000ff06008985 */ /* 0x0003e4000c101d06 */
[----:B------:R-:W-:Y:S02]  /*0d40*/  @!P2 IMAD.MOV.U32 R15, RZ, RZ, -0x800000 ;  /* 0xff800000ff0fa424 */ /* 0x000fe400078e00ff */
[----:B------:R1:W-:Y:S01]  /*0d50*/  @!P0 ST.E.128 [R6.64+0x7100], RZ ;  /* 0x007100ff06008985 */ /* 0x0003e2000c101d06 */
[----:B------:R-:W-:-:S03]  /*0d60*/  ISETP.GE.OR P0, PT, R13, R236, P6 ;  /* 0x000000ec0d00720c */ /* 0x000fc60003706670 */
[----:B------:R1:W-:Y:S01]  /*0d70*/  @!P5 ST.E [R10.64+0x20], R9 ;  /* 0x000020090a00d985 */ /* 0x0003e2000c101906 */
[-C--:B------:R-:W-:Y:S01]  /*0d80*/  ISETP.GE.OR P5, PT, R5, R236.reuse, P6 ;  /* 0x000000ec0500720c */ /* 0x080fe200037a6670 */
[----:B------:R-:W-:Y:S01]  /*0d90*/  @!P1 IMAD.MOV.U32 R13, RZ, RZ, -0x800000 ;  /* 0xff800000ff0d9424 */ /* 0x000fe200078e00ff */
[----:B------:R-:W-:Y:S01]  /*0da0*/  ISETP.GE.OR P6, PT, R3, R236, P6 ;  /* 0x000000ec0300720c */ /* 0x000fe200037c6670 */
[----:B------:R1:W-:Y:S04]  /*0db0*/  @!P4 ST.E [R10.64+0x40], R21 ;  /* 0x000040150a00c985 */ /* 0x0003e8000c101906 */
[----:B------:R1:W-:Y:S02]  /*0dc0*/  @!P3 ST.E [R10.64+0x60], R17 ;  /* 0x000060110a00b985 */ /* 0x0003e4000c101906 */
[----:B------:R-:W-:-:S02]  /*0dd0*/  @!P0 IMAD.MOV.U32 R5, RZ, RZ, -0x800000 ;  /* 0xff800000ff058424 */ /* 0x000fc400078e00ff */
[----:B------:R1:W-:Y:S02]  /*0de0*/  @!P2 ST.E [R10.64+0x80], R15 ;  /* 0x0000800f0a00a985 */ /* 0x0003e4000c101906 */
[----:B------:R-:W-:Y:S02]  /*0df0*/  @!P5 IMAD.MOV.U32 R19, RZ, RZ, -0x800000 ;  /* 0xff800000ff13d424 */ /* 0x000fe400078e00ff */
[----:B------:R1:W-:Y:S04]  /*0e00*/  @!P1 ST.E [R10.64+0xa0], R13 ;  /* 0x0000a00d0a009985 */ /* 0x0003e8000c101906 */
[----:B------:R1:W-:Y:S04]  /*0e10*/  @!P0 ST.E [R10.64+0xc0], R5 ;  /* 0x0000c0050a008985 */ /* 0x0003e8000c101906 */
[----:B------:R1:W-:Y:S01]  /*0e20*/  @!P5 ST.E [R10.64], R19 ;  /* 0x000000130a00d985 */ /* 0x0003e2000c101906 */
[----:B------:R-:W-:Y:S05]  /*0e30*/  @P6 RET.REL.NODEC R234 `(_ZN5flash24flash_fwd_splitkv_kernelI23Flash_fwd_kernel_traitsILi128ELi64ELi128ELi4ELb0ELb0EN7cutlass10bfloat16_tE19Flash_kernel_traitsILi128ELi64ELi128ELi4ES3_EELb1ELb0ELb0ELb0ELb1ELb0ELb1ELb1EEEvNS_16Flash_fwd_paramsE) ;  /* 0xfffff1c0ea006950 */ /* 0x000fea0003c3ffff */
[----:B------:R-:W-:Y:S02]  /*0e40*/  MOV R3, 0xff800000 ;  /* 0xff80000000037802 */ /* 0x000fe40000000f00 */
[----:B------:R-:W-:-:S03]  /*0e50*/  MOV R235, 0x0 ;  /* 0x0000000000eb7802 */ /* 0x000fc60000000f00 */
[----:B------:R2:W-:Y:S01]  /*0e60*/  ST.E [R10.64+0xe0], R3 ;  /* 0x0000e0030a007985 */ /* 0x0005e2000c101906 */
[----:B------:R-:W-:Y:S05]  /*0e70*/  RET.REL.NODEC R234 `(_ZN5flash24flash_fwd_splitkv_kernelI23Flash_fwd_kernel_traitsILi128ELi64ELi128ELi4ELb0ELb0EN7cutlass10bfloat16_tE19Flash_kernel_traitsILi128ELi64ELi128ELi4ES3_EELb1ELb0ELb0ELb0ELb1ELb0ELb1ELb1EEEvNS_16Flash_fwd_paramsE) ;  /* 0xfffff180ea007950 */ /* 0x000fea0003c3ffff */
.L_x_3779:
        /* <DEDUP_REMOVED lines=23> */
[----:B-----5:R-:W4:Y:S01]  /*0ff0*/  LD.E R8, [R132.64+0x68] ;  /* 0x0000680684087980 */ /* 0x020f22000c101900 */
        /* <DEDUP_REMOVED lines=60> */
[----:B---3--:R-:W-:Y:S01]  /*13c0*/  IMAD R8, R13, R4, RZ ;  /* 0x000000040d087224 */ /* 0x008fe200078e02ff */
[----:B--2---:R-:W-:Y:S01]  /*13d0*/  SHF.R.S32.HI R0, RZ, 0x1f, R2 ;  /* 0x0000001fff007819 */ /* 0x004fe20000011402 */
[-C--:B------:R-:W-:Y:S02]  /*13e0*/  IMAD R5, R17, R2.reuse, RZ ;  /* 0x0000000211057224 */ /* 0x080fe400078e02ff */
[----:B------:R-:W-:-:S04]  /*13f0*/  IMAD.WIDE.U32 R14, R16, R2, RZ ;  /* 0x00000002100e7225 */ /* 0x000fc800078e00ff */
[----:B------:R-:W-:-:S05]  /*1400*/  IMAD R5, R16, R0, R5 ;  /* 0x0000000010057224 */ /* 0x000fca00078e0205 */
        /* <DEDUP_REMOVED lines=16> */
.L_x_3781:
        /* <DEDUP_REMOVED lines=27> */
[----:B-----5:R-:W-:-:S03]  /*16c0*/  @!P3 SHF.R.S32.HI R6, RZ, 0x1f, R8 ;  /* 0x0000001fff06b819 */ /* 0x020fc60000011408 */
[----:B------:R-:W-:Y:S01]  /*16d0*/  @P3 IMAD.IADD R7, R12, 0x1, R13 ;  /* 0x000000010c073824 */ /* 0x000fe200078e020d */
[----:B------:R-:W-:Y:S01]  /*16e0*/  @!P3 IADD3 R25, R25, R3, RZ ;  /* 0x000000031919b210 */ /* 0x000fe20007ffe0ff */
[----:B---3--:R-:W-:-:S04]  /*16f0*/  @!P3 IMAD R3, R23, R8, RZ ;  /* 0x000000081703b224 */ /* 0x008fc800078e02ff */
[----:B------:R-:W-:Y:S01]  /*1700*/  @!P0 IADD3 R0, R0, -R5, RZ ;  /* 0x8000000500008210 */ /* 0x000fe20007ffe0ff */
[-C--:B------:R-:W-:Y:S02]  /*1710*/  @P3 IMAD R11, R65, R7.reuse, RZ ;  /* 0x00000007410b3224 */ /* 0x080fe400078e02ff */
[----:B------:R-:W-:Y:S01]  /*1720*/  @P3 IMAD.WIDE.U32 R28, R64, R7, RZ ;  /* 0x00000007401c3225 */ /* 0x000fe200078e00ff */
[----:B------:R-:W-:Y:S02]  /*1730*/  ISETP.GE.U32.AND P2, PT, R0, R5, PT ;  /* 0x000000050000720c */ /* 0x000fe40003f46070 */
[----:B------:R-:W-:Y:S01]  /*1740*/  LOP3.LUT R0, R237, R4, RZ, 0x3c, !PT ;  /* 0x00000004ed007212 */ /* 0x000fe200078e3cff */
[C---:B------:R-:W-:Y:S02]  /*1750*/  @!P3 IMAD R3, R22.reuse, R6, R3 ;  /* 0x000000061603b224 */ /* 0x040fe400078e0203 */
[----:B------:R-:W-:Y:S01]  /*1760*/  @!P3 IMAD.WIDE.U32 R22, R22, R8, R24 ;  /* 0x000000081616b225 */ /* 0x000fe200078e0018 */
[----:B------:R-:W-:-:S02]  /*1770*/  @P3 MOV R10, R28 ;  /* 0x0000001c000a3202 */ /* 0x000fc40000000f00 */
[----:B------:R-:W-:Y:S01]  /*1780*/  ISETP.GE.AND P1, PT, R0, RZ, PT ;  /* 0x000000ff0000720c */ /* 0x000fe20003f26270 */
[----:B------:R-:W-:Y:S01]  /*1790*/  @P3 IMAD.IADD R11, R29, 0x1, R11 ;  /* 0x000000011d0b3824 */ /* 0x000fe200078e020b */
[----:B------:R-:W-:Y:S01]  /*17a0*/  @!P0 IADD3 R2, R2, 0x1, RZ ;  /* 0x0000000102028810 */ /* 0x000fe20007ffe0ff */
[----:B------:R-:W-:Y:S01]  /*17b0*/  @!P3 IMAD.IADD R11, R23, 0x1, R3 ;  /* 0x00000001170bb824 */ /* 0x000fe200078e0203 */
[----:B------:R-:W-:Y:S02]  /*17c0*/  LEA R3, R136, 0xffffff80, 0x7 ;  /* 0xffffff8088037811 */ /* 0x000fe400078e38ff */
[----:B------:R-:W-:Y:S02]  /*17d0*/  @!P3 MOV R10, R22 ;  /* 0x00000016000ab202 */ /* 0x000fe40000000f00 */
[----:B------:R-:W-:Y:S01]  /*17e0*/  ISETP.NE.AND P0, PT, R4, RZ, PT ;  /* 0x000000ff0400720c */ /* 0x000fe20003f05270 */
[----:B------:R-:W-:Y:S01]  /*17f0*/  @!P3 IMAD R6, R67, R12, RZ ;  /* 0x0000000c4306b224 */ /* 0x000fe200078e02ff */
[----:B------:R-:W-:Y:S01]  /*1800*/  @!P3 SHF.R.S32.HI R5, RZ, 0x1f, R12 ;  /* 0x0000001fff05b819 */ /* 0x000fe2000001140c */
[----:B------:R-:W-:Y:S01]  /*1810*/  IMAD.WIDE.U32 R22, R64, R3, R10 ;  /* 0x0000000340167225 */ /* 0x000fe200078e000a */
[----:B------:R-:W-:-:S02]  /*1820*/  SHF.R.S32.HI R9, RZ, 0x1f, R3 ;  /* 0x0000001fff097819 */ /* 0x000fc40000011403 */
[----:B------:R-:W-:Y:S01]  /*1830*/  @P2 IADD3 R2, R2, 0x1, RZ ;  /* 0x0000000102022810 */ /* 0x000fe20007ffe0ff */
[----:B------:R-:W-:Y:S02]  /*1840*/  @!P3 IMAD R5, R5, R66, R6 ;  /* 0x000000420505b224 */ /* 0x000fe400078e0206 */
[----:B------:R-:W-:-:S04]  /*1850*/  @!P3 IMAD.WIDE.U32 R10, R66, R12, RZ ;  /* 0x0000000c420ab225 */ /* 0x000fc800078e00ff */
[----:B------:R-:W-:Y:S02]  /*1860*/  IMAD R7, R65, R3, RZ ;  /* 0x0000000341077224 */ /* 0x000fe400078e02ff */
[----:B------:R-:W-:Y:S01]  /*1870*/  @!P3 IMAD.IADD R11, R11, 0x1, R5 ;  /* 0x000000010b0bb824 */ /* 0x000fe200078e0205 */
[----:B------:R-:W-:Y:S01]  /*1880*/  @!P3 SHF.R.S32.HI R5, RZ, 0x1f, R8 ;  /* 0x0000001fff05b819 */ /* 0x000fe20000011408 */
[----:B------:R-:W-:Y:S02]  /*1890*/  IMAD R7, R9, R64, R7 ;  /* 0x0000004009077224 */ /* 0x000fe400078e0207 */
[----:B------:R-:W-:Y:S01]  /*18a0*/  @!P1 IMAD.MOV R2, RZ, RZ, -R2 ;  /* 0x000000ffff029224 */ /* 0x000fe200078e0a02 */
[----:B------:R-:W-:Y:S01]  /*18b0*/  @!P0 LOP3.LUT R2, RZ, R4, RZ, 0x33, !PT ;  /* 0x00000004ff028212 */ /* 0x000fe200078e33ff */
[----:B------:R-:W-:Y:S01]  /*18c0*/  @!P3 IMAD R0, R17, R8, RZ ;  /* 0x000000081100b224 */ /* 0x000fe200078e02ff */
[----:B------:R-:W-:Y:S02]  /*18d0*/  IADD3 R7, R23, R7, RZ ;  /* 0x0000000717077210 */ /* 0x000fe40007ffe0ff */
[----:B------:R-:W-:Y:S01]  /*18e0*/  @P3 IADD3 R12, R12, R13, RZ ;  /* 0x0000000d0c0c3210 */ /* 0x000fe20007ffe0ff */
[----:B------:R-:W-:Y:S01]  /*18f0*/  @!P3 IMAD R0, R16, R5, R0 ;  /* 0x000000051000b224 */ /* 0x000fe200078e0200 */
[----:B------:R-:W-:Y:S01]  /*1900*/  MOV R6, R22 ;  /* 0x0000001600067202 */ /* 0x000fe20000000f00 */
[----:B------:R-:W-:Y:S01]  /*1910*/  IMAD R4, R15, R2, RZ ;  /* 0x000000020f047224 */ /* 0x000fe200078e02ff */
[----:B------:R-:W-:Y:S01]  /*1920*/  SHF.R.S32.HI R5, RZ, 0x1f, R2 ;  /* 0x0000001fff057819 */ /* 0x000fe20000011402 */
[----:B------:R-:W-:-:S02]  /*1930*/  @P3 IMAD R13, R67, R12, RZ ;  /* 0x0000000c430d3224 */ /* 0x000fc400078e02ff */
[----:B------:R-:W-:-:S04]  /*1940*/  @P3 IMAD.WIDE.U32 R22, R66, R12, RZ ;  /* 0x0000000c42163225 */ /* 0x000fc800078e00ff */
[----:B------:R-:W-:-:S04]  /*1950*/  IMAD.WIDE.U32 R6, R14, R2, R6 ;  /* 0x000000020e067225 */ /* 0x000fc800078e0006 */
[----:B------:R-:W-:-:S04]  /*1960*/  @!P3 IMAD.WIDE.U32 R10, R16, R8, R10 ;  /* 0x00000008100ab225 */ /* 0x000fc800078e000a */
[----:B------:R-:W-:Y:S01]  /*1970*/  IMAD R4, R14, R5, R4 ;  /* 0x000000050e047224 */ /* 0x000fe200078e0204 */
[----:B------:R-:W-:Y:S01]  /*1980*/  @P3 IADD3 R13, R23, R13, RZ ;  /* 0x0000000d170d3210 */ /* 0x000fe20007ffe0ff */
[----:B------:R-:W-:Y:S01]  /*1990*/  @!P3 IMAD.IADD R13, R11, 0x1, R0 ;  /* 0x000000010b0db824 */ /* 0x000fe200078e0200 */
[----:B------:R-:W-:Y:S01]  /*19a0*/  @P3 MOV R12, R22 ;  /* 0x00000016000c3202 */ /* 0x000fe20000000f00 */
[----:B------:R-:W-:Y:S01]  /*19b0*/  IMAD.IADD R7, R7, 0x1, R4 ;  /* 0x0000000107077824 */ /* 0x000fe200078e0204 */
[----:B------:R-:W-:Y:S02]  /*19c0*/  MOV R8, R6 ;  /* 0x0000000600087202 */ /* 0x000fe40000000f00 */
[----:B------:R-:W-:Y:S02]  /*19d0*/  @!P3 MOV R12, R10 ;  /* 0x0000000a000cb202 */ /* 0x000fe40000000f00 */
[----:B------:R-:W-:Y:S02]  /*19e0*/  MOV R6, R3 ;  /* 0x0000000300067202 */ /* 0x000fe40000000f00 */
[----:B------:R-:W-:-:S02]  /*19f0*/  MOV R4, R2 ;  /* 0x0000000200047202 */ /* 0x000fc40000000f00 */
.L_x_3782:
[----:B-1----:R-:W-:Y:S05]  /*1a00*/  BSYNC B0 ;  /* 0x0000000000007941 */ /* 0x002fea0003800000 */
.L_x_3780:
        /* <DEDUP_REMOVED lines=12> */
[----:B------:R-:W-:-:S05]  /*1ad0*/  IMAD.SHL.U32 R16, R72, 0x8, RZ ;  /* 0x0000000848107824 */ /* 0x000fca00078e00ff */
[----:B------:R-:W-:Y:S02]  /*1ae0*/  IADD3 R12, P0, R16, R12, RZ ;  /* 0x0000000c100c7210 */ /* 0x000fe40007f1e0ff */
[----:B------:R-:W-:Y:S01]  /*1af0*/  SHF.R.S32.HI R17, RZ, 0x1f, R16 ;  /* 0x0000001fff117819 */ /* 0x000fe20000011410 */
[----:B-----5:R-:W-:-:S04]  /*1b00*/  IMAD R9, R9, R66, RZ ;  /* 0x0000004209097224 */ /* 0x020fc800078e02ff */
[----:B------:R-:W-:Y:S02]  /*1b10*/  IMAD.X R13, R17, 0x1, R13, P0 ;  /* 0x00000001110d7824 */ /* 0x000fe400000e060d */
[C---:B------:R-:W-:Y:S02]  /*1b20*/  IMAD R9, R6.reuse, R67, R9 ;  /* 0x0000004306097224 */ /* 0x040fe400078e0209 */
[----:B-1----:R-:W-:Y:S01]  /*1b30*/  IMAD.WIDE.U32 R26, R6, R66, R12 ;  /* 0x00000042061a7225 */ /* 0x002fe200078e000c */
[----:B------:R-:W-:-:S04]  /*1b40*/  SHF.R.S32.HI R80, RZ, 0x1f, R239 ;  /* 0x0000001fff507819 */ /* 0x000fc800000114ef */
[----:B------:R-:W-:Y:S02]  /*1b50*/  IADD3 R27, R27, R9, RZ ;  /* 0x000000091b1b7210 */ /* 0x000fe40007ffe0ff */
[----:B------:R-:W-:-:S03]  /*1b60*/  SHF.R.S32.HI R184, RZ, 0x3, R184 ;  /* 0x00000003ffb87819 */ /* 0x000fc600000114b8 */
[----:B------:R-:W-:Y:S01]  /*1b70*/  IMAD.WIDE.U32 R26, R4, R20, R26 ;  /* 0x00000014041a7225 */ /* 0x000fe200078e001a */
[----:B------:R-:W-:-:S03]  /*1b80*/  SHF.R.S32.HI R185, RZ, 0x1f, R184 ;  /* 0x0000001fffb97819 */ /* 0x000fc600000114b8 */
[----:B------:R-:W-:-:S04]  /*1b90*/  IMAD R233, R67, R184, RZ ;  /* 0x000000b843e97224 */ /* 0x000fc800078e02ff */
[----:B------:R-:W-:Y:S02]  /*1ba0*/  IMAD R233, R185, R66, R233 ;  /* 0x00000042b9e97224 */ /* 0x000fe400078e02e9 */
[----:B------:R-:W-:Y:S01]  /*1bb0*/  IMAD R231, R65, R184, RZ ;  /* 0x000000b841e77224 */ /* 0x000fe200078e02ff */
[CC--:B------:R-:W-:Y:S02]  /*1bc0*/  LEA.HI R68, R2.reuse, R53.reuse, RZ, 0x5 ;  /* 0x0000003502447211 */ /* 0x0c0fe400078f28ff */
[----:B------:R-:W-:Y:S01]  /*1bd0*/  LEA.HI R73, R2, R53, RZ, 0x4 ;  /* 0x0000003502497211 */ /* 0x000fe200078f20ff */
[----:B------:R-:W-:-:S03]  /*1be0*/  IMAD R231, R185, R64, R231 ;  /* 0x00000040b9e77224 */ /* 0x000fc600078e02e7 */
[----:B------:R-:W-:Y:S01]  /*1bf0*/  LOP3.LUT R78, R73, 0xfffffff0, RZ, 0xc0, !PT ;  /* 0xfffffff0494e7812 */ /* 0x000fe200078ec0ff */
[C---:B------:R-:W-:Y:S01]  /*1c00*/  IMAD.SHL.U32 R76, R64.reuse, 0x10, RZ ;  /* 0x00000010404c7824 */ /* 0x040fe200078e00ff */
[----:B------:R-:W-:Y:S01]  /*1c10*/  SHF.L.U64.HI R77, R64, 0x4, R65 ;  /* 0x00000004404d7819 */ /* 0x000fe20000010241 */
[C---:B------:R-:W-:Y:S01]  /*1c20*/  IMAD.SHL.U32 R74, R66.reuse, 0x10, RZ ;  /* 0x00000010424a7824 */ /* 0x040fe200078e00ff */
[----:B------:R-:W-:Y:S01]  /*1c30*/  SHF.L.U64.HI R75, R66, 0x4, R67 ;  /* 0x00000004424b7819 */ /* 0x000fe20000010243 */
[----:B------:R-:W-:Y:S01]  /*1c40*/  IMAD.IADD R78, R53, 0x1, -R78 ;  /* 0x00000001354e7824 */ /* 0x000fe200078e0a4e */
[----:B------:R-:W-:Y:S02]  /*1c50*/  SHF.R.S32.HI R73, RZ, 0x4, R73 ;  /* 0x00000004ff497819 */ /* 0x000fe40000011449 */
[----:B------:R-:W-:Y:S01]  /*1c60*/  SHF.L.U32 R79, R72, 0x2, RZ ;  /* 0x00000002484f7819 */ /* 0x000fe200000006ff */
[----:B--2---:R-:W-:-:S04]  /*1c70*/  @P1 IMAD.WIDE.U32 R12, R190, R19, RZ ;  /* 0x00000013be0c1225 */ /* 0x004fc800078e00ff */
[----:B------:R-:W-:Y:S02]  /*1c80*/  @P1 IMAD R19, R191, R19, RZ ;  /* 0x00000013bf131224 */ /* 0x000fe400078e02ff */
[----:B------:R-:W-:Y:S02]  /*1c90*/  @P1 IMAD.MOV.U32 R6, RZ, RZ, R12 ;  /* 0x000000ffff061224 */ /* 0x000fe400078e000c */
[-C--:B---3--:R-:W-:Y:S02]  /*1ca0*/  @!P1 IMAD R9, R23, R239.reuse, RZ ;  /* 0x000000ef17099224 */ /* 0x088fe400078e02ff */
[----:B------:R-:W-:-:S04]  /*1cb0*/  @!P1 IMAD.WIDE.U32 R28, R22, R239, RZ ;  /* 0x000000ef161c9225 */ /* 0x000fc800078e00ff */
[----:B------:R-:W-:Y:S02]  /*1cc0*/  @!P1 IMAD R9, R22, R80, R9 ;  /* 0x0000005016099224 */ /* 0x000fe400078e0209 */
[----:B------:R-:W-:Y:S02]  /*1cd0*/  @!P1 IMAD.MOV.U32 R6, RZ, RZ, R28 ;  /* 0x000000ffff069224 */ /* 0x000fe400078e001c */
[----:B------:R-:W-:Y:S02]  /*1ce0*/  @P1 IMAD.IADD R19, R13, 0x1, R19 ;  /* 0x000000010d131824 */ /* 0x000fe400078e0213 */
[----:B------:R-:W-:Y:S01]  /*1cf0*/  @!P1 IMAD.IADD R19, R29, 0x1, R9 ;  /* 0x000000011d139824 */ /* 0x000fe200078e0209 */
[----:B------:R-:W-:Y:S01]  /*1d00*/  IADD3 R18, P0, R16, R6, RZ ;  /* 0x0000000610127210 */ /* 0x000fe20007f1e0ff */
[----:B------:R-:W-:-:S03]  /*1d10*/  IMAD R12, R21, R4, RZ ;  /* 0x00000004150c7224 */ /* 0x000fc600078e02ff */
[----:B------:R-:W-:Y:S01]  /*1d20*/  IADD3.X R19, R17, R19, RZ, P0, !PT ;  /* 0x0000001311137210 */ /* 0x000fe200007fe4ff */
[----:B------:R-:W-:Y:S01]  /*1d30*/  IMAD R9, R5, R20, R12 ;  /* 0x0000001405097224 */ /* 0x000fe200078e020c */
[----:B------:R-:W-:-:S03]  /*1d40*/  IADD3 R8, P0, R16, R8, RZ ;  /* 0x0000000810087210 */ /* 0x000fc60007f1e0ff */
[----:B------:R-:W-:Y:S02]  /*1d50*/  IMAD.IADD R27, R27, 0x1, R9 ;  /* 0x000000011b1b7824 */ /* 0x000fe400078e0209 */
[----:B------:R-:W-:Y:S01]  /*1d60*/  IMAD.X R9, R17, 0x1, R7, P0 ;  /* 0x0000000111097824 */ /* 0x000fe200000e0607 */
[----:B------:R-:W-:Y:S02]  /*1d70*/  SHF.R.S32.HI R7, RZ, 0x1f, R82 ;  /* 0x0000001fff077819 */ /* 0x000fe40000011452 */
[C---:B------:R-:W-:Y:S02]  /*1d80*/  SHF.L.U32 R23, R184.reuse, 0x6, RZ ;  /* 0x00000006b8177819 */ /* 0x040fe400000006ff */
[----:B------:R-:W-:Y:S01]  /*1d90*/  LEA.HI R7, R7, R82, RZ, 0x7 ;  /* 0x0000005207077211 */ /* 0x000fe200078f38ff */
[----:B------:R-:W-:Y:S01]  /*1da0*/  IMAD.WIDE.U32 R26, R184, R66, R26 ;  /* 0x00000042b81a7225 */ /* 0x000fe200078e001a */
[----:B------:R-:W-:Y:S02]  /*1db0*/  LOP3.LUT R23, R23, 0x1c0, RZ, 0xc0, !PT ;  /* 0x000001c017177812 */ /* 0x000fe400078ec0ff */
[----:B------:R-:W-:Y:S01]  /*1dc0*/  SHF.R.S32.HI R13, RZ, 0x1f, R237 ;  /* 0x0000001fff0d7819 */ /* 0x000fe200000114ed */
[----:B------:R-:W-:Y:S01]  /*1dd0*/  IMAD R6, R25, R237, RZ ;  /* 0x000000ed19067224 */ /* 0x000fe200078e02ff */
[----:B------:R-:W-:-:S02]  /*1de0*/  LEA.HI R12, R2, R53, RZ, 0x6 ;  /* 0x00000035020c7211 */ /* 0x000fc400078f30ff */
[----:B------:R-:W-:Y:S02]  /*1df0*/  SHF.R.S32.HI R108, RZ, 0x7, R7 ;  /* 0x00000007ff6c7819 */ /* 0x000fe40000011407 */
[----:B------:R-:W-:Y:S02]  /*1e00*/  LOP3.LUT R21, R23, 0x38, R16, 0xf8, !PT ;  /* 0x0000003817157812 */ /* 0x000fe400078ef810 */
[----:B------:R-:W-:Y:S01]  /*1e10*/  SHF.R.U32.HI R182, RZ, 0x3, R23 ;  /* 0x00000003ffb67819 */ /* 0x000fe20000011617 */
[----:B------:R-:W-:Y:S01]  /*1e20*/  IMAD R6, R24, R13, R6 ;  /* 0x0000000d18067224 */ /* 0x000fe200078e0206 */
[----:B------:R-:W-:Y:S02]  /*1e30*/  IADD3 R233, R27, R233, RZ ;  /* 0x000000e91be97210 */ /* 0x000fe40007ffe0ff */
[----:B----4-:R-:W-:Y:S01]  /*1e40*/  LEA R232, P0, R26, R10, 0x1 ;  /* 0x0000000a1ae87211 */ /* 0x010fe200078008ff */
[----:B------:R-:W-:Y:S01]  /*1e50*/  IMAD.SHL.U32 R13, R12, 0x8, RZ ;  /* 0x000000080c0d7824 */ /* 0x000fe200078e00ff */
[----:B------:R-:W-:-:S02]  /*1e60*/  IMNMX R108, R229, R108, !PT ;  /* 0x0000006ce56c7217 */ /* 0x000fc40007800200 */
[----:B------:R-:W-:Y:S02]  /*1e70*/  LOP3.LUT R182, R21, R182, RZ, 0x3c, !PT ;  /* 0x000000b615b67212 */ /* 0x000fe400078e3cff */
[----:B------:R-:W-:Y:S01]  /*1e80*/  LEA.HI.X R233, R26, R11, R233, 0x1, P0 ;  /* 0x0000000b1ae97211 */ /* 0x000fe200000f0ce9 */
[----:B------:R-:W-:Y:S01]  /*1e90*/  IMAD.WIDE.U32 R186, R237, R24, R18 ;  /* 0x00000018edba7225 */ /* 0x000fe200078e0012 */
[----:B------:R-:W-:Y:S02]  /*1ea0*/  ISETP.GT.AND P0, PT, R136, R108, PT ;  /* 0x0000006c8800720c */ /* 0x000fe40003f04270 */
[----:B------:R-:W-:Y:S01]  /*1eb0*/  LOP3.LUT R182, R182, 0xfffffe00, R13, 0xf8, !PT ;  /* 0xfffffe00b6b67812 */ /* 0x000fe200078ef80d */
[----:B------:R-:W-:Y:S01]  /*1ec0*/  IMAD.WIDE R12, R235, 0x40, R184 ;  /* 0x00000040eb0c7825 */ /* 0x000fe200078e02b8 */
[----:B------:R-:W-:-:S03]  /*1ed0*/  IADD3 R187, R187, R6, RZ ;  /* 0x00000006bbbb7210 */ /* 0x000fc60007ffe0ff */
[----:B------:R-:W-:Y:S01]  /*1ee0*/  IMAD.WIDE.U32 R8, R184, R64, R8 ;  /* 0x00000040b8087225 */ /* 0x000fe200078e0008 */
[----:B------:R-:W-:-:S03]  /*1ef0*/  LOP3.LUT R2, R68, 0xffffffe0, RZ, 0xc0, !PT ;  /* 0xffffffe044027812 */ /* 0x000fc600078ec0ff */
[----:B------:R-:W-:Y:S01]  /*1f00*/  IMAD R189, R13, R190, RZ ;  /* 0x000000be0dbd7224 */ /* 0x000fe200078e02ff */
[----:B------:R-:W-:Y:S01]  /*1f10*/  LEA R230, P1, R8, R14, 0x1 ;  /* 0x0000000e08e67211 */ /* 0x000fe200078208ff */
[----:B------:R-:W-:Y:S02]  /*1f20*/  IMAD.IADD R231, R9, 0x1, R231 ;  /* 0x0000000109e77824 */ /* 0x000fe400078e02e7 */
[C---:B------:R-:W-:Y:S02]  /*1f30*/  IMAD R189, R12.reuse, R191, R189 ;  /* 0x000000bf0cbd7224 */ /* 0x040fe400078e02bd */
[----:B------:R-:W-:Y:S01]  /*1f40*/  IMAD.WIDE.U32 R186, R12, R190, R186 ;  /* 0x000000be0cba7225 */ /* 0x000fe200078e00ba */
[----:B------:R-:W-:Y:S02]  /*1f50*/  LEA.HI.X R231, R8, R15, R231, 0x1, P1 ;  /* 0x0000000f08e77211 */ /* 0x000fe400008f0ce7 */
[----:B------:R-:W-:Y:S01]  /*1f60*/  @!P4 MOV R0, RZ ;  /* 0x000000ff0000c202 */ /* 0x000fe20000000f00 */
[----:B------:R-:W-:Y:S01]  /*1f70*/  IMAD.IADD R69, R53, 0x1, -R2 ;  /* 0x0000000135457824 */ /* 0x000fe200078e0a02 */
[----:B------:R-:W-:Y:S01]  /*1f80*/  SHF.R.S32.HI R68, RZ, 0x5, R68 ;  /* 0x00000005ff447819 */ /* 0x000fe20000011444 */
[----:B------:R-:W-:Y:S01]  /*1f90*/  IMAD.IADD R189, R187, 0x1, R189 ;  /* 0x00000001bbbd7824 */ /* 0x000fe200078e02bd */
[----:B------:R-:W-:Y:S05]  /*1fa0*/  @!P0 BRA `(.L_x_3783) ;  /* 0x0000b6a000008947 */ /* 0x000fea0003800000 */
[----:B------:R-:W2:Y:S04]  /*1fb0*/  LD.E.64 R218, [R132.64+0x128] ;  /* 0x0001280684da7980 */ /* 0x000ea8000c101b00 */
[----:B------:R-:W3:Y:S04]  /*1fc0*/  LD.E.64 R28, [R132.64+0x120] ;  /* 0x00012006841c7980 */ /* 0x000ee8000c101b00 */
[----:B------:R-:W4:Y:S04]  /*1fd0*/  LD.E.64 R202, [R132.64+0x130] ;  /* 0x0001300684ca7980 */ /* 0x000f28000c101b00 */
[----:B------:R-:W5:Y:S04]  /*1fe0*/  LD.E.64 R20, [R132.64+0x118] ;  /* 0x0001180684147980 */ /* 0x000f68000c101b00 */
[----:B------:R-:W4:Y:S04]  /*1ff0*/  LD.E.64 R24, [R132.64+0x140] ;  /* 0x0001400684187980 */ /* 0x000f28000c101b00 */
[----:B------:R-:W5:Y:S04]  /*2000*/  LD.E.64 R22, [R132.64+0x138] ;  /* 0x0001380684167980 */ /* 0x000f68000c101b00 */
[----:B------:R-:W5:Y:S04]  /*2010*/  LD.E R6, [R132.64+0xd0] ;  /* 0x0000d00684067980 */ /* 0x000f68000c101900 */
[----:B------:R-:W5:Y:S04]  /*2020*/  LD.E.64 R18, [R132.64+0x110] ;  /* 0x0001100684127980 */ /* 0x000f68000c101b00 */
[----:B------:R-:W5:Y:S04]  /*2030*/  LD.E.64 R8, [R132.64+0x108] ;  /* 0x0001080684087980 */ /* 0x000f68000c101b00 */
[----:B------:R-:W5:Y:S04]  /*2040*/  LD.E.64 R14, [R132.64+0x150] ;  /* 0x00015006840e7980 */ /* 0x000f68000c101b00 */
[----:B------:R-:W5:Y:S01]  /*2050*/  LD.E.64 R12, [R132.64+0x148] ;  /* 0x00014806840c7980 */ /* 0x000f62000c101b00 */
[----:B------:R-:W-:Y:S01]  /*2060*/  IMAD.IADD R0, R0, 0x1, R3 ;  /* 0x0000000100007824 */ /* 0x000fe200078e0203 */
[----:B------:R-:W-:Y:S01]  /*2070*/  IADD3 R97, P5, P4, R76, R76, R76 ;  /* 0x0000004c4c617210 */ /* 0x000fe20007cbe04c */
[----:B------:R-:W-:Y:S01]  /*2080*/  IMAD.WIDE.U32 R198, R66, 0xa0, RZ ;  /* 0x000000a042c67825 */ /* 0x000fe200078e00ff */
[----:B------:R-:W-:-:S02]  /*2090*/  SHF.L.U32 R106, R64, 0x5, RZ ;  /* 0x00000005406a7819 */ /* 0x000fc400000006ff */
[----:B------:R-:W-:Y:S01]  /*20a0*/  IADD3.X R96, R77, R77, R77, P5, P4 ;  /* 0x0000004d4d607210 */ /* 0x000fe20002fe844d */
[C---:B------:R-:W-:Y:S01]  /*20b0*/  IMAD.SHL.U32 R88, R66.reuse, 0x20, RZ ;  /* 0x0000002042587824 */ /* 0x040fe200078e00ff */
[C-C-:B------:R-:W-:Y:S01]  /*20c0*/  SHF.L.U64.HI R89, R66.reuse, 0x5, R67.reuse ;  /* 0x0000000542597819 */ /* 0x140fe20000010243 */
[C---:B------:R-:W-:Y:S01]  /*20d0*/  IMAD.SHL.U32 R85, R66.reuse, 0x40, RZ ;  /* 0x0000004042557824 */ /* 0x040fe200078e00ff */
[----:B------:R-:W-:Y:S01]  /*20e0*/  SHF.L.U64.HI R86, R66, 0x6, R67 ;  /* 0x0000000642567819 */ /* 0x000fe20000010243 */
[----:B------:R-:W-:Y:S01]  /*20f0*/  IMAD R81, R67, 0xe0, RZ ;  /* 0x000000e043517824 */ /* 0x000fe200078e02ff */
[----:B------:R-:W-:Y:S01]  /*2100*/  SHF.L.U64.HI R107, R64, 0x5, R65 ;  /* 0x00000005406b7819 */ /* 0x000fe20000010241 */
[----:B------:R-:W-:Y:S01]  /*2110*/  IMAD.WIDE.U32 R194, R66, 0xe0, RZ ;  /* 0x000000e042c27825 */ /* 0x000fe200078e00ff */
[----:B------:R-:W-:Y:S02]  /*2120*/  SHF.L.U64.HI R89, R88, 0x1, R89 ;  /* 0x0000000158597819 */ /* 0x000fe40000010259 */
[----:B------:R-:W-:Y:S01]  /*2130*/  SHF.L.U64.HI R86, R85, 0x1, R86 ;  /* 0x0000000155567819 */ /* 0x000fe20000010256 */
[C---:B------:R-:W-:Y:S01]  /*2140*/  IMAD R87, R67.reuse, 0x60, RZ ;  /* 0x0000006043577824 */ /* 0x040fe200078e02ff */
[C---:B------:R-:W-:Y:S01]  /*2150*/  IADD3 R181, R184.reuse, 0x10, RZ ;  /* 0x00000010b8b57810 */ /* 0x040fe20007ffe0ff */
[----:B------:R-:W-:Y:S01]  /*2160*/  IMAD R83, R67, 0xc0, RZ ;  /* 0x000000c043537824 */ /* 0x000fe200078e02ff */
[----:B------:R-:W-:Y:S01]  /*2170*/  IADD3 R180, R184, 0x20, RZ ;  /* 0x00000020b8b47810 */ /* 0x000fe20007ffe0ff */
[----:B------:R-:W-:Y:S01]  /*2180*/  IMAD.WIDE.U32 R200, R66, 0x60, RZ ;  /* 0x0000006042c87825 */ /* 0x000fe200078e00ff */
[----:B------:R-:W-:-:S02]  /*2190*/  IADD3 R179, R184, 0x30, RZ ;  /* 0x00000030b8b37810 */ /* 0x000fc40007ffe0ff */
[----:B------:R-:W-:Y:S01]  /*21a0*/  IADD3 R178, R184, 0x40, RZ ;  /* 0x00000040b8b27810 */ /* 0x000fe20007ffe0ff */
[----:B------:R-:W-:Y:S01]  /*21b0*/  IMAD.WIDE.U32 R196, R66, 0xc0, RZ ;  /* 0x000000c042c47825 */ /* 0x000fe200078e00ff */
[C---:B------:R-:W-:Y:S02]  /*21c0*/  IADD3 R177, R184.reuse, 0x50, RZ ;  /* 0x00000050b8b17810 */ /* 0x040fe40007ffe0ff */
[----:B------:R-:W-:Y:S01]  /*21d0*/  IADD3 R176, R184, 0x60, RZ ;  /* 0x00000060b8b07810 */ /* 0x000fe20007ffe0ff */
[----:B------:R-:W-:Y:S01]  /*21e0*/  IMAD.SHL.U32 R102, R64, 0x40, RZ ;  /* 0x0000004040667824 */ /* 0x000fe200078e00ff */
[----:B------:R-:W-:Y:S01]  /*21f0*/  IADD3 R174, R184, 0x70, RZ ;  /* 0x00000070b8ae7810 */ /* 0x000fe20007ffe0ff */
[----:B------:R-:W-:Y:S01]  /*2200*/  IMAD.MOV.U32 R144, RZ, RZ, R230 ;  /* 0x000000ffff907224 */ /* 0x000fe200078e00e6 */
[----:B------:R-:W-:Y:S01]  /*2210*/  SHF.L.U64.HI R103, R64, 0x6, R65 ;  /* 0x0000000640677819 */ /* 0x000fe20000010241 */
[----:B------:R-:W-:Y:S01]  /*2220*/  IMAD.MOV.U32 R147, RZ, RZ, R232 ;  /* 0x000000ffff937224 */ /* 0x000fe200078e00e8 */
[----:B------:R-:W-:Y:S01]  /*2230*/  MOV R145, R231 ;  /* 0x000000e700917202 */ /* 0x000fe20000000f00 */
[----:B------:R-:W-:Y:S01]  /*2240*/  IMAD.MOV.U32 R146, RZ, RZ, R233 ;  /* 0x000000ffff927224 */ /* 0x000fe200078e00e9 */
[----:B------:R-:W-:Y:S01]  /*2250*/  SHF.L.U32 R85, R85, 0x1, RZ ;  /* 0x0000000155557819 */ /* 0x000fe200000006ff */
[----:B------:R-:W-:Y:S01]  /*2260*/  IMAD.SHL.U32 R88, R88, 0x2, RZ ;  /* 0x0000000258587824 */ /* 0x000fe200078e00ff */
[----:B------:R-:W-:Y:S01]  /*2270*/  IADD3 R81, R195, R81, RZ ;  /* 0x00000051c3517210 */ /* 0x000fe20007ffe0ff */
[----:B------:R-:W-:-:S02]  /*2280*/  IMAD.IADD R87, R201, 0x1, R87 ;  /* 0x00000001c9577824 */ /* 0x000fc400078e0257 */
[----:B------:R-:W-:Y:S02]  /*2290*/  IMAD.IADD R83, R197, 0x1, R83 ;  /* 0x00000001c5537824 */ /* 0x000fe400078e0253 */
        /* <DEDUP_REMOVED lines=12> */
[----:B------:R-:W-:Y:S01]  /*2360*/  SHF.R.S32.HI R7, RZ, 0x1f, R3 ;  /* 0x0000001fff077819 */ /* 0x000fe20000011403 */
[----:B------:R-:W-:Y:S01]  /*2370*/  IMAD.IADD R29, R29, 0x1, R2 ;  /* 0x000000011d1d7824 */ /* 0x000fe200078e0202 */
[----:B------:R-:W-:Y:S01]  /*2380*/  IADD3.X R217, ~R111, RZ, R10, P1, P0 ;  /* 0x000000ff6fd97210 */ /* 0x000fe20000fe050a */
[----:B----4-:R-:W-:Y:S01]  /*2390*/  IMAD R11, R203, R3, RZ ;  /* 0x00000003cb0b7224 */ /* 0x010fe200078e02ff */
[C-C-:B------:R-:W-:Y:S01]  /*23a0*/  SHF.L.U64.HI R121, R202.reuse, 0x4, R203.reuse ;  /* 0x00000004ca797819 */ /* 0x140fe200000102cb */
[----:B-----5:R-:W-:Y:S01]  /*23b0*/  IMAD R21, R21, R239, RZ ;  /* 0x000000ef15157224 */ /* 0x020fe200078e02ff */
[----:B------:R-:W-:Y:S01]  /*23c0*/  SHF.L.U64.HI R123, R202, 0x5, R203 ;  /* 0x00000005ca7b7819 */ /* 0x000fe200000102cb */
[----:B------:R-:W-:Y:S01]  /*23d0*/  IMAD.WIDE.U32 R30, R218, 0x30, R216 ;  /* 0x00000030da1e7825 */ /* 0x000fe200078e00d8 */
[C---:B------:R-:W-:Y:S02]  /*23e0*/  SHF.L.U32 R124, R202.reuse, 0x5, RZ ;  /* 0x00000005ca7c7819 */ /* 0x040fe400000006ff */
[C---:B------:R-:W-:Y:S01]  /*23f0*/  SHF.L.U64.HI R126, R202.reuse, 0x6, R203 ;  /* 0x00000006ca7e7819 */ /* 0x040fe200000102cb */
[----:B------:R-:W-:Y:S01]  /*2400*/  IMAD R11, R202, R7, R11 ;  /* 0x00000007ca0b7224 */ /* 0x000fe200078e020b */
[----:B------:R-:W-:Y:S01]  /*2410*/  IADD3 R214, P0, -R112, R30, RZ ;  /* 0x0000001e70d67210 */ /* 0x000fe20007f1e1ff */
[----:B------:R-:W-:Y:S01]  /*2420*/  IMAD.WIDE.U32 R28, R202, R3, R28 ;  /* 0x00000003ca1c7225 */ /* 0x000fe200078e001c */
[----:B------:R-:W-:-:S02]  /*2430*/  LEA.HI R165, R6, R6, RZ, 0x1 ;  /* 0x0000000606a57211 */ /* 0x000fc400078f08ff */
[----:B------:R-:W-:Y:S01]  /*2440*/  IADD3.X R215, ~R111, R31, R116, P0, !PT ;  /* 0x0000001f6fd77210 */ /* 0x000fe200007fe574 */
[----:B------:R-:W-:Y:S01]  /*2450*/  IMAD.WIDE.U32 R26, R239, R20, R16 ;  /* 0x00000014ef1a7225 */ /* 0x000fe200078e0010 */
[----:B------:R-:W-:Y:S02]  /*2460*/  SHF.R.S32.HI R165, RZ, 0x1, R165 ;  /* 0x00000001ffa57819 */ /* 0x000fe400000114a5 */
[----:B------:R-:W-:Y:S01]  /*2470*/  SHF.L.U64.HI R123, R124, 0x1, R123 ;  /* 0x000000017c7b7819 */ /* 0x000fe2000001027b */
[----:B------:R-:W-:Y:S01]  /*2480*/  IMAD R10, R20, R80, R21 ;  /* 0x00000050140a7224 */ /* 0x000fe200078e0215 */
[----:B------:R-:W-:Y:S01]  /*2490*/  IADD3 R21, R29, R11, RZ ;  /* 0x0000000b1d157210 */ /* 0x000fe20007ffe0ff */
[----:B------:R-:W-:Y:S01]  /*24a0*/  IMAD R2, R219, R3, RZ ;  /* 0x00000003db027224 */ /* 0x000fe200078e02ff */
[----:B------:R-:W-:Y:S01]  /*24b0*/  SHF.L.U32 R171, R165, 0x6, RZ ;  /* 0x00000006a5ab7819 */ /* 0x000fe200000006ff */
[----:B------:R-:W-:Y:S01]  /*24c0*/  IMAD.IADD R27, R27, 0x1, R10 ;  /* 0x000000011b1b7824 */ /* 0x000fe200078e020a */
[----:B------:R-:W-:Y:S01]  /*24d0*/  SHF.L.U32 R124, R124, 0x1, RZ ;  /* 0x000000017c7c7819 */ /* 0x000fe200000006ff */
[----:B------:R-:W-:Y:S01]  /*24e0*/  IMAD.WIDE.U32 R10, R218, 0x30, R214 ;  /* 0x00000030da0a7825 */ /* 0x000fe200078e00d6 */
[----:B------:R-:W-:-:S03]  /*24f0*/  SHF.R.S32.HI R156, RZ, 0x1f, R171 ;  /* 0x0000001fff9c7819 */ /* 0x000fc600000114ab */
[----:B------:R-:W-:Y:S01]  /*2500*/  IMAD R2, R218, R7, R2 ;  /* 0x00000007da027224 */ /* 0x000fe200078e0202 */
[----:B------:R-:W-:Y:S01]  /*2510*/  IADD3 R212, P0, -R112, R10, RZ ;  /* 0x0000000a70d47210 */ /* 0x000fe20007f1e1ff */
[----:B------:R-:W-:Y:S01]  /*2520*/  IMAD.WIDE.U32 R26, R218, R3, R26 ;  /* 0x00000003da1a7225 */ /* 0x000fe200078e001a */
[----:B------:R-:W-:Y:S02]  /*2530*/  SHF.R.S32.HI R7, RZ, 0x1f, R82 ;  /* 0x0000001fff077819 */ /* 0x000fe40000011452 */
[----:B------:R-:W-:Y:S01]  /*2540*/  IADD3.X R213, ~R111, R116, R11, P0, !PT ;  /* 0x000000746fd57210 */ /* 0x000fe200007fe50b */
[----:B------:R-:W-:Y:S01]  /*2550*/  IMAD.MOV.U32 R20, RZ, RZ, R28 ;  /* 0x000000ffff147224 */ /* 0x000fe200078e001c */
[----:B------:R-:W-:Y:S01]  /*2560*/  IADD3 R3, P0, -R82, R184, RZ ;  /* 0x000000b852037210 */ /* 0x000fe20007f1e1ff */
[----:B------:R-:W-:Y:S01]  /*2570*/  IMAD R10, R25, R4, RZ ;  /* 0x00000004190a7224 */ /* 0x000fe200078e02ff */
        /* <DEDUP_REMOVED lines=37> */
[----:B------:R-:W-:Y:S01]  /*27d0*/  IMAD.SHL.U32 R122, R202, 0x10, RZ ;  /* 0x00000010ca7a7824 */ /* 0x000fe200078e00ff */
[----:B------:R-:W-:Y:S01]  /*27e0*/  LEA.HI.X.SX32 R143, R4, R143, 0x1, P2 ;  /* 0x0000008f048f7211 */ /* 0x000fe200010f0eff */
[----:B------:R-:W-:Y:S01]  /*27f0*/  IMAD.IADD R84, R199, 0x1, R3 ;  /* 0x00000001c7547824 */ /* 0x000fe200078e0203 */
[----:B------:R-:W-:Y:S01]  /*2800*/  SHF.L.U32 R10, R2, 0x1, RZ ;  /* 0x00000001020a7819 */ /* 0x000fe200000006ff */
[----:B------:R-:W-:Y:S01]  /*2810*/  IMAD.SHL.U32 R127, R202, 0x40, RZ ;  /* 0x00000040ca7f7824 */ /* 0x000fe200078e00ff */
[----:B------:R-:W-:Y:S01]  /*2820*/  IADD3.X R116, ~R111, R116, R21, P1, !PT ;  /* 0x000000746f747210 */ /* 0x000fe20000ffe515 */
[C---:B------:R-:W-:Y:S01]  /*2830*/  IMAD.SHL.U32 R175, R165.reuse, 0x20, RZ ;  /* 0x00000020a5af7824 */ /* 0x040fe200078e00ff */
[----:B------:R-:W-:Y:S01]  /*2840*/  SHF.L.U64.HI R143, R0, 0x1, R143 ;  /* 0x00000001008f7819 */ /* 0x000fe2000001028f */
[C---:B------:R-:W-:Y:S01]  /*2850*/  IMAD R173, R165.reuse, 0x30, RZ ;  /* 0x00000030a5ad7824 */ /* 0x040fe200078e02ff */
[----:B------:R-:W-:Y:S01]  /*2860*/  IADD3 R140, P3, R14, R142, RZ ;  /* 0x0000008e0e8c7210 */ /* 0x000fe20007f7e0ff */
[C---:B------:R-:W-:Y:S01]  /*2870*/  IMAD R169, R165.reuse, 0x50, RZ ;  /* 0x00000050a5a97824 */ /* 0x040fe200078e02ff */
        /* <DEDUP_REMOVED lines=10> */
[----:B------:R-:W-:Y:S01]  /*2920*/  IADD3 R99, P2, R97, 0x40, RZ ;  /* 0x0000004061637810 */ /* 0x000fe20007f5e0ff */
        /* <DEDUP_REMOVED lines=8> */
[----:B------:R-:W-:Y:S01]  /*29b0*/  IMAD.WIDE.U32 R208, R202, 0x60, RZ ;  /* 0x00000060cad07825 */ /* 0x000fe200078e00ff */
[----:B------:R-:W-:-:S02]  /*29c0*/  IADD3.X R96, R96, RZ, R77, P1, P0 ;  /* 0x000000ff60607210 */ /* 0x000fc40000fe044d */
[C---:B------:R-:W-:Y:S01]  /*29d0*/  IADD3 R95, P0, R76.reuse, R97, RZ ;  /* 0x000000614c5f7210 */ /* 0x040fe20007f1e0ff */
[----:B------:R-:W-:Y:S01]  /*29e0*/  IMAD.IADD R166, R183, 0x1, R168 ;  /* 0x00000001b7a67824 */ /* 0x000fe200078e02a8 */
[----:B------:R-:W-:Y:S01]  /*29f0*/  IADD3 R105, P3, R76, 0x40, RZ ;  /* 0x000000404c697810 */ /* 0x000fe20007f7e0ff */
[----:B------:R-:W-:Y:S01]  /*2a00*/  IMAD.WIDE.U32 R206, R202, 0xa0, RZ ;  /* 0x000000a0cace7825 */ /* 0x000fe200078e00ff */
[----:B------:R-:W-:Y:S02]  /*2a10*/  IADD3.X R94, R77, R96, RZ, P0, !PT ;  /* 0x000000604d5e7210 */ /* 0x000fe400007fe4ff */
[----:B------:R-:W-:Y:S01]  /*2a20*/  IADD3 R93, P0, R76, R95, RZ ;  /* 0x0000005f4c5d7210 */ /* 0x000fe20007f1e0ff */
[----:B------:R-:W-:Y:S01]  /*2a30*/  IMAD.X R104, RZ, RZ, R77, P3 ;  /* 0x000000ffff687224 */ /* 0x000fe200018e064d */
[----:B------:R-:W-:Y:S01]  /*2a40*/  IADD3 R164, R183, R166, RZ ;  /* 0x000000a6b7a47210 */ /* 0x000fe20007ffe0ff */
[----:B------:R-:W-:Y:S01]  /*2a50*/  IMAD.WIDE.U32 R204, R202, 0xc0, RZ ;  /* 0x000000c0cacc7825 */ /* 0x000fe200078e00ff */
[----:B------:R-:W-:-:S02]  /*2a60*/  IADD3 R117, P1, R115, R110, RZ ;  /* 0x0000006e73757210 */ /* 0x000fc40007f3e0ff */
[----:B------:R-:W-:Y:S01]  /*2a70*/  IADD3 R101, P3, R106, 0x40, RZ ;  /* 0x000000406a657810 */ /* 0x000fe20007f7e0ff */
[----:B------:R-:W-:Y:S01]  /*2a80*/  IMAD.X R92, R77, 0x1, R94, P0 ;  /* 0x000000014d5c7824 */ /* 0x000fe200000e065e */
[----:B------:R-:W-:Y:S01]  /*2a90*/  IADD3 R91, P0, R76, R93, RZ ;  /* 0x0000005d4c5b7210 */ /* 0x000fe20007f1e0ff */
[----:B------:R-:W-:Y:S01]  /*2aa0*/  IMAD.IADD R163, R183, 0x1, R164 ;  /* 0x00000001b7a37824 */ /* 0x000fe200078e02a4 */
[----:B------:R-:W-:Y:S01]  /*2ab0*/  IADD3.X R118, R116, R109, RZ, P1, !PT ;  /* 0x0000006d74767210 */ /* 0x000fe20000ffe4ff */
[----:B------:R-:W-:Y:S01]  /*2ac0*/  IMAD R165, R165, 0x70, RZ ;  /* 0x00000070a5a57824 */ /* 0x000fe200078e02ff */
[----:B------:R-:W-:Y:S01]  /*2ad0*/  SHF.L.U64.HI R121, R122, 0x1, R121 ;  /* 0x000000017a797819 */ /* 0x000fe20000010279 */
[----:B------:R-:W-:Y:S01]  /*2ae0*/  IMAD.X R90, R77, 0x1, R92, P0 ;  /* 0x000000014d5a7824 */ /* 0x000fe200000e065c */
[----:B------:R-:W-:Y:S01]  /*2af0*/  IADD3 R120, P0, R117, R110, RZ ;  /* 0x0000006e75787210 */ /* 0x000fe20007f1e0ff */
[----:B------:R-:W-:Y:S01]  /*2b00*/  IMAD.IADD R162, R183, 0x1, R163 ;  /* 0x00000001b7a27824 */ /* 0x000fe200078e02a3 */
[----:B------:R-:W-:Y:S01]  /*2b10*/  SHF.L.U64.HI R126, R127, 0x1, R126 ;  /* 0x000000017f7e7819 */ /* 0x000fe2000001027e */
[----:B------:R-:W-:Y:S01]  /*2b20*/  IMAD.WIDE.U32 R202, R202, 0xe0, RZ ;  /* 0x000000e0caca7825 */ /* 0x000fe200078e00ff */
[----:B------:R-:W-:-:S02]  /*2b30*/  IADD3 R12, R16, 0x40, RZ ;  /* 0x00000040100c7810 */ /* 0x000fc40007ffe0ff */
[----:B------:R-:W-:Y:S01]  /*2b40*/  IADD3 R128, R207, R5, RZ ;  /* 0x00000005cf807210 */ /* 0x000fe20007ffe0ff */
        /* <DEDUP_REMOVED lines=21> */
[----:B------:R-:W-:Y:S02]  /*2ca0*/  SHF.R.S32.HI R148, RZ, 0x1f, R162 ;  /* 0x0000001fff947819 */ /* 0x000fe400000114a2 */
.L_x_3855:
[----:B------:R-:W-:Y:S01]  /*2cb0*/  IMAD.SHL.U32 R14, R11, 0x80, RZ ;  /* 0x000000800b0e7824 */ /* 0x000fe200078e00ff */
[----:B------:R-:W-:Y:S01]  /*2cc0*/  BSSY B2, `(.L_x_3784) ;  /* 0x0000a2f000027945 */ /* 0x000fe20003800000 */
[----:B------:R-:W-:Y:S03]  /*2cd0*/  IMAD.MOV.U32 R135, RZ, RZ, R131 ;  /* 0x000000ffff877224 */ /* 0x000fe600078e0083 */
[----:B------:R-:W-:Y:S05]  /*2ce0*/  IADD3 R13, R14, -0x80, RZ ;  /* 0xffffff800e0d7810 */ /* 0x000fea0007ffe0ff */
[--C-:B------:R-:W-:Y:S02]  /*2cf0*/  IMAD.IADD R223, R70, 0x1, -R13.reuse ;  /* 0x0000000146df7824 */ /* 0x100fe400078e0a0d */
[----:B------:R-:W-:Y:S03]  /*2d00*/  IMAD.IADD R221, R82, 0x1, -R13 ;  /* 0x0000000152dd7824 */ /* 0x000fe600078e0a0d */
[CC--:B------:R-:W-:Y:S02]  /*2d10*/  ISETP.GE.AND P2, PT, R184.reuse, R223.reuse, PT ;  /* 0x000000dfb800720c */ /* 0x0c0fe40003f46270 */
[C---:B------:R-:W-:Y:S02]  /*2d20*/  ISETP.GE.AND P0, PT, R181.reuse, R223, PT ;  /* 0x000000dfb500720c */ /* 0x040fe40003f06270 */
[-C--:B------:R-:W-:Y:S02]  /*2d30*/  ISETP.GE.AND P2, PT, R184, R221.reuse, !P2 ;  /* 0x000000ddb800720c */ /* 0x080fe40005746270 */
[----:B------:R-:W-:Y:S11]  /*2d40*/  ISETP.GE.AND P0, PT, R181, R221, !P0 ;  /* 0x000000ddb500720c */ /* 0x000ff60004706270 */
[----:B-1----:R-:W2:Y:S01]  /*2d50*/  @P2 LD.E.128 R20, [R134.64] ;  /* 0x0000000686142980 */ /* 0x002ea2000c101d00 */
[----:B------:R-:W-:Y:S01]  /*2d60*/  @P2 IMAD.MOV.U32 R2, RZ, RZ, R147 ;  /* 0x000000ffff022224 */ /* 0x000fe200078e0093 */
[----:B------:R-:W-:Y:S01]  /*2d70*/  @P0 IADD3 R18, P1, R134, R122, RZ ;  /* 0x0000007a86120210 */ /* 0x000fe20007f3e0ff */
[----:B------:R-:W-:Y:S04]  /*2d80*/  @P2 IMAD.MOV.U32 R3, RZ, RZ, R146 ;  /* 0x000000ffff032224 */ /* 0x000fe800078e0092 */
[C---:B------:R-:W-:Y:S01]  /*2d90*/  @P0 IMAD.X R19, R131.reuse, 0x1, R121, P1 ;  /* 0x0000000183130824 */ /* 0x040fe200008e0679 */
        /* <DEDUP_REMOVED lines=128> */
[----:B------:R-:W-:Y:S02]  /*35a0*/  @!P0 FFMA.FTZ R40, R32, R19, -R40 ;  /* 0x0000001320288223 */ /* 0x000fe40000010828 */
[----:B------:R-:W-:Y:S01]  /*35b0*/  @!P0 FFMA.FTZ R4, R37, R32, R4 ;  /* 0x0000002025048223 */ /* 0x000fe20000010004 */
[----:B------:R-:W-:Y:S01]  /*35c0*/  @!P0 F2FP.BF16.PACK_AB R42, R2, R41 ;  /* 0x00000029022a823e */ /* 0x000fe200000010ff */
[----:B------:R-:W-:Y:S02]  /*35d0*/  @!P0 FFMA.FTZ R38, R35, R18, -R38 ;  /* 0x0000001223268223 */ /* 0x000fe40000010826 */
[----:B------:R-:W-:Y:S01]  /*35e0*/  @!P0 IMAD.MOV.U32 R24, RZ, RZ, R39 ;  /* 0x000000ffff188224 */ /* 0x000fe200078e0027 */
[----:B------:R-:W-:Y:S02]  /*35f0*/  @!P0 F2FP.BF16.PACK_AB R41, R4, R40 ;  /* 0x000000280429823e */ /* 0x000fe400000010ff */
[----:B------:R-:W-:Y:S02]  /*3600*/  @!P0 F2FP.BF16.PACK_AB R38, R3, R38 ;  /* 0x000000260326823e */ /* 0x000fe400000010ff */
[----:B------:R-:W-:Y:S01]  /*3610*/  @!P0 MOV R25, R42 ;  /* 0x0000002a00198202 */ /* 0x000fe20000000f00 */
[----:B------:R-:W-:Y:S01]  /*3620*/  @!P0 IMAD.MOV.U32 R27, RZ, RZ, R41 ;  /* 0x000000ffff1b8224 */ /* 0x000fe200078e0029 */
[----:B------:R-:W-:Y:S05]  /*3630*/  @!P0 MOV R26, R38 ;  /* 0x00000026001a8202 */ /* 0x000fea0000000f00 */
[----:B------:R1:W-:Y:S08]  /*3640*/  ST.E.128 [R144.64], R24 ;  /* 0x0000001890007985 */ /* 0x0003f0000c101d06 */
[----:B------:R-:W2:Y:S08]  /*3650*/  LD.E.128 R20, [R138.64+0x80] ;  /* 0x000080068a147980 */ /* 0x000eb0000c101d00 */
[----:B------:R-:W3:Y:S06]  /*3660*/  @!P1 LD.E.64 R18, [R8.64+0x40] ;  /* 0x0000400608129980 */ /* 0x000eec000c101b00 */
[----:B------:R-:W4:Y:S01]  /*3670*/  @!P1 LD.E.64 R36, [R50.64+0x40] ;  /* 0x0000400632249980 */ /* 0x000f22000c101b00 */
[----:B--2---:R-:W-:Y:S01]  /*3680*/  @!P1 LOP3.LUT R30, R20, 0xffff0000, RZ, 0xc0, !PT ;  /* 0xffff0000141e9812 */ /* 0x004fe200078ec0ff */
[----:B------:R-:W-:Y:S01]  /*3690*/  @!P1 IMAD.U32 R35, R22, 0x10000, RZ ;  /* 0x0001000016239824 */ /* 0x000fe200078e00ff */
[----:B------:R-:W-:Y:S02]  /*36a0*/  @!P1 SHF.L.U32 R32, R20, 0x10, RZ ;  /* 0x0000001014209819 */ /* 0x000fe400000006ff */
[----:B-1----:R-:W-:Y:S02]  /*36b0*/  @!P1 LOP3.LUT R25, R21, 0xffff0000, RZ, 0xc0, !PT ;  /* 0xffff000015199812 */ /* 0x002fe400078ec0ff */
[----:B------:R-:W-:Y:S01]  /*36c0*/  @!P1 LOP3.LUT R27, R22, 0xffff0000, RZ, 0xc0, !PT ;  /* 0xffff0000161b9812 */ /* 0x000fe200078ec0ff */
[C---:B---3--:R-:W-:Y:S01]  /*36d0*/  @!P1 IMAD.U32 R29, R18.reuse, 0x10000, RZ ;  /* 0x00010000121d9824 */ /* 0x048fe200078e00ff */
[----:B------:R-:W-:Y:S02]  /*36e0*/  @!P1 LOP3.LUT R24, R23, 0xffff0000, RZ, 0xc0, !PT ;  /* 0xffff000017189812 */ /* 0x000fe400078ec0ff */
[----:B------:R-:W-:Y:S01]  /*36f0*/  @!P1 LOP3.LUT R28, R18, 0xffff0000, RZ, 0xc0, !PT ;  /* 0xffff0000121c9812 */ /* 0x000fe200078ec0ff */
[----:B------:R-:W-:Y:S01]  /*3700*/  @!P1 FMUL.FTZ R5, R30, R29 ;  /* 0x0000001d1e059220 */ /* 0x000fe20000410000 */
[----:B------:R-:W-:Y:S01]  /*3710*/  @!P1 SHF.L.U32 R18, R19, 0x10, RZ ;  /* 0x0000001013129819 */ /* 0x000fe200000006ff */
[----:B----4-:R-:W-:Y:S01]  /*3720*/  @!P1 IMAD.U32 R34, R37, 0x10000, RZ ;  /* 0x0001000025229824 */ /* 0x010fe200078e00ff */
[C---:B------:R-:W-:Y:S01]  /*3730*/  @!P1 SHF.L.U32 R31, R36.reuse, 0x10, RZ ;  /* 0x00000010241f9819 */ /* 0x040fe200000006ff */
[----:B------:R-:W-:Y:S01]  /*3740*/  @!P1 FMUL.FTZ R6, R25, R28 ;  /* 0x0000001c19069220 */ /* 0x000fe20000410000 */
[----:B------:R-:W-:Y:S01]  /*3750*/  @!P1 LOP3.LUT R33, R36, 0xffff0000, RZ, 0xc0, !PT ;  /* 0xffff000024219812 */ /* 0x000fe200078ec0ff */
[----:B------:R-:W-:Y:S01]  /*3760*/  @!P1 FMUL.FTZ R7, R27, R18 ;  /* 0x000000121b079220 */ /* 0x000fe20000410000 */
[----:B------:R-:W-:Y:S01]  /*3770*/  @!P1 LOP3.LUT R19, R19, 0xffff0000, RZ, 0xc0, !PT ;  /* 0xffff000013139812 */ /* 0x000fe200078ec0ff */
[----:B------:R-:W-:Y:S01]  /*3780*/  @!P1 FMUL.FTZ R38, R30, R31 ;  /* 0x0000001f1e269220 */ /* 0x000fe20000410000 */
[----:B------:R-:W-:Y:S01]  /*3790*/  @!P1 LOP3.LUT R37, R37, 0xffff0000, RZ, 0xc0, !PT ;  /* 0xffff000025259812 */ /* 0x000fe200078ec0ff */
[----:B------:R-:W-:Y:S01]  /*37a0*/  @!P1 FFMA.FTZ R5, R31, R32, R5 ;  /* 0x000000201f059223 */ /* 0x000fe20000010005 */
[----:B------:R-:W-:Y:S01]  /*37b0*/  @!P1 SHF.L.U32 R31, R21, 0x10, RZ ;  /* 0x00000010151f9819 */ /* 0x000fe200000006ff */
[----:B------:R-:W-:Y:S01]  /*37c0*/  @!P1 FFMA.FTZ R38, R32, R29, -R38 ;  /* 0x0000001d20269223 */ /* 0x000fe20000010826 */
[----:B------:R-:W-:Y:S01]  /*37d0*/  @!P1 SHF.L.U32 R32, R23, 0x10, RZ ;  /* 0x0000001017209819 */ /* 0x000fe200000006ff */
[----:B------:R-:W-:Y:S02]  /*37e0*/  @!P1 FMUL.FTZ R39, R25, R33 ;  /* 0x0000002119279220 */ /* 0x000fe40000410000 */
[----:B------:R-:W-:Y:S01]  /*37f0*/  @!P1 FMUL.FTZ R40, R27, R34 ;  /* 0x000000221b289220 */ /* 0x000fe20000410000 */
[----:B------:R-:W-:Y:S01]  /*3800*/  @!P1 F2FP.BF16.PACK_AB R38, R5, R38 ;  /* 0x000000260526923e */ /* 0x000fe200000010ff */
[C---:B------:R-:W-:Y:S02]  /*3810*/  @!P1 FMUL.FTZ R41, R24.reuse, R37 ;  /* 0x0000002518299220 */ /* 0x040fe40000410000 */
[----:B------:R-:W-:Y:S01]  /*3820*/  @!P1 FMUL.FTZ R8, R24, R19 ;  /* 0x0000001318089220 */ /* 0x000fe20000410000 */
[----:B------:R-:W-:Y:S01]  /*3830*/  @!P1 MOV R20, R38 ;  /* 0x0000002600149202 */ /* 0x000fe20000000f00 */
        /* <DEDUP_REMOVED lines=13> */
.L_x_3788:
[----:B------:R-:W-:Y:S05]  /*3910*/  BSYNC B0 ;  /* 0x0000000000007941 */ /* 0x000fea0003800000 */
.L_x_3787:
        /* <DEDUP_REMOVED lines=16> */
[----:B------:R-:W-:Y:S02]  /*3a20*/  LEA R48, P2, R216, R138, 0x1 ;  /* 0x0000008ad8307211 */ /* 0x000fe400078408ff */
[----:B------:R-:W-:Y:S01]  /*3a30*/  LEA R54, P3, R76, R144, 0x1 ;  /* 0x000000904c367211 */ /* 0x000fe200078608ff */
        /* <DEDUP_REMOVED lines=52> */
[C---:B------:R-:W-:Y:S01]  /*3d80*/  @!P1 IMAD.U32 R37, R22.reuse, 0x10000, RZ ;  /* 0x0001000016259824 */ /* 0x040fe200078e00ff */
[----:B-1----:R-:W-:Y:S02]  /*3d90*/  @!P1 LOP3.LUT R25, R21, 0xffff0000, RZ, 0xc0, !PT ;  /* 0xffff000015199812 */ /* 0x002fe400078ec0ff */
[----:B------:R-:W-:Y:S02]  /*3da0*/  @!P1 LOP3.LUT R27, R22, 0xffff0000, RZ, 0xc0, !PT ;  /* 0xffff0000161b9812 */ /* 0x000fe400078ec0ff */
[----:B------:R-:W-:Y:S01]  /*3db0*/  @!P1 LOP3.LUT R24, R23, 0xffff0000, RZ, 0xc0, !PT ;  /* 0xffff000017189812 */ /* 0x000fe200078ec0ff */
[C---:B---3--:R-:W-:Y:S01]  /*3dc0*/  @!P1 IMAD.U32 R31, R18.reuse, 0x10000, RZ ;  /* 0x00010000121f9824 */ /* 0x048fe200078e00ff */
[----:B------:R-:W-:Y:S02]  /*3dd0*/  @!P1 LOP3.LUT R30, R18, 0xffff0000, RZ, 0xc0, !PT ;  /* 0xffff0000121e9812 */ /* 0x000fe400078ec0ff */
[C---:B------:R-:W-:Y:S01]  /*3de0*/  @!P1 SHF.L.U32 R18, R19.reuse, 0x10, RZ ;  /* 0x0000001013129819 */ /* 0x040fe200000006ff */
[----:B------:R-:W-:Y:S01]  /*3df0*/  @!P1 FMUL.FTZ R5, R32, R31 ;  /* 0x0000001f20059220 */ /* 0x000fe20000410000 */
[----:B------:R-:W-:Y:S01]  /*3e00*/  @!P1 LOP3.LUT R19, R19, 0xffff0000, RZ, 0xc0, !PT ;  /* 0xffff000013139812 */ /* 0x000fe200078ec0ff */
[C---:B----4-:R-:W-:Y:S01]  /*3e10*/  @!P1 IMAD.U32 R33, R38.reuse, 0x10000, RZ ;  /* 0x0001000026219824 */ /* 0x050fe200078e00ff */
[----:B------:R-:W-:Y:S01]  /*3e20*/  @!P1 SHF.L.U32 R36, R39, 0x10, RZ ;  /* 0x0000001027249819 */ /* 0x000fe200000006ff */
[----:B------:R-:W-:Y:S01]  /*3e30*/  @!P1 FMUL.FTZ R6, R25, R30 ;  /* 0x0000001e19069220 */ /* 0x000fe20000410000 */
[----:B------:R-:W-:Y:S01]  /*3e40*/  @!P1 LOP3.LUT R35, R38, 0xffff0000, RZ, 0xc0, !PT ;  /* 0xffff000026239812 */ /* 0x000fe200078ec0ff */
[----:B------:R-:W-:Y:S01]  /*3e50*/  @!P1 FMUL.FTZ R42, R32, R33 ;  /* 0x00000021202a9220 */ /* 0x000fe20000410000 */
[----:B------:R-:W-:Y:S01]  /*3e60*/  @!P1 LOP3.LUT R39, R39, 0xffff0000, RZ, 0xc0, !PT ;  /* 0xffff000027279812 */ /* 0x000fe200078ec0ff */
[----:B------:R-:W-:Y:S01]  /*3e70*/  @!P1 FFMA.FTZ R5, R33, R34, R5 ;  /* 0x0000002221059223 */ /* 0x000fe20000010005 */
[----:B------:R-:W-:Y:S01]  /*3e80*/  @!P1 SHF.L.U32 R33, R21, 0x10, RZ ;  /* 0x0000001015219819 */ /* 0x000fe200000006ff */
[----:B------:R-:W-:Y:S02]  /*3e90*/  @!P1 FMUL.FTZ R7, R27, R18 ;  /* 0x000000121b079220 */ /* 0x000fe40000410000 */
[----:B------:R-:W-:Y:S01]  /*3ea0*/  @!P1 FFMA.FTZ R42, R34, R31, -R42 ;  /* 0x0000001f222a9223 */ /* 0x000fe2000001082a */
[----:B------:R-:W-:Y:S01]  /*3eb0*/  @!P1 SHF.L.U32 R34, R23, 0x10, RZ ;  /* 0x0000001017229819 */ /* 0x000fe200000006ff */
[----:B------:R-:W-:Y:S02]  /*3ec0*/  @!P1 FMUL.FTZ R44, R27, R36 ;  /* 0x000000241b2c9220 */ /* 0x000fe40000410000 */
        /* <DEDUP_REMOVED lines=18> */
.L_x_3790:
[----:B------:R-:W-:Y:S05]  /*3ff0*/  BSYNC B0 ;  /* 0x0000000000007941 */ /* 0x000fea0003800000 */
.L_x_3789:
        /* <DEDUP_REMOVED lines=109> */
.L_x_3792:
[----:B------:R-:W-:Y:S05]  /*46d0*/  BSYNC B0 ;  /* 0x0000000000007941 */ /* 0x000fea0003800000 */
.L_x_3791:
        /* <DEDUP_REMOVED lines=74> */
[C---:B------:R-:W-:Y:S01]  /*4b80*/  @!P1 IMAD.U32 R37, R22.reuse, 0x10000, RZ ;  /* 0x0001000016259824 */ /* 0x040fe200078e00ff */
[----:B-1----:R-:W-:Y:S02]  /*4b90*/  @!P1 LOP3.LUT R25, R21, 0xffff0000, RZ, 0xc0, !PT ;  /* 0xffff000015199812 */ /* 0x002fe400078ec0ff */
[----:B------:R-:W-:Y:S02]  /*4ba0*/  @!P1 LOP3.LUT R27, R22, 0xffff0000, RZ, 0xc0, !PT ;  /* 0xffff0000161b9812 */ /* 0x000fe400078ec0ff */
        /* <DEDUP_REMOVED lines=36> */
.L_x_3794:
[----:B------:R-:W-:Y:S05]  /*4df0*/  BSYNC B0 ;  /* 0x0000000000007941 */ /* 0x000fea0003800000 */
.L_x_3793:
        /* <DEDUP_REMOVED lines=109> */
.L_x_3796:
[----:B------:R-:W-:Y:S05]  /*54d0*/  BSYNC B0 ;  /* 0x0000000000007941 */ /* 0x000fea0003800000 */
.L_x_3795:
        /* <DEDUP_REMOVED lines=113> */
.L_x_3798:
[----:B------:R-:W-:Y:S05]  /*5bf0*/  BSYNC B0 ;  /* 0x0000000000007941 */ /* 0x000fea0003800000 */
.L_x_3797:
        /* <DEDUP_REMOVED lines=113> */
.L_x_3800:
[----:B------:R-:W-:Y:S05]  /*6310*/  BSYNC B0 ;  /* 0x0000000000007941 */ /* 0x000fea0003800000 */
.L_x_3799:
        /* <DEDUP_REMOVED lines=74> */
[----:B-1----:R-:W-:Y:S02]  /*67c0*/  @!P1 LOP3.LUT R21, R25, 0xffff0000, RZ, 0xc0, !PT ;  /* 0xffff000019159812 */ /* 0x002fe400078ec0ff */
[----:B------:R-:W-:Y:S02]  /*67d0*/  @!P1 LOP3.LUT R22, R26, 0xffff0000, RZ, 0xc0, !PT ;  /* 0xffff00001a169812 */ /* 0x000fe400078ec0ff */
[----:B------:R-:W-:Y:S01]  /*67e0*/  @!P1 LOP3.LUT R20, R27, 0xffff0000, RZ, 0xc0, !PT ;  /* 0xffff00001b149812 */ /* 0x000fe200078ec0ff */
        /* <DEDUP_REMOVED lines=10> */
[C---:B------:R-:W-:Y:S01]  /*6890*/  @!P1 SHF.L.U32 R35, R37.reuse, 0x10, RZ ;  /* 0x0000001025239819 */ /* 0x040fe200000006ff */
[----:B------:R-:W-:Y:S01]  /*68a0*/  @!P1 FFMA.FTZ R5, R32, R33, R5 ;  /* 0x0000002120059223 */ /* 0x000fe20000010005 */
[----:B------:R-:W-:Y:S01]  /*68b0*/  @!P1 LOP3.LUT R37, R37, 0xffff0000, RZ, 0xc0, !PT ;  /* 0xffff000025259812 */ /* 0x000fe200078ec0ff */
[----:B------:R-:W-:Y:S01]  /*68c0*/  @!P1 FFMA.FTZ R40, R33, R30, -R40 ;  /* 0x0000001e21289223 */ /* 0x000fe20000010828 */
[----:B------:R-:W-:Y:S01]  /*68d0*/  @!P1 SHF.L.U32 R33, R25, 0x10, RZ ;  /* 0x0000001019219819 */ /* 0x000fe200000006ff */
[----:B------:R-:W-:Y:S02]  /*68e0*/  @!P1 IMAD.U32 R32, R26, 0x10000, RZ ;  /* 0x000100001a209824 */ /* 0x000fe400078e00ff */
[C---:B------:R-:W-:Y:S01]  /*68f0*/  @!P1 FMUL.FTZ R7, R22.reuse, R15 ;  /* 0x0000000f16079220 */ /* 0x040fe20000410000 */
[----:B------:R-:W-:Y:S01]  /*6900*/  @!P1 F2FP.BF16.PACK_AB R40, R5, R40 ;  /* 0x000000280528923e */ /* 0x000fe200000010ff */
[----:B------:R-:W-:Y:S02]  /*6910*/  @!P1 FMUL.FTZ R41, R21, R34 ;  /* 0x0000002215299220 */ /* 0x000fe40000410000 */
[----:B------:R-:W-:Y:S01]  /*6920*/  @!P1 FMUL.FTZ R42, R22, R35 ;  /* 0x00000023162a9220 */ /* 0x000fe20000410000 */
[----:B------:R-:W-:Y:S01]  /*6930*/  @!P1 MOV R24, R40 ;  /* 0x0000002800189202 */ /* 0x000fe20000000f00 */
        /* <DEDUP_REMOVED lines=15> */
.L_x_3802:
[----:B------:R-:W-:Y:S05]  /*6a30*/  BSYNC B0 ;  /* 0x0000000000007941 */ /* 0x000fea0003800000 */
.L_x_3801:
        /* <DEDUP_REMOVED lines=9> */
.L_x_3786:
        /* <DEDUP_REMOVED lines=8> */
[----:B------:R-:W-:Y:S01]  /*6b50*/  IMAD.MOV.U32 R135, RZ, RZ, RZ ;  /* 0x000000ffff877224 */ /* 0x000fe200078e00ff */
[----:B------:R-:W-:Y:S01]  /*6b60*/  MOV R61, RZ ;  /* 0x000000ff003d7202 */ /* 0x000fe20000000f00 */
[----:B-----5:R-:W-:Y:S01]  /*6b70*/  IMAD.U32 R35, R44, 0x10000, RZ ;  /* 0x000100002c237824 */ /* 0x020fe200078e00ff */
[----:B------:R-:W-:Y:S01]  /*6b80*/  SHF.R.S32.HI R225, RZ, 0x1, R225 ;  /* 0x00000001ffe17819 */ /* 0x000fe200000114e1 */
[----:B------:R-:W-:Y:S01]  /*6b90*/  IMAD.U32 R42, R46, 0x10000, RZ ;  /* 0x000100002e2a7824 */ /* 0x000fe200078e00ff */
        /* <DEDUP_REMOVED lines=8> */
[--C-:B------:R-:W-:Y:S01]  /*6c20*/  @P1 IMAD.MOV R63, RZ, RZ, -R225.reuse ;  /* 0x000000ffff3f1224 */ /* 0x100fe200078e0ae1 */
[----:B------:R-:W-:Y:S01]  /*6c30*/  @P1 IADD3 R135, -R225, RZ, RZ ;  /* 0x000000ffe1871210 */ /* 0x000fe20007ffe1ff */
[----:B------:R-:W-:Y:S03]  /*6c40*/  @P1 IMAD.MOV R61, RZ, RZ, -R225 ;  /* 0x000000ffff3d1224 */ /* 0x000fe600078e0ae1 */
[C---:B------:R-:W-:Y:S04]  /*6c50*/  LEA R18, P0, R63.reuse, R138, 0x1 ;  /* 0x0000008a3f127211 */ /* 0x040fe800078008ff */
[----:B------:R-:W-:Y:S02]  /*6c60*/  LEA.HI.X.SX32 R19, R63, R139, 0x1, P0 ;  /* 0x0000008b3f137211 */ /* 0x000fe400000f0eff */
[C---:B------:R-:W-:Y:S03]  /*6c70*/  LEA R226, P0, R61.reuse, R140, 0x1 ;  /* 0x0000008c3de27211 */ /* 0x040fe600078008ff */
[----:B------:R-:W2:Y:S01]  /*6c80*/  LD.E.128 R20, [R18.64] ;  /* 0x0000000612147980 */ /* 0x000ea2000c101d00 */
[----:B------:R-:W-:Y:S02]  /*6c90*/  LEA.HI.X.SX32 R227, R61, R141, 0x1, P0 ;  /* 0x0000008d3de37211 */ /* 0x000fe400000f0eff */
        /* <DEDUP_REMOVED lines=17> */
[C---:B------:R-:W-:Y:S01]  /*6db0*/  SHF.L.U32 R18, R23.reuse, 0x10, RZ ;  /* 0x0000001017127819 */ /* 0x040fe200000006ff */
[----:B------:R-:W-:Y:S01]  /*6dc0*/  @!P1 FADD.FTZ R30, -R30, -RZ ;  /* 0x800000ff1e1e9221 */ /* 0x000fe20000010100 */
[----:B------:R-:W-:Y:S01]  /*6dd0*/  LOP3.LUT R22, R23, 0xffff0000, RZ, 0xc0, !PT ;  /* 0xffff000017167812 */ /* 0x000fe200078ec0ff */
[----:B------:R-:W-:Y:S01]  /*6de0*/  FMUL.FTZ R0, R28, R33 ;  /* 0x000000211c007220 */ /* 0x000fe20000410000 */
[----:B------:R-:W-:Y:S01]  /*6df0*/  LOP3.LUT R23, R62, 0xffff0000, RZ, 0xc0, !PT ;  /* 0xffff00003e177812 */ /* 0x000fe200078ec0ff */
[C---:B----4-:R-:W-:Y:S01]  /*6e00*/  IMAD.U32 R34, R56.reuse, 0x10000, RZ ;  /* 0x0001000038227824 */ /* 0x050fe200078e00ff */
        /* <DEDUP_REMOVED lines=33> */
.L_x_3807:
[----:B------:R-:W-:Y:S05]  /*7020*/  BSYNC B0 ;  /* 0x0000000000007941 */ /* 0x000fea0003800000 */
.L_x_3806:
[----:B-----5:R2:W-:Y:S01]  /*7030*/  ST.E.128 [R144.64], R44 ;  /* 0x0000002c90007985 */ /* 0x0205e2000c101d06 */
[----:B------:R-:W-:Y:S01]  /*7040*/  ISETP.GE.AND P0, PT, R12, R15, PT ;  /* 0x0000000f0c00720c */ /* 0x000fe20003f06270 */
[----:B------:R-:W-:Y:S02]  /*7050*/  BSSY B0, `(.L_x_3808) ;  /* 0x0000051000007945 */ /* 0x000fe40003800000 */
[----:B------:R2:W5:Y:S10]  /*7060*/  LD.E.128 R40, [R138.64+0x80] ;  /* 0x000080068a287980 */ /* 0x000574000c101d00 */
[----:B------:R-:W-:-:S05]  /*7070*/  @P0 BRA `(.L_x_3809) ;  /* 0x000004e000000947 */ /* 0x000fca0003800000 */
[----:B------:R-:W-:Y:S01]  /*7080*/  LEA.HI R55, R15, R15, RZ, 0x1 ;  /* 0x0000000f0f377211 */ /* 0x000fe200078f08ff */
[----:B------:R-:W-:Y:S01]  /*7090*/  IMAD.MOV.U32 R61, RZ, RZ, RZ ;  /* 0x000000ffff3d7224 */ /* 0x000fe200078e00ff */
[C---:B-----5:R-:W-:Y:S01]  /*70a0*/  LOP3.LUT R37, R40.reuse, 0xffff0000, RZ, 0xc0, !PT ;  /* 0xffff000028257812 */ /* 0x060fe200078ec0ff */
[----:B------:R-:W-:Y:S01]  /*70b0*/  IMAD.U32 R35, R40, 0x10000, RZ ;  /* 0x0001000028237824 */ /* 0x000fe200078e00ff */
[----:B------:R-:W-:Y:S01]  /*70c0*/  SHF.R.S32.HI R55, RZ, 0x1, R55 ;  /* 0x00000001ff377819 */ /* 0x000fe20000011437 */
[----:B--2---:R-:W-:Y:S01]  /*70d0*/  IMAD.U32 R44, R42, 0x10000, RZ ;  /* 0x000100002a2c7824 */ /* 0x004fe200078e00ff */
        /* <DEDUP_REMOVED lines=58> */
[----:B------:R-:W-:Y:S01]  /*7480*/  FFMA.FTZ R3, R40, R39, R3 ;  /* 0x0000002728037223 */ /* 0x000fe20000010003 */
[----:B------:R-:W-:Y:S01]  /*7490*/  F2FP.BF16.PACK_AB R40, R2, R0 ;  /* 0x000000000228723e */ /* 0x000fe200000010ff */
        /* <DEDUP_REMOVED lines=12> */
.L_x_3809:
[----:B------:R-:W-:Y:S05]  /*7560*/  BSYNC B0 ;  /* 0x0000000000007941 */ /* 0x000fea0003800000 */
.L_x_3808:
[----:B-----5:R3:W-:Y:S02]  /*7570*/  ST.E.128 [R144.64+0x80], R40 ;  /* 0x0000802890007985 */ /* 0x0207e4000c101d06 */
.L_x_3805:
[----:B------:R-:W-:Y:S05]  /*7580*/  BSYNC B1 ;  /* 0x0000000000017941 */ /* 0x000fea0003800000 */
.L_x_3804:
        /* <DEDUP_REMOVED lines=17> */
[----:B---3--:R-:W-:Y:S01]  /*76a0*/  LOP3.LUT R41, R61, 0xffff0000, RZ, 0xc0, !PT ;  /* 0xffff00003d297812 */ /* 0x008fe200078ec0ff */
[C---:B--2---:R-:W-:Y:S01]  /*76b0*/  IMAD.U32 R46, R63.reuse, 0x10000, RZ ;  /* 0x000100003f2e7824 */ /* 0x044fe200078e00ff */
        /* <DEDUP_REMOVED lines=10> */
[C---:B----4-:R-:W-:Y:S02]  /*7760*/  LEA R224, P0, R139.reuse, R140, 0x1 ;  /* 0x0000008c8be07211 */ /* 0x050fe400078008ff */
        /* <DEDUP_REMOVED lines=17> */
[----:B------:R-:W-:Y:S02]  /*7880*/  LOP3.LUT R20, R22, 0xffff0000, RZ, 0xc0, !PT ;  /* 0xffff000016147812 */ /* 0x000fe400078ec0ff */
[----:B------:R-:W-:Y:S01]  /*7890*/  LOP3.LUT R22, R23, 0xffff0000, RZ, 0xc0, !PT ;  /* 0xffff000017167812 */ /* 0x000fe200078ec0ff */
[C---:B---3--:R-:W-:Y:S01]  /*78a0*/  IMAD.U32 R30, R225.reuse, 0x10000, RZ ;  /* 0x00010000e11e7824 */ /* 0x048fe200078e00ff */
        /* <DEDUP_REMOVED lines=8> */
[C---:B------:R-:W-:Y:S01]  /*7930*/  SHF.L.U32 R21, R227.reuse, 0x10, RZ ;  /* 0x00000010e3157819 */ /* 0x040fe200000006ff */
[----:B------:R-:W-:Y:S01]  /*7940*/  FMUL.FTZ R0, R28, R33 ;  /* 0x000000211c007220 */ /* 0x000fe20000410000 */
[----:B------:R-:W-:Y:S01]  /*7950*/  LOP3.LUT R19, R227, 0xffff0000, RZ, 0xc0, !PT ;  /* 0xffff0000e3137812 */ /* 0x000fe200078ec0ff */
[----:B------:R-:W-:Y:S02]  /*7960*/  @!P1 FADD.FTZ R31, -R31, -RZ ;  /* 0x800000ff1f1f9221 */ /* 0x000fe40000010100 */
[C---:B----4-:R-:W-:Y:S01]  /*7970*/  IMAD.U32 R34, R56.reuse, 0x10000, RZ ;  /* 0x0001000038227824 */ /* 0x050fe200078e00ff */
[----:B------:R-:W-:Y:S01]  /*7980*/  LOP3.LUT R36, R56, 0xffff0000, RZ, 0xc0, !PT ;  /* 0xffff000038247812 */ /* 0x000fe200078ec0ff */
[----:B------:R-:W-:Y:S01]  /*7990*/  FMUL.FTZ R2, R27, R32 ;  /* 0x000000201b027220 */ /* 0x000fe20000410000 */
[----:B------:R-:W-:Y:S01]  /*79a0*/  SHF.L.U32 R39, R57, 0x10, RZ ;  /* 0x0000001039277819 */ /* 0x000fe200000006ff */
        /* <DEDUP_REMOVED lines=27> */
.L_x_3813:
[----:B------:R-:W-:Y:S05]  /*7b60*/  BSYNC B0 ;  /* 0x0000000000007941 */ /* 0x000fea0003800000 */
.L_x_3812:
[----:B------:R-:W-:Y:S01]  /*7b70*/  LEA R2, P1, R76, R144, 0x1 ;  /* 0x000000904c027211 */ /* 0x000fe200078208ff */
[----:B------:R-:W-:Y:S01]  /*7b80*/  BSSY B0, `(.L_x_3814) ;  /* 0x000005a000007945 */ /* 0x000fe20003800000 */
[----:B----4-:R-:W-:Y:S02]  /*7b90*/  LEA R224, P0, R216, R138, 0x1 ;  /* 0x0000008ad8e07211 */ /* 0x010fe400078008ff */
[----:B------:R-:W-:Y:S02]  /*7ba0*/  LEA.HI.X R3, R76, R145, R77, 0x1, P1 ;  /* 0x000000914c037211 */ /* 0x000fe400008f0c4d */
[----:B------:R-:W-:Y:S02]  /*7bb0*/  LEA.HI.X R225, R216, R137, R217, 0x1, P0 ;  /* 0x00000089d8e17211 */ /* 0x000fe400000f0cd9 */
[----:B------:R-:W-:Y:S01]  /*7bc0*/  ISETP.GE.AND P0, PT, R12, R15, PT ;  /* 0x0000000f0c00720c */ /* 0x000fe20003f06270 */
[----:B-----5:R4:W-:Y:S04]  /*7bd0*/  ST.E.128 [R2.64], R60 ;  /* 0x0000003c02007985 */ /* 0x0209e8000c101d06 */
[----:B--2---:R4:W5:Y:S08]  /*7be0*/  LD.E.128 R44, [R224.64] ;  /* 0x00000006e02c7980 */ /* 0x004970000c101d00 */
[----:B------:R-:W-:-:S05]  /*7bf0*/  @P0 BRA `(.L_x_3815) ;  /* 0x0000052000000947 */ /* 0x000fca0003800000 */
[----:B------:R-:W-:Y:S01]  /*7c00*/  LEA.HI R135, R15, R15, RZ, 0x1 ;  /* 0x0000000f0f877211 */ /* 0x000fe200078f08ff */
[----:B------:R-:W-:Y:S01]  /*7c10*/  IMAD.MOV.U32 R50, RZ, RZ, RZ ;  /* 0x000000ffff327224 */ /* 0x000fe200078e00ff */
[C---:B-----5:R-:W-:Y:S01]  /*7c20*/  LOP3.LUT R37, R44.reuse, 0xffff0000, RZ, 0xc0, !PT ;  /* 0xffff00002c257812 */ /* 0x060fe200078ec0ff */
[----:B------:R-:W-:Y:S01]  /*7c30*/  IMAD.U32 R35, R44, 0x10000, RZ ;  /* 0x000100002c237824 */ /* 0x000fe200078e00ff */
[----:B------:R-:W-:Y:S01]  /*7c40*/  SHF.R.S32.HI R135, RZ, 0x1, R135 ;  /* 0x00000001ff877819 */ /* 0x000fe20000011487 */
[C---:B------:R-:W-:Y:S01]  /*7c50*/  IMAD.U32 R38, R45.reuse, 0x10000, RZ ;  /* 0x000100002d267824 */ /* 0x040fe200078e00ff */
[----:B---3--:R-:W-:Y:S02]  /*7c60*/  LOP3.LUT R41, R45, 0xffff0000, RZ, 0xc0, !PT ;  /* 0xffff00002d297812 */ /* 0x008fe400078ec0ff */
[----:B------:R-:W-:Y:S01]  /*7c70*/  ISETP.GE.AND P1, PT, R12, R135, PT ;  /* 0x000000870c00720c */ /* 0x000fe20003f26270 */
[--C-:B----4-:R-:W-:Y:S01]  /*7c80*/  IMAD.MOV.U32 R60, RZ, RZ, R135.reuse ;  /* 0x000000ffff3c7224 */ /* 0x110fe200078e0087 */
[C---:B------:R-:W-:Y:S02]  /*7c90*/  SHF.L.U32 R42, R46.reuse, 0x10, RZ ;  /* 0x000000102e2a7819 */ /* 0x040fe400000006ff */
[----:B------:R-:W-:Y:S01]  /*7ca0*/  LOP3.LUT R45, R46, 0xffff0000, RZ, 0xc0, !PT ;  /* 0xffff00002e2d7812 */ /* 0x000fe200078ec0ff */
[C---:B------:R-:W-:Y:S01]  /*7cb0*/  IMAD.U32 R46, R47.reuse, 0x10000, RZ ;  /* 0x000100002f2e7824 */ /* 0x040fe200078e00ff */
        /* <DEDUP_REMOVED lines=70> */
.L_x_3815:
[----:B------:R-:W-:Y:S05]  /*8120*/  BSYNC B0 ;  /* 0x0000000000007941 */ /* 0x000fea0003800000 */
.L_x_3814:
[C---:B----4-:R-:W-:Y:S04]  /*8130*/  LEA R2, P0, R105.reuse, R144, 0x1 ;  /* 0x0000009069027211 */ /* 0x050fe800078008ff */
[----:B------:R-:W-:Y:S05]  /*8140*/  LEA.HI.X R3, R105, R145, R104, 0x1, P0 ;  /* 0x0000009169037211 */ /* 0x000fea00000f0c68 */
[----:B-----5:R2:W-:Y:S04]  /*8150*/  ST.E.128 [R2.64], R44 ;  /* 0x0000002c02007985 */ /* 0x0205e8000c101d06 */
.L_x_3811:
[----:B------:R-:W-:Y:S05]  /*8160*/  BSYNC B1 ;  /* 0x0000000000017941 */ /* 0x000fea0003800000 */
.L_x_3810:
        /* <DEDUP_REMOVED lines=93> */
.L_x_3819:
[----:B------:R-:W-:Y:S05]  /*8740*/  BSYNC B0 ;  /* 0x0000000000007941 */ /* 0x000fea0003800000 */
.L_x_3818:
[----:B--2---:R-:W-:Y:S01]  /*8750*/  LEA R2, P1, R106, R144, 0x1 ;  /* 0x000000906a027211 */ /* 0x004fe200078208ff */
[----:B------:R-:W-:Y:S01]  /*8760*/  BSSY B0, `(.L_x_3820) ;  /* 0x000005a000007945 */ /* 0x000fe20003800000 */
[----:B----4-:R-:W-:Y:S02]  /*8770*/  LEA R224, P0, R214, R138, 0x1 ;  /* 0x0000008ad6e07211 */ /* 0x010fe400078008ff */
        /* <DEDUP_REMOVED lines=14> */
[--C-:B--2---:R-:W-:Y:S01]  /*8860*/  IMAD.MOV.U32 R60, RZ, RZ, R135.reuse ;  /* 0x000000ffff3c7224 */ /* 0x104fe200078e0087 */
        /* <DEDUP_REMOVED lines=73> */
.L_x_3821:
[----:B------:R-:W-:Y:S05]  /*8d00*/  BSYNC B0 ;  /* 0x0000000000007941 */ /* 0x000fea0003800000 */
.L_x_3820:
[C---:B--2---:R-:W-:Y:S04]  /*8d10*/  LEA R2, P0, R101.reuse, R144, 0x1 ;  /* 0x0000009065027211 */ /* 0x044fe800078008ff */
[----:B------:R-:W-:Y:S05]  /*8d20*/  LEA.HI.X R3, R101, R145, R100, 0x1, P0 ;  /* 0x0000009165037211 */ /* 0x000fea00000f0c64 */
[----:B-----5:R2:W-:Y:S04]  /*8d30*/  ST.E.128 [R2.64], R44 ;  /* 0x0000002c02007985 */ /* 0x0205e8000c101d06 */
.L_x_3817:
[----:B------:R-:W-:Y:S05]  /*8d40*/  BSYNC B1 ;  /* 0x0000000000017941 */ /* 0x000fea0003800000 */
.L_x_3816:
        /* <DEDUP_REMOVED lines=21> */
[--C-:B------:R-:W-:Y:S01]  /*8ea0*/  IMAD.MOV.U32 R8, RZ, RZ, R7.reuse ;  /* 0x000000ffff087224 */ /* 0x100fe200078e0007 */
[C---:B------:R-:W-:Y:S02]  /*8eb0*/  SHF.L.U32 R42, R46.reuse, 0x10, RZ ;  /* 0x000000102e2a7819 */ /* 0x040fe400000006ff */
[----:B------:R-:W-:Y:S01]  /*8ec0*/  LOP3.LUT R45, R46, 0xffff0000, RZ, 0xc0, !PT ;  /* 0xffff00002e2d7812 */ /* 0x000fe200078ec0ff */
[C---:B------:R-:W-:Y:S01]  /*8ed0*/  IMAD.U32 R46, R47.reuse, 0x10000, RZ ;  /* 0x000100002f2e7824 */ /* 0x040fe200078e00ff */
[----:B------:R-:W-:Y:S07]  /*8ee0*/  LOP3.LUT R49, R47, 0xffff0000, RZ, 0xc0, !PT ;  /* 0xffff00002f317812 */ /* 0x000fee00078ec0ff */
[----:B------:R-:W-:Y:S01]  /*8ef0*/  @P1 IADD3 R8, -R7, RZ, RZ ;  /* 0x000000ff07081210 */ /* 0x000fe20007ffe1ff */
[----:B------:R-:W-:Y:S03]  /*8f00*/  @P1 IMAD.MOV R6, RZ, RZ, -R7 ;  /* 0x000000ffff061224 */ /* 0x000fe600078e0a07 */
[C---:B------:R-:W-:Y:S02]  /*8f10*/  LEA R18, P0, R8.reuse, R60, 0x1 ;  /* 0x0000003c08127211 */ /* 0x040fe400078008ff */
[----:B------:R-:W-:Y:S02]  /*8f20*/  IADD3 R39, P2, R173, R6, RZ ;  /* 0x00000006ad277210 */ /* 0x000fe40007f5e0ff */
[----:B------:R-:W-:Y:S02]  /*8f30*/  LEA.HI.X.SX32 R19, R8, R61, 0x1, P0 ;  /* 0x0000003d08137211 */ /* 0x000fe400000f0eff */
[C---:B-1----:R-:W-:Y:S02]  /*8f40*/  LEA R60, P0, R39.reuse, R140, 0x1 ;  /* 0x0000008c273c7211 */ /* 0x042fe400078008ff */
        /* <DEDUP_REMOVED lines=63> */
.L_x_3825:
[----:B------:R-:W-:Y:S05]  /*9340*/  BSYNC B0 ;  /* 0x0000000000007941 */ /* 0x000fea0003800000 */
.L_x_3824:
        /* <DEDUP_REMOVED lines=39> */
[----:B---3--:R3:W4:Y:S01]  /*95c0*/  LD.E.128 R40, [R18.64] ;  /* 0x0000000612287980 */ /* 0x008722000c101d00 */
[C---:B--2---:R-:W-:Y:S01]  /*95d0*/  IMAD.U32 R8, R7.reuse, 0x10000, RZ ;  /* 0x0001000007087824 */ /* 0x044fe200078e00ff */
[----:B---3--:R-:W-:Y:S01]  /*95e0*/  LOP3.LUT R19, R7, 0xffff0000, RZ, 0xc0, !PT ;  /* 0xffff000007137812 */ /* 0x008fe200078ec0ff */
        /* <DEDUP_REMOVED lines=50> */
.L_x_3827:
[----:B------:R-:W-:Y:S05]  /*9910*/  BSYNC B0 ;  /* 0x0000000000007941 */ /* 0x000fea0003800000 */
.L_x_3826:
[C---:B--2---:R-:W-:Y:S04]  /*9920*/  LEA R2, P0, R99.reuse, R144, 0x1 ;  /* 0x0000009063027211 */ /* 0x044fe800078008ff */
[----:B------:R-:W-:Y:S05]  /*9930*/  LEA.HI.X R3, R99, R145, R98, 0x1, P0 ;  /* 0x0000009163037211 */ /* 0x000fea00000f0c62 */
[----:B-----5:R2:W-:Y:S04]  /*9940*/  ST.E.128 [R2.64], R20 ;  /* 0x0000001402007985 */ /* 0x0205e8000c101d06 */
.L_x_3823:
[----:B------:R-:W-:Y:S05]  /*9950*/  BSYNC B1 ;  /* 0x0000000000017941 */ /* 0x000fea0003800000 */
.L_x_3822:
        /* <DEDUP_REMOVED lines=87> */
[----:B------:R-:W-:Y:S02]  /*9ed0*/  FFMA.FTZ R6, R35, R23, R6 ;  /* 0x0000001723067223 */ /* 0x000fe40000010006 */
[----:B------:R-:W-:Y:S02]  /*9ee0*/  FFMA.FTZ R7, R28, R25, R7 ;  /* 0x000000191c077223 */ /* 0x000fe40000010007 */
[----:B------:R-:W-:Y:S01]  /*9ef0*/  FFMA.FTZ R8, R37, R27, R8 ;  /* 0x0000001b25087223 */ /* 0x000fe20000010008 */
[----:B------:R-:W-:Y:S02]  /*9f00*/  F2FP.BF16.PACK_AB R37, R4, R3 ;  /* 0x000000030425723e */ /* 0x000fe400000010ff */
[----:B------:R-:W-:Y:S02]  /*9f10*/  F2FP.BF16.PACK_AB R38, R6, R5 ;  /* 0x000000050626723e */ /* 0x000fe400000010ff */
[----:B------:R-:W-:Y:S02]  /*9f20*/  F2FP.BF16.PACK_AB R39, R8, R7 ;  /* 0x000000070827723e */ /* 0x000fe400000010ff */
.L_x_3831:
[----:B------:R-:W-:Y:S05]  /*9f30*/  BSYNC B0 ;  /* 0x0000000000007941 */ /* 0x000fea0003800000 */
.L_x_3830:
[----:B------:R-:W-:Y:S01]  /*9f40*/  LEA R4, P1, R102, R144, 0x1 ;  /* 0x0000009066047211 */ /* 0x000fe200078208ff */
[----:B------:R-:W-:Y:S01]  /*9f50*/  BSSY B0, `(.L_x_3832) ;  /* 0x000005a000007945 */ /* 0x000fe20003800000 */
[----:B--2---:R-:W-:Y:S02]  /*9f60*/  LEA R2, P0, R210, R138, 0x1 ;  /* 0x0000008ad2027211 */ /* 0x004fe400078008ff */
        /* <DEDUP_REMOVED lines=88> */
.L_x_3833:
[----:B------:R-:W-:Y:S05]  /*a4f0*/  BSYNC B0 ;  /* 0x0000000000007941 */ /* 0x000fea0003800000 */
.L_x_3832:
[C---:B--2---:R-:W-:Y:S04]  /*a500*/  LEA R2, P0, R97.reuse, R144, 0x1 ;  /* 0x0000009061027211 */ /* 0x044fe800078008ff */
[----:B------:R-:W-:Y:S05]  /*a510*/  LEA.HI.X R3, R97, R145, R96, 0x1, P0 ;  /* 0x0000009161037211 */ /* 0x000fea00000f0c60 */
[----:B-----5:R2:W-:Y:S04]  /*a520*/  ST.E.128 [R2.64], R20 ;  /* 0x0000001402007985 */ /* 0x0205e8000c101d06 */
.L_x_3829:
[----:B------:R-:W-:Y:S05]  /*a530*/  BSYNC B1 ;  /* 0x0000000000017941 */ /* 0x000fea0003800000 */
.L_x_3828:
        /* <DEDUP_REMOVED lines=95> */
.L_x_3837:
[----:B------:R-:W-:Y:S05]  /*ab30*/  BSYNC B0 ;  /* 0x0000000000007941 */ /* 0x000fea0003800000 */
.L_x_3836:
        /* <DEDUP_REMOVED lines=92> */
.L_x_3839:
[----:B------:R-:W-:Y:S05]  /*b100*/  BSYNC B0 ;  /* 0x0000000000007941 */ /* 0x000fea0003800000 */
.L_x_3838:
[C---:B-1----:R-:W-:Y:S04]  /*b110*/  LEA R2, P0, R95.reuse, R144, 0x1 ;  /* 0x000000905f027211 */ /* 0x042fe800078008ff */
[----:B------:R-:W-:Y:S05]  /*b120*/  LEA.HI.X R3, R95, R145, R94, 0x1, P0 ;  /* 0x000000915f037211 */ /* 0x000fea00000f0c5e */
[----:B-----5:R1:W-:Y:S04]  /*b130*/  ST.E.128 [R2.64], R20 ;  /* 0x0000001402007985 */ /* 0x0203e8000c101d06 */
.L_x_3835:
[----:B------:R-:W-:Y:S05]  /*b140*/  BSYNC B1 ;  /* 0x0000000000017941 */ /* 0x000fea0003800000 */
.L_x_3834:
        /* <DEDUP_REMOVED lines=95> */
.L_x_3843:
[----:B------:R-:W-:Y:S05]  /*b740*/  BSYNC B0 ;  /* 0x0000000000007941 */ /* 0x000fea0003800000 */
.L_x_3842:
        /* <DEDUP_REMOVED lines=92> */
.L_x_3845:
[----:B------:R-:W-:Y:S05]  /*bd10*/  BSYNC B0 ;  /* 0x0000000000007941 */ /* 0x000fea0003800000 */
.L_x_3844:
[C---:B-1----:R-:W-:Y:S04]  /*bd20*/  LEA R2, P0, R93.reuse, R144, 0x1 ;  /* 0x000000905d027211 */ /* 0x042fe800078008ff */
[----:B------:R-:W-:Y:S05]  /*bd30*/  LEA.HI.X R3, R93, R145, R92, 0x1, P0 ;  /* 0x000000915d037211 */ /* 0x000fea00000f0c5c */
[----:B-----5:R1:W-:Y:S04]  /*bd40*/  ST.E.128 [R2.64], R20 ;  /* 0x0000001402007985 */ /* 0x0203e8000c101d06 */
.L_x_3841:
[----:B------:R-:W-:Y:S05]  /*bd50*/  BSYNC B1 ;  /* 0x0000000000017941 */ /* 0x000fea0003800000 */
.L_x_3840:
        /* <DEDUP_REMOVED lines=95> */
.L_x_3849:
[----:B------:R-:W-:Y:S05]  /*c350*/  BSYNC B0 ;  /* 0x0000000000007941 */ /* 0x000fea0003800000 */
.L_x_3848:
        /* <DEDUP_REMOVED lines=12> */
[C---:B-----5:R-:W-:Y:S01]  /*c420*/  LOP3.LUT R35, R23.reuse, 0xffff0000, RZ, 0xc0, !PT ;  /* 0xffff000017237812 */ /* 0x060fe200078ec0ff */
[----:B------:R-:W-:Y:S01]  /*c430*/  IMAD.MOV.U32 R27, RZ, RZ, RZ ;  /* 0x000000ffff1b7224 */ /* 0x000fe200078e00ff */
[----:B------:R-:W-:Y:S01]  /*c440*/  SHF.R.S32.HI R19, RZ, 0x1, R19 ;  /* 0x00000001ff137819 */ /* 0x000fe20000011413 */
[----:B------:R-:W-:Y:S01]  /*c450*/  IMAD.U32 R28, R23, 0x10000, RZ ;  /* 0x00010000171c7824 */ /* 0x000fe200078e00ff */
[----:B------:R-:W-:Y:S01]  /*c460*/  LOP3.LUT R29, R20, 0xffff0000, RZ, 0xc0, !PT ;  /* 0xffff0000141d7812 */ /* 0x000fe200078ec0ff */
[C---:B------:R-:W-:Y:S01]  /*c470*/  IMAD.U32 R24, R21.reuse, 0x10000, RZ ;  /* 0x0001000015187824 */ /* 0x040fe200078e00ff */
[----:B------:R-:W-:Y:S01]  /*c480*/  ISETP.GE.AND P1, PT, R12, R19, PT ;  /* 0x000000130c00720c */ /* 0x000fe20003f26270 */
[--C-:B------:R-:W-:Y:S01]  /*c490*/  IMAD.MOV.U32 R0, RZ, RZ, R19.reuse ;  /* 0x000000ffff007224 */ /* 0x100fe200078e0013 */
[----:B------:R-:W-:Y:S02]  /*c4a0*/  LOP3.LUT R31, R21, 0xffff0000, RZ, 0xc0, !PT ;  /* 0xffff0000151f7812 */ /* 0x000fe400078ec0ff */
[C---:B------:R-:W-:Y:S02]  /*c4b0*/  SHF.L.U32 R26, R22.reuse, 0x10, RZ ;  /* 0x00000010161a7819 */ /* 0x040fe400000006ff */
        /* <DEDUP_REMOVED lines=8> */
[C---:B---3--:R-:W-:Y:S01]  /*c540*/  LEA R40, P0, R25.reuse, R140, 0x1 ;  /* 0x0000008c19287211 */ /* 0x048fe200078008ff */
        /* <DEDUP_REMOVED lines=10> */
[----:B-1----:R-:W-:Y:S01]  /*c5f0*/  LOP3.LUT R18, R7, 0xffff0000, RZ, 0xc0, !PT ;  /* 0xffff000007127812 */ /* 0x002fe200078ec0ff */
        /* <DEDUP_REMOVED lines=19> */
[C---:B----4-:R-:W-:Y:S01]  /*c730*/  LOP3.LUT R30, R39.reuse, 0xffff0000, RZ, 0xc0, !PT ;  /* 0xffff0000271e7812 */ /* 0x050fe200078ec0ff */
        /* <DEDUP_REMOVED lines=30> */
.L_x_3851:
[----:B------:R-:W-:Y:S05]  /*c920*/  BSYNC B0 ;  /* 0x0000000000007941 */ /* 0x000fea0003800000 */
.L_x_3850:
[C---:B-1----:R-:W-:Y:S04]  /*c930*/  LEA R2, P0, R91.reuse, R144, 0x1 ;  /* 0x000000905b027211 */ /* 0x042fe800078008ff */
[----:B------:R-:W-:Y:S05]  /*c940*/  LEA.HI.X R3, R91, R145, R90, 0x1, P0 ;  /* 0x000000915b037211 */ /* 0x000fea00000f0c5a */
[----:B-----5:R1:W-:Y:S04]  /*c950*/  ST.E.128 [R2.64], R20 ;  /* 0x0000001402007985 */ /* 0x0203e8000c101d06 */
.L_x_3847:
[----:B------:R-:W-:Y:S05]  /*c960*/  BSYNC B1 ;  /* 0x0000000000017941 */ /* 0x000fea0003800000 */
.L_x_3846:
[----:B-12---:R-:W2:Y:S02]  /*c970*/  LD.E R3, [R132.64+0xd0] ;  /* 0x0000d00684037980 */ /* 0x006ea4000c101900 */
[----:B--2---:R-:W-:Y:S05]  /*c980*/  IMAD.U32 R3, R3, -0x40, RZ ;  /* 0xffffffc003037824 */ /* 0x004fea00078e00ff */
[C---:B------:R-:W-:Y:S02]  /*c990*/  LEA R142, P1, R3.reuse, R142, 0x1 ;  /* 0x0000008e038e7211 */ /* 0x040fe400078208ff */
[C---:B------:R-:W-:Y:S02]  /*c9a0*/  LEA R140, P0, R3.reuse, R140, 0x1 ;  /* 0x0000008c038c7211 */ /* 0x040fe400078008ff */
[C---:B------:R-:W-:Y:S02]  /*c9b0*/  LEA.HI.X.SX32 R143, R3.reuse, R143, 0x1, P1 ;  /* 0x0000008f038f7211 */ /* 0x040fe400008f0eff */
[----:B------:R-:W-:Y:S01]  /*c9c0*/  LEA.HI.X.SX32 R141, R3, R141, 0x1, P0 ;  /* 0x0000008d038d7211 */ /* 0x000fe200000f0eff */
[----:B------:R-:W-:-:S05]  /*c9d0*/  BRA `(.L_x_3803) ;  /* 0x000005d000007947 */ /* 0x000fca0003800000 */
.L_x_3785:
        /* <DEDUP_REMOVED lines=93> */
.L_x_3803:
[----:B------:R-:W-:Y:S05]  /*cfb0*/  BSYNC B2 ;  /* 0x0000000000027941 */ /* 0x000fea0003800000 */
.L_x_3784:
        /* <DEDUP_REMOVED lines=73> */
[----:B------:R-:W-:Y:S01]  /*d450*/  IMAD R4, R20, R7, R4 ;  /* 0x0000000714047224 */ /* 0x000fe200078e0204 */
        /* <DEDUP_REMOVED lines=16> */
.L_x_3853:
[----:B------:R-:W2:Y:S01]  /*d560*/  LD.E R0, [R132.64+0x40] ;  /* 0x0000400684007980 */ /* 0x000ea2000c101900 */
[----:B------:R-:W-:Y:S02]  /*d570*/  IMAD.MOV.U32 R4, RZ, RZ, R147 ;  /* 0x000000ffff047224 */ /* 0x000fe400078e0093 */
[----:B------:R-:W-:Y:S01]  /*d580*/  IMAD.MOV.U32 R5, RZ, RZ, R146 ;  /* 0x000000ffff057224 */ /* 0x000fe200078e0092 */
[----:B------:R-:W4:Y:S02]  /*d590*/  LD.E R3, [R132.64+0x38] ;  /* 0x0000380684037980 */ /* 0x000f24000c101900 */
[----:B----4-:R-:W-:Y:S02]  /*d5a0*/  IMAD.U32 R3, R3, -0x80, RZ ;  /* 0xffffff8003037824 */ /* 0x010fe400078e00ff */
[----:B--2---:R-:W-:Y:S03]  /*d5b0*/  IMAD.U32 R0, R0, -0x80, RZ ;  /* 0xffffff8000007824 */ /* 0x004fe600078e00ff */
[C---:B-1-3--:R-:W-:Y:S02]  /*d5c0*/  LEA R144, P0, R3.reuse, R144, 0x1 ;  /* 0x0000009003907211 */ /* 0x04afe400078008ff */
[C---:B------:R-:W-:Y:S02]  /*d5d0*/  LEA R147, P1, R0.reuse, R4, 0x1 ;  /* 0x0000000400937211 */ /* 0x040fe400078208ff */
[----:B------:R-:W-:Y:S02]  /*d5e0*/  LEA.HI.X.SX32 R145, R3, R145, 0x1, P0 ;  /* 0x0000009103917211 */ /* 0x000fe400000f0eff */
[----:B------:R-:W-:Y:S04]  /*d5f0*/  LEA.HI.X.SX32 R146, R0, R5, 0x1, P1 ;  /* 0x0000000500927211 */ /* 0x000fe800008f0eff */
.L_x_3854:
[----:B------:R-:W-:Y:S05]  /*d600*/  BSYNC B0 ;  /* 0x0000000000007941 */ /* 0x000fea0003800000 */
.L_x_3852:
[----:B------:R-:W-:Y:S04]  /*d610*/  IADD3 R11, R11, -0x1, RZ ;  /* 0xffffffff0b0b7810 */ /* 0x000fe80007ffe0ff */
[----:B------:R-:W-:Y:S11]  /*d620*/  ISETP.GT.AND P0, PT, R11, R108, PT ;  /* 0x0000006c0b00720c */ /* 0x000ff60003f04270 */
[----:B------:R-:W-:Y:S02]  /*d630*/  @!UPT UIADD3 URZ, URZ, URZ, URZ ;  /* 0x0000003f3f3ff290 */ /* 0x000fe4000fffe03f */
[----:B------:R-:W-:-:S05]  /*d640*/  @P0 BRA `(.L_x_3855) ;  /* 0xffff566000000947 */ /* 0x000fca000383ffff */
.L_x_3783:
[----:B------:R-:W-:Y:S01]  /*d650*/  WARPSYNC 0xffffffff ;  /* 0xffffffff00007948 */ /* 0x000fe20003800000 */
        /* <DEDUP_REMOVED lines=10> */
[----:B------:R-:W4:Y:S04]  /*d700*/  LD.E.U8 R0, [R132.64+0x1b3] ;  /* 0x0001b30684007980 */ /* 0x000f28000c101100 */
[----:B------:R1:W5:Y:S04]  /*d710*/  LD.E.64 R32, [R132.64+0x148] ;  /* 0x0001480684207980 */ /* 0x000368000c101b00 */
[----:B------:R1:W5:Y:S01]  /*d720*/  LD.E.64 R30, [R132.64+0x150] ;  /* 0x00015006841e7980 */ /* 0x000362000c101b00 */
[----:B--2---:R-:W-:-:S04]  /*d730*/  ISETP.NE.U32.AND P1, PT, R6, RZ, PT ;  /* 0x000000ff0600720c */ /* 0x004fc80003f25070 */
[----:B------:R-:W-:-:S13]  /*d740*/  ISETP.NE.AND.EX P1, PT, R7, RZ, PT, P1 ;  /* 0x000000ff0700720c */ /* 0x000fda0003f25310 */
[----:B------:R-:W-:-:S04]  /*d750*/  @P1 LEA R10, P0, R239, R6, 0x2 ;  /* 0x00000006ef0a1211 */ /* 0x000fc800078010ff */
[----:B------:R-:W-:-:S05]  /*d760*/  @P1 LEA.HI.X R11, R239, R7, R80, 0x2, P0 ;  /* 0x00000007ef0b1211 */ /* 0x000fca00000f1450 */
[----:B------:R-:W2:Y:S01]  /*d770*/  @P1 LD.E R2, [R10.64] ;  /* 0x000000060a021980 */ /* 0x000ea2000c101900 */
[CC--:B------:R-:W-:Y:S02]  /*d780*/  LEA R7, P0, R190.reuse, R186.reuse, 0x5 ;  /* 0x000000babe077211 */ /* 0x0c0fe400078028ff */
[----:B------:R-:W-:Y:S02]  /*d790*/  LEA.HI R19, R3, R3, RZ, 0x1 ;  /* 0x0000000303137211 */ /* 0x000fe400078f08ff */
[----:B------:R-:W-:Y:S02]  /*d7a0*/  IADD3 R5, P1, R5, R186, RZ ;  /* 0x000000ba05057210 */ /* 0x000fe40007f3e0ff */
[----:B------:R-:W-:Y:S02]  /*d7b0*/  LEA.HI.X R6, R190, R189, R191, 0x5, P0 ;  /* 0x000000bdbe067211 */ /* 0x000fe400000f2cbf */
[-C--:B------:R-:W-:Y:S02]  /*d7c0*/  LEA R36, P0, R7, R192.reuse, 0x1 ;  /* 0x000000c007247211 */ /* 0x080fe400078008ff */
[----:B------:R-:W-:Y:S01]  /*d7d0*/  SHF.R.S32.HI R19, RZ, 0x1, R19 ;  /* 0x00000001ff137819 */ /* 0x000fe20000011413 */
[----:B------:R-:W-:Y:S01]  /*d7e0*/  IMAD.X R9, R9, 0x1, R189, P1 ;  /* 0x0000000109097824 */ /* 0x000fe200008e06bd */
[----:B----4-:R-:W-:Y:S01]  /*d7f0*/  ISETP.NE.AND P4, PT, R0, RZ, PT ;  /* 0x000000ff0000720c */ /* 0x010fe20003f85270 */
[----:B------:R-:W-:Y:S01]  /*d800*/  IMAD.MOV.U32 R188, RZ, RZ, R186 ;  /* 0x000000ffffbc7224 */ /* 0x000fe200078e00ba */
[----:B---3--:R-:W-:-:S02]  /*d810*/  LEA R42, P2, R186, R192, 0x1 ;  /* 0x000000c0ba2a7211 */ /* 0x008fc400078408ff */
[----:B------:R-:W-:Y:S02]  /*d820*/  LEA R40, P1, R5, R192, 0x1 ;  /* 0x000000c005287211 */ /* 0x000fe400078208ff */
[----:B------:R-:W-:Y:S01]  /*d830*/  LEA.HI.X R37, R7, R193, R6, 0x1, P0 ;  /* 0x000000c107257211 */ /* 0x000fe200000f0c06 */
[----:B------:R-:W-:Y:S01]  /*d840*/  IMAD R6, R184, R19, R79 ;  /* 0x00000013b8067224 */ /* 0x000fe200078e024f */
[-C--:B------:R-:W-:Y:S01]  /*d850*/  LEA.HI.X R43, R186, R193.reuse, R189, 0x1, P2 ;  /* 0x000000c1ba2b7211 */ /* 0x080fe200010f0cbd */
        /* <DEDUP_REMOVED lines=33> */
[----:B------:R-:W-:Y:S01]  /*da70*/  LOP3.LUT R0, R21, 0xffff0000, RZ, 0xc0, !PT ;  /* 0xffff000015007812 */ /* 0x000fe200078ec0ff */
[----:B------:R-:W-:Y:S01]  /*da80*/  IMAD.U32 R25, R23, 0x10000, RZ ;  /* 0x0001000017197824 */ /* 0x000fe200078e00ff */
[----:B------:R-:W-:-:S02]  /*da90*/  SHF.L.U32 R2, R21, 0x10, RZ ;  /* 0x0000001015027819 */ /* 0x000fc400000006ff */
[----:B------:R-:W-:Y:S02]  /*daa0*/  LOP3.LUT R21, R23, 0xffff0000, RZ, 0xc0, !PT ;  /* 0xffff000017157812 */ /* 0x000fe400078ec0ff */
[----:B------:R-:W-:Y:S02]  /*dab0*/  SHF.L.U32 R8, R20, 0x10, RZ ;  /* 0x0000001014087819 */ /* 0x000fe400000006ff */
[----:B------:R-:W-:Y:S02]  /*dac0*/  LOP3.LUT R23, R22, 0xffff0000, RZ, 0xc0, !PT ;  /* 0xffff000016177812 */ /* 0x000fe400078ec0ff */
[----:B------:R-:W-:Y:S02]  /*dad0*/  LOP3.LUT R20, R20, 0xffff0000, RZ, 0xc0, !PT ;  /* 0xffff000014147812 */ /* 0x000fe400078ec0ff */
[----:B------:R-:W-:Y:S02]  /*dae0*/  SHF.L.U32 R18, R22, 0x10, RZ ;  /* 0x0000001016127819 */ /* 0x000fe400000006ff */
[----:B--2---:R-:W-:-:S02]  /*daf0*/  LOP3.LUT R11, R4, 0xffff0000, RZ, 0xc0, !PT ;  /* 0xffff0000040b7812 */ /* 0x004fc400078ec0ff */
[----:B------:R-:W-:Y:S02]  /*db00*/  LOP3.LUT R10, R5, 0xffff0000, RZ, 0xc0, !PT ;  /* 0xffff0000050a7812 */ /* 0x000fe400078ec0ff */
[----:B---3--:R-:W-:Y:S01]  /*db10*/  LOP3.LUT R15, R6, 0xffff0000, RZ, 0xc0, !PT ;  /* 0xffff0000060f7812 */ /* 0x008fe200078ec0ff */
[C---:B------:R-:W-:Y:S01]  /*db20*/  FMUL.FTZ R9, R0.reuse, R11 ;  /* 0x0000000b00097220 */ /* 0x040fe20000410000 */
[----:B------:R-:W-:Y:S01]  /*db30*/  LOP3.LUT R14, R7, 0xffff0000, RZ, 0xc0, !PT ;  /* 0xffff0000070e7812 */ /* 0x000fe200078ec0ff */
[----:B------:R-:W-:Y:S01]  /*db40*/  FMUL.FTZ R22, R21, R10 ;  /* 0x0000000a15167220 */ /* 0x000fe20000410000 */
[----:B------:R-:W-:Y:S01]  /*db50*/  SHF.L.U32 R5, R5, 0x10, RZ ;  /* 0x0000001005057819 */ /* 0x000fe200000006ff */
[-C--:B------:R-:W-:Y:S02]  /*db60*/  FMUL.FTZ R0, R0, R15.reuse ;  /* 0x0000000f00007220 */ /* 0x080fe40000410000 */
[----:B------:R-:W-:Y:S01]  /*db70*/  FFMA.FTZ R9, R2, R15, -R9 ;  /* 0x0000000f02097223 */ /* 0x000fe20000010809 */
[----:B------:R-:W-:Y:S01]  /*db80*/  SHF.L.U32 R15, R6, 0x10, RZ ;  /* 0x00000010060f7819 */ /* 0x000fe200000006ff */
[----:B------:R-:W-:-:S02]  /*db90*/  FFMA.FTZ R0, R2, R11, R0 ;  /* 0x0000000b02007223 */ /* 0x000fc40000010000 */
[----:B------:R-:W-:Y:S02]  /*dba0*/  IMAD.U32 R11, R4, 0x10000, RZ ;  /* 0x00010000040b7824 */ /* 0x000fe400078e00ff */
[----:B------:R-:W-:Y:S01]  /*dbb0*/  IMAD.U32 R7, R7, 0x10000, RZ ;  /* 0x0001000007077824 */ /* 0x000fe200078e00ff */
[----:B------:R-:W-:Y:S01]  /*dbc0*/  F2FP.BF16.PACK_AB R9, R0, R9 ;  /* 0x000000090009723e */ /* 0x000fe200000010ff */
[----:B------:R-:W-:Y:S02]  /*dbd0*/  FMUL.FTZ R21, R21, R14 ;  /* 0x0000000e15157220 */ /* 0x000fe40000410000 */
[C---:B------:R-:W-:Y:S02]  /*dbe0*/  FMUL.FTZ R4, R23.reuse, R5 ;  /* 0x0000000517047220 */ /* 0x040fe40000410000 */
[----:B------:R-:W-:Y:S02]  /*dbf0*/  FMUL.FTZ R2, R20, R11 ;  /* 0x0000000b14027220 */ /* 0x000fe40000410000 */
[----:B------:R-:W-:-:S02]  /*dc00*/  FMUL.FTZ R23, R23, R7 ;  /* 0x0000000717177220 */ /* 0x000fc40000410000 */
[C---:B------:R-:W-:Y:S02]  /*dc10*/  FFMA.FTZ R22, R25.reuse, R14, -R22 ;  /* 0x0000000e19167223 */ /* 0x040fe40000010816 */
[----:B------:R-:W-:Y:S02]  /*dc20*/  FFMA.FTZ R21, R25, R10, R21 ;  /* 0x0000000a19157223 */ /* 0x000fe40000010015 */
[----:B------:R-:W-:Y:S02]  /*dc30*/  FMUL.FTZ R20, R20, R15 ;  /* 0x0000000f14147220 */ /* 0x000fe40000410000 */
[C---:B------:R-:W-:Y:S01]  /*dc40*/  FFMA.FTZ R4, R18.reuse, R7, -R4 ;  /* 0x0000000712047223 */ /* 0x040fe20000010804 */
[----:B------:R-:W-:Y:S01]  /*dc50*/  F2FP.BF16.PACK_AB R0, R21, R22 ;  /* 0x000000161500723e */ /* 0x000fe200000010ff */
[----:B------:R-:W-:Y:S01]  /*dc60*/  FFMA.FTZ R23, R18, R5, R23 ;  /* 0x0000000512177223 */ /* 0x000fe20000010017 */
[----:B------:R-:W-:Y:S01]  /*dc70*/  MOV R21, R9 ;  /* 0x0000000900157202 */ /* 0x000fe20000000f00 */
[----:B------:R-:W-:-:S02]  /*dc80*/  FFMA.FTZ R2, R8, R15, -R2 ;  /* 0x0000000f08027223 */ /* 0x000fc40000010802 */
[----:B------:R-:W-:Y:S01]  /*dc90*/  FFMA.FTZ R11, R8, R11, R20 ;  /* 0x0000000b080b7223 */ /* 0x000fe20000010014 */
[----:B------:R-:W-:Y:S02]  /*dca0*/  F2FP.BF16.PACK_AB R22, R23, R4 ;  /* 0x000000041716723e */ /* 0x000fe400000010ff */
[----:B------:R-:W-:Y:S02]  /*dcb0*/  MOV R23, R0 ;  /* 0x0000000000177202 */ /* 0x000fe40000000f00 */
[----:B------:R-:W-:Y:S02]  /*dcc0*/  F2FP.BF16.PACK_AB R20, R11, R2 ;  /* 0x000000020b14723e */ /* 0x000fe400000010ff */
.L_x_3862:
[----:B------:R-:W-:Y:S05]  /*dcd0*/  BSYNC B0 ;  /* 0x0000000000007941 */ /* 0x000fea0003800000 */
.L_x_3861:
        /* <DEDUP_REMOVED lines=8> */
[----:B-----5:R-:W-:Y:S01]  /*dd60*/  LOP3.LUT R0, R9, 0xffff0000, RZ, 0xc0, !PT ;  /* 0xffff000009007812 */ /* 0x020fe200078ec0ff */
[----:B------:R-:W-:Y:S01]  /*dd70*/  IMAD.U32 R25, R11, 0x10000, RZ ;  /* 0x000100000b197824 */ /* 0x000fe200078e00ff */
[----:B------:R-:W-:Y:S02]  /*dd80*/  SHF.L.U32 R2, R9, 0x10, RZ ;  /* 0x0000001009027819 */ /* 0x000fe400000006ff */
[C---:B------:R-:W-:Y:S02]  /*dd90*/  SHF.L.U32 R9, R8.reuse, 0x10, RZ ;  /* 0x0000001008097819 */ /* 0x040fe400000006ff */
[----:B--2---:R-:W-:-:S02]  /*dda0*/  LOP3.LUT R20, R8, 0xffff0000, RZ, 0xc0, !PT ;  /* 0xffff000008147812 */ /* 0x004fc400078ec0ff */
[----:B------:R-:W-:Y:S02]  /*ddb0*/  LOP3.LUT R23, R11, 0xffff0000, RZ, 0xc0, !PT ;  /* 0xffff00000b177812 */ /* 0x000fe400078ec0ff */
[C---:B------:R-:W-:Y:S02]  /*ddc0*/  SHF.L.U32 R18, R10.reuse, 0x10, RZ ;  /* 0x000000100a127819 */ /* 0x040fe400000006ff */
[----:B------:R-:W-:Y:S02]  /*ddd0*/  LOP3.LUT R22, R10, 0xffff0000, RZ, 0xc0, !PT ;  /* 0xffff00000a167812 */ /* 0x000fe400078ec0ff */
[C---:B---3--:R-:W-:Y:S01]  /*dde0*/  LOP3.LUT R15, R4.reuse, 0xffff0000, RZ, 0xc0, !PT ;  /* 0xffff0000040f7812 */ /* 0x048fe200078ec0ff */
[----:B------:R-:W-:Y:S01]  /*ddf0*/  IMAD.U32 R4, R4, 0x10000, RZ ;  /* 0x0001000004047824 */ /* 0x000fe200078e00ff */
[----:B------:R-:W-:Y:S02]  /*de00*/  LOP3.LUT R8, R5, 0xffff0000, RZ, 0xc0, !PT ;  /* 0xffff000005087812 */ /* 0x000fe400078ec0ff */
[----:B----4-:R-:W-:Y:S01]  /*de10*/  LOP3.LUT R21, R6, 0xffff0000, RZ, 0xc0, !PT ;  /* 0xffff000006157812 */ /* 0x010fe200078ec0ff */
        /* <DEDUP_REMOVED lines=26> */
.L_x_3864:
[----:B------:R-:W-:Y:S05]  /*dfc0*/  BSYNC B0 ;  /* 0x0000000000007941 */ /* 0x000fea0003800000 */
.L_x_3863:
[----:B-----5:R3:W-:Y:S02]  /*dfd0*/  STS.128 [R243+0x2000], R8 ;  /* 0x00200008f3007388 */ /* 0x0207e40000000c00 */
.L_x_3860:
[----:B------:R-:W-:Y:S05]  /*dfe0*/  BSYNC B1 ;  /* 0x0000000000017941 */ /* 0x000fea0003800000 */
.L_x_3859:
        /* <DEDUP_REMOVED lines=19> */
[C---:B------:R-:W-:Y:S01]  /*e120*/  SHF.L.U32 R14, R9.reuse, 0x10, RZ ;  /* 0x00000010090e7819 */ /* 0x040fe200000006ff */
[----:B--2---:R-:W-:Y:S01]  /*e130*/  IMAD.U32 R20, R10, 0x10000, RZ ;  /* 0x000100000a147824 */ /* 0x004fe200078e00ff */
[----:B------:R-:W-:-:S02]  /*e140*/  LOP3.LUT R2, R9, 0xffff0000, RZ, 0xc0, !PT ;  /* 0xffff000009027812 */ /* 0x000fc400078ec0ff */
[C---:B------:R-:W-:Y:S02]  /*e150*/  SHF.L.U32 R9, R8.reuse, 0x10, RZ ;  /* 0x0000001008097819 */ /* 0x040fe400000006ff */
[----:B------:R-:W-:Y:S02]  /*e160*/  LOP3.LUT R22, R8, 0xffff0000, RZ, 0xc0, !PT ;  /* 0xffff000008167812 */ /* 0x000fe400078ec0ff */
[C---:B------:R-:W-:Y:S02]  /*e170*/  LOP3.LUT R23, R11.reuse, 0xffff0000, RZ, 0xc0, !PT ;  /* 0xffff00000b177812 */ /* 0x040fe400078ec0ff */
[----:B------:R-:W-:Y:S02]  /*e180*/  LOP3.LUT R24, R10, 0xffff0000, RZ, 0xc0, !PT ;  /* 0xffff00000a187812 */ /* 0x000fe400078ec0ff */
[----:B------:R-:W-:Y:S02]  /*e190*/  SHF.L.U32 R25, R11, 0x10, RZ ;  /* 0x000000100b197819 */ /* 0x000fe400000006ff */
[C---:B----4-:R-:W-:Y:S01]  /*e1a0*/  LOP3.LUT R8, R5.reuse, 0xffff0000, RZ, 0xc0, !PT ;  /* 0xffff000005087812 */ /* 0x050fe200078ec0ff */
[----:B------:R-:W-:Y:S01]  /*e1b0*/  IMAD.U32 R5, R5, 0x10000, RZ ;  /* 0x0001000005057824 */ /* 0x000fe200078e00ff */
[----:B------:R-:W-:-:S02]  /*e1c0*/  LOP3.LUT R15, R4, 0xffff0000, RZ, 0xc0, !PT ;  /* 0xffff0000040f7812 */ /* 0x000fc400078ec0ff */
[----:B-----5:R-:W-:Y:S01]  /*e1d0*/  LOP3.LUT R18, R7, 0xffff0000, RZ, 0xc0, !PT ;  /* 0xffff000007127812 */ /* 0x020fe200078ec0ff */
[C---:B------:R-:W-:Y:S01]  /*e1e0*/  FMUL.FTZ R10, R23.reuse, R8 ;  /* 0x00000008170a7220 */ /* 0x040fe20000410000 */
[----:B------:R-:W-:Y:S01]  /*e1f0*/  LOP3.LUT R21, R6, 0xffff0000, RZ, 0xc0, !PT ;  /* 0xffff000006157812 */ /* 0x000fe200078ec0ff */
[----:B------:R-:W-:Y:S01]  /*e200*/  FMUL.FTZ R11, R2, R15 ;  /* 0x0000000f020b7220 */ /* 0x000fe20000410000 */
[----:B------:R-:W-:Y:S01]  /*e210*/  SHF.L.U32 R4, R4, 0x10, RZ ;  /* 0x0000001004047819 */ /* 0x000fe200000006ff */
[----:B------:R-:W-:Y:S01]  /*e220*/  FMUL.FTZ R23, R23, R18 ;  /* 0x0000001217177220 */ /* 0x000fe20000410000 */
[----:B------:R-:W-:Y:S01]  /*e230*/  SHF.L.U32 R6, R6, 0x10, RZ ;  /* 0x0000001006067819 */ /* 0x000fe200000006ff */
[-C--:B------:R-:W-:Y:S01]  /*e240*/  FMUL.FTZ R2, R2, R21.reuse ;  /* 0x0000001502027220 */ /* 0x080fe20000410000 */
[----:B------:R-:W-:Y:S01]  /*e250*/  SHF.L.U32 R7, R7, 0x10, RZ ;  /* 0x0000001007077819 */ /* 0x000fe200000006ff */
[----:B------:R-:W-:Y:S02]  /*e260*/  FFMA.FTZ R23, R25, R8, R23 ;  /* 0x0000000819177223 */ /* 0x000fe40000010017 */
[----:B------:R-:W-:-:S02]  /*e270*/  FFMA.FTZ R11, R14, R21, -R11 ;  /* 0x000000150e0b7223 */ /* 0x000fc4000001080b */
[----:B------:R-:W-:Y:S02]  /*e280*/  FFMA.FTZ R2, R14, R15, R2 ;  /* 0x0000000f0e027223 */ /* 0x000fe40000010002 */
[C---:B------:R-:W-:Y:S02]  /*e290*/  FMUL.FTZ R8, R22.reuse, R4 ;  /* 0x0000000416087220 */ /* 0x040fe40000410000 */
[-C--:B------:R-:W-:Y:S01]  /*e2a0*/  FMUL.FTZ R22, R22, R6.reuse ;  /* 0x0000000616167220 */ /* 0x080fe20000410000 */
[----:B------:R-:W-:Y:S01]  /*e2b0*/  F2FP.BF16.PACK_AB R2, R2, R11 ;  /* 0x0000000b0202723e */ /* 0x000fe200000010ff */
[C---:B------:R-:W-:Y:S02]  /*e2c0*/  FMUL.FTZ R14, R24.reuse, R5 ;  /* 0x00000005180e7220 */ /* 0x040fe40000410000 */
[----:B------:R-:W-:Y:S02]  /*e2d0*/  FMUL.FTZ R24, R24, R7 ;  /* 0x0000000718187220 */ /* 0x000fe40000410000 */
[----:B------:R-:W-:-:S02]  /*e2e0*/  FFMA.FTZ R8, R9, R6, -R8 ;  /* 0x0000000609087223 */ /* 0x000fc40000010808 */
[----:B------:R-:W-:Y:S02]  /*e2f0*/  FFMA.FTZ R10, R25, R18, -R10 ;  /* 0x00000012190a7223 */ /* 0x000fe4000001080a */
[----:B------:R-:W-:Y:S02]  /*e300*/  FFMA.FTZ R9, R9, R4, R22 ;  /* 0x0000000409097223 */ /* 0x000fe40000010016 */
[C---:B------:R-:W-:Y:S01]  /*e310*/  FFMA.FTZ R14, R20.reuse, R7, -R14 ;  /* 0x00000007140e7223 */ /* 0x040fe2000001080e */
[----:B------:R-:W-:Y:S01]  /*e320*/  F2FP.BF16.PACK_AB R11, R23, R10 ;  /* 0x0000000a170b723e */ /* 0x000fe200000010ff */
[----:B------:R-:W-:Y:S01]  /*e330*/  FFMA.FTZ R5, R20, R5, R24 ;  /* 0x0000000514057223 */ /* 0x000fe20000010018 */
[----:B------:R-:W-:Y:S02]  /*e340*/  F2FP.BF16.PACK_AB R8, R9, R8 ;  /* 0x000000080908723e */ /* 0x000fe400000010ff */
[----:B------:R-:W-:Y:S02]  /*e350*/  MOV R9, R2 ;  /* 0x0000000200097202 */ /* 0x000fe40000000f00 */
[----:B------:R-:W-:-:S02]  /*e360*/  F2FP.BF16.PACK_AB R10, R5, R14 ;  /* 0x0000000e050a723e */ /* 0x000fc400000010ff */
.L_x_3868:
[----:B------:R-:W-:Y:S05]  /*e370*/  BSYNC B0 ;  /* 0x0000000000007941 */ /* 0x000fea0003800000 */
.L_x_3867:
        /* <DEDUP_REMOVED lines=8> */
[----:B-----5:R-:W-:Y:S01]  /*e400*/  SHF.L.U32 R25, R23, 0x10, RZ ;  /* 0x0000001017197819 */ /* 0x020fe200000006ff */
[----:B------:R-:W-:Y:S01]  /*e410*/  IMAD.U32 R18, R22, 0x10000, RZ ;  /* 0x0001000016127824 */ /* 0x000fe200078e00ff */
[C---:B----4-:R-:W-:Y:S02]  /*e420*/  SHF.L.U32 R8, R21.reuse, 0x10, RZ ;  /* 0x0000001015087819 */ /* 0x050fe400000006ff */
[----:B------:R-:W-:Y:S02]  /*e430*/  LOP3.LUT R2, R21, 0xffff0000, RZ, 0xc0, !PT ;  /* 0xffff000015027812 */ /* 0x000fe400078ec0ff */
[----:B------:R-:W-:-:S02]  /*e440*/  LOP3.LUT R23, R23, 0xffff0000, RZ, 0xc0, !PT ;  /* 0xffff000017177812 */ /* 0x000fc400078ec0ff */
[----:B------:R-:W-:Y:S02]  /*e450*/  LOP3.LUT R24, R22, 0xffff0000, RZ, 0xc0, !PT ;  /* 0xffff000016187812 */ /* 0x000fe400078ec0ff */
[C---:B------:R-:W-:Y:S02]  /*e460*/  SHF.L.U32 R9, R20.reuse, 0x10, RZ ;  /* 0x0000001014097819 */ /* 0x040fe400000006ff */
        /* <DEDUP_REMOVED lines=29> */
.L_x_3870:
[----:B------:R-:W-:Y:S05]  /*e640*/  BSYNC B0 ;  /* 0x0000000000007941 */ /* 0x000fea0003800000 */
.L_x_3869:
[----:B-----5:R2:W-:Y:S02]  /*e650*/  STS.128 [R243+0x2800], R20 ;  /* 0x00280014f3007388 */ /* 0x0205e40000000c00 */
.L_x_3866:
[----:B------:R-:W-:Y:S05]  /*e660*/  BSYNC B1 ;  /* 0x0000000000017941 */ /* 0x000fea0003800000 */
.L_x_3865:
        /* <DEDUP_REMOVED lines=28> */
[C---:B---3--:R-:W-:Y:S01]  /*e830*/  LOP3.LUT R8, R5.reuse, 0xffff0000, RZ, 0xc0, !PT ;  /* 0xffff000005087812 */ /* 0x048fe200078ec0ff */
[----:B------:R-:W-:Y:S01]  /*e840*/  IMAD.U32 R5, R5, 0x10000, RZ ;  /* 0x0001000005057824 */ /* 0x000fe200078e00ff */
[----:B------:R-:W-:-:S02]  /*e850*/  LOP3.LUT R15, R4, 0xffff0000, RZ, 0xc0, !PT ;  /* 0xffff0000040f7812 */ /* 0x000fc400078ec0ff */
[----:B----4-:R-:W-:Y:S01]  /*e860*/  LOP3.LUT R18, R7, 0xffff0000, RZ, 0xc0, !PT ;  /* 0xffff000007127812 */ /* 0x010fe200078ec0ff */
        /* <DEDUP_REMOVED lines=25> */
.L_x_3874:
[----:B---3--:R-:W-:Y:S05]  /*ea00*/  BSYNC B0 ;  /* 0x0000000000007941 */ /* 0x008fea0003800000 */
.L_x_3873:
        /* <DEDUP_REMOVED lines=8> */
[----:B-----5:R-:W-:Y:S01]  /*ea90*/  LOP3.LUT R2, R37, 0xffff0000, RZ, 0xc0, !PT ;  /* 0xffff000025027812 */ /* 0x020fe200078ec0ff */
[----:B------:R-:W-:Y:S01]  /*eaa0*/  IMAD.U32 R18, R38, 0x10000, RZ ;  /* 0x0001000026127824 */ /* 0x000fe200078e00ff */
[----:B------:R-:W-:Y:S02]  /*eab0*/  LOP3.LUT R23, R39, 0xffff0000, RZ, 0xc0, !PT ;  /* 0xffff000027177812 */ /* 0x000fe400078ec0ff */
[----:B---3--:R-:W-:Y:S02]  /*eac0*/  SHF.L.U32 R8, R37, 0x10, RZ ;  /* 0x0000001025087819 */ /* 0x008fe400000006ff */
[----:B------:R-:W-:-:S02]  /*ead0*/  SHF.L.U32 R9, R36, 0x10, RZ ;  /* 0x0000001024097819 */ /* 0x000fc400000006ff */
[----:B------:R-:W-:Y:S02]  /*eae0*/  SHF.L.U32 R25, R39, 0x10, RZ ;  /* 0x0000001027197819 */ /* 0x000fe400000006ff */
[----:B------:R-:W-:Y:S02]  /*eaf0*/  LOP3.LUT R36, R36, 0xffff0000, RZ, 0xc0, !PT ;  /* 0xffff000024247812 */ /* 0x000fe400078ec0ff */
[----:B------:R-:W-:Y:S02]  /*eb00*/  LOP3.LUT R38, R38, 0xffff0000, RZ, 0xc0, !PT ;  /* 0xffff000026267812 */ /* 0x000fe400078ec0ff */
[----:B----4-:R-:W-:Y:S02]  /*eb10*/  LOP3.LUT R15, R4, 0xffff0000, RZ, 0xc0, !PT ;  /* 0xffff0000040f7812 */ /* 0x010fe400078ec0ff */
        /* <DEDUP_REMOVED lines=27> */
.L_x_3876:
[----:B------:R-:W-:Y:S05]  /*ecd0*/  BSYNC B0 ;  /* 0x0000000000007941 */ /* 0x000fea0003800000 */
.L_x_3875:
[----:B-----5:R4:W-:Y:S02]  /*ece0*/  STS.128 [R243+0x3000], R36 ;  /* 0x00300024f3007388 */ /* 0x0209e40000000c00 */
.L_x_3872:
[----:B------:R-:W-:Y:S05]  /*ecf0*/  BSYNC B1 ;  /* 0x0000000000017941 */ /* 0x000fea0003800000 */
.L_x_3871:
        /* <DEDUP_REMOVED lines=12> */
[-C--:B--2--5:R-:W-:Y:S02]  /*edc0*/  IADD3 R22, P2, R32, R27.reuse, RZ ;  /* 0x0000001b20167210 */ /* 0x0a4fe40007f5e0ff */
[----:B------:R-:W-:-:S03]  /*edd0*/  IADD3 R26, P1, R30, R27, RZ ;  /* 0x0000001b1e1a7210 */ /* 0x000fc60007f3e0ff */
[--C-:B------:R-:W-:Y:S02]  /*ede0*/  IMAD.X R23, R33, 0x1, R5.reuse, P2 ;  /* 0x0000000121177824 */ /* 0x100fe400010e0605 */
[----:B------:R-:W-:Y:S02]  /*edf0*/  IMAD.X R27, R31, 0x1, R5, P1 ;  /* 0x000000011f1b7824 */ /* 0x000fe400008e0605 */
[----:B------:R-:W-:Y:S05]  /*ee00*/  @P0 BRA `(.L_x_3879) ;  /* 0x0000027000000947 */ /* 0x000fea0003800000 */
[----:B---3--:R-:W2:Y:S04]  /*ee10*/  LD.E.64 R4, [R26.64] ;  /* 0x000000061a047980 */ /* 0x008ea8000c101b00 */
[----:B------:R-:W3:Y:S01]  /*ee20*/  LD.E.64 R6, [R22.64] ;  /* 0x0000000616067980 */ /* 0x000ee2000c101b00 */
[C---:B------:R-:W-:Y:S01]  /*ee30*/  SHF.L.U32 R12, R9.reuse, 0x10, RZ ;  /* 0x00000010090c7819 */ /* 0x040fe200000006ff */
[----:B------:R-:W-:Y:S01]  /*ee40*/  IMAD.U32 R18, R10, 0x10000, RZ ;  /* 0x000100000a127824 */ /* 0x000fe200078e00ff */
[----:B------:R-:W-:-:S02]  /*ee50*/  LOP3.LUT R2, R9, 0xffff0000, RZ, 0xc0, !PT ;  /* 0xffff000009027812 */ /* 0x000fc400078ec0ff */
[C---:B------:R-:W-:Y:S02]  /*ee60*/  SHF.L.U32 R9, R8.reuse, 0x10, RZ ;  /* 0x0000001008097819 */ /* 0x040fe400000006ff */
[----:B------:R-:W-:Y:S02]  /*ee70*/  LOP3.LUT R20, R8, 0xffff0000, RZ, 0xc0, !PT ;  /* 0xffff000008147812 */ /* 0x000fe400078ec0ff */
[C---:B------:R-:W-:Y:S02]  /*ee80*/  LOP3.LUT R19, R11.reuse, 0xffff0000, RZ, 0xc0, !PT ;  /* 0xffff00000b137812 */ /* 0x040fe400078ec0ff */
[----:B------:R-:W-:Y:S02]  /*ee90*/  LOP3.LUT R25, R10, 0xffff0000, RZ, 0xc0, !PT ;  /* 0xffff00000a197812 */ /* 0x000fe400078ec0ff */
[----:B------:R-:W-:Y:S02]  /*eea0*/  SHF.L.U32 R21, R11, 0x10, RZ ;  /* 0x000000100b157819 */ /* 0x000fe400000006ff */
[C---:B--2---:R-:W-:Y:S01]  /*eeb0*/  LOP3.LUT R8, R5.reuse, 0xffff0000, RZ, 0xc0, !PT ;  /* 0xffff000005087812 */ /* 0x044fe200078ec0ff */
[----:B------:R-:W-:Y:S01]  /*eec0*/  IMAD.U32 R5, R5, 0x10000, RZ ;  /* 0x0001000005057824 */ /* 0x000fe200078e00ff */
[----:B------:R-:W-:-:S02]  /*eed0*/  LOP3.LUT R13, R4, 0xffff0000, RZ, 0xc0, !PT ;  /* 0xffff0000040d7812 */ /* 0x000fc400078ec0ff */
[----:B---3--:R-:W-:Y:S01]  /*eee0*/  LOP3.LUT R14, R7, 0xffff0000, RZ, 0xc0, !PT ;  /* 0xffff0000070e7812 */ /* 0x008fe200078ec0ff */
        /* <DEDUP_REMOVED lines=25> */
.L_x_3879:
[----:B---3--:R-:W-:Y:S05]  /*f080*/  BSYNC B0 ;  /* 0x0000000000007941 */ /* 0x008fea0003800000 */
.L_x_3878:
[----:B------:R2:W-:Y:S04]  /*f090*/  STS.128 [R243+0x1800], R8 ;  /* 0x00180008f3007388 */ /* 0x0005e80000000c00 */
[----:B------:R-:W5:Y:S01]  /*f0a0*/  LD.E.128 R32, [R34.64+0x80] ;  /* 0x0000800622207980 */ /* 0x000f62000c101d00 */
[----:B------:R-:W-:Y:S01]  /*f0b0*/  IADD3 R16, R16, 0x40, RZ ;  /* 0x0000004010107810 */ /* 0x000fe20007ffe0ff */
[----:B------:R-:W-:Y:S03]  /*f0c0*/  BSSY B0, `(.L_x_3880) ;  /* 0x0000029000007945 */ /* 0x000fe60003800000 */
[----:B------:R-:W-:-:S13]  /*f0d0*/  ISETP.GE.AND P0, PT, R16, R3, PT ;  /* 0x000000031000720c */ /* 0x000fda0003f06270 */
[----:B------:R-:W-:Y:S05]  /*f0e0*/  @P0 BRA `(.L_x_3881) ;  /* 0x0000026000000947 */ /* 0x000fea0003800000 */
[----:B------:R-:W3:Y:S04]  /*f0f0*/  LD.E.64 R2, [R26.64+0x40] ;  /* 0x000040061a027980 */ /* 0x000ee8000c101b00 */
[----:B------:R-:W4:Y:S01]  /*f100*/  LD.E.64 R4, [R22.64+0x40] ;  /* 0x0000400616047980 */ /* 0x000f22000c101b00 */
[C---:B-----5:R-:W-:Y:S01]  /*f110*/  LOP3.LUT R6, R33.reuse, 0xffff0000, RZ, 0xc0, !PT ;  /* 0xffff000021067812 */ /* 0x060fe200078ec0ff */
[----:B------:R-:W-:Y:S01]  /*f120*/  IMAD.U32 R16, R34, 0x10000, RZ ;  /* 0x0001000022107824 */ /* 0x000fe200078e00ff */
[----:B------:R-:W-:Y:S02]  /*f130*/  SHF.L.U32 R7, R33, 0x10, RZ ;  /* 0x0000001021077819 */ /* 0x000fe400000006ff */
[C---:B--2---:R-:W-:Y:S02]  /*f140*/  SHF.L.U32 R8, R32.reuse, 0x10, RZ ;  /* 0x0000001020087819 */ /* 0x044fe400000006ff */
[----:B------:R-:W-:-:S02]  /*f150*/  LOP3.LUT R32, R32, 0xffff0000, RZ, 0xc0, !PT ;  /* 0xffff000020207812 */ /* 0x000fc400078ec0ff */
[C---:B------:R-:W-:Y:S02]  /*f160*/  LOP3.LUT R14, R35.reuse, 0xffff0000, RZ, 0xc0, !PT ;  /* 0xffff0000230e7812 */ /* 0x040fe400078ec0ff */
[----:B------:R-:W-:Y:S02]  /*f170*/  LOP3.LUT R34, R34, 0xffff0000, RZ, 0xc0, !PT ;  /* 0xffff000022227812 */ /* 0x000fe400078ec0ff */
[----:B------:R-:W-:Y:S02]  /*f180*/  SHF.L.U32 R15, R35, 0x10, RZ ;  /* 0x00000010230f7819 */ /* 0x000fe400000006ff */
[----:B---3--:R-:W-:Y:S02]  /*f190*/  LOP3.LUT R11, R2, 0xffff0000, RZ, 0xc0, !PT ;  /* 0xffff0000020b7812 */ /* 0x008fe400078ec0ff */
[----:B------:R-:W-:Y:S02]  /*f1a0*/  LOP3.LUT R9, R3, 0xffff0000, RZ, 0xc0, !PT ;  /* 0xffff000003097812 */ /* 0x000fe400078ec0ff */
[----:B----4-:R-:W-:Y:S01]  /*f1b0*/  LOP3.LUT R13, R4, 0xffff0000, RZ, 0xc0, !PT ;  /* 0xffff0000040d7812 */ /* 0x010fe200078ec0ff */
        /* <DEDUP_REMOVED lines=25> */
.L_x_3881:
[----:B------:R-:W-:Y:S05]  /*f350*/  BSYNC B0 ;  /* 0x0000000000007941 */ /* 0x000fea0003800000 */
.L_x_3880:
[----:B-----5:R3:W-:Y:S01]  /*f360*/  STS.128 [R243+0x3800], R32 ;  /* 0x00380020f3007388 */ /* 0x0207e20000000c00 */
[----:B------:R-:W-:Y:S05]  /*f370*/  BRA `(.L_x_3877) ;  /* 0x00002f9000007947 */ /* 0x000fea0003800000 */
.L_x_3858:
        /* <DEDUP_REMOVED lines=15> */
[----:B-----5:R-:W-:Y:S01]  /*f470*/  LEA R8, P0, R11, R30, 0x1 ;  /* 0x0000001e0b087211 */ /* 0x020fe200078008ff */
[----:B------:R-:W2:Y:S01]  /*f480*/  LD.E.128 R4, [R4.64] ;  /* 0x0000000604047980 */ /* 0x000ea2000c101d00 */
[----:B------:R-:W-:Y:S02]  /*f490*/  @P1 IADD3 R13, -R19, RZ, RZ ;  /* 0x000000ff130d1210 */ /* 0x000fe40007ffe1ff */
        /* <DEDUP_REMOVED lines=10> */
[----:B------:R-:W-:Y:S02]  /*f540*/  LOP3.LUT R23, R26, 0xffff0000, RZ, 0xc0, !PT ;  /* 0xffff00001a177812 */ /* 0x000fe400078ec0ff */
[C---:B------:R-:W-:Y:S02]  /*f550*/  LOP3.LUT R22, R27.reuse, 0xffff0000, RZ, 0xc0, !PT ;  /* 0xffff00001b167812 */ /* 0x040fe400078ec0ff */
[----:B------:R-:W-:Y:S02]  /*f560*/  SHF.L.U32 R28, R27, 0x10, RZ ;  /* 0x000000101b1c7819 */ /* 0x000fe400000006ff */
        /* <DEDUP_REMOVED lines=51> */
[----:B------:R-:W-:-:S03]  /*f8a0*/  FFMA.FTZ R11, R23, R11, R6 ;  /* 0x0000000b170b7223 */ /* 0x000fc60000010006 */
[----:B------:R-:W-:Y:S02]  /*f8b0*/  F2FP.BF16.PACK_AB R27, R14, R5 ;  /* 0x000000050e1b723e */ /* 0x000fe400000010ff */
[----:B------:R-:W-:Y:S02]  /*f8c0*/  F2FP.BF16.PACK_AB R26, R11, R12 ;  /* 0x0000000c0b1a723e */ /* 0x000fe400000010ff */
.L_x_3885:
[----:B------:R-:W-:Y:S05]  /*f8d0*/  BSYNC B0 ;  /* 0x0000000000007941 */ /* 0x000fea0003800000 */
.L_x_3884:
        /* <DEDUP_REMOVED lines=37> */
[----:B-1----:R-:W-:Y:S02]  /*fb30*/  LOP3.LUT R42, R5, 0xffff0000, RZ, 0xc0, !PT ;  /* 0xffff0000052a7812 */ /* 0x002fe400078ec0ff */
        /* <DEDUP_REMOVED lines=47> */
.L_x_3887:
[----:B------:R-:W-:Y:S05]  /*fe30*/  BSYNC B0 ;  /* 0x0000000000007941 */ /* 0x000fea0003800000 */
.L_x_3886:
[----:B-----5:R3:W-:Y:S02]  /*fe40*/  STS.128 [R243+0x2000], R20 ;  /* 0x00200014f3007388 */ /* 0x0207e40000000c00 */
.L_x_3883:
[----:B------:R-:W-:Y:S05]  /*fe50*/  BSYNC B1 ;  /* 0x0000000000017941 */ /* 0x000fea0003800000 */
.L_x_3882:
        /* <DEDUP_REMOVED lines=21> */
[----:B------:R-:W-:Y:S02]  /*ffb0*/  LEA.HI.X R9, R9, R31, R7, 0x1, P1 ;  /* 0x0000001f09097211 */ /* 0x000fe400008f0c07 */
[----:B------:R-:W-:Y:S01]  /*ffc0*/  IADD3 R13, P1, R14, R13, RZ ;  /* 0x0000000d0e0d7210 */ /* 0x000fe20007f3e0ff */
[----:B------:R-:W-:-:S03]  /*ffd0*/  IMAD.WIDE R4, R5, 0x2, R40 ;  /* 0x0000000205047825 */ /* 0x000fc600078e0228 */
        /* <DEDUP_REMOVED lines=9> */
[----:B------:R-:W-:Y:S01]  /*10070*/  LOP3.LUT R20, R25, 0xffff0000, RZ, 0xc0, !PT ;  /* 0xffff000019147812 */ /* 0x000fe200078ec0ff */
[C---:B------:R-:W-:Y:S01]  /*10080*/  IMAD.U32 R38, R27.reuse, 0x10000, RZ ;  /* 0x000100001b267824 */ /* 0x040fe200078e00ff */
[C---:B------:R-:W-:Y:S02]  /*10090*/  SHF.L.U32 R25, R26.reuse, 0x10, RZ ;  /* 0x000000101a197819 */ /* 0x040fe400000006ff */
[----:B------:R-:W-:Y:S02]  /*100a0*/  LOP3.LUT R24, R26, 0xffff0000, RZ, 0xc0, !PT ;  /* 0xffff00001a187812 */ /* 0x000fe400078ec0ff */
[----:B------:R-:W-:Y:S01]  /*100b0*/  LOP3.LUT R23, R27, 0xffff0000, RZ, 0xc0, !PT ;  /* 0xffff00001b177812 */ /* 0x000fe200078ec0ff */
[C---:B----4-:R-:W-:Y:S01]  /*100c0*/  IMAD.U32 R27, R8.reuse, 0x10000, RZ ;  /* 0x00010000081b7824 */ /* 0x050fe200078e00ff */
[----:B------:R-:W-:Y:S01]  /*100d0*/  LOP3.LUT R26, R8, 0xffff0000, RZ, 0xc0, !PT ;  /* 0xffff0000081a7812 */ /* 0x000fe200078ec0ff */
[----:B-1----:R-:W-:Y:S01]  /*100e0*/  IMAD.U32 R42, R10, 0x10000, RZ ;  /* 0x000100000a2a7824 */ /* 0x002fe200078e00ff */
        /* <DEDUP_REMOVED lines=45> */
[----:B------:R-:W-:Y:S01]  /*103c0*/  F2FP.BF16.PACK_AB R25, R13, R4 ;  /* 0x000000040d19723e */ /* 0x000fe200000010ff */
[----:B------:R-:W-:Y:S01]  /*103d0*/  FFMA.FTZ R6, R23, R14, R6 ;  /* 0x0000000e17067223 */ /* 0x000fe20000010006 */
[----:B------:R-:W-:-:S04]  /*103e0*/  F2FP.BF16.PACK_AB R26, R5, R12 ;  /* 0x0000000c051a723e */ /* 0x000fc800000010ff */
[----:B------:R-:W-:Y:S02]  /*103f0*/  F2FP.BF16.PACK_AB R27, R6, R9 ;  /* 0x00000009061b723e */ /* 0x000fe400000010ff */
.L_x_3891:
[----:B------:R-:W-:Y:S05]  /*10400*/  BSYNC B0 ;  /* 0x0000000000007941 */ /* 0x000fea0003800000 */
.L_x_3890:
        /* <DEDUP_REMOVED lines=16> */
[----:B------:R-:W-:Y:S02]  /*10510*/  LEA.HI.X.SX32 R8, R8, R12, 0x1, P1 ;  /* 0x0000000c08087211 */ /* 0x000fe400008f0eff */
[----:B------:R-:W-:Y:S01]  /*10520*/  LEA R10, P1, R9, R30, 0x1 ;  /* 0x0000001e090a7211 */ /* 0x000fe200078208ff */
[----:B------:R-:W-:Y:S01]  /*10530*/  IMAD.MOV.U32 R14, RZ, RZ, RZ ;  /* 0x000000ffff0e7224 */ /* 0x000fe200078e00ff */
[----:B------:R-:W-:Y:S01]  /*10540*/  @P0 IADD3 R14, -R19, RZ, RZ ;  /* 0x000000ff130e0210 */ /* 0x000fe20007ffe1ff */
[----:B------:R-:W3:Y:S01]  /*10550*/  LD.E.128 R4, [R4.64+0x80] ;  /* 0x0000800604047980 */ /* 0x000ee2000c101d00 */
[----:B------:R-:W-:Y:S02]  /*10560*/  LEA.HI.X R11, R9, R31, R8, 0x1, P1 ;  /* 0x0000001f090b7211 */ /* 0x000fe400008f0c08 */
[----:B------:R-:W-:-:S04]  /*10570*/  IADD3 R13, P1, R14, R13, RZ ;  /* 0x0000000d0e0d7210 */ /* 0x000fc80007f3e0ff */
[----:B--2---:R-:W2:Y:S01]  /*10580*/  LD.E.128 R8, [R10.64] ;  /* 0x000000060a087980 */ /* 0x004ea2000c101d00 */
[----:B------:R-:W-:Y:S02]  /*10590*/  LEA.HI.X.SX32 R12, R14, R12, 0x1, P1 ;  /* 0x0000000c0e0c7211 */ /* 0x000fe400008f0eff */
        /* <DEDUP_REMOVED lines=14> */
[----:B------:R-:W-:-:S02]  /*10680*/  SHF.L.U32 R4, R5, 0x10, RZ ;  /* 0x0000001005047819 */ /* 0x000fc400000006ff */
[----:B------:R-:W-:Y:S02]  /*10690*/  LOP3.LUT R40, R5, 0xffff0000, RZ, 0xc0, !PT ;  /* 0xffff000005287812 */ /* 0x000fe400078ec0ff */
[C---:B------:R-:W-:Y:S01]  /*106a0*/  SHF.L.U32 R5, R7.reuse, 0x10, RZ ;  /* 0x0000001007057819 */ /* 0x040fe200000006ff */
[----:B--2---:R-:W-:Y:S01]  /*106b0*/  IMAD.U32 R41, R8, 0x10000, RZ ;  /* 0x0001000008297824 */ /* 0x004fe200078e00ff */
[----:B-1----:R-:W-:Y:S01]  /*106c0*/  LOP3.LUT R42, R7, 0xffff0000, RZ, 0xc0, !PT ;  /* 0xffff0000072a7812 */ /* 0x002fe200078ec0ff */
[----:B------:R-:W-:Y:S01]  /*106d0*/  IMAD.U32 R44, R10, 0x10000, RZ ;  /* 0x000100000a2c7824 */ /* 0x000fe200078e00ff */
        /* <DEDUP_REMOVED lines=37> */
[----:B------:R-:W-:Y:S02]  /*10930*/  FFMA.FTZ R5, R38, R10, R5 ;  /* 0x0000000a26057223 */ /* 0x000fe40000010005 */
[----:B------:R-:W-:Y:S01]  /*10940*/  FFMA.FTZ R14, R21, R14, R42 ;  /* 0x0000000e150e7223 */ /* 0x000fe2000001002a */
[----:B------:R-:W-:Y:S01]  /*10950*/  F2FP.BF16.PACK_AB R21, R13, R4 ;  /* 0x000000040d15723e */ /* 0x000fe200000010ff */
[----:B------:R-:W-:-:S03]  /*10960*/  FFMA.FTZ R9, R22, R11, R9 ;  /* 0x0000000b16097223 */ /* 0x000fc60000010009 */
[----:B------:R-:W-:Y:S02]  /*10970*/  F2FP.BF16.PACK_AB R23, R14, R5 ;  /* 0x000000050e17723e */ /* 0x000fe400000010ff */
[----:B------:R-:W-:Y:S02]  /*10980*/  F2FP.BF16.PACK_AB R22, R9, R12 ;  /* 0x0000000c0916723e */ /* 0x000fe400000010ff */
.L_x_3893:
[----:B------:R-:W-:Y:S05]  /*10990*/  BSYNC B0 ;  /* 0x0000000000007941 */ /* 0x000fea0003800000 */
.L_x_3892:
[----:B-----5:R3:W-:Y:S02]  /*109a0*/  STS.128 [R243+0x2800], R20 ;  /* 0x00280014f3007388 */ /* 0x0207e40000000c00 */
.L_x_3889:
[----:B------:R-:W-:Y:S05]  /*109b0*/  BSYNC B1 ;  /* 0x0000000000017941 */ /* 0x000fea0003800000 */
.L_x_3888:
[----:B------:R-:W-:Y:S01]  /*109c0*/  IADD3 R28, R184, 0x20, RZ ;  /* 0x00000020b81c7810 */ /* 0x000fe20007ffe0ff */
[----:B------:R-:W-:Y:S03]  /*109d0*/  BSSY B1, `(.L_x_3894) ;  /* 0x00000b6000017945 */ /* 0x000fe60003800000 */
[----:B------:R-:W-:-:S04]  /*109e0*/  ISETP.GE.AND P0, PT, R28, R29, PT ;  /* 0x0000001d1c00720c */ /* 0x000fc80003f06270 */
[----:B------:R-:W-:-:S13]  /*109f0*/  ISETP.LT.OR P0, PT, R53, -0x107, P0 ;  /* 0xfffffef93500780c */ /* 0x000fda0000701670 */
[----:B------:R-:W-:Y:S05]  /*10a00*/  @P0 BRA `(.L_x_3895) ;  /* 0x00000b2000000947 */ /* 0x000fea0003800000 */
[----:B--2-4-:R2:W5:Y:S01]  /*10a10*/  LD.E.128 R24, [R36.64] ;  /* 0x0000000624187980 */ /* 0x014562000c101d00 */
        /* <DEDUP_REMOVED lines=12> */
[----:B------:R-:W-:Y:S02]  /*10ae0*/  MOV R14, RZ ;  /* 0x000000ff000e7202 */ /* 0x000fe40000000f00 */
[----:B------:R-:W-:Y:S02]  /*10af0*/  LEA.HI.X.SX32 R7, R7, R12, 0x1, P1 ;  /* 0x0000000c07077211 */ /* 0x000fe400008f0eff */
[----:B-----5:R-:W-:Y:S01]  /*10b00*/  LEA R8, P1, R9, R30, 0x1 ;  /* 0x0000001e09087211 */ /* 0x020fe200078208ff */
[----:B------:R-:W-:-:S03]  /*10b10*/  @P0 IMAD.MOV R14, RZ, RZ, -R19 ;  /* 0x000000ffff0e0224 */ /* 0x000fc600078e0a13 */
        /* <DEDUP_REMOVED lines=10> */
[----:B------:R-:W-:Y:S02]  /*10bc0*/  LOP3.LUT R21, R24, 0xffff0000, RZ, 0xc0, !PT ;  /* 0xffff000018157812 */ /* 0x000fe400078ec0ff */
[C---:B------:R-:W-:Y:S02]  /*10bd0*/  LOP3.LUT R20, R25.reuse, 0xffff0000, RZ, 0xc0, !PT ;  /* 0xffff000019147812 */ /* 0x040fe400078ec0ff */
[----:B------:R-:W-:Y:S01]  /*10be0*/  SHF.L.U32 R38, R25, 0x10, RZ ;  /* 0x0000001019267819 */ /* 0x000fe200000006ff */
[C---:B------:R-:W-:Y:S01]  /*10bf0*/  IMAD.U32 R25, R26.reuse, 0x10000, RZ ;  /* 0x000100001a197824 */ /* 0x040fe200078e00ff */
[----:B------:R-:W-:Y:S02]  /*10c00*/  LOP3.LUT R24, R26, 0xffff0000, RZ, 0xc0, !PT ;  /* 0xffff00001a187812 */ /* 0x000fe400078ec0ff */
[----:B------:R-:W-:-:S02]  /*10c10*/  LOP3.LUT R23, R27, 0xffff0000, RZ, 0xc0, !PT ;  /* 0xffff00001b177812 */ /* 0x000fc400078ec0ff */
[----:B------:R-:W-:Y:S01]  /*10c20*/  SHF.L.U32 R39, R27, 0x10, RZ ;  /* 0x000000101b277819 */ /* 0x000fe200000006ff */
[C---:B----4-:R-:W-:Y:S01]  /*10c30*/  IMAD.U32 R27, R8.reuse, 0x10000, RZ ;  /* 0x00010000081b7824 */ /* 0x050fe200078e00ff */
[----:B------:R-:W-:Y:S01]  /*10c40*/  LOP3.LUT R26, R8, 0xffff0000, RZ, 0xc0, !PT ;  /* 0xffff0000081a7812 */ /* 0x000fe200078ec0ff */
[----:B------:R-:W-:Y:S01]  /*10c50*/  IMAD.U32 R40, R10, 0x10000, RZ ;  /* 0x000100000a287824 */ /* 0x000fe200078e00ff */
[C---:B------:R-:W-:Y:S01]  /*10c60*/  SHF.L.U32 R8, R9.reuse, 0x10, RZ ;  /* 0x0000001009087819 */ /* 0x040fe200000006ff */
[----:B-12---:R-:W-:Y:S01]  /*10c70*/  IMAD.U32 R42, R4, 0x10000, RZ ;  /* 0x00010000042a7824 */ /* 0x006fe200078e00ff */
        /* <DEDUP_REMOVED lines=47> */
.L_x_3897:
[----:B------:R-:W-:Y:S05]  /*10f70*/  BSYNC B0 ;  /* 0x0000000000007941 */ /* 0x000fea0003800000 */
.L_x_3896:
        /* <DEDUP_REMOVED lines=8> */
[----:B------:R-:W-:-:S04]  /*11000*/  LEA R5, R19, 0x40, 0x5 ;  /* 0x0000004013057811 */ /* 0x000fc800078e28ff */
[----:B------:R-:W-:-:S04]  /*11010*/  IADD3 R13, P1, R5, R2, RZ ;  /* 0x00000002050d7210 */ /* 0x000fc80007f3e0ff */
[----:B------:R-:W-:Y:S01]  /*11020*/  LEA.HI.X.SX32 R12, R5, R18, 0x1, P1 ;  /* 0x00000012050c7211 */ /* 0x000fe200008f0eff */
[----:B------:R-:W-:Y:S01]  /*11030*/  IMAD.MOV.U32 R14, RZ, RZ, RZ ;  /* 0x000000ffff0e7224 */ /* 0x000fe200078e00ff */
[----:B------:R-:W-:Y:S01]  /*11040*/  MOV R5, R19 ;  /* 0x0000001300057202 */ /* 0x000fe20000000f00 */
[--C-:B------:R-:W-:Y:S01]  /*11050*/  @P0 IMAD.MOV R7, RZ, RZ, -R19.reuse ;  /* 0x000000ffff070224 */ /* 0x100fe200078e0a13 */
[----:B------:R-:W-:Y:S01]  /*11060*/  @P0 IADD3 R14, -R19, RZ, RZ ;  /* 0x000000ff130e0210 */ /* 0x000fe20007ffe1ff */
[----:B------:R-:W-:-:S03]  /*11070*/  @P0 IMAD.MOV R5, RZ, RZ, -R19 ;  /* 0x000000ffff050224 */ /* 0x000fc600078e0a13 */
[----:B------:R-:W-:-:S04]  /*11080*/  IADD3 R9, P1, R7, R13, RZ ;  /* 0x0000000d07097210 */ /* 0x000fc80007f3e0ff */
        /* <DEDUP_REMOVED lines=19> */
[----:B-1-3--:R-:W-:Y:S01]  /*111c0*/  SHF.L.U32 R43, R4, 0x10, RZ ;  /* 0x00000010042b7819 */ /* 0x00afe200000006ff */
        /* <DEDUP_REMOVED lines=52> */
.L_x_3899:
[----:B------:R-:W-:Y:S05]  /*11510*/  BSYNC B0 ;  /* 0x0000000000007941 */ /* 0x000fea0003800000 */
.L_x_3898:
[----:B-----5:R3:W-:Y:S02]  /*11520*/  STS.128 [R243+0x3000], R20 ;  /* 0x00300014f3007388 */ /* 0x0207e40000000c00 */
.L_x_3895:
[----:B------:R-:W-:Y:S05]  /*11530*/  BSYNC B1 ;  /* 0x0000000000017941 */ /* 0x000fea0003800000 */
.L_x_3894:
[----:B--2-4-:R-:W-:-:S04]  /*11540*/  IADD3 R24, R184, 0x30, RZ ;  /* 0x00000030b8187810 */ /* 0x014fc80007ffe0ff */
        /* <DEDUP_REMOVED lines=8> */
[----:B------:R-:W-:Y:S02]  /*115d0*/  IMAD R5, R19, 0x30, RZ ;  /* 0x0000003013057824 */ /* 0x000fe400078e02ff */
[----:B------:R-:W-:-:S03]  /*115e0*/  IMAD.MOV.U32 R7, RZ, RZ, RZ ;  /* 0x000000ffff077224 */ /* 0x000fc600078e00ff */
        /* <DEDUP_REMOVED lines=9> */
[----:B-----5:R-:W-:-:S04]  /*11680*/  LEA R8, P1, R9, R30, 0x1 ;  /* 0x0000001e09087211 */ /* 0x020fc800078208ff */
[----:B------:R-:W-:Y:S01]  /*11690*/  LEA.HI.X R9, R9, R31, R7, 0x1, P1 ;  /* 0x0000001f09097211 */ /* 0x000fe200008f0c07 */
[----:B------:R-:W-:Y:S01]  /*116a0*/  IMAD.WIDE R4, R5, 0x2, R34 ;  /* 0x0000000205047825 */ /* 0x000fe200078e0222 */
[----:B------:R-:W-:-:S04]  /*116b0*/  IADD3 R13, P1, R14, R13, RZ ;  /* 0x0000000d0e0d7210 */ /* 0x000fc80007f3e0ff */
[----:B------:R-:W3:Y:S01]  /*116c0*/  LD.E.128 R8, [R8.64] ;  /* 0x0000000608087980 */ /* 0x000ee2000c101d00 */
[----:B------:R-:W-:Y:S02]  /*116d0*/  LEA.HI.X.SX32 R12, R14, R12, 0x1, P1 ;  /* 0x0000000c0e0c7211 */ /* 0x000fe400008f0eff */
[C---:B------:R-:W-:Y:S01]  /*116e0*/  LEA R14, P1, R13.reuse, R32, 0x1 ;  /* 0x000000200d0e7211 */ /* 0x040fe200078208ff */
[----:B------:R-:W4:Y:S03]  /*116f0*/  LD.E.128 R4, [R4.64] ;  /* 0x0000000604047980 */ /* 0x000f26000c101d00 */
[----:B------:R-:W-:-:S06]  /*11700*/  LEA.HI.X R15, R13, R33, R12, 0x1, P1 ;  /* 0x000000210d0f7211 */ /* 0x000fcc00008f0c0c */
[----:B--2---:R-:W2:Y:S01]  /*11710*/  LD.E.128 R12, [R14.64] ;  /* 0x000000060e0c7980 */ /* 0x004ea2000c101d00 */
[C---:B------:R-:W-:Y:S01]  /*11720*/  IMAD.U32 R26, R20.reuse, 0x10000, RZ ;  /* 0x00010000141a7824 */ /* 0x040fe200078e00ff */
        /* <DEDUP_REMOVED lines=11> */
[----:B----4-:R-:W-:Y:S01]  /*117e0*/  IMAD.U32 R45, R6, 0x10000, RZ ;  /* 0x00010000062d7824 */ /* 0x010fe200078e00ff */
[----:B------:R-:W-:Y:S01]  /*117f0*/  LOP3.LUT R39, R9, 0xffff0000, RZ, 0xc0, !PT ;  /* 0xffff000009277812 */ /* 0x000fe200078ec0ff */
[----:B-1----:R-:W-:Y:S01]  /*11800*/  IMAD.U32 R43, R4, 0x10000, RZ ;  /* 0x00010000042b7824 */ /* 0x002fe200078e00ff */
[----:B------:R-:W-:Y:S01]  /*11810*/  SHF.L.U32 R9, R11, 0x10, RZ ;  /* 0x000000100b097819 */ /* 0x000fe200000006ff */
        /* <DEDUP_REMOVED lines=16> */
[----:B------:R-:W-:Y:S01]  /*11920*/  FMUL.FTZ R6, R6, R9 ;  /* 0x0000000906067220 */ /* 0x000fe20000410000 */
[----:B--2---:R-:W-:Y:S01]  /*11930*/  LOP3.LUT R9, R12, 0xffff0000, RZ, 0xc0, !PT ;  /* 0xffff00000c097812 */ /* 0x004fe200078ec0ff */
[----:B------:R-:W-:Y:S01]  /*11940*/  FMUL.FTZ R4, R4, R23 ;  /* 0x0000001704047220 */ /* 0x000fe20000410000 */
[----:B------:R-:W-:Y:S01]  /*11950*/  SHF.L.U32 R7, R13, 0x10, RZ ;  /* 0x000000100d077819 */ /* 0x000fe200000006ff */
[----:B------:R-:W-:Y:S01]  /*11960*/  FMUL.FTZ R43, R43, R36 ;  /* 0x000000242b2b7220 */ /* 0x000fe20000410000 */
[----:B------:R-:W-:Y:S01]  /*11970*/  LOP3.LUT R23, R13, 0xffff0000, RZ, 0xc0, !PT ;  /* 0xffff00000d177812 */ /* 0x000fe200078ec0ff */
[----:B------:R-:W-:Y:S01]  /*11980*/  IMAD.U32 R10, R12, 0x10000, RZ ;  /* 0x000100000c0a7824 */ /* 0x000fe200078e00ff */
[----:B------:R-:W-:Y:S01]  /*11990*/  LOP3.LUT R12, R14, 0xffff0000, RZ, 0xc0, !PT ;  /* 0xffff00000e0c7812 */ /* 0x000fe200078ec0ff */
[----:B------:R-:W-:-:S02]  /*119a0*/  FMUL.FTZ R8, R41, R8 ;  /* 0x0000000829087220 */ /* 0x000fc40000410000 */
[----:B------:R-:W-:Y:S02]  /*119b0*/  FMUL.FTZ R39, R40, R39 ;  /* 0x0000002728277220 */ /* 0x000fe40000410000 */
[----:B------:R-:W-:Y:S02]  /*119c0*/  @!P0 FADD.FTZ R38, -R38, -RZ ;  /* 0x800000ff26268221 */ /* 0x000fe40000010100 */
[----:B------:R-:W-:Y:S01]  /*119d0*/  FMUL.FTZ R42, R42, R11 ;  /* 0x0000000b2a2a7220 */ /* 0x000fe20000410000 */
[C---:B------:R-:W-:Y:S01]  /*119e0*/  SHF.L.U32 R11, R15.reuse, 0x10, RZ ;  /* 0x000000100f0b7819 */ /* 0x040fe200000006ff */
[----:B------:R-:W-:Y:S01]  /*119f0*/  IMAD.U32 R13, R14, 0x10000, RZ ;  /* 0x000100000e0d7824 */ /* 0x000fe200078e00ff */
[----:B------:R-:W-:Y:S01]  /*11a00*/  LOP3.LUT R14, R15, 0xffff0000, RZ, 0xc0, !PT ;  /* 0xffff00000f0e7812 */ /* 0x000fe200078ec0ff */
[----:B------:R-:W-:Y:S02]  /*11a10*/  FFMA.FTZ R10, R26, R10, R43 ;  /* 0x0000000a1a0a7223 */ /* 0x000fe4000001002b */
[----:B------:R-:W-:-:S02]  /*11a20*/  FFMA.FTZ R9, R25, R9, R4 ;  /* 0x0000000919097223 */ /* 0x000fc40000010004 */
        /* <DEDUP_REMOVED lines=13> */
.L_x_3901:
[----:B------:R-:W-:Y:S05]  /*11b00*/  BSYNC B0 ;  /* 0x0000000000007941 */ /* 0x000fea0003800000 */
.L_x_3900:
        /* <DEDUP_REMOVED lines=44> */
[C---:B--2---:R-:W-:Y:S01]  /*11dd0*/  IMAD.U32 R30, R12.reuse, 0x10000, RZ ;  /* 0x000100000c1e7824 */ /* 0x044fe200078e00ff */
        /* <DEDUP_REMOVED lines=17> */
[----:B---3--:R-:W-:Y:S01]  /*11ef0*/  LOP3.LUT R7, R16, 0xffff0000, RZ, 0xc0, !PT ;  /* 0xffff000010077812 */ /* 0x008fe200078ec0ff */
        /* <DEDUP_REMOVED lines=26> */
.L_x_3903:
[----:B------:R-:W-:Y:S05]  /*120a0*/  BSYNC B0 ;  /* 0x0000000000007941 */ /* 0x000fea0003800000 */
.L_x_3902:
[----:B-----5:R4:W-:Y:S01]  /*120b0*/  STS.128 [R243+0x3800], R4 ;  /* 0x00380004f3007388 */ /* 0x0209e20000000c00 */
[----:B------:R-:W-:Y:S05]  /*120c0*/  BRA `(.L_x_3877) ;  /* 0x0000024000007947 */ /* 0x000fea0003800000 */
.L_x_3857:
[----:B------:R-:W-:Y:S01]  /*120d0*/  IMAD.IADD R3, R236, 0x1, -R71 ;  /* 0x00000001ec037824 */ /* 0x000fe200078e0a47 */
[----:B------:R-:W-:-:S02]  /*120e0*/  IADD3 R0, R184, 0x10, RZ ;  /* 0x00000010b8007810 */ /* 0x000fc40007ffe0ff */
[----:B-1----:R-:W-:Y:S02]  /*120f0*/  IADD3 R24, R184, 0x30, RZ ;  /* 0x00000030b8187810 */ /* 0x002fe40007ffe0ff */
        /* <DEDUP_REMOVED lines=33> */
.L_x_3877:
[----:B------:R-:W-:Y:S05]  /*12310*/  BSYNC B2 ;  /* 0x0000000000027941 */ /* 0x000fea0003800000 */
.L_x_3856:
[----:B------:R-:W-:Y:S02]  /*12320*/  IADD3 R238, R136, -0x1, RZ ;  /* 0xffffffff88ee7810 */ /* 0x000fe40007ffe0ff */
[----:B-1--4-:R-:W-:-:S02]  /*12330*/  IADD3 R6, R184, 0x50, RZ ;  /* 0x00000050b8067810 */ /* 0x012fc40007ffe0ff */
[----:B------:R-:W-:Y:S01]  /*12340*/  IADD3 R2, R184, 0x60, RZ ;  /* 0x00000060b8027810 */ /* 0x000fe20007ffe0ff */
[----:B------:R-:W-:Y:S01]  /*12350*/  IMAD.SHL.U32 R3, R238, 0x80, RZ ;  /* 0x00000080ee037824 */ /* 0x000fe200078e00ff */
[C---:B--23--:R-:W-:Y:S02]  /*12360*/  IADD3 R8, R184.reuse, 0x40, RZ ;  /* 0x00000040b8087810 */ /* 0x04cfe40007ffe0ff */
[----:B------:R-:W-:Y:S01]  /*12370*/  IADD3 R4, R184, 0x70, RZ ;  /* 0x00000070b8047810 */ /* 0x000fe20007ffe0ff */
[----:B------:R-:W-:-:S05]  /*12380*/  IMAD.IADD R5, R70, 0x1, -R3 ;  /* 0x0000000146057824 */ /* 0x000fca00078e0a03 */
[-C--:B------:R-:W-:Y:S02]  /*12390*/  ISETP.GE.AND P6, PT, R184, R5.reuse, PT ;  /* 0x00000005b800720c */ /* 0x080fe40003fc6270 */
[-C--:B------:R-:W-:Y:S02]  /*123a0*/  ISETP.GE.AND P0, PT, R0, R5.reuse, PT ;  /* 0x000000050000720c */ /* 0x080fe40003f06270 */
[-C--:B------:R-:W-:Y:S02]  /*123b0*/  ISETP.GE.AND P5, PT, R24, R5.reuse, PT ;  /* 0x000000051800720c */ /* 0x080fe40003fa6270 */
[-C--:B------:R-:W-:Y:S02]  /*123c0*/  ISETP.GE.AND P3, PT, R6, R5.reuse, PT ;  /* 0x000000050600720c */ /* 0x080fe40003f66270 */
[-C--:B------:R-:W-:Y:S02]  /*123d0*/  ISETP.GE.AND P2, PT, R2, R5.reuse, PT ;  /* 0x000000050200720c */ /* 0x080fe40003f46270 */
[----:B------:R-:W-:-:S03]  /*123e0*/  ISETP.GE.AND P1, PT, R4, R5, PT ;  /* 0x000000050400720c */ /* 0x000fc60003f26270 */
[----:B------:R-:W-:Y:S01]  /*123f0*/  @!PT LDS RZ, [RZ] ;  /* 0x00000000fffff984 */ /* 0x000fe20000000800 */
[----:B------:R-:W-:Y:S01]  /*12400*/  @!PT LDS RZ, [RZ] ;  /* 0x00000000fffff984 */ /* 0x000fe20000000800 */
[----:B------:R-:W-:Y:S01]  /*12410*/  @!PT LDS RZ, [RZ] ;  /* 0x00000000fffff984 */ /* 0x000fe20000000800 */
[----:B------:R1:W-:Y:S02]  /*12420*/  @!P6 LDGSTS.E.BYPASS.LTC128B.128 [R243+0x4000], [R230.64] ;  /* 0x04000000e6f3efae */ /* 0x0003e4000b901d46 */
[----:B------:R-:W-:Y:S02]  /*12430*/  @!P0 LEA R12, P4, R76, R230, 0x1 ;  /* 0x000000e64c0c8211 */ /* 0x000fe400078808ff */
[----:B------:R1:W-:Y:S01]  /*12440*/  @!P6 LDGSTS.E.BYPASS.LTC128B.128 [R243+0x8000], [R230.64+0x80] ;  /* 0x08000080e6f3efae */ /* 0x0003e2000b901d46 */
[----:B------:R-:W-:Y:S01]  /*12450*/  ISETP.GE.AND P6, PT, R28, R5, PT ;  /* 0x000000051c00720c */ /* 0x000fe20003fc6270 */
[----:B------:R-:W-:Y:S01]  /*12460*/  @!P5 IMAD R18, R65, 0x60, RZ ;  /* 0x000000604112d824 */ /* 0x000fe200078e02ff */
[----:B------:R-:W-:Y:S01]  /*12470*/  @!P0 LEA.HI.X R13, R76, R231, R77, 0x1, P4 ;  /* 0x000000e74c0d8211 */ /* 0x000fe200020f0c4d */
[----:B------:R-:W-:Y:S01]  /*12480*/  @!P5 IMAD.WIDE.U32 R10, R64, 0x60, R230 ;  /* 0x00000060400ad825 */ /* 0x000fe200078e00e6 */
[----:B------:R-:W-:-:S03]  /*12490*/  ISETP.GE.AND P4, PT, R8, R5, PT ;  /* 0x000000050800720c */ /* 0x000fc60003f86270 */
[----:B------:R-:W-:Y:S01]  /*124a0*/  @!P3 IMAD.MOV.U32 R16, RZ, RZ, R230 ;  /* 0x000000ffff10b224 */ /* 0x000fe200078e00e6 */
[----:B------:R2:W-:Y:S01]  /*124b0*/  @!P0 LDGSTS.E.BYPASS.LTC128B.128 [R243+0x4800], [R12.64] ;  /* 0x048000000cf38fae */ /* 0x0005e2000b901d46 */
[----:B------:R-:W-:Y:S02]  /*124c0*/  @!P3 IMAD.MOV.U32 R17, RZ, RZ, R231 ;  /* 0x000000ffff11b224 */ /* 0x000fe400078e00e7 */
[----:B------:R-:W-:Y:S01]  /*124d0*/  @!P5 IMAD.IADD R19, R18, 0x1, R11 ;  /* 0x000000011213d824 */ /* 0x000fe200078e020b */
[----:B------:R2:W-:Y:S01]  /*124e0*/  @!P0 LDGSTS.E.BYPASS.LTC128B.128 [R243+0x8800], [R12.64+0x80] ;  /* 0x088000800cf38fae */ /* 0x0005e2000b901d46 */
[----:B------:R-:W-:Y:S01]  /*124f0*/  @!P5 IMAD.MOV.U32 R18, RZ, RZ, R10 ;  /* 0x000000ffff12d224 */ /* 0x000fe200078e000a */
[C---:B------:R-:W-:Y:S01]  /*12500*/  @!P6 LEA R22, P0, R64.reuse, R230, 0x6 ;  /* 0x000000e64016e211 */ /* 0x040fe200078030ff */
[----:B------:R-:W-:Y:S02]  /*12510*/  @!P3 IMAD R10, R65, 0xa0, RZ ;  /* 0x000000a0410ab824 */ /* 0x000fe400078e02ff */
[C---:B------:R-:W-:Y:S01]  /*12520*/  @!P3 IMAD.WIDE.U32 R16, R64.reuse, 0xa0, R16 ;  /* 0x000000a04010b825 */ /* 0x040fe200078e0010 */
[----:B------:R-:W-:-:S03]  /*12530*/  @!P6 LEA.HI.X R23, R64, R231, R65, 0x6, P0 ;  /* 0x000000e74017e211 */ /* 0x000fc600000f3441 */
[----:B------:R-:W-:Y:S01]  /*12540*/  @!P3 IMAD.IADD R17, R10, 0x1, R17 ;  /* 0x000000010a11b824 */ /* 0x000fe200078e0211 */
[C---:B------:R-:W-:Y:S01]  /*12550*/  @!P4 LEA R10, P0, R64.reuse, R230, 0x7 ;  /* 0x000000e6400ac211 */ /* 0x040fe200078038ff */
[----:B------:R-:W-:Y:S01]  /*12560*/  @!P2 IMAD.MOV.U32 R14, RZ, RZ, R230 ;  /* 0x000000ffff0ea224 */ /* 0x000fe200078e00e6 */
[----:B------:R4:W-:Y:S01]  /*12570*/  @!P6 LDGSTS.E.BYPASS.LTC128B.128 [R243+0x5000], [R22.64] ;  /* 0x0500000016f3efae */ /* 0x0009e2000b901d46 */
[----:B------:R-:W-:Y:S01]  /*12580*/  @!P2 IMAD.MOV.U32 R15, RZ, RZ, R231 ;  /* 0x000000ffff0fa224 */ /* 0x000fe200078e00e7 */
[C---:B------:R-:W-:Y:S01]  /*12590*/  @!P4 LEA.HI.X R11, R64.reuse, R231, R65, 0x7, P0 ;  /* 0x000000e7400bc211 */ /* 0x040fe200000f3c41 */
[C---:B------:R-:W-:Y:S01]  /*125a0*/  @!P2 IMAD R9, R65.reuse, 0xc0, RZ ;  /* 0x000000c04109a824 */ /* 0x040fe200078e02ff */
[----:B------:R4:W-:Y:S01]  /*125b0*/  @!P6 LDGSTS.E.BYPASS.LTC128B.128 [R243+0x9000], [R22.64+0x80] ;  /* 0x0900008016f3efae */ /* 0x0009e2000b901d46 */
[----:B------:R-:W-:Y:S01]  /*125c0*/  @!P2 IMAD.WIDE.U32 R14, R64, 0xc0, R14 ;  /* 0x000000c0400ea825 */ /* 0x000fe200078e000e */
[-C--:B------:R-:W-:Y:S02]  /*125d0*/  ISETP.GE.AND P0, PT, R0, R5.reuse, PT ;  /* 0x000000050000720c */ /* 0x080fe40003f06270 */
[----:B------:R4:W-:Y:S01]  /*125e0*/  @!P5 LDGSTS.E.BYPASS.LTC128B.128 [R243+0x5800], [R18.64] ;  /* 0x0580000012f3dfae */ /* 0x0009e2000b901d46 */
[----:B------:R-:W-:Y:S01]  /*125f0*/  @!P1 IMAD R7, R65, 0xe0, RZ ;  /* 0x000000e041079824 */ /* 0x000fe200078e02ff */
[-C--:B------:R-:W-:Y:S01]  /*12600*/  ISETP.GE.AND P6, PT, R28, R5.reuse, PT ;  /* 0x000000051c00720c */ /* 0x080fe20003fc6270 */
[----:B------:R-:W-:Y:S01]  /*12610*/  @!P1 IMAD.WIDE.U32 R20, R64, 0xe0, R230 ;  /* 0x000000e040149825 */ /* 0x000fe200078e00e6 */
[----:B------:R4:W-:Y:S01]  /*12620*/  @!P5 LDGSTS.E.BYPASS.LTC128B.128 [R243+0x9800], [R18.64+0x80] ;  /* 0x0980008012f3dfae */ /* 0x0009e2000b901d46 */
[----:B------:R-:W-:-:S02]  /*12630*/  ISETP.GE.AND P5, PT, R24, R5, PT ;  /* 0x000000051800720c */ /* 0x000fc40003fa6270 */
[----:B------:R-:W-:Y:S01]  /*12640*/  @!P2 IMAD.IADD R15, R9, 0x1, R15 ;  /* 0x00000001090fa824 */ /* 0x000fe200078e020f */
[----:B------:R1:W-:Y:S01]  /*12650*/  @!P4 LDGSTS.E.BYPASS.LTC128B.128 [R243+0x6000], [R10.64] ;  /* 0x060000000af3cfae */ /* 0x0003e2000b901d46 */
[----:B------:R-:W-:Y:S01]  /*12660*/  @!P1 IMAD.IADD R21, R7, 0x1, R21 ;  /* 0x0000000107159824 */ /* 0x000fe200078e0215 */
[----:B--2---:R-:W-:Y:S02]  /*12670*/  LEA.HI R12, R73, R73, RZ, 0x1 ;  /* 0x00000049490c7211 */ /* 0x004fe400078f08ff */
[----:B------:R1:W-:Y:S02]  /*12680*/  @!P4 LDGSTS.E.BYPASS.LTC128B.128 [R243+0xa000], [R10.64+0x80] ;  /* 0x0a0000800af3cfae */ /* 0x0003e4000b901d46 */
[----:B------:R-:W-:Y:S02]  /*12690*/  LOP3.LUT R12, R12, 0xfffffffe, RZ, 0xc0, !PT ;  /* 0xfffffffe0c0c7812 */ /* 0x000fe400078ec0ff */
[----:B------:R2:W-:Y:S01]  /*126a0*/  @!P3 LDGSTS.E.BYPASS.LTC128B.128 [R243+0x6800], [R16.64] ;  /* 0x0680000010f3bfae */ /* 0x0005e2000b901d46 */
[----:B------:R-:W-:Y:S01]  /*126b0*/  SHF.R.S32.HI R7, RZ, 0x1f, R78 ;  /* 0x0000001fff077819 */ /* 0x000fe2000001144e */
[----:B------:R-:W-:-:S02]  /*126c0*/  @!P5 IMAD.MOV.U32 R13, RZ, RZ, R233 ;  /* 0x000000ffff0dd224 */ /* 0x000fc400078e00e9 */
[----:B------:R2:W-:Y:S01]  /*126d0*/  @!P3 LDGSTS.E.BYPASS.LTC128B.128 [R243+0xa800], [R16.64+0x80] ;  /* 0x0a80008010f3bfae */ /* 0x0005e2000b901d46 */
[----:B------:R-:W-:Y:S01]  /*126e0*/  IMAD.IADD R73, R73, 0x1, -R12 ;  /* 0x0000000149497824 */ /* 0x000fe200078e0a0c */
[----:B------:R-:W-:Y:S02]  /*126f0*/  LEA.HI R0, R7, R78, RZ, 0x3 ;  /* 0x0000004e07007211 */ /* 0x000fe400078f18ff */
[----:B------:R4:W-:Y:S01]  /*12700*/  @!P2 LDGSTS.E.BYPASS.LTC128B.128 [R243+0x7000], [R14.64] ;  /* 0x070000000ef3afae */ /* 0x0009e2000b901d46 */
[----:B------:R-:W-:-:S03]  /*12710*/  ISETP.GE.AND P3, PT, R6, R5, PT ;  /* 0x000000050600720c */ /* 0x000fc60003f66270 */
[----:B------:R4:W-:Y:S01]  /*12720*/  @!P2 LDGSTS.E.BYPASS.LTC128B.128 [R243+0xb000], [R14.64+0x80] ;  /* 0x0b0000800ef3afae */ /* 0x0009e2000b901d46 */
[----:B------:R-:W-:-:S03]  /*12730*/  ISETP.GE.AND P2, PT, R2, R5, PT ;  /* 0x000000050200720c */ /* 0x000fc60003f46270 */
[----:B------:R4:W-:Y:S04]  /*12740*/  @!P1 LDGSTS.E.BYPASS.LTC128B.128 [R243+0x7800], [R20.64] ;  /* 0x0780000014f39fae */ /* 0x0009e8000b901d46 */
[----:B------:R4:W-:Y:S01]  /*12750*/  @!P1 LDGSTS.E.BYPASS.LTC128B.128 [R243+0xb800], [R20.64+0x80] ;  /* 0x0b80008014f39fae */ /* 0x0009e2000b901d46 */
[----:B------:R-:W-:-:S03]  /*12760*/  ISETP.GE.AND P1, PT, R184, R5, PT ;  /* 0x00000005b800720c */ /* 0x000fc60003f26270 */
[----:B------:R-:W0:Y:S04]  /*12770*/  LDGDEPBAR ;  /* 0x00000000000079af */ /* 0x000e280000000000 */
[----:B------:R-:W3:Y:S01]  /*12780*/  LD.E R2, [R132.64+0x188] ;  /* 0x0001880684027980 */ /* 0x000ee2000c101900 */
[----:B-1----:R-:W-:Y:S01]  /*12790*/  IMAD.SHL.U32 R11, R72, 0x40, RZ ;  /* 0x00000040480b7824 */ /* 0x002fe200078e00ff */
[----:B------:R-:W-:Y:S01]  /*127a0*/  BSSY B1, `(.L_x_3904) ;  /* 0x000026c000017945 */ /* 0x000fe20003800000 */
[----:B------:R-:W-:Y:S01]  /*127b0*/  @!P5 IMAD.MOV.U32 R12, RZ, RZ, R232 ;  /* 0x000000ffff0cd224 */ /* 0x000fe200078e00e8 */
[----:B--2---:R-:W-:Y:S01]  /*127c0*/  @!P0 LEA R16, P4, R74, R232, 0x1 ;  /* 0x000000e84a108211 */ /* 0x004fe200078808ff */
[----:B------:R-:W-:Y:S01]  /*127d0*/  @!P5 IMAD R9, R67, 0x60, RZ ;  /* 0x000000604309d824 */ /* 0x000fe200078e02ff */
[----:B------:R-:W-:Y:S01]  /*127e0*/  LOP3.LUT R11, R11, 0x1c0, RZ, 0xc0, !PT ;  /* 0x000001c00b0b7812 */ /* 0x000fe200078ec0ff */
[----:B----4-:R-:W-:Y:S01]  /*127f0*/  @!P5 IMAD.WIDE.U32 R18, R66, 0x60, R12 ;  /* 0x000000604212d825 */ /* 0x010fe200078e000c */
[----:B------:R-:W-:-:S02]  /*12800*/  LOP3.LUT R13, R0, 0xfffffff8, RZ, 0xc0, !PT ;  /* 0xfffffff8000d7812 */ /* 0x000fc400078ec0ff */
[----:B------:R-:W-:Y:S01]  /*12810*/  @!P0 LEA.HI.X R17, R74, R233, R75, 0x1, P4 ;  /* 0x000000e94a118211 */ /* 0x000fe200020f0c4b */
[----:B------:R-:W-:Y:S01]  /*12820*/  @!P2 IMAD.MOV.U32 R12, RZ, RZ, R232 ;  /* 0x000000ffff0ca224 */ /* 0x000fe200078e00e8 */
[----:B------:R-:W-:Y:S01]  /*12830*/  ISETP.GE.AND P4, PT, R8, R5, PT ;  /* 0x000000050800720c */ /* 0x000fe20003f86270 */
[----:B------:R-:W-:Y:S02]  /*12840*/  IMAD.IADD R78, R78, 0x1, -R13 ;  /* 0x000000014e4e7824 */ /* 0x000fe400078e0a0d */
[----:B------:R-:W-:Y:S02]  /*12850*/  @!P2 IMAD.MOV.U32 R13, RZ, RZ, R233 ;  /* 0x000000ffff0da224 */ /* 0x000fe400078e00e9 */
[----:B------:R-:W-:Y:S02]  /*12860*/  IMAD.SHL.U32 R10, R78, 0x40, RZ ;  /* 0x000000404e0a7824 */ /* 0x000fe400078e00ff */
[----:B------:R-:W-:Y:S01]  /*12870*/  @!P5 IMAD.IADD R9, R9, 0x1, R19 ;  /* 0x000000010909d824 */ /* 0x000fe200078e0213 */
[----:B------:R-:W-:-:S04]  /*12880*/  DEPBAR.LE SB0, 0x0 ;  /* 0x000080000000791a */ /* 0x000fc80000000000 */
[----:B------:R-:W-:Y:S01]  /*12890*/  BAR.SYNC.DEFER_BLOCKING 0x0 ;  /* 0x0000000000007b1d */ /* 0x000fe20000010000 */
[----:B------:R-:W-:Y:S01]  /*128a0*/  @!P5 IMAD.MOV.U32 R8, RZ, RZ, R18 ;  /* 0x000000ffff08d224 */ /* 0x000fe200078e0012 */
[----:B------:R-:W-:Y:S01]  /*128b0*/  LOP3.LUT R10, R10, 0x1c0, RZ, 0xc0, !PT ;  /* 0x000001c00a0a7812 */ /* 0x000fe200078ec0ff */
[----:B------:R-:W-:-:S04]  /*128c0*/  @!P2 IMAD.WIDE.U32 R18, R66, 0xc0, R12 ;  /* 0x000000c04212a825 */ /* 0x000fc800078e000c */
[----:B------:R-:W-:Y:S02]  /*128d0*/  IMAD.SHL.U32 R55, R0, 0x40, RZ ;  /* 0x0000004000377824 */ /* 0x000fe400078e00ff */
[----:B------:R-:W-:Y:S02]  /*128e0*/  @!P3 IMAD R6, R67, 0xa0, RZ ;  /* 0x000000a04306b824 */ /* 0x000fe400078e02ff */
[----:B------:R-:W-:Y:S01]  /*128f0*/  @!P3 IMAD.WIDE.U32 R14, R66, 0xa0, R232 ;  /* 0x000000a0420eb825 */ /* 0x000fe200078e00e8 */
[----:B------:R-:W-:-:S03]  /*12900*/  LOP3.LUT R55, R55, 0xfffffe00, RZ, 0xc0, !PT ;  /* 0xfffffe0037377812 */ /* 0x000fc600078ec0ff */
[----:B------:R-:W-:Y:S02]  /*12910*/  @!P3 IMAD.IADD R7, R6, 0x1, R15 ;  /* 0x000000010607b824 */ /* 0x000fe400078e020f */
[----:B------:R-:W-:Y:S02]  /*12920*/  @!P3 IMAD.MOV.U32 R6, RZ, RZ, R14 ;  /* 0x000000ffff06b224 */ /* 0x000fe400078e000e */
[----:B------:R-:W-:-:S04]  /*12930*/  @!P2 IMAD R14, R67, 0xc0, RZ ;  /* 0x000000c0430ea824 */ /* 0x000fc800078e02ff */
[----:B------:R-:W-:Y:S01]  /*12940*/  @!P2 IMAD.IADD R15, R14, 0x1, R19 ;  /* 0x000000010e0fa824 */ /* 0x000fe200078e0213 */
[----:B------:R-:W-:Y:S01]  /*12950*/  @P1 STS.128 [R243+0xc000], RZ ;  /* 0x00c000fff3001388 */ /* 0x000fe20000000c00 */
[----:B------:R-:W-:-:S03]  /*12960*/  @!P2 IMAD.MOV.U32 R14, RZ, RZ, R18 ;  /* 0x000000ffff0ea224 */ /* 0x000fc600078e0012 */
[----:B------:R-:W-:Y:S04]  /*12970*/  @P1 STS.128 [R243+0x10000], RZ ;  /* 0x010000fff3001388 */ /* 0x000fe80000000c00 */
[----:B------:R-:W-:Y:S01]  /*12980*/  @!PT LDS RZ, [RZ] ;  /* 0x00000000fffff984 */ /* 0x000fe20000000800 */
[----:B------:R-:W-:Y:S01]  /*12990*/  @!PT LDS RZ, [RZ] ;  /* 0x00000000fffff984 */ /* 0x000fe20000000800 */
[----:B------:R-:W-:Y:S01]  /*129a0*/  @!PT LDS RZ, [RZ] ;  /* 0x00000000fffff984 */ /* 0x000fe20000000800 */
[----:B------:R1:W-:Y:S04]  /*129b0*/  @!P1 LDGSTS.E.BYPASS.LTC128B.128 [R243+0xc000], [R232.64] ;  /* 0x0c000000e8f39fae */ /* 0x0003e8000b901d46 */
[----:B------:R1:W-:Y:S01]  /*129c0*/  @!P1 LDGSTS.E.BYPASS.LTC128B.128 [R243+0x10000], [R232.64+0x80] ;  /* 0x10000080e8f39fae */ /* 0x0003e2000b901d46 */
[----:B------:R-:W-:Y:S01]  /*129d0*/  ISETP.GE.AND P1, PT, R4, R5, PT ;  /* 0x000000050400720c */ /* 0x000fe20003f26270 */
[----:B------:R-:W-:Y:S01]  /*129e0*/  IMAD.SHL.U32 R4, R184, 0x8, RZ ;  /* 0x00000008b8047824 */ /* 0x000fe200078e00ff */
[----:B------:R-:W-:Y:S01]  /*129f0*/  SHF.R.U32.HI R5, RZ, 0x3, R10 ;  /* 0x00000003ff057819 */ /* 0x000fe2000001160a */
[----:B------:R-:W-:Y:S03]  /*12a00*/  @P0 STS.128 [R243+0xc800], RZ ;  /* 0x00c800fff3000388 */ /* 0x000fe60000000c00 */
[----:B------:R-:W-:Y:S01]  /*12a10*/  LOP3.LUT R4, R11, 0x8, R4, 0xf8, !PT ;  /* 0x000000080b047812 */ /* 0x000fe200078ef804 */
[----:B------:R-:W-:Y:S01]  /*12a20*/  @P0 STS.128 [R243+0x10800], RZ ;  /* 0x010800fff3000388 */ /* 0x000fe20000000c00 */
[----:B------:R-:W-:-:S03]  /*12a30*/  SHF.R.U32.HI R11, RZ, 0x3, R11 ;  /* 0x00000003ff0b7819 */ /* 0x000fc6000001160b */
[----:B------:R-:W-:Y:S01]  /*12a40*/  @!PT LDS RZ, [RZ] ;  /* 0x00000000fffff984 */ /* 0x000fe20000000800 */
[----:B------:R-:W-:Y:S01]  /*12a50*/  @!PT LDS RZ, [RZ] ;  /* 0x00000000fffff984 */ /* 0x000fe20000000800 */
[----:B------:R-:W-:Y:S01]  /*12a60*/  @!PT LDS RZ, [RZ] ;  /* 0x00000000fffff984 */ /* 0x000fe20000000800 */
[----:B------:R2:W-:Y:S01]  /*12a70*/  @!P0 LDGSTS.E.BYPASS.LTC128B.128 [R243+0xc800], [R16.64] ;  /* 0x0c80000010f38fae */ /* 0x0005e2000b901d46 */
[----:B------:R-:W-:Y:S01]  /*12a80*/  LOP3.LUT R4, R4, R11, RZ, 0x3c, !PT ;  /* 0x0000000b04047212 */ /* 0x000fe200078e3cff */
[----:B------:R-:W-:Y:S02]  /*12a90*/  @!P1 IMAD.WIDE.U32 R12, R66, 0xe0, R232 ;  /* 0x000000e0420c9825 */ /* 0x000fe400078e00e8 */
[----:B------:R2:W-:Y:S02]  /*12aa0*/  @!P0 LDGSTS.E.BYPASS.LTC128B.128 [R243+0x10800], [R16.64+0x80] ;  /* 0x1080008010f38fae */ /* 0x0005e4000b901d46 */
[----:B------:R-:W-:Y:S02]  /*12ab0*/  IMAD R227, R73, 0x200, R4 ;  /* 0x0000020049e37824 */ /* 0x000fe400078e0204 */
[----:B------:R-:W-:Y:S01]  /*12ac0*/  @!P1 IMAD R4, R67, 0xe0, RZ ;  /* 0x000000e043049824 */ /* 0x000fe200078e02ff */
[----:B------:R-:W-:Y:S01]  /*12ad0*/  @P6 STS.128 [R243+0xd000], RZ ;  /* 0x00d000fff3006388 */ /* 0x000fe20000000c00 */
[----:B------:R-:W-:-:S02]  /*12ae0*/  IMAD.SHL.U32 R73, R73, 0x8, RZ ;  /* 0x0000000849497824 */ /* 0x000fc400078e00ff */
[----:B------:R-:W-:Y:S01]  /*12af0*/  @!P1 IMAD.IADD R13, R4, 0x1, R13 ;  /* 0x00000001040d9824 */ /* 0x000fe200078e020d */
[----:B------:R-:W-:Y:S01]  /*12b00*/  @P6 STS.128 [R243+0x11000], RZ ;  /* 0x011000fff3006388 */ /* 0x000fe20000000c00 */
[----:B------:R-:W-:Y:S01]  /*12b10*/  IMAD.SHL.U32 R227, R227, 0x2, RZ ;  /* 0x00000002e3e37824 */ /* 0x000fe200078e00ff */
[----:B------:R-:W-:-:S04]  /*12b20*/  LOP3.LUT R4, R10, 0x8, R73, 0xf8, !PT ;  /* 0x000000080a047812 */ /* 0x000fc800078ef849 */
[----:B------:R-:W-:Y:S01]  /*12b30*/  LOP3.LUT R4, R4, R5, RZ, 0x3c, !PT ;  /* 0x0000000504047212 */ /* 0x000fe200078e3cff */
[----:B------:R-:W-:Y:S01]  /*12b40*/  IMAD R5, R68, 0x400, R55 ;  /* 0x0000040044057824 */ /* 0x000fe200078e0237 */
[C---:B------:R-:W-:Y:S02]  /*12b50*/  IADD3 R0, R227.reuse, 0x4000, RZ ;  /* 0x00004000e3007810 */ /* 0x040fe40007ffe0ff */
[----:B------:R-:W-:Y:S01]  /*12b60*/  IADD3 R225, R227, 0x4020, RZ ;  /* 0x00004020e3e17810 */ /* 0x000fe20007ffe0ff */
[----:B------:R-:W-:Y:S02]  /*12b70*/  IMAD.IADD R228, R4, 0x1, R5 ;  /* 0x0000000104e47824 */ /* 0x000fe400078e0205 */
[----:B------:R-:W-:Y:S02]  /*12b80*/  IMAD.MOV.U32 R5, RZ, RZ, 0x20 ;  /* 0x00000020ff057424 */ /* 0x000fe400078e00ff */
[----:B------:R-:W-:Y:S01]  /*12b90*/  IMAD.SHL.U32 R228, R228, 0x2, RZ ;  /* 0x00000002e4e47824 */ /* 0x000fe200078e00ff */
[----:B--2---:R-:W-:-:S04]  /*12ba0*/  @!P6 LEA R16, P0, R66, R232, 0x6 ;  /* 0x000000e84210e211 */ /* 0x004fc800078030ff */
[C---:B------:R-:W-:Y:S02]  /*12bb0*/  @!P6 LEA.HI.X R17, R66.reuse, R233, R67, 0x6, P0 ;  /* 0x000000e94211e211 */ /* 0x040fe400000f3443 */
[----:B------:R-:W-:-:S03]  /*12bc0*/  @!P4 LEA R10, P0, R66, R232, 0x7 ;  /* 0x000000e8420ac211 */ /* 0x000fc600078038ff */
[----:B------:R-:W-:Y:S01]  /*12bd0*/  @!PT LDS RZ, [RZ] ;  /* 0x00000000fffff984 */ /* 0x000fe20000000800 */
[----:B------:R-:W-:Y:S01]  /*12be0*/  @!PT LDS RZ, [RZ] ;  /* 0x00000000fffff984 */ /* 0x000fe20000000800 */
[----:B------:R-:W-:Y:S01]  /*12bf0*/  @!PT LDS RZ, [RZ] ;  /* 0x00000000fffff984 */ /* 0x000fe20000000800 */
[----:B------:R2:W-:Y:S01]  /*12c00*/  @!P6 LDGSTS.E.BYPASS.LTC128B.128 [R243+0xd000], [R16.64] ;  /* 0x0d00000010f3efae */ /* 0x0005e2000b901d46 */
[----:B------:R-:W-:-:S03]  /*12c10*/  @!P4 LEA.HI.X R11, R66, R233, R67, 0x7, P0 ;  /* 0x000000e9420bc211 */ /* 0x000fc600000f3c43 */
        /* <DEDUP_REMOVED lines=31> */
[----:B-1----:R-:W-:-:S03]  /*12e10*/  IMAD.MOV.U32 R7, RZ, RZ, 0x10 ;  /* 0x00000010ff077424 */ /* 0x002fc600078e00ff */
[----:B------:R-:W-:Y:S01]  /*12e20*/  @!PT LDS RZ, [RZ] ;  /* 0x00000000fffff984 */ /* 0x000fe20000000800 */
[----:B------:R-:W-:Y:S01]  /*12e30*/  @!PT LDS RZ, [RZ] ;  /* 0x00000000fffff984 */ /* 0x000fe20000000800 */
[----:B------:R-:W-:Y:S01]  /*12e40*/  @!PT LDS RZ, [RZ] ;  /* 0x00000000fffff984 */ /* 0x000fe20000000800 */
[----:B------:R2:W-:Y:S04]  /*12e50*/  @!P1 LDGSTS.E.BYPASS.LTC128B.128 [R243+0xf800], [R12.64] ;  /* 0x0f8000000cf39fae */ /* 0x0005e8000b901d46 */
[----:B------:R2:W-:Y:S01]  /*12e60*/  @!P1 LDGSTS.E.BYPASS.LTC128B.128 [R243+0x13800], [R12.64+0x80] ;  /* 0x138000800cf39fae */ /* 0x0005e2000b901d46 */
[----:B------:R-:W-:-:S03]  /*12e70*/  R2P PR, R78, 0x6 ;  /* 0x000000064e007804 */ /* 0x000fc60000000000 */
[----:B------:R-:W-:Y:S02]  /*12e80*/  LDSM.16.M88.4 R116, [R228] ;  /* 0x00000000e474783b */ /* 0x000fe40000000200 */
[----:B------:R-:W-:Y:S02]  /*12e90*/  SEL R7, R7, 0xfffffff0, !P1 ;  /* 0xfffffff007077807 */ /* 0x000fe40004800000 */
[----:B----4-:R-:W1:Y:S01]  /*12ea0*/  LDSM.16.M88.4 R8, [R227+0x4000] ;  /* 0x00400000e308783b */ /* 0x010e620000000200 */
[----:B------:R-:W-:Y:S02]  /*12eb0*/  SEL R5, R5, 0xffffffe0, !P2 ;  /* 0xffffffe005057807 */ /* 0x000fe40005000000 */
[----:B------:R-:W-:Y:S01]  /*12ec0*/  R2P PR, R72, 0x6 ;  /* 0x0000000648007804 */ /* 0x000fe20000000000 */
[--C-:B------:R-:W-:Y:S01]  /*12ed0*/  IMAD R226, R7, 0x2, R228.reuse ;  /* 0x0000000207e27824 */ /* 0x100fe200078e02e4 */
[----:B------:R-:W4:Y:S01]  /*12ee0*/  LDSM.16.M88.4 R56, [R227+0x4800] ;  /* 0x00480000e338783b */ /* 0x000f220000000200 */
[----:B------:R-:W-:-:S02]  /*12ef0*/  IMAD R224, R5, 0x2, R228 ;  /* 0x0000000205e07824 */ /* 0x000fc400078e02e4 */
[----:B------:R-:W-:Y:S01]  /*12f00*/  IMAD R223, R5, 0x2, R226 ;  /* 0x0000000205df7824 */ /* 0x000fe200078e02e2 */
[----:B------:R-:W-:Y:S04]  /*12f10*/  LDSM.16.M88.4 R80, [R226] ;  /* 0x00000000e250783b */ /* 0x000fe80000000200 */
[----:B------:R-:W-:Y:S03]  /*12f20*/  LDSM.16.M88.4 R44, [R227+0x5000] ;  /* 0x00500000e32c783b */ /* 0x000fe60000000200 */
[----:B------:R-:W-:Y:S01]  /*12f30*/  @P1 IADD3 R225, R0, -0x20, RZ ;  /* 0xffffffe000e11810 */ /* 0x000fe20007ffe0ff */
[----:B------:R-:W-:Y:S01]  /*12f40*/  LDSM.16.M88.4 R36, [R227+0x5800] ;  /* 0x00580000e324783b */ /* 0x000fe20000000200 */
[----:B------:R-:W-:-:S02]  /*12f50*/  IMAD.MOV.U32 R0, RZ, RZ, 0x40 ;  /* 0x00000040ff007424 */ /* 0x000fc400078e00ff */
[C---:B------:R-:W-:Y:S01]  /*12f60*/  IADD3 R218, R225.reuse, 0x800, RZ ;  /* 0x00000800e1da7810 */ /* 0x040fe20007ffe0ff */
[----:B------:R-:W4:Y:S01]  /*12f70*/  LDSM.16.M88.4 R84, [R225] ;  /* 0x00000000e154783b */ /* 0x000f220000000200 */
[C---:B------:R-:W-:Y:S02]  /*12f80*/  IADD3 R217, R225.reuse, 0x1000, RZ ;  /* 0x00001000e1d97810 */ /* 0x040fe40007ffe0ff */
[----:B------:R-:W-:Y:S01]  /*12f90*/  SEL R0, R0, 0xffffffc0, !P2 ;  /* 0xffffffc000007807 */ /* 0x000fe20005000000 */
[----:B--2---:R-:W2:Y:S01]  /*12fa0*/  LDSM.16.M88.4 R12, [R227+0x7000] ;  /* 0x00700000e30c783b */ /* 0x004ea20000000200 */
[C---:B------:R-:W-:Y:S02]  /*12fb0*/  IADD3 R216, R225.reuse, 0x1800, RZ ;  /* 0x00001800e1d87810 */ /* 0x040fe40007ffe0ff */
[----:B------:R-:W-:Y:S01]  /*12fc0*/  IADD3 R215, R225, 0x2000, RZ ;  /* 0x00002000e1d77810 */ /* 0x000fe20007ffe0ff */
[----:B-----5:R-:W2:Y:S01]  /*12fd0*/  LDSM.16.M88.4 R28, [R227+0x6000] ;  /* 0x00600000e31c783b */ /* 0x020ea20000000200 */
[----:B------:R-:W-:Y:S01]  /*12fe0*/  IMAD.IADD R222, R227, 0x1, R0 ;  /* 0x00000001e3de7824 */ /* 0x000fe200078e0200 */
[----:B------:R-:W-:Y:S01]  /*12ff0*/  IADD3 R214, R225, 0x2800, RZ ;  /* 0x00002800e1d67810 */ /* 0x000fe20007ffe0ff */
[----:B------:R-:W-:Y:S01]  /*13000*/  IMAD.IADD R211, R0, 0x1, R225 ;  /* 0x0000000100d37824 */ /* 0x000fe200078e02e1 */
[----:B------:R-:W2:Y:S01]  /*13010*/  LDSM.16.M88.4 R20, [R227+0x6800] ;  /* 0x00680000e314783b */ /* 0x000ea20000000200 */
[----:B------:R-:W-:-:S02]  /*13020*/  SHF.R.S32.HI R0, RZ, 0x1f, R69 ;  /* 0x0000001fff007819 */ /* 0x000fc40000011445 */
[----:B------:R-:W-:Y:S01]  /*13030*/  IADD3 R213, R225, 0x3000, RZ ;  /* 0x00003000e1d57810 */ /* 0x000fe20007ffe0ff */
[----:B------:R-:W2:Y:S01]  /*13040*/  LDSM.16.M88.4 R96, [R227+0x7800] ;  /* 0x00780000e360783b */ /* 0x000ea20000000200 */
[----:B------:R-:W-:Y:S01]  /*13050*/  LEA.HI R69, R0, R69, RZ, 0x2 ;  /* 0x0000004500457211 */ /* 0x000fe200078f10ff */
[----:B------:R-:W-:Y:S01]  /*13060*/  IMAD.SHL.U32 R0, R53, 0x2, RZ ;  /* 0x0000000235007824 */ /* 0x000fe200078e00ff */
[C---:B-1----:R-:W-:Y:S01]  /*13070*/  HMMA.16816.F32.BF16 R76, R116.reuse, R8, RZ ;  /* 0x00000008744c723c */ /* 0x042fe200000418ff */
[----:B------:R-:W1:Y:S01]  /*13080*/  LDSM.16.M88.4 R92, [R225+0x800] ;  /* 0x00080000e15c783b */ /* 0x000e620000000200 */
[----:B------:R-:W-:Y:S02]  /*13090*/  SHF.R.S32.HI R69, RZ, 0x2, R69 ;  /* 0x00000002ff457819 */ /* 0x000fe40000011445 */
[----:B------:R-:W-:Y:S01]  /*130a0*/  LOP3.LUT R0, R0, 0x6, RZ, 0xc0, !PT ;  /* 0x0000000600007812 */ /* 0x000fe200078ec0ff */
[----:B------:R-:W1:Y:S01]  /*130b0*/  LDSM.16.M88.4 R88, [R225+0x1000] ;  /* 0x00100000e158783b */ /* 0x000e620000000200 */
[C---:B------:R-:W-:Y:S01]  /*130c0*/  IADD3 R212, R225.reuse, 0x3800, RZ ;  /* 0x00003800e1d47810 */ /* 0x040fe20007ffe0ff */
[----:B------:R-:W-:Y:S01]  /*130d0*/  IMAD R68, R68, 0x10, R69 ;  /* 0x0000001044447824 */ /* 0x000fe200078e0245 */
[----:B------:R-:W-:Y:S01]  /*130e0*/  HMMA.16816.F32.BF16 R72, R116, R10, RZ ;  /* 0x0000000a7448723c */ /* 0x000fe200000418ff */
[----:B------:R-:W-:Y:S01]  /*130f0*/  LDSM.16.M88.4 R112, [R225+0x1800] ;  /* 0x00180000e170783b */ /* 0x000fe20000000200 */
[----:B------:R-:W-:-:S02]  /*13100*/  IADD3 R210, R225, 0x4000, RZ ;  /* 0x00004000e1d27810 */ /* 0x000fc40007ffe0ff */
[----:B------:R-:W-:Y:S01]  /*13110*/  IADD3 R71, R68, 0x1, R71 ;  /* 0x0000000144477810 */ /* 0x000fe20007ffe047 */
[----:B------:R-:W-:Y:S01]  /*13120*/  LDSM.16.M88.4 R108, [R225+0x2000] ;  /* 0x00200000e16c783b */ /* 0x000fe20000000200 */
[C---:B------:R-:W-:Y:S02]  /*13130*/  IADD3 R209, R225.reuse, 0x4800, RZ ;  /* 0x00004800e1d17810 */ /* 0x040fe40007ffe0ff */
[----:B----4-:R-:W-:Y:S01]  /*13140*/  HMMA.16816.F32.BF16 R60, R116, R56, RZ ;  /* 0x00000038743c723c */ /* 0x010fe200000418ff */
[----:B------:R-:W-:Y:S01]  /*13150*/  LDSM.16.M88.4 R104, [R225+0x2800] ;  /* 0x00280000e168783b */ /* 0x000fe20000000200 */
[----:B------:R-:W-:Y:S02]  /*13160*/  IADD3 R53, R70, R71, -R236 ;  /* 0x0000004746357210 */ /* 0x000fe40007ffe8ec */
[C---:B------:R-:W-:Y:S01]  /*13170*/  IADD3 R208, R225.reuse, 0x5000, RZ ;  /* 0x00005000e1d07810 */ /* 0x040fe20007ffe0ff */
[----:B------:R-:W-:Y:S01]  /*13180*/  LDSM.16.M88.4 R100, [R225+0x3800] ;  /* 0x00380000e164783b */ /* 0x000fe20000000200 */
[----:B------:R-:W-:-:S02]  /*13190*/  IADD3 R207, R225, 0x5800, RZ ;  /* 0x00005800e1cf7810 */ /* 0x000fc40007ffe0ff */
[C---:B------:R-:W-:Y:S01]  /*131a0*/  HMMA.16816.F32.BF16 R76, R80.reuse, R84, R76 ;  /* 0x00000054504c723c */ /* 0x040fe2000004184c */
[----:B------:R-:W-:Y:S01]  /*131b0*/  LDSM.16.M88.4 R124, [R211+0x1800] ;  /* 0x00180000d37c783b */ /* 0x000fe20000000200 */
[C---:B------:R-:W-:Y:S02]  /*131c0*/  IADD3 R206, R225.reuse, 0x6000, RZ ;  /* 0x00006000e1ce7810 */ /* 0x040fe40007ffe0ff */
[C---:B------:R-:W-:Y:S01]  /*131d0*/  IADD3 R205, R225.reuse, 0x6800, RZ ;  /* 0x00006800e1cd7810 */ /* 0x040fe20007ffe0ff */
[----:B------:R-:W-:Y:S01]  /*131e0*/  LDSM.16.M88.4 R120, [R211+0x2800] ;  /* 0x00280000d378783b */ /* 0x000fe20000000200 */
[C---:B------:R-:W-:Y:S02]  /*131f0*/  IADD3 R204, R225.reuse, 0x7000, RZ ;  /* 0x00007000e1cc7810 */ /* 0x040fe40007ffe0ff */
[----:B------:R-:W-:Y:S01]  /*13200*/  HMMA.16816.F32.BF16 R72, R80, R86, R72 ;  /* 0x000000565048723c */ /* 0x000fe20000041848 */
[----:B------:R-:W4:Y:S01]  /*13210*/  LDSM.16.M88.4 R84, [R225+0x3000] ;  /* 0x00300000e154783b */ /* 0x000f220000000200 */
[----:B------:R-:W-:-:S03]  /*13220*/  IADD3 R203, R225, 0x7800, RZ ;  /* 0x00007800e1cb7810 */ /* 0x000fc60007ffe0ff */
[----:B------:R-:W0:Y:S03]  /*13230*/  LDGDEPBAR ;  /* 0x00000000000079af */ /* 0x000e260000000000 */
[C---:B------:R-:W-:Y:S08]  /*13240*/  HMMA.16816.F32.BF16 R48, R116.reuse, R44, RZ ;  /* 0x0000002c7430723c */ /* 0x040ff000000418ff */
[C---:B--2---:R-:W-:Y:S08]  /*13250*/  HMMA.16816.F32.BF16 R16, R116.reuse, R12, RZ ;  /* 0x0000000c7410723c */ /* 0x044ff000000418ff */
[----:B------:R-:W-:Y:S01]  /*13260*/  HMMA.16816.F32.BF16 R56, R116, R58, RZ ;  /* 0x0000003a7438723c */ /* 0x000fe200000418ff */
[----:B---3--:R-:W-:-:S05]  /*13270*/  IMAD.IADD R53, R2, 0x1, R53 ;  /* 0x0000000102357824 */ /* 0x008fca00078e0235 */
[C---:B------:R-:W-:Y:S02]  /*13280*/  IADD3 R135, R53.reuse, 0x8, RZ ;  /* 0x0000000835877810 */ /* 0x040fe40007ffe0ff */
[C---:B------:R-:W-:Y:S01]  /*13290*/  HMMA.16816.F32.BF16 R44, R116.reuse, R46, RZ ;  /* 0x0000002e742c723c */ /* 0x040fe200000418ff */
[-C--:B------:R-:W-:Y:S02]  /*132a0*/  IMNMX R2, R53, R70.reuse, PT ;  /* 0x0000004635027217 */ /* 0x080fe40003800200 */
[----:B------:R-:W-:Y:S02]  /*132b0*/  IMNMX R135, R135, R70, PT ;  /* 0x0000004687877217 */ /* 0x000fe40003800200 */
        /* <DEDUP_REMOVED lines=17> */
[C---:B----4-:R-:W-:Y:S08]  /*133d0*/  HMMA.16816.F32.BF16 R16, R80.reuse, R84, R16 ;  /* 0x000000545010723c */ /* 0x050ff00000041810 */
        /* <DEDUP_REMOVED lines=22> */
[C---:B---3--:R-:W-:Y:S08]  /*13540*/  HMMA.16816.F32.BF16 R24, R92.reuse, R80, R24 ;  /* 0x000000505c18723c */ /* 0x048ff00000041818 */
[C---:B------:R-:W-:Y:S01]  /*13550*/  HMMA.16816.F32.BF16 R20, R92.reuse, R82, R20 ;  /* 0x000000525c14723c */ /* 0x040fe20000041814 */
[----:B------:R-:W3:Y:S07]  /*13560*/  LDSM.16.M88.4 R80, [R211+0x1000] ;  /* 0x00100000d350783b */ /* 0x000eee0000000200 */
[----:B------:R-:W-:Y:S01]  /*13570*/  HMMA.16816.F32.BF16 R72, R92, R98, R72 ;  /* 0x000000625c48723c */ /* 0x000fe20000041848 */
[----:B------:R-:W4:Y:S07]  /*13580*/  LDSM.16.M88.4 R96, [R222+0x7800] ;  /* 0x00780000de60783b */ /* 0x000f2e0000000200 */
[C---:B-1----:R-:W-:Y:S08]  /*13590*/  HMMA.16816.F32.BF16 R76, R104.reuse, R88, R76 ;  /* 0x00000058684c723c */ /* 0x042ff0000004184c */
[C---:B--2---:R-:W-:Y:S08]  /*135a0*/  HMMA.16816.F32.BF16 R60, R104.reuse, R84, R60 ;  /* 0x00000054683c723c */ /* 0x044ff0000004183c */
[C---:B------:R-:W-:Y:S01]  /*135b0*/  HMMA.16816.F32.BF16 R72, R104.reuse, R90, R72 ;  /* 0x0000005a6848723c */ /* 0x040fe20000041848 */
[----:B------:R-:W-:Y:S07]  /*135c0*/  LDSM.16.M88.4 R88, [R228+0x2000] ;  /* 0x00200000e458783b */ /* 0x000fee0000000200 */
[----:B------:R-:W-:Y:S01]  /*135d0*/  HMMA.16816.F32.BF16 R56, R104, R86, R56 ;  /* 0x000000566838723c */ /* 0x000fe20000041838 */
[----:B------:R-:W1:Y:S07]  /*135e0*/  LDSM.16.M88.4 R84, [R227+0x9000] ;  /* 0x00900000e354783b */ /* 0x000e6e0000000200 */
[C---:B------:R-:W-:Y:S08]  /*135f0*/  HMMA.16816.F32.BF16 R40, R92.reuse, R112, R40 ;  /* 0x000000705c28723c */ /* 0x040ff00000041828 */
[----:B------:R-:W-:Y:S01]  /*13600*/  HMMA.16816.F32.BF16 R36, R92, R114, R36 ;  /* 0x000000725c24723c */ /* 0x000fe20000041824 */
[----:B------:R-:W-:Y:S07]  /*13610*/  LDSM.16.M88.4 R112, [R211+0x3000] ;  /* 0x00300000d370783b */ /* 0x000fee0000000200 */
[C---:B---3--:R-:W-:Y:S08]  /*13620*/  HMMA.16816.F32.BF16 R48, R104.reuse, R80, R48 ;  /* 0x000000506830723c */ /* 0x048ff00000041830 */
        /* <DEDUP_REMOVED lines=10> */
[----:B------:R-:W3:Y:S04]  /*136d0*/  LDSM.16.M88.4 R96, [R211+0x2000] ;  /* 0x00200000d360783b */ /* 0x000ee80000000200 */
[----:B------:R-:W4:Y:S03]  /*136e0*/  LDSM.16.M88.4 R92, [R227+0x8800] ;  /* 0x00880000e35c783b */ /* 0x000f260000000200 */
[C---:B------:R-:W-:Y:S08]  /*136f0*/  HMMA.16816.F32.BF16 R40, R104.reuse, R124, R40 ;  /* 0x0000007c6828723c */ /* 0x040ff00000041828 */
[C---:B------:R-:W-:Y:S01]  /*13700*/  HMMA.16816.F32.BF16 R36, R104.reuse, R126, R36 ;  /* 0x0000007e6824723c */ /* 0x040fe20000041824 */
[----:B------:R-:W-:Y:S07]  /*13710*/  LDSM.16.M88.4 R124, [R225+0x7800] ;  /* 0x00780000e17c783b */ /* 0x000fee0000000200 */
[C---:B------:R-:W-:Y:S08]  /*13720*/  HMMA.16816.F32.BF16 R24, R104.reuse, R120, R24 ;  /* 0x000000786818723c */ /* 0x040ff00000041818 */
[----:B------:R-:W-:Y:S01]  /*13730*/  HMMA.16816.F32.BF16 R20, R104, R122, R20 ;  /* 0x0000007a6814723c */ /* 0x000fe20000041814 */
[----:B------:R-:W-:Y:S07]  /*13740*/  LDSM.16.M88.4 R120, [R226+0x2000] ;  /* 0x00200000e278783b */ /* 0x000fee0000000200 */
[C---:B-1----:R-:W-:Y:S08]  /*13750*/  HMMA.16816.F32.BF16 R48, R88.reuse, R84, R48 ;  /* 0x000000545830723c */ /* 0x042ff00000041830 */
[C---:B------:R-:W-:Y:S01]  /*13760*/  HMMA.16816.F32.BF16 R44, R88.reuse, R86, R44 ;  /* 0x00000056582c723c */ /* 0x040fe2000004182c */
[----:B------:R-:W1:Y:S07]  /*13770*/  LDSM.16.M88.4 R84, [R225+0x4000] ;  /* 0x00400000e154783b */ /* 0x000e6e0000000200 */
[C---:B--2---:R-:W-:Y:S08]  /*13780*/  HMMA.16816.F32.BF16 R40, R88.reuse, R80, R40 ;  /* 0x000000505828723c */ /* 0x044ff00000041828 */
[----:B------:R-:W-:Y:S01]  /*13790*/  HMMA.16816.F32.BF16 R36, R88, R82, R36 ;  /* 0x000000525824723c */ /* 0x000fe20000041824 */
        /* <DEDUP_REMOVED lines=8> */
[----:B------:R-:W-:Y:S01]  /*13820*/  HMMA.16816.F32.BF16 R116, R104, R110, R116 ;  /* 0x0000006e6874723c */ /* 0x000fe20000041874 */
[----:B------:R-:W-:Y:S04]  /*13830*/  LDSM.16.M88.4 R104, [R227+0xb000] ;  /* 0x00b00000e368783b */ /* 0x000fe80000000200 */
[----:B------:R-:W-:Y:S03]  /*13840*/  LDSM.16.M88.4 R108, [R222+0x8000] ;  /* 0x00800000de6c783b */ /* 0x000fe60000000200 */
[C---:B------:R-:W-:Y:S08]  /*13850*/  HMMA.16816.F32.BF16 R76, R88.reuse, R100, R76 ;  /* 0x00000064584c723c */ /* 0x040ff0000004184c */
[C---:B------:R-:W-:Y:S01]  /*13860*/  HMMA.16816.F32.BF16 R72, R88.reuse, R102, R72 ;  /* 0x000000665848723c */ /* 0x040fe20000041848 */
[----:B------:R-:W-:Y:S07]  /*13870*/  LDSM.16.M88.4 R100, [R227+0xb800] ;  /* 0x00b80000e364783b */ /* 0x000fee0000000200 */
[C---:B----4-:R-:W-:Y:S08]  /*13880*/  HMMA.16816.F32.BF16 R60, R88.reuse, R92, R60 ;  /* 0x0000005c583c723c */ /* 0x050ff0000004183c */
        /* <DEDUP_REMOVED lines=31> */
[C---:B------:R-:W-:Y:S08]  /*13a80*/  HMMA.16816.F32.BF16 R8, R120.reuse, R124, R8 ;  /* 0x0000007c7808723c */ /* 0x040ff00000041808 */
[C---:B------:R-:W-:Y:S08]  /*13a90*/  HMMA.16816.F32.BF16 R116, R120.reuse, R126, R116 ;  /* 0x0000007e7874723c */ /* 0x040ff00000041874 */
[----:B------:R-:W-:Y:S01]  /*13aa0*/  HMMA.16816.F32.BF16 R44, R120, R98, R44 ;  /* 0x00000062782c723c */ /* 0x000fe2000004182c */
[----:B------:R-:W4:Y:S07]  /*13ab0*/  LDSM.16.M88.4 R96, [R222+0x9800] ;  /* 0x00980000de60783b */ /* 0x000f2e0000000200 */
[C---:B------:R-:W-:Y:S08]  /*13ac0*/  HMMA.16816.F32.BF16 R60, R112.reuse, R104, R60 ;  /* 0x00000068703c723c */ /* 0x040ff0000004183c */
[C---:B------:R-:W-:Y:S08]  /*13ad0*/  HMMA.16816.F32.BF16 R56, R112.reuse, R106, R56 ;  /* 0x0000006a7038723c */ /* 0x040ff00000041838 */
[C---:B------:R-:W-:Y:S08]  /*13ae0*/  HMMA.16816.F32.BF16 R76, R112.reuse, R108, R76 ;  /* 0x0000006c704c723c */ /* 0x040ff0000004184c */
[C---:B------:R-:W-:Y:S01]  /*13af0*/  HMMA.16816.F32.BF16 R72, R112.reuse, R110, R72 ;  /* 0x0000006e7048723c */ /* 0x040fe20000041848 */
[----:B------:R-:W-:Y:S07]  /*13b00*/  LDSM.16.M88.4 R108, [R211+0x4000] ;  /* 0x00400000d36c783b */ /* 0x000fee0000000200 */
[C---:B------:R-:W-:Y:S01]  /*13b10*/  HMMA.16816.F32.BF16 R104, R112.reuse, R100, R48 ;  /* 0x000000647068723c */ /* 0x040fe20000041830 */
[----:B------:R-:W3:Y:S07]  /*13b20*/  LDSM.16.M88.4 R48, [R223+0x2000] ;  /* 0x00200000df30783b */ /* 0x000eee0000000200 */
[C---:B-1----:R-:W-:Y:S08]  /*13b30*/  HMMA.16816.F32.BF16 R16, R112.reuse, R84, R16 ;  /* 0x000000547010723c */ /* 0x042ff00000041810 */
[----:B------:R-:W-:Y:S01]  /*13b40*/  HMMA.16816.F32.BF16 R12, R112, R86, R12 ;  /* 0x00000056700c723c */ /* 0x000fe2000004180c */
[----:B------:R-:W1:Y:S07]  /*13b50*/  LDSM.16.M88.4 R84, [R211+0x4800] ;  /* 0x00480000d354783b */ /* 0x000e6e0000000200 */
[----:B------:R-:W-:Y:S08]  /*13b60*/  HMMA.16816.F32.BF16 R40, R120, R92, R40 ;  /* 0x0000005c7828723c */ /* 0x000ff00000041828 */
[C---:B--2---:R-:W-:Y:S08]  /*13b70*/  HMMA.16816.F32.BF16 R8, R112.reuse, R80, R8 ;  /* 0x000000507008723c */ /* 0x044ff00000041808 */
[C---:B------:R-:W-:Y:S01]  /*13b80*/  HMMA.16816.F32.BF16 R116, R112.reuse, R82, R116 ;  /* 0x000000527074723c */ /* 0x040fe20000041874 */
[----:B------:R-:W2:Y:S07]  /*13b90*/  LDSM.16.M88.4 R80, [R211+0x5000] ;  /* 0x00500000d350783b */ /* 0x000eae0000000200 */
[----:B---3--:R-:W-:Y:S07]  /*13ba0*/  HMMA.16816.F32.BF16 R24, R112, R88, R24 ;  /* 0x000000587018723c */ /* 0x008fee0000041818 */
[----:B------:R-:W-:Y:S01]  /*13bb0*/  IMAD.IADD R88, R3, 0x1, R0 ;  /* 0x0000000103587824 */ /* 0x000fe200078e0200 */
[----:B------:R-:W-:Y:S01]  /*13bc0*/  LOP3.LUT R0, R4, R55, RZ, 0xfc, !PT ;  /* 0x0000003704007212 */ /* 0x000fe200078efcff */
[----:B------:R-:W-:Y:S01]  /*13bd0*/  HMMA.16816.F32.BF16 R36, R120, R94, R36 ;  /* 0x0000005e7824723c */ /* 0x000fe20000041824 */
[----:B------:R-:W3:Y:S02]  /*13be0*/  LDSM.16.M88.4 R52, [R211+0x5800] ;  /* 0x00580000d334783b */ /* 0x000ee40000000200 */
[----:B------:R-:W-:-:S02]  /*13bf0*/  IADD3 R6, R88, 0x1, RZ ;  /* 0x0000000158067810 */ /* 0x000fc40007ffe0ff */
[----:B------:R-:W2:Y:S01]  /*13c00*/  LDSM.16.M88.4 R92, [R222+0xa000] ;  /* 0x00a00000de5c783b */ /* 0x000ea20000000200 */
[----:B------:R-:W-:Y:S02]  /*13c10*/  IADD3 R4, R88, 0x8, RZ ;  /* 0x0000000858047810 */ /* 0x000fe40007ffe0ff */
[C---:B----4-:R-:W-:Y:S01]  /*13c20*/  HMMA.16816.F32.BF16 R40, R112.reuse, R96, R40 ;  /* 0x000000607028723c */ /* 0x050fe20000041828 */
[CC--:B------:R-:W-:Y:S02]  /*13c30*/  ISETP.GE.AND P6, PT, R6.reuse, R2.reuse, PT ;  /* 0x000000020600720c */ /* 0x0c0fe40003fc6270 */
[-C--:B------:R-:W-:Y:S02]  /*13c40*/  ISETP.GE.AND P2, PT, R6, R135.reuse, PT ;  /* 0x000000870600720c */ /* 0x080fe40003f46270 */
[----:B------:R-:W-:Y:S02]  /*13c50*/  IADD3 R6, R88, 0x9, RZ ;  /* 0x0000000958067810 */ /* 0x000fe40007ffe0ff */
[C---:B------:R-:W-:Y:S01]  /*13c60*/  ISETP.GE.AND P5, PT, R4.reuse, R2, PT ;  /* 0x000000020400720c */ /* 0x040fe20003fa6270 */
[----:B------:R-:W-:Y:S01]  /*13c70*/  HMMA.16816.F32.BF16 R44, R112, R102, R44 ;  /* 0x00000066702c723c */ /* 0x000fe2000004182c */
[----:B------:R-:W-:-:S02]  /*13c80*/  ISETP.GE.AND P1, PT, R4, R135, PT ;  /* 0x000000870400720c */ /* 0x000fc40003f26270 */
[----:B------:R-:W-:Y:S02]  /*13c90*/  IADD3 R4, R88, 0x10, RZ ;  /* 0x0000001058047810 */ /* 0x000fe40007ffe0ff */
[CC--:B------:R-:W-:Y:S02]  /*13ca0*/  ISETP.GE.AND P0, PT, R6.reuse, R2.reuse, PT ;  /* 0x000000020600720c */ /* 0x0c0fe40003f06270 */
[----:B------:R-:W-:Y:S01]  /*13cb0*/  ISETP.GE.AND P3, PT, R6, R135, PT ;  /* 0x000000870600720c */ /* 0x000fe20003f66270 */
[----:B------:R-:W-:Y:S01]  /*13cc0*/  HMMA.16816.F32.BF16 R76, R48, R108, R76 ;  /* 0x0000006c304c723c */ /* 0x000fe2000004184c */
[----:B------:R-:W-:Y:S02]  /*13cd0*/  IADD3 R6, R88, 0x11, RZ ;  /* 0x0000001158067810 */ /* 0x000fe40007ffe0ff */
[----:B------:R-:W-:-:S05]  /*13ce0*/  ISETP.GE.AND P4, PT, R4, R2, PT ;  /* 0x000000020400720c */ /* 0x000fca0003f86270 */
[C---:B------:R-:W-:Y:S08]  /*13cf0*/  HMMA.16816.F32.BF16 R72, R48.reuse, R110, R72 ;  /* 0x0000006e3048723c */ /* 0x040ff00000041848 */
[----:B-1----:R-:W-:Y:S08]  /*13d00*/  HMMA.16816.F32.BF16 R60, R48, R84, R60 ;  /* 0x00000054303c723c */ /* 0x002ff0000004183c */
[----:B------:R-:W-:Y:S01]  /*13d10*/  HMMA.16816.F32.BF16 R36, R112, R98, R36 ;  /* 0x000000627024723c */ /* 0x000fe20000041824 */
[----:B------:R-:W-:-:S02]  /*13d20*/  FSEL R85, R77, -INF , !P6 ;  /* 0xff8000004d557808 */ /* 0x000fc40007000000 */
[----:B------:R-:W-:Y:S02]  /*13d30*/  ISETP.GE.AND P6, PT, R4, R135, PT ;  /* 0x000000870400720c */ /* 0x000fe40003fc6270 */
[----:B------:R-:W-:-:S03]  /*13d40*/  IADD3 R4, R88, 0x19, RZ ;  /* 0x0000001958047810 */ /* 0x000fc60007ffe0ff */
[C---:B------:R-:W-:Y:S01]  /*13d50*/  HMMA.16816.F32.BF16 R56, R48.reuse, R86, R56 ;  /* 0x000000563038723c */ /* 0x040fe20000041838 */
[----:B------:R-:W-:Y:S02]  /*13d60*/  FSEL R75, R75, -INF , !P3 ;  /* 0xff8000004b4b7808 */ /* 0x000fe40005800000 */
[----:B------:R-:W-:Y:S02]  /*13d70*/  FSEL R74, R74, -INF , !P1 ;  /* 0xff8000004a4a7808 */ /* 0x000fe40004800000 */
[-C--:B------:R-:W-:Y:S02]  /*13d80*/  ISETP.GE.AND P3, PT, R4, R2.reuse, PT ;  /* 0x000000020400720c */ /* 0x080fe40003f66270 */
[----:B------:R-:W-:Y:S01]  /*13d90*/  FSEL R86, R79, -INF , !P2 ;  /* 0xff8000004f567808 */ /* 0x000fe20005000000 */
[----:B--2---:R-:W-:Y:S01]  /*13da0*/  HMMA.16816.F32.BF16 R104, R48, R80, R104 ;  /* 0x000000503068723c */ /* 0x004fe20000041868 */
[----:B------:R-:W-:Y:S02]  /*13db0*/  FSEL R79, R72, -INF , !P5 ;  /* 0xff800000484f7808 */ /* 0x000fe40006800000 */
[----:B------:R-:W-:-:S02]  /*13dc0*/  ISETP.GE.AND P2, PT, R6, R2, PT ;  /* 0x000000020600720c */ /* 0x000fc40003f46270 */
[-C--:B------:R-:W-:Y:S02]  /*13dd0*/  ISETP.GE.AND P5, PT, R6, R135.reuse, PT ;  /* 0x000000870600720c */ /* 0x080fe40003fa6270 */
[----:B------:R-:W-:Y:S01]  /*13de0*/  IADD3 R6, R88, 0x18, RZ ;  /* 0x0000001858067810 */ /* 0x000fe20007ffe0ff */
[C---:B---3--:R-:W-:Y:S01]  /*13df0*/  HMMA.16816.F32.BF16 R140, R48.reuse, R52, R40 ;  /* 0x00000034308c723c */ /* 0x048fe20000041828 */
[----:B------:R-:W1:Y:S01]  /*13e00*/  LDSM.16.M88.4 R40, [R211+0x6800] ;  /* 0x00680000d328783b */ /* 0x000e620000000200 */
[----:B------:R-:W-:Y:S02]  /*13e10*/  FSEL R84, R60, -INF , !P4 ;  /* 0xff8000003c547808 */ /* 0x000fe40006000000 */
[----:B------:R-:W-:Y:S02]  /*13e20*/  ISETP.GE.AND P4, PT, R4, R135, PT ;  /* 0x000000870400720c */ /* 0x000fe40003f86270 */
[----:B------:R-:W-:Y:S02]  /*13e30*/  ISETP.GE.AND P1, PT, R6, R2, PT ;  /* 0x000000020600720c */ /* 0x000fe40003f26270 */
[----:B------:R-:W-:Y:S01]  /*13e40*/  HMMA.16816.F32.BF16 R44, R48, R82, R44 ;  /* 0x00000052302c723c */ /* 0x000fe2000004182c */
[----:B------:R-:W-:-:S02]  /*13e50*/  IADD3 R4, R88, 0x20, RZ ;  /* 0x0000002058047810 */ /* 0x000fc40007ffe0ff */
[----:B------:R-:W-:Y:S02]  /*13e60*/  FSEL R80, R73, -INF , !P0 ;  /* 0xff80000049507808 */ /* 0x000fe40004000000 */
[----:B------:R-:W-:Y:S02]  /*13e70*/  ISETP.GE.AND P0, PT, R6, R135, PT ;  /* 0x000000870600720c */ /* 0x000fe40003f06270 */
[----:B------:R-:W-:Y:S01]  /*13e80*/  IADD3 R6, R88, 0x21, RZ ;  /* 0x0000002158067810 */ /* 0x000fe20007ffe0ff */
[----:B------:R-:W-:Y:S01]  /*13e90*/  HMMA.16816.F32.BF16 R32, R112, R92, R32 ;  /* 0x0000005c7020723c */ /* 0x000fe20000041820 */
[----:B------:R-:W-:Y:S02]  /*13ea0*/  FSEL R77, R62, -INF , !P6 ;  /* 0xff8000003e4d7808 */ /* 0x000fe40007000000 */
[----:B------:R-:W-:Y:S02]  /*13eb0*/  ISETP.GE.AND P6, PT, R4, R2, PT ;  /* 0x000000020400720c */ /* 0x000fe40003fc6270 */
[----:B------:R-:W-:-:S02]  /*13ec0*/  IADD3 R52, R88, 0x29, RZ ;  /* 0x0000002958347810 */ /* 0x000fc40007ffe0ff */
[----:B------:R-:W-:Y:S01]  /*13ed0*/  FSEL R93, R61, -INF , !P2 ;  /* 0xff8000003d5d7808 */ /* 0x000fe20005000000 */
[----:B------:R-:W-:Y:S01]  /*13ee0*/  HMMA.16816.F32.BF16 R36, R48, R54, R36 ;  /* 0x000000363024723c */ /* 0x000fe20000041824 */
[----:B------:R-:W-:Y:S02]  /*13ef0*/  FSEL R92, R56, -INF , !P1 ;  /* 0xff800000385c7808 */ /* 0x000fe40004800000 */
[----:B------:R-:W-:Y:S02]  /*13f00*/  ISETP.GE.AND P2, PT, R4, R135, PT ;  /* 0x000000870400720c */ /* 0x000fe40003f46270 */
[----:B------:R-:W-:Y:S02]  /*13f10*/  IADD3 R56, R88, 0x28, RZ ;  /* 0x0000002858387810 */ /* 0x000fe40007ffe0ff */
[----:B------:R-:W-:Y:S01]  /*13f20*/  FSEL R4, R63, -INF , !P5 ;  /* 0xff8000003f047808 */ /* 0x000fe20006800000 */
[----:B------:R-:W-:Y:S01]  /*13f30*/  HMMA.16816.F32.BF16 R28, R112, R94, R28 ;  /* 0x0000005e701c723c */ /* 0x000fe2000004181c */
[----:B------:R-:W-:-:S02]  /*13f40*/  ISETP.GE.AND P5, PT, R6, R2, PT ;  /* 0x000000020600720c */ /* 0x000fc40003fa6270 */
[----:B------:R-:W-:Y:S02]  /*13f50*/  ISETP.GE.AND P1, PT, R6, R135, PT ;  /* 0x000000870600720c */ /* 0x000fe40003f26270 */
[----:B------:R-:W-:Y:S02]  /*13f60*/  FSEL R6, R58, -INF , !P0 ;  /* 0xff8000003a067808 */ /* 0x000fe40004000000 */
[----:B------:R-:W-:Y:S01]  /*13f70*/  FSEL R100, R59, -INF , !P4 ;  /* 0xff8000003b647808 */ /* 0x000fe20006000000 */
[----:B------:R-:W-:Y:S01]  /*13f80*/  HMMA.16816.F32.BF16 R20, R112, R90, R20 ;  /* 0x0000005a7014723c */ /* 0x000fe20000041814 */
[----:B------:R-:W-:Y:S02]  /*13f90*/  FSEL R178, R104, -INF , !P6 ;  /* 0xff80000068b27808 */ /* 0x000fe40007000000 */
[-C--:B------:R-:W-:Y:S02]  /*13fa0*/  ISETP.GE.AND P0, PT, R56, R2.reuse, PT ;  /* 0x000000023800720c */ /* 0x080fe40003f06270 */
[----:B------:R-:W-:-:S02]  /*13fb0*/  ISETP.GE.AND P4, PT, R52, R2, PT ;  /* 0x000000023400720c */ /* 0x000fc40003f86270 */
[----:B------:R-:W-:Y:S02]  /*13fc0*/  ISETP.GE.AND P6, PT, R52, R135, PT ;  /* 0x000000873400720c */ /* 0x000fe40003fc6270 */
[C---:B------:R-:W-:Y:S02]  /*13fd0*/  IADD3 R52, R88.reuse, 0x30, RZ ;  /* 0x0000003058347810 */ /* 0x040fe40007ffe0ff */
[----:B------:R-:W-:Y:S02]  /*13fe0*/  IADD3 R53, R88, 0x31, RZ ;  /* 0x0000003158357810 */ /* 0x000fe40007ffe0ff */
[----:B------:R-:W-:Y:S02]  /*13ff0*/  FSEL R182, R106, -INF , !P2 ;  /* 0xff8000006ab67808 */ /* 0x000fe40005000000 */
[----:B------:R-:W-:Y:S01]  /*14000*/  FSEL R179, R105, -INF , !P5 ;  /* 0xff80000069b37808 */ /* 0x000fe20006800000 */
[----:B------:R-:W-:Y:S01]  /*14010*/  HMMA.16816.F32.BF16 R28, R48, R70, R28 ;  /* 0x00000046301c723c */ /* 0x000fe2000004181c */
[----:B------:R-:W-:-:S02]  /*14020*/  FSEL R181, R107, -INF , !P1 ;  /* 0xff8000006bb57808 */ /* 0x000fc40004800000 */
[----:B------:R-:W-:Y:S02]  /*14030*/  FSEL R180, R44, -INF , !P0 ;  /* 0xff8000002cb47808 */ /* 0x000fe40004000000 */
[CC--:B------:R-:W-:Y:S02]  /*14040*/  ISETP.GE.AND P2, PT, R52.reuse, R2.reuse, PT ;  /* 0x000000023400720c */ /* 0x0c0fe40003f46270 */
[-C--:B------:R-:W-:Y:S01]  /*14050*/  ISETP.GE.AND P5, PT, R52, R135.reuse, PT ;  /* 0x000000873400720c */ /* 0x080fe20003fa6270 */
[----:B-1----:R-:W-:Y:S01]  /*14060*/  HMMA.16816.F32.BF16 R20, R48, R42, R20 ;  /* 0x0000002a3014723c */ /* 0x002fe20000041814 */
[C---:B------:R-:W-:Y:S02]  /*14070*/  ISETP.GE.AND P1, PT, R53.reuse, R2, PT ;  /* 0x000000023500720c */ /* 0x040fe40003f26270 */
[----:B------:R-:W-:Y:S02]  /*14080*/  ISETP.GE.AND P0, PT, R53, R135, PT ;  /* 0x000000873500720c */ /* 0x000fe40003f06270 */
[----:B------:R-:W-:-:S02]  /*14090*/  FSEL R101, R57, -INF , !P3 ;  /* 0xff80000039657808 */ /* 0x000fc40005800000 */
[----:B------:R-:W-:Y:S01]  /*140a0*/  ISETP.GE.AND P3, PT, R56, R135, PT ;  /* 0x000000873800720c */ /* 0x000fe20003f66270 */
[----:B------:R-:W-:Y:S01]  /*140b0*/  HMMA.16816.F32.BF16 R52, R48, R68, R32 ;  /* 0x000000443034723c */ /* 0x000fe20000041820 */
[----:B------:R-:W1:Y:S01]  /*140c0*/  LDSM.16.M88.4 R32, [R211+0x7000] ;  /* 0x00700000d320783b */ /* 0x000e620000000200 */
[C---:B------:R-:W-:Y:S02]  /*140d0*/  IADD3 R56, R88.reuse, 0x38, RZ ;  /* 0x0000003858387810 */ /* 0x040fe40007ffe0ff */
[----:B------:R-:W-:Y:S02]  /*140e0*/  IADD3 R44, R88, 0x39, RZ ;  /* 0x00000039582c7810 */ /* 0x000fe40007ffe0ff */
[----:B------:R-:W-:Y:S02]  /*140f0*/  FSEL R183, R46, -INF , !P3 ;  /* 0xff8000002eb77808 */ /* 0x000fe40005800000 */
[----:B------:R-:W-:Y:S02]  /*14100*/  FSEL R176, R47, -INF , !P6 ;  /* 0xff8000002fb07808 */ /* 0x000fe40007000000 */
[----:B------:R-:W-:-:S02]  /*14110*/  FSEL R147, R140, -INF , !P2 ;  /* 0xff8000008c937808 */ /* 0x000fc40005000000 */
[-C--:B------:R-:W-:Y:S02]  /*14120*/  ISETP.GE.AND P3, PT, R56, R2.reuse, PT ;  /* 0x000000023800720c */ /* 0x080fe40003f66270 */
[----:B------:R-:W-:Y:S02]  /*14130*/  FSEL R177, R45, -INF , !P4 ;  /* 0xff8000002db17808 */ /* 0x000fe40006000000 */
        /* <DEDUP_REMOVED lines=16> */
[----:B------:R-:W-:Y:S01]  /*14240*/  IADD3 R36, R88, 0x48, RZ ;  /* 0x0000004858247810 */ /* 0x000fe20007ffe0ff */
[C---:B-1----:R-:W-:Y:S01]  /*14250*/  HMMA.16816.F32.BF16 R16, R48.reuse, R32, R16 ;  /* 0x000000203010723c */ /* 0x042fe20000041810 */
[----:B------:R-:W-:Y:S02]  /*14260*/  FSEL R146, R38, -INF , !P4 ;  /* 0xff80000026927808 */ /* 0x000fe40006000000 */
[----:B------:R-:W-:Y:S02]  /*14270*/  IADD3 R40, R88, 0x49, RZ ;  /* 0x0000004958287810 */ /* 0x000fe40007ffe0ff */
[----:B------:R-:W-:Y:S02]  /*14280*/  ISETP.GE.AND P4, PT, R36, R2, PT ;  /* 0x000000022400720c */ /* 0x000fe40003f86270 */
[----:B------:R-:W-:Y:S01]  /*14290*/  FSEL R152, R37, -INF , !P6 ;  /* 0xff80000025987808 */ /* 0x000fe20007000000 */
[----:B------:R-:W-:Y:S01]  /*142a0*/  HMMA.16816.F32.BF16 R12, R48, R34, R12 ;  /* 0x00000022300c723c */ /* 0x000fe2000004180c */
[----:B------:R-:W-:-:S02]  /*142b0*/  FSEL R153, R39, -INF , !P2 ;  /* 0xff80000027997808 */ /* 0x000fc40005000000 */
[----:B------:R-:W-:Y:S02]  /*142c0*/  ISETP.GE.AND P6, PT, R36, R135, PT ;  /* 0x000000872400720c */ /* 0x000fe40003fc6270 */
[----:B------:R-:W-:Y:S02]  /*142d0*/  ISETP.GE.AND P2, PT, R40, R2, PT ;  /* 0x000000022800720c */ /* 0x000fe40003f46270 */
[----:B------:R-:W-:Y:S02]  /*142e0*/  FSEL R166, R28, -INF , !P4 ;  /* 0xff8000001ca67808 */ /* 0x000fe40006000000 */
[C---:B------:R-:W-:Y:S02]  /*142f0*/  IADD3 R36, R88.reuse, 0x50, RZ ;  /* 0x0000005058247810 */ /* 0x040fe40007ffe0ff */
[----:B------:R-:W-:Y:S02]  /*14300*/  IADD3 R28, R88, 0x58, RZ ;  /* 0x00000058581c7810 */ /* 0x000fe40007ffe0ff */
[----:B------:R-:W-:-:S02]  /*14310*/  FSEL R164, R53, -INF , !P0 ;  /* 0xff80000035a47808 */ /* 0x000fc40004000000 */
[----:B------:R-:W-:Y:S02]  /*14320*/  FSEL R162, R30, -INF , !P6 ;  /* 0xff8000001ea27808 */ /* 0x000fe40007000000 */
[----:B------:R-:W-:Y:S02]  /*14330*/  FSEL R167, R29, -INF , !P2 ;  /* 0xff8000001da77808 */ /* 0x000fe40005000000 */
[----:B------:R-:W-:Y:S02]  /*14340*/  IADD3 R37, R88, 0x51, RZ ;  /* 0x0000005158257810 */ /* 0x000fe40007ffe0ff */
[-C--:B------:R-:W-:Y:S02]  /*14350*/  ISETP.GE.AND P0, PT, R36, R135.reuse, PT ;  /* 0x000000872400720c */ /* 0x080fe40003f06270 */
[C---:B------:R-:W-:Y:S01]  /*14360*/  ISETP.GE.AND P6, PT, R28.reuse, R2, PT ;  /* 0x000000021c00720c */ /* 0x040fe20003fc6270 */
[----:B--2---:R-:W-:Y:S01]  /*14370*/  HMMA.16816.F32.BF16 R116, R48, R26, R116 ;  /* 0x0000001a3074723c */ /* 0x004fe20000041874 */
[----:B------:R-:W-:-:S02]  /*14380*/  ISETP.GE.AND P2, PT, R28, R135, PT ;  /* 0x000000871c00720c */ /* 0x000fc40003f46270 */
[----:B------:R-:W-:Y:S02]  /*14390*/  IADD3 R28, R88, 0x60, RZ ;  /* 0x00000060581c7810 */ /* 0x000fe40007ffe0ff */
[----:B------:R-:W-:Y:S02]  /*143a0*/  FSEL R160, R54, -INF , !P1 ;  /* 0xff80000036a07808 */ /* 0x000fe40004800000 */
[----:B------:R-:W-:Y:S01]  /*143b0*/  FSEL R161, R55, -INF , !P3 ;  /* 0xff80000037a17808 */ /* 0x000fe20005800000 */
[----:B------:R-:W-:Y:S01]  /*143c0*/  HMMA.16816.F32.BF16 R8, R48, R24, R8 ;  /* 0x000000183008723c */ /* 0x000fe20000041808 */
[-C--:B------:R-:W-:Y:S02]  /*143d0*/  ISETP.GE.AND P1, PT, R36, R2.reuse, PT ;  /* 0x000000022400720c */ /* 0x080fe40003f26270 */
[C---:B------:R-:W-:Y:S02]  /*143e0*/  ISETP.GE.AND P3, PT, R37.reuse, R2, PT ;  /* 0x000000022500720c */ /* 0x040fe40003f66270 */
[----:B------:R-:W-:-:S02]  /*143f0*/  ISETP.GE.AND P4, PT, R37, R135, PT ;  /* 0x000000872500720c */ /* 0x000fc40003f86270 */
[----:B------:R-:W-:Y:S02]  /*14400*/  FSEL R175, R46, -INF , !P0 ;  /* 0xff8000002eaf7808 */ /* 0x000fe40004000000 */
[C---:B------:R-:W-:Y:S02]  /*14410*/  IADD3 R32, R88.reuse, 0x59, RZ ;  /* 0x0000005958207810 */ /* 0x040fe40007ffe0ff */
[----:B------:R-:W-:Y:S02]  /*14420*/  IADD3 R29, R88, 0x61, RZ ;  /* 0x00000061581d7810 */ /* 0x000fe40007ffe0ff */
[----:B------:R-:W-:Y:S02]  /*14430*/  ISETP.GE.AND P0, PT, R28, R2, PT ;  /* 0x000000021c00720c */ /* 0x000fe40003f06270 */
[----:B------:R-:W-:Y:S02]  /*14440*/  FSEL R172, R44, -INF , !P1 ;  /* 0xff8000002cac7808 */ /* 0x000fe40004800000 */
[----:B------:R-:W-:-:S02]  /*14450*/  FSEL R171, R45, -INF , !P3 ;  /* 0xff8000002dab7808 */ /* 0x000fc40005800000 */
[----:B------:R-:W-:Y:S02]  /*14460*/  FSEL R174, R47, -INF , !P4 ;  /* 0xff8000002fae7808 */ /* 0x000fe40006000000 */
[-C--:B------:R-:W-:Y:S02]  /*14470*/  ISETP.GE.AND P1, PT, R32, R135.reuse, PT ;  /* 0x000000872000720c */ /* 0x080fe40003f26270 */
[----:B------:R-:W-:Y:S02]  /*14480*/  ISETP.GE.AND P3, PT, R28, R135, PT ;  /* 0x000000871c00720c */ /* 0x000fe40003f66270 */
[----:B------:R-:W-:Y:S02]  /*14490*/  ISETP.GE.AND P4, PT, R29, R2, PT ;  /* 0x000000021d00720c */ /* 0x000fe40003f86270 */
[----:B------:R-:W-:Y:S02]  /*144a0*/  FSEL R156, R16, -INF , !P0 ;  /* 0xff800000109c7808 */ /* 0x000fe40004000000 */
        /* <DEDUP_REMOVED lines=9> */
[----:B------:R-:W-:Y:S02]  /*14540*/  IADD3 R16, R88, 0x78, RZ ;  /* 0x0000007858107810 */ /* 0x000fe40007ffe0ff */
[----:B------:R-:W-:Y:S02]  /*14550*/  FSEL R170, R20, -INF , !P6 ;  /* 0xff80000014aa7808 */ /* 0x000fe40007000000 */
[----:B------:R-:W-:Y:S02]  /*14560*/  IADD3 R20, R88, 0x68, RZ ;  /* 0x0000006858147810 */ /* 0x000fe40007ffe0ff */
[----:B------:R-:W-:Y:S02]  /*14570*/  FSEL R150, R13, -INF , !P1 ;  /* 0xff8000000d967808 */ /* 0x000fe40004800000 */
[----:B------:R-:W-:-:S02]  /*14580*/  FSEL R163, R52, -INF , !P5 ;  /* 0xff80000034a37808 */ /* 0x000fc40006800000 */
[-C--:B------:R-:W-:Y:S02]  /*14590*/  ISETP.GE.AND P1, PT, R16, R135.reuse, PT ;  /* 0x000000871000720c */ /* 0x080fe40003f26270 */
[-C--:B------:R-:W-:Y:S02]  /*145a0*/  ISETP.GE.AND P5, PT, R40, R135.reuse, PT ;  /* 0x000000872800720c */ /* 0x080fe40003fa6270 */
[----:B------:R-:W-:Y:S02]  /*145b0*/  FSEL R173, R22, -INF , !P2 ;  /* 0xff80000016ad7808 */ /* 0x000fe40005000000 */
[----:B------:R-:W-:Y:S02]  /*145c0*/  ISETP.GE.AND P0, PT, R24, R135, PT ;  /* 0x000000871800720c */ /* 0x000fe40003f06270 */
[----:B------:R-:W-:Y:S02]  /*145d0*/  ISETP.GE.AND P2, PT, R20, R2, PT ;  /* 0x000000021400720c */ /* 0x000fe40003f46270 */
[----:B------:R-:W-:-:S02]  /*145e0*/  FSEL R142, R118, -INF , !P1 ;  /* 0xff800000768e7808 */ /* 0x000fc40004800000 */
[----:B------:R-:W-:Y:S02]  /*145f0*/  FSEL R169, R31, -INF , !P5 ;  /* 0xff8000001fa97808 */ /* 0x000fe40006800000 */
[----:B------:R-:W-:Y:S02]  /*14600*/  FSEL R149, R15, -INF , !P0 ;  /* 0xff8000000f957808 */ /* 0x000fe40004000000 */
[----:B------:R-:W-:Y:S02]  /*14610*/  ISETP.GT.AND P1, PT, R238, R229, PT ;  /* 0x000000e5ee00720c */ /* 0x000fe40003f24270 */
[-C--:B------:R-:W-:Y:S02]  /*14620*/  ISETP.GE.AND P5, PT, R32, R2.reuse, PT ;  /* 0x000000022000720c */ /* 0x080fe40003fa6270 */
[----:B------:R-:W-:Y:S02]  /*14630*/  FSEL R154, R12, -INF , !P2 ;  /* 0xff8000000c9a7808 */ /* 0x000fe40005000000 */
[----:B------:R-:W-:-:S02]  /*14640*/  ISETP.GE.AND P0, PT, R88, R2, PT ;  /* 0x000000025800720c */ /* 0x000fc40003f06270 */
[----:B------:R-:W-:Y:S02]  /*14650*/  IADD3 R12, R88, 0x79, RZ ;  /* 0x00000079580c7810 */ /* 0x000fe40007ffe0ff */
[----:B------:R-:W-:Y:S02]  /*14660*/  FSEL R168, R21, -INF , !P5 ;  /* 0xff80000015a87808 */ /* 0x000fe40006800000 */
[----:B------:R-:W-:Y:S02]  /*14670*/  FSEL R76, R76, -INF , !P0 ;  /* 0xff8000004c4c7808 */ /* 0x000fe40004000000 */
        /* <DEDUP_REMOVED lines=10> */
[-C--:B------:R-:W-:Y:S02]  /*14720*/  ISETP.GE.AND P2, PT, R20, R135.reuse, PT ;  /* 0x000000871400720c */ /* 0x080fe40003f46270 */
[-C--:B------:R-:W-:Y:S02]  /*14730*/  ISETP.GE.AND P5, PT, R16, R2.reuse, PT ;  /* 0x000000021000720c */ /* 0x080fe40003fa6270 */
        /* <DEDUP_REMOVED lines=72> */
.L_x_3907:
[----:B------:R-:W2:Y:S02]  /*14bc0*/  LD.E R9, [R132.64+0x38] ;  /* 0x0000380684097980 */ /* 0x000ea4000c101900 */
[----:B--2---:R-:W-:-:S04]  /*14bd0*/  LEA R9, -R9, RZ, 0x7 ;  /* 0x000000ff09097211 */ /* 0x004fc800078e39ff */
[----:B------:R-:W-:Y:S02]  /*14be0*/  SHF.R.S32.HI R10, RZ, 0x1f, R9 ;  /* 0x0000001fff0a7819 */ /* 0x000fe40000011409 */
.L_x_3908:
[----:B------:R-:W-:Y:S05]  /*14bf0*/  BSYNC B0 ;  /* 0x0000000000007941 */ /* 0x000fea0003800000 */
.L_x_3906:
        /* <DEDUP_REMOVED lines=38> */
.L_x_3905:
[----:B------:R-:W-:Y:S05]  /*14e60*/  BSYNC B1 ;  /* 0x0000000000017941 */ /* 0x000fea0003800000 */
.L_x_3904:
        /* <DEDUP_REMOVED lines=17> */
[----:B-1----:R-:W-:Y:S01]  /*14f80*/  LDSM.16.MT88.4 R24, [R0+0xc800] ;  /* 0x00c800000018783b */ /* 0x002fe20000004200 */
[----:B------:R-:W-:-:S02]  /*14f90*/  FMNMX.FTZ R9, R100, R9, !PT ;  /* 0x0000000964097209 */ /* 0x000fc40007810000 */
[----:B------:R-:W-:Y:S01]  /*14fa0*/  FMNMX.FTZ R8, R84, R3, !PT ;  /* 0x0000000354087209 */ /* 0x000fe20007810000 */
[----:B------:R-:W-:Y:S01]  /*14fb0*/  LDSM.16.MT88.4 R20, [R221+0xc800] ;  /* 0x00c80000dd14783b */ /* 0x000fe20000004200 */
[----:B------:R-:W-:Y:S02]  /*14fc0*/  FMNMX.FTZ R10, R182, R9, !PT ;  /* 0x00000009b60a7209 */ /* 0x000fe40007810000 */
[----:B------:R-:W-:Y:S01]  /*14fd0*/  FMNMX.FTZ R9, R93, R8, !PT ;  /* 0x000000085d097209 */ /* 0x000fe20007810000 */
[----:B------:R-:W-:Y:S01]  /*14fe0*/  LDSM.16.MT88.4 R32, [R221+0x10800] ;  /* 0x01080000dd20783b */ /* 0x000fe20000004200 */
[----:B------:R-:W-:Y:S02]  /*14ff0*/  FMNMX.FTZ R10, R181, R10, !PT ;  /* 0x0000000ab50a7209 */ /* 0x000fe40007810000 */
[----:B------:R-:W-:Y:S02]  /*15000*/  LEA R220, R5, R0, 0x1 ;  /* 0x0000000005dc7211 */ /* 0x000fe400078e08ff */
        /* <DEDUP_REMOVED lines=67> */
[-CC-:B------:R-:W-:Y:S01]  /*15440*/  FFMA.FTZ R54, R86, R62.reuse, -R61.reuse ;  /* 0x0000003e56367223 */ /* 0x180fe2000001083d */
[----:B------:R-:W-:Y:S01]  /*15450*/  LDSM.16.MT88.4 R12, [R219+0xc800] ;  /* 0x00c80000db0c783b */ /* 0x000fe20000004200 */
[-CC-:B------:R-:W-:Y:S02]  /*15460*/  FFMA.FTZ R55, R74, R62.reuse, -R61.reuse ;  /* 0x0000003e4a377223 */ /* 0x180fe4000001083d */
[-C--:B------:R-:W-:Y:S01]  /*15470*/  FFMA.FTZ R50, R75, R62.reuse, -R61 ;  /* 0x0000003e4b327223 */ /* 0x080fe2000001083d */
[----:B------:R-:W-:Y:S01]  /*15480*/  MUFU.EX2 R57, R57 ;  /* 0x0000003900397308 */ /* 0x000fe20000000800 */
[-CC-:B------:R-:W-:Y:S01]  /*15490*/  FFMA.FTZ R59, R76, R62.reuse, -R139.reuse ;  /* 0x0000003e4c3b7223 */ /* 0x180fe2000001088b */
[----:B------:R-:W1:Y:S01]  /*154a0*/  LDSM.16.MT88.4 R72, [R221+0xc000] ;  /* 0x00c00000dd48783b */ /* 0x000e620000004200 */
[----:B------:R-:W-:-:S02]  /*154b0*/  FFMA.FTZ R58, R85, R62, -R139 ;  /* 0x0000003e553a7223 */ /* 0x000fc4000001088b */
[-CC-:B------:R-:W-:Y:S02]  /*154c0*/  FFMA.FTZ R56, R79, R62.reuse, -R139.reuse ;  /* 0x0000003e4f387223 */ /* 0x180fe4000001088b */
[-C--:B------:R-:W-:Y:S01]  /*154d0*/  FFMA.FTZ R51, R80, R62.reuse, -R139 ;  /* 0x0000003e50337223 */ /* 0x080fe2000001088b */
[----:B------:R-:W2:Y:S01]  /*154e0*/  MUFU.EX2 R54, R54 ;  /* 0x0000003600367308 */ /* 0x000ea20000000800 */
[----:B------:R-:W3:Y:S01]  /*154f0*/  LDSM.16.MT88.4 R80, [R220+0xc000] ;  /* 0x00c00000dc50783b */ /* 0x000ee20000004200 */
[-CC-:B------:R-:W-:Y:S02]  /*15500*/  FFMA.FTZ R46, R4, R62.reuse, -R61.reuse ;  /* 0x0000003e042e7223 */ /* 0x180fe4000001083d */
[-CC-:B------:R-:W-:Y:S02]  /*15510*/  FFMA.FTZ R47, R6, R62.reuse, -R61.reuse ;  /* 0x0000003e062f7223 */ /* 0x180fe4000001083d */
[----:B------:R-:W4:Y:S01]  /*15520*/  LDSM.16.MT88.4 R4, [R219+0x10000] ;  /* 0x01000000db04783b */ /* 0x000f220000004200 */
[-C--:B------:R-:W-:Y:S01]  /*15530*/  FFMA.FTZ R53, R77, R62.reuse, -R61 ;  /* 0x0000003e4d357223 */ /* 0x080fe2000001083d */
[----:B------:R-:W-:Y:S01]  /*15540*/  MUFU.EX2 R55, R55 ;  /* 0x0000003700377308 */ /* 0x000fe20000000800 */
[----:B------:R-:W-:-:S02]  /*15550*/  FFMA.FTZ R52, R84, R62, -R139 ;  /* 0x0000003e54347223 */ /* 0x000fc4000001088b */
[-CC-:B------:R-:W-:Y:S02]  /*15560*/  FFMA.FTZ R49, R93, R62.reuse, -R139.reuse ;  /* 0x0000003e5d317223 */ /* 0x180fe4000001088b */
[-CC-:B------:R-:W-:Y:S02]  /*15570*/  FFMA.FTZ R48, R92, R62.reuse, -R139.reuse ;  /* 0x0000003e5c307223 */ /* 0x180fe4000001088b */
[-C--:B------:R-:W-:Y:S01]  /*15580*/  FFMA.FTZ R45, R101, R62.reuse, -R139 ;  /* 0x0000003e652d7223 */ /* 0x080fe2000001088b */
[----:B------:R-:W5:Y:S01]  /*15590*/  MUFU.EX2 R50, R50 ;  /* 0x0000003200327308 */ /* 0x000f620000000800 */
        /* <DEDUP_REMOVED lines=8> */
[-CC-:B------:R-:W-:Y:S01]  /*15620*/  FFMA.FTZ R40, R180, R62.reuse, -R139.reuse ;  /* 0x0000003eb4287223 */ /* 0x180fe2000001088b */
[----:B------:R-:W2:Y:S01]  /*15630*/  MUFU.EX2 R58, R58 ;  /* 0x0000003a003a7308 */ /* 0x000ea20000000800 */
[----:B-----5:R-:W-:Y:S01]  /*15640*/  F2FP.BF16.PACK_AB R115, R50, R55 ;  /* 0x000000373273723e */ /* 0x020fe200000010ff */
        /* <DEDUP_REMOVED lines=8> */
[----:B------:R-:W5:Y:S01]  /*156d0*/  MUFU.EX2 R51, R51 ;  /* 0x0000003300337308 */ /* 0x000f620000000800 */
        /* <DEDUP_REMOVED lines=8> */
[--C-:B------:R-:W-:Y:S01]  /*15760*/  FFMA.FTZ R163, R163, R62, -R139.reuse ;  /* 0x0000003ea3a37223 */ /* 0x100fe2000001088b */
[----:B-----5:R-:W-:Y:S01]  /*15770*/  F2FP.BF16.PACK_AB R114, R51, R56 ;  /* 0x000000383372723e */ /* 0x020fe200000010ff */
[----:B------:R-:W-:Y:S01]  /*15780*/  MUFU.EX2 R46, R46 ;  /* 0x0000002e002e7308 */ /* 0x000fe20000000800 */
[----:B------:R-:W-:-:S02]  /*15790*/  FFMA.FTZ R164, R164, R62, -R139 ;  /* 0x0000003ea4a47223 */ /* 0x000fc4000001088b */
[-CC-:B------:R-:W-:Y:S02]  /*157a0*/  FFMA.FTZ R166, R166, R62.reuse, -R139.reuse ;  /* 0x0000003ea6a67223 */ /* 0x180fe4000001088b */
[-C--:B------:R-:W-:Y:S01]  /*157b0*/  FFMA.FTZ R167, R167, R62.reuse, -R139 ;  /* 0x0000003ea7a77223 */ /* 0x080fe2000001088b */
[C---:B------:R-:W-:Y:S01]  /*157c0*/  HMMA.16816.F32.BF16 R84, R112.reuse, R88, RZ ;  /* 0x000000587054723c */ /* 0x040fe200000418ff */
[-C--:B------:R-:W-:Y:S01]  /*157d0*/  FFMA.FTZ R169, R169, R62.reuse, -R61 ;  /* 0x0000003ea9a97223 */ /* 0x080fe2000001083d */
[----:B------:R-:W-:Y:S01]  /*157e0*/  MUFU.EX2 R47, R47 ;  /* 0x0000002f002f7308 */ /* 0x000fe20000000800 */
[-C--:B------:R-:W-:Y:S02]  /*157f0*/  FFMA.FTZ R177, R168, R62.reuse, -R139 ;  /* 0x0000003ea8b17223 */ /* 0x080fe4000001088b */
[-CC-:B------:R-:W-:Y:S02]  /*15800*/  FFMA.FTZ R175, R175, R62.reuse, -R61.reuse ;  /* 0x0000003eafaf7223 */ /* 0x180fe4000001083d */
[-CC-:B------:R-:W-:Y:S01]  /*15810*/  FFMA.FTZ R174, R174, R62.reuse, -R61.reuse ;  /* 0x0000003eaeae7223 */ /* 0x180fe2000001083d */
[----:B------:R-:W-:Y:S01]  /*15820*/  HMMA.16816.F32.BF16 R88, R112, R90, RZ ;  /* 0x0000005a7058723c */ /* 0x000fe200000418ff */
[-C--:B------:R-:W-:Y:S01]  /*15830*/  FFMA.FTZ R173, R173, R62.reuse, -R61 ;  /* 0x0000003eadad7223 */ /* 0x080fe2000001083d */
        /* <DEDUP_REMOVED lines=18> */
[----:B------:R-:W5:Y:S01]  /*15960*/  MUFU.EX2 R45, R45 ;  /* 0x0000002d002d7308 */ /* 0x000f620000000800 */
[----:B------:R-:W-:Y:S02]  /*15970*/  FADD.FTZ R54, R57, R54 ;  /* 0x0000003639367221 */ /* 0x000fe40000010000 */
[----:B------:R-:W-:Y:S02]  /*15980*/  FADD.FTZ R59, R59, R58 ;  /* 0x0000003a3b3b7221 */ /* 0x000fe40000010000 */
[----:B------:R-:W-:Y:S01]  /*15990*/  FADD.FTZ R55, R55, R54 ;  /* 0x0000003637377221 */ /* 0x000fe20000010000 */
[----:B-1----:R-:W-:Y:S01]  /*159a0*/  HMMA.16816.F32.BF16 R68, R112, R72, RZ ;  /* 0x000000487044723c */ /* 0x002fe200000418ff */
[----:B------:R-:W-:Y:S01]  /*159b0*/  FADD.FTZ R56, R56, R59 ;  /* 0x0000003b38387221 */ /* 0x000fe20000010000 */
[----:B------:R-:W1:Y:S01]  /*159c0*/  MUFU.EX2 R42, R42 ;  /* 0x0000002a002a7308 */ /* 0x000e620000000800 */
[----:B------:R-:W-:-:S02]  /*159d0*/  FFMA.FTZ R249, R60, R62, -R61 ;  /* 0x0000003e3cf97223 */ /* 0x000fc4000001083d */
[----:B------:R-:W-:Y:S02]  /*159e0*/  FADD.FTZ R50, R50, R55 ;  /* 0x0000003732327221 */ /* 0x000fe40000010000 */
[----:B------:R-:W-:Y:S01]  /*159f0*/  FADD.FTZ R51, R51, R56 ;  /* 0x0000003833337221 */ /* 0x000fe20000010000 */
[C---:B---3--:R-:W-:Y:S02]  /*15a00*/  HMMA.16816.F32.BF16 R76, R112.reuse, R80, RZ ;  /* 0x00000050704c723c */ /* 0x048fe400000418ff */
        /* <DEDUP_REMOVED lines=12> */
[----:B------:R-:W1:Y:S06]  /*15ad0*/  MUFU.EX2 R37, R37 ;  /* 0x0000002500257308 */ /* 0x000e6c0000000800 */
[C---:B------:R-:W-:Y:S02]  /*15ae0*/  HMMA.16816.F32.BF16 R108, R112.reuse, R110, RZ ;  /* 0x0000006e706c723c */ /* 0x040fe400000418ff */
[----:B------:R-:W1:Y:S06]  /*15af0*/  MUFU.EX2 R36, R36 ;  /* 0x0000002400247308 */ /* 0x000e6c0000000800 */
[C---:B----4-:R-:W-:Y:S02]  /*15b00*/  HMMA.16816.F32.BF16 R116, R112.reuse, R4, RZ ;  /* 0x000000047074723c */ /* 0x050fe400000418ff */
[----:B------:R-:W-:Y:S05]  /*15b10*/  MUFU.EX2 R140, R140 ;  /* 0x0000008c008c7308 */ /* 0x000fea0000000800 */
[----:B--2---:R-:W-:Y:S01]  /*15b20*/  F2FP.BF16.PACK_AB R4, R49, R52 ;  /* 0x000000343104723e */ /* 0x004fe200000010ff */
[----:B------:R-:W-:Y:S01]  /*15b30*/  HMMA.16816.F32.BF16 R112, R112, R6, RZ ;  /* 0x000000067070723c */ /* 0x000fe200000418ff */
[----:B------:R-:W-:Y:S01]  /*15b40*/  F2FP.BF16.PACK_AB R5, R46, R53 ;  /* 0x000000352e05723e */ /* 0x000fe200000010ff */
[----:B------:R-:W-:Y:S01]  /*15b50*/  MUFU.EX2 R143, R143 ;  /* 0x0000008f008f7308 */ /* 0x000fe20000000800 */
[----:B------:R-:W-:-:S02]  /*15b60*/  FADD.FTZ R53, R53, R50 ;  /* 0x0000003235357221 */ /* 0x000fc40000010000 */
[----:B------:R-:W-:Y:S02]  /*15b70*/  FADD.FTZ R52, R52, R51 ;  /* 0x0000003334347221 */ /* 0x000fe40000010000 */
[----:B-----5:R-:W-:Y:S01]  /*15b80*/  F2FP.BF16.PACK_AB R6, R45, R48 ;  /* 0x000000302d06723e */ /* 0x020fe200000010ff */
        /* <DEDUP_REMOVED lines=17> */
[----:B------:R-:W5:Y:S06]  /*15ca0*/  MUFU.EX2 R152, R152 ;  /* 0x0000009800987308 */ /* 0x000f6c0000000800 */
        /* <DEDUP_REMOVED lines=136> */
[C---:B-----5:R-:W-:Y:S08]  /*16530*/  HMMA.16816.F32.BF16 R92, R4.reuse, R16, R92 ;  /* 0x00000010045c723c */ /* 0x060ff0000004185c */
        /* <DEDUP_REMOVED lines=137> */
[----:B------:R-:W-:Y:S02]  /*16dd0*/  IMAD.U32 R132, RZ, RZ, UR9 ;  /* 0x00000009ff847e24 */ /* 0x000fe4000f8e00ff */
[----:B------:R-:W-:-:S05]  /*16de0*/  IMAD.U32 R133, RZ, RZ, UR8 ;  /* 0x00000008ff857e24 */ /* 0x000fca000f8e00ff */
[----:B------:R-:W2:Y:S01]  /*16df0*/  LD.E R11, [R132.64+0x170] ;  /* 0x00017006840b7980 */ /* 0x000ea2000c101900 */
[----:B------:R-:W-:-:S04]  /*16e00*/  SHF.L.U32 R0, R238, 0x7, RZ ;  /* 0x00000007ee007819 */ /* 0x000fc800000006ff */
        /* <DEDUP_REMOVED lines=58> */
.L_x_3911:
[----:B------:R-:W-:Y:S01]  /*171b0*/  IMAD.U32 R132, RZ, RZ, UR9 ;  /* 0x00000009ff847e24 */ /* 0x000fe2000f8e00ff */
[----:B------:R-:W-:-:S05]  /*171c0*/  MOV R133, UR8 ;  /* 0x0000000800857c02 */ /* 0x000fca0008000f00 */
[----:B------:R-:W2:Y:S02]  /*171d0*/  LD.E R6, [R132.64+0x40] ;  /* 0x0000400684067980 */ /* 0x000ea4000c101900 */
[----:B--2---:R-:W-:-:S05]  /*171e0*/  IMAD.U32 R6, R6, -0x80, RZ ;  /* 0xffffff8006067824 */ /* 0x004fca00078e00ff */
[----:B------:R-:W-:Y:S02]  /*171f0*/  SHF.R.S32.HI R4, RZ, 0x1f, R6 ;  /* 0x0000001fff047819 */ /* 0x000fe40000011406 */
.L_x_3912:
[----:B------:R-:W-:Y:S05]  /*17200*/  BSYNC B0 ;  /* 0x0000000000007941 */ /* 0x000fea0003800000 */
.L_x_3910:
[----:B------:R-:W-:Y:S01]  /*17210*/  IMAD.SHL.U32 R5, R66, 0x20, RZ ;  /* 0x0000002042057824 */ /* 0x000fe200078e00ff */
[----:B------:R-:W-:Y:S01]  /*17220*/  LEA R232, P2, R6, R232, 0x1 ;  /* 0x000000e806e87211 */ /* 0x000fe200078408ff */
[----:B------:R-:W-:Y:S01]  /*17230*/  ULDC.64 UR4, c[0x0][0x118] ;  /* 0x0000460000047ab9 */ /* 0x000fe20000000a00 */
[----:B------:R-:W-:Y:S01]  /*17240*/  SHF.L.U64.HI R0, R66, 0x5, R67 ;  /* 0x0000000542007819 */ /* 0x000fe20000010243 */
[----:B------:R-:W-:Y:S01]  /*17250*/  BSSY B1, `(.L_x_3913) ;  /* 0x00001fe000017945 */ /* 0x000fe20003800000 */
        /* <DEDUP_REMOVED lines=35> */
[----:B---3--:R-:W2:Y:S04]  /*17490*/  LDSM.16.M88.4 R4, [R227+0x4000] ;  /* 0x00400000e304783b */ /* 0x008ea80000000200 */
[----:B------:R-:W3:Y:S04]  /*174a0*/  LDSM.16.M88.4 R144, [R227+0x4800] ;  /* 0x00480000e390783b */ /* 0x000ee80000000200 */
[----:B------:R-:W3:Y:S04]  /*174b0*/  LDSM.16.M88.4 R136, [R227+0x5000] ;  /* 0x00500000e388783b */ /* 0x000ee80000000200 */
[----:B------:R-:W3:Y:S04]  /*174c0*/  LDSM.16.M88.4 R56, [R227+0x5800] ;  /* 0x00580000e338783b */ /* 0x000ee80000000200 */
[----:B------:R-:W3:Y:S04]  /*174d0*/  LDSM.16.M88.4 R48, [R227+0x6000] ;  /* 0x00600000e330783b */ /* 0x000ee80000000200 */
[----:B------:R-:W3:Y:S04]  /*174e0*/  LDSM.16.M88.4 R40, [R227+0x6800] ;  /* 0x00680000e328783b */ /* 0x000ee80000000200 */
[----:B------:R-:W3:Y:S04]  /*174f0*/  LDSM.16.M88.4 R32, [R227+0x7000] ;  /* 0x00700000e320783b */ /* 0x000ee80000000200 */
[----:B------:R-:W3:Y:S04]  /*17500*/  LDSM.16.M88.4 R156, [R227+0x7800] ;  /* 0x00780000e39c783b */ /* 0x000ee80000000200 */
[----:B-----5:R-:W-:Y:S04]  /*17510*/  LDSM.16.M88.4 R16, [R226] ;  /* 0x00000000e210783b */ /* 0x020fe80000000200 */
[----:B------:R-:W5:Y:S04]  /*17520*/  LDSM.16.M88.4 R152, [R225] ;  /* 0x00000000e198783b */ /* 0x000f680000000200 */
[----:B-1----:R-:W1:Y:S01]  /*17530*/  LDSM.16.M88.4 R20, [R218] ;  /* 0x00000000da14783b */ /* 0x002e620000000200 */
[C---:B--2---:R-:W-:Y:S03]  /*17540*/  HMMA.16816.F32.BF16 R8, R24.reuse, R4, RZ ;  /* 0x000000041808723c */ /* 0x044fe600000418ff */
[----:B----4-:R-:W2:Y:S04]  /*17550*/  LDSM.16.M88.4 R12, [R217] ;  /* 0x00000000d90c783b */ /* 0x010ea80000000200 */
[----:B------:R-:W4:Y:S01]  /*17560*/  LDSM.16.M88.4 R164, [R216] ;  /* 0x00000000d8a4783b */ /* 0x000f220000000200 */
[C---:B---3--:R-:W-:Y:S03]  /*17570*/  HMMA.16816.F32.BF16 R148, R24.reuse, R144, RZ ;  /* 0x000000901894723c */ /* 0x048fe600000418ff */
[----:B------:R-:W3:Y:S04]  /*17580*/  LDSM.16.M88.4 R160, [R215] ;  /* 0x00000000d7a0783b */ /* 0x000ee80000000200 */
[----:B------:R-:W-:Y:S01]  /*17590*/  LDSM.16.M88.4 R180, [R224] ;  /* 0x00000000e0b4783b */ /* 0x000fe20000000200 */
        /* <DEDUP_REMOVED lines=18> */
[----:B------:R-:W3:Y:S07]  /*176c0*/  LDSM.16.M88.4 R156, [R214] ;  /* 0x00000000d69c783b */ /* 0x000eee0000000200 */
        /* <DEDUP_REMOVED lines=11> */
[----:B------:R-:W-:Y:S07]  /*17780*/  LDSM.16.M88.4 R164, [R222+0x6000] ;  /* 0x00600000dea4783b */ /* 0x000fee0000000200 */
[C---:B---3--:R-:W-:Y:S08]  /*17790*/  HMMA.16816.F32.BF16 R52, R16.reuse, R160, R52 ;  /* 0x000000a01034723c */ /* 0x048ff00000041834 */
[C---:B------:R-:W-:Y:S01]  /*177a0*/  HMMA.16816.F32.BF16 R48, R16.reuse, R162, R48 ;  /* 0x000000a21030723c */ /* 0x040fe20000041830 */
[----:B------:R-:W3:Y:S07]  /*177b0*/  LDSM.16.M88.4 R160, [R222+0x6800] ;  /* 0x00680000dea0783b */ /* 0x000eee0000000200 */
[C---:B------:R-:W-:Y:S08]  /*177c0*/  HMMA.16816.F32.BF16 R44, R16.reuse, R156, R44 ;  /* 0x0000009c102c723c */ /* 0x040ff0000004182c */
[C---:B------:R-:W-:Y:S01]  /*177d0*/  HMMA.16816.F32.BF16 R40, R16.reuse, R158, R40 ;  /* 0x0000009e1028723c */ /* 0x040fe20000041828 */
[----:B------:R-:W-:Y:S07]  /*177e0*/  LDSM.16.M88.4 R156, [R222+0x7000] ;  /* 0x00700000de9c783b */ /* 0x000fee0000000200 */
[C---:B-----5:R-:W-:Y:S08]  /*177f0*/  HMMA.16816.F32.BF16 R36, R16.reuse, R152, R36 ;  /* 0x000000981024723c */ /* 0x060ff00000041824 */
[C---:B------:R-:W-:Y:S01]  /*17800*/  HMMA.16816.F32.BF16 R32, R16.reuse, R154, R32 ;  /* 0x0000009a1020723c */ /* 0x040fe20000041820 */
[----:B------:R-:W4:Y:S07]  /*17810*/  LDSM.16.M88.4 R152, [R222+0x7800] ;  /* 0x00780000de98783b */ /* 0x000f2e0000000200 */
[C---:B-1----:R-:W-:Y:S08]  /*17820*/  HMMA.16816.F32.BF16 R28, R16.reuse, R20, R28 ;  /* 0x00000014101c723c */ /* 0x042ff0000004181c */
        /* <DEDUP_REMOVED lines=8> */
[----:B------:R-:W3:Y:S07]  /*178b0*/  LDSM.16.M88.4 R160, [R211+0x1800] ;  /* 0x00180000d3a0783b */ /* 0x000eee0000000200 */
[----:B----4-:R-:W-:Y:S08]  /*178c0*/  HMMA.16816.F32.BF16 R28, R180, R152, R28 ;  /* 0x00000098b41c723c */ /* 0x010ff0000004181c */
[C---:B-1----:R-:W-:Y:S08]  /*178d0*/  HMMA.16816.F32.BF16 R8, R20.reuse, R16, R8 ;  /* 0x000000101408723c */ /* 0x042ff00000041808 */
[----:B------:R-:W-:Y:S01]  /*178e0*/  HMMA.16816.F32.BF16 R4, R20, R18, R4 ;  /* 0x000000121404723c */ /* 0x000fe20000041804 */
[----:B------:R-:W1:Y:S07]  /*178f0*/  LDSM.16.M88.4 R16, [R211+0x2800] ;  /* 0x00280000d310783b */ /* 0x000e6e0000000200 */
        /* <DEDUP_REMOVED lines=19> */
[----:B------:R-:W-:Y:S04]  /*17a30*/  LDSM.16.M88.4 R172, [R228+0x2000] ;  /* 0x00200000e4ac783b */ /* 0x000fe80000000200 */
[----:B------:R-:W-:Y:S03]  /*17a40*/  LDSM.16.M88.4 R180, [R203] ;  /* 0x00000000cbb4783b */ /* 0x000fe60000000200 */
        /* <DEDUP_REMOVED lines=12> */
[C---:B--2---:R-:W-:Y:S08]  /*17b10*/  HMMA.16816.F32.BF16 R36, R20.reuse, R12, R36 ;  /* 0x0000000c1424723c */ /* 0x044ff00000041824 */
[C---:B------:R-:W-:Y:S01]  /*17b20*/  HMMA.16816.F32.BF16 R32, R20.reuse, R14, R32 ;  /* 0x0000000e1420723c */ /* 0x040fe20000041820 */
[----:B------:R-:W-:Y:S07]  /*17b30*/  LDSM.16.M88.4 R12, [R227+0xb000] ;  /* 0x00b00000e30c783b */ /* 0x000fee0000000200 */
[C---:B------:R-:W-:Y:S08]  /*17b40*/  HMMA.16816.F32.BF16 R28, R20.reuse, R156, R28 ;  /* 0x0000009c141c723c */ /* 0x040ff0000004181c */
[----:B------:R-:W-:Y:S01]  /*17b50*/  HMMA.16816.F32.BF16 R24, R20, R158, R24 ;  /* 0x0000009e1418723c */ /* 0x000fe20000041818 */
[----:B------:R-:W2:Y:S04]  /*17b60*/  LDSM.16.M88.4 R20, [R227+0xb800] ;  /* 0x00b80000e314783b */ /* 0x000ea80000000200 */
[----:B------:R-:W-:Y:S03]  /*17b70*/  LDSM.16.M88.4 R156, [R210] ;  /* 0x00000000d29c783b */ /* 0x000fe60000000200 */
[C---:B---3--:R-:W-:Y:S08]  /*17b80*/  HMMA.16816.F32.BF16 R140, R172.reuse, R160, R140 ;  /* 0x000000a0ac8c723c */ /* 0x048ff0000004188c */
[C---:B------:R-:W-:Y:S01]  /*17b90*/  HMMA.16816.F32.BF16 R136, R172.reuse, R162, R136 ;  /* 0x000000a2ac88723c */ /* 0x040fe20000041888 */
[----:B------:R-:W-:Y:S07]  /*17ba0*/  LDSM.16.M88.4 R160, [R226+0x2000] ;  /* 0x00200000e2a0783b */ /* 0x000fee0000000200 */
[C---:B-1----:R-:W-:Y:S08]  /*17bb0*/  HMMA.16816.F32.BF16 R52, R172.reuse, R16, R52 ;  /* 0x00000010ac34723c */ /* 0x042ff00000041834 */
[C---:B------:R-:W-:Y:S01]  /*17bc0*/  HMMA.16816.F32.BF16 R48, R172.reuse, R18, R48 ;  /* 0x00000012ac30723c */ /* 0x040fe20000041830 */
[----:B------:R-:W1:Y:S07]  /*17bd0*/  LDSM.16.M88.4 R16, [R209] ;  /* 0x00000000d110783b */ /* 0x000e6e0000000200 */
[C---:B----4-:R-:W-:Y:S08]  /*17be0*/  HMMA.16816.F32.BF16 R60, R172.reuse, R152, R60 ;  /* 0x00000098ac3c723c */ /* 0x050ff0000004183c */
[C---:B------:R-:W-:Y:S01]  /*17bf0*/  HMMA.16816.F32.BF16 R56, R172.reuse, R154, R56 ;  /* 0x0000009aac38723c */ /* 0x040fe20000041838 */
[----:B------:R-:W3:Y:S07]  /*17c00*/  LDSM.16.M88.4 R152, [R208] ;  /* 0x00000000d098783b */ /* 0x000eee0000000200 */
[C---:B-----5:R-:W-:Y:S08]  /*17c10*/  HMMA.16816.F32.BF16 R148, R172.reuse, R164, R148 ;  /* 0x000000a4ac94723c */ /* 0x060ff00000041894 */
[C---:B------:R-:W-:Y:S01]  /*17c20*/  HMMA.16816.F32.BF16 R144, R172.reuse, R166, R144 ;  /* 0x000000a6ac90723c */ /* 0x040fe20000041890 */
[----:B------:R-:W-:Y:S07]  /*17c30*/  LDSM.16.M88.4 R164, [R206] ;  /* 0x00000000cea4783b */ /* 0x000fee0000000200 */
[C---:B------:R-:W-:Y:S08]  /*17c40*/  HMMA.16816.F32.BF16 R8, R172.reuse, R168, R8 ;  /* 0x000000a8ac08723c */ /* 0x040ff00000041808 */
[C---:B------:R-:W-:Y:S01]  /*17c50*/  HMMA.16816.F32.BF16 R4, R172.reuse, R170, R4 ;  /* 0x000000aaac04723c */ /* 0x040fe20000041804 */
[----:B------:R-:W4:Y:S07]  /*17c60*/  LDSM.16.M88.4 R168, [R207] ;  /* 0x00000000cfa8783b */ /* 0x000f2e0000000200 */
[C---:B--2---:R-:W-:Y:S08]  /*17c70*/  HMMA.16816.F32.BF16 R28, R172.reuse, R20, R28 ;  /* 0x00000014ac1c723c */ /* 0x044ff0000004181c */
[C---:B------:R-:W-:Y:S01]  /*17c80*/  HMMA.16816.F32.BF16 R24, R172.reuse, R22, R24 ;  /* 0x00000016ac18723c */ /* 0x040fe20000041818 */
[----:B------:R-:W2:Y:S07]  /*17c90*/  LDSM.16.M88.4 R20, [R204] ;  /* 0x00000000cc14783b */ /* 0x000eae0000000200 */
[C---:B------:R-:W-:Y:S08]  /*17ca0*/  HMMA.16816.F32.BF16 R36, R172.reuse, R12, R36 ;  /* 0x0000000cac24723c */ /* 0x040ff00000041824 */
[C---:B------:R-:W-:Y:S01]  /*17cb0*/  HMMA.16816.F32.BF16 R32, R172.reuse, R14, R32 ;  /* 0x0000000eac20723c */ /* 0x040fe20000041820 */
[----:B------:R-:W5:Y:S07]  /*17cc0*/  LDSM.16.M88.4 R12, [R205] ;  /* 0x00000000cd0c783b */ /* 0x000f6e0000000200 */
[C---:B------:R-:W-:Y:S08]  /*17cd0*/  HMMA.16816.F32.BF16 R44, R172.reuse, R176, R44 ;  /* 0x000000b0ac2c723c */ /* 0x040ff0000004182c */
[----:B------:R-:W-:Y:S01]  /*17ce0*/  HMMA.16816.F32.BF16 R40, R172, R178, R40 ;  /* 0x000000b2ac28723c */ /* 0x000fe20000041828 */
[----:B------:R-:W-:Y:S04]  /*17cf0*/  LDSM.16.M88.4 R176, [R224+0x2000] ;  /* 0x00200000e0b0783b */ /* 0x000fe80000000200 */
[----:B------:R-:W-:Y:S03]  /*17d00*/  LDSM.16.M88.4 R172, [R222+0x8000] ;  /* 0x00800000deac783b */ /* 0x000fe60000000200 */
        /* <DEDUP_REMOVED lines=18> */
[C---:B-----5:R-:W-:Y:S08]  /*17e30*/  HMMA.16816.F32.BF16 R44, R160.reuse, R12, R44 ;  /* 0x0000000ca02c723c */ /* 0x060ff0000004182c */
[----:B------:R-:W-:Y:S01]  /*17e40*/  HMMA.16816.F32.BF16 R40, R160, R14, R40 ;  /* 0x0000000ea028723c */ /* 0x000fe20000041828 */
[----:B------:R-:W4:Y:S07]  /*17e50*/  LDSM.16.M88.4 R12, [R222+0xa800] ;  /* 0x00a80000de0c783b */ /* 0x000f2e0000000200 */
[C---:B-1----:R-:W-:Y:S08]  /*17e60*/  HMMA.16816.F32.BF16 R148, R176.reuse, R16, R148 ;  /* 0x00000010b094723c */ /* 0x042ff00000041894 */
[C---:B------:R-:W-:Y:S01]  /*17e70*/  HMMA.16816.F32.BF16 R144, R176.reuse, R18, R144 ;  /* 0x00000012b090723c */ /* 0x040fe20000041890 */
[----:B------:R-:W1:Y:S07]  /*17e80*/  LDSM.16.M88.4 R16, [R211+0x4800] ;  /* 0x00480000d310783b */ /* 0x000e6e0000000200 */
[C---:B---3--:R-:W-:Y:S01]  /*17e90*/  HMMA.16816.F32.BF16 R140, R176.reuse, R152, R140 ;  /* 0x00000098b08c723c */ /* 0x048fe2000004188c */
[----:B------:R-:W3:Y:S07]  /*17ea0*/  S2R R152, SR_TID.X ;  /* 0x0000000000987919 */ /* 0x000eee0000002100 */
[C---:B------:R-:W-:Y:S08]  /*17eb0*/  HMMA.16816.F32.BF16 R8, R176.reuse, R172, R8 ;  /* 0x000000acb008723c */ /* 0x040ff00000041808 */
[C---:B------:R-:W-:Y:S01]  /*17ec0*/  HMMA.16816.F32.BF16 R4, R176.reuse, R174, R4 ;  /* 0x000000aeb004723c */ /* 0x040fe20000041804 */
[----:B------:R-:W-:Y:S07]  /*17ed0*/  LDSM.16.M88.4 R172, [R222+0xb800] ;  /* 0x00b80000deac783b */ /* 0x000fee0000000200 */
[----:B--2---:R-:W-:Y:S01]  /*17ee0*/  HMMA.16816.F32.BF16 R52, R176, R20, R52 ;  /* 0x00000014b034723c */ /* 0x004fe20000041834 */
[----:B---3--:R-:W-:-:S06]  /*17ef0*/  IMAD.SHL.U32 R0, R152, 0x2, RZ ;  /* 0x0000000298007824 */ /* 0x008fcc00078e00ff */
[----:B------:R-:W-:Y:S01]  /*17f00*/  LOP3.LUT R21, R0, 0x6, RZ, 0xc0, !PT ;  /* 0x0000000600157812 */ /* 0x000fe200078ec0ff */
[----:B------:R-:W-:Y:S04]  /*17f10*/  HMMA.16816.F32.BF16 R8, R168, R164, R8 ;  /* 0x000000a4a808723c */ /* 0x000fe80000041808 */
[----:B------:R-:W-:-:S04]  /*17f20*/  IMAD R0, R238, 0x80, R21 ;  /* 0x00000080ee007824 */ /* 0x000fc800078e0215 */
[----:B------:R-:W-:Y:S08]  /*17f30*/  HMMA.16816.F32.BF16 R4, R168, R166, R4 ;  /* 0x000000a6a804723c */ /* 0x000ff00000041804 */
[C---:B----4-:R-:W-:Y:S08]  /*17f40*/  HMMA.16816.F32.BF16 R44, R176.reuse, R12, R44 ;  /* 0x0000000cb02c723c */ /* 0x050ff0000004182c */
[----:B------:R-:W-:Y:S01]  /*17f50*/  HMMA.16816.F32.BF16 R40, R176, R14, R40 ;  /* 0x0000000eb028723c */ /* 0x000fe20000041828 */
[----:B------:R-:W2:Y:S07]  /*17f60*/  LDSM.16.M88.4 R12, [R211+0x5000] ;  /* 0x00500000d30c783b */ /* 0x000eae0000000200 */
[----:B-1----:R-:W-:Y:S07]  /*17f70*/  HMMA.16816.F32.BF16 R148, R168, R16, R148 ;  /* 0x00000010a894723c */ /* 0x002fee0000041894 */
[C---:B------:R-:W-:Y:S01]  /*17f80*/  IADD3 R16, R0.reuse, 0x1, RZ ;  /* 0x0000000100107810 */ /* 0x040fe20007ffe0ff */
[----:B------:R-:W-:Y:S01]  /*17f90*/  HMMA.16816.F32.BF16 R48, R176, R22, R48 ;  /* 0x00000016b030723c */ /* 0x000fe20000041830 */
[----:B------:R-:W-:Y:S01]  /*17fa0*/  IADD3 R17, R0, 0x8, RZ ;  /* 0x0000000800117810 */ /* 0x000fe20007ffe0ff */
[----:B------:R-:W1:Y:S01]  /*17fb0*/  LDSM.16.M88.4 R20, [R211+0x5800] ;  /* 0x00580000d314783b */ /* 0x000e620000000200 */
[----:B------:R-:W-:-:S02]  /*17fc0*/  ISETP.GE.AND P5, PT, R16, R2, PT ;  /* 0x000000021000720c */ /* 0x000fc40003fa6270 */
[-C--:B------:R-:W-:Y:S02]  /*17fd0*/  ISETP.GE.AND P4, PT, R16, R135.reuse, PT ;  /* 0x000000871000720c */ /* 0x080fe40003f86270 */
[----:B------:R-:W-:Y:S01]  /*17fe0*/  IADD3 R16, R0, 0x9, RZ ;  /* 0x0000000900107810 */ /* 0x000fe20007ffe0ff */
[----:B------:R-:W-:Y:S01]  /*17ff0*/  HMMA.16816.F32.BF16 R144, R168, R18, R144 ;  /* 0x00000012a890723c */ /* 0x000fe20000041890 */
[CC--:B------:R-:W-:Y:S02]  /*18000*/  ISETP.GE.AND P2, PT, R17.reuse, R2.reuse, PT ;  /* 0x000000021100720c */ /* 0x0c0fe40003f46270 */
[-C--:B------:R-:W-:Y:S02]  /*18010*/  ISETP.GE.AND P1, PT, R17, R135.reuse, PT ;  /* 0x000000871100720c */ /* 0x080fe40003f26270 */
[C---:B------:R-:W-:Y:S02]  /*18020*/  ISETP.GE.AND P6, PT, R16.reuse, R2, PT ;  /* 0x000000021000720c */ /* 0x040fe40003fc6270 */
[----:B------:R-:W-:Y:S01]  /*18030*/  ISETP.GE.AND P3, PT, R16, R135, PT ;  /* 0x000000871000720c */ /* 0x000fe20003f66270 */
[----:B------:R-:W-:Y:S01]  /*18040*/  HMMA.16816.F32.BF16 R136, R176, R154, R136 ;  /* 0x0000009ab088723c */ /* 0x000fe20000041888 */
[----:B------:R-:W-:-:S02]  /*18050*/  IADD3 R17, R0, 0x10, RZ ;  /* 0x0000001000117810 */ /* 0x000fc40007ffe0ff */
[----:B------:R-:W-:Y:S02]  /*18060*/  IADD3 R16, R0, 0x11, RZ ;  /* 0x0000001100107810 */ /* 0x000fe40007ffe0ff */
[----:B------:R-:W-:Y:S02]  /*18070*/  FSEL R6, R6, -INF , !P1 ;  /* 0xff80000006067808 */ /* 0x000fe40004800000 */
[----:B------:R-:W-:Y:S01]  /*18080*/  FSEL R154, R9, -INF , !P5 ;  /* 0xff800000099a7808 */ /* 0x000fe20006800000 */
[----:B------:R-:W-:Y:S01]  /*18090*/  HMMA.16816.F32.BF16 R60, R176, R156, R60 ;  /* 0x0000009cb03c723c */ /* 0x000fe2000004183c */
[----:B------:R-:W-:Y:S01]  /*180a0*/  FSEL R9, R4, -INF , !P2 ;  /* 0xff80000004097808 */ /* 0x000fe20005000000 */
[----:B------:R-:W-:Y:S01]  /*180b0*/  STL [R1], R6 ;  /* 0x0000000601007387 */ /* 0x000fe20000100800 */
[----:B------:R-:W-:Y:S02]  /*180c0*/  FSEL R153, R5, -INF , !P6 ;  /* 0xff80000005997808 */ /* 0x000fe40007000000 */
[----:B------:R-:W-:-:S02]  /*180d0*/  ISETP.GE.AND P5, PT, R17, R2, PT ;  /* 0x000000021100720c */ /* 0x000fc40003fa6270 */
[-C--:B------:R-:W-:Y:S01]  /*180e0*/  ISETP.GE.AND P2, PT, R17, R135.reuse, PT ;  /* 0x000000871100720c */ /* 0x080fe20003f46270 */
[C---:B------:R-:W-:Y:S01]  /*180f0*/  HMMA.16816.F32.BF16 R28, R160.reuse, R180, R28 ;  /* 0x000000b4a01c723c */ /* 0x040fe2000004181c */
[CC--:B------:R-:W-:Y:S02]  /*18100*/  ISETP.GE.AND P1, PT, R16.reuse, R2.reuse, PT ;  /* 0x000000021000720c */ /* 0x0c0fe40003f26270 */
[----:B------:R-:W-:Y:S02]  /*18110*/  ISETP.GE.AND P6, PT, R16, R135, PT ;  /* 0x000000871000720c */ /* 0x000fe40003fc6270 */
[----:B------:R-:W3:Y:S01]  /*18120*/  LDSM.16.M88.4 R16, [R211+0x6000] ;  /* 0x00600000d310783b */ /* 0x000ee20000000200 */
[----:B------:R-:W-:Y:S02]  /*18130*/  IADD3 R4, R0, 0x18, RZ ;  /* 0x0000001800047810 */ /* 0x000fe40007ffe0ff */
[----:B------:R-:W-:Y:S01]  /*18140*/  FSEL R5, R7, -INF , !P3 ;  /* 0xff80000007057808 */ /* 0x000fe20005800000 */
[----:B------:R-:W-:Y:S01]  /*18150*/  HMMA.16816.F32.BF16 R24, R160, R182, R24 ;  /* 0x000000b6a018723c */ /* 0x000fe20000041818 */
[----:B------:R-:W-:Y:S01]  /*18160*/  FSEL R252, R148, -INF , !P5 ;  /* 0xff80000094fc7808 */ /* 0x000fe20006800000 */
[----:B------:R-:W4:Y:S01]  /*18170*/  LDSM.16.M88.4 R160, [R222+0xb000] ;  /* 0x00b00000dea0783b */ /* 0x000f220000000200 */
[----:B------:R-:W-:-:S02]  /*18180*/  ISETP.GE.AND P3, PT, R4, R2, PT ;  /* 0x000000020400720c */ /* 0x000fc40003f66270 */
[-C--:B------:R-:W-:Y:S01]  /*18190*/  ISETP.GE.AND P5, PT, R4, R135.reuse, PT ;  /* 0x000000870400720c */ /* 0x080fe20003fa6270 */
[----:B------:R5:W-:Y:S01]  /*181a0*/  STL [R1+0x4], R5 ;  /* 0x0000040501007387 */ /* 0x000be20000100800 */
[----:B------:R-:W-:Y:S01]  /*181b0*/  IADD3 R4, R0, 0x19, RZ ;  /* 0x0000001900047810 */ /* 0x000fe20007ffe0ff */
[----:B------:R-:W-:Y:S01]  /*181c0*/  HMMA.16816.F32.BF16 R56, R176, R158, R56 ;  /* 0x0000009eb038723c */ /* 0x000fe20000041838 */
[----:B------:R-:W-:Y:S02]  /*181d0*/  FSEL R157, R150, -INF , !P2 ;  /* 0xff800000969d7808 */ /* 0x000fe40005000000 */
[----:B------:R-:W-:Y:S02]  /*181e0*/  FSEL R247, R149, -INF , !P1 ;  /* 0xff80000095f77808 */ /* 0x000fe40004800000 */
[C---:B------:R-:W-:Y:S02]  /*181f0*/  ISETP.GE.AND P2, PT, R4.reuse, R2, PT ;  /* 0x000000020400720c */ /* 0x040fe40003f46270 */
[----:B------:R-:W-:Y:S01]  /*18200*/  ISETP.GE.AND P1, PT, R4, R135, PT ;  /* 0x000000870400720c */ /* 0x000fe20003f26270 */
[----:B--2---:R-:W-:Y:S01]  /*18210*/  HMMA.16816.F32.BF16 R140, R168, R12, R140 ;  /* 0x0000000ca88c723c */ /* 0x004fe2000004188c */
        /* <DEDUP_REMOVED lines=8> */
[C---:B-----5:R-:W-:Y:S01]  /*182a0*/  IADD3 R5, R0.reuse, 0x20, RZ ;  /* 0x0000002000057810 */ /* 0x060fe20007ffe0ff */
[C---:B-1----:R-:W-:Y:S01]  /*182b0*/  HMMA.16816.F32.BF16 R60, R168.reuse, R20, R60 ;  /* 0x00000014a83c723c */ /* 0x042fe2000004183c */
[----:B------:R-:W-:Y:S02]  /*182c0*/  IADD3 R12, R0, 0x28, RZ ;  /* 0x00000028000c7810 */ /* 0x000fe40007ffe0ff */
[C---:B------:R-:W-:Y:S02]  /*182d0*/  ISETP.GE.AND P6, PT, R5.reuse, R2, PT ;  /* 0x000000020500720c */ /* 0x040fe40003fc6270 */
[----:B------:R-:W-:Y:S02]  /*182e0*/  ISETP.GE.AND P3, PT, R5, R135, PT ;  /* 0x000000870500720c */ /* 0x000fe40003f66270 */
[----:B------:R-:W1:Y:S01]  /*182f0*/  LDSM.16.M88.4 R4, [R211+0x6800] ;  /* 0x00680000d304783b */ /* 0x000e620000000200 */
[----:B------:R-:W-:Y:S01]  /*18300*/  HMMA.16816.F32.BF16 R56, R168, R22, R56 ;  /* 0x00000016a838723c */ /* 0x000fe20000041838 */
[----:B------:R-:W-:-:S02]  /*18310*/  FSEL R250, R147, -INF , !P1 ;  /* 0xff80000093fa7808 */ /* 0x000fc40004800000 */
[----:B------:R-:W-:Y:S02]  /*18320*/  FSEL R195, R140, -INF , !P6 ;  /* 0xff8000008cc37808 */ /* 0x000fe40007000000 */
[C---:B------:R-:W-:Y:S02]  /*18330*/  ISETP.GE.AND P1, PT, R12.reuse, R2, PT ;  /* 0x000000020c00720c */ /* 0x040fe40003f26270 */
[----:B------:R-:W-:Y:S01]  /*18340*/  ISETP.GE.AND P6, PT, R12, R135, PT ;  /* 0x000000870c00720c */ /* 0x000fe20003fc6270 */
[----:B---3--:R-:W-:Y:S01]  /*18350*/  HMMA.16816.F32.BF16 R52, R168, R16, R52 ;  /* 0x00000010a834723c */ /* 0x008fe20000041834 */
[C---:B------:R-:W-:Y:S02]  /*18360*/  IADD3 R12, R0.reuse, 0x29, RZ ;  /* 0x00000029000c7810 */ /* 0x040fe40007ffe0ff */
[----:B------:R-:W-:Y:S02]  /*18370*/  IADD3 R13, R0, 0x30, RZ ;  /* 0x00000030000d7810 */ /* 0x000fe40007ffe0ff */
[----:B------:R-:W-:-:S02]  /*18380*/  FSEL R246, R142, -INF , !P3 ;  /* 0xff8000008ef67808 */ /* 0x000fc40005800000 */
[----:B------:R-:W-:Y:S01]  /*18390*/  FSEL R197, R141, -INF , !P5 ;  /* 0xff8000008dc57808 */ /* 0x000fe20006800000 */
[C---:B----4-:R-:W-:Y:S01]  /*183a0*/  HMMA.16816.F32.BF16 R36, R176.reuse, R160, R36 ;  /* 0x000000a0b024723c */ /* 0x050fe20000041824 */
[CC--:B------:R-:W-:Y:S02]  /*183b0*/  ISETP.GE.AND P3, PT, R12.reuse, R2.reuse, PT ;  /* 0x000000020c00720c */ /* 0x0c0fe40003f66270 */
[----:B------:R-:W-:Y:S02]  /*183c0*/  ISETP.GE.AND P5, PT, R12, R135, PT ;  /* 0x000000870c00720c */ /* 0x000fe40003fa6270 */
[----:B------:R-:W-:Y:S02]  /*183d0*/  FSEL R244, R143, -INF , !P2 ;  /* 0xff8000008ff47808 */ /* 0x000fe40005000000 */
        /* <DEDUP_REMOVED lines=10> */
[-C--:B------:R-:W-:Y:S01]  /*18480*/  ISETP.GE.AND P1, PT, R13, R135.reuse, PT ;  /* 0x000000870d00720c */ /* 0x080fe20003f26270 */
[C---:B-1----:R-:W-:Y:S01]  /*18490*/  HMMA.16816.F32.BF16 R44, R168.reuse, R4, R44 ;  /* 0x00000004a82c723c */ /* 0x042fe2000004182c */
[CC--:B------:R-:W-:Y:S02]  /*184a0*/  ISETP.GE.AND P6, PT, R12.reuse, R2.reuse, PT ;  /* 0x000000020c00720c */ /* 0x0c0fe40003fc6270 */
[-C--:B------:R-:W-:Y:S02]  /*184b0*/  ISETP.GE.AND P3, PT, R12, R135.reuse, PT ;  /* 0x000000870c00720c */ /* 0x080fe40003f66270 */
[C---:B------:R-:W-:Y:S01]  /*184c0*/  ISETP.GE.AND P5, PT, R16.reuse, R2, PT ;  /* 0x000000021000720c */ /* 0x040fe20003fa6270 */
[----:B------:R-:W1:Y:S01]  /*184d0*/  LDSM.16.M88.4 R12, [R211+0x7000] ;  /* 0x00700000d30c783b */ /* 0x000e620000000200 */
[----:B------:R-:W-:Y:S01]  /*184e0*/  ISETP.GE.AND P2, PT, R16, R135, PT ;  /* 0x000000871000720c */ /* 0x000fe20003f46270 */
[----:B------:R-:W-:Y:S01]  /*184f0*/  HMMA.16816.F32.BF16 R40, R168, R6, R40 ;  /* 0x00000006a828723c */ /* 0x000fe20000041828 */
[----:B------:R-:W-:-:S02]  /*18500*/  IADD3 R16, R0, 0x39, RZ ;  /* 0x0000003900107810 */ /* 0x000fc40007ffe0ff */
[----:B------:R-:W-:Y:S02]  /*18510*/  IADD3 R17, R0, 0x40, RZ ;  /* 0x0000004000117810 */ /* 0x000fe40007ffe0ff */
        /* <DEDUP_REMOVED lines=8> */
[----:B------:R-:W-:Y:S02]  /*185a0*/  FSEL R185, R52, -INF , !P3 ;  /* 0xff80000034b97808 */ /* 0x000fe40005800000 */
[C---:B------:R-:W-:Y:S02]  /*185b0*/  ISETP.GE.AND P6, PT, R4.reuse, R2, PT ;  /* 0x000000020400720c */ /* 0x040fe40003fc6270 */
[----:B------:R-:W-:Y:S02]  /*185c0*/  ISETP.GE.AND P3, PT, R4, R135, PT ;  /* 0x000000870400720c */ /* 0x000fe40003f66270 */
[----:B------:R-:W2:Y:S01]  /*185d0*/  LDSM.16.M88.4 R4, [R211+0x7800] ;  /* 0x00780000d304783b */ /* 0x000ea20000000200 */
[----:B------:R-:W-:Y:S01]  /*185e0*/  FSEL R202, R62, -INF , !P1 ;  /* 0xff8000003eca7808 */ /* 0x000fe20004800000 */
[----:B------:R-:W-:-:S04]  /*185f0*/  DEPBAR.LE SB0, 0x0 ;  /* 0x000080000000791a */ /* 0x000fc80000000000 */
[----:B------:R-:W-:Y:S02]  /*18600*/  ISETP.GE.AND P1, PT, R16, R2, PT ;  /* 0x000000021000720c */ /* 0x000fe40003f26270 */
[----:B------:R-:W-:Y:S02]  /*18610*/  IADD3 R16, R0, 0x41, RZ ;  /* 0x0000004100107810 */ /* 0x000fe40007ffe0ff */
[----:B------:R-:W-:Y:S02]  /*18620*/  FSEL R193, R56, -INF , !P5 ;  /* 0xff80000038c17808 */ /* 0x000fe40006800000 */
[----:B------:R-:W-:Y:S02]  /*18630*/  FSEL R200, R58, -INF , !P2 ;  /* 0xff8000003ac87808 */ /* 0x000fe40005000000 */
[----:B------:R-:W-:Y:S01]  /*18640*/  FSEL R188, R57, -INF , !P1 ;  /* 0xff80000039bc7808 */ /* 0x000fe20004800000 */
[----:B-1----:R-:W-:Y:S01]  /*18650*/  HMMA.16816.F32.BF16 R36, R168, R12, R36 ;  /* 0x0000000ca824723c */ /* 0x002fe20000041824 */
        /* <DEDUP_REMOVED lines=8> */
[----:B------:R-:W-:Y:S02]  /*186e0*/  FSEL R190, R55, -INF , !P1 ;  /* 0xff80000037be7808 */ /* 0x000fe40004800000 */
[CC--:B------:R-:W-:Y:S02]  /*186f0*/  ISETP.GE.AND P5, PT, R16.reuse, R2.reuse, PT ;  /* 0x000000021000720c */ /* 0x0c0fe40003fa6270 */
[----:B------:R-:W-:Y:S02]  /*18700*/  ISETP.GE.AND P2, PT, R16, R135, PT ;  /* 0x000000871000720c */ /* 0x000fe40003f46270 */
[----:B------:R-:W-:Y:S02]  /*18710*/  ISETP.GE.AND P1, PT, R17, R2, PT ;  /* 0x000000021100720c */ /* 0x000fe40003f26270 */
[C---:B------:R-:W-:Y:S02]  /*18720*/  IADD3 R16, R0.reuse, 0x51, RZ ;  /* 0x0000005100107810 */ /* 0x040fe40007ffe0ff */
[----:B------:R-:W-:Y:S01]  /*18730*/  IADD3 R12, R0, 0x58, RZ ;  /* 0x00000058000c7810 */ /* 0x000fe20007ffe0ff */
[----:B--2---:R-:W-:Y:S01]  /*18740*/  HMMA.16816.F32.BF16 R28, R168, R4, R28 ;  /* 0x00000004a81c723c */ /* 0x004fe2000004181c */
[----:B------:R-:W-:-:S02]  /*18750*/  FSEL R183, R48, -INF , !P6 ;  /* 0xff80000030b77808 */ /* 0x000fc40007000000 */
[----:B------:R-:W-:Y:S02]  /*18760*/  FSEL R194, R50, -INF , !P3 ;  /* 0xff80000032c27808 */ /* 0x000fe40005800000 */
[----:B------:R-:W-:Y:S02]  /*18770*/  FSEL R186, R51, -INF , !P2 ;  /* 0xff80000033ba7808 */ /* 0x000fe40005000000 */
[----:B------:R-:W-:Y:S01]  /*18780*/  FSEL R173, R44, -INF , !P1 ;  /* 0xff8000002cad7808 */ /* 0x000fe20004800000 */
[----:B------:R-:W-:Y:S01]  /*18790*/  HMMA.16816.F32.BF16 R24, R168, R6, R24 ;  /* 0x00000006a818723c */ /* 0x000fe20000041818 */
[----:B------:R-:W-:Y:S02]  /*187a0*/  ISETP.GE.AND P6, PT, R17, R135, PT ;  /* 0x000000871100720c */ /* 0x000fe40003fc6270 */
[-C--:B------:R-:W-:Y:S02]  /*187b0*/  ISETP.GE.AND P3, PT, R16, R2.reuse, PT ;  /* 0x000000021000720c */ /* 0x080fe40003f66270 */
        /* <DEDUP_REMOVED lines=18> */
[----:B------:R-:W-:-:S02]  /*188e0*/  IADD3 R5, R0, 0x69, RZ ;  /* 0x0000006900057810 */ /* 0x000fc40007ffe0ff */
[----:B------:R-:W-:Y:S02]  /*188f0*/  FSEL R167, R41, -INF , !P6 ;  /* 0xff80000029a77808 */ /* 0x000fe40007000000 */
[----:B------:R-:W-:Y:S02]  /*18900*/  FSEL R163, R36, -INF , !P5 ;  /* 0xff80000024a37808 */ /* 0x000fe40006800000 */
[----:B------:R-:W-:Y:S02]  /*18910*/  FSEL R172, R38, -INF , !P2 ;  /* 0xff80000026ac7808 */ /* 0x000fe40005000000 */
[----:B------:R-:W-:Y:S01]  /*18920*/  FSEL R161, R37, -INF , !P1 ;  /* 0xff80000025a17808 */ /* 0x000fe20004800000 */
[----:B------:R-:W-:Y:S01]  /*18930*/  BAR.SYNC.DEFER_BLOCKING 0x0 ;  /* 0x0000000000007b1d */ /* 0x000fe20000010000 */
[-C--:B------:R-:W-:Y:S02]  /*18940*/  ISETP.GE.AND P6, PT, R12, R135.reuse, PT ;  /* 0x000000870c00720c */ /* 0x080fe40003fc6270 */
        /* <DEDUP_REMOVED lines=15> */
[-C--:B------:R-:W-:Y:S02]  /*18a40*/  ISETP.GE.AND P1, PT, R0, R2.reuse, PT ;  /* 0x000000020000720c */ /* 0x080fe40003f26270 */
[----:B------:R-:W-:Y:S02]  /*18a50*/  FSEL R137, R28, -INF , !P6 ;  /* 0xff8000001c897808 */ /* 0x000fe40007000000 */
[----:B------:R-:W-:Y:S02]  /*18a60*/  FSEL R136, R29, -INF , !P5 ;  /* 0xff8000001d887808 */ /* 0x000fe40006800000 */
[----:B------:R-:W-:-:S02]  /*18a70*/  ISETP.GE.AND P3, PT, R13, R2, PT ;  /* 0x000000020d00720c */ /* 0x000fc40003f66270 */
[-C--:B------:R-:W-:Y:S02]  /*18a80*/  ISETP.GE.AND P6, PT, R6, R2.reuse, PT ;  /* 0x000000020600720c */ /* 0x080fe40003fc6270 */
[----:B------:R-:W-:Y:S02]  /*18a90*/  ISETP.GE.AND P5, PT, R5, R2, PT ;  /* 0x000000020500720c */ /* 0x000fe40003fa6270 */
[----:B------:R-:W-:Y:S02]  /*18aa0*/  FSEL R2, R31, -INF , !P2 ;  /* 0xff8000001f027808 */ /* 0x000fe40005000000 */
[----:B------:R-:W-:Y:S02]  /*18ab0*/  ISETP.GE.AND P2, PT, R5, R135, PT ;  /* 0x000000870500720c */ /* 0x000fe40003f46270 */
[----:B------:R-:W-:Y:S02]  /*18ac0*/  FSEL R5, R8, -INF , !P1 ;  /* 0xff80000008057808 */ /* 0x000fe40004800000 */
[----:B------:R-:W-:-:S02]  /*18ad0*/  ISETP.GT.AND P1, PT, R238, R229, PT ;  /* 0x000000e5ee00720c */ /* 0x000fc40003f24270 */
[----:B------:R-:W-:Y:S02]  /*18ae0*/  FSEL R159, R32, -INF , !P3 ;  /* 0xff800000209f7808 */ /* 0x000fe40005800000 */
[-C--:B------:R-:W-:Y:S02]  /*18af0*/  ISETP.GE.AND P3, PT, R4, R135.reuse, PT ;  /* 0x000000870400720c */ /* 0x080fe40003f66270 */
[----:B------:R-:W-:Y:S02]  /*18b00*/  FSEL R4, R11, -INF , !P4 ;  /* 0xff8000000b047808 */ /* 0x000fe40006000000 */
[-C--:B------:R-:W-:Y:S02]  /*18b10*/  ISETP.GE.AND P4, PT, R0, R135.reuse, PT ;  /* 0x000000870000720c */ /* 0x080fe40003f86270 */
[----:B------:R-:W-:Y:S02]  /*18b20*/  FSEL R0, R30, -INF , !P3 ;  /* 0xff8000001e007808 */ /* 0x000fe40005800000 */
[----:B------:R-:W-:-:S02]  /*18b30*/  ISETP.GE.AND P3, PT, R6, R135, PT ;  /* 0x000000870600720c */ /* 0x000fc40003f66270 */
[----:B------:R-:W-:Y:S02]  /*18b40*/  FSEL R10, R10, -INF , !P4 ;  /* 0xff8000000a0a7808 */ /* 0x000fe40006000000 */
        /* <DEDUP_REMOVED lines=68> */
.L_x_3916:
[----:B------:R-:W2:Y:S02]  /*18f90*/  LD.E R11, [R132.64+0x38] ;  /* 0x00003804840b7980 */ /* 0x000ea4000c101900 */
[----:B--2---:R-:W-:-:S04]  /*18fa0*/  LEA R11, -R11, RZ, 0x7 ;  /* 0x000000ff0b0b7211 */ /* 0x004fc800078e39ff */
[----:B------:R-:W-:Y:S02]  /*18fb0*/  SHF.R.S32.HI R8, RZ, 0x1f, R11 ;  /* 0x0000001fff087819 */ /* 0x000fe4000001140b */
.L_x_3917:
[----:B------:R-:W-:Y:S05]  /*18fc0*/  BSYNC B0 ;  /* 0x0000000000007941 */ /* 0x000fea0003800000 */
.L_x_3915:
        /* <DEDUP_REMOVED lines=38> */
.L_x_3914:
[----:B------:R-:W-:Y:S05]  /*19230*/  BSYNC B1 ;  /* 0x0000000000017941 */ /* 0x000fea0003800000 */
.L_x_3913:
[----:B-1----:R-:W2:Y:S04]  /*19240*/  LDL.LU R15, [R1] ;  /* 0x00000000010f7983 */ /* 0x002ea80000300800 */
[----:B------:R-:W3:Y:S01]  /*19250*/  LDL.LU R14, [R1+0x4] ;  /* 0x00000400010e7983 */ /* 0x000ee20000300800 */
[----:B------:R-:W-:-:S03]  /*19260*/  MOV R16, R153 ;  /* 0x0000009900107202 */ /* 0x000fc60000000f00 */
[----:B------:R-:W4:Y:S01]  /*19270*/  LD.E R153, [R132.64+0xdc] ;  /* 0x0000dc0484997980 */ /* 0x000f22000c101900 */
[----:B------:R-:W-:Y:S02]  /*19280*/  FMNMX.FTZ R7, R3, R10, !PT ;  /* 0x0000000a03077209 */ /* 0x000fe40007810000 */
[----:B------:R-:W-:Y:S01]  /*19290*/  FMNMX.FTZ R11, R134, R5, !PT ;  /* 0x00000005860b7209 */ /* 0x000fe20007810000 */
[----:B------:R-:W-:Y:S01]  /*192a0*/  LDSM.16.MT88.4 R20, [R221+0xc000] ;  /* 0x00c00000dd14783b */ /* 0x000fe20000004200 */
[----:B------:R-:W-:-:S03]  /*192b0*/  FMNMX.FTZ R6, R4, R7, !PT ;  /* 0x0000000704067209 */ /* 0x000fc60007810000 */
[----:B------:R-:W-:Y:S04]  /*192c0*/  LDSM.16.MT88.4 R36, [R219+0xc000] ;  /* 0x00c00000db24783b */ /* 0x000fe80000004200 */
[----:B------:R-:W-:Y:S04]  /*192d0*/  LDSM.16.MT88.4 R28, [R220+0xc000] ;  /* 0x00c00000dc1c783b */ /* 0x000fe80000004200 */
[----:B------:R-:W-:Y:S04]  /*192e0*/  LDSM.16.MT88.4 R52, [R221+0x10000] ;  /* 0x01000000dd34783b */ /* 0x000fe80000004200 */
[----:B------:R-:W-:Y:S01]  /*192f0*/  LDSM.16.MT88.4 R60, [R220+0x10000] ;  /* 0x01000000dc3c783b */ /* 0x000fe20000004200 */
[----:B--2---:R-:W-:-:S04]  /*19300*/  FMNMX.FTZ R6, R15, R6, !PT ;  /* 0x000000060f067209 */ /* 0x004fc80007810000 */
[----:B---3--:R-:W-:-:S04]  /*19310*/  FMNMX.FTZ R6, R14, R6, !PT ;  /* 0x000000060e067209 */ /* 0x008fc80007810000 */
        /* <DEDUP_REMOVED lines=60> */
[----:B------:R-:W2:Y:S01]  /*196e0*/  SHFL.BFLY PT, R11, R12, 0x2, 0x1f ;  /* 0x0c401f000c0b7f89 */ /* 0x000ea200000e0000 */
[----:B-1----:R-:W-:Y:S02]  /*196f0*/  FMNMX.FTZ R6, R7, R6, !PT ;  /* 0x0000000607067209 */ /* 0x002fe40007810000 */
[----:B------:R-:W-:-:S03]  /*19700*/  SHF.R.S32.HI R7, RZ, 0x1f, R152 ;  /* 0x0000001fff077819 */ /* 0x000fc60000011498 */
[----:B------:R-:W1:Y:S01]  /*19710*/  SHFL.BFLY PT, R151, R6, 0x1, 0x1f ;  /* 0x0c201f0006977f89 */ /* 0x000e6200000e0000 */
[----:B------:R-:W-:-:S04]  /*19720*/  LEA.HI R7, R7, R152, RZ, 0x4 ;  /* 0x0000009807077211 */ /* 0x000fc800078f20ff */
[----:B------:R-:W-:Y:S02]  /*19730*/  LOP3.LUT R13, R7, 0xfffffff0, RZ, 0xc0, !PT ;  /* 0xfffffff0070d7812 */ /* 0x000fe400078ec0ff */
[----:B------:R-:W-:Y:S02]  /*19740*/  SHF.R.S32.HI R7, RZ, 0x4, R7 ;  /* 0x00000004ff077819 */ /* 0x000fe40000011407 */
[----:B------:R-:W-:-:S04]  /*19750*/  IADD3 R152, -R13, R152, RZ ;  /* 0x000000980d987210 */ /* 0x000fc80007ffe1ff */
[----:B------:R-:W-:Y:S02]  /*19760*/  SHF.R.S32.HI R13, RZ, 0x1f, R152 ;  /* 0x0000001fff0d7819 */ /* 0x000fe40000011498 */
[----:B--2---:R-:W-:-:S05]  /*19770*/  FMNMX.FTZ R11, R12, R11, !PT ;  /* 0x0000000b0c0b7209 */ /* 0x004fca0007810000 */
[----:B------:R-:W2:Y:S01]  /*19780*/  SHFL.BFLY PT, R8, R11, 0x1, 0x1f ;  /* 0x0c201f000b087f89 */ /* 0x000ea200000e0000 */
[----:B-1----:R-:W-:Y:S02]  /*19790*/  FMNMX.FTZ R151, R6, R151, !PT ;  /* 0x0000009706977209 */ /* 0x002fe40007810000 */
[----:B------:R-:W-:Y:S02]  /*197a0*/  LEA.HI R6, R13, R152, RZ, 0x3 ;  /* 0x000000980d067211 */ /* 0x000fe400078f18ff */
[----:B------:R-:W-:Y:S01]  /*197b0*/  FSETP.NEU.FTZ.AND P0, PT, R151, -INF , PT ;  /* 0xff8000009700780b */ /* 0x000fe20003f1d000 */
[----:B----4-:R-:W-:Y:S01]  /*197c0*/  FMUL.FTZ R147, R153, R151 ;  /* 0x0000009799937220 */ /* 0x010fe20000410000 */
[C---:B------:R-:W-:Y:S02]  /*197d0*/  LOP3.LUT R13, R6.reuse, 0xfffffff8, RZ, 0xc0, !PT ;  /* 0xfffffff8060d7812 */ /* 0x040fe400078ec0ff */
[----:B------:R-:W-:Y:S02]  /*197e0*/  SHF.L.U32 R6, R6, 0x6, RZ ;  /* 0x0000000606067819 */ /* 0x000fe400000006ff */
[----:B------:R-:W-:-:S05]  /*197f0*/  FSEL R147, R147, RZ, P0 ;  /* 0x000000ff93937208 */ /* 0x000fca0000000000 */
[--C-:B------:R-:W-:Y:S01]  /*19800*/  FFMA.FTZ R144, R4, R153, -R147.reuse ;  /* 0x0000009904907223 */ /* 0x100fe20000010893 */
[----:B------:R-:W-:Y:S01]  /*19810*/  LEA.HI R4, R7, R7, RZ, 0x1 ;  /* 0x0000000707047211 */ /* 0x000fe200078f08ff */
[--C-:B------:R-:W-:Y:S01]  /*19820*/  FFMA.FTZ R145, R10, R153, -R147.reuse ;  /* 0x000000990a917223 */ /* 0x100fe20000010893 */
[----:B------:R-:W-:Y:S01]  /*19830*/  IADD3 R10, R152, -R13, RZ ;  /* 0x8000000d980a7210 */ /* 0x000fe20007ffe0ff */
[-CC-:B------:R-:W-:Y:S01]  /*19840*/  FFMA.FTZ R143, R15, R153.reuse, -R147.reuse ;  /* 0x000000990f8f7223 */ /* 0x180fe20000010893 */
[----:B------:R-:W-:Y:S01]  /*19850*/  LOP3.LUT R4, R4, 0xfffffffe, RZ, 0xc0, !PT ;  /* 0xfffffffe04047812 */ /* 0x000fe200078ec0ff */
[-CC-:B------:R-:W-:Y:S01]  /*19860*/  FFMA.FTZ R142, R14, R153.reuse, -R147.reuse ;  /* 0x000000990e8e7223 */ /* 0x180fe20000010893 */
[----:B--2---:R-:W-:Y:S01]  /*19870*/  FMNMX.FTZ R152, R11, R8, !PT ;  /* 0x000000080b987209 */ /* 0x004fe20007810000 */
[----:B------:R-:W-:Y:S01]  /*19880*/  MUFU.EX2 R145, R145 ;  /* 0x0000009100917308 */ /* 0x000fe20000000800 */
[----:B------:R-:W-:Y:S01]  /*19890*/  IADD3 R4, R7, -R4, RZ ;  /* 0x8000000407047210 */ /* 0x000fe20007ffe0ff */
[-CC-:B------:R-:W-:Y:S01]  /*198a0*/  FFMA.FTZ R157, R157, R153.reuse, -R147.reuse ;  /* 0x000000999d9d7223 */ /* 0x180fe20000010893 */
[----:B------:R-:W-:Y:S01]  /*198b0*/  SHF.L.U32 R7, R10, 0x6, RZ ;  /* 0x000000060a077819 */ /* 0x000fe200000006ff */
[----:B------:R-:W-:Y:S01]  /*198c0*/  FMUL.FTZ R150, R153, R152 ;  /* 0x0000009899967220 */ /* 0x000fe20000410000 */
[----:B------:R-:W-:Y:S01]  /*198d0*/  FSETP.NEU.FTZ.AND P2, PT, R152, -INF , PT ;  /* 0xff8000009800780b */ /* 0x000fe20003f5d000 */
[-CC-:B------:R-:W-:Y:S01]  /*198e0*/  FFMA.FTZ R156, R156, R153.reuse, -R147.reuse ;  /* 0x000000999c9c7223 */ /* 0x180fe20000010893 */
[----:B------:R-:W-:Y:S01]  /*198f0*/  SHF.L.U32 R4, R4, 0x3, RZ ;  /* 0x0000000304047819 */ /* 0x000fe200000006ff */
[----:B------:R-:W1:Y:S01]  /*19900*/  MUFU.EX2 R144, R144 ;  /* 0x0000009000907308 */ /* 0x000e620000000800 */
[----:B------:R-:W-:Y:S01]  /*19910*/  LOP3.LUT R7, R7, 0x1c0, RZ, 0xc0, !PT ;  /* 0x000001c007077812 */ /* 0x000fe200078ec0ff */
[-CC-:B------:R-:W-:Y:S01]  /*19920*/  FFMA.FTZ R155, R155, R153.reuse, -R147.reuse ;  /* 0x000000999b9b7223 */ /* 0x180fe20000010893 */
[----:B------:R-:W-:Y:S01]  /*19930*/  FSEL R150, R150, RZ, P2 ;  /* 0x000000ff96967208 */ /* 0x000fe20001000000 */
[-CC-:B------:R-:W-:Y:S01]  /*19940*/  FFMA.FTZ R168, R202, R153.reuse, -R147.reuse ;  /* 0x00000099caa87223 */ /* 0x180fe20000010893 */
[----:B------:R-:W-:Y:S01]  /*19950*/  LOP3.LUT R4, R7, 0x8, R4, 0xf8, !PT ;  /* 0x0000000807047812 */ /* 0x000fe200078ef804 */
[-C--:B------:R-:W-:Y:S01]  /*19960*/  FFMA.FTZ R169, R198, R153.reuse, -R147 ;  /* 0x00000099c6a97223 */ /* 0x080fe20000010893 */
[----:B------:R-:W-:Y:S01]  /*19970*/  SHF.R.U32.HI R7, RZ, 0x3, R7 ;  /* 0x00000003ff077819 */ /* 0x000fe20000011607 */
[-CC-:B------:R-:W-:Y:S01]  /*19980*/  FFMA.FTZ R149, R5, R153.reuse, -R150.reuse ;  /* 0x0000009905957223 */ /* 0x180fe20000010896 */
[----:B------:R-:W-:Y:S01]  /*19990*/  LOP3.LUT R5, R6, 0xfffffe00, RZ, 0xc0, !PT ;  /* 0xfffffe0006057812 */ /* 0x000fe200078ec0ff */
[--C-:B------:R-:W-:Y:S01]  /*199a0*/  FFMA.FTZ R146, R9, R153, -R150.reuse ;  /* 0x0000009909927223 */ /* 0x100fe20000010896 */
[----:B------:R-:W-:Y:S01]  /*199b0*/  LOP3.LUT R4, R4, R7, RZ, 0x3c, !PT ;  /* 0x0000000704047212 */ /* 0x000fe200078e3cff */
[-CC-:B------:R-:W-:Y:S01]  /*199c0*/  FFMA.FTZ R148, R154, R153.reuse, -R150.reuse ;  /* 0x000000999a947223 */ /* 0x180fe20000010896 */
[----:B------:R-:W-:Y:S01]  /*199d0*/  MUFU.EX2 R143, R143 ;  /* 0x0000008f008f7308 */ /* 0x000fe20000000800 */
[--C-:B------:R-:W-:Y:S01]  /*199e0*/  FFMA.FTZ R252, R252, R153, -R150.reuse ;  /* 0x00000099fcfc7223 */ /* 0x100fe20000010896 */
[----:B------:R-:W-:Y:S01]  /*199f0*/  LOP3.LUT R4, R4, R5, RZ, 0xfc, !PT ;  /* 0x0000000504047212 */ /* 0x000fe200078efcff */
[-CC-:B------:R-:W-:Y:S01]  /*19a00*/  FFMA.FTZ R160, R160, R153.reuse, -R150.reuse ;  /* 0x00000099a0a07223 */ /* 0x180fe20000010896 */
[----:B------:R-:W-:Y:S01]  /*19a10*/  FSEL R5, R152, RZ, P2 ;  /* 0x000000ff98057208 */ /* 0x000fe20001000000 */
[-C--:B------:R-:W-:Y:S01]  /*19a20*/  FFMA.FTZ R170, R200, R153.reuse, -R147 ;  /* 0x00000099c8aa7223 */ /* 0x080fe20000010893 */
[----:B------:R-:W-:Y:S01]  /*19a30*/  SHF.L.U32 R135, R4, 0x1, RZ ;  /* 0x0000000104877819 */ /* 0x000fe200000006ff */
[-CC-:B------:R-:W-:Y:S01]  /*19a40*/  FFMA.FTZ R171, R189, R153.reuse, -R150.reuse ;  /* 0x00000099bdab7223 */ /* 0x180fe20000010896 */
[----:B------:R-:W-:Y:S01]  /*19a50*/  FSEL R4, R151, RZ, P0 ;  /* 0x000000ff97047208 */ /* 0x000fe20000000000 */
[----:B------:R-:W2:Y:S01]  /*19a60*/  MUFU.EX2 R142, R142 ;  /* 0x0000008e008e7308 */ /* 0x000ea20000000800 */
[-CC-:B------:R-:W-:Y:S01]  /*19a70*/  FFMA.FTZ R178, R191, R153.reuse, -R150.reuse ;  /* 0x00000099bfb27223 */ /* 0x180fe20000010896 */
[----:B------:R-:W3:Y:S01]  /*19a80*/  LDSM.16.MT88.4 R12, [R135+0xc000] ;  /* 0x00c00000870c783b */ /* 0x000ee20000004200 */
[----:B------:R-:W-:-:S02]  /*19a90*/  FFMA.FTZ R175, R193, R153, -R150 ;  /* 0x00000099c1af7223 */ /* 0x000fc40000010896 */
[----:B------:R-:W-:Y:S01]  /*19aa0*/  FADD.FTZ R4, R3, -R4 ;  /* 0x8000000403047221 */ /* 0x000fe20000010000 */
[----:B------:R-:W4:Y:S01]  /*19ab0*/  LDSM.16.MT88.4 R44, [R135+0x10000] ;  /* 0x01000000872c783b */ /* 0x000f220000004200 */
[--C-:B------:R-:W-:Y:S01]  /*19ac0*/  FFMA.FTZ R3, R16, R153, -R150.reuse ;  /* 0x0000009910037223 */ /* 0x100fe20000010896 */
[----:B------:R-:W-:Y:S01]  /*19ad0*/  MUFU.EX2 R149, R149 ;  /* 0x0000009500957308 */ /* 0x000fe20000000800 */
[C---:B------:R-:W-:Y:S02]  /*19ae0*/  FMUL.FTZ R9, R153.reuse, R4 ;  /* 0x0000000499097220 */ /* 0x040fe40000410000 */
[----:B------:R-:W-:Y:S01]  /*19af0*/  FADD.FTZ R4, R134, -R5 ;  /* 0x8000000586047221 */ /* 0x000fe20000010000 */
[----:B-1----:R-:W-:Y:S01]  /*19b00*/  F2FP.BF16.PACK_AB R5, R144, R145 ;  /* 0x000000919005723e */ /* 0x002fe200000010ff */
[----:B------:R-:W-:Y:S02]  /*19b10*/  FFMA.FTZ R188, R188, R153, -R150 ;  /* 0x00000099bcbc7223 */ /* 0x000fe40000010896 */
[----:B------:R-:W-:Y:S01]  /*19b20*/  FMUL.FTZ R154, R153, R4 ;  /* 0x00000004999a7220 */ /* 0x000fe20000410000 */
[----:B------:R-:W1:Y:S01]  /*19b30*/  MUFU.EX2 R134, R9 ;  /* 0x0000000900867308 */ /* 0x000e620000000800 */
[----:B--2---:R-:W-:Y:S01]  /*19b40*/  F2FP.BF16.PACK_AB R7, R142, R143 ;  /* 0x0000008f8e07723e */ /* 0x004fe200000010ff */
[----:B------:R-:W-:-:S02]  /*19b50*/  FFMA.FTZ R177, R196, R153, -R147 ;  /* 0x00000099c4b17223 */ /* 0x000fc40000010893 */
[-CC-:B------:R-:W-:Y:S02]  /*19b60*/  FFMA.FTZ R179, R192, R153.reuse, -R147.reuse ;  /* 0x00000099c0b37223 */ /* 0x180fe40000010893 */
[-CC-:B------:R-:W-:Y:S02]  /*19b70*/  FFMA.FTZ R189, R194, R153.reuse, -R147.reuse ;  /* 0x00000099c2bd7223 */ /* 0x180fe40000010893 */
[----:B------:R-:W2:Y:S01]  /*19b80*/  MUFU.EX2 R154, R154 ;  /* 0x0000009a009a7308 */ /* 0x000ea20000000800 */
[-C--:B------:R-:W-:Y:S02]  /*19b90*/  FFMA.FTZ R190, R190, R153.reuse, -R147 ;  /* 0x00000099bebe7223 */ /* 0x080fe40000010893 */
[-CC-:B------:R-:W-:Y:S02]  /*19ba0*/  FFMA.FTZ R185, R185, R153.reuse, -R150.reuse ;  /* 0x00000099b9b97223 */ /* 0x180fe40000010896 */
[-CC-:B------:R-:W-:Y:S02]  /*19bb0*/  FFMA.FTZ R192, R187, R153.reuse, -R150.reuse ;  /* 0x00000099bbc07223 */ /* 0x180fe40000010896 */
[----:B------:R-:W-:Y:S01]  /*19bc0*/  FFMA.FTZ R183, R183, R153, -R150 ;  /* 0x00000099b7b77223 */ /* 0x000fe20000010896 */
[----:B------:R-:W5:Y:S01]  /*19bd0*/  MUFU.EX2 R148, R148 ;  /* 0x0000009400947308 */ /* 0x000f620000000800 */
[----:B-1----:R-:W-:-:S02]  /*19be0*/  FMUL.FTZ R26, R78, R134 ;  /* 0x000000864e1a7220 */ /* 0x002fc40000410000 */
[-C--:B------:R-:W-:Y:S02]  /*19bf0*/  FMUL.FTZ R27, R79, R134.reuse ;  /* 0x000000864f1b7220 */ /* 0x080fe40000410000 */
[-C--:B------:R-:W-:Y:S02]  /*19c00*/  FMUL.FTZ R18, R70, R134.reuse ;  /* 0x0000008646127220 */ /* 0x080fe40000410000 */
[----:B------:R-:W-:Y:S01]  /*19c10*/  FMUL.FTZ R19, R71, R134 ;  /* 0x0000008647137220 */ /* 0x000fe20000410000 */
[----:B------:R-:W-:Y:S01]  /*19c20*/  MUFU.EX2 R146, R146 ;  /* 0x0000009200927308 */ /* 0x000fe20000000800 */
[-C--:B--2---:R-:W-:Y:S02]  /*19c30*/  FMUL.FTZ R24, R76, R154.reuse ;  /* 0x0000009a4c187220 */ /* 0x084fe40000410000 */
[-C--:B------:R-:W-:Y:S02]  /*19c40*/  FMUL.FTZ R25, R77, R154.reuse ;  /* 0x0000009a4d197220 */ /* 0x080fe40000410000 */
[----:B------:R-:W1:Y:S01]  /*19c50*/  LDSM.16.MT88.4 R76, [R219+0x10000] ;  /* 0x01000000db4c783b */ /* 0x000e620000004200 */
[----:B------:R-:W-:-:S02]  /*19c60*/  FMUL.FTZ R16, R68, R154 ;  /* 0x0000009a44107220 */ /* 0x000fc40000410000 */
[----:B------:R-:W2:Y:S01]  /*19c70*/  MUFU.EX2 R3, R3 ;  /* 0x0000000300037308 */ /* 0x000ea20000000800 */
[----:B-----5:R-:W-:Y:S01]  /*19c80*/  F2FP.BF16.PACK_AB R4, R148, R149 ;  /* 0x000000959404723e */ /* 0x020fe200000010ff */
[----:B------:R-:W-:Y:S02]  /*19c90*/  FMUL.FTZ R17, R69, R154 ;  /* 0x0000009a45117220 */ /* 0x000fe40000410000 */
[-C--:B------:R-:W-:Y:S02]  /*19ca0*/  FMUL.FTZ R34, R86, R134.reuse ;  /* 0x0000008656227220 */ /* 0x080fe40000410000 */
[----:B------:R-:W-:Y:S02]  /*19cb0*/  FMUL.FTZ R35, R87, R134 ;  /* 0x0000008657237220 */ /* 0x000fe40000410000 */
[-C--:B------:R-:W-:Y:S01]  /*19cc0*/  FMUL.FTZ R32, R84, R154.reuse ;  /* 0x0000009a54207220 */ /* 0x080fe20000410000 */
[----:B------:R-:W-:Y:S01]  /*19cd0*/  MUFU.EX2 R157, R157 ;  /* 0x0000009d009d7308 */ /* 0x000fe20000000800 */
[----:B------:R-:W-:-:S02]  /*19ce0*/  FMUL.FTZ R33, R85, R154 ;  /* 0x0000009a55217220 */ /* 0x000fc40000410000 */
[-C--:B------:R-:W-:Y:S01]  /*19cf0*/  FMUL.FTZ R74, R74, R134.reuse ;  /* 0x000000864a4a7220 */ /* 0x080fe20000410000 */
[----:B------:R-:W-:Y:S01]  /*19d00*/  LDSM.16.MT88.4 R84, [R220+0xc800] ;  /* 0x00c80000dc54783b */ /* 0x000fe20000004200 */
[----:B------:R-:W-:Y:S01]  /*19d10*/  FMUL.FTZ R75, R75, R134 ;  /* 0x000000864b4b7220 */ /* 0x000fe20000410000 */
[----:B--2---:R-:W-:Y:S01]  /*19d20*/  F2FP.BF16.PACK_AB R6, R3, R146 ;  /* 0x000000920306723e */ /* 0x004fe200000010ff */
[-C--:B------:R-:W-:Y:S01]  /*19d30*/  FMUL.FTZ R72, R72, R154.reuse ;  /* 0x0000009a48487220 */ /* 0x080fe20000410000 */
[----:B------:R-:W2:Y:S01]  /*19d40*/  MUFU.EX2 R156, R156 ;  /* 0x0000009c009c7308 */ /* 0x000ea20000000800 */
[----:B------:R-:W-:Y:S02]  /*19d50*/  FMUL.FTZ R73, R73, R154 ;  /* 0x0000009a49497220 */ /* 0x000fe40000410000 */
[-C--:B------:R-:W-:Y:S02]  /*19d60*/  FMUL.FTZ R90, R90, R134.reuse ;  /* 0x000000865a5a7220 */ /* 0x080fe40000410000 */
[----:B------:R-:W-:Y:S01]  /*19d70*/  FMUL.FTZ R91, R91, R134 ;  /* 0x000000865b5b7220 */ /* 0x000fe20000410000 */
[----:B------:R-:W-:Y:S01]  /*19d80*/  HMMA.16816.F32.BF16 R16, R4, R20, R16 ;  /* 0x000000140410723c */ /* 0x000fe20000041810 */
[-C--:B------:R-:W-:Y:S01]  /*19d90*/  FMUL.FTZ R88, R88, R154.reuse ;  /* 0x0000009a58587220 */ /* 0x080fe20000410000 */
[----:B------:R-:W-:Y:S01]  /*19da0*/  MUFU.EX2 R155, R155 ;  /* 0x0000009b009b7308 */ /* 0x000fe20000000800 */
[----:B------:R-:W-:-:S02]  /*19db0*/  FMUL.FTZ R89, R89, R154 ;  /* 0x0000009a59597220 */ /* 0x000fc40000410000 */
[-C--:B------:R-:W-:Y:S02]  /*19dc0*/  FMUL.FTZ R10, R130, R134.reuse ;  /* 0x00000086820a7220 */ /* 0x080fe40000410000 */
[----:B------:R-:W-:Y:S01]  /*19dd0*/  FMUL.FTZ R11, R131, R134 ;  /* 0x00000086830b7220 */ /* 0x000fe20000410000 */
[C---:B------:R-:W-:Y:S01]  /*19de0*/  HMMA.16816.F32.BF16 R32, R4.reuse, R36, R32 ;  /* 0x000000240420723c */ /* 0x040fe20000041820 */
[-C--:B------:R-:W-:Y:S01]  /*19df0*/  FMUL.FTZ R8, R128, R154.reuse ;  /* 0x0000009a80087220 */ /* 0x080fe20000410000 */
[----:B------:R-:W-:Y:S01]  /*19e00*/  MUFU.EX2 R160, R160 ;  /* 0x000000a000a07308 */ /* 0x000fe20000000800 */
[----:B------:R-:W-:Y:S02]  /*19e10*/  FMUL.FTZ R9, R129, R154 ;  /* 0x0000009a81097220 */ /* 0x000fe40000410000 */
[-C--:B------:R-:W-:Y:S02]  /*19e20*/  FMUL.FTZ R42, R94, R134.reuse ;  /* 0x000000865e2a7220 */ /* 0x080fe40000410000 */
[----:B------:R-:W-:Y:S01]  /*19e30*/  FMUL.FTZ R43, R95, R134 ;  /* 0x000000865f2b7220 */ /* 0x000fe20000410000 */
[C---:B------:R-:W-:Y:S01]  /*19e40*/  HMMA.16816.F32.BF16 R20, R4.reuse, R22, R72 ;  /* 0x000000160414723c */ /* 0x040fe20000041848 */
[-C--:B------:R-:W-:Y:S01]  /*19e50*/  FMUL.FTZ R40, R92, R154.reuse ;  /* 0x0000009a5c287220 */ /* 0x080fe20000410000 */
[----:B------:R-:W-:Y:S01]  /*19e60*/  LDSM.16.MT88.4 R72, [R219+0xc800] ;  /* 0x00c80000db48783b */ /* 0x000fe20000004200 */
[----:B------:R-:W-:Y:S01]  /*19e70*/  FMUL.FTZ R41, R93, R154 ;  /* 0x0000009a5d297220 */ /* 0x000fe20000410000 */
[----:B------:R-:W-:Y:S01]  /*19e80*/  MUFU.EX2 R168, R168 ;  /* 0x000000a800a87308 */ /* 0x000fe20000000800 */
[-C--:B------:R-:W-:Y:S01]  /*19e90*/  FMUL.FTZ R50, R102, R134.reuse ;  /* 0x0000008666327220 */ /* 0x080fe20000410000 */
[----:B------:R-:W-:Y:S01]  /*19ea0*/  LDSM.16.MT88.4 R92, [R135+0xc800] ;  /* 0x00c80000875c783b */ /* 0x000fe20000004200 */
[----:B------:R-:W-:Y:S01]  /*19eb0*/  FMUL.FTZ R51, R103, R134 ;  /* 0x0000008667337220 */ /* 0x000fe20000410000 */
[C---:B------:R-:W-:Y:S01]  /*19ec0*/  HMMA.16816.F32.BF16 R36, R4.reuse, R38, R88 ;  /* 0x000000260424723c */ /* 0x040fe20000041858 */
[-C--:B------:R-:W-:Y:S01]  /*19ed0*/  FMUL.FTZ R48, R100, R154.reuse ;  /* 0x0000009a64307220 */ /* 0x080fe20000410000 */
[----:B------:R-:W5:Y:S01]  /*19ee0*/  LDSM.16.MT88.4 R88, [R221+0xc800] ;  /* 0x00c80000dd58783b */ /* 0x000f620000004200 */
[----:B------:R-:W-:Y:S01]  /*19ef0*/  FMUL.FTZ R49, R101, R154 ;  /* 0x0000009a65317220 */ /* 0x000fe20000410000 */
[----:B------:R-:W-:Y:S01]  /*19f00*/  MUFU.EX2 R169, R169 ;  /* 0x000000a900a97308 */ /* 0x000fe20000000800 */
[-C--:B------:R-:W-:Y:S01]  /*19f10*/  FMUL.FTZ R58, R106, R134.reuse ;  /* 0x000000866a3a7220 */ /* 0x080fe20000410000 */
[----:B------:R-:W-:Y:S01]  /*19f20*/  LDSM.16.MT88.4 R100, [R219+0xd000] ;  /* 0x00d00000db64783b */ /* 0x000fe20000004200 */
[----:B------:R-:W-:Y:S01]  /*19f30*/  FMUL.FTZ R59, R107, R134 ;  /* 0x000000866b3b7220 */ /* 0x000fe20000410000 */
[----:B---3--:R-:W-:Y:S01]  /*19f40*/  HMMA.16816.F32.BF16 R8, R4, R12, R8 ;  /* 0x0000000c0408723c */ /* 0x008fe20000041808 */
[----:B------:R-:W-:-:S02]  /*19f50*/  FMUL.FTZ R56, R104, R154 ;  /* 0x0000009a68387220 */ /* 0x000fc40000410000 */
[----:B------:R-:W-:Y:S01]  /*19f60*/  FMUL.FTZ R57, R105, R154 ;  /* 0x0000009a69397220 */ /* 0x000fe20000410000 */
[----:B------:R-:W-:Y:S01]  /*19f70*/  MUFU.EX2 R170, R170 ;  /* 0x000000aa00aa7308 */ /* 0x000fe20000000800 */
[-C--:B------:R-:W-:Y:S02]  /*19f80*/  FMUL.FTZ R126, R126, R134.reuse ;  /* 0x000000867e7e7220 */ /* 0x080fe40000410000 */
[----:B------:R-:W-:Y:S01]  /*19f90*/  FMUL.FTZ R127, R127, R134 ;  /* 0x000000867f7f7220 */ /* 0x000fe20000410000 */
[----:B------:R-:W-:Y:S01]  /*19fa0*/  HMMA.16816.F32.BF16 R24, R4, R28, R24 ;  /* 0x0000001c0418723c */ /* 0x000fe20000041818 */
[-C--:B------:R-:W-:Y:S02]  /*19fb0*/  FMUL.FTZ R124, R124, R154.reuse ;  /* 0x0000009a7c7c7220 */ /* 0x080fe40000410000 */
[----:B------:R-:W-:Y:S01]  /*19fc0*/  FMUL.FTZ R125, R125, R154 ;  /* 0x0000009a7d7d7220 */ /* 0x000fe20000410000 */
[----:B------:R-:W-:Y:S01]  /*19fd0*/  MUFU.EX2 R171, R171 ;  /* 0x000000ab00ab7308 */ /* 0x000fe20000000800 */
[----:B------:R-:W-:-:S02]  /*19fe0*/  FMUL.FTZ R82, R82, R134 ;  /* 0x0000008652527220 */ /* 0x000fc40000410000 */
[----:B------:R-:W-:Y:S01]  /*19ff0*/  FMUL.FTZ R83, R83, R134 ;  /* 0x0000008653537220 */ /* 0x000fe20000410000 */
[C---:B----4-:R-:W-:Y:S01]  /*1a000*/  HMMA.16816.F32.BF16 R40, R4.reuse, R44, R40 ;  /* 0x0000002c0428723c */ /* 0x050fe20000041828 */
[-C--:B------:R-:W-:Y:S02]  /*1a010*/  FMUL.FTZ R80, R80, R154.reuse ;  /* 0x0000009a50507220 */ /* 0x080fe40000410000 */
[----:B------:R-:W-:Y:S01]  /*1a020*/  FMUL.FTZ R81, R81, R154 ;  /* 0x0000009a51517220 */ /* 0x000fe20000410000 */
[----:B------:R-:W-:Y:S01]  /*1a030*/  MUFU.EX2 R178, R178 ;  /* 0x000000b200b27308 */ /* 0x000fe20000000800 */
[-C--:B------:R-:W-:Y:S02]  /*1a040*/  FMUL.FTZ R98, R98, R134.reuse ;  /* 0x0000008662627220 */ /* 0x080fe40000410000 */
[----:B------:R-:W-:Y:S01]  /*1a050*/  FMUL.FTZ R99, R99, R134 ;  /* 0x0000008663637220 */ /* 0x000fe20000410000 */
[----:B------:R-:W-:Y:S01]  /*1a060*/  HMMA.16816.F32.BF16 R48, R4, R52, R48 ;  /* 0x000000340430723c */ /* 0x000fe20000041830 */
        /* <DEDUP_REMOVED lines=11> */
[C---:B------:R-:W-:Y:S01]  /*1a120*/  HMMA.16816.F32.BF16 R12, R4.reuse, R14, R124 ;  /* 0x0000000e040c723c */ /* 0x040fe2000004187c */
[-C--:B------:R-:W-:Y:S01]  /*1a130*/  FMUL.FTZ R108, R108, R154.reuse ;  /* 0x0000009a6c6c7220 */ /* 0x080fe20000410000 */
[----:B------:R-:W-:Y:S01]  /*1a140*/  LDSM.16.MT88.4 R124, [R135+0xf800] ;  /* 0x00f80000877c783b */ /* 0x000fe20000004200 */
        /* <DEDUP_REMOVED lines=10> */
[C---:B------:R-:W-:Y:S01]  /*1a1f0*/  HMMA.16816.F32.BF16 R44, R4.reuse, R46, R96 ;  /* 0x0000002e042c723c */ /* 0x040fe20000041860 */
[-C--:B------:R-:W-:Y:S01]  /*1a200*/  FMUL.FTZ R112, R112, R154.reuse ;  /* 0x0000009a70707220 */ /* 0x080fe20000410000 */
[----:B--2---:R-:W-:Y:S01]  /*1a210*/  F2FP.BF16.PACK_AB R81, R156, R157 ;  /* 0x0000009d9c51723e */ /* 0x004fe200000010ff */
[----:B------:R-:W-:Y:S01]  /*1a220*/  FMUL.FTZ R113, R113, R154 ;  /* 0x0000009a71717220 */ /* 0x000fe20000410000 */
[----:B------:R-:W-:Y:S01]  /*1a230*/  LDSM.16.MT88.4 R96, [R221+0xd000] ;  /* 0x00d00000dd60783b */ /* 0x000fe20000004200 */
[-CC-:B------:R-:W-:Y:S01]  /*1a240*/  FFMA.FTZ R107, R247, R153.reuse, -R150.reuse ;  /* 0x00000099f76b7223 */ /* 0x180fe20000010896 */
[----:B------:R-:W-:Y:S01]  /*1a250*/  MUFU.EX2 R190, R190 ;  /* 0x000000be00be7308 */ /* 0x000fe20000000800 */
[-CC-:B------:R-:W-:Y:S01]  /*1a260*/  FFMA.FTZ R105, R245, R153.reuse, -R150.reuse ;  /* 0x00000099f5697223 */ /* 0x180fe20000010896 */
[----:B------:R-:W-:Y:S01]  /*1a270*/  HMMA.16816.F32.BF16 R52, R4, R54, R120 ;  /* 0x000000360434723c */ /* 0x000fe20000041878 */
[----:B------:R-:W-:-:S02]  /*1a280*/  FFMA.FTZ R104, R201, R153, -R150 ;  /* 0x00000099c9687223 */ /* 0x000fc40000010896 */
[-CC-:B------:R-:W-:Y:S02]  /*1a290*/  FFMA.FTZ R106, R250, R153.reuse, -R147.reuse ;  /* 0x00000099fa6a7223 */ /* 0x180fe40000010893 */
[-CC-:B------:R-:W-:Y:S01]  /*1a2a0*/  FFMA.FTZ R194, R181, R153.reuse, -R150.reuse ;  /* 0x00000099b5c27223 */ /* 0x180fe20000010896 */
[----:B------:R-:W-:Y:S01]  /*1a2b0*/  MUFU.EX2 R120, R252 ;  /* 0x000000fc00787308 */ /* 0x000fe20000000800 */
[-CC-:B------:R-:W-:Y:S01]  /*1a2c0*/  FFMA.FTZ R122, R197, R153.reuse, -R150.reuse ;  /* 0x00000099c57a7223 */ /* 0x180fe20000010896 */
[C---:B------:R-:W-:Y:S01]  /*1a2d0*/  HMMA.16816.F32.BF16 R60, R4.reuse, R62, R108 ;  /* 0x0000003e043c723c */ /* 0x040fe2000004186c */
[-C--:B------:R-:W-:Y:S02]  /*1a2e0*/  FFMA.FTZ R121, R199, R153.reuse, -R150 ;  /* 0x00000099c7797223 */ /* 0x080fe40000010896 */
[-CC-:B------:R-:W-:Y:S02]  /*1a2f0*/  FFMA.FTZ R123, R242, R153.reuse, -R147.reuse ;  /* 0x00000099f27b7223 */ /* 0x180fe40000010893 */
[-CC-:B------:R-:W-:Y:S01]  /*1a300*/  FFMA.FTZ R186, R186, R153.reuse, -R147.reuse ;  /* 0x00000099baba7223 */ /* 0x180fe20000010893 */
[----:B------:R-:W2:Y:S01]  /*1a310*/  MUFU.EX2 R107, R107 ;  /* 0x0000006b006b7308 */ /* 0x000ea20000000800 */
[-CC-:B------:R-:W-:Y:S01]  /*1a320*/  FFMA.FTZ R108, R246, R153.reuse, -R147.reuse ;  /* 0x00000099f66c7223 */ /* 0x180fe20000010893 */
[----:B-1----:R-:W-:Y:S01]  /*1a330*/  HMMA.16816.F32.BF16 R68, R4, R76, R68 ;  /* 0x0000004c0444723c */ /* 0x002fe20000041844 */
[----:B------:R-:W-:-:S02]  /*1a340*/  FFMA.FTZ R109, R244, R153, -R147 ;  /* 0x00000099f46d7223 */ /* 0x000fc40000010893 */
[-CC-:B------:R-:W-:Y:S02]  /*1a350*/  FFMA.FTZ R110, R248, R153.reuse, -R147.reuse ;  /* 0x00000099f86e7223 */ /* 0x180fe40000010893 */
[-CC-:B------:R-:W-:Y:S01]  /*1a360*/  FFMA.FTZ R111, R195, R153.reuse, -R150.reuse ;  /* 0x00000099c36f7223 */ /* 0x180fe20000010896 */
[----:B------:R-:W-:Y:S01]  /*1a370*/  MUFU.EX2 R105, R105 ;  /* 0x0000006900697308 */ /* 0x000fe20000000800 */
[-CC-:B------:R-:W-:Y:S01]  /*1a380*/  FFMA.FTZ R181, R184, R153.reuse, -R147.reuse ;  /* 0x00000099b8b57223 */ /* 0x180fe20000010893 */
[----:B------:R-:W-:Y:S01]  /*1a390*/  HMMA.16816.F32.BF16 R4, R4, R78, R112 ;  /* 0x0000004e0404723c */ /* 0x000fe20000041870 */
[----:B------:R-:W1:Y:S01]  /*1a3a0*/  LDSM.16.MT88.4 R76, [R135+0x10800] ;  /* 0x01080000874c783b */ /* 0x000e620000004200 */
[-C--:B------:R-:W-:Y:S02]  /*1a3b0*/  FFMA.FTZ R184, R167, R153.reuse, -R150 ;  /* 0x00000099a7b87223 */ /* 0x080fe40000010896 */
[-CC-:B------:R-:W-:Y:S02]  /*1a3c0*/  FFMA.FTZ R182, R182, R153.reuse, -R147.reuse ;  /* 0x00000099b6b67223 */ /* 0x180fe40000010893 */
[----:B------:R-:W3:Y:S01]  /*1a3d0*/  MUFU.EX2 R104, R104 ;  /* 0x0000006800687308 */ /* 0x000ee20000000800 */
[----:B--2---:R-:W-:Y:S01]  /*1a3e0*/  F2FP.BF16.PACK_AB R80, R107, R120 ;  /* 0x000000786b50723e */ /* 0x004fe200000010ff */
[----:B------:R-:W-:-:S02]  /*1a3f0*/  FFMA.FTZ R176, R176, R153, -R147 ;  /* 0x00000099b0b07223 */ /* 0x000fc40000010893 */
[-CC-:B------:R-:W-:Y:S02]  /*1a400*/  FFMA.FTZ R173, R173, R153.reuse, -R150.reuse ;  /* 0x00000099adad7223 */ /* 0x180fe40000010896 */
[-CC-:B------:R-:W-:Y:S02]  /*1a410*/  FFMA.FTZ R180, R180, R153.reuse, -R150.reuse ;  /* 0x00000099b4b47223 */ /* 0x180fe40000010896 */
[----:B------:R-:W2:Y:S01]  /*1a420*/  MUFU.EX2 R106, R106 ;  /* 0x0000006a006a7308 */ /* 0x000ea20000000800 */
[-CC-:B------:R-:W-:Y:S02]  /*1a430*/  FFMA.FTZ R165, R165, R153.reuse, -R150.reuse ;  /* 0x00000099a5a57223 */ /* 0x180fe40000010896 */
[-CC-:B------:R-:W-:Y:S02]  /*1a440*/  FFMA.FTZ R167, R174, R153.reuse, -R147.reuse ;  /* 0x00000099aea77223 */ /* 0x180fe40000010893 */
[-CC-:B------:R-:W-:Y:S02]  /*1a450*/  FFMA.FTZ R187, R166, R153.reuse, -R147.reuse ;  /* 0x00000099a6bb7223 */ /* 0x180fe40000010893 */
[----:B------:R-:W-:Y:S01]  /*1a460*/  FFMA.FTZ R166, R161, R153, -R150 ;  /* 0x00000099a1a67223 */ /* 0x000fe20000010896 */
[----:B---3--:R-:W-:Y:S01]  /*1a470*/  F2FP.BF16.PACK_AB R82, R104, R105 ;  /* 0x000000696852723e */ /* 0x008fe200000010ff */
[----:B------:R-:W-:Y:S01]  /*1a480*/  MUFU.EX2 R108, R108 ;  /* 0x0000006c006c7308 */ /* 0x000fe20000000800 */
[----:B------:R-:W-:-:S02]  /*1a490*/  FFMA.FTZ R172, R172, R153, -R147 ;  /* 0x00000099acac7223 */ /* 0x000fc40000010893 */
[-CC-:B------:R-:W-:Y:S02]  /*1a4a0*/  FFMA.FTZ R164, R164, R153.reuse, -R147.reuse ;  /* 0x00000099a4a47223 */ /* 0x180fe40000010893 */
[--C-:B------:R-:W-:Y:S01]  /*1a4b0*/  FFMA.FTZ R163, R163, R153, -R150.reuse ;  /* 0x00000099a3a37223 */ /* 0x100fe20000010896 */
[----:B--2---:R-:W-:Y:S02]  /*1a4c0*/  F2FP.BF16.PACK_AB R83, R106, R155 ;  /* 0x0000009b6a53723e */ /* 0x004fe400000010ff */
[----:B------:R-:W-:Y:S01]  /*1a4d0*/  MUFU.EX2 R109, R109 ;  /* 0x0000006d006d7308 */ /* 0x000fe20000000800 */
[-CC-:B------:R-:W-:Y:S02]  /*1a4e0*/  FFMA.FTZ R159, R159, R153.reuse, -R150.reuse ;  /* 0x000000999f9f7223 */ /* 0x180fe40000010896 */
[-C--:B------:R-:W-:Y:S02]  /*1a4f0*/  FFMA.FTZ R158, R158, R153.reuse, -R150 ;  /* 0x000000999e9e7223 */ /* 0x080fe40000010896 */
[-CC-:B------:R-:W-:Y:S01]  /*1a500*/  FFMA.FTZ R161, R162, R153.reuse, -R147.reuse ;  /* 0x00000099a2a17223 */ /* 0x180fe20000010893 */
[----:B-----5:R-:W-:Y:S01]  /*1a510*/  HMMA.16816.F32.BF16 R16, R80, R88, R16 ;  /* 0x000000585010723c */ /* 0x020fe20000041810 */
[-CC-:B------:R-:W-:Y:S01]  /*1a520*/  FFMA.FTZ R191, R2, R153.reuse, -R147.reuse ;  /* 0x0000009902bf7223 */ /* 0x180fe20000010893 */
[----:B------:R-:W-:Y:S01]  /*1a530*/  MUFU.EX2 R110, R110 ;  /* 0x0000006e006e7308 */ /* 0x000fe20000000800 */
[----:B------:R-:W-:-:S02]  /*1a540*/  FFMA.FTZ R2, R139, R153, -R147 ;  /* 0x000000998b027223 */ /* 0x000fc40000010893 */
[-CC-:B------:R-:W-:Y:S02]  /*1a550*/  FFMA.FTZ R139, R141, R153.reuse, -R150.reuse ;  /* 0x000000998d8b7223 */ /* 0x180fe40000010896 */
[-CC-:B------:R-:W-:Y:S01]  /*1a560*/  FFMA.FTZ R0, R0, R153.reuse, -R147.reuse ;  /* 0x0000009900007223 */ /* 0x180fe20000010893 */
[C---:B------:R-:W-:Y:S01]  /*1a570*/  HMMA.16816.F32.BF16 R20, R80.reuse, R90, R20 ;  /* 0x0000005a5014723c */ /* 0x040fe20000041814 */
[----:B------:R-:W-:Y:S01]  /*1a580*/  LDSM.16.MT88.4 R88, [R220+0x10800] ;  /* 0x01080000dc58783b */ /* 0x000fe20000004200 */
[----:B------:R-:W-:Y:S01]  /*1a590*/  MUFU.EX2 R111, R111 ;  /* 0x0000006f006f7308 */ /* 0x000fe20000000800 */
[-CC-:B------:R-:W-:Y:S02]  /*1a5a0*/  FFMA.FTZ R137, R137, R153.reuse, -R150.reuse ;  /* 0x0000009989897223 */ /* 0x180fe40000010896 */
[-CC-:B------:R-:W-:Y:S02]  /*1a5b0*/  FFMA.FTZ R136, R136, R153.reuse, -R150.reuse ;  /* 0x0000009988887223 */ /* 0x180fe40000010896 */
[-C--:B------:R-:W-:Y:S01]  /*1a5c0*/  FFMA.FTZ R140, R140, R153.reuse, -R150 ;  /* 0x000000998c8c7223 */ /* 0x080fe20000010896 */
[----:B------:R-:W-:Y:S01]  /*1a5d0*/  HMMA.16816.F32.BF16 R24, R80, R84, R24 ;  /* 0x000000545018723c */ /* 0x000fe20000041818 */
[----:B------:R-:W-:Y:S01]  /*1a5e0*/  FFMA.FTZ R141, R138, R153, -R147 ;  /* 0x000000998a8d7223 */ /* 0x000fe20000010893 */
[----:B------:R-:W2:Y:S01]  /*1a5f0*/  MUFU.EX2 R122, R122 ;  /* 0x0000007a007a7308 */ /* 0x000ea20000000800 */
[----:B------:R-:W-:Y:S01]  /*1a600*/  FFMA.FTZ R145, R249, R134, R145 ;  /* 0x00000086f9917223 */ /* 0x000fe20000010091 */
[----:B------:R-:W-:-:S03]  /*1a610*/  MOV R134, R152 ;  /* 0x0000009800867202 */ /* 0x000fc60000000f00 */
[----:B------:R-:W-:Y:S01]  /*1a620*/  FADD.FTZ R144, R144, R145 ;  /* 0x0000009190907221 */ /* 0x000fe20000010000 */
[----:B------:R-:W-:Y:S01]  /*1a630*/  HMMA.16816.F32.BF16 R28, R80, R86, R28 ;  /* 0x00000056501c723c */ /* 0x000fe2000004181c */
[----:B------:R-:W3:Y:S01]  /*1a640*/  LDSM.16.MT88.4 R84, [R221+0x10800] ;  /* 0x01080000dd54783b */ /* 0x000ee20000004200 */
[----:B------:R-:W4:Y:S01]  /*1a650*/  MUFU.EX2 R121, R121 ;  /* 0x0000007900797308 */ /* 0x000f220000000800 */
[----:B------:R-:W-:-:S04]  /*1a660*/  FADD.FTZ R143, R143, R144 ;  /* 0x000000908f8f7221 */ /* 0x000fc80000010000 */
[----:B------:R-:W-:Y:S01]  /*1a670*/  FADD.FTZ R142, R142, R143 ;  /* 0x0000008f8e8e7221 */ /* 0x000fe20000010000 */
[----:B------:R-:W-:Y:S02]  /*1a680*/  HMMA.16816.F32.BF16 R32, R80, R72, R32 ;  /* 0x000000485020723c */ /* 0x000fe40000041820 */
[----:B------:R-:W5:Y:S01]  /*1a690*/  MUFU.EX2 R123, R123 ;  /* 0x0000007b007b7308 */ /* 0x000f620000000800 */
[----:B------:R-:W-:-:S04]  /*1a6a0*/  FADD.FTZ R157, R157, R142 ;  /* 0x0000008e9d9d7221 */ /* 0x000fc80000010000 */
[----:B------:R-:W-:Y:S01]  /*1a6b0*/  FADD.FTZ R156, R156, R157 ;  /* 0x0000009d9c9c7221 */ /* 0x000fe20000010000 */
[C---:B------:R-:W-:Y:S01]  /*1a6c0*/  HMMA.16816.F32.BF16 R36, R80.reuse, R74, R36 ;  /* 0x0000004a5024723c */ /* 0x040fe20000041824 */
[----:B------:R-:W2:Y:S01]  /*1a6d0*/  LDSM.16.MT88.4 R72, [R219+0x10800] ;  /* 0x01080000db48783b */ /* 0x000ea20000004200 */
[----:B------:R-:W-:Y:S06]  /*1a6e0*/  MUFU.EX2 R189, R189 ;  /* 0x000000bd00bd7308 */ /* 0x000fec0000000800 */
[C---:B-1----:R-:W-:Y:S02]  /*1a6f0*/  HMMA.16816.F32.BF16 R40, R80.reuse, R76, R40 ;  /* 0x0000004c5028723c */ /* 0x042fe40000041828 */
        /* <DEDUP_REMOVED lines=27> */
[----:B----4-:R-:W-:Y:S02]  /*1a8b0*/  F2FP.BF16.PACK_AB R82, R160, R121 ;  /* 0x00000079a052723e */ /* 0x010fe400000010ff */
[----:B-----5:R-:W-:-:S05]  /*1a8c0*/  F2FP.BF16.PACK_AB R83, R123, R110 ;  /* 0x0000006e7b53723e */ /* 0x020fca00000010ff */
        /* <DEDUP_REMOVED lines=12> */
[----:B------:R-:W-:Y:S02]  /*1a990*/  MUFU.EX2 R163, R163 ;  /* 0x000000a300a37308 */ /* 0x000fe40000000800 */
[C---:B------:R-:W-:Y:S01]  /*1a9a0*/  HMMA.16816.F32.BF16 R12, R80.reuse, R94, R12 ;  /* 0x0000005e500c723c */ /* 0x040fe2000004180c */
[----:B------:R-:W-:Y:S05]  /*1a9b0*/  LDSM.16.MT88.4 R92, [R135+0xd800] ;  /* 0x00d80000875c783b */ /* 0x000fea0000004200 */
[----:B------:R-:W-:Y:S02]  /*1a9c0*/  MUFU.EX2 R166, R166 ;  /* 0x000000a600a67308 */ /* 0x000fe40000000800 */
[C---:B------:R-:W-:Y:S06]  /*1a9d0*/  HMMA.16816.F32.BF16 R16, R80.reuse, R96, R16 ;  /* 0x000000605010723c */ /* 0x040fec0000041810 */
[----:B------:R-:W-:Y:S02]  /*1a9e0*/  MUFU.EX2 R159, R159 ;  /* 0x0000009f009f7308 */ /* 0x000fe40000000800 */
[C---:B-1----:R-:W-:Y:S06]  /*1a9f0*/  HMMA.16816.F32.BF16 R48, R80.reuse, R76, R48 ;  /* 0x0000004c5030723c */ /* 0x042fec0000041830 */
[----:B------:R-:W-:Y:S02]  /*1aa00*/  MUFU.EX2 R158, R158 ;  /* 0x0000009e009e7308 */ /* 0x000fe40000000800 */
[C---:B------:R-:W-:Y:S01]  /*1aa10*/  HMMA.16816.F32.BF16 R52, R80.reuse, R78, R52 ;  /* 0x0000004e5034723c */ /* 0x040fe20000041834 */
[----:B------:R-:W1:Y:S05]  /*1aa20*/  LDSM.16.MT88.4 R76, [R135+0x11800] ;  /* 0x01180000874c783b */ /* 0x000e6a0000004200 */
[----:B------:R-:W-:Y:S02]  /*1aa30*/  MUFU.EX2 R161, R161 ;  /* 0x000000a100a17308 */ /* 0x000fe40000000800 */
[C---:B------:R-:W-:Y:S01]  /*1aa40*/  HMMA.16816.F32.BF16 R20, R80.reuse, R98, R20 ;  /* 0x000000625014723c */ /* 0x040fe20000041814 */
[----:B------:R-:W-:Y:S05]  /*1aa50*/  LDSM.16.MT88.4 R96, [R221+0xd800] ;  /* 0x00d80000dd60783b */ /* 0x000fea0000004200 */
[----:B------:R-:W-:Y:S02]  /*1aa60*/  MUFU.EX2 R0, R0 ;  /* 0x0000000000007308 */ /* 0x000fe40000000800 */
[C---:B------:R-:W-:Y:S06]  /*1aa70*/  HMMA.16816.F32.BF16 R32, R80.reuse, R100, R32 ;  /* 0x000000645020723c */ /* 0x040fec0000041820 */
[----:B------:R-:W3:Y:S02]  /*1aa80*/  MUFU.EX2 R191, R191 ;  /* 0x000000bf00bf7308 */ /* 0x000ee40000000800 */
[C---:B------:R-:W-:Y:S01]  /*1aa90*/  HMMA.16816.F32.BF16 R36, R80.reuse, R102, R36 ;  /* 0x000000665024723c */ /* 0x040fe20000041824 */
[----:B------:R-:W-:Y:S05]  /*1aaa0*/  LDSM.16.MT88.4 R100, [R219+0xd800] ;  /* 0x00d80000db64783b */ /* 0x000fea0000004200 */
[----:B------:R-:W-:Y:S02]  /*1aab0*/  MUFU.EX2 R2, R2 ;  /* 0x0000000200027308 */ /* 0x000fe40000000800 */
[C---:B------:R-:W-:Y:S06]  /*1aac0*/  HMMA.16816.F32.BF16 R56, R80.reuse, R88, R56 ;  /* 0x000000585038723c */ /* 0x040fec0000041838 */
[----:B------:R-:W-:Y:S01]  /*1aad0*/  MUFU.EX2 R137, R137 ;  /* 0x0000008900897308 */ /* 0x000fe20000000800 */
[----:B---3--:R-:W-:Y:S01]  /*1aae0*/  F2FP.BF16.PACK_AB R113, R191, R0 ;  /* 0x00000000bf71723e */ /* 0x008fe200000010ff */
[C---:B------:R-:W-:Y:S01]  /*1aaf0*/  HMMA.16816.F32.BF16 R60, R80.reuse, R90, R60 ;  /* 0x0000005a503c723c */ /* 0x040fe2000004183c */
[----:B------:R-:W-:Y:S05]  /*1ab00*/  LDSM.16.MT88.4 R88, [R220+0x11800] ;  /* 0x01180000dc58783b */ /* 0x000fea0000004200 */
[----:B------:R-:W3:Y:S02]  /*1ab10*/  MUFU.EX2 R136, R136 ;  /* 0x0000008800887308 */ /* 0x000ee40000000800 */
[C---:B------:R-:W-:Y:S06]  /*1ab20*/  HMMA.16816.F32.BF16 R68, R80.reuse, R84, R68 ;  /* 0x000000545044723c */ /* 0x040fec0000041844 */
[----:B------:R-:W-:Y:S02]  /*1ab30*/  MUFU.EX2 R139, R139 ;  /* 0x0000008b008b7308 */ /* 0x000fe40000000800 */
[----:B------:R-:W-:Y:S01]  /*1ab40*/  HMMA.16816.F32.BF16 R4, R80, R86, R4 ;  /* 0x000000565004723c */ /* 0x000fe20000041804 */
[----:B------:R-:W4:Y:S05]  /*1ab50*/  LDSM.16.MT88.4 R84, [R219+0x11800] ;  /* 0x01180000db54783b */ /* 0x000f2a0000004200 */
[----:B------:R-:W5:Y:S01]  /*1ab60*/  MUFU.EX2 R140, R140 ;  /* 0x0000008c008c7308 */ /* 0x000f620000000800 */
[----:B------:R-:W-:-:S02]  /*1ab70*/  F2FP.BF16.PACK_AB R80, R178, R171 ;  /* 0x000000abb250723e */ /* 0x000fc400000010ff */
[----:B------:R-:W-:Y:S02]  /*1ab80*/  F2FP.BF16.PACK_AB R81, R169, R168 ;  /* 0x000000a8a951723e */ /* 0x000fe400000010ff */
[----:B------:R-:W-:Y:S02]  /*1ab90*/  F2FP.BF16.PACK_AB R82, R188, R175 ;  /* 0x000000afbc52723e */ /* 0x000fe400000010ff */
[----:B------:R-:W-:Y:S01]  /*1aba0*/  F2FP.BF16.PACK_AB R83, R177, R170 ;  /* 0x000000aab153723e */ /* 0x000fe200000010ff */
[----:B------:R-:W1:Y:S01]  /*1abb0*/  MUFU.EX2 R141, R141 ;  /* 0x0000008d008d7308 */ /* 0x000e620000000800 */
[----:B---3--:R-:W-:-:S05]  /*1abc0*/  F2FP.BF16.PACK_AB R112, R136, R137 ;  /* 0x000000898870723e */ /* 0x008fca00000010ff */
[----:B--2---:R-:W-:Y:S01]  /*1abd0*/  HMMA.16816.F32.BF16 R24, R80, R72, R24 ;  /* 0x000000485018723c */ /* 0x004fe20000041818 */
[----:B-----5:R-:W-:-:S07]  /*1abe0*/  F2FP.BF16.PACK_AB R114, R140, R139 ;  /* 0x0000008b8c72723e */ /* 0x020fce00000010ff */
[----:B------:R-:W-:Y:S01]  /*1abf0*/  HMMA.16816.F32.BF16 R28, R80, R74, R28 ;  /* 0x0000004a501c723c */ /* 0x000fe2000004181c */
[----:B------:R-:W2:Y:S01]  /*1ac00*/  LDSM.16.MT88.4 R72, [R221+0x11800] ;  /* 0x01180000dd48783b */ /* 0x000ea20000004200 */
[----:B-1----:R-:W-:-:S06]  /*1ac10*/  F2FP.BF16.PACK_AB R115, R141, R2 ;  /* 0x000000028d73723e */ /* 0x002fcc00000010ff */
[C---:B------:R-:W-:Y:S08]  /*1ac20*/  HMMA.16816.F32.BF16 R40, R80.reuse, R76, R40 ;  /* 0x0000004c5028723c */ /* 0x040ff00000041828 */
[C---:B------:R-:W-:Y:S01]  /*1ac30*/  HMMA.16816.F32.BF16 R44, R80.reuse, R78, R44 ;  /* 0x0000004e502c723c */ /* 0x040fe2000004182c */
[----:B------:R-:W1:Y:S07]  /*1ac40*/  LDSM.16.MT88.4 R76, [R220+0xe000] ;  /* 0x00e00000dc4c783b */ /* 0x000e6e0000004200 */
[C---:B----4-:R-:W-:Y:S07]  /*1ac50*/  HMMA.16816.F32.BF16 R68, R80.reuse, R84, R68 ;  /* 0x000000545044723c */ /* 0x050fee0000041844 */
[----:B------:R-:W-:Y:S01]  /*1ac60*/  F2FP.BF16.PACK_AB R84, R192, R185 ;  /* 0x000000b9c054723e */ /* 0x000fe200000010ff */
[----:B------:R-:W-:Y:S01]  /*1ac70*/  HMMA.16816.F32.BF16 R4, R80, R86, R4 ;  /* 0x000000565004723c */ /* 0x000fe20000041804 */
[----:B------:R-:W-:-:S06]  /*1ac80*/  F2FP.BF16.PACK_AB R85, R190, R179 ;  /* 0x000000b3be55723e */ /* 0x000fcc00000010ff */
[----:B------:R-:W-:Y:S01]  /*1ac90*/  F2FP.BF16.PACK_AB R86, R194, R183 ;  /* 0x000000b7c256723e */ /* 0x000fe200000010ff */
[----:B------:R-:W-:Y:S01]  /*1aca0*/  HMMA.16816.F32.BF16 R8, R80, R92, R8 ;  /* 0x0000005c5008723c */ /* 0x000fe20000041808 */
[----:B------:R-:W-:-:S07]  /*1acb0*/  F2FP.BF16.PACK_AB R87, R186, R189 ;  /* 0x000000bdba57723e */ /* 0x000fce00000010ff */
[C---:B--2---:R-:W-:Y:S08]  /*1acc0*/  HMMA.16816.F32.BF16 R48, R80.reuse, R72, R48 ;  /* 0x000000485030723c */ /* 0x044ff00000041830 */
[C---:B------:R-:W-:Y:S01]  /*1acd0*/  HMMA.16816.F32.BF16 R52, R80.reuse, R74, R52 ;  /* 0x0000004a5034723c */ /* 0x040fe20000041834 */
[----:B------:R-:W2:Y:S07]  /*1ace0*/  LDSM.16.MT88.4 R72, [R219+0xe000] ;  /* 0x00e00000db48783b */ /* 0x000eae0000004200 */
[C---:B------:R-:W-:Y:S01]  /*1acf0*/  HMMA.16816.F32.BF16 R12, R80.reuse, R94, R12 ;  /* 0x0000005e500c723c */ /* 0x040fe2000004180c */
[----:B------:R-:W3:Y:S07]  /*1ad00*/  LDSM.16.MT88.4 R92, [R221+0xe000] ;  /* 0x00e00000dd5c783b */ /* 0x000eee0000004200 */
[C---:B------:R-:W-:Y:S08]  /*1ad10*/  HMMA.16816.F32.BF16 R16, R80.reuse, R96, R16 ;  /* 0x000000605010723c */ /* 0x040ff00000041810 */
[C---:B------:R-:W-:Y:S01]  /*1ad20*/  HMMA.16816.F32.BF16 R20, R80.reuse, R98, R20 ;  /* 0x000000625014723c */ /* 0x040fe20000041814 */
[----:B------:R-:W-:Y:S07]  /*1ad30*/  LDSM.16.MT88.4 R96, [R135+0xe000] ;  /* 0x00e000008760783b */ /* 0x000fee0000004200 */
[C---:B------:R-:W-:Y:S08]  /*1ad40*/  HMMA.16816.F32.BF16 R32, R80.reuse, R100, R32 ;  /* 0x000000645020723c */ /* 0x040ff00000041820 */
[C---:B------:R-:W-:Y:S01]  /*1ad50*/  HMMA.16816.F32.BF16 R36, R80.reuse, R102, R36 ;  /* 0x000000665024723c */ /* 0x040fe20000041824 */
[----:B------:R-:W-:Y:S07]  /*1ad60*/  LDSM.16.MT88.4 R100, [R135+0xf000] ;  /* 0x00f000008764783b */ /* 0x000fee0000004200 */
[C---:B------:R-:W-:Y:S08]  /*1ad70*/  HMMA.16816.F32.BF16 R56, R80.reuse, R88, R56 ;  /* 0x000000585038723c */ /* 0x040ff00000041838 */
[----:B------:R-:W-:Y:S01]  /*1ad80*/  HMMA.16816.F32.BF16 R60, R80, R90, R60 ;  /* 0x0000005a503c723c */ /* 0x000fe2000004183c */
[----:B------:R-:W4:Y:S04]  /*1ad90*/  LDSM.16.MT88.4 R80, [R135+0x12000] ;  /* 0x012000008750783b */ /* 0x000f280000004200 */
[----:B------:R-:W5:Y:S03]  /*1ada0*/  LDSM.16.MT88.4 R88, [R221+0x12000] ;  /* 0x01200000dd58783b */ /* 0x000f660000004200 */
[C---:B-1----:R-:W-:Y:S08]  /*1adb0*/  HMMA.16816.F32.BF16 R24, R84.reuse, R76, R24 ;  /* 0x0000004c5418723c */ /* 0x042ff00000041818 */
[C---:B------:R-:W-:Y:S01]  /*1adc0*/  HMMA.16816.F32.BF16 R28, R84.reuse, R78, R28 ;  /* 0x0000004e541c723c */ /* 0x040fe2000004181c */
[----:B------:R-:W1:Y:S07]  /*1add0*/  LDSM.16.MT88.4 R76, [R220+0x12000] ;  /* 0x01200000dc4c783b */ /* 0x000e6e0000004200 */
[C---:B--2---:R-:W-:Y:S08]  /*1ade0*/  HMMA.16816.F32.BF16 R32, R84.reuse, R72, R32 ;  /* 0x000000485420723c */ /* 0x044ff00000041820 */
[C---:B------:R-:W-:Y:S01]  /*1adf0*/  HMMA.16816.F32.BF16 R36, R84.reuse, R74, R36 ;  /* 0x0000004a5424723c */ /* 0x040fe20000041824 */
[----:B------:R-:W2:Y:S07]  /*1ae00*/  LDSM.16.MT88.4 R72, [R219+0x12000] ;  /* 0x01200000db48783b */ /* 0x000eae0000004200 */
[C---:B---3--:R-:W-:Y:S08]  /*1ae10*/  HMMA.16816.F32.BF16 R16, R84.reuse, R92, R16 ;  /* 0x0000005c5410723c */ /* 0x048ff00000041810 */
        /* <DEDUP_REMOVED lines=9> */
[C---:B------:R-:W-:Y:S01]  /*1aeb0*/  HMMA.16816.F32.BF16 R20, R84.reuse, R94, R20 ;  /* 0x0000005e5414723c */ /* 0x040fe20000041814 */
[----:B------:R-:W5:Y:S07]  /*1aec0*/  LDSM.16.MT88.4 R92, [R135+0xe800] ;  /* 0x00e80000875c783b */ /* 0x000f6e0000004200 */
[C---:B------:R-:W-:Y:S08]  /*1aed0*/  HMMA.16816.F32.BF16 R8, R84.reuse, R96, R8 ;  /* 0x000000605408723c */ /* 0x040ff00000041808 */
[C---:B------:R-:W-:Y:S01]  /*1aee0*/  HMMA.16816.F32.BF16 R12, R84.reuse, R98, R12 ;  /* 0x00000062540c723c */ /* 0x040fe2000004180c */
[----:B------:R-:W-:Y:S07]  /*1aef0*/  LDSM.16.MT88.4 R96, [R221+0xf000] ;  /* 0x00f00000dd60783b */ /* 0x000fee0000004200 */
[C---:B--2---:R-:W-:Y:S08]  /*1af00*/  HMMA.16816.F32.BF16 R68, R84.reuse, R72, R68 ;  /* 0x000000485444723c */ /* 0x044ff00000041844 */
[----:B------:R-:W-:Y:S01]  /*1af10*/  HMMA.16816.F32.BF16 R4, R84, R74, R4 ;  /* 0x0000004a5404723c */ /* 0x000fe20000041804 */
[----:B------:R-:W2:Y:S06]  /*1af20*/  LDSM.16.MT88.4 R72, [R135+0x12800] ;  /* 0x012800008748783b */ /* 0x000eac0000004200 */
[----:B------:R-:W-:-:S02]  /*1af30*/  F2FP.BF16.PACK_AB R84, R180, R173 ;  /* 0x000000adb454723e */ /* 0x000fc400000010ff */
[----:B------:R-:W-:Y:S02]  /*1af40*/  F2FP.BF16.PACK_AB R85, R182, R181 ;  /* 0x000000b5b655723e */ /* 0x000fe400000010ff */
[----:B------:R-:W-:Y:S02]  /*1af50*/  F2FP.BF16.PACK_AB R86, R184, R165 ;  /* 0x000000a5b856723e */ /* 0x000fe400000010ff */
[----:B------:R-:W-:-:S07]  /*1af60*/  F2FP.BF16.PACK_AB R87, R167, R176 ;  /* 0x000000b0a757723e */ /* 0x000fce00000010ff */
[C---:B---3--:R-:W-:Y:S08]  /*1af70*/  HMMA.16816.F32.BF16 R16, R84.reuse, R80, R16 ;  /* 0x000000505410723c */ /* 0x048ff00000041810 */
[C---:B------:R-:W-:Y:S01]  /*1af80*/  HMMA.16816.F32.BF16 R20, R84.reuse, R82, R20 ;  /* 0x000000525414723c */ /* 0x040fe20000041814 */
[----:B------:R-:W3:Y:S07]  /*1af90*/  LDSM.16.MT88.4 R80, [R221+0x12800] ;  /* 0x01280000dd50783b */ /* 0x000eee0000004200 */
[C---:B----4-:R-:W-:Y:S08]  /*1afa0*/  HMMA.16816.F32.BF16 R24, R84.reuse, R88, R24 ;  /* 0x000000585418723c */ /* 0x050ff00000041818 */
[C---:B------:R-:W-:Y:S01]  /*1afb0*/  HMMA.16816.F32.BF16 R28, R84.reuse, R90, R28 ;  /* 0x0000005a541c723c */ /* 0x040fe2000004181c */
[----:B------:R-:W4:Y:S07]  /*1afc0*/  LDSM.16.MT88.4 R88, [R220+0x12800] ;  /* 0x01280000dc58783b */ /* 0x000f2e0000004200 */
[C---:B-1----:R-:W-:Y:S08]  /*1afd0*/  HMMA.16816.F32.BF16 R32, R84.reuse, R76, R32 ;  /* 0x0000004c5420723c */ /* 0x042ff00000041820 */
[C---:B------:R-:W-:Y:S01]  /*1afe0*/  HMMA.16816.F32.BF16 R36, R84.reuse, R78, R36 ;  /* 0x0000004e5424723c */ /* 0x040fe20000041824 */
[----:B------:R-:W1:Y:S07]  /*1aff0*/  LDSM.16.MT88.4 R76, [R219+0x12800] ;  /* 0x01280000db4c783b */ /* 0x000e6e0000004200 */
[C---:B-----5:R-:W-:Y:S08]  /*1b000*/  HMMA.16816.F32.BF16 R8, R84.reuse, R92, R8 ;  /* 0x0000005c5408723c */ /* 0x060ff00000041808 */
[C---:B------:R-:W-:Y:S01]  /*1b010*/  HMMA.16816.F32.BF16 R12, R84.reuse, R94, R12 ;  /* 0x0000005e540c723c */ /* 0x040fe2000004180c */
[----:B------:R-:W-:Y:S07]  /*1b020*/  LDSM.16.MT88.4 R92, [R220+0xf000] ;  /* 0x00f00000dc5c783b */ /* 0x000fee0000004200 */
[C---:B--2---:R-:W-:Y:S08]  /*1b030*/  HMMA.16816.F32.BF16 R40, R84.reuse, R72, R40 ;  /* 0x000000485428723c */ /* 0x044ff00000041828 */
[C---:B------:R-:W-:Y:S01]  /*1b040*/  HMMA.16816.F32.BF16 R44, R84.reuse, R74, R44 ;  /* 0x0000004a542c723c */ /* 0x040fe2000004182c */
[----:B------:R-:W2:Y:S07]  /*1b050*/  LDSM.16.MT88.4 R72, [R219+0xf000] ;  /* 0x00f00000db48783b */ /* 0x000eae0000004200 */
[C---:B---3--:R-:W-:Y:S08]  /*1b060*/  HMMA.16816.F32.BF16 R48, R84.reuse, R80, R48 ;  /* 0x000000505430723c */ /* 0x048ff00000041830 */
[C---:B------:R-:W-:Y:S01]  /*1b070*/  HMMA.16816.F32.BF16 R52, R84.reuse, R82, R52 ;  /* 0x000000525434723c */ /* 0x040fe20000041834 */
[----:B------:R-:W-:Y:S07]  /*1b080*/  LDSM.16.MT88.4 R80, [R135+0x13000] ;  /* 0x013000008750783b */ /* 0x000fee0000004200 */
[C---:B----4-:R-:W-:Y:S08]  /*1b090*/  HMMA.16816.F32.BF16 R56, R84.reuse, R88, R56 ;  /* 0x000000585438723c */ /* 0x050ff00000041838 */
        /* <DEDUP_REMOVED lines=9> */
[C---:B------:R-:W-:Y:S08]  /*1b130*/  HMMA.16816.F32.BF16 R8, R84.reuse, R100, R8 ;  /* 0x000000645408723c */ /* 0x040ff00000041808 */
[C---:B--2---:R-:W-:Y:S08]  /*1b140*/  HMMA.16816.F32.BF16 R32, R84.reuse, R72, R32 ;  /* 0x000000485420723c */ /* 0x044ff00000041820 */
[----:B------:R-:W-:Y:S01]  /*1b150*/  HMMA.16816.F32.BF16 R36, R84, R74, R36 ;  /* 0x0000004a5424723c */ /* 0x000fe20000041824 */
[----:B------:R-:W2:Y:S07]  /*1b160*/  LDSM.16.MT88.4 R72, [R219+0x13000] ;  /* 0x01300000db48783b */ /* 0x000eae0000004200 */
[----:B------:R-:W-:Y:S07]  /*1b170*/  HMMA.16816.F32.BF16 R128, R112, R124, R8 ;  /* 0x0000007c7080723c */ /* 0x000fee0000041808 */
[----:B------:R-:W-:Y:S01]  /*1b180*/  FFMA.FTZ R9, R251, R154, R149 ;  /* 0x0000009afb097223 */ /* 0x000fe20000010095 */
[----:B-1----:R-:W-:Y:S03]  /*1b190*/  HMMA.16816.F32.BF16 R48, R84, R76, R48 ;  /* 0x0000004c5430723c */ /* 0x002fe60000041830 */
[----:B------:R-:W-:-:S04]  /*1b1a0*/  FADD.FTZ R9, R148, R9 ;  /* 0x0000000994097221 */ /* 0x000fc80000010000 */
[----:B------:R-:W-:Y:S01]  /*1b1b0*/  FADD.FTZ R146, R146, R9 ;  /* 0x0000000992927221 */ /* 0x000fe20000010000 */
[----:B------:R-:W-:Y:S01]  /*1b1c0*/  HMMA.16816.F32.BF16 R52, R84, R78, R52 ;  /* 0x0000004e5434723c */ /* 0x000fe20000041834 */
[----:B------:R-:W1:Y:S02]  /*1b1d0*/  LDSM.16.MT88.4 R76, [R221+0xf800] ;  /* 0x00f80000dd4c783b */ /* 0x000e640000004200 */
[----:B------:R-:W-:-:S04]  /*1b1e0*/  FADD.FTZ R3, R3, R146 ;  /* 0x0000009203037221 */ /* 0x000fc80000010000 */
[----:B------:R-:W-:Y:S01]  /*1b1f0*/  FADD.FTZ R8, R120, R3 ;  /* 0x0000000378087221 */ /* 0x000fe20000010000 */
[C---:B------:R-:W-:Y:S01]  /*1b200*/  HMMA.16816.F32.BF16 R16, R84.reuse, R96, R16 ;  /* 0x000000605410723c */ /* 0x040fe20000041810 */
[----:B------:R-:W-:Y:S02]  /*1b210*/  FADD.FTZ R3, R155, R156 ;  /* 0x0000009c9b037221 */ /* 0x000fe40000010000 */
[----:B------:R-:W-:Y:S02]  /*1b220*/  FADD.FTZ R8, R107, R8 ;  /* 0x000000086b087221 */ /* 0x000fe40000010000 */
[----:B------:R-:W-:Y:S02]  /*1b230*/  FADD.FTZ R3, R106, R3 ;  /* 0x000000036a037221 */ /* 0x000fe40000010000 */
[----:B------:R-:W-:Y:S01]  /*1b240*/  FADD.FTZ R105, R105, R8 ;  /* 0x0000000869697221 */ /* 0x000fe20000010000 */
[----:B------:R-:W-:Y:S01]  /*1b250*/  HMMA.16816.F32.BF16 R12, R84, R102, R12 ;  /* 0x00000066540c723c */ /* 0x000fe2000004180c */
[----:B------:R-:W-:Y:S01]  /*1b260*/  FADD.FTZ R108, R108, R3 ;  /* 0x000000036c6c7221 */ /* 0x000fe20000010000 */
[----:B------:R-:W-:Y:S01]  /*1b270*/  LDSM.16.MT88.4 R8, [R221+0x13800] ;  /* 0x01380000dd08783b */ /* 0x000fe20000004200 */
[----:B------:R-:W-:-:S02]  /*1b280*/  FADD.FTZ R104, R104, R105 ;  /* 0x0000006968687221 */ /* 0x000fc40000010000 */
[----:B------:R-:W-:Y:S02]  /*1b290*/  FADD.FTZ R109, R109, R108 ;  /* 0x0000006c6d6d7221 */ /* 0x000fe40000010000 */
[----:B------:R-:W-:Y:S01]  /*1b2a0*/  FADD.FTZ R111, R111, R104 ;  /* 0x000000686f6f7221 */ /* 0x000fe20000010000 */
[C---:B--2---:R-:W-:Y:S01]  /*1b2b0*/  HMMA.16816.F32.BF16 R116, R84.reuse, R72, R68 ;  /* 0x000000485474723c */ /* 0x044fe20000041844 */
[----:B------:R-:W-:Y:S02]  /*1b2c0*/  FADD.FTZ R110, R110, R109 ;  /* 0x0000006d6e6e7221 */ /* 0x000fe40000010000 */
[----:B------:R-:W-:Y:S02]  /*1b2d0*/  FADD.FTZ R122, R122, R111 ;  /* 0x0000006f7a7a7221 */ /* 0x000fe40000010000 */
[----:B------:R-:W-:Y:S02]  /*1b2e0*/  FADD.FTZ R123, R123, R110 ;  /* 0x0000006e7b7b7221 */ /* 0x000fe40000010000 */
[----:B------:R-:W-:Y:S01]  /*1b2f0*/  FADD.FTZ R121, R121, R122 ;  /* 0x0000007a79797221 */ /* 0x000fe20000010000 */
[----:B------:R-:W-:Y:S01]  /*1b300*/  HMMA.16816.F32.BF16 R20, R84, R98, R20 ;  /* 0x000000625414723c */ /* 0x000fe20000041814 */
[----:B------:R-:W-:Y:S01]  /*1b310*/  FADD.FTZ R168, R168, R123 ;  /* 0x0000007ba8a87221 */ /* 0x000fe20000010000 */
[----:B------:R-:W2:Y:S01]  /*1b320*/  LDSM.16.MT88.4 R96, [R135+0x13800] ;  /* 0x013800008760783b */ /* 0x000ea20000004200 */
[----:B------:R-:W-:-:S02]  /*1b330*/  FADD.FTZ R160, R160, R121 ;  /* 0x00000079a0a07221 */ /* 0x000fc40000010000 */
[----:B------:R-:W-:Y:S01]  /*1b340*/  FADD.FTZ R169, R169, R168 ;  /* 0x000000a8a9a97221 */ /* 0x000fe20000010000 */
[----:B------:R-:W-:Y:S01]  /*1b350*/  LDSM.16.MT88.4 R108, [R220+0x13800] ;  /* 0x01380000dc6c783b */ /* 0x000fe20000004200 */
[----:B------:R-:W-:Y:S01]  /*1b360*/  FADD.FTZ R171, R171, R160 ;  /* 0x000000a0abab7221 */ /* 0x000fe20000010000 */
[----:B------:R-:W-:Y:S03]  /*1b370*/  HMMA.16816.F32.BF16 R40, R84, R80, R40 ;  /* 0x000000505428723c */ /* 0x000fe60000041828 */
[----:B------:R-:W-:-:S04]  /*1b380*/  FADD.FTZ R178, R178, R171 ;  /* 0x000000abb2b27221 */ /* 0x000fc80000010000 */
[----:B------:R-:W-:Y:S01]  /*1b390*/  FADD.FTZ R175, R175, R178 ;  /* 0x000000b2afaf7221 */ /* 0x000fe20000010000 */
[----:B-1----:R-:W-:Y:S03]  /*1b3a0*/  HMMA.16816.F32.BF16 R68, R112, R76, R16 ;  /* 0x0000004c7044723c */ /* 0x002fe60000041810 */
[----:B------:R-:W-:-:S04]  /*1b3b0*/  FADD.FTZ R188, R188, R175 ;  /* 0x000000afbcbc7221 */ /* 0x000fc80000010000 */
[----:B------:R-:W-:Y:S01]  /*1b3c0*/  FADD.FTZ R16, R170, R169 ;  /* 0x000000a9aa107221 */ /* 0x000fe20000010000 */
[C---:B------:R-:W-:Y:S01]  /*1b3d0*/  HMMA.16816.F32.BF16 R44, R84.reuse, R82, R44 ;  /* 0x00000052542c723c */ /* 0x040fe2000004182c */
[----:B------:R-:W1:Y:S01]  /*1b3e0*/  LDSM.16.MT88.4 R80, [R220+0xf800] ;  /* 0x00f80000dc50783b */ /* 0x000e620000004200 */
        /* <DEDUP_REMOVED lines=9> */
[----:B------:R-:W3:Y:S01]  /*1b480*/  LDSM.16.MT88.4 R88, [R219+0xf800] ;  /* 0x00f80000db58783b */ /* 0x000ee20000004200 */
[----:B------:R-:W-:Y:S02]  /*1b490*/  FADD.FTZ R189, R189, R190 ;  /* 0x000000bebdbd7221 */ /* 0x000fe40000010000 */
[----:B------:R-:W-:Y:S02]  /*1b4a0*/  FADD.FTZ R173, R173, R194 ;  /* 0x000000c2adad7221 */ /* 0x000fe40000010000 */
[----:B------:R-:W-:-:S02]  /*1b4b0*/  FADD.FTZ R186, R186, R189 ;  /* 0x000000bdbaba7221 */ /* 0x000fc40000010000 */
[----:B------:R-:W-:Y:S01]  /*1b4c0*/  HMMA.16816.F32.BF16 R124, R112, R126, R12 ;  /* 0x0000007e707c723c */ /* 0x000fe2000004180c */
[----:B------:R-:W4:Y:S01]  /*1b4d0*/  LDSM.16.MT88.4 R12, [R219+0x13800] ;  /* 0x01380000db0c783b */ /* 0x000f220000004200 */
[----:B------:R-:W-:Y:S02]  /*1b4e0*/  FADD.FTZ R3, R181, R186 ;  /* 0x000000bab5037221 */ /* 0x000fe40000010000 */
[----:B------:R-:W-:Y:S02]  /*1b4f0*/  FADD.FTZ R180, R180, R173 ;  /* 0x000000adb4b47221 */ /* 0x000fe40000010000 */
[----:B------:R-:W-:Y:S02]  /*1b500*/  FADD.FTZ R3, R182, R3 ;  /* 0x00000003b6037221 */ /* 0x000fe40000010000 */
[----:B------:R-:W-:Y:S01]  /*1b510*/  HMMA.16816.F32.BF16 R24, R84, R92, R24 ;  /* 0x0000005c5418723c */ /* 0x000fe20000041818 */
[----:B------:R-:W-:Y:S02]  /*1b520*/  FADD.FTZ R165, R165, R180 ;  /* 0x000000b4a5a57221 */ /* 0x000fe40000010000 */
        /* <DEDUP_REMOVED lines=19> */
[C---:B--2---:R-:W-:Y:S01]  /*1b660*/  HMMA.16816.F32.BF16 R92, R112.reuse, R96, R40 ;  /* 0x00000060705c723c */ /* 0x044fe20000041828 */
[----:B------:R-:W-:Y:S02]  /*1b670*/  FADD.FTZ R139, R139, R136 ;  /* 0x000000888b8b7221 */ /* 0x000fe40000010000 */
[----:B------:R-:W-:Y:S02]  /*1b680*/  FADD.FTZ R2, R2, R191 ;  /* 0x000000bf02027221 */ /* 0x000fe40000010000 */
[----:B------:R-:W-:Y:S02]  /*1b690*/  FADD.FTZ R251, R140, R139 ;  /* 0x0000008b8cfb7221 */ /* 0x000fe40000010000 */
[----:B------:R-:W-:Y:S01]  /*1b6a0*/  FADD.FTZ R249, R141, R2 ;  /* 0x000000028df97221 */ /* 0x000fe20000010000 */
[C---:B-1----:R-:W-:Y:S08]  /*1b6b0*/  HMMA.16816.F32.BF16 R76, R112.reuse, R80, R24 ;  /* 0x00000050704c723c */ /* 0x042ff00000041818 */
        /* <DEDUP_REMOVED lines=8> */
[C---:B----4-:R-:W-:Y:S08]  /*1b740*/  HMMA.16816.F32.BF16 R116, R112.reuse, R12, R116 ;  /* 0x0000000c7074723c */ /* 0x050ff00000041874 */
[----:B------:R-:W-:Y:S08]  /*1b750*/  HMMA.16816.F32.BF16 R112, R112, R14, R4 ;  /* 0x0000000e7070723c */ /* 0x000ff00000041804 */
.L_x_3909:
[----:B------:R-:W1:Y:S02]  /*1b760*/  S2R R202, SR_TID.X ;  /* 0x0000000000ca7919 */ /* 0x000e640000002100 */
[----:B-1----:R-:W-:-:S04]  /*1b770*/  SHF.R.S32.HI R201, RZ, 0x1f, R202 ;  /* 0x0000001fffc97819 */ /* 0x002fc800000114ca */
[----:B------:R-:W-:-:S04]  /*1b780*/  LEA.HI R201, R201, R202, RZ, 0x4 ;  /* 0x000000cac9c97211 */ /* 0x000fc800078f20ff */
[----:B------:R-:W-:Y:S02]  /*1b790*/  LOP3.LUT R5, R201, 0xfffffff0, RZ, 0xc0, !PT ;  /* 0xfffffff0c9057812 */ /* 0x000fe400078ec0ff */
[----:B------:R-:W-:-:S03]  /*1b7a0*/  SHF.R.S32.HI R201, RZ, 0x4, R201 ;  /* 0x00000004ffc97819 */ /* 0x000fc600000114c9 */
[----:B------:R-:W-:Y:S01]  /*1b7b0*/  IMAD.IADD R200, R202, 0x1, -R5 ;  /* 0x00000001cac87824 */ /* 0x000fe200078e0a05 */
[----:B------:R-:W-:Y:S05]  /*1b7c0*/  @!P1 BRA `(.L_x_3918) ;  /* 0x00003ff000009947 */ /* 0x000fea0003800000 */
[C---:B------:R-:W-:Y:S01]  /*1b7d0*/  SHF.L.U64.HI R242, R66.reuse, 0x5, R67 ;  /* 0x0000000542f27819 */ /* 0x040fe20000010243 */
[----:B------:R-:W-:Y:S01]  /*1b7e0*/  IMAD.SHL.U32 R245, R66, 0x20, RZ ;  /* 0x0000002042f57824 */ /* 0x000fe200078e00ff */
[C---:B------:R-:W-:Y:S01]  /*1b7f0*/  SHF.L.U64.HI R244, R64.reuse, 0x5, R65 ;  /* 0x0000000540f47819 */ /* 0x040fe20000010241 */
[----:B------:R-:W-:Y:S01]  /*1b800*/  IMAD.SHL.U32 R247, R64, 0x20, RZ ;  /* 0x0000002040f77824 */ /* 0x000fe200078e00ff */
[----:B------:R-:W-:Y:S01]  /*1b810*/  MOV R0, R3 ;  /* 0x0000000300007202 */ /* 0x000fe20000000f00 */
[----:B------:R-:W-:Y:S02]  /*1b820*/  IMAD.MOV.U32 R137, RZ, RZ, R134 ;  /* 0x000000ffff897224 */ /* 0x000fe400078e0086 */
.L_x_3927:
[----:B------:R-:W-:Y:S01]  /*1b830*/  ISETP.NE.U32.AND P0, PT, R240, RZ, PT ;  /* 0x000000fff000720c */ /* 0x000fe20003f05070 */
[----:B------:R-:W-:Y:S04]  /*1b840*/  DEPBAR.LE SB0, 0x0 ;  /* 0x000080000000791a */ /* 0x000fe80000000000 */
[----:B------:R-:W-:Y:S01]  /*1b850*/  WARPSYNC 0xffffffff ;  /* 0xffffffff00007948 */ /* 0x000fe20003800000 */
[----:B------:R-:W-:Y:S01]  /*1b860*/  BAR.SYNC.DEFER_BLOCKING 0x0 ;  /* 0x0000000000007b1d */ /* 0x000fe20000010000 */
[----:B------:R-:W-:Y:S02]  /*1b870*/  ISETP.NE.AND.EX P0, PT, R241, RZ, PT, P0 ;  /* 0x000000fff100720c */ /* 0x000fe40003f05300 */
[----:B------:R-:W-:Y:S03]  /*1b880*/  IADD3 R238, R238, -0x1, RZ ;  /* 0xffffffffeeee7810 */ /* 0x000fe60007ffe0ff */
[----:B------:R-:W-:Y:S08]  /*1b890*/  BSSY B0, `(.L_x_3919) ;  /* 0x0000045000007945 */ /* 0x000ff00003800000 */
        /* <DEDUP_REMOVED lines=64> */
.L_x_3920:
[----:B------:R-:W-:Y:S02]  /*1bca0*/  ULDC.64 UR4, c[0x0][0x118] ;  /* 0x0000460000047ab9 */ /* 0x000fe40000000a00 */
[----:B------:R-:W2:Y:S02]  /*1bcb0*/  LD.E R8, [R132.64+0x40] ;  /* 0x0000400484087980 */ /* 0x000ea4000c101900 */
[----:B--2---:R-:W-:Y:S04]  /*1bcc0*/  LEA R8, -R8, RZ, 0x7 ;  /* 0x000000ff08087211 */ /* 0x004fe800078e39ff */
[----:B------:R-:W-:Y:S02]  /*1bcd0*/  SHF.R.S32.HI R5, RZ, 0x1f, R8 ;  /* 0x0000001fff057819 */ /* 0x000fe40000011408 */
.L_x_3921:
[----:B------:R-:W-:Y:S05]  /*1bce0*/  BSYNC B0 ;  /* 0x0000000000007941 */ /* 0x000fea0003800000 */
.L_x_3919:
        /* <DEDUP_REMOVED lines=30> */
[----:B------:R-:W-:Y:S04]  /*1bed0*/  ISETP.GT.AND P0, PT, R238, R229, PT ;  /* 0x000000e5ee00720c */ /* 0x000fe80003f04270 */
        /* <DEDUP_REMOVED lines=10> */
[----:B------:R-:W2:Y:S05]  /*1bf80*/  LDSM.16.M88.4 R24, [R227+0x5000] ;  /* 0x00500000e318783b */ /* 0x000eaa0000000200 */
[----:B------:R-:W0:Y:S05]  /*1bf90*/  LDGDEPBAR ;  /* 0x00000000000079af */ /* 0x000e2a0000000000 */
[----:B------:R-:W5:Y:S05]  /*1bfa0*/  LDSM.16.M88.4 R32, [R227+0x5800] ;  /* 0x00580000e320783b */ /* 0x000f6a0000000200 */
        /* <DEDUP_REMOVED lines=13> */
[C---:B--2---:R-:W-:Y:S01]  /*1c080*/  HMMA.16816.F32.BF16 R20, R64.reuse, R24, RZ ;  /* 0x000000184014723c */ /* 0x044fe200000418ff */
[----:B------:R-:W-:Y:S05]  /*1c090*/  LDSM.16.M88.4 R164, [R222+0x4000] ;  /* 0x00400000dea4783b */ /* 0x000fea0000000200 */
[----:B------:R-:W-:Y:S02]  /*1c0a0*/  LDSM.16.M88.4 R168, [R211+0x1000] ;  /* 0x00100000d3a8783b */ /* 0x000fe40000000200 */
[C---:B------:R-:W-:Y:S03]  /*1c0b0*/  HMMA.16816.F32.BF16 R24, R64.reuse, R26, RZ ;  /* 0x0000001a4018723c */ /* 0x040fe600000418ff */
[----:B------:R-:W-:Y:S05]  /*1c0c0*/  LDSM.16.M88.4 R172, [R227+0x8000] ;  /* 0x00800000e3ac783b */ /* 0x000fea0000000200 */
[C---:B-----5:R-:W-:Y:S01]  /*1c0d0*/  HMMA.16816.F32.BF16 R28, R64.reuse, R32, RZ ;  /* 0x00000020401c723c */ /* 0x060fe200000418ff */
        /* <DEDUP_REMOVED lines=248> */
.L_x_3925:
[----:B------:R-:W-:Y:S02]  /*1d060*/  ULDC.64 UR4, c[0x0][0x118] ;  /* 0x0000460000047ab9 */ /* 0x000fe40000000a00 */
[----:B------:R-:W2:Y:S02]  /*1d070*/  LD.E R140, [R132.64+0x38] ;  /* 0x00003804848c7980 */ /* 0x000ea4000c101900 */
[----:B--2---:R-:W-:Y:S04]  /*1d080*/  LEA R140, -R140, RZ, 0x7 ;  /* 0x000000ff8c8c7211 */ /* 0x004fe800078e39ff */
[----:B------:R-:W-:Y:S02]  /*1d090*/  SHF.R.S32.HI R135, RZ, 0x1f, R140 ;  /* 0x0000001fff877819 */ /* 0x000fe4000001148c */
.L_x_3926:
[----:B------:R-:W-:Y:S05]  /*1d0a0*/  BSYNC B0 ;  /* 0x0000000000007941 */ /* 0x000fea0003800000 */
.L_x_3924:
[C---:B------:R-:W-:Y:S01]  /*1d0b0*/  LEA R230, P0, R140.reuse, R230, 0x1 ;  /* 0x000000e68ce67211 */ /* 0x040fe200078008ff */
[----:B------:R-:W-:Y:S03]  /*1d0c0*/  ULDC.64 UR4, c[0x0][0x118] ;  /* 0x0000460000047ab9 */ /* 0x000fe60000000a00 */
[----:B------:R-:W-:Y:S02]  /*1d0d0*/  LEA.HI.X R231, R140, R231, R135, 0x1, P0 ;  /* 0x000000e78ce77211 */ /* 0x000fe400000f0c87 */
[-C--:B------:R-:W-:Y:S03]  /*1d0e0*/  IADD3 R144, P0, R230, R247.reuse, RZ ;  /* 0x000000f7e6907210 */ /* 0x080fe60007f1e0ff */
        /* <DEDUP_REMOVED lines=33> */
.L_x_3923:
[----:B------:R-:W-:Y:S05]  /*1d300*/  BSYNC B1 ;  /* 0x0000000000017941 */ /* 0x000fea0003800000 */
.L_x_3922:
[----:B------:R-:W-:Y:S01]  /*1d310*/  ULDC.64 UR4, c[0x0][0x118] ;  /* 0x0000460000047ab9 */ /* 0x000fe20000000a00 */
[----:B-1----:R-:W-:Y:S01]  /*1d320*/  FMNMX.FTZ R2, R6, R0, !PT ;  /* 0x0000000006027209 */ /* 0x002fe20007810000 */
[----:B------:R-:W2:Y:S01]  /*1d330*/  LD.E R135, [R132.64+0xdc] ;  /* 0x0000dc0484877980 */ /* 0x000ea2000c101900 */
        /* <DEDUP_REMOVED lines=70> */
[----:B-1----:R-:W-:Y:S05]  /*1d7a0*/  FMNMX.FTZ R3, R138, R3, !PT ;  /* 0x000000038a037209 */ /* 0x002fea0007810000 */
[----:B------:R-:W-:Y:S01]  /*1d7b0*/  FADD.FTZ R2, -R3, R0 ;  /* 0x0000000003027221 */ /* 0x000fe20000010100 */
[----:B---3--:R-:W-:Y:S02]  /*1d7c0*/  FMNMX.FTZ R134, R141, R134, !PT ;  /* 0x000000868d867209 */ /* 0x008fe40007810000 */
[----:B------:R-:W-:Y:S02]  /*1d7d0*/  LDSM.16.MT88.4 R140, [R221+0xc000] ;  /* 0x00c00000dd8c783b */ /* 0x000fe40000004200 */
[----:B------:R-:W-:Y:S01]  /*1d7e0*/  FSETP.NEU.FTZ.AND P0, PT, R134, -INF , PT ;  /* 0xff8000008600780b */ /* 0x000fe20003f1d000 */
[C---:B--2---:R-:W-:Y:S02]  /*1d7f0*/  FMUL.FTZ R160, R135.reuse, R134 ;  /* 0x0000008687a07220 */ /* 0x044fe40000410000 */
[C---:B------:R-:W-:Y:S02]  /*1d800*/  FMUL.FTZ R158, R135.reuse, R3 ;  /* 0x00000003879e7220 */ /* 0x040fe40000410000 */
[----:B------:R-:W-:Y:S01]  /*1d810*/  FMUL.FTZ R0, R135, R2 ;  /* 0x0000000287007220 */ /* 0x000fe20000410000 */
[----:B------:R-:W-:Y:S01]  /*1d820*/  FSEL R160, R160, RZ, P0 ;  /* 0x000000ffa0a07208 */ /* 0x000fe20000000000 */
[----:B------:R-:W-:Y:S01]  /*1d830*/  FADD.FTZ R2, -R134, R137 ;  /* 0x0000008986027221 */ /* 0x000fe20000010100 */
[----:B------:R-:W-:Y:S03]  /*1d840*/  FSETP.NEU.FTZ.AND P0, PT, R3, -INF , PT ;  /* 0xff8000000300780b */ /* 0x000fe60003f1d000 */
[-CC-:B------:R-:W-:Y:S01]  /*1d850*/  FFMA.FTZ R150, R5, R135.reuse, -R160.reuse ;  /* 0x0000008705967223 */ /* 0x180fe200000108a0 */
[----:B------:R-:W-:Y:S01]  /*1d860*/  FSEL R158, R158, RZ, P0 ;  /* 0x000000ff9e9e7208 */ /* 0x000fe20000000000 */
[----:B------:R-:W-:Y:S01]  /*1d870*/  FFMA.FTZ R149, R4, R135, -R160 ;  /* 0x0000008704957223 */ /* 0x000fe200000108a0 */
[----:B------:R-:W-:Y:S01]  /*1d880*/  SHF.R.S32.HI R5, RZ, 0x1f, R200 ;  /* 0x0000001fff057819 */ /* 0x000fe200000114c8 */
[----:B------:R-:W-:Y:S01]  /*1d890*/  FMUL.FTZ R136, R135, R2 ;  /* 0x0000000287887220 */ /* 0x000fe20000410000 */
[----:B------:R-:W-:Y:S01]  /*1d8a0*/  LEA.HI R4, R201, R201, RZ, 0x1 ;  /* 0x000000c9c9047211 */ /* 0x000fe200078f08ff */
[-C--:B------:R-:W-:Y:S01]  /*1d8b0*/  FFMA.FTZ R151, R6, R135.reuse, -R158 ;  /* 0x0000008706977223 */ /* 0x080fe2000001089e */
[----:B------:R-:W-:Y:S01]  /*1d8c0*/  LEA.HI R6, R5, R200, RZ, 0x3 ;  /* 0x000000c805067211 */ /* 0x000fe200078f18ff */
[----:B------:R-:W1:Y:S01]  /*1d8d0*/  MUFU.EX2 R2, R136 ;  /* 0x0000008800027308 */ /* 0x000e620000000800 */
[----:B------:R-:W-:Y:S01]  /*1d8e0*/  LOP3.LUT R4, R4, 0xfffffffe, RZ, 0xc0, !PT ;  /* 0xfffffffe04047812 */ /* 0x000fe200078ec0ff */
[-CC-:B------:R-:W-:Y:S01]  /*1d8f0*/  FFMA.FTZ R153, R8, R135.reuse, -R160.reuse ;  /* 0x0000008708997223 */ /* 0x180fe200000108a0 */
[----:B------:R-:W-:Y:S01]  /*1d900*/  LOP3.LUT R5, R6, 0xfffffff8, RZ, 0xc0, !PT ;  /* 0xfffffff806057812 */ /* 0x000fe200078ec0ff */
[-C--:B------:R-:W-:Y:S01]  /*1d910*/  FFMA.FTZ R154, R9, R135.reuse, -R160 ;  /* 0x00000087099a7223 */ /* 0x080fe200000108a0 */
[----:B------:R-:W-:Y:S01]  /*1d920*/  IADD3 R4, R201, -R4, RZ ;  /* 0x80000004c9047210 */ /* 0x000fe20007ffe0ff */
[--C-:B------:R-:W-:Y:S01]  /*1d930*/  FFMA.FTZ R155, R10, R135, -R158.reuse ;  /* 0x000000870a9b7223 */ /* 0x100fe2000001089e */
[----:B------:R-:W-:Y:S01]  /*1d940*/  IADD3 R5, R200, -R5, RZ ;  /* 0x80000005c8057210 */ /* 0x000fe20007ffe0ff */
[-CC-:B------:R-:W-:Y:S01]  /*1d950*/  FFMA.FTZ R156, R11, R135.reuse, -R158.reuse ;  /* 0x000000870b9c7223 */ /* 0x180fe2000001089e */
[----:B------:R-:W-:Y:S01]  /*1d960*/  SHF.L.U32 R4, R4, 0x3, RZ ;  /* 0x0000000304047819 */ /* 0x000fe200000006ff */
[-C--:B------:R-:W-:Y:S01]  /*1d970*/  FFMA.FTZ R152, R7, R135.reuse, -R158 ;  /* 0x0000008707987223 */ /* 0x080fe2000001089e */
[----:B------:R-:W-:Y:S01]  /*1d980*/  SHF.L.U32 R5, R5, 0x6, RZ ;  /* 0x0000000605057819 */ /* 0x000fe200000006ff */
[----:B------:R-:W2:Y:S01]  /*1d990*/  MUFU.EX2 R0, R0 ;  /* 0x0000000000007308 */ /* 0x000ea20000000800 */
[----:B------:R-:W-:Y:S01]  /*1d9a0*/  SHF.L.U32 R6, R6, 0x6, RZ ;  /* 0x0000000606067819 */ /* 0x000fe200000006ff */
[-CC-:B------:R-:W-:Y:S01]  /*1d9b0*/  FFMA.FTZ R161, R20, R135.reuse, -R160.reuse ;  /* 0x0000008714a17223 */ /* 0x180fe200000108a0 */
[----:B------:R-:W-:Y:S01]  /*1d9c0*/  LOP3.LUT R5, R5, 0x1c0, RZ, 0xc0, !PT ;  /* 0x000001c005057812 */ /* 0x000fe200078ec0ff */
[----:B------:R-:W-:Y:S01]  /*1d9d0*/  FFMA.FTZ R166, R21, R135, -R160 ;  /* 0x0000008715a67223 */ /* 0x000fe200000108a0 */
[----:B------:R-:W-:Y:S01]  /*1d9e0*/  ISETP.GT.AND P0, PT, R238, R229, PT ;  /* 0x000000e5ee00720c */ /* 0x000fe20003f04270 */
[-C--:B------:R-:W-:Y:S01]  /*1d9f0*/  FFMA.FTZ R163, R22, R135.reuse, -R158 ;  /* 0x0000008716a37223 */ /* 0x080fe2000001089e */
[----:B------:R-:W-:Y:S01]  /*1da00*/  LOP3.LUT R4, R5, 0x8, R4, 0xf8, !PT ;  /* 0x0000000805047812 */ /* 0x000fe200078ef804 */
[----:B------:R-:W-:Y:S01]  /*1da10*/  FFMA.FTZ R168, R23, R135, -R158 ;  /* 0x0000008717a87223 */ /* 0x000fe2000001089e */
[----:B------:R-:W-:Y:S01]  /*1da20*/  SHF.R.U32.HI R5, RZ, 0x3, R5 ;  /* 0x00000003ff057819 */ /* 0x000fe20000011605 */
[----:B------:R-:W-:Y:S01]  /*1da30*/  MUFU.EX2 R149, R149 ;  /* 0x0000009500957308 */ /* 0x000fe20000000800 */
[----:B------:R-:W-:Y:S01]  /*1da40*/  LDSM.16.MT88.4 R20, [R221+0x10800] ;  /* 0x01080000dd14783b */ /* 0x000fe20000004200 */
[----:B-1----:R-:W-:Y:S01]  /*1da50*/  FMUL.FTZ R8, R2, R124 ;  /* 0x0000007c02087220 */ /* 0x002fe20000410000 */
[----:B------:R-:W-:Y:S01]  /*1da60*/  LOP3.LUT R4, R4, R5, RZ, 0x3c, !PT ;  /* 0x0000000504047212 */ /* 0x000fe200078e3cff */
[----:B------:R-:W-:Y:S01]  /*1da70*/  FMUL.FTZ R9, R2, R125 ;  /* 0x0000007d02097220 */ /* 0x000fe20000410000 */
[----:B------:R-:W-:Y:S01]  /*1da80*/  LOP3.LUT R5, R6, 0xfffffe00, RZ, 0xc0, !PT ;  /* 0xfffffe0006057812 */ /* 0x000fe200078ec0ff */
[C---:B------:R-:W-:Y:S02]  /*1da90*/  FMUL.FTZ R68, R2.reuse, R68 ;  /* 0x0000004402447220 */ /* 0x040fe40000410000 */
[----:B------:R-:W-:Y:S01]  /*1daa0*/  FMUL.FTZ R69, R2, R69 ;  /* 0x0000004502457220 */ /* 0x000fe20000410000 */
[----:B------:R-:W-:Y:S01]  /*1dab0*/  LOP3.LUT R4, R4, R5, RZ, 0xfc, !PT ;  /* 0x0000000504047212 */ /* 0x000fe200078efcff */
[----:B------:R-:W1:Y:S01]  /*1dac0*/  MUFU.EX2 R150, R150 ;  /* 0x0000009600967308 */ /* 0x000e620000000800 */
[----:B------:R-:W-:Y:S02]  /*1dad0*/  FMUL.FTZ R5, R2, R129 ;  /* 0x0000008102057220 */ /* 0x000fe40000410000 */
[----:B------:R-:W-:Y:S01]  /*1dae0*/  SHF.L.U32 R148, R4, 0x1, RZ ;  /* 0x0000000104947819 */ /* 0x000fe200000006ff */
[C---:B--2---:R-:W-:Y:S02]  /*1daf0*/  FMUL.FTZ R6, R0.reuse, R130 ;  /* 0x0000008200067220 */ /* 0x044fe40000410000 */
[----:B------:R-:W-:Y:S02]  /*1db00*/  FMUL.FTZ R7, R0, R131 ;  /* 0x0000008300077220 */ /* 0x000fe40000410000 */
[----:B------:R-:W2:Y:S01]  /*1db10*/  LDSM.16.MT88.4 R136, [R148+0xc000] ;  /* 0x00c000009488783b */ /* 0x000ea20000004200 */
[----:B------:R-:W-:Y:S01]  /*1db20*/  FMUL.FTZ R4, R2, R128 ;  /* 0x0000008002047220 */ /* 0x000fe20000410000 */
[----:B------:R-:W-:Y:S01]  /*1db30*/  MUFU.EX2 R151, R151 ;  /* 0x0000009700977308 */ /* 0x000fe20000000800 */
[C---:B------:R-:W-:Y:S02]  /*1db40*/  FMUL.FTZ R10, R0.reuse, R126 ;  /* 0x0000007e000a7220 */ /* 0x040fe40000410000 */
[C---:B------:R-:W-:Y:S02]  /*1db50*/  FMUL.FTZ R11, R0.reuse, R127 ;  /* 0x0000007f000b7220 */ /* 0x040fe40000410000 */
[C---:B------:R-:W-:Y:S01]  /*1db60*/  FMUL.FTZ R70, R0.reuse, R70 ;  /* 0x0000004600467220 */ /* 0x040fe20000410000 */
[----:B------:R-:W3:Y:S01]  /*1db70*/  LDSM.16.MT88.4 R124, [R219+0xc000] ;  /* 0x00c00000db7c783b */ /* 0x000ee20000004200 */
[C---:B------:R-:W-:Y:S02]  /*1db80*/  FMUL.FTZ R71, R0.reuse, R71 ;  /* 0x0000004700477220 */ /* 0x040fe40000410000 */
[C---:B------:R-:W-:Y:S01]  /*1db90*/  FMUL.FTZ R74, R0.reuse, R74 ;  /* 0x0000004a004a7220 */ /* 0x040fe20000410000 */
[----:B------:R-:W4:Y:S01]  /*1dba0*/  MUFU.EX2 R152, R152 ;  /* 0x0000009800987308 */ /* 0x000f220000000800 */
[----:B------:R-:W-:Y:S02]  /*1dbb0*/  FMUL.FTZ R75, R0, R75 ;  /* 0x0000004b004b7220 */ /* 0x000fe40000410000 */
[----:B------:R-:W-:Y:S01]  /*1dbc0*/  FMUL.FTZ R72, R2, R72 ;  /* 0x0000004802487220 */ /* 0x000fe20000410000 */
[----:B-1----:R-:W-:Y:S01]  /*1dbd0*/  F2FP.BF16.PACK_AB R128, R150, R149 ;  /* 0x000000959680723e */ /* 0x002fe200000010ff */
        /* <DEDUP_REMOVED lines=9> */
[----:B------:R-:W1:Y:S01]  /*1dc70*/  MUFU.EX2 R154, R154 ;  /* 0x0000009a009a7308 */ /* 0x000e620000000800 */
[----:B------:R-:W-:Y:S02]  /*1dc80*/  FMUL.FTZ R81, R2, R81 ;  /* 0x0000005102517220 */ /* 0x000fe40000410000 */
[----:B------:R-:W-:Y:S01]  /*1dc90*/  FMUL.FTZ R86, R0, R86 ;  /* 0x0000005600567220 */ /* 0x000fe20000410000 */
[----:B----4-:R-:W-:Y:S01]  /*1dca0*/  F2FP.BF16.PACK_AB R129, R152, R151 ;  /* 0x000000979881723e */ /* 0x010fe200000010ff */
[----:B------:R-:W-:Y:S02]  /*1dcb0*/  FMUL.FTZ R87, R0, R87 ;  /* 0x0000005700577220 */ /* 0x000fe40000410000 */
[C---:B------:R-:W-:Y:S02]  /*1dcc0*/  FMUL.FTZ R84, R2.reuse, R84 ;  /* 0x0000005402547220 */ /* 0x040fe40000410000 */
[----:B------:R-:W-:Y:S01]  /*1dcd0*/  FMUL.FTZ R85, R2, R85 ;  /* 0x0000005502557220 */ /* 0x000fe20000410000 */
[----:B------:R-:W-:Y:S01]  /*1dce0*/  MUFU.EX2 R155, R155 ;  /* 0x0000009b009b7308 */ /* 0x000fe20000000800 */
[-CC-:B------:R-:W-:Y:S02]  /*1dcf0*/  FFMA.FTZ R165, R32, R135.reuse, -R160.reuse ;  /* 0x0000008720a57223 */ /* 0x180fe400000108a0 */
[-C--:B------:R-:W-:Y:S02]  /*1dd00*/  FFMA.FTZ R170, R33, R135.reuse, -R160 ;  /* 0x0000008721aa7223 */ /* 0x080fe400000108a0 */
[-CC-:B------:R-:W-:Y:S02]  /*1dd10*/  FFMA.FTZ R167, R34, R135.reuse, -R158.reuse ;  /* 0x0000008722a77223 */ /* 0x180fe4000001089e */
[-C--:B------:R-:W-:Y:S02]  /*1dd20*/  FFMA.FTZ R172, R35, R135.reuse, -R158 ;  /* 0x0000008723ac7223 */ /* 0x080fe4000001089e */
[----:B------:R-:W-:Y:S01]  /*1dd30*/  LDSM.16.MT88.4 R32, [R221+0xd800] ;  /* 0x00d80000dd20783b */ /* 0x000fe20000004200 */
[----:B------:R-:W4:Y:S01]  /*1dd40*/  MUFU.EX2 R156, R156 ;  /* 0x0000009c009c7308 */ /* 0x000f220000000800 */
[-CC-:B------:R-:W-:Y:S02]  /*1dd50*/  FFMA.FTZ R169, R36, R135.reuse, -R160.reuse ;  /* 0x0000008724a97223 */ /* 0x180fe400000108a0 */
[----:B------:R-:W-:Y:S01]  /*1dd60*/  FFMA.FTZ R174, R37, R135, -R160 ;  /* 0x0000008725ae7223 */ /* 0x000fe200000108a0 */
[----:B-1----:R-:W-:Y:S01]  /*1dd70*/  F2FP.BF16.PACK_AB R130, R154, R153 ;  /* 0x000000999a82723e */ /* 0x002fe200000010ff */
        /* <DEDUP_REMOVED lines=14> */
[----:B------:R-:W-:Y:S02]  /*1de60*/  FFMA.FTZ R184, R51, R135, -R158 ;  /* 0x0000008733b87223 */ /* 0x000fe4000001089e */
[----:B------:R-:W-:Y:S01]  /*1de70*/  LDSM.16.MT88.4 R48, [R219+0x13000] ;  /* 0x01300000db30783b */ /* 0x000fe20000004200 */
[C---:B------:R-:W-:Y:S02]  /*1de80*/  FMUL.FTZ R90, R0.reuse, R90 ;  /* 0x0000005a005a7220 */ /* 0x040fe40000410000 */
[----:B------:R-:W-:Y:S01]  /*1de90*/  FMUL.FTZ R91, R0, R91 ;  /* 0x0000005b005b7220 */ /* 0x000fe20000410000 */
[C---:B--2---:R-:W-:Y:S01]  /*1dea0*/  HMMA.16816.F32.BF16 R4, R128.reuse, R136, R4 ;  /* 0x000000888004723c */ /* 0x044fe20000041804 */
        /* <DEDUP_REMOVED lines=22> */
[-CC-:B------:R-:W-:Y:S02]  /*1e010*/  FFMA.FTZ R144, R12, R135.reuse, -R160.reuse ;  /* 0x000000870c907223 */ /* 0x180fe400000108a0 */
[C---:B------:R-:W-:Y:S02]  /*1e020*/  FMUL.FTZ R12, R2.reuse, R120 ;  /* 0x00000078020c7220 */ /* 0x040fe40000410000 */
[C---:B---3--:R-:W-:Y:S03]  /*1e030*/  HMMA.16816.F32.BF16 R84, R128.reuse, R124, R84 ;  /* 0x0000007c8054723c */ /* 0x048fe60000041854 */
[----:B------:R-:W-:Y:S01]  /*1e040*/  MUFU.EX2 R144, R144 ;  /* 0x0000009000907308 */ /* 0x000fe20000000800 */
[----:B------:R-:W-:Y:S02]  /*1e050*/  FFMA.FTZ R145, R13, R135, -R160 ;  /* 0x000000870d917223 */ /* 0x000fe400000108a0 */
[----:B------:R-:W-:Y:S02]  /*1e060*/  FMUL.FTZ R13, R2, R121 ;  /* 0x00000079020d7220 */ /* 0x000fe40000410000 */
[C---:B------:R-:W-:Y:S01]  /*1e070*/  HMMA.16816.F32.BF16 R88, R128.reuse, R126, R88 ;  /* 0x0000007e8058723c */ /* 0x040fe20000041858 */
[----:B------:R-:W3:Y:S03]  /*1e080*/  LDSM.16.MT88.4 R124, [R220+0x10000] ;  /* 0x01000000dc7c783b */ /* 0x000ee60000004200 */
[-CC-:B------:R-:W-:Y:S01]  /*1e090*/  FFMA.FTZ R146, R14, R135.reuse, -R158.reuse ;  /* 0x000000870e927223 */ /* 0x180fe2000001089e */
[----:B------:R-:W4:Y:S01]  /*1e0a0*/  MUFU.EX2 R145, R145 ;  /* 0x0000009100917308 */ /* 0x000f220000000800 */
[C---:B------:R-:W-:Y:S02]  /*1e0b0*/  FMUL.FTZ R14, R0.reuse, R122 ;  /* 0x0000007a000e7220 */ /* 0x040fe40000410000 */
[C---:B-1----:R-:W-:Y:S04]  /*1e0c0*/  HMMA.16816.F32.BF16 R92, R128.reuse, R136, R92 ;  /* 0x00000088805c723c */ /* 0x042fe8000004185c */
[----:B------:R-:W-:Y:S02]  /*1e0d0*/  FFMA.FTZ R147, R15, R135, -R158 ;  /* 0x000000870f937223 */ /* 0x000fe4000001089e */
[C---:B------:R-:W-:Y:S01]  /*1e0e0*/  FMUL.FTZ R15, R0.reuse, R123 ;  /* 0x0000007b000f7220 */ /* 0x040fe20000410000 */
[----:B------:R-:W-:Y:S01]  /*1e0f0*/  MUFU.EX2 R146, R146 ;  /* 0x0000009200927308 */ /* 0x000fe20000000800 */
[C---:B------:R-:W-:Y:S01]  /*1e100*/  HMMA.16816.F32.BF16 R96, R128.reuse, R138, R96 ;  /* 0x0000008a8060723c */ /* 0x040fe20000041860 */
[----:B------:R-:W1:Y:S03]  /*1e110*/  LDSM.16.MT88.4 R120, [R219+0x10000] ;  /* 0x01000000db78783b */ /* 0x000e660000004200 */
[C---:B------:R-:W-:Y:S02]  /*1e120*/  FMUL.FTZ R102, R0.reuse, R102 ;  /* 0x0000006600667220 */ /* 0x040fe40000410000 */
[----:B------:R-:W-:Y:S02]  /*1e130*/  FMUL.FTZ R103, R0, R103 ;  /* 0x0000006700677220 */ /* 0x000fe40000410000 */
[C---:B------:R-:W-:Y:S01]  /*1e140*/  FMUL.FTZ R100, R2.reuse, R100 ;  /* 0x0000006402647220 */ /* 0x040fe20000410000 */
[----:B------:R-:W5:Y:S01]  /*1e150*/  LDSM.16.MT88.4 R136, [R148+0xc800] ;  /* 0x00c800009488783b */ /* 0x000f620000004200 */
[----:B------:R-:W1:Y:S02]  /*1e160*/  MUFU.EX2 R147, R147 ;  /* 0x0000009300937308 */ /* 0x000e640000000800 */
[----:B------:R-:W-:Y:S02]  /*1e170*/  FMUL.FTZ R101, R2, R101 ;  /* 0x0000006502657220 */ /* 0x000fe40000410000 */
[C---:B------:R-:W-:Y:S02]  /*1e180*/  FMUL.FTZ R106, R0.reuse, R106 ;  /* 0x0000006a006a7220 */ /* 0x040fe40000410000 */
[----:B------:R-:W-:Y:S02]  /*1e190*/  FMUL.FTZ R107, R0, R107 ;  /* 0x0000006b006b7220 */ /* 0x000fe40000410000 */
[C---:B------:R-:W-:Y:S01]  /*1e1a0*/  FMUL.FTZ R104, R2.reuse, R104 ;  /* 0x0000006802687220 */ /* 0x040fe20000410000 */
[C---:B--2---:R-:W-:Y:S01]  /*1e1b0*/  HMMA.16816.F32.BF16 R100, R128.reuse, R140, R100 ;  /* 0x0000008c8064723c */ /* 0x044fe20000041864 */
[----:B------:R-:W-:Y:S02]  /*1e1c0*/  MUFU.EX2 R172, R172 ;  /* 0x000000ac00ac7308 */ /* 0x000fe40000000800 */
[----:B------:R-:W-:Y:S02]  /*1e1d0*/  FMUL.FTZ R105, R2, R105 ;  /* 0x0000006902697220 */ /* 0x000fe40000410000 */
[C---:B------:R-:W-:Y:S02]  /*1e1e0*/  FMUL.FTZ R110, R0.reuse, R110 ;  /* 0x0000006e006e7220 */ /* 0x040fe40000410000 */
[----:B------:R-:W-:Y:S01]  /*1e1f0*/  FMUL.FTZ R111, R0, R111 ;  /* 0x0000006f006f7220 */ /* 0x000fe20000410000 */
[C---:B------:R-:W-:Y:S01]  /*1e200*/  HMMA.16816.F32.BF16 R12, R128.reuse, R142, R12 ;  /* 0x0000008e800c723c */ /* 0x040fe2000004180c */
[----:B------:R-:W-:Y:S02]  /*1e210*/  LDSM.16.MT88.4 R140, [R220+0xc800] ;  /* 0x00c80000dc8c783b */ /* 0x000fe40000004200 */
[----:B------:R-:W-:Y:S01]  /*1e220*/  MUFU.EX2 R169, R169 ;  /* 0x000000a900a97308 */ /* 0x000fe20000000800 */
[-CC-:B------:R-:W-:Y:S02]  /*1e230*/  FFMA.FTZ R157, R16, R135.reuse, -R160.reuse ;  /* 0x00000087109d7223 */ /* 0x180fe400000108a0 */
[-C--:B------:R-:W-:Y:S02]  /*1e240*/  FFMA.FTZ R162, R17, R135.reuse, -R160 ;  /* 0x0000008711a27223 */ /* 0x080fe400000108a0 */
[C---:B---3--:R-:W-:Y:S04]  /*1e250*/  HMMA.16816.F32.BF16 R104, R128.reuse, R124, R104 ;  /* 0x0000007c8068723c */ /* 0x048fe80000041868 */
[-CC-:B------:R-:W-:Y:S01]  /*1e260*/  FFMA.FTZ R159, R18, R135.reuse, -R158.reuse ;  /* 0x00000087129f7223 */ /* 0x180fe2000001089e */
[----:B------:R-:W-:Y:S01]  /*1e270*/  MUFU.EX2 R157, R157 ;  /* 0x0000009d009d7308 */ /* 0x000fe20000000800 */
[----:B------:R-:W-:Y:S02]  /*1e280*/  FFMA.FTZ R164, R19, R135, -R158 ;  /* 0x0000008713a47223 */ /* 0x000fe4000001089e */
[C---:B------:R-:W-:Y:S04]  /*1e290*/  FMUL.FTZ R108, R2.reuse, R108 ;  /* 0x0000006c026c7220 */ /* 0x040fe80000410000 */
[----:B------:R-:W-:Y:S02]  /*1e2a0*/  FMUL.FTZ R109, R2, R109 ;  /* 0x0000006d026d7220 */ /* 0x000fe40000410000 */
[C---:B------:R-:W-:Y:S01]  /*1e2b0*/  FMUL.FTZ R18, R0.reuse, R118 ;  /* 0x0000007600127220 */ /* 0x040fe20000410000 */
[----:B------:R-:W2:Y:S01]  /*1e2c0*/  MUFU.EX2 R162, R162 ;  /* 0x000000a200a27308 */ /* 0x000ea20000000800 */
[----:B------:R-:W-:Y:S02]  /*1e2d0*/  FMUL.FTZ R19, R0, R119 ;  /* 0x0000007700137220 */ /* 0x000fe40000410000 */
[C---:B------:R-:W-:Y:S01]  /*1e2e0*/  FMUL.FTZ R16, R2.reuse, R116 ;  /* 0x0000007402107220 */ /* 0x040fe20000410000 */
[C---:B------:R-:W-:Y:S01]  /*1e2f0*/  HMMA.16816.F32.BF16 R108, R128.reuse, R126, R108 ;  /* 0x0000007e806c723c */ /* 0x040fe2000004186c */
[----:B------:R-:W3:Y:S02]  /*1e300*/  LDSM.16.MT88.4 R124, [R221+0xc800] ;  /* 0x00c80000dd7c783b */ /* 0x000ee40000004200 */
[----:B------:R-:W-:Y:S01]  /*1e310*/  FMUL.FTZ R17, R2, R117 ;  /* 0x0000007502117220 */ /* 0x000fe20000410000 */
[----:B----4-:R-:W-:Y:S01]  /*1e320*/  F2FP.BF16.PACK_AB R116, R145, R144 ;  /* 0x000000909174723e */ /* 0x010fe200000010ff */
[C---:B------:R-:W-:Y:S01]  /*1e330*/  FMUL.FTZ R114, R0.reuse, R114 ;  /* 0x0000007200727220 */ /* 0x040fe20000410000 */
[----:B------:R-:W-:Y:S01]  /*1e340*/  MUFU.EX2 R159, R159 ;  /* 0x0000009f009f7308 */ /* 0x000fe20000000800 */
[----:B-1----:R-:W-:Y:S01]  /*1e350*/  F2FP.BF16.PACK_AB R117, R147, R146 ;  /* 0x000000929375723e */ /* 0x002fe200000010ff */
[----:B------:R-:W-:Y:S02]  /*1e360*/  FMUL.FTZ R115, R0, R115 ;  /* 0x0000007300737220 */ /* 0x000fe40000410000 */
[C---:B------:R-:W-:Y:S03]  /*1e370*/  HMMA.16816.F32.BF16 R16, R128.reuse, R120, R16 ;  /* 0x000000788010723c */ /* 0x040fe60000041810 */
[C---:B------:R-:W-:Y:S02]  /*1e380*/  FMUL.FTZ R112, R2.reuse, R112 ;  /* 0x0000007002707220 */ /* 0x040fe40000410000 */
[----:B------:R-:W-:Y:S01]  /*1e390*/  FMUL.FTZ R113, R2, R113 ;  /* 0x0000007102717220 */ /* 0x000fe20000410000 */
[----:B------:R-:W1:Y:S01]  /*1e3a0*/  MUFU.EX2 R164, R164 ;  /* 0x000000a400a47308 */ /* 0x000e620000000800 */
[-CC-:B------:R-:W-:Y:S02]  /*1e3b0*/  FFMA.FTZ R52, R52, R135.reuse, -R160.reuse ;  /* 0x0000008734347223 */ /* 0x180fe400000108a0 */
[----:B------:R-:W-:Y:S03]  /*1e3c0*/  FFMA.FTZ R53, R53, R135, -R160 ;  /* 0x0000008735357223 */ /* 0x000fe600000108a0 */
[----:B------:R-:W-:Y:S01]  /*1e3d0*/  HMMA.16816.F32.BF16 R112, R128, R122, R112 ;  /* 0x0000007a8070723c */ /* 0x000fe20000041870 */
[----:B------:R-:W4:Y:S02]  /*1e3e0*/  LDSM.16.MT88.4 R120, [R219+0xc800] ;  /* 0x00c80000db78783b */ /* 0x000f240000004200 */
[----:B--2---:R-:W-:Y:S01]  /*1e3f0*/  F2FP.BF16.PACK_AB R118, R162, R157 ;  /* 0x0000009da276723e */ /* 0x004fe200000010ff */
[----:B------:R-:W-:Y:S01]  /*1e400*/  MUFU.EX2 R174, R174 ;  /* 0x000000ae00ae7308 */ /* 0x000fe20000000800 */
[-CC-:B------:R-:W-:Y:S02]  /*1e410*/  FFMA.FTZ R54, R54, R135.reuse, -R158.reuse ;  /* 0x0000008736367223 */ /* 0x180fe4000001089e */
[-C--:B------:R-:W-:Y:S02]  /*1e420*/  FFMA.FTZ R55, R55, R135.reuse, -R158 ;  /* 0x0000008737377223 */ /* 0x080fe4000001089e */
[----:B------:R-:W2:Y:S03]  /*1e430*/  LDSM.16.MT88.4 R128, [R148+0x10800] ;  /* 0x010800009480783b */ /* 0x000ea60000004200 */
[-CC-:B------:R-:W-:Y:S02]  /*1e440*/  FFMA.FTZ R56, R56, R135.reuse, -R160.reuse ;  /* 0x0000008738387223 */ /* 0x180fe400000108a0 */
[----:B------:R-:W-:Y:S01]  /*1e450*/  MUFU.EX2 R171, R171 ;  /* 0x000000ab00ab7308 */ /* 0x000fe20000000800 */
[-C--:B------:R-:W-:Y:S02]  /*1e460*/  FFMA.FTZ R57, R57, R135.reuse, -R160 ;  /* 0x0000008739397223 */ /* 0x080fe400000108a0 */
[--C-:B------:R-:W-:Y:S01]  /*1e470*/  FFMA.FTZ R58, R58, R135, -R158.reuse ;  /* 0x000000873a3a7223 */ /* 0x100fe2000001089e */
[----:B-1----:R-:W-:Y:S01]  /*1e480*/  F2FP.BF16.PACK_AB R119, R164, R159 ;  /* 0x0000009fa477723e */ /* 0x002fe200000010ff */
[-C--:B------:R-:W-:Y:S02]  /*1e490*/  FFMA.FTZ R59, R59, R135.reuse, -R158 ;  /* 0x000000873b3b7223 */ /* 0x080fe4000001089e */
[-CC-:B------:R-:W-:Y:S02]  /*1e4a0*/  FFMA.FTZ R60, R60, R135.reuse, -R160.reuse ;  /* 0x000000873c3c7223 */ /* 0x180fe400000108a0 */
[-C--:B------:R-:W-:Y:S01]  /*1e4b0*/  FFMA.FTZ R61, R61, R135.reuse, -R160 ;  /* 0x000000873d3d7223 */ /* 0x080fe200000108a0 */
[----:B------:R-:W-:Y:S01]  /*1e4c0*/  MUFU.EX2 R176, R176 ;  /* 0x000000b000b07308 */ /* 0x000fe20000000800 */
[C---:B-----5:R-:W-:Y:S05]  /*1e4d0*/  HMMA.16816.F32.BF16 R4, R116.reuse, R136, R4 ;  /* 0x000000887404723c */ /* 0x060fea0000041804 */
[-CC-:B------:R-:W-:Y:S02]  /*1e4e0*/  FFMA.FTZ R62, R62, R135.reuse, -R158.reuse ;  /* 0x000000873e3e7223 */ /* 0x180fe4000001089e */
[----:B------:R-:W-:Y:S01]  /*1e4f0*/  FFMA.FTZ R63, R63, R135, -R158 ;  /* 0x000000873f3f7223 */ /* 0x000fe2000001089e */
[C---:B------:R-:W-:Y:S01]  /*1e500*/  HMMA.16816.F32.BF16 R8, R116.reuse, R138, R8 ;  /* 0x0000008a7408723c */ /* 0x040fe20000041808 */
[----:B------:R-:W-:Y:S01]  /*1e510*/  LDSM.16.MT88.4 R136, [R219+0x10800] ;  /* 0x01080000db88783b */ /* 0x000fe20000004200 */
[----:B------:R-:W-:Y:S02]  /*1e520*/  MUFU.EX2 R173, R173 ;  /* 0x000000ad00ad7308 */ /* 0x000fe40000000800 */
[----:B------:R-:W-:Y:S02]  /*1e530*/  FFMA.FTZ R151, R0, R249, R151 ;  /* 0x000000f900977223 */ /* 0x000fe40000010097 */
[----:B------:R-:W-:Y:S02]  /*1e540*/  FFMA.FTZ R149, R2, R251, R149 ;  /* 0x000000fb02957223 */ /* 0x000fe40000010095 */
[C---:B---3--:R-:W-:Y:S04]  /*1e550*/  HMMA.16816.F32.BF16 R68, R116.reuse, R124, R68 ;  /* 0x0000007c7444723c */ /* 0x048fe80000041844 */
[----:B------:R-:W-:Y:S01]  /*1e560*/  MUFU.EX2 R178, R178 ;  /* 0x000000b200b27308 */ /* 0x000fe20000000800 */
[----:B------:R-:W-:Y:S02]  /*1e570*/  FADD.FTZ R152, R152, R151 ;  /* 0x0000009798987221 */ /* 0x000fe40000010000 */
[----:B------:R-:W-:Y:S01]  /*1e580*/  FADD.FTZ R150, R150, R149 ;  /* 0x0000009596967221 */ /* 0x000fe20000010000 */
[C---:B------:R-:W-:Y:S01]  /*1e590*/  HMMA.16816.F32.BF16 R72, R116.reuse, R126, R72 ;  /* 0x0000007e7448723c */ /* 0x040fe20000041848 */
[----:B------:R-:W1:Y:S05]  /*1e5a0*/  LDSM.16.MT88.4 R124, [R220+0x10800] ;  /* 0x01080000dc7c783b */ /* 0x000e6a0000004200 */
[----:B------:R-:W-:Y:S02]  /*1e5b0*/  MUFU.EX2 R175, R175 ;  /* 0x000000af00af7308 */ /* 0x000fe40000000800 */
[C---:B------:R-:W-:Y:S07]  /*1e5c0*/  HMMA.16816.F32.BF16 R76, R116.reuse, R140, R76 ;  /* 0x0000008c744c723c */ /* 0x040fee000004184c */
[-CC-:B------:R-:W-:Y:S01]  /*1e5d0*/  FFMA.FTZ R140, R24, R135.reuse, -R160.reuse ;  /* 0x00000087188c7223 */ /* 0x180fe200000108a0 */
[C---:B------:R-:W-:Y:S01]  /*1e5e0*/  HMMA.16816.F32.BF16 R80, R116.reuse, R142, R80 ;  /* 0x0000008e7450723c */ /* 0x040fe20000041850 */
[----:B------:R-:W-:Y:S03]  /*1e5f0*/  MUFU.EX2 R180, R180 ;  /* 0x000000b400b47308 */ /* 0x000fe60000000800 */
[-C--:B------:R-:W-:Y:S03]  /*1e600*/  FFMA.FTZ R141, R25, R135.reuse, -R160 ;  /* 0x00000087198d7223 */ /* 0x080fe600000108a0 */
[-CC-:B------:R-:W-:Y:S01]  /*1e610*/  FFMA.FTZ R142, R26, R135.reuse, -R158.reuse ;  /* 0x000000871a8e7223 */ /* 0x180fe2000001089e */
[C---:B----4-:R-:W-:Y:S03]  /*1e620*/  HMMA.16816.F32.BF16 R84, R116.reuse, R120, R84 ;  /* 0x000000787454723c */ /* 0x050fe60000041854 */
[----:B------:R-:W-:Y:S01]  /*1e630*/  MUFU.EX2 R140, R140 ;  /* 0x0000008c008c7308 */ /* 0x000fe20000000800 */
[----:B------:R-:W-:Y:S02]  /*1e640*/  FFMA.FTZ R143, R27, R135, -R158 ;  /* 0x000000871b8f7223 */ /* 0x000fe4000001089e */
[----:B------:R-:W-:Y:S02]  /*1e650*/  LDSM.16.MT88.4 R24, [R221+0xd000] ;  /* 0x00d00000dd18783b */ /* 0x000fe40000004200 */
[C---:B------:R-:W-:Y:S05]  /*1e660*/  HMMA.16816.F32.BF16 R88, R116.reuse, R122, R88 ;  /* 0x0000007a7458723c */ /* 0x040fea0000041858 */
[----:B------:R-:W3:Y:S01]  /*1e670*/  MUFU.EX2 R141, R141 ;  /* 0x0000008d008d7308 */ /* 0x000ee20000000800 */
[----:B------:R-:W4:Y:S02]  /*1e680*/  LDSM.16.MT88.4 R120, [R148+0xd000] ;  /* 0x00d000009478783b */ /* 0x000f240000004200 */
[C---:B--2---:R-:W-:Y:S07]  /*1e690*/  HMMA.16816.F32.BF16 R92, R116.reuse, R128, R92 ;  /* 0x00000080745c723c */ /* 0x044fee000004185c */
[----:B------:R-:W-:Y:S01]  /*1e6a0*/  MUFU.EX2 R142, R142 ;  /* 0x0000008e008e7308 */ /* 0x000fe20000000800 */
[C---:B------:R-:W-:Y:S08]  /*1e6b0*/  HMMA.16816.F32.BF16 R96, R116.reuse, R130, R96 ;  /* 0x000000827460723c */ /* 0x040ff00000041860 */
[C---:B------:R-:W-:Y:S01]  /*1e6c0*/  HMMA.16816.F32.BF16 R100, R116.reuse, R20, R100 ;  /* 0x000000147464723c */ /* 0x040fe20000041864 */
[----:B------:R-:W2:Y:S06]  /*1e6d0*/  MUFU.EX2 R143, R143 ;  /* 0x0000008f008f7308 */ /* 0x000eac0000000800 */
[----:B------:R-:W-:Y:S01]  /*1e6e0*/  F2FP.BF16.PACK_AB R20, R166, R161 ;  /* 0x000000a1a614723e */ /* 0x000fe200000010ff */
[C---:B------:R-:W-:Y:S03]  /*1e6f0*/  HMMA.16816.F32.BF16 R12, R116.reuse, R22, R12 ;  /* 0x00000016740c723c */ /* 0x040fe6000004180c */
[----:B------:R-:W-:Y:S01]  /*1e700*/  MUFU.EX2 R177, R177 ;  /* 0x000000b100b17308 */ /* 0x000fe20000000800 */
[----:B------:R-:W-:Y:S03]  /*1e710*/  F2FP.BF16.PACK_AB R21, R168, R163 ;  /* 0x000000a3a815723e */ /* 0x000fe600000010ff */
[----:B---3--:R-:W-:Y:S01]  /*1e720*/  F2FP.BF16.PACK_AB R22, R141, R140 ;  /* 0x0000008c8d16723e */ /* 0x008fe200000010ff */
[C---:B-1----:R-:W-:Y:S05]  /*1e730*/  HMMA.16816.F32.BF16 R104, R116.reuse, R124, R104 ;  /* 0x0000007c7468723c */ /* 0x042fea0000041868 */
[----:B------:R-:W-:Y:S03]  /*1e740*/  MUFU.EX2 R182, R182 ;  /* 0x000000b600b67308 */ /* 0x000fe60000000800 */
[C---:B------:R-:W-:Y:S01]  /*1e750*/  HMMA.16816.F32.BF16 R108, R116.reuse, R126, R108 ;  /* 0x0000007e746c723c */ /* 0x040fe2000004186c */
[----:B------:R-:W1:Y:S03]  /*1e760*/  LDSM.16.MT88.4 R124, [R220+0xd000] ;  /* 0x00d00000dc7c783b */ /* 0x000e660000004200 */
[----:B--2---:R-:W-:Y:S03]  /*1e770*/  F2FP.BF16.PACK_AB R23, R143, R142 ;  /* 0x0000008e8f17723e */ /* 0x004fe600000010ff */
[----:B------:R-:W-:Y:S01]  /*1e780*/  MUFU.EX2 R179, R179 ;  /* 0x000000b300b37308 */ /* 0x000fe20000000800 */
[C---:B------:R-:W-:Y:S07]  /*1e790*/  HMMA.16816.F32.BF16 R16, R116.reuse, R136, R16 ;  /* 0x000000887410723c */ /* 0x040fee0000041810 */
[-CC-:B------:R-:W-:Y:S01]  /*1e7a0*/  FFMA.FTZ R136, R28, R135.reuse, -R160.reuse ;  /* 0x000000871c887223 */ /* 0x180fe200000108a0 */
[----:B------:R-:W-:Y:S01]  /*1e7b0*/  HMMA.16816.F32.BF16 R112, R116, R138, R112 ;  /* 0x0000008a7470723c */ /* 0x000fe20000041870 */
[----:B------:R-:W2:Y:S01]  /*1e7c0*/  LDSM.16.MT88.4 R116, [R219+0xd000] ;  /* 0x00d00000db74783b */ /* 0x000ea20000004200 */
[----:B------:R-:W-:Y:S02]  /*1e7d0*/  MUFU.EX2 R184, R184 ;  /* 0x000000b800b87308 */ /* 0x000fe40000000800 */
[-C--:B------:R-:W-:Y:S03]  /*1e7e0*/  FFMA.FTZ R137, R29, R135.reuse, -R160 ;  /* 0x000000871d897223 */ /* 0x080fe600000108a0 */
[-CC-:B------:R-:W-:Y:S01]  /*1e7f0*/  FFMA.FTZ R138, R30, R135.reuse, -R158.reuse ;  /* 0x000000871e8a7223 */ /* 0x180fe2000001089e */
[C---:B----4-:R-:W-:Y:S04]  /*1e800*/  HMMA.16816.F32.BF16 R4, R20.reuse, R120, R4 ;  /* 0x000000781404723c */ /* 0x050fe80000041804 */
[----:B------:R-:W-:Y:S01]  /*1e810*/  MUFU.EX2 R136, R136 ;  /* 0x0000008800887308 */ /* 0x000fe20000000800 */
[----:B------:R-:W-:Y:S02]  /*1e820*/  FFMA.FTZ R139, R31, R135, -R158 ;  /* 0x000000871f8b7223 */ /* 0x000fe4000001089e */
[----:B------:R-:W-:Y:S01]  /*1e830*/  LDSM.16.MT88.4 R28, [R220+0x11000] ;  /* 0x01100000dc1c783b */ /* 0x000fe20000004200 */
[C---:B------:R-:W-:Y:S06]  /*1e840*/  HMMA.16816.F32.BF16 R8, R20.reuse, R122, R8 ;  /* 0x0000007a1408723c */ /* 0x040fec0000041808 */
[----:B------:R-:W3:Y:S01]  /*1e850*/  MUFU.EX2 R137, R137 ;  /* 0x0000008900897308 */ /* 0x000ee20000000800 */
[----:B------:R-:W4:Y:S01]  /*1e860*/  LDSM.16.MT88.4 R120, [R148+0x11000] ;  /* 0x011000009478783b */ /* 0x000f220000004200 */
[C---:B------:R-:W-:Y:S08]  /*1e870*/  HMMA.16816.F32.BF16 R68, R20.reuse, R24, R68 ;  /* 0x000000181444723c */ /* 0x040ff00000041844 */
[C---:B------:R-:W-:Y:S01]  /*1e880*/  HMMA.16816.F32.BF16 R72, R20.reuse, R26, R72 ;  /* 0x0000001a1448723c */ /* 0x040fe20000041848 */
[----:B------:R-:W5:Y:S01]  /*1e890*/  LDSM.16.MT88.4 R24, [R221+0x11000] ;  /* 0x01100000dd18783b */ /* 0x000f620000004200 */
[----:B------:R-:W-:Y:S06]  /*1e8a0*/  MUFU.EX2 R138, R138 ;  /* 0x0000008a008a7308 */ /* 0x000fec0000000800 */
[C---:B-1----:R-:W-:Y:S04]  /*1e8b0*/  HMMA.16816.F32.BF16 R76, R20.reuse, R124, R76 ;  /* 0x0000007c144c723c */ /* 0x042fe8000004184c */
[----:B------:R-:W1:Y:S04]  /*1e8c0*/  MUFU.EX2 R139, R139 ;  /* 0x0000008b008b7308 */ /* 0x000e680000000800 */
[C---:B------:R-:W-:Y:S01]  /*1e8d0*/  HMMA.16816.F32.BF16 R80, R20.reuse, R126, R80 ;  /* 0x0000007e1450723c */ /* 0x040fe20000041850 */
[----:B------:R-:W1:Y:S05]  /*1e8e0*/  LDSM.16.MT88.4 R124, [R219+0x11000] ;  /* 0x01100000db7c783b */ /* 0x000e6a0000004200 */
        /* <DEDUP_REMOVED lines=10> */
[C---:B-----5:R-:W-:Y:S08]  /*1e990*/  HMMA.16816.F32.BF16 R100, R20.reuse, R24, R100 ;  /* 0x000000181464723c */ /* 0x060ff00000041864 */
[C---:B------:R-:W-:Y:S01]  /*1e9a0*/  HMMA.16816.F32.BF16 R12, R20.reuse, R26, R12 ;  /* 0x0000001a140c723c */ /* 0x040fe2000004180c */
[----:B------:R-:W4:Y:S01]  /*1e9b0*/  LDSM.16.MT88.4 R24, [R220+0xd800] ;  /* 0x00d80000dc18783b */ /* 0x000f220000004200 */
        /* <DEDUP_REMOVED lines=10> */
[----:B---3--:R-:W-:Y:S02]  /*1ea60*/  F2FP.BF16.PACK_AB R20, R137, R136 ;  /* 0x000000888914723e */ /* 0x008fe400000010ff */
[----:B------:R-:W-:Y:S03]  /*1ea70*/  F2FP.BF16.PACK_AB R21, R139, R138 ;  /* 0x0000008a8b15723e */ /* 0x000fe600000010ff */
[----:B------:R-:W-:Y:S01]  /*1ea80*/  F2FP.BF16.PACK_AB R22, R170, R165 ;  /* 0x000000a5aa16723e */ /* 0x000fe200000010ff */
[----:B------:R-:W-:Y:S01]  /*1ea90*/  MUFU.EX2 R60, R60 ;  /* 0x0000003c003c7308 */ /* 0x000fe20000000800 */
[----:B------:R-:W-:Y:S07]  /*1eaa0*/  F2FP.BF16.PACK_AB R23, R172, R167 ;  /* 0x000000a7ac17723e */ /* 0x000fee00000010ff */
[C---:B--2---:R-:W-:Y:S02]  /*1eab0*/  HMMA.16816.F32.BF16 R4, R20.reuse, R116, R4 ;  /* 0x000000741404723c */ /* 0x044fe40000041804 */
[----:B------:R-:W-:Y:S06]  /*1eac0*/  MUFU.EX2 R61, R61 ;  /* 0x0000003d003d7308 */ /* 0x000fec0000000800 */
[C---:B------:R-:W-:Y:S01]  /*1ead0*/  HMMA.16816.F32.BF16 R8, R20.reuse, R118, R8 ;  /* 0x000000761408723c */ /* 0x040fe20000041808 */
[----:B------:R-:W1:Y:S03]  /*1eae0*/  LDSM.16.MT88.4 R116, [R148+0x11800] ;  /* 0x011800009474783b */ /* 0x000e660000004200 */
[----:B------:R-:W-:Y:S04]  /*1eaf0*/  MUFU.EX2 R62, R62 ;  /* 0x0000003e003e7308 */ /* 0x000fe80000000800 */
[C---:B------:R-:W-:Y:S06]  /*1eb00*/  HMMA.16816.F32.BF16 R68, R20.reuse, R32, R68 ;  /* 0x000000201444723c */ /* 0x040fec0000041844 */
[----:B------:R-:W-:Y:S02]  /*1eb10*/  MUFU.EX2 R63, R63 ;  /* 0x0000003f003f7308 */ /* 0x000fe40000000800 */
[C---:B------:R-:W-:Y:S01]  /*1eb20*/  HMMA.16816.F32.BF16 R72, R20.reuse, R34, R72 ;  /* 0x000000221448723c */ /* 0x040fe20000041848 */
[----:B------:R-:W2:Y:S07]  /*1eb30*/  LDSM.16.MT88.4 R32, [R221+0x11800] ;  /* 0x01180000dd20783b */ /* 0x000eae0000004200 */
        /* <DEDUP_REMOVED lines=101> */
[----:B------:R-:W-:Y:S06]  /*1f190*/  MUFU.EX2 R34, R34 ;  /* 0x0000002200227308 */ /* 0x000fec0000000800 */
[----:B------:R-:W-:Y:S01]  /*1f1a0*/  FADD.FTZ R37, R153, R150 ;  /* 0x0000009699257221 */ /* 0x000fe20000010000 */
[C---:B------:R-:W-:Y:S03]  /*1f1b0*/  HMMA.16816.F32.BF16 R88, R20.reuse, R38, R88 ;  /* 0x000000261458723c */ /* 0x040fe60000041858 */
[----:B------:R-:W4:Y:S01]  /*1f1c0*/  MUFU.EX2 R35, R158 ;  /* 0x0000009e00237308 */ /* 0x000f220000000800 */
[----:B------:R-:W-:Y:S04]  /*1f1d0*/  FADD.FTZ R37, R154, R37 ;  /* 0x000000259a257221 */ /* 0x000fe80000010000 */
[C---:B-1----:R-:W-:Y:S04]  /*1f1e0*/  HMMA.16816.F32.BF16 R92, R20.reuse, R28, R92 ;  /* 0x0000001c145c723c */ /* 0x042fe8000004185c */
[----:B------:R-:W-:Y:S04]  /*1f1f0*/  FADD.FTZ R2, R144, R37 ;  /* 0x0000002590027221 */ /* 0x000fe80000010000 */
[C---:B------:R-:W-:Y:S01]  /*1f200*/  HMMA.16816.F32.BF16 R96, R20.reuse, R30, R96 ;  /* 0x0000001e1460723c */ /* 0x040fe20000041860 */
[----:B------:R-:W1:Y:S03]  /*1f210*/  LDSM.16.MT88.4 R28, [R220+0xf800] ;  /* 0x00f80000dc1c783b */ /* 0x000e660000004200 */
[----:B------:R-:W-:Y:S04]  /*1f220*/  FADD.FTZ R2, R145, R2 ;  /* 0x0000000291027221 */ /* 0x000fe80000010000 */
[C---:B------:R-:W-:Y:S04]  /*1f230*/  HMMA.16816.F32.BF16 R100, R20.reuse, R40, R100 ;  /* 0x000000281464723c */ /* 0x040fe80000041864 */
[----:B------:R-:W-:Y:S04]  /*1f240*/  FADD.FTZ R157, R157, R2 ;  /* 0x000000029d9d7221 */ /* 0x000fe80000010000 */
[C---:B------:R-:W-:Y:S04]  /*1f250*/  HMMA.16816.F32.BF16 R12, R20.reuse, R42, R12 ;  /* 0x0000002a140c723c */ /* 0x040fe8000004180c */
[----:B------:R-:W-:Y:S04]  /*1f260*/  FADD.FTZ R162, R162, R157 ;  /* 0x0000009da2a27221 */ /* 0x000fe80000010000 */
        /* <DEDUP_REMOVED lines=29> */
[C---:B------:R-:W-:Y:S01]  /*1f440*/  HMMA.16816.F32.BF16 R88, R20.reuse, R6, R88 ;  /* 0x000000061458723c */ /* 0x040fe20000041858 */
[----:B------:R-:W1:Y:S02]  /*1f450*/  LDSM.16.MT88.4 R4, [R220+0x13800] ;  /* 0x01380000dc04783b */ /* 0x000e640000004200 */
[----:B------:R-:W-:Y:S02]  /*1f460*/  FADD.FTZ R142, R142, R25 ;  /* 0x000000198e8e7221 */ /* 0x000fe40000010000 */
[----:B------:R-:W-:Y:S02]  /*1f470*/  FADD.FTZ R2, R136, R141 ;  /* 0x0000008d88027221 */ /* 0x000fe40000010000 */
[----:B------:R-:W-:Y:S01]  /*1f480*/  FADD.FTZ R143, R143, R142 ;  /* 0x0000008e8f8f7221 */ /* 0x000fe20000010000 */
[C---:B----4-:R-:W-:Y:S04]  /*1f490*/  HMMA.16816.F32.BF16 R92, R20.reuse, R8, R92 ;  /* 0x00000008145c723c */ /* 0x050fe8000004185c */
[----:B------:R-:W-:Y:S02]  /*1f4a0*/  FADD.FTZ R0, R138, R143 ;  /* 0x0000008f8a007221 */ /* 0x000fe40000010000 */
[----:B------:R-:W-:Y:S01]  /*1f4b0*/  FADD.FTZ R2, R137, R2 ;  /* 0x0000000289027221 */ /* 0x000fe20000010000 */
[----:B------:R-:W-:Y:S01]  /*1f4c0*/  MOV R137, R134 ;  /* 0x0000008600897202 */ /* 0x000fe20000000f00 */
[----:B------:R-:W-:Y:S01]  /*1f4d0*/  FADD.FTZ R0, R139, R0 ;  /* 0x000000008b007221 */ /* 0x000fe20000010000 */
[C---:B------:R-:W-:Y:S01]  /*1f4e0*/  HMMA.16816.F32.BF16 R96, R20.reuse, R10, R96 ;  /* 0x0000000a1460723c */ /* 0x040fe20000041860 */
[----:B------:R-:W2:Y:S02]  /*1f4f0*/  LDSM.16.MT88.4 R8, [R219+0x13800] ;  /* 0x01380000db08783b */ /* 0x000ea40000004200 */
        /* <DEDUP_REMOVED lines=18> */
[----:B------:R-:W-:Y:S02]  /*1f620*/  FADD.FTZ R0, R119, R0 ;  /* 0x0000000077007221 */ /* 0x000fe40000010000 */
[----:B------:R-:W-:Y:S02]  /*1f630*/  FADD.FTZ R2, R117, R2 ;  /* 0x0000000275027221 */ /* 0x000fe40000010000 */
[C---:B--2---:R-:W-:Y:S03]  /*1f640*/  HMMA.16816.F32.BF16 R116, R20.reuse, R8, R16 ;  /* 0x000000081474723c */ /* 0x044fe60000041810 */
[----:B------:R-:W-:Y:S01]  /*1f650*/  FADD.FTZ R5, R179, R0 ;  /* 0x00000000b3057221 */ /* 0x000fe20000010000 */
[----:B------:R-:W-:Y:S01]  /*1f660*/  MOV R0, R3 ;  /* 0x0000000300007202 */ /* 0x000fe20000000f00 */
        /* <DEDUP_REMOVED lines=21> */
.L_x_3918:
[----:B------:R-:W-:Y:S02]  /*1f7c0*/  ULDC.64 UR4, c[0x0][0x118] ;  /* 0x0000460000047ab9 */ /* 0x000fe40000000a00 */
[----:B------:R1:W5:Y:S01]  /*1f7d0*/  LD.E R0, [R132.64+0xd8] ;  /* 0x0000d80484007980 */ /* 0x000362000c101900 */
[----:B------:R-:W-:-:S02]  /*1f7e0*/  MOV R5, 0x1f ;  /* 0x0000001f00057802 */ /* 0x000fc40000000f00 */
[----:B------:R-:W-:Y:S01]  /*1f7f0*/  MOV R4, 0xffffffff ;  /* 0xffffffff00047802 */ /* 0x000fe20000000f00 */
[----:B------:R-:W-:Y:S05]  /*1f800*/  BRA.DIV ~URZ, `(.L_x_3928) ;  /* 0x000010b27f007947 */ /* 0x000fea000b800000 */
[----:B------:R2:W3:Y:S02]  /*1f810*/  SHFL.BFLY PT, R8, R251, 0x2, 0x1f ;  /* 0x0c401f00fb087f89 */ /* 0x0004e400000e0000 */
.L_x_3932:
[----:B--23--:R-:W-:Y:S01]  /*1f820*/  FADD.FTZ R251, R8, R251 ;  /* 0x000000fb08fb7221 */ /* 0x00cfe20000010000 */
[----:B------:R-:W-:Y:S05]  /*1f830*/  BRA.DIV ~URZ, `(.L_x_3929) ;  /* 0x000010c27f007947 */ /* 0x000fea000b800000 */
[----:B------:R-:W2:Y:S04]  /*1f840*/  SHFL.BFLY PT, R4, R249, 0x2, 0x1f ;  /* 0x0c401f00f9047f89 */ /* 0x000ea800000e0000 */
[----:B------:R-:W3:Y:S01]  /*1f850*/  SHFL.BFLY PT, R2, R251, 0x1, 0x1f ;  /* 0x0c201f00fb027f89 */ /* 0x000ee200000e0000 */
[----:B--2---:R-:W-:Y:S02]  /*1f860*/  FADD.FTZ R9, R4, R249 ;  /* 0x000000f904097221 */ /* 0x004fe40000010000 */
[----:B---3--:R-:W-:-:S03]  /*1f870*/  FADD.FTZ R2, R251, R2 ;  /* 0x00000002fb027221 */ /* 0x008fc60000010000 */
[----:B------:R2:W3:Y:S04]  /*1f880*/  SHFL.BFLY PT, R8, R9, 0x1, 0x1f ;  /* 0x0c201f0009087f89 */ /* 0x0004e800000e0000 */
.L_x_3933:
        /* <DEDUP_REMOVED lines=11> */
[CC--:B--2---:R-:W-:Y:S02]  /*1f940*/  LEA.HI R9, R8.reuse, R7.reuse, RZ, 0x2 ;  /* 0x0000000708097211 */ /* 0x0c4fe400078f10ff */
[----:B------:R-:W-:Y:S02]  /*1f950*/  LEA.HI R8, R8, R7, RZ, 0x5 ;  /* 0x0000000708087211 */ /* 0x000fe400078f28ff */
[--C-:B------:R-:W-:Y:S02]  /*1f960*/  SHF.R.S32.HI R10, RZ, 0x2, R9.reuse ;  /* 0x00000002ff0a7819 */ /* 0x100fe40000011409 */
[----:B------:R-:W-:Y:S01]  /*1f970*/  SHF.R.S32.HI R11, RZ, 0x1f, R9 ;  /* 0x0000001fff0b7819 */ /* 0x000fe20000011409 */
[C---:B---3--:R-:W-:Y:S01]  /*1f980*/  FMUL.FTZ R128, R6.reuse, R128 ;  /* 0x0000008006807220 */ /* 0x048fe20000410000 */
[----:B------:R-:W-:Y:S01]  /*1f990*/  LOP3.LUT R14, R9, 0x1ffffffc, RZ, 0xc0, !PT ;  /* 0x1ffffffc090e7812 */ /* 0x000fe200078ec0ff */
[C---:B------:R-:W-:Y:S01]  /*1f9a0*/  FMUL.FTZ R129, R6.reuse, R129 ;  /* 0x0000008106817220 */ /* 0x040fe20000410000 */
[----:B------:R-:W-:Y:S01]  /*1f9b0*/  LEA.HI R11, R11, R10, RZ, 0x3 ;  /* 0x0000000a0b0b7211 */ /* 0x000fe200078f18ff */
[C---:B------:R-:W-:Y:S01]  /*1f9c0*/  FMUL.FTZ R124, R6.reuse, R124 ;  /* 0x0000007c067c7220 */ /* 0x040fe20000410000 */
[----:B------:R-:W-:Y:S01]  /*1f9d0*/  SHF.R.S32.HI R9, RZ, 0x5, R8 ;  /* 0x00000005ff097819 */ /* 0x000fe20000011408 */
[C---:B------:R-:W-:Y:S01]  /*1f9e0*/  FMUL.FTZ R125, R6.reuse, R125 ;  /* 0x0000007d067d7220 */ /* 0x040fe20000410000 */
[----:B------:R-:W-:Y:S01]  /*1f9f0*/  LOP3.LUT R11, R11, 0xfffffff8, RZ, 0xc0, !PT ;  /* 0xfffffff80b0b7812 */ /* 0x000fe200078ec0ff */
[----:B------:R-:W-:Y:S01]  /*1fa00*/  FMUL.FTZ R68, R6, R68 ;  /* 0x0000004406447220 */ /* 0x000fe20000410000 */
[----:B------:R-:W-:Y:S01]  /*1fa10*/  IADD3 R14, -R14, R7, RZ ;  /* 0x000000070e0e7210 */ /* 0x000fe20007ffe1ff */
[----:B------:R-:W-:Y:S01]  /*1fa20*/  FMUL.FTZ R69, R6, R69 ;  /* 0x0000004506457220 */ /* 0x000fe20000410000 */
[----:B------:R-:W-:Y:S01]  /*1fa30*/  IADD3 R10, R10, -R11, RZ ;  /* 0x8000000b0a0a7210 */ /* 0x000fe20007ffe0ff */
[C---:B------:R-:W-:Y:S01]  /*1fa40*/  FMUL.FTZ R72, R6.reuse, R72 ;  /* 0x0000004806487220 */ /* 0x040fe20000410000 */
[----:B------:R-:W-:Y:S01]  /*1fa50*/  LEA R11, R9, R14, 0x9 ;  /* 0x0000000e090b7211 */ /* 0x000fe200078e48ff */
[----:B------:R-:W-:Y:S01]  /*1fa60*/  FMUL.FTZ R73, R6, R73 ;  /* 0x0000004906497220 */ /* 0x000fe20000410000 */
[----:B------:R-:W-:Y:S01]  /*1fa70*/  SHF.L.U32 R12, R10, 0x6, RZ ;  /* 0x000000060a0c7819 */ /* 0x000fe200000006ff */
[----:B------:R-:W-:Y:S01]  /*1fa80*/  FMUL.FTZ R76, R6, R76 ;  /* 0x0000004c064c7220 */ /* 0x000fe20000410000 */
[----:B------:R-:W-:Y:S01]  /*1fa90*/  LOP3.LUT R13, R10, 0x1, RZ, 0xc0, !PT ;  /* 0x000000010a0d7812 */ /* 0x000fe200078ec0ff */
[----:B------:R-:W-:Y:S01]  /*1faa0*/  FMUL.FTZ R77, R6, R77 ;  /* 0x0000004d064d7220 */ /* 0x000fe20000410000 */
[----:B------:R-:W-:Y:S01]  /*1fab0*/  LOP3.LUT R12, R12, 0x1c0, RZ, 0xc0, !PT ;  /* 0x000001c00c0c7812 */ /* 0x000fe200078ec0ff */
[C---:B------:R-:W-:Y:S01]  /*1fac0*/  FMUL.FTZ R80, R6.reuse, R80 ;  /* 0x0000005006507220 */ /* 0x040fe20000410000 */
[----:B------:R-:W-:Y:S01]  /*1fad0*/  ISETP.NE.U32.AND P0, PT, R13, 0x1, PT ;  /* 0x000000010d00780c */ /* 0x000fe20003f05070 */
[----:B------:R-:W-:Y:S01]  /*1fae0*/  FMUL.FTZ R81, R6, R81 ;  /* 0x0000005106517220 */ /* 0x000fe20000410000 */
[----:B------:R-:W-:Y:S01]  /*1faf0*/  LEA.HI R12, R12, R12, RZ, 0x1d ;  /* 0x0000000c0c0c7211 */ /* 0x000fe200078fe8ff */
[----:B------:R-:W-:Y:S01]  /*1fb00*/  FMUL.FTZ R84, R6, R84 ;  /* 0x0000005406547220 */ /* 0x000fe20000410000 */
[----:B------:R-:W-:Y:S01]  /*1fb10*/  R2P PR, R10, 0x6 ;  /* 0x000000060a007804 */ /* 0x000fe20000000000 */
[C---:B------:R-:W-:Y:S01]  /*1fb20*/  FMUL.FTZ R85, R6.reuse, R85 ;  /* 0x0000005506557220 */ /* 0x040fe20000410000 */
[----:B------:R-:W-:Y:S01]  /*1fb30*/  LEA R11, R11, R12, 0x1 ;  /* 0x0000000c0b0b7211 */ /* 0x000fe200078e08ff */
[----:B------:R-:W-:-:S02]  /*1fb40*/  FMUL.FTZ R88, R6, R88 ;  /* 0x0000005806587220 */ /* 0x000fc40000410000 */
[C---:B------:R-:W-:Y:S01]  /*1fb50*/  FMUL.FTZ R89, R6.reuse, R89 ;  /* 0x0000005906597220 */ /* 0x040fe20000410000 */
[----:B------:R-:W-:Y:S01]  /*1fb60*/  SHF.L.U32 R10, R11, 0x2, RZ ;  /* 0x000000020b0a7819 */ /* 0x000fe200000006ff */
[C---:B------:R-:W-:Y:S01]  /*1fb70*/  FMUL.FTZ R92, R6.reuse, R92 ;  /* 0x0000005c065c7220 */ /* 0x040fe20000410000 */
[----:B------:R-:W-:Y:S01]  /*1fb80*/  STS.64 [R11.X4], R128 ;  /* 0x000000800b007388 */ /* 0x000fe20000004a00 */
[----:B------:R-:W-:Y:S01]  /*1fb90*/  FMUL.FTZ R93, R6, R93 ;  /* 0x0000005d065d7220 */ /* 0x000fe20000410000 */
[----:B------:R-:W-:Y:S01]  /*1fba0*/  IADD3 R12, R10, -0x20, RZ ;  /* 0xffffffe00a0c7810 */ /* 0x000fe20007ffe0ff */
[----:B------:R-:W-:Y:S01]  /*1fbb0*/  FMUL.FTZ R96, R6, R96 ;  /* 0x0000006006607220 */ /* 0x000fe20000410000 */
[----:B------:R-:W-:Y:S01]  /*1fbc0*/  @P0 IADD3 R12, R10, 0x20, RZ ;  /* 0x000000200a0c0810 */ /* 0x000fe20007ffe0ff */
        /* <DEDUP_REMOVED lines=14> */
[----:B----4-:R-:W-:-:S02]  /*1fcb0*/  FMUL.FTZ R131, R5, R131 ;  /* 0x0000008305837220 */ /* 0x010fc40000410000 */
[C---:B------:R-:W-:Y:S02]  /*1fcc0*/  FMUL.FTZ R130, R5.reuse, R130 ;  /* 0x0000008205827220 */ /* 0x040fe40000410000 */
[C---:B------:R-:W-:Y:S02]  /*1fcd0*/  FMUL.FTZ R127, R5.reuse, R127 ;  /* 0x0000007f057f7220 */ /* 0x040fe40000410000 */
        /* <DEDUP_REMOVED lines=32> */
[----:B------:R-:W-:Y:S02]  /*1fee0*/  SEL R5, R6, 0xffffffc0, !P1 ;  /* 0xffffffc006057807 */ /* 0x000fe40004800000 */
[----:B------:R-:W-:Y:S02]  /*1fef0*/  MOV R6, 0x80 ;  /* 0x0000008000067802 */ /* 0x000fe40000000f00 */
[----:B------:R-:W-:Y:S02]  /*1ff00*/  IADD3 R13, R10, R5, RZ ;  /* 0x000000050a0d7210 */ /* 0x000fe40007ffe0ff */
[----:B------:R-:W-:Y:S02]  /*1ff10*/  SEL R15, R6, 0xffffff80, !P2 ;  /* 0xffffff80060f7807 */ /* 0x000fe40005000000 */
[----:B------:R-:W-:Y:S01]  /*1ff20*/  IADD3 R6, R5, R12, RZ ;  /* 0x0000000c05067210 */ /* 0x000fe20007ffe0ff */
[----:B------:R-:W-:Y:S01]  /*1ff30*/  STS.64 [R13], R68 ;  /* 0x000000440d007388 */ /* 0x000fe20000000a00 */
[----:B------:R-:W-:-:S02]  /*1ff40*/  IADD3 R14, R10, R15, RZ ;  /* 0x0000000f0a0e7210 */ /* 0x000fc40007ffe0ff */
[----:B------:R-:W-:Y:S01]  /*1ff50*/  IADD3 R16, R15, R12, RZ ;  /* 0x0000000c0f107210 */ /* 0x000fe20007ffe0ff */
[----:B------:R-:W-:Y:S01]  /*1ff60*/  STS.64 [R13+0x800], R70 ;  /* 0x000800460d007388 */ /* 0x000fe20000000a00 */
[-C--:B------:R-:W-:Y:S02]  /*1ff70*/  IADD3 R17, R13, R15.reuse, RZ ;  /* 0x0000000f0d117210 */ /* 0x080fe40007ffe0ff */
        /* <DEDUP_REMOVED lines=26> */
[----:B------:R-:W-:Y:S04]  /*20120*/  STS.64 [R15+0x4800], R114 ;  /* 0x004800720f007388 */ /* 0x000fe80000000a00 */
[----:B--2---:R-:W2:Y:S04]  /*20130*/  LD.E.64 R10, [R132.64+0xb0] ;  /* 0x0000b004840a7980 */ /* 0x004ea8000c101b00 */
[----:B---3--:R-:W3:Y:S01]  /*20140*/  LD.E R6, [R132.64+0x60] ;  /* 0x0000600484067980 */ /* 0x008ee2000c101900 */
[----:B------:R-:W-:-:S02]  /*20150*/  SHF.L.U32 R79, R201, 0x6, RZ ;  /* 0x00000006c94f7819 */ /* 0x000fc400000006ff */
[----:B------:R-:W-:Y:S01]  /*20160*/  LEA.HI R13, R200, R200, RZ, 0x1 ;  /* 0x000000c8c80d7211 */ /* 0x000fe200078f08ff */
[----:B------:R4:W5:Y:S01]  /*20170*/  LD.E R5, [R132.64+0xcc] ;  /* 0x0000cc0484057980 */ /* 0x000962000c101900 */
[----:B------:R-:W-:Y:S02]  /*20180*/  LOP3.LUT R79, R79, 0x1c0, RZ, 0xc0, !PT ;  /* 0x000001c04f4f7812 */ /* 0x000fe400078ec0ff */
[C---:B------:R-:W-:Y:S01]  /*20190*/  SHF.L.U32 R12, R13.reuse, 0x2, RZ ;  /* 0x000000020d0c7819 */ /* 0x040fe200000006ff */
[----:B------:R4:W5:Y:S01]  /*201a0*/  LD.E.64 R80, [R132.64+0x78] ;  /* 0x0000780484507980 */ /* 0x000962000c101b00 */
[----:B------:R-:W-:Y:S02]  /*201b0*/  LOP3.LUT R13, R13, 0xffffffe, RZ, 0xc0, !PT ;  /* 0x0ffffffe0d0d7812 */ /* 0x000fe400078ec0ff */
[----:B------:R-:W-:Y:S01]  /*201c0*/  LOP3.LUT R12, R79, 0x38, R12, 0xf8, !PT ;  /* 0x000000384f0c7812 */ /* 0x000fe200078ef80c */
[----:B------:R4:W5:Y:S01]  /*201d0*/  LD.E.64 R82, [R132.64+0xa8] ;  /* 0x0000a80484527980 */ /* 0x000962000c101b00 */
[----:B------:R-:W-:Y:S01]  /*201e0*/  SHF.R.U32.HI R79, RZ, 0x3, R79 ;  /* 0x00000003ff4f7819 */ /* 0x000fe2000001164f */
[----:B------:R-:W-:Y:S01]  /*201f0*/  @P4 MUFU.LG2 R2, R2 ;  /* 0x0000000200024308 */ /* 0x000fe20000000c00 */
[----:B------:R-:W-:Y:S01]  /*20200*/  LOP3.LUT R8, R8, 0xffffffe0, RZ, 0xc0, !PT ;  /* 0xffffffe008087812 */ /* 0x000fe200078ec0ff */
[----:B------:R-:W-:Y:S01]  /*20210*/  BSSY B0, `(.L_x_3930) ;  /* 0x000003b000007945 */ /* 0x000fe20003800000 */
[----:B------:R-:W-:-:S02]  /*20220*/  LOP3.LUT R79, R12, R79, RZ, 0x3c, !PT ;  /* 0x0000004f0c4f7212 */ /* 0x000fc400078e3cff */
[----:B------:R-:W-:Y:S02]  /*20230*/  IADD3 R12, R200, -R13, RZ ;  /* 0x8000000dc80c7210 */ /* 0x000fe40007ffe0ff */
[----:B------:R-:W-:Y:S01]  /*20240*/  SHF.R.S32.HI R13, RZ, 0x1f, R202 ;  /* 0x0000001fff0d7819 */ /* 0x000fe200000114ca */
[----:B------:R-:W1:Y:S01]  /*20250*/  @P3 MUFU.LG2 R4, R4 ;  /* 0x0000000400043308 */ /* 0x000e620000000c00 */
[----:B------:R-:W-:Y:S02]  /*20260*/  IADD3 R8, -R8, R7, RZ ;  /* 0x0000000708087210 */ /* 0x000fe40007ffe1ff */
[----:B------:R-:W-:Y:S01]  /*20270*/  LEA.HI R76, R13, R202, RZ, 0x5 ;  /* 0x000000ca0d4c7211 */ /* 0x000fe200078f28ff */
[----:B------:R-:W-:Y:S01]  /*20280*/  BAR.SYNC.DEFER_BLOCKING 0x0 ;  /* 0x0000000000007b1d */ /* 0x000fe20000010000 */
[----:B------:R-:W-:Y:S02]  /*20290*/  LOP3.LUT P0, RZ, R8, 0x3, RZ, 0xc0, !PT ;  /* 0x0000000308ff7812 */ /* 0x000fe4000780c0ff */
[----:B------:R-:W-:-:S02]  /*202a0*/  LOP3.LUT R77, R76, 0xffffffe0, RZ, 0xc0, !PT ;  /* 0xffffffe04c4d7812 */ /* 0x000fc400078ec0ff */
[----:B------:R-:W-:Y:S02]  /*202b0*/  SHF.R.S32.HI R76, RZ, 0x1f, R9 ;  /* 0x0000001fff4c7819 */ /* 0x000fe40000011409 */
[----:B------:R-:W-:Y:S02]  /*202c0*/  IADD3 R77, -R77, R202, RZ ;  /* 0x000000ca4d4d7210 */ /* 0x000fe40007ffe1ff */
[----:B------:R-:W-:Y:S02]  /*202d0*/  LEA.HI R78, R76, R9, RZ, 0x2 ;  /* 0x000000094c4e7211 */ /* 0x000fe400078f10ff */
[----:B------:R-:W-:Y:S01]  /*202e0*/  SHF.R.S32.HI R76, RZ, 0x1f, R77 ;  /* 0x0000001fff4c7819 */ /* 0x000fe2000001144d */
[----:B-1----:R-:W-:Y:S01]  /*202f0*/  @P3 FMUL.FTZ R4, R4, 0.69314718246459960938 ;  /* 0x3f31721804043820 */ /* 0x002fe20000410000 */
[----:B------:R-:W-:Y:S02]  /*20300*/  LEA R79, R12, R79, 0x2 ;  /* 0x0000004f0c4f7211 */ /* 0x000fe400078e10ff */
[----:B------:R-:W-:-:S02]  /*20310*/  LOP3.LUT R78, R78, 0xffffffc, RZ, 0xc0, !PT ;  /* 0x0ffffffc4e4e7812 */ /* 0x000fc400078ec0ff */
[----:B------:R-:W-:Y:S01]  /*20320*/  LEA.HI R76, R76, R77, RZ, 0x2 ;  /* 0x0000004d4c4c7211 */ /* 0x000fe200078f10ff */
[----:B------:R-:W-:Y:S01]  /*20330*/  @P4 FMUL.FTZ R77, R2, 0.69314718246459960938 ;  /* 0x3f317218024d4820 */ /* 0x000fe20000410000 */
[----:B------:R-:W-:Y:S02]  /*20340*/  SHF.L.U32 R8, R235, 0x6, RZ ;  /* 0x00000006eb087819 */ /* 0x000fe400000006ff */
[----:B------:R-:W-:Y:S02]  /*20350*/  IADD3 R78, R9, -R78, RZ ;  /* 0x8000004e094e7210 */ /* 0x000fe40007ffe0ff */
[----:B------:R-:W-:Y:S01]  /*20360*/  MOV R7, 0xff800000 ;  /* 0xff80000000077802 */ /* 0x000fe20000000f00 */
[----:B------:R-:W1:Y:S01]  /*20370*/  LDS.128 R72, [R79.X4] ;  /* 0x000000004f487984 */ /* 0x000e620000004c00 */
[----:B------:R-:W-:Y:S01]  /*20380*/  MOV R9, 0xff800000 ;  /* 0xff80000000097802 */ /* 0x000fe20000000f00 */
[-C--:B-----5:R-:W-:Y:S02]  /*20390*/  @P4 FFMA.FTZ R7, R134, R0.reuse, R77 ;  /* 0x0000000086074223 */ /* 0x0a0fe4000001004d */
[----:B------:R-:W1:Y:S01]  /*203a0*/  LDS.128 R68, [R79.X4+0x800] ;  /* 0x000800004f447984 */ /* 0x000e620000004c00 */
[----:B------:R-:W-:-:S03]  /*203b0*/  @P3 FFMA.FTZ R9, R3, R0, R4 ;  /* 0x0000000003093223 */ /* 0x000fc60000010004 */
        /* <DEDUP_REMOVED lines=14> */
[----:B----4-:R-:W-:-:S04]  /*204a0*/  SHF.R.S32.HI R79, RZ, 0x2, R76 ;  /* 0x00000002ff4f7819 */ /* 0x010fc8000001144c */
[----:B------:R-:W-:Y:S01]  /*204b0*/  LEA R78, R78, R79, 0x4 ;  /* 0x0000004f4e4e7211 */ /* 0x000fe200078e20ff */
[----:B--2---:R-:W-:-:S04]  /*204c0*/  IMAD R10, R10, UR10, R239 ;  /* 0x0000000a0a0a7c24 */ /* 0x004fc8000f8e02ef */
[----:B---3--:R-:W-:-:S04]  /*204d0*/  IMAD R6, R10, R6, R237 ;  /* 0x000000060a067224 */ /* 0x008fc800078e02ed */
[----:B------:R-:W-:Y:S01]  /*204e0*/  IMAD R6, R11, R6, R8 ;  /* 0x000000060b067224 */ /* 0x000fe200078e0208 */
[----:B------:R-:W-:Y:S05]  /*204f0*/  @P0 BRA `(.L_x_3931) ;  /* 0x000000c000000947 */ /* 0x000fea0003800000 */
[----:B-1----:R-:W-:Y:S01]  /*20500*/  IMAD R3, R235, -0x40, R236 ;  /* 0xffffffc0eb037824 */ /* 0x002fe200078e02ec */
        /* <DEDUP_REMOVED lines=11> */
.L_x_3931:
[----:B-1----:R-:W-:Y:S05]  /*205c0*/  BSYNC B0 ;  /* 0x0000000000007941 */ /* 0x002fea0003800000 */
.L_x_3930:
[----:B------:R-:W-:Y:S01]  /*205d0*/  IMAD.SHL.U32 R8, R200, 0x4, RZ ;  /* 0x00000004c8087824 */ /* 0x000fe200078e00ff */
[----:B------:R-:W-:Y:S01]  /*205e0*/  IADD3 R3, R201, 0x10, RZ ;  /* 0x00000010c9037810 */ /* 0x000fe20007ffe0ff */
[----:B------:R-:W-:Y:S01]  /*205f0*/  IMAD R236, R235, -0x40, R236 ;  /* 0xffffffc0ebec7824 */ /* 0x000fe200078e02ec */
[----:B------:R-:W-:Y:S01]  /*20600*/  ULDC.64 UR4, c[0x0][0x118] ;  /* 0x0000460000047ab9 */ /* 0x000fe20000000a00 */
[----:B------:R-:W-:Y:S01]  /*20610*/  IMAD R6, R6, R5, RZ ;  /* 0x0000000506067224 */ /* 0x000fe200078e02ff */
[----:B------:R-:W-:Y:S01]  /*20620*/  SHF.R.S32.HI R9, RZ, 0x1f, R8 ;  /* 0x0000001fff097819 */ /* 0x000fe20000011408 */
[----:B------:R-:W-:Y:S01]  /*20630*/  IMAD.MOV.U32 R235, RZ, RZ, 0x0 ;  /* 0x00000000ffeb7424 */ /* 0x000fe200078e00ff */
[----:B------:R-:W-:-:S02]  /*20640*/  ISETP.GE.AND P4, PT, R3, R236, PT ;  /* 0x000000ec0300720c */ /* 0x000fc40003f86270 */
[C---:B------:R-:W-:Y:S01]  /*20650*/  IADD3 R3, R201.reuse, 0x20, RZ ;  /* 0x00000020c9037810 */ /* 0x040fe20007ffe0ff */
[C---:B------:R-:W-:Y:S01]  /*20660*/  IMAD.WIDE R10, R201.reuse, 0x80, R8 ;  /* 0x00000080c90a7825 */ /* 0x040fe200078e0208 */
[----:B------:R-:W-:Y:S02]  /*20670*/  IADD3 R5, R201, 0x8, RZ ;  /* 0x00000008c9057810 */ /* 0x000fe40007ffe0ff */
[----:B------:R-:W-:Y:S02]  /*20680*/  ISETP.GE.AND P2, PT, R3, R236, PT ;  /* 0x000000ec0300720c */ /* 0x000fe40003f46270 */
[----:B------:R-:W-:Y:S02]  /*20690*/  IADD3 R9, P0, R10, R6, RZ ;  /* 0x000000060a097210 */ /* 0x000fe40007f1e0ff */
[----:B------:R-:W-:Y:S02]  /*206a0*/  IADD3 R3, R201, 0x30, RZ ;  /* 0x00000030c9037810 */ /* 0x000fe40007ffe0ff */
[----:B------:R-:W-:-:S02]  /*206b0*/  LEA.HI.X.SX32 R7, R6, R11, 0x1, P0 ;  /* 0x0000000b06077211 */ /* 0x000fc400000f0eff */
[----:B------:R-:W-:Y:S02]  /*206c0*/  LEA R6, P0, R9, R80, 0x2 ;  /* 0x0000005009067211 */ /* 0x000fe400078010ff */
[-C--:B------:R-:W-:Y:S02]  /*206d0*/  ISETP.GE.AND P5, PT, R5, R236.reuse, PT ;  /* 0x000000ec0500720c */ /* 0x080fe40003fa6270 */
[----:B------:R-:W-:Y:S02]  /*206e0*/  LEA.HI.X R7, R9, R81, R7, 0x2, P0 ;  /* 0x0000005109077211 */ /* 0x000fe400000f1407 */
[-C--:B------:R-:W-:Y:S02]  /*206f0*/  ISETP.GE.AND P0, PT, R3, R236.reuse, PT ;  /* 0x000000ec0300720c */ /* 0x080fe40003f06270 */
[C---:B------:R-:W-:Y:S01]  /*20700*/  IADD3 R5, R201.reuse, 0x18, RZ ;  /* 0x00000018c9057810 */ /* 0x040fe20007ffe0ff */
[----:B------:R1:W-:Y:S01]  /*20710*/  @!P4 ST.E.128 [R6.64+0x2000], R64 ;  /* 0x002000400600c985 */ /* 0x0003e2000c101d04 */
[----:B------:R-:W-:-:S02]  /*20720*/  ISETP.GE.AND P6, PT, R201, R236, PT ;  /* 0x000000ecc900720c */ /* 0x000fc40003fc6270 */
[-C--:B------:R-:W-:Y:S01]  /*20730*/  ISETP.GE.AND P3, PT, R5, R236.reuse, PT ;  /* 0x000000ec0500720c */ /* 0x080fe20003f66270 */
[----:B------:R1:W-:Y:S01]  /*20740*/  @!P4 ST.E.128 [R6.64+0x2100], R32 ;  /* 0x002100200600c985 */ /* 0x0003e2000c101d04 */
[C---:B------:R-:W-:Y:S02]  /*20750*/  IADD3 R5, R201.reuse, 0x28, RZ ;  /* 0x00000028c9057810 */ /* 0x040fe40007ffe0ff */
[----:B------:R-:W-:Y:S01]  /*20760*/  IADD3 R201, R201, 0x38, RZ ;  /* 0x00000038c9c97810 */ /* 0x000fe20007ffe0ff */
[----:B------:R1:W-:Y:S01]  /*20770*/  @!P5 ST.E.128 [R6.64+0x1000], R68 ;  /* 0x001000440600d985 */ /* 0x0003e2000c101d04 */
[----:B------:R-:W-:-:S03]  /*20780*/  ISETP.GE.AND P1, PT, R5, R236, PT ;  /* 0x000000ec0500720c */ /* 0x000fc60003f26270 */
[----:B------:R1:W-:Y:S04]  /*20790*/  @!P0 ST.E.128 [R6.64+0x6000], R48 ;  /* 0x0060003006008985 */ /* 0x0003e8000c101d04 */
[----:B------:R1:W-:Y:S01]  /*207a0*/  @!P0 ST.E.128 [R6.64+0x6100], R16 ;  /* 0x0061001006008985 */ /* 0x0003e2000c101d04 */
[----:B------:R-:W-:-:S03]  /*207b0*/  ISETP.GE.AND P0, PT, R201, R236, PT ;  /* 0x000000ecc900720c */ /* 0x000fc60003f06270 */
[----:B------:R1:W-:Y:S04]  /*207c0*/  @!P6 ST.E.128 [R6.64+0x100], R40 ;  /* 0x000100280600e985 */ /* 0x0003e8000c101d04 */
[----:B------:R1:W-:Y:S04]  /*207d0*/  @!P5 ST.E.128 [R6.64+0x1100], R36 ;  /* 0x001100240600d985 */ /* 0x0003e8000c101d04 */
[----:B------:R1:W-:Y:S04]  /*207e0*/  @!P3 ST.E.128 [R6.64+0x3000], R60 ;  /* 0x0030003c0600b985 */ /* 0x0003e8000c101d04 */
[----:B------:R1:W-:Y:S04]  /*207f0*/  @!P3 ST.E.128 [R6.64+0x3100], R28 ;  /* 0x0031001c0600b985 */ /* 0x0003e8000c101d04 */
[----:B------:R1:W-:Y:S04]  /*20800*/  @!P2 ST.E.128 [R6.64+0x4000], R56 ;  /* 0x004000380600a985 */ /* 0x0003e8000c101d04 */
[----:B------:R1:W-:Y:S04]  /*20810*/  @!P2 ST.E.128 [R6.64+0x4100], R24 ;  /* 0x004100180600a985 */ /* 0x0003e8000c101d04 */
[----:B------:R1:W-:Y:S04]  /*20820*/  @!P1 ST.E.128 [R6.64+0x5000], R52 ;  /* 0x0050003406009985 */ /* 0x0003e8000c101d04 */
[----:B------:R1:W-:Y:S04]  /*20830*/  @!P1 ST.E.128 [R6.64+0x5100], R20 ;  /* 0x0051001406009985 */ /* 0x0003e8000c101d04 */
[----:B------:R1:W-:Y:S04]  /*20840*/  @!P6 ST.E.64 [R6.64], R72 ;  /* 0x000000480600e985 */ /* 0x0003e8000c101b04 */
[----:B------:R1:W-:Y:S01]  /*20850*/  @!P6 ST.E.64 [R6.64+0x8], R74 ;  /* 0x0000084a0600e985 */ /* 0x0003e2000c101b04 */
[----:B------:R-:W-:Y:S05]  /*20860*/  @P0 RET.REL.NODEC R234 `(_ZN5flash24flash_fwd_splitkv_kernelI23Flash_fwd_kernel_traitsILi128ELi64ELi128ELi4ELb0ELb0EN7cutlass10bfloat16_tE19Flash_kernel_traitsILi128ELi64ELi128ELi4ES3_EELb1ELb0ELb0ELb0ELb1ELb0ELb1ELb1EEEvNS_16Flash_fwd_paramsE) ;  /* 0xfffdf790ea000950 */ /* 0x000fea0003c3ffff */
[----:B------:R-:W-:Y:S01]  /*20870*/  MOV R235, 0x0 ;  /* 0x0000000000eb7802 */ /* 0x000fe20000000f00 */
[----:B------:R-:W-:-:S02]  /*20880*/  ULDC.64 UR4, c[0x0][0x118] ;  /* 0x0000460000047ab9 */ /* 0x000fc40000000a00 */
[----:B------:R2:W-:Y:S04]  /*20890*/  ST.E.128 [R6.64+0x7000], R44 ;  /* 0x0070002c06007985 */ /* 0x0005e8000c101d04 */
[----:B------:R2:W-:Y:S01]  /*208a0*/  ST.E.128 [R6.64+0x7100], R12 ;  /* 0x0071000c06007985 */ /* 0x0005e2000c101d04 */
[----:B------:R-:W-:Y:S05]  /*208b0*/  RET.REL.NODEC R234 `(_ZN5flash24flash_fwd_splitkv_kernelI23Flash_fwd_kernel_traitsILi128ELi64ELi128ELi4ELb0ELb0EN7cutlass10bfloat16_tE19Flash_kernel_traitsILi128ELi64ELi128ELi4ES3_EELb1ELb0ELb0ELb0ELb1ELb0ELb1ELb1EEEvNS_16Flash_fwd_paramsE) ;  /* 0xfffdf740ea007950 */ /* 0x000fea0003c3ffff */
.L_x_3928:
[----:B------:R-:W-:Y:S02]  /*208c0*/  MOV R7, 0x2 ;  /* 0x0000000200077802 */ /* 0x000fe40000000f00 */
[----:B------:R-:W-:Y:S02]  /*208d0*/  MOV R6, 0x208f0 ;  /* 0x000208f000067802 */ /* 0x000fe40000000f00 */
[----:B-1---5:R-:W-:Y:S05]  /*208e0*/  CALL.REL.NOINC `($__internal_22_$__cuda_sm70_shflsync_bfly_p) ;  /* 0x000000f000007944 */ /* 0x022fea0003c00000 */
[----:B-12---:R-:W-:Y:S05]  /*208f0*/  BRA `(.L_x_3932) ;  /* 0xffffef2000007947 */ /* 0x006fea000383ffff */
.L_x_3929:
[----:B------:R-:W-:Y:S02]  /*20900*/  MOV R7, 0x1 ;  /* 0x0000000100077802 */ /* 0x000fe40000000f00 */
[----:B------:R-:W-:Y:S02]  /*20910*/  MOV R6, 0x20930 ;  /* 0x0002093000067802 */ /* 0x000fe40000000f00 */
[----:B-1---5:R-:W-:Y:S05]  /*20920*/  CALL.REL.NOINC `($__internal_22_$__cuda_sm70_shflsync_bfly_p) ;  /* 0x000000b000007944 */ /* 0x022fea0003c00000 */
[----:B--2---:R-:W-:Y:S01]  /*20930*/  FADD.FTZ R2, R251, R8 ;  /* 0x00000008fb027221 */ /* 0x004fe20000010000 */
[----:B-1----:R-:W-:-:S02]  /*20940*/  MOV R251, R249 ;  /* 0x000000f900fb7202 */ /* 0x002fc40000000f00 */
[----:B------:R-:W-:Y:S02]  /*20950*/  MOV R7, 0x2 ;  /* 0x0000000200077802 */ /* 0x000fe40000000f00 */
[----:B------:R-:W-:Y:S02]  /*20960*/  MOV R6, 0x20980 ;  /* 0x0002098000067802 */ /* 0x000fe40000000f00 */
[----:B------:R-:W-:Y:S05]  /*20970*/  CALL.REL.NOINC `($__internal_22_$__cuda_sm70_shflsync_bfly_p) ;  /* 0x0000006000007944 */ /* 0x000fea0003c00000 */
[----:B--2---:R-:W-:Y:S01]  /*20980*/  FADD.FTZ R9, R249, R8 ;  /* 0x00000008f9097221 */ /* 0x004fe20000010000 */
[----:B-1----:R-:W-:Y:S02]  /*20990*/  MOV R7, 0x1 ;  /* 0x0000000100077802 */ /* 0x002fe40000000f00 */
[----:B------:R-:W-:Y:S02]  /*209a0*/  MOV R6, 0x209d0 ;  /* 0x000209d000067802 */ /* 0x000fe40000000f00 */
[----:B------:R-:W-:Y:S02]  /*209b0*/  MOV R251, R9 ;  /* 0x0000000900fb7202 */ /* 0x000fe40000000f00 */
[----:B------:R-:W-:Y:S05]  /*209c0*/  CALL.REL.NOINC `($__internal_22_$__cuda_sm70_shflsync_bfly_p) ;  /* 0x0000001000007944 */ /* 0x000fea0003c00000 */
[----:B-12---:R-:W-:Y:S05]  /*209d0*/  BRA `(.L_x_3933) ;  /* 0xffffeeb000007947 */ /* 0x006fea000383ffff */
        .weak           $__internal_22_$__cuda_sm70_shflsync_bfly_p
        .type           $__internal_22_$__cuda_sm70_shflsync_bfly_p,@function
        .size           $__internal_22_$__cuda_sm70_shflsync_bfly_p,(.L_x_8293 - $__internal_22_$__cuda_sm70_shflsync_bfly_p)
$__internal_22_$__cuda_sm70_shflsync_bfly_p:
[----:B------:R-:W-:Y:S01]  /*209e0*/  MOV R10, R6 ;  /* 0x00000006000a7202 */ /* 0x000fe20000000f00 */
[----:B------:R-:W-:Y:S04]  /*209f0*/  WARPSYNC R4 ;  /* 0x0000000400007348 */ /* 0x000fe80003800000 */
[----:B------:R-:W-:Y:S01]  /*20a00*/  MOV R11, 0x0 ;  /* 0x00000000000b7802 */ /* 0x000fe20000000f00 */
[----:B------:R1:W2:Y:S03]  /*20a10*/  SHFL.BFLY PT, R8, R251, R7, R5 ;  /* 0x0c000007fb087389 */ /* 0x0002a600000e0005 */
[----:B------:R-:W-:Y:S05]  /*20a20*/  RET.REL.NODEC R10 `(_ZN5flash24flash_fwd_splitkv_kernelI23Flash_fwd_kernel_traitsILi128ELi64ELi128ELi4ELb0ELb0EN7cutlass10bfloat16_tE19Flash_kernel_traitsILi128ELi64ELi128ELi4ES3_EELb1ELb0ELb0ELb0ELb1ELb0ELb1ELb1EEEvNS_16Flash_fwd_paramsE) ;  /* 0xfffdf5d00a007950 */ /* 0x000fea0003c3ffff */
.L_x_3934:
        /* <DEDUP_REMOVED lines=13> */
.L_x_8293:


//--------------------- .text._ZN5flash24flash_fwd_splitkv_kernelI23Flash_fwd_kernel_traitsILi128ELi64ELi128ELi4ELb0ELb0EN7cutlass10bfloat16_tE19Flash_kernel_traitsILi128ELi64ELi128ELi4ES3_EELb1ELb0ELb0ELb0ELb1ELb1ELb1ELb1EEEvNS_16Flash_fwd_paramsE --------------------------
	.section	.text._ZN5flash24flash_fwd_splitkv_kernelI23Flash_fwd_kernel_traitsILi128ELi64ELi128ELi4ELb0ELb0EN7cutlass10bfloat16_tE19Flash_kernel_traitsILi128ELi64ELi128ELi4ES3_EELb1ELb0ELb0ELb0ELb1ELb1ELb1ELb1EEEvNS_16Flash_fwd_paramsE,"ax",@progbits
	.sectioninfo	@"SHI_REGISTERS=255"
	.align	128
        .global         _ZN5flash24flash_fwd_splitkv_kernelI23Flash_fwd_kernel_traitsILi128ELi64ELi128ELi4ELb0ELb0EN7cutlass10bfloat16_tE19Flash_kernel_traitsILi128ELi64ELi128ELi4ES3_EELb1ELb0ELb0ELb0ELb1ELb1ELb1ELb1EEEvNS_16Flash_fwd_paramsE
        .type           _ZN5flash24flash_fwd_splitkv_kernelI23Flash_fwd_kernel_traitsILi128ELi64ELi128ELi4ELb0ELb0EN7cutlass10bfloat16_tE19Flash_kernel_traitsILi128ELi64ELi128ELi4ES3_EELb1ELb0ELb0ELb0ELb1ELb1ELb1ELb1EEEvNS_16Flash_fwd_paramsE,@function
        .size           _ZN5flash24flash_fwd_splitkv_kernelI23Flash_fwd_kernel_traitsILi128ELi64ELi128ELi4ELb0ELb0EN7cutlass10bfloat16_tE19Flash_kernel_traitsILi128ELi64ELi128ELi4ES3_EELb1ELb0ELb0ELb0ELb1ELb1ELb1ELb1EEEvNS_16Flash_fwd_paramsE,(.L_x_8295 - _ZN5flash24flash_fwd_splitkv_kernelI23Flash_fwd_kernel_traitsILi128ELi64ELi128ELi4ELb0ELb0EN7cutlass10bfloat16_tE19Flash_kernel_traitsILi128ELi64ELi128ELi4ES3_EELb1ELb0ELb0ELb0ELb1ELb1ELb1ELb1EEEvNS_16Flash_fwd_paramsE)
        .other          _ZN5flash24flash_fwd_splitkv_kernelI23Flash_fwd_kernel_traitsILi128ELi64ELi128ELi4ELb0ELb0EN7cutlass10bfloat16_tE19Flash_kernel_traitsILi128ELi64ELi128ELi4ES3_EELb1ELb0ELb0ELb0ELb1ELb1ELb1ELb1EEEvNS_16Flash_fwd_paramsE,@"STO_CUDA_ENTRY STV_DEFAULT"
_ZN5flash24flash_fwd_splitkv_kernelI23Flash_fwd_kernel_traitsILi128ELi64ELi128ELi4ELb0ELb0EN7cutlass10bfloat16_tE19Flash_kernel_traitsILi128ELi64ELi128ELi4ES3_EELb1ELb0ELb0ELb0ELb1ELb1ELb1ELb1EEEvNS_16Flash_fwd_paramsE:
.text._ZN5flash24flash_fwd_splitkv_kernelI23Flash_fwd_kernel_traitsILi128ELi64ELi128ELi4ELb0ELb0EN7cutlass10bfloat16_tE19Flash_kernel_traitsILi128ELi64ELi128ELi4ES3_EELb1ELb0ELb0ELb0ELb1ELb1ELb1ELb1EEEvNS_16Flash_fwd_paramsE:
        /* <DEDUP_REMOVED lines=29> */
[----:B---34-:R-:W-:Y:S05]  /*01d0*/  CALL.REL.NOINC `($_ZN5flash24flash_fwd_splitkv_kernelI23Flash_fwd_kernel_traitsILi128ELi64ELi128ELi4ELb0ELb0EN7cutlass10bfloat16_tE19Flash_kernel_traitsILi128ELi64ELi128ELi4ES3_EELb1ELb0ELb0ELb0ELb1ELb1ELb1ELb1EEEvNS_16Flash_fwd_paramsE$_ZN5flash30compute_attn_1rowblock_splitkvI23Flash_fwd_kernel_traitsILi128ELi64ELi128ELi4ELb0ELb0EN7cutlass10bfloat16_tE19Flash_kernel_traitsILi128ELi64ELi128ELi4ES3_EELb1ELb0ELb0ELb0ELb1ELb1ELb1ELb1ENS_16Flash_fwd_paramsEEEvRKT8_iiiii) ;  /* 0x0000002000007944 */ /* 0x018fea0003c00000 */
[----:B------:R-:W-:Y:S05]  /*01e0*/  BSYNC B3 ;  /* 0x0000000000037941 */ /* 0x000fea0003800000 */
.L_x_3935:
[----:B------:R-:W-:Y:S05]  /*01f0*/  EXIT ;  /* 0x000000000000794d */ /* 0x000fea0003800000 */
        .type           $_ZN5flash24flash_fwd_splitkv_kernelI23Flash_fwd_kernel_traitsILi128ELi64ELi128ELi4ELb0ELb0EN7cutlass10bfloat16_tE19Flash_kernel_traitsILi128ELi64ELi128ELi4ES3_EELb1ELb0ELb0ELb0ELb1ELb1ELb1ELb1EEEvNS_16Flash_fwd_paramsE$_ZN5flash30compute_attn_1rowblock_splitkvI23Flash_fwd_kernel_traitsILi128ELi64ELi128ELi4ELb0ELb0EN7cutlass10bfloat16_tE19Flash_kernel_traitsILi128ELi64ELi128ELi4ES3_EELb1ELb0ELb0ELb0ELb1ELb1ELb1ELb1ENS_16Flash_fwd_paramsEEEvRKT8_iiiii,@function
        .size           $_ZN5flash24flash_fwd_splitkv_kernelI23Flash_fwd_kernel_traitsILi128ELi64ELi128ELi4ELb0ELb0EN7cutlass10bfloat16_tE19Flash_kernel_traitsILi128ELi64ELi128ELi4ES3_EELb1ELb0ELb0ELb0ELb1ELb1ELb1ELb1EEEvNS_16Flash_fwd_paramsE$_ZN5flash30compute_attn_1rowblock_splitkvI23Flash_fwd_kernel_traitsILi128ELi64ELi128ELi4ELb0ELb0EN7cutlass10bfloat16_tE19Flash_kernel_traitsILi128ELi64ELi128ELi4ES3_EELb1ELb0ELb0ELb0ELb1ELb1ELb1ELb1ENS_16Flash_fwd_paramsEEEvRKT8_iiiii,($__internal_23_$__cuda_sm70_shflsync_bfly_p - $_ZN5flash24flash_fwd_splitkv_kernelI23Flash_fwd_kernel_traitsILi128ELi64ELi128ELi4ELb0ELb0EN7cutlass10bfloat16_tE19Flash_kernel_traitsILi128ELi64ELi128ELi4ES3_EELb1ELb0ELb0ELb0ELb1ELb1ELb1ELb1EEEvNS_16Flash_fwd_paramsE$_ZN5flash30compute_attn_1rowblock_splitkvI23Flash_fwd_kernel_traitsILi128ELi64ELi128ELi4ELb0ELb0EN7cutlass10bfloat16_tE19Flash_kernel_traitsILi128ELi64ELi128ELi4ES3_EELb1ELb0ELb0ELb0ELb1ELb1ELb1ELb1ENS_16Flash_fwd_paramsEEEvRKT8_iiiii)
$_ZN5flash24flash_fwd_splitkv_kernelI23Flash_fwd_kernel_traitsILi128ELi64ELi128ELi4ELb0ELb0EN7cutlass10bfloat16_tE19Flash_kernel_traitsILi128ELi64ELi128ELi4ES3_EELb1ELb0ELb0ELb0ELb1ELb1ELb1ELb1EEEvNS_16Flash_fwd_paramsE$_ZN5flash30compute_attn_1rowblock_splitkvI23Flash_fwd_kernel_traitsILi128ELi64ELi128ELi4ELb0ELb0EN7cutlass10bfloat16_tE19Flash_kernel_traitsILi128ELi64ELi128ELi4ES3_EELb1ELb0ELb0ELb0ELb1ELb1ELb1ELb1ENS_16Flash_fwd_paramsEEEvRKT8_iiiii:
        /* <DEDUP_REMOVED lines=20> */
.L_x_3937:
[----:B------:R-:W-:Y:S05]  /*0340*/  BSYNC B0 ;  /* 0x0000000000007941 */ /* 0x000fea0003800000 */
.L_x_3936:
        /* <DEDUP_REMOVED lines=17> */
.L_x_3939:
[----:B-1----:R1:W5:Y:S02]  /*0460*/  LD.E R3, [R10.64+0xb8] ;  /* 0x0000b8060a037980 */ /* 0x002364000c101900 */
.L_x_3940:
[----:B------:R-:W-:Y:S05]  /*0470*/  BSYNC B0 ;  /* 0x0000000000007941 */ /* 0x000fea0003800000 */
.L_x_3938:
        /* <DEDUP_REMOVED lines=10> */
.L_x_3942:
[----:B------:R-:W2:Y:S01]  /*0520*/  LD.E.64 R2, [R10.64+0x108] ;  /* 0x000108060a027980 */ /* 0x000ea2000c101b00 */
[----:B------:R-:W-:Y:S01]  /*0530*/  BSSY B0, `(.L_x_3944) ;  /* 0x0000006000007945 */ /* 0x000fe20003800000 */
[----:B--2---:R-:W-:-:S04]  /*0540*/  ISETP.NE.U32.AND P0, PT, R2, RZ, PT ;  /* 0x000000ff0200720c */ /* 0x004fc80003f05070 */
[----:B------:R-:W-:Y:S01]  /*0550*/  ISETP.NE.AND.EX P0, PT, R3, RZ, PT, P0 ;  /* 0x000000ff0300720c */ /* 0x000fe20003f05300 */
[----:B------:R-:W-:-:S12]  /*0560*/  IMAD.MOV.U32 R3, RZ, RZ, RZ ;  /* 0x000000ffff037224 */ /* 0x000fd800078e00ff */
[----:B------:R-:W-:Y:S05]  /*0570*/  @!P0 BRA `(.L_x_3945) ;  /* 0x0000001000008947 */ /* 0x000fea0003800000 */
[----:B------:R1:W5:Y:S02]  /*0580*/  LD.E R3, [R10.64+0xbc] ;  /* 0x0000bc060a037980 */ /* 0x000364000c101900 */
.L_x_3945:
[----:B------:R-:W-:Y:S05]  /*0590*/  BSYNC B0 ;  /* 0x0000000000007941 */ /* 0x000fea0003800000 */
.L_x_3944:
[----:B-----5:R-:W-:Y:S02]  /*05a0*/  IADD3 R70, R80, R3, RZ ;  /* 0x0000000350467210 */ /* 0x020fe40007ffe0ff */
.L_x_3943:
[----:B------:R-:W-:Y:S05]  /*05b0*/  BSYNC B1 ;  /* 0x0000000000017941 */ /* 0x000fea0003800000 */
.L_x_3941:
[----:B------:R-:W-:Y:S01]  /*05c0*/  IMAD.SHL.U32 R69, R231, 0x40, RZ ;  /* 0x00000040e7457824 */ /* 0x000fe200078e00ff */
[----:B------:R-:W-:Y:S01]  /*05d0*/  MOV R2, R230 ;  /* 0x000000e600027202 */ /* 0x000fe20000000f00 */
[----:B------:R-:W-:-:S03]  /*05e0*/  IMAD.MOV.U32 R3, RZ, RZ, 0x0 ;  /* 0x00000000ff037424 */ /* 0x000fc600078e00ff */
[----:B------:R-:W-:-:S13]  /*05f0*/  ISETP.GT.AND P0, PT, R232, R69, PT ;  /* 0x00000045e800720c */ /* 0x000fda0003f04270 */
[----:B------:R-:W-:Y:S05]  /*0600*/  @!P0 RET.REL.NODEC R2 `(_ZN5flash24flash_fwd_splitkv_kernelI23Flash_fwd_kernel_traitsILi128ELi64ELi128ELi4ELb0ELb0EN7cutlass10bfloat16_tE19Flash_kernel_traitsILi128ELi64ELi128ELi4ES3_EELb1ELb0ELb0ELb0ELb1ELb1ELb1ELb1EEEvNS_16Flash_fwd_paramsE) ;  /* 0xfffff9f002008950 */ /* 0x000fea0003c3ffff */
        /* <DEDUP_REMOVED lines=47> */
[----:B-1----:R1:W2:Y:S04]  /*0900*/  LD.E.64 R2, [R10.64+0xb0] ;  /* 0x0000b0060a027980 */ /* 0x0022a8000c101b00 */
[----:B------:R1:W4:Y:S04]  /*0910*/  LD.E R4, [R10.64+0x60] ;  /* 0x000060060a047980 */ /* 0x000328000c101900 */
[----:B------:R1:W5:Y:S04]  /*0920*/  LD.E R0, [R10.64+0xcc] ;  /* 0x0000cc060a007980 */ /* 0x000368000c101900 */
[----:B---3--:R1:W3:Y:S04]  /*0930*/  LD.E.64 R6, [R10.64+0x78] ;  /* 0x000078060a067980 */ /* 0x0082e8000c101b00 */
[----:B------:R1:W3:Y:S01]  /*0940*/  LD.E.64 R12, [R10.64+0xa8] ;  /* 0x0000a8060a0c7980 */ /* 0x0002e2000c101b00 */
        /* <DEDUP_REMOVED lines=11> */
[----:B------:R-:W-:-:S04]  /*0a00*/  ISETP.GE.AND P4, PT, R19, R232, PT ;  /* 0x000000e81300720c */ /* 0x000fc80003f86270 */
[----:B------:R-:W-:Y:S02]  /*0a10*/  SHF.R.S32.HI R9, RZ, 0x1f, R8 ;  /* 0x0000001fff097819 */ /* 0x000fe40000011408 */
[----:B-1----:R-:W-:-:S03]  /*0a20*/  IADD3 R11, R5, 0x8, RZ ;  /* 0x00000008050b7810 */ /* 0x002fc60007ffe0ff */
[----:B------:R-:W-:Y:S01]  /*0a30*/  IMAD.WIDE R14, R5, 0x80, R8 ;  /* 0x00000080050e7825 */ /* 0x000fe200078e0208 */
[CC--:B------:R-:W-:Y:S02]  /*0a40*/  ISETP.GE.AND P1, PT, R11.reuse, R232.reuse, PT ;  /* 0x000000e80b00720c */ /* 0x0c0fe40003f26270 */
[----:B------:R-:W-:Y:S01]  /*0a50*/  ISETP.GE.OR P5, PT, R11, R232, P6 ;  /* 0x000000e80b00720c */ /* 0x000fe200037a6670 */
        /* <DEDUP_REMOVED lines=19> */
[C---:B------:R-:W-:Y:S01]  /*0b90*/  IADD3 R13, R5.reuse, 0x30, RZ ;  /* 0x00000030050d7810 */ /* 0x040fe20007ffe0ff */
[----:B------:R1:W-:Y:S01]  /*0ba0*/  @!P4 ST.E.128 [R6.64+0x3000], RZ ;  /* 0x003000ff0600c985 */ /* 0x0003e2000c101d06 */
[----:B------:R-:W-:Y:S02]  /*0bb0*/  IADD3 R3, R5, 0x38, RZ ;  /* 0x0000003805037810 */ /* 0x000fe40007ffe0ff */
[-C--:B------:R-:W-:Y:S01]  /*0bc0*/  ISETP.GE.AND P3, PT, R17, R232.reuse, PT ;  /* 0x000000e81100720c */ /* 0x080fe20003f66270 */
[----:B------:R1:W-:Y:S01]  /*0bd0*/  @!P4 ST.E.128 [R6.64+0x3100], RZ ;  /* 0x003100ff0600c985 */ /* 0x0003e2000c101d06 */
[-C--:B------:R-:W-:Y:S02]  /*0be0*/  ISETP.GE.AND P1, PT, R13, R232.reuse, PT ;  /* 0x000000e80d00720c */ /* 0x080fe40003f26270 */
[----:B------:R-:W-:Y:S01]  /*0bf0*/  ISETP.GE.OR P4, PT, R9, R232, P6 ;  /* 0x000000e80900720c */ /* 0x000fe20003786670 */
[----:B------:R1:W-:Y:S01]  /*0c00*/  @!P2 ST.E.128 [R6.64], RZ ;  /* 0x000000ff0600a985 */ /* 0x0003e2000c101d06 */
[----:B------:R-:W-:-:S03]  /*0c10*/  @!P5 IMAD.MOV.U32 R9, RZ, RZ, -0x800000 ;  /* 0xff800000ff09d424 */ /* 0x000fc600078e00ff */
[----:B------:R1:W-:Y:S01]  /*0c20*/  @!P2 ST.E.128 [R6.64+0x100], RZ ;  /* 0x000100ff0600a985 */ /* 0x0003e2000c101d06 */
[----:B------:R-:W-:-:S03]  /*0c30*/  ISETP.GE.AND P2, PT, R15, R232, PT ;  /* 0x000000e80f00720c */ /* 0x000fc60003f46270 */
[----:B------:R1:W-:Y:S04]  /*0c40*/  @!P0 ST.E.128 [R6.64+0x2000], RZ ;  /* 0x002000ff06008985 */ /* 0x0003e8000c101d06 */
[----:B------:R1:W-:Y:S01]  /*0c50*/  @!P0 ST.E.128 [R6.64+0x2100], RZ ;  /* 0x002100ff06008985 */ /* 0x0003e2000c101d06 */
[-C--:B------:R-:W-:Y:S01]  /*0c60*/  ISETP.GE.AND P0, PT, R3, R232.reuse, PT ;  /* 0x000000e80300720c */ /* 0x080fe20003f06270 */
[----:B------:R-:W-:Y:S02]  /*0c70*/  @!P4 IMAD.MOV.U32 R21, RZ, RZ, -0x800000 ;  /* 0xff800000ff15c424 */ /* 0x000fe400078e00ff */
        /* <DEDUP_REMOVED lines=26> */
[----:B------:R-:W-:Y:S05]  /*0e20*/  @P6 RET.REL.NODEC R230 `(_ZN5flash24flash_fwd_splitkv_kernelI23Flash_fwd_kernel_traitsILi128ELi64ELi128ELi4ELb0ELb0EN7cutlass10bfloat16_tE19Flash_kernel_traitsILi128ELi64ELi128ELi4ES3_EELb1ELb0ELb0ELb0ELb1ELb1ELb1ELb1EEEvNS_16Flash_fwd_paramsE) ;  /* 0xfffff1d0e6006950 */ /* 0x000fea0003c3ffff */
[----:B------:R-:W-:Y:S02]  /*0e30*/  MOV R3, 0xff800000 ;  /* 0xff80000000037802 */ /* 0x000fe40000000f00 */
[----:B------:R-:W-:-:S03]  /*0e40*/  MOV R231, 0x0 ;  /* 0x0000000000e77802 */ /* 0x000fc60000000f00 */
[----:B------:R2:W-:Y:S01]  /*0e50*/  ST.E [R10.64+0xe0], R3 ;  /* 0x0000e0030a007985 */ /* 0x0005e2000c101906 */
[----:B------:R-:W-:Y:S05]  /*0e60*/  RET.REL.NODEC R230 `(_ZN5flash24flash_fwd_splitkv_kernelI23Flash_fwd_kernel_traitsILi128ELi64ELi128ELi4ELb0ELb0EN7cutlass10bfloat16_tE19Flash_kernel_traitsILi128ELi64ELi128ELi4ES3_EELb1ELb0ELb0ELb0ELb1ELb1ELb1ELb1EEEvNS_16Flash_fwd_paramsE) ;  /* 0xfffff190e6007950 */ /* 0x000fea0003c3ffff */
.L_x_3946:
        /* <DEDUP_REMOVED lines=35> */
[----:B------:R-:W2:Y:S02]  /*10a0*/  F2I.FTZ.U32.TRUNC.NTZ R9, R8 ;  /* 0x0000000800097305 */ /* 0x000ea4000021f000 */
[----:B--2---:R-:W-:Y:S02]  /*10b0*/  IMAD.MOV R2, RZ, RZ, -R9 ;  /* 0x000000ffff027224 */ /* 0x004fe400078e0a09 */
[----:B------:R-:W-:Y:S02]  /*10c0*/  IMAD.MOV.U32 R8, RZ, RZ, RZ ;  /* 0x000000ffff087224 */ /* 0x000fe400078e00ff */
[----:B------:R-:W-:Y:S01]  /*10d0*/  IMAD R7, R2, R5, RZ ;  /* 0x0000000502077224 */ /* 0x000fe200078e02ff */
[----:B------:R-:W-:-:S03]  /*10e0*/  IABS R2, R12 ;  /* 0x0000000c00027213 */ /* 0x000fc60000000000 */
[----:B------:R-:W-:Y:S01]  /*10f0*/  IMAD.HI.U32 R7, R9, R7, R8 ;  /* 0x0000000709077227 */ /* 0x000fe200078e0008 */
[----:B------:R-:W-:Y:S01]  /*1100*/  IADD3 R2, RZ, -R2, RZ ;  /* 0x80000002ff027210 */ /* 0x000fe20007ffe0ff */
[----:B------:R-:W2:Y:S04]  /*1110*/  LD.E.64 R8, [R10.64+0x28] ;  /* 0x000028060a087980 */ /* 0x000ea8000c101b00 */
[----:B-----5:R-:W-:-:S04]  /*1120*/  IMAD.HI.U32 R13, R7, R4, RZ ;  /* 0x00000004070d7227 */ /* 0x020fc800078e00ff */
        /* <DEDUP_REMOVED lines=11> */
[----:B------:R-:W-:-:S05]  /*11e0*/  IMAD.WIDE R4, R13, 0x4, R236 ;  /* 0x000000040d047825 */ /* 0x000fca00078e02ec */
[----:B------:R1:W2:Y:S01]  /*11f0*/  LD.E R6, [R4.64] ;  /* 0x0000000604067980 */ /* 0x0002a2000c101900 */
[----:B----4-:R-:W-:-:S04]  /*1200*/  IABS R7, R0 ;  /* 0x0000000000077213 */ /* 0x010fc80000000000 */
[----:B------:R-:W4:Y:S08]  /*1210*/  I2F.RP R18, R7 ;  /* 0x0000000700127306 */ /* 0x000f300000209400 */
[----:B----4-:R-:W4:Y:S02]  /*1220*/  MUFU.RCP R14, R18 ;  /* 0x00000012000e7308 */ /* 0x010f240000001000 */
[----:B----4-:R-:W-:-:S06]  /*1230*/  IADD3 R14, R14, 0xffffffe, RZ ;  /* 0x0ffffffe0e0e7810 */ /* 0x010fcc0007ffe0ff */
[----:B------:R-:W4:Y:S01]  /*1240*/  F2I.FTZ.U32.TRUNC.NTZ R23, R14 ;  /* 0x0000000e00177305 */ /* 0x000f22000021f000 */
[----:B------:R-:W-:Y:S01]  /*1250*/  IMAD.MOV.U32 R22, RZ, RZ, RZ ;  /* 0x000000ffff167224 */ /* 0x000fe200078e00ff */
[----:B-1----:R-:W-:Y:S02]  /*1260*/  IABS R4, R233 ;  /* 0x000000e900047213 */ /* 0x002fe40000000000 */
[----:B------:R-:W-:Y:S02]  /*1270*/  IABS R5, R0 ;  /* 0x0000000000057213 */ /* 0x000fe40000000000 */
[----:B----4-:R-:W-:-:S05]  /*1280*/  IADD3 R2, RZ, -R23, RZ ;  /* 0x80000017ff027210 */ /* 0x010fca0007ffe0ff */
[----:B------:R-:W-:-:S04]  /*1290*/  IMAD R19, R2, R7, RZ ;  /* 0x0000000702137224 */ /* 0x000fc800078e02ff */
        /* <DEDUP_REMOVED lines=16> */
[----:B------:R-:W-:-:S04]  /*13a0*/  @!P1 LOP3.LUT R2, RZ, R0, RZ, 0x33, !PT ;  /* 0x00000000ff029212 */ /* 0x000fc800078e33ff */
[----:B------:R-:W-:Y:S02]  /*13b0*/  SHF.R.S32.HI R0, RZ, 0x1f, R2 ;  /* 0x0000001fff007819 */ /* 0x000fe40000011402 */
        /* <DEDUP_REMOVED lines=8> */
[----:B------:R-:W-:Y:S02]  /*1440*/  IMAD R7, R9, R6, RZ ;  /* 0x0000000609077224 */ /* 0x000fe400078e02ff */
[----:B------:R-:W-:Y:S01]  /*1450*/  IMAD R9, R17, R2, RZ ;  /* 0x0000000211097224 */ /* 0x000fe200078e02ff */
[----:B------:R-:W-:Y:S01]  /*1460*/  IADD3 R19, R19, R13, RZ ;  /* 0x0000000d13137210 */ /* 0x000fe20007ffe0ff */
[----:B------:R-:W-:-:S04]  /*1470*/  IMAD.WIDE.U32 R20, R8, R6, RZ ;  /* 0x0000000608147225 */ /* 0x000fc800078e00ff */
[----:B------:R-:W-:Y:S02]  /*1480*/  IMAD R7, R8, R4, R7 ;  /* 0x0000000408077224 */ /* 0x000fe400078e0207 */
[----:B------:R-:W-:Y:S02]  /*1490*/  IMAD R9, R16, R0, R9 ;  /* 0x0000000010097224 */ /* 0x000fe400078e0209 */
[----:B------:R-:W-:Y:S01]  /*14a0*/  IMAD.WIDE.U32 R16, R2, R16, R18 ;  /* 0x0000001002107225 */ /* 0x000fe200078e0012 */
[----:B------:R-:W-:-:S03]  /*14b0*/  IADD3 R13, R21, R7, RZ ;  /* 0x00000007150d7210 */ /* 0x000fc60007ffe0ff */
[----:B------:R-:W-:Y:S01]  /*14c0*/  IMAD.MOV.U32 R14, RZ, RZ, R20 ;  /* 0x000000ffff0e7224 */ /* 0x000fe200078e0014 */
[----:B------:R-:W-:Y:S01]  /*14d0*/  MOV R6, R16 ;  /* 0x0000001000067202 */ /* 0x000fe20000000f00 */
[----:B------:R-:W-:Y:S01]  /*14e0*/  IMAD.IADD R7, R17, 0x1, R9 ;  /* 0x0000000111077824 */ /* 0x000fe200078e0209 */
[----:B------:R-:W-:Y:S05]  /*14f0*/  BRA `(.L_x_3949) ;  /* 0x0000050000007947 */ /* 0x000fea0003800000 */
.L_x_3948:
        /* <DEDUP_REMOVED lines=29> */
[----:B------:R-:W-:Y:S01]  /*16d0*/  @!P0 IMAD.IADD R0, R0, 0x1, -R5 ;  /* 0x0000000100008824 */ /* 0x000fe200078e0a05 */
[----:B------:R-:W-:Y:S01]  /*16e0*/  @!P3 IADD3 R25, R25, R3, RZ ;  /* 0x000000031919b210 */ /* 0x000fe20007ffe0ff */
[----:B---3--:R-:W-:-:S03]  /*16f0*/  @!P3 IMAD R3, R23, R13, RZ ;  /* 0x0000000d1703b224 */ /* 0x008fc600078e02ff */
[----:B------:R-:W-:Y:S02]  /*1700*/  ISETP.GE.U32.AND P2, PT, R0, R5, PT ;  /* 0x000000050000720c */ /* 0x000fe40003f46070 */
[----:B------:R-:W-:Y:S01]  /*1710*/  LOP3.LUT R0, R233, R4, RZ, 0x3c, !PT ;  /* 0x00000004e9007212 */ /* 0x000fe200078e3cff */
[----:B------:R-:W-:Y:S01]  /*1720*/  @P3 IMAD.WIDE.U32 R30, R64, R7, RZ ;  /* 0x00000007401e3225 */ /* 0x000fe200078e00ff */
[----:B------:R-:W-:-:S03]  /*1730*/  @!P0 IADD3 R2, R2, 0x1, RZ ;  /* 0x0000000102028810 */ /* 0x000fc60007ffe0ff */
[----:B------:R-:W-:Y:S01]  /*1740*/  @!P3 IMAD R3, R22, R6, R3 ;  /* 0x000000061603b224 */ /* 0x000fe200078e0203 */
[----:B------:R-:W-:Y:S01]  /*1750*/  ISETP.GE.AND P1, PT, R0, RZ, PT ;  /* 0x000000ff0000720c */ /* 0x000fe20003f26270 */
[----:B------:R-:W-:Y:S02]  /*1760*/  @P3 IMAD R9, R65, R7, RZ ;  /* 0x0000000741093224 */ /* 0x000fe400078e02ff */
[----:B------:R-:W-:Y:S01]  /*1770*/  @!P3 IMAD.WIDE.U32 R22, R22, R13, R24 ;  /* 0x0000000d1616b225 */ /* 0x000fe200078e0018 */
[----:B------:R-:W-:Y:S02]  /*1780*/  ISETP.NE.AND P0, PT, R4, RZ, PT ;  /* 0x000000ff0400720c */ /* 0x000fe40003f05270 */
[----:B------:R-:W-:Y:S01]  /*1790*/  @P3 MOV R12, R30 ;  /* 0x0000001e000c3202 */ /* 0x000fe20000000f00 */
[----:B------:R-:W-:Y:S01]  /*17a0*/  @P3 IMAD.IADD R9, R31, 0x1, R9 ;  /* 0x000000011f093824 */ /* 0x000fe200078e0209 */
[----:B------:R-:W-:Y:S01]  /*17b0*/  @!P3 IADD3 R9, R23, R3, RZ ;  /* 0x000000031709b210 */ /* 0x000fe20007ffe0ff */
[----:B------:R-:W-:Y:S01]  /*17c0*/  @!P3 IMAD.MOV.U32 R12, RZ, RZ, R22 ;  /* 0x000000ffff0cb224 */ /* 0x000fe200078e0016 */
[----:B------:R-:W-:Y:S01]  /*17d0*/  LEA R3, R134, 0xffffff80, 0x7 ;  /* 0xffffff8086037811 */ /* 0x000fe200078e38ff */
[----:B------:R-:W-:Y:S01]  /*17e0*/  @!P3 IMAD R6, R67, R14, RZ ;  /* 0x0000000e4306b224 */ /* 0x000fe200078e02ff */
[----:B------:R-:W-:-:S02]  /*17f0*/  @!P3 SHF.R.S32.HI R7, RZ, 0x1f, R14 ;  /* 0x0000001fff07b819 */ /* 0x000fc4000001140e */
[----:B------:R-:W-:Y:S01]  /*1800*/  SHF.R.S32.HI R5, RZ, 0x1f, R3 ;  /* 0x0000001fff057819 */ /* 0x000fe20000011403 */
[----:B------:R-:W-:Y:S01]  /*1810*/  IMAD R8, R65, R3, RZ ;  /* 0x0000000341087224 */ /* 0x000fe200078e02ff */
[----:B------:R-:W-:Y:S02]  /*1820*/  MOV R24, R12 ;  /* 0x0000000c00187202 */ /* 0x000fe40000000f00 */
[----:B------:R-:W-:Y:S02]  /*1830*/  MOV R25, R9 ;  /* 0x0000000900197202 */ /* 0x000fe40000000f00 */
[----:B------:R-:W-:Y:S01]  /*1840*/  @P2 IADD3 R2, R2, 0x1, RZ ;  /* 0x0000000102022810 */ /* 0x000fe20007ffe0ff */
[----:B------:R-:W-:Y:S01]  /*1850*/  @!P3 IMAD R6, R7, R66, R6 ;  /* 0x000000420706b224 */ /* 0x000fe200078e0206 */
[----:B------:R-:W-:Y:S01]  /*1860*/  @!P3 SHF.R.S32.HI R7, RZ, 0x1f, R13 ;  /* 0x0000001fff07b819 */ /* 0x000fe2000001140d */
[----:B------:R-:W-:Y:S01]  /*1870*/  @!P3 IMAD.WIDE.U32 R22, R66, R14, RZ ;  /* 0x0000000e4216b225 */ /* 0x000fe200078e00ff */
[----:B------:R-:W-:-:S02]  /*1880*/  @!P1 IADD3 R2, -R2, RZ, RZ ;  /* 0x000000ff02029210 */ /* 0x000fc40007ffe1ff */
[----:B------:R-:W-:Y:S01]  /*1890*/  @!P0 LOP3.LUT R2, RZ, R4, RZ, 0x33, !PT ;  /* 0x00000004ff028212 */ /* 0x000fe200078e33ff */
[----:B------:R-:W-:Y:S02]  /*18a0*/  @!P3 IMAD R0, R21, R13, RZ ;  /* 0x0000000d1500b224 */ /* 0x000fe400078e02ff */
[----:B------:R-:W-:Y:S02]  /*18b0*/  IMAD R8, R5, R64, R8 ;  /* 0x0000004005087224 */ /* 0x000fe400078e0208 */
[----:B------:R-:W-:Y:S01]  /*18c0*/  IMAD.WIDE.U32 R24, R64, R3, R24 ;  /* 0x0000000340187225 */ /* 0x000fe200078e0018 */
[----:B------:R-:W-:Y:S02]  /*18d0*/  @P3 IADD3 R14, R14, R17, RZ ;  /* 0x000000110e0e3210 */ /* 0x000fe40007ffe0ff */
[----:B------:R-:W-:Y:S01]  /*18e0*/  @!P3 IADD3 R23, R23, R6, RZ ;  /* 0x000000061717b210 */ /* 0x000fe20007ffe0ff */
[----:B------:R-:W-:Y:S01]  /*18f0*/  @!P3 IMAD R4, R20, R7, R0 ;  /* 0x000000071404b224 */ /* 0x000fe200078e0200 */
[----:B------:R-:W-:Y:S01]  /*1900*/  SHF.R.S32.HI R0, RZ, 0x1f, R2 ;  /* 0x0000001fff007819 */ /* 0x000fe20000011402 */
[----:B------:R-:W-:-:S02]  /*1910*/  IMAD.IADD R9, R25, 0x1, R8 ;  /* 0x0000000119097824 */ /* 0x000fc400078e0208 */
[----:B------:R-:W-:Y:S02]  /*1920*/  IMAD.MOV.U32 R8, RZ, RZ, R24 ;  /* 0x000000ffff087224 */ /* 0x000fe400078e0018 */
[----:B------:R-:W-:Y:S02]  /*1930*/  IMAD R7, R19, R2, RZ ;  /* 0x0000000213077224 */ /* 0x000fe400078e02ff */
[-C--:B------:R-:W-:Y:S02]  /*1940*/  @P3 IMAD R6, R67, R14.reuse, RZ ;  /* 0x0000000e43063224 */ /* 0x080fe400078e02ff */
[----:B------:R-:W-:-:S04]  /*1950*/  @P3 IMAD.WIDE.U32 R16, R66, R14, RZ ;  /* 0x0000000e42103225 */ /* 0x000fc800078e00ff */
[----:B------:R-:W-:-:S04]  /*1960*/  @!P3 IMAD.WIDE.U32 R20, R20, R13, R22 ;  /* 0x0000000d1414b225 */ /* 0x000fc800078e0016 */
[----:B------:R-:W-:-:S04]  /*1970*/  IMAD.WIDE.U32 R8, R18, R2, R8 ;  /* 0x0000000212087225 */ /* 0x000fc800078e0008 */
[----:B------:R-:W-:Y:S01]  /*1980*/  IMAD R7, R18, R0, R7 ;  /* 0x0000000012077224 */ /* 0x000fe200078e0207 */
[----:B------:R-:W-:Y:S01]  /*1990*/  @P3 IADD3 R13, R17, R6, RZ ;  /* 0x00000006110d3210 */ /* 0x000fe20007ffe0ff */
[----:B------:R-:W-:Y:S01]  /*19a0*/  @P3 IMAD.MOV.U32 R14, RZ, RZ, R16 ;  /* 0x000000ffff0e3224 */ /* 0x000fe200078e0010 */
[----:B------:R-:W-:Y:S01]  /*19b0*/  @!P3 IADD3 R13, R21, R4, RZ ;  /* 0x00000004150db210 */ /* 0x000fe20007ffe0ff */
[----:B------:R-:W-:Y:S01]  /*19c0*/  IMAD.MOV.U32 R6, RZ, RZ, R8 ;  /* 0x000000ffff067224 */ /* 0x000fe200078e0008 */
[----:B------:R-:W-:Y:S02]  /*19d0*/  @!P3 MOV R14, R20 ;  /* 0x00000014000eb202 */ /* 0x000fe40000000f00 */
[----:B------:R-:W-:Y:S02]  /*19e0*/  IADD3 R7, R9, R7, RZ ;  /* 0x0000000709077210 */ /* 0x000fe40007ffe0ff */
[----:B------:R-:W-:Y:S02]  /*19f0*/  MOV R12, R3 ;  /* 0x00000003000c7202 */ /* 0x000fe40000000f00 */
.L_x_3949:
[----:B-1----:R-:W-:Y:S05]  /*1a00*/  BSYNC B0 ;  /* 0x0000000000007941 */ /* 0x002fea0003800000 */
.L_x_3947:
        /* <DEDUP_REMOVED lines=15> */
[----:B------:R-:W-:-:S04]  /*1b00*/  IMAD R5, R5, R66, RZ ;  /* 0x0000004205057224 */ /* 0x000fc800078e02ff */
[----:B------:R-:W-:Y:S02]  /*1b10*/  IMAD.X R25, R19, 0x1, R13, P0 ;  /* 0x0000000113197824 */ /* 0x000fe400000e060d */
[C---:B------:R-:W-:Y:S02]  /*1b20*/  IMAD R5, R12.reuse, R67, R5 ;  /* 0x000000430c057224 */ /* 0x040fe400078e0205 */
[----:B------:R-:W-:Y:S01]  /*1b30*/  IMAD.WIDE.U32 R24, R12, R66, R24 ;  /* 0x000000420c187225 */ /* 0x000fe200078e0018 */
[----:B------:R-:W-:-:S04]  /*1b40*/  SHF.R.S32.HI R78, RZ, 0x1f, R235 ;  /* 0x0000001fff4e7819 */ /* 0x000fc800000114eb */
[----:B------:R-:W-:Y:S02]  /*1b50*/  IADD3 R25, R25, R5, RZ ;  /* 0x0000000519197210 */ /* 0x000fe40007ffe0ff */
[----:B------:R-:W-:Y:S02]  /*1b60*/  SHF.R.S32.HI R184, RZ, 0x3, R184 ;  /* 0x00000003ffb87819 */ /* 0x000fe400000114b8 */
[----:B------:R-:W-:Y:S01]  /*1b70*/  SHF.R.S32.HI R14, RZ, 0x1f, R233 ;  /* 0x0000001fff0e7819 */ /* 0x000fe200000114e9 */
[----:B------:R-:W-:Y:S01]  /*1b80*/  IMAD R13, R27, R2, RZ ;  /* 0x000000021b0d7224 */ /* 0x000fe200078e02ff */
[----:B------:R-:W-:Y:S01]  /*1b90*/  SHF.R.S32.HI R185, RZ, 0x1f, R184 ;  /* 0x0000001fffb97819 */ /* 0x000fe200000114b8 */
[----:B------:R-:W-:Y:S02]  /*1ba0*/  IMAD R227, R65, R184, RZ ;  /* 0x000000b841e37224 */ /* 0x000fe400078e02ff */
[----:B------:R-:W-:-:S04]  /*1bb0*/  IMAD.WIDE.U32 R24, R2, R26, R24 ;  /* 0x0000001a02187225 */ /* 0x000fc800078e0018 */
[----:B------:R-:W-:Y:S02]  /*1bc0*/  IMAD R227, R185, R64, R227 ;  /* 0x00000040b9e37224 */ /* 0x000fe400078e02e3 */
[----:B------:R-:W-:-:S04]  /*1bd0*/  IMAD R229, R67, R184, RZ ;  /* 0x000000b843e57224 */ /* 0x000fc800078e02ff */
[----:B------:R-:W-:Y:S01]  /*1be0*/  IMAD R229, R185, R66, R229 ;  /* 0x00000042b9e57224 */ /* 0x000fe200078e02e5 */
[----:B------:R-:W-:-:S04]  /*1bf0*/  SHF.L.U32 R79, R184, 0x6, RZ ;  /* 0x00000006b84f7819 */ /* 0x000fc800000006ff */
[----:B------:R-:W-:Y:S02]  /*1c00*/  LOP3.LUT R79, R79, 0x1c0, RZ, 0xc0, !PT ;  /* 0x000001c04f4f7812 */ /* 0x000fe400078ec0ff */
[----:B------:R-:W-:Y:S01]  /*1c10*/  LEA.HI R68, R136, R53, RZ, 0x5 ;  /* 0x0000003588447211 */ /* 0x000fe200078f28ff */
[C---:B------:R-:W-:Y:S01]  /*1c20*/  IMAD.SHL.U32 R75, R64.reuse, 0x10, RZ ;  /* 0x00000010404b7824 */ /* 0x040fe200078e00ff */
[----:B------:R-:W-:Y:S01]  /*1c30*/  SHF.L.U64.HI R76, R64, 0x4, R65 ;  /* 0x00000004404c7819 */ /* 0x000fe20000010241 */
[C---:B------:R-:W-:Y:S01]  /*1c40*/  IMAD.SHL.U32 R73, R66.reuse, 0x10, RZ ;  /* 0x0000001042497824 */ /* 0x040fe200078e00ff */
        /* <DEDUP_REMOVED lines=8> */
[----:B------:R-:W-:Y:S02]  /*1cd0*/  @!P1 IMAD.MOV.U32 R5, RZ, RZ, R20 ;  /* 0x000000ffff059224 */ /* 0x000fe400078e0014 */
[----:B------:R-:W-:Y:S02]  /*1ce0*/  @P1 IMAD.IADD R15, R29, 0x1, R15 ;  /* 0x000000011d0f1824 */ /* 0x000fe400078e020f */
[----:B------:R-:W-:Y:S01]  /*1cf0*/  @!P1 IMAD.IADD R15, R21, 0x1, R12 ;  /* 0x00000001150f9824 */ /* 0x000fe200078e020c */
[----:B------:R-:W-:Y:S01]  /*1d00*/  IADD3 R28, P0, R18, R5, RZ ;  /* 0x00000005121c7210 */ /* 0x000fe20007f1e0ff */
[----:B------:R-:W-:-:S03]  /*1d10*/  IMAD R5, R23, R233, RZ ;  /* 0x000000e917057224 */ /* 0x000fc600078e02ff */
[----:B------:R-:W-:Y:S02]  /*1d20*/  IADD3.X R29, R19, R15, RZ, P0, !PT ;  /* 0x0000000f131d7210 */ /* 0x000fe400007fe4ff */
[----:B------:R-:W-:Y:S01]  /*1d30*/  IADD3 R6, P0, R18, R6, RZ ;  /* 0x0000000612067210 */ /* 0x000fe20007f1e0ff */
[----:B------:R-:W-:Y:S02]  /*1d40*/  IMAD R5, R22, R14, R5 ;  /* 0x0000000e16057224 */ /* 0x000fe400078e0205 */
[----:B------:R-:W-:-:S04]  /*1d50*/  IMAD.WIDE.U32 R186, R233, R22, R28 ;  /* 0x00000016e9ba7225 */ /* 0x000fc800078e001c */
[----:B------:R-:W-:Y:S01]  /*1d60*/  IMAD.X R7, R19, 0x1, R7, P0 ;  /* 0x0000000113077824 */ /* 0x000fe200000e0607 */
[----:B------:R-:W-:Y:S01]  /*1d70*/  IADD3 R187, R187, R5, RZ ;  /* 0x00000005bbbb7210 */ /* 0x000fe20007ffe0ff */
[----:B------:R-:W-:Y:S02]  /*1d80*/  IMAD R12, R0, R26, R13 ;  /* 0x0000001a000c7224 */ /* 0x000fe400078e020d */
[----:B------:R-:W-:Y:S01]  /*1d90*/  IMAD.WIDE.U32 R6, R184, R64, R6 ;  /* 0x00000040b8067225 */ /* 0x000fe200078e0006 */
[----:B------:R-:W-:-:S03]  /*1da0*/  SHF.R.S32.HI R5, RZ, 0x1f, R80 ;  /* 0x0000001fff057819 */ /* 0x000fc60000011450 */
[----:B------:R-:W-:Y:S01]  /*1db0*/  IMAD.IADD R25, R25, 0x1, R12 ;  /* 0x0000000119197824 */ /* 0x000fe200078e020c */
[----:B----4-:R-:W-:Y:S01]  /*1dc0*/  LEA R226, P1, R6, R16, 0x1 ;  /* 0x0000001006e27211 */ /* 0x010fe200078208ff */
[----:B------:R-:W-:Y:S01]  /*1dd0*/  IMAD.IADD R227, R7, 0x1, R227 ;  /* 0x0000000107e37824 */ /* 0x000fe200078e02e3 */
[----:B------:R-:W-:Y:S01]  /*1de0*/  LEA.HI R5, R5, R80, RZ, 0x7 ;  /* 0x0000005005057211 */ /* 0x000fe200078f38ff */
[----:B------:R-:W-:-:S03]  /*1df0*/  IMAD.WIDE.U32 R24, R184, R66, R24 ;  /* 0x00000042b8187225 */ /* 0x000fc600078e0018 */
[----:B------:R-:W-:Y:S02]  /*1e00*/  LEA.HI.X R227, R6, R17, R227, 0x1, P1 ;  /* 0x0000001106e37211 */ /* 0x000fe400008f0ce3 */
[----:B------:R-:W-:Y:S02]  /*1e10*/  SHF.R.S32.HI R6, RZ, 0x7, R5 ;  /* 0x00000007ff067819 */ /* 0x000fe40000011405 */
[----:B------:R-:W-:Y:S02]  /*1e20*/  IADD3 R229, R25, R229, RZ ;  /* 0x000000e519e57210 */ /* 0x000fe40007ffe0ff */
[----:B------:R-:W-:Y:S02]  /*1e30*/  LEA R228, P0, R24, R8, 0x1 ;  /* 0x0000000818e47211 */ /* 0x000fe400078008ff */
[----:B------:R-:W-:Y:S02]  /*1e40*/  IMNMX R77, R225, R6, !PT ;  /* 0x00000006e14d7217 */ /* 0x000fe40007800200 */
[----:B------:R-:W-:-:S02]  /*1e50*/  LEA.HI R13, R136, R53, RZ, 0x6 ;  /* 0x00000035880d7211 */ /* 0x000fc400078f30ff */
[----:B------:R-:W-:Y:S02]  /*1e60*/  LEA.HI.X R229, R24, R9, R229, 0x1, P0 ;  /* 0x0000000918e57211 */ /* 0x000fe400000f0ce5 */
[----:B------:R-:W-:Y:S01]  /*1e70*/  ISETP.GT.AND P0, PT, R134, R77, PT ;  /* 0x0000004d8600720c */ /* 0x000fe20003f04270 */
[----:B------:R-:W-:Y:S02]  /*1e80*/  IMAD.SHL.U32 R14, R13, 0x8, RZ ;  /* 0x000000080d0e7824 */ /* 0x000fe400078e00ff */
[----:B------:R-:W-:Y:S01]  /*1e90*/  IMAD.WIDE R12, R231, 0x40, R184 ;  /* 0x00000040e70c7825 */ /* 0x000fe200078e02b8 */
[----:B------:R-:W-:Y:S02]  /*1ea0*/  LOP3.LUT R20, R79, 0x38, R18, 0xf8, !PT ;  /* 0x000000384f147812 */ /* 0x000fe400078ef812 */
[----:B------:R-:W-:Y:S01]  /*1eb0*/  LEA.HI R136, R136, R53, RZ, 0x4 ;  /* 0x0000003588887211 */ /* 0x000fe200078f20ff */
[-C--:B------:R-:W-:Y:S01]  /*1ec0*/  IMAD R193, R13, R188.reuse, RZ ;  /* 0x000000bc0dc17224 */ /* 0x080fe200078e02ff */
[----:B------:R-:W-:Y:S01]  /*1ed0*/  SHF.R.U32.HI R79, RZ, 0x3, R79 ;  /* 0x00000003ff4f7819 */ /* 0x000fe2000001164f */
[----:B------:R-:W-:Y:S01]  /*1ee0*/  IMAD.WIDE.U32 R186, R12, R188, R186 ;  /* 0x000000bc0cba7225 */ /* 0x000fe200078e00ba */
[----:B------:R-:W-:-:S02]  /*1ef0*/  LOP3.LUT R6, R68, 0xffffffe0, RZ, 0xc0, !PT ;  /* 0xffffffe044067812 */ /* 0x000fc400078ec0ff */
[----:B------:R-:W-:Y:S01]  /*1f00*/  LOP3.LUT R138, R136, 0xfffffff0, RZ, 0xc0, !PT ;  /* 0xfffffff0888a7812 */ /* 0x000fe200078ec0ff */
[----:B------:R-:W-:Y:S01]  /*1f10*/  IMAD R193, R12, R189, R193 ;  /* 0x000000bd0cc17224 */ /* 0x000fe200078e02c1 */
[----:B------:R-:W-:Y:S01]  /*1f20*/  LOP3.LUT R79, R20, R79, RZ, 0x3c, !PT ;  /* 0x0000004f144f7212 */ /* 0x000fe200078e3cff */
[C---:B------:R-:W-:Y:S01]  /*1f30*/  IMAD.IADD R71, R53.reuse, 0x1, -R6 ;  /* 0x0000000135477824 */ /* 0x040fe200078e0a06 */
[----:B------:R-:W-:Y:S01]  /*1f40*/  @!P4 MOV R4, RZ ;  /* 0x000000ff0004c202 */ /* 0x000fe20000000f00 */
[----:B------:R-:W-:Y:S01]  /*1f50*/  IMAD.IADD R138, R53, 0x1, -R138 ;  /* 0x00000001358a7824 */ /* 0x000fe200078e0a8a */
[----:B------:R-:W-:Y:S01]  /*1f60*/  LOP3.LUT R79, R79, 0xfffffe00, R14, 0xf8, !PT ;  /* 0xfffffe004f4f7812 */ /* 0x000fe200078ef80e */
[----:B------:R-:W-:Y:S01]  /*1f70*/  IMAD.IADD R193, R187, 0x1, R193 ;  /* 0x00000001bbc17824 */ /* 0x000fe200078e02c1 */
[----:B------:R-:W-:Y:S02]  /*1f80*/  SHF.R.S32.HI R68, RZ, 0x5, R68 ;  /* 0x00000005ff447819 */ /* 0x000fe40000011444 */
[----:B------:R-:W-:Y:S01]  /*1f90*/  SHF.R.S32.HI R136, RZ, 0x4, R136 ;  /* 0x00000004ff887819 */ /* 0x000fe20000011488 */
        /* <DEDUP_REMOVED lines=24> */
[C---:B------:R-:W-:Y:S01]  /*2120*/  IMAD R87, R67.reuse, 0x60, RZ ;  /* 0x0000006043577824 */ /* 0x040fe200078e02ff */
        /* <DEDUP_REMOVED lines=19> */
[----:B------:R-:W-:-:S02]  /*2260*/  IMAD.IADD R87, R201, 0x1, R87 ;  /* 0x00000001c9577824 */ /* 0x000fc400078e0257 */
[----:B------:R-:W-:Y:S02]  /*2270*/  IMAD.IADD R83, R197, 0x1, R83 ;  /* 0x00000001c5537824 */ /* 0x000fe400078e0253 */
        /* <DEDUP_REMOVED lines=40> */
[----:B------:R-:W-:Y:S02]  /*2500*/  IMAD R7, R25, R2, RZ ;  /* 0x0000000219077224 */ /* 0x000fe400078e02ff */
[----:B------:R-:W-:Y:S01]  /*2510*/  IMAD.WIDE.U32 R28, R218, R3, R28 ;  /* 0x00000003da1c7225 */ /* 0x000fe200078e001c */
[----:B------:R-:W-:Y:S02]  /*2520*/  IADD3.X R213, ~R110, R115, R13, P0, !PT ;  /* 0x000000736ed57210 */ /* 0x000fe400007fe50d */
[----:B------:R-:W-:Y:S01]  /*2530*/  IADD3 R3, P0, -R80, R184, RZ ;  /* 0x000000b850037210 */ /* 0x000fe20007f1e1ff */
[----:B------:R-:W-:Y:S01]  /*2540*/  IMAD R12, R24, R0, R7 ;  /* 0x00000000180c7224 */ /* 0x000fe200078e0207 */
[----:B------:R-:W-:Y:S01]  /*2550*/  SHF.R.S32.HI R7, RZ, 0x1f, R80 ;  /* 0x0000001fff077819 */ /* 0x000fe20000011450 */
[----:B------:R-:W-:Y:S01]  /*2560*/  IMAD.MOV.U32 R26, RZ, RZ, R30 ;  /* 0x000000ffff1a7224 */ /* 0x000fe200078e001e */
[----:B------:R-:W-:Y:S01]  /*2570*/  IADD3 R29, R29, R5, RZ ;  /* 0x000000051d1d7210 */ /* 0x000fe20007ffe0ff */
[----:B------:R-:W-:-:S02]  /*2580*/  IMAD R5, R23, R2, RZ ;  /* 0x0000000217057224 */ /* 0x000fc400078e02ff */
        /* <DEDUP_REMOVED lines=8> */
[----:B------:R-:W-:Y:S02]  /*2610*/  IMAD.MOV.U32 R12, RZ, RZ, R24 ;  /* 0x000000ffff0c7224 */ /* 0x000fe400078e0018 */
[C---:B------:R-:W-:Y:S01]  /*2620*/  IMAD R0, R7.reuse, R202, RZ ;  /* 0x000000ca07007224 */ /* 0x040fe200078e02ff */
[----:B------:R-:W-:Y:S01]  /*2630*/  IADD3.X R211, ~R110, R115, R27, P0, !PT ;  /* 0x000000736ed37210 */ /* 0x000fe200007fe51b */
[----:B------:R-:W-:Y:S02]  /*2640*/  IMAD R133, R7, R218, RZ ;  /* 0x000000da07857224 */ /* 0x000fe400078e02ff */
[-C--:B------:R-:W-:Y:S02]  /*2650*/  IMAD R0, R203, R3.reuse, R0 ;  /* 0x00000003cb007224 */ /* 0x080fe400078e0200 */
[----:B------:R-:W-:-:S04]  /*2660*/  IMAD.WIDE.U32 R24, R202, R3, R12 ;  /* 0x00000003ca187225 */ /* 0x000fc800078e000c */
[----:B------:R-:W-:Y:S01]  /*2670*/  IMAD R6, R184, R165, R81 ;  /* 0x000000a5b8067224 */ /* 0x000fe200078e0251 */
[----:B------:R-:W-:Y:S01]  /*2680*/  LEA R130, P0, R24, R20, 0x1 ;  /* 0x0000001418827211 */ /* 0x000fe200078008ff */
[-C--:B------:R-:W-:Y:S02]  /*2690*/  IMAD R133, R219, R3.reuse, R133 ;  /* 0x00000003db857224 */ /* 0x080fe400078e0285 */
[----:B------:R-:W-:-:S04]  /*26a0*/  IMAD.WIDE.U32 R12, R218, R3, R22 ;  /* 0x00000003da0c7225 */ /* 0x000fc800078e0016 */
[----:B------:R-:W-:Y:S02]  /*26b0*/  IMAD R3, R165, R4, RZ ;  /* 0x00000004a5037224 */ /* 0x000fe400078e02ff */
[----:B------:R-:W-:Y:S02]  /*26c0*/  IMAD.IADD R0, R25, 0x1, R0 ;  /* 0x0000000119007824 */ /* 0x000fe400078e0200 */
[----:B------:R-:W-:Y:S01]  /*26d0*/  IMAD.IADD R4, R81, 0x1, R6 ;  /* 0x0000000151047824 */ /* 0x000fe200078e0206 */
[----:B------:R-:W-:Y:S01]  /*26e0*/  SHF.R.S32.HI R137, RZ, 0x1f, R3 ;  /* 0x0000001fff897819 */ /* 0x000fe20000011403 */
[----:B------:R-:W-:Y:S01]  /*26f0*/  IMAD.IADD R133, R13, 0x1, R133 ;  /* 0x000000010d857824 */ /* 0x000fe200078e0285 */
[----:B------:R-:W-:Y:S01]  /*2700*/  LEA.HI.X R131, R24, R21, R0, 0x1, P0 ;  /* 0x0000001518837211 */ /* 0x000fe200000f0c00 */
[----:B------:R-:W-:Y:S01]  /*2710*/  IMAD.WIDE.U32 R22, R218, 0x30, R210 ;  /* 0x00000030da167825 */ /* 0x000fe200078e00d2 */
[C---:B------:R-:W-:Y:S02]  /*2720*/  LEA R132, P0, R12.reuse, R8, 0x1 ;  /* 0x000000080c847211 */ /* 0x040fe400078008ff */
[----:B------:R-:W-:Y:S01]  /*2730*/  IADD3 R0, P2, R3, R4, RZ ;  /* 0x0000000403007210 */ /* 0x000fe20007f5e0ff */
[----:B------:R-:W-:Y:S01]  /*2740*/  IMAD.SHL.U32 R183, R165, 0x10, RZ ;  /* 0x00000010a5b77824 */ /* 0x000fe200078e00ff */
[----:B------:R-:W-:Y:S01]  /*2750*/  IADD3 R2, P3, R3, R6, RZ ;  /* 0x0000000603027210 */ /* 0x000fe20007f7e0ff */
[C---:B------:R-:W-:Y:S01]  /*2760*/  IMAD R3, R67.reuse, 0xe0, RZ ;  /* 0x000000e043037824 */ /* 0x040fe200078e02ff */
        /* <DEDUP_REMOVED lines=29> */
[C---:B------:R-:W-:Y:S01]  /*2940*/  IMAD R127, R203.reuse, 0xa0, RZ ;  /* 0x000000a0cb7f7824 */ /* 0x040fe200078e02ff */
[----:B------:R-:W-:Y:S01]  /*2950*/  IADD3 R96, P1, P0, R96, 0x40, R75 ;  /* 0x0000004060607810 */ /* 0x000fe2000783e04b */
[----:B------:R-:W-:Y:S01]  /*2960*/  IMAD R129, R203, 0xe0, RZ ;  /* 0x000000e0cb817824 */ /* 0x000fe200078e02ff */
[----:B------:R-:W-:Y:S01]  /*2970*/  IADD3.X R98, RZ, R97, RZ, P2, !PT ;  /* 0x00000061ff627210 */ /* 0x000fe200017fe4ff */
[----:B------:R-:W-:Y:S01]  /*2980*/  IMAD.WIDE.U32 R208, R202, 0x60, RZ ;  /* 0x00000060cad07825 */ /* 0x000fe200078e00ff */
[----:B------:R-:W-:-:S02]  /*2990*/  IADD3 R168, R183, R170, RZ ;  /* 0x000000aab7a87210 */ /* 0x000fc40007ffe0ff */
[----:B------:R-:W-:Y:S01]  /*29a0*/  IADD3.X R97, R97, RZ, R76, P1, P0 ;  /* 0x000000ff61617210 */ /* 0x000fe20000fe044c */
[----:B------:R-:W-:Y:S01]  /*29b0*/  IMAD.WIDE.U32 R206, R202, 0xa0, RZ ;  /* 0x000000a0cace7825 */ /* 0x000fe200078e00ff */
[C---:B------:R-:W-:Y:S02]  /*29c0*/  IADD3 R94, P0, R75.reuse, R96, RZ ;  /* 0x000000604b5e7210 */ /* 0x040fe40007f1e0ff */
[----:B------:R-:W-:Y:S01]  /*29d0*/  IADD3 R105, P3, R75, 0x40, RZ ;  /* 0x000000404b697810 */ /* 0x000fe20007f7e0ff */
[----:B------:R-:W-:Y:S01]  /*29e0*/  IMAD.IADD R166, R183, 0x1, R168 ;  /* 0x00000001b7a67824 */ /* 0x000fe200078e02a8 */
[----:B------:R-:W-:Y:S01]  /*29f0*/  IADD3.X R95, R76, R97, RZ, P0, !PT ;  /* 0x000000614c5f7210 */ /* 0x000fe200007fe4ff */
[----:B------:R-:W-:Y:S01]  /*2a00*/  IMAD.WIDE.U32 R204, R202, 0xc0, RZ ;  /* 0x000000c0cacc7825 */ /* 0x000fe200078e00ff */
[----:B------:R-:W-:Y:S02]  /*2a10*/  IADD3 R92, P0, R75, R94, RZ ;  /* 0x0000005e4b5c7210 */ /* 0x000fe40007f1e0ff */
[----:B------:R-:W-:Y:S01]  /*2a20*/  IADD3 R164, R183, R166, RZ ;  /* 0x000000a6b7a47210 */ /* 0x000fe20007ffe0ff */
[----:B------:R-:W-:Y:S01]  /*2a30*/  IMAD.X R104, RZ, RZ, R76, P3 ;  /* 0x000000ffff687224 */ /* 0x000fe200018e064c */
[----:B------:R-:W-:Y:S01]  /*2a40*/  IADD3 R116, P1, R114, R109, RZ ;  /* 0x0000006d72747210 */ /* 0x000fe20007f3e0ff */
[----:B------:R-:W-:Y:S01]  /*2a50*/  IMAD.X R93, R76, 0x1, R95, P0 ;  /* 0x000000014c5d7824 */ /* 0x000fe200000e065f */
[----:B------:R-:W-:Y:S01]  /*2a60*/  IADD3 R91, P0, R75, R92, RZ ;  /* 0x0000005c4b5b7210 */ /* 0x000fe20007f1e0ff */
[----:B------:R-:W-:Y:S01]  /*2a70*/  IMAD.IADD R163, R183, 0x1, R164 ;  /* 0x00000001b7a37824 */ /* 0x000fe200078e02a4 */
[----:B------:R-:W-:Y:S01]  /*2a80*/  IADD3 R82, R195, R3, RZ ;  /* 0x00000003c3527210 */ /* 0x000fe20007ffe0ff */
[----:B------:R-:W-:Y:S01]  /*2a90*/  IMAD R3, R203, 0xc0, RZ ;  /* 0x000000c0cb037824 */ /* 0x000fe200078e02ff */
[----:B------:R-:W-:Y:S01]  /*2aa0*/  IADD3 R101, P3, R106, 0x40, RZ ;  /* 0x000000406a657810 */ /* 0x000fe20007f7e0ff */
[----:B------:R-:W-:Y:S01]  /*2ab0*/  IMAD.X R90, R76, 0x1, R93, P0 ;  /* 0x000000014c5a7824 */ /* 0x000fe200000e065d */
[----:B------:R-:W-:Y:S01]  /*2ac0*/  IADD3 R119, P0, R116, R109, RZ ;  /* 0x0000006d74777210 */ /* 0x000fe20007f1e0ff */
[----:B------:R-:W-:Y:S01]  /*2ad0*/  IMAD R165, R165, 0x70, RZ ;  /* 0x00000070a5a57824 */ /* 0x000fe200078e02ff */
[----:B------:R-:W-:Y:S01]  /*2ae0*/  IADD3.X R117, R115, R108, RZ, P1, !PT ;  /* 0x0000006c73757210 */ /* 0x000fe20000ffe4ff */
[----:B------:R-:W-:Y:S01]  /*2af0*/  IMAD.IADD R162, R183, 0x1, R163 ;  /* 0x00000001b7a27824 */ /* 0x000fe200078e02a3 */
[----:B------:R-:W-:Y:S01]  /*2b00*/  SHF.L.U64.HI R120, R121, 0x1, R120 ;  /* 0x0000000179787819 */ /* 0x000fe20000010278 */
[----:B------:R-:W-:Y:S01]  /*2b10*/  IMAD.WIDE.U32 R202, R202, 0xe0, RZ ;  /* 0x000000e0caca7825 */ /* 0x000fe200078e00ff */
[----:B------:R-:W-:-:S02]  /*2b20*/  SHF.L.U64.HI R125, R126, 0x1, R125 ;  /* 0x000000017e7d7819 */ /* 0x000fc4000001027d */
[----:B------:R-:W-:Y:S01]  /*2b30*/  IADD3 R14, R18, 0x40, RZ ;  /* 0x00000040120e7810 */ /* 0x000fe20007ffe0ff */
[----:B------:R-:W-:Y:S01]  /*2b40*/  IMAD.MOV.U32 R13, RZ, RZ, R134 ;  /* 0x000000ffff0d7224 */ /* 0x000fe200078e0086 */
[----:B------:R-:W-:Y:S01]  /*2b50*/  IADD3 R127, R207, R127, RZ ;  /* 0x0000007fcf7f7210 */ /* 0x000fe20007ffe0ff */
        /* <DEDUP_REMOVED lines=20> */
[----:B------:R-:W-:Y:S02]  /*2ca0*/  SHF.R.S32.HI R148, RZ, 0x1f, R162 ;  /* 0x0000001fff947819 */ /* 0x000fe400000114a2 */
.L_x_4022:
[----:B------:R-:W-:Y:S01]  /*2cb0*/  IMAD.SHL.U32 R16, R13, 0x80, RZ ;  /* 0x000000800d107824 */ /* 0x000fe200078e00ff */
[----:B------:R-:W-:Y:S04]  /*2cc0*/  BSSY B2, `(.L_x_3951) ;  /* 0x0000a30000027945 */ /* 0x000fe80003800000 */
[----:B------:R-:W-:Y:S05]  /*2cd0*/  IADD3 R15, R16, -0x80, RZ ;  /* 0xffffff80100f7810 */ /* 0x000fea0007ffe0ff */
[--C-:B------:R-:W-:Y:S02]  /*2ce0*/  IMAD.IADD R223, R70, 0x1, -R15.reuse ;  /* 0x0000000146df7824 */ /* 0x100fe400078e0a0f */
[----:B------:R-:W-:Y:S03]  /*2cf0*/  IMAD.IADD R221, R80, 0x1, -R15 ;  /* 0x0000000150dd7824 */ /* 0x000fe600078e0a0f */
[CC--:B------:R-:W-:Y:S02]  /*2d00*/  ISETP.GE.AND P2, PT, R184.reuse, R223.reuse, PT ;  /* 0x000000dfb800720c */ /* 0x0c0fe40003f46270 */
[C---:B------:R-:W-:Y:S02]  /*2d10*/  ISETP.GE.AND P0, PT, R181.reuse, R223, PT ;  /* 0x000000dfb500720c */ /* 0x040fe40003f06270 */
[-C--:B------:R-:W-:Y:S02]  /*2d20*/  ISETP.GE.AND P2, PT, R184, R221.reuse, !P2 ;  /* 0x000000ddb800720c */ /* 0x080fe40005746270 */
[----:B------:R-:W-:Y:S11]  /*2d30*/  ISETP.GE.AND P0, PT, R181, R221, !P0 ;  /* 0x000000ddb500720c */ /* 0x000ff60004706270 */
[----:B------:R-:W2:Y:S02]  /*2d40*/  @P2 LD.E.128 R20, [R130.64] ;  /* 0x0000000682142980 */ /* 0x000ea4000c101d00 */
[----:B------:R-:W-:Y:S05]  /*2d50*/  @P0 IADD3 R2, P1, R130, R121, RZ ;  /* 0x0000007982020210 */ /* 0x000fea0007f3e0ff */
        /* <DEDUP_REMOVED lines=91> */
[----:B------:R-:W-:Y:S02]  /*3310*/  ISETP.GE.AND P1, PT, R14, R17, PT ;  /* 0x000000110e00720c */ /* 0x000fe40003f26270 */
[----:B------:R-:W-:Y:S09]  /*3320*/  MOV R145, R139 ;  /* 0x0000008b00917202 */ /* 0x000ff20000000f00 */
        /* <DEDUP_REMOVED lines=89> */
.L_x_3955:
[----:B------:R-:W-:Y:S05]  /*38c0*/  BSYNC B0 ;  /* 0x0000000000007941 */ /* 0x000fea0003800000 */
.L_x_3954:
        /* <DEDUP_REMOVED lines=109> */
.L_x_3957:
[----:B------:R-:W-:Y:S05]  /*3fa0*/  BSYNC B0 ;  /* 0x0000000000007941 */ /* 0x000fea0003800000 */
.L_x_3956:
        /* <DEDUP_REMOVED lines=109> */
.L_x_3959:
[----:B------:R-:W-:Y:S05]  /*4680*/  BSYNC B0 ;  /* 0x0000000000007941 */ /* 0x000fea0003800000 */
.L_x_3958:
[C---:B------:R-:W-:Y:S01]  /*4690*/  ISETP.GE.AND P0, PT, R179.reuse, R223, PT ;  /* 0x000000dfb300720c */ /* 0x040fe20003f06270 */
[----:B------:R-:W-:Y:S03]  /*46a0*/  BSSY B0, `(.L_x_3960) ;  /* 0x0000070000007945 */ /* 0x000fe60003800000 */
[----:B------:R-:W-:Y:S11]  /*46b0*/  ISETP.GE.AND P0, PT, R179, R221, !P0 ;  /* 0x000000ddb300720c */ /* 0x000ff60004706270 */
[----:B------:R-:W-:Y:S02]  /*46c0*/  @!UPT UIADD3 URZ, URZ, URZ, URZ ;  /* 0x0000003f3f3ff290 */ /* 0x000fe4000fffe03f */
[----:B------:R-:W-:-:S05]  /*46d0*/  @!P0 BRA `(.L_x_3961) ;  /* 0x000006c000008947 */ /* 0x000fca0003800000 */
[----:B------:R-:W-:Y:S01]  /*46e0*/  IMAD R44, R219, 0x60, RZ ;  /* 0x00000060db2c7824 */ /* 0x000fe200078e02ff */
[----:B------:R-:W-:Y:S01]  /*46f0*/  SHF.L.U32 R45, R173, 0x1, RZ ;  /* 0x00000001ad2d7819 */ /* 0x000fe200000006ff */
[----:B-1----:R-:W-:Y:S01]  /*4700*/  IMAD.WIDE.U32 R48, R218, 0x60, R132 ;  /* 0x00000060da307825 */ /* 0x002fe200078e0084 */
[-C--:B------:R-:W-:Y:S02]  /*4710*/  ISETP.GE.AND P0, PT, R18, R17.reuse, PT ;  /* 0x000000111200720c */ /* 0x080fe40003f06270 */
[C---:B------:R-:W-:Y:S01]  /*4720*/  IADD3 R32, P2, R45.reuse, R12, RZ ;  /* 0x0000000c2d207210 */ /* 0x040fe20007f5e0ff */
[----:B------:R-:W-:Y:S01]  /*4730*/  IMAD.MOV.U32 R145, RZ, RZ, R139 ;  /* 0x000000ffff917224 */ /* 0x000fe200078e008b */
[----:B------:R-:W-:Y:S02]  /*4740*/  IADD3 R42, P1, R45, R54, RZ ;  /* 0x000000362d2a7210 */ /* 0x000fe40007f3e0ff */
[----:B------:R-:W-:Y:S01]  /*4750*/  SHF.L.U64.HI R46, R173, 0x1, R158 ;  /* 0x00000001ad2e7819 */ /* 0x000fe2000001029e */
[----:B------:R-:W-:Y:S01]  /*4760*/  IMAD.WIDE.U32 R56, R64, 0x60, R144 ;  /* 0x0000006040387825 */ /* 0x000fe200078e0090 */
[----:B------:R-:W-:Y:S03]  /*4770*/  IADD3 R47, R49, R44, RZ ;  /* 0x0000002c312f7210 */ /* 0x000fe60007ffe0ff */
[C---:B------:R-:W-:Y:S02]  /*4780*/  IMAD.X R33, R46.reuse, 0x1, R9, P2 ;  /* 0x000000012e217824 */ /* 0x040fe400010e0609 */
[----:B------:R-:W-:Y:S01]  /*4790*/  IMAD.X R43, R46, 0x1, R55, P1 ;  /* 0x000000012e2b7824 */ /* 0x000fe200008e0637 */
[----:B------:R-:W-:Y:S01]  /*47a0*/  MOV R46, R48 ;  /* 0x00000030002e7202 */ /* 0x000fe20000000f00 */
[----:B------:R-:W-:Y:S01]  /*47b0*/  IMAD R48, R65, 0x60, RZ ;  /* 0x0000006041307824 */ /* 0x000fe200078e02ff */
[----:B------:R-:W-:Y:S01]  /*47c0*/  ISETP.GE.AND P1, PT, R14, R17, PT ;  /* 0x000000110e00720c */ /* 0x000fe20003f26270 */
[----:B------:R-:W2:Y:S03]  /*47d0*/  @!P0 LD.E.64 R20, [R32.64] ;  /* 0x0000000620148980 */ /* 0x000ea6000c101b00 */
[----:B------:R-:W-:Y:S02]  /*47e0*/  IADD3 R57, R57, R48, RZ ;  /* 0x0000003039397210 */ /* 0x000fe40007ffe0ff */
[C---:B------:R-:W-:Y:S01]  /*47f0*/  LEA R48, P2, R212.reuse, R132, 0x1 ;  /* 0x00000084d4307211 */ /* 0x040fe200078408ff */
[----:B------:R-:W3:Y:S03]  /*4800*/  LD.E.128 R28, [R46.64] ;  /* 0x000000062e1c7980 */ /* 0x000ee6000c101d00 */
[----:B------:R-:W-:Y:S05]  /*4810*/  LEA.HI.X R49, R212, R133, R213, 0x1, P2 ;  /* 0x00000085d4317211 */ /* 0x000fea00010f0cd5 */
        /* <DEDUP_REMOVED lines=24> */
[C---:B------:R-:W-:Y:S01]  /*49a0*/  @!P0 FMUL.FTZ R3, R23.reuse, R20 ;  /* 0x0000001417038220 */ /* 0x040fe20000410000 */
[----:B------:R-:W-:Y:S01]  /*49b0*/  @!P0 F2FP.BF16.PACK_AB R45, R0, R45 ;  /* 0x0000002d002d823e */ /* 0x000fe200000010ff */
[----:B------:R-:W-:Y:S02]  /*49c0*/  @!P0 FMUL.FTZ R44, R23, R38 ;  /* 0x00000026172c8220 */ /* 0x000fe40000410000 */
        /* <DEDUP_REMOVED lines=61> */
.L_x_3961:
[----:B------:R-:W-:Y:S05]  /*4da0*/  BSYNC B0 ;  /* 0x0000000000007941 */ /* 0x000fea0003800000 */
.L_x_3960:
        /* <DEDUP_REMOVED lines=109> */
.L_x_3963:
[----:B------:R-:W-:Y:S05]  /*5480*/  BSYNC B0 ;  /* 0x0000000000007941 */ /* 0x000fea0003800000 */
.L_x_3962:
        /* <DEDUP_REMOVED lines=113> */
.L_x_3965:
[----:B------:R-:W-:Y:S05]  /*5ba0*/  BSYNC B0 ;  /* 0x0000000000007941 */ /* 0x000fea0003800000 */
.L_x_3964:
        /* <DEDUP_REMOVED lines=113> */
.L_x_3967:
[----:B------:R-:W-:Y:S05]  /*62c0*/  BSYNC B0 ;  /* 0x0000000000007941 */ /* 0x000fea0003800000 */
.L_x_3966:
[C---:B------:R-:W-:Y:S01]  /*62d0*/  ISETP.GE.AND P0, PT, R174.reuse, R223, PT ;  /* 0x000000dfae00720c */ /* 0x040fe20003f06270 */
[----:B------:R-:W-:Y:S03]  /*62e0*/  BSSY B0, `(.L_x_3968) ;  /* 0x0000070000007945 */ /* 0x000fe60003800000 */
[----:B------:R-:W-:Y:S11]  /*62f0*/  ISETP.GE.AND P0, PT, R174, R221, !P0 ;  /* 0x000000ddae00720c */ /* 0x000ff60004706270 */
[----:B------:R-:W-:Y:S02]  /*6300*/  @!UPT UIADD3 URZ, URZ, URZ, URZ ;  /* 0x0000003f3f3ff290 */ /* 0x000fe4000fffe03f */
[----:B------:R-:W-:-:S05]  /*6310*/  @!P0 BRA `(.L_x_3969) ;  /* 0x000006c000008947 */ /* 0x000fca0003800000 */
[----:B------:R-:W-:Y:S01]  /*6320*/  IMAD R42, R219, 0xe0, RZ ;  /* 0x000000e0db2a7824 */ /* 0x000fe200078e02ff */
[----:B------:R-:W-:Y:S01]  /*6330*/  SHF.L.U32 R43, R165, 0x1, RZ ;  /* 0x00000001a52b7819 */ /* 0x000fe200000006ff */
[----:B------:R-:W-:Y:S01]  /*6340*/  IMAD.WIDE.U32 R46, R218, 0xe0, R132 ;  /* 0x000000e0da2e7825 */ /* 0x000fe200078e0084 */
[-C--:B------:R-:W-:Y:S02]  /*6350*/  ISETP.GE.AND P0, PT, R18, R17.reuse, PT ;  /* 0x000000111200720c */ /* 0x080fe40003f06270 */
[C---:B------:R-:W-:Y:S01]  /*6360*/  IADD3 R32, P2, R43.reuse, R12, RZ ;  /* 0x0000000c2b207210 */ /* 0x040fe20007f5e0ff */
[----:B-1----:R-:W-:Y:S01]  /*6370*/  IMAD.MOV.U32 R145, RZ, RZ, R139 ;  /* 0x000000ffff917224 */ /* 0x002fe200078e008b */
[----:B------:R-:W-:Y:S02]  /*6380*/  IADD3 R40, P1, R43, R54, RZ ;  /* 0x000000362b287210 */ /* 0x000fe40007f3e0ff */
[----:B------:R-:W-:Y:S01]  /*6390*/  SHF.L.U64.HI R44, R165, 0x1, R150 ;  /* 0x00000001a52c7819 */ /* 0x000fe20000010296 */
[----:B------:R-:W-:Y:S01]  /*63a0*/  IMAD.WIDE.U32 R50, R64, 0xe0, R144 ;  /* 0x000000e040327825 */ /* 0x000fe200078e0090 */
[----:B------:R-:W-:Y:S02]  /*63b0*/  IADD3 R43, R47, R42, RZ ;  /* 0x0000002a2f2b7210 */ /* 0x000fe40007ffe0ff */
[----:B------:R-:W-:Y:S01]  /*63c0*/  MOV R42, R46 ;  /* 0x0000002e002a7202 */ /* 0x000fe20000000f00 */
[C---:B------:R-:W-:Y:S02]  /*63d0*/  IMAD.X R33, R44.reuse, 0x1, R9, P2 ;  /* 0x000000012c217824 */ /* 0x040fe400010e0609 */
[----:B------:R-:W-:Y:S01]  /*63e0*/  IMAD.X R41, R44, 0x1, R55, P1 ;  /* 0x000000012c297824 */ /* 0x000fe200008e0637 */
[----:B------:R-:W-:Y:S01]  /*63f0*/  ISETP.GE.AND P1, PT, R14, R17, PT ;  /* 0x000000110e00720c */ /* 0x000fe20003f26270 */
[----:B------:R-:W-:Y:S01]  /*6400*/  IMAD R46, R65, 0xe0, RZ ;  /* 0x000000e0412e7824 */ /* 0x000fe200078e02ff */
[----:B------:R-:W2:Y:S04]  /*6410*/  LD.E.128 R24, [R42.64] ;  /* 0x000000062a187980 */ /* 0x000ea8000c101d00 */
[----:B------:R-:W-:Y:S02]  /*6420*/  IADD3 R51, R51, R46, RZ ;  /* 0x0000002e33337210 */ /* 0x000fe40007ffe0ff */
[C---:B------:R-:W-:Y:S02]  /*6430*/  LEA R46, P2, R119.reuse, R132, 0x1 ;  /* 0x00000084772e7211 */ /* 0x040fe400078408ff */
[----:B------:R-:W3:Y:S02]  /*6440*/  @!P0 LD.E.64 R20, [R32.64] ;  /* 0x0000000620148980 */ /* 0x000ee4000c101b00 */
[----:B------:R-:W-:Y:S04]  /*6450*/  LEA.HI.X R47, R119, R133, R118, 0x1, P2 ;  /* 0x00000085772f7211 */ /* 0x000fe800010f0c76 */
[----:B------:R-:W4:Y:S01]  /*6460*/  @!P0 LD.E.64 R38, [R40.64] ;  /* 0x0000000628268980 */ /* 0x000f22000c101b00 */
[C---:B--2---:R-:W-:Y:S01]  /*6470*/  @!P0 IMAD.U32 R35, R24.reuse, 0x10000, RZ ;  /* 0x0001000018238824 */ /* 0x044fe200078e00ff */
[----:B------:R-:W-:Y:S02]  /*6480*/  @!P0 LOP3.LUT R23, R24, 0xffff0000, RZ, 0xc0, !PT ;  /* 0xffff000018178812 */ /* 0x000fe400078ec0ff */
[----:B------:R-:W-:Y:S01]  /*6490*/  @!P0 LOP3.LUT R28, R26, 0xffff0000, RZ, 0xc0, !PT ;  /* 0xffff00001a1c8812 */ /* 0x000fe200078ec0ff */
[C---:B---3--:R-:W-:Y:S01]  /*64a0*/  @!P0 IMAD.U32 R22, R20.reuse, 0x10000, RZ ;  /* 0x0001000014168824 */ /* 0x048fe200078e00ff */
[----:B------:R-:W-:Y:S02]  /*64b0*/  @!P0 LOP3.LUT R20, R20, 0xffff0000, RZ, 0xc0, !PT ;  /* 0xffff000014148812 */ /* 0x000fe400078ec0ff */
[----:B------:R-:W-:Y:S01]  /*64c0*/  @!P0 SHF.L.U32 R17, R21, 0x10, RZ ;  /* 0x0000001015118819 */ /* 0x000fe200000006ff */
[----:B------:R-:W-:Y:S01]  /*64d0*/  @!P0 FMUL.FTZ R0, R23, R22 ;  /* 0x0000001617008220 */ /* 0x000fe20000410000 */
[----:B------:R-:W-:Y:S01]  /*64e0*/  @!P0 LOP3.LUT R21, R21, 0xffff0000, RZ, 0xc0, !PT ;  /* 0xffff000015158812 */ /* 0x000fe200078ec0ff */
[----:B----4-:R-:W-:Y:S01]  /*64f0*/  @!P0 IMAD.U32 R34, R38, 0x10000, RZ ;  /* 0x0001000026228824 */ /* 0x010fe200078e00ff */
[C---:B------:R-:W-:Y:S01]  /*6500*/  @!P0 SHF.L.U32 R37, R39.reuse, 0x10, RZ ;  /* 0x0000001027258819 */ /* 0x040fe200000006ff */
[----:B------:R-:W-:Y:S01]  /*6510*/  @!P0 FMUL.FTZ R3, R28, R17 ;  /* 0x000000111c038220 */ /* 0x000fe20000410000 */
[----:B------:R-:W-:Y:S01]  /*6520*/  @!P0 LOP3.LUT R39, R39, 0xffff0000, RZ, 0xc0, !PT ;  /* 0xffff000027278812 */ /* 0x000fe200078ec0ff */
[----:B------:R-:W-:Y:S01]  /*6530*/  @!P0 FMUL.FTZ R43, R23, R34 ;  /* 0x00000022172b8220 */ /* 0x000fe20000410000 */
[----:B------:R-:W-:Y:S01]  /*6540*/  @!P0 LOP3.LUT R23, R25, 0xffff0000, RZ, 0xc0, !PT ;  /* 0xffff000019178812 */ /* 0x000fe200078ec0ff */
[----:B------:R-:W-:Y:S01]  /*6550*/  @!P0 FFMA.FTZ R0, R34, R35, R0 ;  /* 0x0000002322008223 */ /* 0x000fe20000010000 */
[----:B------:R-:W-:Y:S01]  /*6560*/  @!P0 LOP3.LUT R36, R38, 0xffff0000, RZ, 0xc0, !PT ;  /* 0xffff000026248812 */ /* 0x000fe200078ec0ff */
[----:B------:R-:W-:Y:S01]  /*6570*/  @!P0 FFMA.FTZ R43, R35, R22, -R43 ;  /* 0x00000016232b8223 */ /* 0x000fe2000001082b */
[----:B------:R-:W-:Y:S01]  /*6580*/  @!P0 SHF.L.U32 R35, R25, 0x10, RZ ;  /* 0x0000001019238819 */ /* 0x000fe200000006ff */
[----:B------:R-:W-:Y:S01]  /*6590*/  @!P0 FMUL.FTZ R2, R23, R20 ;  /* 0x0000001417028220 */ /* 0x000fe20000410000 */
[C---:B------:R-:W-:Y:S01]  /*65a0*/  @!P0 LOP3.LUT R22, R27.reuse, 0xffff0000, RZ, 0xc0, !PT ;  /* 0xffff00001b168812 */ /* 0x040fe200078ec0ff */
[----:B------:R-:W-:Y:S01]  /*65b0*/  @!P0 IMAD.U32 R34, R26, 0x10000, RZ ;  /* 0x000100001a228824 */ /* 0x000fe200078e00ff */
        /* <DEDUP_REMOVED lines=66> */
.L_x_3969:
[----:B------:R-:W-:Y:S05]  /*69e0*/  BSYNC B0 ;  /* 0x0000000000007941 */ /* 0x000fea0003800000 */
.L_x_3968:
        /* <DEDUP_REMOVED lines=8> */
.L_x_3953:
        /* <DEDUP_REMOVED lines=23> */
[----:B------:R-:W-:Y:S01]  /*6be0*/  LEA.HI.X.SX32 R21, R141, R133, 0x1, P0 ;  /* 0x000000858d157211 */ /* 0x000fe200000f0eff */
[----:B------:R-:W-:Y:S01]  /*6bf0*/  IMAD.MOV.U32 R141, RZ, RZ, R135 ;  /* 0x000000ffff8d7224 */ /* 0x000fe200078e0087 */
[C---:B------:R-:W-:Y:S04]  /*6c00*/  LEA R240, P0, R145.reuse, R140, 0x1 ;  /* 0x0000008c91f07211 */ /* 0x040fe800078008ff */
[----:B------:R-:W-:Y:S01]  /*6c10*/  LEA.HI.X.SX32 R241, R145, R141, 0x1, P0 ;  /* 0x0000008d91f17211 */ /* 0x000fe200000f0eff */
[----:B------:R-:W2:Y:S01]  /*6c20*/  LD.E.128 R20, [R20.64] ;  /* 0x0000000614147980 */ /* 0x000ea2000c101d00 */
[----:B------:R-:W-:Y:S01]  /*6c30*/  MOV R141, RZ ;  /* 0x000000ff008d7202 */ /* 0x000fe20000000f00 */
[----:B------:R-:W-:Y:S01]  /*6c40*/  @P1 IMAD.MOV R141, RZ, RZ, -R143 ;  /* 0x000000ffff8d1224 */ /* 0x000fe200078e0a8f */
[----:B------:R-:W-:Y:S04]  /*6c50*/  MOV R143, R137 ;  /* 0x00000089008f7202 */ /* 0x000fe80000000f00 */
[C---:B------:R-:W-:Y:S01]  /*6c60*/  LEA R56, P0, R141.reuse, R142, 0x1 ;  /* 0x0000008e8d387211 */ /* 0x040fe200078008ff */
[----:B------:R-:W3:Y:S03]  /*6c70*/  LD.E.128 R240, [R240.64] ;  /* 0x00000006f0f07980 */ /* 0x000ee6000c101d00 */
[----:B------:R-:W-:Y:S06]  /*6c80*/  LEA.HI.X.SX32 R57, R141, R143, 0x1, P0 ;  /* 0x0000008f8d397211 */ /* 0x000fec00000f0eff */
        /* <DEDUP_REMOVED lines=53> */
.L_x_3974:
[----:B------:R-:W-:Y:S05]  /*6fe0*/  BSYNC B0 ;  /* 0x0000000000007941 */ /* 0x000fea0003800000 */
.L_x_3973:
[----:B------:R-:W-:Y:S01]  /*6ff0*/  MOV R145, R139 ;  /* 0x0000008b00917202 */ /* 0x000fe20000000f00 */
[----:B------:R-:W-:Y:S01]  /*7000*/  BSSY B0, `(.L_x_3975) ;  /* 0x0000055000007945 */ /* 0x000fe20003800000 */
[----:B------:R-:W-:Y:S03]  /*7010*/  ISETP.GE.AND P0, PT, R14, R17, PT ;  /* 0x000000110e00720c */ /* 0x000fe60003f06270 */
[----:B-----5:R2:W-:Y:S04]  /*7020*/  ST.E.128 [R144.64], R60 ;  /* 0x0000003c90007985 */ /* 0x0205e8000c101d06 */
[----:B------:R2:W5:Y:S06]  /*7030*/  LD.E.128 R48, [R132.64+0x80] ;  /* 0x0000800684307980 */ /* 0x00056c000c101d00 */
[----:B------:R-:W-:-:S05]  /*7040*/  @P0 BRA `(.L_x_3976) ;  /* 0x0000050000000947 */ /* 0x000fca0003800000 */
[----:B------:R-:W-:Y:S01]  /*7050*/  LEA.HI R143, R17, R17, RZ, 0x1 ;  /* 0x00000011118f7211 */ /* 0x000fe200078f08ff */
[----:B--2---:R-:W-:Y:S01]  /*7060*/  IMAD.MOV.U32 R61, RZ, RZ, RZ ;  /* 0x000000ffff3d7224 */ /* 0x004fe200078e00ff */
[----:B------:R-:W-:Y:S01]  /*7070*/  MOV R141, R135 ;  /* 0x00000087008d7202 */ /* 0x000fe20000000f00 */
        /* <DEDUP_REMOVED lines=12> */
[--C-:B------:R-:W-:Y:S03]  /*7140*/  @P1 IMAD.MOV R239, RZ, RZ, -R143.reuse ;  /* 0x000000ffffef1224 */ /* 0x100fe600078e0a8f */
[C---:B------:R-:W-:Y:S04]  /*7150*/  LEA R62, P0, R61.reuse, R140, 0x1 ;  /* 0x0000008c3d3e7211 */ /* 0x040fe800078008ff */
[----:B------:R-:W-:Y:S02]  /*7160*/  LEA.HI.X.SX32 R63, R61, R141, 0x1, P0 ;  /* 0x0000008d3d3f7211 */ /* 0x000fe400000f0eff */
[----:B------:R-:W-:Y:S01]  /*7170*/  MOV R141, RZ ;  /* 0x000000ff008d7202 */ /* 0x000fe20000000f00 */
[----:B------:R-:W-:Y:S01]  /*7180*/  @P1 IMAD.MOV R141, RZ, RZ, -R143 ;  /* 0x000000ffff8d1224 */ /* 0x000fe200078e0a8f */
[C---:B------:R-:W-:Y:S02]  /*7190*/  LEA R20, P0, R239.reuse, R132, 0x1 ;  /* 0x00000084ef147211 */ /* 0x040fe400078008ff */
[----:B------:R-:W-:Y:S01]  /*71a0*/  MOV R143, R137 ;  /* 0x00000089008f7202 */ /* 0x000fe20000000f00 */
[----:B------:R-:W2:Y:S01]  /*71b0*/  LD.E.128 R60, [R62.64+0x80] ;  /* 0x000080063e3c7980 */ /* 0x000ea2000c101d00 */
[----:B------:R-:W-:Y:S02]  /*71c0*/  LEA.HI.X.SX32 R21, R239, R133, 0x1, P0 ;  /* 0x00000085ef157211 */ /* 0x000fe400000f0eff */
        /* <DEDUP_REMOVED lines=56> */
.L_x_3976:
[----:B------:R-:W-:Y:S05]  /*7550*/  BSYNC B0 ;  /* 0x0000000000007941 */ /* 0x000fea0003800000 */
.L_x_3975:
[----:B-----5:R3:W-:Y:S02]  /*7560*/  ST.E.128 [R144.64+0x80], R48 ;  /* 0x0000803090007985 */ /* 0x0207e4000c101d06 */
.L_x_3972:
[----:B------:R-:W-:Y:S05]  /*7570*/  BSYNC B1 ;  /* 0x0000000000017941 */ /* 0x000fea0003800000 */
.L_x_3971:
        /* <DEDUP_REMOVED lines=93> */
.L_x_3980:
[----:B------:R-:W-:Y:S05]  /*7b50*/  BSYNC B0 ;  /* 0x0000000000007941 */ /* 0x000fea0003800000 */
.L_x_3979:
        /* <DEDUP_REMOVED lines=91> */
.L_x_3982:
[----:B------:R-:W-:Y:S05]  /*8110*/  BSYNC B0 ;  /* 0x0000000000007941 */ /* 0x000fea0003800000 */
.L_x_3981:
[C---:B--2---:R-:W-:Y:S04]  /*8120*/  LEA R2, P0, R105.reuse, R144, 0x1 ;  /* 0x0000009069027211 */ /* 0x044fe800078008ff */
[----:B------:R-:W-:Y:S05]  /*8130*/  LEA.HI.X R3, R105, R139, R104, 0x1, P0 ;  /* 0x0000008b69037211 */ /* 0x000fea00000f0c68 */
[----:B-----5:R2:W-:Y:S04]  /*8140*/  ST.E.128 [R2.64], R48 ;  /* 0x0000003002007985 */ /* 0x0205e8000c101d06 */
.L_x_3978:
[----:B------:R-:W-:Y:S05]  /*8150*/  BSYNC B1 ;  /* 0x0000000000017941 */ /* 0x000fea0003800000 */
.L_x_3977:
        /* <DEDUP_REMOVED lines=93> */
.L_x_3986:
[----:B------:R-:W-:Y:S05]  /*8730*/  BSYNC B0 ;  /* 0x0000000000007941 */ /* 0x000fea0003800000 */
.L_x_3985:
[----:B------:R-:W-:Y:S01]  /*8740*/  LEA R2, P1, R106, R144, 0x1 ;  /* 0x000000906a027211 */ /* 0x000fe200078208ff */
[----:B------:R-:W-:Y:S01]  /*8750*/  BSSY B0, `(.L_x_3987) ;  /* 0x000005a000007945 */ /* 0x000fe20003800000 */
[----:B--2---:R-:W-:Y:S02]  /*8760*/  LEA R238, P0, R214, R132, 0x1 ;  /* 0x00000084d6ee7211 */ /* 0x004fe400078008ff */
        /* <DEDUP_REMOVED lines=88> */
.L_x_3988:
[----:B------:R-:W-:Y:S05]  /*8cf0*/  BSYNC B0 ;  /* 0x0000000000007941 */ /* 0x000fea0003800000 */
.L_x_3987:
[C---:B--2---:R-:W-:Y:S04]  /*8d00*/  LEA R2, P0, R101.reuse, R144, 0x1 ;  /* 0x0000009065027211 */ /* 0x044fe800078008ff */
[----:B------:R-:W-:Y:S05]  /*8d10*/  LEA.HI.X R3, R101, R139, R100, 0x1, P0 ;  /* 0x0000008b65037211 */ /* 0x000fea00000f0c64 */
[----:B-----5:R2:W-:Y:S04]  /*8d20*/  ST.E.128 [R2.64], R48 ;  /* 0x0000003002007985 */ /* 0x0205e8000c101d06 */
.L_x_3984:
[----:B------:R-:W-:Y:S05]  /*8d30*/  BSYNC B1 ;  /* 0x0000000000017941 */ /* 0x000fea0003800000 */
.L_x_3983:
        /* <DEDUP_REMOVED lines=94> */
.L_x_3992:
[----:B------:R-:W-:Y:S05]  /*9320*/  BSYNC B0 ;  /* 0x0000000000007941 */ /* 0x000fea0003800000 */
.L_x_3991:
[----:B------:R-:W-:Y:S01]  /*9330*/  IMAD.MOV.U32 R145, RZ, RZ, R139 ;  /* 0x000000ffff917224 */ /* 0x000fe200078e008b */
[----:B------:R-:W-:Y:S01]  /*9340*/  LEA R2, P0, R212, R132, 0x1 ;  /* 0x00000084d4027211 */ /* 0x000fe200078008ff */
[----:B------:R-:W-:Y:S01]  /*9350*/  IMAD R0, R65, 0x60, RZ ;  /* 0x0000006041007824 */ /* 0x000fe200078e02ff */
[----:B------:R-:W-:Y:S01]  /*9360*/  BSSY B0, `(.L_x_3993) ;  /* 0x000005a000007945 */ /* 0x000fe20003800000 */
[----:B------:R-:W-:Y:S01]  /*9370*/  IMAD.WIDE.U32 R4, R64, 0x60, R144 ;  /* 0x0000006040047825 */ /* 0x000fe200078e0090 */
        /* <DEDUP_REMOVED lines=88> */
.L_x_3994:
[----:B------:R-:W-:Y:S05]  /*9900*/  BSYNC B0 ;  /* 0x0000000000007941 */ /* 0x000fea0003800000 */
.L_x_3993:
[C---:B---3--:R-:W-:Y:S04]  /*9910*/  LEA R2, P0, R99.reuse, R144, 0x1 ;  /* 0x0000009063027211 */ /* 0x048fe800078008ff */
[----:B------:R-:W-:Y:S05]  /*9920*/  LEA.HI.X R3, R99, R139, R98, 0x1, P0 ;  /* 0x0000008b63037211 */ /* 0x000fea00000f0c62 */
[----:B-----5:R3:W-:Y:S04]  /*9930*/  ST.E.128 [R2.64], R20 ;  /* 0x0000001402007985 */ /* 0x0207e8000c101d06 */
.L_x_3990:
[----:B------:R-:W-:Y:S05]  /*9940*/  BSYNC B1 ;  /* 0x0000000000017941 */ /* 0x000fea0003800000 */
.L_x_3989:
        /* <DEDUP_REMOVED lines=93> */
.L_x_3998:
[----:B------:R-:W-:Y:S05]  /*9f20*/  BSYNC B0 ;  /* 0x0000000000007941 */ /* 0x000fea0003800000 */
.L_x_3997:
        /* <DEDUP_REMOVED lines=91> */
.L_x_4000:
[----:B------:R-:W-:Y:S05]  /*a4e0*/  BSYNC B0 ;  /* 0x0000000000007941 */ /* 0x000fea0003800000 */
.L_x_3999:
[C---:B--2---:R-:W-:Y:S04]  /*a4f0*/  LEA R2, P0, R96.reuse, R144, 0x1 ;  /* 0x0000009060027211 */ /* 0x044fe800078008ff */
[----:B------:R-:W-:Y:S05]  /*a500*/  LEA.HI.X R3, R96, R139, R97, 0x1, P0 ;  /* 0x0000008b60037211 */ /* 0x000fea00000f0c61 */
[----:B-----5:R2:W-:Y:S04]  /*a510*/  ST.E.128 [R2.64], R20 ;  /* 0x0000001402007985 */ /* 0x0205e8000c101d06 */
.L_x_3996:
[----:B------:R-:W-:Y:S05]  /*a520*/  BSYNC B1 ;  /* 0x0000000000017941 */ /* 0x000fea0003800000 */
.L_x_3995:
        /* <DEDUP_REMOVED lines=94> */
.L_x_4004:
[----:B------:R-:W-:Y:S05]  /*ab10*/  BSYNC B0 ;  /* 0x0000000000007941 */ /* 0x000fea0003800000 */
.L_x_4003:
[----:B------:R-:W-:Y:S01]  /*ab20*/  IMAD.MOV.U32 R145, RZ, RZ, R139 ;  /* 0x000000ffff917224 */ /* 0x000fe200078e008b */
[----:B--2---:R-:W-:Y:S01]  /*ab30*/  LEA R2, P0, R114, R132, 0x1 ;  /* 0x0000008472027211 */ /* 0x004fe200078008ff */
        /* <DEDUP_REMOVED lines=91> */
.L_x_4006:
[----:B------:R-:W-:Y:S05]  /*b0f0*/  BSYNC B0 ;  /* 0x0000000000007941 */ /* 0x000fea0003800000 */
.L_x_4005:
[C---:B--2---:R-:W-:Y:S04]  /*b100*/  LEA R2, P0, R94.reuse, R144, 0x1 ;  /* 0x000000905e027211 */ /* 0x044fe800078008ff */
[----:B------:R-:W-:Y:S05]  /*b110*/  LEA.HI.X R3, R94, R139, R95, 0x1, P0 ;  /* 0x0000008b5e037211 */ /* 0x000fea00000f0c5f */
[----:B-----5:R2:W-:Y:S04]  /*b120*/  ST.E.128 [R2.64], R20 ;  /* 0x0000001402007985 */ /* 0x0205e8000c101d06 */
.L_x_4002:
[----:B------:R-:W-:Y:S05]  /*b130*/  BSYNC B1 ;  /* 0x0000000000017941 */ /* 0x000fea0003800000 */
.L_x_4001:
        /* <DEDUP_REMOVED lines=94> */
.L_x_4010:
[----:B------:R-:W-:Y:S05]  /*b720*/  BSYNC B0 ;  /* 0x0000000000007941 */ /* 0x000fea0003800000 */
.L_x_4009:
        /* <DEDUP_REMOVED lines=93> */
.L_x_4012:
[----:B------:R-:W-:Y:S05]  /*bd00*/  BSYNC B0 ;  /* 0x0000000000007941 */ /* 0x000fea0003800000 */
.L_x_4011:
[C---:B--2---:R-:W-:Y:S04]  /*bd10*/  LEA R2, P0, R92.reuse, R144, 0x1 ;  /* 0x000000905c027211 */ /* 0x044fe800078008ff */
[----:B------:R-:W-:Y:S05]  /*bd20*/  LEA.HI.X R3, R92, R139, R93, 0x1, P0 ;  /* 0x0000008b5c037211 */ /* 0x000fea00000f0c5d */
[----:B-----5:R2:W-:Y:S04]  /*bd30*/  ST.E.128 [R2.64], R20 ;  /* 0x0000001402007985 */ /* 0x0205e8000c101d06 */
.L_x_4008:
[----:B------:R-:W-:Y:S05]  /*bd40*/  BSYNC B1 ;  /* 0x0000000000017941 */ /* 0x000fea0003800000 */
.L_x_4007:
        /* <DEDUP_REMOVED lines=94> */
.L_x_4016:
[----:B------:R-:W-:Y:S05]  /*c330*/  BSYNC B0 ;  /* 0x0000000000007941 */ /* 0x000fea0003800000 */
.L_x_4015:
        /* <DEDUP_REMOVED lines=93> */
.L_x_4018:
[----:B------:R-:W-:Y:S05]  /*c910*/  BSYNC B0 ;  /* 0x0000000000007941 */ /* 0x000fea0003800000 */
.L_x_4017:
[C---:B--2---:R-:W-:Y:S04]  /*c920*/  LEA R2, P0, R91.reuse, R144, 0x1 ;  /* 0x000000905b027211 */ /* 0x044fe800078008ff */
[----:B------:R-:W-:Y:S05]  /*c930*/  LEA.HI.X R3, R91, R139, R90, 0x1, P0 ;  /* 0x0000008b5b037211 */ /* 0x000fea00000f0c5a */
[----:B-----5:R2:W-:Y:S04]  /*c940*/  ST.E.128 [R2.64], R20 ;  /* 0x0000001402007985 */ /* 0x0205e8000c101d06 */
.L_x_4014:
[----:B------:R-:W-:Y:S05]  /*c950*/  BSYNC B1 ;  /* 0x0000000000017941 */ /* 0x000fea0003800000 */
.L_x_4013:
[----:B--23--:R-:W2:Y:S01]  /*c960*/  LD.E R3, [R10.64+0xd0] ;  /* 0x0000d0060a037980 */ /* 0x00cea2000c101900 */
        /* <DEDUP_REMOVED lines=8> */
.L_x_3952:
[----:B--2---:R-:W2:Y:S01]  /*c9f0*/  @P2 LD.E.128 R20, [R132.64] ;  /* 0x0000000684142980 */ /* 0x004ea2000c101d00 */
[----:B------:R-:W-:Y:S01]  /*ca00*/  @P2 IMAD.MOV.U32 R145, RZ, RZ, R139 ;  /* 0x000000ffff912224 */ /* 0x000fe200078e008b */
        /* <DEDUP_REMOVED lines=25> */
[----:B------:R-:W-:Y:S02]  /*cba0*/  @P0 IMAD R0, R219, 0x60, RZ ;  /* 0x00000060db000824 */ /* 0x000fe400078e02ff */
[----:B------:R-:W-:Y:S02]  /*cbb0*/  @P0 IMAD.MOV.U32 R145, RZ, RZ, R139 ;  /* 0x000000ffff910224 */ /* 0x000fe400078e008b */
        /* <DEDUP_REMOVED lines=23> */
[----:B------:R-:W-:Y:S02]  /*cd30*/  @P0 IMAD R0, R219, 0xa0, RZ ;  /* 0x000000a0db000824 */ /* 0x000fe400078e02ff */
[----:B------:R-:W-:Y:S03]  /*cd40*/  @P0 IMAD.MOV.U32 R145, RZ, RZ, R139 ;  /* 0x000000ffff910224 */ /* 0x000fe600078e008b */
[----:B------:R-:W-:Y:S01]  /*cd50*/  @P0 IADD3 R3, R3, R0, RZ ;  /* 0x0000000003030210 */ /* 0x000fe20007ffe0ff */
        /* <DEDUP_REMOVED lines=10> */
[----:B------:R-:W-:Y:S01]  /*ce00*/  @P1 IMAD R0, R219, 0xc0, RZ ;  /* 0x000000c0db001824 */ /* 0x000fe200078e02ff */
[----:B------:R-:W-:Y:S01]  /*ce10*/  @P1 MOV R145, R139 ;  /* 0x0000008b00911202 */ /* 0x000fe20000000f00 */
        /* <DEDUP_REMOVED lines=12> */
[----:B------:R-:W-:Y:S01]  /*cee0*/  @P0 IMAD R0, R219, 0xe0, RZ ;  /* 0x000000e0db000824 */ /* 0x000fe200078e02ff */
[----:B------:R-:W-:Y:S01]  /*cef0*/  @P0 MOV R145, R139 ;  /* 0x0000008b00910202 */ /* 0x000fe20000000f00 */
        /* <DEDUP_REMOVED lines=12> */
.L_x_3970:
[----:B------:R-:W-:Y:S05]  /*cfc0*/  BSYNC B2 ;  /* 0x0000000000027941 */ /* 0x000fea0003800000 */
.L_x_3951:
        /* <DEDUP_REMOVED lines=89> */
.L_x_4020:
[----:B------:R-:W2:Y:S01]  /*d560*/  LD.E R5, [R10.64+0x40] ;  /* 0x000040060a057980 */ /* 0x000ea2000c101900 */
[----:B------:R-:W-:Y:S03]  /*d570*/  IMAD.MOV.U32 R145, RZ, RZ, R139 ;  /* 0x000000ffff917224 */ /* 0x000fe600078e008b */
[----:B------:R-:W3:Y:S02]  /*d580*/  LD.E R3, [R10.64+0x38] ;  /* 0x000038060a037980 */ /* 0x000ee4000c101900 */
[----:B---3--:R-:W-:Y:S02]  /*d590*/  IMAD.U32 R3, R3, -0x80, RZ ;  /* 0xffffff8003037824 */ /* 0x008fe400078e00ff */
[----:B--2---:R-:W-:Y:S03]  /*d5a0*/  IMAD.U32 R5, R5, -0x80, RZ ;  /* 0xffffff8005057824 */ /* 0x004fe600078e00ff */
[----:B------:R-:W-:Y:S02]  /*d5b0*/  LEA R144, P0, R3, R144, 0x1 ;  /* 0x0000009003907211 */ /* 0x000fe400078008ff */
[----:B------:R-:W-:Y:S02]  /*d5c0*/  LEA R146, P1, R5, R146, 0x1 ;  /* 0x0000009205927211 */ /* 0x000fe400078208ff */
[----:B------:R-:W-:Y:S02]  /*d5d0*/  LEA.HI.X.SX32 R139, R3, R145, 0x1, P0 ;  /* 0x00000091038b7211 */ /* 0x000fe400000f0eff */
[----:B------:R-:W-:Y:S04]  /*d5e0*/  LEA.HI.X.SX32 R147, R5, R147, 0x1, P1 ;  /* 0x0000009305937211 */ /* 0x000fe800008f0eff */
.L_x_4021:
[----:B------:R-:W-:Y:S05]  /*d5f0*/  BSYNC B0 ;  /* 0x0000000000007941 */ /* 0x000fea0003800000 */
.L_x_4019:
[----:B------:R-:W-:Y:S04]  /*d600*/  IADD3 R13, R13, -0x1, RZ ;  /* 0xffffffff0d0d7810 */ /* 0x000fe80007ffe0ff */
[----:B------:R-:W-:Y:S11]  /*d610*/  ISETP.GT.AND P0, PT, R13, R77, PT ;  /* 0x0000004d0d00720c */ /* 0x000ff60003f04270 */
[----:B------:R-:W-:Y:S02]  /*d620*/  @!UPT UIADD3 URZ, URZ, URZ, URZ ;  /* 0x0000003f3f3ff290 */ /* 0x000fe4000fffe03f */
[----:B------:R-:W-:-:S05]  /*d630*/  @P0 BRA `(.L_x_4022) ;  /* 0xffff567000000947 */ /* 0x000fca000383ffff */
.L_x_3950:
        /* <DEDUP_REMOVED lines=11> */
[----:B------:R-:W3:Y:S04]  /*d6f0*/  LD.E.U8 R0, [R10.64+0x1b3] ;  /* 0x0001b3060a007980 */ /* 0x000ee8000c101100 */
        /* <DEDUP_REMOVED lines=11> */
[----:B-----5:R-:W-:Y:S02]  /*d7b0*/  LEA R42, P1, R5, R190, 0x1 ;  /* 0x000000be052a7211 */ /* 0x020fe400078208ff */
[----:B------:R-:W-:Y:S02]  /*d7c0*/  SHF.R.S32.HI R9, RZ, 0x1, R12 ;  /* 0x00000001ff097819 */ /* 0x000fe4000001140c */
[----:B------:R-:W-:-:S02]  /*d7d0*/  LEA.HI.X R8, R188, R193, R189, 0x5, P0 ;  /* 0x000000c1bc087211 */ /* 0x000fc400000f2cbd */
[----:B---3--:R-:W-:Y:S01]  /*d7e0*/  ISETP.NE.AND P4, PT, R0, RZ, PT ;  /* 0x000000ff0000720c */ /* 0x008fe20003f85270 */
[----:B------:R-:W-:Y:S01]  /*d7f0*/  IMAD.MOV.U32 R192, RZ, RZ, R186 ;  /* 0x000000ffffc07224 */ /* 0x000fe200078e00ba */
[-C--:B------:R-:W-:Y:S02]  /*d800*/  LEA R38, P0, R7, R190.reuse, 0x1 ;  /* 0x000000be07267211 */ /* 0x080fe400078008ff */
[----:B------:R-:W-:Y:S01]  /*d810*/  LEA.HI.X R43, R5, R191, R6, 0x1, P1 ;  /* 0x000000bf052b7211 */ /* 0x000fe200008f0c06 */
[----:B------:R-:W-:Y:S01]  /*d820*/  IMAD R6, R184, R9, R81 ;  /* 0x00000009b8067224 */ /* 0x000fe200078e0251 */
[----:B------:R-:W-:Y:S01]  /*d830*/  LEA.HI.X R39, R7, R191, R8, 0x1, P0 ;  /* 0x000000bf07277211 */ /* 0x000fe200000f0c08 */
[----:B------:R-:W-:Y:S01]  /*d840*/  IMAD R4, R189, 0x30, RZ ;  /* 0x00000030bd047824 */ /* 0x000fe200078e02ff */
[----:B------:R-:W-:Y:S01]  /*d850*/  LEA R44, P2, R186, R190, 0x1 ;  /* 0x000000beba2c7211 */ /* 0x000fe200078408ff */
[----:B------:R-:W-:-:S04]  /*d860*/  IMAD.WIDE.U32 R188, R188, 0x30, R192 ;  /* 0x00000030bcbc7825 */ /* 0x000fc800078e00c0 */
[----:B------:R-:W-:Y:S02]  /*d870*/  IMAD.IADD R17, R232, 0x1, -R69 ;  /* 0x00000001e8117824 */ /* 0x000fe400078e0a45 */
[----:B------:R-:W-:Y:S01]  /*d880*/  IMAD.IADD R8, R81, 0x1, R6 ;  /* 0x0000000151087824 */ /* 0x000fe200078e0206 */
[----:B------:R-:W-:Y:S01]  /*d890*/  LEA.HI.X R45, R186, R191, R193, 0x1, P2 ;  /* 0x000000bfba2d7211 */ /* 0x000fe200010f0cc1 */
[----:B------:R-:W-:Y:S01]  /*d8a0*/  IMAD.IADD R5, R189, 0x1, R4 ;  /* 0x00000001bd057824 */ /* 0x000fe200078e0204 */
[----:B------:R-:W-:Y:S02]  /*d8b0*/  ISETP.GE.AND P0, PT, R184, R17, PT ;  /* 0x00000011b800720c */ /* 0x000fe40003f06270 */
[C---:B------:R-:W-:Y:S01]  /*d8c0*/  LEA R36, P1, R188.reuse, R190, 0x1 ;  /* 0x000000bebc247211 */ /* 0x040fe200078208ff */
[----:B------:R-:W-:Y:S01]  /*d8d0*/  IMAD.SHL.U32 R41, R9, 0x10, RZ ;  /* 0x0000001009297824 */ /* 0x000fe200078e00ff */
[----:B------:R-:W-:Y:S02]  /*d8e0*/  ISETP.GT.AND P0, PT, R53, -0x8, !P0 ;  /* 0xfffffff83500780c */ /* 0x000fe40004704270 */
[----:B------:R-:W-:-:S02]  /*d8f0*/  LEA.HI.X R37, R188, R191, R5, 0x1, P1 ;  /* 0x000000bfbc257211 */ /* 0x000fc400008f0c05 */
        /* <DEDUP_REMOVED lines=15> */
[----:B------:R-:W-:-:S02]  /*d9f0*/  IADD3 R28, P1, R34, R31, RZ ;  /* 0x0000001f221c7210 */ /* 0x000fc40007f3e0ff */
[----:B------:R-:W-:-:S03]  /*da00*/  IADD3 R30, P0, R32, R31, RZ ;  /* 0x0000001f201e7210 */ /* 0x000fc60007f1e0ff */
[--C-:B------:R-:W-:Y:S02]  /*da10*/  IMAD.X R29, R35, 0x1, R5.reuse, P1 ;  /* 0x00000001231d7824 */ /* 0x100fe400008e0605 */
[----:B------:R-:W-:Y:S01]  /*da20*/  IMAD.X R31, R33, 0x1, R5, P0 ;  /* 0x00000001211f7824 */ /* 0x000fe200000e0605 */
[----:B------:R-:W-:Y:S05]  /*da30*/  @P2 BRA `(.L_x_4029) ;  /* 0x0000026000002947 */ /* 0x000fea0003800000 */
[----:B------:R-:W2:Y:S04]  /*da40*/  LD.E.64 R4, [R30.64] ;  /* 0x000000061e047980 */ /* 0x000ea8000c101b00 */
[----:B------:R-:W3:Y:S01]  /*da50*/  LD.E.64 R6, [R28.64] ;  /* 0x000000061c067980 */ /* 0x000ee2000c101b00 */
[C---:B-----5:R-:W-:Y:S01]  /*da60*/  SHF.L.U32 R2, R21.reuse, 0x10, RZ ;  /* 0x0000001015027819 */ /* 0x060fe200000006ff */
        /* <DEDUP_REMOVED lines=35> */
.L_x_4029:
[----:B------:R-:W-:Y:S05]  /*dca0*/  BSYNC B0 ;  /* 0x0000000000007941 */ /* 0x000fea0003800000 */
.L_x_4028:
[----:B-----5:R2:W-:Y:S04]  /*dcb0*/  STS.128 [R239], R20 ;  /* 0x00000014ef007388 */ /* 0x0205e80000000c00 */
        /* <DEDUP_REMOVED lines=44> */
.L_x_4031:
[----:B------:R-:W-:Y:S05]  /*df80*/  BSYNC B0 ;  /* 0x0000000000007941 */ /* 0x000fea0003800000 */
.L_x_4030:
[----:B-----5:R3:W-:Y:S02]  /*df90*/  STS.128 [R239+0x2000], R12 ;  /* 0x0020000cef007388 */ /* 0x0207e40000000c00 */
.L_x_4027:
[----:B------:R-:W-:Y:S05]  /*dfa0*/  BSYNC B1 ;  /* 0x0000000000017941 */ /* 0x000fea0003800000 */
.L_x_4026:
        /* <DEDUP_REMOVED lines=12> */
[----:B------:R-:W-:-:S02]  /*e070*/  IADD3 R30, P2, R34, R41, RZ ;  /* 0x00000029221e7210 */ /* 0x000fc40007f5e0ff */
[----:B------:R-:W-:-:S03]  /*e080*/  IADD3 R40, P1, R32, R41, RZ ;  /* 0x0000002920287210 */ /* 0x000fc60007f3e0ff */
[--C-:B------:R-:W-:Y:S02]  /*e090*/  IMAD.X R31, R35, 0x1, R5.reuse, P2 ;  /* 0x00000001231f7824 */ /* 0x100fe400010e0605 */
[----:B------:R-:W-:Y:S02]  /*e0a0*/  IMAD.X R41, R33, 0x1, R5, P1 ;  /* 0x0000000121297824 */ /* 0x000fe400008e0605 */
[----:B------:R-:W-:Y:S05]  /*e0b0*/  @P0 BRA `(.L_x_4035) ;  /* 0x0000028000000947 */ /* 0x000fea0003800000 */
[----:B------:R-:W4:Y:S04]  /*e0c0*/  LD.E.64 R4, [R40.64] ;  /* 0x0000000628047980 */ /* 0x000f28000c101b00 */
[----:B--2---:R-:W2:Y:S01]  /*e0d0*/  LD.E.64 R6, [R30.64] ;  /* 0x000000061e067980 */ /* 0x004ea2000c101b00 */
[----:B-----5:R-:W-:Y:S01]  /*e0e0*/  LOP3.LUT R2, R13, 0xffff0000, RZ, 0xc0, !PT ;  /* 0xffff00000d027812 */ /* 0x020fe200078ec0ff */
[----:B------:R-:W-:Y:S01]  /*e0f0*/  IMAD.U32 R29, R15, 0x10000, RZ ;  /* 0x000100000f1d7824 */ /* 0x000fe200078e00ff */
[----:B------:R-:W-:-:S02]  /*e100*/  SHF.L.U32 R8, R13, 0x10, RZ ;  /* 0x000000100d087819 */ /* 0x000fc400000006ff */
[C---:B------:R-:W-:Y:S02]  /*e110*/  SHF.L.U32 R13, R12.reuse, 0x10, RZ ;  /* 0x000000100c0d7819 */ /* 0x040fe400000006ff */
[----:B------:R-:W-:Y:S02]  /*e120*/  LOP3.LUT R22, R12, 0xffff0000, RZ, 0xc0, !PT ;  /* 0xffff00000c167812 */ /* 0x000fe400078ec0ff */
[----:B------:R-:W-:Y:S02]  /*e130*/  LOP3.LUT R27, R15, 0xffff0000, RZ, 0xc0, !PT ;  /* 0xffff00000f1b7812 */ /* 0x000fe400078ec0ff */
[C---:B------:R-:W-:Y:S02]  /*e140*/  SHF.L.U32 R20, R14.reuse, 0x10, RZ ;  /* 0x000000100e147819 */ /* 0x040fe400000006ff */
[----:B------:R-:W-:Y:S02]  /*e150*/  LOP3.LUT R26, R14, 0xffff0000, RZ, 0xc0, !PT ;  /* 0xffff00000e1a7812 */ /* 0x000fe400078ec0ff */
[C---:B----4-:R-:W-:Y:S01]  /*e160*/  LOP3.LUT R21, R4.reuse, 0xffff0000, RZ, 0xc0, !PT ;  /* 0xffff000004157812 */ /* 0x050fe200078ec0ff */
        /* <DEDUP_REMOVED lines=29> */
.L_x_4035:
[----:B------:R-:W-:Y:S05]  /*e340*/  BSYNC B0 ;  /* 0x0000000000007941 */ /* 0x000fea0003800000 */
.L_x_4034:
[----:B-----5:R4:W-:Y:S04]  /*e350*/  STS.128 [R239+0x800], R12 ;  /* 0x0008000cef007388 */ /* 0x0209e80000000c00 */
        /* <DEDUP_REMOVED lines=43> */
.L_x_4037:
[----:B------:R-:W-:Y:S05]  /*e610*/  BSYNC B0 ;  /* 0x0000000000007941 */ /* 0x000fea0003800000 */
.L_x_4036:
[----:B-----5:R2:W-:Y:S02]  /*e620*/  STS.128 [R239+0x2800], R20 ;  /* 0x00280014ef007388 */ /* 0x0205e40000000c00 */
.L_x_4033:
[----:B------:R-:W-:Y:S05]  /*e630*/  BSYNC B1 ;  /* 0x0000000000017941 */ /* 0x000fea0003800000 */
.L_x_4032:
        /* <DEDUP_REMOVED lines=13> */
[-C--:B------:R-:W-:Y:S02]  /*e710*/  IADD3 R30, P2, R34, R41.reuse, RZ ;  /* 0x00000029221e7210 */ /* 0x080fe40007f5e0ff */
[----:B------:R-:W-:-:S03]  /*e720*/  IADD3 R40, P1, R32, R41, RZ ;  /* 0x0000002920287210 */ /* 0x000fc60007f3e0ff */
[--C-:B------:R-:W-:Y:S02]  /*e730*/  IMAD.X R31, R35, 0x1, R5.reuse, P2 ;  /* 0x00000001231f7824 */ /* 0x100fe400010e0605 */
[----:B------:R-:W-:Y:S02]  /*e740*/  IMAD.X R41, R33, 0x1, R5, P1 ;  /* 0x0000000121297824 */ /* 0x000fe400008e0605 */
[----:B------:R-:W-:Y:S05]  /*e750*/  @P0 BRA `(.L_x_4041) ;  /* 0x0000028000000947 */ /* 0x000fea0003800000 */
[----:B---3--:R-:W3:Y:S04]  /*e760*/  LD.E.64 R4, [R40.64] ;  /* 0x0000000628047980 */ /* 0x008ee8000c101b00 */
[----:B------:R-:W4:Y:S01]  /*e770*/  LD.E.64 R6, [R30.64] ;  /* 0x000000061e067980 */ /* 0x000f22000c101b00 */
[----:B-----5:R-:W-:Y:S01]  /*e780*/  LOP3.LUT R2, R13, 0xffff0000, RZ, 0xc0, !PT ;  /* 0xffff00000d027812 */ /* 0x020fe200078ec0ff */
        /* <DEDUP_REMOVED lines=37> */
.L_x_4041:
[----:B---3--:R-:W-:Y:S05]  /*e9e0*/  BSYNC B0 ;  /* 0x0000000000007941 */ /* 0x008fea0003800000 */
.L_x_4040:
[----:B-----5:R3:W-:Y:S04]  /*e9f0*/  STS.128 [R239+0x1000], R12 ;  /* 0x0010000cef007388 */ /* 0x0207e80000000c00 */
        /* <DEDUP_REMOVED lines=43> */
.L_x_4043:
[----:B------:R-:W-:Y:S05]  /*ecb0*/  BSYNC B0 ;  /* 0x0000000000007941 */ /* 0x000fea0003800000 */
.L_x_4042:
[----:B-----5:R2:W-:Y:S02]  /*ecc0*/  STS.128 [R239+0x3000], R20 ;  /* 0x00300014ef007388 */ /* 0x0205e40000000c00 */
.L_x_4039:
[----:B------:R-:W-:Y:S05]  /*ecd0*/  BSYNC B1 ;  /* 0x0000000000017941 */ /* 0x000fea0003800000 */
.L_x_4038:
        /* <DEDUP_REMOVED lines=19> */
[C---:B--2--5:R-:W-:Y:S01]  /*ee10*/  SHF.L.U32 R22, R15.reuse, 0x10, RZ ;  /* 0x000000100f167819 */ /* 0x064fe200000006ff */
        /* <DEDUP_REMOVED lines=35> */
.L_x_4046:
[----:B---3--:R-:W-:Y:S05]  /*f050*/  BSYNC B0 ;  /* 0x0000000000007941 */ /* 0x008fea0003800000 */
.L_x_4045:
[----:B-----5:R3:W-:Y:S04]  /*f060*/  STS.128 [R239+0x1800], R12 ;  /* 0x0018000cef007388 */ /* 0x0207e80000000c00 */
        /* <DEDUP_REMOVED lines=43> */
.L_x_4048:
[----:B------:R-:W-:Y:S05]  /*f320*/  BSYNC B0 ;  /* 0x0000000000007941 */ /* 0x000fea0003800000 */
.L_x_4047:
[----:B-----5:R4:W-:Y:S01]  /*f330*/  STS.128 [R239+0x3800], R36 ;  /* 0x00380024ef007388 */ /* 0x0209e20000000c00 */
[----:B------:R-:W-:Y:S05]  /*f340*/  BRA `(.L_x_4044) ;  /* 0x00002f8000007947 */ /* 0x000fea0003800000 */
.L_x_4025:
        /* <DEDUP_REMOVED lines=85> */
.L_x_4052:
[----:B------:R-:W-:Y:S05]  /*f8a0*/  BSYNC B0 ;  /* 0x0000000000007941 */ /* 0x000fea0003800000 */
.L_x_4051:
        /* <DEDUP_REMOVED lines=85> */
.L_x_4054:
[----:B------:R-:W-:Y:S05]  /*fe00*/  BSYNC B0 ;  /* 0x0000000000007941 */ /* 0x000fea0003800000 */
.L_x_4053:
[----:B-----5:R3:W-:Y:S02]  /*fe10*/  STS.128 [R239+0x2000], R24 ;  /* 0x00200018ef007388 */ /* 0x0207e40000000c00 */
.L_x_4050:
[----:B------:R-:W-:Y:S05]  /*fe20*/  BSYNC B1 ;  /* 0x0000000000017941 */ /* 0x000fea0003800000 */
.L_x_4049:
        /* <DEDUP_REMOVED lines=30> */
[C---:B-----5:R-:W-:Y:S01]  /*10010*/  IMAD.U32 R25, R28.reuse, 0x10000, RZ ;  /* 0x000100001c197824 */ /* 0x060fe200078e00ff */
        /* <DEDUP_REMOVED lines=59> */
.L_x_4058:
[----:B------:R-:W-:Y:S05]  /*103d0*/  BSYNC B0 ;  /* 0x0000000000007941 */ /* 0x000fea0003800000 */
.L_x_4057:
        /* <DEDUP_REMOVED lines=88> */
.L_x_4060:
[----:B------:R-:W-:Y:S05]  /*10960*/  BSYNC B0 ;  /* 0x0000000000007941 */ /* 0x000fea0003800000 */
.L_x_4059:
[----:B-----5:R3:W-:Y:S02]  /*10970*/  STS.128 [R239+0x2800], R24 ;  /* 0x00280018ef007388 */ /* 0x0207e40000000c00 */
.L_x_4056:
[----:B------:R-:W-:Y:S05]  /*10980*/  BSYNC B1 ;  /* 0x0000000000017941 */ /* 0x000fea0003800000 */
.L_x_4055:
        /* <DEDUP_REMOVED lines=20> */
[----:B------:R-:W-:Y:S01]  /*10ad0*/  LEA R12, P1, R13, R32, 0x1 ;  /* 0x000000200d0c7211 */ /* 0x000fe200078208ff */
        /* <DEDUP_REMOVED lines=10> */
[C---:B-----5:R-:W-:Y:S01]  /*10b80*/  IMAD.U32 R26, R28.reuse, 0x10000, RZ ;  /* 0x000100001c1a7824 */ /* 0x060fe200078e00ff */
        /* <DEDUP_REMOVED lines=59> */
.L_x_4064:
[----:B------:R-:W-:Y:S05]  /*10f40*/  BSYNC B0 ;  /* 0x0000000000007941 */ /* 0x000fea0003800000 */
.L_x_4063:
        /* <DEDUP_REMOVED lines=89> */
.L_x_4066:
[----:B------:R-:W-:Y:S05]  /*114e0*/  BSYNC B0 ;  /* 0x0000000000007941 */ /* 0x000fea0003800000 */
.L_x_4065:
[----:B-----5:R3:W-:Y:S02]  /*114f0*/  STS.128 [R239+0x3000], R24 ;  /* 0x00300018ef007388 */ /* 0x0207e40000000c00 */
.L_x_4062:
[----:B------:R-:W-:Y:S05]  /*11500*/  BSYNC B1 ;  /* 0x0000000000017941 */ /* 0x000fea0003800000 */
.L_x_4061:
        /* <DEDUP_REMOVED lines=26> */
[----:B------:R-:W4:Y:S01]  /*116b0*/  LD.E.128 R12, [R12.64] ;  /* 0x000000060c0c7980 */ /* 0x000f22000c101d00 */
[----:B------:R-:W-:-:S04]  /*116c0*/  LEA R20, P1, R23, R34, 0x1 ;  /* 0x0000002217147211 */ /* 0x000fc800078208ff */
[----:B------:R-:W-:-:S06]  /*116d0*/  LEA.HI.X R21, R23, R35, R17, 0x1, P1 ;  /* 0x0000002317157211 */ /* 0x000fcc00008f0c11 */
[----:B--2---:R-:W2:Y:S01]  /*116e0*/  LD.E.128 R20, [R20.64] ;  /* 0x0000000614147980 */ /* 0x004ea2000c101d00 */
[C---:B-----5:R-:W-:Y:S01]  /*116f0*/  LOP3.LUT R17, R25.reuse, 0xffff0000, RZ, 0xc0, !PT ;  /* 0xffff000019117812 */ /* 0x060fe200078ec0ff */
[----:B------:R-:W-:Y:S01]  /*11700*/  IMAD.U32 R31, R25, 0x10000, RZ ;  /* 0x00010000191f7824 */ /* 0x000fe200078e00ff */
[C---:B------:R-:W-:Y:S01]  /*11710*/  LOP3.LUT R25, R27.reuse, 0xffff0000, RZ, 0xc0, !PT ;  /* 0xffff00001b197812 */ /* 0x040fe200078ec0ff */
[----:B------:R-:W-:Y:S01]  /*11720*/  IMAD.U32 R39, R27, 0x10000, RZ ;  /* 0x000100001b277824 */ /* 0x000fe200078e00ff */
[----:B------:R-:W-:Y:S01]  /*11730*/  SHF.L.U32 R30, R26, 0x10, RZ ;  /* 0x000000101a1e7819 */ /* 0x000fe200000006ff */
[C---:B------:R-:W-:Y:S01]  /*11740*/  IMAD.U32 R29, R24.reuse, 0x10000, RZ ;  /* 0x00010000181d7824 */ /* 0x040fe200078e00ff */
[----:B------:R-:W-:Y:S02]  /*11750*/  LOP3.LUT R24, R24, 0xffff0000, RZ, 0xc0, !PT ;  /* 0xffff000018187812 */ /* 0x000fe400078ec0ff */
[----:B------:R-:W-:Y:S02]  /*11760*/  LOP3.LUT R26, R26, 0xffff0000, RZ, 0xc0, !PT ;  /* 0xffff00001a1a7812 */ /* 0x000fe400078ec0ff */
[----:B-1-3--:R-:W-:-:S02]  /*11770*/  SHF.L.U32 R45, R4, 0x10, RZ ;  /* 0x00000010042d7819 */ /* 0x00afc400000006ff */
        /* <DEDUP_REMOVED lines=22> */
[C---:B--2---:R-:W-:Y:S01]  /*118e0*/  IMAD.U32 R4, R21.reuse, 0x10000, RZ ;  /* 0x0001000015047824 */ /* 0x044fe200078e00ff */
        /* <DEDUP_REMOVED lines=29> */
.L_x_4068:
[----:B------:R-:W-:Y:S05]  /*11ac0*/  BSYNC B0 ;  /* 0x0000000000007941 */ /* 0x000fea0003800000 */
.L_x_4067:
        /* <DEDUP_REMOVED lines=26> */
[----:B---3--:R-:W-:-:S04]  /*11c70*/  LEA R24, P1, R9, R34, 0x1 ;  /* 0x0000002209187211 */ /* 0x008fc800078208ff */
[----:B------:R-:W-:-:S06]  /*11c80*/  LEA.HI.X R25, R9, R35, R3, 0x1, P1 ;  /* 0x0000002309197211 */ /* 0x000fcc00008f0c03 */
[----:B------:R-:W3:Y:S01]  /*11c90*/  LD.E.128 R24, [R24.64] ;  /* 0x0000000618187980 */ /* 0x000ee2000c101d00 */
        /* <DEDUP_REMOVED lines=60> */
.L_x_4070:
[----:B------:R-:W-:Y:S05]  /*12060*/  BSYNC B0 ;  /* 0x0000000000007941 */ /* 0x000fea0003800000 */
.L_x_4069:
[----:B-----5:R4:W-:Y:S01]  /*12070*/  STS.128 [R239+0x3800], R4 ;  /* 0x00380004ef007388 */ /* 0x0209e20000000c00 */
[----:B------:R-:W-:Y:S05]  /*12080*/  BRA `(.L_x_4044) ;  /* 0x0000024000007947 */ /* 0x000fea0003800000 */
.L_x_4024:
[----:B------:R-:W-:Y:S01]  /*12090*/  IMAD.IADD R3, R232, 0x1, -R69 ;  /* 0x00000001e8037824 */ /* 0x000fe200078e0a45 */
[----:B------:R-:W-:-:S02]  /*120a0*/  IADD3 R0, R184, 0x10, RZ ;  /* 0x00000010b8007810 */ /* 0x000fc40007ffe0ff */
        /* <DEDUP_REMOVED lines=9> */
[-C--:B-----5:R-:W-:Y:S01]  /*12140*/  @!P6 LEA R6, P2, R186, R190.reuse, 0x1 ;  /* 0x000000beba06e211 */ /* 0x0a0fe200078408ff */
        /* <DEDUP_REMOVED lines=24> */
.L_x_4044:
[----:B------:R-:W-:Y:S05]  /*122d0*/  BSYNC B2 ;  /* 0x0000000000027941 */ /* 0x000fea0003800000 */
.L_x_4023:
[----:B------:R-:W-:Y:S02]  /*122e0*/  IADD3 R234, R134, -0x1, RZ ;  /* 0xffffffff86ea7810 */ /* 0x000fe40007ffe0ff */
[----:B----4-:R-:W-:-:S02]  /*122f0*/  IADD3 R5, R184, 0x60, RZ ;  /* 0x00000060b8057810 */ /* 0x010fc40007ffe0ff */
[----:B-1----:R-:W-:Y:S01]  /*12300*/  IADD3 R2, R184, 0x50, RZ ;  /* 0x00000050b8027810 */ /* 0x002fe20007ffe0ff */
[----:B------:R-:W-:Y:S01]  /*12310*/  IMAD.SHL.U32 R3, R234, 0x80, RZ ;  /* 0x00000080ea037824 */ /* 0x000fe200078e00ff */
[C---:B---3--:R-:W-:Y:S02]  /*12320*/  IADD3 R12, R184.reuse, 0x40, RZ ;  /* 0x00000040b80c7810 */ /* 0x048fe40007ffe0ff */
        /* <DEDUP_REMOVED lines=15> */
[----:B--2---:R-:W-:Y:S01]  /*12420*/  @!P5 IMAD R22, R65, 0x60, RZ ;  /* 0x000000604116d824 */ /* 0x004fe200078e02ff */
        /* <DEDUP_REMOVED lines=11> */
[----:B------:R-:W-:Y:S01]  /*124e0*/  @!P3 IMAD.MOV.U32 R20, RZ, RZ, R226 ;  /* 0x000000ffff14b224 */ /* 0x000fe200078e00e2 */
[----:B------:R-:W-:Y:S01]  /*124f0*/  @!P6 LEA.HI.X R27, R64, R227, R65, 0x6, P0 ;  /* 0x000000e3401be211 */ /* 0x000fe200000f3441 */
[----:B------:R-:W-:-:S02]  /*12500*/  @!P3 IMAD.MOV.U32 R21, RZ, RZ, R227 ;  /* 0x000000ffff15b224 */ /* 0x000fc400078e00e3 */
[C---:B------:R-:W-:Y:S02]  /*12510*/  @!P2 IMAD.WIDE.U32 R18, R64.reuse, 0xc0, R18 ;  /* 0x000000c04012a825 */ /* 0x040fe400078e0012 */
[----:B------:R3:W-:Y:S02]  /*12520*/  @!P6 LDGSTS.E.BYPASS.LTC128B.128 [R239+0x5000], [R26.64] ;  /* 0x050000001aefefae */ /* 0x0007e4000b901d46 */
[----:B------:R-:W-:Y:S02]  /*12530*/  @!P3 IMAD R9, R65, 0xa0, RZ ;  /* 0x000000a04109b824 */ /* 0x000fe400078e02ff */
[----:B------:R-:W-:Y:S01]  /*12540*/  @!P3 IMAD.WIDE.U32 R20, R64, 0xa0, R20 ;  /* 0x000000a04014b825 */ /* 0x000fe200078e0014 */
[----:B------:R3:W-:Y:S01]  /*12550*/  @!P6 LDGSTS.E.BYPASS.LTC128B.128 [R239+0x9000], [R26.64+0x80] ;  /* 0x090000801aefefae */ /* 0x0007e2000b901d46 */
[----:B------:R-:W-:Y:S02]  /*12560*/  ISETP.GE.AND P6, PT, R16, R7, PT ;  /* 0x000000071000720c */ /* 0x000fe40003fc6270 */
[----:B------:R-:W-:Y:S01]  /*12570*/  @!P2 IMAD.IADD R19, R8, 0x1, R19 ;  /* 0x000000010813a824 */ /* 0x000fe200078e0213 */
[C---:B------:R-:W-:Y:S01]  /*12580*/  @!P4 LEA R8, P0, R64.reuse, R226, 0x7 ;  /* 0x000000e24008c211 */ /* 0x040fe200078038ff */
[----:B------:R-:W-:Y:S01]  /*12590*/  @!P3 IMAD.IADD R21, R9, 0x1, R21 ;  /* 0x000000010915b824 */ /* 0x000fe200078e0215 */
[----:B------:R4:W-:Y:S01]  /*125a0*/  @!P5 LDGSTS.E.BYPASS.LTC128B.128 [R239+0x5800], [R22.64] ;  /* 0x0580000016efdfae */ /* 0x0009e2000b901d46 */
[----:B------:R-:W-:Y:S01]  /*125b0*/  @!P1 IMAD R6, R65, 0xe0, RZ ;  /* 0x000000e041069824 */ /* 0x000fe200078e02ff */
[C---:B------:R-:W-:Y:S01]  /*125c0*/  @!P4 LEA.HI.X R9, R64.reuse, R227, R65, 0x7, P0 ;  /* 0x000000e34009c211 */ /* 0x040fe200000f3c41 */
[----:B------:R-:W-:Y:S01]  /*125d0*/  @!P1 IMAD.WIDE.U32 R24, R64, 0xe0, R226 ;  /* 0x000000e040189825 */ /* 0x000fe200078e00e2 */
[----:B------:R4:W-:Y:S01]  /*125e0*/  @!P5 LDGSTS.E.BYPASS.LTC128B.128 [R239+0x9800], [R22.64+0x80] ;  /* 0x0980008016efdfae */ /* 0x0009e2000b901d46 */
[----:B------:R-:W-:-:S02]  /*125f0*/  ISETP.GE.AND P0, PT, R0, R7, PT ;  /* 0x000000070000720c */ /* 0x000fc40003f06270 */
[----:B------:R-:W-:Y:S01]  /*12600*/  @!P1 IMAD.IADD R25, R6, 0x1, R25 ;  /* 0x0000000106199824 */ /* 0x000fe200078e0219 */
[----:B------:R5:W-:Y:S01]  /*12610*/  @!P4 LDGSTS.E.BYPASS.LTC128B.128 [R239+0x6000], [R8.64] ;  /* 0x0600000008efcfae */ /* 0x000be2000b901d46 */
[----:B------:R-:W-:-:S03]  /*12620*/  ISETP.GE.AND P5, PT, R28, R7, PT ;  /* 0x000000071c00720c */ /* 0x000fc60003fa6270 */
[----:B------:R5:W-:Y:S01]  /*12630*/  @!P4 LDGSTS.E.BYPASS.LTC128B.128 [R239+0xa000], [R8.64+0x80] ;  /* 0x0a00008008efcfae */ /* 0x000be2000b901d46 */
[----:B------:R-:W-:-:S03]  /*12640*/  ISETP.GE.AND P4, PT, R12, R7, PT ;  /* 0x000000070c00720c */ /* 0x000fc60003f86270 */
[----:B------:R1:W-:Y:S04]  /*12650*/  @!P3 LDGSTS.E.BYPASS.LTC128B.128 [R239+0x6800], [R20.64] ;  /* 0x0680000014efbfae */ /* 0x0003e8000b901d46 */
[----:B------:R1:W-:Y:S01]  /*12660*/  @!P3 LDGSTS.E.BYPASS.LTC128B.128 [R239+0xa800], [R20.64+0x80] ;  /* 0x0a80008014efbfae */ /* 0x0003e2000b901d46 */
[----:B------:R-:W-:-:S03]  /*12670*/  ISETP.GE.AND P3, PT, R2, R7, PT ;  /* 0x000000070200720c */ /* 0x000fc60003f66270 */
[----:B------:R1:W-:Y:S04]  /*12680*/  @!P2 LDGSTS.E.BYPASS.LTC128B.128 [R239+0x7000], [R18.64] ;  /* 0x0700000012efafae */ /* 0x0003e8000b901d46 */
[----:B------:R1:W-:Y:S01]  /*12690*/  @!P2 LDGSTS.E.BYPASS.LTC128B.128 [R239+0xb000], [R18.64+0x80] ;  /* 0x0b00008012efafae */ /* 0x0003e2000b901d46 */
[----:B------:R-:W-:-:S03]  /*126a0*/  ISETP.GE.AND P2, PT, R184, R7, PT ;  /* 0x00000007b800720c */ /* 0x000fc60003f46270 */
[----:B------:R1:W-:Y:S04]  /*126b0*/  @!P1 LDGSTS.E.BYPASS.LTC128B.128 [R239+0x7800], [R24.64] ;  /* 0x0780000018ef9fae */ /* 0x0003e8000b901d46 */
[----:B------:R1:W-:Y:S01]  /*126c0*/  @!P1 LDGSTS.E.BYPASS.LTC128B.128 [R239+0xb800], [R24.64+0x80] ;  /* 0x0b80008018ef9fae */ /* 0x0003e2000b901d46 */
[----:B---3--:R-:W-:-:S03]  /*126d0*/  @!P0 LEA R26, P1, R73, R228, 0x1 ;  /* 0x000000e4491a8211 */ /* 0x008fc600078208ff */
[----:B------:R-:W0:Y:S04]  /*126e0*/  LDGDEPBAR ;  /* 0x00000000000079af */ /* 0x000e280000000000 */
[----:B------:R-:W3:Y:S01]  /*126f0*/  LD.E R2, [R10.64+0x188] ;  /* 0x000188060a027980 */ /* 0x000ee2000c101900 */
[----:B------:R-:W-:Y:S01]  /*12700*/  @!P0 LEA.HI.X R27, R73, R229, R74, 0x1, P1 ;  /* 0x000000e5491b8211 */ /* 0x000fe200008f0c4a */
[----:B-----5:R-:W-:Y:S01]  /*12710*/  @!P5 IMAD.MOV.U32 R8, RZ, RZ, R228 ;  /* 0x000000ffff08d224 */ /* 0x020fe200078e00e4 */
[----:B------:R-:W-:Y:S01]  /*12720*/  ISETP.GE.AND P1, PT, R4, R7, PT ;  /* 0x000000070400720c */ /* 0x000fe20003f26270 */
[----:B------:R-:W-:Y:S01]  /*12730*/  IMAD.SHL.U32 R4, R184, 0x8, RZ ;  /* 0x00000008b8047824 */ /* 0x000fe200078e00ff */
[----:B------:R-:W-:Y:S01]  /*12740*/  LEA.HI R0, R136, R136, RZ, 0x1 ;  /* 0x0000008888007211 */ /* 0x000fe200078f08ff */
[----:B------:R-:W-:-:S02]  /*12750*/  @!P5 IMAD.MOV.U32 R9, RZ, RZ, R229 ;  /* 0x000000ffff09d224 */ /* 0x000fc400078e00e5 */
[----:B--2---:R-:W-:Y:S02]  /*12760*/  @!P3 IMAD R14, R67, 0xa0, RZ ;  /* 0x000000a0430eb824 */ /* 0x004fe400078e02ff */
[----:B------:R-:W-:-:S04]  /*12770*/  @!P5 IMAD.WIDE.U32 R12, R66, 0x60, R8 ;  /* 0x00000060420cd825 */ /* 0x000fc800078e0008 */
[----:B------:R-:W-:-:S04]  /*12780*/  @!P3 IMAD.WIDE.U32 R8, R66, 0xa0, R228 ;  /* 0x000000a04208b825 */ /* 0x000fc800078e00e4 */
[----:B------:R-:W-:Y:S01]  /*12790*/  @!P3 IMAD.IADD R15, R14, 0x1, R9 ;  /* 0x000000010e0fb824 */ /* 0x000fe200078e0209 */
[----:B------:R-:W-:Y:S01]  /*127a0*/  LOP3.LUT R9, R0, 0xfffffffe, RZ, 0xc0, !PT ;  /* 0xfffffffe00097812 */ /* 0x000fe200078ec0ff */
[----:B------:R-:W-:-:S04]  /*127b0*/  DEPBAR.LE SB0, 0x0 ;  /* 0x000080000000791a */ /* 0x000fc80000000000 */
[----:B------:R-:W-:Y:S01]  /*127c0*/  BAR.SYNC.DEFER_BLOCKING 0x0 ;  /* 0x0000000000007b1d */ /* 0x000fe20000010000 */
[----:B------:R-:W-:Y:S02]  /*127d0*/  IMAD.IADD R9, R136, 0x1, -R9 ;  /* 0x0000000188097824 */ /* 0x000fe400078e0a09 */
[----:B-1----:R-:W-:-:S04]  /*127e0*/  @!P1 IMAD.WIDE.U32 R20, R66, 0xe0, R228 ;  /* 0x000000e042149825 */ /* 0x002fc800078e00e4 */
[----:B------:R-:W-:Y:S02]  /*127f0*/  @!P5 IMAD R16, R67, 0x60, RZ ;  /* 0x000000604310d824 */ /* 0x000fe400078e02ff */
[----:B------:R-:W-:Y:S02]  /*12800*/  @!P3 IMAD.MOV.U32 R14, RZ, RZ, R8 ;  /* 0x000000ffff0eb224 */ /* 0x000fe400078e0008 */
[----:B------:R-:W-:Y:S02]  /*12810*/  @!P5 IMAD.IADD R17, R16, 0x1, R13 ;  /* 0x000000011011d824 */ /* 0x000fe400078e020d */
[----:B------:R-:W-:Y:S01]  /*12820*/  @!P5 IMAD.MOV.U32 R16, RZ, RZ, R12 ;  /* 0x000000ffff10d224 */ /* 0x000fe200078e000c */
        /* <DEDUP_REMOVED lines=9> */
[----:B------:R-:W-:Y:S01]  /*128c0*/  SHF.R.S32.HI R7, RZ, 0x1f, R138 ;  /* 0x0000001fff077819 */ /* 0x000fe2000001148a */
[----:B------:R-:W-:Y:S03]  /*128d0*/  @P0 STS.128 [R239+0xc800], RZ ;  /* 0x00c800ffef000388 */ /* 0x000fe60000000c00 */
[----:B------:R-:W-:Y:S01]  /*128e0*/  LOP3.LUT R5, R5, 0x1c0, RZ, 0xc0, !PT ;  /* 0x000001c005057812 */ /* 0x000fe200078ec0ff */
[----:B------:R-:W-:Y:S01]  /*128f0*/  @P0 STS.128 [R239+0x10800], RZ ;  /* 0x010800ffef000388 */ /* 0x000fe20000000c00 */
[----:B------:R-:W-:-:S02]  /*12900*/  LEA.HI R7, R7, R138, RZ, 0x3 ;  /* 0x0000008a07077211 */ /* 0x000fc400078f18ff */
[----:B------:R-:W-:Y:S01]  /*12910*/  LOP3.LUT R4, R5, 0x8, R4, 0xf8, !PT ;  /* 0x0000000805047812 */ /* 0x000fe200078ef804 */
[----:B------:R-:W-:Y:S01]  /*12920*/  @!PT LDS RZ, [RZ] ;  /* 0x00000000fffff984 */ /* 0x000fe20000000800 */
[----:B------:R-:W-:Y:S01]  /*12930*/  @!PT LDS RZ, [RZ] ;  /* 0x00000000fffff984 */ /* 0x000fe20000000800 */
[----:B------:R-:W-:Y:S01]  /*12940*/  @!PT LDS RZ, [RZ] ;  /* 0x00000000fffff984 */ /* 0x000fe20000000800 */
[----:B------:R2:W-:Y:S01]  /*12950*/  @!P0 LDGSTS.E.BYPASS.LTC128B.128 [R239+0xc800], [R26.64] ;  /* 0x0c8000001aef8fae */ /* 0x0005e2000b901d46 */
[----:B------:R-:W-:Y:S01]  /*12960*/  SHF.R.U32.HI R5, RZ, 0x3, R5 ;  /* 0x00000003ff057819 */ /* 0x000fe20000011605 */
[----:B------:R-:W-:Y:S02]  /*12970*/  @!P2 IMAD.MOV.U32 R18, RZ, RZ, R228 ;  /* 0x000000ffff12a224 */ /* 0x000fe400078e00e4 */
[----:B------:R-:W-:Y:S01]  /*12980*/  @!P2 IMAD.MOV.U32 R19, RZ, RZ, R229 ;  /* 0x000000ffff13a224 */ /* 0x000fe200078e00e5 */
[----:B------:R-:W-:Y:S01]  /*12990*/  LOP3.LUT R4, R4, R5, RZ, 0x3c, !PT ;  /* 0x0000000504047212 */ /* 0x000fe200078e3cff */
[----:B------:R2:W-:Y:S01]  /*129a0*/  @!P0 LDGSTS.E.BYPASS.LTC128B.128 [R239+0x10800], [R26.64+0x80] ;  /* 0x108000801aef8fae */ /* 0x0005e2000b901d46 */
[----:B------:R-:W-:Y:S01]  /*129b0*/  LOP3.LUT R5, R7, 0xfffffff8, RZ, 0xc0, !PT ;  /* 0xfffffff807057812 */ /* 0x000fe200078ec0ff */
[C---:B----4-:R-:W-:Y:S01]  /*129c0*/  @!P2 IMAD.WIDE.U32 R22, R66.reuse, 0xc0, R18 ;  /* 0x000000c04216a825 */ /* 0x050fe200078e0012 */
[----:B------:R-:W-:Y:S01]  /*129d0*/  @!P6 LEA R18, P0, R66, R228, 0x6 ;  /* 0x000000e44212e211 */ /* 0x000fe200078030ff */
[----:B------:R-:W-:Y:S02]  /*129e0*/  @P6 STS.128 [R239+0xd000], RZ ;  /* 0x00d000ffef006388 */ /* 0x000fe40000000c00 */
[----:B------:R-:W-:Y:S01]  /*129f0*/  IMAD.IADD R0, R138, 0x1, -R5 ;  /* 0x000000018a007824 */ /* 0x000fe200078e0a05 */
[----:B------:R-:W-:Y:S01]  /*12a00*/  @!P6 LEA.HI.X R19, R66, R229, R67, 0x6, P0 ;  /* 0x000000e54213e211 */ /* 0x000fe200000f3443 */
[----:B------:R-:W-:Y:S01]  /*12a10*/  IMAD R223, R9, 0x200, R4 ;  /* 0x0000020009df7824 */ /* 0x000fe200078e0204 */
[----:B------:R-:W-:Y:S01]  /*12a20*/  @P6 STS.128 [R239+0x11000], RZ ;  /* 0x011000ffef006388 */ /* 0x000fe20000000c00 */
[----:B------:R-:W-:-:S02]  /*12a30*/  IMAD.SHL.U32 R4, R0, 0x40, RZ ;  /* 0x0000004000047824 */ /* 0x000fc400078e00ff */
[----:B------:R-:W-:Y:S01]  /*12a40*/  IMAD.SHL.U32 R9, R9, 0x8, RZ ;  /* 0x0000000809097824 */ /* 0x000fe200078e00ff */
[----:B------:R-:W-:Y:S01]  /*12a50*/  @!PT LDS RZ, [RZ] ;  /* 0x00000000fffff984 */ /* 0x000fe20000000800 */
[----:B------:R-:W-:Y:S01]  /*12a60*/  @!PT LDS RZ, [RZ] ;  /* 0x00000000fffff984 */ /* 0x000fe20000000800 */
[----:B------:R-:W-:Y:S01]  /*12a70*/  @!PT LDS RZ, [RZ] ;  /* 0x00000000fffff984 */ /* 0x000fe20000000800 */
[----:B------:R4:W-:Y:S01]  /*12a80*/  @!P6 LDGSTS.E.BYPASS.LTC128B.128 [R239+0xd000], [R18.64] ;  /* 0x0d00000012efefae */ /* 0x0009e2000b901d46 */
[C---:B------:R-:W-:Y:S01]  /*12a90*/  @!P1 IMAD R5, R67.reuse, 0xe0, RZ ;  /* 0x000000e043059824 */ /* 0x040fe200078e02ff */
[----:B------:R-:W-:Y:S01]  /*12aa0*/  LOP3.LUT R4, R4, 0x1c0, RZ, 0xc0, !PT ;  /* 0x000001c004047812 */ /* 0x000fe200078ec0ff */
[----:B------:R-:W-:Y:S01]  /*12ab0*/  @!P2 IMAD R12, R67, 0xc0, RZ ;  /* 0x000000c0430ca824 */ /* 0x000fe200078e02ff */
[----:B------:R4:W-:Y:S01]  /*12ac0*/  @!P6 LDGSTS.E.BYPASS.LTC128B.128 [R239+0x11000], [R18.64+0x80] ;  /* 0x1100008012efefae */ /* 0x0009e2000b901d46 */
[----:B------:R-:W-:Y:S01]  /*12ad0*/  @!P1 IMAD.IADD R5, R5, 0x1, R21 ;  /* 0x0000000105059824 */ /* 0x000fe200078e0215 */
[----:B------:R-:W-:Y:S01]  /*12ae0*/  LOP3.LUT R6, R4, 0x8, R9, 0xf8, !PT ;  /* 0x0000000804067812 */ /* 0x000fe200078ef809 */
[----:B------:R-:W-:Y:S01]  /*12af0*/  @!P2 IMAD.IADD R13, R12, 0x1, R23 ;  /* 0x000000010c0da824 */ /* 0x000fe200078e0217 */
[----:B------:R-:W-:Y:S01]  /*12b00*/  SHF.R.U32.HI R9, RZ, 0x3, R4 ;  /* 0x00000003ff097819 */ /* 0x000fe20000011604 */
[----:B------:R-:W-:Y:S01]  /*12b10*/  @!P1 IMAD.MOV.U32 R4, RZ, RZ, R20 ;  /* 0x000000ffff049224 */ /* 0x000fe200078e0014 */
[----:B------:R-:W-:Y:S01]  /*12b20*/  @!P4 LEA R20, P0, R66, R228, 0x7 ;  /* 0x000000e44214c211 */ /* 0x000fe200078038ff */
[----:B------:R-:W-:Y:S01]  /*12b30*/  @P5 STS.128 [R239+0xd800], RZ ;  /* 0x00d800ffef005388 */ /* 0x000fe20000000c00 */
[----:B------:R-:W-:Y:S01]  /*12b40*/  LOP3.LUT R6, R6, R9, RZ, 0x3c, !PT ;  /* 0x0000000906067212 */ /* 0x000fe200078e3cff */
[----:B------:R-:W-:Y:S01]  /*12b50*/  IMAD.SHL.U32 R9, R7, 0x40, RZ ;  /* 0x0000004007097824 */ /* 0x000fe200078e00ff */
[----:B------:R-:W-:Y:S01]  /*12b60*/  @!P4 LEA.HI.X R21, R66, R229, R67, 0x7, P0 ;  /* 0x000000e54215c211 */ /* 0x000fe200000f3c43 */
[----:B------:R-:W-:Y:S01]  /*12b70*/  @P5 STS.128 [R239+0x11800], RZ ;  /* 0x011800ffef005388 */ /* 0x000fe20000000c00 */
[----:B------:R-:W-:-:S02]  /*12b80*/  @!P2 IMAD.MOV.U32 R12, RZ, RZ, R22 ;  /* 0x000000ffff0ca224 */ /* 0x000fc400078e0016 */
[----:B------:R-:W-:Y:S01]  /*12b90*/  LOP3.LUT R9, R9, 0xfffffe00, RZ, 0xc0, !PT ;  /* 0xfffffe0009097812 */ /* 0x000fe200078ec0ff */
[----:B------:R-:W-:Y:S01]  /*12ba0*/  @!PT LDS RZ, [RZ] ;  /* 0x00000000fffff984 */ /* 0x000fe20000000800 */
[----:B------:R-:W-:Y:S01]  /*12bb0*/  @!PT LDS RZ, [RZ] ;  /* 0x00000000fffff984 */ /* 0x000fe20000000800 */
[----:B------:R-:W-:Y:S01]  /*12bc0*/  @!PT LDS RZ, [RZ] ;  /* 0x00000000fffff984 */ /* 0x000fe20000000800 */
[----:B------:R4:W-:Y:S01]  /*12bd0*/  @!P5 LDGSTS.E.BYPASS.LTC128B.128 [R239+0xd800], [R16.64] ;  /* 0x0d80000010efdfae */ /* 0x0009e2000b901d46 */
[----:B------:R-:W-:-:S03]  /*12be0*/  IMAD.SHL.U32 R223, R223, 0x2, RZ ;  /* 0x00000002dfdf7824 */ /* 0x000fc600078e00ff */
[----:B------:R4:W-:Y:S01]  /*12bf0*/  @!P5 LDGSTS.E.BYPASS.LTC128B.128 [R239+0x11800], [R16.64+0x80] ;  /* 0x1180008010efdfae */ /* 0x0009e2000b901d46 */
[----:B------:R-:W-:-:S03]  /*12c00*/  IMAD R7, R68, 0x400, R9 ;  /* 0x0000040044077824 */ /* 0x000fc600078e0209 */
[----:B------:R-:W-:Y:S01]  /*12c10*/  @P4 STS.128 [R239+0xe000], RZ ;  /* 0x00e000ffef004388 */ /* 0x000fe20000000c00 */
[----:B------:R-:W-:-:S03]  /*12c20*/  IMAD.IADD R224, R6, 0x1, R7 ;  /* 0x0000000106e07824 */ /* 0x000fc600078e0207 */
[----:B------:R-:W-:Y:S01]  /*12c30*/  @P4 STS.128 [R239+0x12000], RZ ;  /* 0x012000ffef004388 */ /* 0x000fe20000000c00 */
[----:B------:R-:W-:-:S03]  /*12c40*/  IMAD.SHL.U32 R224, R224, 0x2, RZ ;  /* 0x00000002e0e07824 */ /* 0x000fc600078e00ff */
        /* <DEDUP_REMOVED lines=26> */
[----:B------:R-:W-:Y:S01]  /*12df0*/  R2P PR, R0, 0x6 ;  /* 0x0000000600007804 */ /* 0x000fe20000000000 */
[----:B------:R-:W-:-:S02]  /*12e00*/  IMAD.MOV.U32 R7, RZ, RZ, 0x10 ;  /* 0x00000010ff077424 */ /* 0x000fc400078e00ff */
[----:B------:R-:W-:Y:S04]  /*12e10*/  LDSM.16.M88.4 R32, [R224] ;  /* 0x00000000e020783b */ /* 0x000fe80000000200 */
[----:B--2---:R-:W2:Y:S01]  /*12e20*/  LDSM.16.M88.4 R24, [R223+0x4000] ;  /* 0x00400000df18783b */ /* 0x004ea20000000200 */
[----:B------:R-:W-:-:S03]  /*12e30*/  SEL R7, R7, 0xfffffff0, !P1 ;  /* 0xfffffff007077807 */ /* 0x000fc60004800000 */
[----:B------:R-:W5:Y:S04]  /*12e40*/  LDSM.16.M88.4 R104, [R223+0x5000] ;  /* 0x00500000df68783b */ /* 0x000f680000000200 */
[----:B----4-:R-:W4:Y:S04]  /*12e50*/  LDSM.16.M88.4 R16, [R223+0x4800] ;  /* 0x00480000df10783b */ /* 0x010f280000000200 */
[----:B------:R-:W4:Y:S04]  /*12e60*/  LDSM.16.M88.4 R76, [R223+0x5800] ;  /* 0x00580000df4c783b */ /* 0x000f280000000200 */
[----:B------:R-:W4:Y:S04]  /*12e70*/  LDSM.16.M88.4 R60, [R223+0x6000] ;  /* 0x00600000df3c783b */ /* 0x000f280000000200 */
[----:B-1----:R-:W3:Y:S01]  /*12e80*/  LD.E R4, [R10.64+0x18c] ;  /* 0x00018c060a047980 */ /* 0x002ee2000c101900 */
[----:B------:R-:W-:-:S03]  /*12e90*/  IMAD.MOV.U32 R5, RZ, RZ, 0x20 ;  /* 0x00000020ff057424 */ /* 0x000fc600078e00ff */
[----:B------:R-:W1:Y:S02]  /*12ea0*/  LDSM.16.M88.4 R48, [R223+0x6800] ;  /* 0x00680000df30783b */ /* 0x000e640000000200 */
[----:B------:R-:W-:Y:S02]  /*12eb0*/  SEL R5, R5, 0xffffffe0, !P2 ;  /* 0xffffffe005057807 */ /* 0x000fe40005000000 */
[----:B------:R-:W1:Y:S01]  /*12ec0*/  LDSM.16.M88.4 R40, [R223+0x7000] ;  /* 0x00700000df28783b */ /* 0x000e620000000200 */
[----:B------:R-:W-:-:S03]  /*12ed0*/  R2P PR, R72, 0x6 ;  /* 0x0000000648007804 */ /* 0x000fc60000000000 */
[----:B------:R-:W1:Y:S01]  /*12ee0*/  LDSM.16.M88.4 R80, [R223+0x7800] ;  /* 0x00780000df50783b */ /* 0x000e620000000200 */
[----:B------:R-:W-:Y:S01]  /*12ef0*/  IADD3 R0, R223, 0x4000, RZ ;  /* 0x00004000df007810 */ /* 0x000fe20007ffe0ff */
[----:B------:R-:W-:Y:S01]  /*12f00*/  IMAD R222, R7, 0x2, R224 ;  /* 0x0000000207de7824 */ /* 0x000fe200078e02e0 */
[----:B------:R-:W-:Y:S01]  /*12f10*/  IADD3 R221, R223, 0x4020, RZ ;  /* 0x00004020dfdd7810 */ /* 0x000fe20007ffe0ff */
[----:B------:R-:W0:Y:S04]  /*12f20*/  LDGDEPBAR ;  /* 0x00000000000079af */ /* 0x000e280000000000 */
[----:B------:R-:W-:Y:S01]  /*12f30*/  LDSM.16.M88.4 R84, [R222] ;  /* 0x00000000de54783b */ /* 0x000fe20000000200 */
[----:B--2---:R-:W-:Y:S01]  /*12f40*/  HMMA.16816.F32.BF16 R28, R32, R24, RZ ;  /* 0x00000018201c723c */ /* 0x004fe200000418ff */
[----:B------:R-:W-:-:S05]  /*12f50*/  @P1 IADD3 R221, R0, -0x20, RZ ;  /* 0xffffffe000dd1810 */ /* 0x000fca0007ffe0ff */
[----:B------:R-:W2:Y:S02]  /*12f60*/  LDSM.16.M88.4 R128, [R221] ;  /* 0x00000000dd80783b */ /* 0x000ea40000000200 */
[----:B------:R-:W-:Y:S02]  /*12f70*/  HMMA.16816.F32.BF16 R24, R32, R26, RZ ;  /* 0x0000001a2018723c */ /* 0x000fe400000418ff */
[----:B------:R-:W1:Y:S01]  /*12f80*/  LDSM.16.M88.4 R112, [R221+0x1000] ;  /* 0x00100000dd70783b */ /* 0x000e620000000200 */
[----:B------:R-:W-:-:S03]  /*12f90*/  IMAD.MOV.U32 R0, RZ, RZ, 0x40 ;  /* 0x00000040ff007424 */ /* 0x000fc600078e00ff */
[----:B------:R-:W1:Y:S02]  /*12fa0*/  LDSM.16.M88.4 R108, [R221+0x1800] ;  /* 0x00180000dd6c783b */ /* 0x000e640000000200 */
[C---:B-----5:R-:W-:Y:S02]  /*12fb0*/  HMMA.16816.F32.BF16 R12, R32.reuse, R104, RZ ;  /* 0x00000068200c723c */ /* 0x060fe400000418ff */
[----:B------:R-:W5:Y:S01]  /*12fc0*/  LDSM.16.M88.4 R88, [R221+0x3800] ;  /* 0x00380000dd58783b */ /* 0x000f620000000200 */
[----:B------:R-:W-:Y:S01]  /*12fd0*/  SEL R0, R0, 0xffffffc0, !P2 ;  /* 0xffffffc000007807 */ /* 0x000fe20005000000 */
[----:B------:R-:W-:Y:S02]  /*12fe0*/  IMAD R220, R5, 0x2, R224 ;  /* 0x0000000205dc7824 */ /* 0x000fe400078e02e0 */
[----:B------:R-:W2:Y:S02]  /*12ff0*/  LDSM.16.M88.4 R124, [R221+0x800] ;  /* 0x00080000dd7c783b */ /* 0x000ea40000000200 */
[----:B------:R-:W-:Y:S01]  /*13000*/  IMAD.IADD R218, R223, 0x1, R0 ;  /* 0x00000001dfda7824 */ /* 0x000fe200078e0200 */
[C---:B----4-:R-:W-:Y:S01]  /*13010*/  HMMA.16816.F32.BF16 R20, R32.reuse, R16, RZ ;  /* 0x000000102014723c */ /* 0x050fe200000418ff */
[----:B------:R-:W4:Y:S04]  /*13020*/  LDSM.16.M88.4 R120, [R221+0x2000] ;  /* 0x00200000dd78783b */ /* 0x000f280000000200 */
[----:B------:R-:W2:Y:S03]  /*13030*/  LDSM.16.M88.4 R116, [R221+0x2800] ;  /* 0x00280000dd74783b */ /* 0x000ea60000000200 */
[C---:B------:R-:W-:Y:S01]  /*13040*/  HMMA.16816.F32.BF16 R104, R32.reuse, R106, RZ ;  /* 0x0000006a2068723c */ /* 0x040fe200000418ff */
[----:B------:R-:W2:Y:S04]  /*13050*/  LDSM.16.M88.4 R92, [R221+0x3000] ;  /* 0x00300000dd5c783b */ /* 0x000ea80000000200 */
[----:B------:R-:W-:Y:S03]  /*13060*/  LDSM.16.M88.4 R96, [R220] ;  /* 0x00000000dc60783b */ /* 0x000fe60000000200 */
[C---:B------:R-:W-:Y:S01]  /*13070*/  HMMA.16816.F32.BF16 R100, R32.reuse, R76, RZ ;  /* 0x0000004c2064723c */ /* 0x040fe200000418ff */
[----:B------:R-:W-:Y:S07]  /*13080*/  LDSM.16.M88.4 R140, [R218+0x5800] ;  /* 0x00580000da8c783b */ /* 0x000fee0000000200 */
        /* <DEDUP_REMOVED lines=11> */
[C---:B--2---:R-:W-:Y:S08]  /*13140*/  HMMA.16816.F32.BF16 R28, R84.reuse, R128, R28 ;  /* 0x00000080541c723c */ /* 0x044ff0000004181c */
[C---:B------:R-:W-:Y:S08]  /*13150*/  HMMA.16816.F32.BF16 R24, R84.reuse, R130, R24 ;  /* 0x000000825418723c */ /* 0x040ff00000041818 */
[C---:B------:R-:W-:Y:S08]  /*13160*/  HMMA.16816.F32.BF16 R12, R84.reuse, R112, R12 ;  /* 0x00000070540c723c */ /* 0x040ff0000004180c */
[C---:B------:R-:W-:Y:S01]  /*13170*/  HMMA.16816.F32.BF16 R104, R84.reuse, R114, R104 ;  /* 0x000000725468723c */ /* 0x040fe20000041868 */
[----:B------:R-:W2:Y:S07]  /*13180*/  LDSM.16.M88.4 R112, [R218+0x4800] ;  /* 0x00480000da70783b */ /* 0x000eae0000000200 */
[C---:B------:R-:W-:Y:S08]  /*13190*/  HMMA.16816.F32.BF16 R100, R84.reuse, R108, R100 ;  /* 0x0000006c5464723c */ /* 0x040ff00000041864 */
[C---:B------:R-:W-:Y:S01]  /*131a0*/  HMMA.16816.F32.BF16 R76, R84.reuse, R110, R76 ;  /* 0x0000006e544c723c */ /* 0x040fe2000004184c */
[----:B------:R-:W1:Y:S07]  /*131b0*/  LDSM.16.M88.4 R108, [R218+0x5000] ;  /* 0x00500000da6c783b */ /* 0x000e6e0000000200 */
[C---:B-----5:R-:W-:Y:S08]  /*131c0*/  HMMA.16816.F32.BF16 R36, R84.reuse, R88, R36 ;  /* 0x000000585424723c */ /* 0x060ff00000041824 */
[C---:B------:R-:W-:Y:S01]  /*131d0*/  HMMA.16816.F32.BF16 R32, R84.reuse, R90, R32 ;  /* 0x0000005a5420723c */ /* 0x040fe20000041820 */
[----:B------:R-:W5:Y:S07]  /*131e0*/  LDSM.16.M88.4 R88, [R218+0x6800] ;  /* 0x00680000da58783b */ /* 0x000f6e0000000200 */
[C---:B------:R-:W-:Y:S08]  /*131f0*/  HMMA.16816.F32.BF16 R20, R84.reuse, R124, R20 ;  /* 0x0000007c5414723c */ /* 0x040ff00000041814 */
[C---:B------:R-:W-:Y:S08]  /*13200*/  HMMA.16816.F32.BF16 R16, R84.reuse, R126, R16 ;  /* 0x0000007e5410723c */ /* 0x040ff00000041810 */
[C---:B----4-:R-:W-:Y:S08]  /*13210*/  HMMA.16816.F32.BF16 R72, R84.reuse, R120, R72 ;  /* 0x000000785448723c */ /* 0x050ff00000041848 */
[C---:B------:R-:W-:Y:S08]  /*13220*/  HMMA.16816.F32.BF16 R60, R84.reuse, R122, R60 ;  /* 0x0000007a543c723c */ /* 0x040ff0000004183c */
[C---:B------:R-:W-:Y:S08]  /*13230*/  HMMA.16816.F32.BF16 R56, R84.reuse, R116, R56 ;  /* 0x000000745438723c */ /* 0x040ff00000041838 */
[C---:B------:R-:W-:Y:S08]  /*13240*/  HMMA.16816.F32.BF16 R48, R84.reuse, R118, R48 ;  /* 0x000000765430723c */ /* 0x040ff00000041830 */
[C---:B------:R-:W-:Y:S08]  /*13250*/  HMMA.16816.F32.BF16 R44, R84.reuse, R92, R44 ;  /* 0x0000005c542c723c */ /* 0x040ff0000004182c */
[----:B------:R-:W-:Y:S01]  /*13260*/  HMMA.16816.F32.BF16 R40, R84, R94, R40 ;  /* 0x0000005e5428723c */ /* 0x000fe20000041828 */
[----:B------:R-:W4:Y:S04]  /*13270*/  LDSM.16.M88.4 R92, [R218+0x6000] ;  /* 0x00600000da5c783b */ /* 0x000f280000000200 */
[----:B------:R-:W3:Y:S03]  /*13280*/  LDSM.16.M88.4 R84, [R218+0x7000] ;  /* 0x00700000da54783b */ /* 0x000ee60000000200 */
[C---:B-1----:R-:W-:Y:S08]  /*13290*/  HMMA.16816.F32.BF16 R28, R96.reuse, R80, R28 ;  /* 0x00000050601c723c */ /* 0x042ff0000004181c */
[----:B------:R-:W-:Y:S01]  /*132a0*/  HMMA.16816.F32.BF16 R24, R96, R82, R24 ;  /* 0x000000526018723c */ /* 0x000fe20000041818 */
[----:B------:R-:W1:Y:S01]  /*132b0*/  LDSM.16.M88.4 R80, [R218+0x7800] ;  /* 0x00780000da50783b */ /* 0x000e620000000200 */
[----:B------:R-:W-:-:S02]  /*132c0*/  IMAD R219, R5, 0x2, R222 ;  /* 0x0000000205db7824 */ /* 0x000fc400078e02de */
[----:B------:R-:W-:-:S03]  /*132d0*/  IMAD.IADD R207, R0, 0x1, R221 ;  /* 0x0000000100cf7824 */ /* 0x000fc600078e02dd */
[----:B------:R-:W-:Y:S01]  /*132e0*/  LDSM.16.M88.4 R128, [R219] ;  /* 0x00000000db80783b */ /* 0x000fe20000000200 */
[C---:B--2---:R-:W-:Y:S03]  /*132f0*/  HMMA.16816.F32.BF16 R20, R96.reuse, R112, R20 ;  /* 0x000000706014723c */ /* 0x044fe60000041814 */
[----:B------:R-:W2:Y:S04]  /*13300*/  LDSM.16.M88.4 R124, [R207] ;  /* 0x00000000cf7c783b */ /* 0x000ea80000000200 */
[----:B------:R-:W-:Y:S01]  /*13310*/  LDSM.16.M88.4 R116, [R207+0x1000] ;  /* 0x00100000cf74783b */ /* 0x000fe20000000200 */
[C---:B------:R-:W-:Y:S03]  /*13320*/  HMMA.16816.F32.BF16 R16, R96.reuse, R114, R16 ;  /* 0x000000726010723c */ /* 0x040fe60000041810 */
[----:B------:R-:W1:Y:S04]  /*13330*/  LDSM.16.M88.4 R112, [R207+0x1800] ;  /* 0x00180000cf70783b */ /* 0x000e680000000200 */
[----:B------:R-:W-:Y:S01]  /*13340*/  LDSM.16.M88.4 R120, [R207+0x800] ;  /* 0x00080000cf78783b */ /* 0x000fe20000000200 */
        /* <DEDUP_REMOVED lines=9> */
[C---:B------:R-:W-:Y:S01]  /*133e0*/  HMMA.16816.F32.BF16 R60, R96.reuse, R94, R60 ;  /* 0x0000005e603c723c */ /* 0x040fe2000004183c */
[----:B------:R-:W-:Y:S07]  /*133f0*/  LDSM.16.M88.4 R92, [R207+0x2800] ;  /* 0x00280000cf5c783b */ /* 0x000fee0000000200 */
[C---:B---3--:R-:W-:Y:S08]  /*13400*/  HMMA.16816.F32.BF16 R44, R96.reuse, R84, R44 ;  /* 0x00000054602c723c */ /* 0x048ff0000004182c */
[C---:B------:R-:W-:Y:S01]  /*13410*/  HMMA.16816.F32.BF16 R40, R96.reuse, R86, R40 ;  /* 0x000000566028723c */ /* 0x040fe20000041828 */
[----:B------:R-:W-:Y:S07]  /*13420*/  LDSM.16.M88.4 R84, [R207+0x3800] ;  /* 0x00380000cf54783b */ /* 0x000fee0000000200 */
[C---:B-1----:R-:W-:Y:S08]  /*13430*/  HMMA.16816.F32.BF16 R36, R96.reuse, R80, R36 ;  /* 0x000000506024723c */ /* 0x042ff00000041824 */
[----:B------:R-:W-:Y:S01]  /*13440*/  HMMA.16816.F32.BF16 R96, R96, R82, R32 ;  /* 0x000000526060723c */ /* 0x000fe20000041820 */
[----:B------:R-:W-:Y:S04]  /*13450*/  LDSM.16.M88.4 R80, [R224+0x2000] ;  /* 0x00200000e050783b */ /* 0x000fe80000000200 */
[----:B------:R-:W1:Y:S03]  /*13460*/  LDSM.16.M88.4 R32, [R223+0x8000] ;  /* 0x00800000df20783b */ /* 0x000e660000000200 */
[C---:B--2---:R-:W-:Y:S08]  /*13470*/  HMMA.16816.F32.BF16 R28, R128.reuse, R124, R28 ;  /* 0x0000007c801c723c */ /* 0x044ff0000004181c */
[C---:B------:R-:W-:Y:S08]  /*13480*/  HMMA.16816.F32.BF16 R24, R128.reuse, R126, R24 ;  /* 0x0000007e8018723c */ /* 0x040ff00000041818 */
[C---:B------:R-:W-:Y:S08]  /*13490*/  HMMA.16816.F32.BF16 R100, R128.reuse, R112, R100 ;  /* 0x000000708064723c */ /* 0x040ff00000041864 */
[C---:B------:R-:W-:Y:S01]  /*134a0*/  HMMA.16816.F32.BF16 R76, R128.reuse, R114, R76 ;  /* 0x00000072804c723c */ /* 0x040fe2000004184c */
[----:B------:R-:W2:Y:S07]  /*134b0*/  LDSM.16.M88.4 R112, [R223+0x8800] ;  /* 0x00880000df70783b */ /* 0x000eae0000000200 */
[C---:B------:R-:W-:Y:S08]  /*134c0*/  HMMA.16816.F32.BF16 R12, R128.reuse, R116, R12 ;  /* 0x00000074800c723c */ /* 0x040ff0000004180c */
[C---:B------:R-:W-:Y:S08]  /*134d0*/  HMMA.16816.F32.BF16 R104, R128.reuse, R118, R104 ;  /* 0x000000768068723c */ /* 0x040ff00000041868 */
[C---:B------:R-:W-:Y:S08]  /*134e0*/  HMMA.16816.F32.BF16 R72, R128.reuse, R108, R72 ;  /* 0x0000006c8048723c */ /* 0x040ff00000041848 */
[C---:B------:R-:W-:Y:S01]  /*134f0*/  HMMA.16816.F32.BF16 R116, R128.reuse, R110, R60 ;  /* 0x0000006e8074723c */ /* 0x040fe2000004183c */
[----:B------:R-:W-:Y:S04]  /*13500*/  LDSM.16.M88.4 R60, [R222+0x2000] ;  /* 0x00200000de3c783b */ /* 0x000fe80000000200 */
[----:B------:R-:W3:Y:S03]  /*13510*/  LDSM.16.M88.4 R108, [R221+0x4000] ;  /* 0x00400000dd6c783b */ /* 0x000ee60000000200 */
[C---:B-----5:R-:W-:Y:S08]  /*13520*/  HMMA.16816.F32.BF16 R44, R128.reuse, R88, R44 ;  /* 0x00000058802c723c */ /* 0x060ff0000004182c */
[C---:B------:R-:W-:Y:S01]  /*13530*/  HMMA.16816.F32.BF16 R40, R128.reuse, R90, R40 ;  /* 0x0000005a8028723c */ /* 0x040fe20000041828 */
[----:B------:R-:W4:Y:S07]  /*13540*/  LDSM.16.M88.4 R88, [R223+0x9000] ;  /* 0x00900000df58783b */ /* 0x000f2e0000000200 */
        /* <DEDUP_REMOVED lines=11> */
[----:B------:R-:W5:Y:S04]  /*13600*/  LDSM.16.M88.4 R84, [R220+0x2000] ;  /* 0x00200000dc54783b */ /* 0x000f680000000200 */
[----:B------:R-:W-:Y:S03]  /*13610*/  LDSM.16.M88.4 R128, [R223+0xa000] ;  /* 0x00a00000df80783b */ /* 0x000fe60000000200 */
[----:B--2---:R-:W-:Y:S08]  /*13620*/  HMMA.16816.F32.BF16 R20, R80, R112, R20 ;  /* 0x000000705014723c */ /* 0x004ff00000041814 */
        /* <DEDUP_REMOVED lines=8> */
[----:B------:R-:W2:Y:S07]  /*136b0*/  LDSM.16.M88.4 R88, [R221+0x5000] ;  /* 0x00500000dd58783b */ /* 0x000eae0000000200 */
[----:B-1----:R-:W-:Y:S08]  /*136c0*/  HMMA.16816.F32.BF16 R20, R60, R32, R20 ;  /* 0x000000203c14723c */ /* 0x002ff00000041814 */
[C---:B-----5:R-:W-:Y:S08]  /*136d0*/  HMMA.16816.F32.BF16 R28, R84.reuse, R92, R28 ;  /* 0x0000005c541c723c */ /* 0x060ff0000004181c */
[----:B------:R-:W-:Y:S01]  /*136e0*/  HMMA.16816.F32.BF16 R24, R84, R94, R24 ;  /* 0x0000005e5418723c */ /* 0x000fe20000041818 */
[----:B------:R-:W-:Y:S07]  /*136f0*/  LDSM.16.M88.4 R92, [R207+0x4800] ;  /* 0x00480000cf5c783b */ /* 0x000fee0000000200 */
[C---:B------:R-:W-:Y:S01]  /*13700*/  HMMA.16816.F32.BF16 R124, R60.reuse, R34, R124 ;  /* 0x000000223c7c723c */ /* 0x040fe2000004187c */
[----:B------:R-:W1:Y:S07]  /*13710*/  LDSM.16.M88.4 R32, [R218+0x9000] ;  /* 0x00900000da20783b */ /* 0x000e6e0000000200 */
[----:B--2---:R-:W-:Y:S08]  /*13720*/  HMMA.16816.F32.BF16 R12, R60, R88, R12 ;  /* 0x000000583c0c723c */ /* 0x004ff0000004180c */
[----:B------:R-:W-:Y:S08]  /*13730*/  HMMA.16816.F32.BF16 R20, R84, R108, R20 ;  /* 0x0000006c5414723c */ /* 0x000ff00000041814 */
[C---:B------:R-:W-:Y:S08]  /*13740*/  HMMA.16816.F32.BF16 R28, R16.reuse, R112, R28 ;  /* 0x00000070101c723c */ /* 0x040ff0000004181c */
[----:B------:R-:W-:Y:S01]  /*13750*/  HMMA.16816.F32.BF16 R24, R16, R114, R24 ;  /* 0x000000721018723c */ /* 0x000fe20000041818 */
[----:B------:R-:W2:Y:S07]  /*13760*/  LDSM.16.M88.4 R112, [R207+0x5000] ;  /* 0x00500000cf70783b */ /* 0x000eae0000000200 */
[C---:B------:R-:W-:Y:S08]  /*13770*/  HMMA.16816.F32.BF16 R100, R80.reuse, R120, R100 ;  /* 0x000000785064723c */ /* 0x040ff00000041864 */
[----:B------:R-:W-:Y:S01]  /*13780*/  HMMA.16816.F32.BF16 R76, R80, R122, R76 ;  /* 0x0000007a504c723c */ /* 0x000fe2000004184c */
[----:B------:R-:W3:Y:S07]  /*13790*/  LDSM.16.M88.4 R120, [R223+0xa800] ;  /* 0x00a80000df78783b */ /* 0x000eee0000000200 */
[----:B------:R-:W-:Y:S01]  /*137a0*/  HMMA.16816.F32.BF16 R124, R84, R110, R124 ;  /* 0x0000006e547c723c */ /* 0x000fe2000004187c */
[----:B------:R-:W4:Y:S07]  /*137b0*/  LDSM.16.M88.4 R108, [R221+0x5800] ;  /* 0x00580000dd6c783b */ /* 0x000f2e0000000200 */
[----:B------:R-:W-:Y:S01]  /*137c0*/  HMMA.16816.F32.BF16 R104, R60, R90, R104 ;  /* 0x0000005a3c68723c */ /* 0x000fe20000041868 */
[----:B------:R-:W5:Y:S07]  /*137d0*/  LDSM.16.M88.4 R88, [R223+0xb000] ;  /* 0x00b00000df58783b */ /* 0x000f6e0000000200 */
[----:B-1----:R-:W-:Y:S08]  /*137e0*/  HMMA.16816.F32.BF16 R12, R84, R32, R12 ;  /* 0x00000020540c723c */ /* 0x002ff0000004180c */
[C---:B------:R-:W-:Y:S08]  /*137f0*/  HMMA.16816.F32.BF16 R20, R16.reuse, R92, R20 ;  /* 0x0000005c1014723c */ /* 0x040ff00000041814 */
[----:B------:R-:W-:Y:S01]  /*13800*/  HMMA.16816.F32.BF16 R124, R16, R94, R124 ;  /* 0x0000005e107c723c */ /* 0x000fe2000004187c */
[----:B------:R-:W1:Y:S07]  /*13810*/  LDSM.16.M88.4 R92, [R221+0x6000] ;  /* 0x00600000dd5c783b */ /* 0x000e6e0000000200 */
[----:B------:R-:W-:Y:S01]  /*13820*/  HMMA.16816.F32.BF16 R104, R84, R34, R104 ;  /* 0x000000225468723c */ /* 0x000fe20000041868 */
[-C--:B------:R-:W-:Y:S01]  /*13830*/  FMUL.FTZ R24, R24, R4.reuse ;  /* 0x0000000418187220 */ /* 0x080fe20000410000 */
[----:B------:R-:W-:Y:S06]  /*13840*/  LDSM.16.M88.4 R32, [R207+0x5800] ;  /* 0x00580000cf20783b */ /* 0x000fec0000000200 */
[----:B--2---:R-:W-:Y:S01]  /*13850*/  HMMA.16816.F32.BF16 R12, R16, R112, R12 ;  /* 0x00000070100c723c */ /* 0x004fe2000004180c */
[----:B------:R-:W-:-:S07]  /*13860*/  FMUL.FTZ R55, R20, R4 ;  /* 0x0000000414377220 */ /* 0x000fce0000410000 */
[----:B---3--:R-:W-:Y:S01]  /*13870*/  HMMA.16816.F32.BF16 R56, R80, R120, R56 ;  /* 0x000000785038723c */ /* 0x008fe20000041838 */
[----:B------:R-:W-:-:S06]  /*13880*/  FMUL.FTZ R0, R28, R4 ;  /* 0x000000041c007220 */ /* 0x000fcc0000410000 */
[-C--:B------:R-:W-:Y:S01]  /*13890*/  FMUL.FTZ R120, R21, R4.reuse ;  /* 0x0000000415787220 */ /* 0x080fe20000410000 */
[----:B----4-:R-:W-:Y:S07]  /*138a0*/  HMMA.16816.F32.BF16 R100, R60, R108, R100 ;  /* 0x0000006c3c64723c */ /* 0x010fee0000041864 */
[-C--:B------:R-:W-:Y:S02]  /*138b0*/  FMUL.FTZ R108, R22, R4.reuse ;  /* 0x00000004166c7220 */ /* 0x080fe40000410000 */
[----:B------:R-:W-:-:S02]  /*138c0*/  FMUL.FTZ R109, R23, R4 ;  /* 0x00000004176d7220 */ /* 0x000fc40000410000 */
[----:B------:R-:W2:Y:S01]  /*138d0*/  LDSM.16.M88.4 R20, [R223+0xb800] ;  /* 0x00b80000df14783b */ /* 0x000ea20000000200 */
[-C--:B------:R-:W-:Y:S02]  /*138e0*/  FMUL.FTZ R8, R29, R4.reuse ;  /* 0x000000041d087220 */ /* 0x080fe40000410000 */
[-C--:B------:R-:W-:Y:S02]  /*138f0*/  FMUL.FTZ R28, R31, R4.reuse ;  /* 0x000000041f1c7220 */ /* 0x080fe40000410000 */
[----:B------:R3:W-:Y:S01]  /*13900*/  MUFU.TANH R31, R24 ;  /* 0x00000018001f7308 */ /* 0x0007e20000002400 */
[-C--:B------:R-:W-:Y:S02]  /*13910*/  FMUL.FTZ R29, R25, R4.reuse ;  /* 0x00000004191d7220 */ /* 0x080fe40000410000 */
[-C--:B------:R-:W-:Y:S02]  /*13920*/  FMUL.FTZ R52, R26, R4.reuse ;  /* 0x000000041a347220 */ /* 0x080fe40000410000 */
[-C--:B------:R-:W-:Y:S01]  /*13930*/  FMUL.FTZ R54, R27, R4.reuse ;  /* 0x000000041b367220 */ /* 0x080fe20000410000 */
[C---:B------:R-:W-:Y:S01]  /*13940*/  HMMA.16816.F32.BF16 R72, R80.reuse, R128, R72 ;  /* 0x000000805048723c */ /* 0x040fe20000041848 */
[----:B---3--:R-:W3:Y:S07]  /*13950*/  LDSM.16.M88.4 R24, [R218+0x9800] ;  /* 0x00980000da18783b */ /* 0x008eee0000000200 */
[----:B-----5:R-:W-:Y:S01]  /*13960*/  HMMA.16816.F32.BF16 R44, R80, R88, R44 ;  /* 0x00000058502c723c */ /* 0x020fe2000004182c */
[----:B------:R-:W-:-:S02]  /*13970*/  FMUL.FTZ R179, R12, R4 ;  /* 0x000000040cb37220 */ /* 0x000fc40000410000 */
[----:B------:R-:W-:-:S05]  /*13980*/  FMUL.FTZ R181, R13, R4 ;  /* 0x000000040db57220 */ /* 0x000fca0000410000 */
[----:B------:R-:W-:Y:S01]  /*13990*/  HMMA.16816.F32.BF16 R40, R80, R90, R40 ;  /* 0x0000005a5028723c */ /* 0x000fe20000041828 */
[----:B------:R-:W4:Y:S07]  /*139a0*/  LDSM.16.M88.4 R88, [R218+0xa000] ;  /* 0x00a00000da58783b */ /* 0x000f2e0000000200 */
[----:B------:R-:W-:Y:S07]  /*139b0*/  HMMA.16816.F32.BF16 R104, R16, R114, R104 ;  /* 0x000000721068723c */ /* 0x000fee0000041868 */
[----:B------:R-:W-:-:S02]  /*139c0*/  FMUL.FTZ R114, R14, R4 ;  /* 0x000000040e727220 */ /* 0x000fc40000410000 */
[----:B------:R-:W-:Y:S02]  /*139d0*/  FMUL.FTZ R115, R15, R4 ;  /* 0x000000040f737220 */ /* 0x000fe40000410000 */
[----:B------:R-:W5:Y:S01]  /*139e0*/  LDSM.16.M88.4 R12, [R221+0x6800] ;  /* 0x00680000dd0c783b */ /* 0x000f620000000200 */
[----:B------:R-:W-:Y:S08]  /*139f0*/  HMMA.16816.F32.BF16 R76, R60, R110, R76 ;  /* 0x0000006e3c4c723c */ /* 0x000ff0000004184c */
[----:B------:R-:W-:Y:S08]  /*13a00*/  HMMA.16816.F32.BF16 R116, R80, R130, R116 ;  /* 0x000000825074723c */ /* 0x000ff00000041874 */
[----:B-1----:R-:W-:Y:S08]  /*13a10*/  HMMA.16816.F32.BF16 R72, R60, R92, R72 ;  /* 0x0000005c3c48723c */ /* 0x002ff00000041848 */
[C---:B------:R-:W-:Y:S08]  /*13a20*/  HMMA.16816.F32.BF16 R48, R80.reuse, R122, R48 ;  /* 0x0000007a5030723c */ /* 0x040ff00000041830 */
[C---:B--2---:R-:W-:Y:S08]  /*13a30*/  HMMA.16816.F32.BF16 R36, R80.reuse, R20, R36 ;  /* 0x000000145024723c */ /* 0x044ff00000041824 */
[----:B------:R-:W-:Y:S01]  /*13a40*/  HMMA.16816.F32.BF16 R96, R80, R22, R96 ;  /* 0x000000165060723c */ /* 0x000fe20000041860 */
[----:B------:R-:W1:Y:S07]  /*13a50*/  LDSM.16.M88.4 R20, [R207+0x6000] ;  /* 0x00600000cf14783b */ /* 0x000e6e0000000200 */
[C---:B---3--:R-:W-:Y:S08]  /*13a60*/  HMMA.16816.F32.BF16 R100, R84.reuse, R24, R100 ;  /* 0x000000185464723c */ /* 0x048ff00000041864 */
[----:B------:R-:W-:Y:S01]  /*13a70*/  HMMA.16816.F32.BF16 R76, R84, R26, R76 ;  /* 0x0000001a544c723c */ /* 0x000fe2000004184c */
[----:B------:R-:W2:Y:S07]  /*13a80*/  LDSM.16.M88.4 R24, [R221+0x7000] ;  /* 0x00700000dd18783b */ /* 0x000eae0000000200 */
[----:B------:R-:W-:Y:S08]  /*13a90*/  HMMA.16816.F32.BF16 R116, R60, R94, R116 ;  /* 0x0000005e3c74723c */ /* 0x000ff00000041874 */
[----:B----4-:R-:W-:Y:S08]  /*13aa0*/  HMMA.16816.F32.BF16 R72, R84, R88, R72 ;  /* 0x000000585448723c */ /* 0x010ff00000041848 */
[C---:B-----5:R-:W-:Y:S08]  /*13ab0*/  HMMA.16816.F32.BF16 R56, R60.reuse, R12, R56 ;  /* 0x0000000c3c38723c */ /* 0x060ff00000041838 */
[----:B------:R-:W-:Y:S01]  /*13ac0*/  HMMA.16816.F32.BF16 R48, R60, R14, R48 ;  /* 0x0000000e3c30723c */ /* 0x000fe20000041830 */
[----:B------:R-:W3:Y:S07]  /*13ad0*/  LDSM.16.M88.4 R12, [R218+0xa800] ;  /* 0x00a80000da0c783b */ /* 0x000eee0000000200 */
[----:B------:R-:W-:Y:S08]  /*13ae0*/  HMMA.16816.F32.BF16 R116, R84, R90, R116 ;  /* 0x0000005a5474723c */ /* 0x000ff00000041874 */
[----:B-1----:R-:W-:Y:S07]  /*13af0*/  HMMA.16816.F32.BF16 R72, R16, R20, R72 ;  /* 0x000000141048723c */ /* 0x002fee0000041848 */
[----:B------:R-:W-:Y:S01]  /*13b00*/  SHF.R.S32.HI R20, RZ, 0x1f, R71 ;  /* 0x0000001fff147819 */ /* 0x000fe20000011447 */
[----:B--2---:R-:W-:Y:S03]  /*13b10*/  HMMA.16816.F32.BF16 R44, R60, R24, R44 ;  /* 0x000000183c2c723c */ /* 0x004fe6000004182c */
[----:B------:R-:W-:-:S04]  /*13b20*/  LEA.HI R20, R20, R71, RZ, 0x2 ;  /* 0x0000004714147211 */ /* 0x000fc800078f10ff */
[----:B------:R-:W-:Y:S01]  /*13b30*/  SHF.R.S32.HI R25, RZ, 0x2, R20 ;  /* 0x00000002ff197819 */ /* 0x000fe20000011414 */
[----:B------:R-:W-:Y:S04]  /*13b40*/  HMMA.16816.F32.BF16 R40, R60, R26, R40 ;  /* 0x0000001a3c28723c */ /* 0x000fe80000041828 */
[----:B------:R-:W-:Y:S02]  /*13b50*/  IMAD R68, R68, 0x10, R25 ;  /* 0x0000001044447824 */ /* 0x000fe400078e0219 */
[----:B------:R-:W1:Y:S03]  /*13b60*/  LDSM.16.M88.4 R24, [R218+0xb000] ;  /* 0x00b00000da18783b */ /* 0x000e660000000200 */
[----:B------:R-:W-:Y:S01]  /*13b70*/  IADD3 R69, R68, 0x1, R69 ;  /* 0x0000000144457810 */ /* 0x000fe20007ffe045 */
[----:B---3--:R-:W-:Y:S07]  /*13b80*/  HMMA.16816.F32.BF16 R56, R84, R12, R56 ;  /* 0x0000000c5438723c */ /* 0x008fee0000041838 */
[----:B------:R-:W-:Y:S01]  /*13b90*/  IMAD.SHL.U32 R12, R53, 0x2, RZ ;  /* 0x00000002350c7824 */ /* 0x000fe200078e00ff */
[----:B------:R-:W-:Y:S01]  /*13ba0*/  HMMA.16816.F32.BF16 R116, R16, R22, R116 ;  /* 0x000000161074723c */ /* 0x000fe20000041874 */
[----:B------:R-:W-:Y:S01]  /*13bb0*/  IADD3 R13, R70, R69, -R232 ;  /* 0x00000045460d7210 */ /* 0x000fe20007ffe8e8 */
[----:B------:R-:W2:Y:S02]  /*13bc0*/  LDSM.16.M88.4 R20, [R207+0x6800] ;  /* 0x00680000cf14783b */ /* 0x000ea40000000200 */
[----:B------:R-:W-:-:S02]  /*13bd0*/  LOP3.LUT R12, R12, 0x6, RZ, 0xc0, !PT ;  /* 0x000000060c0c7812 */ /* 0x000fc400078ec0ff */
[----:B------:R-:W-:-:S03]  /*13be0*/  IMAD.IADD R13, R2, 0x1, R13 ;  /* 0x00000001020d7824 */ /* 0x000fc600078e020d */
[----:B------:R-:W-:Y:S02]  /*13bf0*/  IMAD.IADD R71, R3, 0x1, R12 ;  /* 0x0000000103477824 */ /* 0x000fe400078e020c */
[C---:B------:R-:W-:Y:S01]  /*13c00*/  IADD3 R133, R13.reuse, 0x8, RZ ;  /* 0x000000080d857810 */ /* 0x040fe20007ffe0ff */
[----:B------:R-:W-:Y:S01]  /*13c10*/  HMMA.16816.F32.BF16 R100, R16, R32, R100 ;  /* 0x000000201064723c */ /* 0x000fe20000041864 */
[-C--:B------:R-:W-:Y:S02]  /*13c20*/  IMNMX R2, R13, R70.reuse, PT ;  /* 0x000000460d027217 */ /* 0x080fe40003800200 */
[----:B------:R-:W-:Y:S02]  /*13c30*/  IADD3 R12, R71, 0x1, RZ ;  /* 0x00000001470c7810 */ /* 0x000fe40007ffe0ff */
[----:B------:R-:W-:-:S03]  /*13c40*/  IMNMX R133, R133, R70, PT ;  /* 0x0000004685857217 */ /* 0x000fc60003800200 */
[----:B------:R-:W-:Y:S01]  /*13c50*/  HMMA.16816.F32.BF16 R76, R16, R34, R76 ;  /* 0x00000022104c723c */ /* 0x000fe2000004184c */
[----:B------:R-:W3:Y:S01]  /*13c60*/  LDSM.16.M88.4 R32, [R221+0x7800] ;  /* 0x00780000dd20783b */ /* 0x000ee20000000200 */
[C---:B------:R-:W-:Y:S01]  /*13c70*/  ISETP.GE.AND P1, PT, R12.reuse, R2, PT ;  /* 0x000000020c00720c */ /* 0x040fe20003f26270 */
[----:B------:R-:W4:Y:S01]  /*13c80*/  MUFU.TANH R8, R8 ;  /* 0x0000000800087308 */ /* 0x000f220000002400 */
[----:B------:R-:W-:-:S04]  /*13c90*/  ISETP.GE.AND P0, PT, R12, R133, PT ;  /* 0x000000850c00720c */ /* 0x000fc80003f06270 */
[----:B------:R-:W-:Y:S01]  /*13ca0*/  HMMA.16816.F32.BF16 R48, R84, R14, R48 ;  /* 0x0000000e5430723c */ /* 0x000fe20000041830 */
[----:B------:R-:W5:Y:S01]  /*13cb0*/  LDSM.16.M88.4 R12, [R207+0x7000] ;  /* 0x00700000cf0c783b */ /* 0x000f620000000200 */
[----:B------:R-:W-:Y:S01]  /*13cc0*/  FMUL.FTZ R112, R124, R4 ;  /* 0x000000047c707220 */ /* 0x000fe20000410000 */
[----:B------:R-:W1:Y:S01]  /*13cd0*/  MUFU.TANH R28, R28 ;  /* 0x0000001c001c7308 */ /* 0x000e620000002400 */
[----:B------:R-:W-:Y:S02]  /*13ce0*/  LOP3.LUT R53, R6, R9, RZ, 0xfc, !PT ;  /* 0x0000000906357212 */ /* 0x000fe400078efcff */
[----:B------:R-:W-:-:S05]  /*13cf0*/  IADD3 R6, R71, 0x8, RZ ;  /* 0x0000000847067810 */ /* 0x000fca0007ffe0ff */
[----:B------:R-:W1:Y:S01]  /*13d00*/  MUFU.TANH R54, R54 ;  /* 0x0000003600367308 */ /* 0x000e620000002400 */
[----:B------:R-:W-:-:S07]  /*13d10*/  FMUL.FTZ R110, R126, R4 ;  /* 0x000000047e6e7220 */ /* 0x000fce0000410000 */
[----:B------:R-:W1:Y:S01]  /*13d20*/  MUFU.TANH R55, R55 ;  /* 0x0000003700377308 */ /* 0x000e620000002400 */
[----:B------:R-:W-:Y:S01]  /*13d30*/  FMUL.FTZ R111, R127, R4 ;  /* 0x000000047f6f7220 */ /* 0x000fe20000410000 */
[----:B------:R-:W-:-:S06]  /*13d40*/  ISETP.GE.AND P5, PT, R6, R2, PT ;  /* 0x000000020600720c */ /* 0x000fcc0003fa6270 */
[----:B------:R-:W-:Y:S01]  /*13d50*/  MUFU.TANH R29, R29 ;  /* 0x0000001d001d7308 */ /* 0x000fe20000002400 */
[----:B------:R-:W-:Y:S01]  /*13d60*/  ISETP.GE.AND P2, PT, R6, R133, PT ;  /* 0x000000850600720c */ /* 0x000fe20003f46270 */
[----:B------:R-:W-:-:S06]  /*13d70*/  FMUL.FTZ R113, R125, R4 ;  /* 0x000000047d717220 */ /* 0x000fcc0000410000 */
[----:B------:R-:W2:Y:S01]  /*13d80*/  MUFU.TANH R52, R52 ;  /* 0x0000003400347308 */ /* 0x000ea20000002400 */
[C---:B------:R-:W-:Y:S02]  /*13d90*/  IADD3 R9, R71.reuse, 0x9, RZ ;  /* 0x0000000947097810 */ /* 0x040fe40007ffe0ff */
[----:B------:R-:W-:-:S05]  /*13da0*/  IADD3 R6, R71, 0x10, RZ ;  /* 0x0000001047067810 */ /* 0x000fca0007ffe0ff */
[----:B------:R-:W-:Y:S01]  /*13db0*/  MUFU.TANH R120, R120 ;  /* 0x0000007800787308 */ /* 0x000fe20000002400 */
[----:B----4-:R-:W-:Y:S01]  /*13dc0*/  FSEL R68, R8, -INF , !P1 ;  /* 0xff80000008447808 */ /* 0x010fe20004800000 */
[----:B-1----:R-:W-:Y:S06]  /*13dd0*/  HMMA.16816.F32.BF16 R44, R84, R24, R44 ;  /* 0x00000018542c723c */ /* 0x002fec000004182c */
[----:B------:R-:W1:Y:S01]  /*13de0*/  MUFU.TANH R108, R108 ;  /* 0x0000006c006c7308 */ /* 0x000e620000002400 */
[C---:B------:R-:W-:Y:S01]  /*13df0*/  ISETP.GE.AND P6, PT, R9.reuse, R2, PT ;  /* 0x000000020900720c */ /* 0x040fe20003fc6270 */
[----:B------:R-:W-:Y:S01]  /*13e00*/  FMUL.FTZ R104, R104, R4 ;  /* 0x0000000468687220 */ /* 0x000fe20000410000 */
[----:B------:R-:W-:-:S05]  /*13e10*/  ISETP.GE.AND P3, PT, R9, R133, PT ;  /* 0x000000850900720c */ /* 0x000fca0003f66270 */
[----:B------:R-:W4:Y:S01]  /*13e20*/  MUFU.TANH R109, R109 ;  /* 0x0000006d006d7308 */ /* 0x000f220000002400 */
[C---:B------:R-:W-:Y:S02]  /*13e30*/  ISETP.GE.AND P4, PT, R6.reuse, R2, PT ;  /* 0x000000020600720c */ /* 0x040fe40003f86270 */
[----:B------:R-:W-:-:S05]  /*13e40*/  ISETP.GE.AND P1, PT, R6, R133, PT ;  /* 0x000000850600720c */ /* 0x000fca0003f26270 */
[----:B------:R-:W1:Y:S01]  /*13e50*/  MUFU.TANH R112, R112 ;  /* 0x0000007000707308 */ /* 0x000e620000002400 */
[C---:B------:R-:W-:Y:S02]  /*13e60*/  IADD3 R9, R71.reuse, 0x11, RZ ;  /* 0x0000001147097810 */ /* 0x040fe40007ffe0ff */
[----:B------:R-:W-:Y:S01]  /*13e70*/  IADD3 R6, R71, 0x19, RZ ;  /* 0x0000001947067810 */ /* 0x000fe20007ffe0ff */
[----:B------:R-:W-:Y:S01]  /*13e80*/  FMUL.FTZ R92, R105, R4 ;  /* 0x00000004695c7220 */ /* 0x000fe20000410000 */
[----:B------:R-:W-:-:S03]  /*13e90*/  IADD3 R8, R71, 0x18, RZ ;  /* 0x0000001847087810 */ /* 0x000fc60007ffe0ff */
[----:B------:R-:W1:Y:S01]  /*13ea0*/  MUFU.TANH R110, R110 ;  /* 0x0000006e006e7308 */ /* 0x000e620000002400 */
[----:B------:R-:W-:Y:S01]  /*13eb0*/  FMUL.FTZ R80, R106, R4 ;  /* 0x000000046a507220 */ /* 0x000fe20000410000 */
[----:B------:R-:W-:Y:S01]  /*13ec0*/  FSEL R70, R28, -INF , !P0 ;  /* 0xff8000001c467808 */ /* 0x000fe20004000000 */
[----:B--2---:R-:W-:Y:S01]  /*13ed0*/  HMMA.16816.F32.BF16 R56, R16, R20, R56 ;  /* 0x000000141038723c */ /* 0x004fe20000041838 */
[----:B------:R-:W-:-:S04]  /*13ee0*/  FSEL R54, R54, -INF , !P3 ;  /* 0xff80000036367808 */ /* 0x000fc80005800000 */
[----:B------:R-:W-:Y:S01]  /*13ef0*/  MUFU.TANH R111, R111 ;  /* 0x0000006f006f7308 */ /* 0x000fe20000002400 */
[----:B------:R-:W-:Y:S01]  /*13f00*/  FSEL R24, R55, -INF , !P4 ;  /* 0xff80000037187808 */ /* 0x000fe20006000000 */
[----:B------:R-:W-:Y:S01]  /*13f10*/  FMUL.FTZ R81, R107, R4 ;  /* 0x000000046b517220 */ /* 0x000fe20000410000 */
[----:B------:R-:W-:-:S05]  /*13f20*/  ISETP.GE.AND P0, PT, R9, R2, PT ;  /* 0x000000020900720c */ /* 0x000fca0003f06270 */
[----:B------:R-:W2:Y:S01]  /*13f30*/  MUFU.TANH R179, R179 ;  /* 0x000000b300b37308 */ /* 0x000ea20000002400 */
[C---:B------:R-:W-:Y:S01]  /*13f40*/  ISETP.GE.AND P3, PT, R6.reuse, R2, PT ;  /* 0x000000020600720c */ /* 0x040fe20003f66270 */
[----:B------:R-:W-:Y:S01]  /*13f50*/  HMMA.16816.F32.BF16 R48, R16, R22, R48 ;  /* 0x000000161030723c */ /* 0x000fe20000041830 */
[----:B------:R-:W-:Y:S01]  /*13f60*/  ISETP.GE.AND P4, PT, R6, R133, PT ;  /* 0x000000850600720c */ /* 0x000fe20003f86270 */
[----:B------:R-:W2:Y:S04]  /*13f70*/  LDSM.16.M88.4 R20, [R218+0xb800] ;  /* 0x00b80000da14783b */ /* 0x000ea80000000200 */
[----:B------:R-:W-:Y:S01]  /*13f80*/  MUFU.TANH R113, R113 ;  /* 0x0000007100717308 */ /* 0x000fe20000002400 */
[----:B------:R-:W-:Y:S01]  /*13f90*/  FSEL R31, R31, -INF , !P5 ;  /* 0xff8000001f1f7808 */ /* 0x000fe20006800000 */
[----:B------:R-:W-:Y:S01]  /*13fa0*/  HMMA.16816.F32.BF16 R40, R84, R26, R40 ;  /* 0x0000001a5428723c */ /* 0x000fe20000041828 */
[----:B------:R-:W-:-:S02]  /*13fb0*/  FSEL R52, R52, -INF , !P2 ;  /* 0xff80000034347808 */ /* 0x000fc40005000000 */
[----:B------:R-:W-:Y:S02]  /*13fc0*/  FSEL R69, R29, -INF , !P6 ;  /* 0xff8000001d457808 */ /* 0x000fe40007000000 */
[----:B------:R-:W-:Y:S01]  /*13fd0*/  IADD3 R6, R71, 0x20, RZ ;  /* 0x0000002047067810 */ /* 0x000fe20007ffe0ff */
[----:B------:R-:W-:Y:S01]  /*13fe0*/  MUFU.TANH R115, R115 ;  /* 0x0000007300737308 */ /* 0x000fe20000002400 */
[-C--:B------:R-:W-:Y:S01]  /*13ff0*/  ISETP.GE.AND P5, PT, R9, R133.reuse, PT ;  /* 0x000000850900720c */ /* 0x080fe20003fa6270 */
[----:B------:R-:W-:Y:S01]  /*14000*/  FMUL.FTZ R100, R100, R4 ;  /* 0x0000000464647220 */ /* 0x000fe20000410000 */
[C---:B------:R-:W-:Y:S02]  /*14010*/  ISETP.GE.AND P2, PT, R8.reuse, R2, PT ;  /* 0x000000020800720c */ /* 0x040fe40003f46270 */
[----:B------:R-:W-:-:S03]  /*14020*/  ISETP.GE.AND P6, PT, R8, R133, PT ;  /* 0x000000850800720c */ /* 0x000fc60003fc6270 */
[----:B------:R-:W2:Y:S01]  /*14030*/  MUFU.TANH R180, R104 ;  /* 0x0000006800b47308 */ /* 0x000ea20000002400 */
[----:B------:R-:W-:Y:S02]  /*14040*/  IADD3 R8, R71, 0x21, RZ ;  /* 0x0000002147087810 */ /* 0x000fe40007ffe0ff */
[----:B-1----:R-:W-:Y:S02]  /*14050*/  FSEL R29, R108, -INF , !P1 ;  /* 0xff8000006c1d7808 */ /* 0x002fe40004800000 */
[----:B------:R-:W-:-:S03]  /*14060*/  FSEL R28, R120, -INF , !P0 ;  /* 0xff800000781c7808 */ /* 0x000fc60004000000 */
[----:B------:R-:W1:Y:S01]  /*14070*/  MUFU.TANH R114, R114 ;  /* 0x0000007200727308 */ /* 0x000e620000002400 */
[----:B------:R-:W-:Y:S01]  /*14080*/  ISETP.GE.AND P1, PT, R6, R2, PT ;  /* 0x000000020600720c */ /* 0x000fe20003f26270 */
[----:B------:R-:W-:Y:S01]  /*14090*/  FMUL.FTZ R72, R72, R4 ;  /* 0x0000000448487220 */ /* 0x000fe20000410000 */
[----:B------:R-:W-:Y:S02]  /*140a0*/  ISETP.GE.AND P0, PT, R6, R133, PT ;  /* 0x000000850600720c */ /* 0x000fe40003f06270 */
[----:B----4-:R-:W-:-:S03]  /*140b0*/  FSEL R6, R109, -INF , !P5 ;  /* 0xff8000006d067808 */ /* 0x010fc60006800000 */
[----:B------:R-:W4:Y:S01]  /*140c0*/  MUFU.TANH R181, R181 ;  /* 0x000000b500b57308 */ /* 0x000f220000002400 */
[----:B------:R-:W-:Y:S01]  /*140d0*/  FSEL R25, R112, -INF , !P2 ;  /* 0xff80000070197808 */ /* 0x000fe20005000000 */
[----:B------:R-:W-:Y:S01]  /*140e0*/  FMUL.FTZ R73, R73, R4 ;  /* 0x0000000449497220 */ /* 0x000fe20000410000 */
[C---:B------:R-:W-:Y:S02]  /*140f0*/  ISETP.GE.AND P5, PT, R8.reuse, R2, PT ;  /* 0x000000020800720c */ /* 0x040fe40003fa6270 */
[----:B------:R-:W-:-:S03]  /*14100*/  ISETP.GE.AND P2, PT, R8, R133, PT ;  /* 0x000000850800720c */ /* 0x000fc60003f46270 */
[----:B------:R-:W-:Y:S01]  /*14110*/  MUFU.TANH R92, R92 ;  /* 0x0000005c005c7308 */ /* 0x000fe20000002400 */
[C---:B------:R-:W-:Y:S02]  /*14120*/  IADD3 R9, R71.reuse, 0x28, RZ ;  /* 0x0000002847097810 */ /* 0x040fe40007ffe0ff */
[----:B------:R-:W-:-:S05]  /*14130*/  IADD3 R8, R71, 0x29, RZ ;  /* 0x0000002947087810 */ /* 0x000fca0007ffe0ff */
[----:B------:R-:W1:Y:S01]  /*14140*/  MUFU.TANH R80, R80 ;  /* 0x0000005000507308 */ /* 0x000e620000002400 */
[----:B------:R-:W-:Y:S02]  /*14150*/  FSEL R26, R110, -INF , !P6 ;  /* 0xff8000006e1a7808 */ /* 0x000fe40007000000 */
[----:B--2---:R-:W-:-:S05]  /*14160*/  FSEL R179, R179, -INF , !P1 ;  /* 0xff800000b3b37808 */ /* 0x004fca0004800000 */
[----:B------:R-:W2:Y:S01]  /*14170*/  MUFU.TANH R81, R81 ;  /* 0x0000005100517308 */ /* 0x000ea20000002400 */
[----:B------:R-:W-:Y:S02]  /*14180*/  ISETP.GE.AND P6, PT, R9, R2, PT ;  /* 0x000000020900720c */ /* 0x000fe40003fc6270 */
[----:B------:R-:W-:-:S05]  /*14190*/  ISETP.GE.AND P1, PT, R8, R133, PT ;  /* 0x000000850800720c */ /* 0x000fca0003f26270 */
[----:B------:R-:W1:Y:S01]  /*141a0*/  MUFU.TANH R150, R100 ;  /* 0x0000006400967308 */ /* 0x000e620000002400 */
[----:B---3--:R-:W-:Y:S01]  /*141b0*/  HMMA.16816.F32.BF16 R36, R60, R32, R36 ;  /* 0x000000203c24723c */ /* 0x008fe20000041824 */
[----:B------:R-:W-:-:S06]  /*141c0*/  FSEL R180, R180, -INF , !P6 ;  /* 0xff800000b4b47808 */ /* 0x000fcc0007000000 */
[----:B------:R3:W-:Y:S01]  /*141d0*/  MUFU.TANH R166, R72 ;  /* 0x0000004800a67308 */ /* 0x0007e20000002400 */
[----:B------:R-:W-:Y:S01]  /*141e0*/  FSEL R32, R115, -INF , !P2 ;  /* 0xff80000073207808 */ /* 0x000fe20005000000 */
[----:B------:R-:W-:Y:S06]  /*141f0*/  HMMA.16816.F32.BF16 R96, R60, R34, R96 ;  /* 0x000000223c60723c */ /* 0x000fec0000041860 */
[----:B------:R2:W-:Y:S01]  /*14200*/  MUFU.TANH R167, R73 ;  /* 0x0000004900a77308 */ /* 0x0005e20000002400 */
[----:B-1----:R-:W-:Y:S02]  /*14210*/  FSEL R33, R114, -INF , !P0 ;  /* 0xff80000072217808 */ /* 0x002fe40004000000 */
[----:B---3--:R-:W-:-:S02]  /*14220*/  FSEL R72, R111, -INF , !P4 ;  /* 0xff8000006f487808 */ /* 0x008fc40006000000 */
[-C--:B------:R-:W-:Y:S02]  /*14230*/  ISETP.GE.AND P4, PT, R8, R2.reuse, PT ;  /* 0x000000020800720c */ /* 0x080fe40003f86270 */
[----:B------:R-:W-:Y:S02]  /*14240*/  IADD3 R8, R71, 0x31, RZ ;  /* 0x0000003147087810 */ /* 0x000fe40007ffe0ff */
[----:B--2---:R-:W-:Y:S02]  /*14250*/  FSEL R73, R113, -INF , !P3 ;  /* 0xff80000071497808 */ /* 0x004fe40005800000 */
[----:B------:R-:W-:Y:S02]  /*14260*/  ISETP.GE.AND P3, PT, R9, R133, PT ;  /* 0x000000850900720c */ /* 0x000fe40003f66270 */
[----:B------:R-:W-:Y:S01]  /*14270*/  IADD3 R9, R71, 0x30, RZ ;  /* 0x0000003047097810 */ /* 0x000fe20007ffe0ff */
[----:B-----5:R-:W-:Y:S01]  /*14280*/  HMMA.16816.F32.BF16 R44, R16, R12, R44 ;  /* 0x0000000c102c723c */ /* 0x020fe2000004182c */
[----:B------:R-:W-:-:S02]  /*14290*/  ISETP.GE.AND P2, PT, R8, R2, PT ;  /* 0x000000020800720c */ /* 0x000fc40003f46270 */
[-C--:B------:R-:W-:Y:S02]  /*142a0*/  ISETP.GE.AND P6, PT, R8, R133.reuse, PT ;  /* 0x000000850800720c */ /* 0x080fe40003fc6270 */
[----:B------:R-:W-:Y:S02]  /*142b0*/  IADD3 R8, R71, 0x38, RZ ;  /* 0x0000003847087810 */ /* 0x000fe40007ffe0ff */
[----:B------:R-:W-:Y:S02]  /*142c0*/  ISETP.GE.AND P0, PT, R9, R2, PT ;  /* 0x000000020900720c */ /* 0x000fe40003f06270 */
[----:B----4-:R-:W-:Y:S02]  /*142d0*/  FSEL R181, R181, -INF , !P5 ;  /* 0xff800000b5b57808 */ /* 0x010fe40006800000 */
[----:B------:R-:W-:Y:S02]  /*142e0*/  IADD3 R12, R71, 0x39, RZ ;  /* 0x00000039470c7810 */ /* 0x000fe40007ffe0ff */
[----:B------:R-:W-:-:S02]  /*142f0*/  ISETP.GE.AND P5, PT, R9, R133, PT ;  /* 0x000000850900720c */ /* 0x000fc40003fa6270 */
[----:B------:R-:W-:Y:S02]  /*14300*/  FSEL R34, R80, -INF , !P3 ;  /* 0xff80000050227808 */ /* 0x000fe40005800000 */
[----:B------:R-:W-:Y:S02]  /*14310*/  FSEL R9, R92, -INF , !P4 ;  /* 0xff8000005c097808 */ /* 0x000fe40006000000 */
[C---:B------:R-:W-:Y:S02]  /*14320*/  ISETP.GE.AND P3, PT, R8.reuse, R2, PT ;  /* 0x000000020800720c */ /* 0x040fe40003f66270 */
[----:B------:R-:W-:Y:S01]  /*14330*/  ISETP.GE.AND P4, PT, R8, R133, PT ;  /* 0x000000850800720c */ /* 0x000fe20003f86270 */
[----:B------:R-:W-:Y:S01]  /*14340*/  HMMA.16816.F32.BF16 R40, R16, R14, R40 ;  /* 0x0000000e1028723c */ /* 0x000fe20000041828 */
[----:B------:R-:W-:Y:S02]  /*14350*/  FSEL R8, R81, -INF , !P1 ;  /* 0xff80000051087808 */ /* 0x000fe40004800000 */
[----:B------:R-:W-:-:S02]  /*14360*/  FSEL R150, R150, -INF , !P0 ;  /* 0xff80000096967808 */ /* 0x000fc40004000000 */
[C---:B------:R-:W-:Y:S02]  /*14370*/  ISETP.GE.AND P1, PT, R12.reuse, R2, PT ;  /* 0x000000020c00720c */ /* 0x040fe40003f26270 */
[----:B------:R-:W-:Y:S02]  /*14380*/  ISETP.GE.AND P0, PT, R12, R133, PT ;  /* 0x000000850c00720c */ /* 0x000fe40003f06270 */
[----:B------:R-:W1:Y:S01]  /*14390*/  LDSM.16.M88.4 R12, [R207+0x7800] ;  /* 0x00780000cf0c783b */ /* 0x000e620000000200 */
[----:B------:R-:W-:Y:S01]  /*143a0*/  HMMA.16816.F32.BF16 R96, R84, R22, R96 ;  /* 0x000000165460723c */ /* 0x000fe20000041860 */
[-C--:B------:R-:W-:Y:S02]  /*143b0*/  FMUL.FTZ R101, R101, R4.reuse ;  /* 0x0000000465657220 */ /* 0x080fe40000410000 */
[----:B------:R-:W-:-:S05]  /*143c0*/  FMUL.FTZ R102, R102, R4 ;  /* 0x0000000466667220 */ /* 0x000fca0000410000 */
[----:B------:R-:W-:Y:S01]  /*143d0*/  HMMA.16816.F32.BF16 R36, R84, R20, R36 ;  /* 0x000000145424723c */ /* 0x000fe20000041824 */
[-C--:B------:R-:W-:Y:S02]  /*143e0*/  FMUL.FTZ R77, R77, R4.reuse ;  /* 0x000000044d4d7220 */ /* 0x080fe40000410000 */
[-C--:B------:R-:W-:Y:S01]  /*143f0*/  FMUL.FTZ R78, R78, R4.reuse ;  /* 0x000000044e4e7220 */ /* 0x080fe20000410000 */
[----:B------:R-:W-:Y:S01]  /*14400*/  MUFU.TANH R151, R101 ;  /* 0x0000006500977308 */ /* 0x000fe20000002400 */
[-C--:B------:R-:W-:Y:S02]  /*14410*/  FMUL.FTZ R79, R79, R4.reuse ;  /* 0x000000044f4f7220 */ /* 0x080fe40000410000 */
[-C--:B------:R-:W-:Y:S02]  /*14420*/  FMUL.FTZ R74, R74, R4.reuse ;  /* 0x000000044a4a7220 */ /* 0x080fe40000410000 */
[-C--:B------:R-:W-:Y:S02]  /*14430*/  FMUL.FTZ R76, R76, R4.reuse ;  /* 0x000000044c4c7220 */ /* 0x080fe40000410000 */
[-C--:B------:R-:W-:Y:S01]  /*14440*/  FMUL.FTZ R116, R116, R4.reuse ;  /* 0x0000000474747220 */ /* 0x080fe20000410000 */
[----:B------:R-:W2:Y:S01]  /*14450*/  MUFU.TANH R147, R102 ;  /* 0x0000006600937308 */ /* 0x000ea20000002400 */
[----:B------:R-:W-:-:S02]  /*14460*/  FMUL.FTZ R118, R118, R4 ;  /* 0x0000000476767220 */ /* 0x000fc40000410000 */
[-C--:B------:R-:W-:Y:S02]  /*14470*/  FMUL.FTZ R119, R119, R4.reuse ;  /* 0x0000000477777220 */ /* 0x080fe40000410000 */
[-C--:B------:R-:W-:Y:S02]  /*14480*/  FMUL.FTZ R56, R56, R4.reuse ;  /* 0x0000000438387220 */ /* 0x080fe40000410000 */
[-C--:B------:R-:W-:Y:S01]  /*14490*/  FMUL.FTZ R75, R75, R4.reuse ;  /* 0x000000044b4b7220 */ /* 0x080fe20000410000 */
[----:B------:R-:W-:Y:S01]  /*144a0*/  MUFU.TANH R155, R77 ;  /* 0x0000004d009b7308 */ /* 0x000fe20000002400 */
[-C--:B------:R-:W-:Y:S02]  /*144b0*/  FMUL.FTZ R117, R117, R4.reuse ;  /* 0x0000000475757220 */ /* 0x080fe40000410000 */
[-C--:B------:R-:W-:Y:S02]  /*144c0*/  FMUL.FTZ R59, R59, R4.reuse ;  /* 0x000000043b3b7220 */ /* 0x080fe40000410000 */
[-C--:B------:R-:W-:Y:S01]  /*144d0*/  FMUL.FTZ R48, R48, R4.reuse ;  /* 0x0000000430307220 */ /* 0x080fe20000410000 */
[----:B------:R-:W-:Y:S01]  /*144e0*/  IADD3 R35, R71, 0x40, RZ ;  /* 0x0000004047237810 */ /* 0x000fe20007ffe0ff */
[-C--:B------:R-:W-:Y:S01]  /*144f0*/  FMUL.FTZ R57, R57, R4.reuse ;  /* 0x0000000439397220 */ /* 0x080fe20000410000 */
[----:B------:R-:W3:Y:S01]  /*14500*/  MUFU.TANH R149, R78 ;  /* 0x0000004e00957308 */ /* 0x000ee20000002400 */
[----:B------:R-:W-:-:S02]  /*14510*/  FMUL.FTZ R49, R49, R4 ;  /* 0x0000000431317220 */ /* 0x000fc40000410000 */
[-C--:B------:R-:W-:Y:S01]  /*14520*/  FMUL.FTZ R50, R50, R4.reuse ;  /* 0x0000000432327220 */ /* 0x080fe20000410000 */
[----:B-1----:R-:W-:Y:S01]  /*14530*/  HMMA.16816.F32.BF16 R96, R16, R14, R96 ;  /* 0x0000000e1060723c */ /* 0x002fe20000041860 */
[-C--:B------:R-:W-:Y:S01]  /*14540*/  FMUL.FTZ R103, R103, R4.reuse ;  /* 0x0000000467677220 */ /* 0x080fe20000410000 */
[----:B------:R-:W-:Y:S01]  /*14550*/  IADD3 R27, R71, 0x41, RZ ;  /* 0x00000041471b7810 */ /* 0x000fe20007ffe0ff */
[-C--:B------:R-:W-:Y:S01]  /*14560*/  FMUL.FTZ R45, R45, R4.reuse ;  /* 0x000000042d2d7220 */ /* 0x080fe20000410000 */
[----:B------:R-:W1:Y:S01]  /*14570*/  MUFU.TANH R156, R79 ;  /* 0x0000004f009c7308 */ /* 0x000e620000002400 */
[----:B------:R-:W-:Y:S01]  /*14580*/  FMUL.FTZ R46, R46, R4 ;  /* 0x000000042e2e7220 */ /* 0x000fe20000410000 */
[----:B------:R-:W-:-:S06]  /*14590*/  DEPBAR.LE SB0, 0x0 ;  /* 0x000080000000791a */ /* 0x000fcc0000000000 */
[----:B------:R-:W4:Y:S01]  /*145a0*/  MUFU.TANH R163, R74 ;  /* 0x0000004a00a37308 */ /* 0x000f220000002400 */
[----:B------:R-:W-:Y:S01]  /*145b0*/  IADD3 R21, R71, 0x48, RZ ;  /* 0x0000004847157810 */ /* 0x000fe20007ffe0ff */
[----:B------:R-:W-:Y:S06]  /*145c0*/  HMMA.16816.F32.BF16 R36, R16, R12, R36 ;  /* 0x0000000c1024723c */ /* 0x000fec0000041824 */
[----:B------:R-:W5:Y:S01]  /*145d0*/  MUFU.TANH R152, R76 ;  /* 0x0000004c00987308 */ /* 0x000f620000002400 */
[----:B--2---:R-:W-:-:S07]  /*145e0*/  FSEL R147, R147, -INF , !P5 ;  /* 0xff80000093937808 */ /* 0x004fce0006800000 */
[----:B------:R-:W2:Y:S01]  /*145f0*/  MUFU.TANH R169, R116 ;  /* 0x0000007400a97308 */ /* 0x000ea20000002400 */
[----:B------:R-:W-:-:S07]  /*14600*/  FSEL R151, R151, -INF , !P2 ;  /* 0xff80000097977808 */ /* 0x000fce0005000000 */
[----:B------:R-:W1:Y:S01]  /*14610*/  MUFU.TANH R165, R118 ;  /* 0x0000007600a57308 */ /* 0x000e620000002400 */
[----:B---3--:R-:W-:-:S07]  /*14620*/  FSEL R149, R149, -INF , !P4 ;  /* 0xff80000095957808 */ /* 0x008fce0006000000 */
[----:B------:R-:W3:Y:S01]  /*14630*/  MUFU.TANH R172, R119 ;  /* 0x0000007700ac7308 */ /* 0x000ee20000002400 */
[----:B------:R-:W-:-:S07]  /*14640*/  FSEL R155, R155, -INF , !P1 ;  /* 0xff8000009b9b7808 */ /* 0x000fce0004800000 */
[----:B------:R-:W1:Y:S01]  /*14650*/  MUFU.TANH R175, R56 ;  /* 0x0000003800af7308 */ /* 0x000e620000002400 */
[CC--:B------:R-:W-:Y:S02]  /*14660*/  ISETP.GE.AND P5, PT, R35.reuse, R2.reuse, PT ;  /* 0x000000022300720c */ /* 0x0c0fe40003fa6270 */
[----:B------:R-:W-:Y:S02]  /*14670*/  ISETP.GE.AND P2, PT, R35, R133, PT ;  /* 0x000000852300720c */ /* 0x000fe40003f46270 */
[----:B------:R-:W-:-:S03]  /*14680*/  ISETP.GE.AND P4, PT, R21, R2, PT ;  /* 0x000000021500720c */ /* 0x000fc60003f86270 */
[----:B------:R-:W2:Y:S01]  /*14690*/  MUFU.TANH R164, R75 ;  /* 0x0000004b00a47308 */ /* 0x000ea20000002400 */
[----:B------:R-:W-:Y:S02]  /*146a0*/  ISETP.GE.AND P1, PT, R21, R133, PT ;  /* 0x000000851500720c */ /* 0x000fe40003f26270 */
[C---:B------:R-:W-:Y:S02]  /*146b0*/  IADD3 R20, R71.reuse, 0x49, RZ ;  /* 0x0000004947147810 */ /* 0x040fe40007ffe0ff */
[----:B------:R-:W-:-:S03]  /*146c0*/  IADD3 R21, R71, 0x50, RZ ;  /* 0x0000005047157810 */ /* 0x000fc60007ffe0ff */
[----:B------:R-:W2:Y:S01]  /*146d0*/  MUFU.TANH R170, R117 ;  /* 0x0000007500aa7308 */ /* 0x000ea20000002400 */
[----:B-1----:R-:W-:-:S07]  /*146e0*/  FSEL R156, R156, -INF , !P0 ;  /* 0xff8000009c9c7808 */ /* 0x002fce0004000000 */
[----:B------:R-:W1:Y:S01]  /*146f0*/  MUFU.TANH R177, R59 ;  /* 0x0000003b00b17308 */ /* 0x000e620000002400 */
[----:B------:R-:W-:-:S07]  /*14700*/  FSEL R166, R166, -INF , !P5 ;  /* 0xff800000a6a67808 */ /* 0x000fce0006800000 */
[----:B------:R-:W1:Y:S01]  /*14710*/  MUFU.TANH R173, R48 ;  /* 0x0000003000ad7308 */ /* 0x000e620000002400 */
[----:B----4-:R-:W-:Y:S02]  /*14720*/  FSEL R163, R163, -INF , !P2 ;  /* 0xff800000a3a37808 */ /* 0x010fe40005000000 */
[C---:B------:R-:W-:Y:S02]  /*14730*/  ISETP.GE.AND P0, PT, R20.reuse, R2, PT ;  /* 0x000000021400720c */ /* 0x040fe40003f06270 */
[----:B------:R-:W-:-:S03]  /*14740*/  ISETP.GE.AND P5, PT, R20, R133, PT ;  /* 0x000000851400720c */ /* 0x000fc60003fa6270 */
[----:B------:R-:W4:Y:S01]  /*14750*/  MUFU.TANH R174, R57 ;  /* 0x0000003900ae7308 */ /* 0x000f220000002400 */
[----:B------:R-:W-:Y:S02]  /*14760*/  ISETP.GE.AND P2, PT, R21, R2, PT ;  /* 0x000000021500720c */ /* 0x000fe40003f46270 */
[C---:B------:R-:W-:Y:S02]  /*14770*/  IADD3 R20, R71.reuse, 0x51, RZ ;  /* 0x0000005147147810 */ /* 0x040fe40007ffe0ff */
[----:B------:R-:W-:-:S03]  /*14780*/  IADD3 R13, R71, 0x58, RZ ;  /* 0x00000058470d7810 */ /* 0x000fc60007ffe0ff */
[----:B------:R-:W-:Y:S01]  /*14790*/  MUFU.TANH R171, R49 ;  /* 0x0000003100ab7308 */ /* 0x000fe20000002400 */
[----:B------:R-:W-:Y:S01]  /*147a0*/  IADD3 R12, R71, 0x59, RZ ;  /* 0x00000059470c7810 */ /* 0x000fe20007ffe0ff */
[----:B------:R-:W-:-:S06]  /*147b0*/  FMUL.FTZ R42, R42, R4 ;  /* 0x000000042a2a7220 */ /* 0x000fcc0000410000 */
[----:B------:R-:W1:Y:S01]  /*147c0*/  MUFU.TANH R176, R50 ;  /* 0x0000003200b07308 */ /* 0x000e620000002400 */
[----:B-----5:R-:W-:Y:S01]  /*147d0*/  FSEL R152, R152, -INF , !P3 ;  /* 0xff80000098987808 */ /* 0x020fe20005800000 */
[----:B------:R-:W-:Y:S01]  /*147e0*/  FMUL.FTZ R58, R58, R4 ;  /* 0x000000043a3a7220 */ /* 0x000fe20000410000 */
[----:B--2---:R-:W-:-:S05]  /*147f0*/  FSEL R169, R169, -INF , !P4 ;  /* 0xff800000a9a97808 */ /* 0x004fca0006000000 */
[----:B------:R-:W2:Y:S01]  /*14800*/  MUFU.TANH R148, R103 ;  /* 0x0000006700947308 */ /* 0x000ea20000002400 */
[----:B------:R-:W-:Y:S02]  /*14810*/  FSEL R165, R165, -INF , !P1 ;  /* 0xff800000a5a57808 */ /* 0x000fe40004800000 */
[----:B---3--:R-:W-:Y:S02]  /*14820*/  FSEL R172, R172, -INF , !P5 ;  /* 0xff800000acac7808 */ /* 0x008fe40006800000 */
[----:B------:R-:W-:-:S03]  /*14830*/  FSEL R175, R175, -INF , !P2 ;  /* 0xff800000afaf7808 */ /* 0x000fc60005000000 */
[----:B------:R-:W-:Y:S01]  /*14840*/  MUFU.TANH R158, R45 ;  /* 0x0000002d009e7308 */ /* 0x000fe20000002400 */
[-C--:B------:R-:W-:Y:S02]  /*14850*/  ISETP.GE.AND P3, PT, R27, R133.reuse, PT ;  /* 0x000000851b00720c */ /* 0x080fe40003f66270 */
[----:B------:R-:W-:Y:S02]  /*14860*/  ISETP.GE.AND P4, PT, R20, R133, PT ;  /* 0x000000851400720c */ /* 0x000fe40003f86270 */
[----:B------:R-:W-:-:S03]  /*14870*/  ISETP.GE.AND P1, PT, R13, R2, PT ;  /* 0x000000020d00720c */ /* 0x000fc60003f26270 */
[----:B------:R-:W3:Y:S01]  /*14880*/  MUFU.TANH R162, R46 ;  /* 0x0000002e00a27308 */ /* 0x000ee20000002400 */
[C---:B------:R-:W-:Y:S02]  /*14890*/  ISETP.GE.AND P5, PT, R12.reuse, R2, PT ;  /* 0x000000020c00720c */ /* 0x040fe40003fa6270 */
[----:B------:R-:W-:Y:S02]  /*148a0*/  ISETP.GE.AND P2, PT, R12, R133, PT ;  /* 0x000000850c00720c */ /* 0x000fe40003f46270 */
[----:B------:R-:W-:Y:S01]  /*148b0*/  IADD3 R12, R71, 0x61, RZ ;  /* 0x00000061470c7810 */ /* 0x000fe20007ffe0ff */
[-C--:B------:R-:W-:Y:S01]  /*148c0*/  FMUL.FTZ R96, R96, R4.reuse ;  /* 0x0000000460607220 */ /* 0x080fe20000410000 */
[----:B------:R-:W-:Y:S01]  /*148d0*/  FSEL R164, R164, -INF , !P3 ;  /* 0xff800000a4a47808 */ /* 0x000fe20005800000 */
[----:B------:R-:W5:Y:S01]  /*148e0*/  MUFU.TANH R160, R42 ;  /* 0x0000002a00a07308 */ /* 0x000f620000002400 */
[----:B------:R-:W-:Y:S01]  /*148f0*/  FSEL R170, R170, -INF , !P0 ;  /* 0xff800000aaaa7808 */ /* 0x000fe20004000000 */
[-C--:B------:R-:W-:Y:S01]  /*14900*/  FMUL.FTZ R51, R51, R4.reuse ;  /* 0x0000000433337220 */ /* 0x080fe20000410000 */
[----:B-1----:R-:W-:Y:S01]  /*14910*/  FSEL R177, R177, -INF , !P4 ;  /* 0xff800000b1b17808 */ /* 0x002fe20006000000 */
[----:B------:R-:W-:Y:S01]  /*14920*/  FMUL.FTZ R44, R44, R4 ;  /* 0x000000042c2c7220 */ /* 0x000fe20000410000 */
[----:B------:R-:W-:-:S02]  /*14930*/  FSEL R173, R173, -INF , !P1 ;  /* 0xff800000adad7808 */ /* 0x000fc40004800000 */
[-C--:B------:R-:W-:Y:S01]  /*14940*/  ISETP.GE.AND P3, PT, R20, R2.reuse, PT ;  /* 0x000000021400720c */ /* 0x080fe20003f66270 */
[----:B------:R-:W1:Y:S01]  /*14950*/  MUFU.TANH R178, R58 ;  /* 0x0000003a00b27308 */ /* 0x000e620000002400 */
[-C--:B------:R-:W-:Y:S02]  /*14960*/  ISETP.GE.AND P0, PT, R13, R133.reuse, PT ;  /* 0x000000850d00720c */ /* 0x080fe40003f06270 */
[C---:B------:R-:W-:Y:S02]  /*14970*/  ISETP.GE.AND P4, PT, R12.reuse, R2, PT ;  /* 0x000000020c00720c */ /* 0x040fe40003f86270 */
[-C--:B------:R-:W-:Y:S02]  /*14980*/  ISETP.GE.AND P1, PT, R12, R133.reuse, PT ;  /* 0x000000850c00720c */ /* 0x080fe40003f26270 */
[C---:B------:R-:W-:Y:S02]  /*14990*/  IADD3 R13, R71.reuse, 0x60, RZ ;  /* 0x00000060470d7810 */ /* 0x040fe40007ffe0ff */
[----:B------:R-:W-:Y:S01]  /*149a0*/  IADD3 R12, R71, 0x68, RZ ;  /* 0x00000068470c7810 */ /* 0x000fe20007ffe0ff */
[----:B------:R-:W1:Y:S01]  /*149b0*/  MUFU.TANH R137, R96 ;  /* 0x0000006000897308 */ /* 0x000e620000002400 */
[----:B----4-:R-:W-:Y:S01]  /*149c0*/  FSEL R174, R174, -INF , !P3 ;  /* 0xff800000aeae7808 */ /* 0x010fe20005800000 */
[-C--:B------:R-:W-:Y:S01]  /*149d0*/  FMUL.FTZ R47, R47, R4.reuse ;  /* 0x000000042f2f7220 */ /* 0x080fe20000410000 */
[----:B------:R-:W-:Y:S01]  /*149e0*/  FSEL R176, R176, -INF , !P0 ;  /* 0xff800000b0b07808 */ /* 0x000fe20004000000 */
[-C--:B------:R-:W-:Y:S01]  /*149f0*/  FMUL.FTZ R40, R40, R4.reuse ;  /* 0x0000000428287220 */ /* 0x080fe20000410000 */
[----:B------:R-:W-:Y:S01]  /*14a00*/  FSEL R171, R171, -INF , !P5 ;  /* 0xff800000abab7808 */ /* 0x000fe20006800000 */
[----:B------:R-:W-:Y:S01]  /*14a10*/  FMUL.FTZ R41, R41, R4 ;  /* 0x0000000429297220 */ /* 0x000fe20000410000 */
[----:B--2---:R-:W-:Y:S01]  /*14a20*/  FSEL R148, R148, -INF , !P6 ;  /* 0xff80000094947808 */ /* 0x004fe20007000000 */
[----:B------:R-:W2:Y:S01]  /*14a30*/  MUFU.TANH R168, R51 ;  /* 0x0000003300a87308 */ /* 0x000ea20000002400 */
[----:B------:R-:W-:-:S02]  /*14a40*/  ISETP.GE.AND P3, PT, R13, R133, PT ;  /* 0x000000850d00720c */ /* 0x000fc40003f66270 */
[C---:B------:R-:W-:Y:S02]  /*14a50*/  ISETP.GE.AND P0, PT, R12.reuse, R2, PT ;  /* 0x000000020c00720c */ /* 0x040fe40003f06270 */
[----:B------:R-:W-:-:S03]  /*14a60*/  ISETP.GE.AND P5, PT, R12, R133, PT ;  /* 0x000000850c00720c */ /* 0x000fc60003fa6270 */
[----:B------:R-:W4:Y:S01]  /*14a70*/  MUFU.TANH R159, R44 ;  /* 0x0000002c009f7308 */ /* 0x000f220000002400 */
[----:B------:R-:W-:Y:S02]  /*14a80*/  ISETP.GE.AND P6, PT, R27, R2, PT ;  /* 0x000000021b00720c */ /* 0x000fe40003fc6270 */
[----:B------:R-:W-:Y:S01]  /*14a90*/  IADD3 R12, R71, 0x70, RZ ;  /* 0x00000070470c7810 */ /* 0x000fe20007ffe0ff */
[-C--:B------:R-:W-:Y:S01]  /*14aa0*/  FMUL.FTZ R36, R36, R4.reuse ;  /* 0x0000000424247220 */ /* 0x080fe20000410000 */
[----:B---3--:R-:W-:Y:S01]  /*14ab0*/  FSEL R162, R162, -INF , !P3 ;  /* 0xff800000a2a27808 */ /* 0x008fe20005800000 */
[-C--:B------:R-:W-:Y:S01]  /*14ac0*/  FMUL.FTZ R43, R43, R4.reuse ;  /* 0x000000042b2b7220 */ /* 0x080fe20000410000 */
[----:B------:R-:W-:Y:S01]  /*14ad0*/  FSEL R158, R158, -INF , !P4 ;  /* 0xff8000009e9e7808 */ /* 0x000fe20006000000 */
[----:B------:R-:W3:Y:S01]  /*14ae0*/  MUFU.TANH R161, R47 ;  /* 0x0000002f00a17308 */ /* 0x000ee20000002400 */
[----:B------:R-:W-:Y:S01]  /*14af0*/  FSEL R167, R167, -INF , !P6 ;  /* 0xff800000a7a77808 */ /* 0x000fe20007000000 */
[----:B------:R-:W-:Y:S01]  /*14b00*/  FMUL.FTZ R37, R37, R4 ;  /* 0x0000000425257220 */ /* 0x000fe20000410000 */
[----:B------:R-:W-:Y:S01]  /*14b10*/  ISETP.GE.AND P3, PT, R12, R2, PT ;  /* 0x000000020c00720c */ /* 0x000fe20003f66270 */
[-C--:B------:R-:W-:Y:S01]  /*14b20*/  FMUL.FTZ R38, R38, R4.reuse ;  /* 0x0000000426267220 */ /* 0x080fe20000410000 */
[----:B------:R-:W-:Y:S01]  /*14b30*/  ISETP.GE.AND P4, PT, R12, R133, PT ;  /* 0x000000850c00720c */ /* 0x000fe20003f86270 */
[----:B------:R-:W-:-:S02]  /*14b40*/  FMUL.FTZ R39, R39, R4 ;  /* 0x0000000427277220 */ /* 0x000fc40000410000 */
[----:B------:R-:W2:Y:S01]  /*14b50*/  MUFU.TANH R157, R40 ;  /* 0x00000028009d7308 */ /* 0x000ea20000002400 */
[----:B------:R-:W-:Y:S02]  /*14b60*/  ISETP.GE.AND P6, PT, R21, R133, PT ;  /* 0x000000851500720c */ /* 0x000fe40003fc6270 */
[----:B------:R-:W-:Y:S01]  /*14b70*/  IADD3 R12, R71, 0x78, RZ ;  /* 0x00000078470c7810 */ /* 0x000fe20007ffe0ff */
[----:B------:R-:W-:-:S04]  /*14b80*/  FMUL.FTZ R15, R30, R4 ;  /* 0x000000041e0f7220 */ /* 0x000fc80000410000 */
[----:B------:R-:W2:Y:S01]  /*14b90*/  MUFU.TANH R154, R41 ;  /* 0x00000029009a7308 */ /* 0x000ea20000002400 */
[-C--:B------:R-:W-:Y:S01]  /*14ba0*/  FMUL.FTZ R62, R99, R4.reuse ;  /* 0x00000004633e7220 */ /* 0x080fe20000410000 */
[----:B-----5:R-:W-:Y:S01]  /*14bb0*/  FSEL R160, R160, -INF , !P5 ;  /* 0xff800000a0a07808 */ /* 0x020fe20006800000 */
[-C--:B------:R-:W-:Y:S01]  /*14bc0*/  FMUL.FTZ R97, R97, R4.reuse ;  /* 0x0000000461617220 */ /* 0x080fe20000410000 */
[----:B-1----:R-:W-:Y:S01]  /*14bd0*/  FSEL R178, R178, -INF , !P6 ;  /* 0xff800000b2b27808 */ /* 0x002fe20007000000 */
[----:B------:R-:W-:Y:S01]  /*14be0*/  FMUL.FTZ R98, R98, R4 ;  /* 0x0000000462627220 */ /* 0x000fe20000410000 */
[-C--:B------:R-:W-:Y:S02]  /*14bf0*/  ISETP.GE.AND P5, PT, R12, R2.reuse, PT ;  /* 0x000000020c00720c */ /* 0x080fe40003fa6270 */
[----:B------:R-:W1:Y:S01]  /*14c00*/  MUFU.TANH R153, R43 ;  /* 0x0000002b00997308 */ /* 0x000e620000002400 */
[----:B------:R-:W-:Y:S02]  /*14c10*/  ISETP.GE.AND P6, PT, R13, R2, PT ;  /* 0x000000020d00720c */ /* 0x000fe40003fc6270 */
[----:B------:R-:W-:-:S05]  /*14c20*/  IADD3 R13, R71, 0x69, RZ ;  /* 0x00000069470d7810 */ /* 0x000fca0007ffe0ff */
[----:B------:R-:W5:Y:S01]  /*14c30*/  MUFU.TANH R36, R36 ;  /* 0x0000002400247308 */ /* 0x000f620000002400 */
[----:B------:R-:W-:-:S07]  /*14c40*/  FSEL R137, R137, -INF , !P5 ;  /* 0xff80000089897808 */ /* 0x000fce0006800000 */
[----:B------:R-:W-:Y:S01]  /*14c50*/  MUFU.TANH R142, R37 ;  /* 0x00000025008e7308 */ /* 0x000fe20000002400 */
[----:B--2---:R-:W-:-:S07]  /*14c60*/  FSEL R168, R168, -INF , !P2 ;  /* 0xff800000a8a87808 */ /* 0x004fce0005000000 */
[----:B------:R-:W2:Y:S01]  /*14c70*/  MUFU.TANH R146, R38 ;  /* 0x0000002600927308 */ /* 0x000ea20000002400 */
[----:B----4-:R-:W-:-:S07]  /*14c80*/  FSEL R159, R159, -INF , !P6 ;  /* 0xff8000009f9f7808 */ /* 0x010fce0007000000 */
[----:B------:R-:W4:Y:S01]  /*14c90*/  MUFU.TANH R145, R39 ;  /* 0x0000002700917308 */ /* 0x000f220000002400 */
[----:B------:R-:W-:Y:S02]  /*14ca0*/  ISETP.GT.AND P5, PT, R234, R225, PT ;  /* 0x000000e1ea00720c */ /* 0x000fe40003fa4270 */
[C---:B------:R-:W-:Y:S02]  /*14cb0*/  ISETP.GE.AND P2, PT, R13.reuse, R2, PT ;  /* 0x000000020d00720c */ /* 0x040fe40003f46270 */
[----:B------:R-:W-:-:S03]  /*14cc0*/  ISETP.GE.AND P6, PT, R13, R133, PT ;  /* 0x000000850d00720c */ /* 0x000fc60003fc6270 */
[----:B------:R-:W-:Y:S01]  /*14cd0*/  MUFU.TANH R0, R0 ;  /* 0x0000000000007308 */ /* 0x000fe20000002400 */
[----:B------:R-:W-:-:S07]  /*14ce0*/  IADD3 R13, R71, 0x71, RZ ;  /* 0x00000071470d7810 */ /* 0x000fce0007ffe0ff */
[----:B------:R-:W-:Y:S01]  /*14cf0*/  MUFU.TANH R15, R15 ;  /* 0x0000000f000f7308 */ /* 0x000fe20000002400 */
[----:B---3--:R-:W-:-:S07]  /*14d00*/  FSEL R161, R161, -INF , !P1 ;  /* 0xff800000a1a17808 */ /* 0x008fce0004800000 */
[----:B------:R-:W-:Y:S01]  /*14d10*/  MUFU.TANH R135, R97 ;  /* 0x0000006100877308 */ /* 0x000fe20000002400 */
[----:B------:R-:W-:-:S07]  /*14d20*/  FSEL R157, R157, -INF , !P0 ;  /* 0xff8000009d9d7808 */ /* 0x000fce0004000000 */
[----:B------:R-:W3:Y:S01]  /*14d30*/  MUFU.TANH R144, R98 ;  /* 0x0000006200907308 */ /* 0x000ee20000002400 */
[----:B------:R-:W-:-:S07]  /*14d40*/  FSEL R154, R154, -INF , !P2 ;  /* 0xff8000009a9a7808 */ /* 0x000fce0005000000 */
[----:B------:R-:W3:Y:S01]  /*14d50*/  MUFU.TANH R62, R62 ;  /* 0x0000003e003e7308 */ /* 0x000ee20000002400 */
[C---:B------:R-:W-:Y:S02]  /*14d60*/  ISETP.GE.AND P1, PT, R13.reuse, R2, PT ;  /* 0x000000020d00720c */ /* 0x040fe40003f26270 */
[-C--:B------:R-:W-:Y:S02]  /*14d70*/  ISETP.GE.AND P0, PT, R13, R133.reuse, PT ;  /* 0x000000850d00720c */ /* 0x080fe40003f06270 */
[----:B------:R-:W-:Y:S02]  /*14d80*/  ISETP.GE.AND P2, PT, R12, R133, PT ;  /* 0x000000850c00720c */ /* 0x000fe40003f46270 */
[----:B------:R-:W-:Y:S02]  /*14d90*/  IADD3 R12, R71, 0x79, RZ ;  /* 0x00000079470c7810 */ /* 0x000fe40007ffe0ff */
[----:B-1----:R-:W-:Y:S02]  /*14da0*/  FSEL R153, R153, -INF , !P6 ;  /* 0xff80000099997808 */ /* 0x002fe40007000000 */
[----:B-----5:R-:W-:-:S02]  /*14db0*/  FSEL R143, R36, -INF , !P3 ;  /* 0xff800000248f7808 */ /* 0x020fc40005800000 */
[----:B--2---:R-:W-:Y:S02]  /*14dc0*/  FSEL R146, R146, -INF , !P4 ;  /* 0xff80000092927808 */ /* 0x004fe40006000000 */
[----:B------:R-:W-:Y:S02]  /*14dd0*/  FSEL R142, R142, -INF , !P1 ;  /* 0xff8000008e8e7808 */ /* 0x000fe40004800000 */
[----:B----4-:R-:W-:Y:S01]  /*14de0*/  FSEL R145, R145, -INF , !P0 ;  /* 0xff80000091917808 */ /* 0x010fe20004000000 */
[----:B------:R-:W-:Y:S01]  /*14df0*/  BSSY B1, `(.L_x_4071) ;  /* 0x0000085000017945 */ /* 0x000fe20003800000 */
[CC--:B------:R-:W-:Y:S02]  /*14e00*/  ISETP.GE.AND P6, PT, R71.reuse, R2.reuse, PT ;  /* 0x000000024700720c */ /* 0x0c0fe40003fc6270 */
[----:B------:R-:W-:Y:S02]  /*14e10*/  ISETP.GE.AND P3, PT, R71, R133, PT ;  /* 0x000000854700720c */ /* 0x000fe40003f66270 */
[----:B------:R-:W-:-:S02]  /*14e20*/  ISETP.GE.AND P4, PT, R12, R2, PT ;  /* 0x000000020c00720c */ /* 0x000fc40003f86270 */
[----:B------:R-:W-:Y:S02]  /*14e30*/  ISETP.GE.AND P1, PT, R12, R133, PT ;  /* 0x000000850c00720c */ /* 0x000fe40003f26270 */
[----:B------:R-:W-:Y:S02]  /*14e40*/  ISETP.NE.U32.AND P0, PT, R236, RZ, PT ;  /* 0x000000ffec00720c */ /* 0x000fe40003f05070 */
[----:B------:R-:W-:Y:S02]  /*14e50*/  IADD3 R214, R221, 0x800, RZ ;  /* 0x00000800ddd67810 */ /* 0x000fe40007ffe0ff */
[----:B------:R-:W-:Y:S02]  /*14e60*/  ISETP.NE.AND.EX P0, PT, R237, RZ, PT, P0 ;  /* 0x000000ffed00720c */ /* 0x000fe40003f05300 */
        /* <DEDUP_REMOVED lines=53> */
[----:B------:R-:W-:Y:S01]  /*151c0*/  ISETP.GE.U32.AND P4, PT, R17, R12, PT ;  /* 0x0000000c1100720c */ /* 0x000fe20003f86070 */
[----:B------:R-:W3:Y:S01]  /*151d0*/  LD.E.64 R20, [R10.64+0x38] ;  /* 0x000038060a147980 */ /* 0x000ee2000c101b00 */
        /* <DEDUP_REMOVED lines=28> */
.L_x_4074:
[----:B------:R-:W2:Y:S02]  /*153a0*/  LD.E R12, [R10.64+0x38] ;  /* 0x000038060a0c7980 */ /* 0x000ea4000c101900 */
[----:B--2---:R-:W-:-:S04]  /*153b0*/  LEA R12, -R12, RZ, 0x7 ;  /* 0x000000ff0c0c7211 */ /* 0x004fc800078e39ff */
[----:B------:R-:W-:Y:S02]  /*153c0*/  SHF.R.S32.HI R4, RZ, 0x1f, R12 ;  /* 0x0000001fff047819 */ /* 0x000fe4000001140c */
.L_x_4075:
[----:B------:R-:W-:Y:S05]  /*153d0*/  BSYNC B0 ;  /* 0x0000000000007941 */ /* 0x000fea0003800000 */
.L_x_4073:
        /* <DEDUP_REMOVED lines=38> */
.L_x_4072:
[----:B------:R-:W-:Y:S05]  /*15640*/  BSYNC B1 ;  /* 0x0000000000017941 */ /* 0x000fea0003800000 */
.L_x_4071:
[----:B------:R-:W2:Y:S01]  /*15650*/  LD.E R140, [R10.64+0xdc] ;  /* 0x0000dc060a8c7980 */ /* 0x000ea2000c101900 */
        /* <DEDUP_REMOVED lines=8> */
[----:B-1----:R-:W-:-:S02]  /*156e0*/  FMNMX.FTZ R17, R69, R0, !PT ;  /* 0x0000000045117209 */ /* 0x002fc40007810000 */
        /* <DEDUP_REMOVED lines=59> */
[----:B-1----:R-:W-:Y:S02]  /*15aa0*/  FMNMX.FTZ R3, R0, R3, !PT ;  /* 0x0000000300037209 */ /* 0x002fe40007810000 */
[----:B------:R-:W-:Y:S02]  /*15ab0*/  SHF.L.U32 R0, R53, 0x1, RZ ;  /* 0x0000000135007819 */ /* 0x000fe400000006ff */
[----:B------:R-:W-:Y:S02]  /*15ac0*/  FSETP.NEU.FTZ.AND P1, PT, R3, -INF , PT ;  /* 0xff8000000300780b */ /* 0x000fe40003f3d000 */
[-C--:B------:R-:W-:Y:S01]  /*15ad0*/  LEA R217, R7, R0.reuse, 0x1 ;  /* 0x0000000007d97211 */ /* 0x080fe200078e08ff */
[----:B------:R-:W-:Y:S01]  /*15ae0*/  LDSM.16.MT88.4 R92, [R0+0x10000] ;  /* 0x01000000005c783b */ /* 0x000fe20000004200 */
[C---:B------:R-:W-:Y:S02]  /*15af0*/  LEA R216, R5.reuse, R0, 0x1 ;  /* 0x0000000005d87211 */ /* 0x040fe400078e08ff */
[----:B------:R-:W-:Y:S01]  /*15b00*/  LEA R215, R5, R217, 0x1 ;  /* 0x000000d905d77211 */ /* 0x000fe200078e08ff */
[----:B------:R-:W-:Y:S04]  /*15b10*/  LDSM.16.MT88.4 R124, [R0+0xc000] ;  /* 0x00c00000007c783b */ /* 0x000fe80000004200 */
[----:B------:R-:W1:Y:S04]  /*15b20*/  LDSM.16.MT88.4 R100, [R215+0xc000] ;  /* 0x00c00000d764783b */ /* 0x000e680000004200 */
[----:B------:R-:W4:Y:S01]  /*15b30*/  LDSM.16.MT88.4 R116, [R217+0xc000] ;  /* 0x00c00000d974783b */ /* 0x000f220000004200 */
[----:B---3--:R-:W-:-:S03]  /*15b40*/  FMNMX.FTZ R132, R17, R132, !PT ;  /* 0x0000008411847209 */ /* 0x008fc60007810000 */
[----:B------:R-:W3:Y:S04]  /*15b50*/  LDSM.16.MT88.4 R108, [R216+0xc000] ;  /* 0x00c00000d86c783b */ /* 0x000ee80000004200 */
[----:B------:R-:W5:Y:S04]  /*15b60*/  LDSM.16.MT88.4 R84, [R217+0x10000] ;  /* 0x01000000d954783b */ /* 0x000f680000004200 */
[----:B------:R-:W1:Y:S04]  /*15b70*/  LDSM.16.MT88.4 R76, [R216+0x10000] ;  /* 0x01000000d84c783b */ /* 0x000e680000004200 */
[----:B------:R-:W-:Y:S04]  /*15b80*/  LDSM.16.MT88.4 R16, [R215+0xc800] ;  /* 0x00c80000d710783b */ /* 0x000fe80000004200 */
[----:B------:R-:W-:Y:S04]  /*15b90*/  LDSM.16.MT88.4 R20, [R216+0xc800] ;  /* 0x00c80000d814783b */ /* 0x000fe80000004200 */
[----:B------:R-:W-:Y:S01]  /*15ba0*/  LDSM.16.MT88.4 R36, [R217+0x10800] ;  /* 0x01080000d924783b */ /* 0x000fe20000004200 */
[----:B--2---:R-:W-:-:S02]  /*15bb0*/  FMUL.FTZ R63, R140, R3 ;  /* 0x000000038c3f7220 */ /* 0x004fc40000410000 */
[----:B------:R-:W-:-:S03]  /*15bc0*/  FMUL.FTZ R141, R140, R132 ;  /* 0x000000848c8d7220 */ /* 0x000fc60000410000 */
        /* <DEDUP_REMOVED lines=8> */
[-CC-:B------:R-:W-:Y:S02]  /*15c50*/  FFMA.FTZ R61, R13, R140.reuse, -R141.reuse ;  /* 0x0000008c0d3d7223 */ /* 0x180fe4000001088d */
[-CC-:B------:R-:W-:Y:S01]  /*15c60*/  FFMA.FTZ R60, R68, R140.reuse, -R141.reuse ;  /* 0x0000008c443c7223 */ /* 0x180fe2000001088d */
[----:B------:R-:W-:Y:S01]  /*15c70*/  LDSM.16.MT88.4 R12, [R0+0x10800] ;  /* 0x01080000000c783b */ /* 0x000fe20000004200 */
[----:B------:R-:W-:-:S02]  /*15c80*/  FFMA.FTZ R58, R31, R140, -R141 ;  /* 0x0000008c1f3a7223 */ /* 0x000fc4000001088d */
[-C--:B------:R-:W-:Y:S01]  /*15c90*/  FFMA.FTZ R53, R69, R140.reuse, -R141 ;  /* 0x0000008c45357223 */ /* 0x080fe2000001088d */
[----:B------:R-:W-:Y:S01]  /*15ca0*/  MUFU.EX2 R59, R59 ;  /* 0x0000003b003b7308 */ /* 0x000fe20000000800 */
[-CC-:B------:R-:W-:Y:S02]  /*15cb0*/  FFMA.FTZ R48, R6, R140.reuse, -R63.reuse ;  /* 0x0000008c06307223 */ /* 0x180fe4000001083f */
[----:B------:R-:W2:Y:S01]  /*15cc0*/  LDSM.16.MT88.4 R4, [R215+0x10000] ;  /* 0x01000000d704783b */ /* 0x000ea20000004200 */
[-CC-:B------:R-:W-:Y:S02]  /*15cd0*/  FFMA.FTZ R55, R29, R140.reuse, -R63.reuse ;  /* 0x0000008c1d377223 */ /* 0x180fe4000001083f */
[-C--:B------:R-:W-:Y:S02]  /*15ce0*/  FFMA.FTZ R49, R26, R140.reuse, -R63 ;  /* 0x0000008c1a317223 */ /* 0x080fe4000001083f */
[----:B------:R-:W1:Y:S01]  /*15cf0*/  MUFU.EX2 R56, R56 ;  /* 0x0000003800387308 */ /* 0x000e620000000800 */
[----:B------:R-:W-:-:S02]  /*15d00*/  FFMA.FTZ R54, R24, R140, -R141 ;  /* 0x0000008c18367223 */ /* 0x000fc4000001088d */
[-CC-:B------:R-:W-:Y:S02]  /*15d10*/  FFMA.FTZ R51, R28, R140.reuse, -R141.reuse ;  /* 0x0000008c1c337223 */ /* 0x180fe4000001088d */
[-CC-:B------:R-:W-:Y:S01]  /*15d20*/  FFMA.FTZ R50, R25, R140.reuse, -R141.reuse ;  /* 0x0000008c19327223 */ /* 0x180fe2000001088d */
[----:B------:R-:W2:Y:S01]  /*15d30*/  LDSM.16.MT88.4 R28, [R0+0xc800] ;  /* 0x00c80000001c783b */ /* 0x000ea20000004200 */
[-C--:B------:R-:W-:Y:S01]  /*15d40*/  FFMA.FTZ R47, R73, R140.reuse, -R141 ;  /* 0x0000008c492f7223 */ /* 0x080fe2000001088d */
[----:B------:R-:W3:Y:S01]  /*15d50*/  MUFU.EX2 R52, R52 ;  /* 0x0000003400347308 */ /* 0x000ee20000000800 */
[-CC-:B------:R-:W-:Y:S01]  /*15d60*/  FFMA.FTZ R44, R72, R140.reuse, -R63.reuse ;  /* 0x0000008c482c7223 */ /* 0x180fe2000001083f */
[----:B------:R-:W2:Y:S01]  /*15d70*/  LDSM.16.MT88.4 R24, [R217+0xc800] ;  /* 0x00c80000d918783b */ /* 0x000ea20000004200 */
[-CC-:B------:R-:W-:Y:S02]  /*15d80*/  FFMA.FTZ R45, R33, R140.reuse, -R63.reuse ;  /* 0x0000008c212d7223 */ /* 0x180fe4000001083f */
[----:B------:R-:W-:-:S02]  /*15d90*/  FFMA.FTZ R40, R32, R140, -R63 ;  /* 0x0000008c20287223 */ /* 0x000fc4000001083f */
[-C--:B------:R-:W-:Y:S01]  /*15da0*/  FFMA.FTZ R41, R34, R140.reuse, -R63 ;  /* 0x0000008c22297223 */ /* 0x080fe2000001083f */
[----:B------:R-:W-:Y:S01]  /*15db0*/  MUFU.EX2 R61, R61 ;  /* 0x0000003d003d7308 */ /* 0x000fe20000000800 */
[----:B-1----:R-:W-:Y:S01]  /*15dc0*/  F2FP.BF16.PACK_AB R69, R56, R59 ;  /* 0x0000003b3845723e */ /* 0x002fe200000010ff */
[----:B------:R-:W1:Y:S01]  /*15dd0*/  LDSM.16.MT88.4 R32, [R216+0x10800] ;  /* 0x01080000d820783b */ /* 0x000e620000004200 */
        /* <DEDUP_REMOVED lines=13> */
[----:B------:R-:W3:Y:S01]  /*15eb0*/  MUFU.EX2 R53, R53 ;  /* 0x0000003500357308 */ /* 0x000ee20000000800 */
        /* <DEDUP_REMOVED lines=9> */
[----:B---3--:R-:W-:Y:S01]  /*15f50*/  F2FP.BF16.PACK_AB R70, R53, R58 ;  /* 0x0000003a3546723e */ /* 0x008fe200000010ff */
        /* <DEDUP_REMOVED lines=18> */
[----:B------:R-:W3:Y:S01]  /*16080*/  MUFU.EX2 R51, R51 ;  /* 0x0000003300337308 */ /* 0x000ee20000000800 */
        /* <DEDUP_REMOVED lines=17> */
[----:B------:R-:W1:Y:S01]  /*161a0*/  MUFU.EX2 R44, R44 ;  /* 0x0000002c002c7308 */ /* 0x000e620000000800 */
[----:B------:R-:W-:-:S02]  /*161b0*/  FFMA.FTZ R245, R62, R140, -R63 ;  /* 0x0000008c3ef57223 */ /* 0x000fc4000001083f */
[----:B------:R-:W-:Y:S02]  /*161c0*/  FADD.FTZ R52, R52, R57 ;  /* 0x0000003934347221 */ /* 0x000fe40000010000 */
[----:B------:R-:W-:Y:S01]  /*161d0*/  FADD.FTZ R53, R53, R58 ;  /* 0x0000003a35357221 */ /* 0x000fe20000010000 */
[C---:B------:R-:W-:Y:S02]  /*161e0*/  HMMA.16816.F32.BF16 R112, R68.reuse, R108, RZ ;  /* 0x0000006c4470723c */ /* 0x040fe400000418ff */
[----:B------:R-:W-:Y:S06]  /*161f0*/  MUFU.EX2 R45, R45 ;  /* 0x0000002d002d7308 */ /* 0x000fec0000000800 */
[C---:B-----5:R-:W-:Y:S02]  /*16200*/  HMMA.16816.F32.BF16 R88, R68.reuse, R84, RZ ;  /* 0x000000544458723c */ /* 0x060fe400000418ff */
        /* <DEDUP_REMOVED lines=375> */
.L_x_4078:
[----:B------:R-:W2:Y:S02]  /*17980*/  LD.E R6, [R10.64+0x40] ;  /* 0x000040060a067980 */ /* 0x000ea4000c101900 */
[----:B--2---:R-:W-:-:S04]  /*17990*/  LEA R6, -R6, RZ, 0x7 ;  /* 0x000000ff06067211 */ /* 0x004fc800078e39ff */
[----:B------:R-:W-:Y:S02]  /*179a0*/  SHF.R.S32.HI R4, RZ, 0x1f, R6 ;  /* 0x0000001fff047819 */ /* 0x000fe40000011406 */
.L_x_4079:
[----:B------:R-:W-:Y:S05]  /*179b0*/  BSYNC B0 ;  /* 0x0000000000007941 */ /* 0x000fea0003800000 */
.L_x_4077:
        /* <DEDUP_REMOVED lines=30> */
[----:B------:R3:W-:Y:S04]  /*17ba0*/  LDGSTS.E.BYPASS.LTC128B.128 [R239+0xd800], [R8.64] ;  /* 0x0d80000008ef7fae */ /* 0x0007e8000b901d46 */
[----:B------:R3:W-:Y:S04]  /*17bb0*/  LDGSTS.E.BYPASS.LTC128B.128 [R239+0x11800], [R8.64+0x80] ;  /* 0x1180008008ef7fae */ /* 0x0007e8000b901d46 */
[----:B------:R4:W-:Y:S01]  /*17bc0*/  LDGSTS.E.BYPASS.LTC128B.128 [R239+0xe000], [R6.64] ;  /* 0x0e00000006ef7fae */ /* 0x0009e2000b901d46 */
[----:B--2---:R-:W-:Y:S01]  /*17bd0*/  IADD3 R12, P1, R4, R5, RZ ;  /* 0x00000005040c7210 */ /* 0x004fe20007f3e0ff */
        /* <DEDUP_REMOVED lines=9> */
[----:B------:R-:W5:Y:S04]  /*17c70*/  LD.E R0, [R134.64+0x18c] ;  /* 0x00018c0486007980 */ /* 0x000f68000c101900 */
[----:B------:R-:W-:Y:S04]  /*17c80*/  LDSM.16.M88.4 R168, [R224] ;  /* 0x00000000e0a8783b */ /* 0x000fe80000000200 */
[----:B------:R-:W1:Y:S04]  /*17c90*/  LDSM.16.M88.4 R148, [R223+0x4800] ;  /* 0x00480000df94783b */ /* 0x000e680000000200 */
[----:B------:R-:W2:Y:S04]  /*17ca0*/  LDSM.16.M88.4 R140, [R223+0x5000] ;  /* 0x00500000df8c783b */ /* 0x000ea80000000200 */
[----:B------:R-:W2:Y:S04]  /*17cb0*/  LDSM.16.M88.4 R48, [R223+0x6000] ;  /* 0x00600000df30783b */ /* 0x000ea80000000200 */
[----:B------:R-:W-:Y:S04]  /*17cc0*/  LDSM.16.M88.4 R164, [R222] ;  /* 0x00000000dea4783b */ /* 0x000fe80000000200 */
[----:B---3--:R-:W3:Y:S04]  /*17cd0*/  LDSM.16.M88.4 R8, [R214] ;  /* 0x00000000d608783b */ /* 0x008ee80000000200 */
[----:B------:R-:W3:Y:S04]  /*17ce0*/  LDSM.16.M88.4 R24, [R223+0x4000] ;  /* 0x00400000df18783b */ /* 0x000ee80000000200 */
[----:B------:R-:W3:Y:S04]  /*17cf0*/  LDSM.16.M88.4 R56, [R223+0x5800] ;  /* 0x00580000df38783b */ /* 0x000ee80000000200 */
[----:B------:R-:W3:Y:S04]  /*17d00*/  LDSM.16.M88.4 R40, [R223+0x6800] ;  /* 0x00680000df28783b */ /* 0x000ee80000000200 */
[----:B------:R-:W3:Y:S04]  /*17d10*/  LDSM.16.M88.4 R176, [R223+0x7000] ;  /* 0x00700000dfb0783b */ /* 0x000ee80000000200 */
[----:B------:R-:W3:Y:S01]  /*17d20*/  LDSM.16.M88.4 R32, [R223+0x7800] ;  /* 0x00780000df20783b */ /* 0x000ee20000000200 */
[C---:B-1----:R-:W-:Y:S03]  /*17d30*/  HMMA.16816.F32.BF16 R152, R168.reuse, R148, RZ ;  /* 0x00000094a898723c */ /* 0x042fe600000418ff */
[----:B------:R-:W1:Y:S04]  /*17d40*/  LDSM.16.M88.4 R20, [R213] ;  /* 0x00000000d514783b */ /* 0x000e680000000200 */
[----:B----4-:R-:W4:Y:S01]  /*17d50*/  LDSM.16.M88.4 R4, [R211] ;  /* 0x00000000d304783b */ /* 0x010f220000000200 */
[C---:B------:R-:W-:Y:S03]  /*17d60*/  HMMA.16816.F32.BF16 R148, R168.reuse, R150, RZ ;  /* 0x00000096a894723c */ /* 0x040fe600000418ff */
[----:B------:R-:W1:Y:S04]  /*17d70*/  LDSM.16.M88.4 R28, [R221] ;  /* 0x00000000dd1c783b */ /* 0x000e680000000200 */
[----:B------:R-:W1:Y:S01]  /*17d80*/  LDSM.16.M88.4 R16, [R212] ;  /* 0x00000000d410783b */ /* 0x000e620000000200 */
[C---:B--2---:R-:W-:Y:S03]  /*17d90*/  HMMA.16816.F32.BF16 R144, R168.reuse, R140, RZ ;  /* 0x0000008ca890723c */ /* 0x044fe600000418ff */
[----:B------:R-:W2:Y:S04]  /*17da0*/  LDSM.16.M88.4 R184, [R209] ;  /* 0x00000000d1b8783b */ /* 0x000ea80000000200 */
        /* <DEDUP_REMOVED lines=9> */
[C---:B---3--:R-:W-:Y:S08]  /*17e40*/  HMMA.16816.F32.BF16 R152, R164.reuse, R8, R152 ;  /* 0x00000008a498723c */ /* 0x048ff00000041898 */
[----:B------:R-:W-:Y:S01]  /*17e50*/  HMMA.16816.F32.BF16 R148, R164, R10, R148 ;  /* 0x0000000aa494723c */ /* 0x000fe20000041894 */
[----:B------:R-:W3:Y:S07]  /*17e60*/  LDSM.16.M88.4 R8, [R220] ;  /* 0x00000000dc08783b */ /* 0x000eee0000000200 */
        /* <DEDUP_REMOVED lines=11> */
[C---:B-1----:R-:W-:Y:S08]  /*17f20*/  HMMA.16816.F32.BF16 R144, R164.reuse, R20, R144 ;  /* 0x00000014a490723c */ /* 0x042ff00000041890 */
[C---:B------:R-:W-:Y:S01]  /*17f30*/  HMMA.16816.F32.BF16 R140, R164.reuse, R22, R140 ;  /* 0x00000016a48c723c */ /* 0x040fe2000004188c */
[----:B------:R-:W-:Y:S07]  /*17f40*/  LDSM.16.M88.4 R20, [R218+0x6000] ;  /* 0x00600000da14783b */ /* 0x000fee0000000200 */
[C---:B----4-:R-:W-:Y:S08]  /*17f50*/  HMMA.16816.F32.BF16 R52, R164.reuse, R4, R52 ;  /* 0x00000004a434723c */ /* 0x050ff00000041834 */
[C---:B------:R-:W-:Y:S01]  /*17f60*/  HMMA.16816.F32.BF16 R48, R164.reuse, R6, R48 ;  /* 0x00000006a430723c */ /* 0x040fe20000041830 */
[----:B------:R-:W1:Y:S07]  /*17f70*/  LDSM.16.M88.4 R4, [R218+0x7000] ;  /* 0x00700000da04783b */ /* 0x000e6e0000000200 */
[C---:B------:R-:W-:Y:S08]  /*17f80*/  HMMA.16816.F32.BF16 R12, R164.reuse, R28, R12 ;  /* 0x0000001ca40c723c */ /* 0x040ff0000004180c */
[C---:B------:R-:W-:Y:S01]  /*17f90*/  HMMA.16816.F32.BF16 R24, R164.reuse, R30, R24 ;  /* 0x0000001ea418723c */ /* 0x040fe20000041818 */
[----:B------:R-:W-:Y:S07]  /*17fa0*/  LDSM.16.M88.4 R28, [R218+0x5800] ;  /* 0x00580000da1c783b */ /* 0x000fee0000000200 */
[C---:B------:R-:W-:Y:S08]  /*17fb0*/  HMMA.16816.F32.BF16 R60, R164.reuse, R16, R60 ;  /* 0x00000010a43c723c */ /* 0x040ff0000004183c */
[C---:B------:R-:W-:Y:S01]  /*17fc0*/  HMMA.16816.F32.BF16 R56, R164.reuse, R18, R56 ;  /* 0x00000012a438723c */ /* 0x040fe20000041838 */
[----:B------:R-:W4:Y:S07]  /*17fd0*/  LDSM.16.M88.4 R16, [R218+0x6800] ;  /* 0x00680000da10783b */ /* 0x000f2e0000000200 */
[C---:B--2---:R-:W-:Y:S08]  /*17fe0*/  HMMA.16816.F32.BF16 R36, R164.reuse, R184, R36 ;  /* 0x000000b8a424723c */ /* 0x044ff00000041824 */
[----:B------:R-:W-:Y:S01]  /*17ff0*/  HMMA.16816.F32.BF16 R176, R164, R186, R176 ;  /* 0x000000baa4b0723c */ /* 0x000fe200000418b0 */
[----:B------:R-:W-:Y:S07]  /*18000*/  LDSM.16.M88.4 R184, [R219] ;  /* 0x00000000dbb8783b */ /* 0x000fee0000000200 */
[C---:B---3--:R-:W-:Y:S08]  /*18010*/  HMMA.16816.F32.BF16 R152, R8.reuse, R156, R152 ;  /* 0x0000009c0898723c */ /* 0x048ff00000041898 */
[----:B------:R-:W-:Y:S01]  /*18020*/  HMMA.16816.F32.BF16 R148, R8, R158, R148 ;  /* 0x0000009e0894723c */ /* 0x000fe20000041894 */
[----:B------:R-:W2:Y:S07]  /*18030*/  LDSM.16.M88.4 R156, [R207] ;  /* 0x00000000cf9c783b */ /* 0x000eae0000000200 */
[C---:B------:R-:W-:Y:S08]  /*18040*/  HMMA.16816.F32.BF16 R44, R164.reuse, R188, R44 ;  /* 0x000000bca42c723c */ /* 0x040ff0000004182c */
[----:B------:R-:W-:Y:S01]  /*18050*/  HMMA.16816.F32.BF16 R40, R164, R190, R40 ;  /* 0x000000bea428723c */ /* 0x000fe20000041828 */
[----:B------:R-:W-:Y:S07]  /*18060*/  LDSM.16.M88.4 R188, [R207+0x3000] ;  /* 0x00300000cfbc783b */ /* 0x000fee0000000200 */
[C---:B------:R-:W-:Y:S08]  /*18070*/  HMMA.16816.F32.BF16 R144, R8.reuse, R32, R144 ;  /* 0x000000200890723c */ /* 0x040ff00000041890 */
[C---:B------:R-:W-:Y:S01]  /*18080*/  HMMA.16816.F32.BF16 R140, R8.reuse, R34, R140 ;  /* 0x00000022088c723c */ /* 0x040fe2000004188c */
[----:B------:R-:W3:Y:S07]  /*18090*/  LDSM.16.M88.4 R32, [R207+0x800] ;  /* 0x00080000cf20783b */ /* 0x000eee0000000200 */
[C---:B------:R-:W-:Y:S08]  /*180a0*/  HMMA.16816.F32.BF16 R12, R8.reuse, R160, R12 ;  /* 0x000000a0080c723c */ /* 0x040ff0000004180c */
[----:B------:R-:W-:Y:S01]  /*180b0*/  HMMA.16816.F32.BF16 R24, R8, R162, R24 ;  /* 0x000000a20818723c */ /* 0x000fe20000041818 */
[----:B------:R-:W2:Y:S07]  /*180c0*/  LDSM.16.M88.4 R160, [R218+0x7800] ;  /* 0x00780000daa0783b */ /* 0x000eae0000000200 */
        /* <DEDUP_REMOVED lines=19> */
[C---:B---3--:R-:W-:Y:S08]  /*18200*/  HMMA.16816.F32.BF16 R152, R184.reuse, R32, R152 ;  /* 0x00000020b898723c */ /* 0x048ff00000041898 */
[----:B------:R-:W-:Y:S01]  /*18210*/  HMMA.16816.F32.BF16 R148, R184, R34, R148 ;  /* 0x00000022b894723c */ /* 0x000fe20000041894 */
[----:B------:R-:W3:Y:S07]  /*18220*/  LDSM.16.M88.4 R32, [R222+0x2000] ;  /* 0x00200000de20783b */ /* 0x000eee0000000200 */
[C---:B------:R-:W-:Y:S08]  /*18230*/  HMMA.16816.F32.BF16 R172, R8.reuse, R160, R172 ;  /* 0x000000a008ac723c */ /* 0x040ff000000418ac */
[----:B------:R-:W-:Y:S01]  /*18240*/  HMMA.16816.F32.BF16 R168, R8, R162, R168 ;  /* 0x000000a208a8723c */ /* 0x000fe200000418a8 */
[----:B------:R-:W2:Y:S04]  /*18250*/  LDSM.16.M88.4 R8, [R207+0x2800] ;  /* 0x00280000cf08783b */ /* 0x000ea80000000200 */
[----:B------:R-:W2:Y:S03]  /*18260*/  LDSM.16.M88.4 R160, [R223+0x8800] ;  /* 0x00880000dfa0783b */ /* 0x000ea60000000200 */
[C---:B-1----:R-:W-:Y:S08]  /*18270*/  HMMA.16816.F32.BF16 R12, R164.reuse, R4, R12 ;  /* 0x00000004a40c723c */ /* 0x042ff0000004180c */
[----:B------:R-:W-:Y:S01]  /*18280*/  HMMA.16816.F32.BF16 R24, R164, R6, R24 ;  /* 0x00000006a418723c */ /* 0x000fe20000041818 */
[----:B------:R-:W-:Y:S07]  /*18290*/  LDSM.16.M88.4 R4, [R207+0x4000] ;  /* 0x00400000cf04783b */ /* 0x000fee0000000200 */
[C---:B------:R-:W-:Y:S08]  /*182a0*/  HMMA.16816.F32.BF16 R60, R184.reuse, R20, R60 ;  /* 0x00000014b83c723c */ /* 0x040ff0000004183c */
[C---:B------:R-:W-:Y:S01]  /*182b0*/  HMMA.16816.F32.BF16 R56, R184.reuse, R22, R56 ;  /* 0x00000016b838723c */ /* 0x040fe20000041838 */
[----:B------:R-:W-:Y:S07]  /*182c0*/  LDSM.16.M88.4 R20, [R220+0x2000] ;  /* 0x00200000dc14783b */ /* 0x000fee0000000200 */
[C---:B----4-:R-:W-:Y:S08]  /*182d0*/  HMMA.16816.F32.BF16 R52, R184.reuse, R16, R52 ;  /* 0x00000010b834723c */ /* 0x050ff00000041834 */
[C---:B------:R-:W-:Y:S01]  /*182e0*/  HMMA.16816.F32.BF16 R48, R184.reuse, R18, R48 ;  /* 0x00000012b830723c */ /* 0x040fe20000041830 */
[----:B------:R-:W1:Y:S07]  /*182f0*/  LDSM.16.M88.4 R16, [R218+0x8000] ;  /* 0x00800000da10783b */ /* 0x000e6e0000000200 */
[C---:B--2---:R-:W-:Y:S08]  /*18300*/  HMMA.16816.F32.BF16 R144, R184.reuse, R28, R144 ;  /* 0x0000001cb890723c */ /* 0x044ff00000041890 */
[----:B------:R-:W-:Y:S01]  /*18310*/  HMMA.16816.F32.BF16 R140, R184, R30, R140 ;  /* 0x0000001eb88c723c */ /* 0x000fe2000004188c */
[----:B------:R-:W2:Y:S07]  /*18320*/  LDSM.16.M88.4 R28, [R205] ;  /* 0x00000000cd1c783b */ /* 0x000eae0000000200 */
[C---:B---3--:R-:W-:Y:S08]  /*18330*/  HMMA.16816.F32.BF16 R12, R32.reuse, R192, R12 ;  /* 0x000000c0200c723c */ /* 0x048ff0000004180c */
[----:B------:R-:W-:Y:S08]  /*18340*/  HMMA.16816.F32.BF16 R24, R32, R194, R24 ;  /* 0x000000c22018723c */ /* 0x000ff00000041818 */
[C---:B------:R-:W-:Y:S08]  /*18350*/  HMMA.16816.F32.BF16 R44, R184.reuse, R8, R44 ;  /* 0x00000008b82c723c */ /* 0x040ff0000004182c */
[C---:B------:R-:W-:Y:S01]  /*18360*/  HMMA.16816.F32.BF16 R40, R184.reuse, R10, R40 ;  /* 0x0000000ab828723c */ /* 0x040fe20000041828 */
[----:B------:R-:W3:Y:S07]  /*18370*/  LDSM.16.M88.4 R8, [R219+0x2000] ;  /* 0x00200000db08783b */ /* 0x000eee0000000200 */
[C---:B------:R-:W-:Y:S08]  /*18380*/  HMMA.16816.F32.BF16 R36, R184.reuse, R188, R36 ;  /* 0x000000bcb824723c */ /* 0x040ff00000041824 */
[----:B------:R-:W-:Y:S01]  /*18390*/  HMMA.16816.F32.BF16 R176, R184, R190, R176 ;  /* 0x000000beb8b0723c */ /* 0x000fe200000418b0 */
[----:B------:R-:W4:Y:S07]  /*183a0*/  LDSM.16.M88.4 R188, [R223+0x9800] ;  /* 0x00980000dfbc783b */ /* 0x000f2e0000000200 */
[C---:B------:R-:W-:Y:S08]  /*183b0*/  HMMA.16816.F32.BF16 R152, R164.reuse, R160, R152 ;  /* 0x000000a0a498723c */ /* 0x040ff00000041898 */
[----:B------:R-:W-:Y:S01]  /*183c0*/  HMMA.16816.F32.BF16 R148, R164, R162, R148 ;  /* 0x000000a2a494723c */ /* 0x000fe20000041894 */
[----:B------:R-:W-:Y:S07]  /*183d0*/  LDSM.16.M88.4 R160, [R223+0xa000] ;  /* 0x00a00000dfa0783b */ /* 0x000fee0000000200 */
[C---:B-1----:R-:W-:Y:S08]  /*183e0*/  HMMA.16816.F32.BF16 R12, R20.reuse, R16, R12 ;  /* 0x00000010140c723c */ /* 0x042ff0000004180c */
[----:B------:R-:W-:Y:S01]  /*183f0*/  HMMA.16816.F32.BF16 R24, R20, R18, R24 ;  /* 0x000000121418723c */ /* 0x000fe20000041818 */
[----:B------:R-:W1:Y:S07]  /*18400*/  LDSM.16.M88.4 R16, [R204] ;  /* 0x00000000cc10783b */ /* 0x000e6e0000000200 */
[----:B------:R-:W-:Y:S08]  /*18410*/  HMMA.16816.F32.BF16 R144, R164, R156, R144 ;  /* 0x0000009ca490723c */ /* 0x000ff00000041890 */
[----:B------:R-:W-:Y:S01]  /*18420*/  HMMA.16816.F32.BF16 R192, R184, R180, R172 ;  /* 0x000000b4b8c0723c */ /* 0x000fe200000418ac */
[----:B------:R-:W1:Y:S07]  /*18430*/  LDSM.16.M88.4 R172, [R218+0x8800] ;  /* 0x00880000daac783b */ /* 0x000e6e0000000200 */
[----:B--2---:R-:W-:Y:S08]  /*18440*/  HMMA.16816.F32.BF16 R152, R32, R28, R152 ;  /* 0x0000001c2098723c */ /* 0x004ff00000041898 */
[----:B------:R-:W-:Y:S01]  /*18450*/  HMMA.16816.F32.BF16 R156, R164, R158, R140 ;  /* 0x0000009ea49c723c */ /* 0x000fe2000004188c */
[----:B------:R-:W-:Y:S07]  /*18460*/  LDSM.16.M88.4 R140, [R207+0x4800] ;  /* 0x00480000cf8c783b */ /* 0x000fee0000000200 */
[----:B------:R-:W-:Y:S01]  /*18470*/  HMMA.16816.F32.BF16 R148, R32, R30, R148 ;  /* 0x0000001e2094723c */ /* 0x000fe20000041894 */
[----:B------:R-:W2:Y:S07]  /*18480*/  LDSM.16.M88.4 R28, [R203] ;  /* 0x00000000cb1c783b */ /* 0x000eae0000000200 */
[C---:B---3--:R-:W-:Y:S08]  /*18490*/  HMMA.16816.F32.BF16 R12, R8.reuse, R4, R12 ;  /* 0x00000004080c723c */ /* 0x048ff0000004180c */
[----:B------:R-:W-:Y:S01]  /*184a0*/  HMMA.16816.F32.BF16 R24, R8, R6, R24 ;  /* 0x000000060818723c */ /* 0x000fe20000041818 */
[----:B------:R-:W3:Y:S07]  /*184b0*/  LDSM.16.M88.4 R4, [R218+0x9000] ;  /* 0x00900000da04783b */ /* 0x000eee0000000200 */
[C---:B----4-:R-:W-:Y:S08]  /*184c0*/  HMMA.16816.F32.BF16 R60, R164.reuse, R188, R60 ;  /* 0x000000bca43c723c */ /* 0x050ff0000004183c */
[----:B------:R-:W-:Y:S08]  /*184d0*/  HMMA.16816.F32.BF16 R56, R164, R190, R56 ;  /* 0x000000bea438723c */ /* 0x000ff00000041838 */
[C---:B-1----:R-:W-:Y:S08]  /*184e0*/  HMMA.16816.F32.BF16 R144, R32.reuse, R16, R144 ;  /* 0x000000102090723c */ /* 0x042ff00000041890 */
[----:B------:R-:W-:Y:S01]  /*184f0*/  HMMA.16816.F32.BF16 R156, R32, R18, R156 ;  /* 0x00000012209c723c */ /* 0x000fe2000004189c */
[----:B------:R-:W1:Y:S01]  /*18500*/  LDSM.16.M88.4 R16, [R218+0x9800] ;  /* 0x00980000da10783b */ /* 0x000e620000000200 */
[----:B-----5:R-:W-:-:S02]  /*18510*/  FMUL.FTZ R199, R12, R0 ;  /* 0x000000000cc77220 */ /* 0x020fc40000410000 */
[-C--:B------:R-:W-:Y:S02]  /*18520*/  FMUL.FTZ R137, R13, R0.reuse ;  /* 0x000000000d897220 */ /* 0x080fe40000410000 */
[-C--:B------:R-:W-:Y:S02]  /*18530*/  FMUL.FTZ R238, R14, R0.reuse ;  /* 0x000000000eee7220 */ /* 0x080fe40000410000 */
[C---:B------:R-:W-:Y:S01]  /*18540*/  HMMA.16816.F32.BF16 R152, R20.reuse, R172, R152 ;  /* 0x000000ac1498723c */ /* 0x040fe20000041898 */
[-C--:B------:R-:W-:Y:S02]  /*18550*/  FMUL.FTZ R180, R15, R0.reuse ;  /* 0x000000000fb47220 */ /* 0x080fe40000410000 */
[----:B------:R-:W4:Y:S05]  /*18560*/  LDSM.16.M88.4 R12, [R223+0xa800] ;  /* 0x00a80000df0c783b */ /* 0x000f2a0000000200 */
[----:B------:R-:W-:Y:S01]  /*18570*/  HMMA.16816.F32.BF16 R148, R20, R174, R148 ;  /* 0x000000ae1494723c */ /* 0x000fe20000041894 */
[-C--:B------:R-:W-:Y:S01]  /*18580*/  FMUL.FTZ R24, R24, R0.reuse ;  /* 0x0000000018187220 */ /* 0x080fe20000410000 */
[----:B------:R-:W-:Y:S06]  /*18590*/  LDSM.16.M88.4 R172, [R207+0x5000] ;  /* 0x00500000cfac783b */ /* 0x000fec0000000200 */
[C---:B--2---:R-:W-:Y:S08]  /*185a0*/  HMMA.16816.F32.BF16 R60, R32.reuse, R28, R60 ;  /* 0x0000001c203c723c */ /* 0x044ff0000004183c */
[----:B------:R-:W-:Y:S01]  /*185b0*/  HMMA.16816.F32.BF16 R56, R32, R30, R56 ;  /* 0x0000001e2038723c */ /* 0x000fe20000041838 */
[----:B------:R-:W-:-:S02]  /*185c0*/  FMUL.FTZ R25, R25, R0 ;  /* 0x0000000019197220 */ /* 0x000fc40000410000 */
[----:B------:R-:W-:-:S05]  /*185d0*/  FMUL.FTZ R26, R26, R0 ;  /* 0x000000001a1a7220 */ /* 0x000fca0000410000 */
[----:B---3--:R-:W-:Y:S01]  /*185e0*/  HMMA.16816.F32.BF16 R144, R20, R4, R144 ;  /* 0x000000041490723c */ /* 0x008fe20000041890 */
[----:B------:R-:W-:-:S07]  /*185f0*/  FMUL.FTZ R27, R27, R0 ;  /* 0x000000001b1b7220 */ /* 0x000fce0000410000 */
[----:B------:R-:W-:Y:S01]  /*18600*/  HMMA.16816.F32.BF16 R156, R20, R6, R156 ;  /* 0x00000006149c723c */ /* 0x000fe2000004189c */
[----:B------:R-:W2:Y:S01]  /*18610*/  LDSM.16.M88.4 R4, [R207+0x5800] ;  /* 0x00580000cf04783b */ /* 0x000ea20000000200 */
[----:B------:R-:W-:Y:S03]  /*18620*/  MUFU.TANH R181, R24 ;  /* 0x0000001800b57308 */ /* 0x000fe60000002400 */
[----:B------:R-:W-:Y:S03]  /*18630*/  LDSM.16.M88.4 R28, [R218+0xa000] ;  /* 0x00a00000da1c783b */ /* 0x000fe60000000200 */
[C---:B------:R-:W-:Y:S02]  /*18640*/  HMMA.16816.F32.BF16 R52, R164.reuse, R160, R52 ;  /* 0x000000a0a434723c */ /* 0x040fe40000041834 */
[----:B------:R-:W-:Y:S06]  /*18650*/  MUFU.TANH R160, R25 ;  /* 0x0000001900a07308 */ /* 0x000fec0000002400 */
[----:B------:R-:W-:Y:S02]  /*18660*/  HMMA.16816.F32.BF16 R48, R164, R162, R48 ;  /* 0x000000a2a430723c */ /* 0x000fe40000041830 */
[----:B------:R-:W-:Y:S08]  /*18670*/  MUFU.TANH R161, R26 ;  /* 0x0000001a00a17308 */ /* 0x000ff00000002400 */
[----:B------:R3:W-:Y:S01]  /*18680*/  MUFU.TANH R162, R27 ;  /* 0x0000001b00a27308 */ /* 0x0007e20000002400 */
[C---:B------:R-:W-:Y:S08]  /*18690*/  HMMA.16816.F32.BF16 R152, R8.reuse, R140, R152 ;  /* 0x0000008c0898723c */ /* 0x040ff00000041898 */
[----:B------:R-:W-:Y:S01]  /*186a0*/  HMMA.16816.F32.BF16 R148, R8, R142, R148 ;  /* 0x0000008e0894723c */ /* 0x000fe20000041894 */
[----:B------:R-:W-:Y:S04]  /*186b0*/  LDSM.16.M88.4 R140, [R201] ;  /* 0x00000000c98c783b */ /* 0x000fe80000000200 */
[----:B---3--:R-:W3:Y:S03]  /*186c0*/  LDSM.16.M88.4 R24, [R202] ;  /* 0x00000000ca18783b */ /* 0x008ee60000000200 */
[C---:B-1----:R-:W-:Y:S08]  /*186d0*/  HMMA.16816.F32.BF16 R60, R20.reuse, R16, R60 ;  /* 0x00000010143c723c */ /* 0x042ff0000004183c */
[----:B------:R-:W-:Y:S01]  /*186e0*/  HMMA.16816.F32.BF16 R56, R20, R18, R56 ;  /* 0x000000121438723c */ /* 0x000fe20000041838 */
[----:B------:R-:W-:Y:S07]  /*186f0*/  LDSM.16.M88.4 R16, [R223+0xb000] ;  /* 0x00b00000df10783b */ /* 0x000fee0000000200 */
[----:B----4-:R-:W-:Y:S08]  /*18700*/  HMMA.16816.F32.BF16 R44, R164, R12, R44 ;  /* 0x0000000ca42c723c */ /* 0x010ff0000004182c */
[C---:B--2---:R-:W-:Y:S08]  /*18710*/  HMMA.16816.F32.BF16 R60, R8.reuse, R4, R60 ;  /* 0x00000004083c723c */ /* 0x044ff0000004183c */
[----:B------:R-:W-:Y:S01]  /*18720*/  HMMA.16816.F32.BF16 R56, R8, R6, R56 ;  /* 0x000000060838723c */ /* 0x000fe20000041838 */
[----:B------:R-:W1:Y:S07]  /*18730*/  LDSM.16.M88.4 R4, [R218+0xa800] ;  /* 0x00a80000da04783b */ /* 0x000e6e0000000200 */
[C---:B---3--:R-:W-:Y:S08]  /*18740*/  HMMA.16816.F32.BF16 R52, R32.reuse, R24, R52 ;  /* 0x000000182034723c */ /* 0x048ff00000041834 */
[C---:B------:R-:W-:Y:S01]  /*18750*/  HMMA.16816.F32.BF16 R48, R32.reuse, R26, R48 ;  /* 0x0000001a2030723c */ /* 0x040fe20000041830 */
[----:B------:R-:W-:Y:S07]  /*18760*/  LDSM.16.M88.4 R24, [R223+0xb800] ;  /* 0x00b80000df18783b */ /* 0x000fee0000000200 */
[----:B------:R-:W-:Y:S08]  /*18770*/  HMMA.16816.F32.BF16 R44, R32, R140, R44 ;  /* 0x0000008c202c723c */ /* 0x000ff0000004182c */
[----:B------:R-:W-:Y:S01]  /*18780*/  HMMA.16816.F32.BF16 R40, R164, R14, R40 ;  /* 0x0000000ea428723c */ /* 0x000fe20000041828 */
[----:B------:R-:W2:Y:S07]  /*18790*/  LDSM.16.M88.4 R12, [R207+0x6000] ;  /* 0x00600000cf0c783b */ /* 0x000eae0000000200 */
[C---:B------:R-:W-:Y:S08]  /*187a0*/  HMMA.16816.F32.BF16 R52, R20.reuse, R28, R52 ;  /* 0x0000001c1434723c */ /* 0x040ff00000041834 */
[C---:B------:R-:W-:Y:S01]  /*187b0*/  HMMA.16816.F32.BF16 R48, R20.reuse, R30, R48 ;  /* 0x0000001e1430723c */ /* 0x040fe20000041830 */
[----:B------:R-:W3:Y:S07]  /*187c0*/  LDSM.16.M88.4 R28, [R200] ;  /* 0x00000000c81c783b */ /* 0x000eee0000000200 */
[----:B-1----:R-:W-:Y:S01]  /*187d0*/  HMMA.16816.F32.BF16 R44, R20, R4, R44 ;  /* 0x00000004142c723c */ /* 0x002fe2000004182c */
[----:B------:R-:W1:Y:S07]  /*187e0*/  S2R R4, SR_TID.X ;  /* 0x0000000000047919 */ /* 0x000e6e0000002100 */
[C---:B------:R-:W-:Y:S08]  /*187f0*/  HMMA.16816.F32.BF16 R36, R164.reuse, R16, R36 ;  /* 0x00000010a424723c */ /* 0x040ff00000041824 */
[----:B------:R-:W-:Y:S01]  /*18800*/  HMMA.16816.F32.BF16 R176, R164, R18, R176 ;  /* 0x00000012a4b0723c */ /* 0x000fe200000418b0 */
[----:B------:R-:W4:Y:S07]  /*18810*/  LDSM.16.M88.4 R16, [R207+0x6800] ;  /* 0x00680000cf10783b */ /* 0x000f2e0000000200 */
[----:B------:R-:W-:Y:S01]  /*18820*/  HMMA.16816.F32.BF16 R40, R32, R142, R40 ;  /* 0x0000008e2028723c */ /* 0x000fe20000041828 */
[----:B-1----:R-:W-:-:S05]  /*18830*/  IMAD.SHL.U32 R4, R4, 0x2, RZ ;  /* 0x0000000204047824 */ /* 0x002fca00078e00ff */
[----:B------:R-:W-:Y:S02]  /*18840*/  LOP3.LUT R5, R4, 0x6, RZ, 0xc0, !PT ;  /* 0x0000000604057812 */ /* 0x000fe400078ec0ff */
[C---:B--2---:R-:W-:Y:S08]  /*18850*/  HMMA.16816.F32.BF16 R52, R8.reuse, R12, R52 ;  /* 0x0000000c0834723c */ /* 0x044ff00000041834 */
[----:B------:R-:W-:Y:S01]  /*18860*/  HMMA.16816.F32.BF16 R48, R8, R14, R48 ;  /* 0x0000000e0830723c */ /* 0x000fe20000041830 */
[----:B------:R-:W1:Y:S07]  /*18870*/  LDSM.16.M88.4 R12, [R218+0xb000] ;  /* 0x00b00000da0c783b */ /* 0x000e6e0000000200 */
[----:B---3--:R-:W-:Y:S07]  /*18880*/  HMMA.16816.F32.BF16 R36, R32, R28, R36 ;  /* 0x0000001c2024723c */ /* 0x008fee0000041824 */
[----:B------:R-:W-:-:S05]  /*18890*/  IMAD R28, R234, 0x80, R5 ;  /* 0x00000080ea1c7824 */ /* 0x000fca00078e0205 */
[----:B------:R-:W-:Y:S01]  /*188a0*/  IADD3 R4, R28, 0x1, RZ ;  /* 0x000000011c047810 */ /* 0x000fe20007ffe0ff */
[----:B------:R-:W-:Y:S03]  /*188b0*/  HMMA.16816.F32.BF16 R40, R20, R6, R40 ;  /* 0x000000061428723c */ /* 0x000fe60000041828 */
[C---:B------:R-:W-:Y:S02]  /*188c0*/  ISETP.GE.AND P5, PT, R4.reuse, R2, PT ;  /* 0x000000020400720c */ /* 0x040fe40003fa6270 */
[----:B------:R-:W-:Y:S02]  /*188d0*/  ISETP.GE.AND P2, PT, R4, R133, PT ;  /* 0x000000850400720c */ /* 0x000fe40003f46270 */
[----:B------:R-:W2:Y:S01]  /*188e0*/  LDSM.16.M88.4 R4, [R139] ;  /* 0x000000008b04783b */ /* 0x000ea20000000200 */
[----:B------:R-:W-:Y:S01]  /*188f0*/  HMMA.16816.F32.BF16 R168, R184, R182, R168 ;  /* 0x000000b6b8a8723c */ /* 0x000fe200000418a8 */
[----:B------:R-:W3:Y:S07]  /*18900*/  MUFU.TANH R137, R137 ;  /* 0x0000008900897308 */ /* 0x000eee0000002400 */
[C---:B------:R-:W-:Y:S01]  /*18910*/  HMMA.16816.F32.BF16 R144, R8.reuse, R172, R144 ;  /* 0x000000ac0890723c */ /* 0x040fe20000041890 */
[----:B------:R-:W5:Y:S07]  /*18920*/  MUFU.TANH R180, R180 ;  /* 0x000000b400b47308 */ /* 0x000f6e0000002400 */
[----:B----4-:R-:W-:Y:S01]  /*18930*/  HMMA.16816.F32.BF16 R44, R8, R16, R44 ;  /* 0x00000010082c723c */ /* 0x010fe2000004182c */
[----:B------:R-:W-:-:S02]  /*18940*/  FMUL.FTZ R249, R153, R0 ;  /* 0x0000000099f97220 */ /* 0x000fc40000410000 */
[-C--:B------:R-:W-:Y:S02]  /*18950*/  FMUL.FTZ R152, R152, R0.reuse ;  /* 0x0000000098987220 */ /* 0x080fe40000410000 */
[-C--:B------:R-:W-:Y:S02]  /*18960*/  FMUL.FTZ R153, R154, R0.reuse ;  /* 0x000000009a997220 */ /* 0x080fe40000410000 */
[----:B------:R-:W-:Y:S01]  /*18970*/  IADD3 R16, R28, 0x9, RZ ;  /* 0x000000091c107810 */ /* 0x000fe20007ffe0ff */
[----:B------:R-:W-:Y:S01]  /*18980*/  HMMA.16816.F32.BF16 R192, R164, R24, R192 ;  /* 0x00000018a4c0723c */ /* 0x000fe200000418c0 */
[----:B------:R-:W-:Y:S01]  /*18990*/  FMUL.FTZ R248, R148, R0 ;  /* 0x0000000094f87220 */ /* 0x000fe20000410000 */
[----:B------:R-:W-:Y:S02]  /*189a0*/  IADD3 R17, R28, 0x8, RZ ;  /* 0x000000081c117810 */ /* 0x000fe40007ffe0ff */
[C---:B------:R-:W-:Y:S02]  /*189b0*/  ISETP.GE.AND P6, PT, R16.reuse, R2, PT ;  /* 0x000000021000720c */ /* 0x040fe40003fc6270 */
[----:B------:R-:W-:Y:S01]  /*189c0*/  ISETP.GE.AND P3, PT, R16, R133, PT ;  /* 0x000000851000720c */ /* 0x000fe20003f66270 */
[----:B------:R-:W-:Y:S01]  /*189d0*/  MUFU.TANH R152, R152 ;  /* 0x0000009800987308 */ /* 0x000fe20000002400 */
[----:B------:R-:W-:Y:S01]  /*189e0*/  IADD3 R16, R28, 0x10, RZ ;  /* 0x000000101c107810 */ /* 0x000fe20007ffe0ff */
[----:B------:R-:W-:-:S02]  /*189f0*/  FMUL.FTZ R148, R150, R0 ;  /* 0x0000000096947220 */ /* 0x000fc40000410000 */
[-C--:B------:R-:W-:Y:S02]  /*18a00*/  FMUL.FTZ R149, R149, R0.reuse ;  /* 0x0000000095957220 */ /* 0x080fe40000410000 */
[-C--:B------:R-:W-:Y:S02]  /*18a10*/  FMUL.FTZ R151, R151, R0.reuse ;  /* 0x0000000097977220 */ /* 0x080fe40000410000 */
[----:B------:R-:W-:Y:S01]  /*18a20*/  MUFU.TANH R153, R153 ;  /* 0x0000009900997308 */ /* 0x000fe20000002400 */
[-C--:B------:R-:W-:Y:S01]  /*18a30*/  FMUL.FTZ R191, R50, R0.reuse ;  /* 0x0000000032bf7220 */ /* 0x080fe20000410000 */
[----:B---3--:R-:W-:Y:S01]  /*18a40*/  FSEL R29, R137, -INF , !P5 ;  /* 0xff800000891d7808 */ /* 0x008fe20006800000 */
[----:B------:R-:W-:Y:S01]  /*18a50*/  HMMA.16816.F32.BF16 R168, R164, R26, R168 ;  /* 0x0000001aa4a8723c */ /* 0x000fe200000418a8 */
[----:B-----5:R-:W-:Y:S01]  /*18a60*/  FSEL R50, R180, -INF , !P2 ;  /* 0xff800000b4327808 */ /* 0x020fe20005000000 */
[----:B------:R-:W-:Y:S01]  /*18a70*/  FMUL.FTZ R240, R145, R0 ;  /* 0x0000000091f07220 */ /* 0x000fe20000410000 */
[C---:B------:R-:W-:Y:S01]  /*18a80*/  ISETP.GE.AND P4, PT, R17.reuse, R2, PT ;  /* 0x000000021100720c */ /* 0x040fe20003f86270 */
[----:B------:R-:W-:Y:S01]  /*18a90*/  FMUL.FTZ R54, R54, R0 ;  /* 0x0000000036367220 */ /* 0x000fe20000410000 */
[-C--:B------:R-:W-:Y:S01]  /*18aa0*/  ISETP.GE.AND P1, PT, R17, R133.reuse, PT ;  /* 0x000000851100720c */ /* 0x080fe20003f26270 */
[----:B------:R-:W-:Y:S01]  /*18ab0*/  MUFU.TANH R246, R149 ;  /* 0x0000009500f67308 */ /* 0x000fe20000002400 */
[C---:B------:R-:W-:Y:S01]  /*18ac0*/  ISETP.GE.AND P5, PT, R16.reuse, R2, PT ;  /* 0x000000021000720c */ /* 0x040fe20003fa6270 */
[----:B------:R-:W-:Y:S01]  /*18ad0*/  HMMA.16816.F32.BF16 R40, R8, R18, R40 ;  /* 0x000000120828723c */ /* 0x000fe20000041828 */
[----:B------:R-:W-:Y:S01]  /*18ae0*/  ISETP.GE.AND P2, PT, R16, R133, PT ;  /* 0x000000851000720c */ /* 0x000fe20003f46270 */
[-C--:B------:R-:W-:Y:S01]  /*18af0*/  FMUL.FTZ R52, R52, R0.reuse ;  /* 0x0000000034347220 */ /* 0x080fe20000410000 */
[----:B------:R-:W3:Y:S01]  /*18b00*/  LDSM.16.M88.4 R16, [R218+0xb800] ;  /* 0x00b80000da10783b */ /* 0x000ee20000000200 */
[----:B------:R-:W-:-:S02]  /*18b10*/  FMUL.FTZ R147, R147, R0 ;  /* 0x0000000093937220 */ /* 0x000fc40000410000 */
[----:B------:R-:W-:Y:S02]  /*18b20*/  MUFU.TANH R244, R151 ;  /* 0x0000009700f47308 */ /* 0x000fe40000002400 */
[----:B------:R-:W-:Y:S01]  /*18b30*/  HMMA.16816.F32.BF16 R176, R32, R30, R176 ;  /* 0x0000001e20b0723c */ /* 0x000fe200000418b0 */
[-C--:B------:R-:W-:Y:S01]  /*18b40*/  FMUL.FTZ R56, R56, R0.reuse ;  /* 0x0000000038387220 */ /* 0x080fe20000410000 */
[----:B------:R-:W4:Y:S04]  /*18b50*/  LDSM.16.M88.4 R24, [R207+0x7000] ;  /* 0x00700000cf18783b */ /* 0x000f280000000200 */
[----:B------:R-:W5:Y:S02]  /*18b60*/  MUFU.TANH R248, R248 ;  /* 0x000000f800f87308 */ /* 0x000f640000002400 */
[----:B-1----:R-:W-:Y:S01]  /*18b70*/  HMMA.16816.F32.BF16 R36, R20, R12, R36 ;  /* 0x0000000c1424723c */ /* 0x002fe20000041824 */
[----:B------:R-:W-:-:S05]  /*18b80*/  FMUL.FTZ R49, R49, R0 ;  /* 0x0000000031317220 */ /* 0x000fca0000410000 */
[----:B------:R-:W1:Y:S01]  /*18b90*/  MUFU.TANH R148, R148 ;  /* 0x0000009400947308 */ /* 0x000e620000002400 */
[----:B------:R-:W-:Y:S01]  /*18ba0*/  IADD3 R12, R28, 0x18, RZ ;  /* 0x000000181c0c7810 */ /* 0x000fe20007ffe0ff */
[----:B------:R-:W-:Y:S06]  /*18bb0*/  HMMA.16816.F32.BF16 R156, R8, R174, R156 ;  /* 0x000000ae089c723c */ /* 0x000fec000004189c */
[----:B------:R1:W-:Y:S01]  /*18bc0*/  MUFU.TANH R189, R54 ;  /* 0x0000003600bd7308 */ /* 0x0003e20000002400 */
[----:B------:R-:W-:-:S07]  /*18bd0*/  FMUL.FTZ R57, R57, R0 ;  /* 0x0000000039397220 */ /* 0x000fce0000410000 */
[----:B------:R2:W-:Y:S01]  /*18be0*/  MUFU.TANH R187, R52 ;  /* 0x0000003400bb7308 */ /* 0x0005e20000002400 */
[----:B-1----:R-:W-:-:S07]  /*18bf0*/  FMUL.FTZ R54, R44, R0 ;  /* 0x000000002c367220 */ /* 0x002fce0000410000 */
[----:B------:R-:W1:Y:S01]  /*18c00*/  MUFU.TANH R240, R240 ;  /* 0x000000f000f07308 */ /* 0x000e620000002400 */
[----:B------:R-:W-:Y:S02]  /*18c10*/  FSEL R44, R160, -INF , !P6 ;  /* 0xff800000a02c7808 */ /* 0x000fe40007000000 */
[----:B------:R-:W-:Y:S02]  /*18c20*/  ISETP.GE.AND P6, PT, R12, R2, PT ;  /* 0x000000020c00720c */ /* 0x000fe40003fc6270 */
[----:B--2---:R-:W-:-:S03]  /*18c30*/  FSEL R52, R162, -INF , !P3 ;  /* 0xff800000a2347808 */ /* 0x004fc60005800000 */
[----:B------:R-:W2:Y:S01]  /*18c40*/  MUFU.TANH R242, R147 ;  /* 0x0000009300f27308 */ /* 0x000ea20000002400 */
[----:B------:R-:W-:Y:S02]  /*18c50*/  ISETP.GE.AND P3, PT, R12, R133, PT ;  /* 0x000000850c00720c */ /* 0x000fe40003f66270 */
[C---:B------:R-:W-:Y:S01]  /*18c60*/  IADD3 R12, R28.reuse, 0x19, RZ ;  /* 0x000000191c0c7810 */ /* 0x040fe20007ffe0ff */
[----:B------:R-:W-:Y:S04]  /*18c70*/  HMMA.16816.F32.BF16 R192, R32, R4, R192 ;  /* 0x0000000420c0723c */ /* 0x000fe800000418c0 */
[----:B------:R1:W-:Y:S01]  /*18c80*/  MUFU.TANH R175, R56 ;  /* 0x0000003800af7308 */ /* 0x0003e20000002400 */
[----:B------:R-:W-:Y:S02]  /*18c90*/  FMUL.FTZ R53, R53, R0 ;  /* 0x0000000035357220 */ /* 0x000fe40000410000 */
[----:B------:R-:W-:-:S05]  /*18ca0*/  IADD3 R4, R28, 0x21, RZ ;  /* 0x000000211c047810 */ /* 0x000fca0007ffe0ff */
[----:B------:R2:W-:Y:S01]  /*18cb0*/  MUFU.TANH R185, R49 ;  /* 0x0000003100b97308 */ /* 0x0005e20000002400 */
[----:B-----5:R-:W-:Y:S02]  /*18cc0*/  FSEL R248, R248, -INF , !P6 ;  /* 0xff800000f8f87808 */ /* 0x020fe40007000000 */
[----:B-1----:R-:W-:Y:S02]  /*18cd0*/  FSEL R56, R152, -INF , !P5 ;  /* 0xff80000098387808 */ /* 0x002fe40006800000 */
[----:B------:R-:W-:-:S03]  /*18ce0*/  ISETP.GE.AND P5, PT, R12, R2, PT ;  /* 0x000000020c00720c */ /* 0x000fc60003fa6270 */
[----:B------:R1:W-:Y:S01]  /*18cf0*/  MUFU.TANH R182, R57 ;  /* 0x0000003900b67308 */ /* 0x0003e20000002400 */
[----:B--2---:R-:W-:Y:S02]  /*18d00*/  FSEL R49, R153, -INF , !P2 ;  /* 0xff80000099317808 */ /* 0x004fe40005000000 */
[----:B------:R-:W-:Y:S02]  /*18d10*/  ISETP.GE.AND P2, PT, R12, R133, PT ;  /* 0x000000850c00720c */ /* 0x000fe40003f46270 */
[----:B------:R-:W-:Y:S02]  /*18d20*/  IADD3 R12, R28, 0x28, RZ ;  /* 0x000000281c0c7810 */ /* 0x000fe40007ffe0ff */
[----:B------:R-:W-:Y:S02]  /*18d30*/  FSEL R246, R246, -INF , !P5 ;  /* 0xff800000f6f67808 */ /* 0x000fe40006800000 */
[----:B------:R-:W-:Y:S02]  /*18d40*/  FSEL R244, R244, -INF , !P2 ;  /* 0xff800000f4f47808 */ /* 0x000fe40005000000 */
[----:B------:R-:W-:-:S02]  /*18d50*/  ISETP.GE.AND P5, PT, R12, R2, PT ;  /* 0x000000020c00720c */ /* 0x000fc40003fa6270 */
[----:B-1----:R-:W-:Y:S02]  /*18d60*/  FSEL R57, R148, -INF , !P3 ;  /* 0xff80000094397808 */ /* 0x002fe40005800000 */
[-C--:B------:R-:W-:Y:S02]  /*18d70*/  ISETP.GE.AND P2, PT, R12, R133.reuse, PT ;  /* 0x000000850c00720c */ /* 0x080fe40003f46270 */
[----:B------:R-:W-:Y:S02]  /*18d80*/  IADD3 R13, R28, 0x11, RZ ;  /* 0x000000111c0d7810 */ /* 0x000fe40007ffe0ff */
[C---:B------:R-:W-:Y:S02]  /*18d90*/  ISETP.GE.AND P6, PT, R4.reuse, R2, PT ;  /* 0x000000020400720c */ /* 0x040fe40003fc6270 */
[----:B------:R-:W-:Y:S02]  /*18da0*/  ISETP.GE.AND P3, PT, R4, R133, PT ;  /* 0x000000850400720c */ /* 0x000fe40003f66270 */
[----:B------:R-:W-:Y:S01]  /*18db0*/  IADD3 R12, R28, 0x30, RZ ;  /* 0x000000301c0c7810 */ /* 0x000fe20007ffe0ff */
[----:B------:R1:W-:Y:S01]  /*18dc0*/  MUFU.TANH R188, R53 ;  /* 0x0000003500bc7308 */ /* 0x0003e20000002400 */
[----:B------:R-:W-:Y:S01]  /*18dd0*/  FMUL.FTZ R184, R51, R0 ;  /* 0x0000000033b87220 */ /* 0x000fe20000410000 */
[----:B------:R-:W-:Y:S01]  /*18de0*/  FSEL R51, R181, -INF , !P4 ;  /* 0xff800000b5337808 */ /* 0x000fe20006000000 */
[----:B------:R-:W-:Y:S01]  /*18df0*/  HMMA.16816.F32.BF16 R176, R20, R14, R176 ;  /* 0x0000000e14b0723c */ /* 0x000fe200000418b0 */
[----:B------:R-:W-:-:S02]  /*18e00*/  FSEL R240, R240, -INF , !P6 ;  /* 0xff800000f0f07808 */ /* 0x000fc40007000000 */
[----:B------:R-:W-:Y:S02]  /*18e10*/  FSEL R242, R242, -INF , !P3 ;  /* 0xff800000f2f27808 */ /* 0x000fe40005800000 */
[-C--:B------:R-:W-:Y:S02]  /*18e20*/  ISETP.GE.AND P4, PT, R13, R2.reuse, PT ;  /* 0x000000020d00720c */ /* 0x080fe40003f86270 */
[C---:B------:R-:W-:Y:S01]  /*18e30*/  ISETP.GE.AND P6, PT, R12.reuse, R2, PT ;  /* 0x000000020c00720c */ /* 0x040fe20003fc6270 */
[----:B------:R-:W-:Y:S01]  /*18e40*/  HMMA.16816.F32.BF16 R168, R32, R6, R168 ;  /* 0x0000000620a8723c */ /* 0x000fe200000418a8 */
[-C--:B------:R-:W-:Y:S01]  /*18e50*/  ISETP.GE.AND P3, PT, R12, R133.reuse, PT ;  /* 0x000000850c00720c */ /* 0x080fe20003f66270 */
[----:B-1----:R-:W-:Y:S01]  /*18e60*/  FMUL.FTZ R53, R45, R0 ;  /* 0x000000002d357220 */ /* 0x002fe20000410000 */
[----:B------:R-:W-:Y:S02]  /*18e70*/  FSEL R45, R161, -INF , !P1 ;  /* 0xff800000a12d7808 */ /* 0x000fe40004800000 */
[----:B------:R-:W-:-:S02]  /*18e80*/  ISETP.GE.AND P1, PT, R13, R133, PT ;  /* 0x000000850d00720c */ /* 0x000fc40003f26270 */
[----:B------:R-:W1:Y:S01]  /*18e90*/  LDSM.16.M88.4 R12, [R207+0x7800] ;  /* 0x00780000cf0c783b */ /* 0x000e620000000200 */
[-C--:B------:R-:W-:Y:S01]  /*18ea0*/  FMUL.FTZ R154, R155, R0.reuse ;  /* 0x000000009b9a7220 */ /* 0x080fe20000410000 */
[----:B---3--:R-:W-:Y:S01]  /*18eb0*/  HMMA.16816.F32.BF16 R192, R20, R16, R192 ;  /* 0x0000001014c0723c */ /* 0x008fe200000418c0 */
[-C--:B------:R-:W-:Y:S01]  /*18ec0*/  FMUL.FTZ R144, R144, R0.reuse ;  /* 0x0000000090907220 */ /* 0x080fe20000410000 */
[----:B------:R-:W2:Y:S01]  /*18ed0*/  MUFU.TANH R249, R249 ;  /* 0x000000f900f97308 */ /* 0x000ea20000002400 */
[-C--:B------:R-:W-:Y:S02]  /*18ee0*/  FMUL.FTZ R145, R146, R0.reuse ;  /* 0x0000000092917220 */ /* 0x080fe40000410000 */
[-C--:B------:R-:W-:Y:S02]  /*18ef0*/  FMUL.FTZ R156, R156, R0.reuse ;  /* 0x000000009c9c7220 */ /* 0x080fe40000410000 */
[-C--:B------:R-:W-:Y:S02]  /*18f00*/  FMUL.FTZ R158, R158, R0.reuse ;  /* 0x000000009e9e7220 */ /* 0x080fe40000410000 */
[-C--:B------:R-:W-:Y:S01]  /*18f10*/  FMUL.FTZ R147, R159, R0.reuse ;  /* 0x000000009f937220 */ /* 0x080fe20000410000 */
[----:B------:R-:W-:Y:S01]  /*18f20*/  MUFU.TANH R154, R154 ;  /* 0x0000009a009a7308 */ /* 0x000fe20000002400 */
[----:B------:R-:W-:-:S04]  /*18f30*/  FMUL.FTZ R146, R157, R0 ;  /* 0x000000009d927220 */ /* 0x000fc80000410000 */
[----:B------:R-:W-:Y:S01]  /*18f40*/  HMMA.16816.F32.BF16 R168, R20, R18, R168 ;  /* 0x0000001214a8723c */ /* 0x000fe200000418a8 */
[-C--:B------:R-:W-:Y:S02]  /*18f50*/  FMUL.FTZ R60, R60, R0.reuse ;  /* 0x000000003c3c7220 */ /* 0x080fe40000410000 */
[-C--:B------:R-:W-:Y:S02]  /*18f60*/  FMUL.FTZ R62, R62, R0.reuse ;  /* 0x000000003e3e7220 */ /* 0x080fe40000410000 */
[-C--:B------:R-:W-:Y:S01]  /*18f70*/  FMUL.FTZ R61, R61, R0.reuse ;  /* 0x000000003d3d7220 */ /* 0x080fe20000410000 */
[----:B------:R-:W3:Y:S01]  /*18f80*/  MUFU.TANH R144, R144 ;  /* 0x0000009000907308 */ /* 0x000ee20000002400 */
[-C--:B------:R-:W-:Y:S02]  /*18f90*/  FMUL.FTZ R63, R63, R0.reuse ;  /* 0x000000003f3f7220 */ /* 0x080fe40000410000 */
[-C--:B------:R-:W-:Y:S02]  /*18fa0*/  FMUL.FTZ R59, R59, R0.reuse ;  /* 0x000000003b3b7220 */ /* 0x080fe40000410000 */
[-C--:B------:R-:W-:Y:S01]  /*18fb0*/  FMUL.FTZ R48, R48, R0.reuse ;  /* 0x0000000030307220 */ /* 0x080fe20000410000 */
[----:B------:R-:W-:Y:S01]  /*18fc0*/  IADD3 R5, R28, 0x20, RZ ;  /* 0x000000201c057810 */ /* 0x000fe20007ffe0ff */
[-C--:B------:R-:W-:Y:S01]  /*18fd0*/  FMUL.FTZ R58, R58, R0.reuse ;  /* 0x000000003a3a7220 */ /* 0x080fe20000410000 */
[----:B------:R-:W-:Y:S01]  /*18fe0*/  MUFU.TANH R145, R145 ;  /* 0x0000009100917308 */ /* 0x000fe20000002400 */
[----:B----4-:R-:W-:Y:S01]  /*18ff0*/  HMMA.16816.F32.BF16 R36, R8, R24, R36 ;  /* 0x000000180824723c */ /* 0x010fe20000041824 */
[----:B------:R-:W-:-:S07]  /*19000*/  FMUL.FTZ R55, R55, R0 ;  /* 0x0000000037377220 */ /* 0x000fce0000410000 */
[----:B------:R-:W-:Y:S01]  /*19010*/  HMMA.16816.F32.BF16 R176, R8, R26, R176 ;  /* 0x0000001a08b0723c */ /* 0x000fe200000418b0 */
[----:B------:R-:W4:Y:S01]  /*19020*/  MUFU.TANH R241, R156 ;  /* 0x0000009c00f17308 */ /* 0x000f220000002400 */
[----:B------:R-:W-:Y:S01]  /*19030*/  IADD3 R6, R28, 0x48, RZ ;  /* 0x000000481c067810 */ /* 0x000fe20007ffe0ff */
[----:B------:R-:W-:Y:S01]  /*19040*/  FMUL.FTZ R46, R46, R0 ;  /* 0x000000002e2e7220 */ /* 0x000fe20000410000 */
[----:B------:R-:W-:-:S05]  /*19050*/  IADD3 R7, R28, 0x41, RZ ;  /* 0x000000411c077810 */ /* 0x000fca0007ffe0ff */
[----:B------:R-:W-:Y:S01]  /*19060*/  MUFU.TANH R191, R191 ;  /* 0x000000bf00bf7308 */ /* 0x000fe20000002400 */
[----:B------:R-:W-:Y:S01]  /*19070*/  FMUL.FTZ R47, R47, R0 ;  /* 0x000000002f2f7220 */ /* 0x000fe20000410000 */
[----:B------:R-:W-:-:S06]  /*19080*/  DEPBAR.LE SB0, 0x0 ;  /* 0x000080000000791a */ /* 0x000fcc0000000000 */
[----:B------:R-:W5:Y:S01]  /*19090*/  MUFU.TANH R243, R158 ;  /* 0x0000009e00f37308 */ /* 0x000f620000002400 */
[----:B--2---:R-:W-:-:S07]  /*190a0*/  FSEL R249, R249, -INF , !P4 ;  /* 0xff800000f9f97808 */ /* 0x004fce0006000000 */
[----:B------:R-:W2:Y:S01]  /*190b0*/  MUFU.TANH R146, R146 ;  /* 0x0000009200927308 */ /* 0x000ea20000002400 */
[----:B------:R-:W-:-:S07]  /*190c0*/  ISETP.GE.AND P4, PT, R5, R2, PT ;  /* 0x000000020500720c */ /* 0x000fce0003f86270 */
[----:B------:R-:W1:Y:S08]  /*190d0*/  MUFU.TANH R147, R147 ;  /* 0x0000009300937308 */ /* 0x000e700000002400 */
[----:B------:R-:W1:Y:S08]  /*190e0*/  MUFU.TANH R173, R60 ;  /* 0x0000003c00ad7308 */ /* 0x000e700000002400 */
[----:B------:R-:W1:Y:S01]  /*190f0*/  MUFU.TANH R197, R62 ;  /* 0x0000003e00c57308 */ /* 0x000e620000002400 */
[----:B------:R-:W-:-:S07]  /*19100*/  IADD3 R24, R28, 0x31, RZ ;  /* 0x000000311c187810 */ /* 0x000fce0007ffe0ff */
[----:B------:R-:W1:Y:S01]  /*19110*/  MUFU.TANH R174, R61 ;  /* 0x0000003d00ae7308 */ /* 0x000e620000002400 */
[----:B---3--:R-:W-:-:S07]  /*19120*/  FSEL R157, R144, -INF , !P4 ;  /* 0xff800000909d7808 */ /* 0x008fce0006000000 */
[----:B------:R-:W3:Y:S01]  /*19130*/  MUFU.TANH R196, R63 ;  /* 0x0000003f00c47308 */ /* 0x000ee20000002400 */
[----:B----4-:R-:W-:-:S07]  /*19140*/  FSEL R241, R241, -INF , !P5 ;  /* 0xff800000f1f17808 */ /* 0x010fce0006800000 */
[----:B------:R-:W4:Y:S01]  /*19150*/  MUFU.TANH R183, R59 ;  /* 0x0000003b00b77308 */ /* 0x000f220000002400 */
[----:B-----5:R-:W-:-:S07]  /*19160*/  FSEL R243, R243, -INF , !P2 ;  /* 0xff800000f3f37808 */ /* 0x020fce0005000000 */
[----:B------:R5:W-:Y:S01]  /*19170*/  MUFU.TANH R186, R48 ;  /* 0x0000003000ba7308 */ /* 0x000be20000002400 */
[C---:B------:R-:W-:Y:S01]  /*19180*/  ISETP.GE.AND P5, PT, R24.reuse, R2, PT ;  /* 0x000000021800720c */ /* 0x040fe20003fa6270 */
[----:B-1----:R-:W-:Y:S01]  /*19190*/  HMMA.16816.F32.BF16 R192, R8, R12, R192 ;  /* 0x0000000c08c0723c */ /* 0x002fe200000418c0 */
[----:B------:R-:W-:Y:S02]  /*191a0*/  ISETP.GE.AND P2, PT, R24, R133, PT ;  /* 0x000000851800720c */ /* 0x000fe40003f46270 */
[----:B------:R-:W-:-:S03]  /*191b0*/  IADD3 R17, R28, 0x38, RZ ;  /* 0x000000381c117810 */ /* 0x000fc60007ffe0ff */
[----:B------:R-:W1:Y:S01]  /*191c0*/  MUFU.TANH R198, R58 ;  /* 0x0000003a00c67308 */ /* 0x000e620000002400 */
[----:B------:R-:W-:Y:S02]  /*191d0*/  IADD3 R24, R28, 0x39, RZ ;  /* 0x000000391c187810 */ /* 0x000fe40007ffe0ff */
[----:B-----5:R-:W-:Y:S02]  /*191e0*/  FSEL R48, R154, -INF , !P1 ;  /* 0xff8000009a307808 */ /* 0x020fe40004800000 */
[----:B------:R-:W-:Y:S02]  /*191f0*/  ISETP.GE.AND P1, PT, R5, R133, PT ;  /* 0x000000850500720c */ /* 0x000fe40003f26270 */
[----:B------:R-:W-:Y:S02]  /*19200*/  IADD3 R5, R28, 0x29, RZ ;  /* 0x000000291c057810 */ /* 0x000fe40007ffe0ff */
[----:B------:R-:W-:Y:S02]  /*19210*/  FSEL R156, R145, -INF , !P1 ;  /* 0xff800000919c7808 */ /* 0x000fe40004800000 */
[----:B------:R-:W-:-:S02]  /*19220*/  ISETP.GE.AND P4, PT, R5, R2, PT ;  /* 0x000000020500720c */ /* 0x000fc40003f86270 */
[----:B------:R-:W-:Y:S01]  /*19230*/  ISETP.GE.AND P1, PT, R5, R133, PT ;  /* 0x000000850500720c */ /* 0x000fe20003f26270 */
[----:B------:R-:W5:Y:S01]  /*19240*/  MUFU.TANH R190, R55 ;  /* 0x0000003700be7308 */ /* 0x000f620000002400 */
[----:B--2---:R-:W-:Y:S02]  /*19250*/  FSEL R158, R146, -INF , !P4 ;  /* 0xff800000929e7808 */ /* 0x004fe40006000000 */
[----:B------:R-:W-:Y:S02]  /*19260*/  FSEL R161, R147, -INF , !P1 ;  /* 0xff80000093a17808 */ /* 0x000fe40004800000 */
[----:B------:R-:W-:Y:S02]  /*19270*/  FSEL R173, R173, -INF , !P6 ;  /* 0xff800000adad7808 */ /* 0x000fe40007000000 */
[----:B------:R-:W-:Y:S02]  /*19280*/  FSEL R197, R197, -INF , !P3 ;  /* 0xff800000c5c57808 */ /* 0x000fe40005800000 */
[----:B------:R-:W-:-:S02]  /*19290*/  ISETP.GE.AND P4, PT, R17, R2, PT ;  /* 0x000000021100720c */ /* 0x000fc40003f86270 */
[-C--:B------:R-:W-:Y:S02]  /*192a0*/  ISETP.GE.AND P1, PT, R17, R133.reuse, PT ;  /* 0x000000851100720c */ /* 0x080fe40003f26270 */
[C---:B------:R-:W-:Y:S02]  /*192b0*/  ISETP.GE.AND P6, PT, R24.reuse, R2, PT ;  /* 0x000000021800720c */ /* 0x040fe40003fc6270 */
[----:B------:R-:W-:Y:S02]  /*192c0*/  ISETP.GE.AND P3, PT, R24, R133, PT ;  /* 0x000000851800720c */ /* 0x000fe40003f66270 */
[----:B------:R-:W-:Y:S01]  /*192d0*/  IADD3 R17, R28, 0x40, RZ ;  /* 0x000000401c117810 */ /* 0x000fe20007ffe0ff */
[----:B------:R-:W-:Y:S01]  /*192e0*/  HMMA.16816.F32.BF16 R8, R8, R14, R168 ;  /* 0x0000000e0808723c */ /* 0x000fe200000418a8 */
[----:B------:R-:W-:Y:S02]  /*192f0*/  FSEL R174, R174, -INF , !P5 ;  /* 0xff800000aeae7808 */ /* 0x000fe40006800000 */
[----:B---3--:R-:W-:-:S02]  /*19300*/  FSEL R196, R196, -INF , !P2 ;  /* 0xff800000c4c47808 */ /* 0x008fc40005000000 */
[----:B------:R-:W-:Y:S02]  /*19310*/  FSEL R182, R182, -INF , !P6 ;  /* 0xff800000b6b67808 */ /* 0x000fe40007000000 */
[----:B----4-:R-:W-:Y:S02]  /*19320*/  FSEL R183, R183, -INF , !P3 ;  /* 0xff800000b7b77808 */ /* 0x010fe40005800000 */
[CC--:B------:R-:W-:Y:S02]  /*19330*/  ISETP.GE.AND P5, PT, R17.reuse, R2.reuse, PT ;  /* 0x000000021100720c */ /* 0x0c0fe40003fa6270 */
[-C--:B------:R-:W-:Y:S02]  /*19340*/  ISETP.GE.AND P2, PT, R17, R133.reuse, PT ;  /* 0x000000851100720c */ /* 0x080fe40003f46270 */
[C---:B------:R-:W-:Y:S02]  /*19350*/  ISETP.GE.AND P6, PT, R6.reuse, R2, PT ;  /* 0x000000020600720c */ /* 0x040fe40003fc6270 */
[----:B------:R-:W-:-:S02]  /*19360*/  ISETP.GE.AND P3, PT, R6, R133, PT ;  /* 0x000000850600720c */ /* 0x000fc40003f66270 */
[----:B------:R-:W-:Y:S01]  /*19370*/  IADD3 R6, R28, 0x49, RZ ;  /* 0x000000491c067810 */ /* 0x000fe20007ffe0ff */
[----:B------:R-:W2:Y:S01]  /*19380*/  MUFU.TANH R184, R184 ;  /* 0x000000b800b87308 */ /* 0x000ea20000002400 */
[-C--:B------:R-:W-:Y:S01]  /*19390*/  FMUL.FTZ R40, R40, R0.reuse ;  /* 0x0000000028287220 */ /* 0x080fe20000410000 */
[----:B------:R-:W-:Y:S01]  /*193a0*/  FSEL R175, R175, -INF , !P4 ;  /* 0xff800000afaf7808 */ /* 0x000fe20006000000 */
[----:B------:R-:W-:Y:S01]  /*193b0*/  FMUL.FTZ R42, R42, R0 ;  /* 0x000000002a2a7220 */ /* 0x000fe20000410000 */
[----:B-1----:R-:W-:Y:S02]  /*193c0*/  FSEL R198, R198, -INF , !P1 ;  /* 0xff800000c6c67808 */ /* 0x002fe40004800000 */
[----:B------:R-:W-:Y:S02]  /*193d0*/  FSEL R187, R187, -INF , !P5 ;  /* 0xff800000bbbb7808 */ /* 0x000fe40006800000 */
[----:B------:R-:W1:Y:S01]  /*193e0*/  MUFU.TANH R54, R54 ;  /* 0x0000003600367308 */ /* 0x000e620000002400 */
[----:B------:R-:W-:-:S02]  /*193f0*/  FSEL R189, R189, -INF , !P2 ;  /* 0xff800000bdbd7808 */ /* 0x000fc40005000000 */
[C---:B------:R-:W-:Y:S02]  /*19400*/  ISETP.GE.AND P4, PT, R7.reuse, R2, PT ;  /* 0x000000020700720c */ /* 0x040fe40003f86270 */
[----:B------:R-:W-:-:S03]  /*19410*/  ISETP.GE.AND P1, PT, R7, R133, PT ;  /* 0x000000850700720c */ /* 0x000fc60003f26270 */
[----:B------:R-:W3:Y:S01]  /*19420*/  MUFU.TANH R181, R46 ;  /* 0x0000002e00b57308 */ /* 0x000ee20000002400 */
[C---:B------:R-:W-:Y:S02]  /*19430*/  ISETP.GE.AND P5, PT, R6.reuse, R2, PT ;  /* 0x000000020600720c */ /* 0x040fe40003fa6270 */
[-C--:B------:R-:W-:Y:S02]  /*19440*/  ISETP.GE.AND P2, PT, R6, R133.reuse, PT ;  /* 0x000000850600720c */ /* 0x080fe40003f46270 */
[----:B------:R-:W-:Y:S01]  /*19450*/  IADD3 R6, R28, 0x50, RZ ;  /* 0x000000501c067810 */ /* 0x000fe20007ffe0ff */
[-C--:B------:R-:W-:Y:S01]  /*19460*/  FMUL.FTZ R41, R41, R0.reuse ;  /* 0x0000000029297220 */ /* 0x080fe20000410000 */
[----:B------:R-:W-:Y:S01]  /*19470*/  FSEL R188, R188, -INF , !P4 ;  /* 0xff800000bcbc7808 */ /* 0x000fe20006000000 */
[----:B------:R-:W4:Y:S01]  /*19480*/  MUFU.TANH R53, R53 ;  /* 0x0000003500357308 */ /* 0x000f220000002400 */
[-C--:B------:R-:W-:Y:S01]  /*19490*/  FMUL.FTZ R43, R43, R0.reuse ;  /* 0x000000002b2b7220 */ /* 0x080fe20000410000 */
[----:B-----5:R-:W-:Y:S01]  /*194a0*/  FSEL R190, R190, -INF , !P1 ;  /* 0xff800000bebe7808 */ /* 0x020fe20004800000 */
[----:B------:R-:W-:Y:S01]  /*194b0*/  FMUL.FTZ R36, R36, R0 ;  /* 0x0000000024247220 */ /* 0x000fe20000410000 */
[----:B------:R-:W-:Y:S01]  /*194c0*/  ISETP.GE.AND P4, PT, R6, R2, PT ;  /* 0x000000020600720c */ /* 0x000fe20003f86270 */
[----:B------:R-:W-:Y:S01]  /*194d0*/  FMUL.FTZ R38, R38, R0 ;  /* 0x0000000026267220 */ /* 0x000fe20000410000 */
[----:B------:R-:W-:-:S02]  /*194e0*/  ISETP.GE.AND P1, PT, R6, R133, PT ;  /* 0x000000850600720c */ /* 0x000fc40003f26270 */
[----:B------:R-:W5:Y:S01]  /*194f0*/  MUFU.TANH R180, R47 ;  /* 0x0000002f00b47308 */ /* 0x000f620000002400 */
[----:B------:R-:W-:Y:S01]  /*19500*/  IADD3 R6, R28, 0x51, RZ ;  /* 0x000000511c067810 */ /* 0x000fe20007ffe0ff */
[-C--:B------:R-:W-:Y:S02]  /*19510*/  FMUL.FTZ R37, R37, R0.reuse ;  /* 0x0000000025257220 */ /* 0x080fe40000410000 */
[----:B------:R-:W-:-:S04]  /*19520*/  FMUL.FTZ R39, R39, R0 ;  /* 0x0000000027277220 */ /* 0x000fc80000410000 */
[----:B------:R-:W1:Y:S01]  /*19530*/  MUFU.TANH R4, R40 ;  /* 0x0000002800047308 */ /* 0x000e620000002400 */
[-C--:B------:R-:W-:Y:S02]  /*19540*/  FMUL.FTZ R162, R176, R0.reuse ;  /* 0x00000000b0a27220 */ /* 0x080fe40000410000 */
[----:B------:R-:W-:-:S05]  /*19550*/  FMUL.FTZ R165, R178, R0 ;  /* 0x00000000b2a57220 */ /* 0x000fca0000410000 */
[----:B------:R-:W1:Y:S01]  /*19560*/  MUFU.TANH R5, R42 ;  /* 0x0000002a00057308 */ /* 0x000e620000002400 */
[----:B------:R-:W-:Y:S01]  /*19570*/  FSEL R186, R186, -INF , !P6 ;  /* 0xff800000baba7808 */ /* 0x000fe20007000000 */
[----:B------:R-:W-:Y:S01]  /*19580*/  FMUL.FTZ R140, R192, R0 ;  /* 0x00000000c08c7220 */ /* 0x000fe20000410000 */
[----:B------:R-:W-:Y:S02]  /*19590*/  FSEL R191, R191, -INF , !P3 ;  /* 0xff800000bfbf7808 */ /* 0x000fe40005800000 */
[----:B------:R-:W-:-:S03]  /*195a0*/  ISETP.GE.AND P6, PT, R6, R2, PT ;  /* 0x000000020600720c */ /* 0x000fc60003fc6270 */
[----:B------:R-:W1:Y:S01]  /*195b0*/  MUFU.TANH R172, R41 ;  /* 0x0000002900ac7308 */ /* 0x000e620000002400 */
[----:B------:R-:W-:Y:S02]  /*195c0*/  ISETP.GE.AND P3, PT, R6, R133, PT ;  /* 0x000000850600720c */ /* 0x000fe40003f66270 */
[C---:B------:R-:W-:Y:S02]  /*195d0*/  IADD3 R7, R28.reuse, 0x58, RZ ;  /* 0x000000581c077810 */ /* 0x040fe40007ffe0ff */
[----:B------:R-:W-:-:S03]  /*195e0*/  IADD3 R6, R28, 0x59, RZ ;  /* 0x000000591c067810 */ /* 0x000fc60007ffe0ff */
[----:B------:R-:W1:Y:S01]  /*195f0*/  MUFU.TANH R16, R43 ;  /* 0x0000002b00107308 */ /* 0x000e620000002400 */
[----:B------:R-:W-:-:S07]  /*19600*/  FSEL R185, R185, -INF , !P5 ;  /* 0xff800000b9b97808 */ /* 0x000fce0006800000 */
[----:B------:R-:W4:Y:S01]  /*19610*/  MUFU.TANH R164, R36 ;  /* 0x0000002400a47308 */ /* 0x000f220000002400 */
[----:B--2---:R-:W-:-:S07]  /*19620*/  FSEL R184, R184, -INF , !P2 ;  /* 0xff800000b8b87808 */ /* 0x004fce0005000000 */
[----:B------:R-:W2:Y:S01]  /*19630*/  MUFU.TANH R167, R38 ;  /* 0x0000002600a77308 */ /* 0x000ea20000002400 */
[----:B-1----:R-:W-:Y:S02]  /*19640*/  FSEL R178, R54, -INF , !P4 ;  /* 0xff80000036b27808 */ /* 0x002fe40006000000 */
[----:B---3--:R-:W-:-:S05]  /*19650*/  FSEL R181, R181, -INF , !P1 ;  /* 0xff800000b5b57808 */ /* 0x008fca0004800000 */
[----:B------:R-:W1:Y:S01]  /*19660*/  MUFU.TANH R163, R37 ;  /* 0x0000002500a37308 */ /* 0x000e620000002400 */
[C---:B------:R-:W-:Y:S02]  /*19670*/  ISETP.GE.AND P5, PT, R7.reuse, R2, PT ;  /* 0x000000020700720c */ /* 0x040fe40003fa6270 */
[----:B------:R-:W-:-:S05]  /*19680*/  ISETP.GE.AND P2, PT, R7, R133, PT ;  /* 0x000000850700720c */ /* 0x000fca0003f46270 */
[----:B------:R-:W3:Y:S01]  /*19690*/  MUFU.TANH R166, R39 ;  /* 0x0000002700a67308 */ /* 0x000ee20000002400 */
[C---:B------:R-:W-:Y:S02]  /*196a0*/  ISETP.GE.AND P4, PT, R6.reuse, R2, PT ;  /* 0x000000020600720c */ /* 0x040fe40003f86270 */
[----:B------:R-:W-:Y:S01]  /*196b0*/  ISETP.GE.AND P1, PT, R6, R133, PT ;  /* 0x000000850600720c */ /* 0x000fe20003f26270 */
[----:B------:R-:W-:Y:S01]  /*196c0*/  FMUL.FTZ R8, R8, R0 ;  /* 0x0000000008087220 */ /* 0x000fe20000410000 */
[----:B------:R-:W-:-:S03]  /*196d0*/  IADD3 R7, R28, 0x60, RZ ;  /* 0x000000601c077810 */ /* 0x000fc60007ffe0ff */
[----:B------:R-:W1:Y:S01]  /*196e0*/  MUFU.TANH R162, R162 ;  /* 0x000000a200a27308 */ /* 0x000e620000002400 */
[----:B------:R-:W-:Y:S01]  /*196f0*/  IADD3 R6, R28, 0x61, RZ ;  /* 0x000000611c067810 */ /* 0x000fe20007ffe0ff */
[----:B------:R-:W-:-:S06]  /*19700*/  FMUL.FTZ R160, R177, R0 ;  /* 0x00000000b1a07220 */ /* 0x000fcc0000410000 */
[----:B------:R-:W1:Y:S01]  /*19710*/  MUFU.TANH R165, R165 ;  /* 0x000000a500a57308 */ /* 0x000e620000002400 */
[----:B------:R-:W-:Y:S01]  /*19720*/  FMUL.FTZ R159, R179, R0 ;  /* 0x00000000b39f7220 */ /* 0x000fe20000410000 */
[----:B----4-:R-:W-:Y:S02]  /*19730*/  FSEL R177, R53, -INF , !P6 ;  /* 0xff80000035b17808 */ /* 0x010fe40007000000 */
[----:B-----5:R-:W-:-:S04]  /*19740*/  FSEL R180, R180, -INF , !P3 ;  /* 0xff800000b4b47808 */ /* 0x020fc80005800000 */
[----:B------:R-:W4:Y:S01]  /*19750*/  MUFU.TANH R140, R140 ;  /* 0x0000008c008c7308 */ /* 0x000f220000002400 */
[----:B------:R-:W-:Y:S02]  /*19760*/  FSEL R176, R4, -INF , !P5 ;  /* 0xff80000004b07808 */ /* 0x000fe40006800000 */
[----:B------:R-:W-:Y:S02]  /*19770*/  FSEL R179, R5, -INF , !P2 ;  /* 0xff80000005b37808 */ /* 0x000fe40005000000 */
[CC--:B------:R-:W-:Y:S02]  /*19780*/  ISETP.GE.AND P6, PT, R7.reuse, R2.reuse, PT ;  /* 0x000000020700720c */ /* 0x0c0fe40003fc6270 */
[-C--:B------:R-:W-:Y:S01]  /*19790*/  ISETP.GE.AND P3, PT, R7, R133.reuse, PT ;  /* 0x000000850700720c */ /* 0x080fe20003f66270 */
[----:B------:R-:W5:Y:S01]  /*197a0*/  MUFU.TANH R143, R8 ;  /* 0x00000008008f7308 */ /* 0x000f620000002400 */
[C---:B------:R-:W-:Y:S02]  /*197b0*/  ISETP.GE.AND P5, PT, R6.reuse, R2, PT ;  /* 0x000000020600720c */ /* 0x040fe40003fa6270 */
[----:B------:R-:W-:-:S02]  /*197c0*/  ISETP.GE.AND P2, PT, R6, R133, PT ;  /* 0x000000850600720c */ /* 0x000fc40003f46270 */
[C---:B------:R-:W-:Y:S02]  /*197d0*/  IADD3 R5, R28.reuse, 0x68, RZ ;  /* 0x000000681c057810 */ /* 0x040fe40007ffe0ff */
[----:B------:R-:W-:Y:S01]  /*197e0*/  IADD3 R6, R28, 0x69, RZ ;  /* 0x000000691c067810 */ /* 0x000fe20007ffe0ff */
[----:B------:R-:W-:Y:S01]  /*197f0*/  FMUL.FTZ R137, R193, R0 ;  /* 0x00000000c1897220 */ /* 0x000fe20000410000 */
[----:B------:R-:W-:Y:S01]  /*19800*/  FSEL R172, R172, -INF , !P4 ;  /* 0xff800000acac7808 */ /* 0x000fe20006000000 */
[----:B------:R-:W1:Y:S01]  /*19810*/  MUFU.TANH R160, R160 ;  /* 0x000000a000a07308 */ /* 0x000e620000002400 */
[----:B------:R-:W-:Y:S02]  /*19820*/  FSEL R169, R16, -INF , !P1 ;  /* 0xff80000010a97808 */ /* 0x000fe40004800000 */
[----:B------:R-:W-:Y:S02]  /*19830*/  FSEL R164, R164, -INF , !P6 ;  /* 0xff800000a4a47808 */ /* 0x000fe40007000000 */
[----:B--2---:R-:W-:-:S02]  /*19840*/  FSEL R167, R167, -INF , !P3 ;  /* 0xff800000a7a77808 */ /* 0x004fc40005800000 */
[----:B------:R-:W-:Y:S01]  /*19850*/  IADD3 R7, R28, 0x70, RZ ;  /* 0x000000701c077810 */ /* 0x000fe20007ffe0ff */
[----:B------:R-:W2:Y:S01]  /*19860*/  MUFU.TANH R159, R159 ;  /* 0x0000009f009f7308 */ /* 0x000ea20000002400 */
[CC--:B------:R-:W-:Y:S02]  /*19870*/  ISETP.GE.AND P4, PT, R5.reuse, R2.reuse, PT ;  /* 0x000000020500720c */ /* 0x0c0fe40003f86270 */
[-C--:B------:R-:W-:Y:S02]  /*19880*/  ISETP.GE.AND P1, PT, R5, R133.reuse, PT ;  /* 0x000000850500720c */ /* 0x080fe40003f26270 */
[C---:B------:R-:W-:Y:S02]  /*19890*/  ISETP.GE.AND P6, PT, R6.reuse, R2, PT ;  /* 0x000000020600720c */ /* 0x040fe40003fc6270 */
[----:B------:R-:W-:Y:S02]  /*198a0*/  ISETP.GE.AND P3, PT, R6, R133, PT ;  /* 0x000000850600720c */ /* 0x000fe40003f66270 */
[----:B------:R-:W-:Y:S01]  /*198b0*/  IADD3 R6, R28, 0x71, RZ ;  /* 0x000000711c067810 */ /* 0x000fe20007ffe0ff */
[-C--:B------:R-:W-:Y:S01]  /*198c0*/  FMUL.FTZ R194, R194, R0.reuse ;  /* 0x00000000c2c27220 */ /* 0x080fe20000410000 */
[----:B-1----:R-:W-:Y:S01]  /*198d0*/  FSEL R163, R163, -INF , !P5 ;  /* 0xff800000a3a37808 */ /* 0x002fe20006800000 */
[----:B------:R-:W-:Y:S01]  /*198e0*/  FMUL.FTZ R195, R195, R0 ;  /* 0x00000000c3c37220 */ /* 0x000fe20000410000 */
[----:B---3--:R-:W-:-:S02]  /*198f0*/  FSEL R166, R166, -INF , !P2 ;  /* 0xff800000a6a67808 */ /* 0x008fc40005000000 */
[CC--:B------:R-:W-:Y:S02]  /*19900*/  ISETP.GE.AND P5, PT, R7.reuse, R2.reuse, PT ;  /* 0x000000020700720c */ /* 0x0c0fe40003fa6270 */
[----:B------:R-:W-:Y:S01]  /*19910*/  ISETP.GE.AND P2, PT, R7, R133, PT ;  /* 0x000000850700720c */ /* 0x000fe20003f46270 */
[----:B------:R-:W1:Y:S01]  /*19920*/  MUFU.TANH R137, R137 ;  /* 0x0000008900897308 */ /* 0x000e620000002400 */
[----:B------:R-:W-:Y:S02]  /*19930*/  FSEL R162, R162, -INF , !P4 ;  /* 0xff800000a2a27808 */ /* 0x000fe40006000000 */
[----:B------:R-:W-:Y:S02]  /*19940*/  FSEL R165, R165, -INF , !P1 ;  /* 0xff800000a5a57808 */ /* 0x000fe40004800000 */
[----:B------:R-:W-:Y:S02]  /*19950*/  IADD3 R7, R28, 0x78, RZ ;  /* 0x000000781c077810 */ /* 0x000fe40007ffe0ff */
[----:B------:R-:W-:-:S02]  /*19960*/  ISETP.GE.AND P4, PT, R6, R2, PT ;  /* 0x000000020600720c */ /* 0x000fc40003f86270 */
[----:B------:R-:W-:Y:S01]  /*19970*/  ISETP.GE.AND P1, PT, R6, R133, PT ;  /* 0x000000850600720c */ /* 0x000fe20003f26270 */
[-C--:B------:R-:W-:Y:S01]  /*19980*/  FMUL.FTZ R6, R11, R0.reuse ;  /* 0x000000000b067220 */ /* 0x080fe20000410000 */
[----:B------:R-:W3:Y:S01]  /*19990*/  MUFU.TANH R4, R194 ;  /* 0x000000c200047308 */ /* 0x000ee20000002400 */
[----:B----4-:R-:W-:Y:S01]  /*199a0*/  FSEL R140, R140, -INF , !P5 ;  /* 0xff8000008c8c7808 */ /* 0x010fe20006800000 */
[----:B------:R-:W-:Y:S01]  /*199b0*/  FMUL.FTZ R9, R9, R0 ;  /* 0x0000000009097220 */ /* 0x000fe20000410000 */
[----:B------:R-:W-:Y:S01]  /*199c0*/  ISETP.GE.AND P5, PT, R7, R2, PT ;  /* 0x000000020700720c */ /* 0x000fe20003fa6270 */
[----:B------:R-:W-:-:S04]  /*199d0*/  FMUL.FTZ R10, R10, R0 ;  /* 0x000000000a0a7220 */ /* 0x000fc80000410000 */
[----:B------:R-:W4:Y:S01]  /*199e0*/  MUFU.TANH R5, R195 ;  /* 0x000000c300057308 */ /* 0x000f220000002400 */
[----:B-----5:R-:W-:Y:S02]  /*199f0*/  FSEL R143, R143, -INF , !P5 ;  /* 0xff8000008f8f7808 */ /* 0x020fe40006800000 */
[----:B------:R-:W-:-:S05]  /*19a00*/  ISETP.GT.AND P5, PT, R234, R225, PT ;  /* 0x000000e1ea00720c */ /* 0x000fca0003fa4270 */
[----:B------:R-:W-:Y:S01]  /*19a10*/  MUFU.TANH R199, R199 ;  /* 0x000000c700c77308 */ /* 0x000fe20000002400 */
[----:B------:R-:W-:Y:S02]  /*19a20*/  FSEL R160, R160, -INF , !P6 ;  /* 0xff800000a0a07808 */ /* 0x000fe40007000000 */
[----:B--2---:R-:W-:-:S05]  /*19a30*/  FSEL R159, R159, -INF , !P3 ;  /* 0xff8000009f9f7808 */ /* 0x004fca0005800000 */
[----:B------:R-:W-:Y:S01]  /*19a40*/  MUFU.TANH R238, R238 ;  /* 0x000000ee00ee7308 */ /* 0x000fe20000002400 */
[C---:B------:R-:W-:Y:S02]  /*19a50*/  ISETP.GE.AND P6, PT, R28.reuse, R2, PT ;  /* 0x000000021c00720c */ /* 0x040fe40003fc6270 */
[----:B------:R-:W-:-:S05]  /*19a60*/  ISETP.GE.AND P3, PT, R28, R133, PT ;  /* 0x000000851c00720c */ /* 0x000fca0003f66270 */
[----:B------:R-:W-:Y:S01]  /*19a70*/  MUFU.TANH R142, R9 ;  /* 0x00000009008e7308 */ /* 0x000fe20000002400 */
[----:B------:R-:W-:-:S07]  /*19a80*/  IADD3 R28, R28, 0x79, RZ ;  /* 0x000000791c1c7810 */ /* 0x000fce0007ffe0ff */
[----:B------:R-:W2:Y:S08]  /*19a90*/  MUFU.TANH R141, R10 ;  /* 0x0000000a008d7308 */ /* 0x000eb00000002400 */
[----:B------:R-:W5:Y:S01]  /*19aa0*/  MUFU.TANH R6, R6 ;  /* 0x0000000600067308 */ /* 0x000f620000002400 */
[----:B-1----:R-:W-:Y:S01]  /*19ab0*/  FSEL R137, R137, -INF , !P4 ;  /* 0xff80000089897808 */ /* 0x002fe20006000000 */
[----:B------:R-:W-:Y:S01]  /*19ac0*/  BAR.SYNC.DEFER_BLOCKING 0x0 ;  /* 0x0000000000007b1d */ /* 0x000fe20000010000 */
[----:B------:R-:W-:-:S02]  /*19ad0*/  ISETP.GE.AND P4, PT, R28, R2, PT ;  /* 0x000000021c00720c */ /* 0x000fc40003f86270 */
[----:B---3--:R-:W-:Y:S02]  /*19ae0*/  FSEL R0, R4, -INF , !P2 ;  /* 0xff80000004007808 */ /* 0x008fe40005000000 */
[----:B----4-:R-:W-:Y:S01]  /*19af0*/  FSEL R2, R5, -INF , !P1 ;  /* 0xff80000005027808 */ /* 0x010fe20004800000 */
[----:B------:R-:W-:Y:S01]  /*19b00*/  BSSY B1, `(.L_x_4080) ;  /* 0x0000072000017945 */ /* 0x000fe20003800000 */
[-C--:B------:R-:W-:Y:S02]  /*19b10*/  ISETP.GE.AND P2, PT, R7, R133.reuse, PT ;  /* 0x000000850700720c */ /* 0x080fe40003f46270 */
[----:B------:R-:W-:Y:S02]  /*19b20*/  ISETP.GE.AND P1, PT, R28, R133, PT ;  /* 0x000000851c00720c */ /* 0x000fe40003f26270 */
[----:B--2---:R-:W-:Y:S02]  /*19b30*/  FSEL R141, R141, -INF , !P2 ;  /* 0xff8000008d8d7808 */ /* 0x004fe40005000000 */
[----:B------:R-:W-:-:S02]  /*19b40*/  FSEL R199, R199, -INF , !P6 ;  /* 0xff800000c7c77808 */ /* 0x000fc40007000000 */
[----:B------:R-:W-:Y:S02]  /*19b50*/  FSEL R142, R142, -INF , !P4 ;  /* 0xff8000008e8e7808 */ /* 0x000fe40006000000 */
[----:B------:R-:W-:Y:S02]  /*19b60*/  FSEL R238, R238, -INF , !P3 ;  /* 0xff800000eeee7808 */ /* 0x000fe40005800000 */
[----:B-----5:R-:W-:Y:S01]  /*19b70*/  FSEL R133, R6, -INF , !P1 ;  /* 0xff80000006857808 */ /* 0x020fe20004800000 */
        /* <DEDUP_REMOVED lines=64> */
.L_x_4083:
[----:B------:R-:W2:Y:S02]  /*19f80*/  LD.E R7, [R134.64+0x38] ;  /* 0x0000380486077980 */ /* 0x000ea4000c101900 */
[----:B--2---:R-:W-:-:S04]  /*19f90*/  LEA R7, -R7, RZ, 0x7 ;  /* 0x000000ff07077211 */ /* 0x004fc800078e39ff */
[----:B------:R-:W-:Y:S02]  /*19fa0*/  SHF.R.S32.HI R6, RZ, 0x1f, R7 ;  /* 0x0000001fff067819 */ /* 0x000fe40000011407 */
.L_x_4084:
[----:B------:R-:W-:Y:S05]  /*19fb0*/  BSYNC B0 ;  /* 0x0000000000007941 */ /* 0x000fea0003800000 */
.L_x_4082:
        /* <DEDUP_REMOVED lines=38> */
.L_x_4081:
[----:B------:R-:W-:Y:S05]  /*1a220*/  BSYNC B1 ;  /* 0x0000000000017941 */ /* 0x000fea0003800000 */
.L_x_4080:
[----:B------:R2:W3:Y:S01]  /*1a230*/  LD.E R154, [R134.64+0xdc] ;  /* 0x0000dc04869a7980 */ /* 0x0004e2000c101900 */
[----:B------:R-:W-:-:S03]  /*1a240*/  FMNMX.FTZ R5, R3, R238, !PT ;  /* 0x000000ee03057209 */ /* 0x000fc60007810000 */
[----:B------:R-:W-:Y:S01]  /*1a250*/  LDSM.16.MT88.4 R60, [R216+0x10000] ;  /* 0x01000000d83c783b */ /* 0x000fe20000004200 */
[----:B------:R-:W-:-:S03]  /*1a260*/  FMNMX.FTZ R4, R50, R5, !PT ;  /* 0x0000000532047209 */ /* 0x000fc60007810000 */
[----:B------:R-:W-:Y:S01]  /*1a270*/  LDSM.16.MT88.4 R20, [R217+0xc000] ;  /* 0x00c00000d914783b */ /* 0x000fe20000004200 */
[----:B------:R-:W-:-:S03]  /*1a280*/  FMNMX.FTZ R5, R45, R4, !PT ;  /* 0x000000042d057209 */ /* 0x000fc60007810000 */
[----:B------:R-:W-:Y:S01]  /*1a290*/  LDSM.16.MT88.4 R36, [R215+0xc000] ;  /* 0x00c00000d724783b */ /* 0x000fe20000004200 */
[----:B------:R-:W-:-:S04]  /*1a2a0*/  FMNMX.FTZ R4, R52, R5, !PT ;  /* 0x0000000534047209 */ /* 0x000fc80007810000 */
[----:B------:R-:W-:-:S04]  /*1a2b0*/  FMNMX.FTZ R5, R49, R4, !PT ;  /* 0x0000000431057209 */ /* 0x000fc80007810000 */
[----:B------:R-:W-:-:S04]  /*1a2c0*/  FMNMX.FTZ R4, R48, R5, !PT ;  /* 0x0000000530047209 */ /* 0x000fc80007810000 */
        /* <DEDUP_REMOVED lines=55> */
[----:B------:R-:W-:Y:S02]  /*1a640*/  FMNMX.FTZ R6, R140, R5, !PT ;  /* 0x000000058c067209 */ /* 0x000fe40007810000 */
[----:B------:R-:W-:Y:S02]  /*1a650*/  SHF.R.S32.HI R5, RZ, 0x1f, R138 ;  /* 0x0000001fff057819 */ /* 0x000fe4000001148a */
[----:B------:R-:W-:-:S04]  /*1a660*/  FMNMX.FTZ R6, R137, R6, !PT ;  /* 0x0000000689067209 */ /* 0x000fc80007810000 */
[----:B------:R-:W-:-:S04]  /*1a670*/  FMNMX.FTZ R9, R143, R6, !PT ;  /* 0x000000068f097209 */ /* 0x000fc80007810000 */
[----:B------:R-:W-:Y:S02]  /*1a680*/  FMNMX.FTZ R9, R142, R9, !PT ;  /* 0x000000098e097209 */ /* 0x000fe40007810000 */
[----:B-1----:R-:W-:-:S03]  /*1a690*/  FMNMX.FTZ R7, R4, R7, !PT ;  /* 0x0000000704077209 */ /* 0x002fc60007810000 */
[----:B------:R-:W1:Y:S01]  /*1a6a0*/  SHFL.BFLY PT, R6, R9, 0x2, 0x1f ;  /* 0x0c401f0009067f89 */ /* 0x000e6200000e0000 */
[----:B------:R-:W-:Y:S02]  /*1a6b0*/  LEA.HI R4, R5, R138, RZ, 0x3 ;  /* 0x0000008a05047211 */ /* 0x000fe400078f18ff */
[----:B------:R-:W-:Y:S01]  /*1a6c0*/  LEA.HI R5, R136, R136, RZ, 0x1 ;  /* 0x0000008888057211 */ /* 0x000fe200078f08ff */
[----:B------:R-:W4:Y:S03]  /*1a6d0*/  SHFL.BFLY PT, R152, R7, 0x1, 0x1f ;  /* 0x0c201f0007987f89 */ /* 0x000f2600000e0000 */
[----:B------:R-:W-:-:S04]  /*1a6e0*/  LOP3.LUT R5, R5, 0xfffffffe, RZ, 0xc0, !PT ;  /* 0xfffffffe05057812 */ /* 0x000fc800078ec0ff */
[----:B------:R-:W-:-:S04]  /*1a6f0*/  IADD3 R5, R136, -R5, RZ ;  /* 0x8000000588057210 */ /* 0x000fc80007ffe0ff */
[----:B------:R-:W-:Y:S02]  /*1a700*/  SHF.L.U32 R5, R5, 0x3, RZ ;  /* 0x0000000305057819 */ /* 0x000fe400000006ff */
[----:B-1----:R-:W-:Y:S02]  /*1a710*/  FMNMX.FTZ R6, R9, R6, !PT ;  /* 0x0000000609067209 */ /* 0x002fe40007810000 */
[----:B----4-:R-:W-:-:S03]  /*1a720*/  FMNMX.FTZ R152, R7, R152, !PT ;  /* 0x0000009807987209 */ /* 0x010fc60007810000 */
[----:B------:R-:W1:Y:S01]  /*1a730*/  SHFL.BFLY PT, R153, R6, 0x1, 0x1f ;  /* 0x0c201f0006997f89 */ /* 0x000e6200000e0000 */
[C---:B------:R-:W-:Y:S02]  /*1a740*/  LOP3.LUT R7, R4.reuse, 0xfffffff8, RZ, 0xc0, !PT ;  /* 0xfffffff804077812 */ /* 0x040fe400078ec0ff */
[----:B------:R-:W-:Y:S02]  /*1a750*/  SHF.L.U32 R4, R4, 0x6, RZ ;  /* 0x0000000604047819 */ /* 0x000fe400000006ff */
[----:B------:R-:W-:Y:S02]  /*1a760*/  FSETP.NEU.FTZ.AND P0, PT, R152, -INF , PT ;  /* 0xff8000009800780b */ /* 0x000fe40003f1d000 */
[----:B------:R-:W-:Y:S02]  /*1a770*/  LOP3.LUT R4, R4, 0xfffffe00, RZ, 0xc0, !PT ;  /* 0xfffffe0004047812 */ /* 0x000fe400078ec0ff */
[----:B-1----:R-:W-:Y:S02]  /*1a780*/  FMNMX.FTZ R153, R6, R153, !PT ;  /* 0x0000009906997209 */ /* 0x002fe40007810000 */
[----:B------:R-:W-:-:S02]  /*1a790*/  IADD3 R6, R138, -R7, RZ ;  /* 0x800000078a067210 */ /* 0x000fc40007ffe0ff */
[C---:B------:R-:W-:Y:S02]  /*1a7a0*/  FSETP.NEU.FTZ.AND P1, PT, R153.reuse, -INF , PT ;  /* 0xff8000009900780b */ /* 0x040fe40003f3d000 */
[----:B------:R-:W-:Y:S02]  /*1a7b0*/  SHF.L.U32 R6, R6, 0x6, RZ ;  /* 0x0000000606067819 */ /* 0x000fe400000006ff */
[----:B------:R-:W-:Y:S02]  /*1a7c0*/  FSEL R7, R153, RZ, P1 ;  /* 0x000000ff99077208 */ /* 0x000fe40000800000 */
[----:B------:R-:W-:-:S03]  /*1a7d0*/  LOP3.LUT R6, R6, 0x1c0, RZ, 0xc0, !PT ;  /* 0x000001c006067812 */ /* 0x000fc600078ec0ff */
[----:B------:R-:W-:Y:S01]  /*1a7e0*/  FADD.FTZ R7, R132, -R7 ;  /* 0x8000000784077221 */ /* 0x000fe20000010000 */
[----:B------:R-:W-:Y:S02]  /*1a7f0*/  LOP3.LUT R5, R6, 0x8, R5, 0xf8, !PT ;  /* 0x0000000806057812 */ /* 0x000fe400078ef805 */
[----:B------:R-:W-:-:S04]  /*1a800*/  SHF.R.U32.HI R6, RZ, 0x3, R6 ;  /* 0x00000003ff067819 */ /* 0x000fc80000011606 */
[----:B------:R-:W-:-:S04]  /*1a810*/  LOP3.LUT R5, R5, R6, RZ, 0x3c, !PT ;  /* 0x0000000605057212 */ /* 0x000fc800078e3cff */
[----:B------:R-:W-:-:S04]  /*1a820*/  LOP3.LUT R4, R5, R4, RZ, 0xfc, !PT ;  /* 0x0000000405047212 */ /* 0x000fc800078efcff */
[----:B--2---:R-:W-:Y:S02]  /*1a830*/  SHF.L.U32 R134, R4, 0x1, RZ ;  /* 0x0000000104867819 */ /* 0x004fe400000006ff */
[----:B------:R-:W-:-:S03]  /*1a840*/  FSEL R4, R152, RZ, P0 ;  /* 0x000000ff98047208 */ /* 0x000fc60000000000 */
[----:B------:R-:W-:Y:S02]  /*1a850*/  LDSM.16.MT88.4 R12, [R134+0xc000] ;  /* 0x00c00000860c783b */ /* 0x000fe40000004200 */
[----:B------:R-:W-:Y:S02]  /*1a860*/  FADD.FTZ R5, R3, -R4 ;  /* 0x8000000403057221 */ /* 0x000fe40000010000 */
[C---:B---3--:R-:W-:Y:S02]  /*1a870*/  FMUL.FTZ R155, R154.reuse, R7 ;  /* 0x000000079a9b7220 */ /* 0x048fe40000410000 */
[C---:B------:R-:W-:Y:S02]  /*1a880*/  FMUL.FTZ R9, R154.reuse, R5 ;  /* 0x000000059a097220 */ /* 0x040fe40000410000 */
[C---:B------:R-:W-:Y:S02]  /*1a890*/  FMUL.FTZ R147, R154.reuse, R152 ;  /* 0x000000989a937220 */ /* 0x040fe40000410000 */
[----:B------:R-:W1:Y:S01]  /*1a8a0*/  MUFU.EX2 R132, R9 ;  /* 0x0000000900847308 */ /* 0x000e620000000800 */
[----:B------:R-:W-:-:S02]  /*1a8b0*/  FMUL.FTZ R151, R154, R153 ;  /* 0x000000999a977220 */ /* 0x000fc40000410000 */
[----:B------:R-:W-:-:S03]  /*1a8c0*/  FSEL R147, R147, RZ, P0 ;  /* 0x000000ff93937208 */ /* 0x000fc60000000000 */
[----:B------:R-:W-:Y:S02]  /*1a8d0*/  FSEL R151, R151, RZ, P1 ;  /* 0x000000ff97977208 */ /* 0x000fe40000800000 */
[----:B------:R-:W2:Y:S01]  /*1a8e0*/  MUFU.EX2 R155, R155 ;  /* 0x0000009b009b7308 */ /* 0x000ea20000000800 */
[-CC-:B------:R-:W-:Y:S02]  /*1a8f0*/  FFMA.FTZ R135, R52, R154.reuse, -R147.reuse ;  /* 0x0000009a34877223 */ /* 0x180fe40000010893 */
[----:B------:R-:W3:Y:S01]  /*1a900*/  LDSM.16.MT88.4 R52, [R217+0x10000] ;  /* 0x01000000d934783b */ /* 0x000ee20000004200 */
[-C--:B------:R-:W-:Y:S02]  /*1a910*/  FFMA.FTZ R144, R45, R154.reuse, -R147 ;  /* 0x0000009a2d907223 */ /* 0x080fe40000010893 */
[-CC-:B------:R-:W-:Y:S02]  /*1a920*/  FFMA.FTZ R149, R29, R154.reuse, -R151.reuse ;  /* 0x0000009a1d957223 */ /* 0x180fe40000010897 */
[----:B------:R-:W-:Y:S01]  /*1a930*/  FFMA.FTZ R3, R44, R154, -R151 ;  /* 0x0000009a2c037223 */ /* 0x000fe20000010897 */
[----:B------:R-:W4:Y:S01]  /*1a940*/  LDSM.16.MT88.4 R28, [R216+0xc000] ;  /* 0x00c00000d81c783b */ /* 0x000f220000004200 */
[-C--:B-1----:R-:W-:Y:S01]  /*1a950*/  FMUL.FTZ R42, R98, R132.reuse ;  /* 0x00000084622a7220 */ /* 0x082fe20000410000 */
[----:B------:R-:W-:Y:S01]  /*1a960*/  MUFU.EX2 R144, R144 ;  /* 0x0000009000907308 */ /* 0x000fe20000000800 */
[----:B------:R-:W-:Y:S01]  /*1a970*/  FMUL.FTZ R43, R99, R132 ;  /* 0x00000084632b7220 */ /* 0x000fe20000410000 */
[----:B------:R-:W1:Y:S01]  /*1a980*/  LDSM.16.MT88.4 R44, [R134+0x10000] ;  /* 0x01000000862c783b */ /* 0x000e620000004200 */
[----:B------:R-:W-:-:S02]  /*1a990*/  FFMA.FTZ R146, R238, R154, -R147 ;  /* 0x0000009aee927223 */ /* 0x000fc40000010893 */
[-C--:B--2---:R-:W-:Y:S02]  /*1a9a0*/  FMUL.FTZ R40, R96, R155.reuse ;  /* 0x0000009b60287220 */ /* 0x084fe40000410000 */
[----:B------:R-:W-:Y:S01]  /*1a9b0*/  FMUL.FTZ R41, R97, R155 ;  /* 0x0000009b61297220 */ /* 0x000fe20000410000 */
[----:B------:R-:W2:Y:S01]  /*1a9c0*/  MUFU.EX2 R135, R135 ;  /* 0x0000008700877308 */ /* 0x000ea20000000800 */
[----:B------:R-:W5:Y:S01]  /*1a9d0*/  LDSM.16.MT88.4 R96, [R215+0x10000] ;  /* 0x01000000d760783b */ /* 0x000f620000004200 */
[-C--:B------:R-:W-:Y:S02]  /*1a9e0*/  FFMA.FTZ R145, R50, R154.reuse, -R147 ;  /* 0x0000009a32917223 */ /* 0x080fe40000010893 */
[-CC-:B------:R-:W-:Y:S02]  /*1a9f0*/  FFMA.FTZ R150, R199, R154.reuse, -R151.reuse ;  /* 0x0000009ac7967223 */ /* 0x180fe40000010897 */
[----:B------:R-:W-:Y:S02]  /*1aa00*/  FFMA.FTZ R148, R51, R154, -R151 ;  /* 0x0000009a33947223 */ /* 0x000fe40000010897 */
[----:B------:R-:W-:Y:S01]  /*1aa10*/  MUFU.EX2 R146, R146 ;  /* 0x0000009200927308 */ /* 0x000fe20000000800 */
[----:B------:R-:W-:-:S02]  /*1aa20*/  FMUL.FTZ R34, R106, R132 ;  /* 0x000000846a227220 */ /* 0x000fc40000410000 */
[----:B------:R-:W-:Y:S02]  /*1aa30*/  FMUL.FTZ R35, R107, R132 ;  /* 0x000000846b237220 */ /* 0x000fe40000410000 */
[-C--:B------:R-:W-:Y:S02]  /*1aa40*/  FMUL.FTZ R32, R104, R155.reuse ;  /* 0x0000009b68207220 */ /* 0x080fe40000410000 */
[----:B------:R-:W-:Y:S01]  /*1aa50*/  FMUL.FTZ R33, R105, R155 ;  /* 0x0000009b69217220 */ /* 0x000fe20000410000 */
[----:B------:R-:W3:Y:S01]  /*1aa60*/  MUFU.EX2 R145, R145 ;  /* 0x0000009100917308 */ /* 0x000ee20000000800 */
[--C-:B------:R-:W-:Y:S01]  /*1aa70*/  FFMA.FTZ R106, R49, R154, -R147.reuse ;  /* 0x0000009a316a7223 */ /* 0x100fe20000010893 */
[----:B--2---:R-:W-:Y:S01]  /*1aa80*/  F2FP.BF16.PACK_AB R7, R135, R144 ;  /* 0x000000908707723e */ /* 0x004fe200000010ff */
[-CC-:B------:R-:W-:Y:S02]  /*1aa90*/  FFMA.FTZ R105, R48, R154.reuse, -R147.reuse ;  /* 0x0000009a30697223 */ /* 0x180fe40000010893 */
[----:B------:R-:W-:-:S02]  /*1aaa0*/  FFMA.FTZ R104, R57, R154, -R147 ;  /* 0x0000009a39687223 */ /* 0x000fc40000010893 */
[----:B------:R-:W-:Y:S01]  /*1aab0*/  FFMA.FTZ R107, R56, R154, -R151 ;  /* 0x0000009a386b7223 */ /* 0x000fe20000010897 */
[----:B------:R-:W-:Y:S01]  /*1aac0*/  MUFU.EX2 R150, R150 ;  /* 0x0000009600967308 */ /* 0x000fe20000000800 */
[-C--:B------:R-:W-:Y:S02]  /*1aad0*/  FMUL.FTZ R50, R90, R132.reuse ;  /* 0x000000845a327220 */ /* 0x080fe40000410000 */
[----:B------:R-:W-:Y:S02]  /*1aae0*/  FMUL.FTZ R51, R91, R132 ;  /* 0x000000845b337220 */ /* 0x000fe40000410000 */
[-C--:B------:R-:W-:Y:S02]  /*1aaf0*/  FMUL.FTZ R48, R88, R155.reuse ;  /* 0x0000009b58307220 */ /* 0x080fe40000410000 */
[----:B------:R-:W-:Y:S01]  /*1ab00*/  FMUL.FTZ R49, R89, R155 ;  /* 0x0000009b59317220 */ /* 0x000fe20000410000 */
[----:B------:R-:W2:Y:S01]  /*1ab10*/  MUFU.EX2 R149, R149 ;  /* 0x0000009500957308 */ /* 0x000ea20000000800 */
[----:B---3--:R-:W-:Y:S01]  /*1ab20*/  F2FP.BF16.PACK_AB R5, R145, R146 ;  /* 0x000000929105723e */ /* 0x008fe200000010ff */
[-C--:B------:R-:W-:Y:S01]  /*1ab30*/  FMUL.FTZ R58, R82, R132.reuse ;  /* 0x00000084523a7220 */ /* 0x080fe20000410000 */
[----:B------:R-:W3:Y:S01]  /*1ab40*/  LDSM.16.MT88.4 R88, [R217+0xc800] ;  /* 0x00c80000d958783b */ /* 0x000ee20000004200 */
[----:B------:R-:W-:-:S02]  /*1ab50*/  FMUL.FTZ R59, R83, R132 ;  /* 0x00000084533b7220 */ /* 0x000fc40000410000 */
[-C--:B------:R-:W-:Y:S02]  /*1ab60*/  FMUL.FTZ R56, R80, R155.reuse ;  /* 0x0000009b50387220 */ /* 0x080fe40000410000 */
[----:B------:R-:W-:Y:S01]  /*1ab70*/  MUFU.EX2 R148, R148 ;  /* 0x0000009400947308 */ /* 0x000fe20000000800 */
[-C--:B------:R-:W-:Y:S02]  /*1ab80*/  FMUL.FTZ R57, R81, R155.reuse ;  /* 0x0000009b51397220 */ /* 0x080fe40000410000 */
[-C--:B------:R-:W-:Y:S02]  /*1ab90*/  FMUL.FTZ R86, R86, R132.reuse ;  /* 0x0000008456567220 */ /* 0x080fe40000410000 */
[----:B------:R-:W-:Y:S02]  /*1aba0*/  FMUL.FTZ R87, R87, R132 ;  /* 0x0000008457577220 */ /* 0x000fe40000410000 */
[-C--:B------:R-:W-:Y:S01]  /*1abb0*/  FMUL.FTZ R84, R84, R155.reuse ;  /* 0x0000009b54547220 */ /* 0x080fe20000410000 */
[----:B------:R-:W1:Y:S01]  /*1abc0*/  MUFU.EX2 R3, R3 ;  /* 0x0000000300037308 */ /* 0x000e620000000800 */
[----:B--2---:R-:W-:Y:S01]  /*1abd0*/  F2FP.BF16.PACK_AB R4, R149, R150 ;  /* 0x000000969504723e */ /* 0x004fe200000010ff */
[----:B------:R-:W-:-:S02]  /*1abe0*/  FMUL.FTZ R85, R85, R155 ;  /* 0x0000009b55557220 */ /* 0x000fc40000410000 */
[-C--:B------:R-:W-:Y:S02]  /*1abf0*/  FMUL.FTZ R78, R78, R132.reuse ;  /* 0x000000844e4e7220 */ /* 0x080fe40000410000 */
[-C--:B------:R-:W-:Y:S02]  /*1ac00*/  FMUL.FTZ R79, R79, R132.reuse ;  /* 0x000000844f4f7220 */ /* 0x080fe40000410000 */
[-C--:B------:R-:W-:Y:S01]  /*1ac10*/  FMUL.FTZ R76, R76, R155.reuse ;  /* 0x0000009b4c4c7220 */ /* 0x080fe20000410000 */
[----:B------:R-:W-:Y:S01]  /*1ac20*/  MUFU.EX2 R106, R106 ;  /* 0x0000006a006a7308 */ /* 0x000fe20000000800 */
[-C--:B------:R-:W-:Y:S02]  /*1ac30*/  FMUL.FTZ R77, R77, R155.reuse ;  /* 0x0000009b4d4d7220 */ /* 0x080fe40000410000 */
[-C--:B------:R-:W-:Y:S02]  /*1ac40*/  FMUL.FTZ R10, R130, R132.reuse ;  /* 0x00000084820a7220 */ /* 0x080fe40000410000 */
[----:B------:R-:W-:Y:S01]  /*1ac50*/  FMUL.FTZ R11, R131, R132 ;  /* 0x00000084830b7220 */ /* 0x000fe20000410000 */
[----:B-1----:R-:W-:Y:S01]  /*1ac60*/  F2FP.BF16.PACK_AB R6, R3, R148 ;  /* 0x000000940306723e */ /* 0x002fe200000010ff */
[-C--:B------:R-:W-:Y:S01]  /*1ac70*/  FMUL.FTZ R8, R128, R155.reuse ;  /* 0x0000009b80087220 */ /* 0x080fe20000410000 */
[----:B------:R-:W1:Y:S01]  /*1ac80*/  MUFU.EX2 R105, R105 ;  /* 0x0000006900697308 */ /* 0x000e620000000800 */
        /* <DEDUP_REMOVED lines=8> */
[----:B------:R-:W-:Y:S01]  /*1ad10*/  FMUL.FTZ R27, R115, R132 ;  /* 0x00000084731b7220 */ /* 0x000fe20000410000 */
[----:B------:R-:W-:Y:S01]  /*1ad20*/  HMMA.16816.F32.BF16 R56, R4, R60, R56 ;  /* 0x0000003c0438723c */ /* 0x000fe20000041838 */
[-C--:B------:R-:W-:Y:S01]  /*1ad30*/  FMUL.FTZ R24, R112, R155.reuse ;  /* 0x0000009b70187220 */ /* 0x080fe20000410000 */
[----:B------:R-:W-:Y:S01]  /*1ad40*/  MUFU.EX2 R107, R107 ;  /* 0x0000006b006b7308 */ /* 0x000fe20000000800 */
[----:B------:R-:W-:Y:S01]  /*1ad50*/  FMUL.FTZ R25, R113, R155 ;  /* 0x0000009b71197220 */ /* 0x000fe20000410000 */
[----:B-1----:R-:W-:Y:S01]  /*1ad60*/  F2FP.BF16.PACK_AB R81, R105, R106 ;  /* 0x0000006a6951723e */ /* 0x002fe200000010ff */
[----:B------:R-:W-:-:S02]  /*1ad70*/  FMUL.FTZ R126, R126, R132 ;  /* 0x000000847e7e7220 */ /* 0x000fc40000410000 */
[-C--:B------:R-:W-:Y:S01]  /*1ad80*/  FMUL.FTZ R127, R127, R132.reuse ;  /* 0x000000847f7f7220 */ /* 0x080fe20000410000 */
[C---:B------:R-:W-:Y:S01]  /*1ad90*/  HMMA.16816.F32.BF16 R52, R4.reuse, R54, R84 ;  /* 0x000000360434723c */ /* 0x040fe20000041854 */
[-C--:B------:R-:W-:Y:S01]  /*1ada0*/  FMUL.FTZ R124, R124, R155.reuse ;  /* 0x0000009b7c7c7220 */ /* 0x080fe20000410000 */
[----:B------:R-:W1:Y:S01]  /*1adb0*/  LDSM.16.MT88.4 R84, [R216+0xc800] ;  /* 0x00c80000d854783b */ /* 0x000e620000004200 */
[-C--:B------:R-:W-:Y:S02]  /*1adc0*/  FMUL.FTZ R125, R125, R155.reuse ;  /* 0x0000009b7d7d7220 */ /* 0x080fe40000410000 */
[-C--:B------:R-:W-:Y:S02]  /*1add0*/  FMUL.FTZ R118, R118, R132.reuse ;  /* 0x0000008476767220 */ /* 0x080fe40000410000 */
[----:B------:R-:W-:Y:S01]  /*1ade0*/  FMUL.FTZ R119, R119, R132 ;  /* 0x0000008477777220 */ /* 0x000fe20000410000 */
[----:B------:R-:W-:Y:S01]  /*1adf0*/  HMMA.16816.F32.BF16 R60, R4, R62, R76 ;  /* 0x0000003e043c723c */ /* 0x000fe2000004184c */
[-C--:B------:R-:W-:Y:S01]  /*1ae00*/  FMUL.FTZ R116, R116, R155.reuse ;  /* 0x0000009b74747220 */ /* 0x080fe20000410000 */
[----:B------:R-:W2:Y:S01]  /*1ae10*/  LDSM.16.MT88.4 R76, [R215+0xc800] ;  /* 0x00c80000d74c783b */ /* 0x000ea20000004200 */
[----:B------:R-:W-:-:S02]  /*1ae20*/  FMUL.FTZ R117, R117, R155 ;  /* 0x0000009b75757220 */ /* 0x000fc40000410000 */
[-C--:B------:R-:W-:Y:S02]  /*1ae30*/  FMUL.FTZ R110, R110, R132.reuse ;  /* 0x000000846e6e7220 */ /* 0x080fe40000410000 */
[-C--:B------:R-:W-:Y:S01]  /*1ae40*/  FMUL.FTZ R111, R111, R132.reuse ;  /* 0x000000846f6f7220 */ /* 0x080fe20000410000 */
[C---:B------:R-:W-:Y:S01]  /*1ae50*/  HMMA.16816.F32.BF16 R8, R4.reuse, R12, R8 ;  /* 0x0000000c0408723c */ /* 0x040fe20000041808 */
[-C--:B------:R-:W-:Y:S02]  /*1ae60*/  FMUL.FTZ R108, R108, R155.reuse ;  /* 0x0000009b6c6c7220 */ /* 0x080fe40000410000 */
[-C--:B------:R-:W-:Y:S02]  /*1ae70*/  FMUL.FTZ R109, R109, R155.reuse ;  /* 0x0000009b6d6d7220 */ /* 0x080fe40000410000 */
[-C--:B------:R-:W-:Y:S02]  /*1ae80*/  FMUL.FTZ R102, R102, R132.reuse ;  /* 0x0000008466667220 */ /* 0x080fe40000410000 */
[----:B------:R-:W-:Y:S01]  /*1ae90*/  FMUL.FTZ R103, R103, R132 ;  /* 0x0000008467677220 */ /* 0x000fe20000410000 */
[----:B------:R-:W-:Y:S01]  /*1aea0*/  HMMA.16816.F32.BF16 R16, R4, R20, R16 ;  /* 0x000000140410723c */ /* 0x000fe20000041810 */
[----:B------:R-:W-:-:S02]  /*1aeb0*/  FMUL.FTZ R100, R100, R155 ;  /* 0x0000009b64647220 */ /* 0x000fc40000410000 */
[-C--:B------:R-:W-:Y:S02]  /*1aec0*/  FMUL.FTZ R101, R101, R155.reuse ;  /* 0x0000009b65657220 */ /* 0x080fe40000410000 */
[-C--:B------:R-:W-:Y:S02]  /*1aed0*/  FMUL.FTZ R94, R94, R132.reuse ;  /* 0x000000845e5e7220 */ /* 0x080fe40000410000 */
[-C--:B------:R-:W-:Y:S01]  /*1aee0*/  FMUL.FTZ R95, R95, R132.reuse ;  /* 0x000000845f5f7220 */ /* 0x080fe20000410000 */
[----:B----4-:R-:W-:Y:S01]  /*1aef0*/  HMMA.16816.F32.BF16 R24, R4, R28, R24 ;  /* 0x0000001c0418723c */ /* 0x010fe20000041818 */
[-C--:B------:R-:W-:Y:S02]  /*1af00*/  FMUL.FTZ R92, R92, R155.reuse ;  /* 0x0000009b5c5c7220 */ /* 0x080fe40000410000 */
[----:B------:R-:W-:Y:S02]  /*1af10*/  FMUL.FTZ R93, R93, R155 ;  /* 0x0000009b5d5d7220 */ /* 0x000fe40000410000 */
[----:B------:R-:W-:-:S02]  /*1af20*/  FMUL.FTZ R74, R74, R132 ;  /* 0x000000844a4a7220 */ /* 0x000fc40000410000 */
        /* <DEDUP_REMOVED lines=8> */
[----:B------:R-:W-:Y:S02]  /*1afb0*/  FMUL.FTZ R69, R69, R155 ;  /* 0x0000009b45457220 */ /* 0x000fe40000410000 */
[-C--:B------:R-:W-:Y:S02]  /*1afc0*/  FFMA.FTZ R112, R156, R154.reuse, -R147 ;  /* 0x0000009a9c707223 */ /* 0x080fe40000010893 */
[-C--:B------:R-:W-:Y:S01]  /*1afd0*/  FFMA.FTZ R114, R157, R154.reuse, -R151 ;  /* 0x0000009a9d727223 */ /* 0x080fe20000010897 */
[----:B------:R-:W-:Y:S01]  /*1afe0*/  HMMA.16816.F32.BF16 R12, R4, R14, R124 ;  /* 0x0000000e040c723c */ /* 0x000fe2000004187c */
[-CC-:B------:R-:W-:Y:S01]  /*1aff0*/  FFMA.FTZ R113, R242, R154.reuse, -R147.reuse ;  /* 0x0000009af2717223 */ /* 0x180fe20000010893 */
[----:B------:R-:W-:Y:S01]  /*1b000*/  LDSM.16.MT88.4 R124, [R134+0xf800] ;  /* 0x00f80000867c783b */ /* 0x000fe20000004200 */
[-C--:B------:R-:W-:Y:S01]  /*1b010*/  FFMA.FTZ R156, R243, R154.reuse, -R147 ;  /* 0x0000009af39c7223 */ /* 0x080fe20000010893 */
[----:B------:R-:W-:Y:S01]  /*1b020*/  MUFU.EX2 R112, R112 ;  /* 0x0000007000707308 */ /* 0x000fe20000000800 */
[----:B------:R-:W-:-:S02]  /*1b030*/  FFMA.FTZ R115, R240, R154, -R151 ;  /* 0x0000009af0737223 */ /* 0x000fc40000010897 */
[-CC-:B------:R-:W-:Y:S01]  /*1b040*/  FFMA.FTZ R157, R241, R154.reuse, -R151.reuse ;  /* 0x0000009af19d7223 */ /* 0x180fe20000010897 */
[C---:B------:R-:W-:Y:S01]  /*1b050*/  HMMA.16816.F32.BF16 R20, R4.reuse, R22, R116 ;  /* 0x000000160414723c */ /* 0x040fe20000041874 */
[-C--:B------:R-:W-:Y:S01]  /*1b060*/  FFMA.FTZ R158, R158, R154.reuse, -R151 ;  /* 0x0000009a9e9e7223 */ /* 0x080fe20000010897 */
[----:B------:R-:W-:Y:S01]  /*1b070*/  LDSM.16.MT88.4 R116, [R217+0xf800] ;  /* 0x00f80000d974783b */ /* 0x000fe20000004200 */
[-CC-:B------:R-:W-:Y:S01]  /*1b080*/  FFMA.FTZ R161, R161, R154.reuse, -R147.reuse ;  /* 0x0000009aa1a17223 */ /* 0x180fe20000010893 */
[----:B------:R-:W-:Y:S01]  /*1b090*/  MUFU.EX2 R113, R113 ;  /* 0x0000007100717308 */ /* 0x000fe20000000800 */
[-CC-:B------:R-:W-:Y:S02]  /*1b0a0*/  FFMA.FTZ R168, R197, R154.reuse, -R147.reuse ;  /* 0x0000009ac5a87223 */ /* 0x180fe40000010893 */
[-CC-:B------:R-:W-:Y:S01]  /*1b0b0*/  FFMA.FTZ R171, R196, R154.reuse, -R147.reuse ;  /* 0x0000009ac4ab7223 */ /* 0x180fe20000010893 */
[----:B------:R-:W-:Y:S01]  /*1b0c0*/  HMMA.16816.F32.BF16 R28, R4, R30, R108 ;  /* 0x0000001e041c723c */ /* 0x000fe2000004186c */
[----:B------:R-:W-:-:S02]  /*1b0d0*/  FFMA.FTZ R170, R198, R154, -R147 ;  /* 0x0000009ac6aa7223 */ /* 0x000fc40000010893 */
[-CC-:B------:R-:W-:Y:S01]  /*1b0e0*/  FFMA.FTZ R173, R173, R154.reuse, -R151.reuse ;  /* 0x0000009aadad7223 */ /* 0x180fe20000010897 */
[----:B------:R-:W-:Y:S01]  /*1b0f0*/  MUFU.EX2 R156, R156 ;  /* 0x0000009c009c7308 */ /* 0x000fe20000000800 */
[-CC-:B------:R-:W-:Y:S02]  /*1b100*/  FFMA.FTZ R174, R174, R154.reuse, -R151.reuse ;  /* 0x0000009aaeae7223 */ /* 0x180fe40000010897 */
[-CC-:B------:R-:W-:Y:S01]  /*1b110*/  FFMA.FTZ R110, R249, R154.reuse, -R151.reuse ;  /* 0x0000009af96e7223 */ /* 0x180fe20000010897 */
        /* <DEDUP_REMOVED lines=8> */
[----:B------:R-:W-:Y:S01]  /*1b1a0*/  LDSM.16.MT88.4 R92, [R134+0xc800] ;  /* 0x00c80000865c783b */ /* 0x000fe20000004200 */
[-C--:B------:R-:W-:Y:S02]  /*1b1b0*/  FFMA.FTZ R182, R182, R154.reuse, -R151 ;  /* 0x0000009ab6b67223 */ /* 0x080fe40000010897 */
[----:B------:R-:W4:Y:S01]  /*1b1c0*/  MUFU.EX2 R110, R110 ;  /* 0x0000006e006e7308 */ /* 0x000f220000000800 */
[-CC-:B------:R-:W-:Y:S02]  /*1b1d0*/  FFMA.FTZ R183, R183, R154.reuse, -R147.reuse ;  /* 0x0000009ab7b77223 */ /* 0x180fe40000010893 */
[-CC-:B------:R-:W-:Y:S01]  /*1b1e0*/  FFMA.FTZ R189, R189, R154.reuse, -R147.reuse ;  /* 0x0000009abdbd7223 */ /* 0x180fe20000010893 */
[----:B-----5:R-:W-:Y:S01]  /*1b1f0*/  HMMA.16816.F32.BF16 R72, R4, R96, R72 ;  /* 0x000000600448723c */ /* 0x020fe20000041848 */
[----:B------:R-:W-:-:S02]  /*1b200*/  FFMA.FTZ R190, R190, R154, -R147 ;  /* 0x0000009abebe7223 */ /* 0x000fc40000010893 */
[-C--:B------:R-:W-:Y:S01]  /*1b210*/  FFMA.FTZ R191, R191, R154.reuse, -R147 ;  /* 0x0000009abfbf7223 */ /* 0x080fe20000010893 */
[----:B------:R-:W-:Y:S01]  /*1b220*/  MUFU.EX2 R109, R109 ;  /* 0x0000006d006d7308 */ /* 0x000fe20000000800 */
[-CC-:B------:R-:W-:Y:S02]  /*1b230*/  FFMA.FTZ R187, R187, R154.reuse, -R151.reuse ;  /* 0x0000009abbbb7223 */ /* 0x180fe40000010897 */
[-CC-:B------:R-:W-:Y:S01]  /*1b240*/  FFMA.FTZ R188, R188, R154.reuse, -R151.reuse ;  /* 0x0000009abcbc7223 */ /* 0x180fe20000010897 */
[----:B------:R-:W-:Y:S01]  /*1b250*/  HMMA.16816.F32.BF16 R4, R4, R98, R68 ;  /* 0x000000620404723c */ /* 0x000fe20000041844 */
[----:B------:R-:W5:Y:S01]  /*1b260*/  LDSM.16.MT88.4 R68, [R134+0x10800] ;  /* 0x010800008644783b */ /* 0x000f620000004200 */
[-CC-:B------:R-:W-:Y:S02]  /*1b270*/  FFMA.FTZ R186, R186, R154.reuse, -R151.reuse ;  /* 0x0000009ababa7223 */ /* 0x180fe40000010897 */
[----:B------:R-:W1:Y:S01]  /*1b280*/  MUFU.EX2 R108, R108 ;  /* 0x0000006c006c7308 */ /* 0x000e620000000800 */
[----:B----4-:R-:W-:Y:S01]  /*1b290*/  F2FP.BF16.PACK_AB R80, R110, R107 ;  /* 0x0000006b6e50723e */ /* 0x010fe200000010ff */
[----:B------:R-:W-:Y:S01]  /*1b2a0*/  LDSM.16.MT88.4 R96, [R217+0xd000] ;  /* 0x00d00000d960783b */ /* 0x000fe20000004200 */
[----:B------:R-:W-:-:S02]  /*1b2b0*/  FFMA.FTZ R185, R185, R154, -R151 ;  /* 0x0000009ab9b97223 */ /* 0x000fc40000010897 */
[-C--:B------:R-:W-:Y:S02]  /*1b2c0*/  FFMA.FTZ R184, R184, R154.reuse, -R147 ;  /* 0x0000009ab8b87223 */ /* 0x080fe40000010893 */
[-C--:B------:R-:W-:Y:S01]  /*1b2d0*/  FFMA.FTZ R193, R172, R154.reuse, -R151 ;  /* 0x0000009aacc17223 */ /* 0x080fe20000010897 */
[----:B------:R-:W4:Y:S01]  /*1b2e0*/  MUFU.EX2 R111, R111 ;  /* 0x0000006f006f7308 */ /* 0x000f220000000800 */
[-CC-:B------:R-:W-:Y:S02]  /*1b2f0*/  FFMA.FTZ R181, R181, R154.reuse, -R147.reuse ;  /* 0x0000009ab5b57223 */ /* 0x180fe40000010893 */
[-CC-:B------:R-:W-:Y:S02]  /*1b300*/  FFMA.FTZ R180, R180, R154.reuse, -R147.reuse ;  /* 0x0000009ab4b47223 */ /* 0x180fe40000010893 */
[-C--:B------:R-:W-:Y:S02]  /*1b310*/  FFMA.FTZ R179, R179, R154.reuse, -R147 ;  /* 0x0000009ab3b37223 */ /* 0x080fe40000010893 */
[-CC-:B------:R-:W-:Y:S01]  /*1b320*/  FFMA.FTZ R178, R178, R154.reuse, -R151.reuse ;  /* 0x0000009ab2b27223 */ /* 0x180fe20000010897 */
[----:B-1----:R-:W-:Y:S01]  /*1b330*/  F2FP.BF16.PACK_AB R82, R108, R109 ;  /* 0x0000006d6c52723e */ /* 0x002fe200000010ff */
[----:B------:R-:W1:Y:S01]  /*1b340*/  MUFU.EX2 R115, R115 ;  /* 0x0000007300737308 */ /* 0x000e620000000800 */
[----:B------:R-:W-:-:S02]  /*1b350*/  FFMA.FTZ R177, R177, R154, -R151 ;  /* 0x0000009ab1b17223 */ /* 0x000fc40000010897 */
[-C--:B------:R-:W-:Y:S02]  /*1b360*/  FFMA.FTZ R176, R176, R154.reuse, -R151 ;  /* 0x0000009ab0b07223 */ /* 0x080fe40000010897 */
[----:B------:R-:W-:Y:S01]  /*1b370*/  FFMA.FTZ R172, R169, R154, -R147 ;  /* 0x0000009aa9ac7223 */ /* 0x000fe20000010893 */
[----:B----4-:R-:W-:Y:S02]  /*1b380*/  F2FP.BF16.PACK_AB R83, R111, R104 ;  /* 0x000000686f53723e */ /* 0x010fe400000010ff */
[----:B------:R-:W-:Y:S01]  /*1b390*/  MUFU.EX2 R157, R157 ;  /* 0x0000009d009d7308 */ /* 0x000fe20000000800 */
[-C--:B------:R-:W-:Y:S02]  /*1b3a0*/  FFMA.FTZ R169, R160, R154.reuse, -R151 ;  /* 0x0000009aa0a97223 */ /* 0x080fe40000010897 */
[-CC-:B------:R-:W-:Y:S02]  /*1b3b0*/  FFMA.FTZ R167, R167, R154.reuse, -R147.reuse ;  /* 0x0000009aa7a77223 */ /* 0x180fe40000010893 */
[-CC-:B------:R-:W-:Y:S01]  /*1b3c0*/  FFMA.FTZ R166, R166, R154.reuse, -R147.reuse ;  /* 0x0000009aa6a67223 */ /* 0x180fe20000010893 */
[----:B---3--:R-:W-:Y:S01]  /*1b3d0*/  HMMA.16816.F32.BF16 R16, R80, R88, R16 ;  /* 0x000000585010723c */ /* 0x008fe20000041810 */
[-C--:B------:R-:W-:Y:S01]  /*1b3e0*/  FFMA.FTZ R165, R165, R154.reuse, -R147 ;  /* 0x0000009aa5a57223 */ /* 0x080fe20000010893 */
[----:B------:R-:W3:Y:S01]  /*1b3f0*/  MUFU.EX2 R158, R158 ;  /* 0x0000009e009e7308 */ /* 0x000ee20000000800 */
[----:B------:R-:W-:-:S02]  /*1b400*/  FFMA.FTZ R164, R164, R154, -R151 ;  /* 0x0000009aa4a47223 */ /* 0x000fc40000010897 */
[-CC-:B------:R-:W-:Y:S02]  /*1b410*/  FFMA.FTZ R163, R163, R154.reuse, -R151.reuse ;  /* 0x0000009aa3a37223 */ /* 0x180fe40000010897 */
[-C--:B------:R-:W-:Y:S01]  /*1b420*/  FFMA.FTZ R162, R162, R154.reuse, -R151 ;  /* 0x0000009aa2a27223 */ /* 0x080fe20000010897 */
[C---:B------:R-:W-:Y:S01]  /*1b430*/  HMMA.16816.F32.BF16 R20, R80.reuse, R90, R20 ;  /* 0x0000005a5014723c */ /* 0x040fe20000041814 */
[----:B------:R-:W-:Y:S01]  /*1b440*/  LDSM.16.MT88.4 R88, [R216+0x10800] ;  /* 0x01080000d858783b */ /* 0x000fe20000004200 */
[----:B------:R-:W4:Y:S01]  /*1b450*/  MUFU.EX2 R161, R161 ;  /* 0x000000a100a17308 */ /* 0x000f220000000800 */
[-CC-:B------:R-:W-:Y:S02]  /*1b460*/  FFMA.FTZ R160, R159, R154.reuse, -R147.reuse ;  /* 0x0000009a9fa07223 */ /* 0x180fe40000010893 */
[-CC-:B------:R-:W-:Y:S02]  /*1b470*/  FFMA.FTZ R159, R2, R154.reuse, -R147.reuse ;  /* 0x0000009a029f7223 */ /* 0x180fe40000010893 */
[-CC-:B------:R-:W-:Y:S01]  /*1b480*/  FFMA.FTZ R2, R141, R154.reuse, -R147.reuse ;  /* 0x0000009a8d027223 */ /* 0x180fe20000010893 */
[----:B------:R-:W-:Y:S01]  /*1b490*/  HMMA.16816.F32.BF16 R24, R80, R84, R24 ;  /* 0x000000545018723c */ /* 0x000fe20000041818 */
[-C--:B------:R-:W-:Y:S01]  /*1b4a0*/  FFMA.FTZ R0, R0, R154.reuse, -R147 ;  /* 0x0000009a00007223 */ /* 0x080fe20000010893 */
[----:B------:R-:W-:Y:S01]  /*1b4b0*/  MUFU.EX2 R168, R168 ;  /* 0x000000a800a87308 */ /* 0x000fe20000000800 */
[----:B------:R-:W-:-:S02]  /*1b4c0*/  FFMA.FTZ R140, R140, R154, -R151 ;  /* 0x0000009a8c8c7223 */ /* 0x000fc40000010897 */
[-CC-:B------:R-:W-:Y:S02]  /*1b4d0*/  FFMA.FTZ R137, R137, R154.reuse, -R151.reuse ;  /* 0x0000009a89897223 */ /* 0x180fe40000010897 */
[-CC-:B------:R-:W-:Y:S01]  /*1b4e0*/  FFMA.FTZ R141, R143, R154.reuse, -R151.reuse ;  /* 0x0000009a8f8d7223 */ /* 0x180fe20000010897 */
[C---:B------:R-:W-:Y:S01]  /*1b4f0*/  HMMA.16816.F32.BF16 R28, R80.reuse, R86, R28 ;  /* 0x00000056501c723c */ /* 0x040fe2000004181c */
[----:B------:R-:W1:Y:S01]  /*1b500*/  LDSM.16.MT88.4 R84, [R217+0x10800] ;  /* 0x01080000d954783b */ /* 0x000e620000004200 */
[----:B------:R-:W-:Y:S01]  /*1b510*/  MUFU.EX2 R171, R171 ;  /* 0x000000ab00ab7308 */ /* 0x000fe20000000800 */
[-C--:B------:R-:W-:Y:S02]  /*1b520*/  FFMA.FTZ R142, R142, R154.reuse, -R151 ;  /* 0x0000009a8e8e7223 */ /* 0x080fe40000010897 */
[----:B------:R-:W-:Y:S02]  /*1b530*/  FFMA.FTZ R133, R133, R154, -R147 ;  /* 0x0000009a85857223 */ /* 0x000fe40000010893 */
[----:B------:R-:W-:Y:S01]  /*1b540*/  FFMA.FTZ R132, R245, R132, R146 ;  /* 0x00000084f5847223 */ /* 0x000fe20000010092 */
[----:B--2---:R-:W-:Y:S01]  /*1b550*/  HMMA.16816.F32.BF16 R32, R80, R76, R32 ;  /* 0x0000004c5020723c */ /* 0x004fe20000041820 */
[----:B------:R-:W-:Y:S01]  /*1b560*/  FFMA.FTZ R150, R247, R155, R150 ;  /* 0x0000009bf7967223 */ /* 0x000fe20000010096 */
[----:B------:R-:W-:Y:S01]  /*1b570*/  MUFU.EX2 R170, R170 ;  /* 0x000000aa00aa7308 */ /* 0x000fe20000000800 */
[----:B------:R-:W-:Y:S01]  /*1b580*/  FADD.FTZ R145, R145, R132 ;  /* 0x0000008491917221 */ /* 0x000fe20000010000 */
[----:B------:R-:W-:Y:S01]  /*1b590*/  MOV R132, R153 ;  /* 0x0000009900847202 */ /* 0x000fe20000000f00 */
[----:B------:R-:W-:-:S02]  /*1b5a0*/  FADD.FTZ R149, R149, R150 ;  /* 0x0000009695957221 */ /* 0x000fc40000010000 */
[----:B------:R-:W-:Y:S01]  /*1b5b0*/  FADD.FTZ R144, R144, R145 ;  /* 0x0000009190907221 */ /* 0x000fe20000010000 */
[----:B------:R-:W-:Y:S01]  /*1b5c0*/  HMMA.16816.F32.BF16 R36, R80, R78, R36 ;  /* 0x0000004e5024723c */ /* 0x000fe20000041824 */
[----:B------:R-:W2:Y:S01]  /*1b5d0*/  LDSM.16.MT88.4 R76, [R215+0x10800] ;  /* 0x01080000d74c783b */ /* 0x000ea20000004200 */
[----:B------:R-:W-:Y:S01]  /*1b5e0*/  MUFU.EX2 R173, R173 ;  /* 0x000000ad00ad7308 */ /* 0x000fe20000000800 */
[----:B------:R-:W-:-:S04]  /*1b5f0*/  FADD.FTZ R135, R135, R144 ;  /* 0x0000009087877221 */ /* 0x000fc80000010000 */
[----:B------:R-:W-:Y:S01]  /*1b600*/  FADD.FTZ R106, R106, R135 ;  /* 0x000000876a6a7221 */ /* 0x000fe20000010000 */
[----:B-----5:R-:W-:Y:S02]  /*1b610*/  HMMA.16816.F32.BF16 R40, R80, R68, R40 ;  /* 0x000000445028723c */ /* 0x020fe40000041828 */
[----:B------:R-:W5:Y:S01]  /*1b620*/  MUFU.EX2 R174, R174 ;  /* 0x000000ae00ae7308 */ /* 0x000f620000000800 */
[----:B------:R-:W-:-:S04]  /*1b630*/  FADD.FTZ R105, R105, R106 ;  /* 0x0000006a69697221 */ /* 0x000fc80000010000 */
[----:B------:R-:W-:Y:S01]  /*1b640*/  FADD.FTZ R104, R104, R105 ;  /* 0x0000006968687221 */ /* 0x000fe20000010000 */
[----:B------:R-:W-:Y:S01]  /*1b650*/  HMMA.16816.F32.BF16 R44, R80, R70, R44 ;  /* 0x00000046502c723c */ /* 0x000fe2000004182c */
[----:B------:R-:W2:Y:S01]  /*1b660*/  LDSM.16.MT88.4 R68, [R216+0xd000] ;  /* 0x00d00000d844783b */ /* 0x000ea20000004200 */
[----:B------:R-:W-:Y:S01]  /*1b670*/  MUFU.EX2 R175, R175 ;  /* 0x000000af00af7308 */ /* 0x000fe20000000800 */
[----:B------:R-:W-:-:S05]  /*1b680*/  FADD.FTZ R111, R111, R104 ;  /* 0x000000686f6f7221 */ /* 0x000fca0000010000 */
[C---:B------:R-:W-:Y:S02]  /*1b690*/  HMMA.16816.F32.BF16 R8, R80.reuse, R92, R8 ;  /* 0x0000005c5008723c */ /* 0x040fe40000041808 */
[----:B------:R-:W2:Y:S06]  /*1b6a0*/  MUFU.EX2 R182, R182 ;  /* 0x000000b600b67308 */ /* 0x000eac0000000800 */
[C---:B------:R-:W-:Y:S01]  /*1b6b0*/  HMMA.16816.F32.BF16 R12, R80.reuse, R94, R12 ;  /* 0x0000005e500c723c */ /* 0x040fe2000004180c */
[----:B------:R-:W3:Y:S01]  /*1b6c0*/  LDSM.16.MT88.4 R92, [R134+0xd000] ;  /* 0x00d00000865c783b */ /* 0x000ee20000004200 */
[----:B------:R-:W2:Y:S06]  /*1b6d0*/  MUFU.EX2 R183, R183 ;  /* 0x000000b700b77308 */ /* 0x000eac0000000800 */
[C---:B-1----:R-:W-:Y:S02]  /*1b6e0*/  HMMA.16816.F32.BF16 R48, R80.reuse, R84, R48 ;  /* 0x000000545030723c */ /* 0x042fe40000041830 */
        /* <DEDUP_REMOVED lines=10> */
[----:B------:R-:W1:Y:S06]  /*1b790*/  MUFU.EX2 R188, R188 ;  /* 0x000000bc00bc7308 */ /* 0x000e6c0000000800 */
[----:B------:R-:W-:Y:S01]  /*1b7a0*/  HMMA.16816.F32.BF16 R4, R80, R78, R4 ;  /* 0x0000004e5004723c */ /* 0x000fe20000041804 */
[----:B------:R-:W2:Y:S01]  /*1b7b0*/  LDSM.16.MT88.4 R76, [R134+0x11000] ;  /* 0x01100000864c783b */ /* 0x000ea20000004200 */
[----:B------:R-:W-:Y:S05]  /*1b7c0*/  MUFU.EX2 R186, R186 ;  /* 0x000000ba00ba7308 */ /* 0x000fea0000000800 */
[----:B------:R-:W-:-:S02]  /*1b7d0*/  F2FP.BF16.PACK_AB R80, R115, R114 ;  /* 0x000000727350723e */ /* 0x000fc400000010ff */
[----:B------:R-:W-:Y:S01]  /*1b7e0*/  F2FP.BF16.PACK_AB R81, R113, R112 ;  /* 0x000000707151723e */ /* 0x000fe200000010ff */
[----:B------:R-:W1:Y:S01]  /*1b7f0*/  MUFU.EX2 R185, R185 ;  /* 0x000000b900b97308 */ /* 0x000e620000000800 */
[----:B---3--:R-:W-:Y:S01]  /*1b800*/  F2FP.BF16.PACK_AB R82, R158, R157 ;  /* 0x0000009d9e52723e */ /* 0x008fe200000010ff */
[----:B------:R-:W-:Y:S01]  /*1b810*/  FADD.FTZ R112, R112, R111 ;  /* 0x0000006f70707221 */ /* 0x000fe20000010000 */
[----:B----4-:R-:W-:-:S05]  /*1b820*/  F2FP.BF16.PACK_AB R83, R161, R156 ;  /* 0x0000009ca153723e */ /* 0x010fca00000010ff */
[----:B------:R-:W3:Y:S02]  /*1b830*/  MUFU.EX2 R184, R184 ;  /* 0x000000b800b87308 */ /* 0x000ee40000000800 */
[C---:B------:R-:W-:Y:S06]  /*1b840*/  HMMA.16816.F32.BF16 R24, R80.reuse, R68, R24 ;  /* 0x000000445018723c */ /* 0x040fec0000041818 */
[----:B------:R-:W-:Y:S02]  /*1b850*/  MUFU.EX2 R181, R181 ;  /* 0x000000b500b57308 */ /* 0x000fe40000000800 */
[C---:B------:R-:W-:Y:S01]  /*1b860*/  HMMA.16816.F32.BF16 R28, R80.reuse, R70, R28 ;  /* 0x00000046501c723c */ /* 0x040fe2000004181c */
[----:B------:R-:W4:Y:S05]  /*1b870*/  LDSM.16.MT88.4 R68, [R217+0x11000] ;  /* 0x01100000d944783b */ /* 0x000f2a0000004200 */
        /* <DEDUP_REMOVED lines=9> */
[----:B------:R-:W-:Y:S05]  /*1b910*/  LDSM.16.MT88.4 R92, [R134+0xd800] ;  /* 0x00d80000865c783b */ /* 0x000fea0000004200 */
[----:B------:R-:W-:Y:S02]  /*1b920*/  MUFU.EX2 R176, R176 ;  /* 0x000000b000b07308 */ /* 0x000fe40000000800 */
[C---:B------:R-:W-:Y:S06]  /*1b930*/  HMMA.16816.F32.BF16 R16, R80.reuse, R96, R16 ;  /* 0x000000605010723c */ /* 0x040fec0000041810 */
[----:B------:R-:W1:Y:S02]  /*1b940*/  MUFU.EX2 R193, R193 ;  /* 0x000000c100c17308 */ /* 0x000e640000000800 */
[C---:B----4-:R-:W-:Y:S06]  /*1b950*/  HMMA.16816.F32.BF16 R48, R80.reuse, R68, R48 ;  /* 0x000000445030723c */ /* 0x050fec0000041830 */
[----:B------:R-:W4:Y:S02]  /*1b960*/  MUFU.EX2 R172, R172 ;  /* 0x000000ac00ac7308 */ /* 0x000f240000000800 */
[C---:B------:R-:W-:Y:S01]  /*1b970*/  HMMA.16816.F32.BF16 R52, R80.reuse, R70, R52 ;  /* 0x000000465034723c */ /* 0x040fe20000041834 */
[----:B------:R-:W1:Y:S05]  /*1b980*/  LDSM.16.MT88.4 R68, [R134+0x11800] ;  /* 0x011800008644783b */ /* 0x000e6a0000004200 */
[----:B------:R-:W-:Y:S02]  /*1b990*/  MUFU.EX2 R167, R167 ;  /* 0x000000a700a77308 */ /* 0x000fe40000000800 */
[C---:B------:R-:W-:Y:S01]  /*1b9a0*/  HMMA.16816.F32.BF16 R20, R80.reuse, R98, R20 ;  /* 0x000000625014723c */ /* 0x040fe20000041814 */
[----:B------:R-:W-:Y:S05]  /*1b9b0*/  LDSM.16.MT88.4 R96, [R217+0xd800] ;  /* 0x00d80000d960783b */ /* 0x000fea0000004200 */
[----:B------:R-:W-:Y:S02]  /*1b9c0*/  MUFU.EX2 R166, R166 ;  /* 0x000000a600a67308 */ /* 0x000fe40000000800 */
[C---:B------:R-:W-:Y:S06]  /*1b9d0*/  HMMA.16816.F32.BF16 R32, R80.reuse, R100, R32 ;  /* 0x000000645020723c */ /* 0x040fec0000041820 */
[----:B------:R-:W-:Y:S02]  /*1b9e0*/  MUFU.EX2 R165, R165 ;  /* 0x000000a500a57308 */ /* 0x000fe40000000800 */
        /* <DEDUP_REMOVED lines=10> */
[----:B------:R-:W-:Y:S01]  /*1ba90*/  HMMA.16816.F32.BF16 R4, R80, R86, R4 ;  /* 0x000000565004723c */ /* 0x000fe20000041804 */
[----:B------:R-:W3:Y:S05]  /*1baa0*/  LDSM.16.MT88.4 R84, [R215+0x11800] ;  /* 0x01180000d754783b */ /* 0x000eea0000004200 */
[----:B------:R-:W1:Y:S01]  /*1bab0*/  MUFU.EX2 R160, R160 ;  /* 0x000000a000a07308 */ /* 0x000e620000000800 */
[----:B-----5:R-:W-:-:S02]  /*1bac0*/  F2FP.BF16.PACK_AB R80, R174, R173 ;  /* 0x000000adae50723e */ /* 0x020fc400000010ff */
[----:B------:R-:W-:Y:S02]  /*1bad0*/  F2FP.BF16.PACK_AB R81, R171, R168 ;  /* 0x000000a8ab51723e */ /* 0x000fe400000010ff */
[----:B------:R-:W-:Y:S02]  /*1bae0*/  F2FP.BF16.PACK_AB R82, R182, R175 ;  /* 0x000000afb652723e */ /* 0x000fe400000010ff */
[----:B------:R-:W-:Y:S01]  /*1baf0*/  F2FP.BF16.PACK_AB R83, R183, R170 ;  /* 0x000000aab753723e */ /* 0x000fe200000010ff */
[----:B------:R-:W-:Y:S06]  /*1bb00*/  MUFU.EX2 R0, R0 ;  /* 0x0000000000007308 */ /* 0x000fec0000000800 */
[C---:B--2---:R-:W-:Y:S02]  /*1bb10*/  HMMA.16816.F32.BF16 R24, R80.reuse, R76, R24 ;  /* 0x0000004c5018723c */ /* 0x044fe40000041818 */
[----:B------:R-:W-:Y:S06]  /*1bb20*/  MUFU.EX2 R159, R159 ;  /* 0x0000009f009f7308 */ /* 0x000fec0000000800 */
[C---:B------:R-:W-:Y:S01]  /*1bb30*/  HMMA.16816.F32.BF16 R28, R80.reuse, R78, R28 ;  /* 0x0000004e501c723c */ /* 0x040fe2000004181c */
[----:B------:R-:W2:Y:S01]  /*1bb40*/  LDSM.16.MT88.4 R76, [R217+0x11800] ;  /* 0x01180000d94c783b */ /* 0x000ea20000004200 */
[----:B------:R-:W-:Y:S06]  /*1bb50*/  MUFU.EX2 R2, R2 ;  /* 0x0000000200027308 */ /* 0x000fec0000000800 */
[C---:B-1----:R-:W-:Y:S02]  /*1bb60*/  HMMA.16816.F32.BF16 R40, R80.reuse, R68, R40 ;  /* 0x000000445028723c */ /* 0x042fe40000041828 */
[----:B------:R-:W-:Y:S06]  /*1bb70*/  MUFU.EX2 R140, R140 ;  /* 0x0000008c008c7308 */ /* 0x000fec0000000800 */
[C---:B------:R-:W-:Y:S01]  /*1bb80*/  HMMA.16816.F32.BF16 R44, R80.reuse, R70, R44 ;  /* 0x00000046502c723c */ /* 0x040fe2000004182c */
[----:B------:R-:W1:Y:S01]  /*1bb90*/  LDSM.16.MT88.4 R68, [R216+0xe000] ;  /* 0x00e00000d844783b */ /* 0x000e620000004200 */
[----:B------:R-:W5:Y:S06]  /*1bba0*/  MUFU.EX2 R137, R137 ;  /* 0x0000008900897308 */ /* 0x000f6c0000000800 */
[C---:B---3--:R-:W-:Y:S02]  /*1bbb0*/  HMMA.16816.F32.BF16 R72, R80.reuse, R84, R72 ;  /* 0x000000545048723c */ /* 0x048fe40000041848 */
[----:B------:R-:W-:Y:S05]  /*1bbc0*/  MUFU.EX2 R141, R141 ;  /* 0x0000008d008d7308 */ /* 0x000fea0000000800 */
[----:B------:R-:W-:Y:S01]  /*1bbd0*/  F2FP.BF16.PACK_AB R84, R188, R187 ;  /* 0x000000bbbc54723e */ /* 0x000fe200000010ff */
[C---:B------:R-:W-:Y:S01]  /*1bbe0*/  HMMA.16816.F32.BF16 R4, R80.reuse, R86, R4 ;  /* 0x000000565004723c */ /* 0x040fe20000041804 */
[----:B------:R-:W-:Y:S01]  /*1bbf0*/  F2FP.BF16.PACK_AB R85, R190, R189 ;  /* 0x000000bdbe55723e */ /* 0x000fe200000010ff */
[----:B------:R-:W3:Y:S05]  /*1bc00*/  MUFU.EX2 R142, R142 ;  /* 0x0000008e008e7308 */ /* 0x000eea0000000800 */
[----:B------:R-:W-:Y:S01]  /*1bc10*/  F2FP.BF16.PACK_AB R86, R185, R186 ;  /* 0x000000bab956723e */ /* 0x000fe200000010ff */
[C---:B------:R-:W-:Y:S01]  /*1bc20*/  HMMA.16816.F32.BF16 R32, R80.reuse, R100, R32 ;  /* 0x000000645020723c */ /* 0x040fe20000041820 */
[----:B------:R-:W-:Y:S01]  /*1bc30*/  F2FP.BF16.PACK_AB R87, R184, R191 ;  /* 0x000000bfb857723e */ /* 0x000fe200000010ff */
[----:B------:R-:W1:Y:S06]  /*1bc40*/  MUFU.EX2 R133, R133 ;  /* 0x0000008500857308 */ /* 0x000e6c0000000800 */
[C---:B--2---:R-:W-:Y:S08]  /*1bc50*/  HMMA.16816.F32.BF16 R48, R80.reuse, R76, R48 ;  /* 0x0000004c5030723c */ /* 0x044ff00000041830 */
[----:B------:R-:W-:Y:S01]  /*1bc60*/  HMMA.16816.F32.BF16 R52, R80, R78, R52 ;  /* 0x0000004e5034723c */ /* 0x000fe20000041834 */
[----:B------:R-:W2:Y:S07]  /*1bc70*/  LDSM.16.MT88.4 R76, [R215+0xe000] ;  /* 0x00e00000d74c783b */ /* 0x000eae0000004200 */
[C---:B-1----:R-:W-:Y:S08]  /*1bc80*/  HMMA.16816.F32.BF16 R24, R84.reuse, R68, R24 ;  /* 0x000000445418723c */ /* 0x042ff00000041818 */
[----:B------:R-:W-:Y:S01]  /*1bc90*/  HMMA.16816.F32.BF16 R28, R84, R70, R28 ;  /* 0x00000046541c723c */ /* 0x000fe2000004181c */
[----:B------:R-:W1:Y:S07]  /*1bca0*/  LDSM.16.MT88.4 R68, [R216+0x12000] ;  /* 0x01200000d844783b */ /* 0x000e6e0000004200 */
[C---:B------:R-:W-:Y:S01]  /*1bcb0*/  HMMA.16816.F32.BF16 R36, R80.reuse, R102, R36 ;  /* 0x000000665024723c */ /* 0x040fe20000041824 */
[----:B------:R-:W-:Y:S07]  /*1bcc0*/  LDSM.16.MT88.4 R100, [R134+0xf000] ;  /* 0x00f000008664783b */ /* 0x000fee0000004200 */
[C---:B------:R-:W-:Y:S08]  /*1bcd0*/  HMMA.16816.F32.BF16 R8, R80.reuse, R92, R8 ;  /* 0x0000005c5008723c */ /* 0x040ff00000041808 */
[C---:B------:R-:W-:Y:S01]  /*1bce0*/  HMMA.16816.F32.BF16 R12, R80.reuse, R94, R12 ;  /* 0x0000005e500c723c */ /* 0x040fe2000004180c */
[----:B------:R-:W-:Y:S07]  /*1bcf0*/  LDSM.16.MT88.4 R92, [R217+0xe000] ;  /* 0x00e00000d95c783b */ /* 0x000fee0000004200 */
[C---:B------:R-:W-:Y:S08]  /*1bd00*/  HMMA.16816.F32.BF16 R16, R80.reuse, R96, R16 ;  /* 0x000000605010723c */ /* 0x040ff00000041810 */
[C---:B------:R-:W-:Y:S01]  /*1bd10*/  HMMA.16816.F32.BF16 R20, R80.reuse, R98, R20 ;  /* 0x000000625014723c */ /* 0x040fe20000041814 */
[----:B------:R-:W3:Y:S07]  /*1bd20*/  LDSM.16.MT88.4 R96, [R134+0xe000] ;  /* 0x00e000008660783b */ /* 0x000eee0000004200 */
[C---:B------:R-:W-:Y:S08]  /*1bd30*/  HMMA.16816.F32.BF16 R56, R80.reuse, R88, R56 ;  /* 0x000000585038723c */ /* 0x040ff00000041838 */
[----:B------:R-:W-:Y:S01]  /*1bd40*/  HMMA.16816.F32.BF16 R60, R80, R90, R60 ;  /* 0x0000005a503c723c */ /* 0x000fe2000004183c */
[----:B------:R-:W4:Y:S04]  /*1bd50*/  LDSM.16.MT88.4 R80, [R134+0x12000] ;  /* 0x012000008650783b */ /* 0x000f280000004200 */
[----:B------:R-:W4:Y:S03]  /*1bd60*/  LDSM.16.MT88.4 R88, [R217+0x12000] ;  /* 0x01200000d958783b */ /* 0x000f260000004200 */
[C---:B--2---:R-:W-:Y:S08]  /*1bd70*/  HMMA.16816.F32.BF16 R32, R84.reuse, R76, R32 ;  /* 0x0000004c5420723c */ /* 0x044ff00000041820 */
[C---:B------:R-:W-:Y:S01]  /*1bd80*/  HMMA.16816.F32.BF16 R36, R84.reuse, R78, R36 ;  /* 0x0000004e5424723c */ /* 0x040fe20000041824 */
[----:B------:R-:W2:Y:S07]  /*1bd90*/  LDSM.16.MT88.4 R76, [R215+0x12000] ;  /* 0x01200000d74c783b */ /* 0x000eae0000004200 */
[C---:B-1----:R-:W-:Y:S08]  /*1bda0*/  HMMA.16816.F32.BF16 R56, R84.reuse, R68, R56 ;  /* 0x000000445438723c */ /* 0x042ff00000041838 */
[C---:B------:R-:W-:Y:S01]  /*1bdb0*/  HMMA.16816.F32.BF16 R60, R84.reuse, R70, R60 ;  /* 0x00000046543c723c */ /* 0x040fe2000004183c */
[----:B------:R-:W1:Y:S07]  /*1bdc0*/  LDSM.16.MT88.4 R68, [R215+0xe800] ;  /* 0x00e80000d744783b */ /* 0x000e6e0000004200 */
[C---:B---3--:R-:W-:Y:S08]  /*1bdd0*/  HMMA.16816.F32.BF16 R8, R84.reuse, R96, R8 ;  /* 0x000000605408723c */ /* 0x048ff00000041808 */
[C---:B----4-:R-:W-:Y:S08]  /*1bde0*/  HMMA.16816.F32.BF16 R40, R84.reuse, R80, R40 ;  /* 0x000000505428723c */ /* 0x050ff00000041828 */
[C---:B------:R-:W-:Y:S01]  /*1bdf0*/  HMMA.16816.F32.BF16 R44, R84.reuse, R82, R44 ;  /* 0x00000052542c723c */ /* 0x040fe2000004182c */
[----:B------:R-:W3:Y:S07]  /*1be00*/  LDSM.16.MT88.4 R80, [R217+0xe800] ;  /* 0x00e80000d950783b */ /* 0x000eee0000004200 */
[C---:B------:R-:W-:Y:S08]  /*1be10*/  HMMA.16816.F32.BF16 R48, R84.reuse, R88, R48 ;  /* 0x000000585430723c */ /* 0x040ff00000041830 */
[C---:B------:R-:W-:Y:S01]  /*1be20*/  HMMA.16816.F32.BF16 R52, R84.reuse, R90, R52 ;  /* 0x0000005a5434723c */ /* 0x040fe20000041834 */
[----:B------:R-:W4:Y:S07]  /*1be30*/  LDSM.16.MT88.4 R88, [R216+0xe800] ;  /* 0x00e80000d858783b */ /* 0x000f2e0000004200 */
[C---:B------:R-:W-:Y:S01]  /*1be40*/  HMMA.16816.F32.BF16 R12, R84.reuse, R98, R12 ;  /* 0x00000062540c723c */ /* 0x040fe2000004180c */
[----:B------:R-:W-:Y:S07]  /*1be50*/  LDSM.16.MT88.4 R96, [R217+0xf000] ;  /* 0x00f00000d960783b */ /* 0x000fee0000004200 */
[C---:B------:R-:W-:Y:S08]  /*1be60*/  HMMA.16816.F32.BF16 R16, R84.reuse, R92, R16 ;  /* 0x0000005c5410723c */ /* 0x040ff00000041810 */
[C---:B------:R-:W-:Y:S01]  /*1be70*/  HMMA.16816.F32.BF16 R20, R84.reuse, R94, R20 ;  /* 0x0000005e5414723c */ /* 0x040fe20000041814 */
[----:B------:R-:W3:Y:S07]  /*1be80*/  LDSM.16.MT88.4 R92, [R134+0xe800] ;  /* 0x00e80000865c783b */ /* 0x000eee0000004200 */
[C---:B--2---:R-:W-:Y:S08]  /*1be90*/  HMMA.16816.F32.BF16 R72, R84.reuse, R76, R72 ;  /* 0x0000004c5448723c */ /* 0x044ff00000041848 */
[----:B------:R-:W-:Y:S01]  /*1bea0*/  HMMA.16816.F32.BF16 R4, R84, R78, R4 ;  /* 0x0000004e5404723c */ /* 0x000fe20000041804 */
[----:B------:R-:W-:Y:S06]  /*1beb0*/  LDSM.16.MT88.4 R76, [R134+0x12800] ;  /* 0x01280000864c783b */ /* 0x000fec0000004200 */
[----:B------:R-:W-:-:S02]  /*1bec0*/  F2FP.BF16.PACK_AB R84, R177, R178 ;  /* 0x000000b2b154723e */ /* 0x000fc400000010ff */
        /* <DEDUP_REMOVED lines=16> */
[C---:B------:R-:W-:Y:S01]  /*1bfd0*/  HMMA.16816.F32.BF16 R12, R84.reuse, R94, R12 ;  /* 0x0000005e540c723c */ /* 0x040fe2000004180c */
[----:B------:R-:W-:Y:S07]  /*1bfe0*/  LDSM.16.MT88.4 R92, [R216+0xf000] ;  /* 0x00f00000d85c783b */ /* 0x000fee0000004200 */
[C---:B------:R-:W-:Y:S08]  /*1bff0*/  HMMA.16816.F32.BF16 R40, R84.reuse, R76, R40 ;  /* 0x0000004c5428723c */ /* 0x040ff00000041828 */
[C---:B------:R-:W-:Y:S01]  /*1c000*/  HMMA.16816.F32.BF16 R44, R84.reuse, R78, R44 ;  /* 0x0000004e542c723c */ /* 0x040fe2000004182c */
[----:B------:R-:W4:Y:S07]  /*1c010*/  LDSM.16.MT88.4 R76, [R215+0xf000] ;  /* 0x00f00000d74c783b */ /* 0x000f2e0000004200 */
[C---:B--2---:R-:W-:Y:S08]  /*1c020*/  HMMA.16816.F32.BF16 R48, R84.reuse, R80, R48 ;  /* 0x000000505430723c */ /* 0x044ff00000041830 */
[C---:B------:R-:W-:Y:S01]  /*1c030*/  HMMA.16816.F32.BF16 R52, R84.reuse, R82, R52 ;  /* 0x000000525434723c */ /* 0x040fe20000041834 */
[----:B------:R-:W2:Y:S07]  /*1c040*/  LDSM.16.MT88.4 R80, [R134+0x13000] ;  /* 0x013000008650783b */ /* 0x000eae0000004200 */
[C---:B---3--:R-:W-:Y:S08]  /*1c050*/  HMMA.16816.F32.BF16 R56, R84.reuse, R88, R56 ;  /* 0x000000585438723c */ /* 0x048ff00000041838 */
[----:B------:R-:W-:Y:S01]  /*1c060*/  HMMA.16816.F32.BF16 R60, R84, R90, R60 ;  /* 0x0000005a543c723c */ /* 0x000fe2000004183c */
[----:B------:R-:W3:Y:S06]  /*1c070*/  LDSM.16.MT88.4 R88, [R216+0x13000] ;  /* 0x01300000d858783b */ /* 0x000eec0000004200 */
[----:B------:R-:W-:-:S02]  /*1c080*/  F2FP.BF16.PACK_AB R84, R163, R164 ;  /* 0x000000a4a354723e */ /* 0x000fc400000010ff */
[----:B------:R-:W-:Y:S02]  /*1c090*/  F2FP.BF16.PACK_AB R85, R166, R167 ;  /* 0x000000a7a655723e */ /* 0x000fe400000010ff */
[----:B------:R-:W-:Y:S02]  /*1c0a0*/  F2FP.BF16.PACK_AB R86, R169, R162 ;  /* 0x000000a2a956723e */ /* 0x000fe400000010ff */
[----:B------:R-:W-:-:S07]  /*1c0b0*/  F2FP.BF16.PACK_AB R87, R160, R165 ;  /* 0x000000a5a057723e */ /* 0x000fce00000010ff */
[C---:B------:R-:W-:Y:S08]  /*1c0c0*/  HMMA.16816.F32.BF16 R8, R84.reuse, R100, R8 ;  /* 0x000000645408723c */ /* 0x040ff00000041808 */
[C---:B------:R-:W-:Y:S01]  /*1c0d0*/  HMMA.16816.F32.BF16 R12, R84.reuse, R102, R12 ;  /* 0x00000066540c723c */ /* 0x040fe2000004180c */
[----:B------:R-:W-:Y:S07]  /*1c0e0*/  LDSM.16.MT88.4 R100, [R215+0xf800] ;  /* 0x00f80000d764783b */ /* 0x000fee0000004200 */
[C---:B-1----:R-:W-:Y:S07]  /*1c0f0*/  HMMA.16816.F32.BF16 R48, R84.reuse, R68, R48 ;  /* 0x000000445430723c */ /* 0x042fee0000041830 */
[----:B-----5:R-:W-:Y:S01]  /*1c100*/  F2FP.BF16.PACK_AB R68, R137, R140 ;  /* 0x0000008c8944723e */ /* 0x020fe200000010ff */
[----:B------:R-:W-:Y:S01]  /*1c110*/  HMMA.16816.F32.BF16 R52, R84, R70, R52 ;  /* 0x000000465434723c */ /* 0x000fe20000041834 */
[----:B------:R-:W-:-:S06]  /*1c120*/  F2FP.BF16.PACK_AB R69, R159, R0 ;  /* 0x000000009f45723e */ /* 0x000fcc00000010ff */
[----:B------:R-:W-:Y:S01]  /*1c130*/  F2FP.BF16.PACK_AB R70, R142, R141 ;  /* 0x0000008d8e46723e */ /* 0x000fe200000010ff */
[----:B----4-:R-:W-:Y:S01]  /*1c140*/  HMMA.16816.F32.BF16 R32, R84, R76, R32 ;  /* 0x0000004c5420723c */ /* 0x010fe20000041820 */
[----:B------:R-:W-:-:S07]  /*1c150*/  F2FP.BF16.PACK_AB R71, R133, R2 ;  /* 0x000000028547723e */ /* 0x000fce00000010ff */
[C---:B------:R-:W-:Y:S01]  /*1c160*/  HMMA.16816.F32.BF16 R128, R68.reuse, R124, R8 ;  /* 0x0000007c4480723c */ /* 0x040fe20000041808 */
[----:B------:R-:W-:Y:S07]  /*1c170*/  LDSM.16.MT88.4 R8, [R216+0xf800] ;  /* 0x00f80000d808783b */ /* 0x000fee0000004200 */
[----:B------:R-:W-:Y:S07]  /*1c180*/  HMMA.16816.F32.BF16 R124, R68, R126, R12 ;  /* 0x0000007e447c723c */ /* 0x000fee000004180c */
[----:B------:R-:W-:Y:S01]  /*1c190*/  FADD.FTZ R12, R148, R149 ;  /* 0x00000095940c7221 */ /* 0x000fe20000010000 */
[----:B------:R-:W-:Y:S01]  /*1c1a0*/  HMMA.16816.F32.BF16 R36, R84, R78, R36 ;  /* 0x0000004e5424723c */ /* 0x000fe20000041824 */
[----:B------:R-:W1:Y:S02]  /*1c1b0*/  LDSM.16.MT88.4 R76, [R215+0x13000] ;  /* 0x01300000d74c783b */ /* 0x000e640000004200 */
[----:B------:R-:W-:-:S04]  /*1c1c0*/  FADD.FTZ R12, R3, R12 ;  /* 0x0000000c030c7221 */ /* 0x000fc80000010000 */
[----:B------:R-:W-:Y:S01]  /*1c1d0*/  FADD.FTZ R107, R107, R12 ;  /* 0x0000000c6b6b7221 */ /* 0x000fe20000010000 */
[----:B------:R-:W-:Y:S03]  /*1c1e0*/  HMMA.16816.F32.BF16 R24, R84, R92, R24 ;  /* 0x0000005c5418723c */ /* 0x000fe60000041818 */
[----:B------:R-:W-:-:S04]  /*1c1f0*/  FADD.FTZ R110, R110, R107 ;  /* 0x0000006b6e6e7221 */ /* 0x000fc80000010000 */
[----:B------:R-:W-:Y:S01]  /*1c200*/  FADD.FTZ R3, R109, R110 ;  /* 0x0000006e6d037221 */ /* 0x000fe20000010000 */
[----:B------:R-:W-:Y:S01]  /*1c210*/  HMMA.16816.F32.BF16 R28, R84, R94, R28 ;  /* 0x0000005e541c723c */ /* 0x000fe2000004181c */
[----:B------:R-:W4:Y:S02]  /*1c220*/  LDSM.16.MT88.4 R92, [R134+0x13800] ;  /* 0x01380000865c783b */ /* 0x000f240000004200 */
        /* <DEDUP_REMOVED lines=22> */
[----:B---3--:R-:W-:Y:S01]  /*1c390*/  HMMA.16816.F32.BF16 R56, R84, R88, R56 ;  /* 0x000000585438723c */ /* 0x008fe20000041838 */
        /* <DEDUP_REMOVED lines=17> */
[----:B------:R-:W-:Y:S01]  /*1c4b0*/  FADD.FTZ R193, R193, R176 ;  /* 0x000000b0c1c17221 */ /* 0x000fe20000010000 */
[----:B------:R-:W2:Y:S01]  /*1c4c0*/  LDSM.16.MT88.4 R76, [R216+0x13800] ;  /* 0x01380000d84c783b */ /* 0x000ea20000004200 */
[----:B------:R-:W-:Y:S02]  /*1c4d0*/  FADD.FTZ R167, R167, R172 ;  /* 0x000000aca7a77221 */ /* 0x000fe40000010000 */
[C---:B------:R-:W-:Y:S01]  /*1c4e0*/  HMMA.16816.F32.BF16 R112, R68.reuse, R8, R24 ;  /* 0x000000084470723c */ /* 0x040fe20000041818 */
        /* <DEDUP_REMOVED lines=9> */
[C---:B----4-:R-:W-:Y:S01]  /*1c580*/  HMMA.16816.F32.BF16 R96, R68.reuse, R92, R40 ;  /* 0x0000005c4460723c */ /* 0x050fe20000041828 */
[----:B------:R-:W-:Y:S01]  /*1c590*/  FADD.FTZ R0, R0, R3 ;  /* 0x0000000300007221 */ /* 0x000fe20000010000 */
[----:B------:R-:W-:Y:S01]  /*1c5a0*/  MOV R3, R152 ;  /* 0x0000009800037202 */ /* 0x000fe20000000f00 */
        /* <DEDUP_REMOVED lines=8> */
[C---:B------:R-:W-:Y:S08]  /*1c630*/  HMMA.16816.F32.BF16 R104, R68.reuse, R100, R32 ;  /* 0x000000644468723c */ /* 0x040ff00000041820 */
[C---:B-1----:R-:W-:Y:S08]  /*1c640*/  HMMA.16816.F32.BF16 R88, R68.reuse, R84, R48 ;  /* 0x000000544458723c */ /* 0x042ff00000041830 */
[C---:B--2---:R-:W-:Y:S08]  /*1c650*/  HMMA.16816.F32.BF16 R80, R68.reuse, R76, R56 ;  /* 0x0000004c4450723c */ /* 0x044ff00000041838 */
[C---:B------:R-:W-:Y:S08]  /*1c660*/  HMMA.16816.F32.BF16 R92, R68.reuse, R94, R44 ;  /* 0x0000005e445c723c */ /* 0x040ff0000004182c */
[C---:B------:R-:W-:Y:S08]  /*1c670*/  HMMA.16816.F32.BF16 R116, R68.reuse, R118, R20 ;  /* 0x000000764474723c */ /* 0x040ff00000041814 */
[C---:B------:R-:W-:Y:S08]  /*1c680*/  HMMA.16816.F32.BF16 R100, R68.reuse, R102, R36 ;  /* 0x000000664464723c */ /* 0x040ff00000041824 */
[C---:B------:R-:W-:Y:S08]  /*1c690*/  HMMA.16816.F32.BF16 R84, R68.reuse, R86, R52 ;  /* 0x000000564454723c */ /* 0x040ff00000041834 */
[C---:B------:R-:W-:Y:S08]  /*1c6a0*/  HMMA.16816.F32.BF16 R76, R68.reuse, R78, R60 ;  /* 0x0000004e444c723c */ /* 0x040ff0000004183c */
[C---:B---3--:R-:W-:Y:S08]  /*1c6b0*/  HMMA.16816.F32.BF16 R72, R68.reuse, R8, R72 ;  /* 0x000000084448723c */ /* 0x048ff00000041848 */
[----:B------:R-:W-:Y:S11]  /*1c6c0*/  HMMA.16816.F32.BF16 R68, R68, R10, R4 ;  /* 0x0000000a4444723c */ /* 0x000ff60000041804 */
[----:B------:R-:W-:Y:S08]  /*1c6d0*/  @!UPT UIADD3 URZ, URZ, URZ, URZ ;  /* 0x0000003f3f3ff290 */ /* 0x000ff0000fffe03f */
.L_x_4076:
[----:B------:R-:W-:Y:S05]  /*1c6e0*/  @!P5 BRA `(.L_x_4085) ;  /* 0x000048500000d947 */ /* 0x000fea0003800000 */
[C---:B------:R-:W-:Y:S01]  /*1c6f0*/  SHF.L.U64.HI R238, R66.reuse, 0x5, R67 ;  /* 0x0000000542ee7819 */ /* 0x040fe20000010243 */
[----:B------:R-:W-:Y:S01]  /*1c700*/  IMAD.SHL.U32 R241, R66, 0x20, RZ ;  /* 0x0000002042f17824 */ /* 0x000fe200078e00ff */
[C---:B------:R-:W-:Y:S01]  /*1c710*/  SHF.L.U64.HI R240, R64.reuse, 0x5, R65 ;  /* 0x0000000540f07819 */ /* 0x040fe20000010241 */
[----:B------:R-:W-:Y:S01]  /*1c720*/  IMAD.SHL.U32 R243, R64, 0x20, RZ ;  /* 0x0000002040f37824 */ /* 0x000fe200078e00ff */
[----:B------:R-:W-:Y:S01]  /*1c730*/  MOV R0, R3 ;  /* 0x0000000300007202 */ /* 0x000fe20000000f00 */
[----:B------:R-:W-:-:S02]  /*1c740*/  IMAD.MOV.U32 R137, RZ, RZ, R132 ;  /* 0x000000ffff897224 */ /* 0x000fc400078e0084 */
.L_x_4094:
        /* <DEDUP_REMOVED lines=24> */
[----:B------:R-:W-:Y:S02]  /*1c8d0*/  ISETP.GE.AND P0, PT, R3, RZ, PT ;  /* 0x000000ff0300720c */ /* 0x000fe40003f06270 */
[-C--:B------:R-:W-:Y:S01]  /*1c8e0*/  LOP3.LUT R3, RZ, R10.reuse, RZ, 0x33, !PT ;  /* 0x0000000aff037212 */ /* 0x080fe200078e33ff */
        /* <DEDUP_REMOVED lines=20> */
[----:B------:R-:W-:Y:S01]  /*1ca30*/  ISETP.NE.AND P1, PT, R10, RZ, PT ;  /* 0x000000ff0a00720c */ /* 0x000fe20003f25270 */
[----:B------:R-:W3:Y:S08]  /*1ca40*/  LD.E.64 R6, [R12.64+0x40] ;  /* 0x000040040c067980 */ /* 0x000ef0000c101b00 */
        /* <DEDUP_REMOVED lines=26> */
.L_x_4087:
[----:B------:R-:W-:Y:S02]  /*1cbf0*/  ULDC.64 UR4, c[0x0][0x118] ;  /* 0x0000460000047ab9 */ /* 0x000fe40000000a00 */
[----:B------:R-:W2:Y:S02]  /*1cc00*/  LD.E R10, [R12.64+0x40] ;  /* 0x000040040c0a7980 */ /* 0x000ea4000c101900 */
[----:B--2---:R-:W-:Y:S04]  /*1cc10*/  LEA R10, -R10, RZ, 0x7 ;  /* 0x000000ff0a0a7211 */ /* 0x004fe800078e39ff */
[----:B------:R-:W-:Y:S02]  /*1cc20*/  SHF.R.S32.HI R5, RZ, 0x1f, R10 ;  /* 0x0000001fff057819 */ /* 0x000fe4000001140a */
.L_x_4088:
[----:B------:R-:W-:Y:S05]  /*1cc30*/  BSYNC B0 ;  /* 0x0000000000007941 */ /* 0x000fea0003800000 */
.L_x_4086:
        /* <DEDUP_REMOVED lines=26> */
[----:B------:R-:W-:Y:S01]  /*1cde0*/  IADD3 R2, P0, R2, 0x160, RZ ;  /* 0x0000016002027810 */ /* 0x000fe20007f1e0ff */
[----:B------:R2:W-:Y:S03]  /*1cdf0*/  LDGSTS.E.BYPASS.LTC128B.128 [R239+0x11000], [R8.64+0x80] ;  /* 0x1100008008ef7fae */ /* 0x0005e6000b901d44 */
[----:B------:R-:W-:Y:S02]  /*1ce00*/  IADD3.X R3, RZ, c[0x0][0x44], RZ, P0, !PT ;  /* 0x00001100ff037a10 */ /* 0x000fe400007fe4ff */
[----:B------:R-:W-:Y:S03]  /*1ce10*/  ISETP.GT.AND P0, PT, R234, R225, PT ;  /* 0x000000e1ea00720c */ /* 0x000fe60003f04270 */
        /* <DEDUP_REMOVED lines=213> */
[----:B------:R-:W1:Y:S01]  /*1db70*/  MUFU.TANH R146, R11 ;  /* 0x0000000b00927308 */ /* 0x000e620000002400 */
[-C--:B------:R-:W-:Y:S09]  /*1db80*/  FMUL.FTZ R19, R19, R242.reuse ;  /* 0x000000f213137220 */ /* 0x080ff20000410000 */
[----:B------:R5:W1:Y:S10]  /*1db90*/  MUFU.TANH R151, R8 ;  /* 0x0000000800977308 */ /* 0x000a740000002400 */
[----:B------:R-:W1:Y:S01]  /*1dba0*/  MUFU.TANH R140, R140 ;  /* 0x0000008c008c7308 */ /* 0x000e620000002400 */
[C---:B---3--:R-:W-:Y:S09]  /*1dbb0*/  HMMA.16816.F32.BF16 R20, R192.reuse, R4, R20 ;  /* 0x00000004c014723c */ /* 0x048ff20000041814 */
[----:B------:R-:W3:Y:S01]  /*1dbc0*/  MUFU.TANH R142, R142 ;  /* 0x0000008e008e7308 */ /* 0x000ee20000002400 */
[C---:B------:R-:W-:Y:S01]  /*1dbd0*/  HMMA.16816.F32.BF16 R24, R192.reuse, R6, R24 ;  /* 0x00000006c018723c */ /* 0x040fe20000041818 */
[----:B------:R-:W-:Y:S08]  /*1dbe0*/  LDSM.16.M88.4 R4, [R207+0x6000] ;  /* 0x00600000cf04783b */ /* 0x000ff00000000200 */
[----:B------:R-:W1:Y:S01]  /*1dbf0*/  MUFU.TANH R143, R143 ;  /* 0x0000008f008f7308 */ /* 0x000e620000002400 */
[----:B-----5:R-:W5:Y:S04]  /*1dc00*/  LDSM.16.M88.4 R8, [R207+0x5800] ;  /* 0x00580000cf08783b */ /* 0x020f680000000200 */
        /* <DEDUP_REMOVED lines=9> */
[-C--:B------:R-:W-:Y:S09]  /*1dca0*/  FMUL.FTZ R27, R27, R242.reuse ;  /* 0x000000f21b1b7220 */ /* 0x080ff20000410000 */
[----:B------:R1:W1:Y:S10]  /*1dcb0*/  MUFU.TANH R251, R14 ;  /* 0x0000000e00fb7308 */ /* 0x0002740000002400 */
[----:B------:R1:W1:Y:S01]  /*1dcc0*/  MUFU.TANH R250, R15 ;  /* 0x0000000f00fa7308 */ /* 0x0002620000002400 */
[C---:B-----5:R-:W-:Y:S08]  /*1dcd0*/  HMMA.16816.F32.BF16 R28, R192.reuse, R8, R28 ;  /* 0x00000008c01c723c */ /* 0x060ff0000004181c */
[C---:B------:R-:W-:Y:S01]  /*1dce0*/  HMMA.16816.F32.BF16 R32, R192.reuse, R10, R32 ;  /* 0x0000000ac020723c */ /* 0x040fe20000041820 */
[----:B------:R-:W1:Y:S01]  /*1dcf0*/  MUFU.TANH R161, R161 ;  /* 0x000000a100a17308 */ /* 0x000e620000002400 */
[----:B------:R-:W5:Y:S06]  /*1dd00*/  LDSM.16.M88.4 R8, [R207+0x6800] ;  /* 0x00680000cf08783b */ /* 0x000f6c0000000200 */
[C---:B------:R-:W-:Y:S03]  /*1dd10*/  HMMA.16816.F32.BF16 R36, R192.reuse, R4, R36 ;  /* 0x00000004c024723c */ /* 0x040fe60000041824 */
[----:B------:R1:W1:Y:S05]  /*1dd20*/  MUFU.TANH R164, R17 ;  /* 0x0000001100a47308 */ /* 0x00026a0000002400 */
[C---:B------:R-:W-:Y:S01]  /*1dd30*/  HMMA.16816.F32.BF16 R40, R192.reuse, R6, R40 ;  /* 0x00000006c028723c */ /* 0x040fe20000041828 */
[----:B------:R-:W1:Y:S03]  /*1dd40*/  LDSM.16.M88.4 R4, [R207+0x7000] ;  /* 0x00700000cf04783b */ /* 0x000e660000000200 */
        /* <DEDUP_REMOVED lines=12> */
[----:B------:R-:W2:Y:S01]  /*1de10*/  MUFU.TANH R167, R167 ;  /* 0x000000a700a77308 */ /* 0x000ea20000002400 */
[C---:B-----5:R-:W-:Y:S03]  /*1de20*/  HMMA.16816.F32.BF16 R44, R192.reuse, R8, R44 ;  /* 0x00000008c02c723c */ /* 0x060fe6000004182c */
[-C--:B------:R-:W-:Y:S02]  /*1de30*/  FMUL.FTZ R37, R37, R242.reuse ;  /* 0x000000f225257220 */ /* 0x080fe40000410000 */
[-C--:B------:R-:W-:Y:S02]  /*1de40*/  FMUL.FTZ R38, R38, R242.reuse ;  /* 0x000000f226267220 */ /* 0x080fe40000410000 */
[-C--:B------:R-:W-:Y:S01]  /*1de50*/  FMUL.FTZ R39, R39, R242.reuse ;  /* 0x000000f227277220 */ /* 0x080fe20000410000 */
[C---:B------:R-:W-:Y:S01]  /*1de60*/  HMMA.16816.F32.BF16 R48, R192.reuse, R10, R48 ;  /* 0x0000000ac030723c */ /* 0x040fe20000041830 */
[----:B------:R2:W2:Y:S01]  /*1de70*/  MUFU.TANH R170, R21 ;  /* 0x0000001500aa7308 */ /* 0x0004a20000002400 */
[----:B------:R-:W5:Y:S01]  /*1de80*/  LDSM.16.M88.4 R8, [R207+0x7800] ;  /* 0x00780000cf08783b */ /* 0x000f620000000200 */
[----:B------:R-:W-:Y:S04]  /*1de90*/  DEPBAR.LE SB0, 0x0 ;  /* 0x000080000000791a */ /* 0x000fe80000000000 */
[-C--:B------:R-:W-:Y:S01]  /*1dea0*/  FMUL.FTZ R41, R41, R242.reuse ;  /* 0x000000f229297220 */ /* 0x080fe20000410000 */
[C---:B-1----:R-:W-:Y:S03]  /*1deb0*/  HMMA.16816.F32.BF16 R52, R192.reuse, R4, R52 ;  /* 0x00000004c034723c */ /* 0x042fe60000041834 */
        /* <DEDUP_REMOVED lines=11> */
[----:B------:R-:W1:Y:S01]  /*1df70*/  MUFU.TANH R173, R173 ;  /* 0x000000ad00ad7308 */ /* 0x000e620000002400 */
        /* <DEDUP_REMOVED lines=19> */
[----:B------:R-:W1:Y:S01]  /*1e0b0*/  MUFU.TANH R180, R180 ;  /* 0x000000b400b47308 */ /* 0x000e620000002400 */
        /* <DEDUP_REMOVED lines=45> */
[----:B--234-:R-:W-:Y:S01]  /*1e390*/  ISETP.NE.U32.AND P0, PT, R236, RZ, PT ;  /* 0x000000ffec00720c */ /* 0x01cfe20003f05070 */
[----:B------:R-:W-:Y:S03]  /*1e3a0*/  BSSY B0, `(.L_x_4091) ;  /* 0x0000047000007945 */ /* 0x000fe60003800000 */
[----:B------:R-:W-:Y:S11]  /*1e3b0*/  ISETP.NE.AND.EX P0, PT, R237, RZ, PT, P0 ;  /* 0x000000ffed00720c */ /* 0x000ff60003f05300 */
[----:B------:R-:W-:Y:S02]  /*1e3c0*/  @!UPT UIADD3 URZ, URZ, URZ, URZ ;  /* 0x0000003f3f3ff290 */ /* 0x000fe4000fffe03f */
[----:B------:R-:W-:-:S05]  /*1e3d0*/  @!P0 BRA `(.L_x_4092) ;  /* 0x000003f000008947 */ /* 0x000fca0003800000 */
[----:B------:R-:W-:Y:S02]  /*1e3e0*/  ULDC.64 UR4, c[0x0][0x118] ;  /* 0x0000460000047ab9 */ /* 0x000fe40000000a00 */
[----:B------:R-:W2:Y:S02]  /*1e3f0*/  LD.E R13, [R2.64+0x170] ;  /* 0x00017004020d7980 */ /* 0x000ea4000c101900 */
[-C--:B--2---:R-:W-:Y:S02]  /*1e400*/  IABS R8, R13.reuse ;  /* 0x0000000d00087213 */ /* 0x084fe40000000000 */
[-C--:B------:R-:W-:Y:S02]  /*1e410*/  IABS R6, R13.reuse ;  /* 0x0000000d00067213 */ /* 0x080fe40000000000 */
[----:B------:R-:W2:Y:S03]  /*1e420*/  I2F.RP R9, R8 ;  /* 0x0000000800097306 */ /* 0x000ea60000209400 */
[----:B------:R-:W-:Y:S07]  /*1e430*/  IMAD.MOV R6, RZ, RZ, -R6 ;  /* 0x000000ffff067224 */ /* 0x000fee00078e0a06 */
[----:B--2---:R-:W2:Y:S02]  /*1e440*/  MUFU.RCP R4, R9 ;  /* 0x0000000900047308 */ /* 0x004ea40000001000 */
[----:B--2---:R-:W-:Y:S01]  /*1e450*/  IADD3 R14, R4, 0xffffffe, RZ ;  /* 0x0ffffffe040e7810 */ /* 0x004fe20007ffe0ff */
[----:B------:R-:W-:Y:S07]  /*1e460*/  IMAD.SHL.U32 R4, R234, 0x80, RZ ;  /* 0x00000080ea047824 */ /* 0x000fee00078e00ff */
[----:B------:R-:W2:Y:S01]  /*1e470*/  F2I.FTZ.U32.TRUNC.NTZ R15, R14 ;  /* 0x0000000e000f7305 */ /* 0x000ea2000021f000 */
[C---:B------:R-:W-:Y:S02]  /*1e480*/  IADD3 R10, R4.reuse, -0x80, RZ ;  /* 0xffffff80040a7810 */ /* 0x040fe40007ffe0ff */
[----:B------:R-:W-:Y:S02]  /*1e490*/  IABS R7, R4 ;  /* 0x0000000400077213 */ /* 0x000fe40000000000 */
[-C--:B------:R-:W-:Y:S04]  /*1e4a0*/  LOP3.LUT R4, R4, R13.reuse, RZ, 0x3c, !PT ;  /* 0x0000000d04047212 */ /* 0x080fe800078e3cff */
[----:B------:R-:W-:Y:S02]  /*1e4b0*/  ISETP.GE.AND P2, PT, R4, RZ, PT ;  /* 0x000000ff0400720c */ /* 0x000fe40003f46270 */
[-C--:B------:R-:W-:Y:S01]  /*1e4c0*/  LOP3.LUT R4, RZ, R13.reuse, RZ, 0x33, !PT ;  /* 0x0000000dff047212 */ /* 0x080fe200078e33ff */
        /* <DEDUP_REMOVED lines=48> */
.L_x_4092:
[----:B------:R-:W-:Y:S02]  /*1e7d0*/  ULDC.64 UR4, c[0x0][0x118] ;  /* 0x0000460000047ab9 */ /* 0x000fe40000000a00 */
[----:B------:R-:W2:Y:S02]  /*1e7e0*/  LD.E R10, [R2.64+0x38] ;  /* 0x00003804020a7980 */ /* 0x000ea4000c101900 */
[----:B--2---:R-:W-:Y:S04]  /*1e7f0*/  LEA R10, -R10, RZ, 0x7 ;  /* 0x000000ff0a0a7211 */ /* 0x004fe800078e39ff */
[----:B------:R-:W-:Y:S02]  /*1e800*/  SHF.R.S32.HI R7, RZ, 0x1f, R10 ;  /* 0x0000001fff077819 */ /* 0x000fe4000001140a */
.L_x_4093:
[----:B------:R-:W-:Y:S05]  /*1e810*/  BSYNC B0 ;  /* 0x0000000000007941 */ /* 0x000fea0003800000 */
.L_x_4091:
        /* <DEDUP_REMOVED lines=37> */
.L_x_4090:
[----:B--234-:R-:W-:Y:S05]  /*1ea70*/  BSYNC B1 ;  /* 0x0000000000017941 */ /* 0x01cfea0003800000 */
.L_x_4089:
[----:B------:R-:W-:Y:S01]  /*1ea80*/  ULDC.64 UR4, c[0x0][0x118] ;  /* 0x0000460000047ab9 */ /* 0x000fe20000000a00 */
[----:B------:R-:W-:Y:S01]  /*1ea90*/  FMNMX.FTZ R4, R142, R0, !PT ;  /* 0x000000008e047209 */ /* 0x000fe20007810000 */
[----:B------:R2:W3:Y:S01]  /*1eaa0*/  LD.E R134, [R2.64+0xdc] ;  /* 0x0000dc0402867980 */ /* 0x0004e2000c101900 */
[----:B------:R-:W-:Y:S02]  /*1eab0*/  FMNMX.FTZ R5, R141, R137, !PT ;  /* 0x000000898d057209 */ /* 0x000fe40007810000 */
[----:B------:R-:W-:Y:S01]  /*1eac0*/  FMNMX.FTZ R4, R143, R4, !PT ;  /* 0x000000048f047209 */ /* 0x000fe20007810000 */
[----:B-1----:R-:W-:Y:S01]  /*1ead0*/  LDSM.16.MT88.4 R20, [R217+0xc000] ;  /* 0x00c00000d914783b */ /* 0x002fe20000004200 */
[----:B------:R-:W-:Y:S02]  /*1eae0*/  FMNMX.FTZ R5, R140, R5, !PT ;  /* 0x000000058c057209 */ /* 0x000fe40007810000 */
[----:B------:R-:W-:Y:S02]  /*1eaf0*/  FMNMX.FTZ R7, R147, R4, !PT ;  /* 0x0000000493077209 */ /* 0x000fe40007810000 */
[----:B------:R-:W-:Y:S02]  /*1eb00*/  FMNMX.FTZ R4, R144, R5, !PT ;  /* 0x0000000590047209 */ /* 0x000fe40007810000 */
        /* <DEDUP_REMOVED lines=8> */
[----:B--2---:R-:W-:Y:S02]  /*1eb90*/  FMNMX.FTZ R3, R165, R4, !PT ;  /* 0x00000004a5037209 */ /* 0x004fe40007810000 */
[----:B------:R-:W-:Y:S03]  /*1eba0*/  FMNMX.FTZ R4, R252, R5, !PT ;  /* 0x00000005fc047209 */ /* 0x000fe60007810000 */
        /* <DEDUP_REMOVED lines=55> */
[----:B-1----:R-:W-:Y:S02]  /*1ef20*/  FMNMX.FTZ R4, R7, R2, !PT ;  /* 0x0000000207047209 */ /* 0x002fe40007810000 */
[----:B------:R-:W-:Y:S05]  /*1ef30*/  LEA.HI R7, R136, R136, RZ, 0x1 ;  /* 0x0000008888077211 */ /* 0x000fea00078f08ff */
[----:B------:R-:W1:Y:S01]  /*1ef40*/  SHFL.BFLY PT, R3, R4, 0x1, 0x1f ;  /* 0x0c201f0004037f89 */ /* 0x000e6200000e0000 */
[----:B------:R-:W-:Y:S02]  /*1ef50*/  LOP3.LUT R7, R7, 0xfffffffe, RZ, 0xc0, !PT ;  /* 0xfffffffe07077812 */ /* 0x000fe400078ec0ff */
[----:B--2---:R-:W-:Y:S05]  /*1ef60*/  FMNMX.FTZ R9, R6, R5, !PT ;  /* 0x0000000506097209 */ /* 0x004fea0007810000 */
[----:B------:R-:W2:Y:S01]  /*1ef70*/  SHFL.BFLY PT, R132, R9, 0x1, 0x1f ;  /* 0x0c201f0009847f89 */ /* 0x000ea200000e0000 */
[----:B-1----:R-:W-:Y:S02]  /*1ef80*/  FMNMX.FTZ R3, R4, R3, !PT ;  /* 0x0000000304037209 */ /* 0x002fe40007810000 */
[----:B------:R-:W-:Y:S03]  /*1ef90*/  IADD3 R4, R136, -R7, RZ ;  /* 0x8000000788047210 */ /* 0x000fe60007ffe0ff */
[----:B------:R-:W-:Y:S01]  /*1efa0*/  FADD.FTZ R5, -R3, R0 ;  /* 0x0000000003057221 */ /* 0x000fe20000010100 */
[----:B------:R-:W-:Y:S02]  /*1efb0*/  SHF.L.U32 R4, R4, 0x3, RZ ;  /* 0x0000000304047819 */ /* 0x000fe400000006ff */
[----:B--2---:R-:W-:Y:S04]  /*1efc0*/  FMNMX.FTZ R132, R9, R132, !PT ;  /* 0x0000008409847209 */ /* 0x004fe80007810000 */
[----:B------:R-:W-:Y:S01]  /*1efd0*/  FSETP.NEU.FTZ.AND P0, PT, R132, -INF , PT ;  /* 0xff8000008400780b */ /* 0x000fe20003f1d000 */
[----:B---3--:R-:W-:Y:S02]  /*1efe0*/  FMUL.FTZ R0, R134, R5 ;  /* 0x0000000586007220 */ /* 0x008fe40000410000 */
[----:B------:R-:W-:Y:S02]  /*1eff0*/  FADD.FTZ R5, -R132, R137 ;  /* 0x0000008984057221 */ /* 0x000fe40000010100 */
[C---:B------:R-:W-:Y:S02]  /*1f000*/  FMUL.FTZ R155, R134.reuse, R132 ;  /* 0x00000084869b7220 */ /* 0x040fe40000410000 */
[C---:B------:R-:W-:Y:S01]  /*1f010*/  FMUL.FTZ R2, R134.reuse, R5 ;  /* 0x0000000586027220 */ /* 0x040fe20000410000 */
[----:B------:R-:W-:Y:S01]  /*1f020*/  SHF.R.S32.HI R5, RZ, 0x1f, R138 ;  /* 0x0000001fff057819 */ /* 0x000fe2000001148a */
[----:B------:R-:W-:Y:S01]  /*1f030*/  FMUL.FTZ R151, R134, R3 ;  /* 0x0000000386977220 */ /* 0x000fe20000410000 */
[----:B------:R-:W-:Y:S01]  /*1f040*/  FSEL R155, R155, RZ, P0 ;  /* 0x000000ff9b9b7208 */ /* 0x000fe20000000000 */
[----:B------:R-:W1:Y:S01]  /*1f050*/  MUFU.EX2 R0, R0 ;  /* 0x0000000000007308 */ /* 0x000e620000000800 */
[----:B------:R-:W-:Y:S02]  /*1f060*/  LEA.HI R6, R5, R138, RZ, 0x3 ;  /* 0x0000008a05067211 */ /* 0x000fe400078f18ff */
[----:B------:R-:W-:Y:S01]  /*1f070*/  FSETP.NEU.FTZ.AND P0, PT, R3, -INF , PT ;  /* 0xff8000000300780b */ /* 0x000fe20003f1d000 */
[-CC-:B------:R-:W-:Y:S01]  /*1f080*/  FFMA.FTZ R141, R141, R134.reuse, -R155.reuse ;  /* 0x000000868d8d7223 */ /* 0x180fe2000001089b */
[----:B------:R-:W-:Y:S01]  /*1f090*/  LOP3.LUT R5, R6, 0xfffffff8, RZ, 0xc0, !PT ;  /* 0xfffffff806057812 */ /* 0x000fe200078ec0ff */
[-CC-:B------:R-:W-:Y:S01]  /*1f0a0*/  FFMA.FTZ R140, R140, R134.reuse, -R155.reuse ;  /* 0x000000868c8c7223 */ /* 0x180fe2000001089b */
[----:B------:R-:W-:Y:S01]  /*1f0b0*/  SHF.L.U32 R6, R6, 0x6, RZ ;  /* 0x0000000606067819 */ /* 0x000fe200000006ff */
[-CC-:B------:R-:W-:Y:S01]  /*1f0c0*/  FFMA.FTZ R144, R144, R134.reuse, -R155.reuse ;  /* 0x0000008690907223 */ /* 0x180fe2000001089b */
[----:B------:R-:W-:Y:S01]  /*1f0d0*/  IADD3 R5, R138, -R5, RZ ;  /* 0x800000058a057210 */ /* 0x000fe20007ffe0ff */
[-CC-:B------:R-:W-:Y:S01]  /*1f0e0*/  FFMA.FTZ R145, R145, R134.reuse, -R155.reuse ;  /* 0x0000008691917223 */ /* 0x180fe2000001089b */
[----:B------:R-:W-:Y:S01]  /*1f0f0*/  FSEL R151, R151, RZ, P0 ;  /* 0x000000ff97977208 */ /* 0x000fe20000000000 */
[----:B------:R-:W2:Y:S01]  /*1f100*/  MUFU.EX2 R2, R2 ;  /* 0x0000000200027308 */ /* 0x000ea20000000800 */
[----:B------:R-:W-:Y:S01]  /*1f110*/  SHF.L.U32 R5, R5, 0x6, RZ ;  /* 0x0000000605057819 */ /* 0x000fe200000006ff */
[-C--:B------:R-:W-:Y:S01]  /*1f120*/  FFMA.FTZ R174, R174, R134.reuse, -R155 ;  /* 0x00000086aeae7223 */ /* 0x080fe2000001089b */
[----:B------:R-:W-:Y:S01]  /*1f130*/  ISETP.GT.AND P0, PT, R234, R225, PT ;  /* 0x000000e1ea00720c */ /* 0x000fe20003f04270 */
[-CC-:B------:R-:W-:Y:S01]  /*1f140*/  FFMA.FTZ R142, R142, R134.reuse, -R151.reuse ;  /* 0x000000868e8e7223 */ /* 0x180fe20000010897 */
[----:B------:R-:W-:Y:S01]  /*1f150*/  LOP3.LUT R5, R5, 0x1c0, RZ, 0xc0, !PT ;  /* 0x000001c005057812 */ /* 0x000fe200078ec0ff */
[-CC-:B------:R-:W-:Y:S02]  /*1f160*/  FFMA.FTZ R143, R143, R134.reuse, -R151.reuse ;  /* 0x000000868f8f7223 */ /* 0x180fe40000010897 */
[-CC-:B------:R-:W-:Y:S01]  /*1f170*/  FFMA.FTZ R147, R147, R134.reuse, -R151.reuse ;  /* 0x0000008693937223 */ /* 0x180fe20000010897 */
[----:B------:R-:W-:Y:S01]  /*1f180*/  LOP3.LUT R4, R5, 0x8, R4, 0xf8, !PT ;  /* 0x0000000805047812 */ /* 0x000fe200078ef804 */
[----:B------:R-:W-:Y:S01]  /*1f190*/  FFMA.FTZ R146, R146, R134, -R151 ;  /* 0x0000008692927223 */ /* 0x000fe20000010897 */
[----:B------:R-:W-:Y:S01]  /*1f1a0*/  SHF.R.U32.HI R5, RZ, 0x3, R5 ;  /* 0x00000003ff057819 */ /* 0x000fe20000011605 */
[----:B------:R-:W-:Y:S01]  /*1f1b0*/  MUFU.EX2 R141, R141 ;  /* 0x0000008d008d7308 */ /* 0x000fe20000000800 */
[----:B-1----:R-:W-:Y:S02]  /*1f1c0*/  FMUL.FTZ R7, R0, R131 ;  /* 0x0000008300077220 */ /* 0x002fe40000410000 */
        /* <DEDUP_REMOVED lines=10> */
[C---:B------:R-:W-:Y:S02]  /*1f270*/  FMUL.FTZ R5, R2.reuse, R129 ;  /* 0x0000008102057220 */ /* 0x040fe40000410000 */
[----:B------:R-:W2:Y:S01]  /*1f280*/  LDSM.16.MT88.4 R12, [R137+0xc000] ;  /* 0x00c00000890c783b */ /* 0x000ea20000004200 */
[C---:B------:R-:W-:Y:S01]  /*1f290*/  FMUL.FTZ R8, R2.reuse, R124 ;  /* 0x0000007c02087220 */ /* 0x040fe20000410000 */
[----:B------:R-:W-:Y:S01]  /*1f2a0*/  MUFU.EX2 R142, R142 ;  /* 0x0000008e008e7308 */ /* 0x000fe20000000800 */
[----:B------:R-:W-:Y:S02]  /*1f2b0*/  FMUL.FTZ R9, R2, R125 ;  /* 0x0000007d02097220 */ /* 0x000fe40000410000 */
[----:B------:R-:W-:Y:S02]  /*1f2c0*/  FMUL.FTZ R19, R0, R119 ;  /* 0x0000007700137220 */ /* 0x000fe40000410000 */
[C---:B------:R-:W-:Y:S01]  /*1f2d0*/  FMUL.FTZ R16, R2.reuse, R116 ;  /* 0x0000007402107220 */ /* 0x040fe20000410000 */
[----:B------:R-:W3:Y:S01]  /*1f2e0*/  LDSM.16.MT88.4 R44, [R137+0x10000] ;  /* 0x01000000892c783b */ /* 0x000ee20000004200 */
[----:B------:R-:W-:Y:S02]  /*1f2f0*/  FMUL.FTZ R17, R2, R117 ;  /* 0x0000007502117220 */ /* 0x000fe40000410000 */
[C---:B------:R-:W-:Y:S01]  /*1f300*/  FMUL.FTZ R26, R0.reuse, R110 ;  /* 0x0000006e001a7220 */ /* 0x040fe20000410000 */
[----:B------:R-:W4:Y:S01]  /*1f310*/  MUFU.EX2 R143, R143 ;  /* 0x0000008f008f7308 */ /* 0x000f220000000800 */
[----:B------:R-:W-:Y:S02]  /*1f320*/  FMUL.FTZ R27, R0, R111 ;  /* 0x0000006f001b7220 */ /* 0x000fe40000410000 */
[----:B------:R-:W-:Y:S01]  /*1f330*/  FMUL.FTZ R24, R2, R108 ;  /* 0x0000006c02187220 */ /* 0x000fe20000410000 */
[----:B-1----:R-:W-:Y:S01]  /*1f340*/  F2FP.BF16.PACK_AB R128, R140, R141 ;  /* 0x0000008d8c80723e */ /* 0x002fe200000010ff */
[----:B------:R-:W-:Y:S01]  /*1f350*/  FMUL.FTZ R25, R2, R109 ;  /* 0x0000006d02197220 */ /* 0x000fe20000410000 */
[----:B------:R-:W-:Y:S01]  /*1f360*/  LDSM.16.MT88.4 R124, [R137+0xf800] ;  /* 0x00f80000897c783b */ /* 0x000fe20000004200 */
[C---:B------:R-:W-:Y:S02]  /*1f370*/  FMUL.FTZ R34, R0.reuse, R102 ;  /* 0x0000006600227220 */ /* 0x040fe40000410000 */
[----:B------:R-:W-:Y:S01]  /*1f380*/  FMUL.FTZ R35, R0, R103 ;  /* 0x0000006700237220 */ /* 0x000fe20000410000 */
[----:B------:R-:W-:Y:S01]  /*1f390*/  MUFU.EX2 R144, R144 ;  /* 0x0000009000907308 */ /* 0x000fe20000000800 */
[C---:B------:R-:W-:Y:S02]  /*1f3a0*/  FMUL.FTZ R32, R2.reuse, R100 ;  /* 0x0000006402207220 */ /* 0x040fe40000410000 */
[----:B------:R-:W-:Y:S01]  /*1f3b0*/  FMUL.FTZ R33, R2, R101 ;  /* 0x0000006502217220 */ /* 0x000fe20000410000 */
[----:B------:R-:W-:Y:S01]  /*1f3c0*/  LDSM.16.MT88.4 R116, [R217+0xf800] ;  /* 0x00f80000d974783b */ /* 0x000fe20000004200 */
[C---:B------:R-:W-:Y:S02]  /*1f3d0*/  FMUL.FTZ R42, R0.reuse, R94 ;  /* 0x0000005e002a7220 */ /* 0x040fe40000410000 */
[----:B------:R-:W-:Y:S02]  /*1f3e0*/  FMUL.FTZ R43, R0, R95 ;  /* 0x0000005f002b7220 */ /* 0x000fe40000410000 */
[----:B------:R-:W-:Y:S01]  /*1f3f0*/  FMUL.FTZ R41, R2, R93 ;  /* 0x0000005d02297220 */ /* 0x000fe20000410000 */
[----:B------:R-:W1:Y:S01]  /*1f400*/  MUFU.EX2 R145, R145 ;  /* 0x0000009100917308 */ /* 0x000e620000000800 */
[C---:B------:R-:W-:Y:S01]  /*1f410*/  FMUL.FTZ R50, R0.reuse, R86 ;  /* 0x0000005600327220 */ /* 0x040fe20000410000 */
[----:B------:R-:W-:Y:S01]  /*1f420*/  LDSM.16.MT88.4 R100, [R217+0xd800] ;  /* 0x00d80000d964783b */ /* 0x000fe20000004200 */
[----:B------:R-:W-:Y:S01]  /*1f430*/  FMUL.FTZ R51, R0, R87 ;  /* 0x0000005700337220 */ /* 0x000fe20000410000 */
[----:B----4-:R-:W-:Y:S01]  /*1f440*/  F2FP.BF16.PACK_AB R129, R143, R142 ;  /* 0x0000008e8f81723e */ /* 0x010fe200000010ff */
[C---:B------:R-:W-:Y:S02]  /*1f450*/  FMUL.FTZ R48, R2.reuse, R84 ;  /* 0x0000005402307220 */ /* 0x040fe40000410000 */
[----:B------:R-:W-:Y:S02]  /*1f460*/  FMUL.FTZ R49, R2, R85 ;  /* 0x0000005502317220 */ /* 0x000fe40000410000 */
[C---:B------:R-:W-:Y:S01]  /*1f470*/  FMUL.FTZ R58, R0.reuse, R78 ;  /* 0x0000004e003a7220 */ /* 0x040fe20000410000 */
[----:B------:R-:W-:Y:S01]  /*1f480*/  MUFU.EX2 R147, R147 ;  /* 0x0000009300937308 */ /* 0x000fe20000000800 */
[----:B------:R-:W4:Y:S01]  /*1f490*/  LDSM.16.MT88.4 R84, [R215+0x10000] ;  /* 0x01000000d754783b */ /* 0x000f220000004200 */
[----:B------:R-:W-:Y:S02]  /*1f4a0*/  FMUL.FTZ R59, R0, R79 ;  /* 0x0000004f003b7220 */ /* 0x000fe40000410000 */
[C---:B------:R-:W-:Y:S02]  /*1f4b0*/  FMUL.FTZ R56, R2.reuse, R76 ;  /* 0x0000004c02387220 */ /* 0x040fe40000410000 */
[----:B------:R-:W-:Y:S02]  /*1f4c0*/  FMUL.FTZ R57, R2, R77 ;  /* 0x0000004d02397220 */ /* 0x000fe40000410000 */
[C---:B------:R-:W-:Y:S01]  /*1f4d0*/  FMUL.FTZ R66, R0.reuse, R70 ;  /* 0x0000004600427220 */ /* 0x040fe20000410000 */
[----:B------:R-:W5:Y:S01]  /*1f4e0*/  LDSM.16.MT88.4 R76, [R137+0xc800] ;  /* 0x00c80000894c783b */ /* 0x000f620000004200 */
[----:B------:R-:W2:Y:S01]  /*1f4f0*/  MUFU.EX2 R146, R146 ;  /* 0x0000009200927308 */ /* 0x000ea20000000800 */
[----:B------:R-:W-:Y:S02]  /*1f500*/  FMUL.FTZ R67, R0, R71 ;  /* 0x0000004700437220 */ /* 0x000fe40000410000 */
[C---:B------:R-:W-:Y:S01]  /*1f510*/  FMUL.FTZ R64, R2.reuse, R68 ;  /* 0x0000004402407220 */ /* 0x040fe20000410000 */
[----:B-1----:R-:W-:Y:S01]  /*1f520*/  F2FP.BF16.PACK_AB R130, R145, R144 ;  /* 0x000000909182723e */ /* 0x002fe200000010ff */
[----:B------:R-:W-:Y:S02]  /*1f530*/  FMUL.FTZ R65, R2, R69 ;  /* 0x0000004502417220 */ /* 0x000fe40000410000 */
[----:B------:R-:W-:Y:S01]  /*1f540*/  LDSM.16.MT88.4 R108, [R216+0xf800] ;  /* 0x00f80000d86c783b */ /* 0x000fe20000004200 */
[-CC-:B------:R-:W-:Y:S02]  /*1f550*/  FFMA.FTZ R180, R180, R134.reuse, -R155.reuse ;  /* 0x00000086b4b47223 */ /* 0x180fe4000001089b */
        /* <DEDUP_REMOVED lines=8> */
[-CC-:B------:R-:W-:Y:S01]  /*1f5e0*/  FFMA.FTZ R169, R169, R134.reuse, -R151.reuse ;  /* 0x00000086a9a97223 */ /* 0x180fe20000010897 */
[----:B--2---:R-:W-:Y:S01]  /*1f5f0*/  F2FP.BF16.PACK_AB R131, R146, R147 ;  /* 0x000000939283723e */ /* 0x004fe200000010ff */
        /* <DEDUP_REMOVED lines=8> */
[----:B------:R-:W1:Y:S03]  /*1f680*/  MUFU.EX2 R164, R164 ;  /* 0x000000a400a47308 */ /* 0x000e660000000800 */
        /* <DEDUP_REMOVED lines=9> */
[----:B------:R-:W2:Y:S01]  /*1f720*/  MUFU.EX2 R168, R168 ;  /* 0x000000a800a87308 */ /* 0x000ea20000000800 */
[-C--:B------:R-:W-:Y:S02]  /*1f730*/  FFMA.FTZ R190, R190, R134.reuse, -R155 ;  /* 0x00000086bebe7223 */ /* 0x080fe4000001089b */
[--C-:B------:R-:W-:Y:S01]  /*1f740*/  FFMA.FTZ R191, R191, R134, -R151.reuse ;  /* 0x00000086bfbf7223 */ /* 0x100fe20000010897 */
[----:B-1----:R-:W-:Y:S01]  /*1f750*/  F2FP.BF16.PACK_AB R70, R164, R161 ;  /* 0x000000a1a446723e */ /* 0x002fe200000010ff */
        /* <DEDUP_REMOVED lines=9> */
[-C--:B------:R-:W-:Y:S01]  /*1f7f0*/  FFMA.FTZ R194, R246, R134.reuse, -R155 ;  /* 0x00000086f6c27223 */ /* 0x080fe2000001089b */
[----:B--2---:R-:W-:Y:S02]  /*1f800*/  F2FP.BF16.PACK_AB R71, R168, R165 ;  /* 0x000000a5a847723e */ /* 0x004fe400000010ff */
        /* <DEDUP_REMOVED lines=29> */
[C---:B---3--:R-:W-:Y:S03]  /*1f9e0*/  HMMA.16816.F32.BF16 R36, R128.reuse, R44, R36 ;  /* 0x0000002c8024723c */ /* 0x048fe60000041824 */
[-C--:B------:R-:W-:Y:S01]  /*1f9f0*/  FFMA.FTZ R189, R189, R134.reuse, -R151 ;  /* 0x00000086bdbd7223 */ /* 0x080fe20000010897 */
[----:B------:R-:W2:Y:S01]  /*1fa00*/  MUFU.EX2 R107, R107 ;  /* 0x0000006b006b7308 */ /* 0x000ea20000000800 */
[--C-:B------:R-:W-:Y:S02]  /*1fa10*/  FFMA.FTZ R188, R188, R134, -R155.reuse ;  /* 0x00000086bcbc7223 */ /* 0x100fe4000001089b */
        /* <DEDUP_REMOVED lines=8> */
[-C--:B------:R-:W-:Y:S02]  /*1faa0*/  FFMA.FTZ R199, R184, R134.reuse, -R155 ;  /* 0x00000086b8c77223 */ /* 0x080fe4000001089b */
[-CC-:B------:R-:W-:Y:S02]  /*1fab0*/  FFMA.FTZ R182, R182, R134.reuse, -R151.reuse ;  /* 0x00000086b6b67223 */ /* 0x180fe40000010897 */
[C---:B------:R-:W-:Y:S01]  /*1fac0*/  HMMA.16816.F32.BF16 R44, R128.reuse, R52, R44 ;  /* 0x00000034802c723c */ /* 0x040fe2000004182c */
[----:B------:R-:W-:Y:S02]  /*1fad0*/  MUFU.EX2 R177, R177 ;  /* 0x000000b100b17308 */ /* 0x000fe40000000800 */
[----:B------:R-:W-:Y:S01]  /*1fae0*/  FFMA.FTZ R181, R181, R134, -R151 ;  /* 0x00000086b5b57223 */ /* 0x000fe20000010897 */
[----:B--2---:R-:W-:Y:S01]  /*1faf0*/  F2FP.BF16.PACK_AB R69, R107, R106 ;  /* 0x0000006a6b45723e */ /* 0x004fe200000010ff */
[--C-:B------:R-:W-:Y:S02]  /*1fb00*/  FFMA.FTZ R179, R179, R134, -R155.reuse ;  /* 0x00000086b3b37223 */ /* 0x100fe4000001089b */
[C---:B------:R-:W-:Y:S01]  /*1fb10*/  FMUL.FTZ R52, R2.reuse, R80 ;  /* 0x0000005002347220 */ /* 0x040fe20000410000 */
[C---:B------:R-:W-:Y:S03]  /*1fb20*/  HMMA.16816.F32.BF16 R48, R128.reuse, R54, R48 ;  /* 0x000000368030723c */ /* 0x040fe60000041830 */
[----:B------:R-:W2:Y:S01]  /*1fb30*/  MUFU.EX2 R178, R178 ;  /* 0x000000b200b27308 */ /* 0x000ea20000000800 */
[----:B------:R-:W-:Y:S02]  /*1fb40*/  FMUL.FTZ R53, R2, R81 ;  /* 0x0000005102357220 */ /* 0x000fe40000410000 */
[----:B------:R-:W-:Y:S02]  /*1fb50*/  FFMA.FTZ R176, R176, R134, -R155 ;  /* 0x00000086b0b07223 */ /* 0x000fe4000001089b */
[C---:B------:R-:W-:Y:S04]  /*1fb60*/  FMUL.FTZ R54, R0.reuse, R82 ;  /* 0x0000005200367220 */ /* 0x040fe80000410000 */
[----:B------:R-:W-:Y:S01]  /*1fb70*/  FMUL.FTZ R55, R0, R83 ;  /* 0x0000005300377220 */ /* 0x000fe20000410000 */
[----:B------:R-:W3:Y:S01]  /*1fb80*/  MUFU.EX2 R185, R185 ;  /* 0x000000b900b97308 */ /* 0x000ee20000000800 */
[----:B------:R-:W1:Y:S01]  /*1fb90*/  LDSM.16.MT88.4 R80, [R217+0xc800] ;  /* 0x00c80000d950783b */ /* 0x000e620000004200 */
[-CC-:B------:R-:W-:Y:S02]  /*1fba0*/  FFMA.FTZ R175, R175, R134.reuse, -R151.reuse ;  /* 0x00000086afaf7223 */ /* 0x180fe40000010897 */
[-C--:B------:R-:W-:Y:S02]  /*1fbb0*/  FFMA.FTZ R184, R171, R134.reuse, -R151 ;  /* 0x00000086abb87223 */ /* 0x080fe40000010897 */
[C---:B------:R-:W-:Y:S03]  /*1fbc0*/  HMMA.16816.F32.BF16 R52, R128.reuse, R60, R52 ;  /* 0x0000003c8034723c */ /* 0x040fe60000041834 */
[-CC-:B------:R-:W-:Y:S01]  /*1fbd0*/  FFMA.FTZ R166, R166, R134.reuse, -R155.reuse ;  /* 0x00000086a6a67223 */ /* 0x180fe2000001089b */
[----:B------:R-:W-:Y:S01]  /*1fbe0*/  MUFU.EX2 R183, R183 ;  /* 0x000000b700b77308 */ /* 0x000fe20000000800 */
[----:B------:R-:W-:Y:S02]  /*1fbf0*/  FFMA.FTZ R163, R163, R134, -R155 ;  /* 0x00000086a3a37223 */ /* 0x000fe4000001089b */
[C---:B------:R-:W-:Y:S01]  /*1fc00*/  FMUL.FTZ R60, R2.reuse, R72 ;  /* 0x00000048023c7220 */ /* 0x040fe20000410000 */
[C---:B------:R-:W-:Y:S04]  /*1fc10*/  HMMA.16816.F32.BF16 R56, R128.reuse, R62, R56 ;  /* 0x0000003e8038723c */ /* 0x040fe80000041838 */
[----:B------:R-:W-:Y:S02]  /*1fc20*/  FMUL.FTZ R61, R2, R73 ;  /* 0x00000049023d7220 */ /* 0x000fe40000410000 */
[----:B------:R-:W1:Y:S01]  /*1fc30*/  MUFU.EX2 R186, R186 ;  /* 0x000000ba00ba7308 */ /* 0x000e620000000800 */
[C---:B------:R-:W-:Y:S02]  /*1fc40*/  FMUL.FTZ R62, R0.reuse, R74 ;  /* 0x0000004a003e7220 */ /* 0x040fe40000410000 */
[----:B------:R-:W-:Y:S02]  /*1fc50*/  FMUL.FTZ R63, R0, R75 ;  /* 0x0000004b003f7220 */ /* 0x000fe40000410000 */
[----:B------:R-:W2:Y:S01]  /*1fc60*/  LDSM.16.MT88.4 R72, [R216+0xc800] ;  /* 0x00c80000d848783b */ /* 0x000ea20000004200 */
[-CC-:B------:R-:W-:Y:S02]  /*1fc70*/  FFMA.FTZ R162, R162, R134.reuse, -R151.reuse ;  /* 0x00000086a2a27223 */ /* 0x180fe40000010897 */
[-C--:B------:R-:W-:Y:S02]  /*1fc80*/  FFMA.FTZ R171, R160, R134.reuse, -R151 ;  /* 0x00000086a0ab7223 */ /* 0x080fe40000010897 */
[C---:B----4-:R-:W-:Y:S01]  /*1fc90*/  HMMA.16816.F32.BF16 R60, R128.reuse, R84, R60 ;  /* 0x00000054803c723c */ /* 0x050fe2000004183c */
[----:B------:R-:W-:Y:S02]  /*1fca0*/  MUFU.EX2 R187, R187 ;  /* 0x000000bb00bb7308 */ /* 0x000fe40000000800 */
[-CC-:B------:R-:W-:Y:S02]  /*1fcb0*/  FFMA.FTZ R159, R159, R134.reuse, -R155.reuse ;  /* 0x000000869f9f7223 */ /* 0x180fe4000001089b */
[-C--:B------:R-:W-:Y:S02]  /*1fcc0*/  FFMA.FTZ R158, R158, R134.reuse, -R155 ;  /* 0x000000869e9e7223 */ /* 0x080fe4000001089b */
[-CC-:B------:R-:W-:Y:S01]  /*1fcd0*/  FFMA.FTZ R157, R157, R134.reuse, -R151.reuse ;  /* 0x000000869d9d7223 */ /* 0x180fe20000010897 */
[----:B------:R-:W-:Y:S01]  /*1fce0*/  HMMA.16816.F32.BF16 R64, R128, R86, R64 ;  /* 0x000000568040723c */ /* 0x000fe20000041840 */
[----:B------:R-:W4:Y:S02]  /*1fcf0*/  LDSM.16.MT88.4 R84, [R137+0x10800] ;  /* 0x010800008954783b */ /* 0x000f240000004200 */
[----:B------:R-:W2:Y:S01]  /*1fd00*/  MUFU.EX2 R190, R190 ;  /* 0x000000be00be7308 */ /* 0x000ea20000000800 */
[-C--:B------:R-:W-:Y:S02]  /*1fd10*/  FFMA.FTZ R156, R156, R134.reuse, -R151 ;  /* 0x000000869c9c7223 */ /* 0x080fe40000010897 */
[-CC-:B------:R-:W-:Y:S02]  /*1fd20*/  FFMA.FTZ R152, R152, R134.reuse, -R155.reuse ;  /* 0x0000008698987223 */ /* 0x180fe4000001089b */
[C---:B-----5:R-:W-:Y:S05]  /*1fd30*/  HMMA.16816.F32.BF16 R4, R68.reuse, R76, R4 ;  /* 0x0000004c4404723c */ /* 0x060fea0000041804 */
[----:B------:R-:W-:Y:S01]  /*1fd40*/  MUFU.EX2 R191, R191 ;  /* 0x000000bf00bf7308 */ /* 0x000fe20000000800 */
[-C--:B------:R-:W-:Y:S02]  /*1fd50*/  FFMA.FTZ R249, R154, R134.reuse, -R155 ;  /* 0x000000869af97223 */ /* 0x080fe4000001089b */
[C---:B------:R-:W-:Y:S01]  /*1fd60*/  HMMA.16816.F32.BF16 R8, R68.reuse, R78, R8 ;  /* 0x0000004e4408723c */ /* 0x040fe20000041808 */
[----:B------:R-:W5:Y:S03]  /*1fd70*/  LDSM.16.MT88.4 R76, [R217+0x10800] ;  /* 0x01080000d94c783b */ /* 0x000f660000004200 */
[-CC-:B------:R-:W-:Y:S02]  /*1fd80*/  FFMA.FTZ R150, R150, R134.reuse, -R151.reuse ;  /* 0x0000008696967223 */ /* 0x180fe40000010897 */
[-C--:B------:R-:W-:Y:S01]  /*1fd90*/  FFMA.FTZ R251, R148, R134.reuse, -R151 ;  /* 0x0000008694fb7223 */ /* 0x080fe20000010897 */
[----:B------:R-:W3:Y:S01]  /*1fda0*/  MUFU.EX2 R192, R192 ;  /* 0x000000c000c07308 */ /* 0x000ee20000000800 */
[C---:B-1----:R-:W-:Y:S04]  /*1fdb0*/  HMMA.16816.F32.BF16 R12, R68.reuse, R80, R12 ;  /* 0x00000050440c723c */ /* 0x042fe8000004180c */
[-CC-:B------:R-:W-:Y:S02]  /*1fdc0*/  FFMA.FTZ R148, R153, R134.reuse, -R155.reuse ;  /* 0x0000008699947223 */ /* 0x180fe4000001089b */
[-C--:B------:R-:W-:Y:S02]  /*1fdd0*/  FFMA.FTZ R155, R149, R134.reuse, -R155 ;  /* 0x00000086959b7223 */ /* 0x080fe4000001089b */
[C---:B------:R-:W-:Y:S01]  /*1fde0*/  HMMA.16816.F32.BF16 R16, R68.reuse, R82, R16 ;  /* 0x000000524410723c */ /* 0x040fe20000041810 */
[----:B------:R-:W-:Y:S01]  /*1fdf0*/  LDSM.16.MT88.4 R80, [R215+0x10800] ;  /* 0x01080000d750783b */ /* 0x000fe20000004200 */
[----:B------:R-:W-:Y:S02]  /*1fe00*/  MUFU.EX2 R193, R193 ;  /* 0x000000c100c17308 */ /* 0x000fe40000000800 */
[-CC-:B------:R-:W-:Y:S02]  /*1fe10*/  FFMA.FTZ R135, R135, R134.reuse, -R151.reuse ;  /* 0x0000008687877223 */ /* 0x180fe40000010897 */
[----:B------:R-:W-:Y:S02]  /*1fe20*/  FFMA.FTZ R151, R133, R134, -R151 ;  /* 0x0000008685977223 */ /* 0x000fe40000010897 */
[C---:B--2---:R-:W-:Y:S04]  /*1fe30*/  HMMA.16816.F32.BF16 R20, R68.reuse, R72, R20 ;  /* 0x000000484414723c */ /* 0x044fe80000041814 */
[----:B------:R-:W1:Y:S01]  /*1fe40*/  MUFU.EX2 R194, R194 ;  /* 0x000000c200c27308 */ /* 0x000e620000000800 */
[----:B------:R-:W-:Y:S02]  /*1fe50*/  FFMA.FTZ R142, R0, R245, R142 ;  /* 0x000000f5008e7223 */ /* 0x000fe4000001008e */
[----:B------:R-:W-:Y:S01]  /*1fe60*/  FFMA.FTZ R141, R2, R247, R141 ;  /* 0x000000f7028d7223 */ /* 0x000fe2000001008d */
[C---:B------:R-:W-:Y:S01]  /*1fe70*/  HMMA.16816.F32.BF16 R24, R68.reuse, R74, R24 ;  /* 0x0000004a4418723c */ /* 0x040fe20000041818 */
[----:B------:R-:W2:Y:S03]  /*1fe80*/  LDSM.16.MT88.4 R72, [R216+0x10800] ;  /* 0x01080000d848783b */ /* 0x000ea60000004200 */
[----:B------:R-:W-:Y:S02]  /*1fe90*/  FADD.FTZ R142, R143, R142 ;  /* 0x0000008e8f8e7221 */ /* 0x000fe40000010000 */
[----:B------:R-:W-:Y:S01]  /*1fea0*/  MUFU.EX2 R195, R195 ;  /* 0x000000c300c37308 */ /* 0x000fe20000000800 */
[----:B------:R-:W-:Y:S01]  /*1feb0*/  FADD.FTZ R141, R140, R141 ;  /* 0x0000008d8c8d7221 */ /* 0x000fe20000010000 */
[C---:B------:R-:W-:Y:S04]  /*1fec0*/  HMMA.16816.F32.BF16 R28, R68.reuse, R88, R28 ;  /* 0x00000058441c723c */ /* 0x040fe8000004181c */
[----:B------:R-:W-:Y:S04]  /*1fed0*/  FADD.FTZ R144, R144, R141 ;  /* 0x0000008d90907221 */ /* 0x000fe80000010000 */
[C---:B------:R-:W-:Y:S01]  /*1fee0*/  HMMA.16816.F32.BF16 R32, R68.reuse, R90, R32 ;  /* 0x0000005a4420723c */ /* 0x040fe20000041820 */
[----:B------:R-:W-:Y:S01]  /*1fef0*/  LDSM.16.MT88.4 R88, [R217+0x11000] ;  /* 0x01100000d958783b */ /* 0x000fe20000004200 */
[----:B------:R-:W1:Y:S02]  /*1ff00*/  MUFU.EX2 R242, R242 ;  /* 0x000000f200f27308 */ /* 0x000e640000000800 */
[----:B------:R-:W-:Y:S04]  /*1ff10*/  FADD.FTZ R145, R145, R144 ;  /* 0x0000009091917221 */ /* 0x000fe80000010000 */
[C---:B----4-:R-:W-:Y:S04]  /*1ff20*/  HMMA.16816.F32.BF16 R36, R68.reuse, R84, R36 ;  /* 0x000000544424723c */ /* 0x050fe80000041824 */
[----:B------:R-:W-:Y:S01]  /*1ff30*/  MUFU.EX2 R197, R197 ;  /* 0x000000c500c57308 */ /* 0x000fe20000000800 */
[----:B------:R-:W-:Y:S03]  /*1ff40*/  FADD.FTZ R2, R104, R145 ;  /* 0x0000009168027221 */ /* 0x000fe60000010000 */
[C---:B------:R-:W-:Y:S01]  /*1ff50*/  HMMA.16816.F32.BF16 R40, R68.reuse, R86, R40 ;  /* 0x000000564428723c */ /* 0x040fe20000041828 */
[----:B------:R-:W-:Y:S03]  /*1ff60*/  LDSM.16.MT88.4 R84, [R215+0xd000] ;  /* 0x00d00000d754783b */ /* 0x000fe60000004200 */
[----:B------:R-:W-:Y:S02]  /*1ff70*/  FADD.FTZ R2, R105, R2 ;  /* 0x0000000269027221 */ /* 0x000fe40000010000 */
[----:B------:R-:W4:Y:S02]  /*1ff80*/  MUFU.EX2 R198, R198 ;  /* 0x000000c600c67308 */ /* 0x000f240000000800 */
[C---:B-----5:R-:W-:Y:S04]  /*1ff90*/  HMMA.16816.F32.BF16 R44, R68.reuse, R76, R44 ;  /* 0x0000004c442c723c */ /* 0x060fe8000004182c */
[----:B------:R-:W-:Y:S04]  /*1ffa0*/  FADD.FTZ R161, R161, R2 ;  /* 0x00000002a1a17221 */ /* 0x000fe80000010000 */
[C---:B------:R-:W-:Y:S01]  /*1ffb0*/  HMMA.16816.F32.BF16 R48, R68.reuse, R78, R48 ;  /* 0x0000004e4430723c */ /* 0x040fe20000041830 */
[----:B------:R-:W5:Y:S01]  /*1ffc0*/  LDSM.16.MT88.4 R76, [R137+0xd000] ;  /* 0x00d00000894c783b */ /* 0x000f620000004200 */
[----:B------:R-:W-:Y:S02]  /*1ffd0*/  MUFU.EX2 R196, R196 ;  /* 0x000000c400c47308 */ /* 0x000fe40000000800 */
[----:B------:R-:W-:Y:S04]  /*1ffe0*/  FADD.FTZ R164, R164, R161 ;  /* 0x000000a1a4a47221 */ /* 0x000fe80000010000 */
[C---:B--2---:R-:W-:Y:S04]  /*1fff0*/  HMMA.16816.F32.BF16 R52, R68.reuse, R72, R52 ;  /* 0x000000484434723c */ /* 0x044fe80000041834 */
[----:B------:R-:W2:Y:S04]  /*20000*/  MUFU.EX2 R189, R189 ;  /* 0x000000bd00bd7308 */ /* 0x000ea80000000800 */
[C---:B------:R-:W-:Y:S01]  /*20010*/  HMMA.16816.F32.BF16 R56, R68.reuse, R74, R56 ;  /* 0x0000004a4438723c */ /* 0x040fe20000041838 */
[----:B------:R-:W1:Y:S05]  /*20020*/  LDSM.16.MT88.4 R72, [R217+0xd000] ;  /* 0x00d00000d948783b */ /* 0x000e6a0000004200 */
[----:B------:R-:W-:Y:S02]  /*20030*/  MUFU.EX2 R188, R188 ;  /* 0x000000bc00bc7308 */ /* 0x000fe40000000800 */
[C---:B------:R-:W-:Y:S08]  /*20040*/  HMMA.16816.F32.BF16 R60, R68.reuse, R80, R60 ;  /* 0x00000050443c723c */ /* 0x040ff0000004183c */
[----:B------:R-:W-:Y:S01]  /*20050*/  HMMA.16816.F32.BF16 R64, R68, R82, R64 ;  /* 0x000000524440723c */ /* 0x000fe20000041840 */
[----:B------:R-:W2:Y:S01]  /*20060*/  LDSM.16.MT88.4 R80, [R216+0xd000] ;  /* 0x00d00000d850783b */ /* 0x000ea20000004200 */
[----:B------:R-:W1:Y:S05]  /*20070*/  MUFU.EX2 R199, R199 ;  /* 0x000000c700c77308 */ /* 0x000e6a0000000800 */
[----:B------:R-:W-:Y:S01]  /*20080*/  F2FP.BF16.PACK_AB R68, R170, R167 ;  /* 0x000000a7aa44723e */ /* 0x000fe200000010ff */
[----:B------:R-:W-:Y:S01]  /*20090*/  FADD.FTZ R167, R167, R164 ;  /* 0x000000a4a7a77221 */ /* 0x000fe20000010000 */
[----:B------:R-:W-:Y:S03]  /*200a0*/  F2FP.BF16.PACK_AB R69, R172, R169 ;  /* 0x000000a9ac45723e */ /* 0x000fe600000010ff */
[----:B------:R-:W-:Y:S01]  /*200b0*/  F2FP.BF16.PACK_AB R70, R174, R173 ;  /* 0x000000adae46723e */ /* 0x000fe200000010ff */
[----:B------:R-:W-:Y:S01]  /*200c0*/  MUFU.EX2 R182, R182 ;  /* 0x000000b600b67308 */ /* 0x000fe20000000800 */
[----:B------:R-:W-:Y:S01]  /*200d0*/  F2FP.BF16.PACK_AB R71, R178, R177 ;  /* 0x000000b1b247723e */ /* 0x000fe200000010ff */
[----:B------:R-:W-:Y:S06]  /*200e0*/  FADD.FTZ R170, R170, R167 ;  /* 0x000000a7aaaa7221 */ /* 0x000fec0000010000 */
[C---:B-----5:R-:W-:Y:S02]  /*200f0*/  HMMA.16816.F32.BF16 R4, R68.reuse, R76, R4 ;  /* 0x0000004c4404723c */ /* 0x060fe40000041804 */
[----:B------:R-:W5:Y:S06]  /*20100*/  MUFU.EX2 R181, R181 ;  /* 0x000000b500b57308 */ /* 0x000f6c0000000800 */
[C---:B------:R-:W-:Y:S01]  /*20110*/  HMMA.16816.F32.BF16 R8, R68.reuse, R78, R8 ;  /* 0x0000004e4408723c */ /* 0x040fe20000041808 */
[----:B------:R-:W3:Y:S03]  /*20120*/  LDSM.16.MT88.4 R76, [R137+0x11000] ;  /* 0x01100000894c783b */ /* 0x000ee60000004200 */
[----:B------:R-:W-:Y:S04]  /*20130*/  MUFU.EX2 R179, R179 ;  /* 0x000000b300b37308 */ /* 0x000fe80000000800 */
        /* <DEDUP_REMOVED lines=10> */
[----:B------:R-:W-:Y:S03]  /*201e0*/  MUFU.EX2 R166, R166 ;  /* 0x000000a600a67308 */ /* 0x000fe60000000800 */
[C---:B------:R-:W-:Y:S01]  /*201f0*/  HMMA.16816.F32.BF16 R32, R68.reuse, R86, R32 ;  /* 0x000000564420723c */ /* 0x040fe20000041820 */
[----:B------:R-:W-:Y:S06]  /*20200*/  LDSM.16.MT88.4 R84, [R217+0x11800] ;  /* 0x01180000d954783b */ /* 0x000fec0000004200 */
[----:B------:R-:W1:Y:S01]  /*20210*/  MUFU.EX2 R163, R163 ;  /* 0x000000a300a37308 */ /* 0x000e620000000800 */
        /* <DEDUP_REMOVED lines=20> */
[----:B------:R-:W-:Y:S02]  /*20360*/  F2FP.BF16.PACK_AB R70, R190, R187 ;  /* 0x000000bbbe46723e */ /* 0x000fe400000010ff */
[----:B------:R-:W-:Y:S02]  /*20370*/  F2FP.BF16.PACK_AB R71, R192, R191 ;  /* 0x000000bfc047723e */ /* 0x000fe400000010ff */
[----:B------:R-:W-:Y:S05]  /*20380*/  MUFU.EX2 R152, R152 ;  /* 0x0000009800987308 */ /* 0x000fea0000000800 */
[C---:B-1----:R-:W-:Y:S05]  /*20390*/  HMMA.16816.F32.BF16 R4, R68.reuse, R72, R4 ;  /* 0x000000484404723c */ /* 0x042fea0000041804 */
[----:B------:R-:W1:Y:S03]  /*203a0*/  MUFU.EX2 R249, R249 ;  /* 0x000000f900f97308 */ /* 0x000e660000000800 */
[C---:B------:R-:W-:Y:S01]  /*203b0*/  HMMA.16816.F32.BF16 R8, R68.reuse, R74, R8 ;  /* 0x0000004a4408723c */ /* 0x040fe20000041808 */
[----:B------:R-:W1:Y:S06]  /*203c0*/  LDSM.16.MT88.4 R72, [R137+0x11800] ;  /* 0x011800008948783b */ /* 0x000e6c0000004200 */
[----:B------:R-:W-:Y:S01]  /*203d0*/  MUFU.EX2 R150, R150 ;  /* 0x0000009600967308 */ /* 0x000fe20000000800 */
        /* <DEDUP_REMOVED lines=8> */
[----:B------:R-:W2:Y:S02]  /*20460*/  MUFU.EX2 R155, R155 ;  /* 0x0000009b009b7308 */ /* 0x000ea40000000800 */
[C---:B---3--:R-:W-:Y:S08]  /*20470*/  HMMA.16816.F32.BF16 R28, R68.reuse, R76, R28 ;  /* 0x0000004c441c723c */ /* 0x048ff0000004181c */
[C---:B------:R-:W-:Y:S01]  /*20480*/  HMMA.16816.F32.BF16 R32, R68.reuse, R78, R32 ;  /* 0x0000004e4420723c */ /* 0x040fe20000041820 */
[----:B------:R-:W3:Y:S01]  /*20490*/  LDSM.16.MT88.4 R76, [R215+0x11800] ;  /* 0x01180000d74c783b */ /* 0x000ee20000004200 */
[----:B------:R-:W-:Y:S06]  /*204a0*/  MUFU.EX2 R135, R135 ;  /* 0x0000008700877308 */ /* 0x000fec0000000800 */
        /* <DEDUP_REMOVED lines=15> */
[----:B----4-:R-:W-:Y:S02]  /*205a0*/  F2FP.BF16.PACK_AB R70, R198, R197 ;  /* 0x000000c5c646723e */ /* 0x010fe400000010ff */
[----:B------:R-:W-:Y:S07]  /*205b0*/  F2FP.BF16.PACK_AB R71, R189, R196 ;  /* 0x000000c4bd47723e */ /* 0x000fee00000010ff */
        /* <DEDUP_REMOVED lines=21> */
[C---:B----4-:R-:W-:Y:S08]  /*20710*/  HMMA.16816.F32.BF16 R60, R68.reuse, R84, R60 ;  /* 0x00000054443c723c */ /* 0x050ff0000004183c */
        /* <DEDUP_REMOVED lines=51> */
[----:B------:R1:W2:Y:S07]  /*20a50*/  LDSM.16.MT88.4 R92, [R137+0x13800] ;  /* 0x01380000895c783b */ /* 0x0002ae0000004200 */
[C---:B------:R-:W-:Y:S08]  /*20a60*/  HMMA.16816.F32.BF16 R60, R68.reuse, R96, R60 ;  /* 0x00000060443c723c */ /* 0x040ff0000004183c */
[----:B------:R-:W-:Y:S07]  /*20a70*/  HMMA.16816.F32.BF16 R64, R68, R98, R64 ;  /* 0x000000624440723c */ /* 0x000fee0000041840 */
[----:B------:R-:W-:Y:S02]  /*20a80*/  F2FP.BF16.PACK_AB R68, R249, R152 ;  /* 0x00000098f944723e */ /* 0x000fe400000010ff */
[----:B------:R-:W-:Y:S03]  /*20a90*/  F2FP.BF16.PACK_AB R69, R251, R150 ;  /* 0x00000096fb45723e */ /* 0x000fe600000010ff */
[----:B------:R-:W-:Y:S02]  /*20aa0*/  F2FP.BF16.PACK_AB R70, R155, R148 ;  /* 0x000000949b46723e */ /* 0x000fe400000010ff */
[----:B------:R-:W-:Y:S02]  /*20ab0*/  F2FP.BF16.PACK_AB R71, R134, R135 ;  /* 0x000000878647723e */ /* 0x000fe400000010ff */
[----:B-1----:R-:W-:Y:S05]  /*20ac0*/  MOV R137, R132 ;  /* 0x0000008400897202 */ /* 0x002fea0000000f00 */
        /* <DEDUP_REMOVED lines=9> */
[----:B------:R-:W-:Y:S02]  /*20b60*/  FADD.FTZ R0, R107, R0 ;  /* 0x000000006b007221 */ /* 0x000fe40000010000 */
[C---:B------:R-:W-:Y:S04]  /*20b70*/  HMMA.16816.F32.BF16 R112, R68.reuse, R108, R20 ;  /* 0x0000006c4470723c */ /* 0x040fe80000041814 */
[----:B------:R-:W-:Y:S02]  /*20b80*/  FADD.FTZ R165, R165, R0 ;  /* 0x00000000a5a57221 */ /* 0x000fe40000010000 */
[----:B------:R-:W-:Y:S02]  /*20b90*/  FADD.FTZ R0, R180, R5 ;  /* 0x00000005b4007221 */ /* 0x000fe40000010000 */
[C---:B------:R-:W-:Y:S01]  /*20ba0*/  HMMA.16816.F32.BF16 R108, R68.reuse, R110, R24 ;  /* 0x0000006e446c723c */ /* 0x040fe20000041818 */
[----:B------:R-:W1:Y:S03]  /*20bb0*/  LDSM.16.MT88.4 R4, [R215+0x13800] ;  /* 0x01380000d704783b */ /* 0x000e660000004200 */
        /* <DEDUP_REMOVED lines=20> */
[----:B------:R-:W-:Y:S04]  /*20d00*/  FADD.FTZ R9, R242, R9 ;  /* 0x00000009f2097221 */ /* 0x000fe80000010000 */
        /* <DEDUP_REMOVED lines=17> */
[----:B------:R-:W-:Y:S04]  /*20e20*/  HMMA.16816.F32.BF16 R68, R68, R6, R64 ;  /* 0x000000064444723c */ /* 0x000fe80000041840 */
[----:B------:R-:W-:Y:S02]  /*20e30*/  FADD.FTZ R2, R166, R11 ;  /* 0x0000000ba6027221 */ /* 0x000fe40000010000 */
[----:B------:R-:W-:Y:S02]  /*20e40*/  FADD.FTZ R0, R171, R0 ;  /* 0x00000000ab007221 */ /* 0x000fe40000010000 */
[----:B------:R-:W-:Y:S04]  /*20e50*/  FADD.FTZ R2, R163, R2 ;  /* 0x00000002a3027221 */ /* 0x000fe80000010000 */
[----:B------:R-:W-:Y:S01]  /*20e60*/  FADD.FTZ R5, R157, R0 ;  /* 0x000000009d057221 */ /* 0x000fe20000010000 */
[----:B------:R-:W-:Y:S01]  /*20e70*/  MOV R0, R3 ;  /* 0x0000000300007202 */ /* 0x000fe20000000f00 */
        /* <DEDUP_REMOVED lines=12> */
.L_x_4085:
        /* <DEDUP_REMOVED lines=11> */
.L_x_4099:
[----:B--23--:R-:W-:Y:S01]  /*20ff0*/  FADD.FTZ R247, R10, R247 ;  /* 0x000000f70af77221 */ /* 0x00cfe20000010000 */
[----:B------:R-:W-:Y:S05]  /*21000*/  BRA.DIV ~URZ, `(.L_x_4096) ;  /* 0x000010d27f007947 */ /* 0x000fea000b800000 */
[----:B------:R-:W2:Y:S04]  /*21010*/  SHFL.BFLY PT, R6, R245, 0x2, 0x1f ;  /* 0x0c401f00f5067f89 */ /* 0x000ea800000e0000 */
[----:B------:R-:W3:Y:S01]  /*21020*/  SHFL.BFLY PT, R2, R247, 0x1, 0x1f ;  /* 0x0c201f00f7027f89 */ /* 0x000ee200000e0000 */
[----:B--2---:R-:W-:Y:S02]  /*21030*/  FADD.FTZ R11, R6, R245 ;  /* 0x000000f5060b7221 */ /* 0x004fe40000010000 */
[----:B---3--:R-:W-:-:S03]  /*21040*/  FADD.FTZ R2, R247, R2 ;  /* 0x00000002f7027221 */ /* 0x008fc60000010000 */
[----:B------:R2:W3:Y:S04]  /*21050*/  SHFL.BFLY PT, R10, R11, 0x1, 0x1f ;  /* 0x0c201f000b0a7f89 */ /* 0x0004e800000e0000 */
.L_x_4100:
        /* <DEDUP_REMOVED lines=131> */
[----:B------:R4:W-:Y:S04]  /*21890*/  STS.64 [R16+0x4800], R82 ;  /* 0x0048005210007388 */ /* 0x0009e80000000a00 */
[----:B------:R-:W-:Y:S04]  /*218a0*/  STS.64 [R18+0x4000], R76 ;  /* 0x0040004c12007388 */ /* 0x000fe80000000a00 */
[----:B------:R-:W-:Y:S04]  /*218b0*/  STS.64 [R18+0x4800], R78 ;  /* 0x0048004e12007388 */ /* 0x000fe80000000a00 */
[----:B------:R-:W-:Y:S04]  /*218c0*/  STS.64 [R19+0x4000], R72 ;  /* 0x0040004813007388 */ /* 0x000fe80000000a00 */
[----:B------:R1:W-:Y:S04]  /*218d0*/  STS.64 [R19+0x4800], R74 ;  /* 0x0048004a13007388 */ /* 0x0003e80000000a00 */
[----:B------:R-:W-:Y:S04]  /*218e0*/  STS.64 [R17+0x4000], R68 ;  /* 0x0040004411007388 */ /* 0x000fe80000000a00 */
[----:B------:R1:W-:Y:S04]  /*218f0*/  STS.64 [R17+0x4800], R70 ;  /* 0x0048004611007388 */ /* 0x0003e80000000a00 */
[----:B--2---:R4:W2:Y:S04]  /*21900*/  LD.E.64 R12, [R4.64+0xb0] ;  /* 0x0000b004040c7980 */ /* 0x0048a8000c101b00 */
[----:B---3--:R3:W2:Y:S01]  /*21910*/  LD.E R8, [R4.64+0x60] ;  /* 0x0000600404087980 */ /* 0x0086a2000c101900 */
[----:B------:R-:W-:-:S03]  /*21920*/  SHF.L.U32 R14, R136, 0x6, RZ ;  /* 0x00000006880e7819 */ /* 0x000fc600000006ff */
[----:B------:R3:W5:Y:S01]  /*21930*/  LD.E R7, [R4.64+0xcc] ;  /* 0x0000cc0404077980 */ /* 0x000762000c101900 */
[----:B----4-:R-:W-:-:S03]  /*21940*/  LEA.HI R16, R138, R138, RZ, 0x1 ;  /* 0x0000008a8a107211 */ /* 0x010fc600078f08ff */
[----:B------:R3:W5:Y:S04]  /*21950*/  LD.E.64 R82, [R4.64+0x78] ;  /* 0x0000780404527980 */ /* 0x000768000c101b00 */
[----:B------:R3:W5:Y:S01]  /*21960*/  LD.E.64 R84, [R4.64+0xa8] ;  /* 0x0000a80404547980 */ /* 0x000762000c101b00 */
[----:B------:R-:W-:Y:S01]  /*21970*/  LOP3.LUT R14, R14, 0x1c0, RZ, 0xc0, !PT ;  /* 0x000001c00e0e7812 */ /* 0x000fe200078ec0ff */
[----:B------:R-:W-:Y:S01]  /*21980*/  @P4 MUFU.LG2 R2, R2 ;  /* 0x0000000200024308 */ /* 0x000fe20000000c00 */
[----:B-1----:R-:W-:Y:S01]  /*21990*/  SHF.L.U32 R19, R16, 0x2, RZ ;  /* 0x0000000210137819 */ /* 0x002fe200000006ff */
[----:B------:R-:W3:Y:S01]  /*219a0*/  S2R R15, SR_TID.X ;  /* 0x00000000000f7919 */ /* 0x000ee20000002100 */
[----:B------:R-:W-:Y:S01]  /*219b0*/  LOP3.LUT R10, R10, 0xffffffe0, RZ, 0xc0, !PT ;  /* 0xffffffe00a0a7812 */ /* 0x000fe200078ec0ff */
[----:B------:R-:W-:Y:S01]  /*219c0*/  BSSY B0, `(.L_x_4097) ;  /* 0x000003e000007945 */ /* 0x000fe20003800000 */
[----:B------:R-:W-:-:S02]  /*219d0*/  LOP3.LUT R19, R14, 0x38, R19, 0xf8, !PT ;  /* 0x000000380e137812 */ /* 0x000fc400078ef813 */
[----:B------:R-:W-:Y:S01]  /*219e0*/  SHF.R.U32.HI R14, RZ, 0x3, R14 ;  /* 0x00000003ff0e7819 */ /* 0x000fe2000001160e */
[----:B------:R-:W1:Y:S01]  /*219f0*/  @P3 MUFU.LG2 R6, R6 ;  /* 0x0000000600063308 */ /* 0x000e620000000c00 */
[----:B------:R-:W-:Y:S02]  /*21a00*/  LOP3.LUT R17, R16, 0xffffffe, RZ, 0xc0, !PT ;  /* 0x0ffffffe10117812 */ /* 0x000fe400078ec0ff */
[----:B------:R-:W-:Y:S02]  /*21a10*/  LOP3.LUT R14, R19, R14, RZ, 0x3c, !PT ;  /* 0x0000000e130e7212 */ /* 0x000fe400078e3cff */
[----:B------:R-:W-:Y:S02]  /*21a20*/  IADD3 R17, R138, -R17, RZ ;  /* 0x800000118a117210 */ /* 0x000fe40007ffe0ff */
[----:B------:R-:W-:Y:S02]  /*21a30*/  IADD3 R10, -R10, R9, RZ ;  /* 0x000000090a0a7210 */ /* 0x000fe40007ffe1ff */
[----:B------:R-:W-:Y:S01]  /*21a40*/  LEA R80, R17, R14, 0x2 ;  /* 0x0000000e11507211 */ /* 0x000fe200078e10ff */
[----:B------:R-:W-:Y:S01]  /*21a50*/  BAR.SYNC.DEFER_BLOCKING 0x0 ;  /* 0x0000000000007b1d */ /* 0x000fe20000010000 */
[----:B------:R-:W-:-:S02]  /*21a60*/  SHF.R.S32.HI R14, RZ, 0x1f, R11 ;  /* 0x0000001fff0e7819 */ /* 0x000fc4000001140b */
[----:B------:R-:W-:Y:S02]  /*21a70*/  LOP3.LUT P0, RZ, R10, 0x3, RZ, 0xc0, !PT ;  /* 0x000000030aff7812 */ /* 0x000fe4000780c0ff */
[----:B------:R-:W-:Y:S01]  /*21a80*/  LEA.HI R14, R14, R11, RZ, 0x2 ;  /* 0x0000000b0e0e7211 */ /* 0x000fe200078f10ff */
[----:B-1----:R-:W-:Y:S01]  /*21a90*/  @P3 FMUL.FTZ R6, R6, 0.69314718246459960938 ;  /* 0x3f31721806063820 */ /* 0x002fe20000410000 */
[----:B------:R-:W-:Y:S02]  /*21aa0*/  MOV R9, 0xff800000 ;  /* 0xff80000000097802 */ /* 0x000fe40000000f00 */
[----:B---3--:R-:W-:Y:S02]  /*21ab0*/  SHF.R.S32.HI R4, RZ, 0x1f, R15 ;  /* 0x0000001fff047819 */ /* 0x008fe4000001140f */
[----:B------:R-:W-:Y:S02]  /*21ac0*/  LOP3.LUT R14, R14, 0xffffffc, RZ, 0xc0, !PT ;  /* 0x0ffffffc0e0e7812 */ /* 0x000fe400078ec0ff */
[----:B------:R-:W-:-:S02]  /*21ad0*/  LEA.HI R4, R4, R15, RZ, 0x5 ;  /* 0x0000000f04047211 */ /* 0x000fc400078f28ff */
[----:B------:R-:W-:Y:S01]  /*21ae0*/  IADD3 R14, R11, -R14, RZ ;  /* 0x8000000e0b0e7210 */ /* 0x000fe20007ffe0ff */
[----:B------:R-:W-:Y:S01]  /*21af0*/  @P4 FMUL.FTZ R11, R2, 0.69314718246459960938 ;  /* 0x3f317218020b4820 */ /* 0x000fe20000410000 */
[----:B------:R-:W-:Y:S02]  /*21b00*/  LOP3.LUT R4, R4, 0xffffffe0, RZ, 0xc0, !PT ;  /* 0xffffffe004047812 */ /* 0x000fe400078ec0ff */
[----:B------:R-:W-:Y:S01]  /*21b10*/  MOV R10, 0xff800000 ;  /* 0xff800000000a7802 */ /* 0x000fe20000000f00 */
[-C--:B-----5:R-:W-:Y:S01]  /*21b20*/  @P4 FFMA.FTZ R9, R132, R0.reuse, R11 ;  /* 0x0000000084094223 */ /* 0x0a0fe2000001000b */
[----:B------:R-:W-:Y:S01]  /*21b30*/  IADD3 R4, -R4, R15, RZ ;  /* 0x0000000f04047210 */ /* 0x000fe20007ffe1ff */
[----:B------:R-:W-:Y:S01]  /*21b40*/  @P3 FFMA.FTZ R10, R3, R0, R6 ;  /* 0x00000000030a3223 */ /* 0x000fe20000010006 */
[----:B------:R1:W3:Y:S02]  /*21b50*/  LDS.128 R76, [R80.X4] ;  /* 0x00000000504c7984 */ /* 0x0002e40000004c00 */
[----:B------:R-:W-:-:S02]  /*21b60*/  SHF.R.S32.HI R5, RZ, 0x1f, R4 ;  /* 0x0000001fff057819 */ /* 0x000fc40000011404 */
[----:B------:R1:W4:Y:S02]  /*21b70*/  LDS.128 R72, [R80.X4+0x800] ;  /* 0x0008000050487984 */ /* 0x0003240000004c00 */
[----:B------:R-:W-:Y:S02]  /*21b80*/  LEA.HI R5, R5, R4, RZ, 0x2 ;  /* 0x0000000405057211 */ /* 0x000fe400078f10ff */
[----:B------:R-:W-:Y:S01]  /*21b90*/  SHF.L.U32 R4, R231, 0x6, RZ ;  /* 0x00000006e7047819 */ /* 0x000fe200000006ff */
        /* <DEDUP_REMOVED lines=17> */
[----:B------:R-:W-:-:S04]  /*21cb0*/  IMAD R8, R12, R8, R233 ;  /* 0x000000080c087224 */ /* 0x000fc800078e02e9 */
[----:B------:R-:W-:Y:S01]  /*21cc0*/  IMAD R4, R13, R8, R4 ;  /* 0x000000080d047224 */ /* 0x000fe200078e0204 */
        /* <DEDUP_REMOVED lines=13> */
.L_x_4098:
[----:B-1-34-:R-:W-:Y:S05]  /*21da0*/  BSYNC B0 ;  /* 0x0000000000007941 */ /* 0x01afea0003800000 */
.L_x_4097:
[----:B------:R-:W-:Y:S01]  /*21db0*/  IMAD.SHL.U32 R138, R138, 0x4, RZ ;  /* 0x000000048a8a7824 */ /* 0x000fe200078e00ff */
[C---:B------:R-:W-:Y:S01]  /*21dc0*/  IADD3 R0, R136.reuse, 0x10, RZ ;  /* 0x0000001088007810 */ /* 0x040fe20007ffe0ff */
[----:B------:R-:W-:Y:S01]  /*21dd0*/  IMAD R231, R231, -0x40, R232 ;  /* 0xffffffc0e7e77824 */ /* 0x000fe200078e02e8 */
[----:B------:R-:W-:Y:S01]  /*21de0*/  IADD3 R2, R136, 0x8, RZ ;  /* 0x0000000888027810 */ /* 0x000fe20007ffe0ff */
[----:B------:R-:W-:Y:S01]  /*21df0*/  IMAD R7, R4, R7, RZ ;  /* 0x0000000704077224 */ /* 0x000fe200078e02ff */
[----:B------:R-:W-:Y:S01]  /*21e00*/  SHF.R.S32.HI R139, RZ, 0x1f, R138 ;  /* 0x0000001fff8b7819 */ /* 0x000fe2000001148a */
[----:B------:R-:W-:Y:S01]  /*21e10*/  ULDC.64 UR4, c[0x0][0x118] ;  /* 0x0000460000047ab9 */ /* 0x000fe20000000a00 */
[----:B------:R-:W-:-:S02]  /*21e20*/  ISETP.GE.AND P4, PT, R0, R231, PT ;  /* 0x000000e70000720c */ /* 0x000fc40003f86270 */
[C---:B------:R-:W-:Y:S01]  /*21e30*/  IADD3 R0, R136.reuse, 0x20, RZ ;  /* 0x0000002088007810 */ /* 0x040fe20007ffe0ff */
[----:B------:R-:W-:Y:S01]  /*21e40*/  IMAD.WIDE R138, R136, 0x80, R138 ;  /* 0x00000080888a7825 */ /* 0x000fe200078e028a */
[-C--:B------:R-:W-:Y:S02]  /*21e50*/  ISETP.GE.AND P5, PT, R2, R231.reuse, PT ;  /* 0x000000e70200720c */ /* 0x080fe40003fa6270 */
[----:B------:R-:W-:Y:S02]  /*21e60*/  ISETP.GE.AND P2, PT, R0, R231, PT ;  /* 0x000000e70000720c */ /* 0x000fe40003f46270 */
[----:B------:R-:W-:Y:S02]  /*21e70*/  IADD3 R5, P0, R138, R7, RZ ;  /* 0x000000078a057210 */ /* 0x000fe40007f1e0ff */
[----:B------:R-:W-:Y:S02]  /*21e80*/  IADD3 R0, R136, 0x30, RZ ;  /* 0x0000003088007810 */ /* 0x000fe40007ffe0ff */
[----:B------:R-:W-:-:S02]  /*21e90*/  LEA.HI.X.SX32 R3, R7, R139, 0x1, P0 ;  /* 0x0000008b07037211 */ /* 0x000fc400000f0eff */
[C---:B------:R-:W-:Y:S02]  /*21ea0*/  LEA R4, P0, R5.reuse, R82, 0x2 ;  /* 0x0000005205047211 */ /* 0x040fe400078010ff */
[----:B------:R-:W-:Y:S02]  /*21eb0*/  IADD3 R2, R136, 0x18, RZ ;  /* 0x0000001888027810 */ /* 0x000fe40007ffe0ff */
[----:B------:R-:W-:Y:S02]  /*21ec0*/  LEA.HI.X R5, R5, R83, R3, 0x2, P0 ;  /* 0x0000005305057211 */ /* 0x000fe400000f1403 */
[-C--:B------:R-:W-:Y:S02]  /*21ed0*/  ISETP.GE.AND P0, PT, R0, R231.reuse, PT ;  /* 0x000000e70000720c */ /* 0x080fe40003f06270 */
[-C--:B------:R-:W-:Y:S01]  /*21ee0*/  ISETP.GE.AND P3, PT, R2, R231.reuse, PT ;  /* 0x000000e70200720c */ /* 0x080fe20003f66270 */
[----:B------:R1:W-:Y:S01]  /*21ef0*/  @!P5 ST.E.128 [R4.64+0x1000], R72 ;  /* 0x001000480400d985 */ /* 0x0003e2000c101d04 */
[----:B------:R-:W-:-:S02]  /*21f00*/  ISETP.GE.AND P6, PT, R136, R231, PT ;  /* 0x000000e78800720c */ /* 0x000fc40003fc6270 */
[C---:B------:R-:W-:Y:S01]  /*21f10*/  IADD3 R2, R136.reuse, 0x28, RZ ;  /* 0x0000002888027810 */ /* 0x040fe20007ffe0ff */
[----:B------:R1:W-:Y:S01]  /*21f20*/  @!P5 ST.E.128 [R4.64+0x1100], R40 ;  /* 0x001100280400d985 */ /* 0x0003e2000c101d04 */
[----:B------:R-:W-:Y:S02]  /*21f30*/  IADD3 R136, R136, 0x38, RZ ;  /* 0x0000003888887810 */ /* 0x000fe40007ffe0ff */
[-C--:B------:R-:W-:Y:S01]  /*21f40*/  ISETP.GE.AND P1, PT, R2, R231.reuse, PT ;  /* 0x000000e70200720c */ /* 0x080fe20003f26270 */
[----:B------:R1:W-:Y:S04]  /*21f50*/  @!P4 ST.E.128 [R4.64+0x2000], R68 ;  /* 0x002000440400c985 */ /* 0x0003e8000c101d04 */
[----:B------:R1:W-:Y:S04]  /*21f60*/  @!P0 ST.E.128 [R4.64+0x6000], R52 ;  /* 0x0060003404008985 */ /* 0x0003e8000c101d04 */
[----:B------:R1:W-:Y:S01]  /*21f70*/  @!P0 ST.E.128 [R4.64+0x6100], R20 ;  /* 0x0061001404008985 */ /* 0x0003e2000c101d04 */
[----:B------:R-:W-:Y:S01]  /*21f80*/  ISETP.GE.AND P0, PT, R136, R231, PT ;  /* 0x000000e78800720c */ /* 0x000fe20003f06270 */
[----:B------:R-:W-:-:S02]  /*21f90*/  IMAD.MOV.U32 R231, RZ, RZ, 0x0 ;  /* 0x00000000ffe77424 */ /* 0x000fc400078e00ff */
        /* <DEDUP_REMOVED lines=10> */
[----:B------:R-:W-:Y:S05]  /*22040*/  @P0 RET.REL.NODEC R230 `(_ZN5flash24flash_fwd_splitkv_kernelI23Flash_fwd_kernel_traitsILi128ELi64ELi128ELi4ELb0ELb0EN7cutlass10bfloat16_tE19Flash_kernel_traitsILi128ELi64ELi128ELi4ES3_EELb1ELb0ELb0ELb0ELb1ELb1ELb1ELb1EEEvNS_16Flash_fwd_paramsE) ;  /* 0xfffddfb0e6000950 */ /* 0x000fea0003c3ffff */
[----:B------:R-:W-:Y:S01]  /*22050*/  MOV R231, 0x0 ;  /* 0x0000000000e77802 */ /* 0x000fe20000000f00 */
[----:B------:R-:W-:-:S02]  /*22060*/  ULDC.64 UR4, c[0x0][0x118] ;  /* 0x0000460000047ab9 */ /* 0x000fc40000000a00 */
[----:B------:R2:W-:Y:S04]  /*22070*/  ST.E.128 [R4.64+0x7000], R48 ;  /* 0x0070003004007985 */ /* 0x0005e8000c101d04 */
[----:B------:R2:W-:Y:S01]  /*22080*/  ST.E.128 [R4.64+0x7100], R16 ;  /* 0x0071001004007985 */ /* 0x0005e2000c101d04 */
[----:B------:R-:W-:Y:S05]  /*22090*/  RET.REL.NODEC R230 `(_ZN5flash24flash_fwd_splitkv_kernelI23Flash_fwd_kernel_traitsILi128ELi64ELi128ELi4ELb0ELb0EN7cutlass10bfloat16_tE19Flash_kernel_traitsILi128ELi64ELi128ELi4ES3_EELb1ELb0ELb0ELb0ELb1ELb1ELb1ELb1EEEvNS_16Flash_fwd_paramsE) ;  /* 0xfffddf60e6007950 */ /* 0x000fea0003c3ffff */
.L_x_4095:
[----:B------:R-:W-:Y:S02]  /*220a0*/  MOV R9, 0x2 ;  /* 0x0000000200097802 */ /* 0x000fe40000000f00 */
[----:B------:R-:W-:Y:S02]  /*220b0*/  MOV R8, 0x220d0 ;  /* 0x000220d000087802 */ /* 0x000fe40000000f00 */
[----:B-1---5:R-:W-:Y:S05]  /*220c0*/  CALL.REL.NOINC `($__internal_23_$__cuda_sm70_shflsync_bfly_p) ;  /* 0x000000f000007944 */ /* 0x022fea0003c00000 */
[----:B-12---:R-:W-:Y:S05]  /*220d0*/  BRA `(.L_x_4099) ;  /* 0xffffef1000007947 */ /* 0x006fea000383ffff */
.L_x_4096:
[----:B------:R-:W-:Y:S02]  /*220e0*/  MOV R9, 0x1 ;  /* 0x0000000100097802 */ /* 0x000fe40000000f00 */
[----:B------:R-:W-:Y:S02]  /*220f0*/  MOV R8, 0x22110 ;  /* 0x0002211000087802 */ /* 0x000fe40000000f00 */
[----:B-1---5:R-:W-:Y:S05]  /*22100*/  CALL.REL.NOINC `($__internal_23_$__cuda_sm70_shflsync_bfly_p) ;  /* 0x000000b000007944 */ /* 0x022fea0003c00000 */
[----:B--2---:R-:W-:Y:S01]  /*22110*/  FADD.FTZ R2, R247, R10 ;  /* 0x0000000af7027221 */ /* 0x004fe20000010000 */
[----:B-1----:R-:W-:-:S02]  /*22120*/  MOV R247, R245 ;  /* 0x000000f500f77202 */ /* 0x002fc40000000f00 */
[----:B------:R-:W-:Y:S02]  /*22130*/  MOV R9, 0x2 ;  /* 0x0000000200097802 */ /* 0x000fe40000000f00 */
[----:B------:R-:W-:Y:S02]  /*22140*/  MOV R8, 0x22160 ;  /* 0x0002216000087802 */ /* 0x000fe40000000f00 */
[----:B------:R-:W-:Y:S05]  /*22150*/  CALL.REL.NOINC `($__internal_23_$__cuda_sm70_shflsync_bfly_p) ;  /* 0x0000006000007944 */ /* 0x000fea0003c00000 */
[----:B--2---:R-:W-:Y:S01]  /*22160*/  FADD.FTZ R11, R245, R10 ;  /* 0x0000000af50b7221 */ /* 0x004fe20000010000 */
[----:B-1----:R-:W-:Y:S02]  /*22170*/  MOV R9, 0x1 ;  /* 0x0000000100097802 */ /* 0x002fe40000000f00 */
[----:B------:R-:W-:Y:S02]  /*22180*/  MOV R8, 0x221b0 ;  /* 0x000221b000087802 */ /* 0x000fe40000000f00 */
[----:B------:R-:W-:Y:S02]  /*22190*/  MOV R247, R11 ;  /* 0x0000000b00f77202 */ /* 0x000fe40000000f00 */
[----:B------:R-:W-:Y:S05]  /*221a0*/  CALL.REL.NOINC `($__internal_23_$__cuda_sm70_shflsync_bfly_p) ;  /* 0x0000001000007944 */ /* 0x000fea0003c00000 */
[----:B-12---:R-:W-:Y:S05]  /*221b0*/  BRA `(.L_x_4100) ;  /* 0xffffeea000007947 */ /* 0x006fea000383ffff */
        .weak           $__internal_23_$__cuda_sm70_shflsync_bfly_p
        .type           $__internal_23_$__cuda_sm70_shflsync_bfly_p,@function
        .size           $__internal_23_$__cuda_sm70_shflsync_bfly_p,(.L_x_8295 - $__internal_23_$__cuda_sm70_shflsync_bfly_p)
$__internal_23_$__cuda_sm70_shflsync_bfly_p:
[----:B------:R-:W-:Y:S01]  /*221c0*/  MOV R12, R8 ;  /* 0x00000008000c7202 */ /* 0x000fe20000000f00 */
[----:B------:R-:W-:Y:S04]  /*221d0*/  WARPSYNC R6 ;  /* 0x0000000600007348 */ /* 0x000fe80003800000 */
[----:B------:R-:W-:Y:S01]  /*221e0*/  MOV R13, 0x0 ;  /* 0x00000000000d7802 */ /* 0x000fe20000000f00 */
[----:B------:R1:W2:Y:S03]  /*221f0*/  SHFL.BFLY PT, R10, R247, R9, R7 ;  /* 0x0c000009f70a7389 */ /* 0x0002a600000e0007 */
[----:B------:R-:W-:Y:S05]  /*22200*/  RET.REL.NODEC R12 `(_ZN5flash24flash_fwd_splitkv_kernelI23Flash_fwd_kernel_traitsILi128ELi64ELi128ELi4ELb0ELb0EN7cutlass10bfloat16_tE19Flash_kernel_traitsILi128ELi64ELi128ELi4ES3_EELb1ELb0ELb0ELb0ELb1ELb1ELb1ELb1EEEvNS_16Flash_fwd_paramsE) ;  /* 0xfffdddf00c007950 */ /* 0x000fea0003c3ffff */
.L_x_4101:
        /* <DEDUP_REMOVED lines=15> */
.L_x_8295:


//--------------------- .text._ZN5flash24flash_fwd_splitkv_kernelI23Flash_fwd_kernel_traitsILi128ELi64ELi128ELi4ELb0ELb0EN7cutlass10bfloat16_tE19Flash_kernel_traitsILi128ELi64ELi128ELi4ES3_EELb1ELb0ELb1ELb0ELb0ELb0ELb1ELb1EEEvNS_16Flash_fwd_paramsE --------------------------
	.section	.text._ZN5flash24flash_fwd_splitkv_kernelI23Flash_fwd_kernel_traitsILi128ELi64ELi128ELi4ELb0ELb0EN7cutlass10bfloat16_tE19Flash_kernel_traitsILi128ELi64ELi128ELi4ES3_EELb1ELb0ELb1ELb0ELb0ELb0ELb1ELb1EEEvNS_16Flash_fwd_paramsE,"ax",@progbits
	.sectioninfo	@"SHI_REGISTERS=254"
	.align	128
        .global         _ZN5flash24flash_fwd_splitkv_kernelI23Flash_fwd_kernel_traitsILi128ELi64ELi128ELi4ELb0ELb0EN7cutlass10bfloat16_tE19Flash_kernel_traitsILi128ELi64ELi128ELi4ES3_EELb1ELb0ELb1ELb0ELb0ELb0ELb1ELb1EEEvNS_16Flash_fwd_paramsE
        .type           _ZN5flash24flash_fwd_splitkv_kernelI23Flash_fwd_kernel_traitsILi128ELi64ELi128ELi4ELb0ELb0EN7cutlass10bfloat16_tE19Flash_kernel_traitsILi128ELi64ELi128ELi4ES3_EELb1ELb0ELb1ELb0ELb0ELb0ELb1ELb1EEEvNS_16Flash_fwd_paramsE,@function
        .size           _ZN5flash24flash_fwd_splitkv_kernelI23Flash_fwd_kernel_traitsILi128ELi64ELi128ELi4ELb0ELb0EN7cutlass10bfloat16_tE19Flash_kernel_traitsILi128ELi64ELi128ELi4ES3_EELb1ELb0ELb1ELb0ELb0ELb0ELb1ELb1EEEvNS_16Flash_fwd_paramsE,(.L_x_8297 - _ZN5flash24flash_fwd_splitkv_kernelI23Flash_fwd_kernel_traitsILi128ELi64ELi128ELi4ELb0ELb0EN7cutlass10bfloat16_tE19Flash_kernel_traitsILi128ELi64ELi128ELi4ES3_EELb1ELb0ELb1ELb0ELb0ELb0ELb1ELb1EEEvNS_16Flash_fwd_paramsE)
        .other          _ZN5flash24flash_fwd_splitkv_kernelI23Flash_fwd_kernel_traitsILi128ELi64ELi128ELi4ELb0ELb0EN7cutlass10bfloat16_tE19Flash_kernel_traitsILi128ELi64ELi128ELi4ES3_EELb1ELb0ELb1ELb0ELb0ELb0ELb1ELb1EEEvNS_16Flash_fwd_paramsE,@"STO_CUDA_ENTRY STV_DEFAULT"
_ZN5flash24flash_fwd_splitkv_kernelI23Flash_fwd_kernel_traitsILi128ELi64ELi128ELi4ELb0ELb0EN7cutlass10bfloat16_tE19Flash_kernel_traitsILi128ELi64ELi128ELi4ES3_EELb1ELb0ELb1ELb0ELb0ELb0ELb1ELb1EEEvNS_16Flash_fwd_paramsE:
.text._ZN5flash24flash_fwd_splitkv_kernelI23Flash_fwd_kernel_traitsILi128ELi64ELi128ELi4ELb0ELb0EN7cutlass10bfloat16_tE19Flash_kernel_traitsILi128ELi64ELi128ELi4ES3_EELb1ELb0ELb1ELb0ELb0ELb0ELb1ELb1EEEvNS_16Flash_fwd_paramsE:
        /* <DEDUP_REMOVED lines=29> */
[----:B---34-:R-:W-:Y:S05]  /*01d0*/  CALL.REL.NOINC `($_ZN5flash24flash_fwd_splitkv_kernelI23Flash_fwd_kernel_traitsILi128ELi64ELi128ELi4ELb0ELb0EN7cutlass10bfloat16_tE19Flash_kernel_traitsILi128ELi64ELi128ELi4ES3_EELb1ELb0ELb1ELb0ELb0ELb0ELb1ELb1EEEvNS_16Flash_fwd_paramsE$_ZN5flash30compute_attn_1rowblock_splitkvI23Flash_fwd_kernel_traitsILi128ELi64ELi128ELi4ELb0ELb0EN7cutlass10bfloat16_tE19Flash_kernel_traitsILi128ELi64ELi128ELi4ES3_EELb1ELb0ELb1ELb0ELb0ELb0ELb1ELb1ENS_16Flash_fwd_paramsEEEvRKT8_iiiii) ;  /* 0x0000002000007944 */ /* 0x018fea0003c00000 */
[----:B------:R-:W-:Y:S05]  /*01e0*/  BSYNC B4 ;  /* 0x0000000000047941 */ /* 0x000fea0003800000 */
.L_x_4102:
[----:B------:R-:W-:Y:S05]  /*01f0*/  EXIT ;  /* 0x000000000000794d */ /* 0x000fea0003800000 */
        .type           $_ZN5flash24flash_fwd_splitkv_kernelI23Flash_fwd_kernel_traitsILi128ELi64ELi128ELi4ELb0ELb0EN7cutlass10bfloat16_tE19Flash_kernel_traitsILi128ELi64ELi128ELi4ES3_EELb1ELb0ELb1ELb0ELb0ELb0ELb1ELb1EEEvNS_16Flash_fwd_paramsE$_ZN5flash30compute_attn_1rowblock_splitkvI23Flash_fwd_kernel_traitsILi128ELi64ELi128ELi4ELb0ELb0EN7cutlass10bfloat16_tE19Flash_kernel_traitsILi128ELi64ELi128ELi4ES3_EELb1ELb0ELb1ELb0ELb0ELb0ELb1ELb1ENS_16Flash_fwd_paramsEEEvRKT8_iiiii,@function
        .size           $_ZN5flash24flash_fwd_splitkv_kernelI23Flash_fwd_kernel_traitsILi128ELi64ELi128ELi4ELb0ELb0EN7cutlass10bfloat16_tE19Flash_kernel_traitsILi128ELi64ELi128ELi4ES3_EELb1ELb0ELb1ELb0ELb0ELb0ELb1ELb1EEEvNS_16Flash_fwd_paramsE$_ZN5flash30compute_attn_1rowblock_splitkvI23Flash_fwd_kernel_traitsILi128ELi64ELi128ELi4ELb0ELb0EN7cutlass10bfloat16_tE19Flash_kernel_traitsILi128ELi64ELi128ELi4ES3_EELb1ELb0ELb1ELb0ELb0ELb0ELb1ELb1ENS_16Flash_fwd_paramsEEEvRKT8_iiiii,($__internal_24_$__cuda_sm70_shflsync_bfly_p - $_ZN5flash24flash_fwd_splitkv_kernelI23Flash_fwd_kernel_traitsILi128ELi64ELi128ELi4ELb0ELb0EN7cutlass10bfloat16_tE19Flash_kernel_traitsILi128ELi64ELi128ELi4ES3_EELb1ELb0ELb1ELb0ELb0ELb0ELb1ELb1EEEvNS_16Flash_fwd_paramsE$_ZN5flash30compute_attn_1rowblock_splitkvI23Flash_fwd_kernel_traitsILi128ELi64ELi128ELi4ELb0ELb0EN7cutlass10bfloat16_tE19Flash_kernel_traitsILi128ELi64ELi128ELi4ES3_EELb1ELb0ELb1ELb0ELb0ELb0ELb1ELb1ENS_16Flash_fwd_paramsEEEvRKT8_iiiii)
$_ZN5flash24flash_fwd_splitkv_kernelI23Flash_fwd_kernel_traitsILi128ELi64ELi128ELi4ELb0ELb0EN7cutlass10bfloat16_tE19Flash_kernel_traitsILi128ELi64ELi128ELi4ES3_EELb1ELb0ELb1ELb0ELb0ELb0ELb1ELb1EEEvNS_16Flash_fwd_paramsE$_ZN5flash30compute_attn_1rowblock_splitkvI23Flash_fwd_kernel_traitsILi128ELi64ELi128ELi4ELb0ELb0EN7cutlass10bfloat16_tE19Flash_kernel_traitsILi128ELi64ELi128ELi4ES3_EELb1ELb0ELb1ELb0ELb0ELb0ELb1ELb1ENS_16Flash_fwd_paramsEEEvRKT8_iiiii:
        /* <DEDUP_REMOVED lines=20> */
.L_x_4104:
[----:B------:R-:W-:Y:S05]  /*0340*/  BSYNC B0 ;  /* 0x0000000000007941 */ /* 0x000fea0003800000 */
.L_x_4103:
        /* <DEDUP_REMOVED lines=17> */
.L_x_4106:
[----:B-1----:R1:W5:Y:S02]  /*0460*/  LD.E R3, [R10.64+0xb8] ;  /* 0x0000b8060a037980 */ /* 0x002364000c101900 */
.L_x_4107:
[----:B------:R-:W-:Y:S05]  /*0470*/  BSYNC B0 ;  /* 0x0000000000007941 */ /* 0x000fea0003800000 */
.L_x_4105:
        /* <DEDUP_REMOVED lines=10> */
.L_x_4109:
[----:B------:R-:W2:Y:S01]  /*0520*/  LD.E.64 R2, [R10.64+0x108] ;  /* 0x000108060a027980 */ /* 0x000ea2000c101b00 */
[----:B------:R-:W-:Y:S01]  /*0530*/  BSSY B0, `(.L_x_4111) ;  /* 0x0000006000007945 */ /* 0x000fe20003800000 */
[----:B--2---:R-:W-:-:S04]  /*0540*/  ISETP.NE.U32.AND P0, PT, R2, RZ, PT ;  /* 0x000000ff0200720c */ /* 0x004fc80003f05070 */
[----:B------:R-:W-:Y:S01]  /*0550*/  ISETP.NE.AND.EX P0, PT, R3, RZ, PT, P0 ;  /* 0x000000ff0300720c */ /* 0x000fe20003f05300 */
[----:B------:R-:W-:-:S12]  /*0560*/  IMAD.MOV.U32 R3, RZ, RZ, RZ ;  /* 0x000000ffff037224 */ /* 0x000fd800078e00ff */
[----:B------:R-:W-:Y:S05]  /*0570*/  @!P0 BRA `(.L_x_4112) ;  /* 0x0000001000008947 */ /* 0x000fea0003800000 */
[----:B------:R1:W5:Y:S02]  /*0580*/  LD.E R3, [R10.64+0xbc] ;  /* 0x0000bc060a037980 */ /* 0x000364000c101900 */
.L_x_4112:
[----:B------:R-:W-:Y:S05]  /*0590*/  BSYNC B0 ;  /* 0x0000000000007941 */ /* 0x000fea0003800000 */
.L_x_4111:
[----:B-----5:R-:W-:Y:S02]  /*05a0*/  IADD3 R70, R80, R3, RZ ;  /* 0x0000000350467210 */ /* 0x020fe40007ffe0ff */
.L_x_4110:
[----:B------:R-:W-:Y:S05]  /*05b0*/  BSYNC B1 ;  /* 0x0000000000017941 */ /* 0x000fea0003800000 */
.L_x_4108:
[----:B------:R-:W-:Y:S01]  /*05c0*/  IMAD.SHL.U32 R69, R231, 0x40, RZ ;  /* 0x00000040e7457824 */ /* 0x000fe200078e00ff */
[----:B------:R-:W-:Y:S01]  /*05d0*/  MOV R2, R230 ;  /* 0x000000e600027202 */ /* 0x000fe20000000f00 */
[----:B------:R-:W-:-:S03]  /*05e0*/  IMAD.MOV.U32 R3, RZ, RZ, 0x0 ;  /* 0x00000000ff037424 */ /* 0x000fc600078e00ff */
[----:B------:R-:W-:-:S13]  /*05f0*/  ISETP.GT.AND P0, PT, R232, R69, PT ;  /* 0x00000045e800720c */ /* 0x000fda0003f04270 */
[----:B------:R-:W-:Y:S05]  /*0600*/  @!P0 RET.REL.NODEC R2 `(_ZN5flash24flash_fwd_splitkv_kernelI23Flash_fwd_kernel_traitsILi128ELi64ELi128ELi4ELb0ELb0EN7cutlass10bfloat16_tE19Flash_kernel_traitsILi128ELi64ELi128ELi4ES3_EELb1ELb0ELb1ELb0ELb0ELb0ELb1ELb1EEEvNS_16Flash_fwd_paramsE) ;  /* 0xfffff9f002008950 */ /* 0x000fea0003c3ffff */
        /* <DEDUP_REMOVED lines=49> */
[----:B---3--:R1:W3:Y:S04]  /*0920*/  LD.E R0, [R10.64+0xcc] ;  /* 0x0000cc060a007980 */ /* 0x0082e8000c101900 */
[----:B------:R1:W3:Y:S01]  /*0930*/  LD.E.64 R6, [R10.64+0x78] ;  /* 0x000078060a067980 */ /* 0x0002e2000c101b00 */
[----:B------:R-:W-:-:S03]  /*0940*/  SHF.R.S32.HI R8, RZ, 0x1f, R75 ;  /* 0x0000001fff087819 */ /* 0x000fc6000001144b */
[----:B------:R1:W5:Y:S01]  /*0950*/  LD.E R4, [R10.64+0xc0] ;  /* 0x0000c0060a047980 */ /* 0x000362000c101900 */
[----:B------:R-:W-:-:S03]  /*0960*/  LEA.HI R8, R8, R75, RZ, 0x4 ;  /* 0x0000004b08087211 */ /* 0x000fc600078f20ff */
[----:B------:R1:W5:Y:S01]  /*0970*/  LD.E.64 R12, [R10.64+0xa8] ;  /* 0x0000a8060a0c7980 */ /* 0x000362000c101b00 */
[----:B------:R-:W-:Y:S01]  /*0980*/  LOP3.LUT R14, R8, 0xfffffff0, RZ, 0xc0, !PT ;  /* 0xfffffff0080e7812 */ /* 0x000fe200078ec0ff */
[----:B------:R-:W-:Y:S01]  /*0990*/  BSSY B0, `(.L_x_4114) ;  /* 0x0000016000007945 */ /* 0x000fe20003800000 */
[----:B------:R-:W-:-:S03]  /*09a0*/  SHF.R.S32.HI R8, RZ, 0x4, R8 ;  /* 0x00000004ff087819 */ /* 0x000fc60000011408 */
[----:B------:R-:W-:-:S04]  /*09b0*/  IMAD.IADD R75, R75, 0x1, -R14 ;  /* 0x000000014b4b7824 */ /* 0x000fc800078e0a0e */
[----:B------:R-:W-:-:S05]  /*09c0*/  IMAD.SHL.U32 R14, R75, 0x4, RZ ;  /* 0x000000044b0e7824 */ /* 0x000fca00078e00ff */
[----:B------:R-:W-:-:S05]  /*09d0*/  SHF.R.S32.HI R15, RZ, 0x1f, R14 ;  /* 0x0000001fff0f7819 */ /* 0x000fca000001140e */
[----:B-1----:R-:W-:-:S04]  /*09e0*/  IMAD.WIDE R10, R8, 0x80, R14 ;  /* 0x00000080080a7825 */ /* 0x002fc800078e020e */
        /* <DEDUP_REMOVED lines=16> */
.L_x_4115:
[----:B------:R-:W-:Y:S05]  /*0af0*/  BSYNC B0 ;  /* 0x0000000000007941 */ /* 0x000fea0003800000 */
.L_x_4114:
        /* <DEDUP_REMOVED lines=8> */
.L_x_4117:
[----:B------:R-:W-:Y:S05]  /*0b80*/  BSYNC B0 ;  /* 0x0000000000007941 */ /* 0x000fea0003800000 */
.L_x_4116:
        /* <DEDUP_REMOVED lines=8> */
.L_x_4119:
[----:B------:R-:W-:Y:S05]  /*0c10*/  BSYNC B0 ;  /* 0x0000000000007941 */ /* 0x000fea0003800000 */
.L_x_4118:
        /* <DEDUP_REMOVED lines=8> */
.L_x_4121:
[----:B------:R-:W-:Y:S05]  /*0ca0*/  BSYNC B0 ;  /* 0x0000000000007941 */ /* 0x000fea0003800000 */
.L_x_4120:
        /* <DEDUP_REMOVED lines=8> */
.L_x_4123:
[----:B------:R-:W-:Y:S05]  /*0d30*/  BSYNC B0 ;  /* 0x0000000000007941 */ /* 0x000fea0003800000 */
.L_x_4122:
        /* <DEDUP_REMOVED lines=8> */
.L_x_4125:
[----:B------:R-:W-:Y:S05]  /*0dc0*/  BSYNC B0 ;  /* 0x0000000000007941 */ /* 0x000fea0003800000 */
.L_x_4124:
        /* <DEDUP_REMOVED lines=8> */
.L_x_4127:
[----:B------:R-:W-:Y:S05]  /*0e50*/  BSYNC B0 ;  /* 0x0000000000007941 */ /* 0x000fea0003800000 */
.L_x_4126:
        /* <DEDUP_REMOVED lines=8> */
.L_x_4129:
[----:B------:R-:W-:Y:S05]  /*0ee0*/  BSYNC B0 ;  /* 0x0000000000007941 */ /* 0x000fea0003800000 */
.L_x_4128:
        /* <DEDUP_REMOVED lines=29> */
[----:B------:R-:W-:Y:S05]  /*10c0*/  @P6 RET.REL.NODEC R230 `(_ZN5flash24flash_fwd_splitkv_kernelI23Flash_fwd_kernel_traitsILi128ELi64ELi128ELi4ELb0ELb0EN7cutlass10bfloat16_tE19Flash_kernel_traitsILi128ELi64ELi128ELi4ES3_EELb1ELb0ELb1ELb0ELb0ELb0ELb1ELb1EEEvNS_16Flash_fwd_paramsE) ;  /* 0xffffef30e6006950 */ /* 0x000fea0003c3ffff */
[----:B-1----:R-:W-:Y:S02]  /*10d0*/  MOV R3, 0xff800000 ;  /* 0xff80000000037802 */ /* 0x002fe40000000f00 */
[----:B------:R-:W-:-:S03]  /*10e0*/  MOV R231, 0x0 ;  /* 0x0000000000e77802 */ /* 0x000fc60000000f00 */
[----:B------:R1:W-:Y:S01]  /*10f0*/  ST.E [R4.64+0xe0], R3 ;  /* 0x0000e00304007985 */ /* 0x0003e2000c101906 */
[----:B------:R-:W-:Y:S05]  /*1100*/  RET.REL.NODEC R230 `(_ZN5flash24flash_fwd_splitkv_kernelI23Flash_fwd_kernel_traitsILi128ELi64ELi128ELi4ELb0ELb0EN7cutlass10bfloat16_tE19Flash_kernel_traitsILi128ELi64ELi128ELi4ES3_EELb1ELb0ELb1ELb0ELb0ELb0ELb1ELb1EEEvNS_16Flash_fwd_paramsE) ;  /* 0xffffeef0e6007950 */ /* 0x000fea0003c3ffff */
.L_x_4113:
        /* <DEDUP_REMOVED lines=58> */
[----:B-----5:R-:W4:Y:S08]  /*14b0*/  I2F.RP R8, R4 ;  /* 0x0000000400087306 */ /* 0x020f300000209400 */
[----:B----4-:R-:W4:Y:S02]  /*14c0*/  MUFU.RCP R6, R8 ;  /* 0x0000000800067308 */ /* 0x010f240000001000 */
[----:B----4-:R-:W-:-:S06]  /*14d0*/  IADD3 R6, R6, 0xffffffe, RZ ;  /* 0x0ffffffe06067810 */ /* 0x010fcc0007ffe0ff */
[----:B------:R-:W4:Y:S01]  /*14e0*/  F2I.FTZ.U32.TRUNC.NTZ R27, R6 ;  /* 0x00000006001b7305 */ /* 0x000f22000021f000 */
[----:B------:R-:W-:Y:S01]  /*14f0*/  IMAD.MOV.U32 R26, RZ, RZ, RZ ;  /* 0x000000ffff1a7224 */ /* 0x000fe200078e00ff */
[----:B------:R-:W-:Y:S02]  /*1500*/  IABS R7, R5 ;  /* 0x0000000500077213 */ /* 0x000fe40000000000 */
[----:B----4-:R-:W-:-:S05]  /*1510*/  IADD3 R0, RZ, -R27, RZ ;  /* 0x8000001bff007210 */ /* 0x010fca0007ffe0ff */
[----:B-1----:R-:W-:Y:S01]  /*1520*/  IMAD R23, R0, R4, RZ ;  /* 0x0000000400177224 */ /* 0x002fe200078e02ff */
        /* <DEDUP_REMOVED lines=9> */
[----:B------:R-:W-:Y:S01]  /*15c0*/  LOP3.LUT R4, R234, R5, RZ, 0x3c, !PT ;  /* 0x00000005ea047212 */ /* 0x000fe200078e3cff */
[----:B------:R-:W-:Y:S01]  /*15d0*/  IMAD R2, R2, R19, R9 ;  /* 0x0000001302027224 */ /* 0x000fe200078e0209 */
[----:B------:R-:W-:Y:S02]  /*15e0*/  @!P1 IADD3 R8, R8, 0x1, RZ ;  /* 0x0000000108089810 */ /* 0x000fe40007ffe0ff */
[----:B------:R-:W-:Y:S02]  /*15f0*/  ISETP.GE.AND P0, PT, R4, RZ, PT ;  /* 0x000000ff0400720c */ /* 0x000fe40003f06270 */
[----:B------:R-:W-:Y:S01]  /*1600*/  ISETP.NE.AND P1, PT, R5, RZ, PT ;  /* 0x000000ff0500720c */ /* 0x000fe20003f25270 */
[----:B---3--:R-:W-:-:S04]  /*1610*/  IMAD R4, R67, R2, RZ ;  /* 0x0000000243047224 */ /* 0x008fc800078e02ff */
[----:B------:R-:W-:-:S06]  /*1620*/  @P2 IADD3 R8, R8, 0x1, RZ ;  /* 0x0000000108082810 */ /* 0x000fcc0007ffe0ff */
[----:B------:R-:W-:Y:S02]  /*1630*/  @!P0 IMAD.MOV R8, RZ, RZ, -R8 ;  /* 0x000000ffff088224 */ /* 0x000fe400078e0a08 */
[----:B------:R-:W-:Y:S02]  /*1640*/  @!P1 LOP3.LUT R8, RZ, R5, RZ, 0x33, !PT ;  /* 0x00000005ff089212 */ /* 0x000fe400078e33ff */
        /* <DEDUP_REMOVED lines=21> */
.L_x_4131:
        /* <DEDUP_REMOVED lines=30> */
[----:B---3--:R-:W-:-:S04]  /*1980*/  @!P3 IMAD R4, R25, R8, RZ ;  /* 0x000000081904b224 */ /* 0x008fc800078e02ff */
[-C--:B------:R-:W-:Y:S01]  /*1990*/  @!P0 IADD3 R0, R0, -R3.reuse, RZ ;  /* 0x8000000300008210 */ /* 0x080fe20007ffe0ff */
[----:B------:R-:W-:Y:S01]  /*19a0*/  @P3 IMAD.WIDE.U32 R30, R66, R6, RZ ;  /* 0x00000006421e3225 */ /* 0x000fe200078e00ff */
[----:B------:R-:W-:Y:S02]  /*19b0*/  LEA R9, R54, 0xffffff80, 0x7 ;  /* 0xffffff8036097811 */ /* 0x000fe400078e38ff */
[----:B------:R-:W-:Y:S01]  /*19c0*/  ISETP.GE.U32.AND P2, PT, R0, R3, PT ;  /* 0x000000030000720c */ /* 0x000fe20003f46070 */
[C---:B------:R-:W-:Y:S02]  /*19d0*/  @!P3 IMAD R4, R24.reuse, R7, R4 ;  /* 0x000000071804b224 */ /* 0x040fe400078e0204 */
[----:B------:R-:W-:Y:S01]  /*19e0*/  @!P3 IMAD.WIDE.U32 R24, R24, R8, R26 ;  /* 0x000000081818b225 */ /* 0x000fe200078e001a */
[----:B------:R-:W-:-:S03]  /*19f0*/  @P3 MOV R12, R30 ;  /* 0x0000001e000c3202 */ /* 0x000fc60000000f00 */
[C---:B------:R-:W-:Y:S01]  /*1a00*/  @P3 IMAD R13, R67.reuse, R6, RZ ;  /* 0x00000006430d3224 */ /* 0x040fe200078e02ff */
[----:B------:R-:W-:Y:S01]  /*1a10*/  LOP3.LUT R0, R234, R5, RZ, 0x3c, !PT ;  /* 0x00000005ea007212 */ /* 0x000fe200078e3cff */
[-C--:B------:R-:W-:Y:S01]  /*1a20*/  IMAD R6, R67, R9.reuse, RZ ;  /* 0x0000000943067224 */ /* 0x080fe200078e02ff */
[----:B------:R-:W-:Y:S01]  /*1a30*/  @!P3 MOV R12, R24 ;  /* 0x00000018000cb202 */ /* 0x000fe20000000f00 */
[----:B------:R-:W-:Y:S01]  /*1a40*/  @P3 IMAD.IADD R13, R31, 0x1, R13 ;  /* 0x000000011f0d3824 */ /* 0x000fe200078e020d */
[----:B------:R-:W-:Y:S01]  /*1a50*/  SHF.R.S32.HI R7, RZ, 0x1f, R9 ;  /* 0x0000001fff077819 */ /* 0x000fe20000011409 */
[----:B------:R-:W-:Y:S01]  /*1a60*/  @!P3 IMAD.IADD R13, R25, 0x1, R4 ;  /* 0x00000001190db824 */ /* 0x000fe200078e0204 */
[----:B------:R-:W-:Y:S02]  /*1a70*/  ISETP.GE.AND P1, PT, R0, RZ, PT ;  /* 0x000000ff0000720c */ /* 0x000fe40003f26270 */
[----:B------:R-:W-:Y:S01]  /*1a80*/  @!P0 IADD3 R2, R2, 0x1, RZ ;  /* 0x0000000102028810 */ /* 0x000fe20007ffe0ff */
[----:B------:R-:W-:Y:S01]  /*1a90*/  @!P3 IMAD R4, R65, R14, RZ ;  /* 0x0000000e4104b224 */ /* 0x000fe200078e02ff */
[----:B------:R-:W-:Y:S01]  /*1aa0*/  @!P3 SHF.R.S32.HI R3, RZ, 0x1f, R14 ;  /* 0x0000001fff03b819 */ /* 0x000fe2000001140e */
[----:B------:R-:W-:Y:S01]  /*1ab0*/  IMAD R6, R7, R66, R6 ;  /* 0x0000004207067224 */ /* 0x000fe200078e0206 */
[----:B------:R-:W-:Y:S01]  /*1ac0*/  ISETP.NE.AND P0, PT, R5, RZ, PT ;  /* 0x000000ff0500720c */ /* 0x000fe20003f05270 */
[----:B------:R-:W-:Y:S01]  /*1ad0*/  IMAD.WIDE.U32 R24, R66, R9, R12 ;  /* 0x0000000942187225 */ /* 0x000fe200078e000c */
[----:B------:R-:W-:-:S03]  /*1ae0*/  @P2 IADD3 R2, R2, 0x1, RZ ;  /* 0x0000000102022810 */ /* 0x000fc60007ffe0ff */
[----:B------:R-:W-:Y:S01]  /*1af0*/  @!P3 IMAD R3, R3, R64, R4 ;  /* 0x000000400303b224 */ /* 0x000fe200078e0204 */
[----:B------:R-:W-:Y:S01]  /*1b00*/  IADD3 R25, R25, R6, RZ ;  /* 0x0000000619197210 */ /* 0x000fe20007ffe0ff */
[----:B------:R-:W-:Y:S01]  /*1b10*/  @!P3 IMAD.WIDE.U32 R12, R64, R14, RZ ;  /* 0x0000000e400cb225 */ /* 0x000fe200078e00ff */
[----:B------:R-:W-:-:S03]  /*1b20*/  MOV R6, R2 ;  /* 0x0000000200067202 */ /* 0x000fc60000000f00 */
[----:B------:R-:W-:Y:S01]  /*1b30*/  @!P3 IMAD.IADD R13, R13, 0x1, R3 ;  /* 0x000000010d0db824 */ /* 0x000fe200078e0203 */
[----:B------:R-:W-:Y:S01]  /*1b40*/  @!P3 SHF.R.S32.HI R3, RZ, 0x1f, R8 ;  /* 0x0000001fff03b819 */ /* 0x000fe20000011408 */
[-C--:B------:R-:W-:Y:S02]  /*1b50*/  @!P3 IMAD R0, R23, R8.reuse, RZ ;  /* 0x000000081700b224 */ /* 0x080fe400078e02ff */
[----:B------:R-:W-:Y:S01]  /*1b60*/  @!P1 IMAD.MOV R6, RZ, RZ, -R6 ;  /* 0x000000ffff069224 */ /* 0x000fe200078e0a06 */
[----:B------:R-:W-:Y:S01]  /*1b70*/  @!P0 LOP3.LUT R6, RZ, R5, RZ, 0x33, !PT ;  /* 0x00000005ff068212 */ /* 0x000fe200078e33ff */
[----:B------:R-:W-:Y:S01]  /*1b80*/  @!P3 IMAD R0, R22, R3, R0 ;  /* 0x000000031600b224 */ /* 0x000fe200078e0200 */
[----:B------:R-:W-:Y:S01]  /*1b90*/  @P3 IADD3 R14, R14, R19, RZ ;  /* 0x000000130e0e3210 */ /* 0x000fe20007ffe0ff */
[----:B------:R-:W-:Y:S01]  /*1ba0*/  @!P3 IMAD.WIDE.U32 R22, R22, R8, R12 ;  /* 0x000000081616b225 */ /* 0x000fe200078e000c */
[----:B------:R-:W-:-:S03]  /*1bb0*/  SHF.R.S32.HI R13, RZ, 0x1f, R6 ;  /* 0x0000001fff0d7819 */ /* 0x000fc60000011406 */
[----:B------:R-:W-:Y:S02]  /*1bc0*/  IMAD R2, R21, R6, RZ ;  /* 0x0000000615027224 */ /* 0x000fe400078e02ff */
        /* <DEDUP_REMOVED lines=12> */
.L_x_4132:
[----:B-1----:R-:W-:Y:S05]  /*1c90*/  BSYNC B0 ;  /* 0x0000000000007941 */ /* 0x002fea0003800000 */
.L_x_4130:
        /* <DEDUP_REMOVED lines=18> */
[----:B------:R-:W-:-:S04]  /*1dc0*/  IMAD R4, R7, R64, RZ ;  /* 0x0000004007047224 */ /* 0x000fc800078e02ff */
[----:B------:R-:W-:Y:S01]  /*1dd0*/  IMAD.X R31, R19, 0x1, R5, P0 ;  /* 0x00000001131f7824 */ /* 0x000fe200000e0605 */
[----:B------:R-:W-:Y:S02]  /*1de0*/  LOP3.LUT R5, R6, 0x1c0, RZ, 0xc0, !PT ;  /* 0x000001c006057812 */ /* 0x000fe400078ec0ff */
[CC--:B------:R-:W-:Y:S02]  /*1df0*/  LEA.HI R72, R68.reuse, R75.reuse, RZ, 0x4 ;  /* 0x0000004b44487211 */ /* 0x0c0fe400078f20ff */
[----:B------:R-:W-:Y:S02]  /*1e00*/  LOP3.LUT R7, R5, 0x38, R18, 0xf8, !PT ;  /* 0x0000003805077812 */ /* 0x000fe400078ef812 */
[----:B------:R-:W-:Y:S02]  /*1e10*/  SHF.R.U32.HI R180, RZ, 0x3, R5 ;  /* 0x00000003ffb47819 */ /* 0x000fe40000011605 */
[----:B------:R-:W-:Y:S01]  /*1e20*/  LEA.HI R5, R68, R75, RZ, 0x6 ;  /* 0x0000004b44057211 */ /* 0x000fe200078f30ff */
[----:B------:R-:W-:-:S02]  /*1e30*/  IMAD R4, R2, R65, R4 ;  /* 0x0000004102047224 */ /* 0x000fc400078e0204 */
[----:B------:R-:W-:Y:S01]  /*1e40*/  IMAD.WIDE.U32 R30, R2, R64, R30 ;  /* 0x00000040021e7225 */ /* 0x000fe200078e001e */
[----:B------:R-:W-:Y:S02]  /*1e50*/  LOP3.LUT R2, R72, 0xfffffff0, RZ, 0xc0, !PT ;  /* 0xfffffff048027812 */ /* 0x000fe400078ec0ff */
[----:B------:R-:W-:Y:S01]  /*1e60*/  LOP3.LUT R180, R7, R180, RZ, 0x3c, !PT ;  /* 0x000000b407b47212 */ /* 0x000fe200078e3cff */
[----:B------:R-:W-:Y:S02]  /*1e70*/  IMAD.SHL.U32 R5, R5, 0x8, RZ ;  /* 0x0000000805057824 */ /* 0x000fe400078e00ff */
[----:B------:R-:W-:Y:S01]  /*1e80*/  IMAD.IADD R73, R75, 0x1, -R2 ;  /* 0x000000014b497824 */ /* 0x000fe200078e0a02 */
[----:B------:R-:W-:Y:S02]  /*1e90*/  SHF.R.S32.HI R76, RZ, 0x1f, R233 ;  /* 0x0000001fff4c7819 */ /* 0x000fe400000114e9 */
[----:B------:R-:W-:Y:S01]  /*1ea0*/  LOP3.LUT R180, R180, 0xfffffe00, R5, 0xf8, !PT ;  /* 0xfffffe00b4b47812 */ /* 0x000fe200078ef805 */
[----:B------:R-:W-:Y:S01]  /*1eb0*/  IMAD.IADD R31, R31, 0x1, R4 ;  /* 0x000000011f1f7824 */ /* 0x000fe200078e0204 */
[----:B------:R-:W-:-:S04]  /*1ec0*/  SHF.R.S32.HI R74, RZ, 0x1f, R73 ;  /* 0x0000001fff4a7819 */ /* 0x000fc80000011449 */
[----:B------:R-:W-:Y:S01]  /*1ed0*/  LEA.HI R74, R74, R73, RZ, 0x3 ;  /* 0x000000494a4a7211 */ /* 0x000fe200078f18ff */
[----:B------:R-:W-:-:S03]  /*1ee0*/  IMAD R22, R29, R8, RZ ;  /* 0x000000081d167224 */ /* 0x000fc600078e02ff */
[----:B------:R-:W-:Y:S01]  /*1ef0*/  LOP3.LUT R6, R74, 0xfffffff8, RZ, 0xc0, !PT ;  /* 0xfffffff84a067812 */ /* 0x000fe200078ec0ff */
[-C--:B------:R-:W-:Y:S01]  /*1f00*/  IMAD R22, R13, R28.reuse, R22 ;  /* 0x0000001c0d167224 */ /* 0x080fe200078e0216 */
[----:B------:R-:W-:Y:S01]  /*1f10*/  SHF.R.S32.HI R189, RZ, 0x1f, R234 ;  /* 0x0000001fffbd7819 */ /* 0x000fe200000114ea */
[----:B------:R-:W-:-:S04]  /*1f20*/  IMAD.WIDE.U32 R28, R8, R28, R30 ;  /* 0x0000001c081c7225 */ /* 0x000fc800078e001e */
[----:B------:R-:W-:Y:S01]  /*1f30*/  IMAD.IADD R73, R73, 0x1, -R6 ;  /* 0x0000000149497824 */ /* 0x000fe200078e0a06 */
[----:B------:R-:W-:Y:S01]  /*1f40*/  IADD3 R23, R29, R22, RZ ;  /* 0x000000161d177210 */ /* 0x000fe20007ffe0ff */
[----:B------:R-:W-:Y:S01]  /*1f50*/  IMAD.MOV.U32 R22, RZ, RZ, R28 ;  /* 0x000000ffff167224 */ /* 0x000fe200078e001c */
[----:B------:R-:W-:Y:S01]  /*1f60*/  SHF.R.S32.HI R185, RZ, 0x1f, R184 ;  /* 0x0000001fffb97819 */ /* 0x000fe200000114b8 */
[----:B------:R-:W-:Y:S02]  /*1f70*/  IMAD R149, R65, R184, RZ ;  /* 0x000000b841957224 */ /* 0x000fe400078e02ff */
[----:B------:R-:W-:-:S04]  /*1f80*/  IMAD.WIDE.U32 R22, R184, R64, R22 ;  /* 0x00000040b8167225 */ /* 0x000fc800078e0016 */
[----:B------:R-:W-:-:S04]  /*1f90*/  IMAD R149, R185, R64, R149 ;  /* 0x00000040b9957224 */ /* 0x000fc800078e0295 */
[----:B------:R-:W-:Y:S02]  /*1fa0*/  IMAD.IADD R149, R23, 0x1, R149 ;  /* 0x0000000117957824 */ /* 0x000fe400078e0295 */
        /* <DEDUP_REMOVED lines=9> */
[----:B------:R-:W-:Y:S01]  /*2040*/  IMAD.SHL.U32 R223, R64, 0x10, RZ ;  /* 0x0000001040df7824 */ /* 0x000fe200078e00ff */
[----:B------:R-:W-:Y:S01]  /*2050*/  SHF.R.S32.HI R72, RZ, 0x4, R72 ;  /* 0x00000004ff487819 */ /* 0x000fe20000011448 */
[----:B------:R-:W-:Y:S02]  /*2060*/  IMAD.SHL.U32 R79, R71, 0x4, RZ ;  /* 0x00000004474f7824 */ /* 0x000fe400078e00ff */
[----:B--2---:R-:W-:-:S02]  /*2070*/  @P1 IMAD R7, R199, R15, RZ ;  /* 0x0000000fc7071224 */ /* 0x004fc400078e02ff */
[----:B------:R-:W-:-:S04]  /*2080*/  @P1 IMAD.WIDE.U32 R14, R198, R15, RZ ;  /* 0x0000000fc60e1225 */ /* 0x000fc800078e00ff */
[----:B------:R-:W-:Y:S02]  /*2090*/  @P1 IMAD.MOV.U32 R2, RZ, RZ, R14 ;  /* 0x000000ffff021224 */ /* 0x000fe400078e000e */
[----:B---3--:R-:W-:Y:S01]  /*20a0*/  @!P1 IMAD R5, R27, R233, RZ ;  /* 0x000000e91b059224 */ /* 0x008fe200078e02ff */
[----:B------:R-:W-:-:S03]  /*20b0*/  IADD3 R14, R18, 0x40, RZ ;  /* 0x00000040120e7810 */ /* 0x000fc60007ffe0ff */
[C---:B------:R-:W-:Y:S02]  /*20c0*/  @!P1 IMAD R4, R26.reuse, R76, R5 ;  /* 0x0000004c1a049224 */ /* 0x040fe400078e0205 */
[----:B------:R-:W-:-:S04]  /*20d0*/  @!P1 IMAD.WIDE.U32 R26, R26, R233, RZ ;  /* 0x000000e91a1a9225 */ /* 0x000fc800078e00ff */
[----:B------:R-:W-:Y:S01]  /*20e0*/  @P1 IMAD.IADD R7, R15, 0x1, R7 ;  /* 0x000000010f071824 */ /* 0x000fe200078e0207 */
[----:B------:R-:W-:Y:S01]  /*20f0*/  @!P1 IADD3 R7, R27, R4, RZ ;  /* 0x000000041b079210 */ /* 0x000fe20007ffe0ff */
[----:B------:R-:W-:Y:S01]  /*2100*/  @!P1 IMAD.MOV.U32 R2, RZ, RZ, R26 ;  /* 0x000000ffff029224 */ /* 0x000fe200078e001a */
[-C--:B------:R-:W-:Y:S01]  /*2110*/  ISETP.GE.AND P1, PT, R14, R81.reuse, PT ;  /* 0x000000510e00720c */ /* 0x080fe20003f26270 */
[----:B----4-:R-:W-:Y:S01]  /*2120*/  IMAD R5, R25, R234, RZ ;  /* 0x000000ea19057224 */ /* 0x010fe200078e02ff */
[C---:B------:R-:W-:Y:S02]  /*2130*/  ISETP.GE.AND P2, PT, R18.reuse, R81, PT ;  /* 0x000000511200720c */ /* 0x040fe40003f46270 */
[----:B------:R-:W-:Y:S02]  /*2140*/  SEL R78, RZ, 0xffffffff, P1 ;  /* 0xffffffffff4e7807 */ /* 0x000fe40000800000 */
[----:B------:R-:W-:Y:S01]  /*2150*/  IADD3 R6, P0, R18, R2, RZ ;  /* 0x0000000212067210 */ /* 0x000fe20007f1e0ff */
[----:B------:R-:W-:Y:S01]  /*2160*/  IMAD R2, R24, R189, R5 ;  /* 0x000000bd18027224 */ /* 0x000fe200078e0205 */
[----:B------:R-:W-:Y:S01]  /*2170*/  SEL R5, RZ, 0x1, P2 ;  /* 0x00000001ff057807 */ /* 0x000fe20001000000 */
[----:B------:R-:W-:-:S02]  /*2180*/  IMAD.SHL.U32 R78, R78, 0x2, RZ ;  /* 0x000000024e4e7824 */ /* 0x000fc400078e00ff */
[----:B------:R-:W-:-:S03]  /*2190*/  IMAD.X R7, R19, 0x1, R7, P0 ;  /* 0x0000000113077824 */ /* 0x000fc600000e0607 */
[----:B------:R-:W-:Y:S01]  /*21a0*/  LOP3.LUT R78, R78, 0x2, R5, 0xe2, !PT ;  /* 0x000000024e4e7812 */ /* 0x000fe200078ee205 */
[----:B------:R-:W-:Y:S01]  /*21b0*/  IMAD.WIDE.U32 R24, R234, R24, R6 ;  /* 0x00000018ea187225 */ /* 0x000fe200078e0006 */
[----:B------:R-:W-:-:S03]  /*21c0*/  SHF.R.S32.HI R5, RZ, 0x1f, R80 ;  /* 0x0000001fff057819 */ /* 0x000fc60000011450 */
[----:B------:R-:W-:Y:S01]  /*21d0*/  IMAD.IADD R25, R25, 0x1, R2 ;  /* 0x0000000119197824 */ /* 0x000fe200078e0202 */
[----:B------:R-:W-:Y:S02]  /*21e0*/  LEA.HI R2, R5, R80, RZ, 0x7 ;  /* 0x0000005005027211 */ /* 0x000fe400078f38ff */
[C---:B------:R-:W-:Y:S02]  /*21f0*/  LEA R148, P0, R22.reuse, R20, 0x1 ;  /* 0x0000001416947211 */ /* 0x040fe400078008ff */
[----:B------:R-:W-:Y:S02]  /*2200*/  SHF.R.S32.HI R2, RZ, 0x7, R2 ;  /* 0x00000007ff027819 */ /* 0x000fe40000011402 */
[----:B------:R-:W-:Y:S02]  /*2210*/  LEA.HI.X R149, R22, R21, R149, 0x1, P0 ;  /* 0x0000001516957211 */ /* 0x000fe400000f0c95 */
[----:B------:R-:W-:Y:S02]  /*2220*/  IADD3 R186, P0, R18, R0, RZ ;  /* 0x0000000012ba7210 */ /* 0x000fe40007f1e0ff */
[----:B------:R-:W-:-:S02]  /*2230*/  IMNMX R99, R227, R2, !PT ;  /* 0x00000002e3637217 */ /* 0x000fc40007800200 */
[----:B------:R-:W-:Y:S02]  /*2240*/  R2P PR, R73, 0x6 ;  /* 0x0000000649007804 */ /* 0x000fe40000000000 */
[----:B------:R-:W-:Y:S01]  /*2250*/  ISETP.GT.AND P3, PT, R54, R99, PT ;  /* 0x000000633600720c */ /* 0x000fe20003f64270 */
[----:B------:R-:W-:Y:S02]  /*2260*/  IMAD.X R187, R19, 0x1, R3, P0 ;  /* 0x0000000113bb7824 */ /* 0x000fe400000e0603 */
[----:B------:R-:W-:Y:S02]  /*2270*/  IMAD R197, R195, R198, RZ ;  /* 0x000000c6c3c57224 */ /* 0x000fe400078e02ff */
[----:B------:R-:W-:Y:S01]  /*2280*/  IMAD.WIDE.U32 R186, R184, R66, R186 ;  /* 0x00000042b8ba7225 */ /* 0x000fe200078e00ba */
[----:B------:R-:W-:-:S03]  /*2290*/  LOP3.LUT R0, R68, 0xffffffe0, RZ, 0xc0, !PT ;  /* 0xffffffe044007812 */ /* 0x000fc600078ec0ff */
[----:B------:R-:W-:Y:S01]  /*22a0*/  IMAD R197, R194, R199, R197 ;  /* 0x000000c7c2c57224 */ /* 0x000fe200078e02c5 */
[----:B------:R-:W-:Y:S01]  /*22b0*/  LEA R228, P0, R186, R192, 0x1 ;  /* 0x000000c0bae47211 */ /* 0x000fe200078008ff */
[----:B------:R-:W-:Y:S02]  /*22c0*/  IMAD.IADD R191, R187, 0x1, R191 ;  /* 0x00000001bbbf7824 */ /* 0x000fe400078e02bf */
[----:B------:R-:W-:Y:S01]  /*22d0*/  IMAD.WIDE.U32 R194, R194, R198, R24 ;  /* 0x000000c6c2c27225 */ /* 0x000fe200078e0018 */
[----:B------:R-:W-:Y:S02]  /*22e0*/  SHF.R.S32.HI R68, RZ, 0x5, R68 ;  /* 0x00000005ff447819 */ /* 0x000fe40000011444 */
[----:B------:R-:W-:Y:S01]  /*22f0*/  IADD3 R77, -R0, R75, RZ ;  /* 0x0000004b004d7210 */ /* 0x000fe20007ffe1ff */
        /* <DEDUP_REMOVED lines=22> */
[----:B------:R-:W-:Y:S01]  /*2460*/  IMAD.WIDE.U32 R206, R64, 0xa0, RZ ;  /* 0x000000a040ce7825 */ /* 0x000fe200078e00ff */
        /* <DEDUP_REMOVED lines=184> */
.L_x_4267:
        /* <DEDUP_REMOVED lines=15> */
.L_x_4135:
[----:B------:R-:W-:Y:S05]  /*30e0*/  BSYNC B0 ;  /* 0x0000000000007941 */ /* 0x000fea0003800000 */
.L_x_4134:
        /* <DEDUP_REMOVED lines=15> */
.L_x_4137:
[----:B------:R-:W-:Y:S05]  /*31e0*/  BSYNC B0 ;  /* 0x0000000000007941 */ /* 0x000fea0003800000 */
.L_x_4136:
        /* <DEDUP_REMOVED lines=15> */
.L_x_4139:
[----:B------:R-:W-:Y:S05]  /*32e0*/  BSYNC B0 ;  /* 0x0000000000007941 */ /* 0x000fea0003800000 */
.L_x_4138:
        /* <DEDUP_REMOVED lines=15> */
.L_x_4141:
[----:B------:R-:W-:Y:S05]  /*33e0*/  BSYNC B0 ;  /* 0x0000000000007941 */ /* 0x000fea0003800000 */
.L_x_4140:
        /* <DEDUP_REMOVED lines=15> */
.L_x_4143:
[----:B------:R-:W-:Y:S05]  /*34e0*/  BSYNC B0 ;  /* 0x0000000000007941 */ /* 0x000fea0003800000 */
.L_x_4142:
        /* <DEDUP_REMOVED lines=15> */
.L_x_4145:
[----:B------:R-:W-:Y:S05]  /*35e0*/  BSYNC B0 ;  /* 0x0000000000007941 */ /* 0x000fea0003800000 */
.L_x_4144:
        /* <DEDUP_REMOVED lines=15> */
.L_x_4147:
[----:B------:R-:W-:Y:S05]  /*36e0*/  BSYNC B0 ;  /* 0x0000000000007941 */ /* 0x000fea0003800000 */
.L_x_4146:
        /* <DEDUP_REMOVED lines=15> */
.L_x_4149:
[----:B------:R-:W-:Y:S05]  /*37e0*/  BSYNC B0 ;  /* 0x0000000000007941 */ /* 0x000fea0003800000 */
.L_x_4148:
        /* <DEDUP_REMOVED lines=66> */
.L_x_4156:
[----:B------:R-:W-:Y:S05]  /*3c10*/  BSYNC B0 ;  /* 0x0000000000007941 */ /* 0x000fea0003800000 */
.L_x_4155:
        /* <DEDUP_REMOVED lines=50> */
.L_x_4154:
[----:B------:R-:W-:Y:S05]  /*3f40*/  BSYNC B1 ;  /* 0x0000000000017941 */ /* 0x000fea0003800000 */
.L_x_4153:
        /* <DEDUP_REMOVED lines=63> */
.L_x_4160:
[----:B------:R-:W-:Y:S05]  /*4340*/  BSYNC B0 ;  /* 0x0000000000007941 */ /* 0x000fea0003800000 */
.L_x_4159:
        /* <DEDUP_REMOVED lines=52> */
.L_x_4158:
[----:B------:R-:W-:Y:S05]  /*4690*/  BSYNC B1 ;  /* 0x0000000000017941 */ /* 0x000fea0003800000 */
.L_x_4157:
        /* <DEDUP_REMOVED lines=63> */
.L_x_4164:
[----:B------:R-:W-:Y:S05]  /*4a90*/  BSYNC B0 ;  /* 0x0000000000007941 */ /* 0x000fea0003800000 */
.L_x_4163:
        /* <DEDUP_REMOVED lines=52> */
.L_x_4162:
[----:B------:R-:W-:Y:S05]  /*4de0*/  BSYNC B1 ;  /* 0x0000000000017941 */ /* 0x000fea0003800000 */
.L_x_4161:
        /* <DEDUP_REMOVED lines=65> */
.L_x_4168:
[----:B------:R-:W-:Y:S05]  /*5200*/  BSYNC B0 ;  /* 0x0000000000007941 */ /* 0x000fea0003800000 */
.L_x_4167:
        /* <DEDUP_REMOVED lines=52> */
.L_x_4166:
[----:B------:R-:W-:Y:S05]  /*5550*/  BSYNC B1 ;  /* 0x0000000000017941 */ /* 0x000fea0003800000 */
.L_x_4165:
        /* <DEDUP_REMOVED lines=63> */
.L_x_4172:
[----:B------:R-:W-:Y:S05]  /*5950*/  BSYNC B0 ;  /* 0x0000000000007941 */ /* 0x000fea0003800000 */
.L_x_4171:
        /* <DEDUP_REMOVED lines=52> */
.L_x_4170:
[----:B------:R-:W-:Y:S05]  /*5ca0*/  BSYNC B1 ;  /* 0x0000000000017941 */ /* 0x000fea0003800000 */
.L_x_4169:
        /* <DEDUP_REMOVED lines=65> */
.L_x_4176:
[----:B------:R-:W-:Y:S05]  /*60c0*/  BSYNC B0 ;  /* 0x0000000000007941 */ /* 0x000fea0003800000 */
.L_x_4175:
        /* <DEDUP_REMOVED lines=52> */
.L_x_4174:
[----:B------:R-:W-:Y:S05]  /*6410*/  BSYNC B1 ;  /* 0x0000000000017941 */ /* 0x000fea0003800000 */
.L_x_4173:
        /* <DEDUP_REMOVED lines=65> */
.L_x_4180:
[----:B------:R-:W-:Y:S05]  /*6830*/  BSYNC B0 ;  /* 0x0000000000007941 */ /* 0x000fea0003800000 */
.L_x_4179:
        /* <DEDUP_REMOVED lines=52> */
.L_x_4178:
[----:B------:R-:W-:Y:S05]  /*6b80*/  BSYNC B1 ;  /* 0x0000000000017941 */ /* 0x000fea0003800000 */
.L_x_4177:
        /* <DEDUP_REMOVED lines=65> */
.L_x_4184:
[----:B------:R-:W-:Y:S05]  /*6fa0*/  BSYNC B0 ;  /* 0x0000000000007941 */ /* 0x000fea0003800000 */
.L_x_4183:
        /* <DEDUP_REMOVED lines=52> */
.L_x_4182:
[----:B------:R-:W-:Y:S05]  /*72f0*/  BSYNC B1 ;  /* 0x0000000000017941 */ /* 0x000fea0003800000 */
.L_x_4181:
        /* <DEDUP_REMOVED lines=8> */
.L_x_4152:
        /* <DEDUP_REMOVED lines=89> */
.L_x_4191:
[----:B------:R-:W-:Y:S05]  /*7910*/  BSYNC B0 ;  /* 0x0000000000007941 */ /* 0x000fea0003800000 */
.L_x_4190:
[----:B-----5:R2:W-:Y:S02]  /*7920*/  ST.E.128 [R138.64], R48 ;  /* 0x000000308a007985 */ /* 0x0205e4000c101d06 */
.L_x_4189:
[----:B------:R-:W-:Y:S05]  /*7930*/  BSYNC B1 ;  /* 0x0000000000017941 */ /* 0x000fea0003800000 */
.L_x_4188:
        /* <DEDUP_REMOVED lines=86> */
.L_x_4193:
[----:B------:R-:W-:Y:S05]  /*7ea0*/  BSYNC B0 ;  /* 0x0000000000007941 */ /* 0x000fea0003800000 */
.L_x_4192:
[----:B-----5:R3:W-:Y:S02]  /*7eb0*/  ST.E.128 [R138.64+0x80], R48 ;  /* 0x000080308a007985 */ /* 0x0207e4000c101d06 */
.L_x_4187:
[----:B------:R-:W-:Y:S05]  /*7ec0*/  BSYNC B2 ;  /* 0x0000000000027941 */ /* 0x000fea0003800000 */
.L_x_4186:
        /* <DEDUP_REMOVED lines=97> */
.L_x_4199:
[----:B------:R-:W-:Y:S05]  /*84e0*/  BSYNC B0 ;  /* 0x0000000000007941 */ /* 0x000fea0003800000 */
.L_x_4198:
[C---:B------:R-:W-:Y:S04]  /*84f0*/  LEA R2, P0, R225.reuse, R138, 0x1 ;  /* 0x0000008ae1027211 */ /* 0x040fe800078008ff */
[----:B------:R-:W-:Y:S05]  /*8500*/  LEA.HI.X R3, R225, R139, R226, 0x1, P0 ;  /* 0x0000008be1037211 */ /* 0x000fea00000f0ce2 */
[----:B-----5:R3:W-:Y:S04]  /*8510*/  ST.E.128 [R2.64], R48 ;  /* 0x0000003002007985 */ /* 0x0207e8000c101d06 */
.L_x_4197:
[----:B------:R-:W-:Y:S05]  /*8520*/  BSYNC B1 ;  /* 0x0000000000017941 */ /* 0x000fea0003800000 */
.L_x_4196:
        /* <DEDUP_REMOVED lines=91> */
.L_x_4201:
[----:B------:R-:W-:Y:S05]  /*8ae0*/  BSYNC B0 ;  /* 0x0000000000007941 */ /* 0x000fea0003800000 */
.L_x_4200:
[C---:B------:R-:W-:Y:S04]  /*8af0*/  LEA R2, P0, R96.reuse, R138, 0x1 ;  /* 0x0000008a60027211 */ /* 0x040fe800078008ff */
[----:B------:R-:W-:Y:S05]  /*8b00*/  LEA.HI.X R3, R96, R139, R95, 0x1, P0 ;  /* 0x0000008b60037211 */ /* 0x000fea00000f0c5f */
[----:B-----5:R3:W-:Y:S04]  /*8b10*/  ST.E.128 [R2.64], R48 ;  /* 0x0000003002007985 */ /* 0x0207e8000c101d06 */
.L_x_4195:
[----:B------:R-:W-:Y:S05]  /*8b20*/  BSYNC B2 ;  /* 0x0000000000027941 */ /* 0x000fea0003800000 */
.L_x_4194:
        /* <DEDUP_REMOVED lines=97> */
.L_x_4207:
[----:B------:R-:W-:Y:S05]  /*9140*/  BSYNC B0 ;  /* 0x0000000000007941 */ /* 0x000fea0003800000 */
.L_x_4206:
[C---:B------:R-:W-:Y:S04]  /*9150*/  LEA R2, P0, R97.reuse, R138, 0x1 ;  /* 0x0000008a61027211 */ /* 0x040fe800078008ff */
[----:B------:R-:W-:Y:S05]  /*9160*/  LEA.HI.X R3, R97, R139, R98, 0x1, P0 ;  /* 0x0000008b61037211 */ /* 0x000fea00000f0c62 */
[----:B-----5:R3:W-:Y:S04]  /*9170*/  ST.E.128 [R2.64], R48 ;  /* 0x0000003002007985 */ /* 0x0207e8000c101d06 */
.L_x_4205:
[----:B------:R-:W-:Y:S05]  /*9180*/  BSYNC B1 ;  /* 0x0000000000017941 */ /* 0x000fea0003800000 */
.L_x_4204:
        /* <DEDUP_REMOVED lines=91> */
.L_x_4209:
[----:B------:R-:W-:Y:S05]  /*9740*/  BSYNC B0 ;  /* 0x0000000000007941 */ /* 0x000fea0003800000 */
.L_x_4208:
[C---:B------:R-:W-:Y:S04]  /*9750*/  LEA R2, P0, R244.reuse, R138, 0x1 ;  /* 0x0000008af4027211 */ /* 0x040fe800078008ff */
[----:B------:R-:W-:Y:S05]  /*9760*/  LEA.HI.X R3, R244, R139, R245, 0x1, P0 ;  /* 0x0000008bf4037211 */ /* 0x000fea00000f0cf5 */
[----:B-----5:R3:W-:Y:S04]  /*9770*/  ST.E.128 [R2.64], R48 ;  /* 0x0000003002007985 */ /* 0x0207e8000c101d06 */
.L_x_4203:
[----:B------:R-:W-:Y:S05]  /*9780*/  BSYNC B2 ;  /* 0x0000000000027941 */ /* 0x000fea0003800000 */
.L_x_4202:
        /* <DEDUP_REMOVED lines=98> */
.L_x_4215:
[----:B------:R-:W-:Y:S05]  /*9db0*/  BSYNC B0 ;  /* 0x0000000000007941 */ /* 0x000fea0003800000 */
.L_x_4214:
[----:B------:R-:W-:Y:S02]  /*9dc0*/  IMAD R0, R67, 0x60, RZ ;  /* 0x0000006043007824 */ /* 0x000fe400078e02ff */
[----:B------:R-:W-:Y:S05]  /*9dd0*/  IMAD.WIDE.U32 R2, R66, 0x60, R138 ;  /* 0x0000006042027825 */ /* 0x000fea00078e008a */
[----:B------:R-:W-:Y:S05]  /*9de0*/  IADD3 R3, R3, R0, RZ ;  /* 0x0000000003037210 */ /* 0x000fea0007ffe0ff */
[----:B-----5:R3:W-:Y:S02]  /*9df0*/  ST.E.128 [R2.64], R48 ;  /* 0x0000003002007985 */ /* 0x0207e4000c101d06 */
.L_x_4213:
[----:B------:R-:W-:Y:S05]  /*9e00*/  BSYNC B1 ;  /* 0x0000000000017941 */ /* 0x000fea0003800000 */
.L_x_4212:
        /* <DEDUP_REMOVED lines=91> */
.L_x_4217:
[----:B------:R-:W-:Y:S05]  /*a3c0*/  BSYNC B0 ;  /* 0x0000000000007941 */ /* 0x000fea0003800000 */
.L_x_4216:
[C---:B------:R-:W-:Y:S04]  /*a3d0*/  LEA R2, P0, R242.reuse, R138, 0x1 ;  /* 0x0000008af2027211 */ /* 0x040fe800078008ff */
[----:B------:R-:W-:Y:S05]  /*a3e0*/  LEA.HI.X R3, R242, R139, R243, 0x1, P0 ;  /* 0x0000008bf2037211 */ /* 0x000fea00000f0cf3 */
[----:B-----5:R3:W-:Y:S04]  /*a3f0*/  ST.E.128 [R2.64], R48 ;  /* 0x0000003002007985 */ /* 0x0207e8000c101d06 */
.L_x_4211:
[----:B------:R-:W-:Y:S05]  /*a400*/  BSYNC B2 ;  /* 0x0000000000027941 */ /* 0x000fea0003800000 */
.L_x_4210:
        /* <DEDUP_REMOVED lines=97> */
.L_x_4223:
[----:B------:R-:W-:Y:S05]  /*aa20*/  BSYNC B0 ;  /* 0x0000000000007941 */ /* 0x000fea0003800000 */
.L_x_4222:
[C---:B------:R-:W-:Y:S04]  /*aa30*/  LEA R2, P0, R93.reuse, R138, 0x1 ;  /* 0x0000008a5d027211 */ /* 0x040fe800078008ff */
[----:B------:R-:W-:Y:S05]  /*aa40*/  LEA.HI.X R3, R93, R139, R94, 0x1, P0 ;  /* 0x0000008b5d037211 */ /* 0x000fea00000f0c5e */
[----:B-----5:R3:W-:Y:S04]  /*aa50*/  ST.E.128 [R2.64], R48 ;  /* 0x0000003002007985 */ /* 0x0207e8000c101d06 */
.L_x_4221:
[----:B------:R-:W-:Y:S05]  /*aa60*/  BSYNC B1 ;  /* 0x0000000000017941 */ /* 0x000fea0003800000 */
.L_x_4220:
        /* <DEDUP_REMOVED lines=91> */
.L_x_4225:
[----:B------:R-:W-:Y:S05]  /*b020*/  BSYNC B0 ;  /* 0x0000000000007941 */ /* 0x000fea0003800000 */
.L_x_4224:
[C---:B------:R-:W-:Y:S04]  /*b030*/  LEA R2, P0, R240.reuse, R138, 0x1 ;  /* 0x0000008af0027211 */ /* 0x040fe800078008ff */
[----:B------:R-:W-:Y:S05]  /*b040*/  LEA.HI.X R3, R240, R139, R241, 0x1, P0 ;  /* 0x0000008bf0037211 */ /* 0x000fea00000f0cf1 */
[----:B-----5:R3:W-:Y:S04]  /*b050*/  ST.E.128 [R2.64], R48 ;  /* 0x0000003002007985 */ /* 0x0207e8000c101d06 */
.L_x_4219:
[----:B------:R-:W-:Y:S05]  /*b060*/  BSYNC B2 ;  /* 0x0000000000027941 */ /* 0x000fea0003800000 */
.L_x_4218:
        /* <DEDUP_REMOVED lines=98> */
.L_x_4231:
[----:B------:R-:W-:Y:S05]  /*b690*/  BSYNC B0 ;  /* 0x0000000000007941 */ /* 0x000fea0003800000 */
.L_x_4230:
[----:B------:R-:W-:Y:S02]  /*b6a0*/  IMAD R0, R67, 0xa0, RZ ;  /* 0x000000a043007824 */ /* 0x000fe400078e02ff */
[----:B------:R-:W-:Y:S05]  /*b6b0*/  IMAD.WIDE.U32 R2, R66, 0xa0, R138 ;  /* 0x000000a042027825 */ /* 0x000fea00078e008a */
[----:B------:R-:W-:Y:S05]  /*b6c0*/  IADD3 R3, R3, R0, RZ ;  /* 0x0000000003037210 */ /* 0x000fea0007ffe0ff */
[----:B-----5:R3:W-:Y:S02]  /*b6d0*/  ST.E.128 [R2.64], R48 ;  /* 0x0000003002007985 */ /* 0x0207e4000c101d06 */
.L_x_4229:
[----:B------:R-:W-:Y:S05]  /*b6e0*/  BSYNC B1 ;  /* 0x0000000000017941 */ /* 0x000fea0003800000 */
.L_x_4228:
        /* <DEDUP_REMOVED lines=91> */
.L_x_4233:
[----:B------:R-:W-:Y:S05]  /*bca0*/  BSYNC B0 ;  /* 0x0000000000007941 */ /* 0x000fea0003800000 */
.L_x_4232:
[C---:B------:R-:W-:Y:S04]  /*bcb0*/  LEA R2, P0, R214.reuse, R138, 0x1 ;  /* 0x0000008ad6027211 */ /* 0x040fe800078008ff */
[----:B------:R-:W-:Y:S05]  /*bcc0*/  LEA.HI.X R3, R214, R139, R92, 0x1, P0 ;  /* 0x0000008bd6037211 */ /* 0x000fea00000f0c5c */
[----:B-----5:R3:W-:Y:S04]  /*bcd0*/  ST.E.128 [R2.64], R48 ;  /* 0x0000003002007985 */ /* 0x0207e8000c101d06 */
.L_x_4227:
[----:B------:R-:W-:Y:S05]  /*bce0*/  BSYNC B2 ;  /* 0x0000000000027941 */ /* 0x000fea0003800000 */
.L_x_4226:
        /* <DEDUP_REMOVED lines=98> */
.L_x_4239:
[----:B------:R-:W-:Y:S05]  /*c310*/  BSYNC B0 ;  /* 0x0000000000007941 */ /* 0x000fea0003800000 */
.L_x_4238:
[----:B------:R-:W-:Y:S02]  /*c320*/  IMAD R0, R67, 0xc0, RZ ;  /* 0x000000c043007824 */ /* 0x000fe400078e02ff */
[----:B------:R-:W-:Y:S05]  /*c330*/  IMAD.WIDE.U32 R2, R66, 0xc0, R138 ;  /* 0x000000c042027825 */ /* 0x000fea00078e008a */
[----:B------:R-:W-:Y:S05]  /*c340*/  IADD3 R3, R3, R0, RZ ;  /* 0x0000000003037210 */ /* 0x000fea0007ffe0ff */
[----:B-----5:R3:W-:Y:S02]  /*c350*/  ST.E.128 [R2.64], R48 ;  /* 0x0000003002007985 */ /* 0x0207e4000c101d06 */
.L_x_4237:
[----:B------:R-:W-:Y:S05]  /*c360*/  BSYNC B1 ;  /* 0x0000000000017941 */ /* 0x000fea0003800000 */
.L_x_4236:
        /* <DEDUP_REMOVED lines=91> */
.L_x_4241:
[----:B------:R-:W-:Y:S05]  /*c920*/  BSYNC B0 ;  /* 0x0000000000007941 */ /* 0x000fea0003800000 */
.L_x_4240:
[C---:B------:R-:W-:Y:S04]  /*c930*/  LEA R2, P0, R212.reuse, R138, 0x1 ;  /* 0x0000008ad4027211 */ /* 0x040fe800078008ff */
[----:B------:R-:W-:Y:S05]  /*c940*/  LEA.HI.X R3, R212, R139, R91, 0x1, P0 ;  /* 0x0000008bd4037211 */ /* 0x000fea00000f0c5b */
[----:B-----5:R3:W-:Y:S04]  /*c950*/  ST.E.128 [R2.64], R48 ;  /* 0x0000003002007985 */ /* 0x0207e8000c101d06 */
.L_x_4235:
[----:B------:R-:W-:Y:S05]  /*c960*/  BSYNC B2 ;  /* 0x0000000000027941 */ /* 0x000fea0003800000 */
.L_x_4234:
        /* <DEDUP_REMOVED lines=98> */
.L_x_4247:
[----:B------:R-:W-:Y:S05]  /*cf90*/  BSYNC B0 ;  /* 0x0000000000007941 */ /* 0x000fea0003800000 */
.L_x_4246:
[----:B------:R-:W-:Y:S02]  /*cfa0*/  IMAD R0, R67, 0xe0, RZ ;  /* 0x000000e043007824 */ /* 0x000fe400078e02ff */
[----:B---3--:R-:W-:Y:S05]  /*cfb0*/  IMAD.WIDE.U32 R2, R66, 0xe0, R138 ;  /* 0x000000e042027825 */ /* 0x008fea00078e008a */
[----:B------:R-:W-:Y:S05]  /*cfc0*/  IADD3 R3, R3, R0, RZ ;  /* 0x0000000003037210 */ /* 0x000fea0007ffe0ff */
[----:B-----5:R3:W-:Y:S02]  /*cfd0*/  ST.E.128 [R2.64], R36 ;  /* 0x0000002402007985 */ /* 0x0207e4000c101d06 */
.L_x_4245:
[----:B------:R-:W-:Y:S05]  /*cfe0*/  BSYNC B1 ;  /* 0x0000000000017941 */ /* 0x000fea0003800000 */
.L_x_4244:
        /* <DEDUP_REMOVED lines=91> */
.L_x_4249:
[----:B------:R-:W-:Y:S05]  /*d5a0*/  BSYNC B0 ;  /* 0x0000000000007941 */ /* 0x000fea0003800000 */
.L_x_4248:
[C---:B---3--:R-:W-:Y:S04]  /*d5b0*/  LEA R2, P0, R210.reuse, R138, 0x1 ;  /* 0x0000008ad2027211 */ /* 0x048fe800078008ff */
[----:B------:R-:W-:Y:S05]  /*d5c0*/  LEA.HI.X R3, R210, R139, R90, 0x1, P0 ;  /* 0x0000008bd2037211 */ /* 0x000fea00000f0c5a */
[----:B-----5:R3:W-:Y:S04]  /*d5d0*/  ST.E.128 [R2.64], R20 ;  /* 0x0000001402007985 */ /* 0x0207e8000c101d06 */
.L_x_4243:
[----:B------:R-:W-:Y:S05]  /*d5e0*/  BSYNC B2 ;  /* 0x0000000000027941 */ /* 0x000fea0003800000 */
.L_x_4242:
[----:B---3--:R-:W3:Y:S02]  /*d5f0*/  LD.E R3, [R10.64+0xd0] ;  /* 0x0000d0060a037980 */ /* 0x008ee4000c101900 */
[----:B---3--:R-:W-:Y:S05]  /*d600*/  IMAD.U32 R3, R3, -0x40, RZ ;  /* 0xffffffc003037824 */ /* 0x008fea00078e00ff */
[C---:B------:R-:W-:Y:S02]  /*d610*/  LEA R136, P1, R3.reuse, R136, 0x1 ;  /* 0x0000008803887211 */ /* 0x040fe400078208ff */
[C---:B------:R-:W-:Y:S02]  /*d620*/  LEA R134, P0, R3.reuse, R134, 0x1 ;  /* 0x0000008603867211 */ /* 0x040fe400078008ff */
[C---:B------:R-:W-:Y:S02]  /*d630*/  LEA.HI.X.SX32 R137, R3.reuse, R137, 0x1, P1 ;  /* 0x0000008903897211 */ /* 0x040fe400008f0eff */
[----:B------:R-:W-:Y:S01]  /*d640*/  LEA.HI.X.SX32 R135, R3, R135, 0x1, P0 ;  /* 0x0000008703877211 */ /* 0x000fe200000f0eff */
[----:B------:R-:W-:-:S05]  /*d650*/  BRA `(.L_x_4185) ;  /* 0x000009b000007947 */ /* 0x000fca0003800000 */
.L_x_4151:
        /* <DEDUP_REMOVED lines=8> */
.L_x_4251:
[----:B------:R-:W-:Y:S05]  /*d6e0*/  BSYNC B0 ;  /* 0x0000000000007941 */ /* 0x000fea0003800000 */
.L_x_4250:
        /* <DEDUP_REMOVED lines=19> */
.L_x_4253:
[----:B------:R-:W-:Y:S05]  /*d820*/  BSYNC B0 ;  /* 0x0000000000007941 */ /* 0x000fea0003800000 */
.L_x_4252:
        /* <DEDUP_REMOVED lines=19> */
.L_x_4255:
[----:B------:R-:W-:Y:S05]  /*d960*/  BSYNC B0 ;  /* 0x0000000000007941 */ /* 0x000fea0003800000 */
.L_x_4254:
        /* <DEDUP_REMOVED lines=21> */
.L_x_4257:
[----:B------:R-:W-:Y:S05]  /*dac0*/  BSYNC B0 ;  /* 0x0000000000007941 */ /* 0x000fea0003800000 */
.L_x_4256:
        /* <DEDUP_REMOVED lines=19> */
.L_x_4259:
[----:B------:R-:W-:Y:S05]  /*dc00*/  BSYNC B0 ;  /* 0x0000000000007941 */ /* 0x000fea0003800000 */
.L_x_4258:
        /* <DEDUP_REMOVED lines=21> */
.L_x_4261:
[----:B------:R-:W-:Y:S05]  /*dd60*/  BSYNC B0 ;  /* 0x0000000000007941 */ /* 0x000fea0003800000 */
.L_x_4260:
        /* <DEDUP_REMOVED lines=21> */
.L_x_4263:
[----:B------:R-:W-:Y:S05]  /*dec0*/  BSYNC B0 ;  /* 0x0000000000007941 */ /* 0x000fea0003800000 */
.L_x_4262:
        /* <DEDUP_REMOVED lines=20> */
.L_x_4185:
[----:B------:R-:W-:Y:S05]  /*e010*/  BSYNC B3 ;  /* 0x0000000000037941 */ /* 0x000fea0003800000 */
.L_x_4150:
        /* <DEDUP_REMOVED lines=89> */
.L_x_4265:
        /* <DEDUP_REMOVED lines=8> */
.L_x_4266:
[----:B------:R-:W-:Y:S05]  /*e630*/  BSYNC B0 ;  /* 0x0000000000007941 */ /* 0x000fea0003800000 */
.L_x_4264:
[----:B------:R-:W-:Y:S04]  /*e640*/  IADD3 R13, R13, -0x1, RZ ;  /* 0xffffffff0d0d7810 */ /* 0x000fe80007ffe0ff */
[----:B------:R-:W-:Y:S11]  /*e650*/  ISETP.GT.AND P0, PT, R13, R99, PT ;  /* 0x000000630d00720c */ /* 0x000ff60003f04270 */
[----:B------:R-:W-:Y:S02]  /*e660*/  @!UPT UIADD3 URZ, URZ, URZ, URZ ;  /* 0x0000003f3f3ff290 */ /* 0x000fe4000fffe03f */
[----:B------:R-:W-:-:S05]  /*e670*/  @P0 BRA `(.L_x_4267) ;  /* 0xffff497000000947 */ /* 0x000fca000383ffff */
.L_x_4133:
[----:B-1----:R-:W-:Y:S01]  /*e680*/  WARPSYNC 0xffffffff ;  /* 0xffffffff00007948 */ /* 0x002fe20003800000 */
[----:B------:R-:W-:Y:S06]  /*e690*/  BAR.SYNC.DEFER_BLOCKING 0x0 ;  /* 0x0000000000007b1d */ /* 0x000fec0000010000 */
[----:B----4-:R-:W2:Y:S01]  /*e6a0*/  LD.E R7, [R10.64+0xd0] ;  /* 0x0000d0060a077980 */ /* 0x010ea2000c101900 */
        /* <DEDUP_REMOVED lines=11> */
[----:B-----5:R1:W5:Y:S01]  /*e760*/  LD.E.64 R16, [R10.64+0x150] ;  /* 0x000150060a107980 */ /* 0x020362000c101b00 */
[----:B--2---:R-:W-:-:S04]  /*e770*/  ISETP.NE.U32.AND P1, PT, R4, RZ, PT ;  /* 0x000000ff0400720c */ /* 0x004fc80003f25070 */
[----:B------:R-:W-:-:S13]  /*e780*/  ISETP.NE.AND.EX P1, PT, R5, RZ, PT, P1 ;  /* 0x000000ff0500720c */ /* 0x000fda0003f25310 */
[----:B------:R-:W-:-:S04]  /*e790*/  @P1 LEA R12, P0, R233, R4, 0x2 ;  /* 0x00000004e90c1211 */ /* 0x000fc800078010ff */
[----:B------:R-:W-:-:S05]  /*e7a0*/  @P1 LEA.HI.X R13, R233, R5, R76, 0x2, P0 ;  /* 0x00000005e90d1211 */ /* 0x000fca00000f144c */
[----:B------:R2:W4:Y:S01]  /*e7b0*/  @P1 LD.E R2, [R12.64] ;  /* 0x000000060c021980 */ /* 0x000522000c101900 */
[----:B------:R-:W-:Y:S02]  /*e7c0*/  IADD3 R3, P1, R3, R194, RZ ;  /* 0x000000c203037210 */ /* 0x000fe40007f3e0ff */
[----:B---3--:R-:W-:Y:S01]  /*e7d0*/  ISETP.NE.AND P4, PT, R0, RZ, PT ;  /* 0x000000ff0000720c */ /* 0x008fe20003f85270 */
[----:B------:R-:W-:Y:S01]  /*e7e0*/  IMAD.MOV.U32 R196, RZ, RZ, R194 ;  /* 0x000000ffffc47224 */ /* 0x000fe200078e00c2 */
[----:B------:R-:W-:Y:S02]  /*e7f0*/  LEA R46, P2, R194, R200, 0x1 ;  /* 0x000000c8c22e7211 */ /* 0x000fe400078408ff */
[----:B------:R-:W-:Y:S01]  /*e800*/  LEA R5, P0, R198, R194, 0x5 ;  /* 0x000000c2c6057211 */ /* 0x000fe200078028ff */
[--C-:B------:R-:W-:Y:S01]  /*e810*/  IMAD.X R6, R15, 0x1, R197.reuse, P1 ;  /* 0x000000010f067824 */ /* 0x100fe200008e06c5 */
[----:B------:R-:W-:Y:S01]  /*e820*/  LEA.HI.X R47, R194, R201, R197, 0x1, P2 ;  /* 0x000000c9c22f7211 */ /* 0x000fe200010f0cc5 */
[----:B------:R-:W-:Y:S01]  /*e830*/  IMAD R4, R199, 0x30, RZ ;  /* 0x00000030c7047824 */ /* 0x000fe200078e02ff */
[C---:B------:R-:W-:Y:S01]  /*e840*/  LEA.HI.X R8, R198.reuse, R197, R199, 0x5, P0 ;  /* 0x000000c5c6087211 */ /* 0x040fe200000f2cc7 */
[----:B------:R-:W-:Y:S01]  /*e850*/  IMAD.WIDE.U32 R196, R198, 0x30, R196 ;  /* 0x00000030c6c47825 */ /* 0x000fe200078e00c4 */
[----:B------:R-:W-:-:S02]  /*e860*/  LEA R44, P1, R3, R200, 0x1 ;  /* 0x000000c8032c7211 */ /* 0x000fc400078208ff */
[----:B--2---:R-:W-:-:S04]  /*e870*/  LEA.HI R13, R7, R7, RZ, 0x1 ;  /* 0x00000007070d7211 */ /* 0x004fc800078f08ff */
[----:B------:R-:W-:Y:S01]  /*e880*/  SHF.R.S32.HI R13, RZ, 0x1, R13 ;  /* 0x00000001ff0d7819 */ /* 0x000fe2000001140d */
[----:B------:R-:W-:-:S04]  /*e890*/  IMAD.IADD R15, R232, 0x1, -R69 ;  /* 0x00000001e80f7824 */ /* 0x000fc800078e0a45 */
[C---:B------:R-:W-:Y:S01]  /*e8a0*/  IMAD R24, R184.reuse, R13, R79 ;  /* 0x0000000db8187224 */ /* 0x040fe200078e024f */
[-C--:B------:R-:W-:Y:S02]  /*e8b0*/  LEA R40, P0, R5, R200.reuse, 0x1 ;  /* 0x000000c805287211 */ /* 0x080fe400078008ff */
[-C--:B------:R-:W-:Y:S01]  /*e8c0*/  LEA.HI.X R45, R3, R201.reuse, R6, 0x1, P1 ;  /* 0x000000c9032d7211 */ /* 0x080fe200008f0c06 */
[----:B------:R-:W-:Y:S01]  /*e8d0*/  IMAD.IADD R3, R197, 0x1, R4 ;  /* 0x00000001c5037824 */ /* 0x000fe200078e0204 */
[----:B------:R-:W-:Y:S02]  /*e8e0*/  LEA.HI.X R41, R5, R201, R8, 0x1, P0 ;  /* 0x000000c905297211 */ /* 0x000fe400000f0c08 */
[----:B------:R-:W-:Y:S02]  /*e8f0*/  ISETP.GE.AND P0, PT, R184, R15, PT ;  /* 0x0000000fb800720c */ /* 0x000fe40003f06270 */
[----:B------:R-:W-:Y:S01]  /*e900*/  LEA R38, P1, R196, R200, 0x1 ;  /* 0x000000c8c4267211 */ /* 0x000fe200078208ff */
[----:B------:R-:W-:Y:S01]  /*e910*/  IMAD.SHL.U32 R43, R13, 0x10, RZ ;  /* 0x000000100d2b7824 */ /* 0x000fe200078e00ff */
[----:B------:R-:W-:-:S02]  /*e920*/  ISETP.GT.AND P0, PT, R75, -0x8, !P0 ;  /* 0xfffffff84b00780c */ /* 0x000fc40004704270 */
[----:B------:R-:W-:Y:S02]  /*e930*/  LEA.HI.X R39, R196, R201, R3, 0x1, P1 ;  /* 0x000000c9c4277211 */ /* 0x000fe400008f0c03 */
[----:B----4-:R-:W-:-:S05]  /*e940*/  IADD3 R2, R2, R80, R69 ;  /* 0x0000005002027210 */ /* 0x010fca0007ffe045 */
        /* <DEDUP_REMOVED lines=15> */
[----:B-----5:R-:W-:-:S03]  /*ea40*/  IADD3 R34, P0, R16, R35, RZ ;  /* 0x0000002310227210 */ /* 0x020fc60007f1e0ff */
        /* <DEDUP_REMOVED lines=13> */
[----:B------:R-:W-:Y:S02]  /*eb20*/  LOP3.LUT R0, R21, 0xffff0000, RZ, 0xc0, !PT ;  /* 0xffff000015007812 */ /* 0x000fe400078ec0ff */
[----:B------:R-:W-:-:S02]  /*eb30*/  SHF.L.U32 R8, R20, 0x10, RZ ;  /* 0x0000001014087819 */ /* 0x000fc400000006ff */
[----:B------:R-:W-:Y:S02]  /*eb40*/  LOP3.LUT R30, R20, 0xffff0000, RZ, 0xc0, !PT ;  /* 0xffff0000141e7812 */ /* 0x000fe400078ec0ff */
[----:B------:R-:W-:Y:S02]  /*eb50*/  SHF.L.U32 R6, R21, 0x10, RZ ;  /* 0x0000001015067819 */ /* 0x000fe400000006ff */
[----:B------:R-:W-:Y:S02]  /*eb60*/  LOP3.LUT R31, R22, 0xffff0000, RZ, 0xc0, !PT ;  /* 0xffff0000161f7812 */ /* 0x000fe400078ec0ff */
[----:B---3--:R-:W-:Y:S02]  /*eb70*/  LOP3.LUT R23, R2, 0xffff0000, RZ, 0xc0, !PT ;  /* 0xffff000002177812 */ /* 0x008fe400078ec0ff */
[----:B------:R-:W-:Y:S02]  /*eb80*/  LOP3.LUT R20, R3, 0xffff0000, RZ, 0xc0, !PT ;  /* 0xffff000003147812 */ /* 0x000fe400078ec0ff */
[----:B----4-:R-:W-:Y:S01]  /*eb90*/  LOP3.LUT R27, R4, 0xffff0000, RZ, 0xc0, !PT ;  /* 0xffff0000041b7812 */ /* 0x010fe200078ec0ff */
[----:B------:R-:W-:Y:S01]  /*eba0*/  FMUL.FTZ R21, R0, R23 ;  /* 0x0000001700157220 */ /* 0x000fe20000410000 */
[----:B------:R-:W-:Y:S01]  /*ebb0*/  LOP3.LUT R25, R5, 0xffff0000, RZ, 0xc0, !PT ;  /* 0xffff000005197812 */ /* 0x000fe200078ec0ff */
[----:B------:R-:W-:-:S02]  /*ebc0*/  FMUL.FTZ R22, R26, R20 ;  /* 0x000000141a167220 */ /* 0x000fc40000410000 */
[----:B------:R-:W-:Y:S02]  /*ebd0*/  FMUL.FTZ R0, R0, R27 ;  /* 0x0000001b00007220 */ /* 0x000fe40000410000 */
[----:B------:R-:W-:Y:S02]  /*ebe0*/  FFMA.FTZ R22, R28, R25, -R22 ;  /* 0x000000191c167223 */ /* 0x000fe40000010816 */
[----:B------:R-:W-:Y:S02]  /*ebf0*/  FFMA.FTZ R0, R6, R23, R0 ;  /* 0x0000001706007223 */ /* 0x000fe40000010000 */
[----:B------:R-:W-:Y:S01]  /*ec00*/  FMUL.FTZ R23, R26, R25 ;  /* 0x000000191a177220 */ /* 0x000fe20000410000 */
[----:B------:R-:W-:Y:S01]  /*ec10*/  SHF.L.U32 R25, R2, 0x10, RZ ;  /* 0x0000001002197819 */ /* 0x000fe200000006ff */
[----:B------:R-:W-:Y:S01]  /*ec20*/  FFMA.FTZ R21, R6, R27, -R21 ;  /* 0x0000001b06157223 */ /* 0x000fe20000010815 */
[----:B------:R-:W-:Y:S01]  /*ec30*/  SHF.L.U32 R2, R3, 0x10, RZ ;  /* 0x0000001003027819 */ /* 0x000fe200000006ff */
[----:B------:R-:W-:Y:S01]  /*ec40*/  IMAD.U32 R27, R4, 0x10000, RZ ;  /* 0x00010000041b7824 */ /* 0x000fe200078e00ff */
[----:B------:R-:W-:Y:S01]  /*ec50*/  SHF.L.U32 R4, R5, 0x10, RZ ;  /* 0x0000001005047819 */ /* 0x000fe200000006ff */
[----:B------:R-:W-:Y:S01]  /*ec60*/  FMUL.FTZ R3, R30, R25 ;  /* 0x000000191e037220 */ /* 0x000fe20000410000 */
[----:B------:R-:W-:Y:S01]  /*ec70*/  F2FP.BF16.PACK_AB R21, R0, R21 ;  /* 0x000000150015723e */ /* 0x000fe200000010ff */
[----:B------:R-:W-:-:S02]  /*ec80*/  FMUL.FTZ R5, R31, R2 ;  /* 0x000000021f057220 */ /* 0x000fc40000410000 */
[-C--:B------:R-:W-:Y:S02]  /*ec90*/  FMUL.FTZ R30, R30, R27.reuse ;  /* 0x0000001b1e1e7220 */ /* 0x080fe40000410000 */
[----:B------:R-:W-:Y:S02]  /*eca0*/  FMUL.FTZ R31, R31, R4 ;  /* 0x000000041f1f7220 */ /* 0x000fe40000410000 */
        /* <DEDUP_REMOVED lines=8> */
.L_x_4276:
[----:B------:R-:W-:Y:S05]  /*ed30*/  BSYNC B0 ;  /* 0x0000000000007941 */ /* 0x000fea0003800000 */
.L_x_4275:
[----:B-----5:R3:W-:Y:S02]  /*ed40*/  STS.128 [R235], R20 ;  /* 0x00000014eb007388 */ /* 0x0207e40000000c00 */
.L_x_4274:
[----:B------:R-:W-:Y:S05]  /*ed50*/  BSYNC B1 ;  /* 0x0000000000017941 */ /* 0x000fea0003800000 */
.L_x_4273:
        /* <DEDUP_REMOVED lines=17> */
[----:B--2---:R-:W-:Y:S02]  /*ee70*/  LOP3.LUT R23, R2, 0xffff0000, RZ, 0xc0, !PT ;  /* 0xffff000002177812 */ /* 0x004fe400078ec0ff */
[----:B------:R-:W-:Y:S02]  /*ee80*/  LOP3.LUT R20, R3, 0xffff0000, RZ, 0xc0, !PT ;  /* 0xffff000003147812 */ /* 0x000fe400078ec0ff */
[----:B---3--:R-:W-:Y:S01]  /*ee90*/  LOP3.LUT R27, R4, 0xffff0000, RZ, 0xc0, !PT ;  /* 0xffff0000041b7812 */ /* 0x008fe200078ec0ff */
        /* <DEDUP_REMOVED lines=25> */
.L_x_4278:
[----:B------:R-:W-:Y:S05]  /*f030*/  BSYNC B0 ;  /* 0x0000000000007941 */ /* 0x000fea0003800000 */
.L_x_4277:
[----:B-----5:R1:W-:Y:S02]  /*f040*/  STS.128 [R235+0x2000], R20 ;  /* 0x00200014eb007388 */ /* 0x0203e40000000c00 */
.L_x_4272:
[----:B------:R-:W-:Y:S05]  /*f050*/  BSYNC B2 ;  /* 0x0000000000027941 */ /* 0x000fea0003800000 */
.L_x_4271:
        /* <DEDUP_REMOVED lines=13> */
[----:B-----5:R-:W-:-:S03]  /*f130*/  IADD3 R42, P1, R16, R43, RZ ;  /* 0x0000002b102a7210 */ /* 0x020fc60007f3e0ff */
        /* <DEDUP_REMOVED lines=47> */
.L_x_4284:
[----:B------:R-:W-:Y:S05]  /*f430*/  BSYNC B0 ;  /* 0x0000000000007941 */ /* 0x000fea0003800000 */
.L_x_4283:
[----:B-----5:R3:W-:Y:S02]  /*f440*/  STS.128 [R235+0x800], R20 ;  /* 0x00080014eb007388 */ /* 0x0207e40000000c00 */
.L_x_4282:
[----:B------:R-:W-:Y:S05]  /*f450*/  BSYNC B1 ;  /* 0x0000000000017941 */ /* 0x000fea0003800000 */
.L_x_4281:
        /* <DEDUP_REMOVED lines=47> */
.L_x_4286:
[----:B------:R-:W-:Y:S05]  /*f750*/  BSYNC B0 ;  /* 0x0000000000007941 */ /* 0x000fea0003800000 */
.L_x_4285:
[----:B-----5:R3:W-:Y:S02]  /*f760*/  STS.128 [R235+0x2800], R20 ;  /* 0x00280014eb007388 */ /* 0x0207e40000000c00 */
.L_x_4280:
[----:B------:R-:W-:Y:S05]  /*f770*/  BSYNC B2 ;  /* 0x0000000000027941 */ /* 0x000fea0003800000 */
.L_x_4279:
        /* <DEDUP_REMOVED lines=10> */
[C---:B-1----:R-:W-:Y:S02]  /*f820*/  IMAD.SHL.U32 R45, R0.reuse, 0x2, RZ ;  /* 0x00000002002d7824 */ /* 0x042fe400078e00ff */
[----:B------:R1:W-:Y:S01]  /*f830*/  @P0 STS.128 [R235+0x1000], RZ ;  /* 0x001000ffeb000388 */ /* 0x0003e20000000c00 */
[----:B------:R-:W-:Y:S02]  /*f840*/  SHF.L.U64.HI R3, R0, 0x1, R3 ;  /* 0x0000000100037819 */ /* 0x000fe40000010203 */
[-C--:B------:R-:W-:Y:S02]  /*f850*/  IADD3 R34, P2, R36, R45.reuse, RZ ;  /* 0x0000002d24227210 */ /* 0x080fe40007f5e0ff */
[----:B-----5:R-:W-:-:S03]  /*f860*/  IADD3 R44, P1, R16, R45, RZ ;  /* 0x0000002d102c7210 */ /* 0x020fc60007f3e0ff */
        /* <DEDUP_REMOVED lines=45> */
.L_x_4292:
[----:B------:R-:W-:Y:S05]  /*fb40*/  BSYNC B0 ;  /* 0x0000000000007941 */ /* 0x000fea0003800000 */
.L_x_4291:
[----:B-----5:R1:W-:Y:S02]  /*fb50*/  STS.128 [R235+0x1000], R20 ;  /* 0x00100014eb007388 */ /* 0x0203e40000000c00 */
.L_x_4290:
[----:B------:R-:W-:Y:S05]  /*fb60*/  BSYNC B1 ;  /* 0x0000000000017941 */ /* 0x000fea0003800000 */
.L_x_4289:
        /* <DEDUP_REMOVED lines=12> */
[----:B-1----:R-:W-:Y:S02]  /*fc30*/  SHF.L.U32 R20, R41, 0x10, RZ ;  /* 0x0000001029147819 */ /* 0x002fe400000006ff */
        /* <DEDUP_REMOVED lines=32> */
.L_x_4294:
[----:B------:R-:W-:Y:S05]  /*fe40*/  BSYNC B0 ;  /* 0x0000000000007941 */ /* 0x000fea0003800000 */
.L_x_4293:
[----:B-----5:R3:W-:Y:S02]  /*fe50*/  STS.128 [R235+0x3000], R40 ;  /* 0x00300028eb007388 */ /* 0x0207e40000000c00 */
.L_x_4288:
[----:B------:R-:W-:Y:S05]  /*fe60*/  BSYNC B2 ;  /* 0x0000000000027941 */ /* 0x000fea0003800000 */
.L_x_4287:
[----:B---3--:R-:W-:-:S04]  /*fe70*/  IADD3 R40, R184, 0x30, RZ ;  /* 0x00000030b8287810 */ /* 0x008fc80007ffe0ff */
        /* <DEDUP_REMOVED lines=12> */
[----:B-----5:R-:W-:-:S03]  /*ff40*/  IADD3 R28, P1, R16, R29, RZ ;  /* 0x0000001d101c7210 */ /* 0x020fc60007f3e0ff */
[--C-:B------:R-:W-:Y:S02]  /*ff50*/  IMAD.X R27, R37, 0x1, R3.reuse, P2 ;  /* 0x00000001251b7824 */ /* 0x100fe400010e0603 */
[----:B------:R-:W-:Y:S01]  /*ff60*/  IMAD.X R29, R17, 0x1, R3, P1 ;  /* 0x00000001111d7824 */ /* 0x000fe200008e0603 */
[----:B------:R-:W-:Y:S05]  /*ff70*/  @P0 BRA `(.L_x_4297) ;  /* 0x000002e000000947 */ /* 0x000fea0003800000 */
[----:B-1----:R1:W5:Y:S01]  /*ff80*/  LD.E.128 R20, [R38.64] ;  /* 0x0000000626147980 */ /* 0x002362000c101d00 */
[----:B------:R-:W-:Y:S01]  /*ff90*/  ISETP.GE.AND P0, PT, R18, R7, PT ;  /* 0x000000071200720c */ /* 0x000fe20003f06270 */
[----:B------:R-:W-:-:S12]  /*ffa0*/  BSSY B0, `(.L_x_4298) ;  /* 0x000002a000007945 */ /* 0x000fd80003800000 */
[----:B------:R-:W-:Y:S05]  /*ffb0*/  @P0 BRA `(.L_x_4299) ;  /* 0x0000028000000947 */ /* 0x000fea0003800000 */
[----:B--2---:R-:W2:Y:S04]  /*ffc0*/  LD.E.64 R2, [R28.64] ;  /* 0x000000061c027980 */ /* 0x004ea8000c101b00 */
[----:B---3--:R-:W3:Y:S01]  /*ffd0*/  LD.E.64 R4, [R26.64] ;  /* 0x000000061a047980 */ /* 0x008ee2000c101b00 */
[----:B-----5:R-:W-:Y:S01]  /*ffe0*/  SHF.L.U32 R12, R21, 0x10, RZ ;  /* 0x00000010150c7819 */ /* 0x020fe200000006ff */
[----:B------:R-:W-:Y:S01]  /*fff0*/  IMAD.U32 R25, R23, 0x10000, RZ ;  /* 0x0001000017197824 */ /* 0x000fe200078e00ff */
[----:B------:R-:W-:Y:S02]  /*10000*/  LOP3.LUT R0, R21, 0xffff0000, RZ, 0xc0, !PT ;  /* 0xffff000015007812 */ /* 0x000fe400078ec0ff */
[----:B------:R-:W-:Y:S02]  /*10010*/  LOP3.LUT R21, R23, 0xffff0000, RZ, 0xc0, !PT ;  /* 0xffff000017157812 */ /* 0x000fe400078ec0ff */
[----:B------:R-:W-:-:S02]  /*10020*/  SHF.L.U32 R13, R20, 0x10, RZ ;  /* 0x00000010140d7819 */ /* 0x000fc400000006ff */
[----:B------:R-:W-:Y:S02]  /*10030*/  LOP3.LUT R24, R20, 0xffff0000, RZ, 0xc0, !PT ;  /* 0xffff000014187812 */ /* 0x000fe400078ec0ff */
[C---:B------:R-:W-:Y:S02]  /*10040*/  SHF.L.U32 R20, R22.reuse, 0x10, RZ ;  /* 0x0000001016147819 */ /* 0x040fe400000006ff */
[----:B------:R-:W-:Y:S02]  /*10050*/  LOP3.LUT R23, R22, 0xffff0000, RZ, 0xc0, !PT ;  /* 0xffff000016177812 */ /* 0x000fe400078ec0ff */
[----:B--2---:R-:W-:Y:S02]  /*10060*/  LOP3.LUT R16, R3, 0xffff0000, RZ, 0xc0, !PT ;  /* 0xffff000003107812 */ /* 0x004fe400078ec0ff */
[C---:B------:R-:W-:Y:S01]  /*10070*/  LOP3.LUT R17, R2.reuse, 0xffff0000, RZ, 0xc0, !PT ;  /* 0xffff000002117812 */ /* 0x040fe200078ec0ff */
[----:B------:R-:W-:Y:S01]  /*10080*/  IMAD.U32 R2, R2, 0x10000, RZ ;  /* 0x0001000002027824 */ /* 0x000fe200078e00ff */
        /* <DEDUP_REMOVED lines=9> */
[----:B------:R-:W-:Y:S02]  /*10120*/  FFMA.FTZ R21, R25, R16, R21 ;  /* 0x0000001019157223 */ /* 0x000fe40000010015 */
[C---:B------:R-:W-:Y:S02]  /*10130*/  FFMA.FTZ R15, R12.reuse, R19, -R15 ;  /* 0x000000130c0f7223 */ /* 0x040fe4000001080f */
[----:B------:R-:W-:Y:S02]  /*10140*/  FFMA.FTZ R0, R12, R17, R0 ;  /* 0x000000110c007223 */ /* 0x000fe40000010000 */
[C---:B------:R-:W-:Y:S02]  /*10150*/  FMUL.FTZ R16, R23.reuse, R3 ;  /* 0x0000000317107220 */ /* 0x040fe40000410000 */
[----:B------:R-:W-:Y:S01]  /*10160*/  FMUL.FTZ R12, R24, R2 ;  /* 0x00000002180c7220 */ /* 0x000fe20000410000 */
[----:B------:R-:W-:Y:S01]  /*10170*/  F2FP.BF16.PACK_AB R15, R0, R15 ;  /* 0x0000000f000f723e */ /* 0x000fe200000010ff */
[----:B------:R-:W-:-:S02]  /*10180*/  FMUL.FTZ R23, R23, R5 ;  /* 0x0000000517177220 */ /* 0x000fc40000410000 */
[----:B------:R-:W-:Y:S02]  /*10190*/  FFMA.FTZ R22, R25, R18, -R22 ;  /* 0x0000001219167223 */ /* 0x000fe40000010816 */
[-C--:B------:R-:W-:Y:S02]  /*101a0*/  FMUL.FTZ R24, R24, R4.reuse ;  /* 0x0000000418187220 */ /* 0x080fe40000410000 */
[----:B------:R-:W-:Y:S01]  /*101b0*/  FFMA.FTZ R12, R13, R4, -R12 ;  /* 0x000000040d0c7223 */ /* 0x000fe2000001080c */
[----:B------:R-:W-:Y:S01]  /*101c0*/  F2FP.BF16.PACK_AB R0, R21, R22 ;  /* 0x000000161500723e */ /* 0x000fe200000010ff */
[C---:B------:R-:W-:Y:S01]  /*101d0*/  FFMA.FTZ R16, R20.reuse, R5, -R16 ;  /* 0x0000000514107223 */ /* 0x040fe20000010810 */
[----:B------:R-:W-:Y:S01]  /*101e0*/  MOV R21, R15 ;  /* 0x0000000f00157202 */ /* 0x000fe20000000f00 */
[----:B------:R-:W-:Y:S02]  /*101f0*/  FFMA.FTZ R23, R20, R3, R23 ;  /* 0x0000000314177223 */ /* 0x000fe40000010017 */
[----:B------:R-:W-:-:S03]  /*10200*/  FFMA.FTZ R13, R13, R2, R24 ;  /* 0x000000020d0d7223 */ /* 0x000fc60000010018 */
[----:B------:R-:W-:Y:S02]  /*10210*/  F2FP.BF16.PACK_AB R22, R23, R16 ;  /* 0x000000101716723e */ /* 0x000fe400000010ff */
[----:B------:R-:W-:Y:S02]  /*10220*/  F2FP.BF16.PACK_AB R20, R13, R12 ;  /* 0x0000000c0d14723e */ /* 0x000fe400000010ff */
[----:B------:R-:W-:Y:S02]  /*10230*/  MOV R23, R0 ;  /* 0x0000000000177202 */ /* 0x000fe40000000f00 */
.L_x_4299:
[----:B------:R-:W-:Y:S05]  /*10240*/  BSYNC B0 ;  /* 0x0000000000007941 */ /* 0x000fea0003800000 */
.L_x_4298:
[----:B-----5:R1:W-:Y:S02]  /*10250*/  STS.128 [R235+0x1800], R20 ;  /* 0x00180014eb007388 */ /* 0x0203e40000000c00 */
.L_x_4297:
[----:B------:R-:W-:Y:S05]  /*10260*/  BSYNC B1 ;  /* 0x0000000000017941 */ /* 0x000fea0003800000 */
.L_x_4296:
        /* <DEDUP_REMOVED lines=20> */
[-C--:B------:R-:W-:Y:S01]  /*103b0*/  FMUL.FTZ R12, R0, R14.reuse ;  /* 0x0000000e000c7220 */ /* 0x080fe20000410000 */
[----:B------:R-:W-:Y:S01]  /*103c0*/  LOP3.LUT R15, R5, 0xffff0000, RZ, 0xc0, !PT ;  /* 0xffff0000050f7812 */ /* 0x000fe200078ec0ff */
[----:B------:R-:W-:Y:S01]  /*103d0*/  IMAD.U32 R4, R4, 0x10000, RZ ;  /* 0x0001000004047824 */ /* 0x000fe200078e00ff */
[----:B------:R-:W-:Y:S01]  /*103e0*/  SHF.L.U32 R2, R2, 0x10, RZ ;  /* 0x0000001002027819 */ /* 0x000fe200000006ff */
[-C--:B------:R-:W-:Y:S01]  /*103f0*/  FMUL.FTZ R0, R0, R17.reuse ;  /* 0x0000001100007220 */ /* 0x080fe20000410000 */
[----:B------:R-:W-:Y:S01]  /*10400*/  SHF.L.U32 R3, R3, 0x10, RZ ;  /* 0x0000001003037819 */ /* 0x000fe200000006ff */
[----:B------:R-:W-:Y:S01]  /*10410*/  FFMA.FTZ R12, R7, R17, -R12 ;  /* 0x00000011070c7223 */ /* 0x000fe2000001080c */
[----:B------:R-:W-:Y:S01]  /*10420*/  SHF.L.U32 R5, R5, 0x10, RZ ;  /* 0x0000001005057819 */ /* 0x000fe200000006ff */
[----:B------:R-:W-:-:S02]  /*10430*/  FFMA.FTZ R7, R7, R14, R0 ;  /* 0x0000000e07077223 */ /* 0x000fc40000010000 */
[----:B------:R-:W-:Y:S02]  /*10440*/  FMUL.FTZ R20, R16, R13 ;  /* 0x0000000d10147220 */ /* 0x000fe40000410000 */
[----:B------:R-:W-:Y:S01]  /*10450*/  FMUL.FTZ R0, R36, R2 ;  /* 0x0000000224007220 */ /* 0x000fe20000410000 */
[----:B------:R-:W-:Y:S01]  /*10460*/  F2FP.BF16.PACK_AB R37, R7, R12 ;  /* 0x0000000c0725723e */ /* 0x000fe200000010ff */
[----:B------:R-:W-:Y:S02]  /*10470*/  FMUL.FTZ R14, R38, R3 ;  /* 0x00000003260e7220 */ /* 0x000fe40000410000 */
[----:B------:R-:W-:Y:S02]  /*10480*/  FMUL.FTZ R16, R16, R15 ;  /* 0x0000000f10107220 */ /* 0x000fe40000410000 */
[----:B------:R-:W-:Y:S02]  /*10490*/  FMUL.FTZ R36, R36, R4 ;  /* 0x0000000424247220 */ /* 0x000fe40000410000 */
[----:B------:R-:W-:-:S02]  /*104a0*/  FMUL.FTZ R38, R38, R5 ;  /* 0x0000000526267220 */ /* 0x000fc40000410000 */
[C---:B------:R-:W-:Y:S02]  /*104b0*/  FFMA.FTZ R0, R9.reuse, R4, -R0 ;  /* 0x0000000409007223 */ /* 0x040fe40000010800 */
[C---:B------:R-:W-:Y:S02]  /*104c0*/  FFMA.FTZ R20, R18.reuse, R15, -R20 ;  /* 0x0000000f12147223 */ /* 0x040fe40000010814 */
[----:B------:R-:W-:Y:S02]  /*104d0*/  FFMA.FTZ R13, R18, R13, R16 ;  /* 0x0000000d120d7223 */ /* 0x000fe40000010010 */
[----:B------:R-:W-:Y:S02]  /*104e0*/  FFMA.FTZ R9, R9, R2, R36 ;  /* 0x0000000209097223 */ /* 0x000fe40000010024 */
[----:B------:R-:W-:Y:S01]  /*104f0*/  FFMA.FTZ R14, R19, R5, -R14 ;  /* 0x00000005130e7223 */ /* 0x000fe2000001080e */
[----:B------:R-:W-:Y:S01]  /*10500*/  F2FP.BF16.PACK_AB R39, R13, R20 ;  /* 0x000000140d27723e */ /* 0x000fe200000010ff */
[----:B------:R-:W-:Y:S01]  /*10510*/  FFMA.FTZ R3, R19, R3, R38 ;  /* 0x0000000313037223 */ /* 0x000fe20000010026 */
[----:B------:R-:W-:-:S04]  /*10520*/  F2FP.BF16.PACK_AB R36, R9, R0 ;  /* 0x000000000924723e */ /* 0x000fc800000010ff */
[----:B------:R-:W-:Y:S02]  /*10530*/  F2FP.BF16.PACK_AB R38, R3, R14 ;  /* 0x0000000e0326723e */ /* 0x000fe400000010ff */
.L_x_4301:
[----:B------:R-:W-:Y:S05]  /*10540*/  BSYNC B0 ;  /* 0x0000000000007941 */ /* 0x000fea0003800000 */
.L_x_4300:
[----:B-----5:R1:W-:Y:S01]  /*10550*/  STS.128 [R235+0x3800], R36 ;  /* 0x00380024eb007388 */ /* 0x0203e20000000c00 */
[----:B------:R-:W-:Y:S05]  /*10560*/  BRA `(.L_x_4295) ;  /* 0x000034b000007947 */ /* 0x000fea0003800000 */
.L_x_4270:
        /* <DEDUP_REMOVED lines=18> */
[C---:B-----5:R-:W-:Y:S01]  /*10690*/  LEA R24, P0, R5.reuse, R16, 0x1 ;  /* 0x0000001005187211 */ /* 0x060fe200078008ff */
        /* <DEDUP_REMOVED lines=41> */
[----:B------:R-:W-:Y:S01]  /*10930*/  FMUL.FTZ R23, R20, R23 ;  /* 0x0000001714177220 */ /* 0x000fe20000410000 */
[----:B--2---:R-:W-:Y:S01]  /*10940*/  SHF.L.U32 R20, R29, 0x10, RZ ;  /* 0x000000101d147819 */ /* 0x004fe200000006ff */
[----:B------:R-:W-:Y:S02]  /*10950*/  @!P1 FADD.FTZ R27, -R27, -RZ ;  /* 0x800000ff1b1b9221 */ /* 0x000fe40000010100 */
[----:B------:R-:W-:Y:S01]  /*10960*/  FMUL.FTZ R51, R42, R51 ;  /* 0x000000332a337220 */ /* 0x000fe20000410000 */
[----:B------:R-:W-:Y:S01]  /*10970*/  LOP3.LUT R42, R29, 0xffff0000, RZ, 0xc0, !PT ;  /* 0xffff00001d2a7812 */ /* 0x000fe200078ec0ff */
[----:B------:R-:W-:Y:S02]  /*10980*/  FMUL.FTZ R25, R22, R25 ;  /* 0x0000001916197220 */ /* 0x000fe40000410000 */
        /* <DEDUP_REMOVED lines=23> */
.L_x_4307:
[----:B------:R-:W-:Y:S05]  /*10b00*/  BSYNC B0 ;  /* 0x0000000000007941 */ /* 0x000fea0003800000 */
.L_x_4306:
[----:B-----5:R3:W-:Y:S02]  /*10b10*/  STS.128 [R235], R32 ;  /* 0x00000020eb007388 */ /* 0x0207e40000000c00 */
.L_x_4305:
[----:B------:R-:W-:Y:S05]  /*10b20*/  BSYNC B1 ;  /* 0x0000000000017941 */ /* 0x000fea0003800000 */
.L_x_4304:
        /* <DEDUP_REMOVED lines=58> */
[----:B----4-:R-:W-:Y:S01]  /*10ed0*/  SHF.L.U32 R20, R29, 0x10, RZ ;  /* 0x000000101d147819 */ /* 0x010fe200000006ff */
        /* <DEDUP_REMOVED lines=27> */
.L_x_4309:
[----:B------:R-:W-:Y:S05]  /*11090*/  BSYNC B0 ;  /* 0x0000000000007941 */ /* 0x000fea0003800000 */
.L_x_4308:
[----:B-----5:R1:W-:Y:S02]  /*110a0*/  STS.128 [R235+0x2000], R32 ;  /* 0x00200020eb007388 */ /* 0x0203e40000000c00 */
.L_x_4303:
[----:B------:R-:W-:Y:S05]  /*110b0*/  BSYNC B2 ;  /* 0x0000000000027941 */ /* 0x000fea0003800000 */
.L_x_4302:
        /* <DEDUP_REMOVED lines=19> */
[----:B------:R-:W-:-:S03]  /*111f0*/  @P0 IMAD.MOV R5, RZ, RZ, -R13 ;  /* 0x000000ffff050224 */ /* 0x000fc600078e0a0d */
[----:B------:R-:W-:-:S04]  /*11200*/  IADD3 R23, P1, R21, R4, RZ ;  /* 0x0000000415177210 */ /* 0x000fc80007f3e0ff */
[----:B------:R-:W-:Y:S02]  /*11210*/  LEA.HI.X.SX32 R21, R21, R3, 0x1, P1 ;  /* 0x0000000315157211 */ /* 0x000fe400008f0eff */
[----:B-----5:R-:W-:-:S04]  /*11220*/  LEA R24, P1, R23, R16, 0x1 ;  /* 0x0000001017187211 */ /* 0x020fc800078208ff */
[----:B------:R-:W-:Y:S01]  /*11230*/  LEA.HI.X R25, R23, R17, R21, 0x1, P1 ;  /* 0x0000001117197211 */ /* 0x000fe200008f0c15 */
[----:B------:R-:W-:-:S04]  /*11240*/  IMAD.WIDE R20, R5, 0x2, R44 ;  /* 0x0000000205147825 */ /* 0x000fc800078e022c */
[----:B------:R-:W-:Y:S01]  /*11250*/  IMAD.MOV.U32 R5, RZ, RZ, RZ ;  /* 0x000000ffff057224 */ /* 0x000fe200078e00ff */
[----:B------:R-:W-:Y:S01]  /*11260*/  @P0 IADD3 R5, -R13, RZ, RZ ;  /* 0x000000ff0d050210 */ /* 0x000fe20007ffe1ff */
[----:B------:R-:W3:Y:S03]  /*11270*/  LD.E.128 R24, [R24.64] ;  /* 0x0000000618187980 */ /* 0x000ee6000c101d00 */
[C---:B------:R-:W-:Y:S01]  /*11280*/  IADD3 R29, P1, R5.reuse, R4, RZ ;  /* 0x00000004051d7210 */ /* 0x040fe20007f3e0ff */
[----:B--2---:R-:W2:Y:S03]  /*11290*/  LD.E.128 R20, [R20.64] ;  /* 0x0000000614147980 */ /* 0x004ea6000c101d00 */
[----:B------:R-:W-:Y:S02]  /*112a0*/  LEA.HI.X.SX32 R3, R5, R3, 0x1, P1 ;  /* 0x0000000305037211 */ /* 0x000fe400008f0eff */
[----:B------:R-:W-:-:S04]  /*112b0*/  LEA R28, P1, R29, R36, 0x1 ;  /* 0x000000241d1c7211 */ /* 0x000fc800078208ff */
        /* <DEDUP_REMOVED lines=35> */
[C---:B----4-:R-:W-:Y:S01]  /*114f0*/  LOP3.LUT R34, R29.reuse, 0xffff0000, RZ, 0xc0, !PT ;  /* 0xffff00001d227812 */ /* 0x050fe200078ec0ff */
[----:B------:R-:W-:Y:S01]  /*11500*/  FMUL.FTZ R25, R20, R25 ;  /* 0x0000001914197220 */ /* 0x000fe20000410000 */
[----:B------:R-:W-:Y:S01]  /*11510*/  SHF.L.U32 R20, R29, 0x10, RZ ;  /* 0x000000101d147819 */ /* 0x000fe200000006ff */
        /* <DEDUP_REMOVED lines=24> */
.L_x_4315:
[----:B------:R-:W-:Y:S05]  /*116a0*/  BSYNC B0 ;  /* 0x0000000000007941 */ /* 0x000fea0003800000 */
.L_x_4314:
[----:B-----5:R3:W-:Y:S02]  /*116b0*/  STS.128 [R235+0x800], R32 ;  /* 0x00080020eb007388 */ /* 0x0207e40000000c00 */
.L_x_4313:
[----:B------:R-:W-:Y:S05]  /*116c0*/  BSYNC B1 ;  /* 0x0000000000017941 */ /* 0x000fea0003800000 */
.L_x_4312:
        /* <DEDUP_REMOVED lines=24> */
[----:B--2---:R-:W2:Y:S03]  /*11850*/  LD.E.128 R20, [R20.64+0x80] ;  /* 0x0000800614147980 */ /* 0x004ea6000c101d00 */
        /* <DEDUP_REMOVED lines=17> */
[----:B-1----:R-:W-:Y:S01]  /*11970*/  LOP3.LUT R44, R25, 0xffff0000, RZ, 0xc0, !PT ;  /* 0xffff0000192c7812 */ /* 0x002fe200078ec0ff */
        /* <DEDUP_REMOVED lines=46> */
.L_x_4317:
[----:B------:R-:W-:Y:S05]  /*11c60*/  BSYNC B0 ;  /* 0x0000000000007941 */ /* 0x000fea0003800000 */
.L_x_4316:
[----:B-----5:R3:W-:Y:S02]  /*11c70*/  STS.128 [R235+0x2800], R32 ;  /* 0x00280020eb007388 */ /* 0x0207e40000000c00 */
.L_x_4311:
[----:B------:R-:W-:Y:S05]  /*11c80*/  BSYNC B2 ;  /* 0x0000000000027941 */ /* 0x000fea0003800000 */
.L_x_4310:
        /* <DEDUP_REMOVED lines=23> */
[----:B-----5:R-:W-:-:S04]  /*11e00*/  LEA R24, P1, R23, R16, 0x1 ;  /* 0x0000001017187211 */ /* 0x020fc800078208ff */
[----:B------:R-:W-:Y:S01]  /*11e10*/  LEA.HI.X R25, R23, R17, R21, 0x1, P1 ;  /* 0x0000001117197211 */ /* 0x000fe200008f0c15 */
[----:B------:R-:W-:Y:S01]  /*11e20*/  IMAD.WIDE R20, R5, 0x2, R40 ;  /* 0x0000000205147825 */ /* 0x000fe200078e0228 */
[----:B------:R-:W-:-:S03]  /*11e30*/  MOV R5, RZ ;  /* 0x000000ff00057202 */ /* 0x000fc60000000f00 */
[----:B------:R-:W-:Y:S01]  /*11e40*/  @P0 IMAD.MOV R5, RZ, RZ, -R13 ;  /* 0x000000ffff050224 */ /* 0x000fe200078e0a0d */
[----:B------:R-:W3:Y:S04]  /*11e50*/  LD.E.128 R24, [R24.64] ;  /* 0x0000000618187980 */ /* 0x000ee8000c101d00 */
[C---:B------:R-:W-:Y:S01]  /*11e60*/  IADD3 R29, P1, R5.reuse, R4, RZ ;  /* 0x00000004051d7210 */ /* 0x040fe20007f3e0ff */
[----:B--2---:R-:W2:Y:S03]  /*11e70*/  LD.E.128 R20, [R20.64] ;  /* 0x0000000614147980 */ /* 0x004ea6000c101d00 */
[----:B------:R-:W-:Y:S02]  /*11e80*/  LEA.HI.X.SX32 R3, R5, R3, 0x1, P1 ;  /* 0x0000000305037211 */ /* 0x000fe400008f0eff */
[----:B------:R-:W-:-:S04]  /*11e90*/  LEA R28, P1, R29, R36, 0x1 ;  /* 0x000000241d1c7211 */ /* 0x000fc800078208ff */
[----:B------:R-:W-:-:S06]  /*11ea0*/  LEA.HI.X R29, R29, R37, R3, 0x1, P1 ;  /* 0x000000251d1d7211 */ /* 0x000fcc00008f0c03 */
[----:B----4-:R-:W4:Y:S01]  /*11eb0*/  LD.E.128 R28, [R28.64] ;  /* 0x000000061c1c7980 */ /* 0x010f22000c101d00 */
        /* <DEDUP_REMOVED lines=33> */
[----:B----4-:R-:W-:Y:S01]  /*120d0*/  LOP3.LUT R23, R28, 0xffff0000, RZ, 0xc0, !PT ;  /* 0xffff00001c177812 */ /* 0x010fe200078ec0ff */
        /* <DEDUP_REMOVED lines=26> */
.L_x_4323:
[----:B------:R-:W-:Y:S05]  /*12280*/  BSYNC B0 ;  /* 0x0000000000007941 */ /* 0x000fea0003800000 */
.L_x_4322:
[----:B-----5:R3:W-:Y:S02]  /*12290*/  STS.128 [R235+0x1000], R32 ;  /* 0x00100020eb007388 */ /* 0x0207e40000000c00 */
.L_x_4321:
[----:B------:R-:W-:Y:S05]  /*122a0*/  BSYNC B1 ;  /* 0x0000000000017941 */ /* 0x000fea0003800000 */
.L_x_4320:
        /* <DEDUP_REMOVED lines=89> */
.L_x_4325:
[----:B------:R-:W-:Y:S05]  /*12840*/  BSYNC B0 ;  /* 0x0000000000007941 */ /* 0x000fea0003800000 */
.L_x_4324:
[----:B-----5:R3:W-:Y:S02]  /*12850*/  STS.128 [R235+0x3000], R32 ;  /* 0x00300020eb007388 */ /* 0x0207e40000000c00 */
.L_x_4319:
[----:B------:R-:W-:Y:S05]  /*12860*/  BSYNC B2 ;  /* 0x0000000000027941 */ /* 0x000fea0003800000 */
.L_x_4318:
[----:B-1----:R-:W-:-:S04]  /*12870*/  IADD3 R40, R184, 0x30, RZ ;  /* 0x00000030b8287810 */ /* 0x002fc80007ffe0ff */
        /* <DEDUP_REMOVED lines=19> */
[----:B------:R-:W-:Y:S01]  /*129b0*/  IADD3 R19, P1, R15, R4, RZ ;  /* 0x000000040f137210 */ /* 0x000fe20007f3e0ff */
[----:B------:R-:W-:-:S03]  /*129c0*/  IMAD.WIDE R24, R5, 0x2, R38 ;  /* 0x0000000205187825 */ /* 0x000fc600078e0226 */
[----:B------:R-:W-:Y:S01]  /*129d0*/  LEA.HI.X.SX32 R15, R15, R3, 0x1, P1 ;  /* 0x000000030f0f7211 */ /* 0x000fe200008f0eff */
[----:B------:R-:W-:Y:S01]  /*129e0*/  IMAD.MOV.U32 R5, RZ, RZ, RZ ;  /* 0x000000ffff057224 */ /* 0x000fe200078e00ff */
[----:B-----5:R-:W-:Y:S01]  /*129f0*/  LEA R28, P1, R19, R16, 0x1 ;  /* 0x00000010131c7211 */ /* 0x020fe200078208ff */
[----:B--2---:R-:W2:Y:S01]  /*12a00*/  LD.E.128 R24, [R24.64] ;  /* 0x0000000618187980 */ /* 0x004ea2000c101d00 */
[----:B------:R-:W-:Y:S02]  /*12a10*/  @P0 IADD3 R5, -R13, RZ, RZ ;  /* 0x000000ff0d050210 */ /* 0x000fe40007ffe1ff */
[----:B------:R-:W-:Y:S02]  /*12a20*/  LEA.HI.X R29, R19, R17, R15, 0x1, P1 ;  /* 0x00000011131d7211 */ /* 0x000fe400008f0c0f */
[----:B------:R-:W-:-:S04]  /*12a30*/  IADD3 R15, P1, R5, R4, RZ ;  /* 0x00000004050f7210 */ /* 0x000fc80007f3e0ff */
[----:B---3--:R-:W3:Y:S01]  /*12a40*/  LD.E.128 R28, [R28.64] ;  /* 0x000000061c1c7980 */ /* 0x008ee2000c101d00 */
[----:B------:R-:W-:Y:S02]  /*12a50*/  LEA.HI.X.SX32 R3, R5, R3, 0x1, P1 ;  /* 0x0000000305037211 */ /* 0x000fe400008f0eff */
[----:B------:R-:W-:-:S04]  /*12a60*/  LEA R32, P1, R15, R36, 0x1 ;  /* 0x000000240f207211 */ /* 0x000fc800078208ff */
[----:B------:R-:W-:-:S06]  /*12a70*/  LEA.HI.X R33, R15, R37, R3, 0x1, P1 ;  /* 0x000000250f217211 */ /* 0x000fcc00008f0c03 */
[----:B----4-:R-:W4:Y:S01]  /*12a80*/  LD.E.128 R32, [R32.64] ;  /* 0x0000000620207980 */ /* 0x010f22000c101d00 */
[C---:B------:R-:W-:Y:S01]  /*12a90*/  IMAD.U32 R5, R20.reuse, 0x10000, RZ ;  /* 0x0001000014057824 */ /* 0x040fe200078e00ff */
[----:B------:R-:W-:Y:S01]  /*12aa0*/  LOP3.LUT R4, R20, 0xffff0000, RZ, 0xc0, !PT ;  /* 0xffff000014047812 */ /* 0x000fe200078ec0ff */
[C---:B------:R-:W-:Y:S01]  /*12ab0*/  IMAD.U32 R18, R22.reuse, 0x10000, RZ ;  /* 0x0001000016127824 */ /* 0x040fe200078e00ff */
[C---:B------:R-:W-:Y:S02]  /*12ac0*/  LOP3.LUT R3, R21.reuse, 0xffff0000, RZ, 0xc0, !PT ;  /* 0xffff000015037812 */ /* 0x040fe400078ec0ff */
[----:B------:R-:W-:Y:S02]  /*12ad0*/  SHF.L.U32 R20, R21, 0x10, RZ ;  /* 0x0000001015147819 */ /* 0x000fe400000006ff */
[----:B------:R-:W-:Y:S02]  /*12ae0*/  LOP3.LUT R15, R22, 0xffff0000, RZ, 0xc0, !PT ;  /* 0xffff0000160f7812 */ /* 0x000fe400078ec0ff */
[----:B------:R-:W-:-:S02]  /*12af0*/  LOP3.LUT R12, R23, 0xffff0000, RZ, 0xc0, !PT ;  /* 0xffff0000170c7812 */ /* 0x000fc400078ec0ff */
[----:B------:R-:W-:Y:S02]  /*12b00*/  SHF.L.U32 R23, R23, 0x10, RZ ;  /* 0x0000001017177819 */ /* 0x000fe400000006ff */
[----:B--2---:R-:W-:Y:S01]  /*12b10*/  LOP3.LUT R44, R24, 0xffff0000, RZ, 0xc0, !PT ;  /* 0xffff0000182c7812 */ /* 0x004fe200078ec0ff */
        /* <DEDUP_REMOVED lines=8> */
[----:B------:R-:W-:Y:S02]  /*12ba0*/  LOP3.LUT R29, R30, 0xffff0000, RZ, 0xc0, !PT ;  /* 0xffff00001e1d7812 */ /* 0x000fe400078ec0ff */
[C---:B------:R-:W-:Y:S02]  /*12bb0*/  SHF.L.U32 R28, R31.reuse, 0x10, RZ ;  /* 0x000000101f1c7819 */ /* 0x040fe400000006ff */
[----:B------:R-:W-:Y:S01]  /*12bc0*/  LOP3.LUT R30, R31, 0xffff0000, RZ, 0xc0, !PT ;  /* 0xffff00001f1e7812 */ /* 0x000fe200078ec0ff */
[----:B------:R-:W-:Y:S01]  /*12bd0*/  IMAD.U32 R31, R24, 0x10000, RZ ;  /* 0x00010000181f7824 */ /* 0x000fe200078e00ff */
[----:B------:R-:W-:Y:S01]  /*12be0*/  SHF.L.U32 R24, R25, 0x10, RZ ;  /* 0x0000001019187819 */ /* 0x000fe200000006ff */
[----:B------:R-:W-:Y:S01]  /*12bf0*/  @!P0 FADD.FTZ R29, -R29, -RZ ;  /* 0x800000ff1d1d8221 */ /* 0x000fe20000010100 */
[C---:B------:R-:W-:Y:S01]  /*12c00*/  SHF.L.U32 R25, R27.reuse, 0x10, RZ ;  /* 0x000000101b197819 */ /* 0x040fe200000006ff */
[----:B------:R-:W-:Y:S01]  /*12c10*/  @!P0 FADD.FTZ R28, -R28, -RZ ;  /* 0x800000ff1c1c8221 */ /* 0x000fe20000010100 */
[----:B------:R-:W-:Y:S01]  /*12c20*/  LOP3.LUT R27, R27, 0xffff0000, RZ, 0xc0, !PT ;  /* 0xffff00001b1b7812 */ /* 0x000fe200078ec0ff */
[----:B------:R-:W-:-:S02]  /*12c30*/  @!P0 FADD.FTZ R22, -R22, -RZ ;  /* 0x800000ff16168221 */ /* 0x000fc40000010100 */
[----:B------:R-:W-:Y:S02]  /*12c40*/  @!P0 FADD.FTZ R19, -R19, -RZ ;  /* 0x800000ff13138221 */ /* 0x000fe40000010100 */
[----:B------:R-:W-:Y:S02]  /*12c50*/  @!P0 FADD.FTZ R30, -R30, -RZ ;  /* 0x800000ff1e1e8221 */ /* 0x000fe40000010100 */
[----:B------:R-:W-:Y:S02]  /*12c60*/  @!P0 FADD.FTZ R21, -R21, -RZ ;  /* 0x800000ff15158221 */ /* 0x000fe40000010100 */
[----:B------:R-:W-:Y:S02]  /*12c70*/  @!P0 FADD.FTZ R42, -R42, -RZ ;  /* 0x800000ff2a2a8221 */ /* 0x000fe40000010100 */
[----:B------:R-:W-:Y:S02]  /*12c80*/  @!P0 FADD.FTZ R41, -R41, -RZ ;  /* 0x800000ff29298221 */ /* 0x000fe40000010100 */
[----:B------:R-:W-:-:S02]  /*12c90*/  FMUL.FTZ R26, R26, R29 ;  /* 0x0000001d1a1a7220 */ /* 0x000fc40000410000 */
[----:B------:R-:W-:Y:S01]  /*12ca0*/  FMUL.FTZ R28, R25, R28 ;  /* 0x0000001c191c7220 */ /* 0x000fe20000410000 */
        /* <DEDUP_REMOVED lines=20> */
[----:B------:R-:W-:Y:S02]  /*12df0*/  FFMA.FTZ R23, R23, R30, R28 ;  /* 0x0000001e17177223 */ /* 0x000fe4000001001c */
[----:B------:R-:W-:Y:S01]  /*12e00*/  FFMA.FTZ R12, R12, R34, R27 ;  /* 0x000000220c0c7223 */ /* 0x000fe2000001001b */
[----:B------:R-:W-:Y:S02]  /*12e10*/  F2FP.BF16.PACK_AB R20, R4, R5 ;  /* 0x000000050414723e */ /* 0x000fe400000010ff */
[----:B------:R-:W-:Y:S02]  /*12e20*/  F2FP.BF16.PACK_AB R21, R42, R19 ;  /* 0x000000132a15723e */ /* 0x000fe400000010ff */
[----:B------:R-:W-:-:S02]  /*12e30*/  F2FP.BF16.PACK_AB R22, R15, R18 ;  /* 0x000000120f16723e */ /* 0x000fc400000010ff */
[----:B------:R-:W-:Y:S02]  /*12e40*/  F2FP.BF16.PACK_AB R23, R12, R23 ;  /* 0x000000170c17723e */ /* 0x000fe400000010ff */
.L_x_4329:
[----:B------:R-:W-:Y:S05]  /*12e50*/  BSYNC B0 ;  /* 0x0000000000007941 */ /* 0x000fea0003800000 */
.L_x_4328:
[----:B-----5:R1:W-:Y:S02]  /*12e60*/  STS.128 [R235+0x1800], R20 ;  /* 0x00180014eb007388 */ /* 0x0203e40000000c00 */
.L_x_4327:
[----:B------:R-:W-:Y:S05]  /*12e70*/  BSYNC B1 ;  /* 0x0000000000017941 */ /* 0x000fea0003800000 */
.L_x_4326:
        /* <DEDUP_REMOVED lines=21> */
[C---:B-----5:R-:W-:Y:S01]  /*12fd0*/  LEA R16, P1, R5.reuse, R16, 0x1 ;  /* 0x0000001005107211 */ /* 0x060fe200078208ff */
        /* <DEDUP_REMOVED lines=24> */
[C---:B------:R-:W-:Y:S01]  /*13160*/  SHF.L.U32 R24, R27.reuse, 0x10, RZ ;  /* 0x000000101b187819 */ /* 0x040fe200000006ff */
[----:B---3--:R-:W-:Y:S01]  /*13170*/  IMAD.U32 R31, R18, 0x10000, RZ ;  /* 0x00010000121f7824 */ /* 0x008fe200078e00ff */
[----:B------:R-:W-:Y:S01]  /*13180*/  LOP3.LUT R30, R27, 0xffff0000, RZ, 0xc0, !PT ;  /* 0xffff00001b1e7812 */ /* 0x000fe200078ec0ff */
[C---:B------:R-:W-:Y:S01]  /*13190*/  IMAD.U32 R27, R16.reuse, 0x10000, RZ ;  /* 0x00010000101b7824 */ /* 0x040fe200078e00ff */
[----:B------:R-:W-:Y:S01]  /*131a0*/  LOP3.LUT R26, R16, 0xffff0000, RZ, 0xc0, !PT ;  /* 0xffff0000101a7812 */ /* 0x000fe200078ec0ff */
[----:B------:R-:W-:Y:S01]  /*131b0*/  @!P0 FADD.FTZ R31, -R31, -RZ ;  /* 0x800000ff1f1f8221 */ /* 0x000fe20000010100 */
[----:B------:R-:W-:Y:S01]  /*131c0*/  SHF.L.U32 R16, R17, 0x10, RZ ;  /* 0x0000001011107819 */ /* 0x000fe200000006ff */
        /* <DEDUP_REMOVED lines=8> */
[----:B------:R-:W-:-:S02]  /*13250*/  @!P0 FADD.FTZ R17, -R17, -RZ ;  /* 0x800000ff11118221 */ /* 0x000fc40000010100 */
[----:B------:R-:W-:Y:S02]  /*13260*/  @!P0 FADD.FTZ R18, -R18, -RZ ;  /* 0x800000ff12128221 */ /* 0x000fe40000010100 */
[----:B------:R-:W-:Y:S01]  /*13270*/  FMUL.FTZ R9, R9, R16 ;  /* 0x0000001009097220 */ /* 0x000fe20000410000 */
[----:B----4-:R-:W-:Y:S01]  /*13280*/  LOP3.LUT R16, R12, 0xffff0000, RZ, 0xc0, !PT ;  /* 0xffff00000c107812 */ /* 0x010fe200078ec0ff */
[----:B------:R-:W-:Y:S02]  /*13290*/  FMUL.FTZ R24, R24, R17 ;  /* 0x0000001118187220 */ /* 0x000fe40000410000 */
[----:B------:R-:W-:Y:S01]  /*132a0*/  FMUL.FTZ R21, R21, R26 ;  /* 0x0000001a15157220 */ /* 0x000fe20000410000 */
[----:B------:R-:W-:Y:S01]  /*132b0*/  LOP3.LUT R26, R13, 0xffff0000, RZ, 0xc0, !PT ;  /* 0xffff00000d1a7812 */ /* 0x000fe200078ec0ff */
[----:B------:R-:W-:Y:S02]  /*132c0*/  @!P0 FADD.FTZ R19, -R19, -RZ ;  /* 0x800000ff13138221 */ /* 0x000fe40000010100 */
[----:B------:R-:W-:Y:S01]  /*132d0*/  IMAD.U32 R17, R12, 0x10000, RZ ;  /* 0x000100000c117824 */ /* 0x000fe200078e00ff */
[----:B------:R-:W-:Y:S01]  /*132e0*/  SHF.L.U32 R12, R13, 0x10, RZ ;  /* 0x000000100d0c7819 */ /* 0x000fe200000006ff */
[----:B------:R-:W-:Y:S01]  /*132f0*/  FMUL.FTZ R18, R25, R18 ;  /* 0x0000001219127220 */ /* 0x000fe20000410000 */
[C---:B------:R-:W-:Y:S01]  /*13300*/  SHF.L.U32 R13, R15.reuse, 0x10, RZ ;  /* 0x000000100f0d7819 */ /* 0x040fe200000006ff */
[C---:B------:R-:W-:Y:S01]  /*13310*/  IMAD.U32 R25, R14.reuse, 0x10000, RZ ;  /* 0x000100000e197824 */ /* 0x040fe200078e00ff */
[----:B------:R-:W-:Y:S01]  /*13320*/  LOP3.LUT R14, R14, 0xffff0000, RZ, 0xc0, !PT ;  /* 0xffff00000e0e7812 */ /* 0x000fe200078ec0ff */
[----:B------:R-:W-:Y:S01]  /*13330*/  FMUL.FTZ R22, R22, R27 ;  /* 0x0000001b16167220 */ /* 0x000fe20000410000 */
        /* <DEDUP_REMOVED lines=16> */
.L_x_4331:
[----:B------:R-:W-:Y:S05]  /*13440*/  BSYNC B0 ;  /* 0x0000000000007941 */ /* 0x000fea0003800000 */
.L_x_4330:
[----:B-----5:R1:W-:Y:S01]  /*13450*/  STS.128 [R235+0x3800], R20 ;  /* 0x00380014eb007388 */ /* 0x0203e20000000c00 */
[----:B------:R-:W-:Y:S05]  /*13460*/  BRA `(.L_x_4295) ;  /* 0x000005b000007947 */ /* 0x000fea0003800000 */
.L_x_4269:
        /* <DEDUP_REMOVED lines=21> */
.L_x_4333:
[----:B------:R-:W-:Y:S05]  /*135c0*/  BSYNC B0 ;  /* 0x0000000000007941 */ /* 0x000fea0003800000 */
.L_x_4332:
[----:B-1----:R-:W-:Y:S01]  /*135d0*/  IADD3 R6, R184, 0x10, RZ ;  /* 0x00000010b8067810 */ /* 0x002fe20007ffe0ff */
[----:B------:R-:W-:Y:S03]  /*135e0*/  BSSY B0, `(.L_x_4334) ;  /* 0x0000015000007945 */ /* 0x000fe60003800000 */
[----:B------:R-:W-:-:S13]  /*135f0*/  ISETP.GE.AND P1, PT, R6, R5, PT ;  /* 0x000000050600720c */ /* 0x000fda0003f26270 */
[----:B------:R-:W-:Y:S05]  /*13600*/  @P1 BRA `(.L_x_4335) ;  /* 0x0000012000001947 */ /* 0x000fea0003800000 */
[----:B------:R-:W-:Y:S02]  /*13610*/  ISETP.GE.AND P2, PT, R18, R81, PT ;  /* 0x000000511200720c */ /* 0x000fe40003f46270 */
[----:B------:R-:W-:-:S05]  /*13620*/  IADD3 R3, P1, R3, R194, RZ ;  /* 0x000000c203037210 */ /* 0x000fca0007f3e0ff */
[----:B------:R-:W-:-:S06]  /*13630*/  IMAD.X R15, R15, 0x1, R197, P1 ;  /* 0x000000010f0f7824 */ /* 0x000fcc00008e06c5 */
        /* <DEDUP_REMOVED lines=15> */
.L_x_4335:
[----:B------:R-:W-:Y:S05]  /*13730*/  BSYNC B0 ;  /* 0x0000000000007941 */ /* 0x000fea0003800000 */
.L_x_4334:
        /* <DEDUP_REMOVED lines=22> */
.L_x_4337:
[----:B------:R-:W-:Y:S05]  /*138a0*/  BSYNC B0 ;  /* 0x0000000000007941 */ /* 0x000fea0003800000 */
.L_x_4336:
        /* <DEDUP_REMOVED lines=23> */
.L_x_4295:
[----:B------:R-:W-:Y:S05]  /*13a20*/  BSYNC B3 ;  /* 0x0000000000037941 */ /* 0x000fea0003800000 */
.L_x_4268:
        /* <DEDUP_REMOVED lines=9> */
[----:B------:R-:W-:-:S13]  /*13ac0*/  ISETP.NE.U32.AND P1, PT, R0, 0x1, PT ;  /* 0x000000010000780c */ /* 0x000fda0003f25070 */
[----:B---3--:R-:W-:Y:S02]  /*13ad0*/  @!P1 IMAD.MOV.U32 R2, RZ, RZ, R228 ;  /* 0x000000ffff029224 */ /* 0x008fe400078e00e4 */
        /* <DEDUP_REMOVED lines=11> */
.L_x_4339:
[----:B------:R-:W-:Y:S05]  /*13b90*/  BSYNC B0 ;  /* 0x0000000000007941 */ /* 0x000fea0003800000 */
.L_x_4338:
        /* <DEDUP_REMOVED lines=8> */
[--C-:B--23--:R-:W-:Y:S01]  /*13c20*/  @P0 IMAD.X R3, R191, 0x1, R226.reuse, P2 ;  /* 0x00000001bf030824 */ /* 0x10cfe200010e06e2 */
        /* <DEDUP_REMOVED lines=13> */
.L_x_4341:
[----:B------:R-:W-:Y:S05]  /*13d00*/  BSYNC B0 ;  /* 0x0000000000007941 */ /* 0x000fea0003800000 */
.L_x_4340:
[----:B------:R-:W-:Y:S01]  /*13d10*/  ISETP.GE.AND P0, PT, R8, R5, PT ;  /* 0x000000050800720c */ /* 0x000fe20003f06270 */
[----:B------:R-:W-:-:S12]  /*13d20*/  BSSY B0, `(.L_x_4342) ;  /* 0x0000017000007945 */ /* 0x000fd80003800000 */
[----:B------:R-:W-:Y:S05]  /*13d30*/  @P0 BRA `(.L_x_4343) ;  /* 0x0000015000000947 */ /* 0x000fea0003800000 */
[C---:B------:R-:W-:Y:S01]  /*13d40*/  LOP3.LUT R0, R239.reuse, 0x1, RZ, 0xc0, !PT ;  /* 0x00000001ef007812 */ /* 0x040fe200078ec0ff */
[----:B-123--:R-:W-:Y:S01]  /*13d50*/  IMAD.SHL.U32 R3, R66, 0x20, RZ ;  /* 0x0000002042037824 */ /* 0x00efe200078e00ff */
        /* <DEDUP_REMOVED lines=19> */
.L_x_4343:
[----:B------:R-:W-:Y:S05]  /*13e90*/  BSYNC B0 ;  /* 0x0000000000007941 */ /* 0x000fea0003800000 */
.L_x_4342:
        /* <DEDUP_REMOVED lines=9> */
[----:B--23--:R-:W-:Y:S01]  /*13f30*/  @!P1 IMAD R2, R67, 0x60, RZ ;  /* 0x0000006043029824 */ /* 0x00cfe200078e02ff */
        /* <DEDUP_REMOVED lines=15> */
.L_x_4345:
[----:B------:R-:W-:Y:S05]  /*14030*/  BSYNC B0 ;  /* 0x0000000000007941 */ /* 0x000fea0003800000 */
.L_x_4344:
[----:B-1----:R-:W-:Y:S01]  /*14040*/  IADD3 R14, R184, 0x40, RZ ;  /* 0x00000040b80e7810 */ /* 0x002fe20007ffe0ff */
[----:B------:R-:W-:Y:S03]  /*14050*/  BSSY B0, `(.L_x_4346) ;  /* 0x0000018000007945 */ /* 0x000fe60003800000 */
[----:B------:R-:W-:-:S13]  /*14060*/  ISETP.GE.AND P0, PT, R14, R5, PT ;  /* 0x000000050e00720c */ /* 0x000fda0003f06270 */
[----:B------:R-:W-:Y:S05]  /*14070*/  @P0 BRA `(.L_x_4347) ;  /* 0x0000015000000947 */ /* 0x000fea0003800000 */
[C---:B------:R-:W-:Y:S01]  /*14080*/  LOP3.LUT R0, R239.reuse, 0x1, RZ, 0xc0, !PT ;  /* 0x00000001ef007812 */ /* 0x040fe200078ec0ff */
[----:B--23--:R-:W-:Y:S01]  /*14090*/  IMAD.SHL.U32 R3, R66, 0x40, RZ ;  /* 0x0000004042037824 */ /* 0x00cfe200078e00ff */
[----:B------:R-:W-:Y:S02]  /*140a0*/  LOP3.LUT P0, RZ, R239, 0x2, RZ, 0xc0, !PT ;  /* 0x00000002efff7812 */ /* 0x000fe4000780c0ff */
[----:B------:R-:W-:Y:S02]  /*140b0*/  ISETP.NE.U32.AND P1, PT, R0, 0x1, PT ;  /* 0x000000010000780c */ /* 0x000fe40003f25070 */
[----:B------:R-:W-:-:S09]  /*140c0*/  SHF.L.U64.HI R0, R66, 0x6, R67 ;  /* 0x0000000642007819 */ /* 0x000fd20000010243 */
[C---:B------:R-:W-:Y:S02]  /*140d0*/  @P0 IADD3 R13, P2, R3.reuse, R186, RZ ;  /* 0x000000ba030d0210 */ /* 0x040fe40007f5e0ff */
[----:B-----5:R-:W-:-:S03]  /*140e0*/  @!P1 LEA R16, P3, R3, R228, 0x1 ;  /* 0x000000e403109211 */ /* 0x020fc600078608ff */
        /* <DEDUP_REMOVED lines=14> */
.L_x_4347:
[----:B------:R-:W-:Y:S05]  /*141d0*/  BSYNC B0 ;  /* 0x0000000000007941 */ /* 0x000fea0003800000 */
.L_x_4346:
[----:B------:R-:W-:Y:S01]  /*141e0*/  IADD3 R12, R184, 0x50, RZ ;  /* 0x00000050b80c7810 */ /* 0x000fe20007ffe0ff */
[----:B------:R-:W-:Y:S03]  /*141f0*/  BSSY B0, `(.L_x_4348) ;  /* 0x000001a000007945 */ /* 0x000fe60003800000 */
[----:B------:R-:W-:-:S13]  /*14200*/  ISETP.GE.AND P0, PT, R12, R5, PT ;  /* 0x000000050c00720c */ /* 0x000fda0003f06270 */
[----:B------:R-:W-:Y:S05]  /*14210*/  @P0 BRA `(.L_x_4349) ;  /* 0x0000017000000947 */ /* 0x000fea0003800000 */
[C---:B------:R-:W-:Y:S02]  /*14220*/  LOP3.LUT P0, RZ, R239.reuse, 0x2, RZ, 0xc0, !PT ;  /* 0x00000002efff7812 */ /* 0x040fe4000780c0ff */
[----:B------:R-:W-:-:S04]  /*14230*/  LOP3.LUT R0, R239, 0x1, RZ, 0xc0, !PT ;  /* 0x00000001ef007812 */ /* 0x000fc800078ec0ff */
[----:B------:R-:W-:-:S07]  /*14240*/  ISETP.NE.U32.AND P1, PT, R0, 0x1, PT ;  /* 0x000000010000780c */ /* 0x000fce0003f25070 */
[----:B-1---5:R-:W-:Y:S02]  /*14250*/  @P0 IMAD.MOV.U32 R16, RZ, RZ, R186 ;  /* 0x000000ffff100224 */ /* 0x022fe400078e00ba */
[----:B------:R-:W-:Y:S02]  /*14260*/  @P0 IMAD.MOV.U32 R17, RZ, RZ, R191 ;  /* 0x000000ffff110224 */ /* 0x000fe400078e00bf */
[----:B--23--:R-:W-:Y:S02]  /*14270*/  @P0 IMAD R2, R67, 0x50, RZ ;  /* 0x0000005043020824 */ /* 0x00cfe400078e02ff */
        /* <DEDUP_REMOVED lines=17> */
.L_x_4349:
[----:B------:R-:W-:Y:S05]  /*14390*/  BSYNC B0 ;  /* 0x0000000000007941 */ /* 0x000fea0003800000 */
.L_x_4348:
        /* <DEDUP_REMOVED lines=9> */
[----:B------:R-:W-:Y:S02]  /*14430*/  @P0 IMAD R0, R67, 0x60, RZ ;  /* 0x0000006043000824 */ /* 0x000fe400078e02ff */
[----:B------:R-:W-:-:S04]  /*14440*/  @P0 IMAD.WIDE.U32 R16, R66, 0x60, R16 ;  /* 0x0000006042100825 */ /* 0x000fc800078e0010 */
[----:B--23--:R-:W-:Y:S01]  /*14450*/  @!P1 IMAD R2, R67, 0xc0, RZ ;  /* 0x000000c043029824 */ /* 0x00cfe200078e02ff */
        /* <DEDUP_REMOVED lines=15> */
.L_x_4351:
[----:B------:R-:W-:Y:S05]  /*14550*/  BSYNC B0 ;  /* 0x0000000000007941 */ /* 0x000fea0003800000 */
.L_x_4350:
[----:B-123--:R-:W-:Y:S01]  /*14560*/  IADD3 R2, R184, 0x70, RZ ;  /* 0x00000070b8027810 */ /* 0x00efe20007ffe0ff */
[----:B------:R-:W-:Y:S03]  /*14570*/  BSSY B0, `(.L_x_4352) ;  /* 0x000001a000007945 */ /* 0x000fe60003800000 */
[----:B------:R-:W-:-:S13]  /*14580*/  ISETP.GE.AND P0, PT, R2, R5, PT ;  /* 0x000000050200720c */ /* 0x000fda0003f06270 */
[----:B------:R-:W-:Y:S05]  /*14590*/  @P0 BRA `(.L_x_4353) ;  /* 0x0000017000000947 */ /* 0x000fea0003800000 */
[C---:B------:R-:W-:Y:S01]  /*145a0*/  LOP3.LUT R0, R239.reuse, 0x1, RZ, 0xc0, !PT ;  /* 0x00000001ef007812 */ /* 0x040fe200078ec0ff */
[----:B-----5:R-:W-:Y:S01]  /*145b0*/  IMAD.MOV.U32 R16, RZ, RZ, R186 ;  /* 0x000000ffff107224 */ /* 0x020fe200078e00ba */
[----:B------:R-:W-:Y:S01]  /*145c0*/  LOP3.LUT P0, RZ, R239, 0x2, RZ, 0xc0, !PT ;  /* 0x00000002efff7812 */ /* 0x000fe2000780c0ff */
[----:B------:R-:W-:Y:S01]  /*145d0*/  IMAD.MOV.U32 R17, RZ, RZ, R191 ;  /* 0x000000ffff117224 */ /* 0x000fe200078e00bf */
[----:B------:R-:W-:Y:S01]  /*145e0*/  ISETP.NE.U32.AND P1, PT, R0, 0x1, PT ;  /* 0x000000010000780c */ /* 0x000fe20003f25070 */
[----:B------:R-:W-:Y:S02]  /*145f0*/  IMAD R0, R67, 0x70, RZ ;  /* 0x0000007043007824 */ /* 0x000fe400078e02ff */
[----:B------:R-:W-:-:S05]  /*14600*/  IMAD.WIDE.U32 R16, R66, 0x70, R16 ;  /* 0x0000007042107825 */ /* 0x000fca00078e0010 */
[----:B------:R-:W-:-:S03]  /*14610*/  IADD3 R3, R17, R0, RZ ;  /* 0x0000000011037210 */ /* 0x000fc60007ffe0ff */
[----:B------:R-:W-:Y:S02]  /*14620*/  @P0 LEA R20, P2, R16, R192, 0x1 ;  /* 0x000000c010140211 */ /* 0x000fe400078408ff */
        /* <DEDUP_REMOVED lines=14> */
.L_x_4353:
[----:B------:R-:W-:Y:S05]  /*14710*/  BSYNC B0 ;  /* 0x0000000000007941 */ /* 0x000fea0003800000 */
.L_x_4352:
[----:B-1----:R-:W2:Y:S04]  /*14720*/  LD.E.64 R20, [R10.64+0x1c0] ;  /* 0x0001c0060a147980 */ /* 0x002ea8000c101b00 */
[----:B-----5:R-:W3:Y:S01]  /*14730*/  LD.E.64 R16, [R10.64+0x1b8] ;  /* 0x0001b8060a107980 */ /* 0x020ee2000c101b00 */
        /* <DEDUP_REMOVED lines=40> */
.L_x_4355:
[----:B-1----:R-:W-:Y:S05]  /*149c0*/  BSYNC B0 ;  /* 0x0000000000007941 */ /* 0x002fea0003800000 */
.L_x_4354:
        /* <DEDUP_REMOVED lines=22> */
.L_x_4357:
[----:B------:R-:W-:Y:S05]  /*14b30*/  BSYNC B0 ;  /* 0x0000000000007941 */ /* 0x000fea0003800000 */
.L_x_4356:
[----:B------:R-:W-:Y:S01]  /*14b40*/  ISETP.GE.AND P0, PT, R8, R5, PT ;  /* 0x000000050800720c */ /* 0x000fe20003f06270 */
[----:B------:R-:W-:-:S12]  /*14b50*/  BSSY B0, `(.L_x_4358) ;  /* 0x0000017000007945 */ /* 0x000fd80003800000 */
[----:B------:R3:W-:Y:S04]  /*14b60*/  @P0 STS.128 [R235+0xd000], RZ ;  /* 0x00d000ffeb000388 */ /* 0x0007e80000000c00 */
[----:B------:R3:W-:Y:S01]  /*14b70*/  @P0 STS.128 [R235+0x11000], RZ ;  /* 0x011000ffeb000388 */ /* 0x0007e20000000c00 */
[----:B------:R-:W-:Y:S05]  /*14b80*/  @P0 BRA `(.L_x_4359) ;  /* 0x0000013000000947 */ /* 0x000fea0003800000 */
[C---:B--2---:R-:W-:Y:S02]  /*14b90*/  LOP3.LUT R6, R239.reuse, 0x1, RZ, 0xc0, !PT ;  /* 0x00000001ef067812 */ /* 0x044fe400078ec0ff */
[----:B------:R-:W-:Y:S02]  /*14ba0*/  LOP3.LUT P1, RZ, R239, 0x2, RZ, 0xc0, !PT ;  /* 0x00000002efff7812 */ /* 0x000fe4000782c0ff */
[----:B------:R-:W-:Y:S01]  /*14bb0*/  ISETP.NE.U32.AND P2, PT, R6, 0x1, PT ;  /* 0x000000010600780c */ /* 0x000fe20003f45070 */
[C---:B------:R-:W-:Y:S01]  /*14bc0*/  IMAD.SHL.U32 R6, R64.reuse, 0x20, RZ ;  /* 0x0000002040067824 */ /* 0x040fe200078e00ff */
[----:B------:R-:W-:-:S09]  /*14bd0*/  SHF.L.U64.HI R7, R64, 0x5, R65 ;  /* 0x0000000540077819 */ /* 0x000fd20000010241 */
        /* <DEDUP_REMOVED lines=14> */
.L_x_4359:
[----:B------:R-:W-:Y:S05]  /*14cc0*/  BSYNC B0 ;  /* 0x0000000000007941 */ /* 0x000fea0003800000 */
.L_x_4358:
[----:B------:R-:W-:Y:S01]  /*14cd0*/  ISETP.GE.AND P0, PT, R40, R5, PT ;  /* 0x000000052800720c */ /* 0x000fe20003f06270 */
[----:B------:R-:W-:-:S12]  /*14ce0*/  BSSY B0, `(.L_x_4360) ;  /* 0x0000017000007945 */ /* 0x000fd80003800000 */
[----:B------:R4:W-:Y:S04]  /*14cf0*/  @P0 STS.128 [R235+0xd800], RZ ;  /* 0x00d800ffeb000388 */ /* 0x0009e80000000c00 */
[----:B------:R4:W-:Y:S01]  /*14d00*/  @P0 STS.128 [R235+0x11800], RZ ;  /* 0x011800ffeb000388 */ /* 0x0009e20000000c00 */
[----:B------:R-:W-:Y:S05]  /*14d10*/  @P0 BRA `(.L_x_4361) ;  /* 0x0000013000000947 */ /* 0x000fea0003800000 */
[C---:B--2---:R-:W-:Y:S02]  /*14d20*/  LOP3.LUT R6, R239.reuse, 0x1, RZ, 0xc0, !PT ;  /* 0x00000001ef067812 */ /* 0x044fe400078ec0ff */
[----:B------:R-:W-:Y:S02]  /*14d30*/  LOP3.LUT P0, RZ, R239, 0x2, RZ, 0xc0, !PT ;  /* 0x00000002efff7812 */ /* 0x000fe4000780c0ff */
[----:B------:R-:W-:-:S11]  /*14d40*/  ISETP.NE.U32.AND P1, PT, R6, 0x1, PT ;  /* 0x000000010600780c */ /* 0x000fd60003f25070 */
[C---:B------:R-:W-:Y:S02]  /*14d50*/  @P0 IMAD R6, R65.reuse, 0x60, RZ ;  /* 0x0000006041060824 */ /* 0x040fe400078e02ff */
[----:B------:R-:W-:Y:S02]  /*14d60*/  @!P1 IMAD R7, R65, 0x60, RZ ;  /* 0x0000006041079824 */ /* 0x000fe400078e02ff */
        /* <DEDUP_REMOVED lines=14> */
.L_x_4361:
[----:B------:R-:W-:Y:S05]  /*14e50*/  BSYNC B0 ;  /* 0x0000000000007941 */ /* 0x000fea0003800000 */
.L_x_4360:
        /* <DEDUP_REMOVED lines=24> */
.L_x_4363:
[----:B------:R-:W-:Y:S05]  /*14fe0*/  BSYNC B0 ;  /* 0x0000000000007941 */ /* 0x000fea0003800000 */
.L_x_4362:
        /* <DEDUP_REMOVED lines=24> */
.L_x_4365:
[----:B------:R-:W-:Y:S05]  /*15170*/  BSYNC B0 ;  /* 0x0000000000007941 */ /* 0x000fea0003800000 */
.L_x_4364:
        /* <DEDUP_REMOVED lines=24> */
.L_x_4367:
[----:B------:R-:W-:Y:S05]  /*15300*/  BSYNC B0 ;  /* 0x0000000000007941 */ /* 0x000fea0003800000 */
.L_x_4366:
        /* <DEDUP_REMOVED lines=9> */
[----:B--2---:R-:W-:-:S04]  /*153a0*/  @!P1 IMAD.WIDE.U32 R6, R64, 0xe0, R148 ;  /* 0x000000e040069825 */ /* 0x004fc800078e0094 */
        /* <DEDUP_REMOVED lines=14> */
.L_x_4369:
[----:B------:R-:W-:Y:S05]  /*15490*/  BSYNC B0 ;  /* 0x0000000000007941 */ /* 0x000fea0003800000 */
.L_x_4368:
[----:B--2---:R-:W-:Y:S01]  /*154a0*/  LEA.HI R5, R72, R72, RZ, 0x1 ;  /* 0x0000004848057211 */ /* 0x004fe200078f08ff */
        /* <DEDUP_REMOVED lines=30> */
[----:B------:R-:W2:Y:S01]  /*15690*/  LDSM.16.M88.4 R80, [R222] ;  /* 0x00000000de50783b */ /* 0x000ea20000000200 */
[----:B------:R-:W-:Y:S01]  /*156a0*/  @P1 IADD3 R219, R2, -0x20, RZ ;  /* 0xffffffe002db1810 */ /* 0x000fe20007ffe0ff */
[----:B------:R-:W-:Y:S02]  /*156b0*/  IMAD.MOV.U32 R2, RZ, RZ, 0x40 ;  /* 0x00000040ff027424 */ /* 0x000fe400078e00ff */
[----:B------:R-:W1:Y:S01]  /*156c0*/  LDSM.16.M88.4 R44, [R221+0x4800] ;  /* 0x00480000dd2c783b */ /* 0x000e620000000200 */
        /* <DEDUP_REMOVED lines=10> */
[----:B------:R-:W3:Y:S01]  /*15770*/  LDSM.16.M88.4 R104, [R221+0x6000] ;  /* 0x00600000dd68783b */ /* 0x000ee20000000200 */
[----:B------:R-:W-:Y:S01]  /*15780*/  IMAD.IADD R204, R2, 0x1, R219 ;  /* 0x0000000102cc7824 */ /* 0x000fe200078e02db */
[----:B------:R-:W-:Y:S01]  /*15790*/  IADD3 R207, R219, 0x2800, RZ ;  /* 0x00002800dbcf7810 */ /* 0x000fe20007ffe0ff */
[----:B------:R-:W-:Y:S01]  /*157a0*/  IMAD.IADD R2, R9, 0x1, R52 ;  /* 0x0000000109027824 */ /* 0x000fe200078e0234 */
[----:B------:R-:W4:Y:S01]  /*157b0*/  LDSM.16.M88.4 R96, [R221+0x6800] ;  /* 0x00680000dd60783b */ /* 0x000f220000000200 */
[----:B------:R-:W-:-:S02]  /*157c0*/  IADD3 R52, R70, R69, -R232 ;  /* 0x0000004546347210 */ /* 0x000fc40007ffe8e8 */
[----:B------:R-:W-:Y:S01]  /*157d0*/  I2F R71, R2 ;  /* 0x0000000200477306 */ /* 0x000fe20000201400 */
[----:B------:R-:W4:Y:S01]  /*157e0*/  LDSM.16.M88.4 R88, [R221+0x7000] ;  /* 0x00700000dd58783b */ /* 0x000f220000000200 */
[----:B------:R-:W-:Y:S01]  /*157f0*/  IADD3 R206, R219, 0x3000, RZ ;  /* 0x00003000dbce7810 */ /* 0x000fe20007ffe0ff */
[----:B-----5:R-:W-:Y:S01]  /*15800*/  IMAD.IADD R3, R3, 0x1, R52 ;  /* 0x0000000103037824 */ /* 0x020fe200078e0234 */
[C---:B------:R-:W-:Y:S01]  /*15810*/  IADD3 R205, R219.reuse, 0x3800, RZ ;  /* 0x00003800dbcd7810 */ /* 0x040fe20007ffe0ff */
        /* <DEDUP_REMOVED lines=9> */
[C---:B--2---:R-:W-:Y:S01]  /*158b0*/  HMMA.16816.F32.BF16 R60, R80.reuse, R56, RZ ;  /* 0x00000038503c723c */ /* 0x044fe200000418ff */
[----:B------:R-:W2:Y:S01]  /*158c0*/  LDSM.16.M88.4 R4, [R219+0x800] ;  /* 0x00080000db04783b */ /* 0x000ea20000000200 */
[C---:B------:R-:W-:Y:S02]  /*158d0*/  IADD3 R197, R219.reuse, 0x7000, RZ ;  /* 0x00007000dbc57810 */ /* 0x040fe40007ffe0ff */
[----:B------:R-:W-:Y:S01]  /*158e0*/  IADD3 R196, R219, 0x7800, RZ ;  /* 0x00007800dbc47810 */ /* 0x000fe20007ffe0ff */
[----:B------:R-:W2:Y:S03]  /*158f0*/  LDSM.16.M88.4 R76, [R219+0x2000] ;  /* 0x00200000db4c783b */ /* 0x000ea60000000200 */
[C---:B-1----:R-:W-:Y:S01]  /*15900*/  HMMA.16816.F32.BF16 R48, R80.reuse, R44, RZ ;  /* 0x0000002c5030723c */ /* 0x042fe200000418ff */
[----:B------:R-:W-:Y:S04]  /*15910*/  LDSM.16.M88.4 R64, [R219+0x3800] ;  /* 0x00380000db40783b */ /* 0x000fe80000000200 */
[----:B------:R-:W-:Y:S03]  /*15920*/  LDSM.16.M88.4 R112, [R219+0x1000] ;  /* 0x00100000db70783b */ /* 0x000fe60000000200 */
[C---:B---3--:R-:W-:Y:S01]  /*15930*/  HMMA.16816.F32.BF16 R40, R80.reuse, R36, RZ ;  /* 0x000000245028723c */ /* 0x048fe200000418ff */
[----:B------:R-:W-:Y:S04]  /*15940*/  LDSM.16.M88.4 R108, [R219+0x1800] ;  /* 0x00180000db6c783b */ /* 0x000fe80000000200 */
[----:B------:R-:W-:Y:S03]  /*15950*/  LDSM.16.M88.4 R72, [R219+0x2800] ;  /* 0x00280000db48783b */ /* 0x000fe60000000200 */
[C---:B----4-:R-:W-:Y:S01]  /*15960*/  HMMA.16816.F32.BF16 R32, R80.reuse, R20, RZ ;  /* 0x000000145020723c */ /* 0x050fe200000418ff */
[----:B------:R-:W-:Y:S04]  /*15970*/  LDSM.16.M88.4 R116, [R215+0x4800] ;  /* 0x00480000d774783b */ /* 0x000fe80000000200 */
[----:B------:R-:W-:Y:S03]  /*15980*/  LDSM.16.M88.4 R124, [R221+0x8800] ;  /* 0x00880000dd7c783b */ /* 0x000fe60000000200 */
[C---:B------:R-:W-:Y:S01]  /*15990*/  HMMA.16816.F32.BF16 R16, R80.reuse, R104, RZ ;  /* 0x000000685010723c */ /* 0x040fe200000418ff */
        /* <DEDUP_REMOVED lines=16> */
[----:B------:R-:W-:Y:S07]  /*15aa0*/  LDSM.16.M88.4 R12, [R215+0x4000] ;  /* 0x00400000d70c783b */ /* 0x000fee0000000200 */
[C---:B--2---:R-:W-:Y:S08]  /*15ab0*/  HMMA.16816.F32.BF16 R48, R28.reuse, R4, R48 ;  /* 0x000000041c30723c */ /* 0x044ff00000041830 */
[C---:B------:R-:W-:Y:S01]  /*15ac0*/  HMMA.16816.F32.BF16 R44, R28.reuse, R6, R44 ;  /* 0x000000061c2c723c */ /* 0x040fe2000004182c */
[----:B------:R-:W2:Y:S07]  /*15ad0*/  LDSM.16.M88.4 R4, [R218] ;  /* 0x00000000da04783b */ /* 0x000eae0000000200 */
        /* <DEDUP_REMOVED lines=118> */
[----:B------:R-:W-:Y:S02]  /*16240*/  IMNMX R134, R25, R70, PT ;  /* 0x0000004619867217 */ /* 0x000fe40003800200 */
[----:B------:R-:W-:Y:S01]  /*16250*/  IADD3 R31, R2, 0x8, RZ ;  /* 0x00000008021f7810 */ /* 0x000fe20007ffe0ff */
[----:B------:R-:W-:Y:S01]  /*16260*/  HMMA.16816.F32.BF16 R60, R4, R28, R60 ;  /* 0x0000001c043c723c */ /* 0x000fe2000004183c */
[----:B------:R2:W-:Y:S01]  /*16270*/  I2F R28, R24 ;  /* 0x00000018001c7306 */ /* 0x0005e20000201400 */
[C---:B------:R-:W-:Y:S02]  /*16280*/  ISETP.GE.AND P2, PT, R24.reuse, R3, PT ;  /* 0x000000031800720c */ /* 0x040fe40003f46270 */
[----:B------:R-:W-:Y:S02]  /*16290*/  ISETP.GE.AND P0, PT, R24, R134, PT ;  /* 0x000000861800720c */ /* 0x000fe40003f06270 */
[----:B------:R-:W-:-:S02]  /*162a0*/  IADD3 R30, R2, 0x9, RZ ;  /* 0x00000009021e7810 */ /* 0x000fc40007ffe0ff */
[----:B------:R-:W-:Y:S01]  /*162b0*/  HMMA.16816.F32.BF16 R16, R120, R124, R16 ;  /* 0x0000007c7810723c */ /* 0x000fe20000041810 */
[----:B------:R3:W3:Y:S01]  /*162c0*/  I2F R29, R31 ;  /* 0x0000001f001d7306 */ /* 0x0006e20000201400 */
[CC--:B------:R-:W-:Y:S02]  /*162d0*/  ISETP.GE.AND P1, PT, R31.reuse, R3.reuse, PT ;  /* 0x000000031f00720c */ /* 0x0c0fe40003f26270 */
[-C--:B------:R-:W-:Y:S02]  /*162e0*/  ISETP.GE.AND P3, PT, R31, R134.reuse, PT ;  /* 0x000000861f00720c */ /* 0x080fe40003f66270 */
[C---:B------:R-:W-:Y:S02]  /*162f0*/  ISETP.GE.AND P6, PT, R30.reuse, R3, PT ;  /* 0x000000031e00720c */ /* 0x040fe40003fc6270 */
[----:B------:R-:W-:Y:S01]  /*16300*/  HMMA.16816.F32.BF16 R20, R12, R26, R20 ;  /* 0x0000001a0c14723c */ /* 0x000fe20000041814 */
[----:B--2---:R-:W2:Y:S01]  /*16310*/  LDSM.16.M88.4 R24, [R204+0x5000] ;  /* 0x00500000cc18783b */ /* 0x004ea20000000200 */
[----:B------:R4:W4:Y:S01]  /*16320*/  I2F R76, R30 ;  /* 0x0000001e004c7306 */ /* 0x0009220000201400 */
[----:B------:R-:W-:-:S05]  /*16330*/  ISETP.GE.AND P4, PT, R30, R134, PT ;  /* 0x000000861e00720c */ /* 0x000fca0003f86270 */
[C---:B-1----:R-:W-:Y:S01]  /*16340*/  HMMA.16816.F32.BF16 R48, R4.reuse, R64, R48 ;  /* 0x000000400430723c */ /* 0x042fe20000041830 */
[----:B---3--:R-:W-:Y:S01]  /*16350*/  IADD3 R31, R2, 0x10, RZ ;  /* 0x00000010021f7810 */ /* 0x008fe20007ffe0ff */
[-C--:B------:R-:W-:Y:S01]  /*16360*/  FFMA.FTZ R68, R0, R29.reuse, R56 ;  /* 0x0000001d00447223 */ /* 0x080fe20000010038 */
[----:B------:R-:W-:Y:S01]  /*16370*/  IADD3 R56, R2, 0x18, RZ ;  /* 0x0000001802387810 */ /* 0x000fe20007ffe0ff */
[CC--:B------:R-:W-:Y:S01]  /*16380*/  FFMA.FTZ R52, R0.reuse, R28.reuse, R61 ;  /* 0x0000001c00347223 */ /* 0x0c0fe2000001003d */
[----:B------:R-:W1:Y:S01]  /*16390*/  I2F R65, R31 ;  /* 0x0000001f00417306 */ /* 0x000e620000201400 */
[----:B------:R-:W-:Y:S01]  /*163a0*/  FFMA.FTZ R61, R0, R28, R63 ;  /* 0x0000001c003d7223 */ /* 0x000fe2000001003f */
[----:B------:R-:W-:Y:S01]  /*163b0*/  FSEL R68, R68, -INF , !P1 ;  /* 0xff80000044447808 */ /* 0x000fe20004800000 */
[----:B------:R-:W-:Y:S01]  /*163c0*/  HMMA.16816.F32.BF16 R44, R4, R66, R44 ;  /* 0x00000042042c723c */ /* 0x000fe2000004182c */
[----:B------:R-:W-:Y:S01]  /*163d0*/  FSEL R52, R52, -INF , !P2 ;  /* 0xff80000034347808 */ /* 0x000fe20005000000 */
[----:B------:R-:W-:Y:S01]  /*163e0*/  FFMA.FTZ R58, R0, R29, R58 ;  /* 0x0000001d003a7223 */ /* 0x000fe2000001003a */
[----:B----4-:R-:W-:Y:S01]  /*163f0*/  IADD3 R30, R2, 0x11, RZ ;  /* 0x00000011021e7810 */ /* 0x010fe20007ffe0ff */
[----:B------:R-:W-:Y:S01]  /*16400*/  FFMA.FTZ R57, R0, R76, R57 ;  /* 0x0000004c00397223 */ /* 0x000fe20000010039 */
[----:B------:R-:W3:Y:S01]  /*16410*/  I2F R63, R56 ;  /* 0x00000038003f7306 */ /* 0x000ee20000201400 */
[----:B------:R-:W-:-:S02]  /*16420*/  FSEL R61, R61, -INF , !P0 ;  /* 0xff8000003d3d7808 */ /* 0x000fc40004000000 */
[----:B------:R-:W-:Y:S01]  /*16430*/  HMMA.16816.F32.BF16 R16, R12, R72, R16 ;  /* 0x000000480c10723c */ /* 0x000fe20000041810 */
[CC--:B------:R-:W-:Y:S02]  /*16440*/  ISETP.GE.AND P5, PT, R31.reuse, R3.reuse, PT ;  /* 0x000000031f00720c */ /* 0x0c0fe40003fa6270 */
[----:B------:R-:W-:Y:S02]  /*16450*/  ISETP.GE.AND P2, PT, R31, R134, PT ;  /* 0x000000861f00720c */ /* 0x000fe40003f46270 */
[----:B------:R-:W4:Y:S01]  /*16460*/  I2F R64, R30 ;  /* 0x0000001e00407306 */ /* 0x000f220000201400 */
[----:B------:R-:W-:Y:S01]  /*16470*/  ISETP.GE.AND P0, PT, R30, R3, PT ;  /* 0x000000031e00720c */ /* 0x000fe20003f06270 */
[----:B------:R-:W-:Y:S01]  /*16480*/  FFMA.FTZ R72, R0, R76, R59 ;  /* 0x0000004c00487223 */ /* 0x000fe2000001003b */
[----:B------:R-:W-:Y:S01]  /*16490*/  IADD3 R73, R2, 0x19, RZ ;  /* 0x0000001902497810 */ /* 0x000fe20007ffe0ff */
[-C--:B-1----:R-:W-:Y:S01]  /*164a0*/  FFMA.FTZ R48, R0, R65.reuse, R48 ;  /* 0x0000004100307223 */ /* 0x082fe20000010030 */
[-C--:B------:R-:W-:Y:S01]  /*164b0*/  ISETP.GE.AND P1, PT, R30, R134.reuse, PT ;  /* 0x000000861e00720c */ /* 0x080fe20003f26270 */
[----:B------:R-:W-:Y:S01]  /*164c0*/  FFMA.FTZ R50, R0, R65, R50 ;  /* 0x0000004100327223 */ /* 0x000fe20000010032 */
[----:B------:R-:W-:Y:S01]  /*164d0*/  FSEL R70, R58, -INF , !P3 ;  /* 0xff8000003a467808 */ /* 0x000fe20005800000 */
[----:B------:R-:W1:Y:S01]  /*164e0*/  I2F R66, R73 ;  /* 0x0000004900427306 */ /* 0x000e620000201400 */
[----:B------:R-:W-:Y:S01]  /*164f0*/  FSEL R69, R57, -INF , !P6 ;  /* 0xff80000039457808 */ /* 0x000fe20007000000 */
[----:B------:R-:W-:Y:S01]  /*16500*/  HMMA.16816.F32.BF16 R84, R120, R108, R84 ;  /* 0x0000006c7854723c */ /* 0x000fe20000041854 */
[----:B------:R-:W-:Y:S01]  /*16510*/  ISETP.GE.AND P3, PT, R56, R3, PT ;  /* 0x000000033800720c */ /* 0x000fe20003f66270 */
[-C--:B---3--:R-:W-:Y:S01]  /*16520*/  FFMA.FTZ R44, R0, R63.reuse, R44 ;  /* 0x0000003f002c7223 */ /* 0x088fe2000001002c */
[----:B------:R-:W-:Y:S01]  /*16530*/  ISETP.GE.AND P6, PT, R56, R134, PT ;  /* 0x000000863800720c */ /* 0x000fe20003fc6270 */
[C---:B------:R-:W-:Y:S01]  /*16540*/  FFMA.FTZ R46, R0.reuse, R63, R46 ;  /* 0x0000003f002e7223 */ /* 0x040fe2000001002e */
[----:B------:R-:W-:Y:S01]  /*16550*/  LDSM.16.M88.4 R56, [R204+0x5800] ;  /* 0x00580000cc38783b */ /* 0x000fe20000000200 */
[-C--:B----4-:R-:W-:Y:S01]  /*16560*/  FFMA.FTZ R49, R0, R64.reuse, R49 ;  /* 0x0000004000317223 */ /* 0x090fe20000010031 */
[----:B------:R-:W-:Y:S01]  /*16570*/  FSEL R108, R48, -INF , !P5 ;  /* 0xff800000306c7808 */ /* 0x000fe20006800000 */
[----:B--2---:R-:W-:Y:S01]  /*16580*/  HMMA.16816.F32.BF16 R40, R4, R24, R40 ;  /* 0x000000180428723c */ /* 0x004fe20000041828 */
[----:B------:R-:W2:Y:S01]  /*16590*/  LDSM.16.M88.4 R28, [R215+0xa800] ;  /* 0x00a80000d71c783b */ /* 0x000ea20000000200 */
[----:B------:R-:W-:Y:S01]  /*165a0*/  FSEL R72, R72, -INF , !P4 ;  /* 0xff80000048487808 */ /* 0x000fe20006000000 */
[----:B------:R-:W-:Y:S01]  /*165b0*/  FFMA.FTZ R48, R0, R64, R51 ;  /* 0x0000004000307223 */ /* 0x000fe20000010033 */
[----:B------:R-:W-:Y:S01]  /*165c0*/  FSEL R76, R50, -INF , !P2 ;  /* 0xff800000324c7808 */ /* 0x000fe20005000000 */
[----:B-1----:R-:W-:Y:S01]  /*165d0*/  FFMA.FTZ R45, R0, R66, R45 ;  /* 0x00000042002d7223 */ /* 0x002fe2000001002d */
[----:B------:R-:W-:-:S02]  /*165e0*/  ISETP.GE.AND P4, PT, R73, R3, PT ;  /* 0x000000034900720c */ /* 0x000fc40003f86270 */
[----:B------:R-:W-:Y:S01]  /*165f0*/  HMMA.16816.F32.BF16 R100, R120, R116, R100 ;  /* 0x000000747864723c */ /* 0x000fe20000041864 */
[C---:B------:R-:W-:Y:S02]  /*16600*/  IADD3 R25, R2.reuse, 0x21, RZ ;  /* 0x0000002102197810 */ /* 0x040fe40007ffe0ff */
[----:B------:R-:W-:Y:S02]  /*16610*/  FSEL R50, R49, -INF , !P0 ;  /* 0xff80000031327808 */ /* 0x000fe40004000000 */
[----:B------:R-:W-:Y:S01]  /*16620*/  IADD3 R24, R2, 0x28, RZ ;  /* 0x0000002802187810 */ /* 0x000fe20007ffe0ff */
[----:B------:R-:W1:Y:S01]  /*16630*/  I2F R51, R25 ;  /* 0x0000001900337306 */ /* 0x000e620000201400 */
[----:B------:R-:W-:Y:S01]  /*16640*/  FSEL R49, R44, -INF , !P3 ;  /* 0xff8000002c317808 */ /* 0x000fe20005800000 */
[----:B------:R-:W-:Y:S01]  /*16650*/  FFMA.FTZ R44, R0, R66, R47 ;  /* 0x00000042002c7223 */ /* 0x000fe2000001002f */
[----:B------:R-:W-:Y:S01]  /*16660*/  FSEL R47, R46, -INF , !P6 ;  /* 0xff8000002e2f7808 */ /* 0x000fe20007000000 */
[----:B------:R-:W-:Y:S01]  /*16670*/  HMMA.16816.F32.BF16 R36, R4, R26, R36 ;  /* 0x0000001a0424723c */ /* 0x000fe20000041824 */
[----:B------:R-:W-:-:S02]  /*16680*/  FSEL R48, R48, -INF , !P1 ;  /* 0xff80000030307808 */ /* 0x000fc40004800000 */
[----:B------:R-:W-:Y:S01]  /*16690*/  FSEL R46, R45, -INF , !P4 ;  /* 0xff8000002d2e7808 */ /* 0x000fe20006000000 */
[----:B------:R3:W4:Y:S01]  /*166a0*/  I2F R63, R24 ;  /* 0x00000018003f7306 */ /* 0x0007220000201400 */
[CC--:B------:R-:W-:Y:S02]  /*166b0*/  ISETP.GE.AND P1, PT, R25.reuse, R3.reuse, PT ;  /* 0x000000031900720c */ /* 0x0c0fe40003f26270 */
[-C--:B------:R-:W-:Y:S01]  /*166c0*/  ISETP.GE.AND P3, PT, R25, R134.reuse, PT ;  /* 0x000000861900720c */ /* 0x080fe20003f66270 */
[C---:B------:R-:W-:Y:S01]  /*166d0*/  HMMA.16816.F32.BF16 R104, R120.reuse, R126, R104 ;  /* 0x0000007e7868723c */ /* 0x040fe20000041868 */
[C---:B------:R-:W-:Y:S02]  /*166e0*/  ISETP.GE.AND P6, PT, R24.reuse, R3, PT ;  /* 0x000000031800720c */ /* 0x040fe40003fc6270 */
[-C--:B------:R-:W-:Y:S01]  /*166f0*/  ISETP.GE.AND P4, PT, R24, R134.reuse, PT ;  /* 0x000000861800720c */ /* 0x080fe20003f86270 */
[-C--:B-1----:R-:W-:Y:S01]  /*16700*/  FFMA.FTZ R177, R0, R51.reuse, R41 ;  /* 0x0000003300b17223 */ /* 0x082fe20000010029 */
[----:B------:R-:W-:Y:S01]  /*16710*/  IADD3 R67, R2, 0x20, RZ ;  /* 0x0000002002437810 */ /* 0x000fe20007ffe0ff */
[----:B------:R-:W-:Y:S01]  /*16720*/  FFMA.FTZ R178, R0, R51, R43 ;  /* 0x0000003300b27223 */ /* 0x000fe2000001002b */
[----:B------:R-:W-:Y:S01]  /*16730*/  IADD3 R64, R2, 0x29, RZ ;  /* 0x0000002902407810 */ /* 0x000fe20007ffe0ff */
[----:B------:R-:W-:Y:S01]  /*16740*/  HMMA.16816.F32.BF16 R96, R120, R118, R96 ;  /* 0x000000767860723c */ /* 0x000fe20000041860 */
[----:B------:R-:W1:Y:S01]  /*16750*/  I2F R65, R67 ;  /* 0x0000004300417306 */ /* 0x000e620000201400 */
[----:B------:R-:W-:Y:S01]  /*16760*/  ISETP.GE.AND P0, PT, R67, R134, PT ;  /* 0x000000864300720c */ /* 0x000fe20003f06270 */
[----:B---3--:R-:W3:Y:S01]  /*16770*/  LDSM.16.M88.4 R24, [R204+0x6000] ;  /* 0x00600000cc18783b */ /* 0x008ee20000000200 */
[----:B------:R-:W-:-:S02]  /*16780*/  FSEL R177, R177, -INF , !P1 ;  /* 0xff800000b1b17808 */ /* 0x000fc40004800000 */
[-C--:B------:R-:W-:Y:S02]  /*16790*/  ISETP.GE.AND P5, PT, R73, R134.reuse, PT ;  /* 0x000000864900720c */ /* 0x080fe40003fa6270 */
[----:B--2---:R-:W-:Y:S01]  /*167a0*/  HMMA.16816.F32.BF16 R100, R12, R28, R100 ;  /* 0x0000001c0c64723c */ /* 0x004fe20000041864 */
[----:B------:R-:W2:Y:S01]  /*167b0*/  I2F R28, R64 ;  /* 0x00000040001c7306 */ /* 0x000ea20000201400 */
[-C--:B----4-:R-:W-:Y:S01]  /*167c0*/  FFMA.FTZ R36, R0, R63.reuse, R36 ;  /* 0x0000003f00247223 */ /* 0x090fe20000010024 */
[----:B------:R-:W-:Y:S01]  /*167d0*/  FSEL R44, R44, -INF , !P5 ;  /* 0xff8000002c2c7808 */ /* 0x000fe20006800000 */
[----:B------:R-:W-:Y:S01]  /*167e0*/  FFMA.FTZ R180, R0, R63, R38 ;  /* 0x0000003f00b47223 */ /* 0x000fe20000010026 */
[C---:B------:R-:W-:Y:S02]  /*167f0*/  IADD3 R38, R2.reuse, 0x39, RZ ;  /* 0x0000003902267810 */ /* 0x040fe40007ffe0ff */
[----:B------:R-:W-:Y:S01]  /*16800*/  IADD3 R29, R2, 0x30, RZ ;  /* 0x00000030021d7810 */ /* 0x000fe20007ffe0ff */
[----:B------:R-:W-:Y:S01]  /*16810*/  HMMA.16816.F32.BF16 R32, R4, R56, R32 ;  /* 0x000000380420723c */ /* 0x000fe20000041820 */
[----:B-1----:R-:W-:Y:S01]  /*16820*/  FFMA.FTZ R42, R0, R65, R42 ;  /* 0x00000041002a7223 */ /* 0x002fe2000001002a */
[----:B------:R-:W-:Y:S01]  /*16830*/  ISETP.GE.AND P5, PT, R64, R3, PT ;  /* 0x000000034000720c */ /* 0x000fe20003fa6270 */
[----:B------:R1:W4:Y:S01]  /*16840*/  I2F R51, R29 ;  /* 0x0000001d00337306 */ /* 0x0003220000201400 */
[----:B------:R-:W-:Y:S01]  /*16850*/  ISETP.GE.AND P1, PT, R29, R134, PT ;  /* 0x000000861d00720c */ /* 0x000fe20003f26270 */
[----:B------:R-:W-:Y:S01]  /*16860*/  FFMA.FTZ R40, R0, R65, R40 ;  /* 0x0000004100287223 */ /* 0x000fe20000010028 */
[----:B------:R-:W-:-:S02]  /*16870*/  FSEL R179, R42, -INF , !P0 ;  /* 0xff8000002ab37808 */ /* 0x000fc40004000000 */
[----:B------:R-:W-:Y:S01]  /*16880*/  IADD3 R57, R2, 0x31, RZ ;  /* 0x0000003102397810 */ /* 0x000fe20007ffe0ff */
[----:B------:R-:W-:Y:S01]  /*16890*/  HMMA.16816.F32.BF16 R20, R4, R58, R20 ;  /* 0x0000003a0414723c */ /* 0x000fe20000041814 */
[----:B------:R-:W-:Y:S01]  /*168a0*/  ISETP.GE.AND P0, PT, R29, R3, PT ;  /* 0x000000031d00720c */ /* 0x000fe20003f06270 */
[-C--:B--2---:R-:W-:Y:S01]  /*168b0*/  FFMA.FTZ R175, R0, R28.reuse, R37 ;  /* 0x0000001c00af7223 */ /* 0x084fe20000010025 */
[----:B------:R-:W2:Y:S01]  /*168c0*/  I2F R56, R57 ;  /* 0x0000003900387306 */ /* 0x000ea20000201400 */
[----:B------:R-:W-:Y:S01]  /*168d0*/  FSEL R176, R36, -INF , !P6 ;  /* 0xff80000024b07808 */ /* 0x000fe20007000000 */
[----:B------:R-:W-:Y:S01]  /*168e0*/  FFMA.FTZ R39, R0, R28, R39 ;  /* 0x0000001c00277223 */ /* 0x000fe20000010027 */
[----:B------:R-:W-:Y:S02]  /*168f0*/  FSEL R180, R180, -INF , !P4 ;  /* 0xff800000b4b47808 */ /* 0x000fe40006000000 */
[----:B------:R-:W-:Y:S01]  /*16900*/  HMMA.16816.F32.BF16 R104, R12, R74, R104 ;  /* 0x0000004a0c68723c */ /* 0x000fe20000041868 */
[----:B------:R-:W-:-:S02]  /*16910*/  FSEL R175, R175, -INF , !P5 ;  /* 0xff800000afaf7808 */ /* 0x000fc40006800000 */
[----:B-1----:R-:W-:Y:S01]  /*16920*/  IADD3 R29, R2, 0x38, RZ ;  /* 0x00000038021d7810 */ /* 0x002fe20007ffe0ff */
[----:B------:R-:W1:Y:S01]  /*16930*/  I2F R36, R38 ;  /* 0x0000002600247306 */ /* 0x000e620000201400 */
[-C--:B------:R-:W-:Y:S02]  /*16940*/  ISETP.GE.AND P2, PT, R67, R3.reuse, PT ;  /* 0x000000034300720c */ /* 0x080fe40003f46270 */
[C---:B------:R-:W-:Y:S01]  /*16950*/  ISETP.GE.AND P4, PT, R29.reuse, R3, PT ;  /* 0x000000031d00720c */ /* 0x040fe20003f86270 */
[----:B------:R-:W-:Y:S01]  /*16960*/  HMMA.16816.F32.BF16 R96, R12, R30, R96 ;  /* 0x0000001e0c60723c */ /* 0x000fe20000041860 */
[----:B------:R-:W-:Y:S01]  /*16970*/  ISETP.GE.AND P5, PT, R29, R134, PT ;  /* 0x000000861d00720c */ /* 0x000fe20003fa6270 */
[----:B----4-:R-:W-:Y:S01]  /*16980*/  FFMA.FTZ R32, R0, R51, R32 ;  /* 0x0000003300207223 */ /* 0x010fe20000010020 */
[----:B------:R-:W-:Y:S01]  /*16990*/  FSEL R45, R40, -INF , !P2 ;  /* 0xff800000282d7808 */ /* 0x000fe20005000000 */
[----:B------:R4:W4:Y:S01]  /*169a0*/  I2F R37, R29 ;  /* 0x0000001d00257306 */ /* 0x0009220000201400 */
[----:B--2---:R-:W-:Y:S01]  /*169b0*/  FFMA.FTZ R144, R0, R56, R33 ;  /* 0x0000003800907223 */ /* 0x004fe20000010021 */
[----:B------:R-:W-:Y:S01]  /*169c0*/  ISETP.GE.AND P2, PT, R64, R134, PT ;  /* 0x000000864000720c */ /* 0x000fe20003f46270 */
[C---:B------:R-:W-:Y:S01]  /*169d0*/  FFMA.FTZ R35, R0.reuse, R56, R35 ;  /* 0x0000003800237223 */ /* 0x040fe20000010023 */
[C---:B---3--:R-:W-:Y:S01]  /*169e0*/  HMMA.16816.F32.BF16 R16, R4.reuse, R24, R16 ;  /* 0x000000180410723c */ /* 0x048fe20000041810 */
[----:B------:R-:W-:Y:S01]  /*169f0*/  ISETP.GE.AND P6, PT, R57, R134, PT ;  /* 0x000000863900720c */ /* 0x000fe20003fc6270 */
[----:B------:R-:W2:Y:S01]  /*16a00*/  LDSM.16.M88.4 R40, [R215+0xb000] ;  /* 0x00b00000d728783b */ /* 0x000ea20000000200 */
[----:B------:R-:W-:Y:S01]  /*16a10*/  FSEL R174, R39, -INF , !P2 ;  /* 0xff80000027ae7808 */ /* 0x000fe20005000000 */
[-C--:B-1----:R-:W-:Y:S01]  /*16a20*/  FFMA.FTZ R21, R0, R36.reuse, R21 ;  /* 0x0000002400157223 */ /* 0x082fe20000010015 */
[----:B------:R-:W-:Y:S01]  /*16a30*/  ISETP.GE.AND P2, PT, R38, R3, PT ;  /* 0x000000032600720c */ /* 0x000fe20003f46270 */
[----:B------:R-:W-:Y:S01]  /*16a40*/  FFMA.FTZ R23, R0, R36, R23 ;  /* 0x0000002400177223 */ /* 0x000fe20000010017 */
[----:B------:R-:W-:Y:S01]  /*16a50*/  IADD3 R24, R2, 0x40, RZ ;  /* 0x0000004002187810 */ /* 0x000fe20007ffe0ff */
[----:B------:R-:W-:Y:S01]  /*16a60*/  HMMA.16816.F32.BF16 R104, R4, R26, R104 ;  /* 0x0000001a0468723c */ /* 0x000fe20000041868 */
[----:B------:R-:W-:Y:S01]  /*16a70*/  FSEL R143, R32, -INF , !P0 ;  /* 0xff800000208f7808 */ /* 0x000fe20004000000 */
[C---:B------:R-:W-:Y:S01]  /*16a80*/  FFMA.FTZ R140, R0.reuse, R51, R34 ;  /* 0x00000033008c7223 */ /* 0x040fe20000010022 */
[----:B------:R-:W1:Y:S01]  /*16a90*/  I2F R33, R24 ;  /* 0x0000001800217306 */ /* 0x000e620000201400 */
[----:B----4-:R-:W3:Y:S01]  /*16aa0*/  LDSM.16.M88.4 R28, [R204+0x6800] ;  /* 0x00680000cc1c783b */ /* 0x010ee20000000200 */
[-C--:B------:R-:W-:Y:S01]  /*16ab0*/  FFMA.FTZ R20, R0, R37.reuse, R20 ;  /* 0x0000002500147223 */ /* 0x080fe20000010014 */
[----:B------:R-:W-:Y:S01]  /*16ac0*/  ISETP.GE.AND P0, PT, R38, R134, PT ;  /* 0x000000862600720c */ /* 0x000fe20003f06270 */
[----:B------:R-:W-:Y:S01]  /*16ad0*/  FFMA.FTZ R22, R0, R37, R22 ;  /* 0x0000002500167223 */ /* 0x000fe20000010016 */
[----:B------:R-:W-:Y:S01]  /*16ae0*/  IADD3 R34, R2, 0x41, RZ ;  /* 0x0000004102227810 */ /* 0x000fe20007ffe0ff */
[----:B------:R-:W-:Y:S01]  /*16af0*/  HMMA.16816.F32.BF16 R88, R120, R114, R88 ;  /* 0x000000727858723c */ /* 0x000fe20000041858 */
[----:B------:R-:W-:-:S02]  /*16b00*/  FSEL R145, R20, -INF , !P4 ;  /* 0xff80000014917808 */ /* 0x000fc40006000000 */
[C---:B------:R-:W-:Y:S01]  /*16b10*/  IADD3 R20, R2.reuse, 0x48, RZ ;  /* 0x0000004802147810 */ /* 0x040fe20007ffe0ff */
[----:B------:R-:W4:Y:S01]  /*16b20*/  I2F R32, R34 ;  /* 0x0000002200207306 */ /* 0x000f220000201400 */
[----:B------:R-:W-:Y:S02]  /*16b30*/  IADD3 R37, R2, 0x49, RZ ;  /* 0x0000004902257810 */ /* 0x000fe40007ffe0ff */
[----:B------:R-:W-:Y:S01]  /*16b40*/  FSEL R141, R35, -INF , !P6 ;  /* 0xff800000238d7808 */ /* 0x000fe20007000000 */
[C---:B------:R-:W-:Y:S01]  /*16b50*/  HMMA.16816.F32.BF16 R92, R120.reuse, R112, R92 ;  /* 0x00000070785c723c */ /* 0x040fe2000004185c */
[----:B------:R-:W-:Y:S01]  /*16b60*/  FSEL R142, R22, -INF , !P5 ;  /* 0xff800000168e7808 */ /* 0x000fe20006800000 */
[----:B-1----:R-:W-:Y:S01]  /*16b70*/  FFMA.FTZ R161, R0, R33, R16 ;  /* 0x0000002100a17223 */ /* 0x002fe20000010010 */
[----:B------:R-:W-:Y:S01]  /*16b80*/  FSEL R150, R21, -INF , !P2 ;  /* 0xff80000015967808 */ /* 0x000fe20005000000 */
[----:B------:R1:W1:Y:S01]  /*16b90*/  I2F R35, R20 ;  /* 0x0000001400237306 */ /* 0x0002620000201400 */
[----:B------:R-:W-:Y:S01]  /*16ba0*/  ISETP.GE.AND P5, PT, R20, R3, PT ;  /* 0x000000031400720c */ /* 0x000fe20003fa6270 */
[----:B------:R-:W-:Y:S01]  /*16bb0*/  FFMA.FTZ R18, R0, R33, R18 ;  /* 0x0000002100127223 */ /* 0x000fe20000010012 */
[----:B------:R-:W-:Y:S01]  /*16bc0*/  ISETP.GE.AND P2, PT, R20, R134, PT ;  /* 0x000000861400720c */ /* 0x000fe20003f46270 */
[----:B------:R-:W-:Y:S01]  /*16bd0*/  HMMA.16816.F32.BF16 R80, R120, R110, R80 ;  /* 0x0000006e7850723c */ /* 0x000fe20000041850 */
[----:B------:R-:W-:-:S02]  /*16be0*/  FSEL R151, R23, -INF , !P0 ;  /* 0xff80000017977808 */ /* 0x000fc40004000000 */
[----:B------:R-:W-:Y:S01]  /*16bf0*/  FSEL R178, R178, -INF , !P3 ;  /* 0xff800000b2b27808 */ /* 0x000fe20005800000 */
[----:B------:R-:W3:Y:S01]  /*16c00*/  I2F R16, R37 ;  /* 0x0000002500107306 */ /* 0x000ee20000201400 */
[----:B------:R-:W-:Y:S01]  /*16c10*/  ISETP.GE.AND P3, PT, R57, R3, PT ;  /* 0x000000033900720c */ /* 0x000fe20003f66270 */
[-C--:B----4-:R-:W-:Y:S01]  /*16c20*/  FFMA.FTZ R162, R0, R32.reuse, R17 ;  /* 0x0000002000a27223 */ /* 0x090fe20000010011 */
[----:B------:R-:W-:Y:S01]  /*16c30*/  FSEL R140, R140, -INF , !P1 ;  /* 0xff8000008c8c7808 */ /* 0x000fe20004800000 */
[----:B------:R-:W-:Y:S01]  /*16c40*/  FFMA.FTZ R19, R0, R32, R19 ;  /* 0x0000002000137223 */ /* 0x000fe20000010013 */
[----:B------:R-:W-:Y:S01]  /*16c50*/  FSEL R144, R144, -INF , !P3 ;  /* 0xff80000090907808 */ /* 0x000fe20005800000 */
[----:B--2---:R-:W-:Y:S01]  /*16c60*/  HMMA.16816.F32.BF16 R88, R12, R42, R88 ;  /* 0x0000002a0c58723c */ /* 0x004fe20000041858 */
[-C--:B------:R-:W-:Y:S01]  /*16c70*/  ISETP.GE.AND P3, PT, R24, R134.reuse, PT ;  /* 0x000000861800720c */ /* 0x080fe20003f66270 */
[----:B-1----:R-:W1:Y:S01]  /*16c80*/  LDSM.16.M88.4 R20, [R215+0xb800] ;  /* 0x00b80000d714783b */ /* 0x002e620000000200 */
[----:B------:R-:W-:Y:S01]  /*16c90*/  FFMA.FTZ R104, R0, R35, R104 ;  /* 0x0000002300687223 */ /* 0x000fe20000010068 */
[----:B------:R-:W-:Y:S01]  /*16ca0*/  ISETP.GE.AND P1, PT, R24, R3, PT ;  /* 0x000000031800720c */ /* 0x000fe20003f26270 */
[----:B------:R-:W-:Y:S01]  /*16cb0*/  FFMA.FTZ R106, R0, R35, R106 ;  /* 0x00000023006a7223 */ /* 0x000fe2000001006a */
[----:B------:R-:W-:Y:S01]  /*16cc0*/  FSEL R158, R18, -INF , !P3 ;  /* 0xff800000129e7808 */ /* 0x000fe20005800000 */
[----:B------:R-:W2:Y:S01]  /*16cd0*/  LDSM.16.M88.4 R24, [R204+0x7000] ;  /* 0x00700000cc18783b */ /* 0x000ea20000000200 */
[----:B------:R-:W-:Y:S01]  /*16ce0*/  ISETP.GE.AND P4, PT, R34, R134, PT ;  /* 0x000000862200720c */ /* 0x000fe20003f86270 */
[----:B---3--:R-:W-:Y:S01]  /*16cf0*/  HMMA.16816.F32.BF16 R100, R4, R28, R100 ;  /* 0x0000001c0464723c */ /* 0x008fe20000041864 */
[CC--:B------:R-:W-:Y:S01]  /*16d00*/  FFMA.FTZ R105, R0.reuse, R16.reuse, R105 ;  /* 0x0000001000697223 */ /* 0x0c0fe20000010069 */
[----:B------:R-:W-:Y:S01]  /*16d10*/  ISETP.GE.AND P0, PT, R37, R3, PT ;  /* 0x000000032500720c */ /* 0x000fe20003f06270 */
[----:B------:R-:W-:Y:S01]  /*16d20*/  FFMA.FTZ R107, R0, R16, R107 ;  /* 0x00000010006b7223 */ /* 0x000fe2000001006b */
[----:B------:R-:W-:-:S02]  /*16d30*/  IADD3 R17, R2, 0x51, RZ ;  /* 0x0000005102117810 */ /* 0x000fc40007ffe0ff */
[----:B------:R-:W-:Y:S02]  /*16d40*/  IADD3 R18, R2, 0x58, RZ ;  /* 0x0000005802127810 */ /* 0x000fe40007ffe0ff */
[----:B------:R-:W-:Y:S01]  /*16d50*/  FSEL R159, R19, -INF , !P4 ;  /* 0xff800000139f7808 */ /* 0x000fe20006000000 */
[----:B------:R-:W3:Y:S01]  /*16d60*/  I2F R28, R17 ;  /* 0x00000011001c7306 */ /* 0x000ee20000201400 */
[----:B------:R-:W-:Y:S01]  /*16d70*/  FSEL R164, R104, -INF , !P5 ;  /* 0xff80000068a47808 */ /* 0x000fe20006800000 */
[----:B------:R-:W-:Y:S01]  /*16d80*/  HMMA.16816.F32.BF16 R92, R12, R40, R92 ;  /* 0x000000280c5c723c */ /* 0x000fe2000004185c */
[----:B------:R-:W-:Y:S02]  /*16d90*/  FSEL R160, R106, -INF , !P2 ;  /* 0xff8000006aa07808 */ /* 0x000fe40005000000 */
[----:B------:R-:W-:Y:S02]  /*16da0*/  FSEL R165, R105, -INF , !P0 ;  /* 0xff80000069a57808 */ /* 0x000fe40004000000 */
[CC--:B------:R-:W-:Y:S01]  /*16db0*/  ISETP.GE.AND P4, PT, R17.reuse, R3.reuse, PT ;  /* 0x000000031100720c */ /* 0x0c0fe20003f86270 */
[----:B------:R4:W-:Y:S01]  /*16dc0*/  I2F R29, R18 ;  /* 0x00000012001d7306 */ /* 0x0009e20000201400 */
[----:B------:R-:W-:Y:S01]  /*16dd0*/  ISETP.GE.AND P5, PT, R17, R134, PT ;  /* 0x000000861100720c */ /* 0x000fe20003fa6270 */
[----:B------:R-:W-:Y:S01]  /*16de0*/  HMMA.16816.F32.BF16 R96, R4, R30, R96 ;  /* 0x0000001e0460723c */ /* 0x000fe20000041860 */
[----:B------:R-:W-:-:S02]  /*16df0*/  ISETP.GE.AND P2, PT, R18, R3, PT ;  /* 0x000000031200720c */ /* 0x000fc40003f46270 */
[----:B------:R-:W-:Y:S02]  /*16e00*/  ISETP.GE.AND P0, PT, R18, R134, PT ;  /* 0x000000861200720c */ /* 0x000fe40003f06270 */
[----:B------:R-:W-:Y:S01]  /*16e10*/  ISETP.GE.AND P6, PT, R34, R3, PT ;  /* 0x000000032200720c */ /* 0x000fe20003fc6270 */
[-C--:B---3--:R-:W-:Y:S01]  /*16e20*/  FFMA.FTZ R101, R0, R28.reuse, R101 ;  /* 0x0000001c00657223 */ /* 0x088fe20000010065 */
[----:B------:R-:W-:Y:S01]  /*16e30*/  IADD3 R34, R2, 0x50, RZ ;  /* 0x0000005002227810 */ /* 0x000fe20007ffe0ff */
[----:B------:R-:W-:Y:S01]  /*16e40*/  FFMA.FTZ R103, R0, R28, R103 ;  /* 0x0000001c00677223 */ /* 0x000fe20000010067 */
[C---:B------:R-:W-:Y:S02]  /*16e50*/  IADD3 R30, R2.reuse, 0x59, RZ ;  /* 0x00000059021e7810 */ /* 0x040fe40007ffe0ff */
[----:B------:R-:W3:Y:S01]  /*16e60*/  I2F R33, R34 ;  /* 0x0000002200217306 */ /* 0x000ee20000201400 */
[----:B------:R-:W-:Y:S01]  /*16e70*/  IADD3 R28, R2, 0x68, RZ ;  /* 0x00000068021c7810 */ /* 0x000fe20007ffe0ff */
[----:B----4-:R-:W4:Y:S01]  /*16e80*/  LDSM.16.M88.4 R16, [R204+0x7800] ;  /* 0x00780000cc10783b */ /* 0x010f220000000200 */
[----:B-1----:R-:W-:Y:S01]  /*16e90*/  HMMA.16816.F32.BF16 R80, R12, R22, R80 ;  /* 0x000000160c50723c */ /* 0x002fe20000041850 */
[----:B------:R-:W-:Y:S01]  /*16ea0*/  FSEL R161, R161, -INF , !P1 ;  /* 0xff800000a1a17808 */ /* 0x000fe20004800000 */
[----:B------:R-:W-:-:S04]  /*16eb0*/  DEPBAR.LE SB0, 0x0 ;  /* 0x000080000000791a */ /* 0x000fc80000000000 */
[-C--:B------:R-:W-:Y:S02]  /*16ec0*/  ISETP.GE.AND P1, PT, R37, R134.reuse, PT ;  /* 0x000000862500720c */ /* 0x080fe40003f26270 */
[----:B------:R-:W-:Y:S01]  /*16ed0*/  HMMA.16816.F32.BF16 R84, R12, R20, R84 ;  /* 0x000000140c54723c */ /* 0x000fe20000041854 */
[----:B------:R-:W-:Y:S01]  /*16ee0*/  ISETP.GE.AND P3, PT, R34, R3, PT ;  /* 0x000000032200720c */ /* 0x000fe20003f66270 */
[----:B------:R-:W1:Y:S01]  /*16ef0*/  I2F R21, R28 ;  /* 0x0000001c00157306 */ /* 0x000e620000201400 */
[----:B------:R-:W-:Y:S01]  /*16f00*/  FSEL R167, R107, -INF , !P1 ;  /* 0xff8000006ba77808 */ /* 0x000fe20004800000 */
[----:B---3--:R-:W-:Y:S01]  /*16f10*/  FFMA.FTZ R100, R0, R33, R100 ;  /* 0x0000002100647223 */ /* 0x008fe20000010064 */
[----:B------:R-:W-:Y:S01]  /*16f20*/  ISETP.GE.AND P1, PT, R30, R3, PT ;  /* 0x000000031e00720c */ /* 0x000fe20003f26270 */
[----:B------:R-:W-:Y:S01]  /*16f30*/  FFMA.FTZ R96, R0, R29, R96 ;  /* 0x0000001d00607223 */ /* 0x000fe20000010060 */
[----:B------:R-:W-:Y:S01]  /*16f40*/  IADD3 R31, R2, 0x60, RZ ;  /* 0x00000060021f7810 */ /* 0x000fe20007ffe0ff */
[----:B--2---:R-:W-:Y:S01]  /*16f50*/  HMMA.16816.F32.BF16 R88, R4, R26, R88 ;  /* 0x0000001a0458723c */ /* 0x004fe20000041858 */
[----:B------:R-:W-:Y:S01]  /*16f60*/  FSEL R170, R100, -INF , !P3 ;  /* 0xff80000064aa7808 */ /* 0x000fe20005800000 */
[----:B------:R-:W-:Y:S01]  /*16f70*/  FFMA.FTZ R102, R0, R33, R102 ;  /* 0x0000002100667223 */ /* 0x000fe20000010066 */
[----:B------:R-:W-:Y:S01]  /*16f80*/  ISETP.GE.AND P3, PT, R30, R134, PT ;  /* 0x000000861e00720c */ /* 0x000fe20003f66270 */
[----:B------:R-:W-:Y:S01]  /*16f90*/  FFMA.FTZ R98, R0, R29, R98 ;  /* 0x0000001d00627223 */ /* 0x000fe20000010062 */
[----:B------:R-:W-:-:S02]  /*16fa0*/  IADD3 R13, R2, 0x70, RZ ;  /* 0x00000070020d7810 */ /* 0x000fc40007ffe0ff */
[----:B------:R-:W-:Y:S01]  /*16fb0*/  IADD3 R26, R2, 0x69, RZ ;  /* 0x00000069021a7810 */ /* 0x000fe20007ffe0ff */
[----:B------:R-:W-:Y:S01]  /*16fc0*/  HMMA.16816.F32.BF16 R92, R4, R24, R92 ;  /* 0x00000018045c723c */ /* 0x000fe2000004185c */
[----:B------:R2:W3:Y:S01]  /*16fd0*/  I2F R24, R30 ;  /* 0x0000001e00187306 */ /* 0x0004e20000201400 */
[----:B------:R-:W-:Y:S02]  /*16fe0*/  FSEL R162, R162, -INF , !P6 ;  /* 0xff800000a2a27808 */ /* 0x000fe40007000000 */
[----:B------:R-:W-:Y:S02]  /*16ff0*/  ISETP.GE.AND P6, PT, R34, R134, PT ;  /* 0x000000862200720c */ /* 0x000fe40003fc6270 */
[----:B------:R-:W-:Y:S02]  /*17000*/  FSEL R172, R103, -INF , !P5 ;  /* 0xff80000067ac7808 */ /* 0x000fe40006800000 */
[----:B------:R-:W-:Y:S01]  /*17010*/  FSEL R168, R96, -INF , !P2 ;  /* 0xff80000060a87808 */ /* 0x000fe20005000000 */
[----:B------:R-:W3:Y:S01]  /*17020*/  I2F R25, R31 ;  /* 0x0000001f00197306 */ /* 0x000ee20000201400 */
[----:B------:R-:W-:-:S02]  /*17030*/  FSEL R173, R102, -INF , !P6 ;  /* 0xff80000066ad7808 */ /* 0x000fc40007000000 */
[----:B------:R-:W-:Y:S02]  /*17040*/  FSEL R169, R101, -INF , !P4 ;  /* 0xff80000065a97808 */ /* 0x000fe40006000000 */
[----:B------:R-:W-:Y:S01]  /*17050*/  FSEL R171, R98, -INF , !P0 ;  /* 0xff80000062ab7808 */ /* 0x000fe20004000000 */
[C---:B----4-:R-:W-:Y:S01]  /*17060*/  HMMA.16816.F32.BF16 R80, R4.reuse, R18, R80 ;  /* 0x000000120450723c */ /* 0x050fe20000041850 */
[----:B-1----:R-:W-:Y:S01]  /*17070*/  FFMA.FTZ R90, R0, R21, R90 ;  /* 0x00000015005a7223 */ /* 0x002fe2000001005a */
[----:B--2---:R-:W-:Y:S01]  /*17080*/  IADD3 R30, R2, 0x61, RZ ;  /* 0x00000061021e7810 */ /* 0x004fe20007ffe0ff */
[CC--:B---3--:R-:W-:Y:S01]  /*17090*/  FFMA.FTZ R97, R0.reuse, R24.reuse, R97 ;  /* 0x0000001800617223 */ /* 0x0c8fe20000010061 */
[----:B------:R-:W-:Y:S01]  /*170a0*/  I2F R15, R13 ;  /* 0x0000000d000f7306 */ /* 0x000fe20000201400 */
[----:B------:R-:W-:Y:S01]  /*170b0*/  FFMA.FTZ R99, R0, R24, R99 ;  /* 0x0000001800637223 */ /* 0x000fe20000010063 */
[----:B------:R-:W-:Y:S01]  /*170c0*/  ISETP.GE.AND P5, PT, R30, R3, PT ;  /* 0x000000031e00720c */ /* 0x000fe20003fa6270 */
[C---:B------:R-:W-:Y:S01]  /*170d0*/  FFMA.FTZ R88, R0.reuse, R21, R88 ;  /* 0x0000001500587223 */ /* 0x040fe20000010058 */
[----:B------:R-:W-:Y:S01]  /*170e0*/  HMMA.16816.F32.BF16 R84, R4, R16, R84 ;  /* 0x000000100454723c */ /* 0x000fe20000041854 */
[----:B------:R-:W-:Y:S01]  /*170f0*/  FSEL R166, R97, -INF , !P1 ;  /* 0xff80000061a67808 */ /* 0x000fe20004800000 */
[-C--:B------:R-:W-:Y:S01]  /*17100*/  FFMA.FTZ R92, R0, R25.reuse, R92 ;  /* 0x00000019005c7223 */ /* 0x080fe2000001005c */
[-C--:B------:R-:W-:Y:S01]  /*17110*/  ISETP.GE.AND P1, PT, R28, R134.reuse, PT ;  /* 0x000000861c00720c */ /* 0x080fe20003f26270 */
[----:B------:R-:W1:Y:S01]  /*17120*/  I2F R20, R30 ;  /* 0x0000001e00147306 */ /* 0x000e620000201400 */
[----:B------:R-:W-:Y:S01]  /*17130*/  ISETP.GE.AND P2, PT, R30, R134, PT ;  /* 0x000000861e00720c */ /* 0x000fe20003f46270 */
[----:B------:R-:W-:Y:S01]  /*17140*/  FFMA.FTZ R94, R0, R25, R94 ;  /* 0x00000019005e7223 */ /* 0x000fe2000001005e */
[----:B------:R-:W-:-:S02]  /*17150*/  IADD3 R7, R2, 0x78, RZ ;  /* 0x0000007802077810 */ /* 0x000fc40007ffe0ff */
[C---:B------:R-:W-:Y:S02]  /*17160*/  IADD3 R16, R2.reuse, 0x71, RZ ;  /* 0x0000007102107810 */ /* 0x040fe40007ffe0ff */
[----:B------:R-:W-:Y:S01]  /*17170*/  IADD3 R4, R2, 0x79, RZ ;  /* 0x0000007902047810 */ /* 0x000fe20007ffe0ff */
[----:B------:R-:W2:Y:S01]  /*17180*/  I2F R5, R7 ;  /* 0x0000000700057306 */ /* 0x000ea20000201400 */
[----:B------:R-:W-:Y:S02]  /*17190*/  FSEL R155, R90, -INF , !P1 ;  /* 0xff8000005a9b7808 */ /* 0x000fe40004800000 */
[-C--:B------:R-:W-:Y:S02]  /*171a0*/  ISETP.GE.AND P1, PT, R7, R3.reuse, PT ;  /* 0x000000030700720c */ /* 0x080fe40003f26270 */
[CC--:B------:R-:W-:Y:S02]  /*171b0*/  ISETP.GE.AND P6, PT, R31.reuse, R3.reuse, PT ;  /* 0x000000031f00720c */ /* 0x0c0fe40003fc6270 */
[----:B------:R-:W-:Y:S01]  /*171c0*/  ISETP.GE.AND P4, PT, R31, R134, PT ;  /* 0x000000861f00720c */ /* 0x000fe20003f86270 */
[----:B------:R-:W3:Y:S01]  /*171d0*/  I2F R14, R16 ;  /* 0x00000010000e7306 */ /* 0x000ee20000201400 */
[-C--:B-1----:R-:W-:Y:S01]  /*171e0*/  FFMA.FTZ R93, R0, R20.reuse, R93 ;  /* 0x00000014005d7223 */ /* 0x082fe2000001005d */
[----:B------:R-:W-:Y:S01]  /*171f0*/  ISETP.GE.AND P0, PT, R28, R3, PT ;  /* 0x000000031c00720c */ /* 0x000fe20003f06270 */
[C---:B------:R-:W-:Y:S01]  /*17200*/  FFMA.FTZ R95, R0.reuse, R20, R95 ;  /* 0x00000014005f7223 */ /* 0x040fe2000001005f */
[----:B------:R-:W-:Y:S01]  /*17210*/  FSEL R163, R99, -INF , !P3 ;  /* 0xff80000063a37808 */ /* 0x000fe20005800000 */
[CC--:B------:R-:W-:Y:S01]  /*17220*/  FFMA.FTZ R86, R0.reuse, R15.reuse, R86 ;  /* 0x0000000f00567223 */ /* 0x0c0fe20000010056 */
[----:B------:R-:W-:Y:S01]  /*17230*/  FSEL R153, R93, -INF , !P5 ;  /* 0xff8000005d997808 */ /* 0x000fe20006800000 */
[C---:B------:R-:W-:Y:S01]  /*17240*/  FFMA.FTZ R84, R0.reuse, R15, R84 ;  /* 0x0000000f00547223 */ /* 0x040fe20000010054 */
[----:B------:R-:W1:Y:S01]  /*17250*/  I2F R12, R26 ;  /* 0x0000001a000c7306 */ /* 0x000e620000201400 */
[CC--:B--2---:R-:W-:Y:S01]  /*17260*/  FFMA.FTZ R67, R0.reuse, R5.reuse, R80 ;  /* 0x0000000500437223 */ /* 0x0c4fe20000010050 */
[----:B------:R-:W-:Y:S01]  /*17270*/  FSEL R156, R95, -INF , !P2 ;  /* 0xff8000005f9c7808 */ /* 0x000fe20005000000 */
[C---:B------:R-:W-:Y:S01]  /*17280*/  FFMA.FTZ R82, R0.reuse, R5, R82 ;  /* 0x0000000500527223 */ /* 0x040fe20000010052 */
[----:B------:R-:W-:Y:S01]  /*17290*/  ISETP.GE.AND P5, PT, R13, R134, PT ;  /* 0x000000860d00720c */ /* 0x000fe20003fa6270 */
[----:B------:R-:W-:Y:S01]  /*172a0*/  FFMA.FTZ R5, R0, R71, R60 ;  /* 0x0000004700057223 */ /* 0x000fe2000001003c */
[----:B------:R-:W-:-:S02]  /*172b0*/  FSEL R67, R67, -INF , !P1 ;  /* 0xff80000043437808 */ /* 0x000fc40004800000 */
[----:B------:R-:W2:Y:S01]  /*172c0*/  I2F R6, R4 ;  /* 0x0000000400067306 */ /* 0x000ea20000201400 */
[----:B------:R-:W-:Y:S01]  /*172d0*/  ISETP.GT.AND P1, PT, R238, R227, PT ;  /* 0x000000e3ee00720c */ /* 0x000fe20003f24270 */
[-C--:B---3--:R-:W-:Y:S01]  /*172e0*/  FFMA.FTZ R66, R0, R14.reuse, R85 ;  /* 0x0000000e00427223 */ /* 0x088fe20000010055 */
[-C--:B------:R-:W-:Y:S01]  /*172f0*/  ISETP.GE.AND P2, PT, R16, R3.reuse, PT ;  /* 0x000000031000720c */ /* 0x080fe20003f46270 */
[----:B------:R-:W-:Y:S01]  /*17300*/  FFMA.FTZ R87, R0, R14, R87 ;  /* 0x0000000e00577223 */ /* 0x000fe20000010057 */
[----:B------:R-:W-:Y:S02]  /*17310*/  FSEL R154, R92, -INF , !P6 ;  /* 0xff8000005c9a7808 */ /* 0x000fe40007000000 */
[----:B------:R-:W-:Y:S01]  /*17320*/  FSEL R157, R94, -INF , !P4 ;  /* 0xff8000005e9d7808 */ /* 0x000fe20006000000 */
[-C--:B-1----:R-:W-:Y:S01]  /*17330*/  FFMA.FTZ R89, R0, R12.reuse, R89 ;  /* 0x0000000c00597223 */ /* 0x082fe20000010059 */
[----:B------:R-:W-:Y:S01]  /*17340*/  FSEL R152, R88, -INF , !P0 ;  /* 0xff80000058987808 */ /* 0x000fe20004000000 */
[----:B------:R-:W-:Y:S01]  /*17350*/  FFMA.FTZ R91, R0, R12, R91 ;  /* 0x0000000c005b7223 */ /* 0x000fe2000001005b */
[----:B------:R-:W-:Y:S01]  /*17360*/  BAR.SYNC.DEFER_BLOCKING 0x0 ;  /* 0x0000000000007b1d */ /* 0x000fe20000010000 */
[----:B------:R-:W-:-:S02]  /*17370*/  ISETP.GE.AND P3, PT, R26, R3, PT ;  /* 0x000000031a00720c */ /* 0x000fc40003f66270 */
[----:B------:R-:W-:Y:S02]  /*17380*/  ISETP.GE.AND P6, PT, R26, R134, PT ;  /* 0x000000861a00720c */ /* 0x000fe40003fc6270 */
[-C--:B------:R-:W-:Y:S01]  /*17390*/  ISETP.GE.AND P4, PT, R13, R3.reuse, PT ;  /* 0x000000030d00720c */ /* 0x080fe20003f86270 */
[----:B--2---:R-:W-:Y:S01]  /*173a0*/  FFMA.FTZ R65, R0, R6, R81 ;  /* 0x0000000600417223 */ /* 0x004fe20000010051 */
[----:B------:R-:W-:Y:S02]  /*173b0*/  ISETP.GE.AND P0, PT, R16, R134, PT ;  /* 0x000000861000720c */ /* 0x000fe40003f06270 */
[----:B------:R-:W-:Y:S02]  /*173c0*/  FSEL R139, R86, -INF , !P5 ;  /* 0xff800000568b7808 */ /* 0x000fe40006800000 */
[----:B------:R-:W-:Y:S02]  /*173d0*/  FSEL R66, R66, -INF , !P2 ;  /* 0xff80000042427808 */ /* 0x000fe40005000000 */
[----:B------:R-:W-:-:S02]  /*173e0*/  ISETP.GE.AND P5, PT, R4, R3, PT ;  /* 0x000000030400720c */ /* 0x000fc40003fa6270 */
[----:B------:R-:W-:Y:S01]  /*173f0*/  ISETP.GE.AND P2, PT, R4, R134, PT ;  /* 0x000000860400720c */ /* 0x000fe20003f46270 */
[C---:B------:R-:W-:Y:S01]  /*17400*/  FFMA.FTZ R4, R0.reuse, R71, R62 ;  /* 0x0000004700047223 */ /* 0x040fe2000001003e */
[----:B------:R-:W-:Y:S01]  /*17410*/  FSEL R147, R89, -INF , !P3 ;  /* 0xff80000059937808 */ /* 0x000fe20005800000 */
[----:B------:R-:W-:Y:S01]  /*17420*/  FFMA.FTZ R62, R0, R6, R83 ;  /* 0x00000006003e7223 */ /* 0x000fe20000010053 */
[----:B------:R-:W-:Y:S02]  /*17430*/  FSEL R146, R91, -INF , !P6 ;  /* 0xff8000005b927808 */ /* 0x000fe40007000000 */
[----:B------:R-:W-:Y:S02]  /*17440*/  FSEL R136, R84, -INF , !P4 ;  /* 0xff80000054887808 */ /* 0x000fe40006000000 */
[----:B------:R-:W-:Y:S02]  /*17450*/  FSEL R138, R87, -INF , !P0 ;  /* 0xff800000578a7808 */ /* 0x000fe40004000000 */
[----:B------:R-:W-:-:S02]  /*17460*/  ISETP.GE.AND P3, PT, R7, R134, PT ;  /* 0x000000860700720c */ /* 0x000fc40003f66270 */
[C---:B------:R-:W-:Y:S02]  /*17470*/  ISETP.GE.AND P6, PT, R2.reuse, R3, PT ;  /* 0x000000030200720c */ /* 0x040fe40003fc6270 */
[----:B------:R-:W-:Y:S02]  /*17480*/  ISETP.GE.AND P4, PT, R2, R134, PT ;  /* 0x000000860200720c */ /* 0x000fe40003f86270 */
[----:B------:R-:W-:Y:S02]  /*17490*/  ISETP.NE.U32.AND P0, PT, R236, RZ, PT ;  /* 0x000000ffec00720c */ /* 0x000fe40003f05070 */
[----:B------:R-:W-:Y:S02]  /*174a0*/  LOP3.LUT R2, R8, R133, RZ, 0xfc, !PT ;  /* 0x0000008508027212 */ /* 0x000fe400078efcff */
[----:B------:R-:W-:Y:S02]  /*174b0*/  ISETP.NE.AND.EX P0, PT, R237, RZ, PT, P0 ;  /* 0x000000ffed00720c */ /* 0x000fe40003f05300 */
[----:B------:R-:W-:-:S02]  /*174c0*/  FSEL R137, R82, -INF , !P3 ;  /* 0xff80000052897808 */ /* 0x000fc40005800000 */
        /* <DEDUP_REMOVED lines=8> */
[----:B------:R-:W-:Y:S02]  /*17550*/  IADD3 R14, R9, -0x80, RZ ;  /* 0xffffff80090e7810 */ /* 0x000fe40007ffe0ff */
[----:B------:R-:W-:-:S02]  /*17560*/  IABS R8, R9 ;  /* 0x0000000900087213 */ /* 0x000fc40000000000 */
        /* <DEDUP_REMOVED lines=56> */
.L_x_4373:
[----:B------:R-:W2:Y:S02]  /*178f0*/  LD.E R8, [R10.64+0x38] ;  /* 0x000038060a087980 */ /* 0x000ea4000c101900 */
[----:B--2---:R-:W-:-:S04]  /*17900*/  LEA R8, -R8, RZ, 0x7 ;  /* 0x000000ff08087211 */ /* 0x004fc800078e39ff */
[----:B------:R-:W-:Y:S02]  /*17910*/  SHF.R.S32.HI R6, RZ, 0x1f, R8 ;  /* 0x0000001fff067819 */ /* 0x000fe40000011408 */
.L_x_4374:
[----:B------:R-:W-:Y:S05]  /*17920*/  BSYNC B0 ;  /* 0x0000000000007941 */ /* 0x000fea0003800000 */
.L_x_4372:
        /* <DEDUP_REMOVED lines=129> */
.L_x_4371:
[----:B------:R-:W-:Y:S05]  /*18140*/  BSYNC B1 ;  /* 0x0000000000017941 */ /* 0x000fea0003800000 */
.L_x_4370:
        /* <DEDUP_REMOVED lines=100> */
[-CC-:B------:R-:W-:Y:S01]  /*18790*/  FFMA.FTZ R61, R5, R64.reuse, -R135.reuse ;  /* 0x00000040053d7223 */ /* 0x180fe20000010887 */
[----:B------:R-:W1:Y:S01]  /*187a0*/  LDSM.16.MT88.4 R72, [R214+0xc000] ;  /* 0x00c00000d648783b */ /* 0x000e620000004200 */
[----:B------:R-:W-:-:S02]  /*187b0*/  FFMA.FTZ R59, R68, R64, -R135 ;  /* 0x00000040443b7223 */ /* 0x000fc40000010887 */
[-C--:B------:R-:W-:Y:S01]  /*187c0*/  FFMA.FTZ R52, R69, R64.reuse, -R135 ;  /* 0x0000004045347223 */ /* 0x080fe20000010887 */
[----:B------:R-:W2:Y:S01]  /*187d0*/  LDSM.16.MT88.4 R4, [R212+0x10000] ;  /* 0x01000000d404783b */ /* 0x000ea20000004200 */
        /* <DEDUP_REMOVED lines=458> */
.L_x_4377:
[----:B------:R-:W2:Y:S02]  /*1a480*/  LD.E R4, [R10.64+0x40] ;  /* 0x000040060a047980 */ /* 0x000ea4000c101900 */
[----:B--2---:R-:W-:-:S04]  /*1a490*/  LEA R4, -R4, RZ, 0x7 ;  /* 0x000000ff04047211 */ /* 0x004fc800078e39ff */
[----:B------:R-:W-:Y:S02]  /*1a4a0*/  SHF.R.S32.HI R2, RZ, 0x1f, R4 ;  /* 0x0000001fff027819 */ /* 0x000fe40000011404 */
.L_x_4378:
[----:B------:R-:W-:Y:S05]  /*1a4b0*/  BSYNC B0 ;  /* 0x0000000000007941 */ /* 0x000fea0003800000 */
.L_x_4376:
        /* <DEDUP_REMOVED lines=137> */
[----:B------:R-:W1:Y:S04]  /*1ad50*/  LDSM.16.M88.4 R36, [R221+0x5000] ;  /* 0x00500000dd24783b */ /* 0x000e680000000200 */
[----:B--2---:R-:W2:Y:S04]  /*1ad60*/  LDSM.16.M88.4 R28, [R221+0x5800] ;  /* 0x00580000dd1c783b */ /* 0x004ea80000000200 */
[----:B---3--:R-:W3:Y:S04]  /*1ad70*/  LDSM.16.M88.4 R20, [R221+0x6000] ;  /* 0x00600000dd14783b */ /* 0x008ee80000000200 */
[----:B----4-:R-:W4:Y:S04]  /*1ad80*/  LDSM.16.M88.4 R12, [R221+0x6800] ;  /* 0x00680000dd0c783b */ /* 0x010f280000000200 */
[----:B------:R-:W1:Y:S04]  /*1ad90*/  LDSM.16.M88.4 R152, [R221+0x7000] ;  /* 0x00700000dd98783b */ /* 0x000e680000000200 */
[----:B------:R-:W2:Y:S01]  /*1ada0*/  LDSM.16.M88.4 R136, [R221+0x7800] ;  /* 0x00780000dd88783b */ /* 0x000ea20000000200 */
[C---:B-----5:R-:W-:Y:S03]  /*1adb0*/  HMMA.16816.F32.BF16 R56, R144.reuse, R52, RZ ;  /* 0x000000349038723c */ /* 0x060fe600000418ff */
[----:B------:R-:W5:Y:S04]  /*1adc0*/  LDSM.16.M88.4 R8, [R211] ;  /* 0x00000000d308783b */ /* 0x000f680000000200 */
[----:B------:R-:W2:Y:S01]  /*1add0*/  LDSM.16.M88.4 R64, [R210] ;  /* 0x00000000d240783b */ /* 0x000ea20000000200 */
[C---:B------:R-:W-:Y:S03]  /*1ade0*/  HMMA.16816.F32.BF16 R52, R144.reuse, R54, RZ ;  /* 0x000000369034723c */ /* 0x040fe600000418ff */
[----:B------:R-:W2:Y:S04]  /*1adf0*/  LDSM.16.M88.4 R60, [R209] ;  /* 0x00000000d13c783b */ /* 0x000ea80000000200 */
[----:B------:R-:W-:Y:S01]  /*1ae00*/  LDSM.16.M88.4 R168, [R207] ;  /* 0x00000000cfa8783b */ /* 0x000fe20000000200 */
[C---:B------:R-:W-:Y:S03]  /*1ae10*/  HMMA.16816.F32.BF16 R48, R144.reuse, R44, RZ ;  /* 0x0000002c9030723c */ /* 0x040fe600000418ff */
[----:B------:R-:W-:Y:S04]  /*1ae20*/  LDSM.16.M88.4 R164, [R206] ;  /* 0x00000000cea4783b */ /* 0x000fe80000000200 */
[----:B------:R-:W-:Y:S01]  /*1ae30*/  LDSM.16.M88.4 R160, [R205] ;  /* 0x00000000cda0783b */ /* 0x000fe20000000200 */
[----:B------:R-:W-:Y:S03]  /*1ae40*/  HMMA.16816.F32.BF16 R44, R144, R46, RZ ;  /* 0x0000002e902c723c */ /* 0x000fe600000418ff */
[----:B------:R-:W-:Y:S04]  /*1ae50*/  LDSM.16.M88.4 R172, [R221+0xb000] ;  /* 0x00b00000ddac783b */ /* 0x000fe80000000200 */
[----:B------:R-:W2:Y:S01]  /*1ae60*/  S2R R2, SR_TID.X ;  /* 0x0000000000027919 */ /* 0x000ea20000002100 */
[C---:B-1----:R-:W-:Y:S03]  /*1ae70*/  HMMA.16816.F32.BF16 R56, R140.reuse, R4, R56 ;  /* 0x000000048c38723c */ /* 0x042fe60000041838 */
[----:B------:R-:W0:Y:S05]  /*1ae80*/  LDGDEPBAR ;  /* 0x00000000000079af */ /* 0x000e2a0000000000 */
[----:B------:R-:W-:Y:S01]  /*1ae90*/  HMMA.16816.F32.BF16 R52, R140, R6, R52 ;  /* 0x000000068c34723c */ /* 0x000fe20000041834 */
[----:B------:R-:W1:Y:S07]  /*1aea0*/  LDSM.16.M88.4 R4, [R208] ;  /* 0x00000000d004783b */ /* 0x000e6e0000000200 */
[----:B------:R-:W-:Y:S01]  /*1aeb0*/  HMMA.16816.F32.BF16 R40, R144, R36, RZ ;  /* 0x000000249028723c */ /* 0x000fe200000418ff */
[----:B--2---:R-:W-:-:S07]  /*1aec0*/  IMAD.SHL.U32 R2, R2, 0x2, RZ ;  /* 0x0000000202027824 */ /* 0x004fce00078e00ff */
        /* <DEDUP_REMOVED lines=12> */
[C---:B-----5:R-:W-:Y:S08]  /*1af90*/  HMMA.16816.F32.BF16 R48, R140.reuse, R8, R48 ;  /* 0x000000088c30723c */ /* 0x060ff00000041830 */
[C---:B------:R-:W-:Y:S01]  /*1afa0*/  HMMA.16816.F32.BF16 R44, R140.reuse, R10, R44 ;  /* 0x0000000a8c2c723c */ /* 0x040fe2000004182c */
[----:B------:R-:W2:Y:S07]  /*1afb0*/  LDSM.16.M88.4 R8, [R218] ;  /* 0x00000000da08783b */ /* 0x000eae0000000200 */
[C---:B------:R-:W-:Y:S08]  /*1afc0*/  HMMA.16816.F32.BF16 R40, R140.reuse, R64, R40 ;  /* 0x000000408c28723c */ /* 0x040ff00000041828 */
[C---:B------:R-:W-:Y:S01]  /*1afd0*/  HMMA.16816.F32.BF16 R36, R140.reuse, R66, R36 ;  /* 0x000000428c24723c */ /* 0x040fe20000041824 */
[----:B------:R-:W3:Y:S07]  /*1afe0*/  LDSM.16.M88.4 R64, [R215+0x4800] ;  /* 0x00480000d740783b */ /* 0x000eee0000000200 */
[C---:B------:R-:W-:Y:S08]  /*1aff0*/  HMMA.16816.F32.BF16 R32, R140.reuse, R60, R32 ;  /* 0x0000003c8c20723c */ /* 0x040ff00000041820 */
        /* <DEDUP_REMOVED lines=13> */
[----:B------:R-:W-:Y:S07]  /*1b0d0*/  LDSM.16.M88.4 R164, [R204] ;  /* 0x00000000cca4783b */ /* 0x000fee0000000200 */
        /* <DEDUP_REMOVED lines=8> */
[----:B------:R-:W1:Y:S07]  /*1b160*/  LDSM.16.M88.4 R4, [R217] ;  /* 0x00000000d904783b */ /* 0x000e6e0000000200 */
[C---:B------:R-:W-:Y:S08]  /*1b170*/  HMMA.16816.F32.BF16 R148, R140.reuse, R160, R148 ;  /* 0x000000a08c94723c */ /* 0x040ff00000041894 */
[----:B------:R-:W-:Y:S01]  /*1b180*/  HMMA.16816.F32.BF16 R144, R140, R162, R144 ;  /* 0x000000a28c90723c */ /* 0x000fe20000041890 */
[----:B------:R-:W5:Y:S04]  /*1b190*/  LDSM.16.M88.4 R160, [R204+0x800] ;  /* 0x00080000cca0783b */ /* 0x000f680000000200 */
[----:B------:R-:W1:Y:S03]  /*1b1a0*/  LDSM.16.M88.4 R140, [R204+0x1000] ;  /* 0x00100000cc8c783b */ /* 0x000e660000000200 */
        /* <DEDUP_REMOVED lines=9> */
[C---:B----4-:R-:W-:Y:S08]  /*1b240*/  HMMA.16816.F32.BF16 R148, R8.reuse, R60, R148 ;  /* 0x0000003c0894723c */ /* 0x050ff00000041894 */
[----:B------:R-:W-:Y:S01]  /*1b250*/  HMMA.16816.F32.BF16 R144, R8, R62, R144 ;  /* 0x0000003e0890723c */ /* 0x000fe20000041890 */
[----:B------:R-:W4:Y:S04]  /*1b260*/  LDSM.16.M88.4 R60, [R204+0x2800] ;  /* 0x00280000cc3c783b */ /* 0x000f280000000200 */
[----:B------:R-:W2:Y:S03]  /*1b270*/  LDSM.16.M88.4 R8, [R204+0x3000] ;  /* 0x00300000cc08783b */ /* 0x000ea60000000200 */
[C---:B-1----:R-:W-:Y:S08]  /*1b280*/  HMMA.16816.F32.BF16 R56, R4.reuse, R164, R56 ;  /* 0x000000a40438723c */ /* 0x042ff00000041838 */
[C---:B------:R-:W-:Y:S01]  /*1b290*/  HMMA.16816.F32.BF16 R52, R4.reuse, R166, R52 ;  /* 0x000000a60434723c */ /* 0x040fe20000041834 */
[----:B------:R-:W1:Y:S07]  /*1b2a0*/  LDSM.16.M88.4 R164, [R204+0x3800] ;  /* 0x00380000cca4783b */ /* 0x000e6e0000000200 */
[C---:B-----5:R-:W-:Y:S08]  /*1b2b0*/  HMMA.16816.F32.BF16 R48, R4.reuse, R160, R48 ;  /* 0x000000a00430723c */ /* 0x060ff00000041830 */
[C---:B------:R-:W-:Y:S01]  /*1b2c0*/  HMMA.16816.F32.BF16 R44, R4.reuse, R162, R44 ;  /* 0x000000a2042c723c */ /* 0x040fe2000004182c */
[----:B------:R-:W-:Y:S07]  /*1b2d0*/  LDSM.16.M88.4 R160, [R222+0x2000] ;  /* 0x00200000dea0783b */ /* 0x000fee0000000200 */
        /* <DEDUP_REMOVED lines=15> */
[C---:B-1----:R-:W-:Y:S08]  /*1b3d0*/  HMMA.16816.F32.BF16 R148, R4.reuse, R164, R148 ;  /* 0x000000a40494723c */ /* 0x042ff00000041894 */
[----:B------:R-:W-:Y:S01]  /*1b3e0*/  HMMA.16816.F32.BF16 R144, R4, R166, R144 ;  /* 0x000000a60490723c */ /* 0x000fe20000041890 */
[----:B------:R-:W1:Y:S04]  /*1b3f0*/  LDSM.16.M88.4 R4, [R221+0xa800] ;  /* 0x00a80000dd04783b */ /* 0x000e680000000200 */
[----:B------:R-:W-:Y:S03]  /*1b400*/  LDSM.16.M88.4 R164, [R221+0xb800] ;  /* 0x00b80000dda4783b */ /* 0x000fe60000000200 */
[C---:B-----5:R-:W-:Y:S08]  /*1b410*/  HMMA.16816.F32.BF16 R56, R160.reuse, R140, R56 ;  /* 0x0000008ca038723c */ /* 0x060ff00000041838 */
[C---:B------:R-:W-:Y:S01]  /*1b420*/  HMMA.16816.F32.BF16 R52, R160.reuse, R142, R52 ;  /* 0x0000008ea034723c */ /* 0x040fe20000041834 */
[----:B------:R-:W4:Y:S07]  /*1b430*/  LDSM.16.M88.4 R140, [R203] ;  /* 0x00000000cb8c783b */ /* 0x000f2e0000000200 */
[C---:B--2---:R-:W-:Y:S08]  /*1b440*/  HMMA.16816.F32.BF16 R48, R160.reuse, R136, R48 ;  /* 0x00000088a030723c */ /* 0x044ff00000041830 */
[C---:B------:R-:W-:Y:S01]  /*1b450*/  HMMA.16816.F32.BF16 R44, R160.reuse, R138, R44 ;  /* 0x0000008aa02c723c */ /* 0x040fe2000004182c */
[----:B------:R-:W2:Y:S07]  /*1b460*/  LDSM.16.M88.4 R136, [R202] ;  /* 0x00000000ca88783b */ /* 0x000eae0000000200 */
[C---:B---3--:R-:W-:Y:S08]  /*1b470*/  HMMA.16816.F32.BF16 R24, R160.reuse, R8, R24 ;  /* 0x00000008a018723c */ /* 0x048ff00000041818 */
[C---:B------:R-:W-:Y:S01]  /*1b480*/  HMMA.16816.F32.BF16 R20, R160.reuse, R10, R20 ;  /* 0x0000000aa014723c */ /* 0x040fe20000041814 */
[----:B------:R-:W3:Y:S07]  /*1b490*/  LDSM.16.M88.4 R8, [R199] ;  /* 0x00000000c708783b */ /* 0x000eee0000000200 */
[C---:B-1----:R-:W-:Y:S08]  /*1b4a0*/  HMMA.16816.F32.BF16 R16, R160.reuse, R4, R16 ;  /* 0x00000004a010723c */ /* 0x042ff00000041810 */
[C---:B------:R-:W-:Y:S01]  /*1b4b0*/  HMMA.16816.F32.BF16 R12, R160.reuse, R6, R12 ;  /* 0x00000006a00c723c */ /* 0x040fe2000004180c */
[----:B------:R-:W1:Y:S07]  /*1b4c0*/  LDSM.16.M88.4 R4, [R198] ;  /* 0x00000000c604783b */ /* 0x000e6e0000000200 */
[C---:B------:R-:W-:Y:S08]  /*1b4d0*/  HMMA.16816.F32.BF16 R40, R160.reuse, R64, R40 ;  /* 0x00000040a028723c */ /* 0x040ff00000041828 */
[----:B------:R-:W-:Y:S01]  /*1b4e0*/  HMMA.16816.F32.BF16 R36, R160, R66, R36 ;  /* 0x00000042a024723c */ /* 0x000fe20000041824 */
[----:B------:R-:W5:Y:S07]  /*1b4f0*/  LDSM.16.M88.4 R64, [R201] ;  /* 0x00000000c940783b */ /* 0x000f6e0000000200 */
[C---:B----4-:R-:W-:Y:S08]  /*1b500*/  HMMA.16816.F32.BF16 R56, R168.reuse, R140, R56 ;  /* 0x0000008ca838723c */ /* 0x050ff00000041838 */
[C---:B------:R-:W-:Y:S01]  /*1b510*/  HMMA.16816.F32.BF16 R52, R168.reuse, R142, R52 ;  /* 0x0000008ea834723c */ /* 0x040fe20000041834 */
[----:B------:R-:W-:Y:S07]  /*1b520*/  LDSM.16.M88.4 R140, [R218+0x2000] ;  /* 0x00200000da8c783b */ /* 0x000fee0000000200 */
[C---:B--2---:R-:W-:Y:S08]  /*1b530*/  HMMA.16816.F32.BF16 R48, R168.reuse, R136, R48 ;  /* 0x00000088a830723c */ /* 0x044ff00000041830 */
[----:B------:R-:W-:Y:S01]  /*1b540*/  HMMA.16816.F32.BF16 R44, R168, R138, R44 ;  /* 0x0000008aa82c723c */ /* 0x000fe2000004182c */
[----:B------:R-:W2:Y:S07]  /*1b550*/  LDSM.16.M88.4 R136, [R215+0x8000] ;  /* 0x00800000d788783b */ /* 0x000eae0000000200 */
[C---:B------:R-:W-:Y:S08]  /*1b560*/  HMMA.16816.F32.BF16 R32, R160.reuse, R60, R32 ;  /* 0x0000003ca020723c */ /* 0x040ff00000041820 */
[C---:B------:R-:W-:Y:S01]  /*1b570*/  HMMA.16816.F32.BF16 R28, R160.reuse, R62, R28 ;  /* 0x0000003ea01c723c */ /* 0x040fe2000004181c */
[----:B------:R-:W-:Y:S07]  /*1b580*/  LDSM.16.M88.4 R60, [R200] ;  /* 0x00000000c83c783b */ /* 0x000fee0000000200 */
[C---:B------:R-:W-:Y:S08]  /*1b590*/  HMMA.16816.F32.BF16 R156, R160.reuse, R172, R156 ;  /* 0x000000aca09c723c */ /* 0x040ff0000004189c */
[C---:B------:R-:W-:Y:S08]  /*1b5a0*/  HMMA.16816.F32.BF16 R152, R160.reuse, R174, R152 ;  /* 0x000000aea098723c */ /* 0x040ff00000041898 */
[C---:B------:R-:W-:Y:S08]  /*1b5b0*/  HMMA.16816.F32.BF16 R148, R160.reuse, R164, R148 ;  /* 0x000000a4a094723c */ /* 0x040ff00000041894 */
[----:B------:R-:W-:Y:S01]  /*1b5c0*/  HMMA.16816.F32.BF16 R144, R160, R166, R144 ;  /* 0x000000a6a090723c */ /* 0x000fe20000041890 */
[----:B------:R-:W4:Y:S04]  /*1b5d0*/  LDSM.16.M88.4 R160, [R196] ;  /* 0x00000000c4a0783b */ /* 0x000f280000000200 */
[----:B------:R-:W-:Y:S03]  /*1b5e0*/  LDSM.16.M88.4 R164, [R197] ;  /* 0x00000000c5a4783b */ /* 0x000fe60000000200 */
[C---:B---3--:R-:W-:Y:S08]  /*1b5f0*/  HMMA.16816.F32.BF16 R24, R168.reuse, R8, R24 ;  /* 0x00000008a818723c */ /* 0x048ff00000041818 */
[C---:B------:R-:W-:Y:S01]  /*1b600*/  HMMA.16816.F32.BF16 R20, R168.reuse, R10, R20 ;  /* 0x0000000aa814723c */ /* 0x040fe20000041814 */
[----:B------:R-:W-:Y:S07]  /*1b610*/  LDSM.16.M88.4 R8, [R217+0x2000] ;  /* 0x00200000d908783b */ /* 0x000fee0000000200 */
[C---:B-1----:R-:W-:Y:S08]  /*1b620*/  HMMA.16816.F32.BF16 R16, R168.reuse, R4, R16 ;  /* 0x00000004a810723c */ /* 0x042ff00000041810 */
[C---:B------:R-:W-:Y:S01]  /*1b630*/  HMMA.16816.F32.BF16 R12, R168.reuse, R6, R12 ;  /* 0x00000006a80c723c */ /* 0x040fe2000004180c */
[----:B------:R-:W1:Y:S07]  /*1b640*/  LDSM.16.M88.4 R4, [R204+0x4000] ;  /* 0x00400000cc04783b */ /* 0x000e6e0000000200 */
[C---:B-----5:R-:W-:Y:S08]  /*1b650*/  HMMA.16816.F32.BF16 R40, R168.reuse, R64, R40 ;  /* 0x00000040a828723c */ /* 0x060ff00000041828 */
[----:B------:R-:W-:Y:S01]  /*1b660*/  HMMA.16816.F32.BF16 R36, R168, R66, R36 ;  /* 0x00000042a824723c */ /* 0x000fe20000041824 */
[----:B------:R-:W3:Y:S07]  /*1b670*/  LDSM.16.M88.4 R64, [R215+0x8800] ;  /* 0x00880000d740783b */ /* 0x000eee0000000200 */
[----:B--2---:R-:W-:Y:S08]  /*1b680*/  HMMA.16816.F32.BF16 R56, R140, R136, R56 ;  /* 0x000000888c38723c */ /* 0x004ff00000041838 */
[C---:B----4-:R-:W-:Y:S08]  /*1b690*/  HMMA.16816.F32.BF16 R148, R168.reuse, R160, R148 ;  /* 0x000000a0a894723c */ /* 0x050ff00000041894 */
[C---:B------:R-:W-:Y:S01]  /*1b6a0*/  HMMA.16816.F32.BF16 R144, R168.reuse, R162, R144 ;  /* 0x000000a2a890723c */ /* 0x040fe20000041890 */
[----:B------:R-:W2:Y:S07]  /*1b6b0*/  LDSM.16.M88.4 R160, [R204+0x4800] ;  /* 0x00480000cca0783b */ /* 0x000eae0000000200 */
[C---:B------:R-:W-:Y:S08]  /*1b6c0*/  HMMA.16816.F32.BF16 R32, R168.reuse, R60, R32 ;  /* 0x0000003ca820723c */ /* 0x040ff00000041820 */
[----:B------:R-:W-:Y:S01]  /*1b6d0*/  HMMA.16816.F32.BF16 R28, R168, R62, R28 ;  /* 0x0000003ea81c723c */ /* 0x000fe2000004181c */
[----:B------:R-:W4:Y:S07]  /*1b6e0*/  LDSM.16.M88.4 R60, [R215+0x9000] ;  /* 0x00900000d73c783b */ /* 0x000f2e0000000200 */
[----:B------:R-:W-:Y:S01]  /*1b6f0*/  HMMA.16816.F32.BF16 R52, R140, R138, R52 ;  /* 0x0000008a8c34723c */ /* 0x000fe20000041834 */
[----:B------:R-:W-:Y:S07]  /*1b700*/  LDSM.16.M88.4 R136, [R215+0x9800] ;  /* 0x00980000d788783b */ /* 0x000fee0000000200 */
[----:B-1----:R-:W-:Y:S07]  /*1b710*/  HMMA.16816.F32.BF16 R56, R8, R4, R56 ;  /* 0x000000040838723c */ /* 0x002fee0000041838 */
[----:B------:R-:W-:Y:S01]  /*1b720*/  LOP3.LUT R5, R2, 0x6, RZ, 0xc0, !PT ;  /* 0x0000000602057812 */ /* 0x000fe200078ec0ff */
[----:B---3--:R-:W-:Y:S04]  /*1b730*/  HMMA.16816.F32.BF16 R48, R140, R64, R48 ;  /* 0x000000408c30723c */ /* 0x008fe80000041830 */
[----:B------:R-:W-:-:S04]  /*1b740*/  IMAD R2, R238, 0x80, R5 ;  /* 0x00000080ee027824 */ /* 0x000fc800078e0205 */
[----:B------:R-:W-:Y:S01]  /*1b750*/  HMMA.16816.F32.BF16 R52, R8, R6, R52 ;  /* 0x000000060834723c */ /* 0x000fe20000041834 */
[C---:B------:R-:W-:Y:S01]  /*1b760*/  IADD3 R64, R2.reuse, 0x1, RZ ;  /* 0x0000000102407810 */ /* 0x040fe20007ffe0ff */
[----:B------:R-:W1:Y:S01]  /*1b770*/  LDSM.16.M88.4 R4, [R215+0xa000] ;  /* 0x00a00000d704783b */ /* 0x000e620000000200 */
[----:B------:R-:W-:Y:S02]  /*1b780*/  IADD3 R135, R2, 0x9, RZ ;  /* 0x0000000902877810 */ /* 0x000fe40007ffe0ff */
[----:B------:R-:W3:Y:S01]  /*1b790*/  I2F R65, R64 ;  /* 0x0000004000417306 */ /* 0x000ee20000201400 */
[CC--:B------:R-:W-:Y:S02]  /*1b7a0*/  ISETP.GE.AND P3, PT, R64.reuse, R3.reuse, PT ;  /* 0x000000034000720c */ /* 0x0c0fe40003f66270 */
[----:B------:R-:W-:Y:S01]  /*1b7b0*/  HMMA.16816.F32.BF16 R44, R140, R66, R44 ;  /* 0x000000428c2c723c */ /* 0x000fe2000004182c */
[----:B------:R-:W-:Y:S02]  /*1b7c0*/  ISETP.GE.AND P1, PT, R64, R134, PT ;  /* 0x000000864000720c */ /* 0x000fe40003f26270 */
[----:B------:R-:W-:-:S02]  /*1b7d0*/  ISETP.GE.AND P4, PT, R135, R3, PT ;  /* 0x000000038700720c */ /* 0x000fc40003f86270 */
[----:B------:R-:W5:Y:S02]  /*1b7e0*/  I2F R64, R135 ;  /* 0x0000008700407306 */ /* 0x000f640000201400 */
[----:B------:R-:W-:Y:S01]  /*1b7f0*/  IADD3 R66, R2, 0x8, RZ ;  /* 0x0000000802427810 */ /* 0x000fe20007ffe0ff */
[----:B--2---:R-:W-:Y:S03]  /*1b800*/  HMMA.16816.F32.BF16 R48, R8, R160, R48 ;  /* 0x000000a00830723c */ /* 0x004fe60000041830 */
[----:B------:R-:W-:Y:S01]  /*1b810*/  ISETP.GE.AND P5, PT, R66, R3, PT ;  /* 0x000000034200720c */ /* 0x000fe20003fa6270 */
[CC--:B---3--:R-:W-:Y:S01]  /*1b820*/  FFMA.FTZ R57, R0.reuse, R65.reuse, R57 ;  /* 0x0000004100397223 */ /* 0x0c8fe20000010039 */
[----:B------:R2:W3:Y:S01]  /*1b830*/  I2F R67, R66 ;  /* 0x0000004200437306 */ /* 0x0004e20000201400 */
[----:B------:R-:W-:Y:S02]  /*1b840*/  FFMA.FTZ R59, R0, R65, R59 ;  /* 0x00000041003b7223 */ /* 0x000fe4000001003b */
[----:B----4-:R-:W-:Y:S01]  /*1b850*/  HMMA.16816.F32.BF16 R40, R140, R60, R40 ;  /* 0x0000003c8c28723c */ /* 0x010fe20000041828 */
[----:B------:R-:W-:-:S02]  /*1b860*/  IADD3 R65, R2, 0x10, RZ ;  /* 0x0000001002417810 */ /* 0x000fc40007ffe0ff */
[----:B------:R-:W-:Y:S02]  /*1b870*/  FSEL R185, R57, -INF , !P3 ;  /* 0xff80000039b97808 */ /* 0x000fe40005800000 */
[----:B------:R-:W-:Y:S01]  /*1b880*/  ISETP.GE.AND P6, PT, R66, R134, PT ;  /* 0x000000864200720c */ /* 0x000fe20003fc6270 */
[----:B------:R-:W4:Y:S01]  /*1b890*/  I2F R57, R65 ;  /* 0x0000004100397306 */ /* 0x000f220000201400 */
[----:B------:R-:W-:Y:S01]  /*1b8a0*/  FSEL R188, R59, -INF , !P1 ;  /* 0xff8000003bbc7808 */ /* 0x000fe20004800000 */
[----:B------:R-:W-:Y:S01]  /*1b8b0*/  HMMA.16816.F32.BF16 R36, R140, R62, R36 ;  /* 0x0000003e8c24723c */ /* 0x000fe20000041824 */
[----:B------:R-:W1:Y:S01]  /*1b8c0*/  LDSM.16.M88.4 R60, [R204+0x5000] ;  /* 0x00500000cc3c783b */ /* 0x000e620000000200 */
[----:B------:R-:W-:Y:S01]  /*1b8d0*/  ISETP.GE.AND P1, PT, R65, R3, PT ;  /* 0x000000034100720c */ /* 0x000fe20003f26270 */
[C---:B-----5:R-:W-:Y:S01]  /*1b8e0*/  FFMA.FTZ R53, R0.reuse, R64, R53 ;  /* 0x0000004000357223 */ /* 0x060fe20000010035 */
[----:B------:R-:W-:Y:S01]  /*1b8f0*/  ISETP.GE.AND P3, PT, R135, R134, PT ;  /* 0x000000868700720c */ /* 0x000fe20003f66270 */
[----:B------:R-:W-:Y:S01]  /*1b900*/  FFMA.FTZ R190, R0, R64, R55 ;  /* 0x0000004000be7223 */ /* 0x000fe20000010037 */
[----:B--2---:R-:W-:Y:S01]  /*1b910*/  IADD3 R66, R2, 0x11, RZ ;  /* 0x0000001102427810 */ /* 0x004fe20007ffe0ff */
[CC--:B---3--:R-:W-:Y:S01]  /*1b920*/  FFMA.FTZ R52, R0.reuse, R67.reuse, R52 ;  /* 0x0000004300347223 */ /* 0x0c8fe20000010034 */
[----:B------:R-:W-:Y:S01]  /*1b930*/  HMMA.16816.F32.BF16 R44, R8, R162, R44 ;  /* 0x000000a2082c723c */ /* 0x000fe2000004182c */
[----:B------:R-:W-:Y:S01]  /*1b940*/  FFMA.FTZ R54, R0, R67, R54 ;  /* 0x0000004300367223 */ /* 0x000fe20000010036 */
[----:B------:R-:W2:Y:S01]  /*1b950*/  I2F R59, R66 ;  /* 0x00000042003b7306 */ /* 0x000ea20000201400 */
[----:B------:R-:W-:-:S02]  /*1b960*/  IADD3 R135, R2, 0x18, RZ ;  /* 0x0000001802877810 */ /* 0x000fc40007ffe0ff */
[----:B------:R-:W-:Y:S01]  /*1b970*/  FSEL R186, R52, -INF , !P5 ;  /* 0xff80000034ba7808 */ /* 0x000fe20006800000 */
[-C--:B----4-:R-:W-:Y:S01]  /*1b980*/  FFMA.FTZ R48, R0, R57.reuse, R48 ;  /* 0x0000003900307223 */ /* 0x090fe20000010030 */
[----:B------:R-:W-:Y:S01]  /*1b990*/  FSEL R189, R54, -INF , !P6 ;  /* 0xff80000036bd7808 */ /* 0x000fe20007000000 */
[C---:B-1----:R-:W-:Y:S01]  /*1b9a0*/  HMMA.16816.F32.BF16 R24, R140.reuse, R4, R24 ;  /* 0x000000048c18723c */ /* 0x042fe20000041818 */
[----:B------:R-:W-:Y:S01]  /*1b9b0*/  FSEL R187, R53, -INF , !P4 ;  /* 0xff80000035bb7808 */ /* 0x000fe20006000000 */
[----:B------:R-:W1:Y:S01]  /*1b9c0*/  I2F R5, R135 ;  /* 0x0000008700057306 */ /* 0x000e620000201400 */
[----:B------:R-:W-:Y:S01]  /*1b9d0*/  FSEL R184, R48, -INF , !P1 ;  /* 0xff80000030b87808 */ /* 0x000fe20004800000 */
[----:B------:R-:W-:Y:S01]  /*1b9e0*/  FFMA.FTZ R57, R0, R57, R50 ;  /* 0x0000003900397223 */ /* 0x000fe20000010032 */
[----:B------:R-:W-:Y:S01]  /*1b9f0*/  IADD3 R48, R2, 0x19, RZ ;  /* 0x0000001902307810 */ /* 0x000fe20007ffe0ff */
[----:B------:R-:W-:Y:S01]  /*1ba00*/  LDSM.16.M88.4 R52, [R215+0xa800] ;  /* 0x00a80000d734783b */ /* 0x000fe20000000200 */
[-C--:B------:R-:W-:Y:S01]  /*1ba10*/  ISETP.GE.AND P5, PT, R65, R134.reuse, PT ;  /* 0x000000864100720c */ /* 0x080fe20003fa6270 */
[----:B------:R-:W-:Y:S01]  /*1ba20*/  HMMA.16816.F32.BF16 R32, R140, R136, R32 ;  /* 0x000000888c20723c */ /* 0x000fe20000041820 */
[C---:B------:R-:W-:Y:S01]  /*1ba30*/  ISETP.GE.AND P6, PT, R66.reuse, R3, PT ;  /* 0x000000034200720c */ /* 0x040fe20003fc6270 */
[----:B------:R-:W3:Y:S01]  /*1ba40*/  I2F R4, R48 ;  /* 0x0000003000047306 */ /* 0x000ee20000201400 */
[----:B------:R-:W-:Y:S01]  /*1ba50*/  ISETP.GE.AND P4, PT, R66, R134, PT ;  /* 0x000000864200720c */ /* 0x000fe20003f86270 */
[----:B--2---:R-:W-:Y:S01]  /*1ba60*/  FFMA.FTZ R49, R0, R59, R49 ;  /* 0x0000003b00317223 */ /* 0x004fe20000010031 */
[----:B------:R-:W2:Y:S01]  /*1ba70*/  LDSM.16.M88.4 R64, [R204+0x5800] ;  /* 0x00580000cc40783b */ /* 0x000ea20000000200 */
[----:B------:R-:W-:-:S02]  /*1ba80*/  FSEL R190, R190, -INF , !P3 ;  /* 0xff800000bebe7808 */ /* 0x000fc40005800000 */
[----:B------:R-:W-:Y:S01]  /*1ba90*/  ISETP.GE.AND P3, PT, R135, R3, PT ;  /* 0x000000038700720c */ /* 0x000fe20003f66270 */
[----:B------:R-:W-:Y:S01]  /*1baa0*/  HMMA.16816.F32.BF16 R20, R140, R6, R20 ;  /* 0x000000068c14723c */ /* 0x000fe20000041814 */
[----:B------:R-:W-:Y:S01]  /*1bab0*/  FSEL R181, R49, -INF , !P6 ;  /* 0xff80000031b57808 */ /* 0x000fe20007000000 */
[-C--:B-1----:R-:W-:Y:S01]  /*1bac0*/  FFMA.FTZ R44, R0, R5.reuse, R44 ;  /* 0x00000005002c7223 */ /* 0x082fe2000001002c */
[----:B------:R-:W-:Y:S01]  /*1bad0*/  IADD3 R49, R2, 0x20, RZ ;  /* 0x0000002002317810 */ /* 0x000fe20007ffe0ff */
[----:B------:R-:W-:Y:S01]  /*1bae0*/  FFMA.FTZ R46, R0, R5, R46 ;  /* 0x00000005002e7223 */ /* 0x000fe2000001002e */
[----:B------:R-:W-:Y:S02]  /*1baf0*/  FSEL R57, R57, -INF , !P5 ;  /* 0xff80000039397808 */ /* 0x000fe40006800000 */
[----:B------:R-:W-:Y:S01]  /*1bb00*/  FSEL R183, R44, -INF , !P3 ;  /* 0xff8000002cb77808 */ /* 0x000fe20005800000 */
[----:B------:R-:W-:Y:S01]  /*1bb10*/  HMMA.16816.F32.BF16 R40, R8, R60, R40 ;  /* 0x0000003c0828723c */ /* 0x000fe20000041828 */
[-C--:B---3--:R-:W-:Y:S01]  /*1bb20*/  FFMA.FTZ R45, R0, R4.reuse, R45 ;  /* 0x00000004002d7223 */ /* 0x088fe2000001002d */
[----:B------:R-:W-:Y:S01]  /*1bb30*/  IADD3 R44, R2, 0x21, RZ ;  /* 0x00000021022c7810 */ /* 0x000fe20007ffe0ff */
[----:B------:R-:W-:Y:S01]  /*1bb40*/  FFMA.FTZ R47, R0, R4, R47 ;  /* 0x00000004002f7223 */ /* 0x000fe2000001002f */
[-C--:B------:R-:W-:Y:S01]  /*1bb50*/  ISETP.GE.AND P1, PT, R135, R134.reuse, PT ;  /* 0x000000868700720c */ /* 0x080fe20003f26270 */
[----:B------:R-:W1:Y:S01]  /*1bb60*/  LDSM.16.M88.4 R4, [R215+0xb000] ;  /* 0x00b00000d704783b */ /* 0x000e620000000200 */
[----:B------:R-:W-:Y:S01]  /*1bb70*/  ISETP.GE.AND P5, PT, R48, R3, PT ;  /* 0x000000033000720c */ /* 0x000fe20003fa6270 */
[----:B------:R-:W-:Y:S01]  /*1bb80*/  FFMA.FTZ R60, R0, R59, R51 ;  /* 0x0000003b003c7223 */ /* 0x000fe20000010033 */
[----:B------:R-:W-:Y:S01]  /*1bb90*/  ISETP.GE.AND P6, PT, R48, R134, PT ;  /* 0x000000863000720c */ /* 0x000fe20003fc6270 */
[----:B------:R-:W3:Y:S01]  /*1bba0*/  I2F R51, R49 ;  /* 0x0000003100337306 */ /* 0x000ee20000201400 */
[----:B------:R-:W-:Y:S01]  /*1bbb0*/  HMMA.16816.F32.BF16 R28, R140, R138, R28 ;  /* 0x0000008a8c1c723c */ /* 0x000fe2000004181c */
[----:B------:R-:W-:-:S02]  /*1bbc0*/  FSEL R59, R46, -INF , !P1 ;  /* 0xff8000002e3b7808 */ /* 0x000fc40004800000 */
[----:B------:R-:W-:Y:S02]  /*1bbd0*/  FSEL R182, R45, -INF , !P5 ;  /* 0xff8000002db67808 */ /* 0x000fe40006800000 */
[CC--:B------:R-:W-:Y:S02]  /*1bbe0*/  ISETP.GE.AND P1, PT, R44.reuse, R3.reuse, PT ;  /* 0x000000032c00720c */ /* 0x0c0fe40003f26270 */
[----:B------:R4:W5:Y:S01]  /*1bbf0*/  I2F R48, R44 ;  /* 0x0000002c00307306 */ /* 0x0009620000201400 */
[----:B------:R-:W-:Y:S01]  /*1bc00*/  ISETP.GE.AND P5, PT, R44, R134, PT ;  /* 0x000000862c00720c */ /* 0x000fe20003fa6270 */
[----:B------:R-:W-:Y:S01]  /*1bc10*/  HMMA.16816.F32.BF16 R156, R168, R164, R156 ;  /* 0x000000a4a89c723c */ /* 0x000fe2000004189c */
[----:B------:R-:W-:Y:S02]  /*1bc20*/  FSEL R180, R47, -INF , !P6 ;  /* 0xff8000002fb47808 */ /* 0x000fe40007000000 */
[----:B------:R-:W-:Y:S02]  /*1bc30*/  FSEL R60, R60, -INF , !P4 ;  /* 0xff8000003c3c7808 */ /* 0x000fe40006000000 */
[----:B------:R-:W-:Y:S01]  /*1bc40*/  ISETP.GE.AND P4, PT, R49, R3, PT ;  /* 0x000000033100720c */ /* 0x000fe20003f86270 */
[-C--:B---3--:R-:W-:Y:S01]  /*1bc50*/  FFMA.FTZ R40, R0, R51.reuse, R40 ;  /* 0x0000003300287223 */ /* 0x088fe20000010028 */
[----:B------:R-:W-:Y:S01]  /*1bc60*/  IADD3 R50, R2, 0x28, RZ ;  /* 0x0000002802327810 */ /* 0x000fe20007ffe0ff */
[----:B------:R-:W-:Y:S01]  /*1bc70*/  HMMA.16816.F32.BF16 R36, R8, R62, R36 ;  /* 0x0000003e0824723c */ /* 0x000fe20000041824 */
[----:B------:R-:W-:Y:S01]  /*1bc80*/  FFMA.FTZ R135, R0, R51, R42 ;  /* 0x0000003300877223 */ /* 0x000fe2000001002a */
[----:B------:R-:W-:-:S02]  /*1bc90*/  IADD3 R42, R2, 0x29, RZ ;  /* 0x00000029022a7810 */ /* 0x000fc40007ffe0ff */
[----:B------:R-:W-:Y:S01]  /*1bca0*/  ISETP.GE.AND P3, PT, R49, R134, PT ;  /* 0x000000863100720c */ /* 0x000fe20003f66270 */
[----:B----4-:R-:W3:Y:S01]  /*1bcb0*/  LDSM.16.M88.4 R44, [R204+0x6000] ;  /* 0x00600000cc2c783b */ /* 0x010ee20000000200 */
[----:B------:R-:W-:Y:S02]  /*1bcc0*/  FSEL R136, R40, -INF , !P4 ;  /* 0xff80000028887808 */ /* 0x000fe40006000000 */
[----:B--2---:R-:W-:Y:S01]  /*1bcd0*/  HMMA.16816.F32.BF16 R32, R8, R64, R32 ;  /* 0x000000400820723c */ /* 0x004fe20000041820 */
[CC--:B-----5:R-:W-:Y:S01]  /*1bce0*/  FFMA.FTZ R41, R0.reuse, R48.reuse, R41 ;  /* 0x0000003000297223 */ /* 0x0e0fe20000010029 */
[----:B------:R2:W4:Y:S01]  /*1bcf0*/  I2F R49, R50 ;  /* 0x0000003200317306 */ /* 0x0005220000201400 */
[----:B------:R-:W-:Y:S01]  /*1bd00*/  FFMA.FTZ R178, R0, R48, R43 ;  /* 0x0000003000b27223 */ /* 0x000fe2000001002b */
[----:B------:R-:W-:Y:S02]  /*1bd10*/  IADD3 R43, R2, 0x30, RZ ;  /* 0x00000030022b7810 */ /* 0x000fe40007ffe0ff */
[----:B------:R-:W-:-:S02]  /*1bd20*/  FSEL R137, R41, -INF , !P1 ;  /* 0xff80000029897808 */ /* 0x000fc40004800000 */
[----:B------:R-:W-:Y:S01]  /*1bd30*/  FSEL R135, R135, -INF , !P3 ;  /* 0xff80000087877808 */ /* 0x000fe20005800000 */
[----:B------:R-:W-:Y:S01]  /*1bd40*/  HMMA.16816.F32.BF16 R28, R8, R66, R28 ;  /* 0x00000042081c723c */ /* 0x000fe2000004181c */
[----:B------:R5:W1:Y:S01]  /*1bd50*/  I2F R40, R42 ;  /* 0x0000002a00287306 */ /* 0x000a620000201400 */
[CC--:B------:R-:W-:Y:S02]  /*1bd60*/  ISETP.GE.AND P3, PT, R42.reuse, R3.reuse, PT ;  /* 0x000000032a00720c */ /* 0x0c0fe40003f66270 */
[-C--:B------:R-:W-:Y:S02]  /*1bd70*/  ISETP.GE.AND P1, PT, R42, R134.reuse, PT ;  /* 0x000000862a00720c */ /* 0x080fe40003f26270 */
[C---:B------:R-:W-:Y:S02]  /*1bd80*/  ISETP.GE.AND P6, PT, R50.reuse, R3, PT ;  /* 0x000000033200720c */ /* 0x040fe40003fc6270 */
[----:B------:R-:W-:Y:S01]  /*1bd90*/  ISETP.GE.AND P4, PT, R50, R134, PT ;  /* 0x000000863200720c */ /* 0x000fe20003f86270 */
[----:B------:R-:W3:Y:S01]  /*1bda0*/  I2F R41, R43 ;  /* 0x0000002b00297306 */ /* 0x000ee20000201400 */
[----:B--2---:R-:W-:Y:S01]  /*1bdb0*/  IADD3 R50, R2, 0x38, RZ ;  /* 0x0000003802327810 */ /* 0x004fe20007ffe0ff */
[----:B------:R-:W-:Y:S01]  /*1bdc0*/  HMMA.16816.F32.BF16 R152, R168, R166, R152 ;  /* 0x000000a6a898723c */ /* 0x000fe20000041898 */
[-C--:B----4-:R-:W-:Y:S01]  /*1bdd0*/  FFMA.FTZ R36, R0, R49.reuse, R36 ;  /* 0x0000003100247223 */ /* 0x090fe20000010024 */
[----:B------:R-:W-:Y:S01]  /*1bde0*/  FSEL R178, R178, -INF , !P5 ;  /* 0xff800000b2b27808 */ /* 0x000fe20006800000 */
[----:B------:R-:W-:Y:S01]  /*1bdf0*/  FFMA.FTZ R38, R0, R49, R38 ;  /* 0x0000003100267223 */ /* 0x000fe20000010026 */
[----:B------:R-:W-:-:S02]  /*1be00*/  ISETP.GE.AND P5, PT, R43, R3, PT ;  /* 0x000000032b00720c */ /* 0x000fc40003fa6270 */
[----:B-----5:R-:W-:Y:S01]  /*1be10*/  IADD3 R42, R2, 0x31, RZ ;  /* 0x00000031022a7810 */ /* 0x020fe20007ffe0ff */
[-C--:B-1----:R-:W-:Y:S01]  /*1be20*/  FFMA.FTZ R37, R0, R40.reuse, R37 ;  /* 0x0000002800257223 */ /* 0x082fe20000010025 */
[----:B------:R-:W-:Y:S01]  /*1be30*/  HMMA.16816.F32.BF16 R156, R140, R4, R156 ;  /* 0x000000048c9c723c */ /* 0x000fe2000004189c */
[----:B------:R-:W1:Y:S01]  /*1be40*/  I2F R5, R50 ;  /* 0x0000003200057306 */ /* 0x000e620000201400 */
[----:B------:R-:W-:Y:S01]  /*1be50*/  FSEL R138, R36, -INF , !P6 ;  /* 0xff800000248a7808 */ /* 0x000fe20007000000 */
[----:B------:R-:W-:Y:S01]  /*1be60*/  FFMA.FTZ R51, R0, R40, R39 ;  /* 0x0000002800337223 */ /* 0x000fe20000010027 */
[----:B------:R-:W-:Y:S02]  /*1be70*/  FSEL R179, R38, -INF , !P4 ;  /* 0xff80000026b37808 */ /* 0x000fe40006000000 */
[----:B------:R-:W-:Y:S01]  /*1be80*/  FSEL R139, R37, -INF , !P3 ;  /* 0xff800000258b7808 */ /* 0x000fe20005800000 */
[----:B---3--:R-:W-:Y:S01]  /*1be90*/  FFMA.FTZ R32, R0, R41, R32 ;  /* 0x0000002900207223 */ /* 0x008fe20000010020 */
[-C--:B------:R-:W-:Y:S01]  /*1bea0*/  ISETP.GE.AND P6, PT, R43, R134.reuse, PT ;  /* 0x000000862b00720c */ /* 0x080fe20003fc6270 */
[----:B------:R2:W3:Y:S01]  /*1beb0*/  I2F R48, R42 ;  /* 0x0000002a00307306 */ /* 0x0004e20000201400 */
[----:B------:R-:W-:Y:S01]  /*1bec0*/  ISETP.GE.AND P4, PT, R42, R3, PT ;  /* 0x000000032a00720c */ /* 0x000fe20003f86270 */
[----:B------:R-:W-:Y:S01]  /*1bed0*/  FFMA.FTZ R49, R0, R41, R34 ;  /* 0x0000002900317223 */ /* 0x000fe20000010022 */
[----:B------:R-:W-:Y:S01]  /*1bee0*/  ISETP.GE.AND P3, PT, R42, R134, PT ;  /* 0x000000862a00720c */ /* 0x000fe20003f66270 */
[----:B------:R-:W-:Y:S01]  /*1bef0*/  HMMA.16816.F32.BF16 R24, R8, R44, R24 ;  /* 0x0000002c0818723c */ /* 0x000fe20000041818 */
[----:B------:R-:W-:Y:S01]  /*1bf00*/  IADD3 R34, R2, 0x39, RZ ;  /* 0x0000003902227810 */ /* 0x000fe20007ffe0ff */
[----:B------:R-:W4:Y:S01]  /*1bf10*/  LDSM.16.M88.4 R36, [R215+0xb800] ;  /* 0x00b80000d724783b */ /* 0x000f220000000200 */
[----:B------:R-:W-:Y:S01]  /*1bf20*/  FSEL R162, R32, -INF , !P5 ;  /* 0xff80000020a27808 */ /* 0x000fe20006800000 */
[----:B-1----:R-:W-:Y:S01]  /*1bf30*/  FFMA.FTZ R175, R0, R5, R28 ;  /* 0x0000000500af7223 */ /* 0x002fe2000001001c */
[----:B------:R-:W1:Y:S01]  /*1bf40*/  I2F R32, R34 ;  /* 0x0000002200207306 */ /* 0x000e620000201400 */
[----:B------:R-:W-:-:S02]  /*1bf50*/  IADD3 R4, R2, 0x40, RZ ;  /* 0x0000004002047810 */ /* 0x000fc40007ffe0ff */
[----:B------:R-:W-:Y:S01]  /*1bf60*/  FSEL R51, R51, -INF , !P1 ;  /* 0xff80000033337808 */ /* 0x000fe20004800000 */
[C---:B------:R-:W-:Y:S01]  /*1bf70*/  HMMA.16816.F32.BF16 R16, R140.reuse, R52, R16 ;  /* 0x000000348c10723c */ /* 0x040fe20000041810 */
[----:B------:R-:W-:Y:S01]  /*1bf80*/  ISETP.GE.AND P1, PT, R50, R3, PT ;  /* 0x000000033200720c */ /* 0x000fe20003f26270 */
[----:B--2---:R-:W2:Y:S01]  /*1bf90*/  LDSM.16.M88.4 R40, [R204+0x6800] ;  /* 0x00680000cc28783b */ /* 0x004ea20000000200 */
[----:B---3--:R-:W-:Y:S01]  /*1bfa0*/  FFMA.FTZ R33, R0, R48, R33 ;  /* 0x0000003000217223 */ /* 0x008fe20000010021 */
[----:B------:R-:W-:Y:S01]  /*1bfb0*/  ISETP.GE.AND P5, PT, R50, R134, PT ;  /* 0x000000863200720c */ /* 0x000fe20003fa6270 */
[C---:B------:R-:W-:Y:S01]  /*1bfc0*/  FFMA.FTZ R48, R0.reuse, R48, R35 ;  /* 0x0000003000307223 */ /* 0x040fe20000010023 */
[----:B------:R-:W-:Y:S02]  /*1bfd0*/  FSEL R175, R175, -INF , !P1 ;  /* 0xff800000afaf7808 */ /* 0x000fe40004800000 */
[----:B------:R-:W-:Y:S01]  /*1bfe0*/  HMMA.16816.F32.BF16 R152, R140, R6, R152 ;  /* 0x000000068c98723c */ /* 0x000fe20000041898 */
[----:B------:R-:W-:Y:S01]  /*1bff0*/  FSEL R163, R33, -INF , !P4 ;  /* 0xff80000021a37808 */ /* 0x000fe20006000000 */
[----:B------:R-:W-:Y:S01]  /*1c000*/  FFMA.FTZ R50, R0, R5, R30 ;  /* 0x0000000500327223 */ /* 0x000fe2000001001e */
[----:B------:R3:W5:Y:S01]  /*1c010*/  I2F R33, R4 ;  /* 0x0000000400217306 */ /* 0x0007620000201400 */
[----:B------:R-:W-:Y:S01]  /*1c020*/  FSEL R48, R48, -INF , !P3 ;  /* 0xff80000030307808 */ /* 0x000fe20005800000 */
[-C--:B-1----:R-:W-:Y:S01]  /*1c030*/  FFMA.FTZ R29, R0, R32.reuse, R29 ;  /* 0x00000020001d7223 */ /* 0x082fe2000001001d */
[----:B------:R-:W-:Y:S01]  /*1c040*/  ISETP.GE.AND P3, PT, R4, R3, PT ;  /* 0x000000030400720c */ /* 0x000fe20003f66270 */
[----:B------:R-:W-:Y:S01]  /*1c050*/  FFMA.FTZ R31, R0, R32, R31 ;  /* 0x00000020001f7223 */ /* 0x000fe2000001001f */
[----:B------:R-:W-:Y:S01]  /*1c060*/  ISETP.GE.AND P1, PT, R4, R134, PT ;  /* 0x000000860400720c */ /* 0x000fe20003f26270 */
[----:B------:R-:W-:Y:S01]  /*1c070*/  HMMA.16816.F32.BF16 R20, R8, R46, R20 ;  /* 0x0000002e0814723c */ /* 0x000fe20000041814 */
[----:B------:R-:W-:-:S02]  /*1c080*/  IADD3 R28, R2, 0x41, RZ ;  /* 0x00000041021c7810 */ /* 0x000fc40007ffe0ff */
[----:B------:R-:W-:Y:S02]  /*1c090*/  FSEL R49, R49, -INF , !P6 ;  /* 0xff80000031317808 */ /* 0x000fe40007000000 */
[C---:B------:R-:W-:Y:S01]  /*1c0a0*/  ISETP.GE.AND P6, PT, R34.reuse, R3, PT ;  /* 0x000000032200720c */ /* 0x040fe20003fc6270 */
[----:B------:R-:W1:Y:S01]  /*1c0b0*/  I2F R30, R28 ;  /* 0x0000001c001e7306 */ /* 0x000e620000201400 */
[-C--:B------:R-:W-:Y:S01]  /*1c0c0*/  ISETP.GE.AND P4, PT, R34, R134.reuse, PT ;  /* 0x000000862200720c */ /* 0x080fe20003f86270 */
[C---:B------:R-:W-:Y:S01]  /*1c0d0*/  HMMA.16816.F32.BF16 R12, R140.reuse, R54, R12 ;  /* 0x000000368c0c723c */ /* 0x040fe2000004180c */
[----:B------:R-:W-:Y:S01]  /*1c0e0*/  IADD3 R34, R2, 0x48, RZ ;  /* 0x0000004802227810 */ /* 0x000fe20007ffe0ff */
[----:B---3--:R-:W3:Y:S01]  /*1c0f0*/  LDSM.16.M88.4 R4, [R204+0x7000] ;  /* 0x00700000cc04783b */ /* 0x008ee20000000200 */
[----:B------:R-:W-:Y:S01]  /*1c100*/  FSEL R166, R29, -INF , !P6 ;  /* 0xff8000001da67808 */ /* 0x000fe20007000000 */
[-C--:B-----5:R-:W-:Y:S01]  /*1c110*/  FFMA.FTZ R165, R0, R33.reuse, R24 ;  /* 0x0000002100a57223 */ /* 0x0a0fe20000010018 */
[----:B------:R-:W-:Y:S01]  /*1c120*/  IADD3 R24, R2, 0x49, RZ ;  /* 0x0000004902187810 */ /* 0x000fe20007ffe0ff */
[----:B------:R-:W5:Y:S01]  /*1c130*/  I2F R29, R34 ;  /* 0x00000022001d7306 */ /* 0x000f620000201400 */
[----:B------:R-:W-:Y:S01]  /*1c140*/  FSEL R50, R50, -INF , !P5 ;  /* 0xff80000032327808 */ /* 0x000fe20006800000 */
[----:B------:R-:W-:Y:S01]  /*1c150*/  FFMA.FTZ R26, R0, R33, R26 ;  /* 0x00000021001a7223 */ /* 0x000fe2000001001a */
[C---:B------:R-:W-:Y:S01]  /*1c160*/  ISETP.GE.AND P5, PT, R28.reuse, R3, PT ;  /* 0x000000031c00720c */ /* 0x040fe20003fa6270 */
[----:B----4-:R-:W-:Y:S01]  /*1c170*/  HMMA.16816.F32.BF16 R148, R140, R36, R148 ;  /* 0x000000248c94723c */ /* 0x010fe20000041894 */
[----:B------:R-:W-:-:S02]  /*1c180*/  ISETP.GE.AND P6, PT, R28, R134, PT ;  /* 0x000000861c00720c */ /* 0x000fc40003fc6270 */
[----:B------:R-:W-:Y:S01]  /*1c190*/  FSEL R171, R31, -INF , !P4 ;  /* 0xff8000001fab7808 */ /* 0x000fe20006000000 */
[----:B------:R-:W4:Y:S01]  /*1c1a0*/  I2F R28, R24 ;  /* 0x00000018001c7306 */ /* 0x000f220000201400 */
[-C--:B-1----:R-:W-:Y:S01]  /*1c1b0*/  FFMA.FTZ R169, R0, R30.reuse, R25 ;  /* 0x0000001e00a97223 */ /* 0x082fe20000010019 */
[----:B------:R-:W-:Y:S01]  /*1c1c0*/  FSEL R172, R26, -INF , !P1 ;  /* 0xff8000001aac7808 */ /* 0x000fe20004800000 */
[----:B------:R-:W-:Y:S01]  /*1c1d0*/  FFMA.FTZ R27, R0, R30, R27 ;  /* 0x0000001e001b7223 */ /* 0x000fe2000001001b */
[C---:B--2---:R-:W-:Y:S01]  /*1c1e0*/  HMMA.16816.F32.BF16 R16, R8.reuse, R40, R16 ;  /* 0x000000280810723c */ /* 0x044fe20000041810 */
[----:B------:R-:W-:Y:S02]  /*1c1f0*/  ISETP.GE.AND P4, PT, R34, R3, PT ;  /* 0x000000032200720c */ /* 0x000fe40003f86270 */
[----:B------:R-:W-:Y:S01]  /*1c200*/  FSEL R169, R169, -INF , !P5 ;  /* 0xff800000a9a97808 */ /* 0x000fe20006800000 */
[----:B-----5:R-:W-:Y:S01]  /*1c210*/  FFMA.FTZ R20, R0, R29, R20 ;  /* 0x0000001d00147223 */ /* 0x020fe20000010014 */
[----:B------:R-:W-:Y:S01]  /*1c220*/  ISETP.GE.AND P1, PT, R24, R3, PT ;  /* 0x000000031800720c */ /* 0x000fe20003f26270 */
[----:B------:R-:W-:Y:S01]  /*1c230*/  FFMA.FTZ R22, R0, R29, R22 ;  /* 0x0000001d00167223 */ /* 0x000fe20000010016 */
[----:B------:R-:W-:Y:S01]  /*1c240*/  ISETP.GE.AND P5, PT, R24, R134, PT ;  /* 0x000000861800720c */ /* 0x000fe20003fa6270 */
[----:B------:R-:W-:Y:S01]  /*1c250*/  HMMA.16816.F32.BF16 R40, R8, R42, R12 ;  /* 0x0000002a0828723c */ /* 0x000fe2000004180c */
[----:B------:R-:W-:Y:S01]  /*1c260*/  IADD3 R25, R2, 0x50, RZ ;  /* 0x0000005002197810 */ /* 0x000fe20007ffe0ff */
[----:B------:R-:W1:Y:S01]  /*1c270*/  LDSM.16.M88.4 R12, [R204+0x7800] ;  /* 0x00780000cc0c783b */ /* 0x000e620000000200 */
[----:B------:R-:W-:Y:S01]  /*1c280*/  FSEL R168, R20, -INF , !P4 ;  /* 0xff80000014a87808 */ /* 0x000fe20006000000 */
[----:B----4-:R-:W-:Y:S01]  /*1c290*/  FFMA.FTZ R167, R0, R28, R21 ;  /* 0x0000001c00a77223 */ /* 0x010fe20000010015 */
[----:B------:R-:W-:Y:S01]  /*1c2a0*/  IADD3 R24, R2, 0x51, RZ ;  /* 0x0000005102187810 */ /* 0x000fe20007ffe0ff */
[----:B------:R-:W2:Y:S01]  /*1c2b0*/  I2F R31, R25 ;  /* 0x00000019001f7306 */ /* 0x000ea20000201400 */
[----:B------:R-:W-:Y:S01]  /*1c2c0*/  FSEL R165, R165, -INF , !P3 ;  /* 0xff800000a5a57808 */ /* 0x000fe20005800000 */
[----:B------:R-:W-:Y:S01]  /*1c2d0*/  HMMA.16816.F32.BF16 R36, R140, R38, R144 ;  /* 0x000000268c24723c */ /* 0x000fe20000041890 */
[----:B------:R-:W-:Y:S01]  /*1c2e0*/  ISETP.GE.AND P3, PT, R34, R134, PT ;  /* 0x000000862200720c */ /* 0x000fe20003f66270 */
[----:B------:R-:W-:Y:S01]  /*1c2f0*/  FFMA.FTZ R23, R0, R28, R23 ;  /* 0x0000001c00177223 */ /* 0x000fe20000010017 */
[----:B------:R-:W-:Y:S01]  /*1c300*/  FSEL R173, R27, -INF , !P6 ;  /* 0xff8000001bad7808 */ /* 0x000fe20007000000 */
[----:B------:R-:W-:-:S04]  /*1c310*/  DEPBAR.LE SB0, 0x0 ;  /* 0x000080000000791a */ /* 0x000fc80000000000 */
[----:B------:R3:W4:Y:S01]  /*1c320*/  I2F R20, R24 ;  /* 0x0000001800147306 */ /* 0x0007220000201400 */
[----:B------:R-:W-:Y:S02]  /*1c330*/  FSEL R174, R22, -INF , !P3 ;  /* 0xff80000016ae7808 */ /* 0x000fe40005800000 */
[----:B------:R-:W-:Y:S02]  /*1c340*/  FSEL R167, R167, -INF , !P1 ;  /* 0xff800000a7a77808 */ /* 0x000fe40004800000 */
[C---:B------:R-:W-:Y:S01]  /*1c350*/  ISETP.GE.AND P6, PT, R25.reuse, R3, PT ;  /* 0x000000031900720c */ /* 0x040fe20003fc6270 */
[----:B--2---:R-:W-:Y:S01]  /*1c360*/  FFMA.FTZ R18, R0, R31, R18 ;  /* 0x0000001f00127223 */ /* 0x004fe20000010012 */
[-C--:B------:R-:W-:Y:S02]  /*1c370*/  ISETP.GE.AND P4, PT, R25, R134.reuse, PT ;  /* 0x000000861900720c */ /* 0x080fe40003f86270 */
[C---:B------:R-:W-:Y:S02]  /*1c380*/  ISETP.GE.AND P3, PT, R24.reuse, R3, PT ;  /* 0x000000031800720c */ /* 0x040fe40003f66270 */
[----:B------:R-:W-:-:S02]  /*1c390*/  ISETP.GE.AND P1, PT, R24, R134, PT ;  /* 0x000000861800720c */ /* 0x000fc40003f26270 */
[----:B------:R-:W-:Y:S02]  /*1c3a0*/  IADD3 R29, R2, 0x58, RZ ;  /* 0x00000058021d7810 */ /* 0x000fe40007ffe0ff */
[----:B------:R-:W-:Y:S01]  /*1c3b0*/  FSEL R164, R18, -INF , !P4 ;  /* 0xff80000012a47808 */ /* 0x000fe20006000000 */
[C---:B---3--:R-:W-:Y:S01]  /*1c3c0*/  HMMA.16816.F32.BF16 R24, R8.reuse, R4, R156 ;  /* 0x000000040818723c */ /* 0x048fe2000004189c */
[----:B------:R-:W2:Y:S01]  /*1c3d0*/  I2F R21, R29 ;  /* 0x0000001d00157306 */ /* 0x000ea20000201400 */
[-C--:B----4-:R-:W-:Y:S01]  /*1c3e0*/  FFMA.FTZ R17, R0, R20.reuse, R17 ;  /* 0x0000001400117223 */ /* 0x090fe20000010011 */
[----:B------:R-:W-:Y:S01]  /*1c3f0*/  IADD3 R28, R2, 0x68, RZ ;  /* 0x00000068021c7810 */ /* 0x000fe20007ffe0ff */
[----:B------:R-:W-:Y:S01]  /*1c400*/  FFMA.FTZ R19, R0, R20, R19 ;  /* 0x0000001400137223 */ /* 0x000fe20000010013 */
[----:B------:R-:W-:Y:S02]  /*1c410*/  FSEL R170, R23, -INF , !P5 ;  /* 0xff80000017aa7808 */ /* 0x000fe40006800000 */
[----:B------:R-:W-:Y:S01]  /*1c420*/  IADD3 R4, R2, 0x59, RZ ;  /* 0x0000005902047810 */ /* 0x000fe20007ffe0ff */
[----:B------:R-:W-:Y:S01]  /*1c430*/  FFMA.FTZ R158, R0, R31, R16 ;  /* 0x0000001f009e7223 */ /* 0x000fe20000010010 */
[----:B------:R-:W-:Y:S01]  /*1c440*/  FSEL R157, R17, -INF , !P3 ;  /* 0xff800000119d7808 */ /* 0x000fe20005800000 */
[----:B-1----:R-:W-:Y:S01]  /*1c450*/  HMMA.16816.F32.BF16 R36, R8, R14, R36 ;  /* 0x0000000e0824723c */ /* 0x002fe20000041824 */
[----:B------:R1:W3:Y:S01]  /*1c460*/  I2F R22, R4 ;  /* 0x0000000400167306 */ /* 0x0002e20000201400 */
[----:B------:R-:W-:-:S02]  /*1c470*/  ISETP.GE.AND P4, PT, R4, R3, PT ;  /* 0x000000030400720c */ /* 0x000fc40003f86270 */
[-C--:B------:R-:W-:Y:S02]  /*1c480*/  ISETP.GE.AND P3, PT, R4, R134.reuse, PT ;  /* 0x000000860400720c */ /* 0x080fe40003f66270 */
[----:B------:R-:W-:Y:S01]  /*1c490*/  FSEL R158, R158, -INF , !P6 ;  /* 0xff8000009e9e7808 */ /* 0x000fe20007000000 */
[C---:B--2---:R-:W-:Y:S01]  /*1c4a0*/  FFMA.FTZ R40, R0.reuse, R21, R40 ;  /* 0x0000001500287223 */ /* 0x044fe20000010028 */
[C---:B------:R-:W-:Y:S01]  /*1c4b0*/  ISETP.GE.AND P5, PT, R29.reuse, R3, PT ;  /* 0x000000031d00720c */ /* 0x040fe20003fa6270 */
[----:B------:R-:W-:Y:S01]  /*1c4c0*/  FFMA.FTZ R42, R0, R21, R42 ;  /* 0x00000015002a7223 */ /* 0x000fe2000001002a */
[----:B------:R-:W-:Y:S01]  /*1c4d0*/  ISETP.GE.AND P6, PT, R29, R134, PT ;  /* 0x000000861d00720c */ /* 0x000fe20003fc6270 */
[----:B------:R-:W-:Y:S01]  /*1c4e0*/  I2F R21, R28 ;  /* 0x0000001c00157306 */ /* 0x000fe20000201400 */
[C---:B------:R-:W-:Y:S02]  /*1c4f0*/  IADD3 R16, R2.reuse, 0x60, RZ ;  /* 0x0000006002107810 */ /* 0x040fe40007ffe0ff */
[----:B------:R-:W-:-:S02]  /*1c500*/  IADD3 R17, R2, 0x61, RZ ;  /* 0x0000006102117810 */ /* 0x000fc40007ffe0ff */
[----:B------:R-:W-:Y:S01]  /*1c510*/  IADD3 R29, R2, 0x69, RZ ;  /* 0x00000069021d7810 */ /* 0x000fe20007ffe0ff */
[----:B-1----:R-:W-:Y:S01]  /*1c520*/  HMMA.16816.F32.BF16 R4, R8, R6, R152 ;  /* 0x000000060804723c */ /* 0x002fe20000041898 */
[-C--:B---3--:R-:W-:Y:S01]  /*1c530*/  FFMA.FTZ R41, R0, R22.reuse, R41 ;  /* 0x0000001600297223 */ /* 0x088fe20000010029 */
[----:B------:R-:W-:Y:S01]  /*1c540*/  FSEL R161, R19, -INF , !P1 ;  /* 0xff80000013a17808 */ /* 0x000fe20004800000 */
[----:B------:R-:W1:Y:S01]  /*1c550*/  I2F R23, R16 ;  /* 0x0000001000177306 */ /* 0x000e620000201400 */
[----:B------:R-:W-:Y:S01]  /*1c560*/  FSEL R160, R42, -INF , !P6 ;  /* 0xff8000002aa07808 */ /* 0x000fe20007000000 */
[----:B------:R-:W-:Y:S01]  /*1c570*/  FFMA.FTZ R43, R0, R22, R43 ;  /* 0x00000016002b7223 */ /* 0x000fe2000001002b */
[----:B------:R-:W-:Y:S02]  /*1c580*/  ISETP.GE.AND P1, PT, R16, R3, PT ;  /* 0x000000031000720c */ /* 0x000fe40003f26270 */
[----:B------:R-:W-:Y:S02]  /*1c590*/  FSEL R154, R40, -INF , !P5 ;  /* 0xff800000289a7808 */ /* 0x000fe40006800000 */
[----:B------:R-:W-:Y:S01]  /*1c5a0*/  FSEL R153, R41, -INF , !P4 ;  /* 0xff80000029997808 */ /* 0x000fe20006000000 */
[----:B------:R2:W3:Y:S01]  /*1c5b0*/  I2F R20, R17 ;  /* 0x0000001100147306 */ /* 0x0004e20000201400 */
[----:B------:R-:W-:-:S02]  /*1c5c0*/  ISETP.GE.AND P5, PT, R16, R134, PT ;  /* 0x000000861000720c */ /* 0x000fc40003fa6270 */
[C---:B------:R-:W-:Y:S02]  /*1c5d0*/  ISETP.GE.AND P6, PT, R17.reuse, R3, PT ;  /* 0x000000031100720c */ /* 0x040fe40003fc6270 */
[----:B------:R-:W-:Y:S02]  /*1c5e0*/  ISETP.GE.AND P4, PT, R17, R134, PT ;  /* 0x000000861100720c */ /* 0x000fe40003f86270 */
[----:B------:R-:W-:Y:S01]  /*1c5f0*/  IADD3 R22, R2, 0x70, RZ ;  /* 0x0000007002167810 */ /* 0x000fe20007ffe0ff */
[CC--:B-1----:R-:W-:Y:S02]  /*1c600*/  FFMA.FTZ R24, R0.reuse, R23.reuse, R24 ;  /* 0x0000001700187223 */ /* 0x0c2fe40000010018 */
[----:B------:R-:W-:-:S03]  /*1c610*/  FFMA.FTZ R26, R0, R23, R26 ;  /* 0x00000017001a7223 */ /* 0x000fc6000001001a */
[-C--:B------:R-:W-:Y:S01]  /*1c620*/  FFMA.FTZ R146, R0, R21.reuse, R6 ;  /* 0x0000001500927223 */ /* 0x080fe20000010006 */
[----:B------:R-:W-:Y:S01]  /*1c630*/  FSEL R145, R24, -INF , !P1 ;  /* 0xff80000018917808 */ /* 0x000fe20004800000 */
[----:B------:R-:W-:Y:S01]  /*1c640*/  FFMA.FTZ R143, R0, R21, R4 ;  /* 0x00000015008f7223 */ /* 0x000fe20000010004 */
[----:B--2---:R-:W-:Y:S01]  /*1c650*/  HMMA.16816.F32.BF16 R16, R8, R12, R148 ;  /* 0x0000000c0810723c */ /* 0x004fe20000041894 */
[----:B------:R-:W1:Y:S01]  /*1c660*/  I2F R12, R29 ;  /* 0x0000001d000c7306 */ /* 0x000e620000201400 */
[----:B------:R-:W-:Y:S01]  /*1c670*/  IADD3 R4, R2, 0x78, RZ ;  /* 0x0000007802047810 */ /* 0x000fe20007ffe0ff */
[----:B---3--:R-:W-:Y:S01]  /*1c680*/  FFMA.FTZ R25, R0, R20, R25 ;  /* 0x0000001400197223 */ /* 0x008fe20000010019 */
[----:B------:R-:W-:Y:S01]  /*1c690*/  ISETP.GE.AND P1, PT, R28, R134, PT ;  /* 0x000000861c00720c */ /* 0x000fe20003f26270 */
[----:B------:R-:W-:Y:S02]  /*1c6a0*/  FFMA.FTZ R27, R0, R20, R27 ;  /* 0x00000014001b7223 */ /* 0x000fe4000001001b */
[----:B------:R-:W-:Y:S01]  /*1c6b0*/  IADD3 R8, R2, 0x71, RZ ;  /* 0x0000007102087810 */ /* 0x000fe20007ffe0ff */
[----:B------:R-:W-:Y:S01]  /*1c6c0*/  IMAD.U32 R9, RZ, RZ, UR5 ;  /* 0x00000005ff097e24 */ /* 0x000fe2000f8e00ff */
[----:B------:R-:W2:Y:S01]  /*1c6d0*/  I2F R13, R22 ;  /* 0x00000016000d7306 */ /* 0x000ea20000201400 */
[----:B------:R-:W-:Y:S01]  /*1c6e0*/  FSEL R151, R43, -INF , !P3 ;  /* 0xff8000002b977808 */ /* 0x000fe20005800000 */
[----:B------:R-:W-:Y:S01]  /*1c6f0*/  IMAD.MOV.U32 R148, RZ, RZ, R176 ;  /* 0x000000ffff947224 */ /* 0x000fe200078e00b0 */
[----:B------:R-:W-:Y:S01]  /*1c700*/  ISETP.GE.AND P3, PT, R28, R3, PT ;  /* 0x000000031c00720c */ /* 0x000fe20003f66270 */
[----:B------:R-:W-:Y:S01]  /*1c710*/  IMAD.MOV.U32 R149, RZ, RZ, R177 ;  /* 0x000000ffff957224 */ /* 0x000fe200078e00b1 */
[----:B------:R-:W-:-:S02]  /*1c720*/  FSEL R144, R25, -INF , !P6 ;  /* 0xff80000019907808 */ /* 0x000fc40007000000 */
[----:B------:R-:W-:Y:S01]  /*1c730*/  FSEL R143, R143, -INF , !P3 ;  /* 0xff8000008f8f7808 */ /* 0x000fe20005800000 */
[----:B------:R-:W3:Y:S01]  /*1c740*/  I2F R6, R8 ;  /* 0x0000000800067306 */ /* 0x000ee20000201400 */
[-C--:B-1----:R-:W-:Y:S01]  /*1c750*/  FFMA.FTZ R141, R0, R12.reuse, R5 ;  /* 0x0000000c008d7223 */ /* 0x082fe20000010005 */
[----:B------:R-:W-:Y:S01]  /*1c760*/  FSEL R146, R146, -INF , !P1 ;  /* 0xff80000092927808 */ /* 0x000fe20004800000 */
[----:B------:R-:W-:Y:S01]  /*1c770*/  FFMA.FTZ R7, R0, R12, R7 ;  /* 0x0000000c00077223 */ /* 0x000fe20000010007 */
[-C--:B------:R-:W-:Y:S02]  /*1c780*/  ISETP.GE.AND P6, PT, R29, R134.reuse, PT ;  /* 0x000000861d00720c */ /* 0x080fe40003fc6270 */
[----:B------:R-:W-:Y:S02]  /*1c790*/  ISETP.GE.AND P3, PT, R22, R134, PT ;  /* 0x000000861600720c */ /* 0x000fe40003f66270 */
[----:B------:R-:W1:Y:S01]  /*1c7a0*/  I2F R5, R4 ;  /* 0x0000000400057306 */ /* 0x000e620000201400 */
[----:B--2---:R-:W-:Y:S01]  /*1c7b0*/  FFMA.FTZ R18, R0, R13, R18 ;  /* 0x0000000d00127223 */ /* 0x004fe20000010012 */
[----:B------:R-:W-:Y:S01]  /*1c7c0*/  ISETP.GE.AND P1, PT, R8, R3, PT ;  /* 0x000000030800720c */ /* 0x000fe20003f26270 */
[----:B------:R-:W-:Y:S01]  /*1c7d0*/  FFMA.FTZ R16, R0, R13, R16 ;  /* 0x0000000d00107223 */ /* 0x000fe20000010010 */
[----:B------:R-:W-:-:S02]  /*1c7e0*/  FSEL R140, R7, -INF , !P6 ;  /* 0xff800000078c7808 */ /* 0x000fc40007000000 */
[----:B------:R-:W-:Y:S01]  /*1c7f0*/  FSEL R63, R18, -INF , !P3 ;  /* 0xff800000123f7808 */ /* 0x000fe20005800000 */
[CC--:B---3--:R-:W-:Y:S01]  /*1c800*/  FFMA.FTZ R17, R0.reuse, R6.reuse, R17 ;  /* 0x0000000600117223 */ /* 0x0c8fe20000010011 */
[----:B------:R-:W2:Y:S01]  /*1c810*/  I2F R7, R2 ;  /* 0x0000000200077306 */ /* 0x000ea20000201400 */
[----:B------:R-:W-:Y:S01]  /*1c820*/  FFMA.FTZ R19, R0, R6, R19 ;  /* 0x0000000600137223 */ /* 0x000fe20000010013 */
[----:B------:R-:W-:Y:S02]  /*1c830*/  IADD3 R6, R2, 0x79, RZ ;  /* 0x0000007902067810 */ /* 0x000fe40007ffe0ff */
[----:B------:R-:W-:Y:S02]  /*1c840*/  FSEL R54, R17, -INF , !P1 ;  /* 0xff80000011367808 */ /* 0x000fe40004800000 */
[----:B------:R-:W-:Y:S01]  /*1c850*/  ISETP.GE.AND P3, PT, R4, R3, PT ;  /* 0x000000030400720c */ /* 0x000fe20003f66270 */
[-C--:B-1----:R-:W-:Y:S01]  /*1c860*/  FFMA.FTZ R38, R0, R5.reuse, R38 ;  /* 0x0000000500267223 */ /* 0x082fe20000010026 */
[----:B------:R-:W-:Y:S01]  /*1c870*/  BAR.SYNC.DEFER_BLOCKING 0x0 ;  /* 0x0000000000007b1d */ /* 0x000fe20000010000 */
[----:B------:R-:W-:Y:S01]  /*1c880*/  ISETP.GE.AND P1, PT, R4, R134, PT ;  /* 0x000000860400720c */ /* 0x000fe20003f26270 */
[----:B------:R-:W-:Y:S01]  /*1c890*/  FFMA.FTZ R36, R0, R5, R36 ;  /* 0x0000000500247223 */ /* 0x000fe20000010024 */
[----:B------:R-:W-:-:S02]  /*1c8a0*/  FSEL R150, R26, -INF , !P5 ;  /* 0xff8000001a967808 */ /* 0x000fc40006800000 */
[----:B------:R-:W-:Y:S01]  /*1c8b0*/  ISETP.GE.AND P5, PT, R29, R3, PT ;  /* 0x000000031d00720c */ /* 0x000fe20003fa6270 */
[----:B------:R-:W1:Y:S01]  /*1c8c0*/  I2F R4, R6 ;  /* 0x0000000600047306 */ /* 0x000e620000201400 */
[----:B------:R-:W-:Y:S01]  /*1c8d0*/  FSEL R61, R38, -INF , !P1 ;  /* 0xff800000263d7808 */ /* 0x000fe20004800000 */
[----:B--2---:R-:W-:Y:S01]  /*1c8e0*/  FFMA.FTZ R56, R0, R7, R56 ;  /* 0x0000000700387223 */ /* 0x004fe20000010038 */
[----:B------:R-:W-:Y:S02]  /*1c8f0*/  ISETP.GT.AND P1, PT, R238, R227, PT ;  /* 0x000000e3ee00720c */ /* 0x000fe40003f24270 */
[----:B------:R-:W-:Y:S02]  /*1c900*/  FSEL R141, R141, -INF , !P5 ;  /* 0xff8000008d8d7808 */ /* 0x000fe40006800000 */
[----:B------:R-:W-:Y:S01]  /*1c910*/  ISETP.GE.AND P5, PT, R8, R134, PT ;  /* 0x000000860800720c */ /* 0x000fe20003fa6270 */
[----:B------:R-:W-:Y:S01]  /*1c920*/  IMAD.U32 R8, RZ, RZ, UR4 ;  /* 0x00000004ff087e24 */ /* 0x000fe2000f8e00ff */
[----:B------:R-:W-:Y:S01]  /*1c930*/  FSEL R147, R27, -INF , !P4 ;  /* 0xff8000001b937808 */ /* 0x000fe20006000000 */
[----:B------:R-:W-:Y:S01]  /*1c940*/  ULDC.64 UR4, c[0x0][0x118] ;  /* 0x0000460000047ab9 */ /* 0x000fe20000000a00 */
[----:B------:R-:W-:-:S02]  /*1c950*/  ISETP.GE.AND P4, PT, R22, R3, PT ;  /* 0x000000031600720c */ /* 0x000fc40003f86270 */
[----:B------:R-:W-:Y:S02]  /*1c960*/  FSEL R62, R19, -INF , !P5 ;  /* 0xff800000133e7808 */ /* 0x000fe40006800000 */
[-C--:B------:R-:W-:Y:S01]  /*1c970*/  ISETP.GE.AND P6, PT, R2, R3.reuse, PT ;  /* 0x000000030200720c */ /* 0x080fe20003fc6270 */
[-C--:B-1----:R-:W-:Y:S01]  /*1c980*/  FFMA.FTZ R37, R0, R4.reuse, R37 ;  /* 0x0000000400257223 */ /* 0x082fe20000010025 */
[----:B------:R-:W-:Y:S01]  /*1c990*/  ISETP.GE.AND P5, PT, R6, R3, PT ;  /* 0x000000030600720c */ /* 0x000fe20003fa6270 */
[----:B------:R-:W-:Y:S01]  /*1c9a0*/  FFMA.FTZ R3, R0, R7, R58 ;  /* 0x0000000700037223 */ /* 0x000fe2000001003a */
[----:B------:R-:W-:Y:S01]  /*1c9b0*/  FSEL R55, R16, -INF , !P4 ;  /* 0xff80000010377808 */ /* 0x000fe20006000000 */
[----:B------:R-:W-:Y:S01]  /*1c9c0*/  FFMA.FTZ R39, R0, R4, R39 ;  /* 0x0000000400277223 */ /* 0x000fe20000010027 */
[----:B------:R-:W-:Y:S02]  /*1c9d0*/  FSEL R46, R36, -INF , !P3 ;  /* 0xff800000242e7808 */ /* 0x000fe40005800000 */
[----:B------:R-:W-:-:S02]  /*1c9e0*/  ISETP.GE.AND P4, PT, R2, R134, PT ;  /* 0x000000860200720c */ /* 0x000fc40003f86270 */
        /* <DEDUP_REMOVED lines=39> */
[----:B------:R-:W-:Y:S02]  /*1cc60*/  ISETP.GE.AND P0, PT, R12, RZ, PT ;  /* 0x000000ff0c00720c */ /* 0x000fe40003f06270 */
[----:B------:R-:W-:-:S02]  /*1cc70*/  @!P3 IADD3 R11, R11, 0x1, RZ ;  /* 0x000000010b0bb810 */ /* 0x000fc40007ffe0ff */
[----:B------:R-:W-:-:S05]  /*1cc80*/  ISETP.NE.AND P3, PT, R15, RZ, PT ;  /* 0x000000ff0f00720c */ /* 0x000fca0003f65270 */
        /* <DEDUP_REMOVED lines=26> */
.L_x_4382:
[----:B------:R-:W2:Y:S02]  /*1ce30*/  LD.E R6, [R8.64+0x38] ;  /* 0x0000380408067980 */ /* 0x000ea4000c101900 */
[----:B--2---:R-:W-:-:S04]  /*1ce40*/  LEA R6, -R6, RZ, 0x7 ;  /* 0x000000ff06067211 */ /* 0x004fc800078e39ff */
[----:B------:R-:W-:Y:S02]  /*1ce50*/  SHF.R.S32.HI R11, RZ, 0x1f, R6 ;  /* 0x0000001fff0b7819 */ /* 0x000fe40000011406 */
.L_x_4383:
[----:B------:R-:W-:Y:S05]  /*1ce60*/  BSYNC B0 ;  /* 0x0000000000007941 */ /* 0x000fea0003800000 */
.L_x_4381:
        /* <DEDUP_REMOVED lines=73> */
[CC--:B------:R-:W-:Y:S01]  /*1d300*/  @P2 LEA R32, P0, R5.reuse, R228.reuse, 0x1 ;  /* 0x000000e405202211 */ /* 0x0c0fe200078008ff */
        /* <DEDUP_REMOVED lines=57> */
.L_x_4380:
[----:B------:R-:W-:Y:S05]  /*1d6a0*/  BSYNC B1 ;  /* 0x0000000000017941 */ /* 0x000fea0003800000 */
.L_x_4379:
[----:B------:R2:W3:Y:S01]  /*1d6b0*/  LD.E R53, [R8.64+0xdc] ;  /* 0x0000dc0408357980 */ /* 0x0004e2000c101900 */
        /* <DEDUP_REMOVED lines=19> */
[----:B--2---:R-:W-:Y:S01]  /*1d7f0*/  LDSM.16.MT88.4 R8, [R214+0xc000] ;  /* 0x00c00000d608783b */ /* 0x004fe20000004200 */
[----:B------:R-:W-:-:S04]  /*1d800*/  FMNMX.FTZ R2, R180, R5, !PT ;  /* 0x00000005b4027209 */ /* 0x000fc80007810000 */
[----:B------:R-:W-:-:S04]  /*1d810*/  FMNMX.FTZ R5, R135, R2, !PT ;  /* 0x0000000287057209 */ /* 0x000fc80007810000 */
        /* <DEDUP_REMOVED lines=55> */
[----:B-1----:R-:W-:-:S04]  /*1db90*/  FMNMX.FTZ R41, R2, R41, !PT ;  /* 0x0000002902297209 */ /* 0x002fc80007810000 */
[----:B------:R-:W-:Y:S02]  /*1dba0*/  FSETP.NEU.FTZ.AND P0, PT, R41, -INF , PT ;  /* 0xff8000002900780b */ /* 0x000fe40003f1d000 */
[----:B--2---:R-:W-:Y:S02]  /*1dbb0*/  FMNMX.FTZ R42, R5, R42, !PT ;  /* 0x0000002a052a7209 */ /* 0x004fe40007810000 */
[----:B------:R-:W-:Y:S02]  /*1dbc0*/  FSEL R5, R41, RZ, P0 ;  /* 0x000000ff29057208 */ /* 0x000fe40000000000 */
[----:B------:R-:W-:-:S04]  /*1dbd0*/  FSETP.NEU.FTZ.AND P2, PT, R42, -INF , PT ;  /* 0xff8000002a00780b */ /* 0x000fc80003f5d000 */
[----:B------:R-:W-:-:S05]  /*1dbe0*/  FSEL R6, R42, RZ, P2 ;  /* 0x000000ff2a067208 */ /* 0x000fca0001000000 */
[----:B------:R-:W-:Y:S02]  /*1dbf0*/  FADD.FTZ R6, R133, -R6 ;  /* 0x8000000685067221 */ /* 0x000fe40000010000 */
[C---:B---3--:R-:W-:Y:S02]  /*1dc00*/  FMUL.FTZ R58, R53.reuse, R42 ;  /* 0x0000002a353a7220 */ /* 0x048fe40000410000 */
[C---:B------:R-:W-:Y:S02]  /*1dc10*/  FMUL.FTZ R52, R53.reuse, R41 ;  /* 0x0000002935347220 */ /* 0x040fe40000410000 */
[----:B------:R-:W-:Y:S01]  /*1dc20*/  FMUL.FTZ R45, R53, R6 ;  /* 0x00000006352d7220 */ /* 0x000fe20000410000 */
[----:B------:R-:W-:Y:S02]  /*1dc30*/  FSEL R58, R58, RZ, P2 ;  /* 0x000000ff3a3a7208 */ /* 0x000fe40001000000 */
[----:B------:R-:W-:-:S03]  /*1dc40*/  FSEL R52, R52, RZ, P0 ;  /* 0x000000ff34347208 */ /* 0x000fc60000000000 */
[-C--:B------:R-:W-:Y:S01]  /*1dc50*/  FFMA.FTZ R40, R4, R53.reuse, -R58 ;  /* 0x0000003504287223 */ /* 0x080fe2000001083a */
[----:B------:R-:W1:Y:S01]  /*1dc60*/  MUFU.EX2 R45, R45 ;  /* 0x0000002d002d7308 */ /* 0x000e620000000800 */
[----:B------:R-:W-:Y:S02]  /*1dc70*/  FADD.FTZ R4, R132, -R5 ;  /* 0x8000000584047221 */ /* 0x000fe40000010000 */
[-CC-:B------:R-:W-:Y:S02]  /*1dc80*/  FFMA.FTZ R33, R3, R53.reuse, -R52.reuse ;  /* 0x0000003503217223 */ /* 0x180fe40000010834 */
[-CC-:B------:R-:W-:Y:S02]  /*1dc90*/  FFMA.FTZ R32, R188, R53.reuse, -R52.reuse ;  /* 0x00000035bc207223 */ /* 0x180fe40000010834 */
[-CC-:B------:R-:W-:Y:S01]  /*1dca0*/  FFMA.FTZ R3, R189, R53.reuse, -R52.reuse ;  /* 0x00000035bd037223 */ /* 0x180fe20000010834 */
[----:B------:R-:W-:Y:S01]  /*1dcb0*/  MUFU.EX2 R40, R40 ;  /* 0x0000002800287308 */ /* 0x000fe20000000800 */
[----:B------:R-:W-:-:S02]  /*1dcc0*/  FFMA.FTZ R2, R190, R53, -R52 ;  /* 0x00000035be027223 */ /* 0x000fc40000010834 */
[-CC-:B------:R-:W-:Y:S02]  /*1dcd0*/  FFMA.FTZ R35, R185, R53.reuse, -R58.reuse ;  /* 0x00000035b9237223 */ /* 0x180fe4000001083a */
[-CC-:B------:R-:W-:Y:S02]  /*1dce0*/  FFMA.FTZ R34, R186, R53.reuse, -R58.reuse ;  /* 0x00000035ba227223 */ /* 0x180fe4000001083a */
[----:B------:R-:W-:Y:S01]  /*1dcf0*/  FFMA.FTZ R43, R187, R53, -R58 ;  /* 0x00000035bb2b7223 */ /* 0x000fe2000001083a */
[----:B------:R-:W-:Y:S01]  /*1dd00*/  MUFU.EX2 R33, R33 ;  /* 0x0000002100217308 */ /* 0x000fe20000000800 */
[----:B------:R-:W-:Y:S02]  /*1dd10*/  FMUL.FTZ R44, R53, R4 ;  /* 0x00000004352c7220 */ /* 0x000fe40000410000 */
[-C--:B-1----:R-:W-:Y:S02]  /*1dd20*/  FMUL.FTZ R128, R128, R45.reuse ;  /* 0x0000002d80807220 */ /* 0x082fe40000410000 */
[----:B------:R-:W-:-:S02]  /*1dd30*/  FMUL.FTZ R129, R129, R45 ;  /* 0x0000002d81817220 */ /* 0x000fc40000410000 */
[-C--:B------:R-:W-:Y:S01]  /*1dd40*/  FMUL.FTZ R124, R124, R45.reuse ;  /* 0x0000002d7c7c7220 */ /* 0x080fe20000410000 */
[----:B------:R-:W1:Y:S01]  /*1dd50*/  MUFU.EX2 R32, R32 ;  /* 0x0000002000207308 */ /* 0x000e620000000800 */
[-C--:B------:R-:W-:Y:S02]  /*1dd60*/  FMUL.FTZ R125, R125, R45.reuse ;  /* 0x0000002d7d7d7220 */ /* 0x080fe40000410000 */
[-C--:B------:R-:W-:Y:S02]  /*1dd70*/  FMUL.FTZ R68, R68, R45.reuse ;  /* 0x0000002d44447220 */ /* 0x080fe40000410000 */
[-C--:B------:R-:W-:Y:S02]  /*1dd80*/  FMUL.FTZ R69, R69, R45.reuse ;  /* 0x0000002d45457220 */ /* 0x080fe40000410000 */
[-C--:B------:R-:W-:Y:S01]  /*1dd90*/  FMUL.FTZ R72, R72, R45.reuse ;  /* 0x0000002d48487220 */ /* 0x080fe20000410000 */
[----:B------:R-:W-:Y:S01]  /*1dda0*/  MUFU.EX2 R3, R3 ;  /* 0x0000000300037308 */ /* 0x000fe20000000800 */
[----:B------:R-:W-:-:S02]  /*1ddb0*/  FMUL.FTZ R73, R73, R45 ;  /* 0x0000002d49497220 */ /* 0x000fc40000410000 */
[-C--:B------:R-:W-:Y:S02]  /*1ddc0*/  FMUL.FTZ R76, R76, R45.reuse ;  /* 0x0000002d4c4c7220 */ /* 0x080fe40000410000 */
[-C--:B------:R-:W-:Y:S02]  /*1ddd0*/  FMUL.FTZ R77, R77, R45.reuse ;  /* 0x0000002d4d4d7220 */ /* 0x080fe40000410000 */
[----:B------:R-:W-:Y:S01]  /*1dde0*/  FMUL.FTZ R80, R80, R45 ;  /* 0x0000002d50507220 */ /* 0x000fe20000410000 */
[----:B------:R-:W2:Y:S01]  /*1ddf0*/  MUFU.EX2 R2, R2 ;  /* 0x0000000200027308 */ /* 0x000ea20000000800 */
[----:B-1----:R-:W-:Y:S01]  /*1de00*/  F2FP.BF16.PACK_AB R5, R32, R33 ;  /* 0x000000212005723e */ /* 0x002fe200000010ff */
[-C--:B------:R-:W-:Y:S02]  /*1de10*/  FMUL.FTZ R81, R81, R45.reuse ;  /* 0x0000002d51517220 */ /* 0x080fe40000410000 */
[-C--:B------:R-:W-:Y:S02]  /*1de20*/  FMUL.FTZ R84, R84, R45.reuse ;  /* 0x0000002d54547220 */ /* 0x080fe40000410000 */
[----:B------:R-:W-:-:S02]  /*1de30*/  FMUL.FTZ R85, R85, R45 ;  /* 0x0000002d55557220 */ /* 0x000fc40000410000 */
[----:B------:R-:W1:Y:S01]  /*1de40*/  MUFU.EX2 R35, R35 ;  /* 0x0000002300237308 */ /* 0x000e620000000800 */
[-C--:B------:R-:W-:Y:S02]  /*1de50*/  FMUL.FTZ R88, R88, R45.reuse ;  /* 0x0000002d58587220 */ /* 0x080fe40000410000 */
[-C--:B------:R-:W-:Y:S02]  /*1de60*/  FMUL.FTZ R89, R89, R45.reuse ;  /* 0x0000002d59597220 */ /* 0x080fe40000410000 */
[-C--:B------:R-:W-:Y:S02]  /*1de70*/  FMUL.FTZ R92, R92, R45.reuse ;  /* 0x0000002d5c5c7220 */ /* 0x080fe40000410000 */
[----:B------:R-:W-:Y:S01]  /*1de80*/  FMUL.FTZ R93, R93, R45 ;  /* 0x0000002d5d5d7220 */ /* 0x000fe20000410000 */
[----:B------:R-:W-:Y:S01]  /*1de90*/  MUFU.EX2 R34, R34 ;  /* 0x0000002200227308 */ /* 0x000fe20000000800 */
[----:B--2---:R-:W-:Y:S01]  /*1dea0*/  F2FP.BF16.PACK_AB R7, R2, R3 ;  /* 0x000000030207723e */ /* 0x004fe200000010ff */
[----:B------:R-:W-:-:S02]  /*1deb0*/  FMUL.FTZ R96, R96, R45 ;  /* 0x0000002d60607220 */ /* 0x000fc40000410000 */
[-C--:B------:R-:W-:Y:S02]  /*1dec0*/  FMUL.FTZ R97, R97, R45.reuse ;  /* 0x0000002d61617220 */ /* 0x080fe40000410000 */
[-C--:B------:R-:W-:Y:S02]  /*1ded0*/  FMUL.FTZ R100, R100, R45.reuse ;  /* 0x0000002d64647220 */ /* 0x080fe40000410000 */
        /* <DEDUP_REMOVED lines=9> */
[-C--:B------:R-:W-:Y:S01]  /*1df70*/  FMUL.FTZ R121, R121, R45.reuse ;  /* 0x0000002d79797220 */ /* 0x080fe20000410000 */
[----:B--2---:R-:W-:Y:S01]  /*1df80*/  F2FP.BF16.PACK_AB R6, R43, R34 ;  /* 0x000000222b06723e */ /* 0x004fe200000010ff */
[-C--:B------:R-:W-:Y:S02]  /*1df90*/  FMUL.FTZ R116, R116, R45.reuse ;  /* 0x0000002d74747220 */ /* 0x080fe40000410000 */
[----:B------:R-:W-:-:S02]  /*1dfa0*/  FMUL.FTZ R117, R117, R45 ;  /* 0x0000002d75757220 */ /* 0x000fc40000410000 */
[-C--:B------:R-:W-:Y:S02]  /*1dfb0*/  FMUL.FTZ R112, R112, R45.reuse ;  /* 0x0000002d70707220 */ /* 0x080fe40000410000 */
[----:B------:R-:W-:Y:S02]  /*1dfc0*/  FMUL.FTZ R113, R113, R45 ;  /* 0x0000002d71717220 */ /* 0x000fe40000410000 */
[-C--:B-1----:R-:W-:Y:S02]  /*1dfd0*/  FMUL.FTZ R130, R130, R44.reuse ;  /* 0x0000002c82827220 */ /* 0x082fe40000410000 */
[-C--:B------:R-:W-:Y:S02]  /*1dfe0*/  FMUL.FTZ R131, R131, R44.reuse ;  /* 0x0000002c83837220 */ /* 0x080fe40000410000 */
[-C--:B------:R-:W-:Y:S02]  /*1dff0*/  FMUL.FTZ R126, R126, R44.reuse ;  /* 0x0000002c7e7e7220 */ /* 0x080fe40000410000 */
        /* <DEDUP_REMOVED lines=42> */
[-CC-:B------:R-:W-:Y:S02]  /*1e2a0*/  FFMA.FTZ R60, R60, R53.reuse, -R52.reuse ;  /* 0x000000353c3c7223 */ /* 0x180fe40000010834 */
[----:B--2---:R-:W-:Y:S01]  /*1e2b0*/  HMMA.16816.F32.BF16 R92, R4, R8, R92 ;  /* 0x00000008045c723c */ /* 0x004fe2000004185c */
[-C--:B------:R-:W-:Y:S01]  /*1e2c0*/  FFMA.FTZ R59, R59, R53.reuse, -R52 ;  /* 0x000000353b3b7223 */ /* 0x080fe20000010834 */
[----:B------:R-:W-:Y:S01]  /*1e2d0*/  MUFU.EX2 R57, R57 ;  /* 0x0000003900397308 */ /* 0x000fe20000000800 */
[----:B------:R-:W-:-:S02]  /*1e2e0*/  FFMA.FTZ R64, R184, R53, -R58 ;  /* 0x00000035b8407223 */ /* 0x000fc4000001083a */
[-CC-:B------:R-:W-:Y:S02]  /*1e2f0*/  FFMA.FTZ R67, R181, R53.reuse, -R58.reuse ;  /* 0x00000035b5437223 */ /* 0x180fe4000001083a */
[-CC-:B------:R-:W-:Y:S01]  /*1e300*/  FFMA.FTZ R66, R183, R53.reuse, -R58.reuse ;  /* 0x00000035b7427223 */ /* 0x180fe2000001083a */
[C---:B------:R-:W-:Y:S01]  /*1e310*/  HMMA.16816.F32.BF16 R96, R4.reuse, R10, R96 ;  /* 0x0000000a0460723c */ /* 0x040fe20000041860 */
[----:B------:R-:W2:Y:S01]  /*1e320*/  LDSM.16.MT88.4 R8, [R212+0x10000] ;  /* 0x01000000d408783b */ /* 0x000ea20000004200 */
[-C--:B------:R-:W-:Y:S01]  /*1e330*/  FFMA.FTZ R65, R182, R53.reuse, -R58 ;  /* 0x00000035b6417223 */ /* 0x080fe2000001083a */
[----:B------:R-:W-:Y:S01]  /*1e340*/  MUFU.EX2 R60, R60 ;  /* 0x0000003c003c7308 */ /* 0x000fe20000000800 */
[-CC-:B------:R-:W-:Y:S02]  /*1e350*/  FFMA.FTZ R132, R180, R53.reuse, -R52.reuse ;  /* 0x00000035b4847223 */ /* 0x180fe40000010834 */
[-CC-:B------:R-:W-:Y:S02]  /*1e360*/  FFMA.FTZ R133, R135, R53.reuse, -R52.reuse ;  /* 0x0000003587857223 */ /* 0x180fe40000010834 */
[----:B---3--:R-:W-:Y:S01]  /*1e370*/  HMMA.16816.F32.BF16 R100, R4, R16, R100 ;  /* 0x000000100464723c */ /* 0x008fe20000041864 */
[----:B------:R-:W-:-:S02]  /*1e380*/  FFMA.FTZ R142, R51, R53, -R52 ;  /* 0x00000035338e7223 */ /* 0x000fc40000010834 */
[----:B------:R-:W-:Y:S01]  /*1e390*/  MUFU.EX2 R59, R59 ;  /* 0x0000003b003b7308 */ /* 0x000fe20000000800 */
[-CC-:B------:R-:W-:Y:S02]  /*1e3a0*/  FFMA.FTZ R152, R49, R53.reuse, -R52.reuse ;  /* 0x0000003531987223 */ /* 0x180fe40000010834 */
[-CC-:B------:R-:W-:Y:S02]  /*1e3b0*/  FFMA.FTZ R155, R48, R53.reuse, -R52.reuse ;  /* 0x00000035309b7223 */ /* 0x180fe40000010834 */
[----:B------:R-:W-:Y:S01]  /*1e3c0*/  HMMA.16816.F32.BF16 R104, R4, R18, R104 ;  /* 0x000000120468723c */ /* 0x000fe20000041868 */
[----:B------:R-:W3:Y:S01]  /*1e3d0*/  LDSM.16.MT88.4 R16, [R213+0xc800] ;  /* 0x00c80000d510783b */ /* 0x000ee20000004200 */
[-CC-:B------:R-:W-:Y:S01]  /*1e3e0*/  FFMA.FTZ R156, R50, R53.reuse, -R52.reuse ;  /* 0x00000035329c7223 */ /* 0x180fe20000010834 */
[----:B------:R-:W-:Y:S01]  /*1e3f0*/  MUFU.EX2 R64, R64 ;  /* 0x0000004000407308 */ /* 0x000fe20000000800 */
[-CC-:B------:R-:W-:Y:S01]  /*1e400*/  FFMA.FTZ R134, R178, R53.reuse, -R52.reuse ;  /* 0x00000035b2867223 */ /* 0x180fe20000010834 */
[----:B------:R-:W-:Y:S01]  /*1e410*/  LDSM.16.MT88.4 R48, [R213+0x11000] ;  /* 0x01100000d530783b */ /* 0x000fe20000004200 */
[----:B------:R-:W-:-:S02]  /*1e420*/  FFMA.FTZ R135, R179, R53, -R52 ;  /* 0x00000035b3877223 */ /* 0x000fc40000010834 */
[-CC-:B------:R-:W-:Y:S01]  /*1e430*/  FFMA.FTZ R136, R136, R53.reuse, -R58.reuse ;  /* 0x0000003588887223 */ /* 0x180fe2000001083a */
[C---:B-1----:R-:W-:Y:S01]  /*1e440*/  HMMA.16816.F32.BF16 R108, R4.reuse, R12, R108 ;  /* 0x0000000c046c723c */ /* 0x042fe2000004186c */
[-CC-:B------:R-:W-:Y:S01]  /*1e450*/  FFMA.FTZ R137, R137, R53.reuse, -R58.reuse ;  /* 0x0000003589897223 */ /* 0x180fe2000001083a */
[----:B------:R-:W1:Y:S01]  /*1e460*/  MUFU.EX2 R67, R67 ;  /* 0x0000004300437308 */ /* 0x000e620000000800 */
[-CC-:B------:R-:W-:Y:S02]  /*1e470*/  FFMA.FTZ R138, R138, R53.reuse, -R58.reuse ;  /* 0x000000358a8a7223 */ /* 0x180fe4000001083a */
[-CC-:B------:R-:W-:Y:S02]  /*1e480*/  FFMA.FTZ R139, R139, R53.reuse, -R58.reuse ;  /* 0x000000358b8b7223 */ /* 0x180fe4000001083a */
[-CC-:B------:R-:W-:Y:S01]  /*1e490*/  FFMA.FTZ R159, R162, R53.reuse, -R58.reuse ;  /* 0x00000035a29f7223 */ /* 0x180fe2000001083a */
[----:B------:R-:W-:Y:S01]  /*1e4a0*/  HMMA.16816.F32.BF16 R120, R4, R14, R120 ;  /* 0x0000000e0478723c */ /* 0x000fe20000041878 */
[----:B------:R-:W4:Y:S01]  /*1e4b0*/  LDSM.16.MT88.4 R12, [R212+0xc800] ;  /* 0x00c80000d40c783b */ /* 0x000f220000004200 */
[----:B------:R-:W-:Y:S01]  /*1e4c0*/  MUFU.EX2 R66, R66 ;  /* 0x0000004200427308 */ /* 0x000fe20000000800 */
[----:B------:R-:W-:-:S02]  /*1e4d0*/  FFMA.FTZ R162, R163, R53, -R58 ;  /* 0x00000035a3a27223 */ /* 0x000fc4000001083a */
[-CC-:B------:R-:W-:Y:S02]  /*1e4e0*/  FFMA.FTZ R163, R175, R53.reuse, -R58.reuse ;  /* 0x00000035afa37223 */ /* 0x180fe4000001083a */
[-C--:B------:R-:W-:Y:S01]  /*1e4f0*/  FFMA.FTZ R166, R166, R53.reuse, -R58 ;  /* 0x00000035a6a67223 */ /* 0x080fe2000001083a */
[C---:B--2---:R-:W-:Y:S01]  /*1e500*/  HMMA.16816.F32.BF16 R116, R4.reuse, R8, R116 ;  /* 0x000000080474723c */ /* 0x044fe20000041874 */
[-CC-:B------:R-:W-:Y:S01]  /*1e510*/  FFMA.FTZ R171, R171, R53.reuse, -R52.reuse ;  /* 0x00000035abab7223 */ /* 0x180fe20000010834 */
[----:B------:R-:W2:Y:S01]  /*1e520*/  MUFU.EX2 R65, R65 ;  /* 0x0000004100417308 */ /* 0x000ea20000000800 */
[-CC-:B------:R-:W-:Y:S02]  /*1e530*/  FFMA.FTZ R172, R172, R53.reuse, -R52.reuse ;  /* 0x00000035acac7223 */ /* 0x180fe40000010834 */
[-CC-:B------:R-:W-:Y:S02]  /*1e540*/  FFMA.FTZ R173, R173, R53.reuse, -R52.reuse ;  /* 0x00000035adad7223 */ /* 0x180fe40000010834 */
[-C--:B------:R-:W-:Y:S01]  /*1e550*/  FFMA.FTZ R174, R174, R53.reuse, -R52 ;  /* 0x00000035aeae7223 */ /* 0x080fe20000010834 */
[----:B------:R-:W-:Y:S01]  /*1e560*/  HMMA.16816.F32.BF16 R112, R4, R10, R112 ;  /* 0x0000000a0470723c */ /* 0x000fe20000041870 */
[----:B------:R-:W5:Y:S01]  /*1e570*/  LDSM.16.MT88.4 R8, [R216+0x10800] ;  /* 0x01080000d808783b */ /* 0x000f620000004200 */
[----:B------:R-:W3:Y:S01]  /*1e580*/  MUFU.EX2 R132, R132 ;  /* 0x0000008400847308 */ /* 0x000ee20000000800 */
[----:B------:R-:W-:-:S02]  /*1e590*/  FFMA.FTZ R165, R165, R53, -R58 ;  /* 0x00000035a5a57223 */ /* 0x000fc4000001083a */
[-CC-:B------:R-:W-:Y:S02]  /*1e5a0*/  FFMA.FTZ R176, R169, R53.reuse, -R58.reuse ;  /* 0x00000035a9b07223 */ /* 0x180fe4000001083a */
[----:B-1----:R-:W-:Y:S01]  /*1e5b0*/  F2FP.BF16.PACK_AB R4, R67, R64 ;  /* 0x000000404304723e */ /* 0x002fe200000010ff */
[----:B------:R-:W-:Y:S01]  /*1e5c0*/  FFMA.FTZ R168, R168, R53, -R58 ;  /* 0x00000035a8a87223 */ /* 0x000fe2000001083a */
[----:B------:R-:W-:Y:S01]  /*1e5d0*/  F2FP.BF16.PACK_AB R5, R60, R57 ;  /* 0x000000393c05723e */ /* 0x000fe200000010ff */
[----:B------:R-:W-:Y:S01]  /*1e5e0*/  MUFU.EX2 R133, R133 ;  /* 0x0000008500857308 */ /* 0x000fe20000000800 */
[----:B--2---:R-:W-:Y:S01]  /*1e5f0*/  F2FP.BF16.PACK_AB R6, R65, R66 ;  /* 0x000000424106723e */ /* 0x004fe200000010ff */
        /* <DEDUP_REMOVED lines=12> */
[-CC-:B------:R-:W-:Y:S02]  /*1e6c0*/  FFMA.FTZ R147, R147, R53.reuse, -R52.reuse ;  /* 0x0000003593937223 */ /* 0x180fe40000010834 */
[-C--:B------:R-:W-:Y:S01]  /*1e6d0*/  FFMA.FTZ R146, R146, R53.reuse, -R52 ;  /* 0x0000003592927223 */ /* 0x080fe20000010834 */
[----:B------:R-:W-:Y:S01]  /*1e6e0*/  HMMA.16816.F32.BF16 R72, R4, R22, R72 ;  /* 0x000000160448723c */ /* 0x000fe20000041848 */
[----:B------:R-:W1:Y:S01]  /*1e6f0*/  LDSM.16.MT88.4 R20, [R212+0x10800] ;  /* 0x01080000d414783b */ /* 0x000e620000004200 */
[----:B------:R-:W-:Y:S01]  /*1e700*/  MUFU.EX2 R136, R136 ;  /* 0x0000008800887308 */ /* 0x000fe20000000800 */
[----:B------:R-:W-:-:S02]  /*1e710*/  FFMA.FTZ R145, R145, R53, -R58 ;  /* 0x0000003591917223 */ /* 0x000fc4000001083a */
[-CC-:B------:R-:W-:Y:S02]  /*1e720*/  FFMA.FTZ R144, R144, R53.reuse, -R58.reuse ;  /* 0x0000003590907223 */ /* 0x180fe4000001083a */
[-C--:B------:R-:W-:Y:S01]  /*1e730*/  FFMA.FTZ R143, R143, R53.reuse, -R58 ;  /* 0x000000358f8f7223 */ /* 0x080fe2000001083a */
[C---:B------:R-:W-:Y:S01]  /*1e740*/  HMMA.16816.F32.BF16 R76, R4.reuse, R16, R76 ;  /* 0x00000010044c723c */ /* 0x040fe2000004184c */
[----:B------:R-:W-:Y:S01]  /*1e750*/  FFMA.FTZ R140, R140, R53, -R52 ;  /* 0x000000358c8c7223 */ /* 0x000fe20000010834 */
[----:B------:R-:W2:Y:S01]  /*1e760*/  MUFU.EX2 R137, R137 ;  /* 0x0000008900897308 */ /* 0x000ea20000000800 */
[----:B------:R-:W-:Y:S02]  /*1e770*/  FFMA.FTZ R33, R241, R44, R33 ;  /* 0x0000002cf1217223 */ /* 0x000fe40000010021 */
[----:B------:R-:W-:Y:S02]  /*1e780*/  FFMA.FTZ R40, R240, R45, R40 ;  /* 0x0000002df0287223 */ /* 0x000fe40000010028 */
[----:B------:R-:W-:Y:S01]  /*1e790*/  FADD.FTZ R32, R32, R33 ;  /* 0x0000002120207221 */ /* 0x000fe20000010000 */
[----:B------:R-:W-:Y:S01]  /*1e7a0*/  HMMA.16816.F32.BF16 R80, R4, R18, R80 ;  /* 0x000000120450723c */ /* 0x000fe20000041850 */
[----:B------:R-:W3:Y:S01]  /*1e7b0*/  LDSM.16.MT88.4 R16, [R214+0xd000] ;  /* 0x00d00000d610783b */ /* 0x000ee20000004200 */
[----:B------:R-:W-:Y:S01]  /*1e7c0*/  MUFU.EX2 R138, R138 ;  /* 0x0000008a008a7308 */ /* 0x000fe20000000800 */
[----:B------:R-:W-:-:S02]  /*1e7d0*/  FADD.FTZ R35, R35, R40 ;  /* 0x0000002823237221 */ /* 0x000fc40000010000 */
[----:B------:R-:W-:Y:S02]  /*1e7e0*/  FADD.FTZ R3, R3, R32 ;  /* 0x0000002003037221 */ /* 0x000fe40000010000 */
[----:B------:R-:W-:Y:S01]  /*1e7f0*/  FADD.FTZ R34, R34, R35 ;  /* 0x0000002322227221 */ /* 0x000fe20000010000 */
[C---:B----4-:R-:W-:Y:S01]  /*1e800*/  HMMA.16816.F32.BF16 R84, R4.reuse, R12, R84 ;  /* 0x0000000c0454723c */ /* 0x050fe20000041854 */
[----:B------:R-:W-:Y:S01]  /*1e810*/  FADD.FTZ R2, R2, R3 ;  /* 0x0000000302027221 */ /* 0x000fe20000010000 */
[----:B------:R-:W4:Y:S01]  /*1e820*/  MUFU.EX2 R139, R139 ;  /* 0x0000008b008b7308 */ /* 0x000f220000000800 */
        /* <DEDUP_REMOVED lines=9> */
[----:B-----5:R-:W-:Y:S01]  /*1e8c0*/  HMMA.16816.F32.BF16 R92, R4, R8, R92 ;  /* 0x00000008045c723c */ /* 0x020fe2000004185c */
[----:B------:R-:W-:Y:S01]  /*1e8d0*/  FADD.FTZ R66, R66, R67 ;  /* 0x0000004342427221 */ /* 0x000fe20000010000 */
[----:B------:R-:W-:Y:S01]  /*1e8e0*/  MUFU.EX2 R152, R152 ;  /* 0x0000009800987308 */ /* 0x000fe20000000800 */
[----:B------:R-:W-:Y:S02]  /*1e8f0*/  FADD.FTZ R132, R132, R59 ;  /* 0x0000003b84847221 */ /* 0x000fe40000010000 */
[----:B------:R-:W-:-:S03]  /*1e900*/  FADD.FTZ R65, R65, R66 ;  /* 0x0000004241417221 */ /* 0x000fc60000010000 */
        /* <DEDUP_REMOVED lines=16> */
[----:B------:R-:W5:Y:S01]  /*1ea10*/  LDSM.16.MT88.4 R24, [R216+0xd000] ;  /* 0x00d00000d818783b */ /* 0x000f620000004200 */
[----:B------:R-:W2:Y:S06]  /*1ea20*/  MUFU.EX2 R171, R171 ;  /* 0x000000ab00ab7308 */ /* 0x000eac0000000800 */
        /* <DEDUP_REMOVED lines=9> */
[----:B----4-:R-:W-:Y:S01]  /*1eac0*/  F2FP.BF16.PACK_AB R6, R139, R138 ;  /* 0x0000008a8b06723e */ /* 0x010fe200000010ff */
[----:B------:R-:W-:Y:S01]  /*1ead0*/  FADD.FTZ R133, R133, R132 ;  /* 0x0000008485857221 */ /* 0x000fe20000010000 */
[----:B------:R-:W-:Y:S01]  /*1eae0*/  F2FP.BF16.PACK_AB R7, R142, R135 ;  /* 0x000000878e07723e */ /* 0x000fe200000010ff */
[----:B------:R-:W-:Y:S01]  /*1eaf0*/  FADD.FTZ R137, R137, R136 ;  /* 0x0000008889897221 */ /* 0x000fe20000010000 */
[----:B------:R-:W-:Y:S01]  /*1eb00*/  MOV R132, R41 ;  /* 0x0000002900847202 */ /* 0x000fe20000000f00 */
[----:B------:R-:W-:Y:S01]  /*1eb10*/  FADD.FTZ R134, R134, R133 ;  /* 0x0000008586867221 */ /* 0x000fe20000010000 */
[----:B------:R-:W-:Y:S01]  /*1eb20*/  MOV R133, R42 ;  /* 0x0000002a00857202 */ /* 0x000fe20000000f00 */
[----:B------:R-:W2:Y:S01]  /*1eb30*/  MUFU.EX2 R165, R165 ;  /* 0x000000a500a57308 */ /* 0x000ea20000000800 */
[----:B------:R-:W-:Y:S01]  /*1eb40*/  FADD.FTZ R2, R138, R137 ;  /* 0x000000898a027221 */ /* 0x000fe20000010000 */
[----:B---3--:R-:W-:Y:S01]  /*1eb50*/  HMMA.16816.F32.BF16 R68, R4, R16, R68 ;  /* 0x000000100444723c */ /* 0x008fe20000041844 */
[----:B------:R-:W-:-:S02]  /*1eb60*/  FADD.FTZ R3, R135, R134 ;  /* 0x0000008687037221 */ /* 0x000fc40000010000 */
[----:B------:R-:W-:Y:S02]  /*1eb70*/  FADD.FTZ R2, R139, R2 ;  /* 0x000000028b027221 */ /* 0x000fe40000010000 */
[----:B------:R-:W-:Y:S01]  /*1eb80*/  FADD.FTZ R3, R142, R3 ;  /* 0x000000038e037221 */ /* 0x000fe20000010000 */
[----:B------:R-:W3:Y:S02]  /*1eb90*/  MUFU.EX2 R176, R176 ;  /* 0x000000b000b07308 */ /* 0x000ee40000000800 */
[C---:B------:R-:W-:Y:S01]  /*1eba0*/  HMMA.16816.F32.BF16 R72, R4.reuse, R18, R72 ;  /* 0x000000120448723c */ /* 0x040fe20000041848 */
[----:B------:R-:W4:Y:S05]  /*1ebb0*/  LDSM.16.MT88.4 R16, [R214+0xd800] ;  /* 0x00d80000d610783b */ /* 0x000f2a0000004200 */
[----:B------:R-:W-:Y:S02]  /*1ebc0*/  MUFU.EX2 R168, R168 ;  /* 0x000000a800a87308 */ /* 0x000fe40000000800 */
[C---:B------:R-:W-:Y:S06]  /*1ebd0*/  HMMA.16816.F32.BF16 R76, R4.reuse, R12, R76 ;  /* 0x0000000c044c723c */ /* 0x040fec000004184c */
[----:B------:R-:W-:Y:S02]  /*1ebe0*/  MUFU.EX2 R161, R161 ;  /* 0x000000a100a17308 */ /* 0x000fe40000000800 */
[C---:B------:R-:W-:Y:S01]  /*1ebf0*/  HMMA.16816.F32.BF16 R80, R4.reuse, R14, R80 ;  /* 0x0000000e0450723c */ /* 0x040fe20000041850 */
[----:B------:R-:W1:Y:S05]  /*1ec00*/  LDSM.16.MT88.4 R12, [R213+0xd800] ;  /* 0x00d80000d50c783b */ /* 0x000e6a0000004200 */
        /* <DEDUP_REMOVED lines=13> */
[C---:B------:R-:W-:Y:S06]  /*1ece0*/  HMMA.16816.F32.BF16 R128, R4.reuse, R24, R128 ;  /* 0x000000180480723c */ /* 0x040fec0000041880 */
        /* <DEDUP_REMOVED lines=9> */
[C---:B------:R-:W-:Y:S01]  /*1ed80*/  HMMA.16816.F32.BF16 R104, R4.reuse, R38, R104 ;  /* 0x000000260468723c */ /* 0x040fe20000041868 */
[----:B------:R-:W1:Y:S05]  /*1ed90*/  LDSM.16.MT88.4 R36, [R213+0x11800] ;  /* 0x01180000d524783b */ /* 0x000e6a0000004200 */
[----:B------:R-:W-:Y:S02]  /*1eda0*/  MUFU.EX2 R143, R143 ;  /* 0x0000008f008f7308 */ /* 0x000fe40000000800 */
        /* <DEDUP_REMOVED lines=15> */
[----:B------:R-:W-:Y:S02]  /*1eea0*/  FADD.FTZ R171, R171, R156 ;  /* 0x0000009cabab7221 */ /* 0x000fe40000010000 */
[----:B--2---:R-:W-:-:S03]  /*1eeb0*/  FADD.FTZ R3, R165, R166 ;  /* 0x000000a6a5037221 */ /* 0x004fc60000010000 */
[----:B------:R-:W-:Y:S01]  /*1eec0*/  HMMA.16816.F32.BF16 R72, R4, R18, R72 ;  /* 0x000000120448723c */ /* 0x000fe20000041848 */
[----:B------:R-:W2:Y:S01]  /*1eed0*/  LDSM.16.MT88.4 R16, [R214+0xe000] ;  /* 0x00e00000d610783b */ /* 0x000ea20000004200 */
[----:B---3--:R-:W-:-:S06]  /*1eee0*/  FADD.FTZ R3, R176, R3 ;  /* 0x00000003b0037221 */ /* 0x008fcc0000010000 */
[C---:B------:R-:W-:Y:S08]  /*1eef0*/  HMMA.16816.F32.BF16 R76, R4.reuse, R12, R76 ;  /* 0x0000000c044c723c */ /* 0x040ff0000004184c */
[C---:B------:R-:W-:Y:S01]  /*1ef00*/  HMMA.16816.F32.BF16 R80, R4.reuse, R14, R80 ;  /* 0x0000000e0450723c */ /* 0x040fe20000041850 */
[----:B------:R-:W3:Y:S07]  /*1ef10*/  LDSM.16.MT88.4 R12, [R213+0xe000] ;  /* 0x00e00000d50c783b */ /* 0x000eee0000004200 */
[C---:B-----5:R-:W-:Y:S08]  /*1ef20*/  HMMA.16816.F32.BF16 R84, R4.reuse, R8, R84 ;  /* 0x000000080454723c */ /* 0x060ff00000041854 */
[C---:B------:R-:W-:Y:S01]  /*1ef30*/  HMMA.16816.F32.BF16 R88, R4.reuse, R10, R88 ;  /* 0x0000000a0458723c */ /* 0x040fe20000041858 */
[----:B------:R-:W4:Y:S07]  /*1ef40*/  LDSM.16.MT88.4 R8, [R212+0xe000] ;  /* 0x00e00000d408783b */ /* 0x000f2e0000004200 */
[C---:B------:R-:W-:Y:S07]  /*1ef50*/  HMMA.16816.F32.BF16 R100, R4.reuse, R48, R100 ;  /* 0x000000300464723c */ /* 0x040fee0000041864 */
[-C--:B------:R-:W-:Y:S01]  /*1ef60*/  FFMA.FTZ R49, R167, R53.reuse, -R58 ;  /* 0x00000035a7317223 */ /* 0x080fe2000001083a */
[----:B------:R-:W-:Y:S01]  /*1ef70*/  HMMA.16816.F32.BF16 R104, R4, R50, R104 ;  /* 0x000000320468723c */ /* 0x000fe20000041868 */
[----:B------:R-:W-:Y:S01]  /*1ef80*/  MUFU.EX2 R51, R170 ;  /* 0x000000aa00337308 */ /* 0x000fe20000000800 */
[----:B------:R-:W-:-:S05]  /*1ef90*/  FFMA.FTZ R48, R164, R53, -R52 ;  /* 0x00000035a4307223 */ /* 0x000fca0000010834 */
[-C--:B------:R-:W-:Y:S01]  /*1efa0*/  FFMA.FTZ R50, R160, R53.reuse, -R52 ;  /* 0x00000035a0327223 */ /* 0x080fe20000010834 */
[----:B------:R-:W-:Y:S01]  /*1efb0*/  HMMA.16816.F32.BF16 R128, R4, R24, R128 ;  /* 0x000000180480723c */ /* 0x000fe20000041880 */
[----:B------:R-:W5:Y:S01]  /*1efc0*/  MUFU.EX2 R49, R49 ;  /* 0x0000003100317308 */ /* 0x000f620000000800 */
[----:B------:R-:W-:-:S06]  /*1efd0*/  FFMA.FTZ R160, R141, R53, -R58 ;  /* 0x000000358da07223 */ /* 0x000fcc000001083a */
[C---:B------:R-:W-:Y:S01]  /*1efe0*/  HMMA.16816.F32.BF16 R124, R4.reuse, R26, R124 ;  /* 0x0000001a047c723c */ /* 0x040fe2000004187c */
[----:B------:R-:W2:Y:S01]  /*1eff0*/  LDSM.16.MT88.4 R24, [R216+0xe000] ;  /* 0x00e00000d818783b */ /* 0x000ea20000004200 */
[----:B------:R-:W2:Y:S06]  /*1f000*/  MUFU.EX2 R48, R48 ;  /* 0x0000003000307308 */ /* 0x000eac0000000800 */
[C---:B-1----:R-:W-:Y:S02]  /*1f010*/  HMMA.16816.F32.BF16 R92, R4.reuse, R20, R92 ;  /* 0x00000014045c723c */ /* 0x042fe4000004185c */
[----:B------:R-:W1:Y:S06]  /*1f020*/  MUFU.EX2 R50, R50 ;  /* 0x0000003200327308 */ /* 0x000e6c0000000800 */
[C---:B------:R-:W-:Y:S01]  /*1f030*/  HMMA.16816.F32.BF16 R96, R4.reuse, R22, R96 ;  /* 0x000000160460723c */ /* 0x040fe20000041860 */
[----:B------:R-:W1:Y:S01]  /*1f040*/  LDSM.16.MT88.4 R20, [R216+0x12000] ;  /* 0x01200000d814783b */ /* 0x000e620000004200 */
[----:B------:R-:W1:Y:S06]  /*1f050*/  MUFU.EX2 R160, R160 ;  /* 0x000000a000a07308 */ /* 0x000e6c0000000800 */
[C---:B------:R-:W-:Y:S08]  /*1f060*/  HMMA.16816.F32.BF16 R108, R4.reuse, R36, R108 ;  /* 0x00000024046c723c */ /* 0x040ff0000004186c */
[C---:B------:R-:W-:Y:S01]  /*1f070*/  HMMA.16816.F32.BF16 R120, R4.reuse, R38, R120 ;  /* 0x000000260478723c */ /* 0x040fe20000041878 */
[----:B------:R-:W-:Y:S07]  /*1f080*/  LDSM.16.MT88.4 R36, [R213+0x12800] ;  /* 0x01280000d524783b */ /* 0x000fee0000004200 */
[C---:B------:R-:W-:Y:S08]  /*1f090*/  HMMA.16816.F32.BF16 R116, R4.reuse, R28, R116 ;  /* 0x0000001c0474723c */ /* 0x040ff00000041874 */
[----:B------:R-:W-:Y:S01]  /*1f0a0*/  HMMA.16816.F32.BF16 R112, R4, R30, R112 ;  /* 0x0000001e0470723c */ /* 0x000fe20000041870 */
[----:B------:R-:W1:Y:S06]  /*1f0b0*/  LDSM.16.MT88.4 R28, [R214+0x12000] ;  /* 0x01200000d61c783b */ /* 0x000e6c0000004200 */
[----:B------:R-:W-:-:S02]  /*1f0c0*/  F2FP.BF16.PACK_AB R4, R176, R165 ;  /* 0x000000a5b004723e */ /* 0x000fc400000010ff */
[----:B------:R-:W-:Y:S01]  /*1f0d0*/  F2FP.BF16.PACK_AB R5, R173, R172 ;  /* 0x000000acad05723e */ /* 0x000fe200000010ff */
[----:B------:R-:W-:Y:S01]  /*1f0e0*/  FADD.FTZ R172, R172, R171 ;  /* 0x000000abacac7221 */ /* 0x000fe20000010000 */
[----:B-----5:R-:W-:Y:S01]  /*1f0f0*/  F2FP.BF16.PACK_AB R6, R49, R168 ;  /* 0x000000a83106723e */ /* 0x020fe200000010ff */
        /* <DEDUP_REMOVED lines=24> */
[C---:B--2---:R-:W-:Y:S08]  /*1f280*/  HMMA.16816.F32.BF16 R108, R4.reuse, R16, R108 ;  /* 0x00000010046c723c */ /* 0x044ff0000004186c */
[C---:B------:R-:W-:Y:S01]  /*1f290*/  HMMA.16816.F32.BF16 R120, R4.reuse, R18, R120 ;  /* 0x000000120478723c */ /* 0x040fe20000041878 */
[----:B------:R-:W1:Y:S07]  /*1f2a0*/  LDSM.16.MT88.4 R16, [R212+0xe800] ;  /* 0x00e80000d410783b */ /* 0x000e6e0000004200 */
[C---:B---3--:R-:W-:Y:S08]  /*1f2b0*/  HMMA.16816.F32.BF16 R116, R4.reuse, R12, R116 ;  /* 0x0000000c0474723c */ /* 0x048ff00000041874 */
        /* <DEDUP_REMOVED lines=119> */
[----:B------:R-:W-:Y:S11]  /*1fa30*/  HMMA.16816.F32.BF16 R112, R4, R14, R112 ;  /* 0x0000000e0470723c */ /* 0x000ff60000041870 */
[----:B------:R-:W-:Y:S08]  /*1fa40*/  @!UPT UIADD3 URZ, URZ, URZ, URZ ;  /* 0x0000003f3f3ff290 */ /* 0x000ff0000fffe03f */
.L_x_4375:
[----:B------:R-:W-:Y:S05]  /*1fa50*/  @!P1 BRA `(.L_x_4384) ;  /* 0x000052a000009947 */ /* 0x000fea0003800000 */
[----:B------:R-:W-:Y:S02]  /*1fa60*/  MOV R135, R132 ;  /* 0x0000008400877202 */ /* 0x000fe40000000f00 */
[----:B------:R-:W-:-:S02]  /*1fa70*/  MOV R3, R133 ;  /* 0x0000008500037202 */ /* 0x000fc40000000f00 */
.L_x_4393:
        /* <DEDUP_REMOVED lines=22> */
[----:B------:R-:W-:Y:S02]  /*1fbe0*/  IABS R4, R2 ;  /* 0x0000000200047213 */ /* 0x000fe40000000000 */
[C---:B------:R-:W-:Y:S02]  /*1fbf0*/  IADD3 R10, R2.reuse, 0x80, RZ ;  /* 0x00000080020a7810 */ /* 0x040fe40007ffe0ff */
[-C--:B------:R-:W-:Y:S04]  /*1fc00*/  LOP3.LUT R2, R2, R11.reuse, RZ, 0x3c, !PT ;  /* 0x0000000b02027212 */ /* 0x080fe800078e3cff */
[----:B------:R-:W-:Y:S02]  /*1fc10*/  ISETP.GE.AND P1, PT, R2, RZ, PT ;  /* 0x000000ff0200720c */ /* 0x000fe40003f26270 */
[----:B------:R-:W-:Y:S01]  /*1fc20*/  LOP3.LUT R2, RZ, R11, RZ, 0x33, !PT ;  /* 0x0000000bff027212 */ /* 0x000fe200078e33ff */
        /* <DEDUP_REMOVED lines=47> */
.L_x_4386:
[----:B------:R-:W-:Y:S02]  /*1ff20*/  ULDC.64 UR4, c[0x0][0x118] ;  /* 0x0000460000047ab9 */ /* 0x000fe40000000a00 */
[----:B------:R-:W2:Y:S02]  /*1ff30*/  LD.E R8, [R132.64+0x40] ;  /* 0x0000400484087980 */ /* 0x000ea4000c101900 */
[----:B--2---:R-:W-:Y:S04]  /*1ff40*/  LEA R8, -R8, RZ, 0x7 ;  /* 0x000000ff08087211 */ /* 0x004fe800078e39ff */
[----:B------:R-:W-:Y:S02]  /*1ff50*/  SHF.R.S32.HI R7, RZ, 0x1f, R8 ;  /* 0x0000001fff077819 */ /* 0x000fe40000011408 */
.L_x_4387:
[----:B------:R-:W-:Y:S05]  /*1ff60*/  BSYNC B0 ;  /* 0x0000000000007941 */ /* 0x000fea0003800000 */
.L_x_4385:
[C---:B------:R-:W-:Y:S01]  /*1ff70*/  LOP3.LUT P4, RZ, R239.reuse, 0x1, RZ, 0xc0, !PT ;  /* 0x00000001efff7812 */ /* 0x040fe2000788c0ff */
[----:B------:R-:W-:Y:S01]  /*1ff80*/  ULDC.64 UR4, c[0x0][0x118] ;  /* 0x0000460000047ab9 */ /* 0x000fe20000000a00 */
[CC--:B------:R-:W-:Y:S01]  /*1ff90*/  LEA R242, P2, R8.reuse, R148.reuse, 0x1 ;  /* 0x0000009408f27211 */ /* 0x0c0fe200078408ff */
[----:B------:R-:W-:Y:S01]  /*1ffa0*/  BSSY B1, `(.L_x_4388) ;  /* 0x0000218000017945 */ /* 0x000fe20003800000 */
[----:B------:R-:W-:Y:S01]  /*1ffb0*/  LOP3.LUT P3, RZ, R239, 0x2, RZ, 0xc0, !PT ;  /* 0x00000002efff7812 */ /* 0x000fe2000786c0ff */
[----:B------:R-:W-:Y:S01]  /*1ffc0*/  IMAD.X R133, RZ, RZ, c[0x0][0x44], P0 ;  /* 0x00001100ff857624 */ /* 0x000fe200000e06ff */
        /* <DEDUP_REMOVED lines=347> */
[C---:B------:R-:W-:Y:S02]  /*21580*/  IADD3 R140, R2.reuse, -0x80, RZ ;  /* 0xffffff80028c7810 */ /* 0x040fe40007ffe0ff */
        /* <DEDUP_REMOVED lines=50> */
.L_x_4391:
[----:B------:R-:W-:Y:S02]  /*218b0*/  ULDC.64 UR4, c[0x0][0x118] ;  /* 0x0000460000047ab9 */ /* 0x000fe40000000a00 */
[----:B------:R-:W2:Y:S02]  /*218c0*/  LD.E R140, [R132.64+0x38] ;  /* 0x00003804848c7980 */ /* 0x000ea4000c101900 */
[----:B--2---:R-:W-:Y:S04]  /*218d0*/  LEA R140, -R140, RZ, 0x7 ;  /* 0x000000ff8c8c7211 */ /* 0x004fe800078e39ff */
[----:B------:R-:W-:Y:S02]  /*218e0*/  SHF.R.S32.HI R139, RZ, 0x1f, R140 ;  /* 0x0000001fff8b7819 */ /* 0x000fe4000001148c */
.L_x_4392:
[----:B------:R-:W-:Y:S05]  /*218f0*/  BSYNC B0 ;  /* 0x0000000000007941 */ /* 0x000fea0003800000 */
.L_x_4390:
        /* <DEDUP_REMOVED lines=130> */
.L_x_4389:
[----:B------:R-:W-:Y:S05]  /*22120*/  BSYNC B1 ;  /* 0x0000000000017941 */ /* 0x000fea0003800000 */
.L_x_4388:
[----:B------:R-:W-:Y:S01]  /*22130*/  ULDC.64 UR4, c[0x0][0x118] ;  /* 0x0000460000047ab9 */ /* 0x000fe20000000a00 */
[----:B-1----:R-:W1:Y:S08]  /*22140*/  S2R R139, SR_TID.X ;  /* 0x00000000008b7919 */ /* 0x002e700000002100 */
        /* <DEDUP_REMOVED lines=38> */
[----:B------:R-:W4:Y:S01]  /*223b0*/  I2F R150, R150 ;  /* 0x0000009600967306 */ /* 0x000f220000201400 */
[CC--:B-1----:R-:W-:Y:S02]  /*223c0*/  FFMA.FTZ R15, R0.reuse, R152.reuse, R15 ;  /* 0x00000098000f7223 */ /* 0x0c2fe4000001000f */
[----:B------:R-:W-:Y:S01]  /*223d0*/  FFMA.FTZ R13, R0, R152, R13 ;  /* 0x00000098000d7223 */ /* 0x000fe2000001000d */
[----:B------:R-:W-:Y:S06]  /*223e0*/  IADD3 R152, R2, 0x59, RZ ;  /* 0x0000005902987810 */ /* 0x000fec0007ffe0ff */
[----:B------:R-:W1:Y:S01]  /*223f0*/  I2F R143, R143 ;  /* 0x0000008f008f7306 */ /* 0x000e620000201400 */
[CC--:B--2---:R-:W-:Y:S02]  /*22400*/  FFMA.FTZ R19, R0.reuse, R140.reuse, R19 ;  /* 0x0000008c00137223 */ /* 0x0c4fe40000010013 */
[C---:B------:R-:W-:Y:S07]  /*22410*/  FFMA.FTZ R17, R0.reuse, R140, R17 ;  /* 0x0000008c00117223 */ /* 0x040fee0000010011 */
[----:B------:R2:W5:Y:S01]  /*22420*/  I2F R137, R154 ;  /* 0x0000009a00897306 */ /* 0x0005620000201400 */
[CC--:B----4-:R-:W-:Y:S02]  /*22430*/  FFMA.FTZ R23, R0.reuse, R150.reuse, R23 ;  /* 0x0000009600177223 */ /* 0x0d0fe40000010017 */
[----:B------:R-:W-:Y:S01]  /*22440*/  FFMA.FTZ R21, R0, R150, R21 ;  /* 0x0000009600157223 */ /* 0x000fe20000010015 */
[----:B------:R-:W-:Y:S06]  /*22450*/  IADD3 R150, R2, 0x60, RZ ;  /* 0x0000006002967810 */ /* 0x000fec0007ffe0ff */
[----:B------:R-:W4:Y:S01]  /*22460*/  I2F R157, R157 ;  /* 0x0000009d009d7306 */ /* 0x000f220000201400 */
[CC--:B-1----:R-:W-:Y:S02]  /*22470*/  FFMA.FTZ R26, R0.reuse, R143.reuse, R26 ;  /* 0x0000008f001a7223 */ /* 0x0c2fe4000001001a */
[----:B------:R-:W-:Y:S07]  /*22480*/  FFMA.FTZ R24, R0, R143, R24 ;  /* 0x0000008f00187223 */ /* 0x000fee0000010018 */
[----:B------:R-:W1:Y:S01]  /*22490*/  I2F R151, R151 ;  /* 0x0000009700977306 */ /* 0x000e620000201400 */
[----:B--2---:R-:W-:Y:S01]  /*224a0*/  FMNMX.FTZ R154, R6, R135, !PT ;  /* 0x00000087069a7209 */ /* 0x004fe20007810000 */
[CC--:B-----5:R-:W-:Y:S02]  /*224b0*/  FFMA.FTZ R50, R0.reuse, R137.reuse, R50 ;  /* 0x0000008900327223 */ /* 0x0e0fe40000010032 */
[C---:B------:R-:W-:Y:S06]  /*224c0*/  FFMA.FTZ R48, R0.reuse, R137, R48 ;  /* 0x0000008900307223 */ /* 0x040fec0000010030 */
[----:B------:R-:W2:Y:S01]  /*224d0*/  I2F R155, R155 ;  /* 0x0000009b009b7306 */ /* 0x000ea20000201400 */
[CC--:B----4-:R-:W-:Y:S02]  /*224e0*/  FFMA.FTZ R10, R0.reuse, R157.reuse, R10 ;  /* 0x0000009d000a7223 */ /* 0x0d0fe4000001000a */
[C---:B------:R-:W-:Y:S07]  /*224f0*/  FFMA.FTZ R8, R0.reuse, R157, R8 ;  /* 0x0000009d00087223 */ /* 0x040fee0000010008 */
[----:B------:R-:W4:Y:S01]  /*22500*/  I2F R153, R153 ;  /* 0x0000009900997306 */ /* 0x000f220000201400 */
[CC--:B-1----:R-:W-:Y:S02]  /*22510*/  FFMA.FTZ R22, R0.reuse, R151.reuse, R22 ;  /* 0x0000009700167223 */ /* 0x0c2fe40000010016 */
[----:B------:R-:W-:Y:S01]  /*22520*/  FFMA.FTZ R20, R0, R151, R20 ;  /* 0x0000009700147223 */ /* 0x000fe20000010014 */
[----:B------:R-:W-:Y:S06]  /*22530*/  FMNMX.FTZ R151, R7, R154, !PT ;  /* 0x0000009a07977209 */ /* 0x000fec0007810000 */
[----:B------:R-:W1:Y:S01]  /*22540*/  I2F R146, R146 ;  /* 0x0000009200927306 */ /* 0x000e620000201400 */
[----:B------:R-:W-:Y:S02]  /*22550*/  FMNMX.FTZ R154, R10, R151, !PT ;  /* 0x000000970a9a7209 */ /* 0x000fe40007810000 */
[----:B------:R-:W-:Y:S01]  /*22560*/  FMNMX.FTZ R151, R5, R156, !PT ;  /* 0x0000009c05977209 */ /* 0x000fe20007810000 */
[CC--:B--2---:R-:W-:Y:S02]  /*22570*/  FFMA.FTZ R14, R0.reuse, R155.reuse, R14 ;  /* 0x0000009b000e7223 */ /* 0x0c4fe4000001000e */
[C---:B------:R-:W-:Y:S04]  /*22580*/  FFMA.FTZ R12, R0.reuse, R155, R12 ;  /* 0x0000009b000c7223 */ /* 0x040fe8000001000c */
[----:B------:R2:W5:Y:S01]  /*22590*/  I2F R140, R152 ;  /* 0x00000098008c7306 */ /* 0x0005620000201400 */
[CC--:B----4-:R-:W-:Y:S02]  /*225a0*/  FFMA.FTZ R18, R0.reuse, R153.reuse, R18 ;  /* 0x0000009900127223 */ /* 0x0d0fe40000010012 */
[----:B------:R-:W-:Y:S01]  /*225b0*/  FFMA.FTZ R16, R0, R153, R16 ;  /* 0x0000009900107223 */ /* 0x000fe20000010010 */
[----:B------:R-:W-:Y:S02]  /*225c0*/  FMNMX.FTZ R153, R11, R154, !PT ;  /* 0x0000009a0b997209 */ /* 0x000fe40007810000 */
[----:B------:R-:W-:Y:S04]  /*225d0*/  FMNMX.FTZ R154, R8, R151, !PT ;  /* 0x00000097089a7209 */ /* 0x000fe80007810000 */
[----:B------:R-:W4:Y:S01]  /*225e0*/  I2F R145, R145 ;  /* 0x0000009100917306 */ /* 0x000f220000201400 */
[CC--:B-1----:R-:W-:Y:S02]  /*225f0*/  FFMA.FTZ R31, R0.reuse, R146.reuse, R31 ;  /* 0x00000092001f7223 */ /* 0x0c2fe4000001001f */
[----:B------:R-:W-:Y:S01]  /*22600*/  FFMA.FTZ R29, R0, R146, R29 ;  /* 0x00000092001d7223 */ /* 0x000fe2000001001d */
[----:B------:R-:W-:Y:S06]  /*22610*/  IADD3 R146, R2, 0x68, RZ ;  /* 0x0000006802927810 */ /* 0x000fec0007ffe0ff */
[----:B------:R1:W1:Y:S01]  /*22620*/  I2F R143, R150 ;  /* 0x00000096008f7306 */ /* 0x0002620000201400 */
[----:B--2---:R-:W-:Y:S01]  /*22630*/  FMNMX.FTZ R152, R14, R153, !PT ;  /* 0x000000990e987209 */ /* 0x004fe20007810000 */
[C---:B-----5:R-:W-:Y:S01]  /*22640*/  FFMA.FTZ R51, R0.reuse, R140, R51 ;  /* 0x0000008c00337223 */ /* 0x060fe20000010033 */
[----:B------:R-:W-:Y:S01]  /*22650*/  FMNMX.FTZ R153, R9, R154, !PT ;  /* 0x0000009a09997209 */ /* 0x000fe20007810000 */
[----:B------:R-:W-:Y:S01]  /*22660*/  FFMA.FTZ R49, R0, R140, R49 ;  /* 0x0000008c00317223 */ /* 0x000fe20000010031 */
[----:B------:R-:W-:Y:S05]  /*22670*/  FMNMX.FTZ R151, R15, R152, !PT ;  /* 0x000000980f977209 */ /* 0x000fea0007810000 */
[----:B------:R-:W2:Y:S01]  /*22680*/  I2F R147, R147 ;  /* 0x0000009300937306 */ /* 0x000ea20000201400 */
[----:B------:R-:W-:Y:S01]  /*22690*/  FMNMX.FTZ R152, R18, R151, !PT ;  /* 0x0000009712987209 */ /* 0x000fe20007810000 */
[CC--:B----4-:R-:W-:Y:S02]  /*226a0*/  FFMA.FTZ R34, R0.reuse, R145.reuse, R34 ;  /* 0x0000009100227223 */ /* 0x0d0fe40000010022 */
[----:B------:R-:W-:Y:S06]  /*226b0*/  FFMA.FTZ R32, R0, R145, R32 ;  /* 0x0000009100207223 */ /* 0x000fec0000010020 */
[----:B------:R-:W4:Y:S01]  /*226c0*/  I2F R142, R142 ;  /* 0x0000008e008e7306 */ /* 0x000f220000201400 */
[----:B-1----:R-:W-:Y:S01]  /*226d0*/  FMNMX.FTZ R150, R12, R153, !PT ;  /* 0x000000990c967209 */ /* 0x002fe20007810000 */
[CC--:B------:R-:W-:Y:S02]  /*226e0*/  FFMA.FTZ R54, R0.reuse, R143.reuse, R54 ;  /* 0x0000008f00367223 */ /* 0x0c0fe40000010036 */
[C---:B------:R-:W-:Y:S01]  /*226f0*/  FFMA.FTZ R52, R0.reuse, R143, R52 ;  /* 0x0000008f00347223 */ /* 0x040fe20000010034 */
[----:B------:R-:W-:Y:S05]  /*22700*/  FMNMX.FTZ R151, R13, R150, !PT ;  /* 0x000000960d977209 */ /* 0x000fea0007810000 */
        /* <DEDUP_REMOVED lines=8> */
[C---:B----4-:R-:W-:Y:S01]  /*22790*/  FFMA.FTZ R35, R0.reuse, R142, R35 ;  /* 0x0000008e00237223 */ /* 0x050fe20000010023 */
[----:B------:R-:W-:Y:S01]  /*227a0*/  FMNMX.FTZ R151, R23, R150, !PT ;  /* 0x0000009617977209 */ /* 0x000fe20007810000 */
[----:B------:R-:W-:Y:S01]  /*227b0*/  FFMA.FTZ R33, R0, R142, R33 ;  /* 0x0000008e00217223 */ /* 0x000fe20000010021 */
[----:B------:R-:W-:Y:S02]  /*227c0*/  FMNMX.FTZ R152, R20, R147, !PT ;  /* 0x0000009314987209 */ /* 0x000fe40007810000 */
[----:B------:R-:W-:Y:S01]  /*227d0*/  IADD3 R142, R2, 0x69, RZ ;  /* 0x00000069028e7810 */ /* 0x000fe20007ffe0ff */
[----:B------:R-:W4:Y:S01]  /*227e0*/  I2F R138, R138 ;  /* 0x0000008a008a7306 */ /* 0x000f220000201400 */
[----:B------:R-:W-:Y:S02]  /*227f0*/  FMNMX.FTZ R150, R26, R151, !PT ;  /* 0x000000971a967209 */ /* 0x000fe40007810000 */
[----:B------:R-:W-:Y:S01]  /*22800*/  FMNMX.FTZ R151, R21, R152, !PT ;  /* 0x0000009815977209 */ /* 0x000fe20007810000 */
[CC--:B-1----:R-:W-:Y:S02]  /*22810*/  FFMA.FTZ R38, R0.reuse, R141.reuse, R38 ;  /* 0x0000008d00267223 */ /* 0x0c2fe40000010026 */
[C---:B------:R-:W-:Y:S04]  /*22820*/  FFMA.FTZ R36, R0.reuse, R141, R36 ;  /* 0x0000008d00247223 */ /* 0x040fe80000010024 */
[----:B------:R-:W1:Y:S01]  /*22830*/  I2F R139, R139 ;  /* 0x0000008b008b7306 */ /* 0x000e620000201400 */
[CC--:B--2---:R-:W-:Y:S02]  /*22840*/  FFMA.FTZ R27, R0.reuse, R144.reuse, R27 ;  /* 0x00000090001b7223 */ /* 0x0c4fe4000001001b */
[----:B------:R-:W-:Y:S01]  /*22850*/  FFMA.FTZ R25, R0, R144, R25 ;  /* 0x0000009000197223 */ /* 0x000fe20000010019 */
[----:B------:R-:W-:Y:S02]  /*22860*/  IADD3 R144, R2, 0x61, RZ ;  /* 0x0000006102907810 */ /* 0x000fe40007ffe0ff */
[----:B------:R-:W-:Y:S04]  /*22870*/  FMNMX.FTZ R147, R27, R150, !PT ;  /* 0x000000961b937209 */ /* 0x000fe80007810000 */
[----:B------:R2:W5:Y:S01]  /*22880*/  I2F R145, R146 ;  /* 0x0000009200917306 */ /* 0x0005620000201400 */
[----:B------:R-:W-:Y:S01]  /*22890*/  FMNMX.FTZ R150, R30, R147, !PT ;  /* 0x000000931e967209 */ /* 0x000fe20007810000 */
[CC--:B----4-:R-:W-:Y:S02]  /*228a0*/  FFMA.FTZ R39, R0.reuse, R138.reuse, R39 ;  /* 0x0000008a00277223 */ /* 0x0d0fe40000010027 */
[----:B------:R-:W-:Y:S01]  /*228b0*/  FFMA.FTZ R37, R0, R138, R37 ;  /* 0x0000008a00257223 */ /* 0x000fe20000010025 */
[----:B------:R-:W-:Y:S02]  /*228c0*/  IADD3 R138, R2, 0x70, RZ ;  /* 0x00000070028a7810 */ /* 0x000fe40007ffe0ff */
[----:B------:R-:W-:Y:S03]  /*228d0*/  FMNMX.FTZ R147, R31, R150, !PT ;  /* 0x000000961f937209 */ /* 0x000fe60007810000 */
[----:B------:R-:W4:Y:S01]  /*228e0*/  I2F R141, R142 ;  /* 0x0000008e008d7306 */ /* 0x000f220000201400 */
[CC--:B-1----:R-:W-:Y:S02]  /*228f0*/  FFMA.FTZ R42, R0.reuse, R139.reuse, R42 ;  /* 0x0000008b002a7223 */ /* 0x0c2fe4000001002a */
[----:B------:R-:W-:Y:S07]  /*22900*/  FFMA.FTZ R40, R0, R139, R40 ;  /* 0x0000008b00287223 */ /* 0x000fee0000010028 */
[----:B------:R-:W1:Y:S01]  /*22910*/  I2F R132, R132 ;  /* 0x0000008400847306 */ /* 0x000e620000201400 */
[----:B--2---:R-:W-:Y:S01]  /*22920*/  FMNMX.FTZ R146, R24, R151, !PT ;  /* 0x0000009718927209 */ /* 0x004fe20007810000 */
[CC--:B-----5:R-:W-:Y:S02]  /*22930*/  FFMA.FTZ R58, R0.reuse, R145.reuse, R58 ;  /* 0x00000091003a7223 */ /* 0x0e0fe4000001003a */
[----:B------:R-:W-:Y:S01]  /*22940*/  FFMA.FTZ R56, R0, R145, R56 ;  /* 0x0000009100387223 */ /* 0x000fe20000010038 */
[----:B------:R-:W-:Y:S05]  /*22950*/  FMNMX.FTZ R151, R25, R146, !PT ;  /* 0x0000009219977209 */ /* 0x000fea0007810000 */
[----:B------:R2:W5:Y:S01]  /*22960*/  I2F R139, R138 ;  /* 0x0000008a008b7306 */ /* 0x0005620000201400 */
[----:B------:R-:W-:Y:S02]  /*22970*/  FMNMX.FTZ R146, R34, R147, !PT ;  /* 0x0000009322927209 */ /* 0x000fe40007810000 */
[----:B------:R-:W-:Y:S01]  /*22980*/  FMNMX.FTZ R150, R28, R151, !PT ;  /* 0x000000971c967209 */ /* 0x000fe20007810000 */
[CC--:B----4-:R-:W-:Y:S01]  /*22990*/  FFMA.FTZ R59, R0.reuse, R141.reuse, R59 ;  /* 0x0000008d003b7223 */ /* 0x0d0fe2000001003b */
[----:B------:R-:W-:Y:S01]  /*229a0*/  FMNMX.FTZ R151, R35, R146, !PT ;  /* 0x0000009223977209 */ /* 0x000fe20007810000 */
[----:B------:R-:W-:Y:S01]  /*229b0*/  FFMA.FTZ R57, R0, R141, R57 ;  /* 0x0000008d00397223 */ /* 0x000fe20000010039 */
[----:B------:R-:W-:Y:S02]  /*229c0*/  FMNMX.FTZ R147, R29, R150, !PT ;  /* 0x000000961d937209 */ /* 0x000fe40007810000 */
[----:B------:R-:W-:Y:S01]  /*229d0*/  FMNMX.FTZ R142, R38, R151, !PT ;  /* 0x00000097268e7209 */ /* 0x000fe20007810000 */
[----:B------:R-:W4:Y:S01]  /*229e0*/  I2F R136, R136 ;  /* 0x0000008800887306 */ /* 0x000f220000201400 */
[----:B------:R-:W-:Y:S02]  /*229f0*/  FMNMX.FTZ R146, R32, R147, !PT ;  /* 0x0000009320927209 */ /* 0x000fe40007810000 */
[----:B------:R-:W-:Y:S01]  /*22a00*/  FMNMX.FTZ R147, R39, R142, !PT ;  /* 0x0000008e27937209 */ /* 0x000fe20007810000 */
[C---:B-1----:R-:W-:Y:S01]  /*22a10*/  FFMA.FTZ R47, R0.reuse, R132, R47 ;  /* 0x00000084002f7223 */ /* 0x042fe2000001002f */
[----:B------:R-:W-:Y:S01]  /*22a20*/  FMNMX.FTZ R151, R33, R146, !PT ;  /* 0x0000009221977209 */ /* 0x000fe20007810000 */
[----:B------:R-:W-:Y:S01]  /*22a30*/  FFMA.FTZ R45, R0, R132, R45 ;  /* 0x00000084002d7223 */ /* 0x000fe2000001002d */
[----:B------:R-:W-:Y:S02]  /*22a40*/  IADD3 R132, R2, 0x78, RZ ;  /* 0x0000007802847810 */ /* 0x000fe40007ffe0ff */
[----:B------:R-:W-:Y:S01]  /*22a50*/  FMNMX.FTZ R142, R42, R147, !PT ;  /* 0x000000932a8e7209 */ /* 0x000fe20007810000 */
[----:B------:R-:W1:Y:S01]  /*22a60*/  I2F R133, R133 ;  /* 0x0000008500857306 */ /* 0x000e620000201400 */
[----:B--2---:R-:W-:Y:S01]  /*22a70*/  FMNMX.FTZ R138, R36, R151, !PT ;  /* 0x00000097248a7209 */ /* 0x004fe20007810000 */
[CC--:B-----5:R-:W-:Y:S02]  /*22a80*/  FFMA.FTZ R62, R0.reuse, R139.reuse, R62 ;  /* 0x0000008b003e7223 */ /* 0x0e0fe4000001003e */
[C---:B------:R-:W-:Y:S01]  /*22a90*/  FFMA.FTZ R60, R0.reuse, R139, R60 ;  /* 0x0000008b003c7223 */ /* 0x040fe2000001003c */
[----:B------:R-:W-:Y:S05]  /*22aa0*/  FMNMX.FTZ R147, R37, R138, !PT ;  /* 0x0000008a25937209 */ /* 0x000fea0007810000 */
[----:B------:R-:W2:Y:S01]  /*22ab0*/  I2F R137, R132 ;  /* 0x0000008400897306 */ /* 0x000ea20000201400 */
[CC--:B----4-:R-:W-:Y:S02]  /*22ac0*/  FFMA.FTZ R43, R0.reuse, R136.reuse, R43 ;  /* 0x00000088002b7223 */ /* 0x0d0fe4000001002b */
[----:B------:R-:W-:Y:S01]  /*22ad0*/  FFMA.FTZ R41, R0, R136, R41 ;  /* 0x0000008800297223 */ /* 0x000fe20000010029 */
[C---:B------:R-:W-:Y:S02]  /*22ae0*/  IADD3 R136, R2.reuse, 0x71, RZ ;  /* 0x0000007102887810 */ /* 0x040fe40007ffe0ff */
[----:B------:R-:W-:Y:S04]  /*22af0*/  IADD3 R2, R2, 0x79, RZ ;  /* 0x0000007902027810 */ /* 0x000fe80007ffe0ff */
        /* <DEDUP_REMOVED lines=8> */
[CC--:B--2---:R-:W-:Y:S01]  /*22b80*/  FFMA.FTZ R66, R0.reuse, R137.reuse, R66 ;  /* 0x0000008900427223 */ /* 0x0c4fe20000010042 */
[----:B------:R-:W-:Y:S01]  /*22b90*/  FMNMX.FTZ R147, R47, R138, !PT ;  /* 0x0000008a2f937209 */ /* 0x000fe20007810000 */
[----:B------:R-:W-:Y:S01]  /*22ba0*/  FFMA.FTZ R64, R0, R137, R64 ;  /* 0x0000008900407223 */ /* 0x000fe20000010040 */
[----:B------:R-:W-:Y:S02]  /*22bb0*/  FMNMX.FTZ R138, R44, R133, !PT ;  /* 0x000000852c8a7209 */ /* 0x000fe40007810000 */
[----:B------:R-:W-:Y:S01]  /*22bc0*/  FMNMX.FTZ R140, R50, R147, !PT ;  /* 0x00000093328c7209 */ /* 0x000fe20007810000 */
[----:B------:R-:W2:Y:S01]  /*22bd0*/  I2F R2, R2 ;  /* 0x0000000200027306 */ /* 0x000ea20000201400 */
[----:B------:R-:W-:Y:S02]  /*22be0*/  FMNMX.FTZ R133, R45, R138, !PT ;  /* 0x0000008a2d857209 */ /* 0x000fe40007810000 */
[----:B------:R-:W-:Y:S01]  /*22bf0*/  FMNMX.FTZ R147, R51, R140, !PT ;  /* 0x0000008c33937209 */ /* 0x000fe20007810000 */
[-C--:B----4-:R-:W-:Y:S01]  /*22c00*/  FFMA.FTZ R55, R0, R144.reuse, R55 ;  /* 0x0000009000377223 */ /* 0x090fe20000010037 */
[----:B------:R-:W-:Y:S01]  /*22c10*/  FMNMX.FTZ R132, R48, R133, !PT ;  /* 0x0000008530847209 */ /* 0x000fe20007810000 */
[----:B------:R-:W-:Y:S01]  /*22c20*/  FFMA.FTZ R53, R0, R144, R53 ;  /* 0x0000009000357223 */ /* 0x000fe20000010035 */
[----:B------:R-:W-:Y:S02]  /*22c30*/  FMNMX.FTZ R138, R54, R147, !PT ;  /* 0x00000093368a7209 */ /* 0x000fe40007810000 */
[----:B------:R-:W-:Y:S01]  /*22c40*/  FMNMX.FTZ R133, R49, R132, !PT ;  /* 0x0000008431857209 */ /* 0x000fe20007810000 */
[----:B------:R-:W-:Y:S01]  /*22c50*/  LDSM.16.MT88.4 R144, [R213+0xc000] ;  /* 0x00c00000d590783b */ /* 0x000fe20000004200 */
[----:B------:R-:W-:Y:S02]  /*22c60*/  FMNMX.FTZ R143, R55, R138, !PT ;  /* 0x0000008a378f7209 */ /* 0x000fe40007810000 */
[----:B------:R-:W-:Y:S01]  /*22c70*/  FMNMX.FTZ R132, R52, R133, !PT ;  /* 0x0000008534847209 */ /* 0x000fe20007810000 */
[-C--:B-1----:R-:W-:Y:S01]  /*22c80*/  FFMA.FTZ R63, R0, R136.reuse, R63 ;  /* 0x00000088003f7223 */ /* 0x082fe2000001003f */
[----:B------:R-:W-:Y:S01]  /*22c90*/  FMNMX.FTZ R138, R58, R143, !PT ;  /* 0x0000008f3a8a7209 */ /* 0x000fe20007810000 */
[----:B------:R-:W-:Y:S01]  /*22ca0*/  FFMA.FTZ R61, R0, R136, R61 ;  /* 0x00000088003d7223 */ /* 0x000fe2000001003d */
[----:B------:R-:W-:Y:S02]  /*22cb0*/  FMNMX.FTZ R133, R53, R132, !PT ;  /* 0x0000008435857209 */ /* 0x000fe40007810000 */
[----:B------:R-:W-:Y:S02]  /*22cc0*/  FMNMX.FTZ R143, R59, R138, !PT ;  /* 0x0000008a3b8f7209 */ /* 0x000fe40007810000 */
[----:B------:R-:W-:Y:S02]  /*22cd0*/  FMNMX.FTZ R132, R56, R133, !PT ;  /* 0x0000008538847209 */ /* 0x000fe40007810000 */
[----:B------:R-:W-:Y:S01]  /*22ce0*/  FMNMX.FTZ R138, R62, R143, !PT ;  /* 0x0000008f3e8a7209 */ /* 0x000fe20007810000 */
[C---:B--2---:R-:W-:Y:S01]  /*22cf0*/  FFMA.FTZ R67, R0.reuse, R2, R67 ;  /* 0x0000000200437223 */ /* 0x044fe20000010043 */
[----:B------:R-:W-:Y:S01]  /*22d00*/  FMNMX.FTZ R139, R57, R132, !PT ;  /* 0x00000084398b7209 */ /* 0x000fe20007810000 */
[----:B------:R-:W-:Y:S01]  /*22d10*/  FFMA.FTZ R65, R0, R2, R65 ;  /* 0x0000000200417223 */ /* 0x000fe20000010041 */
        /* <DEDUP_REMOVED lines=30> */
[----:B------:R-:W-:Y:S01]  /*22f00*/  ISETP.GT.AND P0, PT, R238, R227, PT ;  /* 0x000000e3ee00720c */ /* 0x000fe20003f04270 */
[-CC-:B------:R-:W-:Y:S02]  /*22f10*/  FFMA.FTZ R154, R8, R134.reuse, -R157.reuse ;  /* 0x00000086089a7223 */ /* 0x180fe4000001089d */
[-C--:B------:R-:W-:Y:S02]  /*22f20*/  FFMA.FTZ R153, R9, R134.reuse, -R157 ;  /* 0x0000008609997223 */ /* 0x080fe4000001089d */
[-CC-:B------:R-:W-:Y:S02]  /*22f30*/  FFMA.FTZ R152, R6, R134.reuse, -R163.reuse ;  /* 0x0000008606987223 */ /* 0x180fe400000108a3 */
[-C--:B------:R-:W-:Y:S01]  /*22f40*/  FFMA.FTZ R151, R7, R134.reuse, -R163 ;  /* 0x0000008607977223 */ /* 0x080fe200000108a3 */
[----:B------:R-:W3:Y:S01]  /*22f50*/  MUFU.EX2 R3, R3 ;  /* 0x0000000300037308 */ /* 0x000ee20000000800 */
        /* <DEDUP_REMOVED lines=8> */
[C---:B--2---:R-:W-:Y:S02]  /*22fe0*/  FMUL.FTZ R6, R2.reuse, R130 ;  /* 0x0000008202067220 */ /* 0x044fe40000410000 */
[C---:B------:R-:W-:Y:S02]  /*22ff0*/  FMUL.FTZ R7, R2.reuse, R131 ;  /* 0x0000008302077220 */ /* 0x040fe40000410000 */
[C---:B------:R-:W-:Y:S01]  /*23000*/  FMUL.FTZ R10, R2.reuse, R126 ;  /* 0x0000007e020a7220 */ /* 0x040fe20000410000 */
        /* <DEDUP_REMOVED lines=34> */
[-C--:B------:R-:W-:Y:S02]  /*23230*/  FFMA.FTZ R175, R35, R134.reuse, -R163 ;  /* 0x0000008623af7223 */ /* 0x080fe400000108a3 */
[-CC-:B------:R-:W-:Y:S02]  /*23240*/  FFMA.FTZ R174, R28, R134.reuse, -R157.reuse ;  /* 0x000000861cae7223 */ /* 0x180fe4000001089d */
[-CC-:B------:R-:W-:Y:S02]  /*23250*/  FFMA.FTZ R177, R29, R134.reuse, -R157.reuse ;  /* 0x000000861db17223 */ /* 0x180fe4000001089d */
[----:B------:R-:W-:Y:S01]  /*23260*/  LDSM.16.MT88.4 R28, [R214+0xd800] ;  /* 0x00d80000d61c783b */ /* 0x000fe20000004200 */
[----:B------:R-:W4:Y:S01]  /*23270*/  MUFU.EX2 R153, R153 ;  /* 0x0000009900997308 */ /* 0x000f220000000800 */
[-CC-:B------:R-:W-:Y:S02]  /*23280*/  FFMA.FTZ R176, R32, R134.reuse, -R157.reuse ;  /* 0x0000008620b07223 */ /* 0x180fe4000001089d */
[----:B------:R-:W-:Y:S01]  /*23290*/  FFMA.FTZ R179, R33, R134, -R157 ;  /* 0x0000008621b37223 */ /* 0x000fe2000001089d */
[----:B--2---:R-:W-:Y:S01]  /*232a0*/  F2FP.BF16.PACK_AB R128, R155, R156 ;  /* 0x0000009c9b80723e */ /* 0x004fe200000010ff */
[-CC-:B------:R-:W-:Y:S02]  /*232b0*/  FFMA.FTZ R178, R46, R134.reuse, -R163.reuse ;  /* 0x000000862eb27223 */ /* 0x180fe400000108a3 */
[----:B------:R-:W-:Y:S01]  /*232c0*/  LDSM.16.MT88.4 R32, [R213+0xd800] ;  /* 0x00d80000d520783b */ /* 0x000fe20000004200 */
[-CC-:B------:R-:W-:Y:S02]  /*232d0*/  FFMA.FTZ R181, R47, R134.reuse, -R163.reuse ;  /* 0x000000862fb57223 */ /* 0x180fe400000108a3 */
[-CC-:B------:R-:W-:Y:S01]  /*232e0*/  FFMA.FTZ R180, R50, R134.reuse, -R163.reuse ;  /* 0x0000008632b47223 */ /* 0x180fe200000108a3 */
[----:B------:R-:W-:Y:S01]  /*232f0*/  MUFU.EX2 R168, R168 ;  /* 0x000000a800a87308 */ /* 0x000fe20000000800 */
[-C--:B------:R-:W-:Y:S02]  /*23300*/  FFMA.FTZ R183, R51, R134.reuse, -R163 ;  /* 0x0000008633b77223 */ /* 0x080fe400000108a3 */
[-CC-:B------:R-:W-:Y:S02]  /*23310*/  FFMA.FTZ R182, R44, R134.reuse, -R157.reuse ;  /* 0x000000862cb67223 */ /* 0x180fe4000001089d */
[-CC-:B------:R-:W-:Y:S02]  /*23320*/  FFMA.FTZ R185, R45, R134.reuse, -R157.reuse ;  /* 0x000000862db97223 */ /* 0x180fe4000001089d */
[----:B------:R-:W-:Y:S01]  /*23330*/  LDSM.16.MT88.4 R44, [R214+0xe800] ;  /* 0x00e80000d62c783b */ /* 0x000fe20000004200 */
[-CC-:B------:R-:W-:Y:S02]  /*23340*/  FFMA.FTZ R184, R48, R134.reuse, -R157.reuse ;  /* 0x0000008630b87223 */ /* 0x180fe4000001089d */
[----:B------:R-:W-:Y:S01]  /*23350*/  FFMA.FTZ R187, R49, R134, -R157 ;  /* 0x0000008631bb7223 */ /* 0x000fe2000001089d */
[----:B------:R-:W-:Y:S01]  /*23360*/  MUFU.EX2 R171, R171 ;  /* 0x000000ab00ab7308 */ /* 0x000fe20000000800 */
[C---:B------:R-:W-:Y:S01]  /*23370*/  FMUL.FTZ R90, R2.reuse, R90 ;  /* 0x0000005a025a7220 */ /* 0x040fe20000410000 */
[----:B----4-:R-:W-:Y:S01]  /*23380*/  F2FP.BF16.PACK_AB R130, R153, R154 ;  /* 0x0000009a9982723e */ /* 0x010fe200000010ff */
[C---:B------:R-:W-:Y:S01]  /*23390*/  FMUL.FTZ R91, R2.reuse, R91 ;  /* 0x0000005b025b7220 */ /* 0x040fe20000410000 */
[----:B------:R-:W-:Y:S01]  /*233a0*/  LDSM.16.MT88.4 R48, [R212+0x13000] ;  /* 0x01300000d430783b */ /* 0x000fe20000004200 */
[C---:B------:R-:W-:Y:S02]  /*233b0*/  FMUL.FTZ R88, R3.reuse, R88 ;  /* 0x0000005803587220 */ /* 0x040fe40000410000 */
[C---:B------:R-:W-:Y:S02]  /*233c0*/  FMUL.FTZ R89, R3.reuse, R89 ;  /* 0x0000005903597220 */ /* 0x040fe40000410000 */
        /* <DEDUP_REMOVED lines=22> */
[----:B------:R-:W-:Y:S01]  /*23530*/  LDSM.16.MT88.4 R144, [R212+0xc800] ;  /* 0x00c80000d490783b */ /* 0x000fe20000004200 */
[----:B------:R-:W-:Y:S02]  /*23540*/  MUFU.EX2 R174, R174 ;  /* 0x000000ae00ae7308 */ /* 0x000fe40000000800 */
[C---:B------:R-:W-:Y:S02]  /*23550*/  FMUL.FTZ R100, R3.reuse, R100 ;  /* 0x0000006403647220 */ /* 0x040fe40000410000 */
[C---:B------:R-:W-:Y:S02]  /*23560*/  FMUL.FTZ R101, R3.reuse, R101 ;  /* 0x0000006503657220 */ /* 0x040fe40000410000 */
[C---:B---3--:R-:W-:Y:S04]  /*23570*/  HMMA.16816.F32.BF16 R84, R128.reuse, R124, R84 ;  /* 0x0000007c8054723c */ /* 0x048fe80000041854 */
[C---:B------:R-:W-:Y:S01]  /*23580*/  FMUL.FTZ R106, R2.reuse, R106 ;  /* 0x0000006a026a7220 */ /* 0x040fe20000410000 */
[----:B------:R-:W-:Y:S01]  /*23590*/  MUFU.EX2 R177, R177 ;  /* 0x000000b100b17308 */ /* 0x000fe20000000800 */
[----:B------:R-:W-:Y:S02]  /*235a0*/  FMUL.FTZ R107, R2, R107 ;  /* 0x0000006b026b7220 */ /* 0x000fe40000410000 */
[C---:B------:R-:W-:Y:S01]  /*235b0*/  HMMA.16816.F32.BF16 R88, R128.reuse, R126, R88 ;  /* 0x0000007e8058723c */ /* 0x040fe20000041858 */
[----:B------:R-:W3:Y:S03]  /*235c0*/  LDSM.16.MT88.4 R124, [R213+0x10000] ;  /* 0x01000000d57c783b */ /* 0x000ee60000004200 */
[C---:B------:R-:W-:Y:S02]  /*235d0*/  FMUL.FTZ R104, R3.reuse, R104 ;  /* 0x0000006803687220 */ /* 0x040fe40000410000 */
[----:B------:R-:W-:Y:S01]  /*235e0*/  FMUL.FTZ R105, R3, R105 ;  /* 0x0000006903697220 */ /* 0x000fe20000410000 */
[----:B------:R-:W-:Y:S01]  /*235f0*/  MUFU.EX2 R176, R176 ;  /* 0x000000b000b07308 */ /* 0x000fe20000000800 */
[C---:B-1----:R-:W-:Y:S04]  /*23600*/  HMMA.16816.F32.BF16 R92, R128.reuse, R136, R92 ;  /* 0x00000088805c723c */ /* 0x042fe8000004185c */
[--C-:B------:R-:W-:Y:S02]  /*23610*/  FFMA.FTZ R158, R14, R134, -R163.reuse ;  /* 0x000000860e9e7223 */ /* 0x100fe400000108a3 */
[C---:B------:R-:W-:Y:S02]  /*23620*/  FMUL.FTZ R14, R2.reuse, R122 ;  /* 0x0000007a020e7220 */ /* 0x040fe40000410000 */
[C---:B------:R-:W-:Y:S01]  /*23630*/  HMMA.16816.F32.BF16 R96, R128.reuse, R138, R96 ;  /* 0x0000008a8060723c */ /* 0x040fe20000041860 */
[----:B------:R-:W1:Y:S01]  /*23640*/  LDSM.16.MT88.4 R136, [R212+0x10000] ;  /* 0x01000000d488783b */ /* 0x000e620000004200 */
[----:B------:R-:W-:Y:S02]  /*23650*/  MUFU.EX2 R158, R158 ;  /* 0x0000009e009e7308 */ /* 0x000fe40000000800 */
[-C--:B------:R-:W-:Y:S02]  /*23660*/  FFMA.FTZ R159, R15, R134.reuse, -R163 ;  /* 0x000000860f9f7223 */ /* 0x080fe400000108a3 */
[----:B------:R-:W-:Y:S02]  /*23670*/  FMUL.FTZ R15, R2, R123 ;  /* 0x0000007b020f7220 */ /* 0x000fe40000410000 */
[C---:B--2---:R-:W-:Y:S04]  /*23680*/  HMMA.16816.F32.BF16 R100, R128.reuse, R140, R100 ;  /* 0x0000008c8064723c */ /* 0x044fe80000041864 */
[--C-:B------:R-:W-:Y:S01]  /*23690*/  FFMA.FTZ R162, R12, R134, -R157.reuse ;  /* 0x000000860ca27223 */ /* 0x100fe2000001089d */
[----:B------:R-:W2:Y:S01]  /*236a0*/  MUFU.EX2 R159, R159 ;  /* 0x0000009f009f7308 */ /* 0x000ea20000000800 */
[----:B------:R-:W-:Y:S02]  /*236b0*/  FMUL.FTZ R12, R3, R120 ;  /* 0x00000078030c7220 */ /* 0x000fe40000410000 */
[C---:B------:R-:W-:Y:S01]  /*236c0*/  HMMA.16816.F32.BF16 R104, R128.reuse, R142, R104 ;  /* 0x0000008e8068723c */ /* 0x040fe20000041868 */
[----:B------:R-:W-:Y:S03]  /*236d0*/  LDSM.16.MT88.4 R140, [R213+0xc800] ;  /* 0x00c80000d58c783b */ /* 0x000fe60000004200 */
[----:B------:R-:W-:Y:S02]  /*236e0*/  FFMA.FTZ R165, R13, R134, -R157 ;  /* 0x000000860da57223 */ /* 0x000fe4000001089d */
[C---:B------:R-:W-:Y:S01]  /*236f0*/  FMUL.FTZ R13, R3.reuse, R121 ;  /* 0x00000079030d7220 */ /* 0x040fe20000410000 */
[----:B------:R-:W-:Y:S01]  /*23700*/  MUFU.EX2 R162, R162 ;  /* 0x000000a200a27308 */ /* 0x000fe20000000800 */
[C---:B------:R-:W-:Y:S01]  /*23710*/  FMUL.FTZ R110, R2.reuse, R110 ;  /* 0x0000006e026e7220 */ /* 0x040fe20000410000 */
[----:B------:R-:W4:Y:S03]  /*23720*/  LDSM.16.MT88.4 R120, [R216+0xc800] ;  /* 0x00c80000d878783b */ /* 0x000f260000004200 */
[----:B------:R-:W-:Y:S02]  /*23730*/  FMUL.FTZ R111, R2, R111 ;  /* 0x0000006f026f7220 */ /* 0x000fe40000410000 */
[C---:B------:R-:W-:Y:S02]  /*23740*/  FMUL.FTZ R108, R3.reuse, R108 ;  /* 0x0000006c036c7220 */ /* 0x040fe40000410000 */
[----:B------:R-:W-:Y:S01]  /*23750*/  FMUL.FTZ R109, R3, R109 ;  /* 0x0000006d036d7220 */ /* 0x000fe20000410000 */
[----:B------:R-:W5:Y:S01]  /*23760*/  MUFU.EX2 R165, R165 ;  /* 0x000000a500a57308 */ /* 0x000f620000000800 */
[-CC-:B------:R-:W-:Y:S02]  /*23770*/  FFMA.FTZ R160, R18, R134.reuse, -R163.reuse ;  /* 0x0000008612a07223 */ /* 0x180fe400000108a3 */
[-C--:B------:R-:W-:Y:S02]  /*23780*/  FFMA.FTZ R161, R19, R134.reuse, -R163 ;  /* 0x0000008613a17223 */ /* 0x080fe400000108a3 */
[-CC-:B------:R-:W-:Y:S01]  /*23790*/  FFMA.FTZ R164, R16, R134.reuse, -R157.reuse ;  /* 0x0000008610a47223 */ /* 0x180fe2000001089d */
[C---:B---3--:R-:W-:Y:S03]  /*237a0*/  HMMA.16816.F32.BF16 R108, R128.reuse, R124, R108 ;  /* 0x0000007c806c723c */ /* 0x048fe6000004186c */
[----:B------:R-:W-:Y:S01]  /*237b0*/  FFMA.FTZ R167, R17, R134, -R157 ;  /* 0x0000008611a77223 */ /* 0x000fe2000001089d */
[----:B------:R-:W-:Y:S01]  /*237c0*/  MUFU.EX2 R160, R160 ;  /* 0x000000a000a07308 */ /* 0x000fe20000000800 */
[C---:B------:R-:W-:Y:S02]  /*237d0*/  FMUL.FTZ R18, R2.reuse, R118 ;  /* 0x0000007602127220 */ /* 0x040fe40000410000 */
[C---:B------:R-:W-:Y:S01]  /*237e0*/  FMUL.FTZ R19, R2.reuse, R119 ;  /* 0x0000007702137220 */ /* 0x040fe20000410000 */
[C---:B------:R-:W-:Y:S01]  /*237f0*/  HMMA.16816.F32.BF16 R12, R128.reuse, R126, R12 ;  /* 0x0000007e800c723c */ /* 0x040fe2000004180c */
[----:B------:R-:W3:Y:S03]  /*23800*/  LDSM.16.MT88.4 R124, [R214+0xc800] ;  /* 0x00c80000d67c783b */ /* 0x000ee60000004200 */
[C---:B------:R-:W-:Y:S02]  /*23810*/  FMUL.FTZ R16, R3.reuse, R116 ;  /* 0x0000007403107220 */ /* 0x040fe40000410000 */
[----:B------:R-:W4:Y:S01]  /*23820*/  MUFU.EX2 R161, R161 ;  /* 0x000000a100a17308 */ /* 0x000f220000000800 */
[----:B------:R-:W-:Y:S01]  /*23830*/  FMUL.FTZ R17, R3, R117 ;  /* 0x0000007503117220 */ /* 0x000fe20000410000 */
[----:B--2---:R-:W-:Y:S01]  /*23840*/  F2FP.BF16.PACK_AB R117, R159, R158 ;  /* 0x0000009e9f75723e */ /* 0x004fe200000010ff */
[C---:B------:R-:W-:Y:S03]  /*23850*/  FMUL.FTZ R114, R2.reuse, R114 ;  /* 0x0000007202727220 */ /* 0x040fe60000410000 */
[----:B-----5:R-:W-:Y:S01]  /*23860*/  F2FP.BF16.PACK_AB R116, R165, R162 ;  /* 0x000000a2a574723e */ /* 0x020fe200000010ff */
[----:B------:R-:W-:Y:S01]  /*23870*/  FMUL.FTZ R115, R2, R115 ;  /* 0x0000007302737220 */ /* 0x000fe20000410000 */
[C---:B-1----:R-:W-:Y:S02]  /*23880*/  HMMA.16816.F32.BF16 R16, R128.reuse, R136, R16 ;  /* 0x000000888010723c */ /* 0x042fe40000041810 */
[----:B------:R-:W-:Y:S01]  /*23890*/  MUFU.EX2 R164, R164 ;  /* 0x000000a400a47308 */ /* 0x000fe20000000800 */
[C---:B------:R-:W-:Y:S02]  /*238a0*/  FMUL.FTZ R112, R3.reuse, R112 ;  /* 0x0000007003707220 */ /* 0x040fe40000410000 */
[----:B------:R-:W-:Y:S02]  /*238b0*/  FMUL.FTZ R113, R3, R113 ;  /* 0x0000007103717220 */ /* 0x000fe40000410000 */
[--C-:B------:R-:W-:Y:S01]  /*238c0*/  FFMA.FTZ R166, R22, R134, -R163.reuse ;  /* 0x0000008616a67223 */ /* 0x100fe200000108a3 */
[----:B------:R-:W-:Y:S01]  /*238d0*/  F2FP.BF16.PACK_AB R22, R171, R168 ;  /* 0x000000a8ab16723e */ /* 0x000fe200000010ff */
[-CC-:B------:R-:W-:Y:S03]  /*238e0*/  FFMA.FTZ R169, R23, R134.reuse, -R163.reuse ;  /* 0x0000008617a97223 */ /* 0x180fe600000108a3 */
[----:B------:R-:W-:Y:S01]  /*238f0*/  HMMA.16816.F32.BF16 R112, R128, R138, R112 ;  /* 0x0000008a8070723c */ /* 0x000fe20000041870 */
[----:B------:R-:W1:Y:S01]  /*23900*/  MUFU.EX2 R167, R167 ;  /* 0x000000a700a77308 */ /* 0x000e620000000800 */
[----:B------:R-:W2:Y:S01]  /*23910*/  LDSM.16.MT88.4 R128, [R216+0x10800] ;  /* 0x01080000d880783b */ /* 0x000ea20000004200 */
[--C-:B------:R-:W-:Y:S01]  /*23920*/  FFMA.FTZ R54, R54, R134, -R163.reuse ;  /* 0x0000008636367223 */ /* 0x100fe200000108a3 */
[----:B----4-:R-:W-:Y:S01]  /*23930*/  F2FP.BF16.PACK_AB R119, R161, R160 ;  /* 0x000000a0a177723e */ /* 0x010fe200000010ff */
[-CC-:B------:R-:W-:Y:S02]  /*23940*/  FFMA.FTZ R55, R55, R134.reuse, -R163.reuse ;  /* 0x0000008637377223 */ /* 0x180fe400000108a3 */
[-CC-:B------:R-:W-:Y:S02]  /*23950*/  FFMA.FTZ R58, R58, R134.reuse, -R163.reuse ;  /* 0x000000863a3a7223 */ /* 0x180fe400000108a3 */
[-C--:B------:R-:W-:Y:S01]  /*23960*/  FFMA.FTZ R59, R59, R134.reuse, -R163 ;  /* 0x000000863b3b7223 */ /* 0x080fe200000108a3 */
[----:B------:R-:W-:Y:S01]  /*23970*/  LDSM.16.MT88.4 R136, [R212+0x10800] ;  /* 0x01080000d488783b */ /* 0x000fe20000004200 */
[----:B------:R-:W-:Y:S01]  /*23980*/  MUFU.EX2 R166, R166 ;  /* 0x000000a600a67308 */ /* 0x000fe20000000800 */
[-CC-:B------:R-:W-:Y:S02]  /*23990*/  FFMA.FTZ R52, R52, R134.reuse, -R157.reuse ;  /* 0x0000008634347223 */ /* 0x180fe4000001089d */
[-CC-:B------:R-:W-:Y:S02]  /*239a0*/  FFMA.FTZ R53, R53, R134.reuse, -R157.reuse ;  /* 0x0000008635357223 */ /* 0x180fe4000001089d */
[-CC-:B------:R-:W-:Y:S02]  /*239b0*/  FFMA.FTZ R56, R56, R134.reuse, -R157.reuse ;  /* 0x0000008638387223 */ /* 0x180fe4000001089d */
[-C--:B------:R-:W-:Y:S02]  /*239c0*/  FFMA.FTZ R57, R57, R134.reuse, -R157 ;  /* 0x0000008639397223 */ /* 0x080fe4000001089d */
[-CC-:B------:R-:W-:Y:S01]  /*239d0*/  FFMA.FTZ R62, R62, R134.reuse, -R163.reuse ;  /* 0x000000863e3e7223 */ /* 0x180fe200000108a3 */
[----:B------:R-:W4:Y:S01]  /*239e0*/  MUFU.EX2 R169, R169 ;  /* 0x000000a900a97308 */ /* 0x000f220000000800 */
[-CC-:B------:R-:W-:Y:S02]  /*239f0*/  FFMA.FTZ R63, R63, R134.reuse, -R163.reuse ;  /* 0x000000863f3f7223 */ /* 0x180fe400000108a3 */
[----:B------:R-:W-:Y:S01]  /*23a00*/  FFMA.FTZ R66, R66, R134, -R163 ;  /* 0x0000008642427223 */ /* 0x000fe200000108a3 */
[----:B-1----:R-:W-:Y:S01]  /*23a10*/  F2FP.BF16.PACK_AB R118, R167, R164 ;  /* 0x000000a4a776723e */ /* 0x002fe200000010ff */
[----:B------:R-:W-:Y:S02]  /*23a20*/  FFMA.FTZ R152, R2, R241, R152 ;  /* 0x000000f102987223 */ /* 0x000fe40000010098 */
[----:B------:R-:W-:Y:S01]  /*23a30*/  FFMA.FTZ R156, R3, R240, R156 ;  /* 0x000000f0039c7223 */ /* 0x000fe2000001009c */
[----:B------:R-:W-:Y:S01]  /*23a40*/  MOV R3, R133 ;  /* 0x0000008500037202 */ /* 0x000fe20000000f00 */
[----:B------:R-:W-:Y:S01]  /*23a50*/  FADD.FTZ R151, R151, R152 ;  /* 0x0000009897977221 */ /* 0x000fe20000010000 */
[----:B------:R-:W-:Y:S01]  /*23a60*/  MUFU.EX2 R179, R179 ;  /* 0x000000b300b37308 */ /* 0x000fe20000000800 */
[C---:B------:R-:W-:Y:S05]  /*23a70*/  HMMA.16816.F32.BF16 R4, R116.reuse, R120, R4 ;  /* 0x000000787404723c */ /* 0x040fea0000041804 */
[----:B------:R-:W-:Y:S02]  /*23a80*/  FADD.FTZ R155, R155, R156 ;  /* 0x0000009c9b9b7221 */ /* 0x000fe40000010000 */
[----:B------:R-:W-:Y:S01]  /*23a90*/  FADD.FTZ R150, R150, R151 ;  /* 0x0000009796967221 */ /* 0x000fe20000010000 */
[C---:B------:R-:W-:Y:S01]  /*23aa0*/  HMMA.16816.F32.BF16 R8, R116.reuse, R122, R8 ;  /* 0x0000007a7408723c */ /* 0x040fe20000041808 */
[----:B------:R-:W1:Y:S01]  /*23ab0*/  LDSM.16.MT88.4 R120, [R214+0x10800] ;  /* 0x01080000d678783b */ /* 0x000e620000004200 */
[----:B------:R-:W-:Y:S02]  /*23ac0*/  MUFU.EX2 R178, R178 ;  /* 0x000000b200b27308 */ /* 0x000fe40000000800 */
[----:B------:R-:W-:Y:S02]  /*23ad0*/  FADD.FTZ R154, R154, R155 ;  /* 0x0000009b9a9a7221 */ /* 0x000fe40000010000 */
[----:B------:R-:W-:Y:S02]  /*23ae0*/  FADD.FTZ R135, R135, R150 ;  /* 0x0000009687877221 */ /* 0x000fe40000010000 */
[C---:B---3--:R-:W-:Y:S04]  /*23af0*/  HMMA.16816.F32.BF16 R68, R116.reuse, R124, R68 ;  /* 0x0000007c7444723c */ /* 0x048fe80000041844 */
[----:B------:R-:W-:Y:S01]  /*23b00*/  MUFU.EX2 R181, R181 ;  /* 0x000000b500b57308 */ /* 0x000fe20000000800 */
[----:B------:R-:W-:Y:S02]  /*23b10*/  FADD.FTZ R153, R153, R154 ;  /* 0x0000009a99997221 */ /* 0x000fe40000010000 */
[----:B------:R-:W-:Y:S01]  /*23b20*/  FADD.FTZ R158, R158, R135 ;  /* 0x000000879e9e7221 */ /* 0x000fe20000010000 */
[C---:B------:R-:W-:Y:S01]  /*23b30*/  HMMA.16816.F32.BF16 R72, R116.reuse, R126, R72 ;  /* 0x0000007e7448723c */ /* 0x040fe20000041848 */
[----:B------:R-:W3:Y:S03]  /*23b40*/  LDSM.16.MT88.4 R124, [R213+0x10800] ;  /* 0x01080000d57c783b */ /* 0x000ee60000004200 */
[----:B------:R-:W-:Y:S01]  /*23b50*/  FADD.FTZ R162, R162, R153 ;  /* 0x00000099a2a27221 */ /* 0x000fe20000010000 */
[----:B------:R-:W-:Y:S01]  /*23b60*/  MOV R135, R132 ;  /* 0x0000008400877202 */ /* 0x000fe20000000f00 */
[----:B------:R-:W-:Y:S01]  /*23b70*/  MUFU.EX2 R180, R180 ;  /* 0x000000b400b47308 */ /* 0x000fe20000000800 */
[----:B------:R-:W-:Y:S01]  /*23b80*/  FADD.FTZ R159, R159, R158 ;  /* 0x0000009e9f9f7221 */ /* 0x000fe20000010000 */
[C---:B------:R-:W-:Y:S04]  /*23b90*/  HMMA.16816.F32.BF16 R76, R116.reuse, R140, R76 ;  /* 0x0000008c744c723c */ /* 0x040fe8000004184c */
[----:B------:R-:W-:Y:S02]  /*23ba0*/  FADD.FTZ R165, R165, R162 ;  /* 0x000000a2a5a57221 */ /* 0x000fe40000010000 */
[----:B------:R-:W-:Y:S02]  /*23bb0*/  FADD.FTZ R160, R160, R159 ;  /* 0x0000009fa0a07221 */ /* 0x000fe40000010000 */
[C---:B------:R-:W-:Y:S01]  /*23bc0*/  HMMA.16816.F32.BF16 R80, R116.reuse, R142, R80 ;  /* 0x0000008e7450723c */ /* 0x040fe20000041850 */
[----:B------:R-:W-:Y:S01]  /*23bd0*/  LDSM.16.MT88.4 R140, [R212+0x11000] ;  /* 0x01100000d48c783b */ /* 0x000fe20000004200 */
[----:B------:R-:W-:Y:S02]  /*23be0*/  MUFU.EX2 R183, R183 ;  /* 0x000000b700b77308 */ /* 0x000fe40000000800 */
[----:B------:R-:W-:Y:S02]  /*23bf0*/  FADD.FTZ R164, R164, R165 ;  /* 0x000000a5a4a47221 */ /* 0x000fe40000010000 */
[----:B------:R-:W-:Y:S02]  /*23c00*/  FADD.FTZ R161, R161, R160 ;  /* 0x000000a0a1a17221 */ /* 0x000fe40000010000 */
[C---:B------:R-:W-:Y:S04]  /*23c10*/  HMMA.16816.F32.BF16 R84, R116.reuse, R144, R84 ;  /* 0x000000907454723c */ /* 0x040fe80000041854 */
[----:B------:R-:W-:Y:S01]  /*23c20*/  MUFU.EX2 R182, R182 ;  /* 0x000000b600b67308 */ /* 0x000fe20000000800 */
[----:B------:R-:W-:Y:S02]  /*23c30*/  FADD.FTZ R167, R167, R164 ;  /* 0x000000a4a7a77221 */ /* 0x000fe40000010000 */
[-CC-:B------:R-:W-:Y:S01]  /*23c40*/  FFMA.FTZ R144, R26, R134.reuse, -R163.reuse ;  /* 0x000000861a907223 */ /* 0x180fe200000108a3 */
[C---:B------:R-:W-:Y:S04]  /*23c50*/  HMMA.16816.F32.BF16 R88, R116.reuse, R146, R88 ;  /* 0x000000927458723c */ /* 0x040fe80000041858 */
[-C--:B------:R-:W-:Y:S02]  /*23c60*/  FFMA.FTZ R145, R27, R134.reuse, -R163 ;  /* 0x000000861b917223 */ /* 0x080fe400000108a3 */
[----:B------:R-:W-:Y:S01]  /*23c70*/  LDSM.16.MT88.4 R24, [R214+0xd000] ;  /* 0x00d00000d618783b */ /* 0x000fe20000004200 */
[-CC-:B------:R-:W-:Y:S01]  /*23c80*/  FFMA.FTZ R146, R20, R134.reuse, -R157.reuse ;  /* 0x0000008614927223 */ /* 0x180fe2000001089d */
[C---:B--2---:R-:W-:Y:S01]  /*23c90*/  HMMA.16816.F32.BF16 R92, R116.reuse, R128, R92 ;  /* 0x00000080745c723c */ /* 0x044fe2000004185c */
[----:B------:R-:W-:Y:S03]  /*23ca0*/  MUFU.EX2 R144, R144 ;  /* 0x0000009000907308 */ /* 0x000fe60000000800 */
[----:B------:R-:W-:Y:S01]  /*23cb0*/  FFMA.FTZ R147, R21, R134, -R157 ;  /* 0x0000008615937223 */ /* 0x000fe2000001089d */
[C---:B----4-:R-:W-:Y:S01]  /*23cc0*/  F2FP.BF16.PACK_AB R21, R169.reuse, R166 ;  /* 0x000000a6a915723e */ /* 0x050fe200000010ff */
[----:B------:R-:W-:Y:S02]  /*23cd0*/  FADD.FTZ R166, R166, R161 ;  /* 0x000000a1a6a67221 */ /* 0x000fe40000010000 */
[C---:B------:R-:W-:Y:S01]  /*23ce0*/  HMMA.16816.F32.BF16 R96, R116.reuse, R130, R96 ;  /* 0x000000827460723c */ /* 0x040fe20000041860 */
[----:B------:R-:W-:Y:S02]  /*23cf0*/  LDSM.16.MT88.4 R128, [R214+0x11000] ;  /* 0x01100000d680783b */ /* 0x000fe40000004200 */
[----:B------:R-:W2:Y:S01]  /*23d00*/  MUFU.EX2 R145, R145 ;  /* 0x0000009100917308 */ /* 0x000ea20000000800 */
[----:B------:R-:W-:Y:S04]  /*23d10*/  FADD.FTZ R169, R169, R166 ;  /* 0x000000a6a9a97221 */ /* 0x000fe80000010000 */
[C---:B-1----:R-:W-:Y:S05]  /*23d20*/  HMMA.16816.F32.BF16 R100, R116.reuse, R120, R100 ;  /* 0x000000787464723c */ /* 0x042fea0000041864 */
[----:B------:R-:W-:Y:S03]  /*23d30*/  MUFU.EX2 R146, R146 ;  /* 0x0000009200927308 */ /* 0x000fe60000000800 */
[C---:B------:R-:W-:Y:S01]  /*23d40*/  HMMA.16816.F32.BF16 R104, R116.reuse, R122, R104 ;  /* 0x0000007a7468723c */ /* 0x040fe20000041868 */
[----:B------:R-:W1:Y:S06]  /*23d50*/  LDSM.16.MT88.4 R120, [R216+0xd000] ;  /* 0x00d00000d878783b */ /* 0x000e6c0000004200 */
[----:B------:R-:W4:Y:S01]  /*23d60*/  MUFU.EX2 R147, R147 ;  /* 0x0000009300937308 */ /* 0x000f220000000800 */
[C---:B---3--:R-:W-:Y:S04]  /*23d70*/  HMMA.16816.F32.BF16 R108, R116.reuse, R124, R108 ;  /* 0x0000007c746c723c */ /* 0x048fe8000004186c */
[C---:B--2---:R-:W-:Y:S01]  /*23d80*/  F2FP.BF16.PACK_AB R23, R145.reuse, R144 ;  /* 0x000000909117723e */ /* 0x044fe200000010ff */
[----:B------:R-:W-:Y:S03]  /*23d90*/  FADD.FTZ R144, R144, R169 ;  /* 0x000000a990907221 */ /* 0x000fe60000010000 */
[C---:B------:R-:W-:Y:S01]  /*23da0*/  HMMA.16816.F32.BF16 R12, R116.reuse, R126, R12 ;  /* 0x0000007e740c723c */ /* 0x040fe2000004180c */
[----:B------:R-:W-:Y:S01]  /*23db0*/  LDSM.16.MT88.4 R124, [R212+0xd000] ;  /* 0x00d00000d47c783b */ /* 0x000fe20000004200 */
[----:B------:R-:W-:Y:S02]  /*23dc0*/  MUFU.EX2 R185, R185 ;  /* 0x000000b900b97308 */ /* 0x000fe40000000800 */
[----:B------:R-:W-:Y:S04]  /*23dd0*/  FADD.FTZ R145, R145, R144 ;  /* 0x0000009091917221 */ /* 0x000fe80000010000 */
[C---:B------:R-:W-:Y:S04]  /*23de0*/  HMMA.16816.F32.BF16 R16, R116.reuse, R136, R16 ;  /* 0x000000887410723c */ /* 0x040fe80000041810 */
[----:B------:R-:W-:Y:S01]  /*23df0*/  MUFU.EX2 R184, R184 ;  /* 0x000000b800b87308 */ /* 0x000fe20000000800 */
[C---:B----4-:R-:W-:Y:S03]  /*23e00*/  F2FP.BF16.PACK_AB R20, R147.reuse, R146 ;  /* 0x000000929314723e */ /* 0x050fe600000010ff */
[----:B------:R-:W-:Y:S01]  /*23e10*/  HMMA.16816.F32.BF16 R112, R116, R138, R112 ;  /* 0x0000008a7470723c */ /* 0x000fe20000041870 */
[----:B------:R-:W2:Y:S03]  /*23e20*/  LDSM.16.MT88.4 R116, [R213+0xd000] ;  /* 0x00d00000d574783b */ /* 0x000ea60000004200 */
[----:B------:R-:W-:Y:S02]  /*23e30*/  FADD.FTZ R146, R146, R167 ;  /* 0x000000a792927221 */ /* 0x000fe40000010000 */
[----:B------:R-:W-:Y:S02]  /*23e40*/  MUFU.EX2 R187, R187 ;  /* 0x000000bb00bb7308 */ /* 0x000fe40000000800 */
[----:B------:R-:W-:Y:S01]  /*23e50*/  FADD.FTZ R147, R147, R146 ;  /* 0x0000009293937221 */ /* 0x000fe20000010000 */
[C---:B-1----:R-:W-:Y:S01]  /*23e60*/  HMMA.16816.F32.BF16 R4, R20.reuse, R120, R4 ;  /* 0x000000781404723c */ /* 0x042fe20000041804 */
[----:B------:R-:W-:Y:S04]  /*23e70*/  LDSM.16.MT88.4 R136, [R213+0x11000] ;  /* 0x01100000d588783b */ /* 0x000fe80000004200 */
[----:B------:R-:W-:Y:S02]  /*23e80*/  FADD.FTZ R168, R168, R147 ;  /* 0x00000093a8a87221 */ /* 0x000fe40000010000 */
[----:B------:R-:W-:Y:S01]  /*23e90*/  MUFU.EX2 R54, R54 ;  /* 0x0000003600367308 */ /* 0x000fe20000000800 */
[C---:B------:R-:W-:Y:S01]  /*23ea0*/  HMMA.16816.F32.BF16 R8, R20.reuse, R122, R8 ;  /* 0x0000007a1408723c */ /* 0x040fe20000041808 */
[----:B------:R-:W1:Y:S03]  /*23eb0*/  LDSM.16.MT88.4 R120, [R216+0x11000] ;  /* 0x01100000d878783b */ /* 0x000e660000004200 */
[----:B------:R-:W-:Y:S04]  /*23ec0*/  FADD.FTZ R171, R171, R168 ;  /* 0x000000a8abab7221 */ /* 0x000fe80000010000 */
[C---:B------:R-:W-:Y:S01]  /*23ed0*/  HMMA.16816.F32.BF16 R68, R20.reuse, R24, R68 ;  /* 0x000000181444723c */ /* 0x040fe20000041844 */
[----:B------:R-:W-:Y:S07]  /*23ee0*/  MUFU.EX2 R55, R55 ;  /* 0x0000003700377308 */ /* 0x000fee0000000800 */
[C---:B------:R-:W-:Y:S01]  /*23ef0*/  HMMA.16816.F32.BF16 R72, R20.reuse, R26, R72 ;  /* 0x0000001a1448723c */ /* 0x040fe20000041848 */
[----:B------:R-:W3:Y:S02]  /*23f00*/  LDSM.16.MT88.4 R24, [R216+0xd800] ;  /* 0x00d80000d818783b */ /* 0x000ee40000004200 */
[----:B------:R-:W-:Y:S05]  /*23f10*/  MUFU.EX2 R58, R58 ;  /* 0x0000003a003a7308 */ /* 0x000fea0000000800 */
[C---:B--2---:R-:W-:Y:S05]  /*23f20*/  HMMA.16816.F32.BF16 R76, R20.reuse, R116, R76 ;  /* 0x00000074144c723c */ /* 0x044fea000004184c */
[----:B------:R-:W-:Y:S03]  /*23f30*/  MUFU.EX2 R59, R59 ;  /* 0x0000003b003b7308 */ /* 0x000fe60000000800 */
[C---:B------:R-:W-:Y:S01]  /*23f40*/  HMMA.16816.F32.BF16 R80, R20.reuse, R118, R80 ;  /* 0x000000761450723c */ /* 0x040fe20000041850 */
[----:B------:R-:W2:Y:S06]  /*23f50*/  LDSM.16.MT88.4 R116, [R212+0xd800] ;  /* 0x00d80000d474783b */ /* 0x000eac0000004200 */
[----:B------:R-:W-:Y:S01]  /*23f60*/  MUFU.EX2 R52, R52 ;  /* 0x0000003400347308 */ /* 0x000fe20000000800 */
[C---:B------:R-:W-:Y:S08]  /*23f70*/  HMMA.16816.F32.BF16 R84, R20.reuse, R124, R84 ;  /* 0x0000007c1454723c */ /* 0x040ff00000041854 */
        /* <DEDUP_REMOVED lines=10> */
[----:B------:R-:W-:Y:S07]  /*24020*/  MUFU.EX2 R62, R62 ;  /* 0x0000003e003e7308 */ /* 0x000fee0000000800 */
[C---:B------:R-:W-:Y:S03]  /*24030*/  HMMA.16816.F32.BF16 R108, R20.reuse, R136, R108 ;  /* 0x00000088146c723c */ /* 0x040fe6000004186c */
[----:B------:R-:W-:Y:S04]  /*24040*/  MUFU.EX2 R63, R63 ;  /* 0x0000003f003f7308 */ /* 0x000fe80000000800 */
[-CC-:B------:R-:W-:Y:S01]  /*24050*/  FFMA.FTZ R136, R38, R134.reuse, -R163.reuse ;  /* 0x0000008626887223 */ /* 0x180fe200000108a3 */
[C---:B------:R-:W-:Y:S04]  /*24060*/  HMMA.16816.F32.BF16 R12, R20.reuse, R138, R12 ;  /* 0x0000008a140c723c */ /* 0x040fe8000004180c */
[-CC-:B------:R-:W-:Y:S01]  /*24070*/  FFMA.FTZ R137, R39, R134.reuse, -R163.reuse ;  /* 0x0000008627897223 */ /* 0x180fe200000108a3 */
[----:B------:R-:W-:Y:S02]  /*24080*/  MUFU.EX2 R136, R136 ;  /* 0x0000008800887308 */ /* 0x000fe40000000800 */
[-CC-:B------:R-:W-:Y:S01]  /*24090*/  FFMA.FTZ R138, R42, R134.reuse, -R163.reuse ;  /* 0x000000862a8a7223 */ /* 0x180fe200000108a3 */
[C---:B------:R-:W-:Y:S04]  /*240a0*/  HMMA.16816.F32.BF16 R16, R20.reuse, R140, R16 ;  /* 0x0000008c1410723c */ /* 0x040fe80000041810 */
[-CC-:B------:R-:W-:Y:S02]  /*240b0*/  FFMA.FTZ R139, R43, R134.reuse, -R163.reuse ;  /* 0x000000862b8b7223 */ /* 0x180fe400000108a3 */
[-C--:B------:R-:W-:Y:S01]  /*240c0*/  FFMA.FTZ R163, R67, R134.reuse, -R163 ;  /* 0x0000008643a37223 */ /* 0x080fe200000108a3 */
[----:B------:R-:W1:Y:S01]  /*240d0*/  MUFU.EX2 R137, R137 ;  /* 0x0000008900897308 */ /* 0x000e620000000800 */
[----:B------:R-:W-:Y:S04]  /*240e0*/  HMMA.16816.F32.BF16 R112, R20, R142, R112 ;  /* 0x0000008e1470723c */ /* 0x000fe80000041870 */
[-CC-:B------:R-:W-:Y:S02]  /*240f0*/  FFMA.FTZ R140, R36, R134.reuse, -R157.reuse ;  /* 0x00000086248c7223 */ /* 0x180fe4000001089d */
[--C-:B------:R-:W-:Y:S01]  /*24100*/  FFMA.FTZ R141, R37, R134, -R157.reuse ;  /* 0x00000086258d7223 */ /* 0x100fe2000001089d */
[----:B------:R-:W-:Y:S01]  /*24110*/  F2FP.BF16.PACK_AB R21, R173, R170 ;  /* 0x000000aaad15723e */ /* 0x000fe200000010ff */
[----:B------:R-:W-:Y:S01]  /*24120*/  LDSM.16.MT88.4 R36, [R212+0xe000] ;  /* 0x00e00000d424783b */ /* 0x000fe20000004200 */
[----:B------:R-:W-:Y:S01]  /*24130*/  F2FP.BF16.PACK_AB R23, R175, R172 ;  /* 0x000000acaf17723e */ /* 0x000fe200000010ff */
[----:B------:R-:W-:Y:S02]  /*24140*/  MUFU.EX2 R138, R138 ;  /* 0x0000008a008a7308 */ /* 0x000fe40000000800 */
[----:B------:R-:W-:Y:S01]  /*24150*/  F2FP.BF16.PACK_AB R20, R177, R174 ;  /* 0x000000aeb114723e */ /* 0x000fe200000010ff */
[--C-:B------:R-:W-:Y:S01]  /*24160*/  FFMA.FTZ R142, R40, R134, -R157.reuse ;  /* 0x00000086288e7223 */ /* 0x100fe2000001089d */
[----:B------:R-:W-:Y:S01]  /*24170*/  F2FP.BF16.PACK_AB R22, R179, R176 ;  /* 0x000000b0b316723e */ /* 0x000fe200000010ff */
[----:B------:R-:W-:Y:S02]  /*24180*/  FFMA.FTZ R143, R41, R134, -R157 ;  /* 0x00000086298f7223 */ /* 0x000fe4000001089d */
[----:B------:R-:W-:Y:S01]  /*24190*/  LDSM.16.MT88.4 R40, [R214+0x12000] ;  /* 0x01200000d628783b */ /* 0x000fe20000004200 */
[----:B------:R-:W-:Y:S02]  /*241a0*/  FADD.FTZ R170, R170, R145 ;  /* 0x00000091aaaa7221 */ /* 0x000fe40000010000 */
[----:B------:R-:W4:Y:S01]  /*241b0*/  MUFU.EX2 R139, R139 ;  /* 0x0000008b008b7308 */ /* 0x000f220000000800 */
[C---:B---3--:R-:W-:Y:S03]  /*241c0*/  HMMA.16816.F32.BF16 R4, R20.reuse, R24, R4 ;  /* 0x000000181404723c */ /* 0x048fe60000041804 */
[----:B------:R-:W-:Y:S02]  /*241d0*/  FADD.FTZ R174, R174, R171 ;  /* 0x000000abaeae7221 */ /* 0x000fe40000010000 */
[----:B------:R-:W-:Y:S02]  /*241e0*/  FADD.FTZ R173, R173, R170 ;  /* 0x000000aaadad7221 */ /* 0x000fe40000010000 */
[----:B------:R-:W-:Y:S01]  /*241f0*/  FADD.FTZ R177, R177, R174 ;  /* 0x000000aeb1b17221 */ /* 0x000fe20000010000 */
[C---:B------:R-:W-:Y:S01]  /*24200*/  HMMA.16816.F32.BF16 R8, R20.reuse, R26, R8 ;  /* 0x0000001a1408723c */ /* 0x040fe20000041808 */
[----:B------:R-:W3:Y:S01]  /*24210*/  LDSM.16.MT88.4 R24, [R216+0x11800] ;  /* 0x01180000d818783b */ /* 0x000ee20000004200 */
[----:B------:R-:W-:Y:S02]  /*24220*/  MUFU.EX2 R140, R140 ;  /* 0x0000008c008c7308 */ /* 0x000fe40000000800 */
[----:B------:R-:W-:Y:S02]  /*24230*/  FADD.FTZ R172, R172, R173 ;  /* 0x000000adacac7221 */ /* 0x000fe40000010000 */
[----:B------:R-:W-:Y:S02]  /*24240*/  FADD.FTZ R176, R176, R177 ;  /* 0x000000b1b0b07221 */ /* 0x000fe40000010000 */
[C---:B------:R-:W-:Y:S04]  /*24250*/  HMMA.16816.F32.BF16 R68, R20.reuse, R28, R68 ;  /* 0x0000001c1444723c */ /* 0x040fe80000041844 */
[----:B------:R-:W5:Y:S01]  /*24260*/  MUFU.EX2 R141, R141 ;  /* 0x0000008d008d7308 */ /* 0x000f620000000800 */
[----:B------:R-:W-:Y:S02]  /*24270*/  FADD.FTZ R175, R175, R172 ;  /* 0x000000acafaf7221 */ /* 0x000fe40000010000 */
[----:B------:R-:W-:Y:S01]  /*24280*/  FADD.FTZ R179, R179, R176 ;  /* 0x000000b0b3b37221 */ /* 0x000fe20000010000 */
[C---:B------:R-:W-:Y:S01]  /*24290*/  HMMA.16816.F32.BF16 R72, R20.reuse, R30, R72 ;  /* 0x0000001e1448723c */ /* 0x040fe20000041848 */
[----:B------:R-:W1:Y:S05]  /*242a0*/  LDSM.16.MT88.4 R28, [R214+0x11800] ;  /* 0x01180000d61c783b */ /* 0x000e6a0000004200 */
[----:B------:R-:W-:Y:S02]  /*242b0*/  MUFU.EX2 R142, R142 ;  /* 0x0000008e008e7308 */ /* 0x000fe40000000800 */
[C---:B------:R-:W-:Y:S08]  /*242c0*/  HMMA.16816.F32.BF16 R76, R20.reuse, R32, R76 ;  /* 0x00000020144c723c */ /* 0x040ff0000004184c */
[C---:B------:R-:W-:Y:S01]  /*242d0*/  HMMA.16816.F32.BF16 R80, R20.reuse, R34, R80 ;  /* 0x000000221450723c */ /* 0x040fe20000041850 */
[----:B------:R-:W4:Y:S01]  /*242e0*/  LDSM.16.MT88.4 R32, [R213+0x11800] ;  /* 0x01180000d520783b */ /* 0x000f220000004200 */
        /* <DEDUP_REMOVED lines=16> */
[----:B------:R-:W-:Y:S01]  /*243f0*/  HMMA.16816.F32.BF16 R112, R20, R118, R112 ;  /* 0x000000761470723c */ /* 0x000fe20000041870 */
[----:B------:R-:W-:Y:S06]  /*24400*/  LDSM.16.MT88.4 R116, [R213+0x12000] ;  /* 0x01200000d574783b */ /* 0x000fec0000004200 */
[----:B------:R-:W-:Y:S01]  /*24410*/  F2FP.BF16.PACK_AB R21, R137, R136 ;  /* 0x000000888915723e */ /* 0x000fe200000010ff */
[----:B------:R-:W-:Y:S01]  /*24420*/  FADD.FTZ R136, R136, R175 ;  /* 0x000000af88887221 */ /* 0x000fe20000010000 */
[----:B------:R-:W-:Y:S03]  /*24430*/  F2FP.BF16.PACK_AB R23, R139, R138 ;  /* 0x0000008a8b17723e */ /* 0x000fe600000010ff */
[----:B-----5:R-:W-:Y:S01]  /*24440*/  F2FP.BF16.PACK_AB R20, R141, R140 ;  /* 0x0000008c8d14723e */ /* 0x020fe200000010ff */
        /* <DEDUP_REMOVED lines=10> */
[----:B------:R-:W2:Y:S07]  /*244f0*/  LDSM.16.MT88.4 R24, [R216+0x12000] ;  /* 0x01200000d818783b */ /* 0x000eae0000004200 */
[C---:B-1----:R-:W-:Y:S08]  /*24500*/  HMMA.16816.F32.BF16 R68, R20.reuse, R28, R68 ;  /* 0x0000001c1444723c */ /* 0x042ff00000041844 */
[C---:B------:R-:W-:Y:S01]  /*24510*/  HMMA.16816.F32.BF16 R72, R20.reuse, R30, R72 ;  /* 0x0000001e1448723c */ /* 0x040fe20000041848 */
[----:B------:R-:W1:Y:S07]  /*24520*/  LDSM.16.MT88.4 R28, [R212+0x12000] ;  /* 0x01200000d41c783b */ /* 0x000e6e0000004200 */
[C---:B----4-:R-:W-:Y:S08]  /*24530*/  HMMA.16816.F32.BF16 R76, R20.reuse, R32, R76 ;  /* 0x00000020144c723c */ /* 0x050ff0000004184c */
        /* <DEDUP_REMOVED lines=12> */
[C---:B------:R-:W-:Y:S08]  /*24600*/  HMMA.16816.F32.BF16 R12, R20.reuse, R118, R12 ;  /* 0x00000076140c723c */ /* 0x040ff0000004180c */
        /* <DEDUP_REMOVED lines=35> */
[----:B------:R-:W-:Y:S07]  /*24840*/  LDSM.16.MT88.4 R36, [R212+0xf000] ;  /* 0x00f00000d424783b */ /* 0x000fee0000004200 */
        /* <DEDUP_REMOVED lines=45> */
[----:B--2---:R-:W-:Y:S01]  /*24b20*/  F2FP.BF16.PACK_AB R20, R33, R32 ;  /* 0x000000202114723e */ /* 0x004fe200000010ff */
[----:B------:R-:W-:Y:S01]  /*24b30*/  FADD.FTZ R32, R32, R57 ;  /* 0x0000003920207221 */ /* 0x000fe20000010000 */
[----:B----4-:R-:W-:Y:S01]  /*24b40*/  F2FP.BF16.PACK_AB R22, R157, R34 ;  /* 0x000000229d16723e */ /* 0x010fe200000010ff */
        /* <DEDUP_REMOVED lines=8> */
[C---:B------:R-:W-:Y:S01]  /*24bd0*/  HMMA.16816.F32.BF16 R124, R20.reuse, R126, R8 ;  /* 0x0000007e147c723c */ /* 0x040fe20000041808 */
[----:B------:R-:W4:Y:S07]  /*24be0*/  LDSM.16.MT88.4 R8, [R216+0x13800] ;  /* 0x01380000d808783b */ /* 0x000f2e0000004200 */
[C---:B---3--:R-:W-:Y:S08]  /*24bf0*/  HMMA.16816.F32.BF16 R68, R20.reuse, R24, R68 ;  /* 0x000000181444723c */ /* 0x048ff00000041844 */
[C---:B------:R-:W-:Y:S01]  /*24c00*/  HMMA.16816.F32.BF16 R72, R20.reuse, R26, R72 ;  /* 0x0000001a1448723c */ /* 0x040fe20000041848 */
[----:B------:R-:W3:Y:S07]  /*24c10*/  LDSM.16.MT88.4 R24, [R214+0x13800] ;  /* 0x01380000d618783b */ /* 0x000eee0000004200 */
[C---:B-1----:R-:W-:Y:S08]  /*24c20*/  HMMA.16816.F32.BF16 R76, R20.reuse, R28, R76 ;  /* 0x0000001c144c723c */ /* 0x042ff0000004184c */
[C---:B------:R-:W-:Y:S08]  /*24c30*/  HMMA.16816.F32.BF16 R80, R20.reuse, R30, R80 ;  /* 0x0000001e1450723c */ /* 0x040ff00000041850 */
[C---:B--2---:R-:W-:Y:S08]  /*24c40*/  HMMA.16816.F32.BF16 R84, R20.reuse, R4, R84 ;  /* 0x000000041454723c */ /* 0x044ff00000041854 */
[C---:B------:R-:W-:Y:S01]  /*24c50*/  HMMA.16816.F32.BF16 R88, R20.reuse, R6, R88 ;  /* 0x000000061458723c */ /* 0x040fe20000041858 */
[----:B------:R-:W1:Y:S07]  /*24c60*/  LDSM.16.MT88.4 R4, [R212+0x13800] ;  /* 0x01380000d404783b */ /* 0x000e6e0000004200 */
[C---:B----4-:R-:W-:Y:S08]  /*24c70*/  HMMA.16816.F32.BF16 R92, R20.reuse, R8, R92 ;  /* 0x00000008145c723c */ /* 0x050ff0000004185c */
[C---:B------:R-:W-:Y:S08]  /*24c80*/  HMMA.16816.F32.BF16 R96, R20.reuse, R10, R96 ;  /* 0x0000000a1460723c */ /* 0x040ff00000041860 */
[C---:B---3--:R-:W-:Y:S08]  /*24c90*/  HMMA.16816.F32.BF16 R100, R20.reuse, R24, R100 ;  /* 0x000000181464723c */ /* 0x048ff00000041864 */
[C---:B------:R-:W-:Y:S08]  /*24ca0*/  HMMA.16816.F32.BF16 R104, R20.reuse, R26, R104 ;  /* 0x0000001a1468723c */ /* 0x040ff00000041868 */
[C---:B------:R-:W-:Y:S08]  /*24cb0*/  HMMA.16816.F32.BF16 R108, R20.reuse, R120, R108 ;  /* 0x00000078146c723c */ /* 0x040ff0000004186c */
[C---:B------:R-:W-:Y:S08]  /*24cc0*/  HMMA.16816.F32.BF16 R120, R20.reuse, R122, R12 ;  /* 0x0000007a1478723c */ /* 0x040ff0000004180c */
[C---:B-1----:R-:W-:Y:S08]  /*24cd0*/  HMMA.16816.F32.BF16 R116, R20.reuse, R4, R16 ;  /* 0x000000041474723c */ /* 0x042ff00000041810 */
[----:B------:R-:W-:Y:S01]  /*24ce0*/  HMMA.16816.F32.BF16 R112, R20, R6, R112 ;  /* 0x000000061470723c */ /* 0x000fe20000041870 */
[----:B------:R-:W-:-:S07]  /*24cf0*/  @P0 BRA `(.L_x_4393) ;  /* 0xffffad8000000947 */ /* 0x000fce000383ffff */
.L_x_4384:
        /* <DEDUP_REMOVED lines=11> */
.L_x_4412:
[----:B---3--:R-:W-:Y:S01]  /*24db0*/  FADD.FTZ R9, R10, R240 ;  /* 0x000000f00a097221 */ /* 0x008fe20000010000 */
[----:B------:R-:W-:Y:S05]  /*24dc0*/  BRA.DIV ~URZ, `(.L_x_4395) ;  /* 0x000014327f007947 */ /* 0x000fea000b800000 */
[----:B------:R-:W3:Y:S04]  /*24dd0*/  SHFL.BFLY PT, R6, R241, 0x2, 0x1f ;  /* 0x0c401f00f1067f89 */ /* 0x000ee800000e0000 */
[----:B------:R-:W4:Y:S01]  /*24de0*/  SHFL.BFLY PT, R4, R9, 0x1, 0x1f ;  /* 0x0c201f0009047f89 */ /* 0x000f2200000e0000 */
[----:B---3--:R-:W-:Y:S02]  /*24df0*/  FADD.FTZ R11, R6, R241 ;  /* 0x000000f1060b7221 */ /* 0x008fe40000010000 */
[----:B----4-:R-:W-:-:S03]  /*24e00*/  FADD.FTZ R4, R9, R4 ;  /* 0x0000000409047221 */ /* 0x010fc60000010000 */
[----:B------:R3:W4:Y:S04]  /*24e10*/  SHFL.BFLY PT, R10, R11, 0x1, 0x1f ;  /* 0x0c201f000b0a7f89 */ /* 0x00072800000e0000 */
.L_x_4413:
        /* <DEDUP_REMOVED lines=13> */
[----:B---3--:R-:W-:Y:S01]  /*24ef0*/  SHF.R.S32.HI R11, RZ, 0x1f, R10 ;  /* 0x0000001fff0b7819 */ /* 0x008fe2000001140a */
        /* <DEDUP_REMOVED lines=96> */
[-C--:B------:R-:W-:Y:S02]  /*25500*/  IADD3 R12, R12, R17.reuse, RZ ;  /* 0x000000110c0c7210 */ /* 0x080fe40007ffe0ff */
[----:B------:R-:W-:Y:S02]  /*25510*/  IADD3 R18, R17, R14, RZ ;  /* 0x0000000e11127210 */ /* 0x000fe40007ffe0ff */
[-C--:B------:R-:W-:Y:S01]  /*25520*/  IADD3 R19, R15, R17.reuse, RZ ;  /* 0x000000110f137210 */ /* 0x080fe20007ffe0ff */
[----:B------:R-:W-:Y:S01]  /*25530*/  STS.64 [R12], R76 ;  /* 0x0000004c0c007388 */ /* 0x000fe20000000a00 */
[----:B------:R-:W-:-:S03]  /*25540*/  IADD3 R17, R16, R17, RZ ;  /* 0x0000001110117210 */ /* 0x000fc60007ffe0ff */
[----:B------:R1:W-:Y:S04]  /*25550*/  STS.64 [R12+0x800], R78 ;  /* 0x0008004e0c007388 */ /* 0x0003e80000000a00 */
[----:B------:R-:W-:Y:S04]  /*25560*/  STS.64 [R18], R80 ;  /* 0x0000005012007388 */ /* 0x000fe80000000a00 */
[----:B------:R-:W-:Y:S04]  /*25570*/  STS.64 [R18+0x800], R82 ;  /* 0x0008005212007388 */ /* 0x000fe80000000a00 */
[----:B------:R-:W-:Y:S04]  /*25580*/  STS.64 [R19], R84 ;  /* 0x0000005413007388 */ /* 0x000fe80000000a00 */
[----:B------:R3:W-:Y:S04]  /*25590*/  STS.64 [R19+0x800], R86 ;  /* 0x0008005613007388 */ /* 0x0007e80000000a00 */
        /* <DEDUP_REMOVED lines=18> */
[----:B------:R-:W2:Y:S04]  /*256c0*/  LD.E.64 R6, [R2.64+0xb0] ;  /* 0x0000b00402067980 */ /* 0x000ea8000c101b00 */
[----:B-1----:R-:W2:Y:S04]  /*256d0*/  LD.E R79, [R2.64+0x60] ;  /* 0x00006004024f7980 */ /* 0x002ea8000c101900 */
[----:B------:R-:W1:Y:S01]  /*256e0*/  S2R R76, SR_TID.X ;  /* 0x00000000004c7919 */ /* 0x000e620000002100 */
[----:B------:R-:W-:-:S03]  /*256f0*/  LEA.HI R9, R9, R8, RZ, 0x4 ;  /* 0x0000000809097211 */ /* 0x000fc600078f20ff */
[----:B------:R2:W5:Y:S01]  /*25700*/  LD.E R77, [R2.64+0xcc] ;  /* 0x0000cc04024d7980 */ /* 0x000562000c101900 */
[----:B------:R-:W-:-:S03]  /*25710*/  LOP3.LUT R9, R9, 0xfffffff0, RZ, 0xc0, !PT ;  /* 0xfffffff009097812 */ /* 0x000fc600078ec0ff */
[----:B---3--:R3:W5:Y:S01]  /*25720*/  LD.E.64 R86, [R2.64+0x78] ;  /* 0x0000780402567980 */ /* 0x008762000c101b00 */
[----:B------:R-:W-:-:S03]  /*25730*/  IADD3 R80, -R9, R8, RZ ;  /* 0x0000000809507210 */ /* 0x000fc60007ffe1ff */
[----:B------:R3:W5:Y:S01]  /*25740*/  LD.E.64 R84, [R2.64+0xa8] ;  /* 0x0000a80402547980 */ /* 0x000762000c101b00 */
[C---:B----4-:R-:W-:Y:S01]  /*25750*/  LEA.HI R15, R80.reuse, R80, RZ, 0x1 ;  /* 0x00000050500f7211 */ /* 0x050fe200078f08ff */
[----:B------:R-:W4:Y:S01]  /*25760*/  @P4 MUFU.LG2 R4, R4 ;  /* 0x0000000400044308 */ /* 0x000f220000000c00 */
[----:B------:R-:W-:Y:S01]  /*25770*/  LOP3.LUT R11, R11, 0xffffffe0, RZ, 0xc0, !PT ;  /* 0xffffffe00b0b7812 */ /* 0x000fe200078ec0ff */
[----:B------:R-:W-:Y:S01]  /*25780*/  BSSY B0, `(.L_x_4396) ;  /* 0x0000045000007945 */ /* 0x000fe20003800000 */
[C---:B------:R-:W-:Y:S02]  /*25790*/  SHF.L.U32 R12, R15.reuse, 0x2, RZ ;  /* 0x000000020f0c7819 */ /* 0x040fe400000006ff */
[----:B------:R-:W-:Y:S02]  /*257a0*/  LOP3.LUT R15, R15, 0xffffffe, RZ, 0xc0, !PT ;  /* 0x0ffffffe0f0f7812 */ /* 0x000fe400078ec0ff */
[----:B------:R-:W-:Y:S01]  /*257b0*/  IADD3 R11, -R11, R8, RZ ;  /* 0x000000080b0b7210 */ /* 0x000fe20007ffe1ff */
[----:B------:R-:W3:Y:S01]  /*257c0*/  @P3 MUFU.LG2 R5, R5 ;  /* 0x0000000500053308 */ /* 0x000ee20000000c00 */
[----:B------:R-:W-:-:S02]  /*257d0*/  IADD3 R82, R80, -R15, RZ ;  /* 0x8000000f50527210 */ /* 0x000fc40007ffe0ff */
[----:B-1----:R-:W-:Y:S02]  /*257e0*/  SHF.R.S32.HI R13, RZ, 0x1f, R76 ;  /* 0x0000001fff0d7819 */ /* 0x002fe4000001144c */
[----:B------:R-:W-:Y:S02]  /*257f0*/  SHF.R.S32.HI R81, RZ, 0x1f, R10 ;  /* 0x0000001fff517819 */ /* 0x000fe4000001140a */
[----:B------:R-:W-:Y:S01]  /*25800*/  LEA.HI R78, R13, R76, RZ, 0x4 ;  /* 0x0000004c0d4e7211 */ /* 0x000fe200078f20ff */
[----:B----4-:R-:W-:Y:S01]  /*25810*/  @P4 FMUL.FTZ R4, R4, 0.69314718246459960938 ;  /* 0x3f31721804044820 */ /* 0x010fe20000410000 */
[----:B------:R-:W-:Y:S01]  /*25820*/  BAR.SYNC.DEFER_BLOCKING 0x0 ;  /* 0x0000000000007b1d */ /* 0x000fe20000010000 */
[----:B------:R-:W-:Y:S02]  /*25830*/  LOP3.LUT P0, RZ, R11, 0x3, RZ, 0xc0, !PT ;  /* 0x000000030bff7812 */ /* 0x000fe4000780c0ff */
[----:B------:R-:W-:Y:S02]  /*25840*/  SHF.R.S32.HI R78, RZ, 0x4, R78 ;  /* 0x00000004ff4e7819 */ /* 0x000fe4000001144e */
[----:B------:R-:W-:-:S02]  /*25850*/  LEA.HI R81, R81, R10, RZ, 0x2 ;  /* 0x0000000a51517211 */ /* 0x000fc400078f10ff */
[----:B------:R-:W-:Y:S01]  /*25860*/  SHF.L.U32 R9, R78, 0x6, RZ ;  /* 0x000000064e097819 */ /* 0x000fe200000006ff */
[----:B---3--:R-:W-:Y:S01]  /*25870*/  @P3 FMUL.FTZ R5, R5, 0.69314718246459960938 ;  /* 0x3f31721805053820 */ /* 0x008fe20000410000 */
[----:B------:R-:W-:Y:S02]  /*25880*/  LOP3.LUT R81, R81, 0xffffffc, RZ, 0xc0, !PT ;  /* 0x0ffffffc51517812 */ /* 0x000fe400078ec0ff */
[----:B------:R-:W-:Y:S02]  /*25890*/  LOP3.LUT R9, R9, 0x1c0, RZ, 0xc0, !PT ;  /* 0x000001c009097812 */ /* 0x000fe400078ec0ff */
[----:B------:R-:W-:Y:S02]  /*258a0*/  IADD3 R81, R10, -R81, RZ ;  /* 0x800000510a517210 */ /* 0x000fe40007ffe0ff */
[----:B------:R-:W-:Y:S02]  /*258b0*/  LOP3.LUT R12, R9, 0x38, R12, 0xf8, !PT ;  /* 0x00000038090c7812 */ /* 0x000fe400078ef80c */
[----:B------:R-:W-:-:S02]  /*258c0*/  SHF.R.U32.HI R9, RZ, 0x3, R9 ;  /* 0x00000003ff097819 */ /* 0x000fc40000011609 */
[----:B------:R-:W-:Y:S01]  /*258d0*/  MOV R10, 0xff800000 ;  /* 0xff800000000a7802 */ /* 0x000fe20000000f00 */
[-C--:B-----5:R-:W-:Y:S01]  /*258e0*/  @P4 FFMA.FTZ R10, R133, R0.reuse, R4 ;  /* 0x00000000850a4223 */ /* 0x0a0fe20000010004 */
[----:B------:R-:W-:Y:S02]  /*258f0*/  LOP3.LUT R9, R12, R9, RZ, 0x3c, !PT ;  /* 0x000000090c097212 */ /* 0x000fe400078e3cff */
[----:B------:R-:W-:Y:S01]  /*25900*/  MOV R11, 0xff800000 ;  /* 0xff800000000b7802 */ /* 0x000fe20000000f00 */
[----:B------:R-:W-:Y:S01]  /*25910*/  @P3 FFMA.FTZ R11, R132, R0, R5 ;  /* 0x00000000840b3223 */ /* 0x000fe20000010005 */
[----:B------:R-:W-:Y:S02]  /*25920*/  LEA R82, R82, R9, 0x2 ;  /* 0x0000000952527211 */ /* 0x000fe400078e10ff */
[----:B------:R-:W-:-:S03]  /*25930*/  LEA.HI R9, R13, R76, RZ, 0x5 ;  /* 0x0000004c0d097211 */ /* 0x000fc600078f28ff */
[----:B------:R-:W1:Y:S01]  /*25940*/  LDS.128 R72, [R82.X4] ;  /* 0x0000000052487984 */ /* 0x000e620000004c00 */
[----:B------:R-:W-:-:S03]  /*25950*/  LOP3.LUT R9, R9, 0xffffffe0, RZ, 0xc0, !PT ;  /* 0xffffffe009097812 */ /* 0x000fc600078ec0ff */
[----:B------:R-:W3:Y:S01]  /*25960*/  LDS.128 R68, [R82.X4+0x800] ;  /* 0x0008000052447984 */ /* 0x000ee20000004c00 */
[----:B------:R-:W-:-:S03]  /*25970*/  IADD3 R9, -R9, R76, RZ ;  /* 0x0000004c09097210 */ /* 0x000fc60007ffe1ff */
[----:B------:R-:W4:Y:S01]  /*25980*/  LDS.128 R64, [R82.X4+0x1000] ;  /* 0x0010000052407984 */ /* 0x000f220000004c00 */
[----:B------:R-:W-:-:S03]  /*25990*/  SHF.R.S32.HI R8, RZ, 0x1f, R9 ;  /* 0x0000001fff087819 */ /* 0x000fc60000011409 */
[----:B------:R-:W1:Y:S01]  /*259a0*/  LDS.128 R60, [R82.X4+0x1800] ;  /* 0x00180000523c7984 */ /* 0x000e620000004c00 */
[----:B------:R-:W-:Y:S02]  /*259b0*/  LEA.HI R8, R8, R9, RZ, 0x2 ;  /* 0x0000000908087211 */ /* 0x000fe400078f10ff */
[----:B------:R-:W-:Y:S01]  /*259c0*/  SHF.L.U32 R9, R231, 0x6, RZ ;  /* 0x00000006e7097819 */ /* 0x000fe200000006ff */
[----:B------:R-:W1:Y:S01]  /*259d0*/  LDS.128 R56, [R82.X4+0x2000] ;  /* 0x0020000052387984 */ /* 0x000e620000004c00 */
[----:B------:R-:W-:-:S03]  /*259e0*/  SHF.R.S32.HI R8, RZ, 0x2, R8 ;  /* 0x00000002ff087819 */ /* 0x000fc60000011408 */
        /* <DEDUP_REMOVED lines=12> */
[----:B---3--:R-:W-:-:S04]  /*25ab0*/  SHF.L.U32 R82, R80, 0x2, RZ ;  /* 0x0000000250527819 */ /* 0x008fc800000006ff */
[----:B------:R-:W-:Y:S01]  /*25ac0*/  SHF.R.S32.HI R83, RZ, 0x1f, R82 ;  /* 0x0000001fff537819 */ /* 0x000fe20000011452 */
[----:B--2---:R-:W-:-:S04]  /*25ad0*/  IMAD R6, R6, UR8, R233 ;  /* 0x0000000806067c24 */ /* 0x004fc8000f8e02e9 */
[----:B------:R-:W-:-:S04]  /*25ae0*/  IMAD R6, R6, R79, R234 ;  /* 0x0000004f06067224 */ /* 0x000fc800078e02ea */
[----:B------:R-:W-:Y:S01]  /*25af0*/  IMAD R6, R7, R6, R9 ;  /* 0x0000000607067224 */ /* 0x000fe200078e0209 */
[----:B------:R-:W-:Y:S05]  /*25b00*/  @P0 BRA `(.L_x_4397) ;  /* 0x000000c000000947 */ /* 0x000fea0003800000 */
[----:B-1--4-:R-:W-:Y:S01]  /*25b10*/  IMAD R5, R231, -0x40, R232 ;  /* 0xffffffc0e7057824 */ /* 0x012fe200078e02e8 */
        /* <DEDUP_REMOVED lines=11> */
.L_x_4397:
[----:B-1--4-:R-:W-:Y:S05]  /*25bd0*/  BSYNC B0 ;  /* 0x0000000000007941 */ /* 0x012fea0003800000 */
.L_x_4396:
        /* <DEDUP_REMOVED lines=19> */
.L_x_4399:
[----:B------:R-:W-:Y:S05]  /*25d10*/  BSYNC B0 ;  /* 0x0000000000007941 */ /* 0x000fea0003800000 */
.L_x_4398:
        /* <DEDUP_REMOVED lines=9> */
.L_x_4401:
[----:B------:R-:W-:Y:S05]  /*25db0*/  BSYNC B0 ;  /* 0x0000000000007941 */ /* 0x000fea0003800000 */
.L_x_4400:
        /* <DEDUP_REMOVED lines=9> */
.L_x_4403:
[----:B------:R-:W-:Y:S05]  /*25e50*/  BSYNC B0 ;  /* 0x0000000000007941 */ /* 0x000fea0003800000 */
.L_x_4402:
        /* <DEDUP_REMOVED lines=9> */
.L_x_4405:
[----:B------:R-:W-:Y:S05]  /*25ef0*/  BSYNC B0 ;  /* 0x0000000000007941 */ /* 0x000fea0003800000 */
.L_x_4404:
        /* <DEDUP_REMOVED lines=9> */
.L_x_4407:
[----:B------:R-:W-:Y:S05]  /*25f90*/  BSYNC B0 ;  /* 0x0000000000007941 */ /* 0x000fea0003800000 */
.L_x_4406:
        /* <DEDUP_REMOVED lines=9> */
.L_x_4409:
[----:B------:R-:W-:Y:S05]  /*26030*/  BSYNC B0 ;  /* 0x0000000000007941 */ /* 0x000fea0003800000 */
.L_x_4408:
        /* <DEDUP_REMOVED lines=9> */
.L_x_4411:
[----:B------:R-:W-:Y:S05]  /*260d0*/  BSYNC B0 ;  /* 0x0000000000007941 */ /* 0x000fea0003800000 */
.L_x_4410:
[----:B------:R-:W-:-:S04]  /*260e0*/  IADD3 R78, R78, 0x38, RZ ;  /* 0x000000384e4e7810 */ /* 0x000fc80007ffe0ff */
[----:B------:R-:W-:Y:S01]  /*260f0*/  ISETP.GE.AND P0, PT, R78, R231, PT ;  /* 0x000000e74e00720c */ /* 0x000fe20003f06270 */
[----:B------:R-:W-:-:S12]  /*26100*/  IMAD.MOV.U32 R231, RZ, RZ, 0x0 ;  /* 0x00000000ffe77424 */ /* 0x000fd800078e00ff */
[----:B------:R-:W-:Y:S05]  /*26110*/  @P0 RET.REL.NODEC R230 `(_ZN5flash24flash_fwd_splitkv_kernelI23Flash_fwd_kernel_traitsILi128ELi64ELi128ELi4ELb0ELb0EN7cutlass10bfloat16_tE19Flash_kernel_traitsILi128ELi64ELi128ELi4ES3_EELb1ELb0ELb1ELb0ELb0ELb0ELb1ELb1EEEvNS_16Flash_fwd_paramsE) ;  /* 0xfffd9ee0e6000950 */ /* 0x000fea0003c3ffff */
[----:B-----5:R-:W-:Y:S01]  /*26120*/  ISETP.GE.AND P0, PT, R82, R2, PT ;  /* 0x000000025200720c */ /* 0x020fe20003f06270 */
[----:B------:R-:W-:Y:S01]  /*26130*/  ULDC.64 UR4, c[0x0][0x118] ;  /* 0x0000460000047ab9 */ /* 0x000fe20000000a00 */
[----:B------:R-:W-:-:S11]  /*26140*/  IMAD.MOV.U32 R231, RZ, RZ, 0x0 ;  /* 0x00000000ffe77424 */ /* 0x000fd600078e00ff */
[----:B------:R1:W-:Y:S01]  /*26150*/  @!P0 ST.E.128 [R6.64+0x7000], R44 ;  /* 0x0070002c06008985 */ /* 0x0003e2000c101d04 */
[----:B------:R-:W-:-:S13]  /*26160*/  ISETP.GE.AND P0, PT, R5, R2, PT ;  /* 0x000000020500720c */ /* 0x000fda0003f06270 */
[----:B------:R-:W-:Y:S05]  /*26170*/  @P0 RET.REL.NODEC R230 `(_ZN5flash24flash_fwd_splitkv_kernelI23Flash_fwd_kernel_traitsILi128ELi64ELi128ELi4ELb0ELb0EN7cutlass10bfloat16_tE19Flash_kernel_traitsILi128ELi64ELi128ELi4ES3_EELb1ELb0ELb1ELb0ELb0ELb0ELb1ELb1EEEvNS_16Flash_fwd_paramsE) ;  /* 0xfffd9e80e6000950 */ /* 0x000fea0003c3ffff */
[----:B------:R-:W-:Y:S01]  /*26180*/  MOV R231, 0x0 ;  /* 0x0000000000e77802 */ /* 0x000fe20000000f00 */
[----:B------:R-:W-:Y:S02]  /*26190*/  ULDC.64 UR4, c[0x0][0x118] ;  /* 0x0000460000047ab9 */ /* 0x000fe40000000a00 */
[----:B------:R1:W-:Y:S01]  /*261a0*/  ST.E.128 [R6.64+0x7100], R12 ;  /* 0x0071000c06007985 */ /* 0x0003e2000c101d04 */
[----:B------:R-:W-:Y:S05]  /*261b0*/  RET.REL.NODEC R230 `(_ZN5flash24flash_fwd_splitkv_kernelI23Flash_fwd_kernel_traitsILi128ELi64ELi128ELi4ELb0ELb0EN7cutlass10bfloat16_tE19Flash_kernel_traitsILi128ELi64ELi128ELi4ES3_EELb1ELb0ELb1ELb0ELb0ELb0ELb1ELb1EEEvNS_16Flash_fwd_paramsE) ;  /* 0xfffd9e40e6007950 */ /* 0x000fea0003c3ffff */
.L_x_4394:
[----:B------:R-:W-:Y:S02]  /*261c0*/  MOV R7, 0x2 ;  /* 0x0000000200077802 */ /* 0x000fe40000000f00 */
[----:B------:R-:W-:Y:S02]  /*261d0*/  MOV R6, 0x261f0 ;  /* 0x000261f000067802 */ /* 0x000fe40000000f00 */
[----:B-1---5:R-:W-:Y:S05]  /*261e0*/  CALL.REL.NOINC `($__internal_24_$__cuda_sm70_shflsync_bfly_p) ;  /* 0x0000010000007944 */ /* 0x022fea0003c00000 */
[----:B-12---:R-:W-:Y:S05]  /*261f0*/  BRA `(.L_x_4412) ;  /* 0xffffebb000007947 */ /* 0x006fea000383ffff */
.L_x_4395:
[----:B--2---:R-:W-:Y:S01]  /*26200*/  IMAD.MOV.U32 R240, RZ, RZ, R9 ;  /* 0x000000fffff07224 */ /* 0x004fe200078e0009 */
[----:B------:R-:W-:Y:S02]  /*26210*/  MOV R7, 0x1 ;  /* 0x0000000100077802 */ /* 0x000fe40000000f00 */
[----:B------:R-:W-:Y:S02]  /*26220*/  MOV R6, 0x26240 ;  /* 0x0002624000067802 */ /* 0x000fe40000000f00 */
[----:B-1---5:R-:W-:Y:S05]  /*26230*/  CALL.REL.NOINC `($__internal_24_$__cuda_sm70_shflsync_bfly_p) ;  /* 0x000000b000007944 */ /* 0x022fea0003c00000 */
[----:B--2---:R-:W-:Y:S01]  /*26240*/  FADD.FTZ R4, R9, R10 ;  /* 0x0000000a09047221 */ /* 0x004fe20000010000 */
[----:B-1----:R-:W-:-:S02]  /*26250*/  MOV R240, R241 ;  /* 0x000000f100f07202 */ /* 0x002fc40000000f00 */
[----:B------:R-:W-:Y:S02]  /*26260*/  MOV R7, 0x2 ;  /* 0x0000000200077802 */ /* 0x000fe40000000f00 */
[----:B------:R-:W-:Y:S02]  /*26270*/  MOV R6, 0x26290 ;  /* 0x0002629000067802 */ /* 0x000fe40000000f00 */
[----:B------:R-:W-:Y:S05]  /*26280*/  CALL.REL.NOINC `($__internal_24_$__cuda_sm70_shflsync_bfly_p) ;  /* 0x0000006000007944 */ /* 0x000fea0003c00000 */
[----:B--2---:R-:W-:Y:S01]  /*26290*/  FADD.FTZ R11, R241, R10 ;  /* 0x0000000af10b7221 */ /* 0x004fe20000010000 */
[----:B-1----:R-:W-:Y:S02]  /*262a0*/  MOV R7, 0x1 ;  /* 0x0000000100077802 */ /* 0x002fe40000000f00 */
[----:B------:R-:W-:Y:S02]  /*262b0*/  MOV R6, 0x262e0 ;  /* 0x000262e000067802 */ /* 0x000fe40000000f00 */
[----:B------:R-:W-:Y:S02]  /*262c0*/  MOV R240, R11 ;  /* 0x0000000b00f07202 */ /* 0x000fe40000000f00 */
[----:B------:R-:W-:Y:S05]  /*262d0*/  CALL.REL.NOINC `($__internal_24_$__cuda_sm70_shflsync_bfly_p) ;  /* 0x0000001000007944 */ /* 0x000fea0003c00000 */
[----:B-12---:R-:W-:Y:S05]  /*262e0*/  BRA `(.L_x_4413) ;  /* 0xffffeb3000007947 */ /* 0x006fea000383ffff */
        .weak           $__internal_24_$__cuda_sm70_shflsync_bfly_p
        .type           $__internal_24_$__cuda_sm70_shflsync_bfly_p,@function
        .size           $__internal_24_$__cuda_sm70_shflsync_bfly_p,(.L_x_8297 - $__internal_24_$__cuda_sm70_shflsync_bfly_p)
$__internal_24_$__cuda_sm70_shflsync_bfly_p:
[----:B------:R-:W-:Y:S01]  /*262f0*/  MOV R12, R6 ;  /* 0x00000006000c7202 */ /* 0x000fe20000000f00 */
[----:B------:R-:W-:Y:S04]  /*26300*/  WARPSYNC R5 ;  /* 0x0000000500007348 */ /* 0x000fe80003800000 */
[----:B------:R-:W-:Y:S01]  /*26310*/  MOV R13, 0x0 ;  /* 0x00000000000d7802 */ /* 0x000fe20000000f00 */
[----:B------:R1:W2:Y:S03]  /*26320*/  SHFL.BFLY PT, R10, R240, R7, R8 ;  /* 0x0c000007f00a7389 */ /* 0x0002a600000e0008 */
[----:B------:R-:W-:Y:S05]  /*26330*/  RET.REL.NODEC R12 `(_ZN5flash24flash_fwd_splitkv_kernelI23Flash_fwd_kernel_traitsILi128ELi64ELi128ELi4ELb0ELb0EN7cutlass10bfloat16_tE19Flash_kernel_traitsILi128ELi64ELi128ELi4ES3_EELb1ELb0ELb1ELb0ELb0ELb0ELb1ELb1EEEvNS_16Flash_fwd_paramsE) ;  /* 0xfffd9cc00c007950 */ /* 0x000fea0003c3ffff */
.L_x_4414:
        /* <DEDUP_REMOVED lines=12> */
.L_x_8297:


//--------------------- .text._ZN5flash24flash_fwd_splitkv_kernelI23Flash_fwd_kernel_traitsILi128ELi64ELi128ELi4ELb0ELb0EN7cutlass10bfloat16_tE19Flash_kernel_traitsILi128ELi64ELi128ELi4ES3_EELb1ELb0ELb1ELb0ELb0ELb1ELb1ELb1EEEvNS_16Flash_fwd_paramsE --------------------------
	.section	.text._ZN5flash24flash_fwd_splitkv_kernelI23Flash_fwd_kernel_traitsILi128ELi64ELi128ELi4ELb0ELb0EN7cutlass10bfloat16_tE19Flash_kernel_traitsILi128ELi64ELi128ELi4ES3_EELb1ELb0ELb1ELb0ELb0ELb1ELb1ELb1EEEvNS_16Flash_fwd_paramsE,"ax",@progbits
	.sectioninfo	@"SHI_REGISTERS=255"
	.align	128
        .global         _ZN5flash24flash_fwd_splitkv_kernelI23Flash_fwd_kernel_traitsILi128ELi64ELi128ELi4ELb0ELb0EN7cutlass10bfloat16_tE19Flash_kernel_traitsILi128ELi64ELi128ELi4ES3_EELb1ELb0ELb1ELb0ELb0ELb1ELb1ELb1EEEvNS_16Flash_fwd_paramsE
        .type           _ZN5flash24flash_fwd_splitkv_kernelI23Flash_fwd_kernel_traitsILi128ELi64ELi128ELi4ELb0ELb0EN7cutlass10bfloat16_tE19Flash_kernel_traitsILi128ELi64ELi128ELi4ES3_EELb1ELb0ELb1ELb0ELb0ELb1ELb1ELb1EEEvNS_16Flash_fwd_paramsE,@function
        .size           _ZN5flash24flash_fwd_splitkv_kernelI23Flash_fwd_kernel_traitsILi128ELi64ELi128ELi4ELb0ELb0EN7cutlass10bfloat16_tE19Flash_kernel_traitsILi128ELi64ELi128ELi4ES3_EELb1ELb0ELb1ELb0ELb0ELb1ELb1ELb1EEEvNS_16Flash_fwd_paramsE,(.L_x_8299 - _ZN5flash24flash_fwd_splitkv_kernelI23Flash_fwd_kernel_traitsILi128ELi64ELi128ELi4ELb0ELb0EN7cutlass10bfloat16_tE19Flash_kernel_traitsILi128ELi64ELi128ELi4ES3_EELb1ELb0ELb1ELb0ELb0ELb1ELb1ELb1EEEvNS_16Flash_fwd_paramsE)
        .other          _ZN5flash24flash_fwd_splitkv_kernelI23Flash_fwd_kernel_traitsILi128ELi64ELi128ELi4ELb0ELb0EN7cutlass10bfloat16_tE19Flash_kernel_traitsILi128ELi64ELi128ELi4ES3_EELb1ELb0ELb1ELb0ELb0ELb1ELb1ELb1EEEvNS_16Flash_fwd_paramsE,@"STO_CUDA_ENTRY STV_DEFAULT"
_ZN5flash24flash_fwd_splitkv_kernelI23Flash_fwd_kernel_traitsILi128ELi64ELi128ELi4ELb0ELb0EN7cutlass10bfloat16_tE19Flash_kernel_traitsILi128ELi64ELi128ELi4ES3_EELb1ELb0ELb1ELb0ELb0ELb1ELb1ELb1EEEvNS_16Flash_fwd_paramsE:
.text._ZN5flash24flash_fwd_splitkv_kernelI23Flash_fwd_kernel_traitsILi128ELi64ELi128ELi4ELb0ELb0EN7cutlass10bfloat16_tE19Flash_kernel_traitsILi128ELi64ELi128ELi4ES3_EELb1ELb0ELb1ELb0ELb0ELb1ELb1ELb1EEEvNS_16Flash_fwd_paramsE:
        /* <DEDUP_REMOVED lines=29> */
[----:B---34-:R-:W-:Y:S05]  /*01d0*/  CALL.REL.NOINC `($_ZN5flash24flash_fwd_splitkv_kernelI23Flash_fwd_kernel_traitsILi128ELi64ELi128ELi4ELb0ELb0EN7cutlass10bfloat16_tE19Flash_kernel_traitsILi128ELi64ELi128ELi4ES3_EELb1ELb0ELb1ELb0ELb0ELb1ELb1ELb1EEEvNS_16Flash_fwd_paramsE$_ZN5flash30compute_attn_1rowblock_splitkvI23Flash_fwd_kernel_traitsILi128ELi64ELi128ELi4ELb0ELb0EN7cutlass10bfloat16_tE19Flash_kernel_traitsILi128ELi64ELi128ELi4ES3_EELb1ELb0ELb1ELb0ELb0ELb1ELb1ELb1ENS_16Flash_fwd_paramsEEEvRKT8_iiiii) ;  /* 0x0000002000007944 */ /* 0x018fea0003c00000 */
[----:B------:R-:W-:Y:S05]  /*01e0*/  BSYNC B4 ;  /* 0x0000000000047941 */ /* 0x000fea0003800000 */
.L_x_4415:
[----:B------:R-:W-:Y:S05]  /*01f0*/  EXIT ;  /* 0x000000000000794d */ /* 0x000fea0003800000 */
        .type           $_ZN5flash24flash_fwd_splitkv_kernelI23Flash_fwd_kernel_traitsILi128ELi64ELi128ELi4ELb0ELb0EN7cutlass10bfloat16_tE19Flash_kernel_traitsILi128ELi64ELi128ELi4ES3_EELb1ELb0ELb1ELb0ELb0ELb1ELb1ELb1EEEvNS_16Flash_fwd_paramsE$_ZN5flash30compute_attn_1rowblock_splitkvI23Flash_fwd_kernel_traitsILi128ELi64ELi128ELi4ELb0ELb0EN7cutlass10bfloat16_tE19Flash_kernel_traitsILi128ELi64ELi128ELi4ES3_EELb1ELb0ELb1ELb0ELb0ELb1ELb1ELb1ENS_16Flash_fwd_paramsEEEvRKT8_iiiii,@function
        .size           $_ZN5flash24flash_fwd_splitkv_kernelI23Flash_fwd_kernel_traitsILi128ELi64ELi128ELi4ELb0ELb0EN7cutlass10bfloat16_tE19Flash_kernel_traitsILi128ELi64ELi128ELi4ES3_EELb1ELb0ELb1ELb0ELb0ELb1ELb1ELb1EEEvNS_16Flash_fwd_paramsE$_ZN5flash30compute_attn_1rowblock_splitkvI23Flash_fwd_kernel_traitsILi128ELi64ELi128ELi4ELb0ELb0EN7cutlass10bfloat16_tE19Flash_kernel_traitsILi128ELi64ELi128ELi4ES3_EELb1ELb0ELb1ELb0ELb0ELb1ELb1ELb1ENS_16Flash_fwd_paramsEEEvRKT8_iiiii,($__internal_25_$__cuda_sm70_shflsync_bfly_p - $_ZN5flash24flash_fwd_splitkv_kernelI23Flash_fwd_kernel_traitsILi128ELi64ELi128ELi4ELb0ELb0EN7cutlass10bfloat16_tE19Flash_kernel_traitsILi128ELi64ELi128ELi4ES3_EELb1ELb0ELb1ELb0ELb0ELb1ELb1ELb1EEEvNS_16Flash_fwd_paramsE$_ZN5flash30compute_attn_1rowblock_splitkvI23Flash_fwd_kernel_traitsILi128ELi64ELi128ELi4ELb0ELb0EN7cutlass10bfloat16_tE19Flash_kernel_traitsILi128ELi64ELi128ELi4ES3_EELb1ELb0ELb1ELb0ELb0ELb1ELb1ELb1ENS_16Flash_fwd_paramsEEEvRKT8_iiiii)
$_ZN5flash24flash_fwd_splitkv_kernelI23Flash_fwd_kernel_traitsILi128ELi64ELi128ELi4ELb0ELb0EN7cutlass10bfloat16_tE19Flash_kernel_traitsILi128ELi64ELi128ELi4ES3_EELb1ELb0ELb1ELb0ELb0ELb1ELb1ELb1EEEvNS_16Flash_fwd_paramsE$_ZN5flash30compute_attn_1rowblock_splitkvI23Flash_fwd_kernel_traitsILi128ELi64ELi128ELi4ELb0ELb0EN7cutlass10bfloat16_tE19Flash_kernel_traitsILi128ELi64ELi128ELi4ES3_EELb1ELb0ELb1ELb0ELb0ELb1ELb1ELb1ENS_16Flash_fwd_paramsEEEvRKT8_iiiii:
        /* <DEDUP_REMOVED lines=20> */
.L_x_4417:
[----:B------:R-:W-:Y:S05]  /*0340*/  BSYNC B0 ;  /* 0x0000000000007941 */ /* 0x000fea0003800000 */
.L_x_4416:
        /* <DEDUP_REMOVED lines=17> */
.L_x_4419:
[----:B-1----:R1:W5:Y:S02]  /*0460*/  LD.E R3, [R10.64+0xb8] ;  /* 0x0000b8060a037980 */ /* 0x002364000c101900 */
.L_x_4420:
[----:B------:R-:W-:Y:S05]  /*0470*/  BSYNC B0 ;  /* 0x0000000000007941 */ /* 0x000fea0003800000 */
.L_x_4418:
        /* <DEDUP_REMOVED lines=10> */
.L_x_4422:
[----:B------:R-:W2:Y:S01]  /*0520*/  LD.E.64 R2, [R10.64+0x108] ;  /* 0x000108060a027980 */ /* 0x000ea2000c101b00 */
[----:B------:R-:W-:Y:S01]  /*0530*/  BSSY B0, `(.L_x_4424) ;  /* 0x0000006000007945 */ /* 0x000fe20003800000 */
[----:B--2---:R-:W-:-:S04]  /*0540*/  ISETP.NE.U32.AND P0, PT, R2, RZ, PT ;  /* 0x000000ff0200720c */ /* 0x004fc80003f05070 */
[----:B------:R-:W-:Y:S01]  /*0550*/  ISETP.NE.AND.EX P0, PT, R3, RZ, PT, P0 ;  /* 0x000000ff0300720c */ /* 0x000fe20003f05300 */
[----:B------:R-:W-:-:S12]  /*0560*/  IMAD.MOV.U32 R3, RZ, RZ, RZ ;  /* 0x000000ffff037224 */ /* 0x000fd800078e00ff */
[----:B------:R-:W-:Y:S05]  /*0570*/  @!P0 BRA `(.L_x_4425) ;  /* 0x0000001000008947 */ /* 0x000fea0003800000 */
[----:B------:R1:W5:Y:S02]  /*0580*/  LD.E R3, [R10.64+0xbc] ;  /* 0x0000bc060a037980 */ /* 0x000364000c101900 */
.L_x_4425:
[----:B------:R-:W-:Y:S05]  /*0590*/  BSYNC B0 ;  /* 0x0000000000007941 */ /* 0x000fea0003800000 */
.L_x_4424:
[----:B-----5:R-:W-:Y:S02]  /*05a0*/  IADD3 R70, R80, R3, RZ ;  /* 0x0000000350467210 */ /* 0x020fe40007ffe0ff */
.L_x_4423:
[----:B------:R-:W-:Y:S05]  /*05b0*/  BSYNC B1 ;  /* 0x0000000000017941 */ /* 0x000fea0003800000 */
.L_x_4421:
[----:B------:R-:W-:Y:S01]  /*05c0*/  IMAD.SHL.U32 R69, R237, 0x40, RZ ;  /* 0x00000040ed457824 */ /* 0x000fe200078e00ff */
[----:B------:R-:W-:Y:S01]  /*05d0*/  MOV R2, R236 ;  /* 0x000000ec00027202 */ /* 0x000fe20000000f00 */
[----:B------:R-:W-:-:S03]  /*05e0*/  IMAD.MOV.U32 R3, RZ, RZ, 0x0 ;  /* 0x00000000ff037424 */ /* 0x000fc600078e00ff */
[----:B------:R-:W-:-:S13]  /*05f0*/  ISETP.GT.AND P0, PT, R238, R69, PT ;  /* 0x00000045ee00720c */ /* 0x000fda0003f04270 */
[----:B------:R-:W-:Y:S05]  /*0600*/  @!P0 RET.REL.NODEC R2 `(_ZN5flash24flash_fwd_splitkv_kernelI23Flash_fwd_kernel_traitsILi128ELi64ELi128ELi4ELb0ELb0EN7cutlass10bfloat16_tE19Flash_kernel_traitsILi128ELi64ELi128ELi4ES3_EELb1ELb0ELb1ELb0ELb0ELb1ELb1ELb1EEEvNS_16Flash_fwd_paramsE) ;  /* 0xfffff9f002008950 */ /* 0x000fea0003c3ffff */
        /* <DEDUP_REMOVED lines=78> */
.L_x_4428:
[----:B------:R-:W-:Y:S05]  /*0af0*/  BSYNC B0 ;  /* 0x0000000000007941 */ /* 0x000fea0003800000 */
.L_x_4427:
        /* <DEDUP_REMOVED lines=8> */
.L_x_4430:
[----:B------:R-:W-:Y:S05]  /*0b80*/  BSYNC B0 ;  /* 0x0000000000007941 */ /* 0x000fea0003800000 */
.L_x_4429:
        /* <DEDUP_REMOVED lines=8> */
.L_x_4432:
[----:B------:R-:W-:Y:S05]  /*0c10*/  BSYNC B0 ;  /* 0x0000000000007941 */ /* 0x000fea0003800000 */
.L_x_4431:
        /* <DEDUP_REMOVED lines=8> */
.L_x_4434:
[----:B------:R-:W-:Y:S05]  /*0ca0*/  BSYNC B0 ;  /* 0x0000000000007941 */ /* 0x000fea0003800000 */
.L_x_4433:
        /* <DEDUP_REMOVED lines=8> */
.L_x_4436:
[----:B------:R-:W-:Y:S05]  /*0d30*/  BSYNC B0 ;  /* 0x0000000000007941 */ /* 0x000fea0003800000 */
.L_x_4435:
        /* <DEDUP_REMOVED lines=8> */
.L_x_4438:
[----:B------:R-:W-:Y:S05]  /*0dc0*/  BSYNC B0 ;  /* 0x0000000000007941 */ /* 0x000fea0003800000 */
.L_x_4437:
        /* <DEDUP_REMOVED lines=8> */
.L_x_4440:
[----:B------:R-:W-:Y:S05]  /*0e50*/  BSYNC B0 ;  /* 0x0000000000007941 */ /* 0x000fea0003800000 */
.L_x_4439:
        /* <DEDUP_REMOVED lines=8> */
.L_x_4442:
[----:B------:R-:W-:Y:S05]  /*0ee0*/  BSYNC B0 ;  /* 0x0000000000007941 */ /* 0x000fea0003800000 */
.L_x_4441:
        /* <DEDUP_REMOVED lines=29> */
[----:B------:R-:W-:Y:S05]  /*10c0*/  @P6 RET.REL.NODEC R236 `(_ZN5flash24flash_fwd_splitkv_kernelI23Flash_fwd_kernel_traitsILi128ELi64ELi128ELi4ELb0ELb0EN7cutlass10bfloat16_tE19Flash_kernel_traitsILi128ELi64ELi128ELi4ES3_EELb1ELb0ELb1ELb0ELb0ELb1ELb1ELb1EEEvNS_16Flash_fwd_paramsE) ;  /* 0xffffef30ec006950 */ /* 0x000fea0003c3ffff */
[----:B-1----:R-:W-:Y:S02]  /*10d0*/  MOV R3, 0xff800000 ;  /* 0xff80000000037802 */ /* 0x002fe40000000f00 */
[----:B------:R-:W-:-:S03]  /*10e0*/  MOV R237, 0x0 ;  /* 0x0000000000ed7802 */ /* 0x000fc60000000f00 */
[----:B------:R1:W-:Y:S01]  /*10f0*/  ST.E [R4.64+0xe0], R3 ;  /* 0x0000e00304007985 */ /* 0x0003e2000c101906 */
[----:B------:R-:W-:Y:S05]  /*1100*/  RET.REL.NODEC R236 `(_ZN5flash24flash_fwd_splitkv_kernelI23Flash_fwd_kernel_traitsILi128ELi64ELi128ELi4ELb0ELb0EN7cutlass10bfloat16_tE19Flash_kernel_traitsILi128ELi64ELi128ELi4ES3_EELb1ELb0ELb1ELb0ELb0ELb1ELb1ELb1EEEvNS_16Flash_fwd_paramsE) ;  /* 0xffffeef0ec007950 */ /* 0x000fea0003c3ffff */
.L_x_4426:
        /* <DEDUP_REMOVED lines=105> */
.L_x_4444:
        /* <DEDUP_REMOVED lines=79> */
.L_x_4445:
[----:B-1----:R-:W-:Y:S05]  /*1c90*/  BSYNC B0 ;  /* 0x0000000000007941 */ /* 0x002fea0003800000 */
.L_x_4443:
        /* <DEDUP_REMOVED lines=309> */
.L_x_4580:
        /* <DEDUP_REMOVED lines=15> */
.L_x_4448:
[----:B------:R-:W-:Y:S05]  /*30e0*/  BSYNC B0 ;  /* 0x0000000000007941 */ /* 0x000fea0003800000 */
.L_x_4447:
        /* <DEDUP_REMOVED lines=15> */
.L_x_4450:
[----:B------:R-:W-:Y:S05]  /*31e0*/  BSYNC B0 ;  /* 0x0000000000007941 */ /* 0x000fea0003800000 */
.L_x_4449:
        /* <DEDUP_REMOVED lines=15> */
.L_x_4452:
[----:B------:R-:W-:Y:S05]  /*32e0*/  BSYNC B0 ;  /* 0x0000000000007941 */ /* 0x000fea0003800000 */
.L_x_4451:
        /* <DEDUP_REMOVED lines=15> */
.L_x_4454:
[----:B------:R-:W-:Y:S05]  /*33e0*/  BSYNC B0 ;  /* 0x0000000000007941 */ /* 0x000fea0003800000 */
.L_x_4453:
        /* <DEDUP_REMOVED lines=15> */
.L_x_4456:
[----:B------:R-:W-:Y:S05]  /*34e0*/  BSYNC B0 ;  /* 0x0000000000007941 */ /* 0x000fea0003800000 */
.L_x_4455:
        /* <DEDUP_REMOVED lines=15> */
.L_x_4458:
[----:B------:R-:W-:Y:S05]  /*35e0*/  BSYNC B0 ;  /* 0x0000000000007941 */ /* 0x000fea0003800000 */
.L_x_4457:
        /* <DEDUP_REMOVED lines=15> */
.L_x_4460:
[----:B------:R-:W-:Y:S05]  /*36e0*/  BSYNC B0 ;  /* 0x0000000000007941 */ /* 0x000fea0003800000 */
.L_x_4459:
        /* <DEDUP_REMOVED lines=15> */
.L_x_4462:
[----:B------:R-:W-:Y:S05]  /*37e0*/  BSYNC B0 ;  /* 0x0000000000007941 */ /* 0x000fea0003800000 */
.L_x_4461:
        /* <DEDUP_REMOVED lines=66> */
.L_x_4469:
[----:B------:R-:W-:Y:S05]  /*3c10*/  BSYNC B0 ;  /* 0x0000000000007941 */ /* 0x000fea0003800000 */
.L_x_4468:
        /* <DEDUP_REMOVED lines=50> */
.L_x_4467:
[----:B------:R-:W-:Y:S05]  /*3f40*/  BSYNC B1 ;  /* 0x0000000000017941 */ /* 0x000fea0003800000 */
.L_x_4466:
        /* <DEDUP_REMOVED lines=63> */
.L_x_4473:
[----:B------:R-:W-:Y:S05]  /*4340*/  BSYNC B0 ;  /* 0x0000000000007941 */ /* 0x000fea0003800000 */
.L_x_4472:
        /* <DEDUP_REMOVED lines=52> */
.L_x_4471:
[----:B------:R-:W-:Y:S05]  /*4690*/  BSYNC B1 ;  /* 0x0000000000017941 */ /* 0x000fea0003800000 */
.L_x_4470:
        /* <DEDUP_REMOVED lines=63> */
.L_x_4477:
[----:B------:R-:W-:Y:S05]  /*4a90*/  BSYNC B0 ;  /* 0x0000000000007941 */ /* 0x000fea0003800000 */
.L_x_4476:
        /* <DEDUP_REMOVED lines=52> */
.L_x_4475:
[----:B------:R-:W-:Y:S05]  /*4de0*/  BSYNC B1 ;  /* 0x0000000000017941 */ /* 0x000fea0003800000 */
.L_x_4474:
        /* <DEDUP_REMOVED lines=65> */
.L_x_4481:
[----:B------:R-:W-:Y:S05]  /*5200*/  BSYNC B0 ;  /* 0x0000000000007941 */ /* 0x000fea0003800000 */
.L_x_4480:
        /* <DEDUP_REMOVED lines=52> */
.L_x_4479:
[----:B------:R-:W-:Y:S05]  /*5550*/  BSYNC B1 ;  /* 0x0000000000017941 */ /* 0x000fea0003800000 */
.L_x_4478:
        /* <DEDUP_REMOVED lines=63> */
.L_x_4485:
[----:B------:R-:W-:Y:S05]  /*5950*/  BSYNC B0 ;  /* 0x0000000000007941 */ /* 0x000fea0003800000 */
.L_x_4484:
        /* <DEDUP_REMOVED lines=52> */
.L_x_4483:
[----:B------:R-:W-:Y:S05]  /*5ca0*/  BSYNC B1 ;  /* 0x0000000000017941 */ /* 0x000fea0003800000 */
.L_x_4482:
        /* <DEDUP_REMOVED lines=65> */
.L_x_4489:
[----:B------:R-:W-:Y:S05]  /*60c0*/  BSYNC B0 ;  /* 0x0000000000007941 */ /* 0x000fea0003800000 */
.L_x_4488:
        /* <DEDUP_REMOVED lines=52> */
.L_x_4487:
[----:B------:R-:W-:Y:S05]  /*6410*/  BSYNC B1 ;  /* 0x0000000000017941 */ /* 0x000fea0003800000 */
.L_x_4486:
        /* <DEDUP_REMOVED lines=65> */
.L_x_4493:
[----:B------:R-:W-:Y:S05]  /*6830*/  BSYNC B0 ;  /* 0x0000000000007941 */ /* 0x000fea0003800000 */
.L_x_4492:
        /* <DEDUP_REMOVED lines=52> */
.L_x_4491:
[----:B------:R-:W-:Y:S05]  /*6b80*/  BSYNC B1 ;  /* 0x0000000000017941 */ /* 0x000fea0003800000 */
.L_x_4490:
        /* <DEDUP_REMOVED lines=65> */
.L_x_4497:
[----:B------:R-:W-:Y:S05]  /*6fa0*/  BSYNC B0 ;  /* 0x0000000000007941 */ /* 0x000fea0003800000 */
.L_x_4496:
        /* <DEDUP_REMOVED lines=52> */
.L_x_4495:
[----:B------:R-:W-:Y:S05]  /*72f0*/  BSYNC B1 ;  /* 0x0000000000017941 */ /* 0x000fea0003800000 */
.L_x_4494:
        /* <DEDUP_REMOVED lines=8> */
.L_x_4465:
        /* <DEDUP_REMOVED lines=89> */
.L_x_4504:
[----:B------:R-:W-:Y:S05]  /*7910*/  BSYNC B0 ;  /* 0x0000000000007941 */ /* 0x000fea0003800000 */
.L_x_4503:
[----:B-----5:R2:W-:Y:S02]  /*7920*/  ST.E.128 [R138.64], R48 ;  /* 0x000000308a007985 */ /* 0x0205e4000c101d06 */
.L_x_4502:
[----:B------:R-:W-:Y:S05]  /*7930*/  BSYNC B1 ;  /* 0x0000000000017941 */ /* 0x000fea0003800000 */
.L_x_4501:
        /* <DEDUP_REMOVED lines=86> */
.L_x_4506:
[----:B------:R-:W-:Y:S05]  /*7ea0*/  BSYNC B0 ;  /* 0x0000000000007941 */ /* 0x000fea0003800000 */
.L_x_4505:
[----:B-----5:R3:W-:Y:S02]  /*7eb0*/  ST.E.128 [R138.64+0x80], R48 ;  /* 0x000080308a007985 */ /* 0x0207e4000c101d06 */
.L_x_4500:
[----:B------:R-:W-:Y:S05]  /*7ec0*/  BSYNC B2 ;  /* 0x0000000000027941 */ /* 0x000fea0003800000 */
.L_x_4499:
        /* <DEDUP_REMOVED lines=97> */
.L_x_4512:
[----:B------:R-:W-:Y:S05]  /*84e0*/  BSYNC B0 ;  /* 0x0000000000007941 */ /* 0x000fea0003800000 */
.L_x_4511:
[C---:B------:R-:W-:Y:S04]  /*84f0*/  LEA R2, P0, R231.reuse, R138, 0x1 ;  /* 0x0000008ae7027211 */ /* 0x040fe800078008ff */
[----:B------:R-:W-:Y:S05]  /*8500*/  LEA.HI.X R3, R231, R139, R232, 0x1, P0 ;  /* 0x0000008be7037211 */ /* 0x000fea00000f0ce8 */
[----:B-----5:R3:W-:Y:S04]  /*8510*/  ST.E.128 [R2.64], R48 ;  /* 0x0000003002007985 */ /* 0x0207e8000c101d06 */
.L_x_4510:
[----:B------:R-:W-:Y:S05]  /*8520*/  BSYNC B1 ;  /* 0x0000000000017941 */ /* 0x000fea0003800000 */
.L_x_4509:
        /* <DEDUP_REMOVED lines=91> */
.L_x_4514:
[----:B------:R-:W-:Y:S05]  /*8ae0*/  BSYNC B0 ;  /* 0x0000000000007941 */ /* 0x000fea0003800000 */
.L_x_4513:
[C---:B------:R-:W-:Y:S04]  /*8af0*/  LEA R2, P0, R96.reuse, R138, 0x1 ;  /* 0x0000008a60027211 */ /* 0x040fe800078008ff */
[----:B------:R-:W-:Y:S05]  /*8b00*/  LEA.HI.X R3, R96, R139, R95, 0x1, P0 ;  /* 0x0000008b60037211 */ /* 0x000fea00000f0c5f */
[----:B-----5:R3:W-:Y:S04]  /*8b10*/  ST.E.128 [R2.64], R48 ;  /* 0x0000003002007985 */ /* 0x0207e8000c101d06 */
.L_x_4508:
[----:B------:R-:W-:Y:S05]  /*8b20*/  BSYNC B2 ;  /* 0x0000000000027941 */ /* 0x000fea0003800000 */
.L_x_4507:
        /* <DEDUP_REMOVED lines=97> */
.L_x_4520:
[----:B------:R-:W-:Y:S05]  /*9140*/  BSYNC B0 ;  /* 0x0000000000007941 */ /* 0x000fea0003800000 */
.L_x_4519:
[C---:B------:R-:W-:Y:S04]  /*9150*/  LEA R2, P0, R97.reuse, R138, 0x1 ;  /* 0x0000008a61027211 */ /* 0x040fe800078008ff */
[----:B------:R-:W-:Y:S05]  /*9160*/  LEA.HI.X R3, R97, R139, R98, 0x1, P0 ;  /* 0x0000008b61037211 */ /* 0x000fea00000f0c62 */
[----:B-----5:R3:W-:Y:S04]  /*9170*/  ST.E.128 [R2.64], R48 ;  /* 0x0000003002007985 */ /* 0x0207e8000c101d06 */
.L_x_4518:
[----:B------:R-:W-:Y:S05]  /*9180*/  BSYNC B1 ;  /* 0x0000000000017941 */ /* 0x000fea0003800000 */
.L_x_4517:
        /* <DEDUP_REMOVED lines=91> */
.L_x_4522:
[----:B------:R-:W-:Y:S05]  /*9740*/  BSYNC B0 ;  /* 0x0000000000007941 */ /* 0x000fea0003800000 */
.L_x_4521:
[C---:B------:R-:W-:Y:S04]  /*9750*/  LEA R2, P0, R244.reuse, R138, 0x1 ;  /* 0x0000008af4027211 */ /* 0x040fe800078008ff */
[----:B------:R-:W-:Y:S05]  /*9760*/  LEA.HI.X R3, R244, R139, R245, 0x1, P0 ;  /* 0x0000008bf4037211 */ /* 0x000fea00000f0cf5 */
[----:B-----5:R3:W-:Y:S04]  /*9770*/  ST.E.128 [R2.64], R48 ;  /* 0x0000003002007985 */ /* 0x0207e8000c101d06 */
.L_x_4516:
[----:B------:R-:W-:Y:S05]  /*9780*/  BSYNC B2 ;  /* 0x0000000000027941 */ /* 0x000fea0003800000 */
.L_x_4515:
        /* <DEDUP_REMOVED lines=98> */
.L_x_4528:
[----:B------:R-:W-:Y:S05]  /*9db0*/  BSYNC B0 ;  /* 0x0000000000007941 */ /* 0x000fea0003800000 */
.L_x_4527:
[----:B------:R-:W-:Y:S02]  /*9dc0*/  IMAD R0, R67, 0x60, RZ ;  /* 0x0000006043007824 */ /* 0x000fe400078e02ff */
[----:B------:R-:W-:Y:S05]  /*9dd0*/  IMAD.WIDE.U32 R2, R66, 0x60, R138 ;  /* 0x0000006042027825 */ /* 0x000fea00078e008a */
[----:B------:R-:W-:Y:S05]  /*9de0*/  IADD3 R3, R3, R0, RZ ;  /* 0x0000000003037210 */ /* 0x000fea0007ffe0ff */
[----:B-----5:R3:W-:Y:S02]  /*9df0*/  ST.E.128 [R2.64], R48 ;  /* 0x0000003002007985 */ /* 0x0207e4000c101d06 */
.L_x_4526:
[----:B------:R-:W-:Y:S05]  /*9e00*/  BSYNC B1 ;  /* 0x0000000000017941 */ /* 0x000fea0003800000 */
.L_x_4525:
        /* <DEDUP_REMOVED lines=91> */
.L_x_4530:
[----:B------:R-:W-:Y:S05]  /*a3c0*/  BSYNC B0 ;  /* 0x0000000000007941 */ /* 0x000fea0003800000 */
.L_x_4529:
[C---:B------:R-:W-:Y:S04]  /*a3d0*/  LEA R2, P0, R226.reuse, R138, 0x1 ;  /* 0x0000008ae2027211 */ /* 0x040fe800078008ff */
[----:B------:R-:W-:Y:S05]  /*a3e0*/  LEA.HI.X R3, R226, R139, R227, 0x1, P0 ;  /* 0x0000008be2037211 */ /* 0x000fea00000f0ce3 */
[----:B-----5:R3:W-:Y:S04]  /*a3f0*/  ST.E.128 [R2.64], R48 ;  /* 0x0000003002007985 */ /* 0x0207e8000c101d06 */
.L_x_4524:
[----:B------:R-:W-:Y:S05]  /*a400*/  BSYNC B2 ;  /* 0x0000000000027941 */ /* 0x000fea0003800000 */
.L_x_4523:
        /* <DEDUP_REMOVED lines=97> */
.L_x_4536:
[----:B------:R-:W-:Y:S05]  /*aa20*/  BSYNC B0 ;  /* 0x0000000000007941 */ /* 0x000fea0003800000 */
.L_x_4535:
[C---:B------:R-:W-:Y:S04]  /*aa30*/  LEA R2, P0, R93.reuse, R138, 0x1 ;  /* 0x0000008a5d027211 */ /* 0x040fe800078008ff */
[----:B------:R-:W-:Y:S05]  /*aa40*/  LEA.HI.X R3, R93, R139, R94, 0x1, P0 ;  /* 0x0000008b5d037211 */ /* 0x000fea00000f0c5e */
[----:B-----5:R3:W-:Y:S04]  /*aa50*/  ST.E.128 [R2.64], R48 ;  /* 0x0000003002007985 */ /* 0x0207e8000c101d06 */
.L_x_4534:
[----:B------:R-:W-:Y:S05]  /*aa60*/  BSYNC B1 ;  /* 0x0000000000017941 */ /* 0x000fea0003800000 */
.L_x_4533:
        /* <DEDUP_REMOVED lines=91> */
.L_x_4538:
[----:B------:R-:W-:Y:S05]  /*b020*/  BSYNC B0 ;  /* 0x0000000000007941 */ /* 0x000fea0003800000 */
.L_x_4537:
[C---:B------:R-:W-:Y:S04]  /*b030*/  LEA R2, P0, R224.reuse, R138, 0x1 ;  /* 0x0000008ae0027211 */ /* 0x040fe800078008ff */
[----:B------:R-:W-:Y:S05]  /*b040*/  LEA.HI.X R3, R224, R139, R225, 0x1, P0 ;  /* 0x0000008be0037211 */ /* 0x000fea00000f0ce1 */
[----:B-----5:R3:W-:Y:S04]  /*b050*/  ST.E.128 [R2.64], R48 ;  /* 0x0000003002007985 */ /* 0x0207e8000c101d06 */
.L_x_4532:
[----:B------:R-:W-:Y:S05]  /*b060*/  BSYNC B2 ;  /* 0x0000000000027941 */ /* 0x000fea0003800000 */
.L_x_4531:
        /* <DEDUP_REMOVED lines=98> */
.L_x_4544:
[----:B------:R-:W-:Y:S05]  /*b690*/  BSYNC B0 ;  /* 0x0000000000007941 */ /* 0x000fea0003800000 */
.L_x_4543:
[----:B------:R-:W-:Y:S02]  /*b6a0*/  IMAD R0, R67, 0xa0, RZ ;  /* 0x000000a043007824 */ /* 0x000fe400078e02ff */
[----:B------:R-:W-:Y:S05]  /*b6b0*/  IMAD.WIDE.U32 R2, R66, 0xa0, R138 ;  /* 0x000000a042027825 */ /* 0x000fea00078e008a */
[----:B------:R-:W-:Y:S05]  /*b6c0*/  IADD3 R3, R3, R0, RZ ;  /* 0x0000000003037210 */ /* 0x000fea0007ffe0ff */
[----:B-----5:R3:W-:Y:S02]  /*b6d0*/  ST.E.128 [R2.64], R48 ;  /* 0x0000003002007985 */ /* 0x0207e4000c101d06 */
.L_x_4542:
[----:B------:R-:W-:Y:S05]  /*b6e0*/  BSYNC B1 ;  /* 0x0000000000017941 */ /* 0x000fea0003800000 */
.L_x_4541:
        /* <DEDUP_REMOVED lines=91> */
.L_x_4546:
[----:B------:R-:W-:Y:S05]  /*bca0*/  BSYNC B0 ;  /* 0x0000000000007941 */ /* 0x000fea0003800000 */
.L_x_4545:
[C---:B------:R-:W-:Y:S04]  /*bcb0*/  LEA R2, P0, R214.reuse, R138, 0x1 ;  /* 0x0000008ad6027211 */ /* 0x040fe800078008ff */
[----:B------:R-:W-:Y:S05]  /*bcc0*/  LEA.HI.X R3, R214, R139, R92, 0x1, P0 ;  /* 0x0000008bd6037211 */ /* 0x000fea00000f0c5c */
[----:B-----5:R3:W-:Y:S04]  /*bcd0*/  ST.E.128 [R2.64], R48 ;  /* 0x0000003002007985 */ /* 0x0207e8000c101d06 */
.L_x_4540:
[----:B------:R-:W-:Y:S05]  /*bce0*/  BSYNC B2 ;  /* 0x0000000000027941 */ /* 0x000fea0003800000 */
.L_x_4539:
        /* <DEDUP_REMOVED lines=98> */
.L_x_4552:
[----:B------:R-:W-:Y:S05]  /*c310*/  BSYNC B0 ;  /* 0x0000000000007941 */ /* 0x000fea0003800000 */
.L_x_4551:
[----:B------:R-:W-:Y:S02]  /*c320*/  IMAD R0, R67, 0xc0, RZ ;  /* 0x000000c043007824 */ /* 0x000fe400078e02ff */
[----:B------:R-:W-:Y:S05]  /*c330*/  IMAD.WIDE.U32 R2, R66, 0xc0, R138 ;  /* 0x000000c042027825 */ /* 0x000fea00078e008a */
[----:B------:R-:W-:Y:S05]  /*c340*/  IADD3 R3, R3, R0, RZ ;  /* 0x0000000003037210 */ /* 0x000fea0007ffe0ff */
[----:B-----5:R3:W-:Y:S02]  /*c350*/  ST.E.128 [R2.64], R48 ;  /* 0x0000003002007985 */ /* 0x0207e4000c101d06 */
.L_x_4550:
[----:B------:R-:W-:Y:S05]  /*c360*/  BSYNC B1 ;  /* 0x0000000000017941 */ /* 0x000fea0003800000 */
.L_x_4549:
        /* <DEDUP_REMOVED lines=91> */
.L_x_4554:
[----:B------:R-:W-:Y:S05]  /*c920*/  BSYNC B0 ;  /* 0x0000000000007941 */ /* 0x000fea0003800000 */
.L_x_4553:
[C---:B------:R-:W-:Y:S04]  /*c930*/  LEA R2, P0, R212.reuse, R138, 0x1 ;  /* 0x0000008ad4027211 */ /* 0x040fe800078008ff */
[----:B------:R-:W-:Y:S05]  /*c940*/  LEA.HI.X R3, R212, R139, R91, 0x1, P0 ;  /* 0x0000008bd4037211 */ /* 0x000fea00000f0c5b */
[----:B-----5:R3:W-:Y:S04]  /*c950*/  ST.E.128 [R2.64], R48 ;  /* 0x0000003002007985 */ /* 0x0207e8000c101d06 */
.L_x_4548:
[----:B------:R-:W-:Y:S05]  /*c960*/  BSYNC B2 ;  /* 0x0000000000027941 */ /* 0x000fea0003800000 */
.L_x_4547:
        /* <DEDUP_REMOVED lines=98> */
.L_x_4560:
[----:B------:R-:W-:Y:S05]  /*cf90*/  BSYNC B0 ;  /* 0x0000000000007941 */ /* 0x000fea0003800000 */
.L_x_4559:
[----:B------:R-:W-:Y:S02]  /*cfa0*/  IMAD R0, R67, 0xe0, RZ ;  /* 0x000000e043007824 */ /* 0x000fe400078e02ff */
[----:B---3--:R-:W-:Y:S05]  /*cfb0*/  IMAD.WIDE.U32 R2, R66, 0xe0, R138 ;  /* 0x000000e042027825 */ /* 0x008fea00078e008a */
[----:B------:R-:W-:Y:S05]  /*cfc0*/  IADD3 R3, R3, R0, RZ ;  /* 0x0000000003037210 */ /* 0x000fea0007ffe0ff */
[----:B-----5:R3:W-:Y:S02]  /*cfd0*/  ST.E.128 [R2.64], R36 ;  /* 0x0000002402007985 */ /* 0x0207e4000c101d06 */
.L_x_4558:
[----:B------:R-:W-:Y:S05]  /*cfe0*/  BSYNC B1 ;  /* 0x0000000000017941 */ /* 0x000fea0003800000 */
.L_x_4557:
        /* <DEDUP_REMOVED lines=91> */
.L_x_4562:
[----:B------:R-:W-:Y:S05]  /*d5a0*/  BSYNC B0 ;  /* 0x0000000000007941 */ /* 0x000fea0003800000 */
.L_x_4561:
[C---:B---3--:R-:W-:Y:S04]  /*d5b0*/  LEA R2, P0, R210.reuse, R138, 0x1 ;  /* 0x0000008ad2027211 */ /* 0x048fe800078008ff */
[----:B------:R-:W-:Y:S05]  /*d5c0*/  LEA.HI.X R3, R210, R139, R90, 0x1, P0 ;  /* 0x0000008bd2037211 */ /* 0x000fea00000f0c5a */
[----:B-----5:R3:W-:Y:S04]  /*d5d0*/  ST.E.128 [R2.64], R20 ;  /* 0x0000001402007985 */ /* 0x0207e8000c101d06 */
.L_x_4556:
[----:B------:R-:W-:Y:S05]  /*d5e0*/  BSYNC B2 ;  /* 0x0000000000027941 */ /* 0x000fea0003800000 */
.L_x_4555:
[----:B---3--:R-:W3:Y:S02]  /*d5f0*/  LD.E R3, [R10.64+0xd0] ;  /* 0x0000d0060a037980 */ /* 0x008ee4000c101900 */
[----:B---3--:R-:W-:Y:S05]  /*d600*/  IMAD.U32 R3, R3, -0x40, RZ ;  /* 0xffffffc003037824 */ /* 0x008fea00078e00ff */
[C---:B------:R-:W-:Y:S02]  /*d610*/  LEA R136, P1, R3.reuse, R136, 0x1 ;  /* 0x0000008803887211 */ /* 0x040fe400078208ff */
[C---:B------:R-:W-:Y:S02]  /*d620*/  LEA R134, P0, R3.reuse, R134, 0x1 ;  /* 0x0000008603867211 */ /* 0x040fe400078008ff */
[C---:B------:R-:W-:Y:S02]  /*d630*/  LEA.HI.X.SX32 R137, R3.reuse, R137, 0x1, P1 ;  /* 0x0000008903897211 */ /* 0x040fe400008f0eff */
[----:B------:R-:W-:Y:S01]  /*d640*/  LEA.HI.X.SX32 R135, R3, R135, 0x1, P0 ;  /* 0x0000008703877211 */ /* 0x000fe200000f0eff */
[----:B------:R-:W-:-:S05]  /*d650*/  BRA `(.L_x_4498) ;  /* 0x000009b000007947 */ /* 0x000fca0003800000 */
.L_x_4464:
        /* <DEDUP_REMOVED lines=8> */
.L_x_4564:
[----:B------:R-:W-:Y:S05]  /*d6e0*/  BSYNC B0 ;  /* 0x0000000000007941 */ /* 0x000fea0003800000 */
.L_x_4563:
        /* <DEDUP_REMOVED lines=19> */
.L_x_4566:
[----:B------:R-:W-:Y:S05]  /*d820*/  BSYNC B0 ;  /* 0x0000000000007941 */ /* 0x000fea0003800000 */
.L_x_4565:
        /* <DEDUP_REMOVED lines=19> */
.L_x_4568:
[----:B------:R-:W-:Y:S05]  /*d960*/  BSYNC B0 ;  /* 0x0000000000007941 */ /* 0x000fea0003800000 */
.L_x_4567:
        /* <DEDUP_REMOVED lines=21> */
.L_x_4570:
[----:B------:R-:W-:Y:S05]  /*dac0*/  BSYNC B0 ;  /* 0x0000000000007941 */ /* 0x000fea0003800000 */
.L_x_4569:
        /* <DEDUP_REMOVED lines=19> */
.L_x_4572:
[----:B------:R-:W-:Y:S05]  /*dc00*/  BSYNC B0 ;  /* 0x0000000000007941 */ /* 0x000fea0003800000 */
.L_x_4571:
        /* <DEDUP_REMOVED lines=21> */
.L_x_4574:
[----:B------:R-:W-:Y:S05]  /*dd60*/  BSYNC B0 ;  /* 0x0000000000007941 */ /* 0x000fea0003800000 */
.L_x_4573:
        /* <DEDUP_REMOVED lines=21> */
.L_x_4576:
[----:B------:R-:W-:Y:S05]  /*dec0*/  BSYNC B0 ;  /* 0x0000000000007941 */ /* 0x000fea0003800000 */
.L_x_4575:
        /* <DEDUP_REMOVED lines=20> */
.L_x_4498:
[----:B------:R-:W-:Y:S05]  /*e010*/  BSYNC B3 ;  /* 0x0000000000037941 */ /* 0x000fea0003800000 */
.L_x_4463:
        /* <DEDUP_REMOVED lines=89> */
.L_x_4578:
        /* <DEDUP_REMOVED lines=8> */
.L_x_4579:
[----:B------:R-:W-:Y:S05]  /*e630*/  BSYNC B0 ;  /* 0x0000000000007941 */ /* 0x000fea0003800000 */
.L_x_4577:
[----:B------:R-:W-:Y:S04]  /*e640*/  IADD3 R13, R13, -0x1, RZ ;  /* 0xffffffff0d0d7810 */ /* 0x000fe80007ffe0ff */
[----:B------:R-:W-:Y:S11]  /*e650*/  ISETP.GT.AND P0, PT, R13, R99, PT ;  /* 0x000000630d00720c */ /* 0x000ff60003f04270 */
[----:B------:R-:W-:Y:S02]  /*e660*/  @!UPT UIADD3 URZ, URZ, URZ, URZ ;  /* 0x0000003f3f3ff290 */ /* 0x000fe4000fffe03f */
[----:B------:R-:W-:-:S05]  /*e670*/  @P0 BRA `(.L_x_4580) ;  /* 0xffff497000000947 */ /* 0x000fca000383ffff */
.L_x_4446:
        /* <DEDUP_REMOVED lines=107> */
.L_x_4589:
[----:B------:R-:W-:Y:S05]  /*ed30*/  BSYNC B0 ;  /* 0x0000000000007941 */ /* 0x000fea0003800000 */
.L_x_4588:
[----:B-----5:R3:W-:Y:S02]  /*ed40*/  STS.128 [R241], R20 ;  /* 0x00000014f1007388 */ /* 0x0207e40000000c00 */
.L_x_4587:
[----:B------:R-:W-:Y:S05]  /*ed50*/  BSYNC B1 ;  /* 0x0000000000017941 */ /* 0x000fea0003800000 */
.L_x_4586:
        /* <DEDUP_REMOVED lines=45> */
.L_x_4591:
[----:B------:R-:W-:Y:S05]  /*f030*/  BSYNC B0 ;  /* 0x0000000000007941 */ /* 0x000fea0003800000 */
.L_x_4590:
[----:B-----5:R1:W-:Y:S02]  /*f040*/  STS.128 [R241+0x2000], R20 ;  /* 0x00200014f1007388 */ /* 0x0203e40000000c00 */
.L_x_4585:
[----:B------:R-:W-:Y:S05]  /*f050*/  BSYNC B2 ;  /* 0x0000000000027941 */ /* 0x000fea0003800000 */
.L_x_4584:
        /* <DEDUP_REMOVED lines=61> */
.L_x_4597:
[----:B------:R-:W-:Y:S05]  /*f430*/  BSYNC B0 ;  /* 0x0000000000007941 */ /* 0x000fea0003800000 */
.L_x_4596:
[----:B-----5:R3:W-:Y:S02]  /*f440*/  STS.128 [R241+0x800], R20 ;  /* 0x00080014f1007388 */ /* 0x0207e40000000c00 */
.L_x_4595:
[----:B------:R-:W-:Y:S05]  /*f450*/  BSYNC B1 ;  /* 0x0000000000017941 */ /* 0x000fea0003800000 */
.L_x_4594:
        /* <DEDUP_REMOVED lines=47> */
.L_x_4599:
[----:B------:R-:W-:Y:S05]  /*f750*/  BSYNC B0 ;  /* 0x0000000000007941 */ /* 0x000fea0003800000 */
.L_x_4598:
[----:B-----5:R3:W-:Y:S02]  /*f760*/  STS.128 [R241+0x2800], R20 ;  /* 0x00280014f1007388 */ /* 0x0207e40000000c00 */
.L_x_4593:
[----:B------:R-:W-:Y:S05]  /*f770*/  BSYNC B2 ;  /* 0x0000000000027941 */ /* 0x000fea0003800000 */
.L_x_4592:
        /* <DEDUP_REMOVED lines=60> */
.L_x_4605:
[----:B------:R-:W-:Y:S05]  /*fb40*/  BSYNC B0 ;  /* 0x0000000000007941 */ /* 0x000fea0003800000 */
.L_x_4604:
[----:B-----5:R1:W-:Y:S02]  /*fb50*/  STS.128 [R241+0x1000], R20 ;  /* 0x00100014f1007388 */ /* 0x0203e40000000c00 */
.L_x_4603:
[----:B------:R-:W-:Y:S05]  /*fb60*/  BSYNC B1 ;  /* 0x0000000000017941 */ /* 0x000fea0003800000 */
.L_x_4602:
        /* <DEDUP_REMOVED lines=45> */
.L_x_4607:
[----:B------:R-:W-:Y:S05]  /*fe40*/  BSYNC B0 ;  /* 0x0000000000007941 */ /* 0x000fea0003800000 */
.L_x_4606:
[----:B-----5:R3:W-:Y:S02]  /*fe50*/  STS.128 [R241+0x3000], R40 ;  /* 0x00300028f1007388 */ /* 0x0207e40000000c00 */
.L_x_4601:
[----:B------:R-:W-:Y:S05]  /*fe60*/  BSYNC B2 ;  /* 0x0000000000027941 */ /* 0x000fea0003800000 */
.L_x_4600:
        /* <DEDUP_REMOVED lines=61> */
.L_x_4612:
[----:B------:R-:W-:Y:S05]  /*10240*/  BSYNC B0 ;  /* 0x0000000000007941 */ /* 0x000fea0003800000 */
.L_x_4611:
[----:B-----5:R1:W-:Y:S02]  /*10250*/  STS.128 [R241+0x1800], R20 ;  /* 0x00180014f1007388 */ /* 0x0203e40000000c00 */
.L_x_4610:
[----:B------:R-:W-:Y:S05]  /*10260*/  BSYNC B1 ;  /* 0x0000000000017941 */ /* 0x000fea0003800000 */
.L_x_4609:
        /* <DEDUP_REMOVED lines=45> */
.L_x_4614:
[----:B------:R-:W-:Y:S05]  /*10540*/  BSYNC B0 ;  /* 0x0000000000007941 */ /* 0x000fea0003800000 */
.L_x_4613:
[----:B-----5:R1:W-:Y:S01]  /*10550*/  STS.128 [R241+0x3800], R36 ;  /* 0x00380024f1007388 */ /* 0x0203e20000000c00 */
[----:B------:R-:W-:Y:S05]  /*10560*/  BRA `(.L_x_4608) ;  /* 0x000034b000007947 */ /* 0x000fea0003800000 */
.L_x_4583:
        /* <DEDUP_REMOVED lines=89> */
.L_x_4620:
[----:B------:R-:W-:Y:S05]  /*10b00*/  BSYNC B0 ;  /* 0x0000000000007941 */ /* 0x000fea0003800000 */
.L_x_4619:
[----:B-----5:R3:W-:Y:S02]  /*10b10*/  STS.128 [R241], R32 ;  /* 0x00000020f1007388 */ /* 0x0207e40000000c00 */
.L_x_4618:
[----:B------:R-:W-:Y:S05]  /*10b20*/  BSYNC B1 ;  /* 0x0000000000017941 */ /* 0x000fea0003800000 */
.L_x_4617:
        /* <DEDUP_REMOVED lines=86> */
.L_x_4622:
[----:B------:R-:W-:Y:S05]  /*11090*/  BSYNC B0 ;  /* 0x0000000000007941 */ /* 0x000fea0003800000 */
.L_x_4621:
[----:B-----5:R1:W-:Y:S02]  /*110a0*/  STS.128 [R241+0x2000], R32 ;  /* 0x00200020f1007388 */ /* 0x0203e40000000c00 */
.L_x_4616:
[----:B------:R-:W-:Y:S05]  /*110b0*/  BSYNC B2 ;  /* 0x0000000000027941 */ /* 0x000fea0003800000 */
.L_x_4615:
        /* <DEDUP_REMOVED lines=94> */
.L_x_4628:
[----:B------:R-:W-:Y:S05]  /*116a0*/  BSYNC B0 ;  /* 0x0000000000007941 */ /* 0x000fea0003800000 */
.L_x_4627:
[----:B-----5:R3:W-:Y:S02]  /*116b0*/  STS.128 [R241+0x800], R32 ;  /* 0x00080020f1007388 */ /* 0x0207e40000000c00 */
.L_x_4626:
[----:B------:R-:W-:Y:S05]  /*116c0*/  BSYNC B1 ;  /* 0x0000000000017941 */ /* 0x000fea0003800000 */
.L_x_4625:
        /* <DEDUP_REMOVED lines=89> */
.L_x_4630:
[----:B------:R-:W-:Y:S05]  /*11c60*/  BSYNC B0 ;  /* 0x0000000000007941 */ /* 0x000fea0003800000 */
.L_x_4629:
[----:B-----5:R3:W-:Y:S02]  /*11c70*/  STS.128 [R241+0x2800], R32 ;  /* 0x00280020f1007388 */ /* 0x0207e40000000c00 */
.L_x_4624:
[----:B------:R-:W-:Y:S05]  /*11c80*/  BSYNC B2 ;  /* 0x0000000000027941 */ /* 0x000fea0003800000 */
.L_x_4623:
        /* <DEDUP_REMOVED lines=95> */
.L_x_4636:
[----:B------:R-:W-:Y:S05]  /*12280*/  BSYNC B0 ;  /* 0x0000000000007941 */ /* 0x000fea0003800000 */
.L_x_4635:
[----:B-----5:R3:W-:Y:S02]  /*12290*/  STS.128 [R241+0x1000], R32 ;  /* 0x00100020f1007388 */ /* 0x0207e40000000c00 */
.L_x_4634:
[----:B------:R-:W-:Y:S05]  /*122a0*/  BSYNC B1 ;  /* 0x0000000000017941 */ /* 0x000fea0003800000 */
.L_x_4633:
        /* <DEDUP_REMOVED lines=89> */
.L_x_4638:
[----:B------:R-:W-:Y:S05]  /*12840*/  BSYNC B0 ;  /* 0x0000000000007941 */ /* 0x000fea0003800000 */
.L_x_4637:
[----:B-----5:R3:W-:Y:S02]  /*12850*/  STS.128 [R241+0x3000], R32 ;  /* 0x00300020f1007388 */ /* 0x0207e40000000c00 */
.L_x_4632:
[----:B------:R-:W-:Y:S05]  /*12860*/  BSYNC B2 ;  /* 0x0000000000027941 */ /* 0x000fea0003800000 */
.L_x_4631:
        /* <DEDUP_REMOVED lines=94> */
.L_x_4642:
[----:B------:R-:W-:Y:S05]  /*12e50*/  BSYNC B0 ;  /* 0x0000000000007941 */ /* 0x000fea0003800000 */
.L_x_4641:
[----:B-----5:R1:W-:Y:S02]  /*12e60*/  STS.128 [R241+0x1800], R20 ;  /* 0x00180014f1007388 */ /* 0x0203e40000000c00 */
.L_x_4640:
[----:B------:R-:W-:Y:S05]  /*12e70*/  BSYNC B1 ;  /* 0x0000000000017941 */ /* 0x000fea0003800000 */
.L_x_4639:
        /* <DEDUP_REMOVED lines=92> */
.L_x_4644:
[----:B------:R-:W-:Y:S05]  /*13440*/  BSYNC B0 ;  /* 0x0000000000007941 */ /* 0x000fea0003800000 */
.L_x_4643:
[----:B-----5:R1:W-:Y:S01]  /*13450*/  STS.128 [R241+0x3800], R20 ;  /* 0x00380014f1007388 */ /* 0x0203e20000000c00 */
[----:B------:R-:W-:Y:S05]  /*13460*/  BRA `(.L_x_4608) ;  /* 0x000005b000007947 */ /* 0x000fea0003800000 */
.L_x_4582:
        /* <DEDUP_REMOVED lines=21> */
.L_x_4646:
[----:B------:R-:W-:Y:S05]  /*135c0*/  BSYNC B0 ;  /* 0x0000000000007941 */ /* 0x000fea0003800000 */
.L_x_4645:
        /* <DEDUP_REMOVED lines=22> */
.L_x_4648:
[----:B------:R-:W-:Y:S05]  /*13730*/  BSYNC B0 ;  /* 0x0000000000007941 */ /* 0x000fea0003800000 */
.L_x_4647:
        /* <DEDUP_REMOVED lines=22> */
.L_x_4650:
[----:B------:R-:W-:Y:S05]  /*138a0*/  BSYNC B0 ;  /* 0x0000000000007941 */ /* 0x000fea0003800000 */
.L_x_4649:
        /* <DEDUP_REMOVED lines=23> */
.L_x_4608:
[----:B------:R-:W-:Y:S05]  /*13a20*/  BSYNC B3 ;  /* 0x0000000000037941 */ /* 0x000fea0003800000 */
.L_x_4581:
        /* <DEDUP_REMOVED lines=22> */
.L_x_4652:
[----:B------:R-:W-:Y:S05]  /*13b90*/  BSYNC B0 ;  /* 0x0000000000007941 */ /* 0x000fea0003800000 */
.L_x_4651:
        /* <DEDUP_REMOVED lines=22> */
.L_x_4654:
[----:B------:R-:W-:Y:S05]  /*13d00*/  BSYNC B0 ;  /* 0x0000000000007941 */ /* 0x000fea0003800000 */
.L_x_4653:
        /* <DEDUP_REMOVED lines=24> */
.L_x_4656:
[----:B------:R-:W-:Y:S05]  /*13e90*/  BSYNC B0 ;  /* 0x0000000000007941 */ /* 0x000fea0003800000 */
.L_x_4655:
        /* <DEDUP_REMOVED lines=25> */
.L_x_4658:
[----:B------:R-:W-:Y:S05]  /*14030*/  BSYNC B0 ;  /* 0x0000000000007941 */ /* 0x000fea0003800000 */
.L_x_4657:
        /* <DEDUP_REMOVED lines=25> */
.L_x_4660:
[----:B------:R-:W-:Y:S05]  /*141d0*/  BSYNC B0 ;  /* 0x0000000000007941 */ /* 0x000fea0003800000 */
.L_x_4659:
        /* <DEDUP_REMOVED lines=27> */
.L_x_4662:
[----:B------:R-:W-:Y:S05]  /*14390*/  BSYNC B0 ;  /* 0x0000000000007941 */ /* 0x000fea0003800000 */
.L_x_4661:
        /* <DEDUP_REMOVED lines=27> */
.L_x_4664:
[----:B------:R-:W-:Y:S05]  /*14550*/  BSYNC B0 ;  /* 0x0000000000007941 */ /* 0x000fea0003800000 */
.L_x_4663:
        /* <DEDUP_REMOVED lines=27> */
.L_x_4666:
[----:B------:R-:W-:Y:S05]  /*14710*/  BSYNC B0 ;  /* 0x0000000000007941 */ /* 0x000fea0003800000 */
.L_x_4665:
        /* <DEDUP_REMOVED lines=42> */
.L_x_4668:
[----:B-1----:R-:W-:Y:S05]  /*149c0*/  BSYNC B0 ;  /* 0x0000000000007941 */ /* 0x002fea0003800000 */
.L_x_4667:
        /* <DEDUP_REMOVED lines=22> */
.L_x_4670:
[----:B------:R-:W-:Y:S05]  /*14b30*/  BSYNC B0 ;  /* 0x0000000000007941 */ /* 0x000fea0003800000 */
.L_x_4669:
        /* <DEDUP_REMOVED lines=24> */
.L_x_4672:
[----:B------:R-:W-:Y:S05]  /*14cc0*/  BSYNC B0 ;  /* 0x0000000000007941 */ /* 0x000fea0003800000 */
.L_x_4671:
        /* <DEDUP_REMOVED lines=24> */
.L_x_4674:
[----:B------:R-:W-:Y:S05]  /*14e50*/  BSYNC B0 ;  /* 0x0000000000007941 */ /* 0x000fea0003800000 */
.L_x_4673:
        /* <DEDUP_REMOVED lines=24> */
.L_x_4676:
[----:B------:R-:W-:Y:S05]  /*14fe0*/  BSYNC B0 ;  /* 0x0000000000007941 */ /* 0x000fea0003800000 */
.L_x_4675:
        /* <DEDUP_REMOVED lines=24> */
.L_x_4678:
[----:B------:R-:W-:Y:S05]  /*15170*/  BSYNC B0 ;  /* 0x0000000000007941 */ /* 0x000fea0003800000 */
.L_x_4677:
        /* <DEDUP_REMOVED lines=24> */
.L_x_4680:
[----:B------:R-:W-:Y:S05]  /*15300*/  BSYNC B0 ;  /* 0x0000000000007941 */ /* 0x000fea0003800000 */
.L_x_4679:
        /* <DEDUP_REMOVED lines=24> */
.L_x_4682:
[----:B------:R-:W-:Y:S05]  /*15490*/  BSYNC B0 ;  /* 0x0000000000007941 */ /* 0x000fea0003800000 */
.L_x_4681:
[----:B--2---:R-:W-:Y:S01]  /*154a0*/  LEA.HI R5, R72, R72, RZ, 0x1 ;  /* 0x0000004848057211 */ /* 0x004fe200078f08ff */
[C---:B------:R-:W-:Y:S01]  /*154b0*/  IMAD.SHL.U32 R2, R71.reuse, 0x40, RZ ;  /* 0x0000004047027824 */ /* 0x040fe200078e00ff */
[----:B------:R-:W-:Y:S01]  /*154c0*/  R2P PR, R71, 0x6 ;  /* 0x0000000647007804 */ /* 0x000fe20000000000 */
[----:B------:R-:W-:Y:S01]  /*154d0*/  IMAD.SHL.U32 R73, R73, 0x40, RZ ;  /* 0x0000004049497824 */ /* 0x000fe200078e00ff */
[----:B------:R-:W-:Y:S01]  /*154e0*/  LOP3.LUT R5, R5, 0xfffffffe, RZ, 0xc0, !PT ;  /* 0xfffffffe05057812 */ /* 0x000fe200078ec0ff */
[----:B------:R-:W-:Y:S01]  /*154f0*/  IMAD.SHL.U32 R184, R184, 0x8, RZ ;  /* 0x00000008b8b87824 */ /* 0x000fe200078e00ff */
[----:B------:R-:W2:Y:S01]  /*15500*/  LD.E R52, [R10.64+0x18c] ;  /* 0x00018c060a347980 */ /* 0x000ea2000c101900 */
[----:B------:R-:W-:Y:S01]  /*15510*/  IMAD.SHL.U32 R121, R74, 0x40, RZ ;  /* 0x000000404a797824 */ /* 0x000fe200078e00ff */
[----:B------:R-:W-:Y:S01]  /*15520*/  LOP3.LUT R73, R73, 0x1c0, RZ, 0xc0, !PT ;  /* 0x000001c049497812 */ /* 0x000fe200078ec0ff */
[----:B------:R-:W-:Y:S01]  /*15530*/  IMAD.IADD R72, R72, 0x1, -R5 ;  /* 0x0000000148487824 */ /* 0x000fe200078e0a05 */
[----:B------:R-:W-:Y:S01]  /*15540*/  LOP3.LUT R5, R2, 0x1c0, RZ, 0xc0, !PT ;  /* 0x000001c002057812 */ /* 0x000fe200078ec0ff */
[----:B------:R-:W-:Y:S01]  /*15550*/  IMAD.IADD R120, R9, 0x1, R120 ;  /* 0x0000000109787824 */ /* 0x000fe200078e0278 */
[----:B------:R-:W-:Y:S01]  /*15560*/  LOP3.LUT R121, R121, 0xfffffe00, RZ, 0xc0, !PT ;  /* 0xfffffe0079797812 */ /* 0x000fe200078ec0ff */
[----:B------:R-:W-:Y:S01]  /*15570*/  IMAD.SHL.U32 R2, R72, 0x8, RZ ;  /* 0x0000000848027824 */ /* 0x000fe200078e00ff */
[----:B------:R-:W-:Y:S01]  /*15580*/  LOP3.LUT R184, R5, 0x8, R184, 0xf8, !PT ;  /* 0x0000000805b87812 */ /* 0x000fe200078ef8b8 */
[----:B------:R-:W0:Y:S01]  /*15590*/  LDGDEPBAR ;  /* 0x00000000000079af */ /* 0x000e220000000000 */
[----:B------:R-:W-:-:S02]  /*155a0*/  SHF.R.U32.HI R5, RZ, 0x3, R5 ;  /* 0x00000003ff057819 */ /* 0x000fc40000011605 */
[----:B------:R-:W-:Y:S02]  /*155b0*/  LOP3.LUT R2, R73, 0x8, R2, 0xf8, !PT ;  /* 0x0000000849027812 */ /* 0x000fe400078ef802 */
[----:B------:R-:W-:Y:S02]  /*155c0*/  SHF.R.U32.HI R73, RZ, 0x3, R73 ;  /* 0x00000003ff497819 */ /* 0x000fe40000011649 */
[----:B------:R-:W-:Y:S01]  /*155d0*/  LOP3.LUT R227, R184, R5, RZ, 0x3c, !PT ;  /* 0x00000005b8e37212 */ /* 0x000fe200078e3cff */
[----:B------:R-:W-:Y:S01]  /*155e0*/  IMAD R5, R68, 0x400, R121 ;  /* 0x0000040044057824 */ /* 0x000fe200078e0279 */
        /* <DEDUP_REMOVED lines=12> */
[----:B------:R-:W3:Y:S01]  /*156b0*/  LDSM.16.M88.4 R104, [R227+0x4800] ;  /* 0x00480000e368783b */ /* 0x000ee20000000200 */
[----:B------:R-:W-:Y:S02]  /*156c0*/  IMAD R224, R53, 0x2, R228 ;  /* 0x0000000235e07824 */ /* 0x000fe400078e02e4 */
[----:B------:R-:W-:Y:S01]  /*156d0*/  SEL R2, R2, 0xffffffc0, !P2 ;  /* 0xffffffc002027807 */ /* 0x000fe20005000000 */
[----:B------:R-:W4:Y:S04]  /*156e0*/  LDSM.16.M88.4 R64, [R227+0x5000] ;  /* 0x00500000e340783b */ /* 0x000f280000000200 */
[----:B------:R-:W4:Y:S01]  /*156f0*/  LDSM.16.M88.4 R56, [R227+0x5800] ;  /* 0x00580000e338783b */ /* 0x000f220000000200 */
[----:B------:R-:W-:-:S03]  /*15700*/  IMAD.IADD R221, R227, 0x1, R2 ;  /* 0x00000001e3dd7824 */ /* 0x000fc600078e0202 */
[----:B------:R-:W4:Y:S04]  /*15710*/  LDSM.16.M88.4 R44, [R227+0x6000] ;  /* 0x00600000e32c783b */ /* 0x000f280000000200 */
[----:B------:R-:W4:Y:S04]  /*15720*/  LDSM.16.M88.4 R36, [R227+0x6800] ;  /* 0x00680000e324783b */ /* 0x000f280000000200 */
[----:B------:R-:W4:Y:S04]  /*15730*/  LDSM.16.M88.4 R28, [R227+0x7000] ;  /* 0x00700000e31c783b */ /* 0x000f280000000200 */
[----:B------:R-:W4:Y:S04]  /*15740*/  LDSM.16.M88.4 R84, [R227+0x7800] ;  /* 0x00780000e354783b */ /* 0x000f280000000200 */
[----:B------:R-:W-:Y:S04]  /*15750*/  LDSM.16.M88.4 R76, [R225] ;  /* 0x00000000e14c783b */ /* 0x000fe80000000200 */
[----:B------:R-:W4:Y:S01]  /*15760*/  LDSM.16.M88.4 R80, [R226] ;  /* 0x00000000e250783b */ /* 0x000f220000000200 */
[C---:B-1----:R-:W-:Y:S03]  /*15770*/  HMMA.16816.F32.BF16 R16, R20.reuse, R12, RZ ;  /* 0x0000000c1410723c */ /* 0x042fe600000418ff */
[----:B------:R-:W1:Y:S04]  /*15780*/  LDSM.16.M88.4 R88, [R225+0x3000] ;  /* 0x00300000e158783b */ /* 0x000e680000000200 */
[----:B------:R-:W1:Y:S01]  /*15790*/  LDSM.16.M88.4 R116, [R225+0x800] ;  /* 0x00080000e174783b */ /* 0x000e620000000200 */
[C---:B---3--:R-:W-:Y:S03]  /*157a0*/  HMMA.16816.F32.BF16 R4, R20.reuse, R104, RZ ;  /* 0x000000681404723c */ /* 0x048fe600000418ff */
[----:B------:R-:W3:Y:S04]  /*157b0*/  LDSM.16.M88.4 R108, [R225+0x1000] ;  /* 0x00100000e16c783b */ /* 0x000ee80000000200 */
[----:B------:R-:W1:Y:S01]  /*157c0*/  LDSM.16.M88.4 R112, [R225+0x1800] ;  /* 0x00180000e170783b */ /* 0x000e620000000200 */
[C---:B----4-:R-:W-:Y:S03]  /*157d0*/  HMMA.16816.F32.BF16 R72, R20.reuse, R64, RZ ;  /* 0x000000401448723c */ /* 0x050fe600000418ff */
[----:B------:R-:W4:Y:S04]  /*157e0*/  LDSM.16.M88.4 R96, [R225+0x2000] ;  /* 0x00200000e160783b */ /* 0x000f280000000200 */
[----:B------:R-:W1:Y:S01]  /*157f0*/  LDSM.16.M88.4 R92, [R225+0x2800] ;  /* 0x00280000e15c783b */ /* 0x000e620000000200 */
[C---:B------:R-:W-:Y:S03]  /*15800*/  HMMA.16816.F32.BF16 R60, R20.reuse, R56, RZ ;  /* 0x00000038143c723c */ /* 0x040fe600000418ff */
[----:B------:R-:W-:Y:S05]  /*15810*/  LDSM.16.M88.4 R100, [R224] ;  /* 0x00000000e064783b */ /* 0x000fea0000000200 */
        /* <DEDUP_REMOVED lines=15> */
[----:B------:R-:W2:Y:S07]  /*15910*/  LDSM.16.M88.4 R76, [R221+0x4000] ;  /* 0x00400000dd4c783b */ /* 0x000eae0000000200 */
[C---:B-1----:R-:W-:Y:S08]  /*15920*/  HMMA.16816.F32.BF16 R32, R80.reuse, R88, R32 ;  /* 0x000000585020723c */ /* 0x042ff00000041820 */
[C---:B------:R-:W-:Y:S01]  /*15930*/  HMMA.16816.F32.BF16 R28, R80.reuse, R90, R28 ;  /* 0x0000005a501c723c */ /* 0x040fe2000004181c */
[----:B------:R-:W1:Y:S07]  /*15940*/  LDSM.16.M88.4 R88, [R221+0x6000] ;  /* 0x00600000dd58783b */ /* 0x000e6e0000000200 */
[C---:B------:R-:W-:Y:S08]  /*15950*/  HMMA.16816.F32.BF16 R4, R80.reuse, R116, R4 ;  /* 0x000000745004723c */ /* 0x040ff00000041804 */
[C---:B------:R-:W-:Y:S08]  /*15960*/  HMMA.16816.F32.BF16 R104, R80.reuse, R118, R104 ;  /* 0x000000765068723c */ /* 0x040ff00000041868 */
[C---:B---3--:R-:W-:Y:S08]  /*15970*/  HMMA.16816.F32.BF16 R72, R80.reuse, R108, R72 ;  /* 0x0000006c5048723c */ /* 0x048ff00000041848 */
[C---:B------:R-:W-:Y:S01]  /*15980*/  HMMA.16816.F32.BF16 R64, R80.reuse, R110, R64 ;  /* 0x0000006e5040723c */ /* 0x040fe20000041840 */
[----:B------:R-:W-:Y:S07]  /*15990*/  LDSM.16.M88.4 R108, [R221+0x4800] ;  /* 0x00480000dd6c783b */ /* 0x000fee0000000200 */
[C---:B------:R-:W-:Y:S08]  /*159a0*/  HMMA.16816.F32.BF16 R60, R80.reuse, R112, R60 ;  /* 0x00000070503c723c */ /* 0x040ff0000004183c */
[C---:B------:R-:W-:Y:S08]  /*159b0*/  HMMA.16816.F32.BF16 R56, R80.reuse, R114, R56 ;  /* 0x000000725038723c */ /* 0x040ff00000041838 */
[C---:B----4-:R-:W-:Y:S08]  /*159c0*/  HMMA.16816.F32.BF16 R48, R80.reuse, R96, R48 ;  /* 0x000000605030723c */ /* 0x050ff00000041830 */
[C---:B------:R-:W-:Y:S01]  /*159d0*/  HMMA.16816.F32.BF16 R44, R80.reuse, R98, R44 ;  /* 0x00000062502c723c */ /* 0x040fe2000004182c */
[----:B------:R-:W-:Y:S07]  /*159e0*/  LDSM.16.M88.4 R96, [R221+0x5000] ;  /* 0x00500000dd60783b */ /* 0x000fee0000000200 */
[C---:B------:R-:W-:Y:S08]  /*159f0*/  HMMA.16816.F32.BF16 R40, R80.reuse, R92, R40 ;  /* 0x0000005c5028723c */ /* 0x040ff00000041828 */
[C---:B------:R-:W-:Y:S01]  /*15a00*/  HMMA.16816.F32.BF16 R36, R80.reuse, R94, R36 ;  /* 0x0000005e5024723c */ /* 0x040fe20000041824 */
[----:B------:R-:W-:Y:S01]  /*15a10*/  IMAD.IADD R210, R2, 0x1, R225 ;  /* 0x0000000102d27824 */ /* 0x000fe200078e02e1 */
[----:B------:R-:W-:Y:S06]  /*15a20*/  LDSM.16.M88.4 R92, [R221+0x5800] ;  /* 0x00580000dd5c783b */ /* 0x000fec0000000200 */
[C---:B--2---:R-:W-:Y:S08]  /*15a30*/  HMMA.16816.F32.BF16 R24, R80.reuse, R84, R24 ;  /* 0x000000545018723c */ /* 0x044ff00000041818 */
[----:B------:R-:W-:Y:S01]  /*15a40*/  HMMA.16816.F32.BF16 R20, R80, R86, R20 ;  /* 0x000000565014723c */ /* 0x000fe20000041814 */
[----:B------:R-:W2:Y:S04]  /*15a50*/  LDSM.16.M88.4 R80, [R221+0x7000] ;  /* 0x00700000dd50783b */ /* 0x000ea80000000200 */
[----:B------:R-:W3:Y:S03]  /*15a60*/  LDSM.16.M88.4 R84, [R221+0x6800] ;  /* 0x00680000dd54783b */ /* 0x000ee60000000200 */
[C---:B------:R-:W-:Y:S08]  /*15a70*/  HMMA.16816.F32.BF16 R16, R100.reuse, R76, R16 ;  /* 0x0000004c6410723c */ /* 0x040ff00000041810 */
[----:B------:R-:W-:Y:S01]  /*15a80*/  HMMA.16816.F32.BF16 R12, R100, R78, R12 ;  /* 0x0000004e640c723c */ /* 0x000fe2000004180c */
[----:B------:R-:W4:Y:S01]  /*15a90*/  LDSM.16.M88.4 R76, [R221+0x7800] ;  /* 0x00780000dd4c783b */ /* 0x000f220000000200 */
[----:B------:R-:W-:-:S05]  /*15aa0*/  IMAD R223, R53, 0x2, R226 ;  /* 0x0000000235df7824 */ /* 0x000fca00078e02e2 */
[----:B------:R-:W-:Y:S01]  /*15ab0*/  LDSM.16.M88.4 R112, [R223] ;  /* 0x00000000df70783b */ /* 0x000fe20000000200 */
        /* <DEDUP_REMOVED lines=20> */
[----:B------:R-:W-:Y:S07]  /*15c00*/  LDSM.16.M88.4 R100, [R221+0x8000] ;  /* 0x00800000dd64783b */ /* 0x000fee0000000200 */
[C---:B-1----:R-:W-:Y:S08]  /*15c10*/  HMMA.16816.F32.BF16 R4, R112.reuse, R88, R4 ;  /* 0x000000587004723c */ /* 0x042ff00000041804 */
[C---:B------:R-:W-:Y:S01]  /*15c20*/  HMMA.16816.F32.BF16 R104, R112.reuse, R90, R104 ;  /* 0x0000005a7068723c */ /* 0x040fe20000041868 */
[----:B------:R-:W1:Y:S07]  /*15c30*/  LDSM.16.M88.4 R88, [R210+0x2800] ;  /* 0x00280000d258783b */ /* 0x000e6e0000000200 */
[C---:B--2---:R-:W-:Y:S08]  /*15c40*/  HMMA.16816.F32.BF16 R72, R112.reuse, R80, R72 ;  /* 0x000000507048723c */ /* 0x044ff00000041848 */
[C---:B------:R-:W-:Y:S01]  /*15c50*/  HMMA.16816.F32.BF16 R64, R112.reuse, R82, R64 ;  /* 0x000000527040723c */ /* 0x040fe20000041840 */
[----:B------:R-:W2:Y:S07]  /*15c60*/  LDSM.16.M88.4 R80, [R210+0x3000] ;  /* 0x00300000d250783b */ /* 0x000eae0000000200 */
[C---:B---3--:R-:W-:Y:S01]  /*15c70*/  HMMA.16816.F32.BF16 R92, R112.reuse, R84, R48 ;  /* 0x00000054705c723c */ /* 0x048fe20000041830 */
[----:B------:R-:W3:Y:S07]  /*15c80*/  LDSM.16.M88.4 R48, [R228+0x2000] ;  /* 0x00200000e430783b */ /* 0x000eee0000000200 */
[C---:B----4-:R-:W-:Y:S08]  /*15c90*/  HMMA.16816.F32.BF16 R60, R112.reuse, R76, R60 ;  /* 0x0000004c703c723c */ /* 0x050ff0000004183c */
[C---:B------:R-:W-:Y:S01]  /*15ca0*/  HMMA.16816.F32.BF16 R56, R112.reuse, R78, R56 ;  /* 0x0000004e7038723c */ /* 0x040fe20000041838 */
[----:B------:R-:W4:Y:S07]  /*15cb0*/  LDSM.16.M88.4 R76, [R210+0x3800] ;  /* 0x00380000d24c783b */ /* 0x000f2e0000000200 */
[C---:B------:R-:W-:Y:S08]  /*15cc0*/  HMMA.16816.F32.BF16 R16, R112.reuse, R108, R16 ;  /* 0x0000006c7010723c */ /* 0x040ff00000041810 */
[C---:B------:R-:W-:Y:S01]  /*15cd0*/  HMMA.16816.F32.BF16 R12, R112.reuse, R110, R12 ;  /* 0x0000006e700c723c */ /* 0x040fe2000004180c */
[----:B------:R-:W-:Y:S07]  /*15ce0*/  LDSM.16.M88.4 R108, [R227+0x9000] ;  /* 0x00900000e36c783b */ /* 0x000fee0000000200 */
[C---:B-1----:R-:W-:Y:S08]  /*15cf0*/  HMMA.16816.F32.BF16 R40, R112.reuse, R88, R40 ;  /* 0x000000587028723c */ /* 0x042ff00000041828 */
[C---:B------:R-:W-:Y:S08]  /*15d00*/  HMMA.16816.F32.BF16 R36, R112.reuse, R90, R36 ;  /* 0x0000005a7024723c */ /* 0x040ff00000041824 */
[C---:B------:R-:W-:Y:S01]  /*15d10*/  HMMA.16816.F32.BF16 R44, R112.reuse, R86, R44 ;  /* 0x00000056702c723c */ /* 0x040fe2000004182c */
[----:B------:R-:W-:Y:S07]  /*15d20*/  LDSM.16.M88.4 R84, [R225+0x4000] ;  /* 0x00400000e154783b */ /* 0x000fee0000000200 */
[C---:B--2---:R-:W-:Y:S01]  /*15d30*/  HMMA.16816.F32.BF16 R88, R112.reuse, R80, R32 ;  /* 0x000000507058723c */ /* 0x044fe20000041820 */
[----:B------:R-:W1:Y:S07]  /*15d40*/  LDSM.16.M88.4 R32, [R226+0x2000] ;  /* 0x00200000e220783b */ /* 0x000e6e0000000200 */
[----:B------:R-:W-:Y:S01]  /*15d50*/  HMMA.16816.F32.BF16 R28, R112, R82, R28 ;  /* 0x00000052701c723c */ /* 0x000fe2000004181c */
[----:B------:R-:W2:Y:S07]  /*15d60*/  LDSM.16.M88.4 R80, [R227+0x8800] ;  /* 0x00880000e350783b */ /* 0x000eae0000000200 */
[----:B---3--:R-:W-:Y:S08]  /*15d70*/  HMMA.16816.F32.BF16 R16, R48, R96, R16 ;  /* 0x000000603010723c */ /* 0x008ff00000041810 */
[----:B----4-:R-:W-:Y:S08]  /*15d80*/  HMMA.16816.F32.BF16 R24, R112, R76, R24 ;  /* 0x0000004c7018723c */ /* 0x010ff00000041818 */
[----:B------:R-:W-:Y:S01]  /*15d90*/  HMMA.16816.F32.BF16 R12, R48, R98, R12 ;  /* 0x00000062300c723c */ /* 0x000fe2000004180c */
[----:B------:R-:W-:Y:S07]  /*15da0*/  LDSM.16.M88.4 R96, [R225+0x4800] ;  /* 0x00480000e160783b */ /* 0x000fee0000000200 */
[----:B------:R-:W-:Y:S01]  /*15db0*/  HMMA.16816.F32.BF16 R76, R112, R78, R20 ;  /* 0x0000004e704c723c */ /* 0x000fe20000041814 */
[----:B------:R-:W3:Y:S04]  /*15dc0*/  LDSM.16.M88.4 R20, [R224+0x2000] ;  /* 0x00200000e014783b */ /* 0x000ee80000000200 */
[----:B------:R-:W-:Y:S03]  /*15dd0*/  LDSM.16.M88.4 R112, [R210+0x4000] ;  /* 0x00400000d270783b */ /* 0x000fe60000000200 */
[C---:B-1----:R-:W-:Y:S08]  /*15de0*/  HMMA.16816.F32.BF16 R16, R32.reuse, R84, R16 ;  /* 0x000000542010723c */ /* 0x042ff00000041810 */
[----:B------:R-:W-:Y:S01]  /*15df0*/  HMMA.16816.F32.BF16 R12, R32, R86, R12 ;  /* 0x00000056200c723c */ /* 0x000fe2000004180c */
[----:B------:R-:W-:Y:S07]  /*15e00*/  LDSM.16.M88.4 R84, [R227+0x9800] ;  /* 0x00980000e354783b */ /* 0x000fee0000000200 */
[C---:B--2---:R-:W-:Y:S01]  /*15e10*/  HMMA.16816.F32.BF16 R116, R48.reuse, R80, R4 ;  /* 0x000000503074723c */ /* 0x044fe20000041804 */
[----:B------:R-:W1:Y:S07]  /*15e20*/  LDSM.16.M88.4 R4, [R223+0x2000] ;  /* 0x00200000df04783b */ /* 0x000e6e0000000200 */
[----:B------:R-:W-:Y:S01]  /*15e30*/  HMMA.16816.F32.BF16 R104, R48, R82, R104 ;  /* 0x000000523068723c */ /* 0x000fe20000041868 */
[----:B------:R-:W2:Y:S07]  /*15e40*/  LDSM.16.M88.4 R80, [R221+0x8800] ;  /* 0x00880000dd50783b */ /* 0x000eae0000000200 */
[C---:B---3--:R-:W-:Y:S08]  /*15e50*/  HMMA.16816.F32.BF16 R16, R20.reuse, R100, R16 ;  /* 0x000000641410723c */ /* 0x048ff00000041810 */
[----:B------:R-:W-:Y:S01]  /*15e60*/  HMMA.16816.F32.BF16 R12, R20, R102, R12 ;  /* 0x00000066140c723c */ /* 0x000fe2000004180c */
[----:B------:R-:W3:Y:S07]  /*15e70*/  LDSM.16.M88.4 R100, [R225+0x5000] ;  /* 0x00500000e164783b */ /* 0x000eee0000000200 */
[C---:B------:R-:W-:Y:S08]  /*15e80*/  HMMA.16816.F32.BF16 R116, R32.reuse, R96, R116 ;  /* 0x000000602074723c */ /* 0x040ff00000041874 */
[----:B------:R-:W-:Y:S01]  /*15e90*/  HMMA.16816.F32.BF16 R104, R32, R98, R104 ;  /* 0x000000622068723c */ /* 0x000fe20000041868 */
[----:B------:R-:W-:Y:S07]  /*15ea0*/  LDSM.16.M88.4 R96, [R221+0x9000] ;  /* 0x00900000dd60783b */ /* 0x000fee0000000200 */
[----:B------:R-:W-:Y:S08]  /*15eb0*/  HMMA.16816.F32.BF16 R72, R48, R108, R72 ;  /* 0x0000006c3048723c */ /* 0x000ff00000041848 */
[----:B-1----:R-:W-:Y:S08]  /*15ec0*/  HMMA.16816.F32.BF16 R16, R4, R112, R16 ;  /* 0x000000700410723c */ /* 0x002ff00000041810 */
[----:B------:R-:W-:Y:S01]  /*15ed0*/  HMMA.16816.F32.BF16 R108, R48, R110, R64 ;  /* 0x0000006e306c723c */ /* 0x000fe20000041840 */
[----:B------:R-:W1:Y:S07]  /*15ee0*/  LDSM.16.M88.4 R64, [R210+0x4800] ;  /* 0x00480000d240783b */ /* 0x000e6e0000000200 */
[C---:B--2---:R-:W-:Y:S08]  /*15ef0*/  HMMA.16816.F32.BF16 R116, R20.reuse, R80, R116 ;  /* 0x000000501474723c */ /* 0x044ff00000041874 */
[----:B------:R-:W-:Y:S01]  /*15f00*/  HMMA.16816.F32.BF16 R104, R20, R82, R104 ;  /* 0x000000521468723c */ /* 0x000fe20000041868 */
[-C--:B------:R-:W-:Y:S01]  /*15f10*/  FMUL.FTZ R190, R16, R52.reuse ;  /* 0x0000003410be7220 */ /* 0x080fe20000410000 */
[----:B------:R-:W-:Y:S01]  /*15f20*/  LDSM.16.M88.4 R80, [R210+0x5000] ;  /* 0x00500000d250783b */ /* 0x000fe20000000200 */
[----:B------:R-:W-:-:S05]  /*15f30*/  FMUL.FTZ R163, R17, R52 ;  /* 0x0000003411a37220 */ /* 0x000fca0000410000 */
[----:B---3--:R-:W-:Y:S07]  /*15f40*/  HMMA.16816.F32.BF16 R72, R32, R100, R72 ;  /* 0x000000642048723c */ /* 0x008fee0000041848 */
[-C--:B------:R-:W-:Y:S02]  /*15f50*/  FMUL.FTZ R100, R18, R52.reuse ;  /* 0x0000003412647220 */ /* 0x080fe40000410000 */
[-C--:B------:R-:W-:Y:S02]  /*15f60*/  FMUL.FTZ R101, R19, R52.reuse ;  /* 0x0000003413657220 */ /* 0x080fe40000410000 */
[----:B------:R-:W2:Y:S01]  /*15f70*/  LDSM.16.M88.4 R16, [R225+0x5800] ;  /* 0x00580000e110783b */ /* 0x000ea20000000200 */
[----:B------:R-:W-:Y:S03]  /*15f80*/  HMMA.16816.F32.BF16 R12, R4, R114, R12 ;  /* 0x00000072040c723c */ /* 0x000fe6000004180c */
[----:B------:R-:W3:Y:S05]  /*15f90*/  LDSM.16.M88.4 R112, [R227+0xa000] ;  /* 0x00a00000e370783b */ /* 0x000eea0000000200 */
[----:B------:R-:W-:Y:S08]  /*15fa0*/  HMMA.16816.F32.BF16 R60, R48, R84, R60 ;  /* 0x00000054303c723c */ /* 0x000ff0000004183c */
[----:B-1----:R-:W-:Y:S08]  /*15fb0*/  HMMA.16816.F32.BF16 R116, R4, R64, R116 ;  /* 0x000000400474723c */ /* 0x002ff00000041874 */
[----:B------:R-:W-:Y:S08]  /*15fc0*/  HMMA.16816.F32.BF16 R56, R48, R86, R56 ;  /* 0x000000563038723c */ /* 0x000ff00000041838 */
[----:B------:R-:W-:Y:S08]  /*15fd0*/  HMMA.16816.F32.BF16 R108, R32, R102, R108 ;  /* 0x00000066206c723c */ /* 0x000ff0000004186c */
[----:B------:R-:W-:Y:S01]  /*15fe0*/  HMMA.16816.F32.BF16 R104, R4, R66, R104 ;  /* 0x000000420468723c */ /* 0x000fe20000041868 */
[----:B------:R-:W1:Y:S01]  /*15ff0*/  LDSM.16.M88.4 R64, [R227+0xa800] ;  /* 0x00a80000e340783b */ /* 0x000e620000000200 */
[----:B------:R-:W-:-:S02]  /*16000*/  FMUL.FTZ R12, R12, R52 ;  /* 0x000000340c0c7220 */ /* 0x000fc40000410000 */
[-C--:B------:R-:W-:Y:S01]  /*16010*/  FMUL.FTZ R166, R13, R52.reuse ;  /* 0x000000340da67220 */ /* 0x080fe20000410000 */
[----:B------:R-:W-:Y:S01]  /*16020*/  LDSM.16.M88.4 R84, [R225+0x6000] ;  /* 0x00600000e154783b */ /* 0x000fe20000000200 */
[----:B------:R4:W-:Y:S01]  /*16030*/  MUFU.TANH R164, R12 ;  /* 0x0000000c00a47308 */ /* 0x0009e20000002400 */
[-C--:B------:R-:W-:Y:S01]  /*16040*/  FMUL.FTZ R102, R14, R52.reuse ;  /* 0x000000340e667220 */ /* 0x080fe20000410000 */
[----:B------:R-:W-:Y:S01]  /*16050*/  HMMA.16816.F32.BF16 R72, R20, R96, R72 ;  /* 0x000000601448723c */ /* 0x000fe20000041848 */
[----:B------:R-:W-:-:S07]  /*16060*/  FMUL.FTZ R103, R15, R52 ;  /* 0x000000340f677220 */ /* 0x000fce0000410000 */
[----:B--2---:R-:W-:Y:S01]  /*16070*/  HMMA.16816.F32.BF16 R60, R32, R16, R60 ;  /* 0x00000010203c723c */ /* 0x004fe2000004183c */
[----:B----4-:R-:W2:Y:S07]  /*16080*/  LDSM.16.M88.4 R12, [R221+0x9800] ;  /* 0x00980000dd0c783b */ /* 0x010eae0000000200 */
[----:B------:R-:W-:Y:S01]  /*16090*/  HMMA.16816.F32.BF16 R108, R20, R98, R108 ;  /* 0x00000062146c723c */ /* 0x000fe2000004186c */
[----:B------:R-:W-:Y:S07]  /*160a0*/  LDSM.16.M88.4 R96, [R210+0x5800] ;  /* 0x00580000d260783b */ /* 0x000fee0000000200 */
[----:B------:R-:W-:Y:S01]  /*160b0*/  HMMA.16816.F32.BF16 R56, R32, R18, R56 ;  /* 0x000000122038723c */ /* 0x000fe20000041838 */
[----:B------:R-:W4:Y:S07]  /*160c0*/  LDSM.16.M88.4 R16, [R227+0xb000] ;  /* 0x00b00000e310783b */ /* 0x000f2e0000000200 */
[C---:B---3--:R-:W-:Y:S08]  /*160d0*/  HMMA.16816.F32.BF16 R92, R48.reuse, R112, R92 ;  /* 0x00000070305c723c */ /* 0x048ff0000004185c */
[C---:B-1----:R-:W-:Y:S08]  /*160e0*/  HMMA.16816.F32.BF16 R40, R48.reuse, R64, R40 ;  /* 0x000000403028723c */ /* 0x042ff00000041828 */
[----:B------:R-:W-:Y:S01]  /*160f0*/  HMMA.16816.F32.BF16 R36, R48, R66, R36 ;  /* 0x000000423024723c */ /* 0x000fe20000041824 */
[----:B------:R-:W1:Y:S07]  /*16100*/  LDSM.16.M88.4 R64, [R225+0x6800] ;  /* 0x00680000e140783b */ /* 0x000e6e0000000200 */
[C---:B------:R-:W-:Y:S08]  /*16110*/  HMMA.16816.F32.BF16 R72, R4.reuse, R80, R72 ;  /* 0x000000500448723c */ /* 0x040ff00000041848 */
[----:B------:R-:W-:Y:S01]  /*16120*/  HMMA.16816.F32.BF16 R108, R4, R82, R108 ;  /* 0x00000052046c723c */ /* 0x000fe2000004186c */
[----:B------:R-:W3:Y:S07]  /*16130*/  LDSM.16.M88.4 R80, [R221+0xa000] ;  /* 0x00a00000dd50783b */ /* 0x000eee0000000200 */
[----:B--2---:R-:W-:Y:S08]  /*16140*/  HMMA.16816.F32.BF16 R60, R20, R12, R60 ;  /* 0x0000000c143c723c */ /* 0x004ff0000004183c */
[----:B------:R-:W-:Y:S08]  /*16150*/  HMMA.16816.F32.BF16 R92, R32, R84, R92 ;  /* 0x00000054205c723c */ /* 0x000ff0000004185c */
[C---:B----4-:R-:W-:Y:S08]  /*16160*/  HMMA.16816.F32.BF16 R88, R48.reuse, R16, R88 ;  /* 0x000000103058723c */ /* 0x050ff00000041858 */
[C---:B------:R-:W-:Y:S01]  /*16170*/  HMMA.16816.F32.BF16 R28, R48.reuse, R18, R28 ;  /* 0x00000012301c723c */ /* 0x040fe2000004181c */
[----:B------:R-:W2:Y:S07]  /*16180*/  LDSM.16.M88.4 R16, [R221+0xa800] ;  /* 0x00a80000dd10783b */ /* 0x000eae0000000200 */
[----:B------:R-:W-:Y:S08]  /*16190*/  HMMA.16816.F32.BF16 R44, R48, R114, R44 ;  /* 0x00000072302c723c */ /* 0x000ff0000004182c */
[----:B------:R-:W-:Y:S01]  /*161a0*/  HMMA.16816.F32.BF16 R56, R20, R14, R56 ;  /* 0x0000000e1438723c */ /* 0x000fe20000041838 */
[----:B------:R-:W4:Y:S07]  /*161b0*/  LDSM.16.M88.4 R12, [R210+0x6000] ;  /* 0x00600000d20c783b */ /* 0x000f2e0000000200 */
[C---:B-1----:R-:W-:Y:S08]  /*161c0*/  HMMA.16816.F32.BF16 R40, R32.reuse, R64, R40 ;  /* 0x000000402028723c */ /* 0x042ff00000041828 */
[----:B------:R-:W-:Y:S01]  /*161d0*/  HMMA.16816.F32.BF16 R64, R32, R66, R36 ;  /* 0x000000422040723c */ /* 0x000fe20000041824 */
[----:B------:R-:W1:Y:S07]  /*161e0*/  LDSM.16.M88.4 R36, [R210+0x6800] ;  /* 0x00680000d224783b */ /* 0x000e6e0000000200 */
[----:B------:R-:W-:Y:S08]  /*161f0*/  HMMA.16816.F32.BF16 R60, R4, R96, R60 ;  /* 0x00000060043c723c */ /* 0x000ff0000004183c */
[----:B---3--:R-:W-:Y:S08]  /*16200*/  HMMA.16816.F32.BF16 R92, R20, R80, R92 ;  /* 0x00000050145c723c */ /* 0x008ff0000004185c */
[----:B------:R-:W-:Y:S08]  /*16210*/  HMMA.16816.F32.BF16 R44, R32, R86, R44 ;  /* 0x00000056202c723c */ /* 0x000ff0000004182c */
[----:B--2---:R-:W-:Y:S01]  /*16220*/  HMMA.16816.F32.BF16 R40, R20, R16, R40 ;  /* 0x000000101428723c */ /* 0x004fe20000041828 */
[----:B------:R-:W-:-:S02]  /*16230*/  FMUL.FTZ R60, R60, R52 ;  /* 0x000000343c3c7220 */ /* 0x000fc40000410000 */
[-C--:B------:R-:W-:Y:S02]  /*16240*/  FMUL.FTZ R61, R61, R52.reuse ;  /* 0x000000343d3d7220 */ /* 0x080fe40000410000 */
[----:B------:R-:W-:-:S03]  /*16250*/  FMUL.FTZ R62, R62, R52 ;  /* 0x000000343e3e7220 */ /* 0x000fc60000410000 */
[----:B------:R-:W-:Y:S01]  /*16260*/  HMMA.16816.F32.BF16 R64, R20, R18, R64 ;  /* 0x000000121440723c */ /* 0x000fe20000041840 */
[----:B------:R-:W2:Y:S01]  /*16270*/  LDSM.16.M88.4 R16, [R227+0xb800] ;  /* 0x00b80000e310783b */ /* 0x000ea20000000200 */
[----:B------:R-:W-:Y:S01]  /*16280*/  MUFU.TANH R86, R62 ;  /* 0x0000003e00567308 */ /* 0x000fe20000002400 */
[----:B------:R-:W-:-:S05]  /*16290*/  FMUL.FTZ R87, R63, R52 ;  /* 0x000000343f577220 */ /* 0x000fca0000410000 */
[C---:B------:R-:W-:Y:S01]  /*162a0*/  HMMA.16816.F32.BF16 R56, R4.reuse, R98, R56 ;  /* 0x000000620438723c */ /* 0x040fe20000041838 */
[----:B------:R-:W-:Y:S01]  /*162b0*/  IMAD R68, R68, 0x10, R123 ;  /* 0x0000001044447824 */ /* 0x000fe200078e027b */
[----:B------:R-:W-:Y:S06]  /*162c0*/  MUFU.TANH R99, R60 ;  /* 0x0000003c00637308 */ /* 0x000fec0000002400 */
[----:B----4-:R-:W-:Y:S02]  /*162d0*/  HMMA.16816.F32.BF16 R92, R4, R12, R92 ;  /* 0x0000000c045c723c */ /* 0x010fe4000004185c */
[----:B------:R3:W-:Y:S01]  /*162e0*/  MUFU.TANH R98, R61 ;  /* 0x0000003d00627308 */ /* 0x0007e20000002400 */
[----:B------:R-:W-:-:S05]  /*162f0*/  IADD3 R69, R68, 0x1, R69 ;  /* 0x0000000144457810 */ /* 0x000fca0007ffe045 */
[----:B------:R-:W-:Y:S01]  /*16300*/  HMMA.16816.F32.BF16 R44, R20, R82, R44 ;  /* 0x00000052142c723c */ /* 0x000fe2000004182c */
[----:B------:R-:W-:Y:S01]  /*16310*/  IADD3 R2, R70, R69, -R238 ;  /* 0x0000004546027210 */ /* 0x000fe20007ffe8ee */
[----:B---3--:R-:W3:Y:S06]  /*16320*/  LDSM.16.M88.4 R60, [R225+0x7000] ;  /* 0x00700000e13c783b */ /* 0x008eec0000000200 */
[----:B-1----:R-:W-:Y:S01]  /*16330*/  HMMA.16816.F32.BF16 R40, R4, R36, R40 ;  /* 0x000000240428723c */ /* 0x002fe20000041828 */
[----:B-----5:R-:W-:Y:S02]  /*16340*/  IMAD.IADD R3, R3, 0x1, R2 ;  /* 0x0000000103037824 */ /* 0x020fe400078e0202 */
[----:B------:R-:W-:-:S02]  /*16350*/  FMUL.FTZ R104, R104, R52 ;  /* 0x0000003468687220 */ /* 0x000fc40000410000 */
[-C--:B------:R-:W-:Y:S01]  /*16360*/  FMUL.FTZ R105, R105, R52.reuse ;  /* 0x0000003469697220 */ /* 0x080fe20000410000 */
[----:B------:R-:W-:Y:S01]  /*16370*/  IADD3 R13, R3, 0x8, RZ ;  /* 0x00000008030d7810 */ /* 0x000fe20007ffe0ff */
[-C--:B------:R-:W-:Y:S01]  /*16380*/  FMUL.FTZ R58, R58, R52.reuse ;  /* 0x000000343a3a7220 */ /* 0x080fe20000410000 */
[C---:B------:R-:W-:Y:S01]  /*16390*/  HMMA.16816.F32.BF16 R64, R4.reuse, R38, R64 ;  /* 0x000000260440723c */ /* 0x040fe20000041840 */
[----:B------:R-:W1:Y:S01]  /*163a0*/  LDSM.16.M88.4 R36, [R225+0x7800] ;  /* 0x00780000e124783b */ /* 0x000e620000000200 */
[-C--:B------:R-:W-:Y:S01]  /*163b0*/  FMUL.FTZ R12, R92, R52.reuse ;  /* 0x000000345c0c7220 */ /* 0x080fe20000410000 */
[----:B------:R-:W-:Y:S01]  /*163c0*/  IADD3 R132, R120, 0x18, RZ ;  /* 0x0000001878847810 */ /* 0x000fe20007ffe0ff */
[-C--:B------:R-:W-:Y:S01]  /*163d0*/  FMUL.FTZ R97, R108, R52.reuse ;  /* 0x000000346c617220 */ /* 0x080fe20000410000 */
[----:B------:R-:W-:Y:S01]  /*163e0*/  IADD3 R134, R120, 0x19, RZ ;  /* 0x0000001978867810 */ /* 0x000fe20007ffe0ff */
[----:B------:R-:W-:Y:S01]  /*163f0*/  FMUL.FTZ R108, R111, R52 ;  /* 0x000000346f6c7220 */ /* 0x000fe20000410000 */
[-C--:B------:R-:W-:Y:S01]  /*16400*/  IMNMX R2, R3, R70.reuse, PT ;  /* 0x0000004603027217 */ /* 0x080fe20003800200 */
[----:B------:R-:W-:Y:S01]  /*16410*/  MUFU.TANH R111, R58 ;  /* 0x0000003a006f7308 */ /* 0x000fe20000002400 */
[----:B------:R-:W-:Y:S01]  /*16420*/  IMNMX R3, R13, R70, PT ;  /* 0x000000460d037217 */ /* 0x000fe20003800200 */
[----:B------:R-:W-:Y:S06]  /*16430*/  HMMA.16816.F32.BF16 R44, R4, R14, R44 ;  /* 0x0000000e042c723c */ /* 0x000fec000004182c */
[----:B------:R-:W-:Y:S08]  /*16440*/  I2F R135, R132 ;  /* 0x0000008400877306 */ /* 0x000ff00000201400 */
[----:B------:R-:W-:Y:S08]  /*16450*/  I2F R137, R134 ;  /* 0x0000008600897306 */ /* 0x000ff00000201400 */
[----:B------:R-:W-:Y:S08]  /*16460*/  MUFU.TANH R104, R104 ;  /* 0x0000006800687308 */ /* 0x000ff00000002400 */
[----:B------:R-:W4:Y:S08]  /*16470*/  MUFU.TANH R105, R105 ;  /* 0x0000006900697308 */ /* 0x000f300000002400 */
[----:B------:R1:W-:Y:S01]  /*16480*/  MUFU.TANH R58, R12 ;  /* 0x0000000c003a7308 */ /* 0x0003e20000002400 */
[-C--:B------:R-:W-:Y:S01]  /*16490*/  FMUL.FTZ R106, R106, R52.reuse ;  /* 0x000000346a6a7220 */ /* 0x080fe20000410000 */
[----:B--2---:R-:W-:Y:S01]  /*164a0*/  HMMA.16816.F32.BF16 R76, R48, R18, R76 ;  /* 0x00000012304c723c */ /* 0x004fe2000004184c */
[----:B------:R-:W-:-:S02]  /*164b0*/  FMUL.FTZ R73, R73, R52 ;  /* 0x0000003449497220 */ /* 0x000fc40000410000 */
[-C--:B------:R-:W-:Y:S01]  /*164c0*/  FMUL.FTZ R75, R75, R52.reuse ;  /* 0x000000344b4b7220 */ /* 0x080fe20000410000 */
[----:B-1----:R-:W1:Y:S01]  /*164d0*/  LDSM.16.M88.4 R12, [R221+0xb000] ;  /* 0x00b00000dd0c783b */ /* 0x002e620000000200 */
[-C--:B------:R-:W-:Y:S02]  /*164e0*/  FMUL.FTZ R40, R40, R52.reuse ;  /* 0x0000003428287220 */ /* 0x080fe40000410000 */
[-C--:B------:R-:W-:Y:S02]  /*164f0*/  FMUL.FTZ R41, R41, R52.reuse ;  /* 0x0000003429297220 */ /* 0x080fe40000410000 */
[----:B------:R-:W-:Y:S01]  /*16500*/  FMUL.FTZ R42, R42, R52 ;  /* 0x000000342a2a7220 */ /* 0x000fe20000410000 */
[----:B------:R-:W-:Y:S01]  /*16510*/  MUFU.TANH R114, R106 ;  /* 0x0000006a00727308 */ /* 0x000fe20000002400 */
[C---:B------:R-:W-:Y:S01]  /*16520*/  IADD3 R122, R120.reuse, 0x1, RZ ;  /* 0x00000001787a7810 */ /* 0x040fe20007ffe0ff */
[----:B---3--:R-:W-:Y:S01]  /*16530*/  HMMA.16816.F32.BF16 R28, R32, R62, R28 ;  /* 0x0000003e201c723c */ /* 0x008fe2000004181c */
[----:B------:R-:W-:-:S02]  /*16540*/  IADD3 R124, R120, 0x8, RZ ;  /* 0x00000008787c7810 */ /* 0x000fc40007ffe0ff */
[----:B------:R-:W-:-:S03]  /*16550*/  IADD3 R126, R120, 0x9, RZ ;  /* 0x00000009787e7810 */ /* 0x000fc60007ffe0ff */
[----:B------:R4:W-:Y:S02]  /*16560*/  MUFU.TANH R106, R73 ;  /* 0x00000049006a7308 */ /* 0x0009e40000002400 */
[----:B------:R-:W-:Y:S06]  /*16570*/  HMMA.16816.F32.BF16 R24, R48, R16, R24 ;  /* 0x000000103018723c */ /* 0x000fec0000041818 */
[----:B------:R2:W-:Y:S01]  /*16580*/  MUFU.TANH R85, R75 ;  /* 0x0000004b00557308 */ /* 0x0005e20000002400 */
[----:B------:R-:W-:Y:S01]  /*16590*/  FMUL.FTZ R16, R43, R52 ;  /* 0x000000342b107220 */ /* 0x000fe20000410000 */
[----:B------:R-:W-:Y:S01]  /*165a0*/  HMMA.16816.F32.BF16 R88, R32, R60, R88 ;  /* 0x0000003c2058723c */ /* 0x000fe20000041858 */
[----:B----4-:R-:W-:-:S05]  /*165b0*/  FFMA.FTZ R73, R0, R137, R105 ;  /* 0x0000008900497223 */ /* 0x010fca0000010069 */
[----:B------:R-:W-:Y:S01]  /*165c0*/  MUFU.TANH R62, R42 ;  /* 0x0000002a003e7308 */ /* 0x000fe20000002400 */
[----:B--2---:R-:W-:-:S07]  /*165d0*/  FFMA.FTZ R75, R0, R135, R104 ;  /* 0x00000087004b7223 */ /* 0x004fce0000010068 */
[----:B------:R-:W-:Y:S08]  /*165e0*/  MUFU.TANH R105, R41 ;  /* 0x0000002900697308 */ /* 0x000ff00000002400 */
[----:B------:R2:W-:Y:S08]  /*165f0*/  MUFU.TANH R104, R40 ;  /* 0x0000002800687308 */ /* 0x0005f00000002400 */
[----:B------:R-:W-:Y:S01]  /*16600*/  I2F R125, R122 ;  /* 0x0000007a007d7306 */ /* 0x000fe20000201400 */
[----:B--2---:R-:W2:Y:S07]  /*16610*/  LDSM.16.M88.4 R40, [R221+0xb800] ;  /* 0x00b80000dd28783b */ /* 0x004eae0000000200 */
[----:B------:R-:W-:Y:S08]  /*16620*/  I2F R127, R124 ;  /* 0x0000007c007f7306 */ /* 0x000ff00000201400 */
[----:B------:R-:W-:Y:S08]  /*16630*/  I2F R129, R126 ;  /* 0x0000007e00817306 */ /* 0x000ff00000201400 */
[----:B------:R-:W-:Y:S08]  /*16640*/  MUFU.TANH R101, R101 ;  /* 0x0000006500657308 */ /* 0x000ff00000002400 */
[----:B------:R-:W3:Y:S08]  /*16650*/  MUFU.TANH R102, R102 ;  /* 0x0000006600667308 */ /* 0x000ef00000002400 */
[----:B------:R-:W4:Y:S01]  /*16660*/  MUFU.TANH R103, R103 ;  /* 0x0000006700677308 */ /* 0x000f220000002400 */
[----:B------:R-:W-:-:S02]  /*16670*/  FMUL.FTZ R57, R57, R52 ;  /* 0x0000003439397220 */ /* 0x000fc40000410000 */
[-C--:B------:R-:W-:Y:S02]  /*16680*/  FMUL.FTZ R44, R44, R52.reuse ;  /* 0x000000342c2c7220 */ /* 0x080fe40000410000 */
[-C--:B------:R-:W-:Y:S01]  /*16690*/  FMUL.FTZ R45, R45, R52.reuse ;  /* 0x000000342d2d7220 */ /* 0x080fe20000410000 */
[----:B------:R-:W-:Y:S01]  /*166a0*/  HMMA.16816.F32.BF16 R76, R32, R38, R76 ;  /* 0x00000026204c723c */ /* 0x000fe2000004184c */
[-C--:B------:R-:W-:Y:S01]  /*166b0*/  FMUL.FTZ R92, R93, R52.reuse ;  /* 0x000000345d5c7220 */ /* 0x080fe20000410000 */
[----:B------:R1:W-:Y:S01]  /*166c0*/  MUFU.TANH R83, R57 ;  /* 0x0000003900537308 */ /* 0x0003e20000002400 */
[-C--:B------:R-:W-:Y:S02]  /*166d0*/  FMUL.FTZ R93, R94, R52.reuse ;  /* 0x000000345e5d7220 */ /* 0x080fe40000410000 */
[----:B------:R-:W-:Y:S02]  /*166e0*/  FMUL.FTZ R94, R95, R52 ;  /* 0x000000345f5e7220 */ /* 0x000fe40000410000 */
[----:B---3--:R-:W-:-:S02]  /*166f0*/  FFMA.FTZ R61, R0, R127, R102 ;  /* 0x0000007f003d7223 */ /* 0x008fc40000010066 */
[-C--:B------:R-:W-:Y:S01]  /*16700*/  FMUL.FTZ R102, R46, R52.reuse ;  /* 0x000000342e667220 */ /* 0x080fe20000410000 */
[----:B------:R-:W-:Y:S01]  /*16710*/  MUFU.TANH R95, R44 ;  /* 0x0000002c005f7308 */ /* 0x000fe20000002400 */
[C---:B----4-:R-:W-:Y:S02]  /*16720*/  FFMA.FTZ R70, R0.reuse, R129, R103 ;  /* 0x0000008100467223 */ /* 0x050fe40000010067 */
[----:B------:R-:W-:Y:S02]  /*16730*/  FMUL.FTZ R103, R47, R52 ;  /* 0x000000342f677220 */ /* 0x000fe40000410000 */
[----:B-1----:R-:W-:-:S03]  /*16740*/  FFMA.FTZ R57, R0, R125, R101 ;  /* 0x0000007d00397223 */ /* 0x002fc60000010065 */
[----:B------:R1:W-:Y:S01]  /*16750*/  MUFU.TANH R101, R45 ;  /* 0x0000002d00657308 */ /* 0x0003e20000002400 */
[C---:B------:R-:W-:Y:S08]  /*16760*/  HMMA.16816.F32.BF16 R88, R20.reuse, R12, R88 ;  /* 0x0000000c1458723c */ /* 0x040ff00000041858 */
[----:B------:R-:W-:Y:S01]  /*16770*/  HMMA.16816.F32.BF16 R28, R20, R14, R28 ;  /* 0x0000000e141c723c */ /* 0x000fe2000004181c */
[----:B------:R-:W3:Y:S04]  /*16780*/  LDSM.16.M88.4 R12, [R210+0x7800] ;  /* 0x00780000d20c783b */ /* 0x000ee80000000200 */
[----:B-1----:R-:W1:Y:S03]  /*16790*/  LDSM.16.M88.4 R44, [R210+0x7000] ;  /* 0x00700000d22c783b */ /* 0x002e660000000200 */
[----:B------:R-:W-:Y:S08]  /*167a0*/  HMMA.16816.F32.BF16 R24, R32, R36, R24 ;  /* 0x000000242018723c */ /* 0x000ff00000041818 */
[----:B--2---:R-:W-:Y:S01]  /*167b0*/  HMMA.16816.F32.BF16 R76, R20, R42, R76 ;  /* 0x0000002a144c723c */ /* 0x004fe2000004184c */
[-C--:B------:R-:W-:Y:S01]  /*167c0*/  FMUL.FTZ R113, R119, R52.reuse ;  /* 0x0000003477717220 */ /* 0x080fe20000410000 */
[----:B------:R-:W-:Y:S01]  /*167d0*/  IADD3 R130, R120, 0x11, RZ ;  /* 0x0000001178827810 */ /* 0x000fe20007ffe0ff */
[-C--:B------:R-:W-:Y:S01]  /*167e0*/  FMUL.FTZ R116, R116, R52.reuse ;  /* 0x0000003474747220 */ /* 0x080fe20000410000 */
[----:B------:R-:W-:Y:S01]  /*167f0*/  IADD3 R128, R120, 0x10, RZ ;  /* 0x0000001078807810 */ /* 0x000fe20007ffe0ff */
[-C--:B------:R-:W-:Y:S01]  /*16800*/  FMUL.FTZ R112, R117, R52.reuse ;  /* 0x0000003475707220 */ /* 0x080fe20000410000 */
[----:B------:R-:W2:Y:S01]  /*16810*/  MUFU.TANH R163, R163 ;  /* 0x000000a300a37308 */ /* 0x000ea20000002400 */
[-C--:B------:R-:W-:Y:S01]  /*16820*/  FMUL.FTZ R117, R118, R52.reuse ;  /* 0x0000003476757220 */ /* 0x080fe20000410000 */
[C---:B------:R-:W-:Y:S01]  /*16830*/  IADD3 R136, R120.reuse, 0x21, RZ ;  /* 0x0000002178887810 */ /* 0x040fe20007ffe0ff */
[-C--:B------:R-:W-:Y:S01]  /*16840*/  FMUL.FTZ R107, R107, R52.reuse ;  /* 0x000000346b6b7220 */ /* 0x080fe20000410000 */
[----:B------:R-:W-:Y:S01]  /*16850*/  IADD3 R138, R120, 0x20, RZ ;  /* 0x00000020788a7810 */ /* 0x000fe20007ffe0ff */
[----:B------:R-:W-:-:S03]  /*16860*/  FMUL.FTZ R72, R72, R52 ;  /* 0x0000003448487220 */ /* 0x000fc60000410000 */
[----:B------:R-:W4:Y:S01]  /*16870*/  MUFU.TANH R166, R166 ;  /* 0x000000a600a67308 */ /* 0x000f220000002400 */
[-C--:B------:R-:W-:Y:S01]  /*16880*/  FMUL.FTZ R74, R74, R52.reuse ;  /* 0x000000344a4a7220 */ /* 0x080fe20000410000 */
[----:B------:R-:W-:Y:S01]  /*16890*/  HMMA.16816.F32.BF16 R24, R20, R40, R24 ;  /* 0x000000281418723c */ /* 0x000fe20000041818 */
[-C--:B------:R-:W-:Y:S01]  /*168a0*/  FMUL.FTZ R96, R109, R52.reuse ;  /* 0x000000346d607220 */ /* 0x080fe20000410000 */
[C---:B------:R-:W-:Y:S02]  /*168b0*/  IADD3 R142, R120.reuse, 0x28, RZ ;  /* 0x00000028788e7810 */ /* 0x040fe40007ffe0ff */
[C---:B------:R-:W-:Y:S02]  /*168c0*/  IADD3 R146, R120.reuse, 0x30, RZ ;  /* 0x0000003078927810 */ /* 0x040fe40007ffe0ff */
[----:B------:R-:W-:Y:S01]  /*168d0*/  IADD3 R144, R120, 0x29, RZ ;  /* 0x0000002978907810 */ /* 0x000fe20007ffe0ff */
[----:B------:R-:W-:Y:S01]  /*168e0*/  I2F R133, R130 ;  /* 0x0000008200857306 */ /* 0x000fe20000201400 */
[-C--:B------:R-:W-:Y:S01]  /*168f0*/  FMUL.FTZ R109, R110, R52.reuse ;  /* 0x000000346e6d7220 */ /* 0x080fe20000410000 */
[----:B---3--:R-:W-:Y:S01]  /*16900*/  HMMA.16816.F32.BF16 R76, R4, R14, R76 ;  /* 0x0000000e044c723c */ /* 0x008fe2000004184c */
[C---:B------:R-:W-:Y:S01]  /*16910*/  IADD3 R148, R120.reuse, 0x31, RZ ;  /* 0x0000003178947810 */ /* 0x040fe20007ffe0ff */
[----:B------:R-:W-:Y:S01]  /*16920*/  FMUL.FTZ R59, R59, R52 ;  /* 0x000000343b3b7220 */ /* 0x000fe20000410000 */
[----:B------:R-:W-:Y:S01]  /*16930*/  IADD3 R154, R120, 0x40, RZ ;  /* 0x00000040789a7810 */ /* 0x000fe20007ffe0ff */
[----:B------:R-:W-:-:S02]  /*16940*/  FFMA.FTZ R164, R0, R127, R164 ;  /* 0x0000007f00a47223 */ /* 0x000fc400000100a4 */
[----:B------:R-:W-:Y:S01]  /*16950*/  MUFU.TANH R97, R97 ;  /* 0x0000006100617308 */ /* 0x000fe20000002400 */
[----:B------:R-:W-:Y:S01]  /*16960*/  IADD3 R150, R120, 0x38, RZ ;  /* 0x0000003878967810 */ /* 0x000fe20007ffe0ff */
[----:B-1----:R-:W-:Y:S01]  /*16970*/  HMMA.16816.F32.BF16 R28, R4, R46, R28 ;  /* 0x0000002e041c723c */ /* 0x002fe2000004181c */
[----:B------:R-:W-:Y:S01]  /*16980*/  FMUL.FTZ R56, R56, R52 ;  /* 0x0000003438387220 */ /* 0x000fe20000410000 */
[----:B------:R-:W-:Y:S02]  /*16990*/  ISETP.GE.AND P1, PT, R124, R2, PT ;  /* 0x000000027c00720c */ /* 0x000fe40003f26270 */
[----:B------:R-:W-:Y:S02]  /*169a0*/  IADD3 R152, R120, 0x39, RZ ;  /* 0x0000003978987810 */ /* 0x000fe40007ffe0ff */
[----:B------:R-:W-:Y:S01]  /*169b0*/  MUFU.TANH R108, R108 ;  /* 0x0000006c006c7308 */ /* 0x000fe20000002400 */
[----:B------:R-:W-:Y:S02]  /*169c0*/  ISETP.GE.AND P0, PT, R122, R3, PT ;  /* 0x000000037a00720c */ /* 0x000fe40003f06270 */
[----:B------:R-:W-:-:S02]  /*169d0*/  IADD3 R156, R120, 0x41, RZ ;  /* 0x00000041789c7810 */ /* 0x000fc40007ffe0ff */
[----:B------:R-:W-:-:S03]  /*169e0*/  ISETP.GE.AND P2, PT, R122, R2, PT ;  /* 0x000000027a00720c */ /* 0x000fc60003f46270 */
[----:B------:R-:W-:Y:S01]  /*169f0*/  MUFU.TANH R87, R87 ;  /* 0x0000005700577308 */ /* 0x000fe20000002400 */
[----:B------:R-:W-:Y:S02]  /*16a00*/  IADD3 R160, R120, 0x49, RZ ;  /* 0x0000004978a07810 */ /* 0x000fe40007ffe0ff */
[-C--:B------:R-:W-:Y:S02]  /*16a10*/  ISETP.GE.AND P3, PT, R124, R3.reuse, PT ;  /* 0x000000037c00720c */ /* 0x080fe40003f66270 */
[----:B------:R-:W-:Y:S02]  /*16a20*/  ISETP.GE.AND P6, PT, R126, R2, PT ;  /* 0x000000027e00720c */ /* 0x000fe40003fc6270 */
[----:B------:R-:W-:Y:S01]  /*16a30*/  IADD3 R158, R120, 0x48, RZ ;  /* 0x00000048789e7810 */ /* 0x000fe20007ffe0ff */
[----:B------:R-:W1:Y:S01]  /*16a40*/  MUFU.TANH R113, R113 ;  /* 0x0000007100717308 */ /* 0x000e620000002400 */
[----:B------:R-:W-:Y:S01]  /*16a50*/  ISETP.GE.AND P4, PT, R126, R3, PT ;  /* 0x000000037e00720c */ /* 0x000fe20003f86270 */
[----:B------:R-:W-:Y:S01]  /*16a60*/  FFMA.FTZ R82, R0, R135, R114 ;  /* 0x0000008700527223 */ /* 0x000fe20000010072 */
[----:B------:R-:W-:-:S02]  /*16a70*/  IADD3 R161, R120, 0x50, RZ ;  /* 0x0000005078a17810 */ /* 0x000fc40007ffe0ff */
[C---:B------:R-:W-:Y:S02]  /*16a80*/  IADD3 R170, R120.reuse, 0x59, RZ ;  /* 0x0000005978aa7810 */ /* 0x040fe40007ffe0ff */
[----:B------:R-:W-:Y:S01]  /*16a90*/  IADD3 R178, R120, 0x68, RZ ;  /* 0x0000006878b27810 */ /* 0x000fe20007ffe0ff */
[----:B------:R-:W-:Y:S01]  /*16aa0*/  I2F R131, R128 ;  /* 0x0000008000837306 */ /* 0x000fe20000201400 */
[-C--:B------:R-:W-:Y:S01]  /*16ab0*/  FMUL.FTZ R17, R64, R52.reuse ;  /* 0x0000003440117220 */ /* 0x080fe20000410000 */
[----:B------:R-:W-:Y:S01]  /*16ac0*/  IADD3 R162, R120, 0x51, RZ ;  /* 0x0000005178a27810 */ /* 0x000fe20007ffe0ff */
[-C--:B------:R-:W-:Y:S01]  /*16ad0*/  FMUL.FTZ R66, R66, R52.reuse ;  /* 0x0000003442427220 */ /* 0x080fe20000410000 */
[C---:B------:R-:W-:Y:S02]  /*16ae0*/  IADD3 R168, R120.reuse, 0x58, RZ ;  /* 0x0000005878a87810 */ /* 0x040fe40007ffe0ff */
[C---:B------:R-:W-:Y:S01]  /*16af0*/  IADD3 R186, R120.reuse, 0x78, RZ ;  /* 0x0000007878ba7810 */ /* 0x040fe20007ffe0ff */
[----:B------:R-:W-:Y:S01]  /*16b00*/  FMUL.FTZ R67, R67, R52 ;  /* 0x0000003443437220 */ /* 0x000fe20000410000 */
[----:B------:R-:W-:Y:S01]  /*16b10*/  MUFU.TANH R116, R116 ;  /* 0x0000007400747308 */ /* 0x000fe20000002400 */
[----:B------:R-:W-:Y:S01]  /*16b20*/  IADD3 R176, R120, 0x61, RZ ;  /* 0x0000006178b07810 */ /* 0x000fe20007ffe0ff */
[----:B------:R-:W-:-:S06]  /*16b30*/  DEPBAR.LE SB0, 0x0 ;  /* 0x000080000000791a */ /* 0x000fcc0000000000 */
[----:B------:R-:W3:Y:S01]  /*16b40*/  MUFU.TANH R112, R112 ;  /* 0x0000007000707308 */ /* 0x000ee20000002400 */
[----:B------:R-:W-:Y:S07]  /*16b50*/  HMMA.16816.F32.BF16 R88, R4, R44, R88 ;  /* 0x0000002c0458723c */ /* 0x000fee0000041858 */
[----:B------:R-:W1:Y:S08]  /*16b60*/  MUFU.TANH R117, R117 ;  /* 0x0000007500757308 */ /* 0x000e700000002400 */
[----:B------:R-:W1:Y:S08]  /*16b70*/  I2F R143, R136 ;  /* 0x00000088008f7306 */ /* 0x000e700000201400 */
[----:B------:R-:W1:Y:S01]  /*16b80*/  MUFU.TANH R107, R107 ;  /* 0x0000006b006b7308 */ /* 0x000e620000002400 */
[----:B--2---:R-:W-:-:S07]  /*16b90*/  FFMA.FTZ R68, R0, R125, R163 ;  /* 0x0000007d00447223 */ /* 0x004fce00000100a3 */
[----:B------:R-:W-:Y:S08]  /*16ba0*/  I2F R139, R138 ;  /* 0x0000008a008b7306 */ /* 0x000ff00000201400 */
[----:B------:R3:W2:Y:S01]  /*16bb0*/  MUFU.TANH R84, R74 ;  /* 0x0000004a00547308 */ /* 0x0006a20000002400 */
[----:B----4-:R-:W-:-:S07]  /*16bc0*/  FFMA.FTZ R69, R0, R129, R166 ;  /* 0x0000008100457223 */ /* 0x010fce00000100a6 */
[----:B------:R-:W4:Y:S01]  /*16bd0*/  MUFU.TANH R72, R72 ;  /* 0x0000004800487308 */ /* 0x000f220000002400 */
[----:B------:R-:W-:Y:S07]  /*16be0*/  HMMA.16816.F32.BF16 R24, R4, R12, R24 ;  /* 0x0000000c0418723c */ /* 0x000fee0000041818 */
[----:B------:R-:W2:Y:S01]  /*16bf0*/  I2F R145, R142 ;  /* 0x0000008e00917306 */ /* 0x000ea20000201400 */
[----:B------:R-:W-:Y:S01]  /*16c00*/  FSEL R60, R164, -INF , !P1 ;  /* 0xff800000a43c7808 */ /* 0x000fe20004800000 */
[----:B-1----:R-:W-:-:S06]  /*16c10*/  FFMA.FTZ R81, R0, R133, R113 ;  /* 0x0000008500517223 */ /* 0x002fcc0000010071 */
[----:B------:R-:W1:Y:S01]  /*16c20*/  I2F R149, R146 ;  /* 0x0000009200957306 */ /* 0x000e620000201400 */
[----:B------:R-:W-:-:S07]  /*16c30*/  ISETP.GE.AND P1, PT, R130, R3, PT ;  /* 0x000000038200720c */ /* 0x000fce0003f26270 */
[----:B------:R-:W-:Y:S01]  /*16c40*/  I2F R147, R144 ;  /* 0x0000009000937306 */ /* 0x000fe20000201400 */
[----:B------:R-:W-:-:S07]  /*16c50*/  ISETP.GE.AND P5, PT, R128, R2, PT ;  /* 0x000000028000720c */ /* 0x000fce0003fa6270 */
[----:B------:R-:W-:Y:S01]  /*16c60*/  MUFU.TANH R96, R96 ;  /* 0x0000006000607308 */ /* 0x000fe20000002400 */
[----:B------:R-:W-:-:S07]  /*16c70*/  FSEL R57, R57, -INF , !P0 ;  /* 0xff80000039397808 */ /* 0x000fce0004000000 */
[----:B------:R-:W1:Y:S01]  /*16c80*/  MUFU.TANH R109, R109 ;  /* 0x0000006d006d7308 */ /* 0x000e620000002400 */
[----:B---3--:R-:W-:Y:S01]  /*16c90*/  FFMA.FTZ R74, R0, R133, R112 ;  /* 0x00000085004a7223 */ /* 0x008fe20000010070 */
[----:B------:R-:W-:Y:S01]  /*16ca0*/  FSEL R68, R68, -INF , !P2 ;  /* 0xff80000044447808 */ /* 0x000fe20005000000 */
[----:B------:R-:W-:-:S05]  /*16cb0*/  FFMA.FTZ R80, R0, R131, R117 ;  /* 0x0000008300507223 */ /* 0x000fca0000010075 */
[----:B------:R-:W3:Y:S01]  /*16cc0*/  I2F R151, R148 ;  /* 0x0000009400977306 */ /* 0x000ee20000201400 */
[----:B------:R-:W-:Y:S01]  /*16cd0*/  ISETP.GE.AND P0, PT, R130, R2, PT ;  /* 0x000000028200720c */ /* 0x000fe20003f06270 */
[----:B------:R-:W-:Y:S01]  /*16ce0*/  FMUL.FTZ R44, R65, R52 ;  /* 0x00000034412c7220 */ /* 0x000fe20000410000 */
[----:B------:R-:W-:-:S05]  /*16cf0*/  ISETP.GE.AND P2, PT, R128, R3, PT ;  /* 0x000000038000720c */ /* 0x000fca0003f46270 */
[----:B------:R-:W1:Y:S01]  /*16d00*/  I2F R157, R154 ;  /* 0x0000009a009d7306 */ /* 0x000e620000201400 */
[----:B------:R-:W-:Y:S01]  /*16d10*/  FSEL R61, R61, -INF , !P3 ;  /* 0xff8000003d3d7808 */ /* 0x000fe20005800000 */
[----:B------:R-:W-:Y:S01]  /*16d20*/  FFMA.FTZ R106, R0, R143, R106 ;  /* 0x0000008f006a7223 */ /* 0x000fe2000001006a */
[----:B------:R-:W-:-:S05]  /*16d30*/  FSEL R69, R69, -INF , !P6 ;  /* 0xff80000045457808 */ /* 0x000fca0007000000 */
[----:B------:R-:W-:Y:S01]  /*16d40*/  I2F R153, R150 ;  /* 0x0000009600997306 */ /* 0x000fe20000201400 */
[----:B------:R-:W-:Y:S01]  /*16d50*/  ISETP.GE.AND P3, PT, R132, R2, PT ;  /* 0x000000028400720c */ /* 0x000fe20003f66270 */
[----:B------:R-:W-:Y:S01]  /*16d60*/  FFMA.FTZ R107, R0, R137, R107 ;  /* 0x00000089006b7223 */ /* 0x000fe2000001006b */
[----:B------:R-:W-:-:S05]  /*16d70*/  ISETP.GE.AND P6, PT, R132, R3, PT ;  /* 0x000000038400720c */ /* 0x000fca0003fc6270 */
[----:B------:R1:W1:Y:S01]  /*16d80*/  MUFU.TANH R110, R56 ;  /* 0x00000038006e7308 */ /* 0x0002620000002400 */
[----:B------:R-:W-:Y:S01]  /*16d90*/  FSEL R81, R81, -INF , !P1 ;  /* 0xff80000051517808 */ /* 0x000fe20004800000 */
[----:B--2---:R-:W-:Y:S01]  /*16da0*/  FFMA.FTZ R84, R0, R139, R84 ;  /* 0x0000008b00547223 */ /* 0x004fe20000010054 */
[----:B------:R-:W-:-:S05]  /*16db0*/  FSEL R70, R70, -INF , !P4 ;  /* 0xff80000046467808 */ /* 0x000fca0006000000 */
[----:B------:R-:W-:Y:S01]  /*16dc0*/  I2F R155, R152 ;  /* 0x00000098009b7306 */ /* 0x000fe20000201400 */
[----:B------:R-:W-:-:S07]  /*16dd0*/  ISETP.GE.AND P1, PT, R136, R2, PT ;  /* 0x000000028800720c */ /* 0x000fce0003f26270 */
[----:B------:R-:W2:Y:S01]  /*16de0*/  MUFU.TANH R59, R59 ;  /* 0x0000003b003b7308 */ /* 0x000ea20000002400 */
[----:B-1----:R-:W-:Y:S01]  /*16df0*/  FFMA.FTZ R56, R0, R131, R116 ;  /* 0x0000008300387223 */ /* 0x002fe20000010074 */
[----:B------:R-:W-:Y:S01]  /*16e00*/  ISETP.GE.AND P4, PT, R134, R2, PT ;  /* 0x000000028600720c */ /* 0x000fe20003f86270 */
[----:B----4-:R-:W-:Y:S01]  /*16e10*/  FFMA.FTZ R192, R0, R139, R72 ;  /* 0x0000008b00c07223 */ /* 0x010fe20000010048 */
[----:B------:R-:W-:-:S04]  /*16e20*/  FSEL R74, R74, -INF , !P0 ;  /* 0xff8000004a4a7808 */ /* 0x000fc80004000000 */
[----:B------:R-:W-:Y:S01]  /*16e30*/  I2F R159, R156 ;  /* 0x0000009c009f7306 */ /* 0x000fe20000201400 */
[----:B------:R-:W-:Y:S01]  /*16e40*/  FSEL R56, R56, -INF , !P5 ;  /* 0xff80000038387808 */ /* 0x000fe20006800000 */
[----:B------:R-:W-:Y:S01]  /*16e50*/  FMUL.FTZ R13, R30, R52 ;  /* 0x000000341e0d7220 */ /* 0x000fe20000410000 */
[----:B------:R-:W-:-:S05]  /*16e60*/  ISETP.GE.AND P5, PT, R134, R3, PT ;  /* 0x000000038600720c */ /* 0x000fca0003fa6270 */
[----:B------:R-:W-:Y:S01]  /*16e70*/  MUFU.TANH R92, R92 ;  /* 0x0000005c005c7308 */ /* 0x000fe20000002400 */
        /* <DEDUP_REMOVED lines=10> */
[----:B------:R-:W4:Y:S01]  /*16f20*/  MUFU.TANH R103, R103 ;  /* 0x0000006700677308 */ /* 0x000f220000002400 */
[----:B------:R-:W-:Y:S01]  /*16f30*/  ISETP.GE.AND P3, PT, R136, R3, PT ;  /* 0x000000038800720c */ /* 0x000fe20003f66270 */
[----:B------:R-:W-:Y:S01]  /*16f40*/  FFMA.FTZ R109, R0, R145, R109 ;  /* 0x00000091006d7223 */ /* 0x000fe2000001006d */
[----:B------:R-:W-:-:S05]  /*16f50*/  ISETP.GE.AND P6, PT, R142, R2, PT ;  /* 0x000000028e00720c */ /* 0x000fca0003fc6270 */
[----:B------:R-:W-:Y:S01]  /*16f60*/  I2F R165, R158 ;  /* 0x0000009e00a57306 */ /* 0x000fe20000201400 */
[----:B------:R-:W-:Y:S01]  /*16f70*/  FSEL R197, R106, -INF , !P1 ;  /* 0xff8000006ac57808 */ /* 0x000fe20004800000 */
[----:B------:R-:W-:-:S06]  /*16f80*/  FFMA.FTZ R96, R0, R147, R96 ;  /* 0x0000009300607223 */ /* 0x000fcc0000010060 */
[----:B------:R-:W1:Y:S01]  /*16f90*/  MUFU.TANH R94, R94 ;  /* 0x0000005e005e7308 */ /* 0x000e620000002400 */
[----:B------:R-:W-:Y:S01]  /*16fa0*/  FSEL R73, R73, -INF , !P4 ;  /* 0xff80000049497808 */ /* 0x000fe20006000000 */
[----:B------:R-:W-:Y:S01]  /*16fb0*/  FFMA.FTZ R99, R0, R149, R99 ;  /* 0x0000009500637223 */ /* 0x000fe20000010063 */
[----:B------:R-:W-:-:S05]  /*16fc0*/  FSEL R72, R107, -INF , !P5 ;  /* 0xff8000006b487808 */ /* 0x000fca0006800000 */
[----:B------:R-:W1:Y:S01]  /*16fd0*/  MUFU.TANH R102, R102 ;  /* 0x0000006600667308 */ /* 0x000e620000002400 */
[----:B------:R-:W-:Y:S01]  /*16fe0*/  ISETP.GE.AND P1, PT, R146, R3, PT ;  /* 0x000000039200720c */ /* 0x000fe20003f26270 */
[----:B------:R-:W-:Y:S01]  /*16ff0*/  FFMA.FTZ R108, R0, R147, R108 ;  /* 0x00000093006c7223 */ /* 0x000fe2000001006c */
[----:B------:R-:W-:-:S05]  /*17000*/  ISETP.GE.AND P4, PT, R142, R3, PT ;  /* 0x000000038e00720c */ /* 0x000fca0003f86270 */
[----:B------:R-:W1:Y:S01]  /*17010*/  I2F R169, R161 ;  /* 0x000000a100a97306 */ /* 0x000e620000201400 */
[----:B------:R-:W-:Y:S01]  /*17020*/  ISETP.GE.AND P5, PT, R144, R2, PT ;  /* 0x000000029000720c */ /* 0x000fe20003fa6270 */
[----:B------:R-:W-:Y:S01]  /*17030*/  FMUL.FTZ R7, R76, R52 ;  /* 0x000000344c077220 */ /* 0x000fe20000410000 */
[----:B------:R-:W-:-:S05]  /*17040*/  FSEL R199, R84, -INF , !P0 ;  /* 0xff80000054c77808 */ /* 0x000fca0004000000 */
[----:B------:R-:W-:Y:S01]  /*17050*/  I2F R179, R170 ;  /* 0x000000aa00b37306 */ /* 0x000fe20000201400 */
[----:B------:R-:W-:Y:S01]  /*17060*/  FSEL R192, R192, -INF , !P2 ;  /* 0xff800000c0c07808 */ /* 0x000fe20005000000 */
[----:B---3--:R-:W-:Y:S01]  /*17070*/  FFMA.FTZ R98, R0, R151, R98 ;  /* 0x0000009700627223 */ /* 0x008fe20000010062 */
[----:B------:R-:W-:-:S05]  /*17080*/  ISETP.GE.AND P0, PT, R146, R2, PT ;  /* 0x000000029200720c */ /* 0x000fca0003f06270 */
[----:B------:R-:W3:Y:S01]  /*17090*/  MUFU.TANH R44, R44 ;  /* 0x0000002c002c7308 */ /* 0x000ee20000002400 */
[----:B------:R-:W-:Y:S01]  /*170a0*/  ISETP.GE.AND P2, PT, R144, R3, PT ;  /* 0x000000039000720c */ /* 0x000fe20003f46270 */
[C---:B------:R-:W-:Y:S01]  /*170b0*/  FFMA.FTZ R87, R0.reuse, R151, R87 ;  /* 0x0000009700577223 */ /* 0x040fe20000010057 */
[----:B------:R-:W-:Y:S01]  /*170c0*/  FSEL R200, R85, -INF , !P3 ;  /* 0xff80000055c87808 */ /* 0x000fe20005800000 */
[C---:B------:R-:W-:Y:S01]  /*170d0*/  FFMA.FTZ R58, R0.reuse, R157, R58 ;  /* 0x0000009d003a7223 */ /* 0x040fe2000001003a */
[----:B------:R-:W-:Y:S01]  /*170e0*/  FSEL R198, R97, -INF , !P6 ;  /* 0xff80000061c67808 */ /* 0x000fe20007000000 */
[----:B------:R-:W-:Y:S01]  /*170f0*/  FFMA.FTZ R110, R0, R153, R110 ;  /* 0x00000099006e7223 */ /* 0x000fe2000001006e */
[C---:B------:R-:W-:Y:S01]  /*17100*/  ISETP.GE.AND P3, PT, R148.reuse, R2, PT ;  /* 0x000000029400720c */ /* 0x040fe20003f66270 */
[----:B------:R-:W-:Y:S01]  /*17110*/  I2F R185, R178 ;  /* 0x000000b200b97306 */ /* 0x000fe20000201400 */
[----:B------:R-:W-:Y:S01]  /*17120*/  ISETP.GE.AND P6, PT, R148, R3, PT ;  /* 0x000000039400720c */ /* 0x000fe20003fc6270 */
[----:B------:R-:W-:Y:S01]  /*17130*/  FFMA.FTZ R111, R0, R153, R111 ;  /* 0x00000099006f7223 */ /* 0x000fe2000001006f */
[----:B------:R-:W-:Y:S01]  /*17140*/  FSEL R144, R86, -INF , !P1 ;  /* 0xff80000056907808 */ /* 0x000fe20004800000 */
[----:B--2---:R-:W-:Y:S01]  /*17150*/  FFMA.FTZ R59, R0, R155, R59 ;  /* 0x0000009b003b7223 */ /* 0x004fe2000001003b */
[----:B------:R-:W-:-:S03]  /*17160*/  FSEL R201, R109, -INF , !P4 ;  /* 0xff8000006dc97808 */ /* 0x000fc60006000000 */
[----:B------:R-:W2:Y:S01]  /*17170*/  MUFU.TANH R13, R13 ;  /* 0x0000000d000d7308 */ /* 0x000ea20000002400 */
[----:B------:R-:W-:Y:S02]  /*17180*/  FSEL R194, R96, -INF , !P5 ;  /* 0xff80000060c27808 */ /* 0x000fe40006800000 */
[-C--:B------:R-:W-:Y:S01]  /*17190*/  ISETP.GE.AND P1, PT, R154, R2.reuse, PT ;  /* 0x000000029a00720c */ /* 0x080fe20003f26270 */
[----:B------:R-:W-:Y:S01]  /*171a0*/  FFMA.FTZ R83, R0, R155, R83 ;  /* 0x0000009b00537223 */ /* 0x000fe20000010053 */
[C---:B------:R-:W-:Y:S01]  /*171b0*/  ISETP.GE.AND P4, PT, R150.reuse, R2, PT ;  /* 0x000000029600720c */ /* 0x040fe20003f86270 */
[-C--:B------:R-:W-:Y:S01]  /*171c0*/  FMUL.FTZ R32, R91, R52.reuse ;  /* 0x000000345b207220 */ /* 0x080fe20000410000 */
[-C--:B------:R-:W-:Y:S01]  /*171d0*/  ISETP.GE.AND P5, PT, R150, R3.reuse, PT ;  /* 0x000000039600720c */ /* 0x080fe20003fa6270 */
[----:B------:R2:W2:Y:S01]  /*171e0*/  I2F R173, R162 ;  /* 0x000000a200ad7306 */ /* 0x0004a20000201400 */
[----:B------:R-:W-:Y:S01]  /*171f0*/  FSEL R147, R99, -INF , !P0 ;  /* 0xff80000063937808 */ /* 0x000fe20004000000 */
[-C--:B------:R-:W-:Y:S01]  /*17200*/  FMUL.FTZ R19, R88, R52.reuse ;  /* 0x0000003458137220 */ /* 0x080fe20000410000 */
[----:B------:R-:W-:Y:S01]  /*17210*/  FSEL R196, R108, -INF , !P2 ;  /* 0xff8000006cc47808 */ /* 0x000fe20005000000 */
[-C--:B------:R-:W-:Y:S01]  /*17220*/  FMUL.FTZ R37, R89, R52.reuse ;  /* 0x0000003459257220 */ /* 0x080fe20000410000 */
[----:B------:R-:W-:Y:S01]  /*17230*/  ISETP.GE.AND P0, PT, R152, R3, PT ;  /* 0x000000039800720c */ /* 0x000fe20003f06270 */
[----:B------:R-:W-:Y:S01]  /*17240*/  FMUL.FTZ R40, R90, R52 ;  /* 0x000000345a287220 */ /* 0x000fe20000410000 */
[----:B------:R-:W-:Y:S01]  /*17250*/  ISETP.GE.AND P2, PT, R152, R2, PT ;  /* 0x000000029800720c */ /* 0x000fe20003f46270 */
[----:B------:R2:W-:Y:S01]  /*17260*/  I2F R177, R168 ;  /* 0x000000a800b17306 */ /* 0x0005e20000201400 */
[----:B------:R-:W-:Y:S01]  /*17270*/  FSEL R148, R98, -INF , !P3 ;  /* 0xff80000062947808 */ /* 0x000fe20005800000 */
[C---:B-1----:R-:W-:Y:S01]  /*17280*/  FFMA.FTZ R93, R0.reuse, R157, R93 ;  /* 0x0000009d005d7223 */ /* 0x042fe2000001005d */
[----:B------:R-:W-:Y:S01]  /*17290*/  FSEL R145, R87, -INF , !P6 ;  /* 0xff80000057917808 */ /* 0x000fe20007000000 */
[----:B------:R-:W-:Y:S01]  /*172a0*/  FFMA.FTZ R92, R0, R159, R92 ;  /* 0x0000009f005c7223 */ /* 0x000fe2000001005c */
[----:B------:R-:W-:Y:S01]  /*172b0*/  ISETP.GE.AND P3, PT, R154, R3, PT ;  /* 0x000000039a00720c */ /* 0x000fe20003f66270 */
[----:B------:R-:W-:Y:S01]  /*172c0*/  FMUL.FTZ R28, R28, R52 ;  /* 0x000000341c1c7220 */ /* 0x000fe20000410000 */
[----:B------:R-:W-:Y:S01]  /*172d0*/  ISETP.GE.AND P6, PT, R156, R2, PT ;  /* 0x000000029c00720c */ /* 0x000fe20003fc6270 */
[----:B------:R-:W-:Y:S01]  /*172e0*/  I2F R193, R186 ;  /* 0x000000ba00c17306 */ /* 0x000fe20000201400 */
[----:B------:R-:W-:Y:S01]  /*172f0*/  FSEL R163, R58, -INF , !P1 ;  /* 0xff8000003aa37808 */ /* 0x000fe20004800000 */
[----:B----4-:R-:W-:Y:S01]  /*17300*/  FFMA.FTZ R103, R0, R167, R103 ;  /* 0x000000a700677223 */ /* 0x010fe20000010067 */
[----:B------:R-:W-:Y:S01]  /*17310*/  IADD3 R174, R120, 0x60, RZ ;  /* 0x0000006078ae7810 */ /* 0x000fe20007ffe0ff */
[----:B------:R-:W-:Y:S01]  /*17320*/  FFMA.FTZ R94, R0, R159, R94 ;  /* 0x0000009f005e7223 */ /* 0x000fe2000001005e */
[----:B------:R-:W-:Y:S01]  /*17330*/  FSEL R149, R110, -INF , !P4 ;  /* 0xff8000006e957808 */ /* 0x000fe20006000000 */
[----:B------:R-:W-:-:S02]  /*17340*/  FFMA.FTZ R95, R0, R165, R95 ;  /* 0x000000a5005f7223 */ /* 0x000fc4000001005f */
[----:B------:R-:W1:Y:S01]  /*17350*/  MUFU.TANH R17, R17 ;  /* 0x0000001100117308 */ /* 0x000e620000002400 */
[----:B------:R-:W-:Y:S02]  /*17360*/  FSEL R146, R111, -INF , !P5 ;  /* 0xff8000006f927808 */ /* 0x000fe40006800000 */
[----:B------:R-:W-:Y:S01]  /*17370*/  ISETP.GE.AND P1, PT, R160, R3, PT ;  /* 0x00000003a000720c */ /* 0x000fe20003f26270 */
[----:B------:R-:W-:Y:S01]  /*17380*/  FFMA.FTZ R102, R0, R165, R102 ;  /* 0x000000a500667223 */ /* 0x000fe20000010066 */
[----:B------:R-:W-:-:S03]  /*17390*/  ISETP.GE.AND P4, PT, R156, R3, PT ;  /* 0x000000039c00720c */ /* 0x000fc60003f86270 */
[----:B------:R-:W4:Y:S01]  /*173a0*/  MUFU.TANH R7, R7 ;  /* 0x0000000700077308 */ /* 0x000f220000002400 */
[----:B------:R-:W-:Y:S01]  /*173b0*/  ISETP.GE.AND P5, PT, R158, R2, PT ;  /* 0x000000029e00720c */ /* 0x000fe20003fa6270 */
[----:B------:R-:W-:Y:S01]  /*173c0*/  FFMA.FTZ R101, R0, R167, R101 ;  /* 0x000000a700657223 */ /* 0x000fe20000010065 */
[----:B------:R-:W-:Y:S01]  /*173d0*/  FSEL R153, R59, -INF , !P0 ;  /* 0xff8000003b997808 */ /* 0x000fe20004000000 */
[----:B------:R-:W-:Y:S01]  /*173e0*/  FMUL.FTZ R4, R25, R52 ;  /* 0x0000003419047220 */ /* 0x000fe20000410000 */
[----:B------:R-:W-:-:S03]  /*173f0*/  FSEL R152, R83, -INF , !P2 ;  /* 0xff80000053987808 */ /* 0x000fc60005000000 */
[----:B------:R-:W1:Y:S01]  /*17400*/  MUFU.TANH R16, R16 ;  /* 0x0000001000107308 */ /* 0x000e620000002400 */
[----:B------:R-:W-:Y:S01]  /*17410*/  ISETP.GE.AND P0, PT, R160, R2, PT ;  /* 0x00000002a000720c */ /* 0x000fe20003f06270 */
[-C--:B------:R-:W-:Y:S01]  /*17420*/  FMUL.FTZ R12, R29, R52.reuse ;  /* 0x000000341d0c7220 */ /* 0x080fe20000410000 */
[----:B------:R-:W-:Y:S01]  /*17430*/  ISETP.GE.AND P2, PT, R158, R3, PT ;  /* 0x000000039e00720c */ /* 0x000fe20003f46270 */
[----:B------:R-:W-:-:S04]  /*17440*/  FMUL.FTZ R20, R31, R52 ;  /* 0x000000341f147220 */ /* 0x000fc80000410000 */
[----:B------:R-:W1:Y:S01]  /*17450*/  MUFU.TANH R36, R66 ;  /* 0x0000004200247308 */ /* 0x000e620000002400 */
[----:B------:R-:W-:Y:S01]  /*17460*/  FSEL R160, R93, -INF , !P3 ;  /* 0xff8000005da07808 */ /* 0x000fe20005800000 */
[-C--:B------:R-:W-:Y:S01]  /*17470*/  FFMA.FTZ R104, R0, R169.reuse, R104 ;  /* 0x000000a900687223 */ /* 0x080fe20000010068 */
[----:B------:R-:W-:Y:S01]  /*17480*/  FSEL R164, R92, -INF , !P6 ;  /* 0xff8000005ca47808 */ /* 0x000fe20007000000 */
[----:B------:R-:W-:Y:S01]  /*17490*/  FFMA.FTZ R62, R0, R169, R62 ;  /* 0x000000a9003e7223 */ /* 0x000fe2000001003e */
[----:B------:R-:W-:Y:S01]  /*174a0*/  IADD3 R184, R120, 0x71, RZ ;  /* 0x0000007178b87810 */ /* 0x000fe20007ffe0ff */
[----:B------:R-:W-:Y:S01]  /*174b0*/  FMUL.FTZ R21, R24, R52 ;  /* 0x0000003418157220 */ /* 0x000fe20000410000 */
[C---:B------:R-:W-:Y:S01]  /*174c0*/  ISETP.GE.AND P3, PT, R161.reuse, R2, PT ;  /* 0x00000002a100720c */ /* 0x040fe20003f66270 */
[----:B------:R-:W-:Y:S01]  /*174d0*/  I2F R183, R176 ;  /* 0x000000b000b77306 */ /* 0x000fe20000201400 */
[-C--:B------:R-:W-:Y:S01]  /*174e0*/  FMUL.FTZ R6, R26, R52.reuse ;  /* 0x000000341a067220 */ /* 0x080fe20000410000 */
[----:B------:R-:W-:Y:S01]  /*174f0*/  ISETP.GE.AND P6, PT, R161, R3, PT ;  /* 0x00000003a100720c */ /* 0x000fe20003fc6270 */
[----:B------:R-:W-:Y:S01]  /*17500*/  FMUL.FTZ R5, R27, R52 ;  /* 0x000000341b057220 */ /* 0x000fe20000410000 */
[----:B------:R-:W-:Y:S01]  /*17510*/  FSEL R169, R103, -INF , !P1 ;  /* 0xff80000067a97808 */ /* 0x000fe20004800000 */
[----:B---3--:R-:W-:Y:S01]  /*17520*/  FFMA.FTZ R44, R0, R179, R44 ;  /* 0x000000b3002c7223 */ /* 0x008fe2000001002c */
[----:B------:R-:W-:-:S02]  /*17530*/  IADD3 R180, R120, 0x69, RZ ;  /* 0x0000006978b47810 */ /* 0x000fc40007ffe0ff */
[----:B------:R-:W3:Y:S01]  /*17540*/  MUFU.TANH R32, R32 ;  /* 0x0000002000207308 */ /* 0x000ee20000002400 */
[----:B------:R-:W-:Y:S02]  /*17550*/  IADD3 R182, R120, 0x70, RZ ;  /* 0x0000007078b67810 */ /* 0x000fe40007ffe0ff */
[----:B------:R-:W-:Y:S02]  /*17560*/  FSEL R161, R94, -INF , !P4 ;  /* 0xff8000005ea17808 */ /* 0x000fe40006000000 */
[----:B------:R-:W-:Y:S02]  /*17570*/  FSEL R166, R95, -INF , !P5 ;  /* 0xff8000005fa67808 */ /* 0x000fe40006800000 */
[-C--:B------:R-:W-:Y:S01]  /*17580*/  ISETP.GE.AND P1, PT, R170, R2.reuse, PT ;  /* 0x00000002aa00720c */ /* 0x080fe20003f26270 */
[----:B------:R-:W-:Y:S01]  /*17590*/  I2F R181, R174 ;  /* 0x000000ae00b57306 */ /* 0x000fe20000201400 */
[C---:B------:R-:W-:Y:S02]  /*175a0*/  ISETP.GE.AND P4, PT, R162.reuse, R2, PT ;  /* 0x00000002a200720c */ /* 0x040fe40003f86270 */
[----:B------:R-:W-:Y:S01]  /*175b0*/  ISETP.GE.AND P5, PT, R162, R3, PT ;  /* 0x00000003a200720c */ /* 0x000fe20003fa6270 */
[----:B------:R-:W-:Y:S01]  /*175c0*/  FMUL.FTZ R63, R79, R52 ;  /* 0x000000344f3f7220 */ /* 0x000fe20000410000 */
[----:B--2---:R-:W-:-:S03]  /*175d0*/  FSEL R162, R102, -INF , !P2 ;  /* 0xff80000066a27808 */ /* 0x004fc60005000000 */
[----:B------:R-:W2:Y:S01]  /*175e0*/  MUFU.TANH R18, R67 ;  /* 0x0000004300127308 */ /* 0x000ea20000002400 */
[----:B------:R-:W-:Y:S01]  /*175f0*/  FSEL R167, R101, -INF , !P0 ;  /* 0xff80000065a77808 */ /* 0x000fe20004000000 */
[----:B------:R-:W-:Y:S01]  /*17600*/  FFMA.FTZ R157, R0, R185, R13 ;  /* 0x000000b9009d7223 */ /* 0x000fe2000001000d */
[----:B------:R-:W-:-:S05]  /*17610*/  ISETP.GE.AND P2, PT, R168, R2, PT ;  /* 0x00000002a800720c */ /* 0x000fca0003f46270 */
[----:B------:R-:W1:Y:S01]  /*17620*/  MUFU.TANH R19, R19 ;  /* 0x0000001300137308 */ /* 0x000e620000002400 */
[----:B------:R-:W-:Y:S01]  /*17630*/  ISETP.GE.AND P0, PT, R168, R3, PT ;  /* 0x00000003a800720c */ /* 0x000fe20003f06270 */
[----:B------:R-:W-:Y:S01]  /*17640*/  FMUL.FTZ R77, R77, R52 ;  /* 0x000000344d4d7220 */ /* 0x000fe20000410000 */
[----:B------:R-:W-:-:S05]  /*17650*/  FSEL R168, R44, -INF , !P1 ;  /* 0xff8000002ca87808 */ /* 0x000fca0004800000 */
[----:B------:R-:W-:Y:S01]  /*17660*/  MUFU.TANH R37, R37 ;  /* 0x0000002500257308 */ /* 0x000fe20000002400 */
[----:B------:R-:W-:Y:S01]  /*17670*/  IADD3 R188, R120, 0x79, RZ ;  /* 0x0000007978bc7810 */ /* 0x000fe20007ffe0ff */
[----:B------:R-:W-:-:S06]  /*17680*/  FMUL.FTZ R78, R78, R52 ;  /* 0x000000344e4e7220 */ /* 0x000fcc0000410000 */
[----:B------:R-:W1:Y:S01]  /*17690*/  MUFU.TANH R40, R40 ;  /* 0x0000002800287308 */ /* 0x000e620000002400 */
[----:B------:R-:W-:-:S07]  /*176a0*/  ISETP.GE.AND P1, PT, R178, R3, PT ;  /* 0x00000003b200720c */ /* 0x000fce0003f26270 */
[----:B------:R-:W2:Y:S01]  /*176b0*/  MUFU.TANH R28, R28 ;  /* 0x0000001c001c7308 */ /* 0x000ea20000002400 */
[----:B------:R-:W-:Y:S01]  /*176c0*/  FFMA.FTZ R105, R0, R173, R105 ;  /* 0x000000ad00697223 */ /* 0x000fe20000010069 */
[----:B------:R-:W-:-:S06]  /*176d0*/  FSEL R157, R157, -INF , !P1 ;  /* 0xff8000009d9d7808 */ /* 0x000fcc0004800000 */
[----:B------:R-:W-:Y:S01]  /*176e0*/  I2F R191, R184 ;  /* 0x000000b800bf7306 */ /* 0x000fe20000201400 */
[----:B-1----:R-:W-:-:S07]  /*176f0*/  FFMA.FTZ R17, R0, R177, R17 ;  /* 0x000000b100117223 */ /* 0x002fce0000010011 */
[----:B------:R-:W1:Y:S01]  /*17700*/  MUFU.TANH R4, R4 ;  /* 0x0000000400047308 */ /* 0x000e620000002400 */
[----:B----4-:R-:W-:Y:S01]  /*17710*/  FFMA.FTZ R7, R0, R193, R7 ;  /* 0x000000c100077223 */ /* 0x010fe20000010007 */
[----:B------:R-:W-:-:S06]  /*17720*/  ISETP.GE.AND P1, PT, R186, R2, PT ;  /* 0x00000002ba00720c */ /* 0x000fcc0003f26270 */
[----:B------:R-:W-:Y:S01]  /*17730*/  I2F R187, R180 ;  /* 0x000000b400bb7306 */ /* 0x000fe20000201400 */
[----:B------:R-:W-:-:S07]  /*17740*/  FFMA.FTZ R16, R0, R173, R16 ;  /* 0x000000ad00107223 */ /* 0x000fce0000010010 */
[----:B------:R-:W-:Y:S01]  /*17750*/  I2F R189, R182 ;  /* 0x000000b600bd7306 */ /* 0x000fe20000201400 */
[----:B------:R-:W-:-:S07]  /*17760*/  FFMA.FTZ R36, R0, R177, R36 ;  /* 0x000000b100247223 */ /* 0x000fce0000010024 */
[----:B------:R-:W4:Y:S08]  /*17770*/  MUFU.TANH R12, R12 ;  /* 0x0000000c000c7308 */ /* 0x000f300000002400 */
[----:B------:R-:W1:Y:S08]  /*17780*/  MUFU.TANH R20, R20 ;  /* 0x0000001400147308 */ /* 0x000e700000002400 */
[----:B------:R-:W1:Y:S08]  /*17790*/  MUFU.TANH R21, R21 ;  /* 0x0000001500157308 */ /* 0x000e700000002400 */
[----:B------:R-:W1:Y:S08]  /*177a0*/  MUFU.TANH R6, R6 ;  /* 0x0000000600067308 */ /* 0x000e700000002400 */
[----:B------:R-:W1:Y:S01]  /*177b0*/  MUFU.TANH R5, R5 ;  /* 0x0000000500057308 */ /* 0x000e620000002400 */
[----:B------:R-:W-:Y:S01]  /*177c0*/  FSEL R172, R104, -INF , !P3 ;  /* 0xff80000068ac7808 */ /* 0x000fe20005800000 */
[----:B---3--:R-:W-:Y:S01]  /*177d0*/  FFMA.FTZ R32, R0, R183, R32 ;  /* 0x000000b700207223 */ /* 0x008fe20000010020 */
[----:B------:R-:W-:-:S05]  /*177e0*/  ISETP.GE.AND P3, PT, R170, R3, PT ;  /* 0x00000003aa00720c */ /* 0x000fca0003f66270 */
[----:B------:R-:W-:Y:S01]  /*177f0*/  I2F R71, R120 ;  /* 0x0000007800477306 */ /* 0x000fe20000201400 */
[----:B------:R-:W-:Y:S02]  /*17800*/  FSEL R175, R62, -INF , !P6 ;  /* 0xff8000003eaf7808 */ /* 0x000fe40007000000 */
[----:B------:R-:W-:-:S05]  /*17810*/  FSEL R171, R105, -INF , !P4 ;  /* 0xff80000069ab7808 */ /* 0x000fca0006000000 */
[----:B------:R-:W-:Y:S01]  /*17820*/  I2F R195, R188 ;  /* 0x000000bc00c37306 */ /* 0x000fe20000201400 */
[----:B------:R-:W-:Y:S01]  /*17830*/  ISETP.GE.AND P6, PT, R174, R2, PT ;  /* 0x00000002ae00720c */ /* 0x000fe20003fc6270 */
[----:B--2---:R-:W-:Y:S01]  /*17840*/  FFMA.FTZ R18, R0, R179, R18 ;  /* 0x000000b300127223 */ /* 0x004fe20000010012 */
[----:B------:R-:W-:-:S05]  /*17850*/  ISETP.GE.AND P4, PT, R174, R3, PT ;  /* 0x00000003ae00720c */ /* 0x000fca0003f86270 */
[----:B------:R-:W-:Y:S01]  /*17860*/  MUFU.TANH R190, R190 ;  /* 0x000000be00be7308 */ /* 0x000fe20000002400 */
[----:B------:R-:W-:Y:S01]  /*17870*/  FSEL R170, R17, -INF , !P2 ;  /* 0xff80000011aa7808 */ /* 0x000fe20005000000 */
[----:B------:R-:W-:Y:S01]  /*17880*/  FFMA.FTZ R19, R0, R181, R19 ;  /* 0x000000b500137223 */ /* 0x000fe20000010013 */
[----:B------:R-:W-:-:S05]  /*17890*/  FSEL R134, R7, -INF , !P1 ;  /* 0xff80000007867808 */ /* 0x000fca0004800000 */
[----:B------:R-:W-:Y:S01]  /*178a0*/  MUFU.TANH R100, R100 ;  /* 0x0000006400647308 */ /* 0x000fe20000002400 */
[----:B------:R-:W-:Y:S01]  /*178b0*/  FSEL R174, R16, -INF , !P5 ;  /* 0xff80000010ae7808 */ /* 0x000fe20006800000 */
[----:B------:R-:W-:-:S06]  /*178c0*/  FFMA.FTZ R40, R0, R181, R40 ;  /* 0x000000b500287223 */ /* 0x000fcc0000010028 */
[----:B------:R-:W-:Y:S01]  /*178d0*/  MUFU.TANH R13, R77 ;  /* 0x0000004d000d7308 */ /* 0x000fe20000002400 */
[----:B------:R-:W-:Y:S01]  /*178e0*/  ISETP.GE.AND P2, PT, R176, R3, PT ;  /* 0x00000003b000720c */ /* 0x000fe20003f46270 */
[----:B------:R-:W-:-:S06]  /*178f0*/  FFMA.FTZ R37, R0, R183, R37 ;  /* 0x000000b700257223 */ /* 0x000fcc0000010025 */
[----:B------:R-:W2:Y:S01]  /*17900*/  MUFU.TANH R137, R78 ;  /* 0x0000004e00897308 */ /* 0x000ea20000002400 */
[----:B------:R-:W-:Y:S01]  /*17910*/  FSEL R173, R36, -INF , !P0 ;  /* 0xff80000024ad7808 */ /* 0x000fe20004000000 */
[----:B------:R-:W-:-:S06]  /*17920*/  FFMA.FTZ R28, R0, R185, R28 ;  /* 0x000000b9001c7223 */ /* 0x000fcc000001001c */
[----:B------:R-:W3:Y:S01]  /*17930*/  MUFU.TANH R63, R63 ;  /* 0x0000003f003f7308 */ /* 0x000ee20000002400 */
[----:B------:R-:W-:Y:S02]  /*17940*/  ISETP.GT.AND P1, PT, R244, R233, PT ;  /* 0x000000e9f400720c */ /* 0x000fe40003f24270 */
[-C--:B------:R-:W-:Y:S02]  /*17950*/  ISETP.GE.AND P5, PT, R176, R2.reuse, PT ;  /* 0x00000002b000720c */ /* 0x080fe40003fa6270 */
[-C--:B------:R-:W-:Y:S01]  /*17960*/  ISETP.GE.AND P0, PT, R178, R2.reuse, PT ;  /* 0x00000002b200720c */ /* 0x080fe20003f06270 */
[----:B-1----:R-:W-:Y:S01]  /*17970*/  FFMA.FTZ R4, R0, R191, R4 ;  /* 0x000000bf00047223 */ /* 0x002fe20000010004 */
[----:B------:R-:W-:Y:S01]  /*17980*/  FSEL R158, R32, -INF , !P2 ;  /* 0xff800000209e7808 */ /* 0x000fe20005000000 */
[-C--:B----4-:R-:W-:Y:S01]  /*17990*/  FFMA.FTZ R12, R0, R187.reuse, R12 ;  /* 0x000000bb000c7223 */ /* 0x090fe2000001000c */
        /* <DEDUP_REMOVED lines=15> */
[----:B--2---:R-:W-:Y:S01]  /*17a90*/  FFMA.FTZ R137, R0, R193, R137 ;  /* 0x000000c100897223 */ /* 0x004fe20000010089 */
[----:B------:R-:W-:Y:S01]  /*17aa0*/  FSEL R67, R4, -INF , !P2 ;  /* 0xff80000004437808 */ /* 0x000fe20005000000 */
[-C--:B------:R-:W-:Y:S01]  /*17ab0*/  FFMA.FTZ R5, R0, R71.reuse, R190 ;  /* 0x0000004700057223 */ /* 0x080fe200000100be */
[----:B------:R-:W-:Y:S01]  /*17ac0*/  FSEL R151, R12, -INF , !P3 ;  /* 0xff8000000c977808 */ /* 0x000fe20005800000 */
[----:B------:R-:W-:Y:S01]  /*17ad0*/  FFMA.FTZ R4, R0, R71, R100 ;  /* 0x0000004700047223 */ /* 0x000fe20000010064 */
[----:B------:R-:W-:Y:S01]  /*17ae0*/  FSEL R150, R20, -INF , !P6 ;  /* 0xff80000014967808 */ /* 0x000fe20007000000 */
[CC--:B------:R-:W-:Y:S01]  /*17af0*/  FFMA.FTZ R13, R0.reuse, R195.reuse, R13 ;  /* 0x000000c3000d7223 */ /* 0x0c0fe2000001000d */
[----:B------:R-:W-:Y:S01]  /*17b00*/  FSEL R135, R21, -INF , !P4 ;  /* 0xff80000015877808 */ /* 0x000fe20006000000 */
[----:B---3--:R-:W-:Y:S01]  /*17b10*/  FFMA.FTZ R63, R0, R195, R63 ;  /* 0x000000c3003f7223 */ /* 0x008fe2000001003f */
        /* <DEDUP_REMOVED lines=94> */
.L_x_4686:
[----:B------:R-:W2:Y:S02]  /*18100*/  LD.E R8, [R10.64+0x38] ;  /* 0x000038060a087980 */ /* 0x000ea4000c101900 */
[----:B--2---:R-:W-:-:S04]  /*18110*/  LEA R8, -R8, RZ, 0x7 ;  /* 0x000000ff08087211 */ /* 0x004fc800078e39ff */
[----:B------:R-:W-:Y:S02]  /*18120*/  SHF.R.S32.HI R6, RZ, 0x1f, R8 ;  /* 0x0000001fff067819 */ /* 0x000fe40000011408 */
.L_x_4687:
[----:B------:R-:W-:Y:S05]  /*18130*/  BSYNC B0 ;  /* 0x0000000000007941 */ /* 0x000fea0003800000 */
.L_x_4685:
        /* <DEDUP_REMOVED lines=129> */
.L_x_4684:
[----:B------:R-:W-:Y:S05]  /*18950*/  BSYNC B1 ;  /* 0x0000000000017941 */ /* 0x000fea0003800000 */
.L_x_4683:
        /* <DEDUP_REMOVED lines=102> */
[----:B------:R-:W1:Y:S01]  /*18fc0*/  LDSM.16.MT88.4 R4, [R218+0x10000] ;  /* 0x01000000da04783b */ /* 0x000e620000004200 */
[----:B------:R-:W-:-:S02]  /*18fd0*/  FFMA.FTZ R60, R60, R65, -R136 ;  /* 0x000000413c3c7223 */ /* 0x000fc40000010888 */
[-C--:B------:R-:W-:Y:S01]  /*18fe0*/  FFMA.FTZ R55, R69, R65.reuse, -R136 ;  /* 0x0000004145377223 */ /* 0x080fe20000010888 */
[----:B------:R-:W2:Y:S01]  /*18ff0*/  MUFU.EX2 R59, R59 ;  /* 0x0000003b003b7308 */ /* 0x000ea20000000800 */
        /* <DEDUP_REMOVED lines=10> */
[----:B--2---:R-:W-:Y:S01]  /*190a0*/  F2FP.BF16.PACK_AB R69, R58, R59 ;  /* 0x0000003b3a45723e */ /* 0x004fe200000010ff */
        /* <DEDUP_REMOVED lines=47> */
[----:B------:R-:W2:Y:S01]  /*193a0*/  MUFU.EX2 R51, R51 ;  /* 0x0000003300337308 */ /* 0x000ea20000000800 */
        /* <DEDUP_REMOVED lines=16> */
[-C--:B------:R-:W-:Y:S01]  /*194b0*/  FFMA.FTZ R246, R66, R65.reuse, -R136 ;  /* 0x0000004142f67223 */ /* 0x080fe20000010888 */
[----:B------:R-:W4:Y:S01]  /*194c0*/  MUFU.EX2 R44, R44 ;  /* 0x0000002c002c7308 */ /* 0x000f220000000800 */
        /* <DEDUP_REMOVED lines=18> */
[----:B------:R-:W3:Y:S06]  /*195f0*/  MUFU.EX2 R8, R8 ;  /* 0x0000000800087308 */ /* 0x000eec0000000800 */
[C---:B-1----:R-:W-:Y:S02]  /*19600*/  HMMA.16816.F32.BF16 R72, R68.reuse, R4, RZ ;  /* 0x000000044448723c */ /* 0x042fe400000418ff */
[----:B------:R-:W-:Y:S05]  /*19610*/  MUFU.EX2 R144, R144 ;  /* 0x0000009000907308 */ /* 0x000fea0000000800 */
[----:B--2---:R-:W-:Y:S01]  /*19620*/  F2FP.BF16.PACK_AB R4, R51, R56 ;  /* 0x000000383304723e */ /* 0x004fe200000010ff */
        /* <DEDUP_REMOVED lines=318> */
[----:B------:R-:W-:Y:S02]  /*1aa10*/  ISETP.GE.AND P3, PT, R14, RZ, PT ;  /* 0x000000ff0e00720c */ /* 0x000fe40003f66270 */
[----:B------:R-:W2:Y:S01]  /*1aa20*/  LD.E.64 R14, [R10.64+0x28] ;  /* 0x000028060a0e7980 */ /* 0x000ea2000c101b00 */
        /* <DEDUP_REMOVED lines=38> */
.L_x_4690:
[----:B------:R-:W2:Y:S02]  /*1ac90*/  LD.E R6, [R10.64+0x40] ;  /* 0x000040060a067980 */ /* 0x000ea4000c101900 */
[----:B--2---:R-:W-:-:S04]  /*1aca0*/  LEA R6, -R6, RZ, 0x7 ;  /* 0x000000ff06067211 */ /* 0x004fc800078e39ff */
[----:B------:R-:W-:Y:S02]  /*1acb0*/  SHF.R.S32.HI R4, RZ, 0x1f, R6 ;  /* 0x0000001fff047819 */ /* 0x000fe40000011406 */
.L_x_4691:
[----:B------:R-:W-:Y:S05]  /*1acc0*/  BSYNC B0 ;  /* 0x0000000000007941 */ /* 0x000fea0003800000 */
.L_x_4689:
        /* <DEDUP_REMOVED lines=75> */
[CC--:B--2---:R-:W-:Y:S01]  /*1b180*/  @P2 LEA R28, P3, R7.reuse, R140.reuse, 0x1 ;  /* 0x0000008c071c2211 */ /* 0x0c4fe200078608ff */
        /* <DEDUP_REMOVED lines=60> */
[----:B------:R-:W5:Y:S04]  /*1b550*/  LDSM.16.M88.4 R56, [R227+0x4800] ;  /* 0x00480000e338783b */ /* 0x000f680000000200 */
[----:B------:R-:W5:Y:S04]  /*1b560*/  LDSM.16.M88.4 R48, [R227+0x5000] ;  /* 0x00500000e330783b */ /* 0x000f680000000200 */
[----:B------:R-:W4:Y:S04]  /*1b570*/  LD.E R192, [R136.64+0x18c] ;  /* 0x00018c0488c07980 */ /* 0x000f28000c101900 */
[----:B------:R-:W5:Y:S04]  /*1b580*/  LDSM.16.M88.4 R40, [R227+0x5800] ;  /* 0x00580000e328783b */ /* 0x000f680000000200 */
[----:B-1----:R-:W1:Y:S04]  /*1b590*/  LDSM.16.M88.4 R32, [R227+0x6000] ;  /* 0x00600000e320783b */ /* 0x002e680000000200 */
[----:B------:R-:W1:Y:S04]  /*1b5a0*/  LDSM.16.M88.4 R24, [R227+0x6800] ;  /* 0x00680000e318783b */ /* 0x000e680000000200 */
[----:B--2---:R-:W2:Y:S04]  /*1b5b0*/  LDSM.16.M88.4 R16, [R227+0x7000] ;  /* 0x00700000e310783b */ /* 0x004ea80000000200 */
[----:B------:R-:W1:Y:S04]  /*1b5c0*/  LDSM.16.M88.4 R148, [R227+0x7800] ;  /* 0x00780000e394783b */ /* 0x000e680000000200 */
[----:B------:R-:W-:Y:S04]  /*1b5d0*/  LDSM.16.M88.4 R160, [R226] ;  /* 0x00000000e2a0783b */ /* 0x000fe80000000200 */
[----:B------:R-:W1:Y:S01]  /*1b5e0*/  LDSM.16.M88.4 R144, [R225] ;  /* 0x00000000e190783b */ /* 0x000e620000000200 */
[C---:B---3--:R-:W-:Y:S03]  /*1b5f0*/  HMMA.16816.F32.BF16 R140, R180.reuse, R64, RZ ;  /* 0x00000040b48c723c */ /* 0x048fe600000418ff */
[----:B-----5:R-:W3:Y:S04]  /*1b600*/  LDSM.16.M88.4 R8, [R217] ;  /* 0x00000000d908783b */ /* 0x020ee80000000200 */
[----:B------:R-:W5:Y:S01]  /*1b610*/  LDSM.16.M88.4 R4, [R216] ;  /* 0x00000000d804783b */ /* 0x000f620000000200 */
[C---:B------:R-:W-:Y:S03]  /*1b620*/  HMMA.16816.F32.BF16 R64, R180.reuse, R66, RZ ;  /* 0x00000042b440723c */ /* 0x040fe600000418ff */
[----:B------:R-:W-:Y:S04]  /*1b630*/  LDSM.16.M88.4 R184, [R224] ;  /* 0x00000000e0b8783b */ /* 0x000fe80000000200 */
[----:B------:R-:W-:Y:S01]  /*1b640*/  LDSM.16.M88.4 R156, [R221+0x4000] ;  /* 0x00400000dd9c783b */ /* 0x000fe20000000200 */
[C---:B------:R-:W-:Y:S03]  /*1b650*/  HMMA.16816.F32.BF16 R60, R180.reuse, R56, RZ ;  /* 0x00000038b43c723c */ /* 0x040fe600000418ff */
[----:B------:R-:W-:Y:S04]  /*1b660*/  LDSM.16.M88.4 R168, [R212] ;  /* 0x00000000d4a8783b */ /* 0x000fe80000000200 */
[----:B------:R-:W-:Y:S01]  /*1b670*/  LDSM.16.M88.4 R164, [R211] ;  /* 0x00000000d3a4783b */ /* 0x000fe20000000200 */
[C---:B------:R-:W-:Y:S03]  /*1b680*/  HMMA.16816.F32.BF16 R52, R180.reuse, R48, RZ ;  /* 0x00000030b434723c */ /* 0x040fe600000418ff */
[----:B------:R-:W-:Y:S04]  /*1b690*/  LDSM.16.M88.4 R152, [R221+0x4800] ;  /* 0x00480000dd98783b */ /* 0x000fe80000000200 */
[----:B------:R-:W-:Y:S01]  /*1b6a0*/  LDSM.16.M88.4 R188, [R221+0x7800] ;  /* 0x00780000ddbc783b */ /* 0x000fe20000000200 */
[C---:B------:R-:W-:Y:S03]  /*1b6b0*/  HMMA.16816.F32.BF16 R56, R180.reuse, R58, RZ ;  /* 0x0000003ab438723c */ /* 0x040fe600000418ff */
[----:B------:R-:W-:Y:S04]  /*1b6c0*/  LDSM.16.M88.4 R176, [R223] ;  /* 0x00000000dfb0783b */ /* 0x000fe80000000200 */
[----:B------:R-:W-:Y:S01]  /*1b6d0*/  LDSM.16.M88.4 R172, [R210] ;  /* 0x00000000d2ac783b */ /* 0x000fe20000000200 */
[C---:B------:R-:W-:Y:S03]  /*1b6e0*/  HMMA.16816.F32.BF16 R48, R180.reuse, R50, RZ ;  /* 0x00000032b430723c */ /* 0x040fe600000418ff */
[----:B------:R-:W0:Y:S05]  /*1b6f0*/  LDGDEPBAR ;  /* 0x00000000000079af */ /* 0x000e2a0000000000 */
[C---:B------:R-:W-:Y:S08]  /*1b700*/  HMMA.16816.F32.BF16 R44, R180.reuse, R40, RZ ;  /* 0x00000028b42c723c */ /* 0x040ff000000418ff */
[C---:B-1----:R-:W-:Y:S08]  /*1b710*/  HMMA.16816.F32.BF16 R36, R180.reuse, R32, RZ ;  /* 0x00000020b424723c */ /* 0x042ff000000418ff */
[C---:B------:R-:W-:Y:S08]  /*1b720*/  HMMA.16816.F32.BF16 R28, R180.reuse, R24, RZ ;  /* 0x00000018b41c723c */ /* 0x040ff000000418ff */
[C---:B--2---:R-:W-:Y:S08]  /*1b730*/  HMMA.16816.F32.BF16 R20, R180.reuse, R16, RZ ;  /* 0x00000010b414723c */ /* 0x044ff000000418ff */
[C---:B------:R-:W-:Y:S08]  /*1b740*/  HMMA.16816.F32.BF16 R40, R180.reuse, R42, RZ ;  /* 0x0000002ab428723c */ /* 0x040ff000000418ff */
[C---:B------:R-:W-:Y:S08]  /*1b750*/  HMMA.16816.F32.BF16 R32, R180.reuse, R34, RZ ;  /* 0x00000022b420723c */ /* 0x040ff000000418ff */
[C---:B------:R-:W-:Y:S08]  /*1b760*/  HMMA.16816.F32.BF16 R24, R180.reuse, R26, RZ ;  /* 0x0000001ab418723c */ /* 0x040ff000000418ff */
[C---:B------:R-:W-:Y:S08]  /*1b770*/  HMMA.16816.F32.BF16 R16, R180.reuse, R18, RZ ;  /* 0x00000012b410723c */ /* 0x040ff000000418ff */
[C---:B------:R-:W-:Y:S08]  /*1b780*/  HMMA.16816.F32.BF16 R12, R180.reuse, R148, RZ ;  /* 0x00000094b40c723c */ /* 0x040ff000000418ff */
        /* <DEDUP_REMOVED lines=8> */
[C---:B-----5:R-:W-:Y:S08]  /*1b810*/  HMMA.16816.F32.BF16 R52, R160.reuse, R4, R52 ;  /* 0x00000004a034723c */ /* 0x060ff00000041834 */
[C---:B------:R-:W-:Y:S01]  /*1b820*/  HMMA.16816.F32.BF16 R48, R160.reuse, R6, R48 ;  /* 0x00000006a030723c */ /* 0x040fe20000041830 */
[----:B------:R-:W5:Y:S07]  /*1b830*/  LDSM.16.M88.4 R4, [R221+0x5000] ;  /* 0x00500000dd04783b */ /* 0x000f6e0000000200 */
        /* <DEDUP_REMOVED lines=9> */
[C---:B-----5:R-:W-:Y:S08]  /*1b8d0*/  HMMA.16816.F32.BF16 R52, R184.reuse, R4, R52 ;  /* 0x00000004b834723c */ /* 0x060ff00000041834 */
[C---:B------:R-:W-:Y:S01]  /*1b8e0*/  HMMA.16816.F32.BF16 R48, R184.reuse, R6, R48 ;  /* 0x00000006b830723c */ /* 0x040fe20000041830 */
[----:B------:R-:W5:Y:S07]  /*1b8f0*/  LDSM.16.M88.4 R4, [R221+0x7000] ;  /* 0x00700000dd04783b */ /* 0x000f6e0000000200 */
        /* <DEDUP_REMOVED lines=8> */
[----:B------:R-:W3:Y:S04]  /*1b980*/  LDSM.16.M88.4 R160, [R210+0x1800] ;  /* 0x00180000d2a0783b */ /* 0x000ee80000000200 */
[----:B------:R-:W3:Y:S03]  /*1b990*/  LDSM.16.M88.4 R164, [R210+0x1000] ;  /* 0x00100000d2a4783b */ /* 0x000ee60000000200 */
        /* <DEDUP_REMOVED lines=11> */
[----:B------:R-:W-:Y:S07]  /*1ba50*/  LDSM.16.M88.4 R8, [R228+0x2000] ;  /* 0x00200000e408783b */ /* 0x000fee0000000200 */
[C---:B-----5:R-:W-:Y:S08]  /*1ba60*/  HMMA.16816.F32.BF16 R20, R184.reuse, R4, R20 ;  /* 0x00000004b814723c */ /* 0x060ff00000041814 */
[C---:B------:R-:W-:Y:S01]  /*1ba70*/  HMMA.16816.F32.BF16 R16, R184.reuse, R6, R16 ;  /* 0x00000006b810723c */ /* 0x040fe20000041810 */
[----:B------:R-:W3:Y:S07]  /*1ba80*/  LDSM.16.M88.4 R4, [R227+0x8000] ;  /* 0x00800000e304783b */ /* 0x000eee0000000200 */
[C---:B------:R-:W-:Y:S08]  /*1ba90*/  HMMA.16816.F32.BF16 R12, R184.reuse, R188, R12 ;  /* 0x000000bcb80c723c */ /* 0x040ff0000004180c */
[----:B------:R-:W-:Y:S08]  /*1baa0*/  HMMA.16816.F32.BF16 R180, R184, R190, R180 ;  /* 0x000000beb8b4723c */ /* 0x000ff000000418b4 */
        /* <DEDUP_REMOVED lines=23> */
[----:B------:R-:W-:Y:S07]  /*1bc20*/  LDSM.16.M88.4 R152, [R226+0x2000] ;  /* 0x00200000e298783b */ /* 0x000fee0000000200 */
[C---:B---3--:R-:W-:Y:S08]  /*1bc30*/  HMMA.16816.F32.BF16 R140, R8.reuse, R4, R140 ;  /* 0x00000004088c723c */ /* 0x048ff0000004188c */
[C---:B------:R-:W-:Y:S01]  /*1bc40*/  HMMA.16816.F32.BF16 R64, R8.reuse, R6, R64 ;  /* 0x000000060840723c */ /* 0x040fe20000041840 */
[----:B------:R-:W3:Y:S07]  /*1bc50*/  LDSM.16.M88.4 R4, [R209] ;  /* 0x00000000d104783b */ /* 0x000eee0000000200 */
[C---:B-----5:R-:W-:Y:S08]  /*1bc60*/  HMMA.16816.F32.BF16 R36, R8.reuse, R156, R36 ;  /* 0x0000009c0824723c */ /* 0x060ff00000041824 */
[C---:B------:R-:W-:Y:S01]  /*1bc70*/  HMMA.16816.F32.BF16 R32, R8.reuse, R158, R32 ;  /* 0x0000009e0820723c */ /* 0x040fe20000041820 */
[----:B------:R-:W5:Y:S07]  /*1bc80*/  LDSM.16.M88.4 R156, [R208] ;  /* 0x00000000d09c783b */ /* 0x000f6e0000000200 */
[C---:B------:R-:W-:Y:S01]  /*1bc90*/  HMMA.16816.F32.BF16 R44, R8.reuse, R160, R44 ;  /* 0x000000a0082c723c */ /* 0x040fe2000004182c */
[----:B------:R-:W1:Y:S07]  /*1bca0*/  S2R R160, SR_TID.X ;  /* 0x0000000000a07919 */ /* 0x000e6e0000002100 */
        /* <DEDUP_REMOVED lines=9> */
[C---:B--2---:R-:W-:Y:S08]  /*1bd40*/  HMMA.16816.F32.BF16 R12, R8.reuse, R144, R12 ;  /* 0x00000090080c723c */ /* 0x044ff0000004180c */
[----:B------:R-:W-:Y:S01]  /*1bd50*/  HMMA.16816.F32.BF16 R180, R8, R146, R180 ;  /* 0x0000009208b4723c */ /* 0x000fe200000418b4 */
[----:B------:R-:W-:Y:S04]  /*1bd60*/  LDSM.16.M88.4 R144, [R224+0x2000] ;  /* 0x00200000e090783b */ /* 0x000fe80000000200 */
[----:B------:R-:W1:Y:S01]  /*1bd70*/  LDSM.16.M88.4 R8, [R221+0x8000] ;  /* 0x00800000dd08783b */ /* 0x000e620000000200 */
[----:B------:R-:W-:-:S02]  /*1bd80*/  IMAD.SHL.U32 R160, R160, 0x2, RZ ;  /* 0x00000002a0a07824 */ /* 0x000fc400078e00ff */
[C---:B---3--:R-:W-:Y:S01]  /*1bd90*/  HMMA.16816.F32.BF16 R140, R152.reuse, R4, R140 ;  /* 0x00000004988c723c */ /* 0x048fe2000004188c */
[----:B------:R-:W-:Y:S02]  /*1bda0*/  LDSM.16.M88.4 R148, [R207] ;  /* 0x00000000cf94783b */ /* 0x000fe40000000200 */
[----:B------:R-:W-:Y:S02]  /*1bdb0*/  LOP3.LUT R169, R160, 0x6, RZ, 0xc0, !PT ;  /* 0x00000006a0a97812 */ /* 0x000fe400078ec0ff */
[----:B------:R-:W-:Y:S03]  /*1bdc0*/  LDSM.16.M88.4 R164, [R221+0x8800] ;  /* 0x00880000dda4783b */ /* 0x000fe60000000200 */
[C---:B------:R-:W-:Y:S01]  /*1bdd0*/  HMMA.16816.F32.BF16 R64, R152.reuse, R6, R64 ;  /* 0x000000069840723c */ /* 0x040fe20000041840 */
[----:B------:R-:W-:Y:S07]  /*1bde0*/  LDSM.16.M88.4 R4, [R210+0x4000] ;  /* 0x00400000d204783b */ /* 0x000fee0000000200 */
[C---:B-----5:R-:W-:Y:S01]  /*1bdf0*/  HMMA.16816.F32.BF16 R160, R152.reuse, R156, R60 ;  /* 0x0000009c98a0723c */ /* 0x060fe2000004183c */
[----:B------:R-:W2:Y:S07]  /*1be00*/  LDSM.16.M88.4 R60, [R223+0x2000] ;  /* 0x00200000df3c783b */ /* 0x000eae0000000200 */
[----:B------:R-:W-:Y:S01]  /*1be10*/  HMMA.16816.F32.BF16 R56, R152, R158, R56 ;  /* 0x0000009e9838723c */ /* 0x000fe20000041838 */
[----:B------:R-:W3:Y:S07]  /*1be20*/  LDSM.16.M88.4 R156, [R206] ;  /* 0x00000000ce9c783b */ /* 0x000eee0000000200 */
[C---:B-1----:R-:W-:Y:S08]  /*1be30*/  HMMA.16816.F32.BF16 R140, R144.reuse, R8, R140 ;  /* 0x00000008908c723c */ /* 0x042ff0000004188c */
[----:B------:R-:W-:Y:S01]  /*1be40*/  HMMA.16816.F32.BF16 R64, R144, R10, R64 ;  /* 0x0000000a9040723c */ /* 0x000fe20000041840 */
[----:B------:R-:W1:Y:S11]  /*1be50*/  LDSM.16.M88.4 R8, [R210+0x4800] ;  /* 0x00480000d208783b */ /* 0x000e760000000200 */
[----:B------:R-:W-:Y:S04]  /*1be60*/  @!UPT UIADD3 URZ, URZ, URZ, URZ ;  /* 0x0000003f3f3ff290 */ /* 0x000fe8000fffe03f */
[----:B--2---:R-:W-:Y:S08]  /*1be70*/  HMMA.16816.F32.BF16 R140, R60, R4, R140 ;  /* 0x000000043c8c723c */ /* 0x004ff0000004188c */
[C---:B---3--:R-:W-:Y:S08]  /*1be80*/  HMMA.16816.F32.BF16 R44, R152.reuse, R156, R44 ;  /* 0x0000009c982c723c */ /* 0x048ff0000004182c */
[C---:B------:R-:W-:Y:S01]  /*1be90*/  HMMA.16816.F32.BF16 R40, R152.reuse, R158, R40 ;  /* 0x0000009e9828723c */ /* 0x040fe20000041828 */
[----:B------:R-:W2:Y:S07]  /*1bea0*/  LDSM.16.M88.4 R156, [R221+0x9000] ;  /* 0x00900000dd9c783b */ /* 0x000eae0000000200 */
[----:B------:R-:W-:Y:S01]  /*1beb0*/  HMMA.16816.F32.BF16 R52, R152, R148, R52 ;  /* 0x000000949834723c */ /* 0x000fe20000041834 */
[----:B----4-:R-:W-:-:S02]  /*1bec0*/  FMUL.FTZ R140, R140, R192 ;  /* 0x000000c08c8c7220 */ /* 0x010fc40000410000 */
[-C--:B------:R-:W-:Y:S02]  /*1bed0*/  FMUL.FTZ R141, R141, R192.reuse ;  /* 0x000000c08d8d7220 */ /* 0x080fe40000410000 */
[----:B------:R-:W-:-:S03]  /*1bee0*/  FMUL.FTZ R142, R142, R192 ;  /* 0x000000c08e8e7220 */ /* 0x000fc60000410000 */
[----:B------:R-:W-:Y:S01]  /*1bef0*/  HMMA.16816.F32.BF16 R48, R152, R150, R48 ;  /* 0x000000969830723c */ /* 0x000fe20000041830 */
[----:B------:R-:W3:Y:S07]  /*1bf00*/  LDSM.16.M88.4 R148, [R205] ;  /* 0x00000000cd94783b */ /* 0x000eee0000000200 */
[C---:B------:R-:W-:Y:S01]  /*1bf10*/  HMMA.16816.F32.BF16 R160, R144.reuse, R164, R160 ;  /* 0x000000a490a0723c */ /* 0x040fe200000418a0 */
[----:B------:R-:W-:Y:S07]  /*1bf20*/  MUFU.TANH R179, R140 ;  /* 0x0000008c00b37308 */ /* 0x000fee0000002400 */
[----:B------:R-:W-:Y:S01]  /*1bf30*/  HMMA.16816.F32.BF16 R56, R144, R166, R56 ;  /* 0x000000a69038723c */ /* 0x000fe20000041838 */
[----:B------:R-:W-:Y:S06]  /*1bf40*/  MUFU.TANH R196, R141 ;  /* 0x0000008d00c47308 */ /* 0x000fec0000002400 */
[----:B------:R-:W-:-:S02]  /*1bf50*/  FMUL.FTZ R166, R143, R192 ;  /* 0x000000c08fa67220 */ /* 0x000fc40000410000 */
[----:B------:R4:W-:Y:S01]  /*1bf60*/  MUFU.TANH R184, R142 ;  /* 0x0000008e00b87308 */ /* 0x0009e20000002400 */
[C---:B------:R-:W-:Y:S01]  /*1bf70*/  HMMA.16816.F32.BF16 R64, R60.reuse, R6, R64 ;  /* 0x000000063c40723c */ /* 0x040fe20000041840 */
[----:B------:R-:W-:Y:S04]  /*1bf80*/  LDSM.16.M88.4 R4, [R204] ;  /* 0x00000000cc04783b */ /* 0x000fe80000000200 */
[----:B----4-:R-:W4:Y:S03]  /*1bf90*/  LDSM.16.M88.4 R140, [R210+0x5000] ;  /* 0x00500000d28c783b */ /* 0x010f260000000200 */
[----:B-1----:R-:W-:Y:S08]  /*1bfa0*/  HMMA.16816.F32.BF16 R160, R60, R8, R160 ;  /* 0x000000083ca0723c */ /* 0x002ff000000418a0 */
[----:B--2---:R-:W-:Y:S08]  /*1bfb0*/  HMMA.16816.F32.BF16 R52, R144, R156, R52 ;  /* 0x0000009c9034723c */ /* 0x004ff00000041834 */
[----:B------:R-:W-:Y:S01]  /*1bfc0*/  HMMA.16816.F32.BF16 R56, R60, R10, R56 ;  /* 0x0000000a3c38723c */ /* 0x000fe20000041838 */
[----:B------:R-:W1:Y:S07]  /*1bfd0*/  LDSM.16.M88.4 R8, [R221+0x9800] ;  /* 0x00980000dd08783b */ /* 0x000e6e0000000200 */
[----:B------:R-:W-:Y:S01]  /*1bfe0*/  HMMA.16816.F32.BF16 R48, R144, R158, R48 ;  /* 0x0000009e9030723c */ /* 0x000fe20000041830 */
[----:B------:R-:W-:-:S02]  /*1bff0*/  FMUL.FTZ R64, R64, R192 ;  /* 0x000000c040407220 */ /* 0x000fc40000410000 */
[-C--:B------:R-:W-:Y:S02]  /*1c000*/  FMUL.FTZ R65, R65, R192.reuse ;  /* 0x000000c041417220 */ /* 0x080fe40000410000 */
[-C--:B------:R-:W-:Y:S02]  /*1c010*/  FMUL.FTZ R66, R66, R192.reuse ;  /* 0x000000c042427220 */ /* 0x080fe40000410000 */
[-C--:B------:R-:W-:Y:S01]  /*1c020*/  FMUL.FTZ R67, R67, R192.reuse ;  /* 0x000000c043437220 */ /* 0x080fe20000410000 */
[----:B---3--:R-:W-:Y:S01]  /*1c030*/  HMMA.16816.F32.BF16 R36, R152, R148, R36 ;  /* 0x000000949824723c */ /* 0x008fe20000041824 */
[----:B------:R-:W-:Y:S07]  /*1c040*/  MUFU.TANH R167, R64 ;  /* 0x0000004000a77308 */ /* 0x000fee0000002400 */
[C---:B----4-:R-:W-:Y:S01]  /*1c050*/  HMMA.16816.F32.BF16 R52, R60.reuse, R140, R52 ;  /* 0x0000008c3c34723c */ /* 0x050fe20000041834 */
[----:B------:R-:W-:Y:S07]  /*1c060*/  MUFU.TANH R148, R65 ;  /* 0x0000004100947308 */ /* 0x000fee0000002400 */
[----:B------:R-:W-:Y:S01]  /*1c070*/  HMMA.16816.F32.BF16 R48, R60, R142, R48 ;  /* 0x0000008e3c30723c */ /* 0x000fe20000041830 */
[----:B------:R-:W-:Y:S01]  /*1c080*/  MUFU.TANH R149, R66 ;  /* 0x0000004200957308 */ /* 0x000fe20000002400 */
[----:B------:R-:W2:Y:S07]  /*1c090*/  LDSM.16.M88.4 R140, [R210+0x5800] ;  /* 0x00580000d28c783b */ /* 0x000eae0000000200 */
[----:B------:R3:W-:Y:S01]  /*1c0a0*/  MUFU.TANH R156, R67 ;  /* 0x00000043009c7308 */ /* 0x0007e20000002400 */
[C---:B------:R-:W-:Y:S08]  /*1c0b0*/  HMMA.16816.F32.BF16 R28, R152.reuse, R4, R28 ;  /* 0x00000004981c723c */ /* 0x040ff0000004181c */
[----:B------:R-:W-:Y:S01]  /*1c0c0*/  HMMA.16816.F32.BF16 R24, R152, R6, R24 ;  /* 0x000000069818723c */ /* 0x000fe20000041818 */
[----:B------:R-:W4:Y:S04]  /*1c0d0*/  LDSM.16.M88.4 R4, [R221+0xa000] ;  /* 0x00a00000dd04783b */ /* 0x000f280000000200 */
[----:B---3--:R-:W3:Y:S03]  /*1c0e0*/  LDSM.16.M88.4 R64, [R139] ;  /* 0x000000008b40783b */ /* 0x008ee60000000200 */
[----:B-1----:R-:W-:Y:S08]  /*1c0f0*/  HMMA.16816.F32.BF16 R44, R144, R8, R44 ;  /* 0x00000008902c723c */ /* 0x002ff0000004182c */
[----:B------:R-:W-:Y:S08]  /*1c100*/  HMMA.16816.F32.BF16 R32, R152, R150, R32 ;  /* 0x000000969820723c */ /* 0x000ff00000041820 */
[----:B------:R-:W-:Y:S01]  /*1c110*/  HMMA.16816.F32.BF16 R40, R144, R10, R40 ;  /* 0x0000000a9028723c */ /* 0x000fe20000041828 */
[----:B------:R-:W1:Y:S01]  /*1c120*/  LDSM.16.M88.4 R8, [R221+0xa800] ;  /* 0x00a80000dd08783b */ /* 0x000e620000000200 */
[----:B------:R-:W-:-:S02]  /*1c130*/  FMUL.FTZ R52, R52, R192 ;  /* 0x000000c034347220 */ /* 0x000fc40000410000 */
[-C--:B------:R-:W-:Y:S02]  /*1c140*/  FMUL.FTZ R53, R53, R192.reuse ;  /* 0x000000c035357220 */ /* 0x080fe40000410000 */
[-C--:B------:R-:W-:Y:S02]  /*1c150*/  FMUL.FTZ R54, R54, R192.reuse ;  /* 0x000000c036367220 */ /* 0x080fe40000410000 */
[-C--:B------:R-:W-:Y:S01]  /*1c160*/  FMUL.FTZ R150, R163, R192.reuse ;  /* 0x000000c0a3967220 */ /* 0x080fe20000410000 */
[----:B--2---:R-:W-:Y:S01]  /*1c170*/  HMMA.16816.F32.BF16 R44, R60, R140, R44 ;  /* 0x0000008c3c2c723c */ /* 0x004fe2000004182c */
[----:B------:R-:W-:Y:S08]  /*1c180*/  MUFU.TANH R163, R52 ;  /* 0x0000003400a37308 */ /* 0x000ff00000002400 */
[----:B------:R-:W-:Y:S01]  /*1c190*/  MUFU.TANH R198, R53 ;  /* 0x0000003500c67308 */ /* 0x000fe20000002400 */
[----:B----4-:R-:W-:Y:S07]  /*1c1a0*/  HMMA.16816.F32.BF16 R36, R144, R4, R36 ;  /* 0x000000049024723c */ /* 0x010fee0000041824 */
[----:B------:R2:W-:Y:S01]  /*1c1b0*/  MUFU.TANH R199, R54 ;  /* 0x0000003600c77308 */ /* 0x0005e20000002400 */
[----:B---3--:R-:W-:Y:S07]  /*1c1c0*/  HMMA.16816.F32.BF16 R20, R152, R64, R20 ;  /* 0x000000409814723c */ /* 0x008fee0000041814 */
[-C--:B------:R-:W-:Y:S01]  /*1c1d0*/  FMUL.FTZ R64, R55, R192.reuse ;  /* 0x000000c037407220 */ /* 0x080fe20000410000 */
[----:B------:R-:W-:Y:S01]  /*1c1e0*/  HMMA.16816.F32.BF16 R32, R144, R6, R32 ;  /* 0x000000069020723c */ /* 0x000fe20000041820 */
[----:B------:R-:W-:Y:S04]  /*1c1f0*/  LDSM.16.M88.4 R4, [R221+0xb000] ;  /* 0x00b00000dd04783b */ /* 0x000fe80000000200 */
[----:B--2---:R-:W2:Y:S03]  /*1c200*/  LDSM.16.M88.4 R52, [R210+0x6000] ;  /* 0x00600000d234783b */ /* 0x004ea60000000200 */
[----:B------:R-:W-:Y:S01]  /*1c210*/  HMMA.16816.F32.BF16 R16, R152, R66, R16 ;  /* 0x000000429810723c */ /* 0x000fe20000041810 */
[----:B------:R-:W-:-:S02]  /*1c220*/  FMUL.FTZ R44, R44, R192 ;  /* 0x000000c02c2c7220 */ /* 0x000fc40000410000 */
[----:B------:R-:W-:-:S05]  /*1c230*/  FMUL.FTZ R45, R45, R192 ;  /* 0x000000c02d2d7220 */ /* 0x000fca0000410000 */
[----:B-1----:R-:W-:Y:S01]  /*1c240*/  HMMA.16816.F32.BF16 R28, R144, R8, R28 ;  /* 0x00000008901c723c */ /* 0x002fe2000004181c */
[----:B------:R-:W-:-:S07]  /*1c250*/  FMUL.FTZ R140, R50, R192 ;  /* 0x000000c0328c7220 */ /* 0x000fce0000410000 */
[----:B------:R-:W-:Y:S01]  /*1c260*/  HMMA.16816.F32.BF16 R24, R144, R10, R24 ;  /* 0x0000000a9018723c */ /* 0x000fe20000041818 */
[----:B------:R-:W1:Y:S01]  /*1c270*/  LDSM.16.M88.4 R8, [R138] ;  /* 0x000000008a08783b */ /* 0x000e620000000200 */
[-C--:B------:R-:W-:Y:S01]  /*1c280*/  FMUL.FTZ R50, R51, R192.reuse ;  /* 0x000000c033327220 */ /* 0x080fe20000410000 */
[----:B------:R-:W-:Y:S01]  /*1c290*/  MUFU.TANH R141, R45 ;  /* 0x0000002d008d7308 */ /* 0x000fe20000002400 */
[----:B------:R-:W-:-:S04]  /*1c2a0*/  FMUL.FTZ R200, R46, R192 ;  /* 0x000000c02ec87220 */ /* 0x000fc80000410000 */
[C---:B------:R-:W-:Y:S03]  /*1c2b0*/  HMMA.16816.F32.BF16 R40, R60.reuse, R142, R40 ;  /* 0x0000008e3c28723c */ /* 0x040fe60000041828 */
[----:B------:R3:W-:Y:S04]  /*1c2c0*/  MUFU.TANH R51, R44 ;  /* 0x0000002c00337308 */ /* 0x0007e80000002400 */
[----:B------:R-:W-:Y:S02]  /*1c2d0*/  FMUL.FTZ R143, R47, R192 ;  /* 0x000000c02f8f7220 */ /* 0x000fe40000410000 */
[----:B---3--:R-:W3:Y:S01]  /*1c2e0*/  LDSM.16.M88.4 R44, [R210+0x6800] ;  /* 0x00680000d22c783b */ /* 0x008ee20000000200 */
[----:B--2---:R-:W-:Y:S08]  /*1c2f0*/  HMMA.16816.F32.BF16 R36, R60, R52, R36 ;  /* 0x000000343c24723c */ /* 0x004ff00000041824 */
[C---:B------:R-:W-:Y:S08]  /*1c300*/  HMMA.16816.F32.BF16 R20, R144.reuse, R4, R20 ;  /* 0x000000049014723c */ /* 0x040ff00000041814 */
[----:B------:R-:W-:Y:S01]  /*1c310*/  HMMA.16816.F32.BF16 R16, R144, R6, R16 ;  /* 0x000000069010723c */ /* 0x000fe20000041810 */
[----:B------:R-:W2:Y:S01]  /*1c320*/  LDSM.16.M88.4 R4, [R221+0xb800] ;  /* 0x00b80000dd04783b */ /* 0x000ea20000000200 */
[----:B------:R-:W-:-:S06]  /*1c330*/  IMAD R169, R244, 0x80, R169 ;  /* 0x00000080f4a97824 */ /* 0x000fcc00078e02a9 */
[----:B------:R-:W-:Y:S01]  /*1c340*/  HMMA.16816.F32.BF16 R32, R60, R54, R32 ;  /* 0x000000363c20723c */ /* 0x000fe20000041820 */
[----:B------:R-:W-:Y:S01]  /*1c350*/  IADD3 R168, R169, 0x1, RZ ;  /* 0x00000001a9a87810 */ /* 0x000fe20007ffe0ff */
[----:B------:R-:W-:-:S06]  /*1c360*/  FMUL.FTZ R36, R36, R192 ;  /* 0x000000c024247220 */ /* 0x000fcc0000410000 */
[----:B-1----:R-:W-:Y:S01]  /*1c370*/  HMMA.16816.F32.BF16 R12, R152, R8, R12 ;  /* 0x00000008980c723c */ /* 0x002fe2000004180c */
[-C--:B------:R-:W-:Y:S01]  /*1c380*/  FMUL.FTZ R37, R37, R192.reuse ;  /* 0x000000c025257220 */ /* 0x080fe20000410000 */
[----:B------:R-:W1:Y:S01]  /*1c390*/  I2F R171, R168 ;  /* 0x000000a800ab7306 */ /* 0x000e620000201400 */
[-C--:B------:R-:W-:Y:S01]  /*1c3a0*/  FMUL.FTZ R157, R160, R192.reuse ;  /* 0x000000c0a09d7220 */ /* 0x080fe20000410000 */
[C---:B------:R-:W-:Y:S01]  /*1c3b0*/  IADD3 R170, R169.reuse, 0x8, RZ ;  /* 0x00000008a9aa7810 */ /* 0x040fe20007ffe0ff */
[-C--:B------:R-:W-:Y:S01]  /*1c3c0*/  FMUL.FTZ R249, R38, R192.reuse ;  /* 0x000000c026f97220 */ /* 0x080fe20000410000 */
[C---:B------:R-:W-:Y:S02]  /*1c3d0*/  IADD3 R172, R169.reuse, 0x9, RZ ;  /* 0x00000009a9ac7810 */ /* 0x040fe40007ffe0ff */
[----:B---3--:R-:W-:Y:S01]  /*1c3e0*/  HMMA.16816.F32.BF16 R28, R60, R44, R28 ;  /* 0x0000002c3c1c723c */ /* 0x008fe2000004181c */
[----:B------:R-:W-:Y:S01]  /*1c3f0*/  IADD3 R174, R169, 0x10, RZ ;  /* 0x00000010a9ae7810 */ /* 0x000fe20007ffe0ff */
[----:B------:R-:W3:Y:S01]  /*1c400*/  MUFU.TANH R166, R166 ;  /* 0x000000a600a67308 */ /* 0x000ee20000002400 */
[----:B------:R-:W-:-:S04]  /*1c410*/  FMUL.FTZ R158, R161, R192 ;  /* 0x000000c0a19e7220 */ /* 0x000fc80000410000 */
[----:B------:R-:W-:-:S03]  /*1c420*/  FMUL.FTZ R45, R39, R192 ;  /* 0x000000c0272d7220 */ /* 0x000fc60000410000 */
[----:B------:R-:W-:Y:S01]  /*1c430*/  MUFU.TANH R203, R36 ;  /* 0x0000002400cb7308 */ /* 0x000fe20000002400 */
[-C--:B------:R-:W-:Y:S01]  /*1c440*/  FMUL.FTZ R161, R58, R192.reuse ;  /* 0x000000c03aa17220 */ /* 0x080fe20000410000 */
[----:B------:R-:W-:Y:S01]  /*1c450*/  IADD3 R176, R169, 0x11, RZ ;  /* 0x00000011a9b07810 */ /* 0x000fe20007ffe0ff */
[----:B------:R-:W-:-:S05]  /*1c460*/  FMUL.FTZ R56, R56, R192 ;  /* 0x000000c038387220 */ /* 0x000fca0000410000 */
[----:B------:R4:W-:Y:S01]  /*1c470*/  MUFU.TANH R55, R37 ;  /* 0x0000002500377308 */ /* 0x0009e20000002400 */
[----:B------:R-:W-:Y:S01]  /*1c480*/  IADD3 R178, R169, 0x18, RZ ;  /* 0x00000018a9b27810 */ /* 0x000fe20007ffe0ff */
[----:B------:R-:W-:Y:S01]  /*1c490*/  HMMA.16816.F32.BF16 R24, R60, R46, R24 ;  /* 0x0000002e3c18723c */ /* 0x000fe20000041818 */
[----:B------:R-:W-:-:S05]  /*1c4a0*/  FMUL.FTZ R159, R162, R192 ;  /* 0x000000c0a29f7220 */ /* 0x000fca0000410000 */
[----:B------:R-:W-:Y:S01]  /*1c4b0*/  I2F R173, R170 ;  /* 0x000000aa00ad7306 */ /* 0x000fe20000201400 */
[----:B----4-:R-:W4:Y:S07]  /*1c4c0*/  LDSM.16.M88.4 R36, [R210+0x7000] ;  /* 0x00700000d224783b */ /* 0x010f2e0000000200 */
[----:B------:R-:W-:Y:S01]  /*1c4d0*/  I2F R175, R172 ;  /* 0x000000ac00af7306 */ /* 0x000fe20000201400 */
[----:B------:R-:W-:Y:S01]  /*1c4e0*/  IADD3 R188, R169, 0x19, RZ ;  /* 0x00000019a9bc7810 */ /* 0x000fe20007ffe0ff */
[----:B------:R-:W-:-:S06]  /*1c4f0*/  FMUL.FTZ R59, R59, R192 ;  /* 0x000000c03b3b7220 */ /* 0x000fcc0000410000 */
[----:B------:R-:W-:Y:S01]  /*1c500*/  I2F R185, R174 ;  /* 0x000000ae00b97306 */ /* 0x000fe20000201400 */
[----:B------:R-:W-:-:S07]  /*1c510*/  IADD3 R186, R169, 0x20, RZ ;  /* 0x00000020a9ba7810 */ /* 0x000fce0007ffe0ff */
[----:B------:R-:W5:Y:S01]  /*1c520*/  MUFU.TANH R157, R157 ;  /* 0x0000009d009d7308 */ /* 0x000f620000002400 */
[----:B------:R-:W-:Y:S01]  /*1c530*/  IADD3 R190, R169, 0x21, RZ ;  /* 0x00000021a9be7810 */ /* 0x000fe20007ffe0ff */
[-C--:B------:R-:W-:Y:S02]  /*1c540*/  FMUL.FTZ R160, R57, R192.reuse ;  /* 0x000000c039a07220 */ /* 0x080fe40000410000 */
[----:B------:R-:W-:-:S04]  /*1c550*/  FMUL.FTZ R48, R48, R192 ;  /* 0x000000c030307220 */ /* 0x000fc80000410000 */
[----:B------:R-:W-:Y:S01]  /*1c560*/  I2F R187, R176 ;  /* 0x000000b000bb7306 */ /* 0x000fe20000201400 */
[----:B------:R-:W-:Y:S01]  /*1c570*/  FMUL.FTZ R49, R49, R192 ;  /* 0x000000c031317220 */ /* 0x000fe20000410000 */
[----:B------:R-:W-:-:S06]  /*1c580*/  IADD3 R194, R169, 0x28, RZ ;  /* 0x00000028a9c27810 */ /* 0x000fcc0007ffe0ff */
[----:B------:R-:W1:Y:S01]  /*1c590*/  MUFU.TANH R158, R158 ;  /* 0x0000009e009e7308 */ /* 0x000e620000002400 */
[----:B------:R-:W-:Y:S01]  /*1c5a0*/  IADD3 R164, R169, 0x29, RZ ;  /* 0x00000029a9a47810 */ /* 0x000fe20007ffe0ff */
[-C--:B------:R-:W-:Y:S01]  /*1c5b0*/  FMUL.FTZ R34, R34, R192.reuse ;  /* 0x000000c022227220 */ /* 0x080fe20000410000 */
[----:B--2---:R-:W-:Y:S05]  /*1c5c0*/  HMMA.16816.F32.BF16 R12, R144, R4, R12 ;  /* 0x00000004900c723c */ /* 0x004fea000004180c */
[----:B------:R-:W-:Y:S01]  /*1c5d0*/  I2F R189, R178 ;  /* 0x000000b200bd7306 */ /* 0x000fe20000201400 */
[----:B------:R-:W-:-:S07]  /*1c5e0*/  FMUL.FTZ R35, R35, R192 ;  /* 0x000000c023237220 */ /* 0x000fce0000410000 */
[----:B------:R-:W2:Y:S01]  /*1c5f0*/  MUFU.TANH R151, R56 ;  /* 0x0000003800977308 */ /* 0x000ea20000002400 */
[----:B-1----:R-:W-:-:S07]  /*1c600*/  FFMA.FTZ R4, R0, R171, R196 ;  /* 0x000000ab00047223 */ /* 0x002fce00000100c4 */
[----:B------:R-:W1:Y:S01]  /*1c610*/  MUFU.TANH R161, R161 ;  /* 0x000000a100a17308 */ /* 0x000e620000002400 */
[----:B---3--:R-:W-:Y:S01]  /*1c620*/  FFMA.FTZ R9, R0, R171, R166 ;  /* 0x000000ab00097223 */ /* 0x008fe200000100a6 */
[C---:B------:R-:W-:Y:S02]  /*1c630*/  ISETP.GE.AND P4, PT, R168.reuse, R2, PT ;  /* 0x00000002a800720c */ /* 0x040fe40003f86270 */
[----:B------:R-:W-:-:S04]  /*1c640*/  ISETP.GE.AND P3, PT, R168, R3, PT ;  /* 0x00000003a800720c */ /* 0x000fc80003f66270 */
[----:B------:R-:W-:Y:S01]  /*1c650*/  I2F R191, R188 ;  /* 0x000000bc00bf7306 */ /* 0x000fe20000201400 */
[----:B------:R-:W-:Y:S01]  /*1c660*/  FMUL.FTZ R40, R40, R192 ;  /* 0x000000c028287220 */ /* 0x000fe20000410000 */
[----:B------:R-:W-:-:S06]  /*1c670*/  IADD3 R58, R169, 0x30, RZ ;  /* 0x00000030a93a7810 */ /* 0x000fcc0007ffe0ff */
[----:B------:R-:W3:Y:S01]  /*1c680*/  MUFU.TANH R159, R159 ;  /* 0x0000009f009f7308 */ /* 0x000ee20000002400 */
[----:B------:R-:W-:-:S07]  /*1c690*/  FMUL.FTZ R53, R42, R192 ;  /* 0x000000c02a357220 */ /* 0x000fce0000410000 */
[----:B------:R-:W-:Y:S01]  /*1c6a0*/  MUFU.TANH R162, R59 ;  /* 0x0000003b00a27308 */ /* 0x000fe20000002400 */
[----:B------:R-:W-:Y:S01]  /*1c6b0*/  IADD3 R42, R169, 0x31, RZ ;  /* 0x00000031a92a7810 */ /* 0x000fe20007ffe0ff */
[----:B-----5:R-:W-:-:S06]  /*1c6c0*/  FFMA.FTZ R67, R0, R185, R157 ;  /* 0x000000b900437223 */ /* 0x020fcc000001009d */
[----:B------:R-:W-:Y:S01]  /*1c6d0*/  I2F R193, R186 ;  /* 0x000000ba00c17306 */ /* 0x000fe20000201400 */
[----:B------:R-:W-:-:S07]  /*1c6e0*/  IADD3 R250, R169, 0x38, RZ ;  /* 0x00000038a9fa7810 */ /* 0x000fce0007ffe0ff */
[----:B------:R-:W5:Y:S01]  /*1c6f0*/  I2F R195, R190 ;  /* 0x000000be00c37306 */ /* 0x000f620000201400 */
[----:B------:R-:W-:Y:S02]  /*1c700*/  ISETP.GE.AND P5, PT, R170, R3, PT ;  /* 0x00000003aa00720c */ /* 0x000fe40003fa6270 */
[----:B------:R-:W-:Y:S02]  /*1c710*/  FSEL R4, R4, -INF , !P4 ;  /* 0xff80000004047808 */ /* 0x000fe40006000000 */
[----:B------:R-:W-:-:S03]  /*1c720*/  FSEL R9, R9, -INF , !P3 ;  /* 0xff80000009097808 */ /* 0x000fc60005800000 */
[----:B------:R-:W-:Y:S01]  /*1c730*/  I2F R165, R194 ;  /* 0x000000c200a57306 */ /* 0x000fe20000201400 */
[----:B------:R-:W-:Y:S02]  /*1c740*/  ISETP.GE.AND P4, PT, R172, R3, PT ;  /* 0x00000003ac00720c */ /* 0x000fe40003f86270 */
[----:B------:R-:W-:-:S05]  /*1c750*/  ISETP.GE.AND P3, PT, R174, R2, PT ;  /* 0x00000002ae00720c */ /* 0x000fca0003f66270 */
[----:B------:R-:W-:Y:S01]  /*1c760*/  I2F R197, R164 ;  /* 0x000000a400c57306 */ /* 0x000fe20000201400 */
[----:B------:R-:W-:-:S07]  /*1c770*/  FFMA.FTZ R8, R0, R173, R167 ;  /* 0x000000ad00087223 */ /* 0x000fce00000100a7 */
[----:B------:R-:W1:Y:S01]  /*1c780*/  MUFU.TANH R160, R160 ;  /* 0x000000a000a07308 */ /* 0x000e620000002400 */
[----:B------:R-:W-:-:S07]  /*1c790*/  FMUL.FTZ R31, R31, R192 ;  /* 0x000000c01f1f7220 */ /* 0x000fce0000410000 */
[----:B------:R-:W1:Y:S01]  /*1c7a0*/  MUFU.TANH R48, R48 ;  /* 0x0000003000307308 */ /* 0x000e620000002400 */
[----:B------:R-:W-:-:S07]  /*1c7b0*/  FFMA.FTZ R66, R0, R187, R158 ;  /* 0x000000bb00427223 */ /* 0x000fce000001009e */
[----:B------:R-:W1:Y:S01]  /*1c7c0*/  MUFU.TANH R49, R49 ;  /* 0x0000003100317308 */ /* 0x000e620000002400 */
[----:B------:R-:W-:-:S07]  /*1c7d0*/  ISETP.GE.AND P1, PT, R170, R2, PT ;  /* 0x00000002aa00720c */ /* 0x000fce0003f26270 */
[----:B------:R1:W-:Y:S01]  /*1c7e0*/  MUFU.TANH R46, R34 ;  /* 0x00000022002e7308 */ /* 0x0003e20000002400 */
[----:B------:R-:W-:Y:S01]  /*1c7f0*/  FMUL.FTZ R30, R30, R192 ;  /* 0x000000c01e1e7220 */ /* 0x000fe20000410000 */
[----:B------:R-:W-:-:S06]  /*1c800*/  FSEL R67, R67, -INF , !P3 ;  /* 0xff80000043437808 */ /* 0x000fcc0005800000 */
[----:B------:R-:W3:Y:S01]  /*1c810*/  MUFU.TANH R50, R50 ;  /* 0x0000003200327308 */ /* 0x000ee20000002400 */
[----:B--2---:R-:W-:-:S07]  /*1c820*/  FFMA.FTZ R151, R0, R189, R151 ;  /* 0x000000bd00977223 */ /* 0x004fce0000010097 */
[----:B------:R2:W-:Y:S01]  /*1c830*/  MUFU.TANH R47, R35 ;  /* 0x00000023002f7308 */ /* 0x0005e20000002400 */
[----:B-1----:R-:W-:Y:S01]  /*1c840*/  FFMA.FTZ R34, R0, R173, R149 ;  /* 0x000000ad00227223 */ /* 0x002fe20000010095 */
[----:B------:R-:W-:Y:S01]  /*1c850*/  ISETP.GE.AND P3, PT, R178, R3, PT ;  /* 0x00000003b200720c */ /* 0x000fe20003f66270 */
[----:B------:R-:W-:-:S03]  /*1c860*/  FFMA.FTZ R59, R0, R189, R161 ;  /* 0x000000bd003b7223 */ /* 0x000fc600000100a1 */
[----:B------:R-:W-:Y:S02]  /*1c870*/  FSEL R34, R34, -INF , !P5 ;  /* 0xff80000022227808 */ /* 0x000fe40006800000 */
[----:B------:R-:W1:Y:S01]  /*1c880*/  I2F R57, R58 ;  /* 0x0000003a00397306 */ /* 0x000e620000201400 */
[----:B------:R-:W-:Y:S01]  /*1c890*/  ISETP.GE.AND P5, PT, R176, R2, PT ;  /* 0x00000002b000720c */ /* 0x000fe20003fa6270 */
[----:B--2---:R-:W-:-:S06]  /*1c8a0*/  FFMA.FTZ R35, R0, R175, R156 ;  /* 0x000000af00237223 */ /* 0x004fcc000001009c */
[----:B------:R-:W-:Y:S01]  /*1c8b0*/  MUFU.TANH R64, R64 ;  /* 0x0000004000407308 */ /* 0x000fe20000002400 */
[----:B------:R-:W-:-:S07]  /*1c8c0*/  FSEL R35, R35, -INF , !P4 ;  /* 0xff80000023237808 */ /* 0x000fce0006000000 */
[----:B------:R-:W-:Y:S01]  /*1c8d0*/  MUFU.TANH R201, R40 ;  /* 0x0000002800c97308 */ /* 0x000fe20000002400 */
[----:B------:R-:W-:Y:S01]  /*1c8e0*/  ISETP.GE.AND P4, PT, R178, R2, PT ;  /* 0x00000002b200720c */ /* 0x000fe20003f86270 */
[----:B---3--:R-:W-:Y:S01]  /*1c8f0*/  FFMA.FTZ R56, R0, R185, R159 ;  /* 0x000000b900387223 */ /* 0x008fe2000001009f */
[----:B------:R-:W-:-:S05]  /*1c900*/  FSEL R8, R8, -INF , !P1 ;  /* 0xff80000008087808 */ /* 0x000fca0004800000 */
[----:B------:R-:W-:Y:S01]  /*1c910*/  MUFU.TANH R143, R143 ;  /* 0x0000008f008f7308 */ /* 0x000fe20000002400 */
[----:B------:R-:W-:Y:S01]  /*1c920*/  FSEL R66, R66, -INF , !P5 ;  /* 0xff80000042427808 */ /* 0x000fe20006800000 */
[----:B------:R-:W-:-:S06]  /*1c930*/  FMUL.FTZ R161, R24, R192 ;  /* 0x000000c018a17220 */ /* 0x000fcc0000410000 */
[----:B------:R-:W-:Y:S01]  /*1c940*/  I2F R40, R42 ;  /* 0x0000002a00287306 */ /* 0x000fe20000201400 */
[----:B------:R-:W-:Y:S01]  /*1c950*/  ISETP.GE.AND P1, PT, R174, R3, PT ;  /* 0x00000003ae00720c */ /* 0x000fe20003f26270 */
[----:B-----5:R-:W-:-:S06]  /*1c960*/  FFMA.FTZ R142, R0, R195, R198 ;  /* 0x000000c3008e7223 */ /* 0x020fcc00000100c6 */
[----:B------:R-:W2:Y:S01]  /*1c970*/  I2F R52, R250 ;  /* 0x000000fa00347306 */ /* 0x000ea20000201400 */
[----:B------:R-:W-:Y:S02]  /*1c980*/  ISETP.GE.AND P5, PT, R188, R3, PT ;  /* 0x00000003bc00720c */ /* 0x000fe40003fa6270 */
[----:B------:R-:W-:Y:S02]  /*1c990*/  FSEL R24, R151, -INF , !P4 ;  /* 0xff80000097187808 */ /* 0x000fe40006000000 */
[----:B------:R-:W-:-:S03]  /*1c9a0*/  FSEL R59, R59, -INF , !P3 ;  /* 0xff8000003b3b7808 */ /* 0x000fc60005800000 */
[----:B------:R3:W-:Y:S01]  /*1c9b0*/  MUFU.TANH R196, R31 ;  /* 0x0000001f00c47308 */ /* 0x0007e20000002400 */
[----:B------:R-:W-:Y:S01]  /*1c9c0*/  ISETP.GE.AND P4, PT, R186, R3, PT ;  /* 0x00000003ba00720c */ /* 0x000fe20003f86270 */
[----:B------:R-:W-:Y:S01]  /*1c9d0*/  FMUL.FTZ R32, R32, R192 ;  /* 0x000000c020207220 */ /* 0x000fe20000410000 */
[----:B------:R-:W-:-:S05]  /*1c9e0*/  ISETP.GE.AND P3, PT, R190, R2, PT ;  /* 0x00000002be00720c */ /* 0x000fca0003f66270 */
[----:B------:R5:W-:Y:S01]  /*1c9f0*/  MUFU.TANH R149, R30 ;  /* 0x0000001e00957308 */ /* 0x000be20000002400 */
[----:B------:R-:W-:Y:S01]  /*1ca00*/  FMUL.FTZ R29, R29, R192 ;  /* 0x000000c01d1d7220 */ /* 0x000fe20000410000 */
[----:B------:R-:W-:Y:S01]  /*1ca10*/  FSEL R56, R56, -INF , !P1 ;  /* 0xff80000038387808 */ /* 0x000fe20004800000 */
[CC--:B------:R-:W-:Y:S02]  /*1ca20*/  FFMA.FTZ R65, R0.reuse, R191.reuse, R160 ;  /* 0x000000bf00417223 */ /* 0x0c0fe400000100a0 */
[----:B---3--:R-:W-:Y:S01]  /*1ca30*/  FFMA.FTZ R31, R0, R191, R162 ;  /* 0x000000bf001f7223 */ /* 0x008fe200000100a2 */
[-C--:B------:R-:W-:Y:S01]  /*1ca40*/  ISETP.GE.AND P1, PT, R188, R2.reuse, PT ;  /* 0x00000002bc00720c */ /* 0x080fe20003f26270 */
[----:B------:R-:W-:Y:S01]  /*1ca50*/  FFMA.FTZ R48, R0, R165, R48 ;  /* 0x000000a500307223 */ /* 0x000fe20000010030 */
[----:B------:R-:W-:Y:S01]  /*1ca60*/  FSEL R142, R142, -INF , !P3 ;  /* 0xff8000008e8e7808 */ /* 0x000fe20005800000 */
[C---:B------:R-:W-:Y:S02]  /*1ca70*/  FFMA.FTZ R49, R0.reuse, R197, R49 ;  /* 0x000000c500317223 */ /* 0x040fe40000010031 */
[C---:B-----5:R-:W-:Y:S01]  /*1ca80*/  FFMA.FTZ R30, R0.reuse, R193, R199 ;  /* 0x000000c1001e7223 */ /* 0x060fe200000100c7 */
[----:B------:R-:W-:Y:S01]  /*1ca90*/  FSEL R31, R31, -INF , !P5 ;  /* 0xff8000001f1f7808 */ /* 0x000fe20006800000 */
[----:B------:R-:W-:Y:S01]  /*1caa0*/  FFMA.FTZ R197, R0, R197, R50 ;  /* 0x000000c500c57223 */ /* 0x000fe20000010032 */
[----:B------:R-:W-:-:S02]  /*1cab0*/  ISETP.GE.AND P5, PT, R194, R2, PT ;  /* 0x00000002c200720c */ /* 0x000fc40003fa6270 */
[----:B------:R-:W-:Y:S01]  /*1cac0*/  FSEL R30, R30, -INF , !P4 ;  /* 0xff8000001e1e7808 */ /* 0x000fe20006000000 */
[----:B------:R-:W-:Y:S01]  /*1cad0*/  MUFU.TANH R251, R32 ;  /* 0x0000002000fb7308 */ /* 0x000fe20000002400 */
[C---:B------:R-:W-:Y:S02]  /*1cae0*/  ISETP.GE.AND P4, PT, R164.reuse, R2, PT ;  /* 0x00000002a400720c */ /* 0x040fe40003f86270 */
[----:B------:R-:W-:Y:S01]  /*1caf0*/  ISETP.GE.AND P3, PT, R164, R3, PT ;  /* 0x00000003a400720c */ /* 0x000fe20003f66270 */
[C---:B-1----:R-:W-:Y:S01]  /*1cb00*/  FFMA.FTZ R159, R0.reuse, R57, R51 ;  /* 0x00000039009f7223 */ /* 0x042fe20000010033 */
[----:B------:R-:W-:Y:S01]  /*1cb10*/  FSEL R65, R65, -INF , !P1 ;  /* 0xff80000041417808 */ /* 0x000fe20004800000 */
[----:B--2---:R-:W-:Y:S01]  /*1cb20*/  FFMA.FTZ R162, R0, R52, R201 ;  /* 0x0000003400a27223 */ /* 0x004fe200000100c9 */
[----:B------:R-:W-:Y:S01]  /*1cb30*/  FSEL R157, R48, -INF , !P5 ;  /* 0xff800000309d7808 */ /* 0x000fe20006800000 */
[----:B------:R1:W-:Y:S01]  /*1cb40*/  MUFU.TANH R32, R29 ;  /* 0x0000001d00207308 */ /* 0x0003e20000002400 */
[----:B------:R-:W-:Y:S01]  /*1cb50*/  ISETP.GE.AND P1, PT, R190, R3, PT ;  /* 0x00000003be00720c */ /* 0x000fe20003f26270 */
[----:B------:R-:W-:Y:S01]  /*1cb60*/  FFMA.FTZ R48, R0, R40, R143 ;  /* 0x0000002800307223 */ /* 0x000fe2000001008f */
[----:B------:R-:W-:Y:S01]  /*1cb70*/  FSEL R156, R49, -INF , !P4 ;  /* 0xff800000319c7808 */ /* 0x000fe20006000000 */
[----:B----4-:R-:W-:Y:S01]  /*1cb80*/  HMMA.16816.F32.BF16 R20, R60, R36, R20 ;  /* 0x000000243c14723c */ /* 0x010fe20000041814 */
[----:B------:R-:W-:-:S02]  /*1cb90*/  FSEL R51, R197, -INF , !P3 ;  /* 0xff800000c5337808 */ /* 0x000fc40005800000 */
[----:B------:R-:W-:Y:S02]  /*1cba0*/  ISETP.GE.AND P4, PT, R42, R3, PT ;  /* 0x000000032a00720c */ /* 0x000fe40003f86270 */
[----:B------:R-:W-:Y:S02]  /*1cbb0*/  ISETP.GE.AND P3, PT, R250, R2, PT ;  /* 0x00000002fa00720c */ /* 0x000fe40003f66270 */
[----:B------:R-:W-:Y:S01]  /*1cbc0*/  IADD3 R36, R169, 0x40, RZ ;  /* 0x00000040a9247810 */ /* 0x000fe20007ffe0ff */
[----:B------:R-:W-:Y:S02]  /*1cbd0*/  FMUL.FTZ R37, R26, R192 ;  /* 0x000000c01a257220 */ /* 0x000fe40000410000 */
[----:B-1----:R-:W-:Y:S01]  /*1cbe0*/  FFMA.FTZ R29, R0, R195, R64 ;  /* 0x000000c3001d7223 */ /* 0x002fe20000010040 */
[----:B------:R-:W-:Y:S01]  /*1cbf0*/  ISETP.GE.AND P5, PT, R58, R3, PT ;  /* 0x000000033a00720c */ /* 0x000fe20003fa6270 */
[----:B------:R-:W-:Y:S01]  /*1cc00*/  HMMA.16816.F32.BF16 R180, R152, R10, R180 ;  /* 0x0000000a98b4723c */ /* 0x000fe200000418b4 */
[----:B------:R-:W-:-:S02]  /*1cc10*/  FSEL R48, R48, -INF , !P4 ;  /* 0xff80000030307808 */ /* 0x000fc40006000000 */
[----:B------:R-:W-:Y:S01]  /*1cc20*/  FSEL R29, R29, -INF , !P1 ;  /* 0xff8000001d1d7808 */ /* 0x000fe20004800000 */
[----:B------:R-:W-:Y:S01]  /*1cc30*/  I2F R168, R36 ;  /* 0x0000002400a87306 */ /* 0x000fe20000201400 */
[-C--:B------:R-:W-:Y:S02]  /*1cc40*/  ISETP.GE.AND P1, PT, R58, R2.reuse, PT ;  /* 0x000000023a00720c */ /* 0x080fe40003f26270 */
[----:B------:R-:W-:Y:S02]  /*1cc50*/  FSEL R162, R162, -INF , !P3 ;  /* 0xff800000a2a27808 */ /* 0x000fe40005800000 */
[CC--:B------:R-:W-:Y:S02]  /*1cc60*/  ISETP.GE.AND P4, PT, R36.reuse, R2.reuse, PT ;  /* 0x000000022400720c */ /* 0x0c0fe40003f86270 */
[----:B------:R-:W-:Y:S01]  /*1cc70*/  ISETP.GE.AND P3, PT, R36, R3, PT ;  /* 0x000000032400720c */ /* 0x000fe20003f66270 */
[----:B------:R1:W-:Y:S01]  /*1cc80*/  MUFU.TANH R58, R37 ;  /* 0x00000025003a7308 */ /* 0x0003e20000002400 */
[----:B------:R-:W-:Y:S01]  /*1cc90*/  ISETP.GE.AND P6, PT, R172, R2, PT ;  /* 0x00000002ac00720c */ /* 0x000fe20003fc6270 */
[----:B-1----:R-:W-:Y:S01]  /*1cca0*/  HMMA.16816.F32.BF16 R36, R60, R38, R16 ;  /* 0x000000263c24723c */ /* 0x002fe20000041810 */
[----:B------:R-:W1:Y:S05]  /*1ccb0*/  LDSM.16.M88.4 R16, [R210+0x7800] ;  /* 0x00780000d210783b */ /* 0x000e6a0000000200 */
[----:B------:R-:W2:Y:S01]  /*1ccc0*/  MUFU.TANH R150, R150 ;  /* 0x0000009600967308 */ /* 0x000ea20000002400 */
[----:B------:R-:W-:Y:S01]  /*1ccd0*/  IADD3 R172, R169, 0x41, RZ ;  /* 0x00000041a9ac7810 */ /* 0x000fe20007ffe0ff */
[----:B------:R-:W-:-:S06]  /*1cce0*/  FMUL.FTZ R41, R41, R192 ;  /* 0x000000c029297220 */ /* 0x000fcc0000410000 */
[----:B------:R-:W3:Y:S01]  /*1ccf0*/  MUFU.TANH R53, R53 ;  /* 0x0000003500357308 */ /* 0x000ee20000002400 */
[----:B------:R-:W-:Y:S01]  /*1cd00*/  IADD3 R202, R169, 0x39, RZ ;  /* 0x00000039a9ca7810 */ /* 0x000fe20007ffe0ff */
[-C--:B------:R-:W-:Y:S01]  /*1cd10*/  FMUL.FTZ R43, R43, R192.reuse ;  /* 0x000000c02b2b7220 */ /* 0x080fe20000410000 */
[----:B------:R-:W-:Y:S01]  /*1cd20*/  IADD3 R166, R169, 0x48, RZ ;  /* 0x00000048a9a67810 */ /* 0x000fe20007ffe0ff */
[----:B------:R-:W-:Y:S01]  /*1cd30*/  FFMA.FTZ R5, R0, R175, R148 ;  /* 0x000000af00057223 */ /* 0x000fe20000010094 */
[----:B------:R-:W-:Y:S01]  /*1cd40*/  HMMA.16816.F32.BF16 R180, R144, R6, R180 ;  /* 0x0000000690b4723c */ /* 0x000fe200000418b4 */
[-C--:B------:R-:W-:Y:S02]  /*1cd50*/  FMUL.FTZ R28, R28, R192.reuse ;  /* 0x000000c01c1c7220 */ /* 0x080fe40000410000 */
[----:B------:R-:W-:Y:S01]  /*1cd60*/  FMUL.FTZ R44, R33, R192 ;  /* 0x000000c0212c7220 */ /* 0x000fe20000410000 */
[----:B------:R-:W4:Y:S01]  /*1cd70*/  I2F R170, R172 ;  /* 0x000000ac00aa7306 */ /* 0x000f220000201400 */
[----:B------:R-:W-:Y:S01]  /*1cd80*/  FSEL R5, R5, -INF , !P6 ;  /* 0xff80000005057808 */ /* 0x000fe20007000000 */
[----:B--2---:R-:W-:Y:S01]  /*1cd90*/  FFMA.FTZ R185, R0, R187, R150 ;  /* 0x000000bb00b97223 */ /* 0x004fe20000010096 */
[----:B------:R-:W-:-:S02]  /*1cda0*/  ISETP.GE.AND P6, PT, R176, R3, PT ;  /* 0x00000003b000720c */ /* 0x000fc40003fc6270 */
[----:B------:R-:W-:Y:S02]  /*1cdb0*/  IADD3 R158, R169, 0x51, RZ ;  /* 0x00000051a99e7810 */ /* 0x000fe40007ffe0ff */
[----:B------:R-:W-:Y:S01]  /*1cdc0*/  FSEL R159, R159, -INF , !P1 ;  /* 0xff8000009f9f7808 */ /* 0x000fe20004800000 */
[----:B------:R2:W-:Y:S01]  /*1cdd0*/  I2F R54, R202 ;  /* 0x000000ca00367306 */ /* 0x0005e20000201400 */
[----:B---3--:R-:W-:Y:S02]  /*1cde0*/  FFMA.FTZ R49, R0, R52, R53 ;  /* 0x0000003400317223 */ /* 0x008fe40000010035 */
[----:B------:R-:W-:-:S05]  /*1cdf0*/  FMUL.FTZ R190, R25, R192 ;  /* 0x000000c019be7220 */ /* 0x000fca0000410000 */
[----:B------:R-:W-:Y:S01]  /*1ce00*/  MUFU.TANH R140, R140 ;  /* 0x0000008c008c7308 */ /* 0x000fe20000002400 */
[----:B------:R-:W-:Y:S02]  /*1ce10*/  ISETP.GE.AND P1, PT, R250, R3, PT ;  /* 0x00000003fa00720c */ /* 0x000fe40003f26270 */
[----:B------:R-:W-:-:S05]  /*1ce20*/  IADD3 R151, R169, 0x60, RZ ;  /* 0x00000060a9977810 */ /* 0x000fca0007ffe0ff */
[----:B------:R-:W-:Y:S01]  /*1ce30*/  MUFU.TANH R200, R200 ;  /* 0x000000c800c87308 */ /* 0x000fe20000002400 */
[C---:B--2---:R-:W-:Y:S01]  /*1ce40*/  IADD3 R202, R169.reuse, 0x50, RZ ;  /* 0x00000050a9ca7810 */ /* 0x044fe20007ffe0ff */
[----:B------:R-:W-:Y:S01]  /*1ce50*/  FMUL.FTZ R11, R36, R192 ;  /* 0x000000c0240b7220 */ /* 0x000fe20000410000 */
[----:B------:R-:W-:Y:S01]  /*1ce60*/  IADD3 R64, R169, 0x68, RZ ;  /* 0x00000068a9407810 */ /* 0x000fe20007ffe0ff */
[----:B------:R-:W-:-:S04]  /*1ce70*/  FFMA.FTZ R163, R0, R193, R163 ;  /* 0x000000c100a37223 */ /* 0x000fc800000100a3 */
[----:B------:R-:W-:Y:S01]  /*1ce80*/  MUFU.TANH R249, R249 ;  /* 0x000000f900f97308 */ /* 0x000fe20000002400 */
[----:B------:R-:W-:-:S07]  /*1ce90*/  IADD3 R252, R169, 0x49, RZ ;  /* 0x00000049a9fc7810 */ /* 0x000fce0007ffe0ff */
[----:B------:R-:W-:Y:S01]  /*1cea0*/  MUFU.TANH R45, R45 ;  /* 0x0000002d002d7308 */ /* 0x000fe20000002400 */
[----:B------:R-:W-:Y:S01]  /*1ceb0*/  IADD3 R167, R169, 0x39, RZ ;  /* 0x00000039a9a77810 */ /* 0x000fe20007ffe0ff */
[----:B------:R-:W-:Y:S02]  /*1cec0*/  FFMA.FTZ R141, R0, R40, R141 ;  /* 0x00000028008d7223 */ /* 0x000fe4000001008d */
[-C--:B------:R-:W-:Y:S01]  /*1ced0*/  FMUL.FTZ R164, R27, R192.reuse ;  /* 0x000000c01ba47220 */ /* 0x080fe20000410000 */
[----:B------:R-:W-:Y:S01]  /*1cee0*/  IADD3 R26, R169, 0x69, RZ ;  /* 0x00000069a91a7810 */ /* 0x000fe20007ffe0ff */
[----:B------:R-:W-:Y:S01]  /*1cef0*/  FMUL.FTZ R20, R20, R192 ;  /* 0x000000c014147220 */ /* 0x000fe20000410000 */
[----:B------:R-:W-:-:S04]  /*1cf00*/  DEPBAR.LE SB0, 0x0 ;  /* 0x000080000000791a */ /* 0x000fc80000000000 */
[----:B------:R-:W2:Y:S01]  /*1cf10*/  I2F R248, R166 ;  /* 0x000000a600f87306 */ /* 0x000ea20000201400 */
[----:B------:R-:W-:-:S07]  /*1cf20*/  FSEL R185, R185, -INF , !P6 ;  /* 0xff800000b9b97808 */ /* 0x000fce0007000000 */
[----:B------:R-:W3:Y:S01]  /*1cf30*/  MUFU.TANH R41, R41 ;  /* 0x0000002900297308 */ /* 0x000ee20000002400 */
[----:B------:R-:W-:-:S07]  /*1cf40*/  ISETP.GE.AND P6, PT, R186, R2, PT ;  /* 0x00000002ba00720c */ /* 0x000fce0003fc6270 */
[----:B------:R-:W5:Y:S01]  /*1cf50*/  MUFU.TANH R43, R43 ;  /* 0x0000002b002b7308 */ /* 0x000f620000002400 */
[----:B------:R-:W-:Y:S01]  /*1cf60*/  IADD3 R186, R169, 0x59, RZ ;  /* 0x00000059a9ba7810 */ /* 0x000fe20007ffe0ff */
[----:B----4-:R-:W-:-:S06]  /*1cf70*/  FFMA.FTZ R55, R0, R170, R55 ;  /* 0x000000aa00377223 */ /* 0x010fcc0000010037 */
[----:B------:R-:W-:Y:S01]  /*1cf80*/  MUFU.TANH R33, R28 ;  /* 0x0000001c00217308 */ /* 0x000fe20000002400 */
[----:B------:R-:W-:-:S07]  /*1cf90*/  FSEL R49, R49, -INF , !P1 ;  /* 0xff80000031317808 */ /* 0x000fce0004800000 */
[----:B------:R-:W4:Y:S01]  /*1cfa0*/  I2F R148, R202 ;  /* 0x000000ca00947306 */ /* 0x000f220000201400 */
[----:B------:R-:W-:Y:S01]  /*1cfb0*/  ISETP.GE.AND P1, PT, R172, R2, PT ;  /* 0x00000002ac00720c */ /* 0x000fe20003f26270 */
[----:B------:R-:W-:-:S06]  /*1cfc0*/  FMUL.FTZ R53, R22, R192 ;  /* 0x000000c016357220 */ /* 0x000fcc0000410000 */
[----:B------:R-:W4:Y:S01]  /*1cfd0*/  I2F R188, R158 ;  /* 0x0000009e00bc7306 */ /* 0x000f220000201400 */
[----:B------:R-:W-:Y:S01]  /*1cfe0*/  FSEL R173, R55, -INF , !P1 ;  /* 0xff80000037ad7808 */ /* 0x000fe20004800000 */
[----:B--2---:R-:W-:Y:S01]  /*1cff0*/  FFMA.FTZ R46, R0, R248, R46 ;  /* 0x000000f8002e7223 */ /* 0x004fe2000001002e */
[----:B------:R-:W-:Y:S01]  /*1d000*/  ISETP.GE.AND P1, PT, R166, R3, PT ;  /* 0x00000003a600720c */ /* 0x000fe20003f26270 */
[CC--:B---3--:R-:W-:Y:S01]  /*1d010*/  FFMA.FTZ R41, R0.reuse, R54.reuse, R41 ;  /* 0x0000003600297223 */ /* 0x0c8fe20000010029 */
[----:B-1----:R-:W-:Y:S03]  /*1d020*/  HMMA.16816.F32.BF16 R12, R60, R16, R12 ;  /* 0x000000103c0c723c */ /* 0x002fe6000004180c */
[----:B------:R-:W-:Y:S01]  /*1d030*/  I2F R187, R186 ;  /* 0x000000ba00bb7306 */ /* 0x000fe20000201400 */
[----:B-----5:R-:W-:Y:S01]  /*1d040*/  FFMA.FTZ R54, R0, R54, R43 ;  /* 0x0000003600367223 */ /* 0x020fe2000001002b */
[----:B------:R-:W-:-:S06]  /*1d050*/  FSEL R176, R46, -INF , !P1 ;  /* 0xff8000002eb07808 */ /* 0x000fcc0004800000 */
[----:B------:R-:W1:Y:S01]  /*1d060*/  MUFU.TANH R190, R190 ;  /* 0x000000be00be7308 */ /* 0x000e620000002400 */
[----:B----4-:R-:W-:Y:S01]  /*1d070*/  FFMA.FTZ R33, R0, R148, R33 ;  /* 0x0000009400217223 */ /* 0x010fe20000010021 */
[----:B------:R-:W-:Y:S01]  /*1d080*/  ISETP.GE.AND P1, PT, R202, R2, PT ;  /* 0x00000002ca00720c */ /* 0x000fe20003f26270 */
[----:B------:R-:W-:Y:S05]  /*1d090*/  HMMA.16816.F32.BF16 R16, R60, R18, R180 ;  /* 0x000000123c10723c */ /* 0x000fea00000418b4 */
[----:B------:R-:W-:Y:S01]  /*1d0a0*/  I2F R191, R151 ;  /* 0x0000009700bf7306 */ /* 0x000fe20000201400 */
[----:B------:R-:W-:Y:S01]  /*1d0b0*/  FSEL R178, R163, -INF , !P6 ;  /* 0xff800000a3b27808 */ /* 0x000fe20007000000 */
[----:B------:R-:W-:-:S06]  /*1d0c0*/  FFMA.FTZ R28, R0, R165, R140 ;  /* 0x000000a5001c7223 */ /* 0x000fcc000001008c */
[----:B------:R-:W2:Y:S01]  /*1d0d0*/  MUFU.TANH R43, R53 ;  /* 0x00000035002b7308 */ /* 0x000ea20000002400 */
[----:B------:R-:W-:Y:S01]  /*1d0e0*/  FSEL R163, R33, -INF , !P1 ;  /* 0xff80000021a37808 */ /* 0x000fe20004800000 */
[----:B------:R-:W-:Y:S01]  /*1d0f0*/  FFMA.FTZ R165, R0, R188, R196 ;  /* 0x000000bc00a57223 */ /* 0x000fe200000100c4 */
[----:B------:R-:W-:-:S05]  /*1d100*/  ISETP.GE.AND P1, PT, R158, R3, PT ;  /* 0x000000039e00720c */ /* 0x000fca0003f26270 */
[----:B------:R-:W-:Y:S01]  /*1d110*/  I2F R195, R64 ;  /* 0x0000004000c37306 */ /* 0x000fe20000201400 */
[----:B------:R-:W-:Y:S01]  /*1d120*/  ISETP.GE.AND P6, PT, R194, R3, PT ;  /* 0x00000003c200720c */ /* 0x000fe20003fc6270 */
[----:B------:R-:W-:-:S06]  /*1d130*/  FFMA.FTZ R50, R0, R57, R200 ;  /* 0x0000003900327223 */ /* 0x000fcc00000100c8 */
[----:B------:R-:W3:Y:S01]  /*1d140*/  MUFU.TANH R11, R11 ;  /* 0x0000000b000b7308 */ /* 0x000ee20000002400 */
[----:B------:R-:W-:Y:S01]  /*1d150*/  FSEL R165, R165, -INF , !P1 ;  /* 0xff800000a5a57808 */ /* 0x000fe20004800000 */
[----:B-1----:R-:W-:-:S06]  /*1d160*/  FFMA.FTZ R155, R0, R187, R190 ;  /* 0x000000bb009b7223 */ /* 0x002fcc00000100be */
[----:B------:R-:W-:Y:S01]  /*1d170*/  MUFU.TANH R44, R44 ;  /* 0x0000002c002c7308 */ /* 0x000fe20000002400 */
[----:B------:R-:W-:-:S07]  /*1d180*/  IADD3 R150, R169, 0x58, RZ ;  /* 0x00000058a9967810 */ /* 0x000fce0007ffe0ff */
[----:B------:R-:W1:Y:S01]  /*1d190*/  I2F R171, R252 ;  /* 0x000000fc00ab7306 */ /* 0x000e620000201400 */
[----:B------:R-:W-:Y:S01]  /*1d1a0*/  ISETP.GE.AND P1, PT, R186, R2, PT ;  /* 0x00000002ba00720c */ /* 0x000fe20003f26270 */
[----:B------:R-:W-:Y:S01]  /*1d1b0*/  FFMA.FTZ R175, R0, R168, R249 ;  /* 0x000000a800af7223 */ /* 0x000fe200000100f9 */
[----:B------:R-:W-:Y:S02]  /*1d1c0*/  FSEL R28, R28, -INF , !P6 ;  /* 0xff8000001c1c7808 */ /* 0x000fe40007000000 */
[-C--:B------:R-:W-:Y:S01]  /*1d1d0*/  ISETP.GE.AND P6, PT, R42, R2.reuse, PT ;  /* 0x000000022a00720c */ /* 0x080fe20003fc6270 */
[----:B--2---:R-:W-:Y:S01]  /*1d1e0*/  FFMA.FTZ R43, R0, R191, R43 ;  /* 0x000000bf002b7223 */ /* 0x004fe2000001002b */
[----:B------:R-:W-:Y:S01]  /*1d1f0*/  FSEL R50, R50, -INF , !P5 ;  /* 0xff80000032327808 */ /* 0x000fe20006800000 */
[----:B------:R-:W-:Y:S01]  /*1d200*/  I2F R189, R150 ;  /* 0x0000009600bd7306 */ /* 0x000fe20000201400 */
[----:B------:R-:W-:Y:S01]  /*1d210*/  ISETP.GE.AND P5, PT, R167, R2, PT ;  /* 0x00000002a700720c */ /* 0x000fe20003fa6270 */
[C---:B------:R-:W-:Y:S01]  /*1d220*/  FFMA.FTZ R45, R0.reuse, R170, R45 ;  /* 0x000000aa002d7223 */ /* 0x040fe2000001002d */
[----:B------:R-:W-:Y:S01]  /*1d230*/  FSEL R155, R155, -INF , !P1 ;  /* 0xff8000009b9b7808 */ /* 0x000fe20004800000 */
[----:B------:R-:W-:Y:S01]  /*1d240*/  FMUL.FTZ R7, R39, R192 ;  /* 0x000000c027077220 */ /* 0x000fe20000410000 */
[----:B------:R-:W-:Y:S01]  /*1d250*/  ISETP.GE.AND P1, PT, R151, R3, PT ;  /* 0x000000039700720c */ /* 0x000fe20003f26270 */
[----:B------:R-:W-:-:S02]  /*1d260*/  FFMA.FTZ R170, R0, R248, R251 ;  /* 0x000000f800aa7223 */ /* 0x000fc400000100fb */
[----:B------:R-:W2:Y:S01]  /*1d270*/  MUFU.TANH R161, R161 ;  /* 0x000000a100a17308 */ /* 0x000ea20000002400 */
[----:B------:R-:W-:Y:S01]  /*1d280*/  FSEL R160, R141, -INF , !P6 ;  /* 0xff8000008da07808 */ /* 0x000fe20007000000 */
[----:B------:R-:W-:Y:S01]  /*1d290*/  FMUL.FTZ R6, R38, R192 ;  /* 0x000000c026067220 */ /* 0x000fe20000410000 */
[----:B------:R-:W-:Y:S02]  /*1d2a0*/  FSEL R175, R175, -INF , !P3 ;  /* 0xff800000afaf7808 */ /* 0x000fe40005800000 */
[-C--:B------:R-:W-:Y:S02]  /*1d2b0*/  ISETP.GE.AND P6, PT, R167, R3.reuse, PT ;  /* 0x00000003a700720c */ /* 0x080fe40003fc6270 */
[----:B------:R-:W-:Y:S01]  /*1d2c0*/  ISETP.GE.AND P3, PT, R166, R2, PT ;  /* 0x00000002a600720c */ /* 0x000fe20003f66270 */
[----:B------:R-:W4:Y:S01]  /*1d2d0*/  MUFU.TANH R164, R164 ;  /* 0x000000a400a47308 */ /* 0x000f220000002400 */
[----:B------:R-:W-:Y:S01]  /*1d2e0*/  FSEL R167, R41, -INF , !P5 ;  /* 0xff80000029a77808 */ /* 0x000fe20006800000 */
[----:B------:R-:W-:Y:S01]  /*1d2f0*/  FMUL.FTZ R10, R23, R192 ;  /* 0x000000c0170a7220 */ /* 0x000fe20000410000 */
[----:B------:R-:W-:Y:S01]  /*1d300*/  ISETP.GE.AND P5, PT, R172, R3, PT ;  /* 0x00000003ac00720c */ /* 0x000fe20003fa6270 */
[C---:B---3--:R-:W-:Y:S01]  /*1d310*/  FFMA.FTZ R11, R0.reuse, R195, R11 ;  /* 0x000000c3000b7223 */ /* 0x048fe2000001000b */
[----:B------:R-:W-:Y:S01]  /*1d320*/  FSEL R152, R43, -INF , !P1 ;  /* 0xff8000002b987808 */ /* 0x000fe20004800000 */
[-C--:B-1----:R-:W-:Y:S01]  /*1d330*/  FFMA.FTZ R44, R0, R171.reuse, R44 ;  /* 0x000000ab002c7223 */ /* 0x082fe2000001002c */
[----:B------:R-:W-:Y:S01]  /*1d340*/  ISETP.GE.AND P1, PT, R64, R2, PT ;  /* 0x000000024000720c */ /* 0x000fe20003f26270 */
[----:B------:R1:W3:Y:S01]  /*1d350*/  MUFU.TANH R40, R20 ;  /* 0x0000001400287308 */ /* 0x0002e20000002400 */
[----:B------:R-:W-:Y:S01]  /*1d360*/  FMUL.FTZ R13, R13, R192 ;  /* 0x000000c00d0d7220 */ /* 0x000fe20000410000 */
[C---:B------:R-:W-:Y:S01]  /*1d370*/  IADD3 R25, R169.reuse, 0x61, RZ ;  /* 0x00000061a9197810 */ /* 0x040fe20007ffe0ff */
[----:B------:R-:W-:Y:S01]  /*1d380*/  FFMA.FTZ R172, R0, R168, R203 ;  /* 0x000000a800ac7223 */ /* 0x000fe200000100cb */
[----:B------:R-:W-:Y:S01]  /*1d390*/  FSEL R170, R170, -INF , !P3 ;  /* 0xff800000aaaa7808 */ /* 0x000fe20005800000 */
[----:B------:R-:W-:Y:S01]  /*1d3a0*/  FFMA.FTZ R171, R0, R171, R47 ;  /* 0x000000ab00ab7223 */ /* 0x000fe2000001002f */
[----:B------:R-:W-:-:S02]  /*1d3b0*/  IADD3 R140, R169, 0x71, RZ ;  /* 0x00000071a98c7810 */ /* 0x000fc40007ffe0ff */
[----:B------:R-:W-:Y:S01]  /*1d3c0*/  I2F R199, R26 ;  /* 0x0000001a00c77306 */ /* 0x000fe20000201400 */
[C---:B------:R-:W-:Y:S01]  /*1d3d0*/  ISETP.GE.AND P3, PT, R252.reuse, R3, PT ;  /* 0x00000003fc00720c */ /* 0x040fe20003f66270 */
[-C--:B------:R-:W-:Y:S01]  /*1d3e0*/  FMUL.FTZ R141, R21, R192.reuse ;  /* 0x000000c0158d7220 */ /* 0x080fe20000410000 */
[----:B------:R-:W-:Y:S01]  /*1d3f0*/  FSEL R174, R45, -INF , !P5 ;  /* 0xff8000002dae7808 */ /* 0x000fe20006800000 */
[----:B------:R-:W-:Y:S01]  /*1d400*/  FMUL.FTZ R23, R37, R192 ;  /* 0x000000c025177220 */ /* 0x000fe20000410000 */
[----:B------:R-:W-:-:S03]  /*1d410*/  ISETP.GE.AND P5, PT, R252, R2, PT ;  /* 0x00000002fc00720c */ /* 0x000fc60003fa6270 */
[----:B------:R-:W5:Y:S01]  /*1d420*/  MUFU.TANH R7, R7 ;  /* 0x0000000700077308 */ /* 0x000f620000002400 */
[----:B------:R-:W-:Y:S01]  /*1d430*/  FSEL R147, R11, -INF , !P1 ;  /* 0xff8000000b937808 */ /* 0x000fe20004800000 */
[----:B------:R-:W-:Y:S01]  /*1d440*/  FMUL.FTZ R11, R18, R192 ;  /* 0x000000c0120b7220 */ /* 0x000fe20000410000 */
[----:B------:R-:W-:Y:S01]  /*1d450*/  FSEL R168, R54, -INF , !P6 ;  /* 0xff80000036a87808 */ /* 0x000fe20007000000 */
[----:B------:R-:W-:Y:S01]  /*1d460*/  FFMA.FTZ R32, R0, R188, R32 ;  /* 0x000000bc00207223 */ /* 0x000fe20000010020 */
[----:B------:R-:W-:-:S03]  /*1d470*/  FSEL R172, R172, -INF , !P4 ;  /* 0xff800000acac7808 */ /* 0x000fc60006000000 */
[----:B------:R-:W2:Y:S01]  /*1d480*/  MUFU.TANH R6, R6 ;  /* 0x0000000600067308 */ /* 0x000ea20000002400 */
[----:B------:R-:W-:Y:S01]  /*1d490*/  FSEL R171, R171, -INF , !P3 ;  /* 0xff800000abab7808 */ /* 0x000fe20005800000 */
[----:B------:R-:W-:Y:S01]  /*1d4a0*/  FFMA.FTZ R149, R0, R148, R149 ;  /* 0x0000009400957223 */ /* 0x000fe20000010095 */
[C---:B------:R-:W-:Y:S02]  /*1d4b0*/  IADD3 R42, R169.reuse, 0x70, RZ ;  /* 0x00000070a92a7810 */ /* 0x040fe40007ffe0ff */
[----:B-1----:R-:W-:-:S03]  /*1d4c0*/  IADD3 R20, R169, 0x78, RZ ;  /* 0x00000078a9147810 */ /* 0x002fc60007ffe0ff */
[----:B------:R-:W-:Y:S01]  /*1d4d0*/  I2F R193, R25 ;  /* 0x0000001900c17306 */ /* 0x000fe20000201400 */
[C---:B------:R-:W-:Y:S02]  /*1d4e0*/  IADD3 R22, R169.reuse, 0x79, RZ ;  /* 0x00000079a9167810 */ /* 0x040fe40007ffe0ff */
[C---:B------:R-:W-:Y:S02]  /*1d4f0*/  ISETP.GE.AND P6, PT, R169.reuse, R2, PT ;  /* 0x00000002a900720c */ /* 0x040fe40003fc6270 */
[----:B------:R-:W-:-:S03]  /*1d500*/  ISETP.GE.AND P4, PT, R169, R3, PT ;  /* 0x00000003a900720c */ /* 0x000fc60003f86270 */
[----:B------:R-:W1:Y:S01]  /*1d510*/  MUFU.TANH R10, R10 ;  /* 0x0000000a000a7308 */ /* 0x000e620000002400 */
[----:B------:R-:W-:Y:S01]  /*1d520*/  ISETP.GE.AND P3, PT, R158, R2, PT ;  /* 0x000000029e00720c */ /* 0x000fe20003f66270 */
[----:B------:R-:W-:Y:S02]  /*1d530*/  FMUL.FTZ R14, R14, R192 ;  /* 0x000000c00e0e7220 */ /* 0x000fe40000410000 */
[----:B--2---:R-:W-:-:S04]  /*1d540*/  FFMA.FTZ R158, R0, R189, R161 ;  /* 0x000000bd009e7223 */ /* 0x004fc800000100a1 */
[----:B------:R-:W-:Y:S01]  /*1d550*/  I2F R27, R140 ;  /* 0x0000008c001b7306 */ /* 0x000fe20000201400 */
[----:B------:R-:W-:Y:S01]  /*1d560*/  FSEL R161, R32, -INF , !P3 ;  /* 0xff80000020a17808 */ /* 0x000fe20005800000 */
[----:B------:R-:W-:-:S06]  /*1d570*/  FMUL.FTZ R12, R12, R192 ;  /* 0x000000c00c0c7220 */ /* 0x000fcc0000410000 */
[----:B------:R-:W2:Y:S01]  /*1d580*/  MUFU.TANH R13, R13 ;  /* 0x0000000d000d7308 */ /* 0x000ea20000002400 */
[----:B------:R-:W-:Y:S01]  /*1d590*/  FFMA.FTZ R58, R0, R189, R58 ;  /* 0x000000bd003a7223 */ /* 0x000fe2000001003a */
[----:B------:R-:W-:-:S06]  /*1d5a0*/  ISETP.GE.AND P3, PT, R150, R3, PT ;  /* 0x000000039600720c */ /* 0x000fcc0003f66270 */
[----:B------:R1:W-:Y:S08]  /*1d5b0*/  I2F R177, R169 ;  /* 0x000000a900b17306 */ /* 0x0003f00000201400 */
[----:B------:R-:W2:Y:S01]  /*1d5c0*/  MUFU.TANH R52, R141 ;  /* 0x0000008d00347308 */ /* 0x000ea20000002400 */
[----:B----4-:R-:W-:Y:S01]  /*1d5d0*/  FFMA.FTZ R154, R0, R187, R164 ;  /* 0x000000bb009a7223 */ /* 0x010fe200000100a4 */
[----:B-1----:R-:W-:-:S06]  /*1d5e0*/  FSEL R169, R44, -INF , !P5 ;  /* 0xff8000002ca97808 */ /* 0x002fcc0006800000 */
[----:B------:R-:W1:Y:S01]  /*1d5f0*/  MUFU.TANH R23, R23 ;  /* 0x0000001700177308 */ /* 0x000e620000002400 */
[----:B------:R-:W-:Y:S01]  /*1d600*/  ISETP.GE.AND P5, PT, R202, R3, PT ;  /* 0x00000003ca00720c */ /* 0x000fe20003fa6270 */
[----:B---3--:R-:W-:-:S03]  /*1d610*/  FFMA.FTZ R40, R0, R191, R40 ;  /* 0x000000bf00287223 */ /* 0x008fc60000010028 */
[----:B------:R-:W-:-:S03]  /*1d620*/  FSEL R166, R149, -INF , !P5 ;  /* 0xff80000095a67808 */ /* 0x000fc60006800000 */
[----:B------:R-:W-:Y:S01]  /*1d630*/  I2F R21, R20 ;  /* 0x0000001400157306 */ /* 0x000fe20000201400 */
[----:B------:R-:W-:Y:S01]  /*1d640*/  ISETP.GE.AND P5, PT, R150, R2, PT ;  /* 0x000000029600720c */ /* 0x000fe20003fa6270 */
[----:B------:R-:W-:Y:S01]  /*1d650*/  FMUL.FTZ R16, R16, R192 ;  /* 0x000000c010107220 */ /* 0x000fe20000410000 */
[----:B------:R-:W-:-:S05]  /*1d660*/  FSEL R164, R58, -INF , !P3 ;  /* 0xff8000003aa47808 */ /* 0x000fca0005800000 */
[----:B------:R-:W3:Y:S01]  /*1d670*/  MUFU.TANH R11, R11 ;  /* 0x0000000b000b7308 */ /* 0x000ee20000002400 */
[----:B------:R-:W-:Y:S01]  /*1d680*/  ISETP.GE.AND P3, PT, R151, R2, PT ;  /* 0x000000029700720c */ /* 0x000fe20003f66270 */
[----:B-----5:R-:W-:Y:S01]  /*1d690*/  FFMA.FTZ R143, R0, R199, R7 ;  /* 0x000000c7008f7223 */ /* 0x020fe20000010007 */
[----:B------:R-:W-:Y:S01]  /*1d6a0*/  FSEL R158, R158, -INF , !P5 ;  /* 0xff8000009e9e7808 */ /* 0x000fe20006800000 */
[----:B------:R-:W-:Y:S01]  /*1d6b0*/  FMUL.FTZ R15, R15, R192 ;  /* 0x000000c00f0f7220 */ /* 0x000fe20000410000 */
[----:B------:R-:W-:-:S03]  /*1d6c0*/  ISETP.GE.AND P1, PT, R26, R3, PT ;  /* 0x000000031a00720c */ /* 0x000fc60003f26270 */
[----:B------:R-:W-:Y:S01]  /*1d6d0*/  I2F R57, R42 ;  /* 0x0000002a00397306 */ /* 0x000fe20000201400 */
[----:B------:R-:W-:Y:S01]  /*1d6e0*/  ISETP.GE.AND P5, PT, R186, R3, PT ;  /* 0x00000003ba00720c */ /* 0x000fe20003fa6270 */
[----:B------:R-:W-:-:S06]  /*1d6f0*/  FFMA.FTZ R150, R0, R195, R6 ;  /* 0x000000c300967223 */ /* 0x000fcc0000010006 */
[----:B------:R-:W4:Y:S01]  /*1d700*/  MUFU.TANH R14, R14 ;  /* 0x0000000e000e7308 */ /* 0x000f220000002400 */
[----:B------:R-:W-:Y:S01]  /*1d710*/  FSEL R149, R40, -INF , !P3 ;  /* 0xff80000028957808 */ /* 0x000fe20005800000 */
[----:B------:R-:W-:Y:S01]  /*1d720*/  FFMA.FTZ R151, R0, R193, R10 ;  /* 0x000000c100977223 */ /* 0x000fe2000001000a */
[----:B------:R-:W-:Y:S01]  /*1d730*/  ISETP.GE.AND P3, PT, R25, R3, PT ;  /* 0x000000031900720c */ /* 0x000fe20003f66270 */
[----:B------:R-:W-:-:S04]  /*1d740*/  FMUL.FTZ R7, R17, R192 ;  /* 0x000000c011077220 */ /* 0x000fc80000410000 */
[----:B------:R-:W5:Y:S01]  /*1d750*/  MUFU.TANH R12, R12 ;  /* 0x0000000c000c7308 */ /* 0x000f620000002400 */
[----:B------:R-:W-:Y:S01]  /*1d760*/  FMUL.FTZ R19, R19, R192 ;  /* 0x000000c013137220 */ /* 0x000fe20000410000 */
[----:B------:R-:W-:Y:S01]  /*1d770*/  FSEL R143, R143, -INF , !P1 ;  /* 0xff8000008f8f7808 */ /* 0x000fe20004800000 */
[----:B--2---:R-:W-:Y:S01]  /*1d780*/  FFMA.FTZ R13, R0, R27, R13 ;  /* 0x0000001b000d7223 */ /* 0x004fe2000001000d */
[----:B------:R-:W-:Y:S01]  /*1d790*/  FSEL R154, R154, -INF , !P5 ;  /* 0xff8000009a9a7808 */ /* 0x000fe20006800000 */
[----:B------:R-:W-:-:S03]  /*1d7a0*/  FFMA.FTZ R52, R0, R193, R52 ;  /* 0x000000c100347223 */ /* 0x000fc60000010034 */
[----:B------:R-:W2:Y:S01]  /*1d7b0*/  MUFU.TANH R6, R16 ;  /* 0x0000001000067308 */ /* 0x000ea20000002400 */
[-C--:B------:R-:W-:Y:S02]  /*1d7c0*/  ISETP.GE.AND P1, PT, R140, R2.reuse, PT ;  /* 0x000000028c00720c */ /* 0x080fe40003f26270 */
[----:B------:R-:W-:Y:S01]  /*1d7d0*/  ISETP.GE.AND P5, PT, R25, R2, PT ;  /* 0x000000021900720c */ /* 0x000fe20003fa6270 */
[----:B-1----:R-:W-:-:S04]  /*1d7e0*/  FFMA.FTZ R23, R0, R199, R23 ;  /* 0x000000c700177223 */ /* 0x002fc80000010017 */
[----:B------:R-:W1:Y:S01]  /*1d7f0*/  MUFU.TANH R10, R15 ;  /* 0x0000000f000a7308 */ /* 0x000e620000002400 */
[----:B------:R-:W-:Y:S01]  /*1d800*/  FSEL R151, R151, -INF , !P3 ;  /* 0xff80000097977808 */ /* 0x000fe20005800000 */
[----:B---3--:R-:W-:Y:S01]  /*1d810*/  FFMA.FTZ R11, R0, R21, R11 ;  /* 0x00000015000b7223 */ /* 0x008fe2000001000b */
[----:B------:R-:W-:Y:S02]  /*1d820*/  ISETP.GE.AND P3, PT, R26, R2, PT ;  /* 0x000000021a00720c */ /* 0x000fe40003f66270 */
[----:B------:R-:W-:Y:S02]  /*1d830*/  FSEL R54, R13, -INF , !P1 ;  /* 0xff8000000d367808 */ /* 0x000fe40004800000 */
[----:B------:R-:W-:Y:S01]  /*1d840*/  FSEL R148, R52, -INF , !P5 ;  /* 0xff80000034947808 */ /* 0x000fe20006800000 */
[----:B------:R-:W-:Y:S01]  /*1d850*/  I2F R41, R22 ;  /* 0x0000001600297306 */ /* 0x000fe20000201400 */
[-C--:B------:R-:W-:Y:S02]  /*1d860*/  ISETP.GE.AND P1, PT, R20, R3.reuse, PT ;  /* 0x000000031400720c */ /* 0x080fe40003f26270 */
[----:B------:R-:W-:Y:S01]  /*1d870*/  ISETP.GE.AND P5, PT, R64, R3, PT ;  /* 0x000000034000720c */ /* 0x000fe20003fa6270 */
[----:B----4-:R-:W-:-:S04]  /*1d880*/  FFMA.FTZ R14, R0, R57, R14 ;  /* 0x00000039000e7223 */ /* 0x010fc8000001000e */
[----:B------:R-:W3:Y:S01]  /*1d890*/  MUFU.TANH R7, R7 ;  /* 0x0000000700077308 */ /* 0x000ee20000002400 */
[----:B------:R-:W-:Y:S01]  /*1d8a0*/  FSEL R145, R23, -INF , !P3 ;  /* 0xff80000017917808 */ /* 0x000fe20005800000 */
[----:B-----5:R-:W-:Y:S01]  /*1d8b0*/  FFMA.FTZ R12, R0, R57, R12 ;  /* 0x00000039000c7223 */ /* 0x020fe2000001000c */
[----:B------:R-:W-:-:S05]  /*1d8c0*/  ISETP.GE.AND P3, PT, R42, R3, PT ;  /* 0x000000032a00720c */ /* 0x000fca0003f66270 */
[----:B------:R-:W4:Y:S01]  /*1d8d0*/  MUFU.TANH R19, R19 ;  /* 0x0000001300137308 */ /* 0x000f220000002400 */
[----:B------:R-:W-:Y:S02]  /*1d8e0*/  FSEL R60, R11, -INF , !P1 ;  /* 0xff8000000b3c7808 */ /* 0x000fe40004800000 */
[----:B------:R-:W-:Y:S02]  /*1d8f0*/  FSEL R150, R150, -INF , !P5 ;  /* 0xff80000096967808 */ /* 0x000fe40006800000 */
[----:B------:R-:W-:Y:S02]  /*1d900*/  ISETP.GT.AND P1, PT, R244, R233, PT ;  /* 0x000000e9f400720c */ /* 0x000fe40003f24270 */
[-C--:B------:R-:W-:Y:S01]  /*1d910*/  ISETP.GE.AND P5, PT, R42, R2.reuse, PT ;  /* 0x000000022a00720c */ /* 0x080fe20003fa6270 */
[----:B--2---:R-:W-:Y:S01]  /*1d920*/  FFMA.FTZ R6, R0, R21, R6 ;  /* 0x0000001500067223 */ /* 0x004fe20000010006 */
[----:B------:R-:W-:Y:S01]  /*1d930*/  FSEL R64, R14, -INF , !P3 ;  /* 0xff8000000e407808 */ /* 0x000fe20005800000 */
[----:B-1----:R-:W-:Y:S01]  /*1d940*/  FFMA.FTZ R10, R0, R27, R10 ;  /* 0x0000001b000a7223 */ /* 0x002fe2000001000a */
[----:B------:R-:W-:Y:S01]  /*1d950*/  BAR.SYNC.DEFER_BLOCKING 0x0 ;  /* 0x0000000000007b1d */ /* 0x000fe20000010000 */
[----:B------:R-:W-:-:S02]  /*1d960*/  ISETP.GE.AND P3, PT, R20, R2, PT ;  /* 0x000000021400720c */ /* 0x000fc40003f66270 */
[----:B------:R-:W-:Y:S02]  /*1d970*/  FSEL R58, R12, -INF , !P5 ;  /* 0xff8000000c3a7808 */ /* 0x000fe40006800000 */
[----:B------:R-:W-:Y:S02]  /*1d980*/  ISETP.GE.AND P5, PT, R140, R3, PT ;  /* 0x000000038c00720c */ /* 0x000fe40003fa6270 */
[----:B------:R-:W-:Y:S01]  /*1d990*/  FSEL R53, R6, -INF , !P3 ;  /* 0xff80000006357808 */ /* 0x000fe20005800000 */
[----:B------:R-:W-:Y:S01]  /*1d9a0*/  FFMA.FTZ R6, R0, R177, R179 ;  /* 0x000000b100067223 */ /* 0x000fe200000100b3 */
[----:B------:R-:W-:Y:S01]  /*1d9b0*/  ISETP.GE.AND P3, PT, R22, R3, PT ;  /* 0x000000031600720c */ /* 0x000fe20003f66270 */
[----:B------:R-:W-:Y:S01]  /*1d9c0*/  FFMA.FTZ R3, R0, R177, R184 ;  /* 0x000000b100037223 */ /* 0x000fe200000100b8 */
[----:B------:R-:W-:Y:S01]  /*1d9d0*/  FSEL R62, R10, -INF , !P5 ;  /* 0xff8000000a3e7808 */ /* 0x000fe20006800000 */
[-C--:B---3--:R-:W-:Y:S01]  /*1d9e0*/  FFMA.FTZ R7, R0, R41.reuse, R7 ;  /* 0x0000002900077223 */ /* 0x088fe20000010007 */
[----:B------:R-:W-:Y:S01]  /*1d9f0*/  ISETP.GE.AND P5, PT, R22, R2, PT ;  /* 0x000000021600720c */ /* 0x000fe20003fa6270 */
[----:B----4-:R-:W-:Y:S01]  /*1da00*/  FFMA.FTZ R19, R0, R41, R19 ;  /* 0x0000002900137223 */ /* 0x010fe20000010013 */
        /* <DEDUP_REMOVED lines=70> */
.L_x_4695:
[----:B------:R-:W2:Y:S02]  /*1de70*/  LD.E R10, [R136.64+0x38] ;  /* 0x00003804880a7980 */ /* 0x000ea4000c101900 */
[----:B--2---:R-:W-:-:S04]  /*1de80*/  LEA R10, -R10, RZ, 0x7 ;  /* 0x000000ff0a0a7211 */ /* 0x004fc800078e39ff */
[----:B------:R-:W-:Y:S02]  /*1de90*/  SHF.R.S32.HI R13, RZ, 0x1f, R10 ;  /* 0x0000001fff0d7819 */ /* 0x000fe4000001140a */
.L_x_4696:
[----:B------:R-:W-:Y:S05]  /*1dea0*/  BSYNC B0 ;  /* 0x0000000000007941 */ /* 0x000fea0003800000 */
.L_x_4694:
        /* <DEDUP_REMOVED lines=131> */
.L_x_4693:
[----:B------:R-:W-:Y:S05]  /*1e6e0*/  BSYNC B1 ;  /* 0x0000000000017941 */ /* 0x000fea0003800000 */
.L_x_4692:
[----:B------:R-:W2:Y:S01]  /*1e6f0*/  LD.E R52, [R136.64+0xdc] ;  /* 0x0000dc0488347980 */ /* 0x000ea2000c101900 */
        /* <DEDUP_REMOVED lines=77> */
[----:B------:R-:W-:Y:S02]  /*1ebd0*/  FSEL R7, R41, RZ, P0 ;  /* 0x000000ff29077208 */ /* 0x000fe40000000000 */
[----:B------:R-:W-:-:S03]  /*1ebe0*/  FSETP.NEU.FTZ.AND P2, PT, R42, -INF , PT ;  /* 0xff8000002a00780b */ /* 0x000fc60003f5d000 */
[----:B------:R-:W-:Y:S02]  /*1ebf0*/  FADD.FTZ R7, R132, -R7 ;  /* 0x8000000784077221 */ /* 0x000fe40000010000 */
[C---:B--2---:R-:W-:Y:S02]  /*1ec00*/  FMUL.FTZ R47, R52.reuse, R41 ;  /* 0x00000029342f7220 */ /* 0x044fe40000410000 */
[C---:B------:R-:W-:Y:S02]  /*1ec10*/  FMUL.FTZ R57, R52.reuse, R42 ;  /* 0x0000002a34397220 */ /* 0x040fe40000410000 */
[----:B------:R-:W-:Y:S01]  /*1ec20*/  FMUL.FTZ R44, R52, R7 ;  /* 0x00000007342c7220 */ /* 0x000fe20000410000 */
[----:B------:R-:W-:Y:S02]  /*1ec30*/  FSEL R47, R47, RZ, P0 ;  /* 0x000000ff2f2f7208 */ /* 0x000fe40000000000 */
[----:B------:R-:W-:-:S03]  /*1ec40*/  FSEL R57, R57, RZ, P2 ;  /* 0x000000ff39397208 */ /* 0x000fc60001000000 */
[-C--:B------:R-:W-:Y:S01]  /*1ec50*/  FFMA.FTZ R2, R35, R52.reuse, -R47 ;  /* 0x0000003423027223 */ /* 0x080fe2000001082f */
[----:B------:R-:W1:Y:S01]  /*1ec60*/  MUFU.EX2 R44, R44 ;  /* 0x0000002c002c7308 */ /* 0x000e620000000800 */
[-C--:B------:R-:W-:Y:S01]  /*1ec70*/  FFMA.FTZ R35, R4, R52.reuse, -R57 ;  /* 0x0000003404237223 */ /* 0x080fe20000010839 */
[----:B------:R-:W-:Y:S01]  /*1ec80*/  FSEL R4, R42, RZ, P2 ;  /* 0x000000ff2a047208 */ /* 0x000fe20001000000 */
[-CC-:B------:R-:W-:Y:S02]  /*1ec90*/  FFMA.FTZ R33, R3, R52.reuse, -R47.reuse ;  /* 0x0000003403217223 */ /* 0x180fe4000001082f */
[-C--:B------:R-:W-:Y:S02]  /*1eca0*/  FFMA.FTZ R3, R34, R52.reuse, -R47 ;  /* 0x0000003422037223 */ /* 0x080fe4000001082f */
[-C--:B------:R-:W-:Y:S01]  /*1ecb0*/  FFMA.FTZ R43, R5, R52.reuse, -R57 ;  /* 0x00000034052b7223 */ /* 0x080fe20000010839 */
[----:B------:R-:W-:Y:S01]  /*1ecc0*/  MUFU.EX2 R2, R2 ;  /* 0x0000000200027308 */ /* 0x000fe20000000800 */
[----:B------:R-:W-:-:S02]  /*1ecd0*/  FFMA.FTZ R32, R9, R52, -R47 ;  /* 0x0000003409207223 */ /* 0x000fc4000001082f */
[-CC-:B------:R-:W-:Y:S02]  /*1ece0*/  FFMA.FTZ R34, R8, R52.reuse, -R57.reuse ;  /* 0x0000003408227223 */ /* 0x180fe40000010839 */
[----:B------:R-:W-:Y:S01]  /*1ecf0*/  FADD.FTZ R5, R133, -R4 ;  /* 0x8000000485057221 */ /* 0x000fe20000010000 */
[----:B------:R-:W2:Y:S01]  /*1ed00*/  LDSM.16.MT88.4 R8, [R220+0xc000] ;  /* 0x00c00000dc08783b */ /* 0x000ea20000004200 */
        /* <DEDUP_REMOVED lines=11> */
[----:B------:R-:W3:Y:S01]  /*1edc0*/  MUFU.EX2 R3, R3 ;  /* 0x0000000300037308 */ /* 0x000ee20000000800 */
        /* <DEDUP_REMOVED lines=10> */
[----:B---3--:R-:W-:Y:S01]  /*1ee70*/  F2FP.BF16.PACK_AB R7, R2, R3 ;  /* 0x000000030207723e */ /* 0x008fe200000010ff */
[-C--:B------:R-:W-:Y:S02]  /*1ee80*/  FMUL.FTZ R102, R102, R44.reuse ;  /* 0x0000002c66667220 */ /* 0x080fe40000410000 */
[-C--:B------:R-:W-:Y:S02]  /*1ee90*/  FMUL.FTZ R103, R103, R44.reuse ;  /* 0x0000002c67677220 */ /* 0x080fe40000410000 */
[-C--:B------:R-:W-:Y:S02]  /*1eea0*/  FMUL.FTZ R98, R98, R44.reuse ;  /* 0x0000002c62627220 */ /* 0x080fe40000410000 */
[----:B------:R-:W-:Y:S01]  /*1eeb0*/  MUFU.EX2 R34, R34 ;  /* 0x0000002200227308 */ /* 0x000fe20000000800 */
[-C--:B------:R-:W-:Y:S02]  /*1eec0*/  FMUL.FTZ R99, R99, R44.reuse ;  /* 0x0000002c63637220 */ /* 0x080fe40000410000 */
[----:B------:R-:W-:-:S02]  /*1eed0*/  FMUL.FTZ R94, R94, R44 ;  /* 0x0000002c5e5e7220 */ /* 0x000fc40000410000 */
[-C--:B------:R-:W-:Y:S02]  /*1eee0*/  FMUL.FTZ R95, R95, R44.reuse ;  /* 0x0000002c5f5f7220 */ /* 0x080fe40000410000 */
[----:B------:R-:W-:Y:S01]  /*1eef0*/  FMUL.FTZ R90, R90, R44 ;  /* 0x0000002c5a5a7220 */ /* 0x000fe20000410000 */
[----:B------:R-:W3:Y:S01]  /*1ef00*/  MUFU.EX2 R43, R43 ;  /* 0x0000002b002b7308 */ /* 0x000ee20000000800 */
        /* <DEDUP_REMOVED lines=8> */
[----:B------:R-:W-:Y:S01]  /*1ef90*/  FMUL.FTZ R79, R79, R44 ;  /* 0x0000002c4f4f7220 */ /* 0x000fe20000410000 */
[----:B---3--:R-:W-:Y:S01]  /*1efa0*/  F2FP.BF16.PACK_AB R6, R43, R34 ;  /* 0x000000222b06723e */ /* 0x008fe200000010ff */
[-C--:B------:R-:W-:Y:S02]  /*1efb0*/  FMUL.FTZ R74, R74, R44.reuse ;  /* 0x0000002c4a4a7220 */ /* 0x080fe40000410000 */
[-C--:B------:R-:W-:Y:S02]  /*1efc0*/  FMUL.FTZ R75, R75, R44.reuse ;  /* 0x0000002c4b4b7220 */ /* 0x080fe40000410000 */
[----:B------:R-:W-:-:S02]  /*1efd0*/  FMUL.FTZ R70, R70, R44 ;  /* 0x0000002c46467220 */ /* 0x000fc40000410000 */
[----:B------:R-:W-:Y:S02]  /*1efe0*/  FMUL.FTZ R71, R71, R44 ;  /* 0x0000002c47477220 */ /* 0x000fe40000410000 */
[-C--:B-1----:R-:W-:Y:S02]  /*1eff0*/  FMUL.FTZ R128, R128, R45.reuse ;  /* 0x0000002d80807220 */ /* 0x082fe40000410000 */
[-C--:B------:R-:W-:Y:S02]  /*1f000*/  FMUL.FTZ R129, R129, R45.reuse ;  /* 0x0000002d81817220 */ /* 0x080fe40000410000 */
[-C--:B------:R-:W-:Y:S02]  /*1f010*/  FMUL.FTZ R124, R124, R45.reuse ;  /* 0x0000002d7c7c7220 */ /* 0x080fe40000410000 */
        /* <DEDUP_REMOVED lines=12> */
[C---:B--2---:R-:W-:Y:S01]  /*1f0e0*/  HMMA.16816.F32.BF16 R120, R4.reuse, R8, R120 ;  /* 0x000000080478723c */ /* 0x044fe20000041878 */
        /* <DEDUP_REMOVED lines=40> */
[-CC-:B------:R-:W-:Y:S01]  /*1f370*/  FFMA.FTZ R134, R31, R52.reuse, -R47.reuse ;  /* 0x000000341f867223 */ /* 0x180fe2000001082f */
[----:B------:R-:W-:Y:S01]  /*1f380*/  LDSM.16.MT88.4 R24, [R222+0xc800] ;  /* 0x00c80000de18783b */ /* 0x000fe20000004200 */
[-CC-:B------:R-:W-:Y:S02]  /*1f390*/  FFMA.FTZ R67, R30, R52.reuse, -R47.reuse ;  /* 0x000000341e437223 */ /* 0x180fe4000001082f */
[----:B---3--:R-:W-:Y:S01]  /*1f3a0*/  HMMA.16816.F32.BF16 R88, R4, R16, R88 ;  /* 0x000000100458723c */ /* 0x008fe20000041858 */
[----:B------:R-:W-:-:S02]  /*1f3b0*/  FFMA.FTZ R136, R29, R52, -R47 ;  /* 0x000000341d887223 */ /* 0x000fc4000001082f */
[----:B------:R-:W-:Y:S01]  /*1f3c0*/  MUFU.EX2 R61, R61 ;  /* 0x0000003d003d7308 */ /* 0x000fe20000000800 */
[-C--:B------:R-:W-:Y:S02]  /*1f3d0*/  FFMA.FTZ R133, R28, R52.reuse, -R47 ;  /* 0x000000341c857223 */ /* 0x080fe4000001082f */
[----:B------:R-:W-:Y:S01]  /*1f3e0*/  LDSM.16.MT88.4 R28, [R219+0x10800] ;  /* 0x01080000db1c783b */ /* 0x000fe20000004200 */
[-CC-:B------:R-:W-:Y:S01]  /*1f3f0*/  FFMA.FTZ R137, R157, R52.reuse, -R57.reuse ;  /* 0x000000349d897223 */ /* 0x180fe20000010839 */
[----:B------:R-:W-:Y:S01]  /*1f400*/  HMMA.16816.F32.BF16 R84, R4, R18, R84 ;  /* 0x000000120454723c */ /* 0x000fe20000041854 */
[-C--:B------:R-:W-:Y:S01]  /*1f410*/  FFMA.FTZ R144, R156, R52.reuse, -R57 ;  /* 0x000000349c907223 */ /* 0x080fe20000010839 */
[----:B------:R-:W3:Y:S01]  /*1f420*/  LDSM.16.MT88.4 R16, [R219+0xc800] ;  /* 0x00c80000db10783b */ /* 0x000ee20000004200 */
[----:B------:R-:W-:Y:S01]  /*1f430*/  MUFU.EX2 R59, R59 ;  /* 0x0000003b003b7308 */ /* 0x000fe20000000800 */
[-CC-:B------:R-:W-:Y:S02]  /*1f440*/  FFMA.FTZ R146, R51, R52.reuse, -R47.reuse ;  /* 0x0000003433927223 */ /* 0x180fe4000001082f */
[----:B------:R-:W-:-:S02]  /*1f450*/  FFMA.FTZ R153, R50, R52, -R47 ;  /* 0x0000003432997223 */ /* 0x000fc4000001082f */
[-CC-:B------:R-:W-:Y:S01]  /*1f460*/  FFMA.FTZ R156, R48, R52.reuse, -R47.reuse ;  /* 0x00000034309c7223 */ /* 0x180fe2000001082f */
[C---:B-1----:R-:W-:Y:S01]  /*1f470*/  HMMA.16816.F32.BF16 R80, R4.reuse, R12, R80 ;  /* 0x0000000c0450723c */ /* 0x042fe20000041850 */
[-C--:B------:R-:W-:Y:S01]  /*1f480*/  FFMA.FTZ R157, R49, R52.reuse, -R47 ;  /* 0x00000034319d7223 */ /* 0x080fe2000001082f */
[----:B------:R-:W1:Y:S01]  /*1f490*/  MUFU.EX2 R63, R63 ;  /* 0x0000003f003f7308 */ /* 0x000e620000000800 */
[-CC-:B------:R-:W-:Y:S01]  /*1f4a0*/  FFMA.FTZ R135, R178, R52.reuse, -R57.reuse ;  /* 0x00000034b2877223 */ /* 0x180fe20000010839 */
[----:B------:R-:W-:Y:S01]  /*1f4b0*/  LDSM.16.MT88.4 R48, [R219+0x11000] ;  /* 0x01100000db30783b */ /* 0x000fe20000004200 */
        /* <DEDUP_REMOVED lines=26> */
[-CC-:B------:R-:W-:Y:S01]  /*1f660*/  FFMA.FTZ R163, R163, R52.reuse, -R57.reuse ;  /* 0x00000034a3a37223 */ /* 0x180fe20000010839 */
[----:B---3--:R-:W-:Y:S01]  /*1f670*/  F2FP.BF16.PACK_AB R7, R134, R59 ;  /* 0x0000003b8607723e */ /* 0x008fe200000010ff */
[----:B------:R-:W-:Y:S01]  /*1f680*/  MUFU.EX2 R136, R136 ;  /* 0x0000008800887308 */ /* 0x000fe20000000800 */
[----:B------:R-:W-:-:S02]  /*1f690*/  FFMA.FTZ R158, R158, R52, -R57 ;  /* 0x000000349e9e7223 */ /* 0x000fc40000010839 */
[-C--:B------:R-:W-:Y:S02]  /*1f6a0*/  FFMA.FTZ R155, R155, R52.reuse, -R57 ;  /* 0x000000349b9b7223 */ /* 0x080fe40000010839 */
[-CC-:B------:R-:W-:Y:S01]  /*1f6b0*/  FFMA.FTZ R152, R152, R52.reuse, -R47.reuse ;  /* 0x0000003498987223 */ /* 0x180fe2000001082f */
[C---:B------:R-:W-:Y:S01]  /*1f6c0*/  HMMA.16816.F32.BF16 R120, R4.reuse, R20, R120 ;  /* 0x000000140478723c */ /* 0x040fe20000041878 */
[-CC-:B------:R-:W-:Y:S01]  /*1f6d0*/  FFMA.FTZ R151, R151, R52.reuse, -R47.reuse ;  /* 0x0000003497977223 */ /* 0x180fe2000001082f */
[----:B------:R-:W-:Y:S01]  /*1f6e0*/  MUFU.EX2 R133, R133 ;  /* 0x0000008500857308 */ /* 0x000fe20000000800 */
[-C--:B------:R-:W-:Y:S02]  /*1f6f0*/  FFMA.FTZ R150, R150, R52.reuse, -R47 ;  /* 0x0000003496967223 */ /* 0x080fe4000001082f */
[-CC-:B------:R-:W-:Y:S02]  /*1f700*/  FFMA.FTZ R149, R149, R52.reuse, -R57.reuse ;  /* 0x0000003495957223 */ /* 0x180fe40000010839 */
[-CC-:B------:R-:W-:Y:S01]  /*1f710*/  FFMA.FTZ R148, R148, R52.reuse, -R57.reuse ;  /* 0x0000003494947223 */ /* 0x180fe20000010839 */
[----:B------:R-:W-:Y:S01]  /*1f720*/  HMMA.16816.F32.BF16 R116, R4, R22, R116 ;  /* 0x000000160474723c */ /* 0x000fe20000041874 */
[----:B------:R-:W1:Y:S01]  /*1f730*/  LDSM.16.MT88.4 R20, [R218+0x10800] ;  /* 0x01080000da14783b */ /* 0x000e620000004200 */
[----:B------:R-:W-:Y:S01]  /*1f740*/  MUFU.EX2 R135, R135 ;  /* 0x0000008700877308 */ /* 0x000fe20000000800 */
[----:B------:R-:W-:-:S02]  /*1f750*/  FFMA.FTZ R147, R147, R52, -R57 ;  /* 0x0000003493937223 */ /* 0x000fc40000010839 */
[----:B------:R-:W-:Y:S02]  /*1f760*/  FFMA.FTZ R143, R143, R52, -R47 ;  /* 0x000000348f8f7223 */ /* 0x000fe4000001082f */
[----:B------:R-:W-:Y:S01]  /*1f770*/  FFMA.FTZ R33, R247, R44, R33 ;  /* 0x0000002cf7217223 */ /* 0x000fe20000010021 */
[C---:B------:R-:W-:Y:S01]  /*1f780*/  HMMA.16816.F32.BF16 R112, R4.reuse, R16, R112 ;  /* 0x000000100470723c */ /* 0x040fe20000041870 */
[----:B------:R-:W-:Y:S01]  /*1f790*/  FFMA.FTZ R40, R246, R45, R40 ;  /* 0x0000002df6287223 */ /* 0x000fe20000010028 */
[----:B------:R-:W2:Y:S01]  /*1f7a0*/  MUFU.EX2 R142, R142 ;  /* 0x0000008e008e7308 */ /* 0x000ea20000000800 */
        /* <DEDUP_REMOVED lines=18> */
[----:B------:R-:W-:Y:S01]  /*1f8d0*/  FADD.FTZ R59, R59, R2 ;  /* 0x000000023b3b7221 */ /* 0x000fe20000010000 */
[----:B------:R-:W-:Y:S01]  /*1f8e0*/  MOV R132, R41 ;  /* 0x0000002900847202 */ /* 0x000fe20000000f00 */
[----:B------:R-:W-:-:S02]  /*1f8f0*/  FADD.FTZ R2, R66, R3 ;  /* 0x0000000342027221 */ /* 0x000fc40000010000 */
[----:B------:R-:W-:Y:S01]  /*1f900*/  FADD.FTZ R134, R134, R59 ;  /* 0x0000003b86867221 */ /* 0x000fe20000010000 */
[C---:B-----5:R-:W-:Y:S01]  /*1f910*/  HMMA.16816.F32.BF16 R96, R4.reuse, R8, R96 ;  /* 0x000000080460723c */ /* 0x060fe20000041860 */
[----:B------:R-:W-:Y:S01]  /*1f920*/  FADD.FTZ R2, R65, R2 ;  /* 0x0000000241027221 */ /* 0x000fe20000010000 */
        /* <DEDUP_REMOVED lines=20> */
[----:B------:R-:W1:Y:S06]  /*1fa70*/  MUFU.EX2 R175, R175 ;  /* 0x000000af00af7308 */ /* 0x000e6c0000000800 */
[----:B------:R-:W-:Y:S01]  /*1fa80*/  HMMA.16816.F32.BF16 R68, R4, R22, R68 ;  /* 0x000000160444723c */ /* 0x000fe20000041844 */
[----:B------:R-:W1:Y:S01]  /*1fa90*/  LDSM.16.MT88.4 R20, [R222+0x11000] ;  /* 0x01100000de14783b */ /* 0x000e620000004200 */
[----:B------:R-:W1:Y:S05]  /*1faa0*/  MUFU.EX2 R174, R174 ;  /* 0x000000ae00ae7308 */ /* 0x000e6a0000000800 */
[----:B--2---:R-:W-:Y:S01]  /*1fab0*/  F2FP.BF16.PACK_AB R4, R142, R135 ;  /* 0x000000878e04723e */ /* 0x004fe200000010ff */
[----:B------:R-:W-:Y:S01]  /*1fac0*/  FADD.FTZ R135, R135, R2 ;  /* 0x0000000287877221 */ /* 0x000fe20000010000 */
[----:B------:R-:W-:Y:S01]  /*1fad0*/  F2FP.BF16.PACK_AB R5, R136, R67 ;  /* 0x000000438805723e */ /* 0x000fe200000010ff */
[----:B------:R-:W-:Y:S01]  /*1fae0*/  MUFU.EX2 R176, R176 ;  /* 0x000000b000b07308 */ /* 0x000fe20000000800 */
[----:B----4-:R-:W-:Y:S01]  /*1faf0*/  F2FP.BF16.PACK_AB R6, R144, R137 ;  /* 0x000000899006723e */ /* 0x010fe200000010ff */
[----:B------:R-:W-:Y:S01]  /*1fb00*/  FADD.FTZ R67, R67, R134 ;  /* 0x0000008643437221 */ /* 0x000fe20000010000 */
[----:B------:R-:W-:Y:S01]  /*1fb10*/  F2FP.BF16.PACK_AB R7, R146, R133 ;  /* 0x000000859207723e */ /* 0x000fe200000010ff */
        /* <DEDUP_REMOVED lines=8> */
[----:B------:R-:W2:Y:S01]  /*1fba0*/  MUFU.EX2 R173, R173 ;  /* 0x000000ad00ad7308 */ /* 0x000ea20000000800 */
[----:B------:R-:W-:Y:S01]  /*1fbb0*/  FADD.FTZ R3, R159, R144 ;  /* 0x000000909f037221 */ /* 0x000fe20000010000 */
[----:B------:R-:W-:Y:S01]  /*1fbc0*/  HMMA.16816.F32.BF16 R116, R4, R18, R116 ;  /* 0x000000120474723c */ /* 0x000fe20000041874 */
[----:B------:R-:W3:Y:S01]  /*1fbd0*/  LDSM.16.MT88.4 R16, [R220+0xd800] ;  /* 0x00d80000dc10783b */ /* 0x000ee20000004200 */
[----:B------:R-:W-:Y:S01]  /*1fbe0*/  MOV R133, R42 ;  /* 0x0000002a00857202 */ /* 0x000fe20000000f00 */
[----:B------:R-:W-:-:S03]  /*1fbf0*/  FADD.FTZ R3, R160, R3 ;  /* 0x00000003a0037221 */ /* 0x000fc60000010000 */
[----:B------:R-:W-:Y:S02]  /*1fc00*/  MUFU.EX2 R170, R170 ;  /* 0x000000aa00aa7308 */ /* 0x000fe40000000800 */
[C---:B------:R-:W-:Y:S06]  /*1fc10*/  HMMA.16816.F32.BF16 R112, R4.reuse, R12, R112 ;  /* 0x0000000c0470723c */ /* 0x040fec0000041870 */
[----:B------:R-:W-:Y:S02]  /*1fc20*/  MUFU.EX2 R165, R165 ;  /* 0x000000a500a57308 */ /* 0x000fe40000000800 */
[C---:B------:R-:W-:Y:S01]  /*1fc30*/  HMMA.16816.F32.BF16 R108, R4.reuse, R14, R108 ;  /* 0x0000000e046c723c */ /* 0x040fe2000004186c */
[----:B------:R-:W4:Y:S05]  /*1fc40*/  LDSM.16.MT88.4 R12, [R219+0xd800] ;  /* 0x00d80000db0c783b */ /* 0x000f2a0000004200 */
        /* <DEDUP_REMOVED lines=28> */
[----:B------:R-:W-:Y:S01]  /*1fe10*/  F2FP.BF16.PACK_AB R5, R156, R153 ;  /* 0x000000999c05723e */ /* 0x000fe200000010ff */
[----:B------:R-:W-:Y:S01]  /*1fe20*/  FADD.FTZ R153, R153, R146 ;  /* 0x0000009299997221 */ /* 0x000fe20000010000 */
[C---:B------:R-:W-:Y:S01]  /*1fe30*/  F2FP.BF16.PACK_AB R6, R167.reuse, R162 ;  /* 0x000000a2a706723e */ /* 0x040fe200000010ff */
[----:B------:R-:W-:Y:S01]  /*1fe40*/  FADD.FTZ R162, R162, R3 ;  /* 0x00000003a2a27221 */ /* 0x000fe20000010000 */
[----:B------:R-:W-:Y:S01]  /*1fe50*/  F2FP.BF16.PACK_AB R7, R168, R157 ;  /* 0x0000009da807723e */ /* 0x000fe200000010ff */
[----:B------:R-:W-:Y:S02]  /*1fe60*/  FADD.FTZ R156, R156, R153 ;  /* 0x000000999c9c7221 */ /* 0x000fe40000010000 */
[----:B------:R-:W-:Y:S02]  /*1fe70*/  FADD.FTZ R167, R167, R162 ;  /* 0x000000a2a7a77221 */ /* 0x000fe40000010000 */
        /* <DEDUP_REMOVED lines=10> */
[C---:B-----5:R-:W-:Y:S08]  /*1ff20*/  HMMA.16816.F32.BF16 R104, R4.reuse, R8, R104 ;  /* 0x000000080468723c */ /* 0x060ff00000041868 */
[C---:B------:R-:W-:Y:S01]  /*1ff30*/  HMMA.16816.F32.BF16 R100, R4.reuse, R10, R100 ;  /* 0x0000000a0464723c */ /* 0x040fe20000041864 */
[----:B------:R-:W5:Y:S07]  /*1ff40*/  LDSM.16.MT88.4 R8, [R218+0xe000] ;  /* 0x00e00000da08783b */ /* 0x000f6e0000004200 */
[C---:B--2---:R-:W-:Y:S07]  /*1ff50*/  HMMA.16816.F32.BF16 R88, R4.reuse, R48, R88 ;  /* 0x000000300458723c */ /* 0x044fee0000041858 */
[-C--:B------:R-:W-:Y:S01]  /*1ff60*/  FFMA.FTZ R49, R169, R52.reuse, -R57 ;  /* 0x00000034a9317223 */ /* 0x080fe20000010839 */
[----:B------:R-:W-:Y:S01]  /*1ff70*/  HMMA.16816.F32.BF16 R84, R4, R50, R84 ;  /* 0x000000320454723c */ /* 0x000fe20000041854 */
[----:B------:R-:W-:Y:S01]  /*1ff80*/  MUFU.EX2 R51, R171 ;  /* 0x000000ab00337308 */ /* 0x000fe20000000800 */
[----:B------:R-:W-:-:S05]  /*1ff90*/  FFMA.FTZ R48, R166, R52, -R47 ;  /* 0x00000034a6307223 */ /* 0x000fca000001082f */
[-C--:B------:R-:W-:Y:S01]  /*1ffa0*/  FFMA.FTZ R50, R164, R52.reuse, -R47 ;  /* 0x00000034a4327223 */ /* 0x080fe2000001082f */
[C---:B------:R-:W-:Y:S01]  /*1ffb0*/  HMMA.16816.F32.BF16 R128, R4.reuse, R24, R128 ;  /* 0x000000180480723c */ /* 0x040fe20000041880 */
[----:B------:R-:W2:Y:S01]  /*1ffc0*/  MUFU.EX2 R49, R49 ;  /* 0x0000003100317308 */ /* 0x000ea20000000800 */
[-C--:B------:R-:W-:Y:S02]  /*1ffd0*/  FFMA.FTZ R164, R161, R52.reuse, -R57 ;  /* 0x00000034a1a47223 */ /* 0x080fe40000010839 */
[-C--:B------:R-:W-:Y:S02]  /*1ffe0*/  FFMA.FTZ R161, R154, R52.reuse, -R47 ;  /* 0x000000349aa17223 */ /* 0x080fe4000001082f */
[----:B------:R-:W-:Y:S02]  /*1fff0*/  FFMA.FTZ R154, R145, R52, -R57 ;  /* 0x00000034919a7223 */ /* 0x000fe40000010839 */
[C---:B------:R-:W-:Y:S01]  /*20000*/  HMMA.16816.F32.BF16 R124, R4.reuse, R26, R124 ;  /* 0x0000001a047c723c */ /* 0x040fe2000004187c */
[----:B------:R-:W2:Y:S01]  /*20010*/  LDSM.16.MT88.4 R24, [R222+0xe000] ;  /* 0x00e00000de18783b */ /* 0x000ea20000004200 */
[----:B------:R-:W-:Y:S06]  /*20020*/  MUFU.EX2 R48, R48 ;  /* 0x0000003000307308 */ /* 0x000fec0000000800 */
[C---:B-1----:R-:W-:Y:S02]  /*20030*/  HMMA.16816.F32.BF16 R96, R4.reuse, R20, R96 ;  /* 0x000000140460723c */ /* 0x042fe40000041860 */
        /* <DEDUP_REMOVED lines=11> */
[----:B------:R-:W5:Y:S06]  /*200f0*/  LDSM.16.MT88.4 R28, [R220+0x12000] ;  /* 0x01200000dc1c783b */ /* 0x000f6c0000004200 */
[----:B------:R-:W-:Y:S01]  /*20100*/  F2FP.BF16.PACK_AB R4, R173, R172 ;  /* 0x000000acad04723e */ /* 0x000fe200000010ff */
[----:B------:R-:W-:Y:S01]  /*20110*/  FADD.FTZ R172, R172, R167 ;  /* 0x000000a7acac7221 */ /* 0x000fe20000010000 */
[----:B------:R-:W-:-:S02]  /*20120*/  F2FP.BF16.PACK_AB R5, R174, R175 ;  /* 0x000000afae05723e */ /* 0x000fc400000010ff */
[----:B--2---:R-:W-:Y:S01]  /*20130*/  F2FP.BF16.PACK_AB R6, R49, R170 ;  /* 0x000000aa3106723e */ /* 0x004fe200000010ff */
[----:B------:R-:W-:Y:S01]  /*20140*/  FADD.FTZ R173, R173, R172 ;  /* 0x000000acadad7221 */ /* 0x000fe20000010000 */
[C---:B------:R-:W-:Y:S01]  /*20150*/  F2FP.BF16.PACK_AB R7, R51.reuse, R176 ;  /* 0x000000b03307723e */ /* 0x040fe200000010ff */
[----:B------:R-:W-:Y:S02]  /*20160*/  FADD.FTZ R176, R176, R3 ;  /* 0x00000003b0b07221 */ /* 0x000fe40000010000 */
[----:B------:R-:W-:Y:S02]  /*20170*/  FADD.FTZ R2, R170, R173 ;  /* 0x000000adaa027221 */ /* 0x000fe40000010000 */
[----:B------:R-:W-:Y:S02]  /*20180*/  FADD.FTZ R51, R51, R176 ;  /* 0x000000b033337221 */ /* 0x000fe40000010000 */
[----:B---3--:R-:W-:Y:S01]  /*20190*/  HMMA.16816.F32.BF16 R120, R4, R16, R120 ;  /* 0x000000100478723c */ /* 0x008fe20000041878 */
[----:B------:R-:W-:-:S04]  /*201a0*/  FADD.FTZ R2, R49, R2 ;  /* 0x0000000231027221 */ /* 0x000fc80000010000 */
[----:B------:R-:W-:-:S03]  /*201b0*/  FADD.FTZ R3, R163, R2 ;  /* 0x00000002a3037221 */ /* 0x000fc60000010000 */
[----:B------:R-:W-:Y:S01]  /*201c0*/  HMMA.16816.F32.BF16 R116, R4, R18, R116 ;  /* 0x000000120474723c */ /* 0x000fe20000041874 */
[----:B------:R-:W2:Y:S01]  /*201d0*/  LDSM.16.MT88.4 R16, [R219+0x12000] ;  /* 0x01200000db10783b */ /* 0x000ea20000004200 */
[----:B-1----:R-:W-:-:S04]  /*201e0*/  FADD.FTZ R3, R164, R3 ;  /* 0x00000003a4037221 */ /* 0x002fc80000010000 */
[----:B------:R-:W-:Y:S02]  /*201f0*/  FADD.FTZ R2, R158, R3 ;  /* 0x000000039e027221 */ /* 0x000fe40000010000 */
[----:B----4-:R-:W-:Y:S02]  /*20200*/  HMMA.16816.F32.BF16 R112, R4, R12, R112 ;  /* 0x0000000c0470723c */ /* 0x010fe40000041870 */
[----:B------:R-:W-:-:S06]  /*20210*/  FADD.FTZ R2, R155, R2 ;  /* 0x000000029b027221 */ /* 0x000fcc0000010000 */
        /* <DEDUP_REMOVED lines=20> */
[----:B------:R-:W-:-:S02]  /*20360*/  F2FP.BF16.PACK_AB R4, R164, R163 ;  /* 0x000000a3a404723e */ /* 0x000fc400000010ff */
[----:B------:R-:W-:Y:S01]  /*20370*/  F2FP.BF16.PACK_AB R5, R165, R48 ;  /* 0x00000030a505723e */ /* 0x000fe200000010ff */
[----:B------:R-:W-:Y:S01]  /*20380*/  FADD.FTZ R48, R48, R51 ;  /* 0x0000003330307221 */ /* 0x000fe20000010000 */
[----:B------:R-:W-:Y:S02]  /*20390*/  F2FP.BF16.PACK_AB R6, R155, R158 ;  /* 0x0000009e9b06723e */ /* 0x000fe400000010ff */
[----:B------:R-:W-:Y:S01]  /*203a0*/  F2FP.BF16.PACK_AB R7, R161, R50 ;  /* 0x00000032a107723e */ /* 0x000fe200000010ff */
[----:B------:R-:W-:-:S04]  /*203b0*/  FADD.FTZ R165, R165, R48 ;  /* 0x00000030a5a57221 */ /* 0x000fc80000010000 */
[----:B------:R-:W-:Y:S02]  /*203c0*/  FADD.FTZ R50, R50, R165 ;  /* 0x000000a532327221 */ /* 0x000fe40000010000 */
[----:B---3--:R-:W-:Y:S02]  /*203d0*/  HMMA.16816.F32.BF16 R120, R4, R8, R120 ;  /* 0x000000080478723c */ /* 0x008fe40000041878 */
[----:B------:R-:W-:-:S06]  /*203e0*/  FADD.FTZ R161, R161, R50 ;  /* 0x00000032a1a17221 */ /* 0x000fcc0000010000 */
        /* <DEDUP_REMOVED lines=80> */
[----:B------:R-:W-:-:S02]  /*208f0*/  FADD.FTZ R25, R25, R24 ;  /* 0x0000001819197221 */ /* 0x000fc40000010000 */
[----:B------:R-:W-:Y:S02]  /*20900*/  FADD.FTZ R29, R29, R28 ;  /* 0x0000001c1d1d7221 */ /* 0x000fe40000010000 */
        /* <DEDUP_REMOVED lines=24> */
.L_x_4688:
[----:B------:R-:W-:Y:S05]  /*20a90*/  @!P1 BRA `(.L_x_4697) ;  /* 0x00005ab000009947 */ /* 0x000fea0003800000 */
[----:B------:R-:W-:Y:S02]  /*20aa0*/  MOV R3, R132 ;  /* 0x0000008400037202 */ /* 0x000fe40000000f00 */
[----:B------:R-:W-:-:S02]  /*20ab0*/  MOV R136, R133 ;  /* 0x0000008500887202 */ /* 0x000fc40000000f00 */
.L_x_4706:
        /* <DEDUP_REMOVED lines=74> */
.L_x_4699:
[----:B------:R-:W-:Y:S02]  /*20f60*/  ULDC.64 UR4, c[0x0][0x118] ;  /* 0x0000460000047ab9 */ /* 0x000fe40000000a00 */
[----:B------:R-:W2:Y:S02]  /*20f70*/  LD.E R8, [R132.64+0x40] ;  /* 0x0000400484087980 */ /* 0x000ea4000c101900 */
[----:B--2---:R-:W-:Y:S04]  /*20f80*/  LEA R8, -R8, RZ, 0x7 ;  /* 0x000000ff08087211 */ /* 0x004fe800078e39ff */
[----:B------:R-:W-:Y:S02]  /*20f90*/  SHF.R.S32.HI R7, RZ, 0x1f, R8 ;  /* 0x0000001fff077819 */ /* 0x000fe40000011408 */
.L_x_4700:
[----:B------:R-:W-:Y:S05]  /*20fa0*/  BSYNC B0 ;  /* 0x0000000000007941 */ /* 0x000fea0003800000 */
.L_x_4698:
[C---:B------:R-:W-:Y:S01]  /*20fb0*/  LOP3.LUT P4, RZ, R245.reuse, 0x1, RZ, 0xc0, !PT ;  /* 0x00000001f5ff7812 */ /* 0x040fe2000788c0ff */
[----:B------:R-:W-:Y:S01]  /*20fc0*/  ULDC.64 UR4, c[0x0][0x118] ;  /* 0x0000460000047ab9 */ /* 0x000fe20000000a00 */
[C---:B------:R-:W-:Y:S01]  /*20fd0*/  LEA R248, P2, R8.reuse, R140, 0x1 ;  /* 0x0000008c08f87211 */ /* 0x040fe200078408ff */
[----:B------:R-:W-:Y:S01]  /*20fe0*/  BSSY B1, `(.L_x_4701) ;  /* 0x0000299000017945 */ /* 0x000fe20003800000 */
[----:B------:R-:W-:Y:S02]  /*20ff0*/  LOP3.LUT P3, RZ, R245, 0x2, RZ, 0xc0, !PT ;  /* 0x00000002f5ff7812 */ /* 0x000fe4000786c0ff */
[C---:B------:R-:W-:Y:S02]  /*21000*/  LEA.HI.X R249, R8.reuse, R141, R7, 0x1, P2 ;  /* 0x0000008d08f97211 */ /* 0x040fe400010f0c07 */
[-C--:B------:R-:W-:Y:S02]  /*21010*/  IADD3 R5, P1, R8, R229.reuse, RZ ;  /* 0x000000e508057210 */ /* 0x080fe40007f3e0ff */
[----:B------:R-:W-:Y:S02]  /*21020*/  IADD3.X R133, RZ, c[0x0][0x44], RZ, P0, !PT ;  /* 0x00001100ff857a10 */ /* 0x000fe400007fe4ff */
        /* <DEDUP_REMOVED lines=9> */
[-C--:B------:R-:W-:Y:S02]  /*210c0*/  @P3 LEA R12, P1, R5, R140.reuse, 0x1 ;  /* 0x0000008c050c3211 */ /* 0x080fe400078208ff */
[----:B------:R-:W-:Y:S02]  /*210d0*/  @P4 LEA R16, P5, R7, R140, 0x1 ;  /* 0x0000008c07104211 */ /* 0x000fe400078a08ff */
        /* <DEDUP_REMOVED lines=16> */
[C---:B------:R-:W-:Y:S02]  /*211e0*/  @P4 LEA R14, P5, R5.reuse, R140, 0x1 ;  /* 0x0000008c050e4211 */ /* 0x040fe400078a08ff */
        /* <DEDUP_REMOVED lines=21> */
[C---:B------:R-:W-:Y:S01]  /*21340*/  @P4 LEA R26, P5, R5.reuse, R140, 0x1 ;  /* 0x0000008c051a4211 */ /* 0x040fe200078a08ff */
        /* <DEDUP_REMOVED lines=13> */
[C---:B------:R-:W-:Y:S01]  /*21420*/  @P3 LEA R6, P2, R7.reuse, R140, 0x1 ;  /* 0x0000008c07063211 */ /* 0x040fe200078408ff */
[----:B------:R-:W-:Y:S01]  /*21430*/  @!PT LDS RZ, [RZ] ;  /* 0x00000000fffff984 */ /* 0x000fe20000000800 */
[----:B------:R-:W-:Y:S01]  /*21440*/  @!PT LDS RZ, [RZ] ;  /* 0x00000000fffff984 */ /* 0x000fe20000000800 */
[----:B------:R-:W-:Y:S01]  /*21450*/  @!PT LDS RZ, [RZ] ;  /* 0x00000000fffff984 */ /* 0x000fe20000000800 */
[----:B------:R3:W-:Y:S01]  /*21460*/  @P4 LDGSTS.E.BYPASS.LTC128B.128 [R241+0xd800], [R14.64] ;  /* 0x0d8000000ef14fae */ /* 0x0007e2000b901d44 */
[C-C-:B------:R-:W-:Y:S02]  /*21470*/  @P4 LEA.HI.X R31, R7.reuse, R141, R4.reuse, 0x1, P6 ;  /* 0x0000008d071f4211 */ /* 0x140fe400030f0c04 */
[C---:B------:R-:W-:Y:S02]  /*21480*/  IADD3 R5, P1, R7.reuse, R229, RZ ;  /* 0x000000e507057210 */ /* 0x040fe40007f3e0ff */
[-C--:B------:R-:W-:Y:S01]  /*21490*/  @P3 LEA.HI.X R7, R7, R141.reuse, R4, 0x1, P2 ;  /* 0x0000008d07073211 */ /* 0x080fe200010f0c04 */
[----:B------:R-:W-:Y:S01]  /*214a0*/  @!P4 STS.128 [R241+0xd800], RZ ;  /* 0x00d800fff100c388 */ /* 0x000fe20000000c00 */
[----:B------:R-:W-:Y:S02]  /*214b0*/  IADD3.X R2, R4, R230, RZ, P1, !PT ;  /* 0x000000e604027210 */ /* 0x000fe40000ffe4ff */
[CC--:B------:R-:W-:Y:S02]  /*214c0*/  @P4 LEA R28, P5, R5.reuse, R140.reuse, 0x1 ;  /* 0x0000008c051c4211 */ /* 0x0c0fe400078a08ff */
[C---:B------:R-:W-:Y:S01]  /*214d0*/  @P3 LEA R36, P1, R5.reuse, R140, 0x1 ;  /* 0x0000008c05243211 */ /* 0x040fe200078208ff */
[----:B------:R-:W-:Y:S01]  /*214e0*/  @!PT LDS RZ, [RZ] ;  /* 0x00000000fffff984 */ /* 0x000fe20000000800 */
[----:B------:R-:W-:Y:S01]  /*214f0*/  @!PT LDS RZ, [RZ] ;  /* 0x00000000fffff984 */ /* 0x000fe20000000800 */
[----:B------:R-:W-:Y:S01]  /*21500*/  @!PT LDS RZ, [RZ] ;  /* 0x00000000fffff984 */ /* 0x000fe20000000800 */
[----:B------:R4:W-:Y:S01]  /*21510*/  @P3 LDGSTS.E.BYPASS.LTC128B.128 [R241+0x11800], [R8.64+0x80] ;  /* 0x1180008008f13fae */ /* 0x0009e2000b901d44 */
[CCC-:B------:R-:W-:Y:S02]  /*21520*/  @P4 LEA.HI.X R29, R5.reuse, R141.reuse, R2.reuse, 0x1, P5 ;  /* 0x0000008d051d4211 */ /* 0x1c0fe400028f0c02 */
[----:B------:R-:W-:Y:S03]  /*21530*/  @P3 LEA.HI.X R37, R5, R141, R2, 0x1, P1 ;  /* 0x0000008d05253211 */ /* 0x000fe600008f0c02 */
        /* <DEDUP_REMOVED lines=42> */
[----:B----4-:R-:W4:Y:S06]  /*217e0*/  LDSM.16.M88.4 R8, [R227+0x4000] ;  /* 0x00400000e308783b */ /* 0x010f2c0000000200 */
[----:B--2---:R-:W3:Y:S06]  /*217f0*/  LDSM.16.M88.4 R16, [R227+0x4800] ;  /* 0x00480000e310783b */ /* 0x004eec0000000200 */
[----:B-1----:R-:W5:Y:S06]  /*21800*/  LDSM.16.M88.4 R24, [R227+0x5000] ;  /* 0x00500000e318783b */ /* 0x002f6c0000000200 */
[----:B------:R-:W0:Y:S06]  /*21810*/  LDGDEPBAR ;  /* 0x00000000000079af */ /* 0x000e2c0000000000 */
[----:B------:R-:W1:Y:S06]  /*21820*/  LDSM.16.M88.4 R32, [R227+0x5800] ;  /* 0x00580000e320783b */ /* 0x000e6c0000000200 */
[----:B------:R-:W2:Y:S06]  /*21830*/  LDSM.16.M88.4 R40, [R227+0x6000] ;  /* 0x00600000e328783b */ /* 0x000eac0000000200 */
[----:B------:R-:W1:Y:S01]  /*21840*/  LDSM.16.M88.4 R48, [R227+0x6800] ;  /* 0x00680000e330783b */ /* 0x000e620000000200 */
[C---:B----4-:R-:W-:Y:S05]  /*21850*/  HMMA.16816.F32.BF16 R4, R64.reuse, R8, RZ ;  /* 0x000000084004723c */ /* 0x050fea00000418ff */
[----:B------:R-:W4:Y:S03]  /*21860*/  LDSM.16.M88.4 R56, [R227+0x7000] ;  /* 0x00700000e338783b */ /* 0x000f260000000200 */
[C---:B------:R-:W-:Y:S03]  /*21870*/  HMMA.16816.F32.BF16 R8, R64.reuse, R10, RZ ;  /* 0x0000000a4008723c */ /* 0x040fe600000418ff */
[----:B------:R-:W2:Y:S06]  /*21880*/  LDSM.16.M88.4 R140, [R227+0x7800] ;  /* 0x00780000e38c783b */ /* 0x000eac0000000200 */
[----:B------:R-:W-:Y:S01]  /*21890*/  LDSM.16.M88.4 R144, [R226] ;  /* 0x00000000e290783b */ /* 0x000fe20000000200 */
[C---:B---3--:R-:W-:Y:S05]  /*218a0*/  HMMA.16816.F32.BF16 R12, R64.reuse, R16, RZ ;  /* 0x00000010400c723c */ /* 0x048fea00000418ff */
[----:B------:R-:W3:Y:S03]  /*218b0*/  LDSM.16.M88.4 R148, [R225] ;  /* 0x00000000e194783b */ /* 0x000ee60000000200 */
[C---:B------:R-:W-:Y:S03]  /*218c0*/  HMMA.16816.F32.BF16 R16, R64.reuse, R18, RZ ;  /* 0x000000124010723c */ /* 0x040fe600000418ff */
[----:B------:R-:W3:Y:S05]  /*218d0*/  LDSM.16.M88.4 R152, [R217] ;  /* 0x00000000d998783b */ /* 0x000eea0000000200 */
[C---:B-----5:R-:W-:Y:S01]  /*218e0*/  HMMA.16816.F32.BF16 R20, R64.reuse, R24, RZ ;  /* 0x000000184014723c */ /* 0x060fe200000418ff */
[----:B------:R-:W5:Y:S06]  /*218f0*/  LDSM.16.M88.4 R156, [R216] ;  /* 0x00000000d89c783b */ /* 0x000f6c0000000200 */
[----:B------:R-:W3:Y:S01]  /*21900*/  LDSM.16.M88.4 R160, [R215] ;  /* 0x00000000d7a0783b */ /* 0x000ee20000000200 */
[C---:B------:R-:W-:Y:S05]  /*21910*/  HMMA.16816.F32.BF16 R24, R64.reuse, R26, RZ ;  /* 0x0000001a4018723c */ /* 0x040fea00000418ff */
[----:B------:R-:W3:Y:S03]  /*21920*/  LDSM.16.M88.4 R164, [R214] ;  /* 0x00000000d6a4783b */ /* 0x000ee60000000200 */
[C---:B-1----:R-:W-:Y:S03]  /*21930*/  HMMA.16816.F32.BF16 R28, R64.reuse, R32, RZ ;  /* 0x00000020401c723c */ /* 0x042fe600000418ff */
[----:B------:R-:W1:Y:S05]  /*21940*/  LDSM.16.M88.4 R168, [R213] ;  /* 0x00000000d5a8783b */ /* 0x000e6a0000000200 */
[C---:B------:R-:W-:Y:S01]  /*21950*/  HMMA.16816.F32.BF16 R32, R64.reuse, R34, RZ ;  /* 0x000000224020723c */ /* 0x040fe200000418ff */
[----:B------:R-:W1:Y:S06]  /*21960*/  LDSM.16.M88.4 R172, [R212] ;  /* 0x00000000d4ac783b */ /* 0x000e6c0000000200 */
[----:B------:R-:W1:Y:S01]  /*21970*/  LDSM.16.M88.4 R176, [R211] ;  /* 0x00000000d3b0783b */ /* 0x000e620000000200 */
[C---:B--2---:R-:W-:Y:S05]  /*21980*/  HMMA.16816.F32.BF16 R36, R64.reuse, R40, RZ ;  /* 0x000000284024723c */ /* 0x044fea00000418ff */
[----:B------:R-:W-:Y:S03]  /*21990*/  LDSM.16.M88.4 R180, [R224] ;  /* 0x00000000e0b4783b */ /* 0x000fe60000000200 */
[C---:B------:R-:W-:Y:S03]  /*219a0*/  HMMA.16816.F32.BF16 R40, R64.reuse, R42, RZ ;  /* 0x0000002a4028723c */ /* 0x040fe600000418ff */
[----:B------:R-:W3:Y:S05]  /*219b0*/  LDSM.16.M88.4 R184, [R221+0x4000] ;  /* 0x00400000ddb8783b */ /* 0x000eea0000000200 */
[C---:B------:R-:W-:Y:S01]  /*219c0*/  HMMA.16816.F32.BF16 R44, R64.reuse, R48, RZ ;  /* 0x00000030402c723c */ /* 0x040fe200000418ff */
[----:B------:R-:W-:Y:S06]  /*219d0*/  LDSM.16.M88.4 R188, [R226+0x2000] ;  /* 0x00200000e2bc783b */ /* 0x000fec0000000200 */
[----:B------:R-:W-:Y:S01]  /*219e0*/  LDSM.16.M88.4 R192, [R209] ;  /* 0x00000000d1c0783b */ /* 0x000fe20000000200 */
[C---:B------:R-:W-:Y:S05]  /*219f0*/  HMMA.16816.F32.BF16 R48, R64.reuse, R50, RZ ;  /* 0x000000324030723c */ /* 0x040fea00000418ff */
[----:B------:R-:W2:Y:S03]  /*21a00*/  LD.E R2, [R132.64+0x18c] ;  /* 0x00018c0484027980 */ /* 0x000ea6000c101900 */
[C---:B----4-:R-:W-:Y:S03]  /*21a10*/  HMMA.16816.F32.BF16 R52, R64.reuse, R56, RZ ;  /* 0x000000384034723c */ /* 0x050fe600000418ff */
[----:B------:R-:W-:Y:S05]  /*21a20*/  LDSM.16.M88.4 R196, [R223+0x2000] ;  /* 0x00200000dfc4783b */ /* 0x000fea0000000200 */
[C---:B------:R-:W-:Y:S01]  /*21a30*/  HMMA.16816.F32.BF16 R56, R64.reuse, R58, RZ ;  /* 0x0000003a4038723c */ /* 0x040fe200000418ff */
[----:B------:R-:W-:Y:S07]  /*21a40*/  LDSM.16.M88.4 R200, [R210+0x4000] ;  /* 0x00400000d2c8783b */ /* 0x000fee0000000200 */
[C---:B------:R-:W-:Y:S08]  /*21a50*/  HMMA.16816.F32.BF16 R60, R64.reuse, R140, RZ ;  /* 0x0000008c403c723c */ /* 0x040ff000000418ff */
[----:B------:R-:W-:Y:S01]  /*21a60*/  HMMA.16816.F32.BF16 R64, R64, R142, RZ ;  /* 0x0000008e4040723c */ /* 0x000fe200000418ff */
[----:B------:R-:W4:Y:S07]  /*21a70*/  LDSM.16.M88.4 R140, [R221+0x4800] ;  /* 0x00480000dd8c783b */ /* 0x000f2e0000000200 */
[C---:B---3--:R-:W-:Y:S08]  /*21a80*/  HMMA.16816.F32.BF16 R4, R144.reuse, R148, R4 ;  /* 0x000000949004723c */ /* 0x048ff00000041804 */
[C---:B------:R-:W-:Y:S01]  /*21a90*/  HMMA.16816.F32.BF16 R8, R144.reuse, R150, R8 ;  /* 0x000000969008723c */ /* 0x040fe20000041808 */
[----:B------:R-:W3:Y:S07]  /*21aa0*/  LDSM.16.M88.4 R148, [R221+0x5000] ;  /* 0x00500000dd94783b */ /* 0x000eee0000000200 */
        /* <DEDUP_REMOVED lines=8> */
[----:B------:R-:W3:Y:S07]  /*21b30*/  LDSM.16.M88.4 R160, [R221+0x6800] ;  /* 0x00680000dda0783b */ /* 0x000eee0000000200 */
        /* <DEDUP_REMOVED lines=16> */
[C---:B----4-:R-:W-:Y:S08]  /*21c40*/  HMMA.16816.F32.BF16 R12, R180.reuse, R140, R12 ;  /* 0x0000008cb40c723c */ /* 0x050ff0000004180c */
[C---:B------:R-:W-:Y:S01]  /*21c50*/  HMMA.16816.F32.BF16 R16, R180.reuse, R142, R16 ;  /* 0x0000008eb410723c */ /* 0x040fe20000041810 */
[----:B------:R-:W4:Y:S07]  /*21c60*/  LDSM.16.M88.4 R140, [R210+0x1800] ;  /* 0x00180000d28c783b */ /* 0x000f2e0000000200 */
[C---:B---3--:R-:W-:Y:S08]  /*21c70*/  HMMA.16816.F32.BF16 R20, R180.reuse, R148, R20 ;  /* 0x00000094b414723c */ /* 0x048ff00000041814 */
[C---:B------:R-:W-:Y:S01]  /*21c80*/  HMMA.16816.F32.BF16 R24, R180.reuse, R150, R24 ;  /* 0x00000096b418723c */ /* 0x040fe20000041818 */
[----:B------:R-:W3:Y:S07]  /*21c90*/  LDSM.16.M88.4 R148, [R210+0x2000] ;  /* 0x00200000d294783b */ /* 0x000eee0000000200 */
[C---:B------:R-:W-:Y:S08]  /*21ca0*/  HMMA.16816.F32.BF16 R28, R180.reuse, R152, R28 ;  /* 0x00000098b41c723c */ /* 0x040ff0000004181c */
[C---:B------:R-:W-:Y:S01]  /*21cb0*/  HMMA.16816.F32.BF16 R32, R180.reuse, R154, R32 ;  /* 0x0000009ab420723c */ /* 0x040fe20000041820 */
[----:B------:R-:W2:Y:S07]  /*21cc0*/  LDSM.16.M88.4 R152, [R210+0x2800] ;  /* 0x00280000d298783b */ /* 0x000eae0000000200 */
[C---:B-----5:R-:W-:Y:S08]  /*21cd0*/  HMMA.16816.F32.BF16 R36, R180.reuse, R156, R36 ;  /* 0x0000009cb424723c */ /* 0x060ff00000041824 */
        /* <DEDUP_REMOVED lines=21> */
[C---:B----4-:R-:W-:Y:S08]  /*21e30*/  HMMA.16816.F32.BF16 R28, R168.reuse, R140, R28 ;  /* 0x0000008ca81c723c */ /* 0x050ff0000004181c */
[C---:B------:R-:W-:Y:S01]  /*21e40*/  HMMA.16816.F32.BF16 R32, R168.reuse, R142, R32 ;  /* 0x0000008ea820723c */ /* 0x040fe20000041820 */
[----:B------:R-:W4:Y:S07]  /*21e50*/  LDSM.16.M88.4 R140, [R227+0xa000] ;  /* 0x00a00000e38c783b */ /* 0x000f2e0000000200 */
[C---:B---3--:R-:W-:Y:S08]  /*21e60*/  HMMA.16816.F32.BF16 R36, R168.reuse, R148, R36 ;  /* 0x00000094a824723c */ /* 0x048ff00000041824 */
[C---:B------:R-:W-:Y:S01]  /*21e70*/  HMMA.16816.F32.BF16 R40, R168.reuse, R150, R40 ;  /* 0x00000096a828723c */ /* 0x040fe20000041828 */
[----:B------:R-:W3:Y:S07]  /*21e80*/  LDSM.16.M88.4 R148, [R227+0xa800] ;  /* 0x00a80000e394783b */ /* 0x000eee0000000200 */
[C---:B--2---:R-:W-:Y:S08]  /*21e90*/  HMMA.16816.F32.BF16 R44, R168.reuse, R152, R44 ;  /* 0x00000098a82c723c */ /* 0x044ff0000004182c */
[C---:B------:R-:W-:Y:S01]  /*21ea0*/  HMMA.16816.F32.BF16 R48, R168.reuse, R154, R48 ;  /* 0x0000009aa830723c */ /* 0x040fe20000041830 */
[----:B------:R-:W2:Y:S07]  /*21eb0*/  LDSM.16.M88.4 R152, [R227+0xb000] ;  /* 0x00b00000e398783b */ /* 0x000eae0000000200 */
[C---:B-----5:R-:W-:Y:S08]  /*21ec0*/  HMMA.16816.F32.BF16 R52, R168.reuse, R156, R52 ;  /* 0x0000009ca834723c */ /* 0x060ff00000041834 */
[C---:B------:R-:W-:Y:S01]  /*21ed0*/  HMMA.16816.F32.BF16 R56, R168.reuse, R158, R56 ;  /* 0x0000009ea838723c */ /* 0x040fe20000041838 */
[----:B------:R-:W5:Y:S07]  /*21ee0*/  LDSM.16.M88.4 R156, [R208] ;  /* 0x00000000d09c783b */ /* 0x000f6e0000000200 */
        /* <DEDUP_REMOVED lines=18> */
[----:B------:R-:W4:Y:S07]  /*22010*/  LDSM.16.M88.4 R140, [R205] ;  /* 0x00000000cd8c783b */ /* 0x000f2e0000000200 */
[C---:B---3--:R-:W-:Y:S08]  /*22020*/  HMMA.16816.F32.BF16 R44, R160.reuse, R148, R44 ;  /* 0x00000094a02c723c */ /* 0x048ff0000004182c */
[C---:B------:R-:W-:Y:S01]  /*22030*/  HMMA.16816.F32.BF16 R48, R160.reuse, R150, R48 ;  /* 0x00000096a030723c */ /* 0x040fe20000041830 */
[----:B------:R-:W3:Y:S07]  /*22040*/  LDSM.16.M88.4 R148, [R204] ;  /* 0x00000000cc94783b */ /* 0x000eee0000000200 */
[C---:B--2---:R-:W-:Y:S08]  /*22050*/  HMMA.16816.F32.BF16 R52, R160.reuse, R152, R52 ;  /* 0x00000098a034723c */ /* 0x044ff00000041834 */
[C---:B------:R-:W-:Y:S01]  /*22060*/  HMMA.16816.F32.BF16 R56, R160.reuse, R154, R56 ;  /* 0x0000009aa038723c */ /* 0x040fe20000041838 */
[----:B------:R-:W2:Y:S07]  /*22070*/  LDSM.16.M88.4 R152, [R139] ;  /* 0x000000008b98783b */ /* 0x000eae0000000200 */
[C---:B------:R-:W-:Y:S08]  /*22080*/  HMMA.16816.F32.BF16 R60, R160.reuse, R184, R60 ;  /* 0x000000b8a03c723c */ /* 0x040ff0000004183c */
[----:B------:R-:W-:Y:S01]  /*22090*/  HMMA.16816.F32.BF16 R64, R160, R186, R64 ;  /* 0x000000baa040723c */ /* 0x000fe20000041840 */
[----:B------:R-:W-:Y:S06]  /*220a0*/  LDSM.16.M88.4 R160, [R224+0x2000] ;  /* 0x00200000e0a0783b */ /* 0x000fec0000000200 */
[----:B------:R-:W-:Y:S01]  /*220b0*/  LDSM.16.M88.4 R184, [R221+0xa800] ;  /* 0x00a80000ddb8783b */ /* 0x000fe20000000200 */
[C---:B------:R-:W-:Y:S08]  /*220c0*/  HMMA.16816.F32.BF16 R4, R188.reuse, R192, R4 ;  /* 0x000000c0bc04723c */ /* 0x040ff00000041804 */
[C---:B------:R-:W-:Y:S01]  /*220d0*/  HMMA.16816.F32.BF16 R8, R188.reuse, R194, R8 ;  /* 0x000000c2bc08723c */ /* 0x040fe20000041808 */
[----:B------:R-:W-:Y:S07]  /*220e0*/  LDSM.16.M88.4 R192, [R221+0xb000] ;  /* 0x00b00000ddc0783b */ /* 0x000fee0000000200 */
[C---:B-----5:R-:W-:Y:S08]  /*220f0*/  HMMA.16816.F32.BF16 R12, R188.reuse, R156, R12 ;  /* 0x0000009cbc0c723c */ /* 0x060ff0000004180c */
[C---:B------:R-:W-:Y:S01]  /*22100*/  HMMA.16816.F32.BF16 R16, R188.reuse, R158, R16 ;  /* 0x0000009ebc10723c */ /* 0x040fe20000041810 */
[----:B------:R-:W5:Y:S07]  /*22110*/  LDSM.16.M88.4 R156, [R138] ;  /* 0x000000008a9c783b */ /* 0x000f6e0000000200 */
[C---:B-1----:R-:W-:Y:S08]  /*22120*/  HMMA.16816.F32.BF16 R20, R188.reuse, R144, R20 ;  /* 0x00000090bc14723c */ /* 0x042ff00000041814 */
        /* <DEDUP_REMOVED lines=8> */
[C---:B---3--:R-:W-:Y:S08]  /*221b0*/  HMMA.16816.F32.BF16 R44, R188.reuse, R148, R44 ;  /* 0x00000094bc2c723c */ /* 0x048ff0000004182c */
[C---:B------:R-:W-:Y:S08]  /*221c0*/  HMMA.16816.F32.BF16 R48, R188.reuse, R150, R48 ;  /* 0x00000096bc30723c */ /* 0x040ff00000041830 */
[C---:B--2---:R-:W-:Y:S08]  /*221d0*/  HMMA.16816.F32.BF16 R52, R188.reuse, R152, R52 ;  /* 0x00000098bc34723c */ /* 0x044ff00000041834 */
        /* <DEDUP_REMOVED lines=21> */
[C---:B----4-:R-:W-:Y:S07]  /*22330*/  HMMA.16816.F32.BF16 R12, R196.reuse, R140, R12 ;  /* 0x0000008cc40c723c */ /* 0x050fee000004180c */
[----:B------:R-:W-:Y:S01]  /*22340*/  MOV R140, R248 ;  /* 0x000000f8008c7202 */ /* 0x000fe20000000f00 */
[-C--:B------:R-:W-:Y:S01]  /*22350*/  FMUL.FTZ R145, R4, R2.reuse ;  /* 0x0000000204917220 */ /* 0x080fe20000410000 */
[C---:B------:R-:W-:Y:S03]  /*22360*/  HMMA.16816.F32.BF16 R16, R196.reuse, R142, R16 ;  /* 0x0000008ec410723c */ /* 0x040fe60000041810 */
[-C--:B------:R-:W-:Y:S01]  /*22370*/  FMUL.FTZ R147, R5, R2.reuse ;  /* 0x0000000205937220 */ /* 0x080fe20000410000 */
[----:B------:R-:W-:Y:S01]  /*22380*/  MOV R141, R249 ;  /* 0x000000f9008d7202 */ /* 0x000fe20000000f00 */
        /* <DEDUP_REMOVED lines=38> */
[----:B------:R-:W3:Y:S01]  /*225f0*/  MUFU.TANH R169, R23 ;  /* 0x0000001700a97308 */ /* 0x000ee20000002400 */
[C---:B------:R-:W-:Y:S01]  /*22600*/  HMMA.16816.F32.BF16 R32, R196.reuse, R10, R32 ;  /* 0x0000000ac420723c */ /* 0x040fe20000041820 */
[----:B------:R-:W2:Y:S08]  /*22610*/  LDSM.16.M88.4 R8, [R210+0x6800] ;  /* 0x00680000d208783b */ /* 0x000eb00000000200 */
[----:B------:R1:W1:Y:S01]  /*22620*/  MUFU.TANH R175, R25 ;  /* 0x0000001900af7308 */ /* 0x0002620000002400 */
[C---:B-----5:R-:W-:Y:S05]  /*22630*/  HMMA.16816.F32.BF16 R36, R196.reuse, R4, R36 ;  /* 0x00000004c424723c */ /* 0x060fea0000041824 */
[-C--:B------:R-:W-:Y:S03]  /*22640*/  FMUL.FTZ R178, R28, R2.reuse ;  /* 0x000000021cb27220 */ /* 0x080fe60000410000 */
[C---:B------:R-:W-:Y:S01]  /*22650*/  HMMA.16816.F32.BF16 R40, R196.reuse, R6, R40 ;  /* 0x00000006c428723c */ /* 0x040fe20000041828 */
[----:B------:R-:W3:Y:S01]  /*22660*/  MUFU.TANH R13, R13 ;  /* 0x0000000d000d7308 */ /* 0x000ee20000002400 */
[----:B------:R-:W5:Y:S02]  /*22670*/  LDSM.16.M88.4 R4, [R210+0x7000] ;  /* 0x00700000d204783b */ /* 0x000f640000000200 */
[-C--:B------:R-:W-:Y:S02]  /*22680*/  FMUL.FTZ R29, R29, R2.reuse ;  /* 0x000000021d1d7220 */ /* 0x080fe40000410000 */
[-C--:B------:R-:W-:Y:S02]  /*22690*/  FMUL.FTZ R30, R30, R2.reuse ;  /* 0x000000021e1e7220 */ /* 0x080fe40000410000 */
[-C--:B------:R-:W-:Y:S03]  /*226a0*/  FMUL.FTZ R182, R32, R2.reuse ;  /* 0x0000000220b67220 */ /* 0x080fe60000410000 */
[----:B------:R-:W3:Y:S01]  /*226b0*/  MUFU.TANH R12, R12 ;  /* 0x0000000c000c7308 */ /* 0x000ee20000002400 */
[-C--:B------:R-:W-:Y:S02]  /*226c0*/  FMUL.FTZ R31, R31, R2.reuse ;  /* 0x000000021f1f7220 */ /* 0x080fe40000410000 */
[-C--:B------:R-:W-:Y:S02]  /*226d0*/  FMUL.FTZ R33, R33, R2.reuse ;  /* 0x0000000221217220 */ /* 0x080fe40000410000 */
[-C--:B------:R-:W-:Y:S02]  /*226e0*/  FMUL.FTZ R195, R36, R2.reuse ;  /* 0x0000000224c37220 */ /* 0x080fe40000410000 */
[-C--:B-1----:R-:W-:Y:S02]  /*226f0*/  FMUL.FTZ R21, R39, R2.reuse ;  /* 0x0000000227157220 */ /* 0x082fe40000410000 */
[-C--:B------:R-:W-:Y:S01]  /*22700*/  FMUL.FTZ R34, R34, R2.reuse ;  /* 0x0000000222227220 */ /* 0x080fe20000410000 */
[----:B------:R-:W1:Y:S01]  /*22710*/  MUFU.TANH R251, R251 ;  /* 0x000000fb00fb7308 */ /* 0x000e620000002400 */
[-C--:B------:R-:W-:Y:S01]  /*22720*/  FMUL.FTZ R35, R35, R2.reuse ;  /* 0x0000000223237220 */ /* 0x080fe20000410000 */
[C---:B--2---:R-:W-:Y:S03]  /*22730*/  HMMA.16816.F32.BF16 R44, R196.reuse, R8, R44 ;  /* 0x00000008c42c723c */ /* 0x044fe6000004182c */
[-C--:B------:R-:W-:Y:S02]  /*22740*/  FMUL.FTZ R192, R40, R2.reuse ;  /* 0x0000000228c07220 */ /* 0x080fe40000410000 */
[-C--:B------:R-:W-:Y:S03]  /*22750*/  FMUL.FTZ R25, R42, R2.reuse ;  /* 0x000000022a197220 */ /* 0x080fe60000410000 */
[----:B------:R-:W2:Y:S01]  /*22760*/  MUFU.TANH R15, R15 ;  /* 0x0000000f000f7308 */ /* 0x000ea20000002400 */
        /* <DEDUP_REMOVED lines=10> */
[----:B------:R-:W2:Y:S01]  /*22810*/  MUFU.TANH R14, R14 ;  /* 0x0000000e000e7308 */ /* 0x000ea20000002400 */
[C---:B------:R-:W-:Y:S03]  /*22820*/  HMMA.16816.F32.BF16 R56, R196.reuse, R6, R56 ;  /* 0x00000006c438723c */ /* 0x040fe60000041838 */
[-C--:B------:R-:W-:Y:S02]  /*22830*/  FMUL.FTZ R41, R41, R2.reuse ;  /* 0x0000000229297220 */ /* 0x080fe40000410000 */
[-C--:B------:R-:W-:Y:S02]  /*22840*/  FMUL.FTZ R183, R48, R2.reuse ;  /* 0x0000000230b77220 */ /* 0x080fe40000410000 */
[-C--:B------:R-:W-:Y:S02]  /*22850*/  FMUL.FTZ R45, R45, R2.reuse ;  /* 0x000000022d2d7220 */ /* 0x080fe40000410000 */
[----:B------:R-:W2:Y:S03]  /*22860*/  MUFU.TANH R19, R19 ;  /* 0x0000001300137308 */ /* 0x000ea60000002400 */
[-C--:B------:R-:W-:Y:S02]  /*22870*/  FMUL.FTZ R46, R46, R2.reuse ;  /* 0x000000022e2e7220 */ /* 0x080fe40000410000 */
[-C--:B------:R-:W-:Y:S02]  /*22880*/  FMUL.FTZ R47, R47, R2.reuse ;  /* 0x000000022f2f7220 */ /* 0x080fe40000410000 */
[-C--:B------:R-:W-:Y:S02]  /*22890*/  FMUL.FTZ R162, R52, R2.reuse ;  /* 0x0000000234a27220 */ /* 0x080fe40000410000 */
[-C--:B------:R-:W-:Y:S01]  /*228a0*/  FMUL.FTZ R49, R49, R2.reuse ;  /* 0x0000000231317220 */ /* 0x080fe20000410000 */
[----:B------:R-:W2:Y:S01]  /*228b0*/  MUFU.TANH R170, R170 ;  /* 0x000000aa00aa7308 */ /* 0x000ea20000002400 */
[-C--:B------:R-:W-:Y:S01]  /*228c0*/  FMUL.FTZ R50, R50, R2.reuse ;  /* 0x0000000232327220 */ /* 0x080fe20000410000 */
[C---:B-1----:R-:W-:Y:S03]  /*228d0*/  HMMA.16816.F32.BF16 R60, R196.reuse, R8, R60 ;  /* 0x00000008c43c723c */ /* 0x042fe6000004183c */
        /* <DEDUP_REMOVED lines=8> */
[----:B------:R-:W1:Y:S03]  /*22960*/  MUFU.TANH R172, R172 ;  /* 0x000000ac00ac7308 */ /* 0x000e660000002400 */
        /* <DEDUP_REMOVED lines=65> */
[----:B-12---:R-:W-:Y:S01]  /*22d80*/  IADD3 R26, R2, 0xffffffe, RZ ;  /* 0x0ffffffe021a7810 */ /* 0x006fe20007ffe0ff */
        /* <DEDUP_REMOVED lines=55> */
.L_x_4704:
[----:B------:R-:W-:Y:S02]  /*23100*/  ULDC.64 UR4, c[0x0][0x118] ;  /* 0x0000460000047ab9 */ /* 0x000fe40000000a00 */
[----:B------:R-:W2:Y:S02]  /*23110*/  LD.E R10, [R132.64+0x38] ;  /* 0x00003804840a7980 */ /* 0x000ea4000c101900 */
[----:B--2---:R-:W-:Y:S04]  /*23120*/  LEA R10, -R10, RZ, 0x7 ;  /* 0x000000ff0a0a7211 */ /* 0x004fe800078e39ff */
[----:B------:R-:W-:Y:S02]  /*23130*/  SHF.R.S32.HI R7, RZ, 0x1f, R10 ;  /* 0x0000001fff077819 */ /* 0x000fe4000001140a */
.L_x_4705:
[----:B------:R-:W-:Y:S05]  /*23140*/  BSYNC B0 ;  /* 0x0000000000007941 */ /* 0x000fea0003800000 */
.L_x_4703:
[C---:B------:R-:W-:Y:S01]  /*23150*/  LOP3.LUT P0, RZ, R245.reuse, 0x1, RZ, 0xc0, !PT ;  /* 0x00000001f5ff7812 */ /* 0x040fe2000780c0ff */
[----:B------:R-:W-:Y:S01]  /*23160*/  ULDC.64 UR4, c[0x0][0x118] ;  /* 0x0000460000047ab9 */ /* 0x000fe20000000a00 */
[CC--:B------:R-:W-:Y:S02]  /*23170*/  LEA R32, P3, R10.reuse, R234.reuse, 0x1 ;  /* 0x000000ea0a207211 */ /* 0x0c0fe400078608ff */
[----:B------:R-:W-:Y:S02]  /*23180*/  LOP3.LUT P1, RZ, R245, 0x2, RZ, 0xc0, !PT ;  /* 0x00000002f5ff7812 */ /* 0x000fe4000782c0ff */
[C---:B-1----:R-:W-:Y:S02]  /*23190*/  LEA.HI.X R33, R10.reuse, R235, R7, 0x1, P3 ;  /* 0x000000eb0a217211 */ /* 0x042fe400018f0c07 */
        /* <DEDUP_REMOVED lines=125> */
.L_x_4702:
[----:B--234-:R-:W-:Y:S05]  /*23970*/  BSYNC B1 ;  /* 0x0000000000017941 */ /* 0x01cfea0003800000 */
.L_x_4701:
[----:B------:R-:W-:Y:S01]  /*23980*/  ULDC.64 UR4, c[0x0][0x118] ;  /* 0x0000460000047ab9 */ /* 0x000fe20000000a00 */
[----:B------:R-:W2:Y:S08]  /*23990*/  S2R R5, SR_TID.X ;  /* 0x0000000000057919 */ /* 0x000eb00000002100 */
[----:B------:R3:W4:Y:S04]  /*239a0*/  LD.E R134, [R132.64+0xdc] ;  /* 0x0000dc0484867980 */ /* 0x000728000c101900 */
[----:B-1----:R-:W-:Y:S08]  /*239b0*/  LDSM.16.MT88.4 R44, [R222+0x10000] ;  /* 0x01000000de2c783b */ /* 0x002ff00000004200 */
[----:B------:R-:W-:Y:S08]  /*239c0*/  LDSM.16.MT88.4 R52, [R220+0x10000] ;  /* 0x01000000dc34783b */ /* 0x000ff00000004200 */
[----:B------:R-:W-:Y:S01]  /*239d0*/  LDSM.16.MT88.4 R60, [R219+0x10000] ;  /* 0x01000000db3c783b */ /* 0x000fe20000004200 */
[----:B--2---:R-:W-:Y:S04]  /*239e0*/  SHF.L.U32 R5, R5, 0x1, RZ ;  /* 0x0000000105057819 */ /* 0x004fe800000006ff */
        /* <DEDUP_REMOVED lines=9> */
[----:B------:R-:W2:Y:S01]  /*23a80*/  I2F R22, R22 ;  /* 0x0000001600167306 */ /* 0x000ea20000201400 */
        /* <DEDUP_REMOVED lines=22> */
[----:B------:R-:W-:Y:S01]  /*23bf0*/  IADD3 R22, R2, 0x58, RZ ;  /* 0x0000005802167810 */ /* 0x000fe20007ffe0ff */
[C---:B-----5:R-:W-:Y:S01]  /*23c00*/  FFMA.FTZ R40, R0.reuse, R41, R12 ;  /* 0x0000002900287223 */ /* 0x060fe2000001000c */
[----:B------:R-:W-:Y:S01]  /*23c10*/  FMNMX.FTZ R12, R149, R3, !PT ;  /* 0x00000003950c7209 */ /* 0x000fe20007810000 */
[C---:B------:R-:W-:Y:S03]  /*23c20*/  FFMA.FTZ R58, R0.reuse, R41, R143 ;  /* 0x00000029003a7223 */ /* 0x040fe6000001008f */
[----:B------:R-:W-:Y:S03]  /*23c30*/  FMNMX.FTZ R12, R157, R12, !PT ;  /* 0x0000000c9d0c7209 */ /* 0x000fe60007810000 */
[----:B------:R-:W5:Y:S01]  /*23c40*/  I2F R39, R39 ;  /* 0x0000002700277306 */ /* 0x000f620000201400 */
[CC--:B-1----:R-:W-:Y:S02]  /*23c50*/  FFMA.FTZ R201, R0.reuse, R6.reuse, R201 ;  /* 0x0000000600c97223 */ /* 0x0c2fe400000100c9 */
[C---:B------:R-:W-:Y:S03]  /*23c60*/  FFMA.FTZ R6, R0.reuse, R6, R159 ;  /* 0x0000000600067223 */ /* 0x040fe6000001009f */
[----:B------:R-:W-:Y:S04]  /*23c70*/  FMNMX.FTZ R12, R201, R12, !PT ;  /* 0x0000000cc90c7209 */ /* 0x000fe80007810000 */
[----:B------:R-:W1:Y:S01]  /*23c80*/  I2F R64, R64 ;  /* 0x0000004000407306 */ /* 0x000e620000201400 */
[CC--:B--2---:R-:W-:Y:S02]  /*23c90*/  FFMA.FTZ R203, R0.reuse, R11.reuse, R203 ;  /* 0x0000000b00cb7223 */ /* 0x0c4fe400000100cb */
[C---:B------:R-:W-:Y:S07]  /*23ca0*/  FFMA.FTZ R161, R0.reuse, R11, R161 ;  /* 0x0000000b00a17223 */ /* 0x040fee00000100a1 */
[----:B------:R-:W2:Y:S01]  /*23cb0*/  I2F R57, R57 ;  /* 0x0000003900397306 */ /* 0x000ea20000201400 */
[CC--:B-----5:R-:W-:Y:S01]  /*23cc0*/  FFMA.FTZ R49, R0.reuse, R39.reuse, R14 ;  /* 0x0000002700317223 */ /* 0x0e0fe2000001000e */
[----:B------:R-:W-:Y:S01]  /*23cd0*/  FMNMX.FTZ R14, R9, R136, !PT ;  /* 0x00000088090e7209 */ /* 0x000fe20007810000 */
[----:B------:R-:W-:Y:S01]  /*23ce0*/  FFMA.FTZ R56, R0, R39, R15 ;  /* 0x0000002700387223 */ /* 0x000fe2000001000f */
[----:B------:R-:W-:Y:S06]  /*23cf0*/  IADD3 R15, R2, 0x60, RZ ;  /* 0x00000060020f7810 */ /* 0x000fec0007ffe0ff */
[----:B------:R-:W5:Y:S01]  /*23d00*/  I2F R35, R35 ;  /* 0x0000002300237306 */ /* 0x000f620000201400 */
[C---:B-1----:R-:W-:Y:S01]  /*23d10*/  FFMA.FTZ R48, R0.reuse, R64, R19 ;  /* 0x0000004000307223 */ /* 0x042fe20000010013 */
[----:B------:R-:W-:Y:S01]  /*23d20*/  FMNMX.FTZ R19, R203, R12, !PT ;  /* 0x0000000ccb137209 */ /* 0x000fe20007810000 */
[----:B------:R-:W-:Y:S01]  /*23d30*/  FFMA.FTZ R64, R0, R64, R17 ;  /* 0x0000004000407223 */ /* 0x000fe20000010011 */
[----:B------:R-:W-:Y:S06]  /*23d40*/  FMNMX.FTZ R17, R147, R14, !PT ;  /* 0x0000000e93117209 */ /* 0x000fec0007810000 */
[----:B------:R-:W1:Y:S01]  /*23d50*/  I2F R37, R37 ;  /* 0x0000002500257306 */ /* 0x000e620000201400 */
[----:B------:R-:W-:Y:S02]  /*23d60*/  FMNMX.FTZ R12, R6, R17, !PT ;  /* 0x00000011060c7209 */ /* 0x000fe40007810000 */
[----:B------:R-:W-:Y:S01]  /*23d70*/  IADD3 R17, R2, 0x61, RZ ;  /* 0x0000006102117810 */ /* 0x000fe20007ffe0ff */
[CC--:B--2---:R-:W-:Y:S02]  /*23d80*/  FFMA.FTZ R50, R0.reuse, R57.reuse, R251 ;  /* 0x0000003900327223 */ /* 0x0c4fe400000100fb */
[----:B------:R-:W-:Y:S01]  /*23d90*/  FFMA.FTZ R57, R0, R57, R13 ;  /* 0x0000003900397223 */ /* 0x000fe2000001000d */
[----:B------:R-:W-:Y:S03]  /*23da0*/  IADD3 R13, R2, 0x59, RZ ;  /* 0x00000059020d7810 */ /* 0x000fe60007ffe0ff */
[----:B------:R-:W2:Y:S01]  /*23db0*/  I2F R33, R33 ;  /* 0x0000002100217306 */ /* 0x000ea20000201400 */
[CC--:B-----5:R-:W-:Y:S02]  /*23dc0*/  FFMA.FTZ R168, R0.reuse, R35.reuse, R168 ;  /* 0x0000002300a87223 */ /* 0x0e0fe400000100a8 */
[----:B------:R-:W-:Y:S01]  /*23dd0*/  FFMA.FTZ R172, R0, R35, R172 ;  /* 0x0000002300ac7223 */ /* 0x000fe200000100ac */
[----:B------:R-:W-:Y:S02]  /*23de0*/  FMNMX.FTZ R35, R40, R19, !PT ;  /* 0x0000001328237209 */ /* 0x000fe40007810000 */
[----:B------:R-:W-:Y:S04]  /*23df0*/  FMNMX.FTZ R19, R161, R12, !PT ;  /* 0x0000000ca1137209 */ /* 0x000fe80007810000 */
[----:B------:R-:W5:Y:S01]  /*23e00*/  I2F R20, R20 ;  /* 0x0000001400147306 */ /* 0x000f620000201400 */
[----:B------:R-:W-:Y:S02]  /*23e10*/  FMNMX.FTZ R12, R50, R35, !PT ;  /* 0x00000023320c7209 */ /* 0x000fe40007810000 */
[----:B------:R-:W-:Y:S01]  /*23e20*/  FMNMX.FTZ R14, R58, R19, !PT ;  /* 0x000000133a0e7209 */ /* 0x000fe20007810000 */
[CC--:B-1----:R-:W-:Y:S01]  /*23e30*/  FFMA.FTZ R166, R0.reuse, R37.reuse, R166 ;  /* 0x0000002500a67223 */ /* 0x0c2fe200000100a6 */
[----:B------:R-:W-:Y:S01]  /*23e40*/  FMNMX.FTZ R19, R49, R12, !PT ;  /* 0x0000000c31137209 */ /* 0x000fe20007810000 */
[----:B------:R-:W-:Y:S01]  /*23e50*/  FFMA.FTZ R170, R0, R37, R170 ;  /* 0x0000002500aa7223 */ /* 0x000fe200000100aa */
[----:B------:R-:W-:Y:S01]  /*23e60*/  IADD3 R12, R2, 0x68, RZ ;  /* 0x00000068020c7810 */ /* 0x000fe20007ffe0ff */
[----:B------:R-:W-:Y:S01]  /*23e70*/  LDSM.16.MT88.4 R36, [R218+0xc000] ;  /* 0x00c00000da24783b */ /* 0x000fe20000004200 */
[----:B------:R-:W-:Y:S01]  /*23e80*/  FMNMX.FTZ R19, R48, R19, !PT ;  /* 0x0000001330137209 */ /* 0x000fe20007810000 */
[----:B------:R-:W1:Y:S01]  /*23e90*/  I2F R31, R31 ;  /* 0x0000001f001f7306 */ /* 0x000e620000201400 */
[CC--:B--2---:R-:W-:Y:S02]  /*23ea0*/  FFMA.FTZ R178, R0.reuse, R33.reuse, R178 ;  /* 0x0000002100b27223 */ /* 0x0c4fe400000100b2 */
[----:B------:R-:W-:Y:S01]  /*23eb0*/  FFMA.FTZ R174, R0, R33, R174 ;  /* 0x0000002100ae7223 */ /* 0x000fe200000100ae */
[----:B------:R-:W-:Y:S02]  /*23ec0*/  FMNMX.FTZ R33, R57, R14, !PT ;  /* 0x0000000e39217209 */ /* 0x000fe40007810000 */
[----:B------:R-:W-:Y:S04]  /*23ed0*/  FMNMX.FTZ R14, R166, R19, !PT ;  /* 0x00000013a60e7209 */ /* 0x000fe80007810000 */
[----:B------:R-:W2:Y:S01]  /*23ee0*/  I2F R10, R10 ;  /* 0x0000000a000a7306 */ /* 0x000ea20000201400 */
[----:B------:R-:W-:Y:S01]  /*23ef0*/  FMNMX.FTZ R33, R56, R33, !PT ;  /* 0x0000002138217209 */ /* 0x000fe20007810000 */
[-C--:B-----5:R-:W-:Y:S03]  /*23f00*/  FFMA.FTZ R169, R0, R20.reuse, R169 ;  /* 0x0000001400a97223 */ /* 0x0a0fe600000100a9 */
[----:B------:R-:W-:Y:S01]  /*23f10*/  FMNMX.FTZ R33, R64, R33, !PT ;  /* 0x0000002140217209 */ /* 0x000fe20007810000 */
[C---:B------:R-:W-:Y:S04]  /*23f20*/  FFMA.FTZ R173, R0.reuse, R20, R173 ;  /* 0x0000001400ad7223 */ /* 0x040fe800000100ad */
[----:B------:R-:W5:Y:S01]  /*23f30*/  I2F R18, R18 ;  /* 0x0000001200127306 */ /* 0x000f620000201400 */
[CC--:B-1----:R-:W-:Y:S02]  /*23f40*/  FFMA.FTZ R176, R0.reuse, R31.reuse, R176 ;  /* 0x0000001f00b07223 */ /* 0x0c2fe400000100b0 */
[----:B------:R-:W-:Y:S01]  /*23f50*/  FFMA.FTZ R182, R0, R31, R182 ;  /* 0x0000001f00b67223 */ /* 0x000fe200000100b6 */
[----:B------:R-:W-:Y:S06]  /*23f60*/  FMNMX.FTZ R31, R169, R14, !PT ;  /* 0x0000000ea91f7209 */ /* 0x000fec0007810000 */
[----:B------:R-:W1:Y:S01]  /*23f70*/  I2F R16, R16 ;  /* 0x0000001000107306 */ /* 0x000e620000201400 */
[----:B------:R-:W-:Y:S01]  /*23f80*/  FMNMX.FTZ R14, R168, R31, !PT ;  /* 0x0000001fa80e7209 */ /* 0x000fe20007810000 */
[CC--:B--2---:R-:W-:Y:S02]  /*23f90*/  FFMA.FTZ R179, R0.reuse, R10.reuse, R179 ;  /* 0x0000000a00b37223 */ /* 0x0c4fe400000100b3 */
[----:B------:R-:W-:Y:S01]  /*23fa0*/  FFMA.FTZ R185, R0, R10, R185 ;  /* 0x0000000a00b97223 */ /* 0x000fe200000100b9 */
[----:B------:R-:W-:Y:S05]  /*23fb0*/  IADD3 R10, R2, 0x69, RZ ;  /* 0x00000069020a7810 */ /* 0x000fea0007ffe0ff */
[----:B------:R2:W2:Y:S01]  /*23fc0*/  I2F R19, R12 ;  /* 0x0000000c00137306 */ /* 0x0004a20000201400 */
[CC--:B-----5:R-:W-:Y:S02]  /*23fd0*/  FFMA.FTZ R171, R0.reuse, R18.reuse, R171 ;  /* 0x0000001200ab7223 */ /* 0x0e0fe400000100ab */
[C---:B------:R-:W-:Y:S07]  /*23fe0*/  FFMA.FTZ R175, R0.reuse, R18, R175 ;  /* 0x0000001200af7223 */ /* 0x040fee00000100af */
[----:B------:R-:W5:Y:S01]  /*23ff0*/  I2F R8, R8 ;  /* 0x0000000800087306 */ /* 0x000f620000201400 */
[CC--:B-1----:R-:W-:Y:S02]  /*24000*/  FFMA.FTZ R177, R0.reuse, R16.reuse, R177 ;  /* 0x0000001000b17223 */ /* 0x0c2fe400000100b1 */
[----:B------:R-:W-:Y:S01]  /*24010*/  FFMA.FTZ R181, R0, R16, R181 ;  /* 0x0000001000b57223 */ /* 0x000fe200000100b5 */
[----:B------:R-:W-:Y:S02]  /*24020*/  FMNMX.FTZ R16, R170, R33, !PT ;  /* 0x00000021aa107209 */ /* 0x000fe40007810000 */
[----:B------:R-:W-:Y:S04]  /*24030*/  FMNMX.FTZ R33, R171, R14, !PT ;  /* 0x0000000eab217209 */ /* 0x000fe80007810000 */
[----:B------:R-:W1:Y:S01]  /*24040*/  I2F R29, R29 ;  /* 0x0000001d001d7306 */ /* 0x000e620000201400 */
[----:B------:R-:W-:Y:S02]  /*24050*/  FMNMX.FTZ R35, R173, R16, !PT ;  /* 0x00000010ad237209 */ /* 0x000fe40007810000 */
[----:B--2---:R-:W-:Y:S01]  /*24060*/  FMNMX.FTZ R12, R174, R33, !PT ;  /* 0x00000021ae0c7209 */ /* 0x004fe20007810000 */
[CC--:B------:R-:W-:Y:S02]  /*24070*/  FFMA.FTZ R164, R0.reuse, R19.reuse, R164 ;  /* 0x0000001300a47223 */ /* 0x0c0fe400000100a4 */
[C---:B------:R-:W-:Y:S04]  /*24080*/  FFMA.FTZ R158, R0.reuse, R19, R158 ;  /* 0x00000013009e7223 */ /* 0x040fe8000001009e */
[----:B------:R-:W2:Y:S01]  /*24090*/  I2F R27, R27 ;  /* 0x0000001b001b7306 */ /* 0x000ea20000201400 */
[CC--:B-----5:R-:W-:Y:S02]  /*240a0*/  FFMA.FTZ R193, R0.reuse, R8.reuse, R193 ;  /* 0x0000000800c17223 */ /* 0x0e0fe400000100c1 */
[----:B------:R-:W-:Y:S01]  /*240b0*/  FFMA.FTZ R195, R0, R8, R195 ;  /* 0x0000000800c37223 */ /* 0x000fe200000100c3 */
[----:B------:R-:W-:Y:S06]  /*240c0*/  FMNMX.FTZ R8, R172, R35, !PT ;  /* 0x00000023ac087209 */ /* 0x000fec0007810000 */
[----:B------:R-:W5:Y:S01]  /*240d0*/  I2F R4, R4 ;  /* 0x0000000400047306 */ /* 0x000f620000201400 */
[----:B------:R-:W-:Y:S01]  /*240e0*/  FMNMX.FTZ R33, R175, R8, !PT ;  /* 0x00000008af217209 */ /* 0x000fe20007810000 */
[-C--:B-1----:R-:W-:Y:S01]  /*240f0*/  FFMA.FTZ R196, R0, R29.reuse, R21 ;  /* 0x0000001d00c47223 */ /* 0x082fe20000010015 */
[----:B------:R-:W-:Y:S01]  /*24100*/  IADD3 R21, R2, 0x70, RZ ;  /* 0x0000007002157810 */ /* 0x000fe20007ffe0ff */
[----:B------:R-:W-:Y:S01]  /*24110*/  FFMA.FTZ R194, R0, R29, R194 ;  /* 0x0000001d00c27223 */ /* 0x000fe200000100c2 */
[----:B------:R-:W-:Y:S02]  /*24120*/  FMNMX.FTZ R29, R177, R12, !PT ;  /* 0x0000000cb11d7209 */ /* 0x000fe40007810000 */
[----:B------:R-:W-:Y:S03]  /*24130*/  FMNMX.FTZ R12, R178, R33, !PT ;  /* 0x00000021b20c7209 */ /* 0x000fe60007810000 */
[----:B------:R1:W1:Y:S01]  /*24140*/  I2F R31, R10 ;  /* 0x0000000a001f7306 */ /* 0x0002620000201400 */
[----:B------:R-:W-:Y:S01]  /*24150*/  FMNMX.FTZ R8, R176, R29, !PT ;  /* 0x0000001db0087209 */ /* 0x000fe20007810000 */
[CC--:B--2---:R-:W-:Y:S03]  /*24160*/  FFMA.FTZ R197, R0.reuse, R27.reuse, R25 ;  /* 0x0000001b00c57223 */ /* 0x0c4fe60000010019 */
[----:B------:R-:W-:Y:S01]  /*24170*/  FMNMX.FTZ R8, R179, R8, !PT ;  /* 0x00000008b3087209 */ /* 0x000fe20007810000 */
[C---:B------:R-:W-:Y:S01]  /*24180*/  FFMA.FTZ R192, R0.reuse, R27, R192 ;  /* 0x0000001b00c07223 */ /* 0x040fe200000100c0 */
[----:B------:R-:W-:Y:S03]  /*24190*/  FMNMX.FTZ R25, R181, R12, !PT ;  /* 0x0000000cb5197209 */ /* 0x000fe60007810000 */
[----:B------:R-:W2:Y:S01]  /*241a0*/  I2F R5, R5 ;  /* 0x0000000500057306 */ /* 0x000ea20000201400 */
[C---:B-----5:R-:W-:Y:S01]  /*241b0*/  FFMA.FTZ R198, R0.reuse, R4, R23 ;  /* 0x0000000400c67223 */ /* 0x060fe20000010017 */
[----:B------:R-:W-:Y:S01]  /*241c0*/  FMNMX.FTZ R23, R193, R8, !PT ;  /* 0x00000008c1177209 */ /* 0x000fe20007810000 */
[----:B------:R-:W-:Y:S01]  /*241d0*/  FFMA.FTZ R191, R0, R4, R191 ;  /* 0x0000000400bf7223 */ /* 0x000fe200000100bf */
[----:B------:R-:W-:Y:S02]  /*241e0*/  IADD3 R4, R2, 0x71, RZ ;  /* 0x0000007102047810 */ /* 0x000fe40007ffe0ff */
[----:B------:R-:W-:Y:S04]  /*241f0*/  FMNMX.FTZ R8, R196, R23, !PT ;  /* 0x00000017c4087209 */ /* 0x000fe80007810000 */
[----:B------:R-:W5:Y:S01]  /*24200*/  I2F R7, R7 ;  /* 0x0000000700077306 */ /* 0x000f620000201400 */
[----:B-1----:R-:W-:Y:S01]  /*24210*/  FMNMX.FTZ R10, R182, R25, !PT ;  /* 0x00000019b60a7209 */ /* 0x002fe20007810000 */
[CC--:B------:R-:W-:Y:S01]  /*24220*/  FFMA.FTZ R163, R0.reuse, R31.reuse, R163 ;  /* 0x0000001f00a37223 */ /* 0x0c0fe200000100a3 */
[----:B------:R-:W-:Y:S01]  /*24230*/  FMNMX.FTZ R25, R197, R8, !PT ;  /* 0x00000008c5197209 */ /* 0x000fe20007810000 */
[----:B------:R-:W-:Y:S01]  /*24240*/  FFMA.FTZ R156, R0, R31, R156 ;  /* 0x0000001f009c7223 */ /* 0x000fe2000001009c */
[----:B------:R-:W-:Y:S01]  /*24250*/  FMNMX.FTZ R10, R185, R10, !PT ;  /* 0x0000000ab90a7209 */ /* 0x000fe20007810000 */
[----:B------:R-:W-:Y:S04]  /*24260*/  LDSM.16.MT88.4 R28, [R219+0xc000] ;  /* 0x00c00000db1c783b */ /* 0x000fe80000004200 */
[----:B------:R-:W1:Y:S01]  /*24270*/  I2F R11, R22 ;  /* 0x00000016000b7306 */ /* 0x000e620000201400 */
[----:B------:R-:W-:Y:S02]  /*24280*/  FMNMX.FTZ R25, R198, R25, !PT ;  /* 0x00000019c6197209 */ /* 0x000fe40007810000 */
[----:B------:R-:W-:Y:S01]  /*24290*/  FMNMX.FTZ R23, R195, R10, !PT ;  /* 0x0000000ac3177209 */ /* 0x000fe20007810000 */
[CC--:B--2---:R-:W-:Y:S02]  /*242a0*/  FFMA.FTZ R189, R0.reuse, R5.reuse, R189 ;  /* 0x0000000500bd7223 */ /* 0x0c4fe400000100bd */
[----:B------:R-:W-:Y:S01]  /*242b0*/  FFMA.FTZ R184, R0, R5, R184 ;  /* 0x0000000500b87223 */ /* 0x000fe200000100b8 */
[C---:B------:R-:W-:Y:S02]  /*242c0*/  IADD3 R5, R2.reuse, 0x78, RZ ;  /* 0x0000007802057810 */ /* 0x040fe40007ffe0ff */
[----:B------:R-:W-:Y:S01]  /*242d0*/  IADD3 R2, R2, 0x79, RZ ;  /* 0x0000007902027810 */ /* 0x000fe20007ffe0ff */
[----:B------:R-:W2:Y:S01]  /*242e0*/  I2F R13, R13 ;  /* 0x0000000d000d7306 */ /* 0x000ea20000201400 */
[----:B------:R-:W-:Y:S01]  /*242f0*/  FMNMX.FTZ R23, R194, R23, !PT ;  /* 0x00000017c2177209 */ /* 0x000fe20007810000 */
[----:B-----5:R-:W-:Y:S03]  /*24300*/  FFMA.FTZ R190, R0, R7, R190 ;  /* 0x0000000700be7223 */ /* 0x020fe600000100be */
[----:B------:R-:W-:Y:S01]  /*24310*/  FMNMX.FTZ R10, R192, R23, !PT ;  /* 0x00000017c00a7209 */ /* 0x000fe20007810000 */
[----:B------:R-:W-:Y:S01]  /*24320*/  FFMA.FTZ R186, R0, R7, R186 ;  /* 0x0000000700ba7223 */ /* 0x000fe200000100ba */
[----:B------:R-:W-:Y:S03]  /*24330*/  FMNMX.FTZ R8, R190, R25, !PT ;  /* 0x00000019be087209 */ /* 0x000fe60007810000 */
[----:B------:R-:W5:Y:S01]  /*24340*/  I2F R15, R15 ;  /* 0x0000000f000f7306 */ /* 0x000f620000201400 */
[----:B------:R-:W-:Y:S01]  /*24350*/  FMNMX.FTZ R23, R189, R8, !PT ;  /* 0x00000008bd177209 */ /* 0x000fe20007810000 */
[CC--:B-1----:R-:W-:Y:S02]  /*24360*/  FFMA.FTZ R188, R0.reuse, R11.reuse, R188 ;  /* 0x0000000b00bc7223 */ /* 0x0c2fe400000100bc */
[----:B------:R-:W-:Y:S01]  /*24370*/  FFMA.FTZ R183, R0, R11, R183 ;  /* 0x0000000b00b77223 */ /* 0x000fe200000100b7 */
[----:B------:R-:W-:Y:S02]  /*24380*/  FMNMX.FTZ R11, R191, R10, !PT ;  /* 0x0000000abf0b7209 */ /* 0x000fe40007810000 */
[----:B------:R-:W-:Y:S03]  /*24390*/  FMNMX.FTZ R8, R188, R23, !PT ;  /* 0x00000017bc087209 */ /* 0x000fe60007810000 */
[----:B------:R-:W1:Y:S01]  /*243a0*/  I2F R17, R17 ;  /* 0x0000001100117306 */ /* 0x000e620000201400 */
[----:B------:R-:W-:Y:S01]  /*243b0*/  FMNMX.FTZ R11, R186, R11, !PT ;  /* 0x0000000bba0b7209 */ /* 0x000fe20007810000 */
[----:B--2---:R-:W-:Y:S03]  /*243c0*/  FFMA.FTZ R187, R0, R13, R187 ;  /* 0x0000000d00bb7223 */ /* 0x004fe600000100bb */
[----:B------:R-:W-:Y:S01]  /*243d0*/  FMNMX.FTZ R10, R184, R11, !PT ;  /* 0x0000000bb80a7209 */ /* 0x000fe20007810000 */
[C---:B------:R-:W-:Y:S01]  /*243e0*/  FFMA.FTZ R180, R0.reuse, R13, R180 ;  /* 0x0000000d00b47223 */ /* 0x040fe200000100b4 */
[----:B------:R-:W-:Y:S03]  /*243f0*/  FMNMX.FTZ R8, R187, R8, !PT ;  /* 0x00000008bb087209 */ /* 0x000fe60007810000 */
        /* <DEDUP_REMOVED lines=9> */
[----:B------:R-:W-:Y:S03]  /*24490*/  FFMA.FTZ R160, R0, R17, R160 ;  /* 0x0000001100a07223 */ /* 0x000fe600000100a0 */
[----:B------:R-:W-:Y:S03]  /*244a0*/  FMNMX.FTZ R13, R165, R8, !PT ;  /* 0x00000008a50d7209 */ /* 0x000fe60007810000 */
[----:B------:R1:W1:Y:S01]  /*244b0*/  I2F R5, R2 ;  /* 0x0000000200057306 */ /* 0x0002620000201400 */
[----:B------:R-:W-:Y:S01]  /*244c0*/  FMNMX.FTZ R11, R160, R11, !PT ;  /* 0x0000000ba00b7209 */ /* 0x000fe20007810000 */
[----:B--2---:R-:W-:Y:S03]  /*244d0*/  FFMA.FTZ R150, R0, R7, R150 ;  /* 0x0000000700967223 */ /* 0x004fe60000010096 */
[----:B------:R-:W-:Y:S01]  /*244e0*/  FMNMX.FTZ R11, R158, R11, !PT ;  /* 0x0000000b9e0b7209 */ /* 0x000fe20007810000 */
[----:B------:R-:W-:Y:S03]  /*244f0*/  FFMA.FTZ R155, R0, R7, R155 ;  /* 0x00000007009b7223 */ /* 0x000fe6000001009b */
[----:B------:R-:W-:Y:S01]  /*24500*/  FMNMX.FTZ R11, R156, R11, !PT ;  /* 0x0000000b9c0b7209 */ /* 0x000fe20007810000 */
[----:B------:R-:W2:Y:S01]  /*24510*/  I2F R21, R21 ;  /* 0x0000001500157306 */ /* 0x000ea20000201400 */
[CC--:B-----5:R-:W-:Y:S02]  /*24520*/  FFMA.FTZ R137, R0.reuse, R4.reuse, R137 ;  /* 0x0000000400897223 */ /* 0x0e0fe40000010089 */
[----:B------:R-:W-:Y:S01]  /*24530*/  FFMA.FTZ R153, R0, R4, R153 ;  /* 0x0000000400997223 */ /* 0x000fe20000010099 */
[----:B-1----:R-:W-:Y:S01]  /*24540*/  FMNMX.FTZ R2, R164, R13, !PT ;  /* 0x0000000da4027209 */ /* 0x002fe20007810000 */
[CC--:B------:R-:W-:Y:S02]  /*24550*/  FFMA.FTZ R135, R0.reuse, R5.reuse, R135 ;  /* 0x0000000500877223 */ /* 0x0c0fe40000010087 */
[C---:B------:R-:W-:Y:S01]  /*24560*/  FFMA.FTZ R151, R0.reuse, R5, R151 ;  /* 0x0000000500977223 */ /* 0x040fe20000010097 */
[----:B------:R-:W-:Y:S01]  /*24570*/  FMNMX.FTZ R13, R163, R2, !PT ;  /* 0x00000002a30d7209 */ /* 0x000fe20007810000 */
[CC--:B--2---:R-:W-:Y:S02]  /*24580*/  FFMA.FTZ R152, R0.reuse, R21.reuse, R152 ;  /* 0x0000001500987223 */ /* 0x0c4fe40000010098 */
[----:B------:R-:W-:Y:S02]  /*24590*/  FFMA.FTZ R148, R0, R21, R148 ;  /* 0x0000001500947223 */ /* 0x000fe40000010094 */
        /* <DEDUP_REMOVED lines=9> */
[----:B------:R-:W-:Y:S03]  /*24630*/  FMNMX.FTZ R11, R151, R10, !PT ;  /* 0x0000000a970b7209 */ /* 0x000fe60007810000 */
[----:B------:R-:W1:Y:S08]  /*24640*/  SHFL.BFLY PT, R7, R4, 0x2, 0x1f ;  /* 0x0c401f0004077f89 */ /* 0x000e7000000e0000 */
[----:B------:R-:W2:Y:S01]  /*24650*/  SHFL.BFLY PT, R10, R11, 0x2, 0x1f ;  /* 0x0c401f000b0a7f89 */ /* 0x000ea200000e0000 */
[----:B-1----:R-:W-:Y:S07]  /*24660*/  FMNMX.FTZ R5, R4, R7, !PT ;  /* 0x0000000704057209 */ /* 0x002fee0007810000 */
[----:B---3--:R-:W1:Y:S01]  /*24670*/  SHFL.BFLY PT, R132, R5, 0x1, 0x1f ;  /* 0x0c201f0005847f89 */ /* 0x008e6200000e0000 */
[----:B--2---:R-:W-:Y:S07]  /*24680*/  FMNMX.FTZ R8, R11, R10, !PT ;  /* 0x0000000a0b087209 */ /* 0x004fee0007810000 */
[----:B------:R-:W2:Y:S01]  /*24690*/  SHFL.BFLY PT, R133, R8, 0x1, 0x1f ;  /* 0x0c201f0008857f89 */ /* 0x000ea200000e0000 */
[----:B-1----:R-:W-:Y:S04]  /*246a0*/  FMNMX.FTZ R132, R5, R132, !PT ;  /* 0x0000008405847209 */ /* 0x002fe80007810000 */
[----:B------:R-:W-:Y:S01]  /*246b0*/  FSETP.NEU.FTZ.AND P0, PT, R132, -INF , PT ;  /* 0xff8000008400780b */ /* 0x000fe20003f1d000 */
[----:B----4-:R-:W-:Y:S02]  /*246c0*/  FMUL.FTZ R159, R134, R132 ;  /* 0x00000084869f7220 */ /* 0x010fe40000410000 */
[----:B------:R-:W-:Y:S01]  /*246d0*/  FADD.FTZ R3, -R132, R3 ;  /* 0x0000000384037221 */ /* 0x000fe20000010100 */
[----:B--2---:R-:W-:Y:S02]  /*246e0*/  FMNMX.FTZ R133, R8, R133, !PT ;  /* 0x0000008508857209 */ /* 0x004fe40007810000 */
[----:B------:R-:W-:Y:S01]  /*246f0*/  FSEL R159, R159, RZ, P0 ;  /* 0x000000ff9f9f7208 */ /* 0x000fe20000000000 */
[C---:B------:R-:W-:Y:S01]  /*24700*/  FMUL.FTZ R2, R134.reuse, R3 ;  /* 0x0000000386027220 */ /* 0x040fe20000410000 */
[C---:B------:R-:W-:Y:S01]  /*24710*/  FSETP.NEU.FTZ.AND P0, PT, R133.reuse, -INF , PT ;  /* 0xff8000008500780b */ /* 0x040fe20003f1d000 */
[----:B------:R-:W-:Y:S02]  /*24720*/  FADD.FTZ R3, -R133, R136 ;  /* 0x0000008885037221 */ /* 0x000fe40000010100 */
[-CC-:B------:R-:W-:Y:S02]  /*24730*/  FFMA.FTZ R142, R157, R134.reuse, -R159.reuse ;  /* 0x000000869d8e7223 */ /* 0x180fe4000001089f */
[----:B------:R-:W-:Y:S01]  /*24740*/  FMUL.FTZ R157, R134, R133 ;  /* 0x00000085869d7220 */ /* 0x000fe20000410000 */
[----:B------:R-:W1:Y:S01]  /*24750*/  MUFU.EX2 R2, R2 ;  /* 0x0000000200027308 */ /* 0x000e620000000800 */
[-CC-:B------:R-:W-:Y:S02]  /*24760*/  FFMA.FTZ R145, R149, R134.reuse, -R159.reuse ;  /* 0x0000008695917223 */ /* 0x180fe4000001089f */
[-CC-:B------:R-:W-:Y:S01]  /*24770*/  FFMA.FTZ R143, R201, R134.reuse, -R159.reuse ;  /* 0x00000086c98f7223 */ /* 0x180fe2000001089f */
[----:B------:R-:W-:Y:S01]  /*24780*/  FSEL R157, R157, RZ, P0 ;  /* 0x000000ff9d9d7208 */ /* 0x000fe20000000000 */
[-C--:B------:R-:W-:Y:S01]  /*24790*/  FFMA.FTZ R136, R203, R134.reuse, -R159 ;  /* 0x00000086cb887223 */ /* 0x080fe2000001089f */
[----:B------:R-:W-:Y:S01]  /*247a0*/  ISETP.GT.AND P0, PT, R244, R233, PT ;  /* 0x000000e9f400720c */ /* 0x000fe20003f04270 */
[----:B------:R-:W-:Y:S02]  /*247b0*/  FMUL.FTZ R4, R134, R3 ;  /* 0x0000000386047220 */ /* 0x000fe40000410000 */
[-CC-:B------:R-:W-:Y:S01]  /*247c0*/  FFMA.FTZ R149, R9, R134.reuse, -R157.reuse ;  /* 0x0000008609957223 */ /* 0x180fe2000001089d */
[----:B------:R-:W-:Y:S01]  /*247d0*/  MUFU.EX2 R145, R145 ;  /* 0x0000009100917308 */ /* 0x000fe20000000800 */
[-CC-:B------:R-:W-:Y:S02]  /*247e0*/  FFMA.FTZ R144, R161, R134.reuse, -R157.reuse ;  /* 0x00000086a1907223 */ /* 0x180fe4000001089d */
[-CC-:B------:R-:W-:Y:S02]  /*247f0*/  FFMA.FTZ R146, R147, R134.reuse, -R157.reuse ;  /* 0x0000008693927223 */ /* 0x180fe4000001089d */
[-CC-:B------:R-:W-:Y:S02]  /*24800*/  FFMA.FTZ R147, R6, R134.reuse, -R157.reuse ;  /* 0x0000008606937223 */ /* 0x180fe4000001089d */
[-CC-:B------:R-:W-:Y:S02]  /*24810*/  FFMA.FTZ R154, R56, R134.reuse, -R157.reuse ;  /* 0x00000086389a7223 */ /* 0x180fe4000001089d */
[-C--:B------:R-:W-:Y:S01]  /*24820*/  FFMA.FTZ R161, R64, R134.reuse, -R157 ;  /* 0x0000008640a17223 */ /* 0x080fe2000001089d */
[----:B------:R-:W2:Y:S01]  /*24830*/  MUFU.EX2 R3, R4 ;  /* 0x0000000400037308 */ /* 0x000ea20000000800 */
[-CC-:B------:R-:W-:Y:S02]  /*24840*/  FFMA.FTZ R166, R166, R134.reuse, -R159.reuse ;  /* 0x00000086a6a67223 */ /* 0x180fe4000001089f */
[--C-:B------:R-:W-:Y:S02]  /*24850*/  FFMA.FTZ R169, R169, R134, -R159.reuse ;  /* 0x00000086a9a97223 */ /* 0x100fe4000001089f */
[C---:B-1----:R-:W-:Y:S02]  /*24860*/  FMUL.FTZ R6, R2.reuse, R130 ;  /* 0x0000008202067220 */ /* 0x042fe40000410000 */
        /* <DEDUP_REMOVED lines=22> */
[C---:B------:R-:W-:Y:S01]  /*249d0*/  FMUL.FTZ R32, R3.reuse, R100 ;  /* 0x0000006403207220 */ /* 0x040fe20000410000 */
[----:B------:R-:W-:Y:S01]  /*249e0*/  LDSM.16.MT88.4 R116, [R220+0xf800] ;  /* 0x00f80000dc74783b */ /* 0x000fe20000004200 */
[C---:B------:R-:W-:Y:S01]  /*249f0*/  FMUL.FTZ R33, R3.reuse, R101 ;  /* 0x0000006503217220 */ /* 0x040fe20000410000 */
[----:B-1----:R-:W-:Y:S01]  /*24a00*/  F2FP.BF16.PACK_AB R129, R142, R145 ;  /* 0x000000918e81723e */ /* 0x002fe200000010ff */
[C---:B------:R-:W-:Y:S02]  /*24a10*/  FMUL.FTZ R42, R2.reuse, R94 ;  /* 0x0000005e022a7220 */ /* 0x040fe40000410000 */
[C---:B------:R-:W-:Y:S02]  /*24a20*/  FMUL.FTZ R43, R2.reuse, R95 ;  /* 0x0000005f022b7220 */ /* 0x040fe40000410000 */
[C---:B------:R-:W-:Y:S01]  /*24a30*/  FMUL.FTZ R41, R3.reuse, R93 ;  /* 0x0000005d03297220 */ /* 0x040fe20000410000 */
[----:B------:R-:W-:Y:S01]  /*24a40*/  MUFU.EX2 R149, R149 ;  /* 0x0000009500957308 */ /* 0x000fe20000000800 */
[----:B------:R-:W-:Y:S01]  /*24a50*/  LDSM.16.MT88.4 R100, [R220+0xd800] ;  /* 0x00d80000dc64783b */ /* 0x000fe20000004200 */
[C---:B------:R-:W-:Y:S02]  /*24a60*/  FMUL.FTZ R51, R2.reuse, R87 ;  /* 0x0000005702337220 */ /* 0x040fe40000410000 */
[C---:B------:R-:W-:Y:S02]  /*24a70*/  FMUL.FTZ R59, R2.reuse, R79 ;  /* 0x0000004f023b7220 */ /* 0x040fe40000410000 */
[C---:B------:R-:W-:Y:S02]  /*24a80*/  FMUL.FTZ R56, R3.reuse, R76 ;  /* 0x0000004c03387220 */ /* 0x040fe40000410000 */
[C---:B------:R-:W-:Y:S01]  /*24a90*/  FMUL.FTZ R66, R2.reuse, R70 ;  /* 0x0000004602427220 */ /* 0x040fe20000410000 */
[----:B------:R-:W-:Y:S01]  /*24aa0*/  LDSM.16.MT88.4 R108, [R219+0xf800] ;  /* 0x00f80000db6c783b */ /* 0x000fe20000004200 */
[----:B------:R-:W1:Y:S01]  /*24ab0*/  MUFU.EX2 R146, R146 ;  /* 0x0000009200927308 */ /* 0x000e620000000800 */
[----:B------:R-:W-:Y:S02]  /*24ac0*/  FMUL.FTZ R67, R2, R71 ;  /* 0x0000004702437220 */ /* 0x000fe40000410000 */
[C---:B------:R-:W-:Y:S01]  /*24ad0*/  FMUL.FTZ R64, R3.reuse, R68 ;  /* 0x0000004403407220 */ /* 0x040fe20000410000 */
[----:B--2---:R-:W-:Y:S01]  /*24ae0*/  F2FP.BF16.PACK_AB R131, R136, R143 ;  /* 0x0000008f8883723e */ /* 0x004fe200000010ff */
[----:B------:R-:W-:Y:S02]  /*24af0*/  FMUL.FTZ R65, R3, R69 ;  /* 0x0000004503417220 */ /* 0x000fe40000410000 */
[-CC-:B------:R-:W-:Y:S02]  /*24b00*/  FFMA.FTZ R168, R168, R134.reuse, -R159.reuse ;  /* 0x00000086a8a87223 */ /* 0x180fe4000001089f */
[-C--:B------:R-:W-:Y:S01]  /*24b10*/  FFMA.FTZ R171, R171, R134.reuse, -R159 ;  /* 0x00000086abab7223 */ /* 0x080fe2000001089f */
        /* <DEDUP_REMOVED lines=8> */
[-CC-:B------:R-:W-:Y:S01]  /*24ba0*/  FFMA.FTZ R176, R176, R134.reuse, -R159.reuse ;  /* 0x00000086b0b07223 */ /* 0x180fe2000001089f */
[----:B-1----:R-:W-:Y:S01]  /*24bb0*/  F2FP.BF16.PACK_AB R128, R146, R149 ;  /* 0x000000959280723e */ /* 0x002fe200000010ff */
[-C--:B------:R-:W-:Y:S02]  /*24bc0*/  FFMA.FTZ R179, R179, R134.reuse, -R159 ;  /* 0x00000086b3b37223 */ /* 0x080fe4000001089f */
[-CC-:B------:R-:W-:Y:S02]  /*24bd0*/  FFMA.FTZ R178, R178, R134.reuse, -R157.reuse ;  /* 0x00000086b2b27223 */ /* 0x180fe4000001089d */
[-CC-:B------:R-:W-:Y:S01]  /*24be0*/  FFMA.FTZ R181, R181, R134.reuse, -R157.reuse ;  /* 0x00000086b5b57223 */ /* 0x180fe2000001089d */
[----:B------:R-:W1:Y:S01]  /*24bf0*/  MUFU.EX2 R161, R161 ;  /* 0x000000a100a17308 */ /* 0x000e620000000800 */
[-CC-:B------:R-:W-:Y:S02]  /*24c00*/  FFMA.FTZ R182, R182, R134.reuse, -R157.reuse ;  /* 0x00000086b6b67223 */ /* 0x180fe4000001089d */
[-C--:B------:R-:W-:Y:S01]  /*24c10*/  FFMA.FTZ R185, R185, R134.reuse, -R157 ;  /* 0x00000086b9b97223 */ /* 0x080fe2000001089d */
[----:B--2---:R-:W-:Y:S01]  /*24c20*/  F2FP.BF16.PACK_AB R130, R144, R147 ;  /* 0x000000939082723e */ /* 0x004fe200000010ff */
[-CC-:B------:R-:W-:Y:S02]  /*24c30*/  FFMA.FTZ R193, R193, R134.reuse, -R159.reuse ;  /* 0x00000086c1c17223 */ /* 0x180fe4000001089f */
[-CC-:B------:R-:W-:Y:S02]  /*24c40*/  FFMA.FTZ R196, R196, R134.reuse, -R159.reuse ;  /* 0x00000086c4c47223 */ /* 0x180fe4000001089f */
        /* <DEDUP_REMOVED lines=14> */
[-CC-:B------:R-:W-:Y:S02]  /*24d30*/  FFMA.FTZ R192, R192, R134.reuse, -R157.reuse ;  /* 0x00000086c0c07223 */ /* 0x180fe4000001089d */
[-C--:B------:R-:W-:Y:S01]  /*24d40*/  FFMA.FTZ R191, R191, R134.reuse, -R157 ;  /* 0x00000086bfbf7223 */ /* 0x080fe2000001089d */
        /* <DEDUP_REMOVED lines=17> */
[-CC-:B------:R-:W-:Y:S02]  /*24e60*/  FFMA.FTZ R188, R188, R134.reuse, -R159.reuse ;  /* 0x00000086bcbc7223 */ /* 0x180fe4000001089f */
[--C-:B------:R-:W-:Y:S01]  /*24e70*/  FFMA.FTZ R187, R187, R134, -R159.reuse ;  /* 0x00000086bbbb7223 */ /* 0x100fe2000001089f */
        /* <DEDUP_REMOVED lines=40> */
[-CC-:B------:R-:W-:Y:S02]  /*25100*/  FFMA.FTZ R183, R183, R134.reuse, -R157.reuse ;  /* 0x00000086b7b77223 */ /* 0x180fe4000001089d */
[C---:B------:R-:W-:Y:S01]  /*25110*/  HMMA.16816.F32.BF16 R44, R128.reuse, R52, R44 ;  /* 0x00000034802c723c */ /* 0x040fe2000004182c */
[----:B------:R-:W1:Y:S02]  /*25120*/  MUFU.EX2 R175, R175 ;  /* 0x000000af00af7308 */ /* 0x000e640000000800 */
[----:B------:R-:W-:Y:S01]  /*25130*/  FFMA.FTZ R180, R180, R134, -R157 ;  /* 0x00000086b4b47223 */ /* 0x000fe2000001089d */
        /* <DEDUP_REMOVED lines=9> */
[----:B------:R-:W3:Y:S01]  /*251d0*/  MUFU.EX2 R177, R177 ;  /* 0x000000b100b17308 */ /* 0x000ee20000000800 */
[----:B------:R-:W4:Y:S01]  /*251e0*/  LDSM.16.MT88.4 R80, [R220+0xc800] ;  /* 0x00c80000dc50783b */ /* 0x000f220000004200 */
[-CC-:B------:R-:W-:Y:S02]  /*251f0*/  FFMA.FTZ R164, R164, R134.reuse, -R159.reuse ;  /* 0x00000086a4a47223 */ /* 0x180fe4000001089f */
[-C--:B------:R-:W-:Y:S02]  /*25200*/  FFMA.FTZ R163, R163, R134.reuse, -R159 ;  /* 0x00000086a3a37223 */ /* 0x080fe4000001089f */
[C---:B------:R-:W-:Y:S03]  /*25210*/  HMMA.16816.F32.BF16 R52, R128.reuse, R60, R52 ;  /* 0x0000003c8034723c */ /* 0x040fe60000041834 */
[-CC-:B------:R-:W-:Y:S01]  /*25220*/  FFMA.FTZ R162, R162, R134.reuse, -R157.reuse ;  /* 0x00000086a2a27223 */ /* 0x180fe2000001089d */
[----:B------:R-:W-:Y:S01]  /*25230*/  MUFU.EX2 R176, R176 ;  /* 0x000000b000b07308 */ /* 0x000fe20000000800 */
[--C-:B------:R-:W-:Y:S02]  /*25240*/  FFMA.FTZ R165, R160, R134, -R157.reuse ;  /* 0x00000086a0a57223 */ /* 0x100fe4000001089d */
[C---:B------:R-:W-:Y:S01]  /*25250*/  FMUL.FTZ R60, R3.reuse, R72 ;  /* 0x00000048033c7220 */ /* 0x040fe20000410000 */
[C---:B------:R-:W-:Y:S04]  /*25260*/  HMMA.16816.F32.BF16 R56, R128.reuse, R62, R56 ;  /* 0x0000003e8038723c */ /* 0x040fe80000041838 */
[----:B------:R-:W-:Y:S02]  /*25270*/  FMUL.FTZ R61, R3, R73 ;  /* 0x00000049033d7220 */ /* 0x000fe40000410000 */
[----:B------:R-:W5:Y:S01]  /*25280*/  MUFU.EX2 R179, R179 ;  /* 0x000000b300b37308 */ /* 0x000f620000000800 */
[C---:B------:R-:W-:Y:S02]  /*25290*/  FMUL.FTZ R62, R2.reuse, R74 ;  /* 0x0000004a023e7220 */ /* 0x040fe40000410000 */
[----:B------:R-:W-:Y:S02]  /*252a0*/  FMUL.FTZ R63, R2, R75 ;  /* 0x0000004b023f7220 */ /* 0x000fe40000410000 */
[----:B------:R-:W1:Y:S01]  /*252b0*/  LDSM.16.MT88.4 R72, [R219+0xc800] ;  /* 0x00c80000db48783b */ /* 0x000e620000004200 */
[-CC-:B------:R-:W-:Y:S02]  /*252c0*/  FFMA.FTZ R158, R158, R134.reuse, -R157.reuse ;  /* 0x000000869e9e7223 */ /* 0x180fe4000001089d */
[-C--:B------:R-:W-:Y:S02]  /*252d0*/  FFMA.FTZ R201, R156, R134.reuse, -R157 ;  /* 0x000000869cc97223 */ /* 0x080fe4000001089d */
[C---:B--2---:R-:W-:Y:S01]  /*252e0*/  HMMA.16816.F32.BF16 R60, R128.reuse, R84, R60 ;  /* 0x00000054803c723c */ /* 0x044fe2000004183c */
[----:B------:R-:W-:Y:S02]  /*252f0*/  MUFU.EX2 R178, R178 ;  /* 0x000000b200b27308 */ /* 0x000fe40000000800 */
[-CC-:B------:R-:W-:Y:S02]  /*25300*/  FFMA.FTZ R152, R152, R134.reuse, -R159.reuse ;  /* 0x0000008698987223 */ /* 0x180fe4000001089f */
[-CC-:B------:R-:W-:Y:S02]  /*25310*/  FFMA.FTZ R203, R150, R134.reuse, -R159.reuse ;  /* 0x0000008696cb7223 */ /* 0x180fe4000001089f */
[-CC-:B------:R-:W-:Y:S01]  /*25320*/  FFMA.FTZ R137, R137, R134.reuse, -R159.reuse ;  /* 0x0000008689897223 */ /* 0x180fe2000001089f */
[----:B------:R-:W-:Y:S01]  /*25330*/  HMMA.16816.F32.BF16 R64, R128, R86, R64 ;  /* 0x000000568040723c */ /* 0x000fe20000041840 */
[----:B------:R-:W2:Y:S02]  /*25340*/  LDSM.16.MT88.4 R84, [R222+0x10800] ;  /* 0x01080000de54783b */ /* 0x000ea40000004200 */
[----:B------:R-:W1:Y:S01]  /*25350*/  MUFU.EX2 R181, R181 ;  /* 0x000000b500b57308 */ /* 0x000e620000000800 */
[-C--:B------:R-:W-:Y:S02]  /*25360*/  FFMA.FTZ R159, R135, R134.reuse, -R159 ;  /* 0x00000086879f7223 */ /* 0x080fe4000001089f */
[-CC-:B------:R-:W-:Y:S02]  /*25370*/  FFMA.FTZ R135, R148, R134.reuse, -R157.reuse ;  /* 0x0000008694877223 */ /* 0x180fe4000001089d */
[C---:B------:R-:W-:Y:S05]  /*25380*/  HMMA.16816.F32.BF16 R4, R68.reuse, R76, R4 ;  /* 0x0000004c4404723c */ /* 0x040fea0000041804 */
[----:B------:R-:W-:Y:S01]  /*25390*/  MUFU.EX2 R182, R182 ;  /* 0x000000b600b67308 */ /* 0x000fe20000000800 */
[-CC-:B------:R-:W-:Y:S02]  /*253a0*/  FFMA.FTZ R148, R155, R134.reuse, -R157.reuse ;  /* 0x000000869b947223 */ /* 0x180fe4000001089d */
[C---:B------:R-:W-:Y:S01]  /*253b0*/  HMMA.16816.F32.BF16 R8, R68.reuse, R78, R8 ;  /* 0x0000004e4408723c */ /* 0x040fe20000041808 */
[----:B------:R-:W2:Y:S03]  /*253c0*/  LDSM.16.MT88.4 R76, [R220+0x10800] ;  /* 0x01080000dc4c783b */ /* 0x000ea60000004200 */
[-CC-:B------:R-:W-:Y:S02]  /*253d0*/  FFMA.FTZ R153, R153, R134.reuse, -R157.reuse ;  /* 0x0000008699997223 */ /* 0x180fe4000001089d */
[----:B------:R-:W-:Y:S01]  /*253e0*/  FFMA.FTZ R157, R151, R134, -R157 ;  /* 0x00000086979d7223 */ /* 0x000fe2000001089d */
[----:B------:R-:W2:Y:S01]  /*253f0*/  MUFU.EX2 R185, R185 ;  /* 0x000000b900b97308 */ /* 0x000ea20000000800 */
[C---:B----4-:R-:W-:Y:S04]  /*25400*/  HMMA.16816.F32.BF16 R12, R68.reuse, R80, R12 ;  /* 0x00000050440c723c */ /* 0x050fe8000004180c */
[----:B------:R-:W-:Y:S02]  /*25410*/  FFMA.FTZ R149, R3, R246, R149 ;  /* 0x000000f603957223 */ /* 0x000fe40000010095 */
[----:B------:R-:W-:Y:S02]  /*25420*/  FFMA.FTZ R145, R2, R247, R145 ;  /* 0x000000f702917223 */ /* 0x000fe40000010091 */
[C---:B------:R-:W-:Y:S01]  /*25430*/  HMMA.16816.F32.BF16 R16, R68.reuse, R82, R16 ;  /* 0x000000524410723c */ /* 0x040fe20000041810 */
[----:B------:R-:W-:Y:S01]  /*25440*/  LDSM.16.MT88.4 R80, [R218+0x10800] ;  /* 0x01080000da50783b */ /* 0x000fe20000004200 */
[----:B------:R-:W-:Y:S02]  /*25450*/  MUFU.EX2 R193, R193 ;  /* 0x000000c100c17308 */ /* 0x000fe40000000800 */
[----:B------:R-:W-:Y:S02]  /*25460*/  FADD.FTZ R146, R146, R149 ;  /* 0x0000009592927221 */ /* 0x000fe40000010000 */
[----:B------:R-:W-:Y:S02]  /*25470*/  FADD.FTZ R142, R142, R145 ;  /* 0x000000918e8e7221 */ /* 0x000fe40000010000 */
[C---:B-1----:R-:W-:Y:S04]  /*25480*/  HMMA.16816.F32.BF16 R20, R68.reuse, R72, R20 ;  /* 0x000000484414723c */ /* 0x042fe80000041814 */
[----:B------:R-:W1:Y:S01]  /*25490*/  MUFU.EX2 R196, R196 ;  /* 0x000000c400c47308 */ /* 0x000e620000000800 */
[----:B------:R-:W-:Y:S03]  /*254a0*/  FADD.FTZ R3, R143, R142 ;  /* 0x0000008e8f037221 */ /* 0x000fe60000010000 */
[C---:B------:R-:W-:Y:S01]  /*254b0*/  HMMA.16816.F32.BF16 R24, R68.reuse, R74, R24 ;  /* 0x0000004a4418723c */ /* 0x040fe20000041818 */
[----:B------:R-:W4:Y:S03]  /*254c0*/  LDSM.16.MT88.4 R72, [R219+0x10800] ;  /* 0x01080000db48783b */ /* 0x000f260000004200 */
[----:B------:R-:W-:Y:S01]  /*254d0*/  FADD.FTZ R3, R136, R3 ;  /* 0x0000000388037221 */ /* 0x000fe20000010000 */
[----:B------:R-:W-:Y:S01]  /*254e0*/  MOV R136, R133 ;  /* 0x0000008500887202 */ /* 0x000fe20000000f00 */
[----:B------:R-:W-:Y:S02]  /*254f0*/  MUFU.EX2 R197, R197 ;  /* 0x000000c500c57308 */ /* 0x000fe40000000800 */
[C---:B------:R-:W-:Y:S04]  /*25500*/  HMMA.16816.F32.BF16 R28, R68.reuse, R88, R28 ;  /* 0x00000058441c723c */ /* 0x040fe8000004181c */
[----:B------:R-:W-:Y:S04]  /*25510*/  FADD.FTZ R104, R104, R3 ;  /* 0x0000000368687221 */ /* 0x000fe80000010000 */
[C---:B------:R-:W-:Y:S01]  /*25520*/  HMMA.16816.F32.BF16 R32, R68.reuse, R90, R32 ;  /* 0x0000005a4420723c */ /* 0x040fe20000041820 */
[----:B------:R-:W-:Y:S01]  /*25530*/  LDSM.16.MT88.4 R88, [R220+0x11000] ;  /* 0x01100000dc58783b */ /* 0x000fe20000004200 */
[----:B------:R-:W1:Y:S02]  /*25540*/  MUFU.EX2 R198, R198 ;  /* 0x000000c600c67308 */ /* 0x000e640000000800 */
[----:B------:R-:W-:Y:S04]  /*25550*/  FADD.FTZ R105, R105, R104 ;  /* 0x0000006869697221 */ /* 0x000fe80000010000 */
[C---:B--2---:R-:W-:Y:S04]  /*25560*/  HMMA.16816.F32.BF16 R36, R68.reuse, R84, R36 ;  /* 0x000000544424723c */ /* 0x044fe80000041824 */
[----:B------:R-:W-:Y:S01]  /*25570*/  MUFU.EX2 R195, R195 ;  /* 0x000000c300c37308 */ /* 0x000fe20000000800 */
[----:B------:R-:W-:Y:S03]  /*25580*/  FADD.FTZ R106, R106, R105 ;  /* 0x000000696a6a7221 */ /* 0x000fe60000010000 */
[C---:B------:R-:W-:Y:S01]  /*25590*/  HMMA.16816.F32.BF16 R40, R68.reuse, R86, R40 ;  /* 0x000000564428723c */ /* 0x040fe20000041828 */
[----:B------:R-:W-:Y:S03]  /*255a0*/  LDSM.16.MT88.4 R84, [R218+0xd000] ;  /* 0x00d00000da54783b */ /* 0x000fe60000004200 */
[----:B------:R-:W-:Y:S02]  /*255b0*/  FADD.FTZ R107, R107, R106 ;  /* 0x0000006a6b6b7221 */ /* 0x000fe40000010000 */
[----:B------:R-:W2:Y:S02]  /*255c0*/  MUFU.EX2 R194, R194 ;  /* 0x000000c200c27308 */ /* 0x000ea40000000800 */
[C---:B------:R-:W-:Y:S08]  /*255d0*/  HMMA.16816.F32.BF16 R44, R68.reuse, R76, R44 ;  /* 0x0000004c442c723c */ /* 0x040ff0000004182c */
[C---:B------:R-:W-:Y:S01]  /*255e0*/  HMMA.16816.F32.BF16 R48, R68.reuse, R78, R48 ;  /* 0x0000004e4430723c */ /* 0x040fe20000041830 */
[----:B------:R-:W1:Y:S01]  /*255f0*/  LDSM.16.MT88.4 R76, [R222+0xd000] ;  /* 0x00d00000de4c783b */ /* 0x000e620000004200 */
[----:B------:R-:W-:Y:S06]  /*25600*/  MUFU.EX2 R192, R192 ;  /* 0x000000c000c07308 */ /* 0x000fec0000000800 */
[C---:B----4-:R-:W-:Y:S04]  /*25610*/  HMMA.16816.F32.BF16 R52, R68.reuse, R72, R52 ;  /* 0x000000484434723c */ /* 0x050fe80000041834 */
[----:B------:R-:W4:Y:S04]  /*25620*/  MUFU.EX2 R191, R191 ;  /* 0x000000bf00bf7308 */ /* 0x000f280000000800 */
[C---:B------:R-:W-:Y:S01]  /*25630*/  HMMA.16816.F32.BF16 R56, R68.reuse, R74, R56 ;  /* 0x0000004a4438723c */ /* 0x040fe20000041838 */
[----:B------:R-:W2:Y:S05]  /*25640*/  LDSM.16.MT88.4 R72, [R220+0xd000] ;  /* 0x00d00000dc48783b */ /* 0x000eaa0000004200 */
[----:B------:R-:W-:Y:S02]  /*25650*/  MUFU.EX2 R190, R190 ;  /* 0x000000be00be7308 */ /* 0x000fe40000000800 */
[C---:B------:R-:W-:Y:S08]  /*25660*/  HMMA.16816.F32.BF16 R60, R68.reuse, R80, R60 ;  /* 0x00000050443c723c */ /* 0x040ff0000004183c */
[----:B------:R-:W-:Y:S01]  /*25670*/  HMMA.16816.F32.BF16 R64, R68, R82, R64 ;  /* 0x000000524440723c */ /* 0x000fe20000041840 */
[----:B------:R-:W3:Y:S01]  /*25680*/  LDSM.16.MT88.4 R80, [R219+0xd000] ;  /* 0x00d00000db50783b */ /* 0x000ee20000004200 */
[----:B------:R-:W2:Y:S05]  /*25690*/  MUFU.EX2 R189, R189 ;  /* 0x000000bd00bd7308 */ /* 0x000eaa0000000800 */
[----:B------:R-:W-:Y:S01]  /*256a0*/  F2FP.BF16.PACK_AB R69, R169, R166 ;  /* 0x000000a6a945723e */ /* 0x000fe200000010ff */
[----:B------:R-:W-:Y:S01]  /*256b0*/  FADD.FTZ R166, R166, R107 ;  /* 0x0000006ba6a67221 */ /* 0x000fe20000010000 */
[----:B------:R-:W-:Y:S03]  /*256c0*/  F2FP.BF16.PACK_AB R71, R171, R168 ;  /* 0x000000a8ab47723e */ /* 0x000fe600000010ff */
[----:B------:R-:W-:Y:S01]  /*256d0*/  F2FP.BF16.PACK_AB R68, R173, R170 ;  /* 0x000000aaad44723e */ /* 0x000fe200000010ff */
[----:B------:R-:W-:Y:S01]  /*256e0*/  MUFU.EX2 R188, R188 ;  /* 0x000000bc00bc7308 */ /* 0x000fe20000000800 */
[----:B------:R-:W-:Y:S01]  /*256f0*/  F2FP.BF16.PACK_AB R70, R175, R172 ;  /* 0x000000acaf46723e */ /* 0x000fe200000010ff */
[----:B------:R-:W-:Y:S04]  /*25700*/  FADD.FTZ R169, R169, R166 ;  /* 0x000000a6a9a97221 */ /* 0x000fe80000010000 */
[----:B------:R-:W-:Y:S02]  /*25710*/  FADD.FTZ R168, R168, R169 ;  /* 0x000000a9a8a87221 */ /* 0x000fe40000010000 */
[C---:B-1----:R-:W-:Y:S02]  /*25720*/  HMMA.16816.F32.BF16 R4, R68.reuse, R76, R4 ;  /* 0x0000004c4404723c */ /* 0x042fe40000041804 */
[----:B------:R-:W1:Y:S01]  /*25730*/  MUFU.EX2 R187, R187 ;  /* 0x000000bb00bb7308 */ /* 0x000e620000000800 */
[----:B------:R-:W-:Y:S05]  /*25740*/  FADD.FTZ R171, R171, R168 ;  /* 0x000000a8abab7221 */ /* 0x000fea0000010000 */
[C---:B------:R-:W-:Y:S01]  /*25750*/  HMMA.16816.F32.BF16 R8, R68.reuse, R78, R8 ;  /* 0x0000004e4408723c */ /* 0x040fe20000041808 */
[----:B------:R-:W1:Y:S03]  /*25760*/  LDSM.16.MT88.4 R76, [R222+0x11000] ;  /* 0x01100000de4c783b */ /* 0x000e660000004200 */
[----:B------:R-:W-:Y:S04]  /*25770*/  MUFU.EX2 R186, R186 ;  /* 0x000000ba00ba7308 */ /* 0x000fe80000000800 */
[C---:B--2---:R-:W-:Y:S06]  /*25780*/  HMMA.16816.F32.BF16 R12, R68.reuse, R72, R12 ;  /* 0x00000048440c723c */ /* 0x044fec000004180c */
[----:B------:R-:W2:Y:S02]  /*25790*/  MUFU.EX2 R199, R199 ;  /* 0x000000c700c77308 */ /* 0x000ea40000000800 */
        /* <DEDUP_REMOVED lines=10> */
[----:B------:R-:W-:Y:S06]  /*25840*/  LDSM.16.MT88.4 R84, [R220+0x11800] ;  /* 0x01180000dc54783b */ /* 0x000fec0000004200 */
[----:B------:R-:W2:Y:S01]  /*25850*/  MUFU.EX2 R184, R184 ;  /* 0x000000b800b87308 */ /* 0x000ea20000000800 */
        /* <DEDUP_REMOVED lines=20> */
[----:B-----5:R-:W-:Y:S03]  /*259a0*/  F2FP.BF16.PACK_AB R71, R179, R176 ;  /* 0x000000b0b347723e */ /* 0x020fe600000010ff */
[----:B------:R-:W-:Y:S01]  /*259b0*/  F2FP.BF16.PACK_AB R68, R181, R178 ;  /* 0x000000b2b544723e */ /* 0x000fe200000010ff */
[----:B------:R-:W-:Y:S01]  /*259c0*/  FADD.FTZ R177, R177, R174 ;  /* 0x000000aeb1b17221 */ /* 0x000fe20000010000 */
[----:B------:R-:W-:Y:S02]  /*259d0*/  F2FP.BF16.PACK_AB R70, R185, R182 ;  /* 0x000000b6b946723e */ /* 0x000fe400000010ff */
[----:B------:R-:W-:Y:S01]  /*259e0*/  MUFU.EX2 R152, R152 ;  /* 0x0000009800987308 */ /* 0x000fe20000000800 */
[----:B------:R-:W-:Y:S04]  /*259f0*/  FADD.FTZ R2, R176, R177 ;  /* 0x000000b1b0027221 */ /* 0x000fe80000010000 */
[C---:B--2---:R-:W-:Y:S03]  /*25a00*/  HMMA.16816.F32.BF16 R4, R68.reuse, R72, R4 ;  /* 0x000000484404723c */ /* 0x044fe60000041804 */
[----:B------:R-:W-:Y:S02]  /*25a10*/  FADD.FTZ R2, R179, R2 ;  /* 0x00000002b3027221 */ /* 0x000fe40000010000 */
[----:B------:R-:W2:Y:S03]  /*25a20*/  MUFU.EX2 R203, R203 ;  /* 0x000000cb00cb7308 */ /* 0x000ea60000000800 */
[C---:B------:R-:W-:Y:S01]  /*25a30*/  HMMA.16816.F32.BF16 R8, R68.reuse, R74, R8 ;  /* 0x0000004a4408723c */ /* 0x040fe20000041808 */
[----:B------:R-:W5:Y:S06]  /*25a40*/  LDSM.16.MT88.4 R72, [R222+0x11800] ;  /* 0x01180000de48783b */ /* 0x000f6c0000004200 */
[----:B------:R-:W-:Y:S01]  /*25a50*/  MUFU.EX2 R137, R137 ;  /* 0x0000008900897308 */ /* 0x000fe20000000800 */
[C---:B------:R-:W-:Y:S08]  /*25a60*/  HMMA.16816.F32.BF16 R12, R68.reuse, R100, R12 ;  /* 0x00000064440c723c */ /* 0x040ff0000004180c */
[C---:B------:R-:W-:Y:S01]  /*25a70*/  HMMA.16816.F32.BF16 R16, R68.reuse, R102, R16 ;  /* 0x000000664410723c */ /* 0x040fe20000041810 */
[----:B------:R-:W-:Y:S01]  /*25a80*/  LDSM.16.MT88.4 R100, [R218+0xf800] ;  /* 0x00f80000da64783b */ /* 0x000fe20000004200 */
[----:B------:R-:W2:Y:S06]  /*25a90*/  MUFU.EX2 R150, R159 ;  /* 0x0000009f00967308 */ /* 0x000eac0000000800 */
[C---:B---3--:R-:W-:Y:S04]  /*25aa0*/  HMMA.16816.F32.BF16 R20, R68.reuse, R80, R20 ;  /* 0x000000504414723c */ /* 0x048fe80000041814 */
[----:B------:R-:W-:Y:S04]  /*25ab0*/  MUFU.EX2 R135, R135 ;  /* 0x0000008700877308 */ /* 0x000fe80000000800 */
[C---:B------:R-:W-:Y:S01]  /*25ac0*/  HMMA.16816.F32.BF16 R24, R68.reuse, R82, R24 ;  /* 0x000000524418723c */ /* 0x040fe20000041818 */
[----:B------:R-:W3:Y:S05]  /*25ad0*/  LDSM.16.MT88.4 R80, [R219+0x11800] ;  /* 0x01180000db50783b */ /* 0x000eea0000004200 */
[----:B------:R-:W2:Y:S02]  /*25ae0*/  MUFU.EX2 R148, R148 ;  /* 0x0000009400947308 */ /* 0x000ea40000000800 */
[C---:B-1----:R-:W-:Y:S08]  /*25af0*/  HMMA.16816.F32.BF16 R28, R68.reuse, R76, R28 ;  /* 0x0000004c441c723c */ /* 0x042ff0000004181c */
[C---:B------:R-:W-:Y:S01]  /*25b00*/  HMMA.16816.F32.BF16 R32, R68.reuse, R78, R32 ;  /* 0x0000004e4420723c */ /* 0x040fe20000041820 */
[----:B------:R-:W1:Y:S01]  /*25b10*/  LDSM.16.MT88.4 R76, [R218+0x11800] ;  /* 0x01180000da4c783b */ /* 0x000e620000004200 */
[----:B------:R-:W-:Y:S06]  /*25b20*/  MUFU.EX2 R153, R153 ;  /* 0x0000009900997308 */ /* 0x000fec0000000800 */
[C---:B-----5:R-:W-:Y:S04]  /*25b30*/  HMMA.16816.F32.BF16 R36, R68.reuse, R72, R36 ;  /* 0x000000484424723c */ /* 0x060fe80000041824 */
[----:B------:R-:W5:Y:S04]  /*25b40*/  MUFU.EX2 R134, R157 ;  /* 0x0000009d00867308 */ /* 0x000f680000000800 */
        /* <DEDUP_REMOVED lines=16> */
[----:B----4-:R-:W-:Y:S03]  /*25c50*/  F2FP.BF16.PACK_AB R70, R191, R192 ;  /* 0x000000c0bf46723e */ /* 0x010fe600000010ff */
[----:B------:R-:W-:Y:S04]  /*25c60*/  FADD.FTZ R197, R197, R196 ;  /* 0x000000c4c5c57221 */ /* 0x000fe80000010000 */
[C---:B--2---:R-:W-:Y:S08]  /*25c70*/  HMMA.16816.F32.BF16 R4, R68.reuse, R72, R4 ;  /* 0x000000484404723c */ /* 0x044ff00000041804 */
[C---:B------:R-:W-:Y:S01]  /*25c80*/  HMMA.16816.F32.BF16 R8, R68.reuse, R74, R8 ;  /* 0x0000004a4408723c */ /* 0x040fe20000041808 */
[----:B------:R-:W2:Y:S07]  /*25c90*/  LDSM.16.MT88.4 R72, [R222+0x12000] ;  /* 0x01200000de48783b */ /* 0x000eae0000004200 */
[C---:B------:R-:W-:Y:S08]  /*25ca0*/  HMMA.16816.F32.BF16 R12, R68.reuse, R84, R12 ;  /* 0x00000054440c723c */ /* 0x040ff0000004180c */
[C---:B------:R-:W-:Y:S01]  /*25cb0*/  HMMA.16816.F32.BF16 R16, R68.reuse, R86, R16 ;  /* 0x000000564410723c */ /* 0x040fe20000041810 */
[----:B------:R-:W4:Y:S07]  /*25cc0*/  LDSM.16.MT88.4 R84, [R218+0x12000] ;  /* 0x01200000da54783b */ /* 0x000f2e0000004200 */
        /* <DEDUP_REMOVED lines=24> */
[----:B------:R-:W3:Y:S07]  /*25e50*/  LDSM.16.MT88.4 R80, [R222+0x12800] ;  /* 0x01280000de50783b */ /* 0x000eee0000004200 */
[C---:B------:R-:W-:Y:S08]  /*25e60*/  HMMA.16816.F32.BF16 R12, R68.reuse, R96, R12 ;  /* 0x00000060440c723c */ /* 0x040ff0000004180c */
        /* <DEDUP_REMOVED lines=20> */
[----:B------:R-:W-:Y:S02]  /*25fb0*/  F2FP.BF16.PACK_AB R69, R184, R167 ;  /* 0x000000a7b845723e */ /* 0x000fe400000010ff */
[----:B------:R-:W-:Y:S03]  /*25fc0*/  F2FP.BF16.PACK_AB R71, R163, R164 ;  /* 0x000000a4a347723e */ /* 0x000fe600000010ff */
[----:B------:R-:W-:Y:S02]  /*25fd0*/  F2FP.BF16.PACK_AB R68, R165, R162 ;  /* 0x000000a2a544723e */ /* 0x000fe400000010ff */
[----:B------:R-:W-:Y:S07]  /*25fe0*/  F2FP.BF16.PACK_AB R70, R201, R158 ;  /* 0x0000009ec946723e */ /* 0x000fee00000010ff */
[C---:B---3--:R-:W-:Y:S08]  /*25ff0*/  HMMA.16816.F32.BF16 R4, R68.reuse, R80, R4 ;  /* 0x000000504404723c */ /* 0x048ff00000041804 */
[C---:B------:R-:W-:Y:S01]  /*26000*/  HMMA.16816.F32.BF16 R8, R68.reuse, R82, R8 ;  /* 0x000000524408723c */ /* 0x040fe20000041808 */
[----:B------:R-:W3:Y:S07]  /*26010*/  LDSM.16.MT88.4 R80, [R222+0x13000] ;  /* 0x01300000de50783b */ /* 0x000eee0000004200 */
[C---:B-1----:R-:W-:Y:S08]  /*26020*/  HMMA.16816.F32.BF16 R12, R68.reuse, R76, R12 ;  /* 0x0000004c440c723c */ /* 0x042ff0000004180c */
[C---:B------:R-:W-:Y:S01]  /*26030*/  HMMA.16816.F32.BF16 R16, R68.reuse, R78, R16 ;  /* 0x0000004e4410723c */ /* 0x040fe20000041810 */
[----:B------:R-:W-:Y:S07]  /*26040*/  LDSM.16.MT88.4 R76, [R219+0x13800] ;  /* 0x01380000db4c783b */ /* 0x000fee0000004200 */
[C---:B--2---:R-:W-:Y:S08]  /*26050*/  HMMA.16816.F32.BF16 R20, R68.reuse, R72, R20 ;  /* 0x000000484414723c */ /* 0x044ff00000041814 */
[C---:B------:R-:W-:Y:S08]  /*26060*/  HMMA.16816.F32.BF16 R24, R68.reuse, R74, R24 ;  /* 0x0000004a4418723c */ /* 0x040ff00000041818 */
[C---:B------:R-:W-:Y:S08]  /*26070*/  HMMA.16816.F32.BF16 R28, R68.reuse, R84, R28 ;  /* 0x00000054441c723c */ /* 0x040ff0000004181c */
[C---:B------:R-:W-:Y:S01]  /*26080*/  HMMA.16816.F32.BF16 R32, R68.reuse, R86, R32 ;  /* 0x000000564420723c */ /* 0x040fe20000041820 */
[----:B------:R-:W-:Y:S07]  /*26090*/  LDSM.16.MT88.4 R84, [R220+0x13800] ;  /* 0x01380000dc54783b */ /* 0x000fee0000004200 */
[C---:B---3--:R-:W-:Y:S08]  /*260a0*/  HMMA.16816.F32.BF16 R36, R68.reuse, R80, R36 ;  /* 0x000000504424723c */ /* 0x048ff00000041824 */
        /* <DEDUP_REMOVED lines=11> */
[----:B-----5:R-:W-:Y:S07]  /*26160*/  F2FP.BF16.PACK_AB R70, R134, R153 ;  /* 0x000000998646723e */ /* 0x020fee00000010ff */
[C---:B------:R-:W-:Y:S07]  /*26170*/  HMMA.16816.F32.BF16 R128, R68.reuse, R124, R4 ;  /* 0x0000007c4480723c */ /* 0x040fee0000041804 */
[----:B------:R-:W-:Y:S01]  /*26180*/  FADD.FTZ R5, R147, R146 ;  /* 0x0000009293057221 */ /* 0x000fe20000010000 */
[C---:B------:R-:W-:Y:S04]  /*26190*/  HMMA.16816.F32.BF16 R124, R68.reuse, R126, R8 ;  /* 0x0000007e447c723c */ /* 0x040fe80000041808 */
[----:B------:R-:W-:Y:S04]  /*261a0*/  FADD.FTZ R5, R144, R5 ;  /* 0x0000000590057221 */ /* 0x000fe80000010000 */
        /* <DEDUP_REMOVED lines=14> */
[C---:B-1----:R-:W-:Y:S03]  /*26290*/  HMMA.16816.F32.BF16 R96, R68.reuse, R92, R36 ;  /* 0x0000005c4460723c */ /* 0x042fe60000041824 */
[----:B------:R-:W-:Y:S04]  /*262a0*/  FADD.FTZ R175, R175, R172 ;  /* 0x000000acafaf7221 */ /* 0x000fe80000010000 */
[----:B------:R-:W-:Y:S01]  /*262b0*/  FADD.FTZ R178, R178, R175 ;  /* 0x000000afb2b27221 */ /* 0x000fe20000010000 */
[C---:B------:R-:W-:Y:S04]  /*262c0*/  HMMA.16816.F32.BF16 R92, R68.reuse, R94, R40 ;  /* 0x0000005e445c723c */ /* 0x040fe80000041828 */
[----:B------:R-:W-:Y:S04]  /*262d0*/  FADD.FTZ R181, R181, R178 ;  /* 0x000000b2b5b57221 */ /* 0x000fe80000010000 */
[----:B------:R-:W-:Y:S01]  /*262e0*/  FADD.FTZ R8, R182, R181 ;  /* 0x000000b5b6087221 */ /* 0x000fe20000010000 */
[C---:B------:R-:W-:Y:S03]  /*262f0*/  HMMA.16816.F32.BF16 R88, R68.reuse, R84, R44 ;  /* 0x000000544458723c */ /* 0x040fe6000004182c */
[----:B------:R-:W-:Y:S04]  /*26300*/  FADD.FTZ R8, R185, R8 ;  /* 0x00000008b9087221 */ /* 0x000fe80000010000 */
[----:B------:R-:W-:Y:S01]  /*26310*/  FADD.FTZ R3, R195, R8 ;  /* 0x00000008c3037221 */ /* 0x000fe20000010000 */
[C---:B------:R-:W-:Y:S04]  /*26320*/  HMMA.16816.F32.BF16 R84, R68.reuse, R86, R48 ;  /* 0x000000564454723c */ /* 0x040fe80000041830 */
[----:B------:R-:W-:Y:S04]  /*26330*/  FADD.FTZ R3, R194, R3 ;  /* 0x00000003c2037221 */ /* 0x000fe80000010000 */
        /* <DEDUP_REMOVED lines=33> */
.L_x_4697:
        /* <DEDUP_REMOVED lines=11> */
.L_x_4725:
[----:B---3--:R-:W-:Y:S01]  /*26600*/  FADD.FTZ R9, R10, R246 ;  /* 0x000000f60a097221 */ /* 0x008fe20000010000 */
[----:B------:R-:W-:Y:S05]  /*26610*/  BRA.DIV ~URZ, `(.L_x_4708) ;  /* 0x000014327f007947 */ /* 0x000fea000b800000 */
[----:B------:R-:W3:Y:S04]  /*26620*/  SHFL.BFLY PT, R6, R247, 0x2, 0x1f ;  /* 0x0c401f00f7067f89 */ /* 0x000ee800000e0000 */
[----:B------:R-:W4:Y:S01]  /*26630*/  SHFL.BFLY PT, R4, R9, 0x1, 0x1f ;  /* 0x0c201f0009047f89 */ /* 0x000f2200000e0000 */
[----:B---3--:R-:W-:Y:S02]  /*26640*/  FADD.FTZ R11, R6, R247 ;  /* 0x000000f7060b7221 */ /* 0x008fe40000010000 */
[----:B----4-:R-:W-:-:S03]  /*26650*/  FADD.FTZ R4, R9, R4 ;  /* 0x0000000409047221 */ /* 0x010fc60000010000 */
[----:B------:R3:W4:Y:S04]  /*26660*/  SHFL.BFLY PT, R10, R11, 0x1, 0x1f ;  /* 0x0c201f000b0a7f89 */ /* 0x00072800000e0000 */
.L_x_4726:
        /* <DEDUP_REMOVED lines=133> */
[----:B------:R4:W-:Y:S04]  /*26ec0*/  STS.64 [R18+0x4800], R78 ;  /* 0x0048004e12007388 */ /* 0x0009e80000000a00 */
[----:B------:R2:W-:Y:S04]  /*26ed0*/  STS.64 [R19+0x4000], R72 ;  /* 0x0040004813007388 */ /* 0x0005e80000000a00 */
[----:B------:R2:W-:Y:S04]  /*26ee0*/  STS.64 [R19+0x4800], R74 ;  /* 0x0048004a13007388 */ /* 0x0005e80000000a00 */
[----:B------:R2:W-:Y:S04]  /*26ef0*/  STS.64 [R17+0x4000], R68 ;  /* 0x0040004411007388 */ /* 0x0005e80000000a00 */
[----:B------:R2:W-:Y:S04]  /*26f00*/  STS.64 [R17+0x4800], R70 ;  /* 0x0048004611007388 */ /* 0x0005e80000000a00 */
[----:B------:R-:W2:Y:S04]  /*26f10*/  LD.E.64 R6, [R2.64+0xb0] ;  /* 0x0000b00402067980 */ /* 0x000ea8000c101b00 */
[----:B-1----:R-:W2:Y:S04]  /*26f20*/  LD.E R85, [R2.64+0x60] ;  /* 0x0000600402557980 */ /* 0x002ea8000c101900 */
[----:B---3--:R-:W1:Y:S01]  /*26f30*/  S2R R76, SR_TID.X ;  /* 0x00000000004c7919 */ /* 0x008e620000002100 */
[----:B------:R-:W-:-:S03]  /*26f40*/  LEA.HI R13, R9, R8, RZ, 0x4 ;  /* 0x00000008090d7211 */ /* 0x000fc600078f20ff */
[----:B------:R3:W5:Y:S01]  /*26f50*/  LD.E R80, [R2.64+0xcc] ;  /* 0x0000cc0402507980 */ /* 0x000762000c101900 */
[----:B------:R-:W-:-:S03]  /*26f60*/  LOP3.LUT R13, R13, 0xfffffff0, RZ, 0xc0, !PT ;  /* 0xfffffff00d0d7812 */ /* 0x000fc600078ec0ff */
[----:B------:R3:W5:Y:S01]  /*26f70*/  LD.E.64 R86, [R2.64+0x78] ;  /* 0x0000780402567980 */ /* 0x000762000c101b00 */
[----:B----4-:R-:W-:-:S03]  /*26f80*/  IADD3 R78, -R13, R8, RZ ;  /* 0x000000080d4e7210 */ /* 0x010fc60007ffe1ff */
[----:B------:R3:W5:Y:S01]  /*26f90*/  LD.E.64 R82, [R2.64+0xa8] ;  /* 0x0000a80402527980 */ /* 0x000762000c101b00 */
[C---:B------:R-:W-:Y:S01]  /*26fa0*/  LEA.HI R13, R78.reuse, R78, RZ, 0x1 ;  /* 0x0000004e4e0d7211 */ /* 0x040fe200078f08ff */
        /* <DEDUP_REMOVED lines=10> */
[CC--:B------:R-:W-:Y:S01]  /*27050*/  LEA.HI R9, R77.reuse, R76.reuse, RZ, 0x4 ;  /* 0x0000004c4d097211 */ /* 0x0c0fe200078f20ff */
[----:B----4-:R-:W-:Y:S01]  /*27060*/  @P4 FMUL.FTZ R4, R4, 0.69314718246459960938 ;  /* 0x3f31721804044820 */ /* 0x010fe20000410000 */
[----:B------:R-:W-:Y:S02]  /*27070*/  LEA.HI R77, R77, R76, RZ, 0x5 ;  /* 0x0000004c4d4d7211 */ /* 0x000fe400078f28ff */
[----:B------:R-:W-:Y:S02]  /*27080*/  SHF.R.S32.HI R9, RZ, 0x4, R9 ;  /* 0x00000004ff097819 */ /* 0x000fe40000011409 */
[----:B------:R-:W-:-:S02]  /*27090*/  LOP3.LUT R77, R77, 0xffffffe0, RZ, 0xc0, !PT ;  /* 0xffffffe04d4d7812 */ /* 0x000fc400078ec0ff */
[----:B------:R-:W-:Y:S01]  /*270a0*/  SHF.L.U32 R12, R9, 0x6, RZ ;  /* 0x00000006090c7819 */ /* 0x000fe200000006ff */
[----:B---3--:R-:W-:Y:S01]  /*270b0*/  @P3 FMUL.FTZ R5, R5, 0.69314718246459960938 ;  /* 0x3f31721805053820 */ /* 0x008fe20000410000 */
[----:B------:R-:W-:Y:S02]  /*270c0*/  IADD3 R77, -R77, R76, RZ ;  /* 0x0000004c4d4d7210 */ /* 0x000fe40007ffe1ff */
[----:B------:R-:W-:Y:S01]  /*270d0*/  LOP3.LUT R12, R12, 0x1c0, RZ, 0xc0, !PT ;  /* 0x000001c00c0c7812 */ /* 0x000fe200078ec0ff */
[----:B------:R-:W-:Y:S01]  /*270e0*/  BAR.SYNC.DEFER_BLOCKING 0x0 ;  /* 0x0000000000007b1d */ /* 0x000fe20000010000 */
[----:B------:R-:W-:Y:S02]  /*270f0*/  LOP3.LUT P0, RZ, R11, 0x3, RZ, 0xc0, !PT ;  /* 0x000000030bff7812 */ /* 0x000fe4000780c0ff */
[----:B------:R-:W-:Y:S02]  /*27100*/  LOP3.LUT R15, R12, 0x38, R15, 0xf8, !PT ;  /* 0x000000380c0f7812 */ /* 0x000fe400078ef80f */
[----:B------:R-:W-:-:S02]  /*27110*/  SHF.R.U32.HI R12, RZ, 0x3, R12 ;  /* 0x00000003ff0c7819 */ /* 0x000fc4000001160c */
[----:B------:R-:W-:Y:S02]  /*27120*/  LEA.HI R79, R79, R10, RZ, 0x2 ;  /* 0x0000000a4f4f7211 */ /* 0x000fe400078f10ff */
[----:B------:R-:W-:Y:S02]  /*27130*/  LOP3.LUT R12, R15, R12, RZ, 0x3c, !PT ;  /* 0x0000000c0f0c7212 */ /* 0x000fe400078e3cff */
[----:B------:R-:W-:Y:S02]  /*27140*/  SHF.R.S32.HI R8, RZ, 0x1f, R77 ;  /* 0x0000001fff087819 */ /* 0x000fe4000001144d */
[----:B------:R-:W-:Y:S02]  /*27150*/  LEA R81, R13, R12, 0x2 ;  /* 0x0000000c0d517211 */ /* 0x000fe400078e10ff */
[----:B------:R-:W-:Y:S02]  /*27160*/  LOP3.LUT R79, R79, 0xffffffc, RZ, 0xc0, !PT ;  /* 0x0ffffffc4f4f7812 */ /* 0x000fe400078ec0ff */
[----:B------:R-:W-:-:S02]  /*27170*/  LEA.HI R8, R8, R77, RZ, 0x2 ;  /* 0x0000004d08087211 */ /* 0x000fc400078f10ff */
[----:B------:R-:W-:Y:S02]  /*27180*/  IADD3 R79, R10, -R79, RZ ;  /* 0x8000004f0a4f7210 */ /* 0x000fe40007ffe0ff */
[----:B------:R-:W-:Y:S02]  /*27190*/  SHF.L.U32 R10, R237, 0x6, RZ ;  /* 0x00000006ed0a7819 */ /* 0x000fe400000006ff */
[----:B------:R-:W-:Y:S01]  /*271a0*/  SHF.R.S32.HI R8, RZ, 0x2, R8 ;  /* 0x00000002ff087819 */ /* 0x000fe20000011408 */
[----:B------:R1:W3:Y:S01]  /*271b0*/  LDS.128 R72, [R81.X4] ;  /* 0x0000000051487984 */ /* 0x0002e20000004c00 */
[----:B------:R-:W-:Y:S02]  /*271c0*/  SHF.L.U32 R84, R78, 0x2, RZ ;  /* 0x000000024e547819 */ /* 0x000fe400000006ff */
[----:B------:R-:W-:Y:S01]  /*271d0*/  MOV R11, 0xff800000 ;  /* 0xff800000000b7802 */ /* 0x000fe20000000f00 */
[----:B------:R1:W4:Y:S01]  /*271e0*/  LDS.128 R68, [R81.X4+0x800] ;  /* 0x0008000051447984 */ /* 0x0003220000004c00 */
[----:B------:R-:W-:Y:S01]  /*271f0*/  MOV R76, 0xff800000 ;  /* 0xff800000004c7802 */ /* 0x000fe20000000f00 */
[----:B-----5:R-:W-:Y:S01]  /*27200*/  @P4 FFMA.FTZ R11, R133, R0, R4 ;  /* 0x00000000850b4223 */ /* 0x020fe20000010004 */
[----:B------:R-:W-:Y:S01]  /*27210*/  LEA R8, R79, R8, 0x4 ;  /* 0x000000084f087211 */ /* 0x000fe200078e20ff */
[----:B------:R1:W1:Y:S01]  /*27220*/  LDS.128 R64, [R81.X4+0x1000] ;  /* 0x0010000051407984 */ /* 0x0002620000004c00 */
[----:B------:R-:W-:-:S03]  /*27230*/  @P3 FFMA.FTZ R76, R132, R0, R5 ;  /* 0x00000000844c3223 */ /* 0x000fc60000010005 */
        /* <DEDUP_REMOVED lines=15> */
[----:B------:R-:W-:-:S03]  /*27330*/  SHF.R.S32.HI R85, RZ, 0x1f, R84 ;  /* 0x0000001fff557819 */ /* 0x000fc60000011454 */
        /* <DEDUP_REMOVED lines=14> */
.L_x_4710:
[----:B-1-34-:R-:W-:Y:S05]  /*27420*/  BSYNC B0 ;  /* 0x0000000000007941 */ /* 0x01afea0003800000 */
.L_x_4709:
        /* <DEDUP_REMOVED lines=19> */
.L_x_4712:
[----:B------:R-:W-:Y:S05]  /*27560*/  BSYNC B0 ;  /* 0x0000000000007941 */ /* 0x000fea0003800000 */
.L_x_4711:
[----:B-1----:R-:W-:Y:S01]  /*27570*/  IADD3 R3, R9, 0x8, RZ ;  /* 0x0000000809037810 */ /* 0x002fe20007ffe0ff */
        /* <DEDUP_REMOVED lines=8> */
.L_x_4714:
[----:B------:R-:W-:Y:S05]  /*27600*/  BSYNC B0 ;  /* 0x0000000000007941 */ /* 0x000fea0003800000 */
.L_x_4713:
        /* <DEDUP_REMOVED lines=9> */
.L_x_4716:
[----:B------:R-:W-:Y:S05]  /*276a0*/  BSYNC B0 ;  /* 0x0000000000007941 */ /* 0x000fea0003800000 */
.L_x_4715:
        /* <DEDUP_REMOVED lines=9> */
.L_x_4718:
[----:B------:R-:W-:Y:S05]  /*27740*/  BSYNC B0 ;  /* 0x0000000000007941 */ /* 0x000fea0003800000 */
.L_x_4717:
        /* <DEDUP_REMOVED lines=9> */
.L_x_4720:
[----:B------:R-:W-:Y:S05]  /*277e0*/  BSYNC B0 ;  /* 0x0000000000007941 */ /* 0x000fea0003800000 */
.L_x_4719:
        /* <DEDUP_REMOVED lines=9> */
.L_x_4722:
[----:B------:R-:W-:Y:S05]  /*27880*/  BSYNC B0 ;  /* 0x0000000000007941 */ /* 0x000fea0003800000 */
.L_x_4721:
        /* <DEDUP_REMOVED lines=9> */
.L_x_4724:
[----:B------:R-:W-:Y:S05]  /*27920*/  BSYNC B0 ;  /* 0x0000000000007941 */ /* 0x000fea0003800000 */
.L_x_4723:
[----:B------:R-:W-:Y:S01]  /*27930*/  IADD3 R9, R9, 0x38, RZ ;  /* 0x0000003809097810 */ /* 0x000fe20007ffe0ff */
[----:B------:R-:W-:-:S03]  /*27940*/  IMAD.MOV.U32 R237, RZ, RZ, 0x0 ;  /* 0x00000000ffed7424 */ /* 0x000fc600078e00ff */
[----:B------:R-:W-:-:S13]  /*27950*/  ISETP.GE.AND P0, PT, R9, R238, PT ;  /* 0x000000ee0900720c */ /* 0x000fda0003f06270 */
[----:B------:R-:W-:Y:S05]  /*27960*/  @P0 RET.REL.NODEC R236 `(_ZN5flash24flash_fwd_splitkv_kernelI23Flash_fwd_kernel_traitsILi128ELi64ELi128ELi4ELb0ELb0EN7cutlass10bfloat16_tE19Flash_kernel_traitsILi128ELi64ELi128ELi4ES3_EELb1ELb0ELb1ELb0ELb0ELb1ELb1ELb1EEEvNS_16Flash_fwd_paramsE) ;  /* 0xfffd8690ec000950 */ /* 0x000fea0003c3ffff */
[----:B-----5:R-:W-:Y:S01]  /*27970*/  ISETP.GE.AND P0, PT, R84, R2, PT ;  /* 0x000000025400720c */ /* 0x020fe20003f06270 */
[----:B------:R-:W-:Y:S01]  /*27980*/  ULDC.64 UR4, c[0x0][0x118] ;  /* 0x0000460000047ab9 */ /* 0x000fe20000000a00 */
[----:B------:R-:W-:-:S11]  /*27990*/  IMAD.MOV.U32 R237, RZ, RZ, 0x0 ;  /* 0x00000000ffed7424 */ /* 0x000fd600078e00ff */
[----:B------:R1:W-:Y:S01]  /*279a0*/  @!P0 ST.E.128 [R6.64+0x7000], R44 ;  /* 0x0070002c06008985 */ /* 0x0003e2000c101d04 */
[----:B------:R-:W-:-:S13]  /*279b0*/  ISETP.GE.AND P0, PT, R5, R2, PT ;  /* 0x000000020500720c */ /* 0x000fda0003f06270 */
[----:B------:R-:W-:Y:S05]  /*279c0*/  @P0 RET.REL.NODEC R236 `(_ZN5flash24flash_fwd_splitkv_kernelI23Flash_fwd_kernel_traitsILi128ELi64ELi128ELi4ELb0ELb0EN7cutlass10bfloat16_tE19Flash_kernel_traitsILi128ELi64ELi128ELi4ES3_EELb1ELb0ELb1ELb0ELb0ELb1ELb1ELb1EEEvNS_16Flash_fwd_paramsE) ;  /* 0xfffd8630ec000950 */ /* 0x000fea0003c3ffff */
[----:B------:R-:W-:Y:S01]  /*279d0*/  MOV R237, 0x0 ;  /* 0x0000000000ed7802 */ /* 0x000fe20000000f00 */
[----:B------:R-:W-:Y:S02]  /*279e0*/  ULDC.64 UR4, c[0x0][0x118] ;  /* 0x0000460000047ab9 */ /* 0x000fe40000000a00 */
[----:B------:R1:W-:Y:S01]  /*279f0*/  ST.E.128 [R6.64+0x7100], R12 ;  /* 0x0071000c06007985 */ /* 0x0003e2000c101d04 */
[----:B------:R-:W-:Y:S05]  /*27a00*/  RET.REL.NODEC R236 `(_ZN5flash24flash_fwd_splitkv_kernelI23Flash_fwd_kernel_traitsILi128ELi64ELi128ELi4ELb0ELb0EN7cutlass10bfloat16_tE19Flash_kernel_traitsILi128ELi64ELi128ELi4ES3_EELb1ELb0ELb1ELb0ELb0ELb1ELb1ELb1EEEvNS_16Flash_fwd_paramsE) ;  /* 0xfffd85f0ec007950 */ /* 0x000fea0003c3ffff */
.L_x_4707:
[----:B------:R-:W-:Y:S02]  /*27a10*/  MOV R7, 0x2 ;  /* 0x0000000200077802 */ /* 0x000fe40000000f00 */
[----:B------:R-:W-:Y:S02]  /*27a20*/  MOV R6, 0x27a40 ;  /* 0x00027a4000067802 */ /* 0x000fe40000000f00 */
[----:B-1---5:R-:W-:Y:S05]  /*27a30*/  CALL.REL.NOINC `($__internal_25_$__cuda_sm70_shflsync_bfly_p) ;  /* 0x0000010000007944 */ /* 0x022fea0003c00000 */
[----:B-12---:R-:W-:Y:S05]  /*27a40*/  BRA `(.L_x_4725) ;  /* 0xffffebb000007947 */ /* 0x006fea000383ffff */
.L_x_4708:
[----:B--2---:R-:W-:Y:S01]  /*27a50*/  IMAD.MOV.U32 R246, RZ, RZ, R9 ;  /* 0x000000fffff67224 */ /* 0x004fe200078e0009 */
[----:B------:R-:W-:Y:S02]  /*27a60*/  MOV R7, 0x1 ;  /* 0x0000000100077802 */ /* 0x000fe40000000f00 */
[----:B------:R-:W-:Y:S02]  /*27a70*/  MOV R6, 0x27a90 ;  /* 0x00027a9000067802 */ /* 0x000fe40000000f00 */
[----:B-1---5:R-:W-:Y:S05]  /*27a80*/  CALL.REL.NOINC `($__internal_25_$__cuda_sm70_shflsync_bfly_p) ;  /* 0x000000b000007944 */ /* 0x022fea0003c00000 */
[----:B--2---:R-:W-:Y:S01]  /*27a90*/  FADD.FTZ R4, R9, R10 ;  /* 0x0000000a09047221 */ /* 0x004fe20000010000 */
[----:B-1----:R-:W-:-:S02]  /*27aa0*/  MOV R246, R247 ;  /* 0x000000f700f67202 */ /* 0x002fc40000000f00 */
[----:B------:R-:W-:Y:S02]  /*27ab0*/  MOV R7, 0x2 ;  /* 0x0000000200077802 */ /* 0x000fe40000000f00 */
[----:B------:R-:W-:Y:S02]  /*27ac0*/  MOV R6, 0x27ae0 ;  /* 0x00027ae000067802 */ /* 0x000fe40000000f00 */
[----:B------:R-:W-:Y:S05]  /*27ad0*/  CALL.REL.NOINC `($__internal_25_$__cuda_sm70_shflsync_bfly_p) ;  /* 0x0000006000007944 */ /* 0x000fea0003c00000 */
[----:B--2---:R-:W-:Y:S01]  /*27ae0*/  FADD.FTZ R11, R247, R10 ;  /* 0x0000000af70b7221 */ /* 0x004fe20000010000 */
[----:B-1----:R-:W-:Y:S02]  /*27af0*/  MOV R7, 0x1 ;  /* 0x0000000100077802 */ /* 0x002fe40000000f00 */
[----:B------:R-:W-:Y:S02]  /*27b00*/  MOV R6, 0x27b30 ;  /* 0x00027b3000067802 */ /* 0x000fe40000000f00 */
[----:B------:R-:W-:Y:S02]  /*27b10*/  MOV R246, R11 ;  /* 0x0000000b00f67202 */ /* 0x000fe40000000f00 */
[----:B------:R-:W-:Y:S05]  /*27b20*/  CALL.REL.NOINC `($__internal_25_$__cuda_sm70_shflsync_bfly_p) ;  /* 0x0000001000007944 */ /* 0x000fea0003c00000 */
[----:B-12---:R-:W-:Y:S05]  /*27b30*/  BRA `(.L_x_4726) ;  /* 0xffffeb3000007947 */ /* 0x006fea000383ffff */
        .weak           $__internal_25_$__cuda_sm70_shflsync_bfly_p
        .type           $__internal_25_$__cuda_sm70_shflsync_bfly_p,@function
        .size           $__internal_25_$__cuda_sm70_shflsync_bfly_p,(.L_x_8299 - $__internal_25_$__cuda_sm70_shflsync_bfly_p)
$__internal_25_$__cuda_sm70_shflsync_bfly_p:
[----:B------:R-:W-:Y:S01]  /*27b40*/  MOV R12, R6 ;  /* 0x00000006000c7202 */ /* 0x000fe20000000f00 */
[----:B------:R-:W-:Y:S04]  /*27b50*/  WARPSYNC R5 ;  /* 0x0000000500007348 */ /* 0x000fe80003800000 */
[----:B------:R-:W-:Y:S01]  /*27b60*/  MOV R13, 0x0 ;  /* 0x00000000000d7802 */ /* 0x000fe20000000f00 */
[----:B------:R1:W2:Y:S03]  /*27b70*/  SHFL.BFLY PT, R10, R246, R7, R8 ;  /* 0x0c000007f60a7389 */ /* 0x0002a600000e0008 */
[----:B------:R-:W-:Y:S05]  /*27b80*/  RET.REL.NODEC R12 `(_ZN5flash24flash_fwd_splitkv_kernelI23Flash_fwd_kernel_traitsILi128ELi64ELi128ELi4ELb0ELb0EN7cutlass10bfloat16_tE19Flash_kernel_traitsILi128ELi64ELi128ELi4ES3_EELb1ELb0ELb1ELb0ELb0ELb1ELb1ELb1EEEvNS_16Flash_fwd_paramsE) ;  /* 0xfffd84700c007950 */ /* 0x000fea0003c3ffff */
.L_x_4727:
        /* <DEDUP_REMOVED lines=15> */
.L_x_8299:


//--------------------- .text._ZN5flash32flash_fwd_splitkv_combine_kernelI23Flash_fwd_kernel_traitsILi128ELi64ELi64ELi4ELb0ELb0EN7cutlass10bfloat16_tE19Flash_kernel_traitsILi128ELi64ELi64ELi4ES3_EELi4ELi7ELb0EEEvNS_16Flash_fwd_paramsE --------------------------
	.section	.text._ZN5flash32flash_fwd_splitkv_combine_kernelI23Flash_fwd_kernel_traitsILi128ELi64ELi64ELi4ELb0ELb0EN7cutlass10bfloat16_tE19Flash_kernel_traitsILi128ELi64ELi64ELi4ES3_EELi4ELi7ELb0EEEvNS_16Flash_fwd_paramsE,"ax",@progbits
	.sectioninfo	@"SHI_REGISTERS=62"
	.align	128
        .global         _ZN5flash32flash_fwd_splitkv_combine_kernelI23Flash_fwd_kernel_traitsILi128ELi64ELi64ELi4ELb0ELb0EN7cutlass10bfloat16_tE19Flash_kernel_traitsILi128ELi64ELi64ELi4ES3_EELi4ELi7ELb0EEEvNS_16Flash_fwd_paramsE
        .type           _ZN5flash32flash_fwd_splitkv_combine_kernelI23Flash_fwd_kernel_traitsILi128ELi64ELi64ELi4ELb0ELb0EN7cutlass10bfloat16_tE19Flash_kernel_traitsILi128ELi64ELi64ELi4ES3_EELi4ELi7ELb0EEEvNS_16Flash_fwd_paramsE,@function
        .size           _ZN5flash32flash_fwd_splitkv_combine_kernelI23Flash_fwd_kernel_traitsILi128ELi64ELi64ELi4ELb0ELb0EN7cutlass10bfloat16_tE19Flash_kernel_traitsILi128ELi64ELi64ELi4ES3_EELi4ELi7ELb0EEEvNS_16Flash_fwd_paramsE,(.L_x_8300 - _ZN5flash32flash_fwd_splitkv_combine_kernelI23Flash_fwd_kernel_traitsILi128ELi64ELi64ELi4ELb0ELb0EN7cutlass10bfloat16_tE19Flash_kernel_traitsILi128ELi64ELi64ELi4ES3_EELi4ELi7ELb0EEEvNS_16Flash_fwd_paramsE)
        .other          _ZN5flash32flash_fwd_splitkv_combine_kernelI23Flash_fwd_kernel_traitsILi128ELi64ELi64ELi4ELb0ELb0EN7cutlass10bfloat16_tE19Flash_kernel_traitsILi128ELi64ELi64ELi4ES3_EELi4ELi7ELb0EEEvNS_16Flash_fwd_paramsE,@"STO_CUDA_ENTRY STV_DEFAULT"
_ZN5flash32flash_fwd_splitkv_combine_kernelI23Flash_fwd_kernel_traitsILi128ELi64ELi64ELi4ELb0ELb0EN7cutlass10bfloat16_tE19Flash_kernel_traitsILi128ELi64ELi64ELi4ES3_EELi4ELi7ELb0EEEvNS_16Flash_fwd_paramsE:
.text._ZN5flash32flash_fwd_splitkv_combine_kernelI23Flash_fwd_kernel_traitsILi128ELi64ELi64ELi4ELb0ELb0EN7cutlass10bfloat16_tE19Flash_kernel_traitsILi128ELi64ELi64ELi4ES3_EELi4ELi7ELb0EEEvNS_16Flash_fwd_paramsE:
        /* <DEDUP_REMOVED lines=23> */
[----:B------:R-:W-:Y:S05]  /*0170*/  CALL.REL.NOINC `($__internal_26_$__cuda_sm20_div_s64) ;  /* 0x000045d000007944 */ /* 0x000fea0003c00000 */
[----:B------:R-:W-:Y:S05]  /*0180*/  BRA `(.L_x_4729) ;  /* 0x0000013000007947 */ /* 0x000fea0003800000 */
.L_x_4728:
        /* <DEDUP_REMOVED lines=19> */
.L_x_4729:
        /* <DEDUP_REMOVED lines=11> */
[----:B------:R-:W-:Y:S05]  /*0370*/  CALL.REL.NOINC `($__internal_26_$__cuda_sm20_div_s64) ;  /* 0x000043d000007944 */ /* 0x000fea0003c00000 */
[----:B------:R-:W-:Y:S02]  /*0380*/  MOV R32, R20 ;  /* 0x0000001400207202 */ /* 0x000fe40000000f00 */
[----:B------:R-:W-:Y:S01]  /*0390*/  MOV R33, R21 ;  /* 0x0000001500217202 */ /* 0x000fe20000000f00 */
[----:B------:R-:W-:Y:S05]  /*03a0*/  BRA `(.L_x_4732) ;  /* 0x0000013000007947 */ /* 0x000fea0003800000 */
.L_x_4731:
        /* <DEDUP_REMOVED lines=19> */
.L_x_4732:
[----:B------:R-:W-:Y:S05]  /*04e0*/  BSYNC B0 ;  /* 0x0000000000007941 */ /* 0x000fea0003800000 */
.L_x_4730:
        /* <DEDUP_REMOVED lines=54> */
[----:B------:R-:W-:Y:S02]  /*0850*/  MOV R8, R20 ;  /* 0x0000001400087202 */ /* 0x000fe40000000f00 */
[----:B------:R-:W-:Y:S01]  /*0860*/  MOV R9, R21 ;  /* 0x0000001500097202 */ /* 0x000fe20000000f00 */
[----:B------:R-:W-:Y:S05]  /*0870*/  BRA `(.L_x_4735) ;  /* 0x0000013000007947 */ /* 0x000fea0003800000 */
.L_x_4734:
        /* <DEDUP_REMOVED lines=19> */
.L_x_4735:
[----:B------:R-:W-:Y:S05]  /*09b0*/  BSYNC B0 ;  /* 0x0000000000007941 */ /* 0x000fea0003800000 */
.L_x_4733:
        /* <DEDUP_REMOVED lines=100> */
[----:B------:R-:W-:Y:S05]  /*1000*/  CALL.REL.NOINC `($__internal_26_$__cuda_sm20_div_s64) ;  /* 0x0000374000007944 */ /* 0x000fea0003c00000 */
[----:B------:R-:W-:Y:S02]  /*1010*/  MOV R40, R20 ;  /* 0x0000001400287202 */ /* 0x000fe40000000f00 */
[----:B------:R-:W-:Y:S01]  /*1020*/  MOV R41, R21 ;  /* 0x0000001500297202 */ /* 0x000fe20000000f00 */
[----:B------:R-:W-:Y:S05]  /*1030*/  BRA `(.L_x_4738) ;  /* 0x0000013000007947 */ /* 0x000fea0003800000 */
.L_x_4737:
        /* <DEDUP_REMOVED lines=19> */
.L_x_4738:
[----:B------:R-:W-:Y:S05]  /*1170*/  BSYNC B0 ;  /* 0x0000000000007941 */ /* 0x000fea0003800000 */
.L_x_4736:
        /* <DEDUP_REMOVED lines=103> */
[----:B------:R-:W-:Y:S05]  /*17f0*/  CALL.REL.NOINC `($__internal_26_$__cuda_sm20_div_s64) ;  /* 0x00002f5000007944 */ /* 0x000fea0003c00000 */
[----:B------:R-:W-:Y:S02]  /*1800*/  MOV R42, R20 ;  /* 0x00000014002a7202 */ /* 0x000fe40000000f00 */
[----:B------:R-:W-:Y:S01]  /*1810*/  MOV R43, R21 ;  /* 0x00000015002b7202 */ /* 0x000fe20000000f00 */
[----:B------:R-:W-:Y:S05]  /*1820*/  BRA `(.L_x_4741) ;  /* 0x0000013000007947 */ /* 0x000fea0003800000 */
.L_x_4740:
        /* <DEDUP_REMOVED lines=19> */
.L_x_4741:
[----:B------:R-:W-:Y:S05]  /*1960*/  BSYNC B0 ;  /* 0x0000000000007941 */ /* 0x000fea0003800000 */
.L_x_4739:
        /* <DEDUP_REMOVED lines=169> */
[----:B------:R-:W-:Y:S05]  /*2400*/  CALL.REL.NOINC `($__internal_26_$__cuda_sm20_div_s64) ;  /* 0x0000234000007944 */ /* 0x000fea0003c00000 */
        /* <DEDUP_REMOVED lines=9> */
.L_x_4746:
        /* <DEDUP_REMOVED lines=22> */
.L_x_4747:
[----:B------:R-:W-:Y:S05]  /*2600*/  BSYNC B0 ;  /* 0x0000000000007941 */ /* 0x000fea0003800000 */
.L_x_4745:
        /* <DEDUP_REMOVED lines=19> */
.L_x_4749:
        /* <DEDUP_REMOVED lines=22> */
.L_x_4750:
[----:B------:R-:W-:Y:S05]  /*28a0*/  BSYNC B0 ;  /* 0x0000000000007941 */ /* 0x000fea0003800000 */
.L_x_4748:
        /* <DEDUP_REMOVED lines=11> */
[----:B------:R-:W-:Y:S05]  /*2960*/  CALL.REL.NOINC `($__internal_26_$__cuda_sm20_div_s64) ;  /* 0x00001de000007944 */ /* 0x000fea0003c00000 */
[----:B------:R-:W-:-:S04]  /*2970*/  IADD3 R23, P0, RZ, -R20, RZ ;  /* 0x80000014ff177210 */ /* 0x000fc80007f1e0ff */
[----:B------:R-:W-:Y:S01]  /*2980*/  IADD3.X R19, RZ, ~R21, RZ, P0, !PT ;  /* 0x80000015ff137210 */ /* 0x000fe200007fe4ff */
[----:B------:R-:W-:-:S04]  /*2990*/  IMAD.WIDE.U32 R44, R4, R23, R44 ;  /* 0x00000017042c7225 */ /* 0x000fc800078e002c */
[----:B------:R-:W-:-:S04]  /*29a0*/  IMAD R19, R19, R4, RZ ;  /* 0x0000000413137224 */ /* 0x000fc800078e02ff */
[----:B------:R-:W-:-:S05]  /*29b0*/  IMAD R0, R0, R23, R19 ;  /* 0x0000001700007224 */ /* 0x000fca00078e0213 */
[----:B------:R-:W-:Y:S01]  /*29c0*/  IADD3 R0, R45, R0, RZ ;  /* 0x000000002d007210 */ /* 0x000fe20007ffe0ff */
[----:B------:R-:W-:Y:S05]  /*29d0*/  BRA `(.L_x_4753) ;  /* 0x0000016000007947 */ /* 0x000fea0003800000 */
.L_x_4752:
        /* <DEDUP_REMOVED lines=22> */
.L_x_4753:
[----:B------:R-:W-:Y:S05]  /*2b40*/  BSYNC B0 ;  /* 0x0000000000007941 */ /* 0x000fea0003800000 */
.L_x_4751:
        /* <DEDUP_REMOVED lines=38> */
[----:B------:R-:W-:Y:S05]  /*2db0*/  CALL.REL.NOINC `($__internal_26_$__cuda_sm20_div_s64) ;  /* 0x0000199000007944 */ /* 0x000fea0003c00000 */
        /* <DEDUP_REMOVED lines=12> */
.L_x_4755:
        /* <DEDUP_REMOVED lines=23> */
.L_x_4756:
[----:B------:R-:W-:Y:S05]  /*2ff0*/  BSYNC B0 ;  /* 0x0000000000007941 */ /* 0x000fea0003800000 */
.L_x_4754:
        /* <DEDUP_REMOVED lines=18> */
.L_x_4758:
        /* <DEDUP_REMOVED lines=22> */
.L_x_4759:
[----:B------:R-:W-:Y:S05]  /*3280*/  BSYNC B0 ;  /* 0x0000000000007941 */ /* 0x000fea0003800000 */
.L_x_4757:
        /* <DEDUP_REMOVED lines=22> */
.L_x_4761:
        /* <DEDUP_REMOVED lines=23> */
.L_x_4762:
[----:B------:R-:W-:Y:S05]  /*3560*/  BSYNC B0 ;  /* 0x0000000000007941 */ /* 0x000fea0003800000 */
.L_x_4760:
        /* <DEDUP_REMOVED lines=38> */
.L_x_4764:
        /* <DEDUP_REMOVED lines=23> */
.L_x_4765:
[----:B------:R-:W-:Y:S05]  /*3940*/  BSYNC B0 ;  /* 0x0000000000007941 */ /* 0x000fea0003800000 */
.L_x_4763:
        /* <DEDUP_REMOVED lines=29> */
.L_x_4767:
        /* <DEDUP_REMOVED lines=23> */
.L_x_4768:
[----:B------:R-:W-:Y:S05]  /*3c90*/  BSYNC B0 ;  /* 0x0000000000007941 */ /* 0x000fea0003800000 */
.L_x_4766:
        /* <DEDUP_REMOVED lines=20> */
.L_x_4744:
[----:B------:R-:W-:-:S04]  /*3de0*/  LEA R2, P0, R40, c[0x0][0x200], 0x2 ;  /* 0x0000800028027a11 */ /* 0x000fc800078010ff */
[----:B------:R-:W-:-:S05]  /*3df0*/  LEA.HI.X R3, R40, c[0x0][0x204], R41, 0x2, P0 ;  /* 0x0000810028037a11 */ /* 0x000fca00000f1429 */
[----:B------:R0:W-:Y:S04]  /*3e00*/  STG.E [R2.64], R31 ;  /* 0x0000001f02007986 */ /* 0x0001e8000c101908 */
.L_x_4743:
[----:B------:R-:W-:Y:S05]  /*3e10*/  BSYNC B1 ;  /* 0x0000000000017941 */ /* 0x000fea0003800000 */
.L_x_4742:
        /* <DEDUP_REMOVED lines=48> */
.L_x_4772:
[----:B------:R-:W-:Y:S01]  /*4120*/  BSSY B0, `(.L_x_4770) ;  /* 0x0000007000007945 */ /* 0x000fe20003800000 */
[----:B------:R-:W-:-:S05]  /*4130*/  @P2 BRA `(.L_x_4771) ;  /* 0x0000005000002947 */ /* 0x000fca0003800000 */
[----:B------:R-:W-:Y:S01]  /*4140*/  ISETP.GE.AND P0, PT, R38, c[0x0][0x220], PT ;  /* 0x0000880026007a0c */ /* 0x000fe20003f06270 */
[----:B------:R-:W-:Y:S01]  /*4150*/  CS2R R8, SRZ ;  /* 0x0000000000087805 */ /* 0x000fe2000001ff00 */
[----:B------:R-:W-:Y:S11]  /*4160*/  CS2R R10, SRZ ;  /* 0x00000000000a7805 */ /* 0x000ff6000001ff00 */
[----:B------:R-:W-:Y:S05]  /*4170*/  @!P0 MOV R15, R13 ;  /* 0x0000000d000f8202 */ /* 0x000fea0000000f00 */
[----:B------:R0:W5:Y:S02]  /*4180*/  @!P0 LDG.E.128 R8, [R14.64] ;  /* 0x000000080e088981 */ /* 0x000164000c1e1d00 */
.L_x_4771:
[----:B------:R-:W-:Y:S05]  /*4190*/  BSYNC B0 ;  /* 0x0000000000007941 */ /* 0x000fea0003800000 */
.L_x_4770:
        /* <DEDUP_REMOVED lines=11> */
.L_x_4769:
        /* <DEDUP_REMOVED lines=80> */
        .weak           $__internal_26_$__cuda_sm20_div_s64
        .type           $__internal_26_$__cuda_sm20_div_s64,@function
        .size           $__internal_26_$__cuda_sm20_div_s64,(.L_x_8300 - $__internal_26_$__cuda_sm20_div_s64)
$__internal_26_$__cuda_sm20_div_s64:
        /* <DEDUP_REMOVED lines=83> */
[----:B------:R-:W-:Y:S05]  /*4c80*/  RET.REL.NODEC R22 `(_ZN5flash32flash_fwd_splitkv_combine_kernelI23Flash_fwd_kernel_traitsILi128ELi64ELi64ELi4ELb0ELb0EN7cutlass10bfloat16_tE19Flash_kernel_traitsILi128ELi64ELi64ELi4ES3_EELi4ELi7ELb0EEEvNS_16Flash_fwd_paramsE) ;  /* 0xffffb37016007950 */ /* 0x000fea0003c3ffff */
.L_x_4773:
        /* <DEDUP_REMOVED lines=15> */
.L_x_8300:


//--------------------- .text._ZN5flash32flash_fwd_splitkv_combine_kernelI23Flash_fwd_kernel_traitsILi128ELi64ELi64ELi4ELb0ELb0EN7cutlass10bfloat16_tE19Flash_kernel_traitsILi128ELi64ELi64ELi4ES3_EELi4ELi6ELb0EEEvNS_16Flash_fwd_paramsE --------------------------
	.section	.text._ZN5flash32flash_fwd_splitkv_combine_kernelI23Flash_fwd_kernel_traitsILi128ELi64ELi64ELi4ELb0ELb0EN7cutlass10bfloat16_tE19Flash_kernel_traitsILi128ELi64ELi64ELi4ES3_EELi4ELi6ELb0EEEvNS_16Flash_fwd_paramsE,"ax",@progbits
	.sectioninfo	@"SHI_REGISTERS=58"
	.align	128
        .global         _ZN5flash32flash_fwd_splitkv_combine_kernelI23Flash_fwd_kernel_traitsILi128ELi64ELi64ELi4ELb0ELb0EN7cutlass10bfloat16_tE19Flash_kernel_traitsILi128ELi64ELi64ELi4ES3_EELi4ELi6ELb0EEEvNS_16Flash_fwd_paramsE
        .type           _ZN5flash32flash_fwd_splitkv_combine_kernelI23Flash_fwd_kernel_traitsILi128ELi64ELi64ELi4ELb0ELb0EN7cutlass10bfloat16_tE19Flash_kernel_traitsILi128ELi64ELi64ELi4ES3_EELi4ELi6ELb0EEEvNS_16Flash_fwd_paramsE,@function
        .size           _ZN5flash32flash_fwd_splitkv_combine_kernelI23Flash_fwd_kernel_traitsILi128ELi64ELi64ELi4ELb0ELb0EN7cutlass10bfloat16_tE19Flash_kernel_traitsILi128ELi64ELi64ELi4ES3_EELi4ELi6ELb0EEEvNS_16Flash_fwd_paramsE,(.L_x_8301 - _ZN5flash32flash_fwd_splitkv_combine_kernelI23Flash_fwd_kernel_traitsILi128ELi64ELi64ELi4ELb0ELb0EN7cutlass10bfloat16_tE19Flash_kernel_traitsILi128ELi64ELi64ELi4ES3_EELi4ELi6ELb0EEEvNS_16Flash_fwd_paramsE)
        .other          _ZN5flash32flash_fwd_splitkv_combine_kernelI23Flash_fwd_kernel_traitsILi128ELi64ELi64ELi4ELb0ELb0EN7cutlass10bfloat16_tE19Flash_kernel_traitsILi128ELi64ELi64ELi4ES3_EELi4ELi6ELb0EEEvNS_16Flash_fwd_paramsE,@"STO_CUDA_ENTRY STV_DEFAULT"
_ZN5flash32flash_fwd_splitkv_combine_kernelI23Flash_fwd_kernel_traitsILi128ELi64ELi64ELi4ELb0ELb0EN7cutlass10bfloat16_tE19Flash_kernel_traitsILi128ELi64ELi64ELi4ES3_EELi4ELi6ELb0EEEvNS_16Flash_fwd_paramsE:
.text._ZN5flash32flash_fwd_splitkv_combine_kernelI23Flash_fwd_kernel_traitsILi128ELi64ELi64ELi4ELb0ELb0EN7cutlass10bfloat16_tE19Flash_kernel_traitsILi128ELi64ELi64ELi4ES3_EELi4ELi6ELb0EEEvNS_16Flash_fwd_paramsE:
        /* <DEDUP_REMOVED lines=23> */
[----:B------:R-:W-:Y:S05]  /*0170*/  CALL.REL.NOINC `($__internal_27_$__cuda_sm20_div_s64) ;  /* 0x0000427000007944 */ /* 0x000fea0003c00000 */
[----:B------:R-:W-:Y:S05]  /*0180*/  BRA `(.L_x_4775) ;  /* 0x0000013000007947 */ /* 0x000fea0003800000 */
.L_x_4774:
        /* <DEDUP_REMOVED lines=19> */
.L_x_4775:
        /* <DEDUP_REMOVED lines=11> */
[----:B------:R-:W-:Y:S05]  /*0370*/  CALL.REL.NOINC `($__internal_27_$__cuda_sm20_div_s64) ;  /* 0x0000407000007944 */ /* 0x000fea0003c00000 */
[----:B------:R-:W-:Y:S02]  /*0380*/  MOV R32, R20 ;  /* 0x0000001400207202 */ /* 0x000fe40000000f00 */
[----:B------:R-:W-:Y:S01]  /*0390*/  MOV R33, R21 ;  /* 0x0000001500217202 */ /* 0x000fe20000000f00 */
[----:B------:R-:W-:Y:S05]  /*03a0*/  BRA `(.L_x_4778) ;  /* 0x0000013000007947 */ /* 0x000fea0003800000 */
.L_x_4777:
        /* <DEDUP_REMOVED lines=19> */
.L_x_4778:
[----:B------:R-:W-:Y:S05]  /*04e0*/  BSYNC B0 ;  /* 0x0000000000007941 */ /* 0x000fea0003800000 */
.L_x_4776:
        /* <DEDUP_REMOVED lines=42> */
.L_x_4780:
        /* <DEDUP_REMOVED lines=19> */
.L_x_4781:
[----:B------:R-:W-:Y:S05]  /*08c0*/  BSYNC B0 ;  /* 0x0000000000007941 */ /* 0x000fea0003800000 */
.L_x_4779:
        /* <DEDUP_REMOVED lines=73> */
[----:B------:R-:W-:Y:S02]  /*0d60*/  MOV R40, R20 ;  /* 0x0000001400287202 */ /* 0x000fe40000000f00 */
[----:B------:R-:W-:Y:S01]  /*0d70*/  MOV R41, R21 ;  /* 0x0000001500297202 */ /* 0x000fe20000000f00 */
[----:B------:R-:W-:Y:S05]  /*0d80*/  BRA `(.L_x_4784) ;  /* 0x0000013000007947 */ /* 0x000fea0003800000 */
.L_x_4783:
        /* <DEDUP_REMOVED lines=19> */
.L_x_4784:
[----:B------:R-:W-:Y:S05]  /*0ec0*/  BSYNC B0 ;  /* 0x0000000000007941 */ /* 0x000fea0003800000 */
.L_x_4782:
        /* <DEDUP_REMOVED lines=41> */
.L_x_4786:
        /* <DEDUP_REMOVED lines=19> */
.L_x_4787:
[----:B------:R-:W-:Y:S05]  /*1290*/  BSYNC B0 ;  /* 0x0000000000007941 */ /* 0x000fea0003800000 */
.L_x_4785:
        /* <DEDUP_REMOVED lines=236> */
[----:B------:R-:W-:Y:S05]  /*2160*/  CALL.REL.NOINC `($__internal_27_$__cuda_sm20_div_s64) ;  /* 0x0000228000007944 */ /* 0x000fea0003c00000 */
        /* <DEDUP_REMOVED lines=9> */
.L_x_4792:
        /* <DEDUP_REMOVED lines=22> */
.L_x_4793:
[----:B------:R-:W-:Y:S05]  /*2360*/  BSYNC B0 ;  /* 0x0000000000007941 */ /* 0x000fea0003800000 */
.L_x_4791:
        /* <DEDUP_REMOVED lines=19> */
.L_x_4795:
        /* <DEDUP_REMOVED lines=22> */
.L_x_4796:
[----:B------:R-:W-:Y:S05]  /*2600*/  BSYNC B0 ;  /* 0x0000000000007941 */ /* 0x000fea0003800000 */
.L_x_4794:
        /* <DEDUP_REMOVED lines=11> */
[----:B------:R-:W-:Y:S05]  /*26c0*/  CALL.REL.NOINC `($__internal_27_$__cuda_sm20_div_s64) ;  /* 0x00001d2000007944 */ /* 0x000fea0003c00000 */
[----:B------:R-:W-:-:S04]  /*26d0*/  IADD3 R19, P0, RZ, -R20, RZ ;  /* 0x80000014ff137210 */ /* 0x000fc80007f1e0ff */
[----:B------:R-:W-:Y:S01]  /*26e0*/  IADD3.X R18, RZ, ~R21, RZ, P0, !PT ;  /* 0x80000015ff127210 */ /* 0x000fe200007fe4ff */
[----:B------:R-:W-:-:S04]  /*26f0*/  IMAD.WIDE.U32 R42, R5, R19, R42 ;  /* 0x00000013052a7225 */ /* 0x000fc800078e002a */
[----:B------:R-:W-:-:S04]  /*2700*/  IMAD R18, R18, R5, RZ ;  /* 0x0000000512127224 */ /* 0x000fc800078e02ff */
[----:B------:R-:W-:-:S05]  /*2710*/  IMAD R4, R4, R19, R18 ;  /* 0x0000001304047224 */ /* 0x000fca00078e0212 */
[----:B------:R-:W-:Y:S01]  /*2720*/  IADD3 R4, R43, R4, RZ ;  /* 0x000000042b047210 */ /* 0x000fe20007ffe0ff */
[----:B------:R-:W-:Y:S05]  /*2730*/  BRA `(.L_x_4799) ;  /* 0x0000016000007947 */ /* 0x000fea0003800000 */
.L_x_4798:
        /* <DEDUP_REMOVED lines=22> */
.L_x_4799:
[----:B------:R-:W-:Y:S05]  /*28a0*/  BSYNC B0 ;  /* 0x0000000000007941 */ /* 0x000fea0003800000 */
.L_x_4797:
        /* <DEDUP_REMOVED lines=38> */
[----:B------:R-:W-:Y:S05]  /*2b10*/  CALL.REL.NOINC `($__internal_27_$__cuda_sm20_div_s64) ;  /* 0x000018d000007944 */ /* 0x000fea0003c00000 */
        /* <DEDUP_REMOVED lines=12> */
.L_x_4801:
        /* <DEDUP_REMOVED lines=23> */
.L_x_4802:
[----:B------:R-:W-:Y:S05]  /*2d50*/  BSYNC B0 ;  /* 0x0000000000007941 */ /* 0x000fea0003800000 */
.L_x_4800:
        /* <DEDUP_REMOVED lines=18> */
.L_x_4804:
        /* <DEDUP_REMOVED lines=22> */
.L_x_4805:
[----:B------:R-:W-:Y:S05]  /*2fe0*/  BSYNC B0 ;  /* 0x0000000000007941 */ /* 0x000fea0003800000 */
.L_x_4803:
        /* <DEDUP_REMOVED lines=22> */
.L_x_4807:
        /* <DEDUP_REMOVED lines=23> */
.L_x_4808:
[----:B------:R-:W-:Y:S05]  /*32c0*/  BSYNC B0 ;  /* 0x0000000000007941 */ /* 0x000fea0003800000 */
.L_x_4806:
        /* <DEDUP_REMOVED lines=38> */
.L_x_4810:
        /* <DEDUP_REMOVED lines=23> */
.L_x_4811:
[----:B------:R-:W-:Y:S05]  /*36a0*/  BSYNC B0 ;  /* 0x0000000000007941 */ /* 0x000fea0003800000 */
.L_x_4809:
        /* <DEDUP_REMOVED lines=29> */
.L_x_4813:
        /* <DEDUP_REMOVED lines=23> */
.L_x_4814:
[----:B------:R-:W-:Y:S05]  /*39f0*/  BSYNC B0 ;  /* 0x0000000000007941 */ /* 0x000fea0003800000 */
.L_x_4812:
        /* <DEDUP_REMOVED lines=20> */
.L_x_4790:
[----:B------:R-:W-:-:S04]  /*3b40*/  LEA R2, P0, R38, c[0x0][0x200], 0x2 ;  /* 0x0000800026027a11 */ /* 0x000fc800078010ff */
[----:B------:R-:W-:-:S05]  /*3b50*/  LEA.HI.X R3, R38, c[0x0][0x204], R39, 0x2, P0 ;  /* 0x0000810026037a11 */ /* 0x000fca00000f1427 */
[----:B------:R0:W-:Y:S04]  /*3b60*/  STG.E [R2.64], R32 ;  /* 0x0000002002007986 */ /* 0x0001e8000c10190a */
.L_x_4789:
[----:B------:R-:W-:Y:S05]  /*3b70*/  BSYNC B1 ;  /* 0x0000000000017941 */ /* 0x000fea0003800000 */
.L_x_4788:
        /* <DEDUP_REMOVED lines=36> */
.L_x_4818:
[----:B------:R-:W-:Y:S01]  /*3dc0*/  BSSY B0, `(.L_x_4816) ;  /* 0x0000007000007945 */ /* 0x000fe20003800000 */
[----:B------:R-:W-:-:S05]  /*3dd0*/  @P2 BRA `(.L_x_4817) ;  /* 0x0000005000002947 */ /* 0x000fca0003800000 */
[----:B------:R-:W-:Y:S01]  /*3de0*/  ISETP.GE.AND P0, PT, R36, c[0x0][0x220], PT ;  /* 0x0000880024007a0c */ /* 0x000fe20003f06270 */
[----:B------:R-:W-:Y:S01]  /*3df0*/  CS2R R8, SRZ ;  /* 0x0000000000087805 */ /* 0x000fe2000001ff00 */
[----:B------:R-:W-:Y:S11]  /*3e00*/  CS2R R10, SRZ ;  /* 0x00000000000a7805 */ /* 0x000ff6000001ff00 */
[----:B------:R-:W-:Y:S05]  /*3e10*/  @!P0 MOV R15, R13 ;  /* 0x0000000d000f8202 */ /* 0x000fea0000000f00 */
[----:B------:R0:W5:Y:S02]  /*3e20*/  @!P0 LDG.E.128 R8, [R14.64] ;  /* 0x0000000a0e088981 */ /* 0x000164000c1e1d00 */
.L_x_4817:
[----:B------:R-:W-:Y:S05]  /*3e30*/  BSYNC B0 ;  /* 0x0000000000007941 */ /* 0x000fea0003800000 */
.L_x_4816:
        /* <DEDUP_REMOVED lines=11> */
.L_x_4815:
        /* <DEDUP_REMOVED lines=80> */
        .weak           $__internal_27_$__cuda_sm20_div_s64
        .type           $__internal_27_$__cuda_sm20_div_s64,@function
        .size           $__internal_27_$__cuda_sm20_div_s64,(.L_x_8301 - $__internal_27_$__cuda_sm20_div_s64)
$__internal_27_$__cuda_sm20_div_s64:
        /* <DEDUP_REMOVED lines=83> */
[----:B------:R-:W-:Y:S05]  /*4920*/  RET.REL.NODEC R22 `(_ZN5flash32flash_fwd_splitkv_combine_kernelI23Flash_fwd_kernel_traitsILi128ELi64ELi64ELi4ELb0ELb0EN7cutlass10bfloat16_tE19Flash_kernel_traitsILi128ELi64ELi64ELi4ES3_EELi4ELi6ELb0EEEvNS_16Flash_fwd_paramsE) ;  /* 0xffffb6d016007950 */ /* 0x000fea0003c3ffff */
.L_x_4819:
        /* <DEDUP_REMOVED lines=13> */
.L_x_8301:


//--------------------- .text._ZN5flash32flash_fwd_splitkv_combine_kernelI23Flash_fwd_kernel_traitsILi128ELi64ELi64ELi4ELb0ELb0EN7cutlass10bfloat16_tE19Flash_kernel_traitsILi128ELi64ELi64ELi4ES3_EELi4ELi5ELb0EEEvNS_16Flash_fwd_paramsE --------------------------
	.section	.text._ZN5flash32flash_fwd_splitkv_combine_kernelI23Flash_fwd_kernel_traitsILi128ELi64ELi64ELi4ELb0ELb0EN7cutlass10bfloat16_tE19Flash_kernel_traitsILi128ELi64ELi64ELi4ES3_EELi4ELi5ELb0EEEvNS_16Flash_fwd_paramsE,"ax",@progbits
	.sectioninfo	@"SHI_REGISTERS=52"
	.align	128
        .global         _ZN5flash32flash_fwd_splitkv_combine_kernelI23Flash_fwd_kernel_traitsILi128ELi64ELi64ELi4ELb0ELb0EN7cutlass10bfloat16_tE19Flash_kernel_traitsILi128ELi64ELi64ELi4ES3_EELi4ELi5ELb0EEEvNS_16Flash_fwd_paramsE
        .type           _ZN5flash32flash_fwd_splitkv_combine_kernelI23Flash_fwd_kernel_traitsILi128ELi64ELi64ELi4ELb0ELb0EN7cutlass10bfloat16_tE19Flash_kernel_traitsILi128ELi64ELi64ELi4ES3_EELi4ELi5ELb0EEEvNS_16Flash_fwd_paramsE,@function
        .size           _ZN5flash32flash_fwd_splitkv_combine_kernelI23Flash_fwd_kernel_traitsILi128ELi64ELi64ELi4ELb0ELb0EN7cutlass10bfloat16_tE19Flash_kernel_traitsILi128ELi64ELi64ELi4ES3_EELi4ELi5ELb0EEEvNS_16Flash_fwd_paramsE,(.L_x_8302 - _ZN5flash32flash_fwd_splitkv_combine_kernelI23Flash_fwd_kernel_traitsILi128ELi64ELi64ELi4ELb0ELb0EN7cutlass10bfloat16_tE19Flash_kernel_traitsILi128ELi64ELi64ELi4ES3_EELi4ELi5ELb0EEEvNS_16Flash_fwd_paramsE)
        .other          _ZN5flash32flash_fwd_splitkv_combine_kernelI23Flash_fwd_kernel_traitsILi128ELi64ELi64ELi4ELb0ELb0EN7cutlass10bfloat16_tE19Flash_kernel_traitsILi128ELi64ELi64ELi4ES3_EELi4ELi5ELb0EEEvNS_16Flash_fwd_paramsE,@"STO_CUDA_ENTRY STV_DEFAULT"
_ZN5flash32flash_fwd_splitkv_combine_kernelI23Flash_fwd_kernel_traitsILi128ELi64ELi64ELi4ELb0ELb0EN7cutlass10bfloat16_tE19Flash_kernel_traitsILi128ELi64ELi64ELi4ES3_EELi4ELi5ELb0EEEvNS_16Flash_fwd_paramsE:
.text._ZN5flash32flash_fwd_splitkv_combine_kernelI23Flash_fwd_kernel_traitsILi128ELi64ELi64ELi4ELb0ELb0EN7cutlass10bfloat16_tE19Flash_kernel_traitsILi128ELi64ELi64ELi4ES3_EELi4ELi5ELb0EEEvNS_16Flash_fwd_paramsE:
        /* <DEDUP_REMOVED lines=23> */
[----:B------:R-:W-:Y:S05]  /*0170*/  CALL.REL.NOINC `($__internal_28_$__cuda_sm20_div_s64) ;  /* 0x000041d000007944 */ /* 0x000fea0003c00000 */
[----:B------:R-:W-:Y:S05]  /*0180*/  BRA `(.L_x_4821) ;  /* 0x0000013000007947 */ /* 0x000fea0003800000 */
.L_x_4820:
        /* <DEDUP_REMOVED lines=19> */
.L_x_4821:
        /* <DEDUP_REMOVED lines=12> */
[----:B------:R-:W-:Y:S05]  /*0380*/  CALL.REL.NOINC `($__internal_28_$__cuda_sm20_div_s64) ;  /* 0x00003fc000007944 */ /* 0x000fea0003c00000 */
[----:B------:R-:W-:Y:S02]  /*0390*/  MOV R28, R20 ;  /* 0x00000014001c7202 */ /* 0x000fe40000000f00 */
[----:B------:R-:W-:Y:S01]  /*03a0*/  MOV R29, R21 ;  /* 0x00000015001d7202 */ /* 0x000fe20000000f00 */
[----:B------:R-:W-:Y:S05]  /*03b0*/  BRA `(.L_x_4824) ;  /* 0x0000013000007947 */ /* 0x000fea0003800000 */
.L_x_4823:
        /* <DEDUP_REMOVED lines=19> */
.L_x_4824:
[----:B------:R-:W-:Y:S05]  /*04f0*/  BSYNC B0 ;  /* 0x0000000000007941 */ /* 0x000fea0003800000 */
.L_x_4822:
        /* <DEDUP_REMOVED lines=43> */
.L_x_4826:
        /* <DEDUP_REMOVED lines=19> */
.L_x_4827:
[----:B------:R-:W-:Y:S05]  /*08e0*/  BSYNC B0 ;  /* 0x0000000000007941 */ /* 0x000fea0003800000 */
.L_x_4825:
        /* <DEDUP_REMOVED lines=74> */
[----:B------:R-:W-:Y:S02]  /*0d90*/  MOV R32, R20 ;  /* 0x0000001400207202 */ /* 0x000fe40000000f00 */
[----:B------:R-:W-:Y:S01]  /*0da0*/  MOV R33, R21 ;  /* 0x0000001500217202 */ /* 0x000fe20000000f00 */
[----:B------:R-:W-:Y:S05]  /*0db0*/  BRA `(.L_x_4830) ;  /* 0x0000013000007947 */ /* 0x000fea0003800000 */
.L_x_4829:
        /* <DEDUP_REMOVED lines=19> */
.L_x_4830:
[----:B------:R-:W-:Y:S05]  /*0ef0*/  BSYNC B0 ;  /* 0x0000000000007941 */ /* 0x000fea0003800000 */
.L_x_4828:
        /* <DEDUP_REMOVED lines=42> */
.L_x_4832:
        /* <DEDUP_REMOVED lines=19> */
.L_x_4833:
[----:B------:R-:W-:Y:S05]  /*12d0*/  BSYNC B0 ;  /* 0x0000000000007941 */ /* 0x000fea0003800000 */
.L_x_4831:
        /* <DEDUP_REMOVED lines=131> */
.L_x_4835:
[----:B------:R-:W-:Y:S05]  /*1b10*/  BSYNC B0 ;  /* 0x0000000000007941 */ /* 0x000fea0003800000 */
.L_x_4834:
        /* <DEDUP_REMOVED lines=99> */
.L_x_4840:
        /* <DEDUP_REMOVED lines=22> */
.L_x_4841:
[----:B------:R-:W-:Y:S05]  /*22b0*/  BSYNC B0 ;  /* 0x0000000000007941 */ /* 0x000fea0003800000 */
.L_x_4839:
[----:B------:R-:W-:Y:S01]  /*22c0*/  LOP3.LUT R19, R17, R0, RZ, 0xfc, !PT ;  /* 0x0000000011137212 */ /* 0x000fe200078efcff */
[----:B------:R-:W-:Y:S03]  /*22d0*/  BSSY B0, `(.L_x_4842) ;  /* 0x0000028000007945 */ /* 0x000fe60003800000 */
[----:B------:R-:W-:-:S13]  /*22e0*/  ISETP.NE.U32.AND P0, PT, R19, RZ, PT ;  /* 0x000000ff1300720c */ /* 0x000fda0003f05070 */
[----:B------:R-:W-:Y:S05]  /*22f0*/  @!P0 BRA `(.L_x_4843) ;  /* 0x000000f000008947 */ /* 0x000fea0003800000 */
[----:B------:R-:W-:Y:S01]  /*2300*/  IMAD.MOV.U32 R24, RZ, RZ, R30 ;  /* 0x000000ffff187224 */ /* 0x000fe200078e001e */
[----:B------:R-:W-:Y:S02]  /*2310*/  MOV R23, R0 ;  /* 0x0000000000177202 */ /* 0x000fe40000000f00 */
[----:B------:R-:W-:Y:S02]  /*2320*/  MOV R22, 0x2340 ;  /* 0x0000234000167802 */ /* 0x000fe40000000f00 */
[----:B------:R-:W-:Y:S05]  /*2330*/  CALL.REL.NOINC `($__internal_28_$__cuda_sm20_div_s64) ;  /* 0x0000201000007944 */ /* 0x000fea0003c00000 */
        /* <DEDUP_REMOVED lines=11> */
.L_x_4843:
        /* <DEDUP_REMOVED lines=22> */
.L_x_4844:
[----:B------:R-:W-:Y:S05]  /*2550*/  BSYNC B0 ;  /* 0x0000000000007941 */ /* 0x000fea0003800000 */
.L_x_4842:
        /* <DEDUP_REMOVED lines=11> */
[----:B------:R-:W-:Y:S05]  /*2610*/  CALL.REL.NOINC `($__internal_28_$__cuda_sm20_div_s64) ;  /* 0x00001d3000007944 */ /* 0x000fea0003c00000 */
[----:B------:R-:W-:-:S04]  /*2620*/  IADD3 R17, P0, RZ, -R20, RZ ;  /* 0x80000014ff117210 */ /* 0x000fc80007f1e0ff */
[----:B------:R-:W-:Y:S01]  /*2630*/  IADD3.X R18, RZ, ~R21, RZ, P0, !PT ;  /* 0x80000015ff127210 */ /* 0x000fe200007fe4ff */
[----:B------:R-:W-:-:S04]  /*2640*/  IMAD.WIDE.U32 R36, R5, R17, R36 ;  /* 0x0000001105247225 */ /* 0x000fc800078e0024 */
[----:B------:R-:W-:-:S04]  /*2650*/  IMAD R18, R18, R5, RZ ;  /* 0x0000000512127224 */ /* 0x000fc800078e02ff */
[----:B------:R-:W-:-:S05]  /*2660*/  IMAD R4, R4, R17, R18 ;  /* 0x0000001104047224 */ /* 0x000fca00078e0212 */
[----:B------:R-:W-:Y:S01]  /*2670*/  IADD3 R4, R37, R4, RZ ;  /* 0x0000000425047210 */ /* 0x000fe20007ffe0ff */
[----:B------:R-:W-:Y:S05]  /*2680*/  BRA `(.L_x_4847) ;  /* 0x0000016000007947 */ /* 0x000fea0003800000 */
.L_x_4846:
        /* <DEDUP_REMOVED lines=22> */
.L_x_4847:
[----:B------:R-:W-:Y:S05]  /*27f0*/  BSYNC B0 ;  /* 0x0000000000007941 */ /* 0x000fea0003800000 */
.L_x_4845:
        /* <DEDUP_REMOVED lines=38> */
[----:B------:R-:W-:Y:S05]  /*2a60*/  CALL.REL.NOINC `($__internal_28_$__cuda_sm20_div_s64) ;  /* 0x000018e000007944 */ /* 0x000fea0003c00000 */
        /* <DEDUP_REMOVED lines=12> */
.L_x_4849:
        /* <DEDUP_REMOVED lines=23> */
.L_x_4850:
[----:B------:R-:W-:Y:S05]  /*2ca0*/  BSYNC B0 ;  /* 0x0000000000007941 */ /* 0x000fea0003800000 */
.L_x_4848:
        /* <DEDUP_REMOVED lines=19> */
.L_x_4852:
        /* <DEDUP_REMOVED lines=22> */
.L_x_4853:
[----:B------:R-:W-:Y:S05]  /*2f40*/  BSYNC B0 ;  /* 0x0000000000007941 */ /* 0x000fea0003800000 */
.L_x_4851:
        /* <DEDUP_REMOVED lines=20> */
.L_x_4855:
        /* <DEDUP_REMOVED lines=23> */
.L_x_4856:
[----:B------:R-:W-:Y:S05]  /*3200*/  BSYNC B0 ;  /* 0x0000000000007941 */ /* 0x000fea0003800000 */
.L_x_4854:
        /* <DEDUP_REMOVED lines=25> */
[----:B------:R-:W-:Y:S05]  /*33a0*/  CALL.REL.NOINC `($__internal_28_$__cuda_sm20_div_s64) ;  /* 0x00000fa000007944 */ /* 0x000fea0003c00000 */
        /* <DEDUP_REMOVED lines=12> */
.L_x_4858:
        /* <DEDUP_REMOVED lines=23> */
.L_x_4859:
[----:B------:R-:W-:Y:S05]  /*35e0*/  BSYNC B0 ;  /* 0x0000000000007941 */ /* 0x000fea0003800000 */
.L_x_4857:
        /* <DEDUP_REMOVED lines=29> */
.L_x_4861:
        /* <DEDUP_REMOVED lines=23> */
.L_x_4862:
[----:B------:R-:W-:Y:S05]  /*3930*/  BSYNC B0 ;  /* 0x0000000000007941 */ /* 0x000fea0003800000 */
.L_x_4860:
        /* <DEDUP_REMOVED lines=20> */
.L_x_4838:
[----:B------:R-:W-:-:S04]  /*3a80*/  LEA R2, P0, R36, c[0x0][0x200], 0x2 ;  /* 0x0000800024027a11 */ /* 0x000fc800078010ff */
[----:B------:R-:W-:-:S05]  /*3a90*/  LEA.HI.X R3, R36, c[0x0][0x204], R37, 0x2, P0 ;  /* 0x0000810024037a11 */ /* 0x000fca00000f1425 */
[----:B------:R0:W-:Y:S04]  /*3aa0*/  STG.E [R2.64], R28 ;  /* 0x0000001c02007986 */ /* 0x0001e8000c10190a */
.L_x_4837:
[----:B------:R-:W-:Y:S05]  /*3ab0*/  BSYNC B1 ;  /* 0x0000000000017941 */ /* 0x000fea0003800000 */
.L_x_4836:
        /* <DEDUP_REMOVED lines=38> */
.L_x_4866:
[----:B------:R-:W-:Y:S01]  /*3d20*/  BSSY B0, `(.L_x_4864) ;  /* 0x0000007000007945 */ /* 0x000fe20003800000 */
[----:B------:R-:W-:-:S05]  /*3d30*/  @P2 BRA `(.L_x_4865) ;  /* 0x0000005000002947 */ /* 0x000fca0003800000 */
[----:B------:R-:W-:Y:S01]  /*3d40*/  ISETP.GE.AND P0, PT, R18, c[0x0][0x220], PT ;  /* 0x0000880012007a0c */ /* 0x000fe20003f06270 */
[----:B------:R-:W-:Y:S01]  /*3d50*/  CS2R R8, SRZ ;  /* 0x0000000000087805 */ /* 0x000fe2000001ff00 */
[----:B------:R-:W-:Y:S11]  /*3d60*/  CS2R R10, SRZ ;  /* 0x00000000000a7805 */ /* 0x000ff6000001ff00 */
[----:B------:R-:W-:Y:S05]  /*3d70*/  @!P0 MOV R15, R13 ;  /* 0x0000000d000f8202 */ /* 0x000fea0000000f00 */
[----:B------:R0:W5:Y:S02]  /*3d80*/  @!P0 LDG.E.128 R8, [R14.64] ;  /* 0x0000000a0e088981 */ /* 0x000164000c1e1d00 */
.L_x_4865:
[----:B------:R-:W-:Y:S05]  /*3d90*/  BSYNC B0 ;  /* 0x0000000000007941 */ /* 0x000fea0003800000 */
.L_x_4864:
        /* <DEDUP_REMOVED lines=11> */
.L_x_4863:
        /* <DEDUP_REMOVED lines=80> */
        .weak           $__internal_28_$__cuda_sm20_div_s64
        .type           $__internal_28_$__cuda_sm20_div_s64,@function
        .size           $__internal_28_$__cuda_sm20_div_s64,(.L_x_8302 - $__internal_28_$__cuda_sm20_div_s64)
$__internal_28_$__cuda_sm20_div_s64:
        /* <DEDUP_REMOVED lines=83> */
[----:B------:R-:W-:Y:S06]  /*4880*/  RET.REL.NODEC R26 `(_ZN5flash32flash_fwd_splitkv_combine_kernelI23Flash_fwd_kernel_traitsILi128ELi64ELi64ELi4ELb0ELb0EN7cutlass10bfloat16_tE19Flash_kernel_traitsILi128ELi64ELi64ELi4ES3_EELi4ELi5ELb0EEEvNS_16Flash_fwd_paramsE) ;  /* 0xffffb7701a007950 */ /* 0x000fec0003c3ffff */
.L_x_4867:
        /* <DEDUP_REMOVED lines=15> */
.L_x_8302:


//--------------------- .text._ZN5flash32flash_fwd_splitkv_combine_kernelI23Flash_fwd_kernel_traitsILi128ELi64ELi64ELi4ELb0ELb0EN7cutlass10bfloat16_tE19Flash_kernel_traitsILi128ELi64ELi64ELi4ES3_EELi4ELi4ELb0EEEvNS_16Flash_fwd_paramsE --------------------------
	.section	.text._ZN5flash32flash_fwd_splitkv_combine_kernelI23Flash_fwd_kernel_traitsILi128ELi64ELi64ELi4ELb0ELb0EN7cutlass10bfloat16_tE19Flash_kernel_traitsILi128ELi64ELi64ELi4ES3_EELi4ELi4ELb0EEEvNS_16Flash_fwd_paramsE,"ax",@progbits
	.sectioninfo	@"SHI_REGISTERS=52"
	.align	128
        .global         _ZN5flash32flash_fwd_splitkv_combine_kernelI23Flash_fwd_kernel_traitsILi128ELi64ELi64ELi4ELb0ELb0EN7cutlass10bfloat16_tE19Flash_kernel_traitsILi128ELi64ELi64ELi4ES3_EELi4ELi4ELb0EEEvNS_16Flash_fwd_paramsE
        .type           _ZN5flash32flash_fwd_splitkv_combine_kernelI23Flash_fwd_kernel_traitsILi128ELi64ELi64ELi4ELb0ELb0EN7cutlass10bfloat16_tE19Flash_kernel_traitsILi128ELi64ELi64ELi4ES3_EELi4ELi4ELb0EEEvNS_16Flash_fwd_paramsE,@function
        .size           _ZN5flash32flash_fwd_splitkv_combine_kernelI23Flash_fwd_kernel_traitsILi128ELi64ELi64ELi4ELb0ELb0EN7cutlass10bfloat16_tE19Flash_kernel_traitsILi128ELi64ELi64ELi4ES3_EELi4ELi4ELb0EEEvNS_16Flash_fwd_paramsE,(.L_x_8303 - _ZN5flash32flash_fwd_splitkv_combine_kernelI23Flash_fwd_kernel_traitsILi128ELi64ELi64ELi4ELb0ELb0EN7cutlass10bfloat16_tE19Flash_kernel_traitsILi128ELi64ELi64ELi4ES3_EELi4ELi4ELb0EEEvNS_16Flash_fwd_paramsE)
        .other          _ZN5flash32flash_fwd_splitkv_combine_kernelI23Flash_fwd_kernel_traitsILi128ELi64ELi64ELi4ELb0ELb0EN7cutlass10bfloat16_tE19Flash_kernel_traitsILi128ELi64ELi64ELi4ES3_EELi4ELi4ELb0EEEvNS_16Flash_fwd_paramsE,@"STO_CUDA_ENTRY STV_DEFAULT"
_ZN5flash32flash_fwd_splitkv_combine_kernelI23Flash_fwd_kernel_traitsILi128ELi64ELi64ELi4ELb0ELb0EN7cutlass10bfloat16_tE19Flash_kernel_traitsILi128ELi64ELi64ELi4ES3_EELi4ELi4ELb0EEEvNS_16Flash_fwd_paramsE:
.text._ZN5flash32flash_fwd_splitkv_combine_kernelI23Flash_fwd_kernel_traitsILi128ELi64ELi64ELi4ELb0ELb0EN7cutlass10bfloat16_tE19Flash_kernel_traitsILi128ELi64ELi64ELi4ES3_EELi4ELi4ELb0EEEvNS_16Flash_fwd_paramsE:
        /* <DEDUP_REMOVED lines=23> */
[----:B------:R-:W-:Y:S05]  /*0170*/  CALL.REL.NOINC `($__internal_29_$__cuda_sm20_div_s64) ;  /* 0x000041c000007944 */ /* 0x000fea0003c00000 */
[----:B------:R-:W-:Y:S05]  /*0180*/  BRA `(.L_x_4869) ;  /* 0x0000013000007947 */ /* 0x000fea0003800000 */
.L_x_4868:
        /* <DEDUP_REMOVED lines=19> */
.L_x_4869:
        /* <DEDUP_REMOVED lines=12> */
[----:B------:R-:W-:Y:S05]  /*0380*/  CALL.REL.NOINC `($__internal_29_$__cuda_sm20_div_s64) ;  /* 0x00003fb000007944 */ /* 0x000fea0003c00000 */
[----:B------:R-:W-:Y:S02]  /*0390*/  MOV R28, R20 ;  /* 0x00000014001c7202 */ /* 0x000fe40000000f00 */
[----:B------:R-:W-:Y:S01]  /*03a0*/  MOV R29, R21 ;  /* 0x00000015001d7202 */ /* 0x000fe20000000f00 */
[----:B------:R-:W-:Y:S05]  /*03b0*/  BRA `(.L_x_4872) ;  /* 0x0000013000007947 */ /* 0x000fea0003800000 */
.L_x_4871:
        /* <DEDUP_REMOVED lines=19> */
.L_x_4872:
[----:B------:R-:W-:Y:S05]  /*04f0*/  BSYNC B0 ;  /* 0x0000000000007941 */ /* 0x000fea0003800000 */
.L_x_4870:
        /* <DEDUP_REMOVED lines=43> */
.L_x_4874:
        /* <DEDUP_REMOVED lines=19> */
.L_x_4875:
[----:B------:R-:W-:Y:S05]  /*08e0*/  BSYNC B0 ;  /* 0x0000000000007941 */ /* 0x000fea0003800000 */
.L_x_4873:
        /* <DEDUP_REMOVED lines=74> */
[----:B------:R-:W-:Y:S02]  /*0d90*/  MOV R32, R20 ;  /* 0x0000001400207202 */ /* 0x000fe40000000f00 */
[----:B------:R-:W-:Y:S01]  /*0da0*/  MOV R33, R21 ;  /* 0x0000001500217202 */ /* 0x000fe20000000f00 */
[----:B------:R-:W-:Y:S05]  /*0db0*/  BRA `(.L_x_4878) ;  /* 0x0000013000007947 */ /* 0x000fea0003800000 */
.L_x_4877:
        /* <DEDUP_REMOVED lines=19> */
.L_x_4878:
[----:B------:R-:W-:Y:S05]  /*0ef0*/  BSYNC B0 ;  /* 0x0000000000007941 */ /* 0x000fea0003800000 */
.L_x_4876:
        /* <DEDUP_REMOVED lines=42> */
.L_x_4880:
        /* <DEDUP_REMOVED lines=19> */
.L_x_4881:
[----:B------:R-:W-:Y:S05]  /*12d0*/  BSYNC B0 ;  /* 0x0000000000007941 */ /* 0x000fea0003800000 */
.L_x_4879:
        /* <DEDUP_REMOVED lines=131> */
.L_x_4883:
[----:B------:R-:W-:Y:S05]  /*1b10*/  BSYNC B0 ;  /* 0x0000000000007941 */ /* 0x000fea0003800000 */
.L_x_4882:
        /* <DEDUP_REMOVED lines=95> */
.L_x_4888:
        /* <DEDUP_REMOVED lines=22> */
.L_x_4889:
[----:B------:R-:W-:Y:S05]  /*2270*/  BSYNC B0 ;  /* 0x0000000000007941 */ /* 0x000fea0003800000 */
.L_x_4887:
[----:B------:R-:W-:Y:S01]  /*2280*/  LOP3.LUT R19, R17, R0, RZ, 0xfc, !PT ;  /* 0x0000000011137212 */ /* 0x000fe200078efcff */
[----:B------:R-:W-:Y:S03]  /*2290*/  BSSY B0, `(.L_x_4890) ;  /* 0x0000028000007945 */ /* 0x000fe60003800000 */
[----:B------:R-:W-:-:S13]  /*22a0*/  ISETP.NE.U32.AND P0, PT, R19, RZ, PT ;  /* 0x000000ff1300720c */ /* 0x000fda0003f05070 */
[----:B------:R-:W-:Y:S05]  /*22b0*/  @!P0 BRA `(.L_x_4891) ;  /* 0x000000f000008947 */ /* 0x000fea0003800000 */
[----:B------:R-:W-:Y:S01]  /*22c0*/  IMAD.MOV.U32 R24, RZ, RZ, R30 ;  /* 0x000000ffff187224 */ /* 0x000fe200078e001e */
[----:B------:R-:W-:Y:S02]  /*22d0*/  MOV R23, R0 ;  /* 0x0000000000177202 */ /* 0x000fe40000000f00 */
[----:B------:R-:W-:Y:S02]  /*22e0*/  MOV R22, 0x2300 ;  /* 0x0000230000167802 */ /* 0x000fe40000000f00 */
[----:B------:R-:W-:Y:S05]  /*22f0*/  CALL.REL.NOINC `($__internal_29_$__cuda_sm20_div_s64) ;  /* 0x0000204000007944 */ /* 0x000fea0003c00000 */
        /* <DEDUP_REMOVED lines=11> */
.L_x_4891:
        /* <DEDUP_REMOVED lines=22> */
.L_x_4892:
[----:B------:R-:W-:Y:S05]  /*2510*/  BSYNC B0 ;  /* 0x0000000000007941 */ /* 0x000fea0003800000 */
.L_x_4890:
        /* <DEDUP_REMOVED lines=11> */
[----:B------:R-:W-:Y:S05]  /*25d0*/  CALL.REL.NOINC `($__internal_29_$__cuda_sm20_div_s64) ;  /* 0x00001d6000007944 */ /* 0x000fea0003c00000 */
[----:B------:R-:W-:-:S04]  /*25e0*/  IADD3 R17, P0, RZ, -R20, RZ ;  /* 0x80000014ff117210 */ /* 0x000fc80007f1e0ff */
[----:B------:R-:W-:Y:S01]  /*25f0*/  IADD3.X R18, RZ, ~R21, RZ, P0, !PT ;  /* 0x80000015ff127210 */ /* 0x000fe200007fe4ff */
[----:B------:R-:W-:-:S04]  /*2600*/  IMAD.WIDE.U32 R36, R5, R17, R36 ;  /* 0x0000001105247225 */ /* 0x000fc800078e0024 */
[----:B------:R-:W-:-:S04]  /*2610*/  IMAD R18, R18, R5, RZ ;  /* 0x0000000512127224 */ /* 0x000fc800078e02ff */
[----:B------:R-:W-:-:S05]  /*2620*/  IMAD R4, R4, R17, R18 ;  /* 0x0000001104047224 */ /* 0x000fca00078e0212 */
[----:B------:R-:W-:Y:S01]  /*2630*/  IADD3 R4, R37, R4, RZ ;  /* 0x0000000425047210 */ /* 0x000fe20007ffe0ff */
[----:B------:R-:W-:Y:S05]  /*2640*/  BRA `(.L_x_4895) ;  /* 0x0000016000007947 */ /* 0x000fea0003800000 */
.L_x_4894:
        /* <DEDUP_REMOVED lines=22> */
.L_x_4895:
[----:B------:R-:W-:Y:S05]  /*27b0*/  BSYNC B0 ;  /* 0x0000000000007941 */ /* 0x000fea0003800000 */
.L_x_4893:
        /* <DEDUP_REMOVED lines=38> */
[----:B------:R-:W-:Y:S05]  /*2a20*/  CALL.REL.NOINC `($__internal_29_$__cuda_sm20_div_s64) ;  /* 0x0000191000007944 */ /* 0x000fea0003c00000 */
        /* <DEDUP_REMOVED lines=12> */
.L_x_4897:
        /* <DEDUP_REMOVED lines=23> */
.L_x_4898:
[----:B------:R-:W-:Y:S05]  /*2c60*/  BSYNC B0 ;  /* 0x0000000000007941 */ /* 0x000fea0003800000 */
.L_x_4896:
        /* <DEDUP_REMOVED lines=19> */
.L_x_4900:
        /* <DEDUP_REMOVED lines=22> */
.L_x_4901:
[----:B------:R-:W-:Y:S05]  /*2f00*/  BSYNC B0 ;  /* 0x0000000000007941 */ /* 0x000fea0003800000 */
.L_x_4899:
        /* <DEDUP_REMOVED lines=20> */
.L_x_4903:
        /* <DEDUP_REMOVED lines=23> */
.L_x_4904:
[----:B------:R-:W-:Y:S05]  /*31c0*/  BSYNC B0 ;  /* 0x0000000000007941 */ /* 0x000fea0003800000 */
.L_x_4902:
        /* <DEDUP_REMOVED lines=25> */
[----:B------:R-:W-:Y:S05]  /*3360*/  CALL.REL.NOINC `($__internal_29_$__cuda_sm20_div_s64) ;  /* 0x00000fd000007944 */ /* 0x000fea0003c00000 */
        /* <DEDUP_REMOVED lines=12> */
.L_x_4906:
        /* <DEDUP_REMOVED lines=23> */
.L_x_4907:
[----:B------:R-:W-:Y:S05]  /*35a0*/  BSYNC B0 ;  /* 0x0000000000007941 */ /* 0x000fea0003800000 */
.L_x_4905:
        /* <DEDUP_REMOVED lines=29> */
.L_x_4909:
        /* <DEDUP_REMOVED lines=23> */
.L_x_4910:
[----:B------:R-:W-:Y:S05]  /*38f0*/  BSYNC B0 ;  /* 0x0000000000007941 */ /* 0x000fea0003800000 */
.L_x_4908:
        /* <DEDUP_REMOVED lines=20> */
.L_x_4886:
[----:B------:R-:W-:-:S04]  /*3a40*/  LEA R2, P0, R36, c[0x0][0x200], 0x2 ;  /* 0x0000800024027a11 */ /* 0x000fc800078010ff */
[----:B------:R-:W-:-:S05]  /*3a50*/  LEA.HI.X R3, R36, c[0x0][0x204], R37, 0x2, P0 ;  /* 0x0000810024037a11 */ /* 0x000fca00000f1425 */
[----:B------:R0:W-:Y:S04]  /*3a60*/  STG.E [R2.64], R28 ;  /* 0x0000001c02007986 */ /* 0x0001e8000c10190a */
.L_x_4885:
[----:B------:R-:W-:Y:S05]  /*3a70*/  BSYNC B1 ;  /* 0x0000000000017941 */ /* 0x000fea0003800000 */
.L_x_4884:
        /* <DEDUP_REMOVED lines=42> */
.L_x_4914:
[----:B------:R-:W-:Y:S01]  /*3d20*/  BSSY B0, `(.L_x_4912) ;  /* 0x0000006000007945 */ /* 0x000fe20003800000 */
[----:B------:R-:W-:-:S05]  /*3d30*/  @P2 BRA `(.L_x_4913) ;  /* 0x0000004000002947 */ /* 0x000fca0003800000 */
[----:B------:R-:W-:Y:S01]  /*3d40*/  ISETP.GE.AND P0, PT, R16, c[0x0][0x220], PT ;  /* 0x0000880010007a0c */ /* 0x000fe20003f06270 */
[----:B------:R-:W-:Y:S01]  /*3d50*/  CS2R R8, SRZ ;  /* 0x0000000000087805 */ /* 0x000fe2000001ff00 */
[----:B------:R-:W-:Y:S11]  /*3d60*/  CS2R R10, SRZ ;  /* 0x00000000000a7805 */ /* 0x000ff6000001ff00 */
[----:B------:R0:W5:Y:S02]  /*3d70*/  @!P0 LDG.E.128 R8, [R12.64] ;  /* 0x0000000a0c088981 */ /* 0x000164000c1e1d00 */
.L_x_4913:
[----:B------:R-:W-:Y:S05]  /*3d80*/  BSYNC B0 ;  /* 0x0000000000007941 */ /* 0x000fea0003800000 */
.L_x_4912:
        /* <DEDUP_REMOVED lines=11> */
.L_x_4911:
        /* <DEDUP_REMOVED lines=80> */
        .weak           $__internal_29_$__cuda_sm20_div_s64
        .type           $__internal_29_$__cuda_sm20_div_s64,@function
        .size           $__internal_29_$__cuda_sm20_div_s64,(.L_x_8303 - $__internal_29_$__cuda_sm20_div_s64)
$__internal_29_$__cuda_sm20_div_s64:
        /* <DEDUP_REMOVED lines=83> */
[----:B------:R-:W-:Y:S06]  /*4870*/  RET.REL.NODEC R26 `(_ZN5flash32flash_fwd_splitkv_combine_kernelI23Flash_fwd_kernel_traitsILi128ELi64ELi64ELi4ELb0ELb0EN7cutlass10bfloat16_tE19Flash_kernel_traitsILi128ELi64ELi64ELi4ES3_EELi4ELi4ELb0EEEvNS_16Flash_fwd_paramsE) ;  /* 0xffffb7801a007950 */ /* 0x000fec0003c3ffff */
.L_x_4915:
        /* <DEDUP_REMOVED lines=16> */
.L_x_8303:


//--------------------- .text._ZN5flash32flash_fwd_splitkv_combine_kernelI23Flash_fwd_kernel_traitsILi128ELi64ELi64ELi4ELb0ELb0EN7cutlass10bfloat16_tE19Flash_kernel_traitsILi128ELi64ELi64ELi4ES3_EELi4ELi3ELb0EEEvNS_16Flash_fwd_paramsE --------------------------
	.section	.text._ZN5flash32flash_fwd_splitkv_combine_kernelI23Flash_fwd_kernel_traitsILi128ELi64ELi64ELi4ELb0ELb0EN7cutlass10bfloat16_tE19Flash_kernel_traitsILi128ELi64ELi64ELi4ES3_EELi4ELi3ELb0EEEvNS_16Flash_fwd_paramsE,"ax",@progbits
	.sectioninfo	@"SHI_REGISTERS=52"
	.align	128
        .global         _ZN5flash32flash_fwd_splitkv_combine_kernelI23Flash_fwd_kernel_traitsILi128ELi64ELi64ELi4ELb0ELb0EN7cutlass10bfloat16_tE19Flash_kernel_traitsILi128ELi64ELi64ELi4ES3_EELi4ELi3ELb0EEEvNS_16Flash_fwd_paramsE
        .type           _ZN5flash32flash_fwd_splitkv_combine_kernelI23Flash_fwd_kernel_traitsILi128ELi64ELi64ELi4ELb0ELb0EN7cutlass10bfloat16_tE19Flash_kernel_traitsILi128ELi64ELi64ELi4ES3_EELi4ELi3ELb0EEEvNS_16Flash_fwd_paramsE,@function
        .size           _ZN5flash32flash_fwd_splitkv_combine_kernelI23Flash_fwd_kernel_traitsILi128ELi64ELi64ELi4ELb0ELb0EN7cutlass10bfloat16_tE19Flash_kernel_traitsILi128ELi64ELi64ELi4ES3_EELi4ELi3ELb0EEEvNS_16Flash_fwd_paramsE,(.L_x_8304 - _ZN5flash32flash_fwd_splitkv_combine_kernelI23Flash_fwd_kernel_traitsILi128ELi64ELi64ELi4ELb0ELb0EN7cutlass10bfloat16_tE19Flash_kernel_traitsILi128ELi64ELi64ELi4ES3_EELi4ELi3ELb0EEEvNS_16Flash_fwd_paramsE)
        .other          _ZN5flash32flash_fwd_splitkv_combine_kernelI23Flash_fwd_kernel_traitsILi128ELi64ELi64ELi4ELb0ELb0EN7cutlass10bfloat16_tE19Flash_kernel_traitsILi128ELi64ELi64ELi4ES3_EELi4ELi3ELb0EEEvNS_16Flash_fwd_paramsE,@"STO_CUDA_ENTRY STV_DEFAULT"
_ZN5flash32flash_fwd_splitkv_combine_kernelI23Flash_fwd_kernel_traitsILi128ELi64ELi64ELi4ELb0ELb0EN7cutlass10bfloat16_tE19Flash_kernel_traitsILi128ELi64ELi64ELi4ES3_EELi4ELi3ELb0EEEvNS_16Flash_fwd_paramsE:
.text._ZN5flash32flash_fwd_splitkv_combine_kernelI23Flash_fwd_kernel_traitsILi128ELi64ELi64ELi4ELb0ELb0EN7cutlass10bfloat16_tE19Flash_kernel_traitsILi128ELi64ELi64ELi4ES3_EELi4ELi3ELb0EEEvNS_16Flash_fwd_paramsE:
        /* <DEDUP_REMOVED lines=23> */
[----:B------:R-:W-:Y:S05]  /*0170*/  CALL.REL.NOINC `($__internal_30_$__cuda_sm20_div_s64) ;  /* 0x0000418000007944 */ /* 0x000fea0003c00000 */
[----:B------:R-:W-:Y:S05]  /*0180*/  BRA `(.L_x_4917) ;  /* 0x0000013000007947 */ /* 0x000fea0003800000 */
.L_x_4916:
        /* <DEDUP_REMOVED lines=19> */
.L_x_4917:
        /* <DEDUP_REMOVED lines=12> */
[----:B------:R-:W-:Y:S05]  /*0380*/  CALL.REL.NOINC `($__internal_30_$__cuda_sm20_div_s64) ;  /* 0x00003f7000007944 */ /* 0x000fea0003c00000 */
[----:B------:R-:W-:Y:S02]  /*0390*/  MOV R28, R20 ;  /* 0x00000014001c7202 */ /* 0x000fe40000000f00 */
[----:B------:R-:W-:Y:S01]  /*03a0*/  MOV R29, R21 ;  /* 0x00000015001d7202 */ /* 0x000fe20000000f00 */
[----:B------:R-:W-:Y:S05]  /*03b0*/  BRA `(.L_x_4920) ;  /* 0x0000013000007947 */ /* 0x000fea0003800000 */
.L_x_4919:
        /* <DEDUP_REMOVED lines=19> */
.L_x_4920:
[----:B------:R-:W-:Y:S05]  /*04f0*/  BSYNC B0 ;  /* 0x0000000000007941 */ /* 0x000fea0003800000 */
.L_x_4918:
        /* <DEDUP_REMOVED lines=43> */
.L_x_4922:
        /* <DEDUP_REMOVED lines=19> */
.L_x_4923:
[----:B------:R-:W-:Y:S05]  /*08e0*/  BSYNC B0 ;  /* 0x0000000000007941 */ /* 0x000fea0003800000 */
.L_x_4921:
        /* <DEDUP_REMOVED lines=74> */
[----:B------:R-:W-:Y:S02]  /*0d90*/  MOV R32, R20 ;  /* 0x0000001400207202 */ /* 0x000fe40000000f00 */
[----:B------:R-:W-:Y:S01]  /*0da0*/  MOV R33, R21 ;  /* 0x0000001500217202 */ /* 0x000fe20000000f00 */
[----:B------:R-:W-:Y:S05]  /*0db0*/  BRA `(.L_x_4926) ;  /* 0x0000013000007947 */ /* 0x000fea0003800000 */
.L_x_4925:
        /* <DEDUP_REMOVED lines=19> */
.L_x_4926:
[----:B------:R-:W-:Y:S05]  /*0ef0*/  BSYNC B0 ;  /* 0x0000000000007941 */ /* 0x000fea0003800000 */
.L_x_4924:
        /* <DEDUP_REMOVED lines=42> */
.L_x_4928:
        /* <DEDUP_REMOVED lines=19> */
.L_x_4929:
[----:B------:R-:W-:Y:S05]  /*12d0*/  BSYNC B0 ;  /* 0x0000000000007941 */ /* 0x000fea0003800000 */
.L_x_4927:
        /* <DEDUP_REMOVED lines=131> */
.L_x_4931:
[----:B------:R-:W-:Y:S05]  /*1b10*/  BSYNC B0 ;  /* 0x0000000000007941 */ /* 0x000fea0003800000 */
.L_x_4930:
        /* <DEDUP_REMOVED lines=91> */
.L_x_4936:
        /* <DEDUP_REMOVED lines=22> */
.L_x_4937:
[----:B------:R-:W-:Y:S05]  /*2230*/  BSYNC B0 ;  /* 0x0000000000007941 */ /* 0x000fea0003800000 */
.L_x_4935:
[----:B------:R-:W-:Y:S01]  /*2240*/  LOP3.LUT R19, R17, R0, RZ, 0xfc, !PT ;  /* 0x0000000011137212 */ /* 0x000fe200078efcff */
[----:B------:R-:W-:Y:S03]  /*2250*/  BSSY B0, `(.L_x_4938) ;  /* 0x0000028000007945 */ /* 0x000fe60003800000 */
[----:B------:R-:W-:-:S13]  /*2260*/  ISETP.NE.U32.AND P0, PT, R19, RZ, PT ;  /* 0x000000ff1300720c */ /* 0x000fda0003f05070 */
[----:B------:R-:W-:Y:S05]  /*2270*/  @!P0 BRA `(.L_x_4939) ;  /* 0x000000f000008947 */ /* 0x000fea0003800000 */
[----:B------:R-:W-:Y:S01]  /*2280*/  IMAD.MOV.U32 R24, RZ, RZ, R30 ;  /* 0x000000ffff187224 */ /* 0x000fe200078e001e */
[----:B------:R-:W-:Y:S02]  /*2290*/  MOV R23, R0 ;  /* 0x0000000000177202 */ /* 0x000fe40000000f00 */
[----:B------:R-:W-:Y:S02]  /*22a0*/  MOV R22, 0x22c0 ;  /* 0x000022c000167802 */ /* 0x000fe40000000f00 */
[----:B------:R-:W-:Y:S05]  /*22b0*/  CALL.REL.NOINC `($__internal_30_$__cuda_sm20_div_s64) ;  /* 0x0000204000007944 */ /* 0x000fea0003c00000 */
        /* <DEDUP_REMOVED lines=11> */
.L_x_4939:
        /* <DEDUP_REMOVED lines=22> */
.L_x_4940:
[----:B------:R-:W-:Y:S05]  /*24d0*/  BSYNC B0 ;  /* 0x0000000000007941 */ /* 0x000fea0003800000 */
.L_x_4938:
        /* <DEDUP_REMOVED lines=11> */
[----:B------:R-:W-:Y:S05]  /*2590*/  CALL.REL.NOINC `($__internal_30_$__cuda_sm20_div_s64) ;  /* 0x00001d6000007944 */ /* 0x000fea0003c00000 */
[----:B------:R-:W-:-:S04]  /*25a0*/  IADD3 R17, P0, RZ, -R20, RZ ;  /* 0x80000014ff117210 */ /* 0x000fc80007f1e0ff */
[----:B------:R-:W-:Y:S01]  /*25b0*/  IADD3.X R18, RZ, ~R21, RZ, P0, !PT ;  /* 0x80000015ff127210 */ /* 0x000fe200007fe4ff */
[----:B------:R-:W-:-:S04]  /*25c0*/  IMAD.WIDE.U32 R36, R5, R17, R36 ;  /* 0x0000001105247225 */ /* 0x000fc800078e0024 */
[----:B------:R-:W-:-:S04]  /*25d0*/  IMAD R18, R18, R5, RZ ;  /* 0x0000000512127224 */ /* 0x000fc800078e02ff */
[----:B------:R-:W-:-:S05]  /*25e0*/  IMAD R4, R4, R17, R18 ;  /* 0x0000001104047224 */ /* 0x000fca00078e0212 */
[----:B------:R-:W-:Y:S01]  /*25f0*/  IADD3 R4, R37, R4, RZ ;  /* 0x0000000425047210 */ /* 0x000fe20007ffe0ff */
[----:B------:R-:W-:Y:S05]  /*2600*/  BRA `(.L_x_4943) ;  /* 0x0000016000007947 */ /* 0x000fea0003800000 */
.L_x_4942:
        /* <DEDUP_REMOVED lines=22> */
.L_x_4943:
[----:B------:R-:W-:Y:S05]  /*2770*/  BSYNC B0 ;  /* 0x0000000000007941 */ /* 0x000fea0003800000 */
.L_x_4941:
        /* <DEDUP_REMOVED lines=38> */
[----:B------:R-:W-:Y:S05]  /*29e0*/  CALL.REL.NOINC `($__internal_30_$__cuda_sm20_div_s64) ;  /* 0x0000191000007944 */ /* 0x000fea0003c00000 */
        /* <DEDUP_REMOVED lines=12> */
.L_x_4945:
        /* <DEDUP_REMOVED lines=23> */
.L_x_4946:
[----:B------:R-:W-:Y:S05]  /*2c20*/  BSYNC B0 ;  /* 0x0000000000007941 */ /* 0x000fea0003800000 */
.L_x_4944:
        /* <DEDUP_REMOVED lines=19> */
.L_x_4948:
        /* <DEDUP_REMOVED lines=22> */
.L_x_4949:
[----:B------:R-:W-:Y:S05]  /*2ec0*/  BSYNC B0 ;  /* 0x0000000000007941 */ /* 0x000fea0003800000 */
.L_x_4947:
        /* <DEDUP_REMOVED lines=20> */
.L_x_4951:
        /* <DEDUP_REMOVED lines=23> */
.L_x_4952:
[----:B------:R-:W-:Y:S05]  /*3180*/  BSYNC B0 ;  /* 0x0000000000007941 */ /* 0x000fea0003800000 */
.L_x_4950:
        /* <DEDUP_REMOVED lines=25> */
[----:B------:R-:W-:Y:S05]  /*3320*/  CALL.REL.NOINC `($__internal_30_$__cuda_sm20_div_s64) ;  /* 0x00000fd000007944 */ /* 0x000fea0003c00000 */
        /* <DEDUP_REMOVED lines=12> */
.L_x_4954:
        /* <DEDUP_REMOVED lines=23> */
.L_x_4955:
[----:B------:R-:W-:Y:S05]  /*3560*/  BSYNC B0 ;  /* 0x0000000000007941 */ /* 0x000fea0003800000 */
.L_x_4953:
        /* <DEDUP_REMOVED lines=29> */
.L_x_4957:
        /* <DEDUP_REMOVED lines=23> */
.L_x_4958:
[----:B------:R-:W-:Y:S05]  /*38b0*/  BSYNC B0 ;  /* 0x0000000000007941 */ /* 0x000fea0003800000 */
.L_x_4956:
        /* <DEDUP_REMOVED lines=20> */
.L_x_4934:
[----:B------:R-:W-:-:S04]  /*3a00*/  LEA R2, P0, R36, c[0x0][0x200], 0x2 ;  /* 0x0000800024027a11 */ /* 0x000fc800078010ff */
[----:B------:R-:W-:-:S05]  /*3a10*/  LEA.HI.X R3, R36, c[0x0][0x204], R37, 0x2, P0 ;  /* 0x0000810024037a11 */ /* 0x000fca00000f1425 */
[----:B------:R0:W-:Y:S04]  /*3a20*/  STG.E [R2.64], R28 ;  /* 0x0000001c02007986 */ /* 0x0001e8000c10190a */
.L_x_4933:
[----:B------:R-:W-:Y:S05]  /*3a30*/  BSYNC B1 ;  /* 0x0000000000017941 */ /* 0x000fea0003800000 */
.L_x_4932:
        /* <DEDUP_REMOVED lines=42> */
.L_x_4962:
[----:B------:R-:W-:Y:S01]  /*3ce0*/  BSSY B0, `(.L_x_4960) ;  /* 0x0000006000007945 */ /* 0x000fe20003800000 */
[----:B------:R-:W-:-:S05]  /*3cf0*/  @P2 BRA `(.L_x_4961) ;  /* 0x0000004000002947 */ /* 0x000fca0003800000 */
[----:B------:R-:W-:Y:S01]  /*3d00*/  ISETP.GE.AND P0, PT, R16, c[0x0][0x220], PT ;  /* 0x0000880010007a0c */ /* 0x000fe20003f06270 */
[----:B------:R-:W-:Y:S01]  /*3d10*/  CS2R R8, SRZ ;  /* 0x0000000000087805 */ /* 0x000fe2000001ff00 */
[----:B------:R-:W-:Y:S11]  /*3d20*/  CS2R R10, SRZ ;  /* 0x00000000000a7805 */ /* 0x000ff6000001ff00 */
[----:B------:R0:W5:Y:S02]  /*3d30*/  @!P0 LDG.E.128 R8, [R12.64] ;  /* 0x0000000a0c088981 */ /* 0x000164000c1e1d00 */
.L_x_4961:
[----:B------:R-:W-:Y:S05]  /*3d40*/  BSYNC B0 ;  /* 0x0000000000007941 */ /* 0x000fea0003800000 */
.L_x_4960:
        /* <DEDUP_REMOVED lines=11> */
.L_x_4959:
        /* <DEDUP_REMOVED lines=80> */
        .weak           $__internal_30_$__cuda_sm20_div_s64
        .type           $__internal_30_$__cuda_sm20_div_s64,@function
        .size           $__internal_30_$__cuda_sm20_div_s64,(.L_x_8304 - $__internal_30_$__cuda_sm20_div_s64)
$__internal_30_$__cuda_sm20_div_s64:
        /* <DEDUP_REMOVED lines=83> */
[----:B------:R-:W-:Y:S06]  /*4830*/  RET.REL.NODEC R26 `(_ZN5flash32flash_fwd_splitkv_combine_kernelI23Flash_fwd_kernel_traitsILi128ELi64ELi64ELi4ELb0ELb0EN7cutlass10bfloat16_tE19Flash_kernel_traitsILi128ELi64ELi64ELi4ES3_EELi4ELi3ELb0EEEvNS_16Flash_fwd_paramsE) ;  /* 0xffffb7c01a007950 */ /* 0x000fec0003c3ffff */
.L_x_4963:
        /* <DEDUP_REMOVED lines=12> */
.L_x_8304:


//--------------------- .text._ZN5flash32flash_fwd_splitkv_combine_kernelI23Flash_fwd_kernel_traitsILi128ELi64ELi64ELi4ELb0ELb0EN7cutlass10bfloat16_tE19Flash_kernel_traitsILi128ELi64ELi64ELi4ES3_EELi4ELi2ELb0EEEvNS_16Flash_fwd_paramsE --------------------------
	.section	.text._ZN5flash32flash_fwd_splitkv_combine_kernelI23Flash_fwd_kernel_traitsILi128ELi64ELi64ELi4ELb0ELb0EN7cutlass10bfloat16_tE19Flash_kernel_traitsILi128ELi64ELi64ELi4ES3_EELi4ELi2ELb0EEEvNS_16Flash_fwd_paramsE,"ax",@progbits
	.sectioninfo	@"SHI_REGISTERS=56"
	.align	128
        .global         _ZN5flash32flash_fwd_splitkv_combine_kernelI23Flash_fwd_kernel_traitsILi128ELi64ELi64ELi4ELb0ELb0EN7cutlass10bfloat16_tE19Flash_kernel_traitsILi128ELi64ELi64ELi4ES3_EELi4ELi2ELb0EEEvNS_16Flash_fwd_paramsE
        .type           _ZN5flash32flash_fwd_splitkv_combine_kernelI23Flash_fwd_kernel_traitsILi128ELi64ELi64ELi4ELb0ELb0EN7cutlass10bfloat16_tE19Flash_kernel_traitsILi128ELi64ELi64ELi4ES3_EELi4ELi2ELb0EEEvNS_16Flash_fwd_paramsE,@function
        .size           _ZN5flash32flash_fwd_splitkv_combine_kernelI23Flash_fwd_kernel_traitsILi128ELi64ELi64ELi4ELb0ELb0EN7cutlass10bfloat16_tE19Flash_kernel_traitsILi128ELi64ELi64ELi4ES3_EELi4ELi2ELb0EEEvNS_16Flash_fwd_paramsE,(.L_x_8305 - _ZN5flash32flash_fwd_splitkv_combine_kernelI23Flash_fwd_kernel_traitsILi128ELi64ELi64ELi4ELb0ELb0EN7cutlass10bfloat16_tE19Flash_kernel_traitsILi128ELi64ELi64ELi4ES3_EELi4ELi2ELb0EEEvNS_16Flash_fwd_paramsE)
        .other          _ZN5flash32flash_fwd_splitkv_combine_kernelI23Flash_fwd_kernel_traitsILi128ELi64ELi64ELi4ELb0ELb0EN7cutlass10bfloat16_tE19Flash_kernel_traitsILi128ELi64ELi64ELi4ES3_EELi4ELi2ELb0EEEvNS_16Flash_fwd_paramsE,@"STO_CUDA_ENTRY STV_DEFAULT"
_ZN5flash32flash_fwd_splitkv_combine_kernelI23Flash_fwd_kernel_traitsILi128ELi64ELi64ELi4ELb0ELb0EN7cutlass10bfloat16_tE19Flash_kernel_traitsILi128ELi64ELi64ELi4ES3_EELi4ELi2ELb0EEEvNS_16Flash_fwd_paramsE:
.text._ZN5flash32flash_fwd_splitkv_combine_kernelI23Flash_fwd_kernel_traitsILi128ELi64ELi64ELi4ELb0ELb0EN7cutlass10bfloat16_tE19Flash_kernel_traitsILi128ELi64ELi64ELi4ES3_EELi4ELi2ELb0EEEvNS_16Flash_fwd_paramsE:
        /* <DEDUP_REMOVED lines=23> */
[----:B------:R-:W-:Y:S05]  /*0170*/  CALL.REL.NOINC `($__internal_31_$__cuda_sm20_div_s64) ;  /* 0x000040a000007944 */ /* 0x000fea0003c00000 */
[----:B------:R-:W-:Y:S01]  /*0180*/  MOV R20, R0 ;  /* 0x0000000000147202 */ /* 0x000fe20000000f00 */
[----:B------:R-:W-:Y:S05]  /*0190*/  BRA `(.L_x_4965) ;  /* 0x0000013000007947 */ /* 0x000fea0003800000 */
.L_x_4964:
        /* <DEDUP_REMOVED lines=19> */
.L_x_4965:
        /* <DEDUP_REMOVED lines=11> */
[----:B------:R-:W-:Y:S05]  /*0380*/  CALL.REL.NOINC `($__internal_31_$__cuda_sm20_div_s64) ;  /* 0x00003e9000007944 */ /* 0x000fea0003c00000 */
[----:B------:R-:W-:Y:S02]  /*0390*/  MOV R10, R0 ;  /* 0x00000000000a7202 */ /* 0x000fe40000000f00 */
[----:B------:R-:W-:Y:S01]  /*03a0*/  MOV R11, R21 ;  /* 0x00000015000b7202 */ /* 0x000fe20000000f00 */
[----:B------:R-:W-:Y:S05]  /*03b0*/  BRA `(.L_x_4968) ;  /* 0x0000013000007947 */ /* 0x000fea0003800000 */
.L_x_4967:
        /* <DEDUP_REMOVED lines=19> */
.L_x_4968:
[----:B------:R-:W-:Y:S05]  /*04f0*/  BSYNC B0 ;  /* 0x0000000000007941 */ /* 0x000fea0003800000 */
.L_x_4966:
        /* <DEDUP_REMOVED lines=43> */
.L_x_4970:
        /* <DEDUP_REMOVED lines=19> */
.L_x_4971:
[----:B------:R-:W-:Y:S05]  /*08e0*/  BSYNC B0 ;  /* 0x0000000000007941 */ /* 0x000fea0003800000 */
.L_x_4969:
        /* <DEDUP_REMOVED lines=73> */
[----:B------:R-:W-:Y:S02]  /*0d80*/  MOV R38, R0 ;  /* 0x0000000000267202 */ /* 0x000fe40000000f00 */
[----:B------:R-:W-:Y:S01]  /*0d90*/  MOV R39, R21 ;  /* 0x0000001500277202 */ /* 0x000fe20000000f00 */
[----:B------:R-:W-:Y:S05]  /*0da0*/  BRA `(.L_x_4974) ;  /* 0x0000013000007947 */ /* 0x000fea0003800000 */
.L_x_4973:
        /* <DEDUP_REMOVED lines=19> */
.L_x_4974:
[----:B------:R-:W-:Y:S05]  /*0ee0*/  BSYNC B0 ;  /* 0x0000000000007941 */ /* 0x000fea0003800000 */
.L_x_4972:
        /* <DEDUP_REMOVED lines=43> */
.L_x_4976:
        /* <DEDUP_REMOVED lines=19> */
.L_x_4977:
[----:B------:R-:W-:Y:S05]  /*12d0*/  BSYNC B0 ;  /* 0x0000000000007941 */ /* 0x000fea0003800000 */
.L_x_4975:
        /* <DEDUP_REMOVED lines=132> */
.L_x_4979:
[----:B------:R-:W-:Y:S05]  /*1b20*/  BSYNC B0 ;  /* 0x0000000000007941 */ /* 0x000fea0003800000 */
.L_x_4978:
        /* <DEDUP_REMOVED lines=70> */
[----:B------:R-:W-:Y:S05]  /*1f90*/  CALL.REL.NOINC `($__internal_31_$__cuda_sm20_div_s64) ;  /* 0x0000228000007944 */ /* 0x000fea0003c00000 */
        /* <DEDUP_REMOVED lines=9> */
.L_x_4984:
        /* <DEDUP_REMOVED lines=22> */
.L_x_4985:
[----:B------:R-:W-:Y:S05]  /*2190*/  BSYNC B0 ;  /* 0x0000000000007941 */ /* 0x000fea0003800000 */
.L_x_4983:
[----:B------:R-:W-:Y:S01]  /*21a0*/  LOP3.LUT R0, R23, R2, RZ, 0xfc, !PT ;  /* 0x0000000217007212 */ /* 0x000fe200078efcff */
[----:B------:R-:W-:Y:S03]  /*21b0*/  BSSY B0, `(.L_x_4986) ;  /* 0x0000027000007945 */ /* 0x000fe60003800000 */
[----:B------:R-:W-:-:S13]  /*21c0*/  ISETP.NE.U32.AND P0, PT, R0, RZ, PT ;  /* 0x000000ff0000720c */ /* 0x000fda0003f05070 */
[----:B------:R-:W-:Y:S05]  /*21d0*/  @!P0 BRA `(.L_x_4987) ;  /* 0x000000e000008947 */ /* 0x000fea0003800000 */
[----:B------:R-:W-:Y:S01]  /*21e0*/  IMAD.MOV.U32 R24, RZ, RZ, R37 ;  /* 0x000000ffff187224 */ /* 0x000fe200078e0025 */
[----:B------:R-:W-:Y:S02]  /*21f0*/  MOV R5, R2 ;  /* 0x0000000200057202 */ /* 0x000fe40000000f00 */
[----:B------:R-:W-:Y:S02]  /*2200*/  MOV R22, 0x2220 ;  /* 0x0000222000167802 */ /* 0x000fe40000000f00 */
[----:B------:R-:W-:Y:S05]  /*2210*/  CALL.REL.NOINC `($__internal_31_$__cuda_sm20_div_s64) ;  /* 0x0000200000007944 */ /* 0x000fea0003c00000 */
        /* <DEDUP_REMOVED lines=10> */
.L_x_4987:
        /* <DEDUP_REMOVED lines=22> */
.L_x_4988:
[----:B------:R-:W-:Y:S05]  /*2420*/  BSYNC B0 ;  /* 0x0000000000007941 */ /* 0x000fea0003800000 */
.L_x_4986:
        /* <DEDUP_REMOVED lines=12> */
[----:B------:R-:W-:Y:S05]  /*24f0*/  CALL.REL.NOINC `($__internal_31_$__cuda_sm20_div_s64) ;  /* 0x00001d2000007944 */ /* 0x000fea0003c00000 */
        /* <DEDUP_REMOVED lines=12> */
.L_x_4990:
        /* <DEDUP_REMOVED lines=22> */
.L_x_4991:
[----:B------:R-:W-:Y:S05]  /*2720*/  BSYNC B0 ;  /* 0x0000000000007941 */ /* 0x000fea0003800000 */
.L_x_4989:
        /* <DEDUP_REMOVED lines=37> */
[----:B------:R-:W-:Y:S05]  /*2980*/  CALL.REL.NOINC `($__internal_31_$__cuda_sm20_div_s64) ;  /* 0x0000189000007944 */ /* 0x000fea0003c00000 */
        /* <DEDUP_REMOVED lines=11> */
.L_x_4993:
        /* <DEDUP_REMOVED lines=23> */
.L_x_4994:
[----:B------:R-:W-:Y:S05]  /*2bb0*/  BSYNC B0 ;  /* 0x0000000000007941 */ /* 0x000fea0003800000 */
.L_x_4992:
        /* <DEDUP_REMOVED lines=19> */
.L_x_4996:
        /* <DEDUP_REMOVED lines=22> */
.L_x_4997:
[----:B------:R-:W-:Y:S05]  /*2e50*/  BSYNC B0 ;  /* 0x0000000000007941 */ /* 0x000fea0003800000 */
.L_x_4995:
        /* <DEDUP_REMOVED lines=22> */
.L_x_4999:
        /* <DEDUP_REMOVED lines=23> */
.L_x_5000:
[----:B------:R-:W-:Y:S05]  /*3130*/  BSYNC B0 ;  /* 0x0000000000007941 */ /* 0x000fea0003800000 */
.L_x_4998:
        /* <DEDUP_REMOVED lines=38> */
.L_x_5002:
        /* <DEDUP_REMOVED lines=23> */
.L_x_5003:
[----:B------:R-:W-:Y:S05]  /*3510*/  BSYNC B0 ;  /* 0x0000000000007941 */ /* 0x000fea0003800000 */
.L_x_5001:
        /* <DEDUP_REMOVED lines=27> */
.L_x_5005:
        /* <DEDUP_REMOVED lines=23> */
.L_x_5006:
[----:B------:R-:W-:Y:S05]  /*3840*/  BSYNC B0 ;  /* 0x0000000000007941 */ /* 0x000fea0003800000 */
.L_x_5004:
        /* <DEDUP_REMOVED lines=20> */
.L_x_4982:
[----:B------:R-:W-:-:S04]  /*3990*/  LEA R2, P0, R32, c[0x0][0x200], 0x2 ;  /* 0x0000800020027a11 */ /* 0x000fc800078010ff */
[----:B------:R-:W-:-:S05]  /*39a0*/  LEA.HI.X R3, R32, c[0x0][0x204], R33, 0x2, P0 ;  /* 0x0000810020037a11 */ /* 0x000fca00000f1421 */
[----:B------:R0:W-:Y:S04]  /*39b0*/  STG.E [R2.64], R29 ;  /* 0x0000001d02007986 */ /* 0x0001e8000c101908 */
.L_x_4981:
[----:B------:R-:W-:Y:S05]  /*39c0*/  BSYNC B1 ;  /* 0x0000000000017941 */ /* 0x000fea0003800000 */
.L_x_4980:
        /* <DEDUP_REMOVED lines=36> */
.L_x_5010:
[----:B------:R-:W-:Y:S01]  /*3c10*/  BSSY B0, `(.L_x_5008) ;  /* 0x0000007000007945 */ /* 0x000fe20003800000 */
[----:B------:R-:W-:-:S05]  /*3c20*/  @P2 BRA `(.L_x_5009) ;  /* 0x0000005000002947 */ /* 0x000fca0003800000 */
[----:B------:R-:W-:Y:S01]  /*3c30*/  ISETP.GE.AND P0, PT, R18, c[0x0][0x220], PT ;  /* 0x0000880012007a0c */ /* 0x000fe20003f06270 */
[----:B------:R-:W-:Y:S01]  /*3c40*/  CS2R R8, SRZ ;  /* 0x0000000000087805 */ /* 0x000fe2000001ff00 */
[----:B------:R-:W-:Y:S11]  /*3c50*/  CS2R R10, SRZ ;  /* 0x00000000000a7805 */ /* 0x000ff6000001ff00 */
[----:B------:R-:W-:Y:S05]  /*3c60*/  @!P0 MOV R15, R13 ;  /* 0x0000000d000f8202 */ /* 0x000fea0000000f00 */
[----:B------:R0:W5:Y:S02]  /*3c70*/  @!P0 LDG.E.128 R8, [R14.64] ;  /* 0x000000080e088981 */ /* 0x000164000c1e1d00 */
.L_x_5009:
[----:B------:R-:W-:Y:S05]  /*3c80*/  BSYNC B0 ;  /* 0x0000000000007941 */ /* 0x000fea0003800000 */
.L_x_5008:
        /* <DEDUP_REMOVED lines=11> */
.L_x_5007:
        /* <DEDUP_REMOVED lines=78> */
        .weak           $__internal_31_$__cuda_sm20_div_s64
        .type           $__internal_31_$__cuda_sm20_div_s64,@function
        .size           $__internal_31_$__cuda_sm20_div_s64,(.L_x_8305 - $__internal_31_$__cuda_sm20_div_s64)
$__internal_31_$__cuda_sm20_div_s64:
        /* <DEDUP_REMOVED lines=83> */
[----:B------:R-:W-:Y:S06]  /*4750*/  RET.REL.NODEC R42 `(_ZN5flash32flash_fwd_splitkv_combine_kernelI23Flash_fwd_kernel_traitsILi128ELi64ELi64ELi4ELb0ELb0EN7cutlass10bfloat16_tE19Flash_kernel_traitsILi128ELi64ELi64ELi4ES3_EELi4ELi2ELb0EEEvNS_16Flash_fwd_paramsE) ;  /* 0xffffb8a02a007950 */ /* 0x000fec0003c3ffff */
.L_x_5011:
        /* <DEDUP_REMOVED lines=10> */
.L_x_8305:


//--------------------- .text._ZN5flash32flash_fwd_splitkv_combine_kernelI23Flash_fwd_kernel_traitsILi128ELi64ELi64ELi4ELb0ELb0EN7cutlass10bfloat16_tE19Flash_kernel_traitsILi128ELi64ELi64ELi4ES3_EELi4ELi1ELb0EEEvNS_16Flash_fwd_paramsE --------------------------
	.section	.text._ZN5flash32flash_fwd_splitkv_combine_kernelI23Flash_fwd_kernel_traitsILi128ELi64ELi64ELi4ELb0ELb0EN7cutlass10bfloat16_tE19Flash_kernel_traitsILi128ELi64ELi64ELi4ES3_EELi4ELi1ELb0EEEvNS_16Flash_fwd_paramsE,"ax",@progbits
	.sectioninfo	@"SHI_REGISTERS=54"
	.align	128
        .global         _ZN5flash32flash_fwd_splitkv_combine_kernelI23Flash_fwd_kernel_traitsILi128ELi64ELi64ELi4ELb0ELb0EN7cutlass10bfloat16_tE19Flash_kernel_traitsILi128ELi64ELi64ELi4ES3_EELi4ELi1ELb0EEEvNS_16Flash_fwd_paramsE
        .type           _ZN5flash32flash_fwd_splitkv_combine_kernelI23Flash_fwd_kernel_traitsILi128ELi64ELi64ELi4ELb0ELb0EN7cutlass10bfloat16_tE19Flash_kernel_traitsILi128ELi64ELi64ELi4ES3_EELi4ELi1ELb0EEEvNS_16Flash_fwd_paramsE,@function
        .size           _ZN5flash32flash_fwd_splitkv_combine_kernelI23Flash_fwd_kernel_traitsILi128ELi64ELi64ELi4ELb0ELb0EN7cutlass10bfloat16_tE19Flash_kernel_traitsILi128ELi64ELi64ELi4ES3_EELi4ELi1ELb0EEEvNS_16Flash_fwd_paramsE,(.L_x_8306 - _ZN5flash32flash_fwd_splitkv_combine_kernelI23Flash_fwd_kernel_traitsILi128ELi64ELi64ELi4ELb0ELb0EN7cutlass10bfloat16_tE19Flash_kernel_traitsILi128ELi64ELi64ELi4ES3_EELi4ELi1ELb0EEEvNS_16Flash_fwd_paramsE)
        .other          _ZN5flash32flash_fwd_splitkv_combine_kernelI23Flash_fwd_kernel_traitsILi128ELi64ELi64ELi4ELb0ELb0EN7cutlass10bfloat16_tE19Flash_kernel_traitsILi128ELi64ELi64ELi4ES3_EELi4ELi1ELb0EEEvNS_16Flash_fwd_paramsE,@"STO_CUDA_ENTRY STV_DEFAULT"
_ZN5flash32flash_fwd_splitkv_combine_kernelI23Flash_fwd_kernel_traitsILi128ELi64ELi64ELi4ELb0ELb0EN7cutlass10bfloat16_tE19Flash_kernel_traitsILi128ELi64ELi64ELi4ES3_EELi4ELi1ELb0EEEvNS_16Flash_fwd_paramsE:
.text._ZN5flash32flash_fwd_splitkv_combine_kernelI23Flash_fwd_kernel_traitsILi128ELi64ELi64ELi4ELb0ELb0EN7cutlass10bfloat16_tE19Flash_kernel_traitsILi128ELi64ELi64ELi4ES3_EELi4ELi1ELb0EEEvNS_16Flash_fwd_paramsE:
        /* <DEDUP_REMOVED lines=23> */
[----:B------:R-:W-:Y:S05]  /*0170*/  CALL.REL.NOINC `($__internal_32_$__cuda_sm20_div_s64) ;  /* 0x0000417000007944 */ /* 0x000fea0003c00000 */
[----:B------:R-:W-:Y:S02]  /*0180*/  MOV R8, R0 ;  /* 0x0000000000087202 */ /* 0x000fe40000000f00 */
[----:B------:R-:W-:Y:S01]  /*0190*/  MOV R9, R23 ;  /* 0x0000001700097202 */ /* 0x000fe20000000f00 */
[----:B------:R-:W-:Y:S05]  /*01a0*/  BRA `(.L_x_5013) ;  /* 0x0000013000007947 */ /* 0x000fea0003800000 */
.L_x_5012:
        /* <DEDUP_REMOVED lines=19> */
.L_x_5013:
        /* <DEDUP_REMOVED lines=17> */
.L_x_5015:
        /* <DEDUP_REMOVED lines=19> */
.L_x_5016:
[----:B------:R-:W-:Y:S05]  /*0520*/  BSYNC B0 ;  /* 0x0000000000007941 */ /* 0x000fea0003800000 */
.L_x_5014:
        /* <DEDUP_REMOVED lines=45> */
.L_x_5018:
        /* <DEDUP_REMOVED lines=19> */
.L_x_5019:
[----:B------:R-:W-:Y:S05]  /*0930*/  BSYNC B0 ;  /* 0x0000000000007941 */ /* 0x000fea0003800000 */
.L_x_5017:
        /* <DEDUP_REMOVED lines=78> */
.L_x_5021:
        /* <DEDUP_REMOVED lines=19> */
.L_x_5022:
[----:B------:R-:W-:Y:S05]  /*0f50*/  BSYNC B0 ;  /* 0x0000000000007941 */ /* 0x000fea0003800000 */
.L_x_5020:
        /* <DEDUP_REMOVED lines=43> */
.L_x_5024:
        /* <DEDUP_REMOVED lines=19> */
.L_x_5025:
[----:B------:R-:W-:Y:S05]  /*1340*/  BSYNC B0 ;  /* 0x0000000000007941 */ /* 0x000fea0003800000 */
.L_x_5023:
        /* <DEDUP_REMOVED lines=133> */
.L_x_5027:
[----:B------:R-:W-:Y:S05]  /*1ba0*/  BSYNC B0 ;  /* 0x0000000000007941 */ /* 0x000fea0003800000 */
.L_x_5026:
        /* <DEDUP_REMOVED lines=73> */
[----:B------:R-:W-:Y:S05]  /*2040*/  CALL.REL.NOINC `($__internal_32_$__cuda_sm20_div_s64) ;  /* 0x000022a000007944 */ /* 0x000fea0003c00000 */
        /* <DEDUP_REMOVED lines=10> */
.L_x_5032:
        /* <DEDUP_REMOVED lines=23> */
.L_x_5033:
[----:B------:R-:W-:Y:S05]  /*2260*/  BSYNC B0 ;  /* 0x0000000000007941 */ /* 0x000fea0003800000 */
.L_x_5031:
        /* <DEDUP_REMOVED lines=22> */
.L_x_5035:
        /* <DEDUP_REMOVED lines=22> */
.L_x_5036:
[----:B------:R-:W-:Y:S05]  /*2530*/  BSYNC B0 ;  /* 0x0000000000007941 */ /* 0x000fea0003800000 */
.L_x_5034:
        /* <DEDUP_REMOVED lines=22> */
.L_x_5038:
        /* <DEDUP_REMOVED lines=22> */
.L_x_5039:
[----:B------:R-:W-:Y:S05]  /*2800*/  BSYNC B0 ;  /* 0x0000000000007941 */ /* 0x000fea0003800000 */
.L_x_5037:
        /* <DEDUP_REMOVED lines=33> */
[----:B------:R-:W-:Y:S05]  /*2a20*/  CALL.REL.NOINC `($__internal_32_$__cuda_sm20_div_s64) ;  /* 0x000018c000007944 */ /* 0x000fea0003c00000 */
        /* <DEDUP_REMOVED lines=11> */
.L_x_5041:
        /* <DEDUP_REMOVED lines=23> */
.L_x_5042:
[----:B------:R-:W-:Y:S05]  /*2c50*/  BSYNC B0 ;  /* 0x0000000000007941 */ /* 0x000fea0003800000 */
.L_x_5040:
        /* <DEDUP_REMOVED lines=20> */
.L_x_5044:
        /* <DEDUP_REMOVED lines=23> */
.L_x_5045:
[----:B------:R-:W-:Y:S05]  /*2f10*/  BSYNC B0 ;  /* 0x0000000000007941 */ /* 0x000fea0003800000 */
.L_x_5043:
        /* <DEDUP_REMOVED lines=19> */
.L_x_5047:
        /* <DEDUP_REMOVED lines=23> */
.L_x_5048:
[----:B------:R-:W-:Y:S05]  /*31c0*/  BSYNC B0 ;  /* 0x0000000000007941 */ /* 0x000fea0003800000 */
.L_x_5046:
        /* <DEDUP_REMOVED lines=25> */
[----:B------:R-:W-:Y:S05]  /*3360*/  CALL.REL.NOINC `($__internal_32_$__cuda_sm20_div_s64) ;  /* 0x00000f8000007944 */ /* 0x000fea0003c00000 */
        /* <DEDUP_REMOVED lines=12> */
.L_x_5050:
        /* <DEDUP_REMOVED lines=23> */
.L_x_5051:
[----:B------:R-:W-:Y:S05]  /*35a0*/  BSYNC B0 ;  /* 0x0000000000007941 */ /* 0x000fea0003800000 */
.L_x_5049:
        /* <DEDUP_REMOVED lines=28> */
.L_x_5053:
        /* <DEDUP_REMOVED lines=23> */
.L_x_5054:
[----:B------:R-:W-:Y:S05]  /*38e0*/  BSYNC B0 ;  /* 0x0000000000007941 */ /* 0x000fea0003800000 */
.L_x_5052:
        /* <DEDUP_REMOVED lines=20> */
.L_x_5030:
[----:B------:R-:W-:-:S04]  /*3a30*/  LEA R2, P0, R38, c[0x0][0x200], 0x2 ;  /* 0x0000800026027a11 */ /* 0x000fc800078010ff */
[----:B------:R-:W-:-:S05]  /*3a40*/  LEA.HI.X R3, R38, c[0x0][0x204], R39, 0x2, P0 ;  /* 0x0000810026037a11 */ /* 0x000fca00000f1427 */
[----:B------:R0:W-:Y:S04]  /*3a50*/  STG.E [R2.64], R29 ;  /* 0x0000001d02007986 */ /* 0x0001e8000c101908 */
.L_x_5029:
[----:B------:R-:W-:Y:S05]  /*3a60*/  BSYNC B1 ;  /* 0x0000000000017941 */ /* 0x000fea0003800000 */
.L_x_5028:
        /* <DEDUP_REMOVED lines=40> */
.L_x_5058:
[----:B------:R-:W-:Y:S01]  /*3cf0*/  BSSY B0, `(.L_x_5056) ;  /* 0x0000007000007945 */ /* 0x000fe20003800000 */
[----:B------:R-:W-:-:S05]  /*3d00*/  @P2 BRA `(.L_x_5057) ;  /* 0x0000005000002947 */ /* 0x000fca0003800000 */
[----:B------:R-:W-:Y:S01]  /*3d10*/  ISETP.GE.AND P0, PT, R18, c[0x0][0x220], PT ;  /* 0x0000880012007a0c */ /* 0x000fe20003f06270 */
[----:B------:R-:W-:Y:S01]  /*3d20*/  CS2R R8, SRZ ;  /* 0x0000000000087805 */ /* 0x000fe2000001ff00 */
[----:B------:R-:W-:Y:S11]  /*3d30*/  CS2R R10, SRZ ;  /* 0x00000000000a7805 */ /* 0x000ff6000001ff00 */
[----:B------:R-:W-:Y:S05]  /*3d40*/  @!P0 MOV R15, R13 ;  /* 0x0000000d000f8202 */ /* 0x000fea0000000f00 */
[----:B------:R0:W5:Y:S02]  /*3d50*/  @!P0 LDG.E.128 R8, [R14.64] ;  /* 0x000000080e088981 */ /* 0x000164000c1e1d00 */
.L_x_5057:
[----:B------:R-:W-:Y:S05]  /*3d60*/  BSYNC B0 ;  /* 0x0000000000007941 */ /* 0x000fea0003800000 */
.L_x_5056:
        /* <DEDUP_REMOVED lines=11> */
.L_x_5055:
        /* <DEDUP_REMOVED lines=77> */
        .weak           $__internal_32_$__cuda_sm20_div_s64
        .type           $__internal_32_$__cuda_sm20_div_s64,@function
        .size           $__internal_32_$__cuda_sm20_div_s64,(.L_x_8306 - $__internal_32_$__cuda_sm20_div_s64)
$__internal_32_$__cuda_sm20_div_s64:
        /* <DEDUP_REMOVED lines=83> */
[----:B------:R-:W-:Y:S06]  /*4820*/  RET.REL.NODEC R20 `(_ZN5flash32flash_fwd_splitkv_combine_kernelI23Flash_fwd_kernel_traitsILi128ELi64ELi64ELi4ELb0ELb0EN7cutlass10bfloat16_tE19Flash_kernel_traitsILi128ELi64ELi64ELi4ES3_EELi4ELi1ELb0EEEvNS_16Flash_fwd_paramsE) ;  /* 0xffffb7d014007950 */ /* 0x000fec0003c3ffff */
.L_x_5059:
        /* <DEDUP_REMOVED lines=13> */
.L_x_8306:


//--------------------- .text._ZN5flash32flash_fwd_splitkv_combine_kernelI23Flash_fwd_kernel_traitsILi128ELi64ELi64ELi4ELb0ELb0EN7cutlass10bfloat16_tE19Flash_kernel_traitsILi128ELi64ELi64ELi4ES3_EELi4ELi7ELb1EEEvNS_16Flash_fwd_paramsE --------------------------
	.section	.text._ZN5flash32flash_fwd_splitkv_combine_kernelI23Flash_fwd_kernel_traitsILi128ELi64ELi64ELi4ELb0ELb0EN7cutlass10bfloat16_tE19Flash_kernel_traitsILi128ELi64ELi64ELi4ES3_EELi4ELi7ELb1EEEvNS_16Flash_fwd_paramsE,"ax",@progbits
	.sectioninfo	@"SHI_REGISTERS=62"
	.align	128
        .global         _ZN5flash32flash_fwd_splitkv_combine_kernelI23Flash_fwd_kernel_traitsILi128ELi64ELi64ELi4ELb0ELb0EN7cutlass10bfloat16_tE19Flash_kernel_traitsILi128ELi64ELi64ELi4ES3_EELi4ELi7ELb1EEEvNS_16Flash_fwd_paramsE
        .type           _ZN5flash32flash_fwd_splitkv_combine_kernelI23Flash_fwd_kernel_traitsILi128ELi64ELi64ELi4ELb0ELb0EN7cutlass10bfloat16_tE19Flash_kernel_traitsILi128ELi64ELi64ELi4ES3_EELi4ELi7ELb1EEEvNS_16Flash_fwd_paramsE,@function
        .size           _ZN5flash32flash_fwd_splitkv_combine_kernelI23Flash_fwd_kernel_traitsILi128ELi64ELi64ELi4ELb0ELb0EN7cutlass10bfloat16_tE19Flash_kernel_traitsILi128ELi64ELi64ELi4ES3_EELi4ELi7ELb1EEEvNS_16Flash_fwd_paramsE,(.L_x_8307 - _ZN5flash32flash_fwd_splitkv_combine_kernelI23Flash_fwd_kernel_traitsILi128ELi64ELi64ELi4ELb0ELb0EN7cutlass10bfloat16_tE19Flash_kernel_traitsILi128ELi64ELi64ELi4ES3_EELi4ELi7ELb1EEEvNS_16Flash_fwd_paramsE)
        .other          _ZN5flash32flash_fwd_splitkv_combine_kernelI23Flash_fwd_kernel_traitsILi128ELi64ELi64ELi4ELb0ELb0EN7cutlass10bfloat16_tE19Flash_kernel_traitsILi128ELi64ELi64ELi4ES3_EELi4ELi7ELb1EEEvNS_16Flash_fwd_paramsE,@"STO_CUDA_ENTRY STV_DEFAULT"
_ZN5flash32flash_fwd_splitkv_combine_kernelI23Flash_fwd_kernel_traitsILi128ELi64ELi64ELi4ELb0ELb0EN7cutlass10bfloat16_tE19Flash_kernel_traitsILi128ELi64ELi64ELi4ES3_EELi4ELi7ELb1EEEvNS_16Flash_fwd_paramsE:
.text._ZN5flash32flash_fwd_splitkv_combine_kernelI23Flash_fwd_kernel_traitsILi128ELi64ELi64ELi4ELb0ELb0EN7cutlass10bfloat16_tE19Flash_kernel_traitsILi128ELi64ELi64ELi4ES3_EELi4ELi7ELb1EEEvNS_16Flash_fwd_paramsE:
        /* <DEDUP_REMOVED lines=23> */
[----:B------:R-:W-:Y:S05]  /*0170*/  CALL.REL.NOINC `($__internal_33_$__cuda_sm20_div_s64) ;  /* 0x0000498000007944 */ /* 0x000fea0003c00000 */
[----:B------:R-:W-:Y:S05]  /*0180*/  BRA `(.L_x_5061) ;  /* 0x0000013000007947 */ /* 0x000fea0003800000 */
.L_x_5060:
        /* <DEDUP_REMOVED lines=19> */
.L_x_5061:
        /* <DEDUP_REMOVED lines=11> */
[----:B------:R-:W-:Y:S05]  /*0370*/  CALL.REL.NOINC `($__internal_33_$__cuda_sm20_div_s64) ;  /* 0x0000478000007944 */ /* 0x000fea0003c00000 */
[----:B------:R-:W-:Y:S02]  /*0380*/  MOV R32, R20 ;  /* 0x0000001400207202 */ /* 0x000fe40000000f00 */
[----:B------:R-:W-:Y:S01]  /*0390*/  MOV R33, R21 ;  /* 0x0000001500217202 */ /* 0x000fe20000000f00 */
[----:B------:R-:W-:Y:S05]  /*03a0*/  BRA `(.L_x_5064) ;  /* 0x0000013000007947 */ /* 0x000fea0003800000 */
.L_x_5063:
        /* <DEDUP_REMOVED lines=19> */
.L_x_5064:
[----:B------:R-:W-:Y:S05]  /*04e0*/  BSYNC B0 ;  /* 0x0000000000007941 */ /* 0x000fea0003800000 */
.L_x_5062:
        /* <DEDUP_REMOVED lines=54> */
[----:B------:R-:W-:Y:S02]  /*0850*/  MOV R8, R20 ;  /* 0x0000001400087202 */ /* 0x000fe40000000f00 */
[----:B------:R-:W-:Y:S01]  /*0860*/  MOV R9, R21 ;  /* 0x0000001500097202 */ /* 0x000fe20000000f00 */
[----:B------:R-:W-:Y:S05]  /*0870*/  BRA `(.L_x_5067) ;  /* 0x0000013000007947 */ /* 0x000fea0003800000 */
.L_x_5066:
        /* <DEDUP_REMOVED lines=19> */
.L_x_5067:
[----:B------:R-:W-:Y:S05]  /*09b0*/  BSYNC B0 ;  /* 0x0000000000007941 */ /* 0x000fea0003800000 */
.L_x_5065:
        /* <DEDUP_REMOVED lines=100> */
[----:B------:R-:W-:Y:S05]  /*1000*/  CALL.REL.NOINC `($__internal_33_$__cuda_sm20_div_s64) ;  /* 0x00003af000007944 */ /* 0x000fea0003c00000 */
[----:B------:R-:W-:Y:S02]  /*1010*/  MOV R40, R20 ;  /* 0x0000001400287202 */ /* 0x000fe40000000f00 */
[----:B------:R-:W-:Y:S01]  /*1020*/  MOV R41, R21 ;  /* 0x0000001500297202 */ /* 0x000fe20000000f00 */
[----:B------:R-:W-:Y:S05]  /*1030*/  BRA `(.L_x_5070) ;  /* 0x0000013000007947 */ /* 0x000fea0003800000 */
.L_x_5069:
        /* <DEDUP_REMOVED lines=19> */
.L_x_5070:
[----:B------:R-:W-:Y:S05]  /*1170*/  BSYNC B0 ;  /* 0x0000000000007941 */ /* 0x000fea0003800000 */
.L_x_5068:
        /* <DEDUP_REMOVED lines=103> */
[----:B------:R-:W-:Y:S05]  /*17f0*/  CALL.REL.NOINC `($__internal_33_$__cuda_sm20_div_s64) ;  /* 0x0000330000007944 */ /* 0x000fea0003c00000 */
[----:B------:R-:W-:Y:S02]  /*1800*/  MOV R42, R20 ;  /* 0x00000014002a7202 */ /* 0x000fe40000000f00 */
[----:B------:R-:W-:Y:S01]  /*1810*/  MOV R43, R21 ;  /* 0x00000015002b7202 */ /* 0x000fe20000000f00 */
[----:B------:R-:W-:Y:S05]  /*1820*/  BRA `(.L_x_5073) ;  /* 0x0000013000007947 */ /* 0x000fea0003800000 */
.L_x_5072:
        /* <DEDUP_REMOVED lines=19> */
.L_x_5073:
[----:B------:R-:W-:Y:S05]  /*1960*/  BSYNC B0 ;  /* 0x0000000000007941 */ /* 0x000fea0003800000 */
.L_x_5071:
        /* <DEDUP_REMOVED lines=169> */
[----:B------:R-:W-:Y:S05]  /*2400*/  CALL.REL.NOINC `($__internal_33_$__cuda_sm20_div_s64) ;  /* 0x000026f000007944 */ /* 0x000fea0003c00000 */
        /* <DEDUP_REMOVED lines=9> */
.L_x_5078:
        /* <DEDUP_REMOVED lines=22> */
.L_x_5079:
[----:B------:R-:W-:Y:S05]  /*2600*/  BSYNC B0 ;  /* 0x0000000000007941 */ /* 0x000fea0003800000 */
.L_x_5077:
        /* <DEDUP_REMOVED lines=19> */
.L_x_5081:
        /* <DEDUP_REMOVED lines=22> */
.L_x_5082:
[----:B------:R-:W-:Y:S05]  /*28a0*/  BSYNC B0 ;  /* 0x0000000000007941 */ /* 0x000fea0003800000 */
.L_x_5080:
        /* <DEDUP_REMOVED lines=11> */
[----:B------:R-:W-:Y:S05]  /*2960*/  CALL.REL.NOINC `($__internal_33_$__cuda_sm20_div_s64) ;  /* 0x0000219000007944 */ /* 0x000fea0003c00000 */
[----:B------:R-:W-:-:S04]  /*2970*/  IADD3 R23, P0, RZ, -R20, RZ ;  /* 0x80000014ff177210 */ /* 0x000fc80007f1e0ff */
[----:B------:R-:W-:Y:S01]  /*2980*/  IADD3.X R19, RZ, ~R21, RZ, P0, !PT ;  /* 0x80000015ff137210 */ /* 0x000fe200007fe4ff */
[----:B------:R-:W-:-:S04]  /*2990*/  IMAD.WIDE.U32 R44, R4, R23, R44 ;  /* 0x00000017042c7225 */ /* 0x000fc800078e002c */
[----:B------:R-:W-:-:S04]  /*29a0*/  IMAD R19, R19, R4, RZ ;  /* 0x0000000413137224 */ /* 0x000fc800078e02ff */
[----:B------:R-:W-:-:S05]  /*29b0*/  IMAD R0, R0, R23, R19 ;  /* 0x0000001700007224 */ /* 0x000fca00078e0213 */
[----:B------:R-:W-:Y:S01]  /*29c0*/  IADD3 R0, R45, R0, RZ ;  /* 0x000000002d007210 */ /* 0x000fe20007ffe0ff */
[----:B------:R-:W-:Y:S05]  /*29d0*/  BRA `(.L_x_5085) ;  /* 0x0000016000007947 */ /* 0x000fea0003800000 */
.L_x_5084:
        /* <DEDUP_REMOVED lines=22> */
.L_x_5085:
[----:B------:R-:W-:Y:S05]  /*2b40*/  BSYNC B0 ;  /* 0x0000000000007941 */ /* 0x000fea0003800000 */
.L_x_5083:
        /* <DEDUP_REMOVED lines=38> */
[----:B------:R-:W-:Y:S05]  /*2db0*/  CALL.REL.NOINC `($__internal_33_$__cuda_sm20_div_s64) ;  /* 0x00001d4000007944 */ /* 0x000fea0003c00000 */
        /* <DEDUP_REMOVED lines=12> */
.L_x_5087:
        /* <DEDUP_REMOVED lines=23> */
.L_x_5088:
[----:B------:R-:W-:Y:S05]  /*2ff0*/  BSYNC B0 ;  /* 0x0000000000007941 */ /* 0x000fea0003800000 */
.L_x_5086:
        /* <DEDUP_REMOVED lines=18> */
.L_x_5090:
        /* <DEDUP_REMOVED lines=22> */
.L_x_5091:
[----:B------:R-:W-:Y:S05]  /*3280*/  BSYNC B0 ;  /* 0x0000000000007941 */ /* 0x000fea0003800000 */
.L_x_5089:
        /* <DEDUP_REMOVED lines=22> */
.L_x_5093:
        /* <DEDUP_REMOVED lines=23> */
.L_x_5094:
[----:B------:R-:W-:Y:S05]  /*3560*/  BSYNC B0 ;  /* 0x0000000000007941 */ /* 0x000fea0003800000 */
.L_x_5092:
        /* <DEDUP_REMOVED lines=38> */
.L_x_5096:
        /* <DEDUP_REMOVED lines=23> */
.L_x_5097:
[----:B------:R-:W-:Y:S05]  /*3940*/  BSYNC B0 ;  /* 0x0000000000007941 */ /* 0x000fea0003800000 */
.L_x_5095:
        /* <DEDUP_REMOVED lines=29> */
.L_x_5099:
        /* <DEDUP_REMOVED lines=23> */
.L_x_5100:
[----:B------:R-:W-:Y:S05]  /*3c90*/  BSYNC B0 ;  /* 0x0000000000007941 */ /* 0x000fea0003800000 */
.L_x_5098:
        /* <DEDUP_REMOVED lines=20> */
.L_x_5076:
[----:B------:R-:W-:-:S04]  /*3de0*/  LEA R2, P0, R40, c[0x0][0x200], 0x2 ;  /* 0x0000800028027a11 */ /* 0x000fc800078010ff */
[----:B------:R-:W-:-:S05]  /*3df0*/  LEA.HI.X R3, R40, c[0x0][0x204], R41, 0x2, P0 ;  /* 0x0000810028037a11 */ /* 0x000fca00000f1429 */
[----:B------:R0:W-:Y:S04]  /*3e00*/  STG.E [R2.64], R31 ;  /* 0x0000001f02007986 */ /* 0x0001e8000c101908 */
.L_x_5075:
[----:B------:R-:W-:Y:S05]  /*3e10*/  BSYNC B1 ;  /* 0x0000000000017941 */ /* 0x000fea0003800000 */
.L_x_5074:
        /* <DEDUP_REMOVED lines=54> */
.L_x_5103:
        /* <DEDUP_REMOVED lines=37> */
.L_x_5102:
        /* <DEDUP_REMOVED lines=25> */
.L_x_5104:
[----:B------:R-:W-:-:S13]  /*4560*/  ISETP.LT.OR P4, PT, R14, c[0x0][0x314], P4 ;  /* 0x0000c5000e007a0c */ /* 0x000fda0002781670 */
[----:B------:R-:W-:Y:S05]  /*4570*/  @!P4 BRA `(.L_x_5101) ;  /* 0x000000a00000c947 */ /* 0x000fea0003800000 */
[----:B------:R-:W-:Y:S01]  /*4580*/  ISETP.GE.AND P0, PT, R7, R16, PT ;  /* 0x000000100700720c */ /* 0x000fe20003f06270 */
[----:B------:R-:W-:-:S12]  /*4590*/  BSSY B0, `(.L_x_5105) ;  /* 0x0000003000007945 */ /* 0x000fd80003800000 */
[----:B------:R-:W-:Y:S05]  /*45a0*/  @P0 BRA `(.L_x_5106) ;  /* 0x0000001000000947 */ /* 0x000fea0003800000 */
[----:B------:R0:W5:Y:S02]  /*45b0*/  LDG.E.128 R8, [R22.64] ;  /* 0x0000000816087981 */ /* 0x000164000c1e1d00 */
.L_x_5106:
[----:B------:R-:W-:Y:S05]  /*45c0*/  BSYNC B0 ;  /* 0x0000000000007941 */ /* 0x000fea0003800000 */
.L_x_5105:
[----:B------:R-:W1:Y:S02]  /*45d0*/  LDS R5, [R6] ;  /* 0x0000000006057984 */ /* 0x000e640000000800 */
[C---:B-1---5:R-:W-:Y:S02]  /*45e0*/  FFMA.FTZ R4, R5.reuse, R8, R4 ;  /* 0x0000000805047223 */ /* 0x062fe40000010004 */
[C---:B------:R-:W-:Y:S02]  /*45f0*/  FFMA.FTZ R3, R5.reuse, R9, R3 ;  /* 0x0000000905037223 */ /* 0x040fe40000010003 */
[C---:B------:R-:W-:Y:S02]  /*4600*/  FFMA.FTZ R2, R5.reuse, R10, R2 ;  /* 0x0000000a05027223 */ /* 0x040fe40000010002 */
[----:B------:R-:W-:Y:S02]  /*4610*/  FFMA.FTZ R0, R5, R11, R0 ;  /* 0x0000000b05007223 */ /* 0x000fe40000010000 */
.L_x_5101:
        /* <DEDUP_REMOVED lines=78> */
        .weak           $__internal_33_$__cuda_sm20_div_s64
        .type           $__internal_33_$__cuda_sm20_div_s64,@function
        .size           $__internal_33_$__cuda_sm20_div_s64,(.L_x_8307 - $__internal_33_$__cuda_sm20_div_s64)
$__internal_33_$__cuda_sm20_div_s64:
        /* <DEDUP_REMOVED lines=83> */
[----:B------:R-:W-:Y:S05]  /*5030*/  RET.REL.NODEC R22 `(_ZN5flash32flash_fwd_splitkv_combine_kernelI23Flash_fwd_kernel_traitsILi128ELi64ELi64ELi4ELb0ELb0EN7cutlass10bfloat16_tE19Flash_kernel_traitsILi128ELi64ELi64ELi4ES3_EELi4ELi7ELb1EEEvNS_16Flash_fwd_paramsE) ;  /* 0xffffafc016007950 */ /* 0x000fea0003c3ffff */
.L_x_5107:
        /* <DEDUP_REMOVED lines=12> */
.L_x_8307:


//--------------------- .text._ZN5flash32flash_fwd_splitkv_combine_kernelI23Flash_fwd_kernel_traitsILi128ELi64ELi64ELi4ELb0ELb0EN7cutlass10bfloat16_tE19Flash_kernel_traitsILi128ELi64ELi64ELi4ES3_EELi4ELi6ELb1EEEvNS_16Flash_fwd_paramsE --------------------------
	.section	.text._ZN5flash32flash_fwd_splitkv_combine_kernelI23Flash_fwd_kernel_traitsILi128ELi64ELi64ELi4ELb0ELb0EN7cutlass10bfloat16_tE19Flash_kernel_traitsILi128ELi64ELi64ELi4ES3_EELi4ELi6ELb1EEEvNS_16Flash_fwd_paramsE,"ax",@progbits
	.sectioninfo	@"SHI_REGISTERS=58"
	.align	128
        .global         _ZN5flash32flash_fwd_splitkv_combine_kernelI23Flash_fwd_kernel_traitsILi128ELi64ELi64ELi4ELb0ELb0EN7cutlass10bfloat16_tE19Flash_kernel_traitsILi128ELi64ELi64ELi4ES3_EELi4ELi6ELb1EEEvNS_16Flash_fwd_paramsE
        .type           _ZN5flash32flash_fwd_splitkv_combine_kernelI23Flash_fwd_kernel_traitsILi128ELi64ELi64ELi4ELb0ELb0EN7cutlass10bfloat16_tE19Flash_kernel_traitsILi128ELi64ELi64ELi4ES3_EELi4ELi6ELb1EEEvNS_16Flash_fwd_paramsE,@function
        .size           _ZN5flash32flash_fwd_splitkv_combine_kernelI23Flash_fwd_kernel_traitsILi128ELi64ELi64ELi4ELb0ELb0EN7cutlass10bfloat16_tE19Flash_kernel_traitsILi128ELi64ELi64ELi4ES3_EELi4ELi6ELb1EEEvNS_16Flash_fwd_paramsE,(.L_x_8308 - _ZN5flash32flash_fwd_splitkv_combine_kernelI23Flash_fwd_kernel_traitsILi128ELi64ELi64ELi4ELb0ELb0EN7cutlass10bfloat16_tE19Flash_kernel_traitsILi128ELi64ELi64ELi4ES3_EELi4ELi6ELb1EEEvNS_16Flash_fwd_paramsE)
        .other          _ZN5flash32flash_fwd_splitkv_combine_kernelI23Flash_fwd_kernel_traitsILi128ELi64ELi64ELi4ELb0ELb0EN7cutlass10bfloat16_tE19Flash_kernel_traitsILi128ELi64ELi64ELi4ES3_EELi4ELi6ELb1EEEvNS_16Flash_fwd_paramsE,@"STO_CUDA_ENTRY STV_DEFAULT"
_ZN5flash32flash_fwd_splitkv_combine_kernelI23Flash_fwd_kernel_traitsILi128ELi64ELi64ELi4ELb0ELb0EN7cutlass10bfloat16_tE19Flash_kernel_traitsILi128ELi64ELi64ELi4ES3_EELi4ELi6ELb1EEEvNS_16Flash_fwd_paramsE:
.text._ZN5flash32flash_fwd_splitkv_combine_kernelI23Flash_fwd_kernel_traitsILi128ELi64ELi64ELi4ELb0ELb0EN7cutlass10bfloat16_tE19Flash_kernel_traitsILi128ELi64ELi64ELi4ES3_EELi4ELi6ELb1EEEvNS_16Flash_fwd_paramsE:
        /* <DEDUP_REMOVED lines=23> */
[----:B------:R-:W-:Y:S05]  /*0170*/  CALL.REL.NOINC `($__internal_34_$__cuda_sm20_div_s64) ;  /* 0x0000462000007944 */ /* 0x000fea0003c00000 */
[----:B------:R-:W-:Y:S05]  /*0180*/  BRA `(.L_x_5109) ;  /* 0x0000013000007947 */ /* 0x000fea0003800000 */
.L_x_5108:
        /* <DEDUP_REMOVED lines=19> */
.L_x_5109:
        /* <DEDUP_REMOVED lines=11> */
[----:B------:R-:W-:Y:S05]  /*0370*/  CALL.REL.NOINC `($__internal_34_$__cuda_sm20_div_s64) ;  /* 0x0000442000007944 */ /* 0x000fea0003c00000 */
[----:B------:R-:W-:Y:S02]  /*0380*/  MOV R32, R20 ;  /* 0x0000001400207202 */ /* 0x000fe40000000f00 */
[----:B------:R-:W-:Y:S01]  /*0390*/  MOV R33, R21 ;  /* 0x0000001500217202 */ /* 0x000fe20000000f00 */
[----:B------:R-:W-:Y:S05]  /*03a0*/  BRA `(.L_x_5112) ;  /* 0x0000013000007947 */ /* 0x000fea0003800000 */
.L_x_5111:
        /* <DEDUP_REMOVED lines=19> */
.L_x_5112:
[----:B------:R-:W-:Y:S05]  /*04e0*/  BSYNC B0 ;  /* 0x0000000000007941 */ /* 0x000fea0003800000 */
.L_x_5110:
        /* <DEDUP_REMOVED lines=42> */
.L_x_5114:
        /* <DEDUP_REMOVED lines=19> */
.L_x_5115:
[----:B------:R-:W-:Y:S05]  /*08c0*/  BSYNC B0 ;  /* 0x0000000000007941 */ /* 0x000fea0003800000 */
.L_x_5113:
        /* <DEDUP_REMOVED lines=73> */
[----:B------:R-:W-:Y:S02]  /*0d60*/  MOV R40, R20 ;  /* 0x0000001400287202 */ /* 0x000fe40000000f00 */
[----:B------:R-:W-:Y:S01]  /*0d70*/  MOV R41, R21 ;  /* 0x0000001500297202 */ /* 0x000fe20000000f00 */
[----:B------:R-:W-:Y:S05]  /*0d80*/  BRA `(.L_x_5118) ;  /* 0x0000013000007947 */ /* 0x000fea0003800000 */
.L_x_5117:
        /* <DEDUP_REMOVED lines=19> */
.L_x_5118:
[----:B------:R-:W-:Y:S05]  /*0ec0*/  BSYNC B0 ;  /* 0x0000000000007941 */ /* 0x000fea0003800000 */
.L_x_5116:
        /* <DEDUP_REMOVED lines=41> */
.L_x_5120:
        /* <DEDUP_REMOVED lines=19> */
.L_x_5121:
[----:B------:R-:W-:Y:S05]  /*1290*/  BSYNC B0 ;  /* 0x0000000000007941 */ /* 0x000fea0003800000 */
.L_x_5119:
        /* <DEDUP_REMOVED lines=236> */
[----:B------:R-:W-:Y:S05]  /*2160*/  CALL.REL.NOINC `($__internal_34_$__cuda_sm20_div_s64) ;  /* 0x0000263000007944 */ /* 0x000fea0003c00000 */
        /* <DEDUP_REMOVED lines=9> */
.L_x_5126:
        /* <DEDUP_REMOVED lines=22> */
.L_x_5127:
[----:B------:R-:W-:Y:S05]  /*2360*/  BSYNC B0 ;  /* 0x0000000000007941 */ /* 0x000fea0003800000 */
.L_x_5125:
        /* <DEDUP_REMOVED lines=19> */
.L_x_5129:
        /* <DEDUP_REMOVED lines=22> */
.L_x_5130:
[----:B------:R-:W-:Y:S05]  /*2600*/  BSYNC B0 ;  /* 0x0000000000007941 */ /* 0x000fea0003800000 */
.L_x_5128:
        /* <DEDUP_REMOVED lines=11> */
[----:B------:R-:W-:Y:S05]  /*26c0*/  CALL.REL.NOINC `($__internal_34_$__cuda_sm20_div_s64) ;  /* 0x000020d000007944 */ /* 0x000fea0003c00000 */
[----:B------:R-:W-:-:S04]  /*26d0*/  IADD3 R19, P0, RZ, -R20, RZ ;  /* 0x80000014ff137210 */ /* 0x000fc80007f1e0ff */
[----:B------:R-:W-:Y:S01]  /*26e0*/  IADD3.X R18, RZ, ~R21, RZ, P0, !PT ;  /* 0x80000015ff127210 */ /* 0x000fe200007fe4ff */
[----:B------:R-:W-:-:S04]  /*26f0*/  IMAD.WIDE.U32 R42, R5, R19, R42 ;  /* 0x00000013052a7225 */ /* 0x000fc800078e002a */
[----:B------:R-:W-:-:S04]  /*2700*/  IMAD R18, R18, R5, RZ ;  /* 0x0000000512127224 */ /* 0x000fc800078e02ff */
[----:B------:R-:W-:-:S05]  /*2710*/  IMAD R4, R4, R19, R18 ;  /* 0x0000001304047224 */ /* 0x000fca00078e0212 */
[----:B------:R-:W-:Y:S01]  /*2720*/  IADD3 R4, R43, R4, RZ ;  /* 0x000000042b047210 */ /* 0x000fe20007ffe0ff */
[----:B------:R-:W-:Y:S05]  /*2730*/  BRA `(.L_x_5133) ;  /* 0x0000016000007947 */ /* 0x000fea0003800000 */
.L_x_5132:
        /* <DEDUP_REMOVED lines=22> */
.L_x_5133:
[----:B------:R-:W-:Y:S05]  /*28a0*/  BSYNC B0 ;  /* 0x0000000000007941 */ /* 0x000fea0003800000 */
.L_x_5131:
        /* <DEDUP_REMOVED lines=38> */
[----:B------:R-:W-:Y:S05]  /*2b10*/  CALL.REL.NOINC `($__internal_34_$__cuda_sm20_div_s64) ;  /* 0x00001c8000007944 */ /* 0x000fea0003c00000 */
        /* <DEDUP_REMOVED lines=12> */
.L_x_5135:
        /* <DEDUP_REMOVED lines=23> */
.L_x_5136:
[----:B------:R-:W-:Y:S05]  /*2d50*/  BSYNC B0 ;  /* 0x0000000000007941 */ /* 0x000fea0003800000 */
.L_x_5134:
        /* <DEDUP_REMOVED lines=18> */
.L_x_5138:
        /* <DEDUP_REMOVED lines=22> */
.L_x_5139:
[----:B------:R-:W-:Y:S05]  /*2fe0*/  BSYNC B0 ;  /* 0x0000000000007941 */ /* 0x000fea0003800000 */
.L_x_5137:
        /* <DEDUP_REMOVED lines=22> */
.L_x_5141:
        /* <DEDUP_REMOVED lines=23> */
.L_x_5142:
[----:B------:R-:W-:Y:S05]  /*32c0*/  BSYNC B0 ;  /* 0x0000000000007941 */ /* 0x000fea0003800000 */
.L_x_5140:
        /* <DEDUP_REMOVED lines=38> */
.L_x_5144:
        /* <DEDUP_REMOVED lines=23> */
.L_x_5145:
[----:B------:R-:W-:Y:S05]  /*36a0*/  BSYNC B0 ;  /* 0x0000000000007941 */ /* 0x000fea0003800000 */
.L_x_5143:
        /* <DEDUP_REMOVED lines=29> */
.L_x_5147:
        /* <DEDUP_REMOVED lines=23> */
.L_x_5148:
[----:B------:R-:W-:Y:S05]  /*39f0*/  BSYNC B0 ;  /* 0x0000000000007941 */ /* 0x000fea0003800000 */
.L_x_5146:
        /* <DEDUP_REMOVED lines=20> */
.L_x_5124:
[----:B------:R-:W-:-:S04]  /*3b40*/  LEA R2, P0, R38, c[0x0][0x200], 0x2 ;  /* 0x0000800026027a11 */ /* 0x000fc800078010ff */
[----:B------:R-:W-:-:S05]  /*3b50*/  LEA.HI.X R3, R38, c[0x0][0x204], R39, 0x2, P0 ;  /* 0x0000810026037a11 */ /* 0x000fca00000f1427 */
[----:B------:R0:W-:Y:S04]  /*3b60*/  STG.E [R2.64], R32 ;  /* 0x0000002002007986 */ /* 0x0001e8000c10190a */
.L_x_5123:
[----:B------:R-:W-:Y:S05]  /*3b70*/  BSYNC B1 ;  /* 0x0000000000017941 */ /* 0x000fea0003800000 */
.L_x_5122:
        /* <DEDUP_REMOVED lines=42> */
.L_x_5151:
        /* <DEDUP_REMOVED lines=37> */
.L_x_5150:
        /* <DEDUP_REMOVED lines=25> */
.L_x_5152:
[----:B------:R-:W-:-:S13]  /*4200*/  ISETP.LT.OR P4, PT, R14, c[0x0][0x314], P4 ;  /* 0x0000c5000e007a0c */ /* 0x000fda0002781670 */
[----:B------:R-:W-:Y:S05]  /*4210*/  @!P4 BRA `(.L_x_5149) ;  /* 0x000000a00000c947 */ /* 0x000fea0003800000 */
[----:B------:R-:W-:Y:S01]  /*4220*/  ISETP.GE.AND P0, PT, R7, R16, PT ;  /* 0x000000100700720c */ /* 0x000fe20003f06270 */
[----:B------:R-:W-:-:S12]  /*4230*/  BSSY B0, `(.L_x_5153) ;  /* 0x0000003000007945 */ /* 0x000fd80003800000 */
[----:B------:R-:W-:Y:S05]  /*4240*/  @P0 BRA `(.L_x_5154) ;  /* 0x0000001000000947 */ /* 0x000fea0003800000 */
[----:B------:R0:W5:Y:S02]  /*4250*/  LDG.E.128 R8, [R22.64] ;  /* 0x0000000a16087981 */ /* 0x000164000c1e1d00 */
.L_x_5154:
[----:B------:R-:W-:Y:S05]  /*4260*/  BSYNC B0 ;  /* 0x0000000000007941 */ /* 0x000fea0003800000 */
.L_x_5153:
[----:B------:R-:W1:Y:S02]  /*4270*/  LDS R5, [R6] ;  /* 0x0000000006057984 */ /* 0x000e640000000800 */
[C---:B-1---5:R-:W-:Y:S02]  /*4280*/  FFMA.FTZ R4, R5.reuse, R8, R4 ;  /* 0x0000000805047223 */ /* 0x062fe40000010004 */
[C---:B------:R-:W-:Y:S02]  /*4290*/  FFMA.FTZ R3, R5.reuse, R9, R3 ;  /* 0x0000000905037223 */ /* 0x040fe40000010003 */
[C---:B------:R-:W-:Y:S02]  /*42a0*/  FFMA.FTZ R2, R5.reuse, R10, R2 ;  /* 0x0000000a05027223 */ /* 0x040fe40000010002 */
[----:B------:R-:W-:Y:S02]  /*42b0*/  FFMA.FTZ R0, R5, R11, R0 ;  /* 0x0000000b05007223 */ /* 0x000fe40000010000 */
.L_x_5149:
        /* <DEDUP_REMOVED lines=78> */
        .weak           $__internal_34_$__cuda_sm20_div_s64
        .type           $__internal_34_$__cuda_sm20_div_s64,@function
        .size           $__internal_34_$__cuda_sm20_div_s64,(.L_x_8308 - $__internal_34_$__cuda_sm20_div_s64)
$__internal_34_$__cuda_sm20_div_s64:
        /* <DEDUP_REMOVED lines=83> */
[----:B------:R-:W-:Y:S05]  /*4cd0*/  RET.REL.NODEC R22 `(_ZN5flash32flash_fwd_splitkv_combine_kernelI23Flash_fwd_kernel_traitsILi128ELi64ELi64ELi4ELb0ELb0EN7cutlass10bfloat16_tE19Flash_kernel_traitsILi128ELi64ELi64ELi4ES3_EELi4ELi6ELb1EEEvNS_16Flash_fwd_paramsE) ;  /* 0xffffb32016007950 */ /* 0x000fea0003c3ffff */
.L_x_5155:
        /* <DEDUP_REMOVED lines=10> */
.L_x_8308:


//--------------------- .text._ZN5flash32flash_fwd_splitkv_combine_kernelI23Flash_fwd_kernel_traitsILi128ELi64ELi64ELi4ELb0ELb0EN7cutlass10bfloat16_tE19Flash_kernel_traitsILi128ELi64ELi64ELi4ES3_EELi4ELi5ELb1EEEvNS_16Flash_fwd_paramsE --------------------------
	.section	.text._ZN5flash32flash_fwd_splitkv_combine_kernelI23Flash_fwd_kernel_traitsILi128ELi64ELi64ELi4ELb0ELb0EN7cutlass10bfloat16_tE19Flash_kernel_traitsILi128ELi64ELi64ELi4ES3_EELi4ELi5ELb1EEEvNS_16Flash_fwd_paramsE,"ax",@progbits
	.sectioninfo	@"SHI_REGISTERS=52"
	.align	128
        .global         _ZN5flash32flash_fwd_splitkv_combine_kernelI23Flash_fwd_kernel_traitsILi128ELi64ELi64ELi4ELb0ELb0EN7cutlass10bfloat16_tE19Flash_kernel_traitsILi128ELi64ELi64ELi4ES3_EELi4ELi5ELb1EEEvNS_16Flash_fwd_paramsE
        .type           _ZN5flash32flash_fwd_splitkv_combine_kernelI23Flash_fwd_kernel_traitsILi128ELi64ELi64ELi4ELb0ELb0EN7cutlass10bfloat16_tE19Flash_kernel_traitsILi128ELi64ELi64ELi4ES3_EELi4ELi5ELb1EEEvNS_16Flash_fwd_paramsE,@function
        .size           _ZN5flash32flash_fwd_splitkv_combine_kernelI23Flash_fwd_kernel_traitsILi128ELi64ELi64ELi4ELb0ELb0EN7cutlass10bfloat16_tE19Flash_kernel_traitsILi128ELi64ELi64ELi4ES3_EELi4ELi5ELb1EEEvNS_16Flash_fwd_paramsE,(.L_x_8309 - _ZN5flash32flash_fwd_splitkv_combine_kernelI23Flash_fwd_kernel_traitsILi128ELi64ELi64ELi4ELb0ELb0EN7cutlass10bfloat16_tE19Flash_kernel_traitsILi128ELi64ELi64ELi4ES3_EELi4ELi5ELb1EEEvNS_16Flash_fwd_paramsE)
        .other          _ZN5flash32flash_fwd_splitkv_combine_kernelI23Flash_fwd_kernel_traitsILi128ELi64ELi64ELi4ELb0ELb0EN7cutlass10bfloat16_tE19Flash_kernel_traitsILi128ELi64ELi64ELi4ES3_EELi4ELi5ELb1EEEvNS_16Flash_fwd_paramsE,@"STO_CUDA_ENTRY STV_DEFAULT"
_ZN5flash32flash_fwd_splitkv_combine_kernelI23Flash_fwd_kernel_traitsILi128ELi64ELi64ELi4ELb0ELb0EN7cutlass10bfloat16_tE19Flash_kernel_traitsILi128ELi64ELi64ELi4ES3_EELi4ELi5ELb1EEEvNS_16Flash_fwd_paramsE:
.text._ZN5flash32flash_fwd_splitkv_combine_kernelI23Flash_fwd_kernel_traitsILi128ELi64ELi64ELi4ELb0ELb0EN7cutlass10bfloat16_tE19Flash_kernel_traitsILi128ELi64ELi64ELi4ES3_EELi4ELi5ELb1EEEvNS_16Flash_fwd_paramsE:
        /* <DEDUP_REMOVED lines=23> */
[----:B------:R-:W-:Y:S05]  /*0170*/  CALL.REL.NOINC `($__internal_35_$__cuda_sm20_div_s64) ;  /* 0x0000458000007944 */ /* 0x000fea0003c00000 */
[----:B------:R-:W-:Y:S05]  /*0180*/  BRA `(.L_x_5157) ;  /* 0x0000013000007947 */ /* 0x000fea0003800000 */
.L_x_5156:
        /* <DEDUP_REMOVED lines=19> */
.L_x_5157:
        /* <DEDUP_REMOVED lines=12> */
[----:B------:R-:W-:Y:S05]  /*0380*/  CALL.REL.NOINC `($__internal_35_$__cuda_sm20_div_s64) ;  /* 0x0000437000007944 */ /* 0x000fea0003c00000 */
[----:B------:R-:W-:Y:S02]  /*0390*/  MOV R28, R20 ;  /* 0x00000014001c7202 */ /* 0x000fe40000000f00 */
[----:B------:R-:W-:Y:S01]  /*03a0*/  MOV R29, R21 ;  /* 0x00000015001d7202 */ /* 0x000fe20000000f00 */
[----:B------:R-:W-:Y:S05]  /*03b0*/  BRA `(.L_x_5160) ;  /* 0x0000013000007947 */ /* 0x000fea0003800000 */
.L_x_5159:
        /* <DEDUP_REMOVED lines=19> */
.L_x_5160:
[----:B------:R-:W-:Y:S05]  /*04f0*/  BSYNC B0 ;  /* 0x0000000000007941 */ /* 0x000fea0003800000 */
.L_x_5158:
        /* <DEDUP_REMOVED lines=43> */
.L_x_5162:
        /* <DEDUP_REMOVED lines=19> */
.L_x_5163:
[----:B------:R-:W-:Y:S05]  /*08e0*/  BSYNC B0 ;  /* 0x0000000000007941 */ /* 0x000fea0003800000 */
.L_x_5161:
        /* <DEDUP_REMOVED lines=74> */
[----:B------:R-:W-:Y:S02]  /*0d90*/  MOV R32, R20 ;  /* 0x0000001400207202 */ /* 0x000fe40000000f00 */
[----:B------:R-:W-:Y:S01]  /*0da0*/  MOV R33, R21 ;  /* 0x0000001500217202 */ /* 0x000fe20000000f00 */
[----:B------:R-:W-:Y:S05]  /*0db0*/  BRA `(.L_x_5166) ;  /* 0x0000013000007947 */ /* 0x000fea0003800000 */
.L_x_5165:
        /* <DEDUP_REMOVED lines=19> */
.L_x_5166:
[----:B------:R-:W-:Y:S05]  /*0ef0*/  BSYNC B0 ;  /* 0x0000000000007941 */ /* 0x000fea0003800000 */
.L_x_5164:
        /* <DEDUP_REMOVED lines=42> */
.L_x_5168:
        /* <DEDUP_REMOVED lines=19> */
.L_x_5169:
[----:B------:R-:W-:Y:S05]  /*12d0*/  BSYNC B0 ;  /* 0x0000000000007941 */ /* 0x000fea0003800000 */
.L_x_5167:
        /* <DEDUP_REMOVED lines=131> */
.L_x_5171:
[----:B------:R-:W-:Y:S05]  /*1b10*/  BSYNC B0 ;  /* 0x0000000000007941 */ /* 0x000fea0003800000 */
.L_x_5170:
        /* <DEDUP_REMOVED lines=99> */
.L_x_5176:
        /* <DEDUP_REMOVED lines=22> */
.L_x_5177:
[----:B------:R-:W-:Y:S05]  /*22b0*/  BSYNC B0 ;  /* 0x0000000000007941 */ /* 0x000fea0003800000 */
.L_x_5175:
[----:B------:R-:W-:Y:S01]  /*22c0*/  LOP3.LUT R19, R17, R0, RZ, 0xfc, !PT ;  /* 0x0000000011137212 */ /* 0x000fe200078efcff */
[----:B------:R-:W-:Y:S03]  /*22d0*/  BSSY B0, `(.L_x_5178) ;  /* 0x0000028000007945 */ /* 0x000fe60003800000 */
[----:B------:R-:W-:-:S13]  /*22e0*/  ISETP.NE.U32.AND P0, PT, R19, RZ, PT ;  /* 0x000000ff1300720c */ /* 0x000fda0003f05070 */
[----:B------:R-:W-:Y:S05]  /*22f0*/  @!P0 BRA `(.L_x_5179) ;  /* 0x000000f000008947 */ /* 0x000fea0003800000 */
[----:B------:R-:W-:Y:S01]  /*2300*/  IMAD.MOV.U32 R24, RZ, RZ, R30 ;  /* 0x000000ffff187224 */ /* 0x000fe200078e001e */
[----:B------:R-:W-:Y:S02]  /*2310*/  MOV R23, R0 ;  /* 0x0000000000177202 */ /* 0x000fe40000000f00 */
[----:B------:R-:W-:Y:S02]  /*2320*/  MOV R22, 0x2340 ;  /* 0x0000234000167802 */ /* 0x000fe40000000f00 */
[----:B------:R-:W-:Y:S05]  /*2330*/  CALL.REL.NOINC `($__internal_35_$__cuda_sm20_div_s64) ;  /* 0x000023c000007944 */ /* 0x000fea0003c00000 */
        /* <DEDUP_REMOVED lines=11> */
.L_x_5179:
        /* <DEDUP_REMOVED lines=22> */
.L_x_5180:
[----:B------:R-:W-:Y:S05]  /*2550*/  BSYNC B0 ;  /* 0x0000000000007941 */ /* 0x000fea0003800000 */
.L_x_5178:
        /* <DEDUP_REMOVED lines=11> */
[----:B------:R-:W-:Y:S05]  /*2610*/  CALL.REL.NOINC `($__internal_35_$__cuda_sm20_div_s64) ;  /* 0x000020e000007944 */ /* 0x000fea0003c00000 */
[----:B------:R-:W-:-:S04]  /*2620*/  IADD3 R17, P0, RZ, -R20, RZ ;  /* 0x80000014ff117210 */ /* 0x000fc80007f1e0ff */
[----:B------:R-:W-:Y:S01]  /*2630*/  IADD3.X R18, RZ, ~R21, RZ, P0, !PT ;  /* 0x80000015ff127210 */ /* 0x000fe200007fe4ff */
[----:B------:R-:W-:-:S04]  /*2640*/  IMAD.WIDE.U32 R36, R5, R17, R36 ;  /* 0x0000001105247225 */ /* 0x000fc800078e0024 */
[----:B------:R-:W-:-:S04]  /*2650*/  IMAD R18, R18, R5, RZ ;  /* 0x0000000512127224 */ /* 0x000fc800078e02ff */
[----:B------:R-:W-:-:S05]  /*2660*/  IMAD R4, R4, R17, R18 ;  /* 0x0000001104047224 */ /* 0x000fca00078e0212 */
[----:B------:R-:W-:Y:S01]  /*2670*/  IADD3 R4, R37, R4, RZ ;  /* 0x0000000425047210 */ /* 0x000fe20007ffe0ff */
[----:B------:R-:W-:Y:S05]  /*2680*/  BRA `(.L_x_5183) ;  /* 0x0000016000007947 */ /* 0x000fea0003800000 */
.L_x_5182:
        /* <DEDUP_REMOVED lines=22> */
.L_x_5183:
[----:B------:R-:W-:Y:S05]  /*27f0*/  BSYNC B0 ;  /* 0x0000000000007941 */ /* 0x000fea0003800000 */
.L_x_5181:
        /* <DEDUP_REMOVED lines=38> */
[----:B------:R-:W-:Y:S05]  /*2a60*/  CALL.REL.NOINC `($__internal_35_$__cuda_sm20_div_s64) ;  /* 0x00001c9000007944 */ /* 0x000fea0003c00000 */
        /* <DEDUP_REMOVED lines=12> */
.L_x_5185:
        /* <DEDUP_REMOVED lines=23> */
.L_x_5186:
[----:B------:R-:W-:Y:S05]  /*2ca0*/  BSYNC B0 ;  /* 0x0000000000007941 */ /* 0x000fea0003800000 */
.L_x_5184:
        /* <DEDUP_REMOVED lines=19> */
.L_x_5188:
        /* <DEDUP_REMOVED lines=22> */
.L_x_5189:
[----:B------:R-:W-:Y:S05]  /*2f40*/  BSYNC B0 ;  /* 0x0000000000007941 */ /* 0x000fea0003800000 */
.L_x_5187:
        /* <DEDUP_REMOVED lines=20> */
.L_x_5191:
        /* <DEDUP_REMOVED lines=23> */
.L_x_5192:
[----:B------:R-:W-:Y:S05]  /*3200*/  BSYNC B0 ;  /* 0x0000000000007941 */ /* 0x000fea0003800000 */
.L_x_5190:
        /* <DEDUP_REMOVED lines=25> */
[----:B------:R-:W-:Y:S05]  /*33a0*/  CALL.REL.NOINC `($__internal_35_$__cuda_sm20_div_s64) ;  /* 0x0000135000007944 */ /* 0x000fea0003c00000 */
        /* <DEDUP_REMOVED lines=12> */
.L_x_5194:
        /* <DEDUP_REMOVED lines=23> */
.L_x_5195:
[----:B------:R-:W-:Y:S05]  /*35e0*/  BSYNC B0 ;  /* 0x0000000000007941 */ /* 0x000fea0003800000 */
.L_x_5193:
        /* <DEDUP_REMOVED lines=29> */
.L_x_5197:
        /* <DEDUP_REMOVED lines=23> */
.L_x_5198:
[----:B------:R-:W-:Y:S05]  /*3930*/  BSYNC B0 ;  /* 0x0000000000007941 */ /* 0x000fea0003800000 */
.L_x_5196:
        /* <DEDUP_REMOVED lines=20> */
.L_x_5174:
[----:B------:R-:W-:-:S04]  /*3a80*/  LEA R2, P0, R36, c[0x0][0x200], 0x2 ;  /* 0x0000800024027a11 */ /* 0x000fc800078010ff */
[----:B------:R-:W-:-:S05]  /*3a90*/  LEA.HI.X R3, R36, c[0x0][0x204], R37, 0x2, P0 ;  /* 0x0000810024037a11 */ /* 0x000fca00000f1425 */
[----:B------:R0:W-:Y:S04]  /*3aa0*/  STG.E [R2.64], R28 ;  /* 0x0000001c02007986 */ /* 0x0001e8000c10190a */
.L_x_5173:
[----:B------:R-:W-:Y:S05]  /*3ab0*/  BSYNC B1 ;  /* 0x0000000000017941 */ /* 0x000fea0003800000 */
.L_x_5172:
        /* <DEDUP_REMOVED lines=44> */
.L_x_5201:
        /* <DEDUP_REMOVED lines=37> */
.L_x_5200:
        /* <DEDUP_REMOVED lines=25> */
.L_x_5202:
[----:B------:R-:W-:-:S13]  /*4160*/  ISETP.LT.OR P4, PT, R14, c[0x0][0x314], P4 ;  /* 0x0000c5000e007a0c */ /* 0x000fda0002781670 */
[----:B------:R-:W-:Y:S05]  /*4170*/  @!P4 BRA `(.L_x_5199) ;  /* 0x000000a00000c947 */ /* 0x000fea0003800000 */
[----:B------:R-:W-:Y:S01]  /*4180*/  ISETP.GE.AND P0, PT, R12, R15, PT ;  /* 0x0000000f0c00720c */ /* 0x000fe20003f06270 */
[----:B------:R-:W-:-:S12]  /*4190*/  BSSY B0, `(.L_x_5203) ;  /* 0x0000003000007945 */ /* 0x000fd80003800000 */
[----:B------:R-:W-:Y:S05]  /*41a0*/  @P0 BRA `(.L_x_5204) ;  /* 0x0000001000000947 */ /* 0x000fea0003800000 */
[----:B------:R0:W5:Y:S02]  /*41b0*/  LDG.E.128 R8, [R22.64] ;  /* 0x0000000a16087981 */ /* 0x000164000c1e1d00 */
.L_x_5204:
[----:B------:R-:W-:Y:S05]  /*41c0*/  BSYNC B0 ;  /* 0x0000000000007941 */ /* 0x000fea0003800000 */
.L_x_5203:
[----:B------:R-:W1:Y:S02]  /*41d0*/  LDS R5, [R6] ;  /* 0x0000000006057984 */ /* 0x000e640000000800 */
[C---:B-1---5:R-:W-:Y:S02]  /*41e0*/  FFMA.FTZ R4, R5.reuse, R8, R4 ;  /* 0x0000000805047223 */ /* 0x062fe40000010004 */
[C---:B------:R-:W-:Y:S02]  /*41f0*/  FFMA.FTZ R3, R5.reuse, R9, R3 ;  /* 0x0000000905037223 */ /* 0x040fe40000010003 */
[C---:B------:R-:W-:Y:S02]  /*4200*/  FFMA.FTZ R2, R5.reuse, R10, R2 ;  /* 0x0000000a05027223 */ /* 0x040fe40000010002 */
[----:B------:R-:W-:Y:S02]  /*4210*/  FFMA.FTZ R0, R5, R11, R0 ;  /* 0x0000000b05007223 */ /* 0x000fe40000010000 */
.L_x_5199:
        /* <DEDUP_REMOVED lines=78> */
        .weak           $__internal_35_$__cuda_sm20_div_s64
        .type           $__internal_35_$__cuda_sm20_div_s64,@function
        .size           $__internal_35_$__cuda_sm20_div_s64,(.L_x_8309 - $__internal_35_$__cuda_sm20_div_s64)
$__internal_35_$__cuda_sm20_div_s64:
        /* <DEDUP_REMOVED lines=83> */
[----:B------:R-:W-:Y:S06]  /*4c30*/  RET.REL.NODEC R26 `(_ZN5flash32flash_fwd_splitkv_combine_kernelI23Flash_fwd_kernel_traitsILi128ELi64ELi64ELi4ELb0ELb0EN7cutlass10bfloat16_tE19Flash_kernel_traitsILi128ELi64ELi64ELi4ES3_EELi4ELi5ELb1EEEvNS_16Flash_fwd_paramsE) ;  /* 0xffffb3c01a007950 */ /* 0x000fec0003c3ffff */
.L_x_5205:
        /* <DEDUP_REMOVED lines=12> */
.L_x_8309:


//--------------------- .text._ZN5flash32flash_fwd_splitkv_combine_kernelI23Flash_fwd_kernel_traitsILi128ELi64ELi64ELi4ELb0ELb0EN7cutlass10bfloat16_tE19Flash_kernel_traitsILi128ELi64ELi64ELi4ES3_EELi4ELi4ELb1EEEvNS_16Flash_fwd_paramsE --------------------------
	.section	.text._ZN5flash32flash_fwd_splitkv_combine_kernelI23Flash_fwd_kernel_traitsILi128ELi64ELi64ELi4ELb0ELb0EN7cutlass10bfloat16_tE19Flash_kernel_traitsILi128ELi64ELi64ELi4ES3_EELi4ELi4ELb1EEEvNS_16Flash_fwd_paramsE,"ax",@progbits
	.sectioninfo	@"SHI_REGISTERS=52"
	.align	128
        .global         _ZN5flash32flash_fwd_splitkv_combine_kernelI23Flash_fwd_kernel_traitsILi128ELi64ELi64ELi4ELb0ELb0EN7cutlass10bfloat16_tE19Flash_kernel_traitsILi128ELi64ELi64ELi4ES3_EELi4ELi4ELb1EEEvNS_16Flash_fwd_paramsE
        .type           _ZN5flash32flash_fwd_splitkv_combine_kernelI23Flash_fwd_kernel_traitsILi128ELi64ELi64ELi4ELb0ELb0EN7cutlass10bfloat16_tE19Flash_kernel_traitsILi128ELi64ELi64ELi4ES3_EELi4ELi4ELb1EEEvNS_16Flash_fwd_paramsE,@function
        .size           _ZN5flash32flash_fwd_splitkv_combine_kernelI23Flash_fwd_kernel_traitsILi128ELi64ELi64ELi4ELb0ELb0EN7cutlass10bfloat16_tE19Flash_kernel_traitsILi128ELi64ELi64ELi4ES3_EELi4ELi4ELb1EEEvNS_16Flash_fwd_paramsE,(.L_x_8310 - _ZN5flash32flash_fwd_splitkv_combine_kernelI23Flash_fwd_kernel_traitsILi128ELi64ELi64ELi4ELb0ELb0EN7cutlass10bfloat16_tE19Flash_kernel_traitsILi128ELi64ELi64ELi4ES3_EELi4ELi4ELb1EEEvNS_16Flash_fwd_paramsE)
        .other          _ZN5flash32flash_fwd_splitkv_combine_kernelI23Flash_fwd_kernel_traitsILi128ELi64ELi64ELi4ELb0ELb0EN7cutlass10bfloat16_tE19Flash_kernel_traitsILi128ELi64ELi64ELi4ES3_EELi4ELi4ELb1EEEvNS_16Flash_fwd_paramsE,@"STO_CUDA_ENTRY STV_DEFAULT"
_ZN5flash32flash_fwd_splitkv_combine_kernelI23Flash_fwd_kernel_traitsILi128ELi64ELi64ELi4ELb0ELb0EN7cutlass10bfloat16_tE19Flash_kernel_traitsILi128ELi64ELi64ELi4ES3_EELi4ELi4ELb1EEEvNS_16Flash_fwd_paramsE:
.text._ZN5flash32flash_fwd_splitkv_combine_kernelI23Flash_fwd_kernel_traitsILi128ELi64ELi64ELi4ELb0ELb0EN7cutlass10bfloat16_tE19Flash_kernel_traitsILi128ELi64ELi64ELi4ES3_EELi4ELi4ELb1EEEvNS_16Flash_fwd_paramsE:
        /* <DEDUP_REMOVED lines=23> */
[----:B------:R-:W-:Y:S05]  /*0170*/  CALL.REL.NOINC `($__internal_36_$__cuda_sm20_div_s64) ;  /* 0x0000458000007944 */ /* 0x000fea0003c00000 */
[----:B------:R-:W-:Y:S05]  /*0180*/  BRA `(.L_x_5207) ;  /* 0x0000013000007947 */ /* 0x000fea0003800000 */
.L_x_5206:
        /* <DEDUP_REMOVED lines=19> */
.L_x_5207:
        /* <DEDUP_REMOVED lines=12> */
[----:B------:R-:W-:Y:S05]  /*0380*/  CALL.REL.NOINC `($__internal_36_$__cuda_sm20_div_s64) ;  /* 0x0000437000007944 */ /* 0x000fea0003c00000 */
[----:B------:R-:W-:Y:S02]  /*0390*/  MOV R28, R20 ;  /* 0x00000014001c7202 */ /* 0x000fe40000000f00 */
[----:B------:R-:W-:Y:S01]  /*03a0*/  MOV R29, R21 ;  /* 0x00000015001d7202 */ /* 0x000fe20000000f00 */
[----:B------:R-:W-:Y:S05]  /*03b0*/  BRA `(.L_x_5210) ;  /* 0x0000013000007947 */ /* 0x000fea0003800000 */
.L_x_5209:
        /* <DEDUP_REMOVED lines=19> */
.L_x_5210:
[----:B------:R-:W-:Y:S05]  /*04f0*/  BSYNC B0 ;  /* 0x0000000000007941 */ /* 0x000fea0003800000 */
.L_x_5208:
        /* <DEDUP_REMOVED lines=43> */
.L_x_5212:
        /* <DEDUP_REMOVED lines=19> */
.L_x_5213:
[----:B------:R-:W-:Y:S05]  /*08e0*/  BSYNC B0 ;  /* 0x0000000000007941 */ /* 0x000fea0003800000 */
.L_x_5211:
        /* <DEDUP_REMOVED lines=74> */
[----:B------:R-:W-:Y:S02]  /*0d90*/  MOV R32, R20 ;  /* 0x0000001400207202 */ /* 0x000fe40000000f00 */
[----:B------:R-:W-:Y:S01]  /*0da0*/  MOV R33, R21 ;  /* 0x0000001500217202 */ /* 0x000fe20000000f00 */
[----:B------:R-:W-:Y:S05]  /*0db0*/  BRA `(.L_x_5216) ;  /* 0x0000013000007947 */ /* 0x000fea0003800000 */
.L_x_5215:
        /* <DEDUP_REMOVED lines=19> */
.L_x_5216:
[----:B------:R-:W-:Y:S05]  /*0ef0*/  BSYNC B0 ;  /* 0x0000000000007941 */ /* 0x000fea0003800000 */
.L_x_5214:
        /* <DEDUP_REMOVED lines=42> */
.L_x_5218:
        /* <DEDUP_REMOVED lines=19> */
.L_x_5219:
[----:B------:R-:W-:Y:S05]  /*12d0*/  BSYNC B0 ;  /* 0x0000000000007941 */ /* 0x000fea0003800000 */
.L_x_5217:
        /* <DEDUP_REMOVED lines=131> */
.L_x_5221:
[----:B------:R-:W-:Y:S05]  /*1b10*/  BSYNC B0 ;  /* 0x0000000000007941 */ /* 0x000fea0003800000 */
.L_x_5220:
        /* <DEDUP_REMOVED lines=95> */
.L_x_5226:
        /* <DEDUP_REMOVED lines=22> */
.L_x_5227:
[----:B------:R-:W-:Y:S05]  /*2270*/  BSYNC B0 ;  /* 0x0000000000007941 */ /* 0x000fea0003800000 */
.L_x_5225:
[----:B------:R-:W-:Y:S01]  /*2280*/  LOP3.LUT R19, R17, R0, RZ, 0xfc, !PT ;  /* 0x0000000011137212 */ /* 0x000fe200078efcff */
[----:B------:R-:W-:Y:S03]  /*2290*/  BSSY B0, `(.L_x_5228) ;  /* 0x0000028000007945 */ /* 0x000fe60003800000 */
[----:B------:R-:W-:-:S13]  /*22a0*/  ISETP.NE.U32.AND P0, PT, R19, RZ, PT ;  /* 0x000000ff1300720c */ /* 0x000fda0003f05070 */
[----:B------:R-:W-:Y:S05]  /*22b0*/  @!P0 BRA `(.L_x_5229) ;  /* 0x000000f000008947 */ /* 0x000fea0003800000 */
[----:B------:R-:W-:Y:S01]  /*22c0*/  IMAD.MOV.U32 R24, RZ, RZ, R30 ;  /* 0x000000ffff187224 */ /* 0x000fe200078e001e */
[----:B------:R-:W-:Y:S02]  /*22d0*/  MOV R23, R0 ;  /* 0x0000000000177202 */ /* 0x000fe40000000f00 */
[----:B------:R-:W-:Y:S02]  /*22e0*/  MOV R22, 0x2300 ;  /* 0x0000230000167802 */ /* 0x000fe40000000f00 */
[----:B------:R-:W-:Y:S05]  /*22f0*/  CALL.REL.NOINC `($__internal_36_$__cuda_sm20_div_s64) ;  /* 0x0000240000007944 */ /* 0x000fea0003c00000 */
        /* <DEDUP_REMOVED lines=11> */
.L_x_5229:
        /* <DEDUP_REMOVED lines=22> */
.L_x_5230:
[----:B------:R-:W-:Y:S05]  /*2510*/  BSYNC B0 ;  /* 0x0000000000007941 */ /* 0x000fea0003800000 */
.L_x_5228:
        /* <DEDUP_REMOVED lines=11> */
[----:B------:R-:W-:Y:S05]  /*25d0*/  CALL.REL.NOINC `($__internal_36_$__cuda_sm20_div_s64) ;  /* 0x0000212000007944 */ /* 0x000fea0003c00000 */
[----:B------:R-:W-:-:S04]  /*25e0*/  IADD3 R17, P0, RZ, -R20, RZ ;  /* 0x80000014ff117210 */ /* 0x000fc80007f1e0ff */
[----:B------:R-:W-:Y:S01]  /*25f0*/  IADD3.X R18, RZ, ~R21, RZ, P0, !PT ;  /* 0x80000015ff127210 */ /* 0x000fe200007fe4ff */
[----:B------:R-:W-:-:S04]  /*2600*/  IMAD.WIDE.U32 R36, R5, R17, R36 ;  /* 0x0000001105247225 */ /* 0x000fc800078e0024 */
[----:B------:R-:W-:-:S04]  /*2610*/  IMAD R18, R18, R5, RZ ;  /* 0x0000000512127224 */ /* 0x000fc800078e02ff */
[----:B------:R-:W-:-:S05]  /*2620*/  IMAD R4, R4, R17, R18 ;  /* 0x0000001104047224 */ /* 0x000fca00078e0212 */
[----:B------:R-:W-:Y:S01]  /*2630*/  IADD3 R4, R37, R4, RZ ;  /* 0x0000000425047210 */ /* 0x000fe20007ffe0ff */
[----:B------:R-:W-:Y:S05]  /*2640*/  BRA `(.L_x_5233) ;  /* 0x0000016000007947 */ /* 0x000fea0003800000 */
.L_x_5232:
        /* <DEDUP_REMOVED lines=22> */
.L_x_5233:
[----:B------:R-:W-:Y:S05]  /*27b0*/  BSYNC B0 ;  /* 0x0000000000007941 */ /* 0x000fea0003800000 */
.L_x_5231:
        /* <DEDUP_REMOVED lines=38> */
[----:B------:R-:W-:Y:S05]  /*2a20*/  CALL.REL.NOINC `($__internal_36_$__cuda_sm20_div_s64) ;  /* 0x00001cd000007944 */ /* 0x000fea0003c00000 */
        /* <DEDUP_REMOVED lines=12> */
.L_x_5235:
        /* <DEDUP_REMOVED lines=23> */
.L_x_5236:
[----:B------:R-:W-:Y:S05]  /*2c60*/  BSYNC B0 ;  /* 0x0000000000007941 */ /* 0x000fea0003800000 */
.L_x_5234:
        /* <DEDUP_REMOVED lines=19> */
.L_x_5238:
        /* <DEDUP_REMOVED lines=22> */
.L_x_5239:
[----:B------:R-:W-:Y:S05]  /*2f00*/  BSYNC B0 ;  /* 0x0000000000007941 */ /* 0x000fea0003800000 */
.L_x_5237:
        /* <DEDUP_REMOVED lines=20> */
.L_x_5241:
        /* <DEDUP_REMOVED lines=23> */
.L_x_5242:
[----:B------:R-:W-:Y:S05]  /*31c0*/  BSYNC B0 ;  /* 0x0000000000007941 */ /* 0x000fea0003800000 */
.L_x_5240:
        /* <DEDUP_REMOVED lines=25> */
[----:B------:R-:W-:Y:S05]  /*3360*/  CALL.REL.NOINC `($__internal_36_$__cuda_sm20_div_s64) ;  /* 0x0000139000007944 */ /* 0x000fea0003c00000 */
        /* <DEDUP_REMOVED lines=12> */
.L_x_5244:
        /* <DEDUP_REMOVED lines=23> */
.L_x_5245:
[----:B------:R-:W-:Y:S05]  /*35a0*/  BSYNC B0 ;  /* 0x0000000000007941 */ /* 0x000fea0003800000 */
.L_x_5243:
        /* <DEDUP_REMOVED lines=29> */
.L_x_5247:
        /* <DEDUP_REMOVED lines=23> */
.L_x_5248:
[----:B------:R-:W-:Y:S05]  /*38f0*/  BSYNC B0 ;  /* 0x0000000000007941 */ /* 0x000fea0003800000 */
.L_x_5246:
        /* <DEDUP_REMOVED lines=20> */
.L_x_5224:
[----:B------:R-:W-:-:S04]  /*3a40*/  LEA R2, P0, R36, c[0x0][0x200], 0x2 ;  /* 0x0000800024027a11 */ /* 0x000fc800078010ff */
[----:B------:R-:W-:-:S05]  /*3a50*/  LEA.HI.X R3, R36, c[0x0][0x204], R37, 0x2, P0 ;  /* 0x0000810024037a11 */ /* 0x000fca00000f1425 */
[----:B------:R0:W-:Y:S04]  /*3a60*/  STG.E [R2.64], R28 ;  /* 0x0000001c02007986 */ /* 0x0001e8000c10190a */
.L_x_5223:
[----:B------:R-:W-:Y:S05]  /*3a70*/  BSYNC B1 ;  /* 0x0000000000017941 */ /* 0x000fea0003800000 */
.L_x_5222:
        /* <DEDUP_REMOVED lines=48> */
.L_x_5251:
        /* <DEDUP_REMOVED lines=37> */
.L_x_5250:
        /* <DEDUP_REMOVED lines=25> */
.L_x_5252:
[----:B------:R-:W-:-:S13]  /*4160*/  ISETP.LT.OR P4, PT, R13, c[0x0][0x314], P4 ;  /* 0x0000c5000d007a0c */ /* 0x000fda0002781670 */
[----:B------:R-:W-:Y:S05]  /*4170*/  @!P4 BRA `(.L_x_5249) ;  /* 0x000000a00000c947 */ /* 0x000fea0003800000 */
[----:B------:R-:W-:Y:S01]  /*4180*/  ISETP.GE.AND P0, PT, R15, R14, PT ;  /* 0x0000000e0f00720c */ /* 0x000fe20003f06270 */
[----:B------:R-:W-:-:S12]  /*4190*/  BSSY B0, `(.L_x_5253) ;  /* 0x0000003000007945 */ /* 0x000fd80003800000 */
[----:B------:R-:W-:Y:S05]  /*41a0*/  @P0 BRA `(.L_x_5254) ;  /* 0x0000001000000947 */ /* 0x000fea0003800000 */
[----:B------:R0:W5:Y:S02]  /*41b0*/  LDG.E.128 R8, [R22.64] ;  /* 0x0000000a16087981 */ /* 0x000164000c1e1d00 */
.L_x_5254:
[----:B------:R-:W-:Y:S05]  /*41c0*/  BSYNC B0 ;  /* 0x0000000000007941 */ /* 0x000fea0003800000 */
.L_x_5253:
[----:B------:R-:W1:Y:S02]  /*41d0*/  LDS R5, [R6] ;  /* 0x0000000006057984 */ /* 0x000e640000000800 */
[C---:B-1---5:R-:W-:Y:S02]  /*41e0*/  FFMA.FTZ R4, R5.reuse, R8, R4 ;  /* 0x0000000805047223 */ /* 0x062fe40000010004 */
[C---:B------:R-:W-:Y:S02]  /*41f0*/  FFMA.FTZ R3, R5.reuse, R9, R3 ;  /* 0x0000000905037223 */ /* 0x040fe40000010003 */
[C---:B------:R-:W-:Y:S02]  /*4200*/  FFMA.FTZ R2, R5.reuse, R10, R2 ;  /* 0x0000000a05027223 */ /* 0x040fe40000010002 */
[----:B------:R-:W-:Y:S02]  /*4210*/  FFMA.FTZ R0, R5, R11, R0 ;  /* 0x0000000b05007223 */ /* 0x000fe40000010000 */
.L_x_5249:
        /* <DEDUP_REMOVED lines=78> */
        .weak           $__internal_36_$__cuda_sm20_div_s64
        .type           $__internal_36_$__cuda_sm20_div_s64,@function
        .size           $__internal_36_$__cuda_sm20_div_s64,(.L_x_8310 - $__internal_36_$__cuda_sm20_div_s64)
$__internal_36_$__cuda_sm20_div_s64:
        /* <DEDUP_REMOVED lines=83> */
[----:B------:R-:W-:Y:S06]  /*4c30*/  RET.REL.NODEC R26 `(_ZN5flash32flash_fwd_splitkv_combine_kernelI23Flash_fwd_kernel_traitsILi128ELi64ELi64ELi4ELb0ELb0EN7cutlass10bfloat16_tE19Flash_kernel_traitsILi128ELi64ELi64ELi4ES3_EELi4ELi4ELb1EEEvNS_16Flash_fwd_paramsE) ;  /* 0xffffb3c01a007950 */ /* 0x000fec0003c3ffff */
.L_x_5255:
        /* <DEDUP_REMOVED lines=12> */
.L_x_8310:


//--------------------- .text._ZN5flash32flash_fwd_splitkv_combine_kernelI23Flash_fwd_kernel_traitsILi128ELi64ELi64ELi4ELb0ELb0EN7cutlass10bfloat16_tE19Flash_kernel_traitsILi128ELi64ELi64ELi4ES3_EELi4ELi3ELb1EEEvNS_16Flash_fwd_paramsE --------------------------
	.section	.text._ZN5flash32flash_fwd_splitkv_combine_kernelI23Flash_fwd_kernel_traitsILi128ELi64ELi64ELi4ELb0ELb0EN7cutlass10bfloat16_tE19Flash_kernel_traitsILi128ELi64ELi64ELi4ES3_EELi4ELi3ELb1EEEvNS_16Flash_fwd_paramsE,"ax",@progbits
	.sectioninfo	@"SHI_REGISTERS=52"
	.align	128
        .global         _ZN5flash32flash_fwd_splitkv_combine_kernelI23Flash_fwd_kernel_traitsILi128ELi64ELi64ELi4ELb0ELb0EN7cutlass10bfloat16_tE19Flash_kernel_traitsILi128ELi64ELi64ELi4ES3_EELi4ELi3ELb1EEEvNS_16Flash_fwd_paramsE
        .type           _ZN5flash32flash_fwd_splitkv_combine_kernelI23Flash_fwd_kernel_traitsILi128ELi64ELi64ELi4ELb0ELb0EN7cutlass10bfloat16_tE19Flash_kernel_traitsILi128ELi64ELi64ELi4ES3_EELi4ELi3ELb1EEEvNS_16Flash_fwd_paramsE,@function
        .size           _ZN5flash32flash_fwd_splitkv_combine_kernelI23Flash_fwd_kernel_traitsILi128ELi64ELi64ELi4ELb0ELb0EN7cutlass10bfloat16_tE19Flash_kernel_traitsILi128ELi64ELi64ELi4ES3_EELi4ELi3ELb1EEEvNS_16Flash_fwd_paramsE,(.L_x_8311 - _ZN5flash32flash_fwd_splitkv_combine_kernelI23Flash_fwd_kernel_traitsILi128ELi64ELi64ELi4ELb0ELb0EN7cutlass10bfloat16_tE19Flash_kernel_traitsILi128ELi64ELi64ELi4ES3_EELi4ELi3ELb1EEEvNS_16Flash_fwd_paramsE)
        .other          _ZN5flash32flash_fwd_splitkv_combine_kernelI23Flash_fwd_kernel_traitsILi128ELi64ELi64ELi4ELb0ELb0EN7cutlass10bfloat16_tE19Flash_kernel_traitsILi128ELi64ELi64ELi4ES3_EELi4ELi3ELb1EEEvNS_16Flash_fwd_paramsE,@"STO_CUDA_ENTRY STV_DEFAULT"
_ZN5flash32flash_fwd_splitkv_combine_kernelI23Flash_fwd_kernel_traitsILi128ELi64ELi64ELi4ELb0ELb0EN7cutlass10bfloat16_tE19Flash_kernel_traitsILi128ELi64ELi64ELi4ES3_EELi4ELi3ELb1EEEvNS_16Flash_fwd_paramsE:
.text._ZN5flash32flash_fwd_splitkv_combine_kernelI23Flash_fwd_kernel_traitsILi128ELi64ELi64ELi4ELb0ELb0EN7cutlass10bfloat16_tE19Flash_kernel_traitsILi128ELi64ELi64ELi4ES3_EELi4ELi3ELb1EEEvNS_16Flash_fwd_paramsE:
        /* <DEDUP_REMOVED lines=23> */
[----:B------:R-:W-:Y:S05]  /*0170*/  CALL.REL.NOINC `($__internal_37_$__cuda_sm20_div_s64) ;  /* 0x0000454000007944 */ /* 0x000fea0003c00000 */
[----:B------:R-:W-:Y:S05]  /*0180*/  BRA `(.L_x_5257) ;  /* 0x0000013000007947 */ /* 0x000fea0003800000 */
.L_x_5256:
        /* <DEDUP_REMOVED lines=19> */
.L_x_5257:
        /* <DEDUP_REMOVED lines=12> */
[----:B------:R-:W-:Y:S05]  /*0380*/  CALL.REL.NOINC `($__internal_37_$__cuda_sm20_div_s64) ;  /* 0x0000433000007944 */ /* 0x000fea0003c00000 */
[----:B------:R-:W-:Y:S02]  /*0390*/  MOV R28, R20 ;  /* 0x00000014001c7202 */ /* 0x000fe40000000f00 */
[----:B------:R-:W-:Y:S01]  /*03a0*/  MOV R29, R21 ;  /* 0x00000015001d7202 */ /* 0x000fe20000000f00 */
[----:B------:R-:W-:Y:S05]  /*03b0*/  BRA `(.L_x_5260) ;  /* 0x0000013000007947 */ /* 0x000fea0003800000 */
.L_x_5259:
        /* <DEDUP_REMOVED lines=19> */
.L_x_5260:
[----:B------:R-:W-:Y:S05]  /*04f0*/  BSYNC B0 ;  /* 0x0000000000007941 */ /* 0x000fea0003800000 */
.L_x_5258:
        /* <DEDUP_REMOVED lines=43> */
.L_x_5262:
        /* <DEDUP_REMOVED lines=19> */
.L_x_5263:
[----:B------:R-:W-:Y:S05]  /*08e0*/  BSYNC B0 ;  /* 0x0000000000007941 */ /* 0x000fea0003800000 */
.L_x_5261:
        /* <DEDUP_REMOVED lines=74> */
[----:B------:R-:W-:Y:S02]  /*0d90*/  MOV R32, R20 ;  /* 0x0000001400207202 */ /* 0x000fe40000000f00 */
[----:B------:R-:W-:Y:S01]  /*0da0*/  MOV R33, R21 ;  /* 0x0000001500217202 */ /* 0x000fe20000000f00 */
[----:B------:R-:W-:Y:S05]  /*0db0*/  BRA `(.L_x_5266) ;  /* 0x0000013000007947 */ /* 0x000fea0003800000 */
.L_x_5265:
        /* <DEDUP_REMOVED lines=19> */
.L_x_5266:
[----:B------:R-:W-:Y:S05]  /*0ef0*/  BSYNC B0 ;  /* 0x0000000000007941 */ /* 0x000fea0003800000 */
.L_x_5264:
        /* <DEDUP_REMOVED lines=42> */
.L_x_5268:
        /* <DEDUP_REMOVED lines=19> */
.L_x_5269:
[----:B------:R-:W-:Y:S05]  /*12d0*/  BSYNC B0 ;  /* 0x0000000000007941 */ /* 0x000fea0003800000 */
.L_x_5267:
        /* <DEDUP_REMOVED lines=131> */
.L_x_5271:
[----:B------:R-:W-:Y:S05]  /*1b10*/  BSYNC B0 ;  /* 0x0000000000007941 */ /* 0x000fea0003800000 */
.L_x_5270:
        /* <DEDUP_REMOVED lines=91> */
.L_x_5276:
        /* <DEDUP_REMOVED lines=22> */
.L_x_5277:
[----:B------:R-:W-:Y:S05]  /*2230*/  BSYNC B0 ;  /* 0x0000000000007941 */ /* 0x000fea0003800000 */
.L_x_5275:
[----:B------:R-:W-:Y:S01]  /*2240*/  LOP3.LUT R19, R17, R0, RZ, 0xfc, !PT ;  /* 0x0000000011137212 */ /* 0x000fe200078efcff */
[----:B------:R-:W-:Y:S03]  /*2250*/  BSSY B0, `(.L_x_5278) ;  /* 0x0000028000007945 */ /* 0x000fe60003800000 */
[----:B------:R-:W-:-:S13]  /*2260*/  ISETP.NE.U32.AND P0, PT, R19, RZ, PT ;  /* 0x000000ff1300720c */ /* 0x000fda0003f05070 */
[----:B------:R-:W-:Y:S05]  /*2270*/  @!P0 BRA `(.L_x_5279) ;  /* 0x000000f000008947 */ /* 0x000fea0003800000 */
[----:B------:R-:W-:Y:S01]  /*2280*/  IMAD.MOV.U32 R24, RZ, RZ, R30 ;  /* 0x000000ffff187224 */ /* 0x000fe200078e001e */
[----:B------:R-:W-:Y:S02]  /*2290*/  MOV R23, R0 ;  /* 0x0000000000177202 */ /* 0x000fe40000000f00 */
[----:B------:R-:W-:Y:S02]  /*22a0*/  MOV R22, 0x22c0 ;  /* 0x000022c000167802 */ /* 0x000fe40000000f00 */
[----:B------:R-:W-:Y:S05]  /*22b0*/  CALL.REL.NOINC `($__internal_37_$__cuda_sm20_div_s64) ;  /* 0x0000240000007944 */ /* 0x000fea0003c00000 */
        /* <DEDUP_REMOVED lines=11> */
.L_x_5279:
        /* <DEDUP_REMOVED lines=22> */
.L_x_5280:
[----:B------:R-:W-:Y:S05]  /*24d0*/  BSYNC B0 ;  /* 0x0000000000007941 */ /* 0x000fea0003800000 */
.L_x_5278:
        /* <DEDUP_REMOVED lines=11> */
[----:B------:R-:W-:Y:S05]  /*2590*/  CALL.REL.NOINC `($__internal_37_$__cuda_sm20_div_s64) ;  /* 0x0000212000007944 */ /* 0x000fea0003c00000 */
[----:B------:R-:W-:-:S04]  /*25a0*/  IADD3 R17, P0, RZ, -R20, RZ ;  /* 0x80000014ff117210 */ /* 0x000fc80007f1e0ff */
[----:B------:R-:W-:Y:S01]  /*25b0*/  IADD3.X R18, RZ, ~R21, RZ, P0, !PT ;  /* 0x80000015ff127210 */ /* 0x000fe200007fe4ff */
[----:B------:R-:W-:-:S04]  /*25c0*/  IMAD.WIDE.U32 R36, R5, R17, R36 ;  /* 0x0000001105247225 */ /* 0x000fc800078e0024 */
[----:B------:R-:W-:-:S04]  /*25d0*/  IMAD R18, R18, R5, RZ ;  /* 0x0000000512127224 */ /* 0x000fc800078e02ff */
[----:B------:R-:W-:-:S05]  /*25e0*/  IMAD R4, R4, R17, R18 ;  /* 0x0000001104047224 */ /* 0x000fca00078e0212 */
[----:B------:R-:W-:Y:S01]  /*25f0*/  IADD3 R4, R37, R4, RZ ;  /* 0x0000000425047210 */ /* 0x000fe20007ffe0ff */
[----:B------:R-:W-:Y:S05]  /*2600*/  BRA `(.L_x_5283) ;  /* 0x0000016000007947 */ /* 0x000fea0003800000 */
.L_x_5282:
        /* <DEDUP_REMOVED lines=22> */
.L_x_5283:
[----:B------:R-:W-:Y:S05]  /*2770*/  BSYNC B0 ;  /* 0x0000000000007941 */ /* 0x000fea0003800000 */
.L_x_5281:
        /* <DEDUP_REMOVED lines=38> */
[----:B------:R-:W-:Y:S05]  /*29e0*/  CALL.REL.NOINC `($__internal_37_$__cuda_sm20_div_s64) ;  /* 0x00001cd000007944 */ /* 0x000fea0003c00000 */
        /* <DEDUP_REMOVED lines=12> */
.L_x_5285:
        /* <DEDUP_REMOVED lines=23> */
.L_x_5286:
[----:B------:R-:W-:Y:S05]  /*2c20*/  BSYNC B0 ;  /* 0x0000000000007941 */ /* 0x000fea0003800000 */
.L_x_5284:
        /* <DEDUP_REMOVED lines=19> */
.L_x_5288:
        /* <DEDUP_REMOVED lines=22> */
.L_x_5289:
[----:B------:R-:W-:Y:S05]  /*2ec0*/  BSYNC B0 ;  /* 0x0000000000007941 */ /* 0x000fea0003800000 */
.L_x_5287:
        /* <DEDUP_REMOVED lines=20> */
.L_x_5291:
        /* <DEDUP_REMOVED lines=23> */
.L_x_5292:
[----:B------:R-:W-:Y:S05]  /*3180*/  BSYNC B0 ;  /* 0x0000000000007941 */ /* 0x000fea0003800000 */
.L_x_5290:
        /* <DEDUP_REMOVED lines=25> */
[----:B------:R-:W-:Y:S05]  /*3320*/  CALL.REL.NOINC `($__internal_37_$__cuda_sm20_div_s64) ;  /* 0x0000139000007944 */ /* 0x000fea0003c00000 */
        /* <DEDUP_REMOVED lines=12> */
.L_x_5294:
        /* <DEDUP_REMOVED lines=23> */
.L_x_5295:
[----:B------:R-:W-:Y:S05]  /*3560*/  BSYNC B0 ;  /* 0x0000000000007941 */ /* 0x000fea0003800000 */
.L_x_5293:
        /* <DEDUP_REMOVED lines=29> */
.L_x_5297:
        /* <DEDUP_REMOVED lines=23> */
.L_x_5298:
[----:B------:R-:W-:Y:S05]  /*38b0*/  BSYNC B0 ;  /* 0x0000000000007941 */ /* 0x000fea0003800000 */
.L_x_5296:
        /* <DEDUP_REMOVED lines=20> */
.L_x_5274:
[----:B------:R-:W-:-:S04]  /*3a00*/  LEA R2, P0, R36, c[0x0][0x200], 0x2 ;  /* 0x0000800024027a11 */ /* 0x000fc800078010ff */
[----:B------:R-:W-:-:S05]  /*3a10*/  LEA.HI.X R3, R36, c[0x0][0x204], R37, 0x2, P0 ;  /* 0x0000810024037a11 */ /* 0x000fca00000f1425 */
[----:B------:R0:W-:Y:S04]  /*3a20*/  STG.E [R2.64], R28 ;  /* 0x0000001c02007986 */ /* 0x0001e8000c10190a */
.L_x_5273:
[----:B------:R-:W-:Y:S05]  /*3a30*/  BSYNC B1 ;  /* 0x0000000000017941 */ /* 0x000fea0003800000 */
.L_x_5272:
        /* <DEDUP_REMOVED lines=48> */
.L_x_5301:
        /* <DEDUP_REMOVED lines=37> */
.L_x_5300:
        /* <DEDUP_REMOVED lines=25> */
.L_x_5302:
[----:B------:R-:W-:-:S13]  /*4120*/  ISETP.LT.OR P4, PT, R13, c[0x0][0x314], P4 ;  /* 0x0000c5000d007a0c */ /* 0x000fda0002781670 */
[----:B------:R-:W-:Y:S05]  /*4130*/  @!P4 BRA `(.L_x_5299) ;  /* 0x000000a00000c947 */ /* 0x000fea0003800000 */
[----:B------:R-:W-:Y:S01]  /*4140*/  ISETP.GE.AND P0, PT, R15, R14, PT ;  /* 0x0000000e0f00720c */ /* 0x000fe20003f06270 */
[----:B------:R-:W-:-:S12]  /*4150*/  BSSY B0, `(.L_x_5303) ;  /* 0x0000003000007945 */ /* 0x000fd80003800000 */
[----:B------:R-:W-:Y:S05]  /*4160*/  @P0 BRA `(.L_x_5304) ;  /* 0x0000001000000947 */ /* 0x000fea0003800000 */
[----:B------:R0:W5:Y:S02]  /*4170*/  LDG.E.128 R8, [R22.64] ;  /* 0x0000000a16087981 */ /* 0x000164000c1e1d00 */
.L_x_5304:
[----:B------:R-:W-:Y:S05]  /*4180*/  BSYNC B0 ;  /* 0x0000000000007941 */ /* 0x000fea0003800000 */
.L_x_5303:
[----:B------:R-:W1:Y:S02]  /*4190*/  LDS R5, [R6] ;  /* 0x0000000006057984 */ /* 0x000e640000000800 */
[C---:B-1---5:R-:W-:Y:S02]  /*41a0*/  FFMA.FTZ R4, R5.reuse, R8, R4 ;  /* 0x0000000805047223 */ /* 0x062fe40000010004 */
[C---:B------:R-:W-:Y:S02]  /*41b0*/  FFMA.FTZ R3, R5.reuse, R9, R3 ;  /* 0x0000000905037223 */ /* 0x040fe40000010003 */
[C---:B------:R-:W-:Y:S02]  /*41c0*/  FFMA.FTZ R2, R5.reuse, R10, R2 ;  /* 0x0000000a05027223 */ /* 0x040fe40000010002 */
[----:B------:R-:W-:Y:S02]  /*41d0*/  FFMA.FTZ R0, R5, R11, R0 ;  /* 0x0000000b05007223 */ /* 0x000fe40000010000 */
.L_x_5299:
        /* <DEDUP_REMOVED lines=78> */
        .weak           $__internal_37_$__cuda_sm20_div_s64
        .type           $__internal_37_$__cuda_sm20_div_s64,@function
        .size           $__internal_37_$__cuda_sm20_div_s64,(.L_x_8311 - $__internal_37_$__cuda_sm20_div_s64)
$__internal_37_$__cuda_sm20_div_s64:
        /* <DEDUP_REMOVED lines=83> */
[----:B------:R-:W-:Y:S06]  /*4bf0*/  RET.REL.NODEC R26 `(_ZN5flash32flash_fwd_splitkv_combine_kernelI23Flash_fwd_kernel_traitsILi128ELi64ELi64ELi4ELb0ELb0EN7cutlass10bfloat16_tE19Flash_kernel_traitsILi128ELi64ELi64ELi4ES3_EELi4ELi3ELb1EEEvNS_16Flash_fwd_paramsE) ;  /* 0xffffb4001a007950 */ /* 0x000fec0003c3ffff */
.L_x_5305:
        /* <DEDUP_REMOVED lines=16> */
.L_x_8311:


//--------------------- .text._ZN5flash32flash_fwd_splitkv_combine_kernelI23Flash_fwd_kernel_traitsILi128ELi64ELi64ELi4ELb0ELb0EN7cutlass10bfloat16_tE19Flash_kernel_traitsILi128ELi64ELi64ELi4ES3_EELi4ELi2ELb1EEEvNS_16Flash_fwd_paramsE --------------------------
	.section	.text._ZN5flash32flash_fwd_splitkv_combine_kernelI23Flash_fwd_kernel_traitsILi128ELi64ELi64ELi4ELb0ELb0EN7cutlass10bfloat16_tE19Flash_kernel_traitsILi128ELi64ELi64ELi4ES3_EELi4ELi2ELb1EEEvNS_16Flash_fwd_paramsE,"ax",@progbits
	.sectioninfo	@"SHI_REGISTERS=56"
	.align	128
        .global         _ZN5flash32flash_fwd_splitkv_combine_kernelI23Flash_fwd_kernel_traitsILi128ELi64ELi64ELi4ELb0ELb0EN7cutlass10bfloat16_tE19Flash_kernel_traitsILi128ELi64ELi64ELi4ES3_EELi4ELi2ELb1EEEvNS_16Flash_fwd_paramsE
        .type           _ZN5flash32flash_fwd_splitkv_combine_kernelI23Flash_fwd_kernel_traitsILi128ELi64ELi64ELi4ELb0ELb0EN7cutlass10bfloat16_tE19Flash_kernel_traitsILi128ELi64ELi64ELi4ES3_EELi4ELi2ELb1EEEvNS_16Flash_fwd_paramsE,@function
        .size           _ZN5flash32flash_fwd_splitkv_combine_kernelI23Flash_fwd_kernel_traitsILi128ELi64ELi64ELi4ELb0ELb0EN7cutlass10bfloat16_tE19Flash_kernel_traitsILi128ELi64ELi64ELi4ES3_EELi4ELi2ELb1EEEvNS_16Flash_fwd_paramsE,(.L_x_8312 - _ZN5flash32flash_fwd_splitkv_combine_kernelI23Flash_fwd_kernel_traitsILi128ELi64ELi64ELi4ELb0ELb0EN7cutlass10bfloat16_tE19Flash_kernel_traitsILi128ELi64ELi64ELi4ES3_EELi4ELi2ELb1EEEvNS_16Flash_fwd_paramsE)
        .other          _ZN5flash32flash_fwd_splitkv_combine_kernelI23Flash_fwd_kernel_traitsILi128ELi64ELi64ELi4ELb0ELb0EN7cutlass10bfloat16_tE19Flash_kernel_traitsILi128ELi64ELi64ELi4ES3_EELi4ELi2ELb1EEEvNS_16Flash_fwd_paramsE,@"STO_CUDA_ENTRY STV_DEFAULT"
_ZN5flash32flash_fwd_splitkv_combine_kernelI23Flash_fwd_kernel_traitsILi128ELi64ELi64ELi4ELb0ELb0EN7cutlass10bfloat16_tE19Flash_kernel_traitsILi128ELi64ELi64ELi4ES3_EELi4ELi2ELb1EEEvNS_16Flash_fwd_paramsE:
.text._ZN5flash32flash_fwd_splitkv_combine_kernelI23Flash_fwd_kernel_traitsILi128ELi64ELi64ELi4ELb0ELb0EN7cutlass10bfloat16_tE19Flash_kernel_traitsILi128ELi64ELi64ELi4ES3_EELi4ELi2ELb1EEEvNS_16Flash_fwd_paramsE:
        /* <DEDUP_REMOVED lines=23> */
[----:B------:R-:W-:Y:S05]  /*0170*/  CALL.REL.NOINC `($__internal_38_$__cuda_sm20_div_s64) ;  /* 0x0000445000007944 */ /* 0x000fea0003c00000 */
[----:B------:R-:W-:Y:S01]  /*0180*/  MOV R20, R0 ;  /* 0x0000000000147202 */ /* 0x000fe20000000f00 */
[----:B------:R-:W-:Y:S05]  /*0190*/  BRA `(.L_x_5307) ;  /* 0x0000013000007947 */ /* 0x000fea0003800000 */
.L_x_5306:
        /* <DEDUP_REMOVED lines=19> */
.L_x_5307:
        /* <DEDUP_REMOVED lines=11> */
[----:B------:R-:W-:Y:S05]  /*0380*/  CALL.REL.NOINC `($__internal_38_$__cuda_sm20_div_s64) ;  /* 0x0000424000007944 */ /* 0x000fea0003c00000 */
[----:B------:R-:W-:Y:S02]  /*0390*/  MOV R10, R0 ;  /* 0x00000000000a7202 */ /* 0x000fe40000000f00 */
[----:B------:R-:W-:Y:S01]  /*03a0*/  MOV R11, R21 ;  /* 0x00000015000b7202 */ /* 0x000fe20000000f00 */
[----:B------:R-:W-:Y:S05]  /*03b0*/  BRA `(.L_x_5310) ;  /* 0x0000013000007947 */ /* 0x000fea0003800000 */
.L_x_5309:
        /* <DEDUP_REMOVED lines=19> */
.L_x_5310:
[----:B------:R-:W-:Y:S05]  /*04f0*/  BSYNC B0 ;  /* 0x0000000000007941 */ /* 0x000fea0003800000 */
.L_x_5308:
        /* <DEDUP_REMOVED lines=43> */
.L_x_5312:
        /* <DEDUP_REMOVED lines=19> */
.L_x_5313:
[----:B------:R-:W-:Y:S05]  /*08e0*/  BSYNC B0 ;  /* 0x0000000000007941 */ /* 0x000fea0003800000 */
.L_x_5311:
        /* <DEDUP_REMOVED lines=73> */
[----:B------:R-:W-:Y:S02]  /*0d80*/  MOV R38, R0 ;  /* 0x0000000000267202 */ /* 0x000fe40000000f00 */
[----:B------:R-:W-:Y:S01]  /*0d90*/  MOV R39, R21 ;  /* 0x0000001500277202 */ /* 0x000fe20000000f00 */
[----:B------:R-:W-:Y:S05]  /*0da0*/  BRA `(.L_x_5316) ;  /* 0x0000013000007947 */ /* 0x000fea0003800000 */
.L_x_5315:
        /* <DEDUP_REMOVED lines=19> */
.L_x_5316:
[----:B------:R-:W-:Y:S05]  /*0ee0*/  BSYNC B0 ;  /* 0x0000000000007941 */ /* 0x000fea0003800000 */
.L_x_5314:
        /* <DEDUP_REMOVED lines=43> */
.L_x_5318:
        /* <DEDUP_REMOVED lines=19> */
.L_x_5319:
[----:B------:R-:W-:Y:S05]  /*12d0*/  BSYNC B0 ;  /* 0x0000000000007941 */ /* 0x000fea0003800000 */
.L_x_5317:
        /* <DEDUP_REMOVED lines=132> */
.L_x_5321:
[----:B------:R-:W-:Y:S05]  /*1b20*/  BSYNC B0 ;  /* 0x0000000000007941 */ /* 0x000fea0003800000 */
.L_x_5320:
        /* <DEDUP_REMOVED lines=70> */
[----:B------:R-:W-:Y:S05]  /*1f90*/  CALL.REL.NOINC `($__internal_38_$__cuda_sm20_div_s64) ;  /* 0x0000263000007944 */ /* 0x000fea0003c00000 */
        /* <DEDUP_REMOVED lines=9> */
.L_x_5326:
        /* <DEDUP_REMOVED lines=22> */
.L_x_5327:
[----:B------:R-:W-:Y:S05]  /*2190*/  BSYNC B0 ;  /* 0x0000000000007941 */ /* 0x000fea0003800000 */
.L_x_5325:
[----:B------:R-:W-:Y:S01]  /*21a0*/  LOP3.LUT R0, R23, R2, RZ, 0xfc, !PT ;  /* 0x0000000217007212 */ /* 0x000fe200078efcff */
[----:B------:R-:W-:Y:S03]  /*21b0*/  BSSY B0, `(.L_x_5328) ;  /* 0x0000027000007945 */ /* 0x000fe60003800000 */
[----:B------:R-:W-:-:S13]  /*21c0*/  ISETP.NE.U32.AND P0, PT, R0, RZ, PT ;  /* 0x000000ff0000720c */ /* 0x000fda0003f05070 */
[----:B------:R-:W-:Y:S05]  /*21d0*/  @!P0 BRA `(.L_x_5329) ;  /* 0x000000e000008947 */ /* 0x000fea0003800000 */
[----:B------:R-:W-:Y:S01]  /*21e0*/  IMAD.MOV.U32 R24, RZ, RZ, R37 ;  /* 0x000000ffff187224 */ /* 0x000fe200078e0025 */
[----:B------:R-:W-:Y:S02]  /*21f0*/  MOV R5, R2 ;  /* 0x0000000200057202 */ /* 0x000fe40000000f00 */
[----:B------:R-:W-:Y:S02]  /*2200*/  MOV R22, 0x2220 ;  /* 0x0000222000167802 */ /* 0x000fe40000000f00 */
[----:B------:R-:W-:Y:S05]  /*2210*/  CALL.REL.NOINC `($__internal_38_$__cuda_sm20_div_s64) ;  /* 0x000023b000007944 */ /* 0x000fea0003c00000 */
        /* <DEDUP_REMOVED lines=10> */
.L_x_5329:
        /* <DEDUP_REMOVED lines=22> */
.L_x_5330:
[----:B------:R-:W-:Y:S05]  /*2420*/  BSYNC B0 ;  /* 0x0000000000007941 */ /* 0x000fea0003800000 */
.L_x_5328:
        /* <DEDUP_REMOVED lines=12> */
[----:B------:R-:W-:Y:S05]  /*24f0*/  CALL.REL.NOINC `($__internal_38_$__cuda_sm20_div_s64) ;  /* 0x000020d000007944 */ /* 0x000fea0003c00000 */
        /* <DEDUP_REMOVED lines=12> */
.L_x_5332:
        /* <DEDUP_REMOVED lines=22> */
.L_x_5333:
[----:B------:R-:W-:Y:S05]  /*2720*/  BSYNC B0 ;  /* 0x0000000000007941 */ /* 0x000fea0003800000 */
.L_x_5331:
        /* <DEDUP_REMOVED lines=37> */
[----:B------:R-:W-:Y:S05]  /*2980*/  CALL.REL.NOINC `($__internal_38_$__cuda_sm20_div_s64) ;  /* 0x00001c4000007944 */ /* 0x000fea0003c00000 */
        /* <DEDUP_REMOVED lines=11> */
.L_x_5335:
        /* <DEDUP_REMOVED lines=23> */
.L_x_5336:
[----:B------:R-:W-:Y:S05]  /*2bb0*/  BSYNC B0 ;  /* 0x0000000000007941 */ /* 0x000fea0003800000 */
.L_x_5334:
        /* <DEDUP_REMOVED lines=19> */
.L_x_5338:
        /* <DEDUP_REMOVED lines=22> */
.L_x_5339:
[----:B------:R-:W-:Y:S05]  /*2e50*/  BSYNC B0 ;  /* 0x0000000000007941 */ /* 0x000fea0003800000 */
.L_x_5337:
        /* <DEDUP_REMOVED lines=22> */
.L_x_5341:
        /* <DEDUP_REMOVED lines=23> */
.L_x_5342:
[----:B------:R-:W-:Y:S05]  /*3130*/  BSYNC B0 ;  /* 0x0000000000007941 */ /* 0x000fea0003800000 */
.L_x_5340:
        /* <DEDUP_REMOVED lines=38> */
.L_x_5344:
        /* <DEDUP_REMOVED lines=23> */
.L_x_5345:
[----:B------:R-:W-:Y:S05]  /*3510*/  BSYNC B0 ;  /* 0x0000000000007941 */ /* 0x000fea0003800000 */
.L_x_5343:
        /* <DEDUP_REMOVED lines=27> */
.L_x_5347:
        /* <DEDUP_REMOVED lines=23> */
.L_x_5348:
[----:B------:R-:W-:Y:S05]  /*3840*/  BSYNC B0 ;  /* 0x0000000000007941 */ /* 0x000fea0003800000 */
.L_x_5346:
        /* <DEDUP_REMOVED lines=20> */
.L_x_5324:
[----:B------:R-:W-:-:S04]  /*3990*/  LEA R2, P0, R32, c[0x0][0x200], 0x2 ;  /* 0x0000800020027a11 */ /* 0x000fc800078010ff */
[----:B------:R-:W-:-:S05]  /*39a0*/  LEA.HI.X R3, R32, c[0x0][0x204], R33, 0x2, P0 ;  /* 0x0000810020037a11 */ /* 0x000fca00000f1421 */
[----:B------:R0:W-:Y:S04]  /*39b0*/  STG.E [R2.64], R29 ;  /* 0x0000001d02007986 */ /* 0x0001e8000c101908 */
.L_x_5323:
[----:B------:R-:W-:Y:S05]  /*39c0*/  BSYNC B1 ;  /* 0x0000000000017941 */ /* 0x000fea0003800000 */
.L_x_5322:
        /* <DEDUP_REMOVED lines=42> */
.L_x_5351:
        /* <DEDUP_REMOVED lines=37> */
.L_x_5350:
        /* <DEDUP_REMOVED lines=25> */
.L_x_5352:
[----:B------:R-:W-:-:S13]  /*4050*/  ISETP.LT.OR P4, PT, R14, c[0x0][0x314], P4 ;  /* 0x0000c5000e007a0c */ /* 0x000fda0002781670 */
[----:B------:R-:W-:Y:S05]  /*4060*/  @!P4 BRA `(.L_x_5349) ;  /* 0x000000a00000c947 */ /* 0x000fea0003800000 */
[----:B------:R-:W-:Y:S01]  /*4070*/  ISETP.GE.AND P0, PT, R16, R15, PT ;  /* 0x0000000f1000720c */ /* 0x000fe20003f06270 */
[----:B------:R-:W-:-:S12]  /*4080*/  BSSY B0, `(.L_x_5353) ;  /* 0x0000003000007945 */ /* 0x000fd80003800000 */
[----:B------:R-:W-:Y:S05]  /*4090*/  @P0 BRA `(.L_x_5354) ;  /* 0x0000001000000947 */ /* 0x000fea0003800000 */
[----:B------:R0:W5:Y:S02]  /*40a0*/  LDG.E.128 R8, [R24.64] ;  /* 0x0000000818087981 */ /* 0x000164000c1e1d00 */
.L_x_5354:
[----:B------:R-:W-:Y:S05]  /*40b0*/  BSYNC B0 ;  /* 0x0000000000007941 */ /* 0x000fea0003800000 */
.L_x_5353:
[----:B------:R-:W1:Y:S02]  /*40c0*/  LDS R5, [R6] ;  /* 0x0000000006057984 */ /* 0x000e640000000800 */
[C---:B-1---5:R-:W-:Y:S02]  /*40d0*/  FFMA.FTZ R4, R5.reuse, R8, R4 ;  /* 0x0000000805047223 */ /* 0x062fe40000010004 */
[C---:B------:R-:W-:Y:S02]  /*40e0*/  FFMA.FTZ R3, R5.reuse, R9, R3 ;  /* 0x0000000905037223 */ /* 0x040fe40000010003 */
[C---:B------:R-:W-:Y:S02]  /*40f0*/  FFMA.FTZ R2, R5.reuse, R10, R2 ;  /* 0x0000000a05027223 */ /* 0x040fe40000010002 */
[----:B------:R-:W-:Y:S02]  /*4100*/  FFMA.FTZ R0, R5, R11, R0 ;  /* 0x0000000b05007223 */ /* 0x000fe40000010000 */
.L_x_5349:
        /* <DEDUP_REMOVED lines=76> */
        .weak           $__internal_38_$__cuda_sm20_div_s64
        .type           $__internal_38_$__cuda_sm20_div_s64,@function
        .size           $__internal_38_$__cuda_sm20_div_s64,(.L_x_8312 - $__internal_38_$__cuda_sm20_div_s64)
$__internal_38_$__cuda_sm20_div_s64:
        /* <DEDUP_REMOVED lines=83> */
[----:B------:R-:W-:Y:S06]  /*4b00*/  RET.REL.NODEC R42 `(_ZN5flash32flash_fwd_splitkv_combine_kernelI23Flash_fwd_kernel_traitsILi128ELi64ELi64ELi4ELb0ELb0EN7cutlass10bfloat16_tE19Flash_kernel_traitsILi128ELi64ELi64ELi4ES3_EELi4ELi2ELb1EEEvNS_16Flash_fwd_paramsE) ;  /* 0xffffb4f02a007950 */ /* 0x000fec0003c3ffff */
.L_x_5355:
        /* <DEDUP_REMOVED lines=15> */
.L_x_8312:


//--------------------- .text._ZN5flash32flash_fwd_splitkv_combine_kernelI23Flash_fwd_kernel_traitsILi128ELi64ELi64ELi4ELb0ELb0EN7cutlass10bfloat16_tE19Flash_kernel_traitsILi128ELi64ELi64ELi4ES3_EELi4ELi1ELb1EEEvNS_16Flash_fwd_paramsE --------------------------
	.section	.text._ZN5flash32flash_fwd_splitkv_combine_kernelI23Flash_fwd_kernel_traitsILi128ELi64ELi64ELi4ELb0ELb0EN7cutlass10bfloat16_tE19Flash_kernel_traitsILi128ELi64ELi64ELi4ES3_EELi4ELi1ELb1EEEvNS_16Flash_fwd_paramsE,"ax",@progbits
	.sectioninfo	@"SHI_REGISTERS=54"
	.align	128
        .global         _ZN5flash32flash_fwd_splitkv_combine_kernelI23Flash_fwd_kernel_traitsILi128ELi64ELi64ELi4ELb0ELb0EN7cutlass10bfloat16_tE19Flash_kernel_traitsILi128ELi64ELi64ELi4ES3_EELi4ELi1ELb1EEEvNS_16Flash_fwd_paramsE
        .type           _ZN5flash32flash_fwd_splitkv_combine_kernelI23Flash_fwd_kernel_traitsILi128ELi64ELi64ELi4ELb0ELb0EN7cutlass10bfloat16_tE19Flash_kernel_traitsILi128ELi64ELi64ELi4ES3_EELi4ELi1ELb1EEEvNS_16Flash_fwd_paramsE,@function
        .size           _ZN5flash32flash_fwd_splitkv_combine_kernelI23Flash_fwd_kernel_traitsILi128ELi64ELi64ELi4ELb0ELb0EN7cutlass10bfloat16_tE19Flash_kernel_traitsILi128ELi64ELi64ELi4ES3_EELi4ELi1ELb1EEEvNS_16Flash_fwd_paramsE,(.L_x_8313 - _ZN5flash32flash_fwd_splitkv_combine_kernelI23Flash_fwd_kernel_traitsILi128ELi64ELi64ELi4ELb0ELb0EN7cutlass10bfloat16_tE19Flash_kernel_traitsILi128ELi64ELi64ELi4ES3_EELi4ELi1ELb1EEEvNS_16Flash_fwd_paramsE)
        .other          _ZN5flash32flash_fwd_splitkv_combine_kernelI23Flash_fwd_kernel_traitsILi128ELi64ELi64ELi4ELb0ELb0EN7cutlass10bfloat16_tE19Flash_kernel_traitsILi128ELi64ELi64ELi4ES3_EELi4ELi1ELb1EEEvNS_16Flash_fwd_paramsE,@"STO_CUDA_ENTRY STV_DEFAULT"
_ZN5flash32flash_fwd_splitkv_combine_kernelI23Flash_fwd_kernel_traitsILi128ELi64ELi64ELi4ELb0ELb0EN7cutlass10bfloat16_tE19Flash_kernel_traitsILi128ELi64ELi64ELi4ES3_EELi4ELi1ELb1EEEvNS_16Flash_fwd_paramsE:
.text._ZN5flash32flash_fwd_splitkv_combine_kernelI23Flash_fwd_kernel_traitsILi128ELi64ELi64ELi4ELb0ELb0EN7cutlass10bfloat16_tE19Flash_kernel_traitsILi128ELi64ELi64ELi4ES3_EELi4ELi1ELb1EEEvNS_16Flash_fwd_paramsE:
        /* <DEDUP_REMOVED lines=23> */
[----:B------:R-:W-:Y:S05]  /*0170*/  CALL.REL.NOINC `($__internal_39_$__cuda_sm20_div_s64) ;  /* 0x0000458000007944 */ /* 0x000fea0003c00000 */
[----:B------:R-:W-:Y:S02]  /*0180*/  MOV R8, R0 ;  /* 0x0000000000087202 */ /* 0x000fe40000000f00 */
[----:B------:R-:W-:Y:S01]  /*0190*/  MOV R9, R23 ;  /* 0x0000001700097202 */ /* 0x000fe20000000f00 */
[----:B------:R-:W-:Y:S05]  /*01a0*/  BRA `(.L_x_5357) ;  /* 0x0000013000007947 */ /* 0x000fea0003800000 */
.L_x_5356:
        /* <DEDUP_REMOVED lines=19> */
.L_x_5357:
        /* <DEDUP_REMOVED lines=17> */
.L_x_5359:
        /* <DEDUP_REMOVED lines=19> */
.L_x_5360:
[----:B------:R-:W-:Y:S05]  /*0520*/  BSYNC B0 ;  /* 0x0000000000007941 */ /* 0x000fea0003800000 */
.L_x_5358:
        /* <DEDUP_REMOVED lines=45> */
.L_x_5362:
        /* <DEDUP_REMOVED lines=19> */
.L_x_5363:
[----:B------:R-:W-:Y:S05]  /*0930*/  BSYNC B0 ;  /* 0x0000000000007941 */ /* 0x000fea0003800000 */
.L_x_5361:
        /* <DEDUP_REMOVED lines=78> */
.L_x_5365:
        /* <DEDUP_REMOVED lines=19> */
.L_x_5366:
[----:B------:R-:W-:Y:S05]  /*0f50*/  BSYNC B0 ;  /* 0x0000000000007941 */ /* 0x000fea0003800000 */
.L_x_5364:
        /* <DEDUP_REMOVED lines=43> */
.L_x_5368:
        /* <DEDUP_REMOVED lines=19> */
.L_x_5369:
[----:B------:R-:W-:Y:S05]  /*1340*/  BSYNC B0 ;  /* 0x0000000000007941 */ /* 0x000fea0003800000 */
.L_x_5367:
        /* <DEDUP_REMOVED lines=133> */
.L_x_5371:
[----:B------:R-:W-:Y:S05]  /*1ba0*/  BSYNC B0 ;  /* 0x0000000000007941 */ /* 0x000fea0003800000 */
.L_x_5370:
        /* <DEDUP_REMOVED lines=73> */
[----:B------:R-:W-:Y:S05]  /*2040*/  CALL.REL.NOINC `($__internal_39_$__cuda_sm20_div_s64) ;  /* 0x000026b000007944 */ /* 0x000fea0003c00000 */
        /* <DEDUP_REMOVED lines=10> */
.L_x_5376:
        /* <DEDUP_REMOVED lines=23> */
.L_x_5377:
[----:B------:R-:W-:Y:S05]  /*2260*/  BSYNC B0 ;  /* 0x0000000000007941 */ /* 0x000fea0003800000 */
.L_x_5375:
        /* <DEDUP_REMOVED lines=22> */
.L_x_5379:
        /* <DEDUP_REMOVED lines=22> */
.L_x_5380:
[----:B------:R-:W-:Y:S05]  /*2530*/  BSYNC B0 ;  /* 0x0000000000007941 */ /* 0x000fea0003800000 */
.L_x_5378:
        /* <DEDUP_REMOVED lines=22> */
.L_x_5382:
        /* <DEDUP_REMOVED lines=22> */
.L_x_5383:
[----:B------:R-:W-:Y:S05]  /*2800*/  BSYNC B0 ;  /* 0x0000000000007941 */ /* 0x000fea0003800000 */
.L_x_5381:
        /* <DEDUP_REMOVED lines=33> */
[----:B------:R-:W-:Y:S05]  /*2a20*/  CALL.REL.NOINC `($__internal_39_$__cuda_sm20_div_s64) ;  /* 0x00001cd000007944 */ /* 0x000fea0003c00000 */
        /* <DEDUP_REMOVED lines=11> */
.L_x_5385:
        /* <DEDUP_REMOVED lines=23> */
.L_x_5386:
[----:B------:R-:W-:Y:S05]  /*2c50*/  BSYNC B0 ;  /* 0x0000000000007941 */ /* 0x000fea0003800000 */
.L_x_5384:
        /* <DEDUP_REMOVED lines=20> */
.L_x_5388:
        /* <DEDUP_REMOVED lines=23> */
.L_x_5389:
[----:B------:R-:W-:Y:S05]  /*2f10*/  BSYNC B0 ;  /* 0x0000000000007941 */ /* 0x000fea0003800000 */
.L_x_5387:
        /* <DEDUP_REMOVED lines=19> */
.L_x_5391:
        /* <DEDUP_REMOVED lines=23> */
.L_x_5392:
[----:B------:R-:W-:Y:S05]  /*31c0*/  BSYNC B0 ;  /* 0x0000000000007941 */ /* 0x000fea0003800000 */
.L_x_5390:
        /* <DEDUP_REMOVED lines=25> */
[----:B------:R-:W-:Y:S05]  /*3360*/  CALL.REL.NOINC `($__internal_39_$__cuda_sm20_div_s64) ;  /* 0x0000139000007944 */ /* 0x000fea0003c00000 */
        /* <DEDUP_REMOVED lines=12> */
.L_x_5394:
        /* <DEDUP_REMOVED lines=23> */
.L_x_5395:
[----:B------:R-:W-:Y:S05]  /*35a0*/  BSYNC B0 ;  /* 0x0000000000007941 */ /* 0x000fea0003800000 */
.L_x_5393:
        /* <DEDUP_REMOVED lines=28> */
.L_x_5397:
        /* <DEDUP_REMOVED lines=23> */
.L_x_5398:
[----:B------:R-:W-:Y:S05]  /*38e0*/  BSYNC B0 ;  /* 0x0000000000007941 */ /* 0x000fea0003800000 */
.L_x_5396:
        /* <DEDUP_REMOVED lines=20> */
.L_x_5374:
[----:B------:R-:W-:-:S04]  /*3a30*/  LEA R2, P0, R38, c[0x0][0x200], 0x2 ;  /* 0x0000800026027a11 */ /* 0x000fc800078010ff */
[----:B------:R-:W-:-:S05]  /*3a40*/  LEA.HI.X R3, R38, c[0x0][0x204], R39, 0x2, P0 ;  /* 0x0000810026037a11 */ /* 0x000fca00000f1427 */
[----:B------:R0:W-:Y:S04]  /*3a50*/  STG.E [R2.64], R29 ;  /* 0x0000001d02007986 */ /* 0x0001e8000c101908 */
.L_x_5373:
[----:B------:R-:W-:Y:S05]  /*3a60*/  BSYNC B1 ;  /* 0x0000000000017941 */ /* 0x000fea0003800000 */
.L_x_5372:
        /* <DEDUP_REMOVED lines=46> */
.L_x_5401:
        /* <DEDUP_REMOVED lines=39> */
.L_x_5400:
        /* <DEDUP_REMOVED lines=27> */
.L_x_5402:
        /* <DEDUP_REMOVED lines=8> */
.L_x_5404:
[----:B------:R-:W-:Y:S05]  /*41f0*/  BSYNC B0 ;  /* 0x0000000000007941 */ /* 0x000fea0003800000 */
.L_x_5403:
[----:B------:R-:W1:Y:S02]  /*4200*/  LDS R6, [R6] ;  /* 0x0000000006067984 */ /* 0x000e640000000800 */
[C---:B-1---5:R-:W-:Y:S02]  /*4210*/  FFMA.FTZ R4, R6.reuse, R8, R4 ;  /* 0x0000000806047223 */ /* 0x062fe40000010004 */
[C---:B------:R-:W-:Y:S02]  /*4220*/  FFMA.FTZ R3, R6.reuse, R9, R3 ;  /* 0x0000000906037223 */ /* 0x040fe40000010003 */
[C---:B------:R-:W-:Y:S02]  /*4230*/  FFMA.FTZ R2, R6.reuse, R10, R2 ;  /* 0x0000000a06027223 */ /* 0x040fe40000010002 */
[----:B------:R-:W-:Y:S02]  /*4240*/  FFMA.FTZ R0, R6, R11, R0 ;  /* 0x0000000b06007223 */ /* 0x000fe40000010000 */
.L_x_5399:
        /* <DEDUP_REMOVED lines=75> */
        .weak           $__internal_39_$__cuda_sm20_div_s64
        .type           $__internal_39_$__cuda_sm20_div_s64,@function
        .size           $__internal_39_$__cuda_sm20_div_s64,(.L_x_8313 - $__internal_39_$__cuda_sm20_div_s64)
$__internal_39_$__cuda_sm20_div_s64:
        /* <DEDUP_REMOVED lines=83> */
[----:B------:R-:W-:Y:S06]  /*4c30*/  RET.REL.NODEC R20 `(_ZN5flash32flash_fwd_splitkv_combine_kernelI23Flash_fwd_kernel_traitsILi128ELi64ELi64ELi4ELb0ELb0EN7cutlass10bfloat16_tE19Flash_kernel_traitsILi128ELi64ELi64ELi4ES3_EELi4ELi1ELb1EEEvNS_16Flash_fwd_paramsE) ;  /* 0xffffb3c014007950 */ /* 0x000fec0003c3ffff */
.L_x_5405:
        /* <DEDUP_REMOVED lines=12> */
.L_x_8313:


//--------------------- .text._ZN5flash24flash_fwd_splitkv_kernelI23Flash_fwd_kernel_traitsILi128ELi64ELi64ELi4ELb0ELb0EN7cutlass10bfloat16_tE19Flash_kernel_traitsILi128ELi64ELi64ELi4ES3_EELb1ELb0ELb0ELb0ELb0ELb0ELb0ELb0EEEvNS_16Flash_fwd_paramsE --------------------------
	.section	.text._ZN5flash24flash_fwd_splitkv_kernelI23Flash_fwd_kernel_traitsILi128ELi64ELi64ELi4ELb0ELb0EN7cutlass10bfloat16_tE19Flash_kernel_traitsILi128ELi64ELi64ELi4ES3_EELb1ELb0ELb0ELb0ELb0ELb0ELb0ELb0EEEvNS_16Flash_fwd_paramsE,"ax",@progbits
	.sectioninfo	@"SHI_REGISTERS=184"
	.align	128
        .global         _ZN5flash24flash_fwd_splitkv_kernelI23Flash_fwd_kernel_traitsILi128ELi64ELi64ELi4ELb0ELb0EN7cutlass10bfloat16_tE19Flash_kernel_traitsILi128ELi64ELi64ELi4ES3_EELb1ELb0ELb0ELb0ELb0ELb0ELb0ELb0EEEvNS_16Flash_fwd_paramsE
        .type           _ZN5flash24flash_fwd_splitkv_kernelI23Flash_fwd_kernel_traitsILi128ELi64ELi64ELi4ELb0ELb0EN7cutlass10bfloat16_tE19Flash_kernel_traitsILi128ELi64ELi64ELi4ES3_EELb1ELb0ELb0ELb0ELb0ELb0ELb0ELb0EEEvNS_16Flash_fwd_paramsE,@function
        .size           _ZN5flash24flash_fwd_splitkv_kernelI23Flash_fwd_kernel_traitsILi128ELi64ELi64ELi4ELb0ELb0EN7cutlass10bfloat16_tE19Flash_kernel_traitsILi128ELi64ELi64ELi4ES3_EELb1ELb0ELb0ELb0ELb0ELb0ELb0ELb0EEEvNS_16Flash_fwd_paramsE,(.L_x_8370 - _ZN5flash24flash_fwd_splitkv_kernelI23Flash_fwd_kernel_traitsILi128ELi64ELi64ELi4ELb0ELb0EN7cutlass10bfloat16_tE19Flash_kernel_traitsILi128ELi64ELi64ELi4ES3_EELb1ELb0ELb0ELb0ELb0ELb0ELb0ELb0EEEvNS_16Flash_fwd_paramsE)
        .other          _ZN5flash24flash_fwd_splitkv_kernelI23Flash_fwd_kernel_traitsILi128ELi64ELi64ELi4ELb0ELb0EN7cutlass10bfloat16_tE19Flash_kernel_traitsILi128ELi64ELi64ELi4ES3_EELb1ELb0ELb0ELb0ELb0ELb0ELb0ELb0EEEvNS_16Flash_fwd_paramsE,@"STO_CUDA_ENTRY STV_DEFAULT"
_ZN5flash24flash_fwd_splitkv_kernelI23Flash_fwd_kernel_traitsILi128ELi64ELi64ELi4ELb0ELb0EN7cutlass10bfloat16_tE19Flash_kernel_traitsILi128ELi64ELi64ELi4ES3_EELb1ELb0ELb0ELb0ELb0ELb0ELb0ELb0EEEvNS_16Flash_fwd_paramsE:
.text._ZN5flash24flash_fwd_splitkv_kernelI23Flash_fwd_kernel_traitsILi128ELi64ELi64ELi4ELb0ELb0EN7cutlass10bfloat16_tE19Flash_kernel_traitsILi128ELi64ELi64ELi4ES3_EELb1ELb0ELb0ELb0ELb0ELb0ELb0ELb0EEEvNS_16Flash_fwd_paramsE:
        /* <DEDUP_REMOVED lines=33> */
.L_x_5406:
[----:B-1-34-:R-:W-:Y:S02]  /*0210*/  MOV R0, c[0x0][0x218] ;  /* 0x0000860000007a02 */ /* 0x01afe40000000f00 */
.L_x_5407:
[----:B------:R-:W-:-:S04]  /*0220*/  ISETP.NE.U32.AND P2, PT, RZ, c[0x0][0x258], PT ;  /* 0x00009600ff007a0c */ /* 0x000fc80003f45070 */
[----:B------:R-:W-:-:S13]  /*0230*/  ISETP.NE.AND.EX P2, PT, RZ, c[0x0][0x25c], PT, P2 ;  /* 0x00009700ff007a0c */ /* 0x000fda0003f45320 */
[----:B------:R-:W-:-:S05]  /*0240*/  @P2 IMAD.WIDE R6, R13, R160, c[0x0][0x258] ;  /* 0x000096000d062625 */ /* 0x000fca00078e02a0 */
        /* <DEDUP_REMOVED lines=39> */
[----:B------:R-:W-:-:S04]  /*04c0*/  @!P0 IMAD.WIDE.U32 R16, R13, c[0x0][0x1e0], RZ ;  /* 0x000078000d108a25 */ /* 0x000fc800078e00ff */
[----:B------:R-:W-:Y:S02]  /*04d0*/  IMAD.SHL.U32 R2, R10, 0x8, RZ ;  /* 0x000000080a027824 */ /* 0x000fe400078e00ff */
[----:B------:R-:W-:Y:S02]  /*04e0*/  @!P0 IMAD R4, R4, c[0x0][0x1e0], RZ ;  /* 0x0000780004048a24 */ /* 0x000fe400078e02ff */
[----:B------:R-:W-:Y:S01]  /*04f0*/  @P0 IMAD.WIDE.U32 R14, R152, c[0x0][0x1e8], RZ ;  /* 0x00007a00980e0a25 */ /* 0x000fe200078e00ff */
[----:B------:R-:W-:Y:S02]  /*0500*/  SHF.R.S32.HI R3, RZ, 0x1f, R2 ;  /* 0x0000001fff037819 */ /* 0x000fe40000011402 */
        /* <DEDUP_REMOVED lines=14> */
[----:B------:R-:W-:Y:S01]  /*05f0*/  IMAD R17, R12, c[0x0][0x1f4], R17 ;  /* 0x00007d000c117a24 */ /* 0x000fe200078e0211 */
[----:B------:R-:W-:Y:S01]  /*0600*/  IADD3 R7, R2, 0x40, RZ ;  /* 0x0000004002077810 */ /* 0x000fe20007ffe0ff */
[----:B------:R-:W-:-:S05]  /*0610*/  IMAD.WIDE.U32 R14, R12, c[0x0][0x1f0], R14 ;  /* 0x00007c000c0e7a25 */ /* 0x000fca00078e000e */
[----:B------:R-:W-:-:S03]  /*0620*/  IADD3 R17, R15, R17, RZ ;  /* 0x000000110f117210 */ /* 0x000fc60007ffe0ff */
        /* <DEDUP_REMOVED lines=12> */
.L_x_5410:
[----:B------:R-:W-:Y:S05]  /*06f0*/  BSYNC B0 ;  /* 0x0000000000007941 */ /* 0x000fea0003800000 */
.L_x_5409:
        /* <DEDUP_REMOVED lines=18> */
.L_x_5412:
[----:B------:R-:W-:Y:S05]  /*0820*/  BSYNC B0 ;  /* 0x0000000000007941 */ /* 0x000fea0003800000 */
.L_x_5411:
        /* <DEDUP_REMOVED lines=18> */
.L_x_5414:
[----:B------:R-:W-:Y:S05]  /*0950*/  BSYNC B0 ;  /* 0x0000000000007941 */ /* 0x000fea0003800000 */
.L_x_5413:
        /* <DEDUP_REMOVED lines=17> */
.L_x_5416:
[----:B------:R-:W-:Y:S05]  /*0a70*/  BSYNC B0 ;  /* 0x0000000000007941 */ /* 0x000fea0003800000 */
.L_x_5415:
        /* <DEDUP_REMOVED lines=19> */
.L_x_5408:
        /* <DEDUP_REMOVED lines=77> */
[C---:B------:R-:W-:Y:S02]  /*1080*/  IMAD R3, R9.reuse, c[0x0][0x180], RZ ;  /* 0x0000600009037a24 */ /* 0x040fe400078e02ff */
[----:B------:R-:W-:Y:S02]  /*1090*/  IMAD R9, R9, c[0x0][0x188], RZ ;  /* 0x0000620009097a24 */ /* 0x000fe400078e02ff */
[C---:B------:R-:W-:Y:S02]  /*10a0*/  IMAD R3, R34.reuse, c[0x0][0x184], R3 ;  /* 0x0000610022037a24 */ /* 0x040fe400078e0203 */
[----:B------:R-:W-:Y:S02]  /*10b0*/  IMAD R28, R34, c[0x0][0x18c], R9 ;  /* 0x00006300221c7a24 */ /* 0x000fe400078e0209 */
[----:B------:R-:W-:Y:S02]  /*10c0*/  IMAD.IADD R15, R15, 0x1, R3 ;  /* 0x000000010f0f7824 */ /* 0x000fe400078e0203 */
[C---:B------:R-:W-:Y:S01]  /*10d0*/  IMAD R3, R7.reuse, c[0x0][0x19c], R2 ;  /* 0x0000670007037a24 */ /* 0x040fe200078e0202 */
[----:B------:R-:W-:Y:S01]  /*10e0*/  SHF.R.S32.HI R2, RZ, 0x1f, R0 ;  /* 0x0000001fff027819 */ /* 0x000fe20000011400 */
        /* <DEDUP_REMOVED lines=9> */
.L_x_5417:
        /* <DEDUP_REMOVED lines=16> */
.L_x_5419:
        /* <DEDUP_REMOVED lines=13> */
[----:B------:R-:W-:-:S05]  /*1350*/  MOV R6, R0 ;  /* 0x0000000000067202 */ /* 0x000fca0000000f00 */
[----:B------:R-:W-:Y:S01]  /*1360*/  IMAD.HI.U32 R0, R7, R6, RZ ;  /* 0x0000000607007227 */ /* 0x000fe200078e00ff */
[----:B------:R-:W-:-:S03]  /*1370*/  LEA R7, R129, 0xffffffc0, 0x6 ;  /* 0xffffffc081077811 */ /* 0x000fc600078e30ff */
        /* <DEDUP_REMOVED lines=34> */
.L_x_5418:
[----:B------:R-:W-:Y:S01]  /*15a0*/  ISETP.NE.AND P1, PT, R152, -0x1, PT ;  /* 0xffffffff9800780c */ /* 0x000fe20003f25270 */
[----:B------:R-:W-:Y:S01]  /*15b0*/  BSSY B0, `(.L_x_5420) ;  /* 0x000005e000007945 */ /* 0x000fe20003800000 */
[----:B-----5:R-:W-:Y:S02]  /*15c0*/  SHF.R.S32.HI R3, RZ, 0x1f, R10 ;  /* 0x0000001fff037819 */ /* 0x020fe4000001140a */
[----:B------:R-:W-:Y:S02]  /*15d0*/  IADD3 R148, -R18, R157, RZ ;  /* 0x0000009d12947210 */ /* 0x000fe40007ffe1ff */
[CC--:B------:R-:W-:Y:S02]  /*15e0*/  LEA.HI R11, R3.reuse, R10.reuse, RZ, 0x3 ;  /* 0x0000000a030b7211 */ /* 0x0c0fe400078f18ff */
[----:B------:R-:W-:Y:S02]  /*15f0*/  LEA.HI R16, R3, R10, RZ, 0x4 ;  /* 0x0000000a03107211 */ /* 0x000fe400078f20ff */
[----:B------:R-:W-:-:S02]  /*1600*/  SHF.R.S32.HI R20, RZ, 0x3, R11 ;  /* 0x00000003ff147819 */ /* 0x000fc4000001140b */
[----:B------:R-:W-:Y:S01]  /*1610*/  LOP3.LUT R11, R11, 0xfffffff8, RZ, 0xc0, !PT ;  /* 0xfffffff80b0b7812 */ /* 0x000fe200078ec0ff */
[----:B------:R-:W-:Y:S01]  /*1620*/  @P1 IMAD.WIDE.U32 R26, R152, c[0x0][0x190], RZ ;  /* 0x00006400981a1a25 */ /* 0x000fe200078e00ff */
[----:B------:R-:W-:Y:S02]  /*1630*/  @!P1 SHF.R.S32.HI R4, RZ, 0x1f, R13 ;  /* 0x0000001fff049819 */ /* 0x000fe4000001140d */
[----:B------:R-:W-:Y:S01]  /*1640*/  SHF.R.S32.HI R21, RZ, 0x1f, R20 ;  /* 0x0000001fff157819 */ /* 0x000fe20000011414 */
[----:B------:R-:W-:Y:S01]  /*1650*/  @!P1 IMAD.WIDE.U32 R8, R13, c[0x0][0x178], RZ ;  /* 0x00005e000d089a25 */ /* 0x000fe200078e00ff */
[----:B------:R-:W-:-:S03]  /*1660*/  LEA.HI R153, R3, R10, RZ, 0x5 ;  /* 0x0000000a03997211 */ /* 0x000fc600078f28ff */
[----:B------:R-:W-:Y:S01]  /*1670*/  @!P1 IMAD R4, R4, c[0x0][0x178], RZ ;  /* 0x00005e0004049a24 */ /* 0x000fe200078e02ff */
[----:B------:R-:W-:Y:S01]  /*1680*/  LOP3.LUT R17, R153, 0xffffffe0, RZ, 0xc0, !PT ;  /* 0xffffffe099117812 */ /* 0x000fe200078ec0ff */
[----:B------:R-:W-:Y:S01]  /*1690*/  @P1 IMAD R30, R152, c[0x0][0x194], R27 ;  /* 0x00006500981e1a24 */ /* 0x000fe200078e021b */
[----:B------:R-:W-:Y:S01]  /*16a0*/  SHF.R.S32.HI R153, RZ, 0x5, R153 ;  /* 0x00000005ff997819 */ /* 0x000fe20000011499 */
[----:B------:R-:W-:Y:S02]  /*16b0*/  @!P1 IMAD R4, R13, c[0x0][0x17c], R4 ;  /* 0x00005f000d049a24 */ /* 0x000fe400078e0204 */
[----:B------:R-:W-:Y:S01]  /*16c0*/  @!P1 IMAD.MOV.U32 R26, RZ, RZ, R8 ;  /* 0x000000ffff1a9224 */ /* 0x000fe200078e0008 */
[----:B------:R-:W-:Y:S01]  /*16d0*/  LEA.HI R8, R3, R10, RZ, 0x6 ;  /* 0x0000000a03087211 */ /* 0x000fe200078f30ff */
[----:B------:R-:W-:Y:S01]  /*16e0*/  @!P1 IMAD.IADD R30, R9, 0x1, R4 ;  /* 0x00000001091e9824 */ /* 0x000fe200078e0204 */
[----:B------:R-:W-:Y:S01]  /*16f0*/  LOP3.LUT R9, R16, 0xfffffff0, RZ, 0xc0, !PT ;  /* 0xfffffff010097812 */ /* 0x000fe200078ec0ff */
[----:B------:R-:W-:-:S02]  /*1700*/  IMAD.IADD R4, R10, 0x1, -R11 ;  /* 0x000000010a047824 */ /* 0x000fc400078e0a0b */
[----:B------:R-:W-:Y:S01]  /*1710*/  IMAD.SHL.U32 R13, R20, 0x40, RZ ;  /* 0x00000040140d7824 */ /* 0x000fe200078e00ff */
[----:B------:R-:W-:Y:S01]  /*1720*/  IADD3 R14, -R9, R10, RZ ;  /* 0x0000000a090e7210 */ /* 0x000fe20007ffe1ff */
[----:B------:R-:W-:Y:S02]  /*1730*/  IMAD.SHL.U32 R158, R4, 0x8, RZ ;  /* 0x00000008049e7824 */ /* 0x000fe400078e00ff */
[----:B------:R-:W-:Y:S01]  /*1740*/  IMAD.MOV.U32 R3, RZ, RZ, 0x20 ;  /* 0x00000020ff037424 */ /* 0x000fe200078e00ff */
[----:B------:R-:W-:Y:S01]  /*1750*/  SHF.R.S32.HI R15, RZ, 0x1f, R14 ;  /* 0x0000001fff0f7819 */ /* 0x000fe2000001140e */
[----:B------:R-:W-:Y:S01]  /*1760*/  IMAD.WIDE R24, R25, 0x40, R20 ;  /* 0x0000004019187825 */ /* 0x000fe200078e0214 */
[C---:B------:R-:W-:Y:S02]  /*1770*/  IADD3 R34, P2, R158.reuse, R34, RZ ;  /* 0x000000229e227210 */ /* 0x040fe40007f5e0ff */
[----:B------:R-:W-:Y:S01]  /*1780*/  IADD3 R32, P3, R158, R32, RZ ;  /* 0x000000209e207210 */ /* 0x000fe20007f7e0ff */
[----:B------:R-:W-:Y:S01]  /*1790*/  IMAD.IADD R17, R10, 0x1, -R17 ;  /* 0x000000010a117824 */ /* 0x000fe200078e0a11 */
[----:B------:R-:W-:-:S02]  /*17a0*/  SHF.R.S32.HI R11, RZ, 0x1f, R158 ;  /* 0x0000001fff0b7819 */ /* 0x000fc4000001149e */
[----:B------:R-:W-:Y:S02]  /*17b0*/  IADD3 R26, P1, R158, R26, RZ ;  /* 0x0000001a9e1a7210 */ /* 0x000fe40007f3e0ff */
[----:B------:R-:W-:Y:S01]  /*17c0*/  LEA.HI R15, R15, R14, RZ, 0x3 ;  /* 0x0000000e0f0f7211 */ /* 0x000fe200078f18ff */
[----:B------:R-:W-:Y:S01]  /*17d0*/  IMAD.X R35, R11, 0x1, R28, P2 ;  /* 0x000000010b237824 */ /* 0x000fe200010e061c */
[----:B------:R-:W-:Y:S01]  /*17e0*/  LOP3.LUT R13, R13, 0x1c0, RZ, 0xc0, !PT ;  /* 0x000001c00d0d7812 */ /* 0x000fe200078ec0ff */
[C---:B------:R-:W-:Y:S01]  /*17f0*/  IMAD.X R33, R11.reuse, 0x1, R22, P3 ;  /* 0x000000010b217824 */ /* 0x040fe200018e0616 */
[----:B------:R-:W-:Y:S01]  /*1800*/  IADD3.X R27, R11, R30, RZ, P1, !PT ;  /* 0x0000001e0b1b7210 */ /* 0x000fe20000ffe4ff */
[----:B------:R-:W-:Y:S01]  /*1810*/  IMAD.WIDE.U32 R34, R0, c[0x0][0x1b8], R34 ;  /* 0x00006e0000227a25 */ /* 0x000fe200078e0022 */
[----:B------:R-:W-:Y:S02]  /*1820*/  LOP3.LUT R11, R15, 0xfffffff8, RZ, 0xc0, !PT ;  /* 0xfffffff80f0b7812 */ /* 0x000fe400078ec0ff */
[----:B------:R-:W-:Y:S01]  /*1830*/  LOP3.LUT R9, R13, 0x38, R158, 0xf8, !PT ;  /* 0x000000380d097812 */ /* 0x000fe200078ef89e */
[----:B------:R-:W-:Y:S01]  /*1840*/  IMAD.WIDE.U32 R102, R20, c[0x0][0x198], R32 ;  /* 0x0000660014667a25 */ /* 0x000fe200078e0020 */
[----:B------:R-:W-:-:S02]  /*1850*/  SHF.R.U32.HI R6, RZ, 0x3, R13 ;  /* 0x00000003ff067819 */ /* 0x000fc4000001160d */
[----:B------:R-:W-:Y:S01]  /*1860*/  IADD3 R30, P1, R20, R7, RZ ;  /* 0x00000007141e7210 */ /* 0x000fe20007f3e0ff */
[----:B------:R-:W-:Y:S01]  /*1870*/  IMAD.IADD R14, R14, 0x1, -R11 ;  /* 0x000000010e0e7824 */ /* 0x000fe200078e0a0b */
[----:B------:R-:W-:Y:S01]  /*1880*/  LOP3.LUT R6, R9, R6, RZ, 0x3c, !PT ;  /* 0x0000000609067212 */ /* 0x000fe200078e3cff */
[----:B------:R-:W-:Y:S01]  /*1890*/  IMAD R9, R2, c[0x0][0x1b8], RZ ;  /* 0x00006e0002097a24 */ /* 0x000fe200078e02ff */
[----:B------:R-:W-:Y:S01]  /*18a0*/  SHF.R.S32.HI R2, RZ, 0x1f, R12 ;  /* 0x0000001fff027819 */ /* 0x000fe2000001140c */
[----:B------:R-:W-:Y:S01]  /*18b0*/  IMAD.X R5, R21, 0x1, R5, P1 ;  /* 0x0000000115057824 */ /* 0x000fe200008e0605 */
[----:B------:R-:W-:Y:S01]  /*18c0*/  R2P PR, R14, 0x6 ;  /* 0x000000060e007804 */ /* 0x000fe20000000000 */
[----:B------:R-:W-:Y:S01]  /*18d0*/  IMAD R9, R0, c[0x0][0x1bc], R9 ;  /* 0x00006f0000097a24 */ /* 0x000fe200078e0209 */
[----:B------:R-:W-:Y:S01]  /*18e0*/  ISETP.GE.AND P3, PT, R20, R148, PT ;  /* 0x000000941400720c */ /* 0x000fe20003f66270 */
[----:B------:R-:W-:Y:S01]  /*18f0*/  IMAD.SHL.U32 R13, R8, 0x8, RZ ;  /* 0x00000008080d7824 */ /* 0x000fe200078e00ff */
[----:B------:R-:W-:Y:S01]  /*1900*/  IADD3 R149, R158, 0x40, RZ ;  /* 0x000000409e957810 */ /* 0x000fe20007ffe0ff */
[----:B------:R-:W-:Y:S01]  /*1910*/  IMAD R23, R2, c[0x0][0x1a8], RZ ;  /* 0x00006a0002177a24 */ /* 0x000fe200078e02ff */
[----:B------:R-:W-:Y:S01]  /*1920*/  IADD3 R35, R35, R9, RZ ;  /* 0x0000000923237210 */ /* 0x000fe20007ffe0ff */
[----:B------:R-:W-:Y:S01]  /*1930*/  IMAD R5, R5, c[0x0][0x1a0], RZ ;  /* 0x0000680005057a24 */ /* 0x000fe200078e02ff */
[----:B------:R-:W-:Y:S01]  /*1940*/  LOP3.LUT R156, R6, 0xfffffe00, R13, 0xf8, !PT ;  /* 0xfffffe00069c7812 */ /* 0x000fe200078ef80d */
[----:B------:R-:W-:Y:S01]  /*1950*/  IMAD R7, R21, c[0x0][0x198], RZ ;  /* 0x0000660015077a24 */ /* 0x000fe200078e02ff */
[----:B------:R-:W-:Y:S01]  /*1960*/  SEL R0, R3, 0xffffffe0, !P2 ;  /* 0xffffffe003007807 */ /* 0x000fe20005000000 */
[----:B------:R-:W-:-:S02]  /*1970*/  IMAD R23, R12, c[0x0][0x1ac], R23 ;  /* 0x00006b000c177a24 */ /* 0x000fc400078e0217 */
[----:B------:R-:W-:-:S04]  /*1980*/  IMAD.WIDE.U32 R12, R12, c[0x0][0x1a8], R26 ;  /* 0x00006a000c0c7a25 */ /* 0x000fc800078e001a */
[----:B------:R-:W-:Y:S01]  /*1990*/  IMAD R5, R30, c[0x0][0x1a4], R5 ;  /* 0x000069001e057a24 */ /* 0x000fe200078e0205 */
[----:B------:R-:W-:Y:S01]  /*19a0*/  IADD3 R23, R13, R23, RZ ;  /* 0x000000170d177210 */ /* 0x000fe20007ffe0ff */
[----:B------:R-:W-:Y:S02]  /*19b0*/  IMAD.MOV.U32 R6, RZ, RZ, 0x10 ;  /* 0x00000010ff067424 */ /* 0x000fe400078e00ff */
[----:B------:R-:W-:Y:S02]  /*19c0*/  IMAD R7, R20, c[0x0][0x19c], R7 ;  /* 0x0000670014077a24 */ /* 0x000fe400078e0207 */
[----:B------:R-:W-:Y:S01]  /*19d0*/  IMAD.WIDE.U32 R30, R30, c[0x0][0x1a0], R34 ;  /* 0x000068001e1e7a25 */ /* 0x000fe200078e0022 */
[----:B------:R-:W-:-:S03]  /*19e0*/  SEL R2, R6, 0xfffffff0, !P1 ;  /* 0xfffffff006027807 */ /* 0x000fc60004800000 */
[----:B------:R-:W-:Y:S02]  /*19f0*/  IMAD.IADD R101, R103, 0x1, R7 ;  /* 0x0000000167657824 */ /* 0x000fe400078e0207 */
        /* <DEDUP_REMOVED lines=25> */
.L_x_5421:
[----:B------:R-:W-:Y:S05]  /*1b90*/  BSYNC B0 ;  /* 0x0000000000007941 */ /* 0x000fea0003800000 */
.L_x_5420:
        /* <DEDUP_REMOVED lines=29> */
.L_x_5423:
[----:B------:R-:W-:Y:S05]  /*1d70*/  BSYNC B0 ;  /* 0x0000000000007941 */ /* 0x000fea0003800000 */
.L_x_5422:
        /* <DEDUP_REMOVED lines=29> */
.L_x_5425:
[----:B------:R-:W-:Y:S05]  /*1f50*/  BSYNC B0 ;  /* 0x0000000000007941 */ /* 0x000fea0003800000 */
.L_x_5424:
        /* <DEDUP_REMOVED lines=28> */
.L_x_5427:
[----:B------:R-:W-:Y:S05]  /*2120*/  BSYNC B0 ;  /* 0x0000000000007941 */ /* 0x000fea0003800000 */
.L_x_5426:
        /* <DEDUP_REMOVED lines=23> */
.L_x_5429:
[----:B------:R-:W-:Y:S05]  /*22a0*/  BSYNC B0 ;  /* 0x0000000000007941 */ /* 0x000fea0003800000 */
.L_x_5428:
        /* <DEDUP_REMOVED lines=25> */
.L_x_5431:
[----:B------:R-:W-:Y:S05]  /*2440*/  BSYNC B0 ;  /* 0x0000000000007941 */ /* 0x000fea0003800000 */
.L_x_5430:
[----:B------:R-:W-:Y:S01]  /*2450*/  ISETP.GE.AND P1, PT, R9, R8, PT ;  /* 0x000000080900720c */ /* 0x000fe20003f26270 */
[----:B------:R-:W-:-:S12]  /*2460*/  BSSY B0, `(.L_x_5432) ;  /* 0x0000016000007945 */ /* 0x000fd80003800000 */
[----:B------:R-:W-:Y:S05]  /*2470*/  @P1 BRA `(.L_x_5433) ;  /* 0x0000014000001947 */ /* 0x000fea0003800000 */
[----:B------:R-:W-:Y:S01]  /*2480*/  ISETP.GE.AND P2, PT, R158, c[0x0][0x220], PT ;  /* 0x000088009e007a0c */ /* 0x000fe20003f46270 */
[----:B---3--:R-:W-:Y:S01]  /*2490*/  IMAD.MOV.U32 R12, RZ, RZ, c[0x0][0x19c] ;  /* 0x00006700ff0c7624 */ /* 0x008fe200078e00ff */
[----:B------:R-:W-:Y:S02]  /*24a0*/  LEA R13, P3, R29, R102, 0x5 ;  /* 0x000000661d0d7211 */ /* 0x000fe400078628ff */
        /* <DEDUP_REMOVED lines=17> */
.L_x_5433:
[----:B------:R-:W-:Y:S05]  /*25c0*/  BSYNC B0 ;  /* 0x0000000000007941 */ /* 0x000fea0003800000 */
.L_x_5432:
        /* <DEDUP_REMOVED lines=9> */
[----:B---3--:R-:W-:-:S03]  /*2660*/  IADD3 R12, R25, UR4, RZ ;  /* 0x00000004190c7c10 */ /* 0x008fc6000fffe0ff */
        /* <DEDUP_REMOVED lines=15> */
.L_x_5435:
[----:B------:R-:W-:Y:S05]  /*2760*/  BSYNC B0 ;  /* 0x0000000000007941 */ /* 0x000fea0003800000 */
.L_x_5434:
[----:B------:R-:W0:Y:S01]  /*2770*/  LDGDEPBAR ;  /* 0x00000000000079af */ /* 0x000e220000000000 */
[----:B---3--:R-:W-:Y:S01]  /*2780*/  SHF.R.S32.HI R13, RZ, 0x4, R16 ;  /* 0x00000004ff0d7819 */ /* 0x008fe20000011410 */
[----:B------:R-:W-:Y:S01]  /*2790*/  IMAD.SHL.U32 R14, R14, 0x40, RZ ;  /* 0x000000400e0e7824 */ /* 0x000fe200078e00ff */
[----:B------:R-:W-:Y:S01]  /*27a0*/  ISETP.GE.AND P2, PT, R20, R8, PT ;  /* 0x000000081400720c */ /* 0x000fe20003f46270 */
[----:B------:R-:W-:Y:S01]  /*27b0*/  IMAD.SHL.U32 R12, R15, 0x40, RZ ;  /* 0x000000400f0c7824 */ /* 0x000fe200078e00ff */
[----:B------:R-:W-:Y:S01]  /*27c0*/  LEA.HI R146, R16, R13, RZ, 0x1 ;  /* 0x0000000d10927211 */ /* 0x000fe200078f08ff */
[C---:B------:R-:W-:Y:S01]  /*27d0*/  IMAD.SHL.U32 R16, R4.reuse, 0x40, RZ ;  /* 0x0000004004107824 */ /* 0x040fe200078e00ff */
[----:B------:R-:W-:Y:S01]  /*27e0*/  LOP3.LUT P4, RZ, R4, 0x4, RZ, 0xc0, !PT ;  /* 0x0000000404ff7812 */ /* 0x000fe2000788c0ff */
[----:B------:R-:W-:Y:S01]  /*27f0*/  IMAD.SHL.U32 R21, R20, 0x8, RZ ;  /* 0x0000000814157824 */ /* 0x000fe200078e00ff */
[----:B------:R-:W-:Y:S01]  /*2800*/  LOP3.LUT R146, R146, 0xfffffffe, RZ, 0xc0, !PT ;  /* 0xfffffffe92927812 */ /* 0x000fe200078ec0ff */
[----:B------:R-:W-:Y:S01]  /*2810*/  IMAD.SHL.U32 R86, R10, 0x2, RZ ;  /* 0x000000020a567824 */ /* 0x000fe200078e00ff */
[----:B------:R-:W-:Y:S01]  /*2820*/  LOP3.LUT P3, RZ, R4, 0x2, RZ, 0xc0, !PT ;  /* 0x0000000204ff7812 */ /* 0x000fe2000786c0ff */
[----:B------:R-:W-:Y:S01]  /*2830*/  BSSY B0, `(.L_x_5436) ;  /* 0x0000033000007945 */ /* 0x000fe20003800000 */
[----:B------:R-:W-:Y:S01]  /*2840*/  LOP3.LUT R4, R14, 0x1c0, RZ, 0xc0, !PT ;  /* 0x000001c00e047812 */ /* 0x000fe200078ec0ff */
[----:B------:R-:W-:Y:S01]  /*2850*/  IMAD.IADD R146, R13, 0x1, -R146 ;  /* 0x000000010d927824 */ /* 0x000fe200078e0a92 */
[----:B------:R-:W-:-:S02]  /*2860*/  SHF.R.S32.HI R154, RZ, 0x1f, R17 ;  /* 0x0000001fff9a7819 */ /* 0x000fc40000011411 */
[----:B------:R-:W-:Y:S01]  /*2870*/  LOP3.LUT R16, R16, 0x1c0, RZ, 0xc0, !PT ;  /* 0x000001c010107812 */ /* 0x000fe200078ec0ff */
[----:B------:R-:W-:Y:S01]  /*2880*/  IMAD.SHL.U32 R13, R146, 0x8, RZ ;  /* 0x00000008920d7824 */ /* 0x000fe200078e00ff */
[----:B------:R-:W-:Y:S02]  /*2890*/  LEA.HI R154, R154, R17, RZ, 0x2 ;  /* 0x000000119a9a7211 */ /* 0x000fe400078f10ff */
[----:B------:R-:W-:Y:S02]  /*28a0*/  SHF.R.S32.HI R14, RZ, 0x1f, R153 ;  /* 0x0000001fff0e7819 */ /* 0x000fe40000011499 */
[----:B------:R-:W-:Y:S01]  /*28b0*/  LOP3.LUT R13, R4, 0x8, R13, 0xf8, !PT ;  /* 0x00000008040d7812 */ /* 0x000fe200078ef80d */
[----:B------:R-:W-:-:S04]  /*28c0*/  DEPBAR.LE SB0, 0x0 ;  /* 0x000080000000791a */ /* 0x000fc80000000000 */
[----:B------:R-:W-:Y:S01]  /*28d0*/  BAR.SYNC.DEFER_BLOCKING 0x0 ;  /* 0x0000000000007b1d */ /* 0x000fe20000010000 */
[----:B------:R-:W-:Y:S02]  /*28e0*/  SHF.R.U32.HI R4, RZ, 0x3, R4 ;  /* 0x00000003ff047819 */ /* 0x000fe40000011604 */
[----:B------:R-:W-:Y:S02]  /*28f0*/  LOP3.LUT R12, R12, 0xfffffe00, RZ, 0xc0, !PT ;  /* 0xfffffe000c0c7812 */ /* 0x000fe400078ec0ff */
[----:B------:R-:W-:Y:S01]  /*2900*/  LOP3.LUT R4, R13, R4, RZ, 0x3c, !PT ;  /* 0x000000040d047212 */ /* 0x000fe200078e3cff */
[C---:B------:R-:W-:Y:S01]  /*2910*/  IMAD R13, R153.reuse, 0x10, R18 ;  /* 0x00000010990d7824 */ /* 0x040fe200078e0212 */
[----:B------:R-:W-:Y:S01]  /*2920*/  SHF.R.S32.HI R154, RZ, 0x2, R154 ;  /* 0x00000002ff9a7819 */ /* 0x000fe2000001149a */
[----:B------:R-:W-:Y:S01]  /*2930*/  IMAD R147, R153, 0x400, R12 ;  /* 0x0000040099937824 */ /* 0x000fe200078e020c */
[----:B------:R-:W-:Y:S02]  /*2940*/  LOP3.LUT R17, R16, 0x8, R21, 0xf8, !PT ;  /* 0x0000000810117812 */ /* 0x000fe400078ef815 */
[----:B------:R-:W-:Y:S01]  /*2950*/  SHF.R.U32.HI R16, RZ, 0x3, R16 ;  /* 0x00000003ff107819 */ /* 0x000fe20000011610 */
[----:B------:R-:W-:Y:S01]  /*2960*/  IMAD.IADD R147, R4, 0x1, R147 ;  /* 0x0000000104937824 */ /* 0x000fe200078e0293 */
[----:B------:R-:W-:-:S02]  /*2970*/  LEA.HI R14, R14, R153, RZ, 0x2 ;  /* 0x000000990e0e7211 */ /* 0x000fc400078f10ff */
[----:B------:R-:W-:Y:S01]  /*2980*/  IADD3 R13, R13, 0x1, R154 ;  /* 0x000000010d0d7810 */ /* 0x000fe20007ffe09a */
[----:B------:R-:W-:Y:S01]  /*2990*/  IMAD.SHL.U32 R147, R147, 0x2, RZ ;  /* 0x0000000293937824 */ /* 0x000fe200078e00ff */
[----:B------:R-:W-:Y:S02]  /*29a0*/  LOP3.LUT R15, R17, R16, RZ, 0x3c, !PT ;  /* 0x00000010110f7212 */ /* 0x000fe400078e3cff */
[----:B------:R-:W-:Y:S02]  /*29b0*/  LOP3.LUT R14, R14, 0xfffffffc, RZ, 0xc0, !PT ;  /* 0xfffffffc0e0e7812 */ /* 0x000fe400078ec0ff */
[----:B------:R-:W-:Y:S01]  /*29c0*/  LEA R170, P1, R30, c[0x0][0x170], 0x1 ;  /* 0x00005c001eaa7a11 */ /* 0x000fe200078208ff */
[----:B------:R-:W-:Y:S01]  /*29d0*/  IMAD R146, R146, 0x200, R15 ;  /* 0x0000020092927824 */ /* 0x000fe200078e020f */
[----:B------:R-:W-:Y:S01]  /*29e0*/  IADD3 R85, R88, R13, -R157 ;  /* 0x0000000d58557210 */ /* 0x000fe20007ffe89d */
[----:B------:R3:W-:Y:S01]  /*29f0*/  @P2 STS.128 [R156+0x8000], RZ ;  /* 0x008000ff9c002388 */ /* 0x0007e20000000c00 */
[----:B------:R-:W-:Y:S01]  /*2a00*/  IMAD.IADD R153, R153, 0x1, -R14 ;  /* 0x0000000199997824 */ /* 0x000fe200078e0a0e */
[----:B------:R-:W-:-:S02]  /*2a10*/  LOP3.LUT R4, R4, R12, RZ, 0xfc, !PT ;  /* 0x0000000c04047212 */ /* 0x000fc400078efcff */
[----:B------:R3:W-:Y:S01]  /*2a20*/  @P2 STS.128 [R156+0xa000], RZ ;  /* 0x00a000ff9c002388 */ /* 0x0007e20000000c00 */
[----:B------:R-:W-:Y:S02]  /*2a30*/  SEL R3, R3, 0xffffffe0, !P4 ;  /* 0xffffffe003037807 */ /* 0x000fe40006000000 */
        /* <DEDUP_REMOVED lines=18> */
.L_x_5437:
[----:B------:R-:W-:Y:S05]  /*2b60*/  BSYNC B0 ;  /* 0x0000000000007941 */ /* 0x000fea0003800000 */
.L_x_5436:
        /* <DEDUP_REMOVED lines=25> */
.L_x_5439:
[----:B------:R-:W-:Y:S05]  /*2d00*/  BSYNC B0 ;  /* 0x0000000000007941 */ /* 0x000fea0003800000 */
.L_x_5438:
        /* <DEDUP_REMOVED lines=25> */
.L_x_5441:
[----:B------:R-:W-:Y:S05]  /*2ea0*/  BSYNC B0 ;  /* 0x0000000000007941 */ /* 0x000fea0003800000 */
.L_x_5440:
        /* <DEDUP_REMOVED lines=26> */
.L_x_5443:
[----:B------:R-:W-:Y:S05]  /*3050*/  BSYNC B0 ;  /* 0x0000000000007941 */ /* 0x000fea0003800000 */
.L_x_5442:
[----:B------:R-:W-:Y:S01]  /*3060*/  IMAD.SHL.U32 R146, R146, 0x2, RZ ;  /* 0x0000000292927824 */ /* 0x000fe200078e00ff */
[----:B------:R-:W-:Y:S01]  /*3070*/  LDSM.16.M88.4 R80, [R147] ;  /* 0x000000009350783b */ /* 0x000fe20000000200 */
[--C-:B------:R-:W-:Y:S01]  /*3080*/  IMAD R145, R2, 0x2, R147.reuse ;  /* 0x0000000202917824 */ /* 0x100fe200078e0293 */
[----:B------:R-:W-:Y:S01]  /*3090*/  ISETP.GE.AND P4, PT, R129, 0x2, PT ;  /* 0x000000028100780c */ /* 0x000fe20003f86270 */
[----:B------:R-:W-:Y:S01]  /*30a0*/  IMAD R143, R0, 0x2, R147 ;  /* 0x00000002008f7824 */ /* 0x000fe200078e0293 */
[----:B-1----:R-:W1:Y:S01]  /*30b0*/  LDSM.16.M88.4 R32, [R146+0x4000] ;  /* 0x004000009220783b */ /* 0x002e620000000200 */
[----:B------:R-:W-:Y:S01]  /*30c0*/  LEA R87, R6, R146, 0x1 ;  /* 0x0000009206577211 */ /* 0x000fe200078e08ff */
[----:B------:R-:W-:Y:S01]  /*30d0*/  IMAD R139, R3, 0x2, R146 ;  /* 0x00000002038b7824 */ /* 0x000fe200078e0292 */
[----:B------:R-:W-:Y:S01]  /*30e0*/  IADD3 R5, R146, 0x4000, RZ ;  /* 0x0000400092057810 */ /* 0x000fe20007ffe0ff */
[----:B--2---:R-:W2:Y:S01]  /*30f0*/  LDSM.16.M88.4 R20, [R146+0x4800] ;  /* 0x004800009214783b */ /* 0x004ea20000000200 */
[----:B------:R-:W-:Y:S01]  /*3100*/  IMAD R142, R0, 0x2, R145 ;  /* 0x00000002008e7824 */ /* 0x000fe200078e0291 */
[----:B------:R-:W-:-:S02]  /*3110*/  IADD3 R103, R85, 0x8, RZ ;  /* 0x0000000855677810 */ /* 0x000fc40007ffe0ff */
[----:B------:R-:W5:Y:S01]  /*3120*/  LDSM.16.M88.4 R12, [R146+0x5000] ;  /* 0x00500000920c783b */ /* 0x000f620000000200 */
[----:B------:R-:W-:Y:S02]  /*3130*/  LEA R144, R6, R5, 0x1 ;  /* 0x0000000506907211 */ /* 0x000fe400078e08ff */
[----:B------:R-:W-:Y:S01]  /*3140*/  IMNMX R128, R85, R88, PT ;  /* 0x0000005855807217 */ /* 0x000fe20003800200 */
[----:B------:R-:W3:Y:S01]  /*3150*/  LDSM.16.M88.4 R52, [R146+0x5800] ;  /* 0x005800009234783b */ /* 0x000ee20000000200 */
[----:B------:R-:W-:Y:S02]  /*3160*/  LEA R141, R3, R144, 0x1 ;  /* 0x00000090038d7211 */ /* 0x000fe400078e08ff */
[----:B------:R-:W-:Y:S01]  /*3170*/  IMNMX R103, R103, R88, PT ;  /* 0x0000005867677217 */ /* 0x000fe20003800200 */
[----:B------:R-:W-:Y:S04]  /*3180*/  LDSM.16.M88.4 R60, [R145] ;  /* 0x00000000913c783b */ /* 0x000fe80000000200 */
[----:B------:R-:W4:Y:S04]  /*3190*/  LDSM.16.M88.4 R48, [R87+0x4000] ;  /* 0x004000005730783b */ /* 0x000f280000000200 */
[----:B------:R-:W3:Y:S04]  /*31a0*/  LDSM.16.M88.4 R44, [R87+0x4800] ;  /* 0x00480000572c783b */ /* 0x000ee80000000200 */
[----:B------:R-:W3:Y:S04]  /*31b0*/  LDSM.16.M88.4 R40, [R87+0x5000] ;  /* 0x005000005728783b */ /* 0x000ee80000000200 */
[----:B------:R-:W3:Y:S04]  /*31c0*/  LDSM.16.M88.4 R64, [R87+0x5800] ;  /* 0x005800005740783b */ /* 0x000ee80000000200 */
[----:B------:R-:W-:Y:S01]  /*31d0*/  LDSM.16.M88.4 R56, [R143] ;  /* 0x000000008f38783b */ /* 0x000fe20000000200 */
[C---:B-1----:R-:W-:Y:S03]  /*31e0*/  HMMA.16816.F32.BF16 R36, R80.reuse, R32, RZ ;  /* 0x000000205024723c */ /* 0x042fe600000418ff */
[----:B------:R-:W-:Y:S04]  /*31f0*/  LDSM.16.M88.4 R76, [R142] ;  /* 0x000000008e4c783b */ /* 0x000fe80000000200 */
[----:B------:R-:W-:Y:S01]  /*3200*/  LDSM.16.M88.4 R72, [R141] ;  /* 0x000000008d48783b */ /* 0x000fe20000000200 */
[C---:B--2---:R-:W-:Y:S03]  /*3210*/  HMMA.16816.F32.BF16 R24, R80.reuse, R20, RZ ;  /* 0x000000145018723c */ /* 0x044fe600000418ff */
[----:B------:R-:W-:Y:S04]  /*3220*/  LDSM.16.M88.4 R68, [R141+0x800] ;  /* 0x000800008d44783b */ /* 0x000fe80000000200 */
[----:B------:R-:W0:Y:S01]  /*3230*/  LDGDEPBAR ;  /* 0x00000000000079af */ /* 0x000e220000000000 */
[C---:B-----5:R-:W-:Y:S08]  /*3240*/  HMMA.16816.F32.BF16 R16, R80.reuse, R12, RZ ;  /* 0x0000000c5010723c */ /* 0x060ff000000418ff */
[C---:B------:R-:W-:Y:S08]  /*3250*/  HMMA.16816.F32.BF16 R32, R80.reuse, R34, RZ ;  /* 0x000000225020723c */ /* 0x040ff000000418ff */
[C---:B------:R-:W-:Y:S08]  /*3260*/  HMMA.16816.F32.BF16 R20, R80.reuse, R22, RZ ;  /* 0x000000165014723c */ /* 0x040ff000000418ff */
[C---:B------:R-:W-:Y:S08]  /*3270*/  HMMA.16816.F32.BF16 R12, R80.reuse, R14, RZ ;  /* 0x0000000e500c723c */ /* 0x040ff000000418ff */
[C---:B---3--:R-:W-:Y:S08]  /*3280*/  HMMA.16816.F32.BF16 R8, R80.reuse, R52, RZ ;  /* 0x000000345008723c */ /* 0x048ff000000418ff */
[----:B------:R-:W-:Y:S01]  /*3290*/  HMMA.16816.F32.BF16 R80, R80, R54, RZ ;  /* 0x000000365050723c */ /* 0x000fe200000418ff */
[----:B------:R-:W1:Y:S07]  /*32a0*/  LDSM.16.M88.4 R52, [R139+0x4000] ;  /* 0x004000008b34783b */ /* 0x000e6e0000000200 */
[C---:B----4-:R-:W-:Y:S08]  /*32b0*/  HMMA.16816.F32.BF16 R36, R60.reuse, R48, R36 ;  /* 0x000000303c24723c */ /* 0x050ff00000041824 */
        /* <DEDUP_REMOVED lines=10> */
[----:B------:R-:W5:Y:S04]  /*3360*/  LDSM.16.M88.4 R64, [R141+0x1000] ;  /* 0x001000008d40783b */ /* 0x000f680000000200 */
[----:B------:R-:W4:Y:S03]  /*3370*/  LDSM.16.M88.4 R60, [R141+0x1800] ;  /* 0x001800008d3c783b */ /* 0x000f260000000200 */
[C---:B-1----:R-:W-:Y:S08]  /*3380*/  HMMA.16816.F32.BF16 R36, R56.reuse, R52, R36 ;  /* 0x000000343824723c */ /* 0x042ff00000041824 */
        /* <DEDUP_REMOVED lines=9> */
[----:B------:R-:W-:Y:S01]  /*3420*/  HMMA.16816.F32.BF16 R80, R56, R42, R80 ;  /* 0x0000002a3850723c */ /* 0x000fe20000041850 */
[----:B------:R-:W1:Y:S04]  /*3430*/  LDSM.16.M88.4 R56, [R147+0x2000] ;  /* 0x002000009338783b */ /* 0x000e680000000200 */
[----:B------:R-:W2:Y:S03]  /*3440*/  LDSM.16.M88.4 R40, [R146+0x7800] ;  /* 0x007800009228783b */ /* 0x000ea60000000200 */
        /* <DEDUP_REMOVED lines=11> */
[----:B------:R-:W3:Y:S04]  /*3500*/  LDSM.16.M88.4 R76, [R145+0x2000] ;  /* 0x00200000914c783b */ /* 0x000ee80000000200 */
[----:B------:R-:W4:Y:S03]  /*3510*/  LDSM.16.M88.4 R60, [R87+0x7800] ;  /* 0x00780000573c783b */ /* 0x000f260000000200 */
        /* <DEDUP_REMOVED lines=25> */
[----:B------:R-:W4:Y:S01]  /*36b0*/  LDSM.16.M88.4 R60, [R141+0x3800] ;  /* 0x003800008d3c783b */ /* 0x000f220000000200 */
[----:B------:R-:W-:-:S04]  /*36c0*/  DEPBAR.LE SB0, 0x0 ;  /* 0x000080000000791a */ /* 0x000fc80000000000 */
[C---:B-1----:R-:W-:Y:S08]  /*36d0*/  HMMA.16816.F32.BF16 R36, R56.reuse, R52, R36 ;  /* 0x000000343824723c */ /* 0x042ff00000041824 */
[C---:B------:R-:W-:Y:S08]  /*36e0*/  HMMA.16816.F32.BF16 R32, R56.reuse, R54, R32 ;  /* 0x000000363820723c */ /* 0x040ff00000041820 */
[C---:B------:R-:W-:Y:S08]  /*36f0*/  HMMA.16816.F32.BF16 R24, R56.reuse, R48, R24 ;  /* 0x000000303818723c */ /* 0x040ff00000041818 */
[C---:B------:R-:W-:Y:S08]  /*3700*/  HMMA.16816.F32.BF16 R20, R56.reuse, R50, R20 ;  /* 0x000000323814723c */ /* 0x040ff00000041814 */
[C---:B------:R-:W-:Y:S08]  /*3710*/  HMMA.16816.F32.BF16 R16, R56.reuse, R44, R16 ;  /* 0x0000002c3810723c */ /* 0x040ff00000041810 */
[C---:B------:R-:W-:Y:S08]  /*3720*/  HMMA.16816.F32.BF16 R12, R56.reuse, R46, R12 ;  /* 0x0000002e380c723c */ /* 0x040ff0000004180c */
[C---:B--2---:R-:W-:Y:S08]  /*3730*/  HMMA.16816.F32.BF16 R8, R56.reuse, R40, R8 ;  /* 0x000000283808723c */ /* 0x044ff00000041808 */
[----:B------:R-:W-:Y:S08]  /*3740*/  HMMA.16816.F32.BF16 R80, R56, R42, R80 ;  /* 0x0000002a3850723c */ /* 0x000ff00000041850 */
[C---:B---3--:R-:W-:Y:S08]  /*3750*/  HMMA.16816.F32.BF16 R36, R76.reuse, R72, R36 ;  /* 0x000000484c24723c */ /* 0x048ff00000041824 */
[C---:B------:R-:W-:Y:S08]  /*3760*/  HMMA.16816.F32.BF16 R32, R76.reuse, R74, R32 ;  /* 0x0000004a4c20723c */ /* 0x040ff00000041820 */
[C---:B------:R-:W-:Y:S08]  /*3770*/  HMMA.16816.F32.BF16 R24, R76.reuse, R68, R24 ;  /* 0x000000444c18723c */ /* 0x040ff00000041818 */
[C---:B------:R-:W-:Y:S08]  /*3780*/  HMMA.16816.F32.BF16 R20, R76.reuse, R70, R20 ;  /* 0x000000464c14723c */ /* 0x040ff00000041814 */
[C---:B------:R-:W-:Y:S08]  /*3790*/  HMMA.16816.F32.BF16 R16, R76.reuse, R64, R16 ;  /* 0x000000404c10723c */ /* 0x040ff00000041810 */
[C---:B------:R-:W-:Y:S08]  /*37a0*/  HMMA.16816.F32.BF16 R12, R76.reuse, R66, R12 ;  /* 0x000000424c0c723c */ /* 0x040ff0000004180c */
[C---:B----4-:R-:W-:Y:S08]  /*37b0*/  HMMA.16816.F32.BF16 R8, R76.reuse, R60, R8 ;  /* 0x0000003c4c08723c */ /* 0x050ff00000041808 */
        /* <DEDUP_REMOVED lines=62> */
.L_x_5445:
[----:B------:R-:W-:-:S04]  /*3ba0*/  LEA R29, -R29, RZ, 0x6 ;  /* 0x000000ff1d1d7211 */ /* 0x000fc800078e31ff */
[----:B------:R-:W-:Y:S02]  /*3bb0*/  SHF.R.S32.HI R42, RZ, 0x1f, R29 ;  /* 0x0000001fff2a7819 */ /* 0x000fe4000001141d */
.L_x_5446:
        /* <DEDUP_REMOVED lines=49> */
[C---:B------:R-:W-:Y:S01]  /*3ed0*/  @!P3 LEA R56, P1, R41.reuse, c[0x0][0x168], 0x1 ;  /* 0x00005a002938ba11 */ /* 0x040fe200078208ff */
[----:B------:R-:W-:Y:S01]  /*3ee0*/  @!P3 IMAD.X R6, R40, 0x1, R101, P5 ;  /* 0x000000012806b824 */ /* 0x000fe200028e0665 */
[----:B------:R1:W-:Y:S04]  /*3ef0*/  @P2 STS.128 [R156+0x6800], RZ ;  /* 0x006800ff9c002388 */ /* 0x0003e80000000c00 */
[----:B------:R-:W-:Y:S01]  /*3f00*/  @!PT LDS RZ, [RZ] ;  /* 0x00000000fffff984 */ /* 0x000fe20000000800 */
[----:B------:R-:W-:Y:S01]  /*3f10*/  @!PT LDS RZ, [RZ] ;  /* 0x00000000fffff984 */ /* 0x000fe20000000800 */
[----:B------:R-:W-:Y:S01]  /*3f20*/  @!PT LDS RZ, [RZ] ;  /* 0x00000000fffff984 */ /* 0x000fe20000000800 */
[----:B------:R1:W-:Y:S01]  /*3f30*/  @!P2 LDGSTS.E.BYPASS.LTC128B.128 [R156+0x6800], [R44.64+0x80] ;  /* 0x068000802c9cafae */ /* 0x0003e2000b901d48 */
[----:B------:R-:W-:-:S03]  /*3f40*/  @!P3 LEA.HI.X R57, R41, c[0x0][0x16c], R6, 0x1, P1 ;  /* 0x00005b002939ba11 */ /* 0x000fc600008f0c06 */
        /* <DEDUP_REMOVED lines=25> */
.L_x_5448:
[----:B------:R-:W-:Y:S05]  /*40e0*/  BSYNC B0 ;  /* 0x0000000000007941 */ /* 0x000fea0003800000 */
.L_x_5447:
[----:B------:R-:W0:Y:S01]  /*40f0*/  LDGDEPBAR ;  /* 0x00000000000079af */ /* 0x000e220000000000 */
[----:B------:R-:W-:-:S04]  /*4100*/  IADD3 R102, P1, R29, R102, RZ ;  /* 0x000000661d667210 */ /* 0x000fc80007f3e0ff */
[----:B------:R-:W-:Y:S02]  /*4110*/  IADD3.X R101, R42, R101, RZ, P1, !PT ;  /* 0x000000652a657210 */ /* 0x000fe40000ffe4ff */
.L_x_5444:
[----:B------:R-:W-:Y:S02]  /*4120*/  IMAD.IADD R86, R7, 0x1, R86 ;  /* 0x0000000107567824 */ /* 0x000fe400078e0256 */
[----:B------:R-:W-:-:S03]  /*4130*/  IMAD.SHL.U32 R140, R4, 0x2, RZ ;  /* 0x00000002048c7824 */ /* 0x000fc600078e00ff */
[----:B------:R-:W-:Y:S01]  /*4140*/  IADD3 R3, R86, 0x1, RZ ;  /* 0x0000000156037810 */ /* 0x000fe20007ffe0ff */
[--C-:B------:R-:W-:Y:S01]  /*4150*/  IMAD R138, R2, 0x2, R140.reuse ;  /* 0x00000002028a7824 */ /* 0x100fe200078e028c */
[----:B------:R-:W-:Y:S01]  /*4160*/  IADD3 R5, R86, 0x8, RZ ;  /* 0x0000000856057810 */ /* 0x000fe20007ffe0ff */
[C---:B------:R-:W-:Y:S01]  /*4170*/  IMAD R137, R0.reuse, 0x2, R140 ;  /* 0x0000000200897824 */ /* 0x040fe200078e028c */
[CC--:B------:R-:W-:Y:S01]  /*4180*/  ISETP.GE.AND P6, PT, R3.reuse, R128.reuse, PT ;  /* 0x000000800300720c */ /* 0x0c0fe20003fc6270 */
[----:B------:R-:W-:Y:S01]  /*4190*/  IMAD R136, R0, 0x2, R138 ;  /* 0x0000000200887824 */ /* 0x000fe200078e028a */
[-C--:B------:R-:W-:Y:S01]  /*41a0*/  ISETP.GE.AND P3, PT, R3, R103.reuse, PT ;  /* 0x000000670300720c */ /* 0x080fe20003f66270 */
[----:B------:R-:W-:Y:S01]  /*41b0*/  LDSM.16.MT88.4 R68, [R140+0xa000] ;  /* 0x00a000008c44783b */ /* 0x000fe20000004200 */
[----:B------:R-:W-:Y:S02]  /*41c0*/  IADD3 R3, R86, 0x9, RZ ;  /* 0x0000000956037810 */ /* 0x000fe40007ffe0ff */
[C---:B------:R-:W-:Y:S01]  /*41d0*/  ISETP.GE.AND P2, PT, R5.reuse, R128, PT ;  /* 0x000000800500720c */ /* 0x040fe20003f46270 */
[----:B-1----:R-:W-:Y:S01]  /*41e0*/  LDSM.16.MT88.4 R52, [R137+0x8000] ;  /* 0x008000008934783b */ /* 0x002fe20000004200 */
[----:B------:R-:W-:-:S02]  /*41f0*/  ISETP.GE.AND P5, PT, R5, R103, PT ;  /* 0x000000670500720c */ /* 0x000fc40003fa6270 */
[C---:B------:R-:W-:Y:S01]  /*4200*/  ISETP.GE.AND P1, PT, R3.reuse, R128, PT ;  /* 0x000000800300720c */ /* 0x040fe20003f26270 */
[----:B------:R-:W-:Y:S01]  /*4210*/  LDSM.16.MT88.4 R60, [R136+0x8000] ;  /* 0x00800000883c783b */ /* 0x000fe20000004200 */
[----:B------:R-:W-:Y:S02]  /*4220*/  IADD3 R5, R86, 0x10, RZ ;  /* 0x0000001056057810 */ /* 0x000fe40007ffe0ff */
[----:B------:R-:W-:Y:S01]  /*4230*/  FSEL R45, R32, -INF , !P2 ;  /* 0xff800000202d7808 */ /* 0x000fe20005000000 */
[----:B------:R-:W-:Y:S01]  /*4240*/  LDSM.16.MT88.4 R92, [R138+0xa000] ;  /* 0x00a000008a5c783b */ /* 0x000fe20000004200 */
[----:B------:R-:W-:Y:S02]  /*4250*/  ISETP.GE.AND P2, PT, R3, R103, PT ;  /* 0x000000670300720c */ /* 0x000fe40003f46270 */
[----:B------:R-:W-:Y:S02]  /*4260*/  IADD3 R3, R86, 0x11, RZ ;  /* 0x0000001156037810 */ /* 0x000fe40007ffe0ff */
[----:B------:R-:W-:-:S02]  /*4270*/  FSEL R41, R34, -INF , !P5 ;  /* 0xff80000022297808 */ /* 0x000fc40006800000 */
[----:B------:R-:W-:Y:S02]  /*4280*/  FSEL R47, R33, -INF , !P1 ;  /* 0xff800000212f7808 */ /* 0x000fe40004800000 */
[C---:B------:R-:W-:Y:S02]  /*4290*/  ISETP.GE.AND P5, PT, R5.reuse, R128, PT ;  /* 0x000000800500720c */ /* 0x040fe40003fa6270 */
[----:B------:R-:W-:Y:S02]  /*42a0*/  ISETP.GE.AND P1, PT, R5, R103, PT ;  /* 0x000000670500720c */ /* 0x000fe40003f26270 */
[----:B------:R-:W-:Y:S02]  /*42b0*/  IADD3 R5, R86, 0x18, RZ ;  /* 0x0000001856057810 */ /* 0x000fe40007ffe0ff */
[----:B------:R-:W-:Y:S02]  /*42c0*/  FSEL R43, R35, -INF , !P2 ;  /* 0xff800000232b7808 */ /* 0x000fe40005000000 */
[----:B------:R-:W-:-:S02]  /*42d0*/  FSEL R37, R37, -INF , !P6 ;  /* 0xff80000025257808 */ /* 0x000fc40007000000 */
[CC--:B------:R-:W-:Y:S02]  /*42e0*/  ISETP.GE.AND P2, PT, R3.reuse, R128.reuse, PT ;  /* 0x000000800300720c */ /* 0x0c0fe40003f46270 */
        /* <DEDUP_REMOVED lines=8> */
[----:B------:R-:W-:Y:S02]  /*4370*/  ISETP.GE.AND P2, PT, R5, R103, PT ;  /* 0x000000670500720c */ /* 0x000fe40003f46270 */
[----:B------:R-:W-:Y:S02]  /*4380*/  FSEL R77, R27, -INF , !P5 ;  /* 0xff8000001b4d7808 */ /* 0x000fe40006800000 */
[----:B------:R-:W-:-:S02]  /*4390*/  FSEL R5, R20, -INF , !P1 ;  /* 0xff80000014057808 */ /* 0x000fc40004800000 */
[C---:B------:R-:W-:Y:S02]  /*43a0*/  ISETP.GE.AND P5, PT, R6.reuse, R128, PT ;  /* 0x000000800600720c */ /* 0x040fe40003fa6270 */
[----:B------:R-:W-:Y:S02]  /*43b0*/  ISETP.GE.AND P1, PT, R6, R103, PT ;  /* 0x000000670600720c */ /* 0x000fe40003f26270 */
[----:B------:R-:W-:Y:S02]  /*43c0*/  FMNMX.FTZ R6, R36, R37, !PT ;  /* 0x0000002524067209 */ /* 0x000fe40007810000 */
[----:B------:R-:W-:Y:S02]  /*43d0*/  FSEL R23, R23, -INF , !P1 ;  /* 0xff80000017177808 */ /* 0x000fe40004800000 */
[----:B------:R-:W-:Y:S02]  /*43e0*/  FMNMX.FTZ R6, R45, R6, !PT ;  /* 0x000000062d067209 */ /* 0x000fe40007810000 */
[----:B------:R-:W-:-:S02]  /*43f0*/  ISETP.GE.AND P1, PT, R86, R103, PT ;  /* 0x000000675600720c */ /* 0x000fc40003f26270 */
[----:B------:R-:W-:Y:S02]  /*4400*/  IADD3 R3, R86, 0x20, RZ ;  /* 0x0000002056037810 */ /* 0x000fe40007ffe0ff */
[----:B------:R-:W-:Y:S02]  /*4410*/  FSEL R49, R39, -INF , !P3 ;  /* 0xff80000027317808 */ /* 0x000fe40005800000 */
[----:B------:R-:W-:Y:S02]  /*4420*/  FMNMX.FTZ R6, R47, R6, !PT ;  /* 0x000000062f067209 */ /* 0x000fe40007810000 */
[----:B------:R-:W-:Y:S02]  /*4430*/  FSEL R38, R38, -INF , !P1 ;  /* 0xff80000026267808 */ /* 0x000fe40004800000 */
[----:B------:R-:W-:Y:S02]  /*4440*/  FSEL R33, R22, -INF , !P2 ;  /* 0xff80000016217808 */ /* 0x000fe40005000000 */
[----:B------:R-:W-:-:S02]  /*4450*/  ISETP.GE.AND P2, PT, R3, R103, PT ;  /* 0x000000670300720c */ /* 0x000fc40003f46270 */
[----:B------:R-:W-:Y:S02]  /*4460*/  FMNMX.FTZ R6, R29, R6, !PT ;  /* 0x000000061d067209 */ /* 0x000fe40007810000 */
[----:B------:R-:W-:Y:S02]  /*4470*/  FMNMX.FTZ R22, R38, R49, !PT ;  /* 0x0000003126167209 */ /* 0x000fe40007810000 */
[----:B------:R-:W-:Y:S02]  /*4480*/  ISETP.GE.AND P6, PT, R3, R128, PT ;  /* 0x000000800300720c */ /* 0x000fe40003fc6270 */
[----:B------:R-:W-:Y:S02]  /*4490*/  IADD3 R3, R86, 0x21, RZ ;  /* 0x0000002156037810 */ /* 0x000fe40007ffe0ff */
[----:B------:R-:W-:Y:S02]  /*44a0*/  FSEL R165, R18, -INF , !P2 ;  /* 0xff80000012a57808 */ /* 0x000fe40005000000 */
[----:B------:R-:W-:-:S02]  /*44b0*/  FMNMX.FTZ R24, R7, R6, !PT ;  /* 0x0000000607187209 */ /* 0x000fc40007810000 */
[----:B------:R-:W-:Y:S02]  /*44c0*/  FMNMX.FTZ R18, R41, R22, !PT ;  /* 0x0000001629127209 */ /* 0x000fe40007810000 */
[----:B------:R-:W-:Y:S02]  /*44d0*/  FSEL R21, R21, -INF , !P5 ;  /* 0xff80000015157808 */ /* 0x000fe40006800000 */
[----:B------:R-:W-:Y:S02]  /*44e0*/  ISETP.GE.AND P5, PT, R3, R128, PT ;  /* 0x000000800300720c */ /* 0x000fe40003fa6270 */
[----:B------:R-:W-:Y:S02]  /*44f0*/  FSEL R173, R16, -INF , !P6 ;  /* 0xff80000010ad7808 */ /* 0x000fe40007000000 */
[----:B------:R-:W-:Y:S02]  /*4500*/  IADD3 R16, R86, 0x30, RZ ;  /* 0x0000003056107810 */ /* 0x000fe40007ffe0ff */
[----:B------:R-:W-:-:S02]  /*4510*/  FMNMX.FTZ R24, R5, R24, !PT ;  /* 0x0000001805187209 */ /* 0x000fc40007810000 */
[----:B------:R-:W-:Y:S02]  /*4520*/  FMNMX.FTZ R18, R43, R18, !PT ;  /* 0x000000122b127209 */ /* 0x000fe40007810000 */
[----:B------:R-:W-:Y:S02]  /*4530*/  ISETP.GE.AND P3, PT, R3, R103, PT ;  /* 0x000000670300720c */ /* 0x000fe40003f66270 */
[----:B------:R-:W-:Y:S02]  /*4540*/  FSEL R121, R17, -INF , !P5 ;  /* 0xff80000011797808 */ /* 0x000fe40006800000 */
[----:B------:R-:W-:Y:S02]  /*4550*/  IADD3 R3, R86, 0x28, RZ ;  /* 0x0000002856037810 */ /* 0x000fe40007ffe0ff */
[----:B------:R-:W-:Y:S02]  /*4560*/  ISETP.GE.AND P5, PT, R16, R128, PT ;  /* 0x000000801000720c */ /* 0x000fe40003fa6270 */
[----:B------:R-:W-:-:S02]  /*4570*/  FMNMX.FTZ R24, R21, R24, !PT ;  /* 0x0000001815187209 */ /* 0x000fc40007810000 */
[----:B------:R-:W-:Y:S02]  /*4580*/  FMNMX.FTZ R18, R35, R18, !PT ;  /* 0x0000001223127209 */ /* 0x000fe40007810000 */
[----:B------:R-:W-:Y:S02]  /*4590*/  IADD3 R20, R86, 0x29, RZ ;  /* 0x0000002956147810 */ /* 0x000fe40007ffe0ff */
[----:B------:R-:W-:Y:S02]  /*45a0*/  ISETP.GE.AND P6, PT, R3, R128, PT ;  /* 0x000000800300720c */ /* 0x000fe40003fc6270 */
        /* <DEDUP_REMOVED lines=8> */
[----:B------:R-:W-:-:S02]  /*4630*/  ISETP.GE.AND P1, PT, R3, R103, PT ;  /* 0x000000670300720c */ /* 0x000fc40003f26270 */
[----:B------:R-:W-:Y:S02]  /*4640*/  FSEL R123, R13, -INF , !P2 ;  /* 0xff8000000d7b7808 */ /* 0x000fe40005000000 */
[----:B------:R-:W-:Y:S02]  /*4650*/  IADD3 R3, R86, 0x38, RZ ;  /* 0x0000003856037810 */ /* 0x000fe40007ffe0ff */
[----:B------:R-:W-:Y:S02]  /*4660*/  ISETP.GE.AND P2, PT, R6, R128, PT ;  /* 0x000000800600720c */ /* 0x000fe40003f46270 */
[----:B------:R-:W-:Y:S02]  /*4670*/  IADD3 R86, R86, 0x39, RZ ;  /* 0x0000003956567810 */ /* 0x000fe40007ffe0ff */
[----:B------:R-:W-:Y:S02]  /*4680*/  FMNMX.FTZ R12, R169, R12, !PT ;  /* 0x0000000ca90c7209 */ /* 0x000fe40007810000 */
[----:B------:R-:W-:-:S02]  /*4690*/  FMNMX.FTZ R8, R23, R8, !PT ;  /* 0x0000000817087209 */ /* 0x000fc40007810000 */
[----:B------:R-:W-:Y:S02]  /*46a0*/  FSEL R133, R9, -INF , !P2 ;  /* 0xff80000009857808 */ /* 0x000fe40005000000 */
[----:B------:R-:W-:Y:S02]  /*46b0*/  ISETP.GE.AND P2, PT, R86, R128, PT ;  /* 0x000000805600720c */ /* 0x000fe40003f46270 */
[----:B------:R-:W-:Y:S02]  /*46c0*/  FMNMX.FTZ R12, R123, R12, !PT ;  /* 0x0000000c7b0c7209 */ /* 0x000fe40007810000 */
[----:B------:R-:W-:Y:S02]  /*46d0*/  FSEL R25, R19, -INF , !P3 ;  /* 0xff80000013197808 */ /* 0x000fe40005800000 */
[----:B------:R-:W-:Y:S02]  /*46e0*/  FMNMX.FTZ R8, R165, R8, !PT ;  /* 0x00000008a5087209 */ /* 0x000fe40007810000 */
[----:B------:R-:W-:-:S02]  /*46f0*/  FSEL R127, R81, -INF , !P2 ;  /* 0xff800000517f7808 */ /* 0x000fc40005000000 */
[----:B------:R-:W-:Y:S02]  /*4700*/  FSEL R135, R14, -INF , !P1 ;  /* 0xff8000000e877808 */ /* 0x000fe40004800000 */
[----:B------:R-:W-:Y:S02]  /*4710*/  ISETP.GE.AND P5, PT, R3, R128, PT ;  /* 0x000000800300720c */ /* 0x000fe40003fa6270 */
[----:B------:R-:W-:Y:S02]  /*4720*/  FMNMX.FTZ R12, R167, R12, !PT ;  /* 0x0000000ca70c7209 */ /* 0x000fe40007810000 */
[----:B------:R-:W-:Y:S02]  /*4730*/  ISETP.GE.AND P2, PT, R20, R103, PT ;  /* 0x000000671400720c */ /* 0x000fe40003f46270 */
[----:B------:R-:W-:Y:S02]  /*4740*/  FMNMX.FTZ R14, R25, R8, !PT ;  /* 0x00000008190e7209 */ /* 0x000fe40007810000 */
[----:B------:R-:W-:-:S02]  /*4750*/  FSEL R131, R80, -INF , !P5 ;  /* 0xff80000050837808 */ /* 0x000fc40006800000 */
[----:B------:R-:W-:Y:S02]  /*4760*/  FMNMX.FTZ R12, R133, R12, !PT ;  /* 0x0000000c850c7209 */ /* 0x000fe40007810000 */
[-C--:B------:R-:W-:Y:S02]  /*4770*/  ISETP.GE.AND P1, PT, R16, R103.reuse, PT ;  /* 0x000000671000720c */ /* 0x080fe40003f26270 */
[----:B------:R-:W-:Y:S01]  /*4780*/  FSEL R27, R15, -INF , !P2 ;  /* 0xff8000000f1b7808 */ /* 0x000fe20005000000 */
[----:B------:R-:W-:Y:S01]  /*4790*/  LDSM.16.MT88.4 R16, [R140+0x8800] ;  /* 0x008800008c10783b */ /* 0x000fe20000004200 */
[----:B------:R-:W-:Y:S02]  /*47a0*/  FMNMX.FTZ R14, R135, R14, !PT ;  /* 0x0000000e870e7209 */ /* 0x000fe40007810000 */
[----:B------:R-:W-:Y:S02]  /*47b0*/  FMNMX.FTZ R12, R131, R12, !PT ;  /* 0x0000000c830c7209 */ /* 0x000fe40007810000 */
[----:B------:R-:W-:-:S02]  /*47c0*/  ISETP.GE.AND P2, PT, R6, R103, PT ;  /* 0x000000670600720c */ /* 0x000fc40003f46270 */
        /* <DEDUP_REMOVED lines=8> */
[----:B------:R-:W-:Y:S02]  /*4850*/  FSEL R117, R82, -INF , !P1 ;  /* 0xff80000052757808 */ /* 0x000fe40004800000 */
[----:B------:R-:W-:Y:S02]  /*4860*/  FMNMX.FTZ R14, R119, R14, !PT ;  /* 0x0000000e770e7209 */ /* 0x000fe40007810000 */
[----:B------:R-:W-:Y:S02]  /*4870*/  FSEL R115, R83, -INF , !P2 ;  /* 0xff80000053737808 */ /* 0x000fe40005000000 */
[----:B------:R-:W-:Y:S01]  /*4880*/  FMNMX.FTZ R10, R117, R14, !PT ;  /* 0x0000000e750a7209 */ /* 0x000fe20007810000 */
[----:B------:R-:W-:Y:S03]  /*4890*/  LDSM.16.MT88.4 R80, [R137+0xa000] ;  /* 0x00a000008950783b */ /* 0x000fe60000004200 */
        /* <DEDUP_REMOVED lines=13> */
[--C-:B------:R-:W-:Y:S02]  /*4970*/  FFMA.FTZ R106, R47, c[0x0][0x23c], -R120.reuse ;  /* 0x00008f002f6a7a23 */ /* 0x100fe40000010878 */
[----:B------:R-:W1:Y:S01]  /*4980*/  LDSM.16.MT88.4 R44, [R138+0x8000] ;  /* 0x008000008a2c783b */ /* 0x000e620000004200 */
[----:B--2---:R-:W-:Y:S01]  /*4990*/  FMNMX.FTZ R3, R6, R3, !PT ;  /* 0x0000000306037209 */ /* 0x004fe20007810000 */
[--C-:B------:R-:W-:Y:S01]  /*49a0*/  FFMA.FTZ R113, R36, c[0x0][0x23c], -R120.reuse ;  /* 0x00008f0024717a23 */ /* 0x100fe20000010878 */
[----:B------:R-:W-:Y:S01]  /*49b0*/  MUFU.EX2 R107, R107 ;  /* 0x0000006b006b7308 */ /* 0x000fe20000000800 */
[----:B------:R-:W-:Y:S01]  /*49c0*/  FFMA.FTZ R110, R37, c[0x0][0x23c], -R120 ;  /* 0x00008f00256e7a23 */ /* 0x000fe20000010878 */
[C---:B------:R-:W-:Y:S01]  /*49d0*/  FSETP.NEU.FTZ.AND P1, PT, R3.reuse, -INF , PT ;  /* 0xff8000000300780b */ /* 0x040fe20003f3d000 */
[----:B------:R-:W-:-:S02]  /*49e0*/  FMUL.FTZ R112, R3, c[0x0][0x23c] ;  /* 0x00008f0003707a20 */ /* 0x000fc40000410000 */
[--C-:B------:R-:W-:Y:S02]  /*49f0*/  FFMA.FTZ R105, R29, c[0x0][0x23c], -R120.reuse ;  /* 0x00008f001d697a23 */ /* 0x100fe40000010878 */
[--C-:B------:R-:W-:Y:S01]  /*4a00*/  FFMA.FTZ R104, R7, c[0x0][0x23c], -R120.reuse ;  /* 0x00008f0007687a23 */ /* 0x100fe20000010878 */
[----:B------:R-:W-:Y:S01]  /*4a10*/  FSEL R112, R112, RZ, P1 ;  /* 0x000000ff70707208 */ /* 0x000fe20000800000 */
[--C-:B------:R-:W-:Y:S01]  /*4a20*/  FFMA.FTZ R29, R5, c[0x0][0x23c], -R120.reuse ;  /* 0x00008f00051d7a23 */ /* 0x100fe20000010878 */
[----:B------:R-:W-:Y:S01]  /*4a30*/  MUFU.EX2 R113, R113 ;  /* 0x0000007100717308 */ /* 0x000fe20000000800 */
[----:B------:R-:W-:Y:S01]  /*4a40*/  LDSM.16.MT88.4 R4, [R136+0xa000] ;  /* 0x00a000008804783b */ /* 0x000fe20000004200 */
[----:B------:R-:W-:Y:S01]  /*4a50*/  FFMA.FTZ R2, R21, c[0x0][0x23c], -R120 ;  /* 0x00008f0015027a23 */ /* 0x000fe20000010878 */
[----:B------:R-:W-:Y:S01]  /*4a60*/  LEA R168, P1, R102, c[0x0][0x168], 0x1 ;  /* 0x00005a0066a87a11 */ /* 0x000fe200078208ff */
[--C-:B------:R-:W-:Y:S02]  /*4a70*/  FFMA.FTZ R111, R38, c[0x0][0x23c], -R112.reuse ;  /* 0x00008f00266f7a23 */ /* 0x100fe40000010870 */
[--C-:B------:R-:W-:Y:S01]  /*4a80*/  FFMA.FTZ R108, R49, c[0x0][0x23c], -R112.reuse ;  /* 0x00008f00316c7a23 */ /* 0x100fe20000010870 */
[----:B------:R-:W2:Y:S01]  /*4a90*/  LDSM.16.MT88.4 R36, [R140+0x8000] ;  /* 0x008000008c24783b */ /* 0x000ea20000004200 */
[--C-:B------:R-:W-:Y:S01]  /*4aa0*/  FFMA.FTZ R109, R41, c[0x0][0x23c], -R112.reuse ;  /* 0x00008f00296d7a23 */ /* 0x100fe20000010870 */
[----:B------:R-:W3:Y:S01]  /*4ab0*/  MUFU.EX2 R110, R110 ;  /* 0x0000006e006e7308 */ /* 0x000ee20000000800 */
[--C-:B------:R-:W-:Y:S01]  /*4ac0*/  FFMA.FTZ R34, R43, c[0x0][0x23c], -R112.reuse ;  /* 0x00008f002b227a23 */ /* 0x100fe20000010870 */
[----:B------:R-:W-:Y:S01]  /*4ad0*/  LEA.HI.X R166, R102, c[0x0][0x16c], R101, 0x1, P1 ;  /* 0x00005b0066a67a11 */ /* 0x000fe200008f0c65 */
[----:B------:R-:W-:-:S02]  /*4ae0*/  FFMA.FTZ R35, R35, c[0x0][0x23c], -R112 ;  /* 0x00008f0023237a23 */ /* 0x000fc40000010870 */
[--C-:B------:R-:W-:Y:S02]  /*4af0*/  FFMA.FTZ R32, R77, c[0x0][0x23c], -R112.reuse ;  /* 0x00008f004d207a23 */ /* 0x100fe40000010870 */
[--C-:B------:R-:W-:Y:S01]  /*4b00*/  FFMA.FTZ R33, R33, c[0x0][0x23c], -R112.reuse ;  /* 0x00008f0021217a23 */ /* 0x100fe20000010870 */
[----:B------:R-:W4:Y:S01]  /*4b10*/  MUFU.EX2 R106, R106 ;  /* 0x0000006a006a7308 */ /* 0x000f220000000800 */
[----:B------:R-:W-:Y:S02]  /*4b20*/  FFMA.FTZ R0, R23, c[0x0][0x23c], -R112 ;  /* 0x00008f0017007a23 */ /* 0x000fe40000010870 */
[----:B------:R-:W5:Y:S01]  /*4b30*/  LDSM.16.MT88.4 R20, [R136+0x8800] ;  /* 0x008800008814783b */ /* 0x000f620000004200 */
[--C-:B------:R-:W-:Y:S02]  /*4b40*/  FFMA.FTZ R114, R173, c[0x0][0x23c], -R120.reuse ;  /* 0x00008f00ad727a23 */ /* 0x100fe40000010878 */
[--C-:B------:R-:W-:Y:S02]  /*4b50*/  FFMA.FTZ R121, R121, c[0x0][0x23c], -R120.reuse ;  /* 0x00008f0079797a23 */ /* 0x100fe40000010878 */
[----:B------:R-:W-:Y:S01]  /*4b60*/  MUFU.EX2 R111, R111 ;  /* 0x0000006f006f7308 */ /* 0x000fe20000000800 */
[----:B---3--:R-:W-:Y:S01]  /*4b70*/  F2FP.BF16.PACK_AB R84, R110, R113 ;  /* 0x000000716e54723e */ /* 0x008fe200000010ff */
[----:B------:R-:W-:-:S02]  /*4b80*/  FFMA.FTZ R116, R169, c[0x0][0x23c], -R120 ;  /* 0x00008f00a9747a23 */ /* 0x000fc40000010878 */
[----:B------:R-:W-:Y:S02]  /*4b90*/  FFMA.FTZ R123, R123, c[0x0][0x23c], -R120 ;  /* 0x00008f007b7b7a23 */ /* 0x000fe40000010878 */
[--C-:B------:R-:W-:Y:S02]  /*4ba0*/  FFMA.FTZ R165, R165, c[0x0][0x23c], -R112.reuse ;  /* 0x00008f00a5a57a23 */ /* 0x100fe40000010870 */
[----:B------:R-:W3:Y:S01]  /*4bb0*/  MUFU.EX2 R108, R108 ;  /* 0x0000006c006c7308 */ /* 0x000ee20000000800 */
[----:B----4-:R-:W-:Y:S01]  /*4bc0*/  F2FP.BF16.PACK_AB R86, R106, R107 ;  /* 0x0000006b6a56723e */ /* 0x010fe200000010ff */
[--C-:B------:R-:W-:Y:S02]  /*4bd0*/  FFMA.FTZ R122, R25, c[0x0][0x23c], -R112.reuse ;  /* 0x00008f00197a7a23 */ /* 0x100fe40000010870 */
[--C-:B------:R-:W-:Y:S02]  /*4be0*/  FFMA.FTZ R135, R135, c[0x0][0x23c], -R112.reuse ;  /* 0x00008f0087877a23 */ /* 0x100fe40000010870 */
[----:B------:R-:W-:-:S02]  /*4bf0*/  FFMA.FTZ R118, R27, c[0x0][0x23c], -R112 ;  /* 0x00008f001b767a23 */ /* 0x000fc40000010870 */
[----:B------:R-:W-:Y:S01]  /*4c00*/  MUFU.EX2 R109, R109 ;  /* 0x0000006d006d7308 */ /* 0x000fe20000000800 */
[----:B------:R-:W-:Y:S01]  /*4c10*/  LDSM.16.MT88.4 R24, [R138+0x9000] ;  /* 0x009000008a18783b */ /* 0x000fe20000004200 */
[----:B------:R-:W-:Y:S02]  /*4c20*/  FFMA.FTZ R169, R127, c[0x0][0x23c], -R120 ;  /* 0x00008f007fa97a23 */ /* 0x000fe40000010878 */
[----:B------:R-:W-:Y:S02]  /*4c30*/  FFMA.FTZ R117, R117, c[0x0][0x23c], -R112 ;  /* 0x00008f0075757a23 */ /* 0x000fe40000010870 */
[----:B------:R-:W-:Y:S02]  /*4c40*/  FADD.FTZ R110, R113, R110 ;  /* 0x0000006e716e7221 */ /* 0x000fe40000010000 */
[----:B------:R-:W4:Y:S01]  /*4c50*/  MUFU.EX2 R34, R34 ;  /* 0x0000002200227308 */ /* 0x000f220000000800 */
[----:B---3--:R-:W-:Y:S01]  /*4c60*/  F2FP.BF16.PACK_AB R85, R108, R111 ;  /* 0x0000006f6c55723e */ /* 0x008fe200000010ff */
[----:B------:R-:W-:-:S02]  /*4c70*/  FADD.FTZ R108, R111, R108 ;  /* 0x0000006c6f6c7221 */ /* 0x000fc40000010000 */
[----:B------:R-:W-:-:S04]  /*4c80*/  FADD.FTZ R107, R107, R110 ;  /* 0x0000006e6b6b7221 */ /* 0x000fc80000010000 */
[----:B------:R-:W-:Y:S01]  /*4c90*/  MUFU.EX2 R105, R105 ;  /* 0x0000006900697308 */ /* 0x000fe20000000800 */
[----:B------:R-:W-:Y:S01]  /*4ca0*/  FADD.FTZ R106, R106, R107 ;  /* 0x0000006b6a6a7221 */ /* 0x000fe20000010000 */
[----:B----4-:R-:W-:-:S06]  /*4cb0*/  F2FP.BF16.PACK_AB R87, R34, R109 ;  /* 0x0000006d2257723e */ /* 0x010fcc00000010ff */
[----:B------:R-:W3:Y:S01]  /*4cc0*/  MUFU.EX2 R104, R104 ;  /* 0x0000006800687308 */ /* 0x000ee20000000800 */
[----:B------:R-:W-:-:S04]  /*4cd0*/  FADD.FTZ R109, R109, R108 ;  /* 0x0000006c6d6d7221 */ /* 0x000fc80000010000 */
[----:B------:R-:W-:Y:S01]  /*4ce0*/  FADD.FTZ R34, R34, R109 ;  /* 0x0000006d22227221 */ /* 0x000fe20000010000 */
[C---:B-1----:R-:W-:Y:S02]  /*4cf0*/  HMMA.16816.F32.BF16 R40, R84.reuse, R44, RZ ;  /* 0x0000002c5428723c */ /* 0x042fe400000418ff */
[----:B------:R-:W-:Y:S06]  /*4d00*/  MUFU.EX2 R29, R29 ;  /* 0x0000001d001d7308 */ /* 0x000fec0000000800 */
[C---:B------:R-:W-:Y:S02]  /*4d10*/  HMMA.16816.F32.BF16 R44, R84.reuse, R46, RZ ;  /* 0x0000002e542c723c */ /* 0x040fe400000418ff */
[----:B------:R-:W-:Y:S06]  /*4d20*/  MUFU.EX2 R2, R2 ;  /* 0x0000000200027308 */ /* 0x000fec0000000800 */
[C---:B------:R-:W-:Y:S02]  /*4d30*/  HMMA.16816.F32.BF16 R48, R84.reuse, R52, RZ ;  /* 0x000000345430723c */ /* 0x040fe400000418ff */
[----:B------:R-:W-:Y:S06]  /*4d40*/  MUFU.EX2 R35, R35 ;  /* 0x0000002300237308 */ /* 0x000fec0000000800 */
[C---:B------:R-:W-:Y:S02]  /*4d50*/  HMMA.16816.F32.BF16 R52, R84.reuse, R54, RZ ;  /* 0x000000365434723c */ /* 0x040fe400000418ff */
[----:B------:R-:W1:Y:S06]  /*4d60*/  MUFU.EX2 R32, R32 ;  /* 0x0000002000207308 */ /* 0x000e6c0000000800 */
[C---:B--2---:R-:W-:Y:S02]  /*4d70*/  HMMA.16816.F32.BF16 R96, R84.reuse, R36, RZ ;  /* 0x000000245460723c */ /* 0x044fe400000418ff */
[----:B------:R-:W-:Y:S06]  /*4d80*/  MUFU.EX2 R33, R33 ;  /* 0x0000002100217308 */ /* 0x000fec0000000800 */
[C---:B------:R-:W-:Y:S02]  /*4d90*/  HMMA.16816.F32.BF16 R56, R84.reuse, R60, RZ ;  /* 0x0000003c5438723c */ /* 0x040fe400000418ff */
[----:B------:R-:W2:Y:S06]  /*4da0*/  MUFU.EX2 R0, R0 ;  /* 0x0000000000007308 */ /* 0x000eac0000000800 */
[C---:B------:R-:W-:Y:S02]  /*4db0*/  HMMA.16816.F32.BF16 R64, R84.reuse, R68, RZ ;  /* 0x000000445440723c */ /* 0x040fe400000418ff */
[----:B------:R-:W-:Y:S06]  /*4dc0*/  MUFU.EX2 R114, R114 ;  /* 0x0000007200727308 */ /* 0x000fec0000000800 */
[C---:B------:R-:W-:Y:S02]  /*4dd0*/  HMMA.16816.F32.BF16 R72, R84.reuse, R92, RZ ;  /* 0x0000005c5448723c */ /* 0x040fe400000418ff */
[----:B------:R-:W4:Y:S06]  /*4de0*/  MUFU.EX2 R121, R121 ;  /* 0x0000007900797308 */ /* 0x000f2c0000000800 */
        /* <DEDUP_REMOVED lines=17> */
[----:B------:R-:W-:Y:S01]  /*4f00*/  MUFU.EX2 R117, R117 ;  /* 0x0000007500757308 */ /* 0x000fe20000000800 */
[----:B------:R-:W-:-:S02]  /*4f10*/  FADD.FTZ R105, R105, R106 ;  /* 0x0000006a69697221 */ /* 0x000fc40000010000 */
[----:B------:R-:W-:Y:S02]  /*4f20*/  FADD.FTZ R35, R35, R34 ;  /* 0x0000002223237221 */ /* 0x000fe40000010000 */
[----:B------:R-:W-:Y:S01]  /*4f30*/  F2FP.BF16.PACK_AB R6, R2, R29 ;  /* 0x0000001d0206723e */ /* 0x000fe200000010ff */
[----:B------:R-:W-:Y:S01]  /*4f40*/  FADD.FTZ R104, R104, R105 ;  /* 0x0000006968687221 */ /* 0x000fe20000010000 */
[----:B--2---:R-:W-:Y:S01]  /*4f50*/  F2FP.BF16.PACK_AB R7, R0, R33 ;  /* 0x000000210007723e */ /* 0x004fe200000010ff */
[----:B------:R-:W-:-:S04]  /*4f60*/  FADD.FTZ R32, R32, R35 ;  /* 0x0000002320207221 */ /* 0x000fc80000010000 */
[----:B------:R-:W-:Y:S02]  /*4f70*/  FADD.FTZ R33, R33, R32 ;  /* 0x0000002021217221 */ /* 0x000fe40000010000 */
[----:B------:R-:W-:Y:S02]  /*4f80*/  HMMA.16816.F32.BF16 R40, R4, R12, R40 ;  /* 0x0000000c0428723c */ /* 0x000fe40000041828 */
[----:B------:R-:W-:-:S06]  /*4f90*/  FADD.FTZ R0, R0, R33 ;  /* 0x0000002100007221 */ /* 0x000fcc0000010000 */
        /* <DEDUP_REMOVED lines=8> */
[C---:B-----5:R-:W-:Y:S08]  /*5020*/  HMMA.16816.F32.BF16 R56, R4.reuse, R20, R56 ;  /* 0x000000140438723c */ /* 0x060ff00000041838 */
[C---:B-1----:R-:W-:Y:S08]  /*5030*/  HMMA.16816.F32.BF16 R72, R4.reuse, R12, R72 ;  /* 0x0000000c0448723c */ /* 0x042ff00000041848 */
[C---:B------:R-:W-:Y:S01]  /*5040*/  HMMA.16816.F32.BF16 R92, R4.reuse, R14, R92 ;  /* 0x0000000e045c723c */ /* 0x040fe2000004185c */
[----:B------:R-:W1:Y:S07]  /*5050*/  LDSM.16.MT88.4 R12, [R136+0xa800] ;  /* 0x00a80000880c783b */ /* 0x000e6e0000004200 */
[C---:B--2---:R-:W-:Y:S08]  /*5060*/  HMMA.16816.F32.BF16 R76, R4.reuse, R8, R76 ;  /* 0x00000008044c723c */ /* 0x044ff0000004184c */
[C---:B------:R-:W-:Y:S01]  /*5070*/  HMMA.16816.F32.BF16 R80, R4.reuse, R10, R80 ;  /* 0x0000000a0450723c */ /* 0x040fe20000041850 */
[----:B------:R-:W2:Y:S07]  /*5080*/  LDSM.16.MT88.4 R8, [R140+0x9000] ;  /* 0x009000008c08783b */ /* 0x000eae0000004200 */
[C---:B------:R-:W-:Y:S01]  /*5090*/  HMMA.16816.F32.BF16 R60, R4.reuse, R22, R60 ;  /* 0x00000016043c723c */ /* 0x040fe2000004183c */
[----:B------:R-:W5:Y:S07]  /*50a0*/  LDSM.16.MT88.4 R20, [R137+0x9000] ;  /* 0x009000008914783b */ /* 0x000f6e0000004200 */
[C---:B---3--:R-:W-:Y:S08]  /*50b0*/  HMMA.16816.F32.BF16 R64, R4.reuse, R16, R64 ;  /* 0x000000100440723c */ /* 0x048ff00000041840 */
[C---:B------:R-:W-:Y:S01]  /*50c0*/  HMMA.16816.F32.BF16 R68, R4.reuse, R18, R68 ;  /* 0x000000120444723c */ /* 0x040fe20000041844 */
[----:B------:R-:W-:Y:S07]  /*50d0*/  LDSM.16.MT88.4 R16, [R140+0xb000] ;  /* 0x00b000008c10783b */ /* 0x000fee0000004200 */
[C---:B-1----:R-:W-:Y:S08]  /*50e0*/  HMMA.16816.F32.BF16 R88, R4.reuse, R12, R88 ;  /* 0x0000000c0458723c */ /* 0x042ff00000041858 */
[----:B------:R-:W-:Y:S01]  /*50f0*/  HMMA.16816.F32.BF16 R84, R4, R14, R84 ;  /* 0x0000000e0454723c */ /* 0x000fe20000041854 */
[----:B------:R-:W1:Y:S06]  /*5100*/  LDSM.16.MT88.4 R12, [R138+0xb000] ;  /* 0x00b000008a0c783b */ /* 0x000e6c0000004200 */
[----:B----4-:R-:W-:-:S02]  /*5110*/  F2FP.BF16.PACK_AB R4, R121, R114 ;  /* 0x000000727904723e */ /* 0x010fc400000010ff */
        /* <DEDUP_REMOVED lines=10> */
[C---:B-----5:R-:W-:Y:S08]  /*51c0*/  HMMA.16816.F32.BF16 R48, R4.reuse, R20, R48 ;  /* 0x000000140430723c */ /* 0x060ff00000041830 */
[C---:B------:R-:W-:Y:S01]  /*51d0*/  HMMA.16816.F32.BF16 R52, R4.reuse, R22, R52 ;  /* 0x000000160434723c */ /* 0x040fe20000041834 */
[----:B------:R-:W3:Y:S07]  /*51e0*/  LDSM.16.MT88.4 R20, [R136+0xb000] ;  /* 0x00b000008814783b */ /* 0x000eee0000004200 */
[C---:B-1----:R-:W-:Y:S08]  /*51f0*/  HMMA.16816.F32.BF16 R72, R4.reuse, R12, R72 ;  /* 0x0000000c0448723c */ /* 0x042ff00000041848 */
[C---:B------:R-:W-:Y:S01]  /*5200*/  HMMA.16816.F32.BF16 R92, R4.reuse, R14, R92 ;  /* 0x0000000e045c723c */ /* 0x040fe2000004185c */
[----:B------:R-:W-:Y:S07]  /*5210*/  LDSM.16.MT88.4 R12, [R140+0x9800] ;  /* 0x009800008c0c783b */ /* 0x000fee0000004200 */
[C---:B------:R-:W-:Y:S07]  /*5220*/  HMMA.16816.F32.BF16 R40, R4.reuse, R24, R40 ;  /* 0x000000180428723c */ /* 0x040fee0000041828 */
[--C-:B------:R-:W-:Y:S01]  /*5230*/  FFMA.FTZ R24, R167, c[0x0][0x23c], -R120.reuse ;  /* 0x00008f00a7187a23 */ /* 0x100fe20000010878 */
[----:B--2---:R-:W-:Y:S01]  /*5240*/  HMMA.16816.F32.BF16 R56, R4, R8, R56 ;  /* 0x000000080438723c */ /* 0x004fe20000041838 */
[----:B------:R-:W-:-:S04]  /*5250*/  FFMA.FTZ R25, R133, c[0x0][0x23c], -R120 ;  /* 0x00008f0085197a23 */ /* 0x000fc80000010878 */
[----:B------:R-:W-:Y:S03]  /*5260*/  MUFU.EX2 R24, R24 ;  /* 0x0000001800187308 */ /* 0x000fe60000000800 */
[C---:B------:R-:W-:Y:S01]  /*5270*/  HMMA.16816.F32.BF16 R60, R4.reuse, R10, R60 ;  /* 0x0000000a043c723c */ /* 0x040fe2000004183c */
[----:B------:R-:W1:Y:S04]  /*5280*/  LDSM.16.MT88.4 R8, [R137+0xb000] ;  /* 0x00b000008908783b */ /* 0x000e680000004200 */
[----:B------:R-:W2:Y:S03]  /*5290*/  MUFU.EX2 R25, R25 ;  /* 0x0000001900197308 */ /* 0x000ea60000000800 */
[C---:B------:R-:W-:Y:S07]  /*52a0*/  HMMA.16816.F32.BF16 R44, R4.reuse, R26, R44 ;  /* 0x0000001a042c723c */ /* 0x040fee000004182c */
[----:B------:R-:W-:Y:S01]  /*52b0*/  FFMA.FTZ R26, R131, c[0x0][0x23c], -R120 ;  /* 0x00008f00831a7a23 */ /* 0x000fe20000010878 */
[----:B---3--:R-:W-:Y:S01]  /*52c0*/  HMMA.16816.F32.BF16 R88, R4, R20, R88 ;  /* 0x000000140458723c */ /* 0x008fe20000041858 */
[----:B------:R-:W-:-:S02]  /*52d0*/  FFMA.FTZ R27, R125, c[0x0][0x23c], -R112 ;  /* 0x00008f007d1b7a23 */ /* 0x000fc40000010870 */
[--C-:B------:R-:W-:Y:S02]  /*52e0*/  FFMA.FTZ R120, R119, c[0x0][0x23c], -R112.reuse ;  /* 0x00008f0077787a23 */ /* 0x100fe40000010870 */
[----:B------:R-:W-:Y:S01]  /*52f0*/  FFMA.FTZ R112, R115, c[0x0][0x23c], -R112 ;  /* 0x00008f0073707a23 */ /* 0x000fe20000010870 */
[----:B------:R-:W3:Y:S02]  /*5300*/  MUFU.EX2 R26, R26 ;  /* 0x0000001a001a7308 */ /* 0x000ee40000000800 */
[C---:B------:R-:W-:Y:S06]  /*5310*/  HMMA.16816.F32.BF16 R64, R4.reuse, R16, R64 ;  /* 0x000000100440723c */ /* 0x040fec0000041840 */
[----:B------:R-:W-:Y:S02]  /*5320*/  MUFU.EX2 R27, R27 ;  /* 0x0000001b001b7308 */ /* 0x000fe40000000800 */
[C---:B------:R-:W-:Y:S01]  /*5330*/  HMMA.16816.F32.BF16 R68, R4.reuse, R18, R68 ;  /* 0x000000120444723c */ /* 0x040fe20000041844 */
[----:B------:R-:W4:Y:S05]  /*5340*/  LDSM.16.MT88.4 R16, [R137+0x9800] ;  /* 0x009800008910783b */ /* 0x000f2a0000004200 */
[----:B------:R-:W5:Y:S02]  /*5350*/  MUFU.EX2 R120, R120 ;  /* 0x0000007800787308 */ /* 0x000f640000000800 */
[C---:B------:R-:W-:Y:S06]  /*5360*/  HMMA.16816.F32.BF16 R84, R4.reuse, R22, R84 ;  /* 0x000000160454723c */ /* 0x040fec0000041854 */
[----:B------:R-:W2:Y:S02]  /*5370*/  MUFU.EX2 R20, R112 ;  /* 0x0000007000147308 */ /* 0x000ea40000000800 */
[C---:B-1----:R-:W-:Y:S08]  /*5380*/  HMMA.16816.F32.BF16 R76, R4.reuse, R8, R76 ;  /* 0x00000008044c723c */ /* 0x042ff0000004184c */
[----:B------:R-:W-:Y:S01]  /*5390*/  HMMA.16816.F32.BF16 R80, R4, R10, R80 ;  /* 0x0000000a0450723c */ /* 0x000fe20000041850 */
[----:B------:R-:W1:Y:S06]  /*53a0*/  LDSM.16.MT88.4 R8, [R138+0x9800] ;  /* 0x009800008a08783b */ /* 0x000e6c0000004200 */
[----:B--2---:R-:W-:-:S02]  /*53b0*/  F2FP.BF16.PACK_AB R4, R25, R24 ;  /* 0x000000181904723e */ /* 0x004fc400000010ff */
[----:B---3--:R-:W-:Y:S02]  /*53c0*/  F2FP.BF16.PACK_AB R6, R169, R26 ;  /* 0x0000001aa906723e */ /* 0x008fe400000010ff */
[----:B-----5:R-:W-:Y:S01]  /*53d0*/  F2FP.BF16.PACK_AB R5, R120, R27 ;  /* 0x0000001b7805723e */ /* 0x020fe200000010ff */
[----:B------:R-:W-:Y:S01]  /*53e0*/  FADD.FTZ R27, R27, R118 ;  /* 0x000000761b1b7221 */ /* 0x000fe20000010000 */
[----:B------:R-:W-:-:S03]  /*53f0*/  F2FP.BF16.PACK_AB R7, R20, R117 ;  /* 0x000000751407723e */ /* 0x000fc600000010ff */
[----:B------:R-:W-:-:S04]  /*5400*/  FADD.FTZ R120, R120, R27 ;  /* 0x0000001b78787221 */ /* 0x000fc80000010000 */
[----:B------:R-:W-:Y:S01]  /*5410*/  HMMA.16816.F32.BF16 R96, R4, R12, R96 ;  /* 0x0000000c0460723c */ /* 0x000fe20000041860 */
[----:B------:R-:W-:-:S04]  /*5420*/  FADD.FTZ R117, R117, R120 ;  /* 0x0000007875757221 */ /* 0x000fc80000010000 */
[----:B------:R-:W-:-:S03]  /*5430*/  FADD.FTZ R167, R20, R117 ;  /* 0x0000007514a77221 */ /* 0x000fc60000010000 */
[C---:B------:R-:W-:Y:S01]  /*5440*/  HMMA.16816.F32.BF16 R36, R4.reuse, R14, R36 ;  /* 0x0000000e0424723c */ /* 0x040fe20000041824 */
[----:B------:R-:W2:Y:S07]  /*5450*/  LDSM.16.MT88.4 R12, [R136+0x9800] ;  /* 0x00980000880c783b */ /* 0x000eae0000004200 */
[C---:B----4-:R-:W-:Y:S08]  /*5460*/  HMMA.16816.F32.BF16 R48, R4.reuse, R16, R48 ;  /* 0x000000100430723c */ /* 0x050ff00000041830 */
[C---:B-1----:R-:W-:Y:S08]  /*5470*/  HMMA.16816.F32.BF16 R40, R4.reuse, R8, R40 ;  /* 0x000000080428723c */ /* 0x042ff00000041828 */
[C---:B------:R-:W-:Y:S01]  /*5480*/  HMMA.16816.F32.BF16 R44, R4.reuse, R10, R44 ;  /* 0x0000000a042c723c */ /* 0x040fe2000004182c */
[----:B------:R-:W1:Y:S07]  /*5490*/  LDSM.16.MT88.4 R8, [R140+0xb800] ;  /* 0x00b800008c08783b */ /* 0x000e6e0000004200 */
        /* <DEDUP_REMOVED lines=8> */
[C---:B---3--:R-:W-:Y:S08]  /*5520*/  HMMA.16816.F32.BF16 R72, R4.reuse, R16, R72 ;  /* 0x000000100448723c */ /* 0x048ff00000041848 */
[C---:B------:R-:W-:Y:S08]  /*5530*/  HMMA.16816.F32.BF16 R92, R4.reuse, R18, R92 ;  /* 0x00000012045c723c */ /* 0x040ff0000004185c */
[C---:B--2---:R-:W-:Y:S07]  /*5540*/  HMMA.16816.F32.BF16 R76, R4.reuse, R12, R76 ;  /* 0x0000000c044c723c */ /* 0x044fee000004184c */
[----:B------:R-:W-:Y:S01]  /*5550*/  FADD.FTZ R13, R29, R104 ;  /* 0x000000681d0d7221 */ /* 0x000fe20000010000 */
[----:B------:R-:W-:Y:S03]  /*5560*/  HMMA.16816.F32.BF16 R80, R4, R14, R80 ;  /* 0x0000000e0450723c */ /* 0x000fe60000041850 */
[----:B------:R-:W-:-:S04]  /*5570*/  FADD.FTZ R13, R2, R13 ;  /* 0x0000000d020d7221 */ /* 0x000fc80000010000 */
[----:B------:R-:W-:Y:S01]  /*5580*/  FADD.FTZ R114, R114, R13 ;  /* 0x0000000d72727221 */ /* 0x000fe20000010000 */
[----:B-1----:R-:W-:Y:S03]  /*5590*/  HMMA.16816.F32.BF16 R88, R4, R8, R88 ;  /* 0x000000080458723c */ /* 0x002fe60000041858 */
[----:B------:R-:W-:-:S04]  /*55a0*/  FADD.FTZ R121, R121, R114 ;  /* 0x0000007279797221 */ /* 0x000fc80000010000 */
[----:B------:R-:W-:Y:S01]  /*55b0*/  FADD.FTZ R116, R116, R121 ;  /* 0x0000007974747221 */ /* 0x000fe20000010000 */
[----:B------:R-:W-:Y:S03]  /*55c0*/  HMMA.16816.F32.BF16 R84, R4, R10, R84 ;  /* 0x0000000a0454723c */ /* 0x000fe60000041854 */
[----:B------:R-:W-:-:S04]  /*55d0*/  FADD.FTZ R123, R123, R116 ;  /* 0x000000747b7b7221 */ /* 0x000fc80000010000 */
[----:B------:R-:W-:-:S04]  /*55e0*/  FADD.FTZ R24, R24, R123 ;  /* 0x0000007b18187221 */ /* 0x000fc80000010000 */
[----:B------:R-:W-:-:S04]  /*55f0*/  FADD.FTZ R25, R25, R24 ;  /* 0x0000001819197221 */ /* 0x000fc80000010000 */
[----:B------:R-:W-:-:S04]  /*5600*/  FADD.FTZ R26, R26, R25 ;  /* 0x000000191a1a7221 */ /* 0x000fc80000010000 */
[----:B------:R-:W-:Y:S01]  /*5610*/  FADD.FTZ R169, R169, R26 ;  /* 0x0000001aa9a97221 */ /* 0x000fe20000010000 */
[----:B------:R-:W-:Y:S05]  /*5620*/  @!P4 BRA `(.L_x_5449) ;  /* 0x000031f00000c947 */ /* 0x000fea0003800000 */
[----:B------:R-:W-:-:S04]  /*5630*/  DEPBAR.LE SB0, 0x0 ;  /* 0x000080000000791a */ /* 0x000fc80000000000 */
[----:B------:R-:W-:Y:S01]  /*5640*/  IADD3 R155, R129, -0x2, RZ ;  /* 0xfffffffe819b7810 */ /* 0x000fe20007ffe0ff */
[----:B------:R-:W-:Y:S06]  /*5650*/  BAR.SYNC.DEFER_BLOCKING 0x0 ;  /* 0x0000000000007b1d */ /* 0x000fec0000010000 */
[----:B------:R-:W-:Y:S05]  /*5660*/  @!P0 BRA `(.L_x_5450) ;  /* 0x000003b000008947 */ /* 0x000fea0003800000 */
[----:B------:R-:W-:Y:S01]  /*5670*/  IABS R0, c[0x0][0x2d0] ;  /* 0x0000b40000007a13 */ /* 0x000fe20000000000 */
[----:B------:R-:W-:-:S03]  /*5680*/  IMAD.SHL.U32 R2, R155, 0x40, RZ ;  /* 0x000000409b027824 */ /* 0x000fc600078e00ff */
[----:B------:R-:W1:Y:S02]  /*5690*/  I2F.RP R7, R0 ;  /* 0x0000000000077306 */ /* 0x000e640000209400 */
[----:B------:R-:W-:Y:S02]  /*56a0*/  IADD3 R10, R2, 0x40, RZ ;  /* 0x00000040020a7810 */ /* 0x000fe40007ffe0ff */
        /* <DEDUP_REMOVED lines=55> */
.L_x_5450:
[----:B------:R-:W-:-:S05]  /*5a20*/  IMAD.MOV.U32 R0, RZ, RZ, c[0x0][0x1a0] ;  /* 0x00006800ff007624 */ /* 0x000fca00078e00ff */
[----:B------:R-:W-:-:S04]  /*5a30*/  LEA R0, -R0, RZ, 0x6 ;  /* 0x000000ff00007211 */ /* 0x000fc800078e31ff */
[----:B------:R-:W-:Y:S02]  /*5a40*/  SHF.R.S32.HI R9, RZ, 0x1f, R0 ;  /* 0x0000001fff097819 */ /* 0x000fe40000011400 */
.L_x_5451:
[----:B------:R-:W-:Y:S02]  /*5a50*/  ISETP.GE.AND P1, PT, R149, c[0x0][0x220], PT ;  /* 0x0000880095007a0c */ /* 0x000fe40003f26270 */
[----:B------:R-:W-:Y:S02]  /*5a60*/  ISETP.GE.AND P2, PT, R158, c[0x0][0x220], PT ;  /* 0x000088009e007a0c */ /* 0x000fe40003f46270 */
[----:B------:R-:W-:Y:S02]  /*5a70*/  IADD3 R2, P3, R161, R0, RZ ;  /* 0x00000000a1027210 */ /* 0x000fe40007f7e0ff */
[----:B------:R-:W-:-:S03]  /*5a80*/  LEA R130, P5, R0, R170, 0x1 ;  /* 0x000000aa00827211 */ /* 0x000fc600078a08ff */
[--C-:B------:R-:W-:Y:S01]  /*5a90*/  IMAD.X R5, R160, 0x1, R9.reuse, P3 ;  /* 0x00000001a0057824 */ /* 0x100fe200018e0609 */
[----:B------:R-:W-:-:S03]  /*5aa0*/  LEA.HI.X R131, R0, R171, R9, 0x1, P5 ;  /* 0x000000ab00837211 */ /* 0x000fc600028f0c09 */
[-C--:B------:R-:W-:Y:S02]  /*5ab0*/  @!P1 IADD3 R11, P4, R0, R30.reuse, RZ ;  /* 0x0000001e000b9210 */ /* 0x080fe40007f9e0ff */
[C---:B------:R-:W-:Y:S01]  /*5ac0*/  @!P1 IADD3 R7, P3, R2.reuse, R30, RZ ;  /* 0x0000001e02079210 */ /* 0x040fe20007f7e0ff */
[----:B------:R-:W-:Y:S01]  /*5ad0*/  @P2 STS.128 [R156+0x8000], RZ ;  /* 0x008000ff9c002388 */ /* 0x000fe20000000c00 */
[----:B------:R-:W-:Y:S01]  /*5ae0*/  @!P2 LEA R10, P5, R2, R170, 0x1 ;  /* 0x000000aa020aa211 */ /* 0x000fe200078a08ff */
[----:B------:R-:W-:Y:S01]  /*5af0*/  @!P1 IMAD.X R4, R9, 0x1, R28, P4 ;  /* 0x0000000109049824 */ /* 0x000fe200020e061c */
[C---:B------:R-:W-:Y:S01]  /*5b00*/  @!P1 LEA R12, P4, R11.reuse, c[0x0][0x170], 0x1 ;  /* 0x00005c000b0c9a11 */ /* 0x040fe200078808ff */
[----:B------:R-:W-:Y:S01]  /*5b10*/  @!PT LDS RZ, [RZ] ;  /* 0x00000000fffff984 */ /* 0x000fe20000000800 */
[----:B------:R-:W-:Y:S01]  /*5b20*/  @!PT LDS RZ, [RZ] ;  /* 0x00000000fffff984 */ /* 0x000fe20000000800 */
[----:B------:R-:W-:Y:S01]  /*5b30*/  @!PT LDS RZ, [RZ] ;  /* 0x00000000fffff984 */ /* 0x000fe20000000800 */
[----:B------:R1:W-:Y:S03]  /*5b40*/  @!P2 LDGSTS.E.BYPASS.LTC128B.128 [R156+0x8000], [R130.64] ;  /* 0x08000000829cafae */ /* 0x0003e6000b901d48 */
[----:B------:R-:W-:Y:S01]  /*5b50*/  @!P1 LEA.HI.X R13, R11, c[0x0][0x174], R4, 0x1, P4 ;  /* 0x00005d000b0d9a11 */ /* 0x000fe200020f0c04 */
[----:B------:R-:W-:Y:S01]  /*5b60*/  @!P1 IMAD.X R4, R5, 0x1, R28, P3 ;  /* 0x0000000105049824 */ /* 0x000fe200018e061c */
[----:B------:R-:W-:Y:S01]  /*5b70*/  IADD3 R0, P3, R161, R2, RZ ;  /* 0x00000002a1007210 */ /* 0x000fe20007f7e0ff */
[----:B------:R-:W-:Y:S01]  /*5b80*/  @P1 STS.128 [R156+0xa000], RZ ;  /* 0x00a000ff9c001388 */ /* 0x000fe20000000c00 */
[----:B------:R-:W-:-:S02]  /*5b90*/  @!P1 LEA R8, P4, R7, c[0x0][0x170], 0x1 ;  /* 0x00005c0007089a11 */ /* 0x000fc400078808ff */
[-CC-:B------:R-:W-:Y:S01]  /*5ba0*/  @!P2 LEA.HI.X R11, R2, R171.reuse, R5.reuse, 0x1, P5 ;  /* 0x000000ab020ba211 */ /* 0x180fe200028f0c05 */
[----:B------:R-:W-:Y:S01]  /*5bb0*/  IMAD.X R5, R160, 0x1, R5, P3 ;  /* 0x00000001a0057824 */ /* 0x000fe200018e0605 */
[----:B------:R-:W-:Y:S01]  /*5bc0*/  @!P1 LEA.HI.X R9, R7, c[0x0][0x174], R4, 0x1, P4 ;  /* 0x00005d0007099a11 */ /* 0x000fe200020f0c04 */
[----:B------:R-:W-:Y:S01]  /*5bd0*/  @!PT LDS RZ, [RZ] ;  /* 0x00000000fffff984 */ /* 0x000fe20000000800 */
[----:B------:R-:W-:Y:S01]  /*5be0*/  @!PT LDS RZ, [RZ] ;  /* 0x00000000fffff984 */ /* 0x000fe20000000800 */
[----:B------:R-:W-:Y:S01]  /*5bf0*/  @!PT LDS RZ, [RZ] ;  /* 0x00000000fffff984 */ /* 0x000fe20000000800 */
[----:B------:R2:W-:Y:S01]  /*5c00*/  @!P1 LDGSTS.E.BYPASS.LTC128B.128 [R156+0xa000], [R12.64+0x80] ;  /* 0x0a0000800c9c9fae */ /* 0x0005e2000b901d48 */
[----:B------:R-:W-:Y:S02]  /*5c10*/  IADD3 R7, P4, R161, R0, RZ ;  /* 0x00000000a1077210 */ /* 0x000fe40007f9e0ff */
[C---:B------:R-:W-:Y:S01]  /*5c20*/  @!P2 LEA R20, P6, R0.reuse, R170, 0x1 ;  /* 0x000000aa0014a211 */ /* 0x040fe200078c08ff */
[----:B------:R-:W-:Y:S01]  /*5c30*/  @P2 STS.128 [R156+0x8800], RZ ;  /* 0x008800ff9c002388 */ /* 0x000fe20000000c00 */
[CC--:B------:R-:W-:Y:S02]  /*5c40*/  @!P1 IADD3 R2, P5, R0.reuse, R30.reuse, RZ ;  /* 0x0000001e00029210 */ /* 0x0c0fe40007fbe0ff */
[----:B------:R-:W-:Y:S01]  /*5c50*/  @!P1 IADD3 R30, P3, R7, R30, RZ ;  /* 0x0000001e071e9210 */ /* 0x000fe20007f7e0ff */
[----:B------:R-:W-:Y:S01]  /*5c60*/  @!PT LDS RZ, [RZ] ;  /* 0x00000000fffff984 */ /* 0x000fe20000000800 */
[----:B------:R-:W-:Y:S01]  /*5c70*/  @!PT LDS RZ, [RZ] ;  /* 0x00000000fffff984 */ /* 0x000fe20000000800 */
[----:B------:R-:W-:Y:S01]  /*5c80*/  @!PT LDS RZ, [RZ] ;  /* 0x00000000fffff984 */ /* 0x000fe20000000800 */
[----:B------:R3:W-:Y:S01]  /*5c90*/  @!P2 LDGSTS.E.BYPASS.LTC128B.128 [R156+0x8800], [R10.64] ;  /* 0x088000000a9cafae */ /* 0x0007e2000b901d48 */
[-CC-:B------:R-:W-:Y:S01]  /*5ca0*/  @!P2 LEA.HI.X R21, R0, R171.reuse, R5.reuse, 0x1, P6 ;  /* 0x000000ab0015a211 */ /* 0x180fe200030f0c05 */
[--C-:B------:R-:W-:Y:S01]  /*5cb0*/  @!P1 IMAD.X R15, R5, 0x1, R28.reuse, P5 ;  /* 0x00000001050f9824 */ /* 0x100fe200028e061c */
[----:B------:R-:W-:Y:S01]  /*5cc0*/  @!P1 LEA R14, P5, R2, c[0x0][0x170], 0x1 ;  /* 0x00005c00020e9a11 */ /* 0x000fe200078a08ff */
[----:B------:R-:W-:Y:S01]  /*5cd0*/  IMAD.X R0, R160, 0x1, R5, P4 ;  /* 0x00000001a0007824 */ /* 0x000fe200020e0605 */
[C---:B------:R-:W-:Y:S01]  /*5ce0*/  @!P2 LEA R6, P4, R7.reuse, R170, 0x1 ;  /* 0x000000aa0706a211 */ /* 0x040fe200078808ff */
[----:B------:R-:W-:Y:S01]  /*5cf0*/  @P1 STS.128 [R156+0xa800], RZ ;  /* 0x00a800ff9c001388 */ /* 0x000fe20000000c00 */
[----:B------:R-:W-:Y:S01]  /*5d00*/  @!P1 LEA.HI.X R15, R2, c[0x0][0x174], R15, 0x1, P5 ;  /* 0x00005d00020f9a11 */ /* 0x000fe200028f0c0f */
[----:B------:R-:W-:Y:S01]  /*5d10*/  @!P1 IMAD.X R5, R0, 0x1, R28, P3 ;  /* 0x0000000100059824 */ /* 0x000fe200018e061c */
[C---:B------:R-:W-:Y:S01]  /*5d20*/  @!P1 LEA R4, P3, R30.reuse, c[0x0][0x170], 0x1 ;  /* 0x00005c001e049a11 */ /* 0x040fe200078608ff */
[----:B------:R-:W-:Y:S01]  /*5d30*/  @!PT LDS RZ, [RZ] ;  /* 0x00000000fffff984 */ /* 0x000fe20000000800 */
[----:B------:R-:W-:Y:S01]  /*5d40*/  @!PT LDS RZ, [RZ] ;  /* 0x00000000fffff984 */ /* 0x000fe20000000800 */
[----:B------:R-:W-:Y:S01]  /*5d50*/  @!PT LDS RZ, [RZ] ;  /* 0x00000000fffff984 */ /* 0x000fe20000000800 */
[----:B------:R3:W-:Y:S01]  /*5d60*/  @!P1 LDGSTS.E.BYPASS.LTC128B.128 [R156+0xa800], [R8.64+0x80] ;  /* 0x0a800080089c9fae */ /* 0x0007e2000b901d48 */
[----:B------:R-:W-:Y:S01]  /*5d70*/  @!P2 LEA.HI.X R7, R7, R171, R0, 0x1, P4 ;  /* 0x000000ab0707a211 */ /* 0x000fe200020f0c00 */
[----:B------:R-:W-:Y:S01]  /*5d80*/  IMAD.MOV.U32 R170, RZ, RZ, R130 ;  /* 0x000000ffffaa7224 */ /* 0x000fe200078e0082 */
[----:B------:R-:W-:Y:S01]  /*5d90*/  @!P1 LEA.HI.X R5, R30, c[0x0][0x174], R5, 0x1, P3 ;  /* 0x00005d001e059a11 */ /* 0x000fe200018f0c05 */
[----:B------:R-:W-:Y:S01]  /*5da0*/  @P2 STS.128 [R156+0x9000], RZ ;  /* 0x009000ff9c002388 */ /* 0x000fe20000000c00 */
[----:B------:R-:W-:Y:S01]  /*5db0*/  ISETP.GE.AND P3, PT, R129, 0x3, PT ;  /* 0x000000038100780c */ /* 0x000fe20003f66270 */
[----:B------:R-:W-:-:S02]  /*5dc0*/  IMAD.MOV.U32 R171, RZ, RZ, R131 ;  /* 0x000000ffffab7224 */ /* 0x000fc400078e0083 */
        /* <DEDUP_REMOVED lines=21> */
[----:B------:R-:W4:Y:S04]  /*5f20*/  LDSM.16.M88.4 R16, [R146+0x4800] ;  /* 0x004800009210783b */ /* 0x000f280000000200 */
[----:B---3--:R-:W2:Y:S04]  /*5f30*/  LDSM.16.M88.4 R8, [R146+0x5000] ;  /* 0x005000009208783b */ /* 0x008ea80000000200 */
[----:B------:R-:W5:Y:S04]  /*5f40*/  LDSM.16.M88.4 R124, [R146+0x5800] ;  /* 0x00580000927c783b */ /* 0x000f680000000200 */
[----:B------:R-:W-:Y:S04]  /*5f50*/  LDSM.16.M88.4 R116, [R145] ;  /* 0x000000009174783b */ /* 0x000fe80000000200 */
[----:B------:R-:W3:Y:S04]  /*5f60*/  LDSM.16.M88.4 R112, [R144] ;  /* 0x000000009070783b */ /* 0x000ee80000000200 */
[----:B------:R-:W3:Y:S04]  /*5f70*/  LDSM.16.M88.4 R108, [R144+0x800] ;  /* 0x00080000906c783b */ /* 0x000ee80000000200 */
[----:B------:R-:W3:Y:S04]  /*5f80*/  LDSM.16.M88.4 R104, [R144+0x1000] ;  /* 0x001000009068783b */ /* 0x000ee80000000200 */
[----:B------:R-:W3:Y:S04]  /*5f90*/  LDSM.16.M88.4 R32, [R144+0x1800] ;  /* 0x001800009020783b */ /* 0x000ee80000000200 */
[----:B------:R-:W5:Y:S01]  /*5fa0*/  S2R R0, SR_TID.X ;  /* 0x0000000000007919 */ /* 0x000f620000002100 */
[C---:B-1----:R-:W-:Y:S03]  /*5fb0*/  HMMA.16816.F32.BF16 R28, R120.reuse, R24, RZ ;  /* 0x00000018781c723c */ /* 0x042fe600000418ff */
[----:B------:R-:W0:Y:S05]  /*5fc0*/  LDGDEPBAR ;  /* 0x00000000000079af */ /* 0x000e2a0000000000 */
[C---:B----4-:R-:W-:Y:S08]  /*5fd0*/  HMMA.16816.F32.BF16 R20, R120.reuse, R16, RZ ;  /* 0x000000107814723c */ /* 0x050ff000000418ff */
[----:B--2---:R-:W-:Y:S01]  /*5fe0*/  HMMA.16816.F32.BF16 R12, R120, R8, RZ ;  /* 0x00000008780c723c */ /* 0x004fe200000418ff */
[----:B-----5:R-:W-:-:S07]  /*5ff0*/  IMAD.SHL.U32 R0, R0, 0x2, RZ ;  /* 0x0000000200007824 */ /* 0x020fce00078e00ff */
[----:B------:R-:W-:Y:S01]  /*6000*/  HMMA.16816.F32.BF16 R24, R120, R26, RZ ;  /* 0x0000001a7818723c */ /* 0x000fe200000418ff */
[----:B------:R-:W-:-:S05]  /*6010*/  LOP3.LUT R0, R0, 0x6, RZ, 0xc0, !PT ;  /* 0x0000000600007812 */ /* 0x000fca00078ec0ff */
[----:B------:R-:W-:Y:S02]  /*6020*/  IMAD R132, R155, 0x40, R0 ;  /* 0x000000409b847824 */ /* 0x000fe400078e0200 */
[C---:B------:R-:W-:Y:S03]  /*6030*/  HMMA.16816.F32.BF16 R16, R120.reuse, R18, RZ ;  /* 0x000000127810723c */ /* 0x040fe600000418ff */
[C---:B------:R-:W-:Y:S02]  /*6040*/  IADD3 R0, R132.reuse, 0x1, RZ ;  /* 0x0000000184007810 */ /* 0x040fe40007ffe0ff */
[----:B------:R-:W-:Y:S02]  /*6050*/  IADD3 R2, R132, 0x9, RZ ;  /* 0x0000000984027810 */ /* 0x000fe40007ffe0ff */
[C---:B------:R-:W-:Y:S01]  /*6060*/  ISETP.GE.AND P6, PT, R0.reuse, R128, PT ;  /* 0x000000800000720c */ /* 0x040fe20003fc6270 */
[----:B------:R-:W-:Y:S01]  /*6070*/  HMMA.16816.F32.BF16 R8, R120, R10, RZ ;  /* 0x0000000a7808723c */ /* 0x000fe200000418ff */
[----:B------:R-:W-:-:S07]  /*6080*/  ISETP.GE.AND P4, PT, R0, R103, PT ;  /* 0x000000670000720c */ /* 0x000fce0003f86270 */
[C---:B------:R-:W-:Y:S08]  /*6090*/  HMMA.16816.F32.BF16 R4, R120.reuse, R124, RZ ;  /* 0x0000007c7804723c */ /* 0x040ff000000418ff */
[----:B------:R-:W-:Y:S08]  /*60a0*/  HMMA.16816.F32.BF16 R120, R120, R126, RZ ;  /* 0x0000007e7878723c */ /* 0x000ff000000418ff */
        /* <DEDUP_REMOVED lines=11> */
[----:B------:R-:W1:Y:S04]  /*6160*/  LDSM.16.M88.4 R116, [R143] ;  /* 0x000000008f74783b */ /* 0x000e680000000200 */
[----:B------:R-:W2:Y:S03]  /*6170*/  LDSM.16.M88.4 R32, [R139+0x5800] ;  /* 0x005800008b20783b */ /* 0x000ea60000000200 */
[C---:B-1----:R-:W-:Y:S08]  /*6180*/  HMMA.16816.F32.BF16 R28, R116.reuse, R112, R28 ;  /* 0x00000070741c723c */ /* 0x042ff0000004181c */
        /* <DEDUP_REMOVED lines=10> */
[----:B------:R-:W1:Y:S04]  /*6230*/  LDSM.16.M88.4 R116, [R142] ;  /* 0x000000008e74783b */ /* 0x000e680000000200 */
[----:B------:R-:W2:Y:S03]  /*6240*/  LDSM.16.M88.4 R32, [R141+0x1800] ;  /* 0x001800008d20783b */ /* 0x000ea60000000200 */
        /* <DEDUP_REMOVED lines=44> */
[----:B------:R-:W1:Y:S07]  /*6510*/  LDSM.16.M88.4 R104, [R141+0x2000] ;  /* 0x002000008d68783b */ /* 0x000e6e0000000200 */
[C---:B------:R-:W-:Y:S08]  /*6520*/  HMMA.16816.F32.BF16 R28, R116.reuse, R112, R28 ;  /* 0x00000070741c723c */ /* 0x040ff0000004181c */
[C---:B------:R-:W-:Y:S01]  /*6530*/  HMMA.16816.F32.BF16 R24, R116.reuse, R114, R24 ;  /* 0x000000727418723c */ /* 0x040fe20000041818 */
[----:B------:R-:W3:Y:S07]  /*6540*/  LDSM.16.M88.4 R112, [R141+0x2800] ;  /* 0x002800008d70783b */ /* 0x000eee0000000200 */
[C---:B--2---:R-:W-:Y:S08]  /*6550*/  HMMA.16816.F32.BF16 R4, R116.reuse, R32, R4 ;  /* 0x000000207404723c */ /* 0x044ff00000041804 */
[----:B------:R-:W-:Y:S01]  /*6560*/  HMMA.16816.F32.BF16 R120, R116, R34, R120 ;  /* 0x000000227478723c */ /* 0x000fe20000041878 */
[----:B------:R-:W2:Y:S07]  /*6570*/  LDSM.16.M88.4 R32, [R141+0x3000] ;  /* 0x003000008d20783b */ /* 0x000eae0000000200 */
[C---:B-1----:R-:W-:Y:S08]  /*6580*/  HMMA.16816.F32.BF16 R28, R108.reuse, R104, R28 ;  /* 0x000000686c1c723c */ /* 0x042ff0000004181c */
[----:B------:R-:W-:Y:S01]  /*6590*/  HMMA.16816.F32.BF16 R24, R108, R106, R24 ;  /* 0x0000006a6c18723c */ /* 0x000fe20000041818 */
[----:B------:R-:W1:Y:S01]  /*65a0*/  LDSM.16.M88.4 R104, [R141+0x3800] ;  /* 0x003800008d68783b */ /* 0x000e620000000200 */
[----:B------:R-:W-:-:S06]  /*65b0*/  DEPBAR.LE SB0, 0x0 ;  /* 0x000080000000791a */ /* 0x000fcc0000000000 */
[C---:B---3--:R-:W-:Y:S07]  /*65c0*/  HMMA.16816.F32.BF16 R20, R108.reuse, R112, R20 ;  /* 0x000000706c14723c */ /* 0x048fee0000041814 */
[----:B------:R-:W-:Y:S01]  /*65d0*/  IADD3 R112, R132, 0x8, RZ ;  /* 0x0000000884707810 */ /* 0x000fe20007ffe0ff */
[----:B------:R-:W-:Y:S01]  /*65e0*/  HMMA.16816.F32.BF16 R16, R108, R114, R16 ;  /* 0x000000726c10723c */ /* 0x000fe20000041810 */
[----:B------:R-:W-:Y:S02]  /*65f0*/  FSEL R0, R29, -INF , !P6 ;  /* 0xff8000001d007808 */ /* 0x000fe40007000000 */
[----:B------:R-:W-:-:S02]  /*6600*/  ISETP.GE.AND P5, PT, R112, R128, PT ;  /* 0x000000807000720c */ /* 0x000fc40003fa6270 */
[----:B------:R-:W-:Y:S02]  /*6610*/  FSEL R31, R31, -INF , !P4 ;  /* 0xff8000001f1f7808 */ /* 0x000fe40006000000 */
[-C--:B------:R-:W-:Y:S01]  /*6620*/  ISETP.GE.AND P6, PT, R112, R103.reuse, PT ;  /* 0x000000677000720c */ /* 0x080fe20003fc6270 */
[C---:B--2---:R-:W-:Y:S01]  /*6630*/  HMMA.16816.F32.BF16 R12, R108.reuse, R32, R12 ;  /* 0x000000206c0c723c */ /* 0x044fe2000004180c */
[----:B------:R-:W-:Y:S01]  /*6640*/  BAR.SYNC.DEFER_BLOCKING 0x0 ;  /* 0x0000000000007b1d */ /* 0x000fe20000010000 */
[----:B------:R-:W-:Y:S02]  /*6650*/  ISETP.GE.AND P4, PT, R2, R128, PT ;  /* 0x000000800200720c */ /* 0x000fe40003f86270 */
[----:B------:R-:W-:Y:S02]  /*6660*/  IADD3 R29, R132, 0x10, RZ ;  /* 0x00000010841d7810 */ /* 0x000fe40007ffe0ff */
[----:B------:R-:W-:Y:S02]  /*6670*/  FSEL R24, R24, -INF , !P5 ;  /* 0xff80000018187808 */ /* 0x000fe40006800000 */
[----:B------:R-:W-:Y:S01]  /*6680*/  ISETP.GE.AND P5, PT, R2, R103, PT ;  /* 0x000000670200720c */ /* 0x000fe20003fa6270 */
[----:B------:R-:W-:Y:S01]  /*6690*/  HMMA.16816.F32.BF16 R8, R108, R34, R8 ;  /* 0x000000226c08723c */ /* 0x000fe20000041808 */
[----:B------:R-:W-:-:S02]  /*66a0*/  FSEL R127, R26, -INF , !P6 ;  /* 0xff8000001a7f7808 */ /* 0x000fc40007000000 */
[----:B------:R-:W-:Y:S02]  /*66b0*/  FSEL R2, R25, -INF , !P4 ;  /* 0xff80000019027808 */ /* 0x000fe40006000000 */
[C---:B------:R-:W-:Y:S02]  /*66c0*/  ISETP.GE.AND P6, PT, R29.reuse, R128, PT ;  /* 0x000000801d00720c */ /* 0x040fe40003fc6270 */
[----:B------:R-:W-:Y:S01]  /*66d0*/  ISETP.GE.AND P4, PT, R29, R103, PT ;  /* 0x000000671d00720c */ /* 0x000fe20003f86270 */
[----:B-1----:R-:W-:Y:S01]  /*66e0*/  HMMA.16816.F32.BF16 R4, R108, R104, R4 ;  /* 0x000000686c04723c */ /* 0x002fe20000041804 */
[C---:B------:R-:W-:Y:S02]  /*66f0*/  IADD3 R25, R132.reuse, 0x11, RZ ;  /* 0x0000001184197810 */ /* 0x040fe40007ffe0ff */
[----:B------:R-:W-:Y:S02]  /*6700*/  IADD3 R26, R132, 0x18, RZ ;  /* 0x00000018841a7810 */ /* 0x000fe40007ffe0ff */
[----:B------:R-:W-:-:S02]  /*6710*/  FSEL R129, R27, -INF , !P5 ;  /* 0xff8000001b817808 */ /* 0x000fc40006800000 */
        /* <DEDUP_REMOVED lines=47> */
[C---:B------:R-:W-:Y:S02]  /*6a10*/  ISETP.GE.AND P5, PT, R9.reuse, R128, PT ;  /* 0x000000800900720c */ /* 0x040fe40003fa6270 */
[----:B------:R-:W-:-:S02]  /*6a20*/  ISETP.GE.AND P6, PT, R9, R103, PT ;  /* 0x000000670900720c */ /* 0x000fc40003fc6270 */
[C---:B------:R-:W-:Y:S02]  /*6a30*/  ISETP.GE.AND P4, PT, R132.reuse, R128, PT ;  /* 0x000000808400720c */ /* 0x040fe40003f86270 */
        /* <DEDUP_REMOVED lines=36> */
[----:B------:R-:W-:Y:S02]  /*6c80*/  @!P5 IADD3 R12, R12, 0x1, RZ ;  /* 0x000000010c0cd810 */ /* 0x000fe40007ffe0ff */
[----:B------:R-:W-:Y:S02]  /*6c90*/  ISETP.GE.AND P5, PT, R7, RZ, PT ;  /* 0x000000ff0700720c */ /* 0x000fe40003fa6270 */
[-C--:B------:R-:W-:Y:S02]  /*6ca0*/  ISETP.GE.U32.AND P3, PT, R10, R5.reuse, PT ;  /* 0x000000050a00720c */ /* 0x080fe40003f66070 */
[-C--:B------:R-:W-:Y:S02]  /*6cb0*/  @!P4 IADD3 R8, R8, -R5.reuse, RZ ;  /* 0x800000050808c210 */ /* 0x080fe40007ffe0ff */
[----:B------:R-:W-:Y:S02]  /*6cc0*/  @!P4 IADD3 R6, R6, 0x1, RZ ;  /* 0x000000010606c810 */ /* 0x000fe40007ffe0ff */
[----:B------:R-:W-:-:S02]  /*6cd0*/  ISETP.GE.U32.AND P6, PT, R8, R5, PT ;  /* 0x000000050800720c */ /* 0x000fc40003fc6070 */
[----:B------:R-:W-:Y:S02]  /*6ce0*/  ISETP.NE.AND P4, PT, RZ, c[0x0][0x2d0], PT ;  /* 0x0000b400ff007a0c */ /* 0x000fe40003f85270 */
[----:B------:R-:W-:-:S03]  /*6cf0*/  LOP3.LUT R8, RZ, c[0x0][0x2d0], RZ, 0x33, !PT ;  /* 0x0000b400ff087a12 */ /* 0x000fc600078e33ff */
[----:B------:R-:W-:Y:S02]  /*6d00*/  @P3 IADD3 R12, R12, 0x1, RZ ;  /* 0x000000010c0c3810 */ /* 0x000fe40007ffe0ff */
[----:B------:R-:W-:-:S03]  /*6d10*/  ISETP.GE.AND P3, PT, R11, RZ, PT ;  /* 0x000000ff0b00720c */ /* 0x000fc60003f66270 */
[----:B------:R-:W-:Y:S01]  /*6d20*/  @!P5 IMAD.MOV R12, RZ, RZ, -R12 ;  /* 0x000000ffff0cd224 */ /* 0x000fe200078e0a0c */
[----:B------:R-:W-:-:S04]  /*6d30*/  @P6 IADD3 R6, R6, 0x1, RZ ;  /* 0x0000000106066810 */ /* 0x000fc80007ffe0ff */
[----:B------:R-:W-:-:S05]  /*6d40*/  SEL R5, R8, R12, !P4 ;  /* 0x0000000c08057207 */ /* 0x000fca0006000000 */
[----:B------:R-:W-:Y:S02]  /*6d50*/  @!P3 IMAD.MOV R6, RZ, RZ, -R6 ;  /* 0x000000ffff06b224 */ /* 0x000fe400078e0a06 */
[----:B------:R-:W-:-:S03]  /*6d60*/  IMAD.WIDE R14, R5, 0x4, R162 ;  /* 0x00000004050e7825 */ /* 0x000fc600078e02a2 */
[----:B------:R-:W-:Y:S02]  /*6d70*/  SEL R8, R8, R6, !P4 ;  /* 0x0000000608087207 */ /* 0x000fe40006000000 */
[----:B------:R-:W2:Y:S03]  /*6d80*/  LDG.E R6, [R14.64] ;  /* 0x000000080e067981 */ /* 0x000ea6000c1e1900 */
[----:B------:R-:W-:-:S05]  /*6d90*/  IMAD.WIDE R12, R8, 0x4, R162 ;  /* 0x00000004080c7825 */ /* 0x000fca00078e02a2 */
[----:B------:R-:W2:Y:S01]  /*6da0*/  LDG.E R7, [R12.64] ;  /* 0x000000080c077981 */ /* 0x000ea2000c1e1900 */
[----:B------:R-:W-:Y:S01]  /*6db0*/  IADD3 R5, R5, -R8, RZ ;  /* 0x8000000805057210 */ /* 0x000fe20007ffe0ff */
[----:B------:R-:W-:-:S04]  /*6dc0*/  IMAD.MOV.U32 R8, RZ, RZ, c[0x0][0x2d0] ;  /* 0x0000b400ff087624 */ /* 0x000fc800078e00ff */
[----:B------:R-:W-:-:S05]  /*6dd0*/  IMAD R8, R5, R8, -0x40 ;  /* 0xffffffc005087424 */ /* 0x000fca00078e0208 */
[----:B------:R-:W-:Y:S01]  /*6de0*/  SHF.R.S32.HI R5, RZ, 0x1f, R8 ;  /* 0x0000001fff057819 */ /* 0x000fe20000011408 */
[----:B------:R-:W-:-:S04]  /*6df0*/  IMAD.WIDE.U32 R10, R8, c[0x0][0x198], RZ ;  /* 0x00006600080a7a25 */ /* 0x000fc800078e00ff */
[----:B------:R-:W-:-:S04]  /*6e00*/  IMAD R5, R5, c[0x0][0x198], RZ ;  /* 0x0000660005057a24 */ /* 0x000fc800078e02ff */
[----:B------:R-:W-:-:S05]  /*6e10*/  IMAD R5, R8, c[0x0][0x19c], R5 ;  /* 0x0000670008057a24 */ /* 0x000fca00078e0205 */
[----:B------:R-:W-:Y:S01]  /*6e20*/  IADD3 R11, R11, R5, RZ ;  /* 0x000000050b0b7210 */ /* 0x000fe20007ffe0ff */
[----:B--2---:R-:W-:-:S05]  /*6e30*/  IMAD.IADD R7, R7, 0x1, -R6 ;  /* 0x0000000107077824 */ /* 0x004fca00078e0a06 */
[----:B------:R-:W-:Y:S01]  /*6e40*/  SHF.R.S32.HI R6, RZ, 0x1f, R7 ;  /* 0x0000001fff067819 */ /* 0x000fe20000011407 */
[----:B------:R-:W-:-:S04]  /*6e50*/  IMAD.WIDE.U32 R10, R7, c[0x0][0x180], R10 ;  /* 0x00006000070a7a25 */ /* 0x000fc800078e000a */
[----:B------:R-:W-:-:S04]  /*6e60*/  IMAD R6, R6, c[0x0][0x180], RZ ;  /* 0x0000600006067a24 */ /* 0x000fc800078e02ff */
[----:B------:R-:W-:-:S04]  /*6e70*/  IMAD R6, R7, c[0x0][0x184], R6 ;  /* 0x0000610007067a24 */ /* 0x000fc800078e0206 */
[----:B------:R-:W-:Y:S01]  /*6e80*/  IMAD.IADD R9, R11, 0x1, R6 ;  /* 0x000000010b097824 */ /* 0x000fe200078e0206 */
[----:B------:R-:W-:Y:S01]  /*6e90*/  MOV R6, R10 ;  /* 0x0000000a00067202 */ /* 0x000fe20000000f00 */
[----:B------:R-:W-:Y:S05]  /*6ea0*/  BRA `(.L_x_5454) ;  /* 0x0000003000007947 */ /* 0x000fea0003800000 */
.L_x_5453:
[----:B------:R-:W-:-:S05]  /*6eb0*/  IMAD.MOV.U32 R6, RZ, RZ, c[0x0][0x198] ;  /* 0x00006600ff067624 */ /* 0x000fca00078e00ff */
[----:B------:R-:W-:-:S04]  /*6ec0*/  LEA R6, -R6, RZ, 0x6 ;  /* 0x000000ff06067211 */ /* 0x000fc800078e31ff */
[----:B------:R-:W-:Y:S02]  /*6ed0*/  SHF.R.S32.HI R9, RZ, 0x1f, R6 ;  /* 0x0000001fff097819 */ /* 0x000fe40000011406 */
.L_x_5454:
[CC--:B------:R-:W-:Y:S01]  /*6ee0*/  @!P1 IADD3 R10, P5, R102.reuse, R6.reuse, RZ ;  /* 0x00000006660a9210 */ /* 0x0c0fe20007fbe0ff */
[----:B------:R1:W-:Y:S01]  /*6ef0*/  @P2 STS.128 [R156+0x4000], RZ ;  /* 0x004000ff9c002388 */ /* 0x0003e20000000c00 */
[-C--:B------:R-:W-:Y:S01]  /*6f00*/  @!P1 IADD3 R15, P4, P3, R102, R6.reuse, R151 ;  /* 0x00000006660f9210 */ /* 0x080fe20007b9e097 */
[----:B------:R-:W-:Y:S01]  /*6f10*/  BSSY B0, `(.L_x_5455) ;  /* 0x0000045000007945 */ /* 0x000fe20003800000 */
[----:B------:R-:W-:Y:S01]  /*6f20*/  @!P1 LEA R18, P6, R10, c[0x0][0x168], 0x1 ;  /* 0x00005a000a129a11 */ /* 0x000fe200078c08ff */
[----:B------:R-:W-:Y:S01]  /*6f30*/  @!P1 IMAD.X R5, R101, 0x1, R9, P5 ;  /* 0x0000000165059824 */ /* 0x000fe200028e0609 */
[-C--:B------:R-:W-:Y:S02]  /*6f40*/  @!P2 IADD3 R13, P5, R151, R6.reuse, RZ ;  /* 0x00000006970da210 */ /* 0x080fe40007fbe0ff */
[----:B------:R-:W-:Y:S02]  /*6f50*/  @!P1 IADD3.X R8, R101, R9, R150, P4, P3 ;  /* 0x0000000965089210 */ /* 0x000fe400027e6496 */
[----:B------:R-:W-:Y:S01]  /*6f60*/  IADD3 R7, P4, P3, R151, R6, R151 ;  /* 0x0000000697077210 */ /* 0x000fe20007b9e097 */
[----:B------:R-:W-:Y:S01]  /*6f70*/  @!P2 IMAD.X R11, R150, 0x1, R9, P5 ;  /* 0x00000001960ba824 */ /* 0x000fe200028e0609 */
[----:B------:R-:W-:-:S02]  /*6f80*/  @!P1 LEA.HI.X R19, R10, c[0x0][0x16c], R5, 0x1, P6 ;  /* 0x00005b000a139a11 */ /* 0x000fc400030f0c05 */
[----:B------:R-:W-:Y:S02]  /*6f90*/  IADD3.X R5, R150, R9, R150, P4, P3 ;  /* 0x0000000996057210 */ /* 0x000fe400027e6496 */
[C---:B------:R-:W-:Y:S02]  /*6fa0*/  @!P2 LEA R16, P5, R13.reuse, R168, 0x1 ;  /* 0x000000a80d10a211 */ /* 0x040fe400078a08ff */
[----:B------:R-:W-:Y:S02]  /*6fb0*/  @!P1 IADD3 R10, P3, R102, R7, RZ ;  /* 0x00000007660a9210 */ /* 0x000fe40007f7e0ff */
[----:B------:R-:W-:Y:S02]  /*6fc0*/  @!P2 LEA.HI.X R17, R13, R166, R11, 0x1, P5 ;  /* 0x000000a60d11a211 */ /* 0x000fe400028f0c0b */
[----:B------:R-:W-:Y:S01]  /*6fd0*/  @!P2 LEA R26, P6, R6, R168, 0x1 ;  /* 0x000000a8061aa211 */ /* 0x000fe200078c08ff */
[----:B------:R-:W-:Y:S01]  /*6fe0*/  @!P1 IMAD.X R11, R101, 0x1, R5, P3 ;  /* 0x00000001650b9824 */ /* 0x000fe200018e0605 */
[----:B------:R-:W-:-:S02]  /*6ff0*/  @!P1 LEA R12, P4, R15, c[0x0][0x168], 0x1 ;  /* 0x00005a000f0c9a11 */ /* 0x000fc400078808ff */
[----:B------:R-:W-:Y:S02]  /*7000*/  @!P1 LEA R14, P3, R10, c[0x0][0x168], 0x1 ;  /* 0x00005a000a0e9a11 */ /* 0x000fe400078608ff */
[----:B------:R-:W-:Y:S02]  /*7010*/  @!P2 LEA.HI.X R27, R6, R166, R9, 0x1, P6 ;  /* 0x000000a6061ba211 */ /* 0x000fe400030f0c09 */
[----:B------:R-:W-:Y:S02]  /*7020*/  @!P1 LEA.HI.X R13, R15, c[0x0][0x16c], R8, 0x1, P4 ;  /* 0x00005b000f0d9a11 */ /* 0x000fe400020f0c08 */
[----:B------:R-:W-:Y:S01]  /*7030*/  @!P1 LEA.HI.X R15, R10, c[0x0][0x16c], R11, 0x1, P3 ;  /* 0x00005b000a0f9a11 */ /* 0x000fe200018f0c0b */
[----:B------:R-:W-:Y:S01]  /*7040*/  @!PT LDS RZ, [RZ] ;  /* 0x00000000fffff984 */ /* 0x000fe20000000800 */
[----:B------:R-:W-:Y:S01]  /*7050*/  @!PT LDS RZ, [RZ] ;  /* 0x00000000fffff984 */ /* 0x000fe20000000800 */
[----:B------:R-:W-:Y:S01]  /*7060*/  @!PT LDS RZ, [RZ] ;  /* 0x00000000fffff984 */ /* 0x000fe20000000800 */
[----:B------:R1:W-:Y:S01]  /*7070*/  @!P2 LDGSTS.E.BYPASS.LTC128B.128 [R156+0x4000], [R26.64] ;  /* 0x040000001a9cafae */ /* 0x0003e2000b901d48 */
[----:B------:R-:W-:Y:S02]  /*7080*/  IADD3 R11, P3, R151, R7, RZ ;  /* 0x00000007970b7210 */ /* 0x000fe40007f7e0ff */
[C---:B------:R-:W-:Y:S01]  /*7090*/  @!P2 LEA R108, P4, R7.reuse, R168, 0x1 ;  /* 0x000000a8076ca211 */ /* 0x040fe200078808ff */
[----:B------:R1:W-:Y:S02]  /*70a0*/  @P1 STS.128 [R156+0x6000], RZ ;  /* 0x006000ff9c001388 */ /* 0x0003e40000000c00 */
[--C-:B------:R-:W-:Y:S01]  /*70b0*/  IMAD.X R8, R150, 0x1, R5.reuse, P3 ;  /* 0x0000000196087824 */ /* 0x100fe200018e0605 */
[----:B------:R-:W-:Y:S01]  /*70c0*/  @!P2 LEA.HI.X R109, R7, R166, R5, 0x1, P4 ;  /* 0x000000a6076da211 */ /* 0x000fe200020f0c05 */
[----:B------:R-:W-:Y:S01]  /*70d0*/  @!PT LDS RZ, [RZ] ;  /* 0x00000000fffff984 */ /* 0x000fe20000000800 */
[----:B------:R-:W-:Y:S01]  /*70e0*/  @!PT LDS RZ, [RZ] ;  /* 0x00000000fffff984 */ /* 0x000fe20000000800 */
[----:B------:R-:W-:Y:S01]  /*70f0*/  @!PT LDS RZ, [RZ] ;  /* 0x00000000fffff984 */ /* 0x000fe20000000800 */
[----:B------:R1:W-:Y:S01]  /*7100*/  @!P1 LDGSTS.E.BYPASS.LTC128B.128 [R156+0x6000], [R18.64+0x80] ;  /* 0x06000080129c9fae */ /* 0x0003e2000b901d48 */
[----:B------:R-:W-:-:S03]  /*7110*/  @!P2 LEA R130, P3, R11, R168, 0x1 ;  /* 0x000000a80b82a211 */ /* 0x000fc600078608ff */
        /* <DEDUP_REMOVED lines=36> */
.L_x_5456:
[----:B------:R-:W-:Y:S05]  /*7360*/  BSYNC B0 ;  /* 0x0000000000007941 */ /* 0x000fea0003800000 */
.L_x_5455:
[----:B------:R-:W0:Y:S01]  /*7370*/  LDGDEPBAR ;  /* 0x00000000000079af */ /* 0x000e220000000000 */
[----:B------:R-:W-:-:S04]  /*7380*/  LEA R168, P1, R6, R168, 0x1 ;  /* 0x000000a806a87211 */ /* 0x000fc800078208ff */
[----:B------:R-:W-:Y:S02]  /*7390*/  LEA.HI.X R166, R6, R166, R9, 0x1, P1 ;  /* 0x000000a606a67211 */ /* 0x000fe400008f0c09 */
.L_x_5452:
[----:B------:R-:W-:Y:S01]  /*73a0*/  FMNMX.FTZ R5, R100, R28, !PT ;  /* 0x0000001c64057209 */ /* 0x000fe20007810000 */
[----:B-1----:R-:W-:Y:S01]  /*73b0*/  LDSM.16.MT88.4 R12, [R140+0x8000] ;  /* 0x008000008c0c783b */ /* 0x002fe20000004200 */
        /* <DEDUP_REMOVED lines=33> */
[----:B------:R-:W3:Y:S01]  /*75d0*/  SHFL.BFLY PT, R6, R7, 0x2, 0x1f ;  /* 0x0c401f0007067f89 */ /* 0x000ee200000e0000 */
[----:B-1----:R-:W-:-:S03]  /*75e0*/  FMNMX.FTZ R5, R8, R5, !PT ;  /* 0x0000000508057209 */ /* 0x002fc60007810000 */
[----:B--2---:R-:W-:Y:S01]  /*75f0*/  LDSM.16.MT88.4 R8, [R138+0x8000] ;  /* 0x008000008a08783b */ /* 0x004fe20000004200 */
[----:B---3--:R-:W-:-:S03]  /*7600*/  FMNMX.FTZ R6, R7, R6, !PT ;  /* 0x0000000607067209 */ /* 0x008fc60007810000 */
        /* <DEDUP_REMOVED lines=15> */
[----:B------:R-:W-:Y:S01]  /*7700*/  FADD.FTZ R4, R100, -R5 ;  /* 0x8000000564047221 */ /* 0x000fe20000010000 */
[----:B------:R-:W-:Y:S01]  /*7710*/  MUFU.EX2 R26, R26 ;  /* 0x0000001a001a7308 */ /* 0x000fe20000000800 */
[----:B------:R-:W-:Y:S02]  /*7720*/  FADD.FTZ R6, R3, -R6 ;  /* 0x8000000603067221 */ /* 0x000fe40000010000 */
[--C-:B------:R-:W-:Y:S02]  /*7730*/  FFMA.FTZ R27, R0, c[0x0][0x23c], -R103.reuse ;  /* 0x00008f00001b7a23 */ /* 0x100fe40000010867 */
[--C-:B------:R-:W-:Y:S02]  /*7740*/  FFMA.FTZ R2, R31, c[0x0][0x23c], -R102.reuse ;  /* 0x00008f001f027a23 */ /* 0x100fe40000010866 */
[----:B------:R-:W-:Y:S01]  /*7750*/  FFMA.FTZ R28, R28, c[0x0][0x23c], -R103 ;  /* 0x00008f001c1c7a23 */ /* 0x000fe20000010867 */
[----:B------:R-:W1:Y:S01]  /*7760*/  MUFU.EX2 R25, R25 ;  /* 0x0000001900197308 */ /* 0x000e620000000800 */
        /* <DEDUP_REMOVED lines=9> */
[----:B------:R-:W2:Y:S01]  /*7800*/  MUFU.EX2 R27, R27 ;  /* 0x0000001b001b7308 */ /* 0x000ea20000000800 */
[----:B-1----:R-:W-:Y:S01]  /*7810*/  F2FP.BF16.PACK_AB R6, R25, R26 ;  /* 0x0000001a1906723e */ /* 0x002fe200000010ff */
[--C-:B------:R-:W-:Y:S02]  /*7820*/  FFMA.FTZ R107, R125, c[0x0][0x23c], -R102.reuse ;  /* 0x00008f007d6b7a23 */ /* 0x100fe40000010866 */
[--C-:B------:R-:W-:Y:S02]  /*7830*/  FFMA.FTZ R110, R119, c[0x0][0x23c], -R102.reuse ;  /* 0x00008f00776e7a23 */ /* 0x100fe40000010866 */
[--C-:B------:R-:W-:Y:S02]  /*7840*/  FFMA.FTZ R109, R117, c[0x0][0x23c], -R102.reuse ;  /* 0x00008f00756d7a23 */ /* 0x100fe40000010866 */
[----:B------:R-:W-:Y:S01]  /*7850*/  MUFU.EX2 R24, R24 ;  /* 0x0000001800187308 */ /* 0x000fe20000000800 */
[----:B------:R-:W-:-:S02]  /*7860*/  FFMA.FTZ R112, R115, c[0x0][0x23c], -R102 ;  /* 0x00008f0073707a23 */ /* 0x000fc40000010866 */
[--C-:B------:R-:W-:Y:S02]  /*7870*/  FFMA.FTZ R117, R114, c[0x0][0x23c], -R103.reuse ;  /* 0x00008f0072757a23 */ /* 0x100fe40000010867 */
[--C-:B------:R-:W-:Y:S02]  /*7880*/  FFMA.FTZ R115, R20, c[0x0][0x23c], -R103.reuse ;  /* 0x00008f0014737a23 */ /* 0x100fe40000010867 */
[--C-:B------:R-:W-:Y:S01]  /*7890*/  FFMA.FTZ R118, R22, c[0x0][0x23c], -R103.reuse ;  /* 0x00008f0016767a23 */ /* 0x100fe20000010867 */
[----:B------:R-:W1:Y:S01]  /*78a0*/  MUFU.EX2 R2, R2 ;  /* 0x0000000200027308 */ /* 0x000e620000000800 */
[----:B--2---:R-:W-:Y:S01]  /*78b0*/  F2FP.BF16.PACK_AB R4, R27, R28 ;  /* 0x0000001c1b04723e */ /* 0x004fe200000010ff */
[----:B------:R-:W-:Y:S02]  /*78c0*/  FFMA.FTZ R116, R116, c[0x0][0x23c], -R103 ;  /* 0x00008f0074747a23 */ /* 0x000fe40000010867 */
[--C-:B------:R-:W-:Y:S02]  /*78d0*/  FFMA.FTZ R114, R21, c[0x0][0x23c], -R102.reuse ;  /* 0x00008f0015727a23 */ /* 0x100fe40000010866 */
[----:B------:R-:W-:-:S02]  /*78e0*/  FFMA.FTZ R111, R111, c[0x0][0x23c], -R102 ;  /* 0x00008f006f6f7a23 */ /* 0x000fc40000010866 */
[----:B------:R-:W-:Y:S01]  /*78f0*/  MUFU.EX2 R0, R0 ;  /* 0x0000000000007308 */ /* 0x000fe20000000800 */
[--C-:B------:R-:W-:Y:S02]  /*7900*/  FFMA.FTZ R113, R113, c[0x0][0x23c], -R102.reuse ;  /* 0x00008f0071717a23 */ /* 0x100fe40000010866 */
[----:B------:R-:W-:Y:S02]  /*7910*/  FFMA.FTZ R122, R23, c[0x0][0x23c], -R102 ;  /* 0x00008f00177a7a23 */ /* 0x000fe40000010866 */
[----:B------:R-:W-:Y:S01]  /*7920*/  LDSM.16.MT88.4 R20, [R137+0x9000] ;  /* 0x009000008914783b */ /* 0x000fe20000004200 */
[--C-:B------:R-:W-:Y:S02]  /*7930*/  FFMA.FTZ R119, R104, c[0x0][0x23c], -R103.reuse ;  /* 0x00008f0068777a23 */ /* 0x100fe40000010867 */
        /* <DEDUP_REMOVED lines=8> */
[----:B------:R-:W-:Y:S02]  /*79c0*/  FFMA.FTZ R103, R121, c[0x0][0x23c], -R103 ;  /* 0x00008f0079677a23 */ /* 0x000fe40000010867 */
[----:B------:R-:W-:Y:S01]  /*79d0*/  FFMA.FTZ R102, R123, c[0x0][0x23c], -R102 ;  /* 0x00008f007b667a23 */ /* 0x000fe20000010866 */
[----:B------:R-:W3:Y:S01]  /*79e0*/  MUFU.EX2 R3, R3 ;  /* 0x0000000300037308 */ /* 0x000ee20000000800 */
[----:B--2---:R-:W-:Y:S01]  /*79f0*/  F2FP.BF16.PACK_AB R7, R31, R0 ;  /* 0x000000001f07723e */ /* 0x004fe200000010ff */
[----:B-1----:R-:W-:-:S06]  /*7a00*/  FMUL.FTZ R96, R96, R32 ;  /* 0x0000002060607220 */ /* 0x002fcc0000410000 */
[----:B------:R-:W-:Y:S01]  /*7a10*/  MUFU.EX2 R100, R100 ;  /* 0x0000006400647308 */ /* 0x000fe20000000800 */
[-C--:B------:R-:W-:Y:S02]  /*7a20*/  FMUL.FTZ R97, R97, R32.reuse ;  /* 0x0000002061617220 */ /* 0x080fe40000410000 */
[-C--:B------:R-:W-:Y:S02]  /*7a30*/  FMUL.FTZ R36, R36, R32.reuse ;  /* 0x0000002024247220 */ /* 0x080fe40000410000 */
[----:B------:R-:W-:Y:S02]  /*7a40*/  FMUL.FTZ R37, R37, R32 ;  /* 0x0000002025257220 */ /* 0x000fe40000410000 */
[-C--:B---3--:R-:W-:Y:S01]  /*7a50*/  FMUL.FTZ R98, R98, R3.reuse ;  /* 0x0000000362627220 */ /* 0x088fe20000410000 */
[----:B------:R-:W1:Y:S01]  /*7a60*/  MUFU.EX2 R101, R101 ;  /* 0x0000006500657308 */ /* 0x000e620000000800 */
[-C--:B------:R-:W-:Y:S02]  /*7a70*/  FMUL.FTZ R99, R99, R3.reuse ;  /* 0x0000000363637220 */ /* 0x080fe40000410000 */
        /* <DEDUP_REMOVED lines=10> */
[----:B------:R-:W2:Y:S01]  /*7b20*/  LDSM.16.MT88.4 R12, [R136+0x8000] ;  /* 0x00800000880c783b */ /* 0x000ea20000004200 */
[----:B------:R-:W-:Y:S01]  /*7b30*/  FMUL.FTZ R45, R45, R32 ;  /* 0x000000202d2d7220 */ /* 0x000fe20000410000 */
[----:B------:R-:W-:Y:S01]  /*7b40*/  MUFU.EX2 R108, R108 ;  /* 0x0000006c006c7308 */ /* 0x000fe20000000800 */
[----:B------:R-:W-:-:S02]  /*7b50*/  FMUL.FTZ R46, R46, R3 ;  /* 0x000000032e2e7220 */ /* 0x000fc40000410000 */
[-C--:B------:R-:W-:Y:S02]  /*7b60*/  FMUL.FTZ R47, R47, R3.reuse ;  /* 0x000000032f2f7220 */ /* 0x080fe40000410000 */
[C---:B------:R-:W-:Y:S01]  /*7b70*/  HMMA.16816.F32.BF16 R40, R4.reuse, R8, R40 ;  /* 0x000000080428723c */ /* 0x040fe20000041828 */
[-C--:B------:R-:W-:Y:S02]  /*7b80*/  FMUL.FTZ R48, R48, R32.reuse ;  /* 0x0000002030307220 */ /* 0x080fe40000410000 */
[-C--:B------:R-:W-:Y:S01]  /*7b90*/  FMUL.FTZ R49, R49, R32.reuse ;  /* 0x0000002031317220 */ /* 0x080fe20000410000 */
[----:B------:R-:W-:Y:S01]  /*7ba0*/  MUFU.EX2 R107, R107 ;  /* 0x0000006b006b7308 */ /* 0x000fe20000000800 */
[-C--:B------:R-:W-:Y:S02]  /*7bb0*/  FMUL.FTZ R50, R50, R3.reuse ;  /* 0x0000000332327220 */ /* 0x080fe40000410000 */
[----:B------:R-:W-:Y:S01]  /*7bc0*/  FMUL.FTZ R51, R51, R3 ;  /* 0x0000000333337220 */ /* 0x000fe20000410000 */
        /* <DEDUP_REMOVED lines=8> */
[-C--:B------:R-:W-:Y:S02]  /*7c50*/  FMUL.FTZ R56, R56, R32.reuse ;  /* 0x0000002038387220 */ /* 0x080fe40000410000 */
[----:B------:R-:W-:Y:S01]  /*7c60*/  FMUL.FTZ R57, R57, R32 ;  /* 0x0000002039397220 */ /* 0x000fe20000410000 */
        /* <DEDUP_REMOVED lines=8> */
[-C--:B------:R-:W-:Y:S02]  /*7cf0*/  FMUL.FTZ R62, R62, R3.reuse ;  /* 0x000000033e3e7220 */ /* 0x080fe40000410000 */
[----:B------:R-:W-:Y:S01]  /*7d00*/  FMUL.FTZ R63, R63, R3 ;  /* 0x000000033f3f7220 */ /* 0x000fe20000410000 */
[----:B--2---:R-:W-:Y:S01]  /*7d10*/  HMMA.16816.F32.BF16 R56, R4, R12, R56 ;  /* 0x0000000c0438723c */ /* 0x004fe20000041838 */
[----:B------:R-:W-:-:S02]  /*7d20*/  FMUL.FTZ R64, R64, R32 ;  /* 0x0000002040407220 */ /* 0x000fc40000410000 */
[-C--:B------:R-:W-:Y:S01]  /*7d30*/  FMUL.FTZ R65, R65, R32.reuse ;  /* 0x0000002041417220 */ /* 0x080fe20000410000 */
[----:B------:R-:W-:Y:S01]  /*7d40*/  MUFU.EX2 R115, R115 ;  /* 0x0000007300737308 */ /* 0x000fe20000000800 */
[-C--:B------:R-:W-:Y:S02]  /*7d50*/  FMUL.FTZ R66, R66, R3.reuse ;  /* 0x0000000342427220 */ /* 0x080fe40000410000 */
[-C--:B------:R-:W-:Y:S01]  /*7d60*/  FMUL.FTZ R67, R67, R3.reuse ;  /* 0x0000000343437220 */ /* 0x080fe20000410000 */
[----:B------:R-:W-:Y:S01]  /*7d70*/  HMMA.16816.F32.BF16 R60, R4, R14, R60 ;  /* 0x0000000e043c723c */ /* 0x000fe2000004183c */
[-C--:B------:R-:W-:Y:S01]  /*7d80*/  FMUL.FTZ R68, R68, R32.reuse ;  /* 0x0000002044447220 */ /* 0x080fe20000410000 */
[----:B------:R-:W2:Y:S01]  /*7d90*/  LDSM.16.MT88.4 R12, [R137+0xa000] ;  /* 0x00a00000890c783b */ /* 0x000ea20000004200 */
[----:B------:R-:W-:Y:S01]  /*7da0*/  FMUL.FTZ R69, R69, R32 ;  /* 0x0000002045457220 */ /* 0x000fe20000410000 */
[----:B------:R-:W-:Y:S01]  /*7db0*/  MUFU.EX2 R118, R118 ;  /* 0x0000007600767308 */ /* 0x000fe20000000800 */
[----:B------:R-:W-:-:S02]  /*7dc0*/  FMUL.FTZ R70, R70, R3 ;  /* 0x0000000346467220 */ /* 0x000fc40000410000 */
[-C--:B------:R-:W-:Y:S01]  /*7dd0*/  FMUL.FTZ R71, R71, R3.reuse ;  /* 0x0000000347477220 */ /* 0x080fe20000410000 */
[C---:B---3--:R-:W-:Y:S01]  /*7de0*/  HMMA.16816.F32.BF16 R64, R4.reuse, R8, R64 ;  /* 0x000000080440723c */ /* 0x048fe20000041840 */
        /* <DEDUP_REMOVED lines=9> */
[----:B------:R-:W-:Y:S01]  /*7e80*/  MUFU.EX2 R117, R117 ;  /* 0x0000007500757308 */ /* 0x000fe20000000800 */
[-C--:B------:R-:W-:Y:S02]  /*7e90*/  FMUL.FTZ R94, R94, R3.reuse ;  /* 0x000000035e5e7220 */ /* 0x080fe40000410000 */
[-C--:B------:R-:W-:Y:S02]  /*7ea0*/  FMUL.FTZ R95, R95, R3.reuse ;  /* 0x000000035f5f7220 */ /* 0x080fe40000410000 */
[-C--:B------:R-:W-:Y:S01]  /*7eb0*/  FMUL.FTZ R76, R76, R32.reuse ;  /* 0x000000204c4c7220 */ /* 0x080fe20000410000 */
[----:B-----5:R-:W-:Y:S01]  /*7ec0*/  HMMA.16816.F32.BF16 R72, R4, R16, R72 ;  /* 0x000000100448723c */ /* 0x020fe20000041848 */
[----:B------:R-:W-:Y:S01]  /*7ed0*/  FMUL.FTZ R77, R77, R32 ;  /* 0x000000204d4d7220 */ /* 0x000fe20000410000 */
[----:B------:R-:W5:Y:S01]  /*7ee0*/  MUFU.EX2 R114, R114 ;  /* 0x0000007200727308 */ /* 0x000f620000000800 */
[----:B------:R-:W-:-:S02]  /*7ef0*/  FMUL.FTZ R78, R78, R3 ;  /* 0x000000034e4e7220 */ /* 0x000fc40000410000 */
[-C--:B------:R-:W-:Y:S02]  /*7f00*/  FMUL.FTZ R79, R79, R3.reuse ;  /* 0x000000034f4f7220 */ /* 0x080fe40000410000 */
        /* <DEDUP_REMOVED lines=21> */
[----:B------:R-:W-:Y:S02]  /*8060*/  FFMA.FTZ R28, R169, R32, R28 ;  /* 0x00000020a91c7223 */ /* 0x000fe4000001001c */
[----:B------:R-:W-:Y:S02]  /*8070*/  FFMA.FTZ R3, R167, R3, R24 ;  /* 0x00000003a7037223 */ /* 0x000fe40000010018 */
[----:B------:R-:W-:Y:S01]  /*8080*/  MUFU.EX2 R106, R106 ;  /* 0x0000006a006a7308 */ /* 0x000fe20000000800 */
[----:B------:R-:W-:Y:S02]  /*8090*/  FADD.FTZ R27, R27, R28 ;  /* 0x0000001c1b1b7221 */ /* 0x000fe40000010000 */
[----:B------:R-:W-:Y:S01]  /*80a0*/  HMMA.16816.F32.BF16 R84, R4, R10, R84 ;  /* 0x0000000a0454723c */ /* 0x000fe20000041854 */
[----:B------:R-:W3:Y:S01]  /*80b0*/  LDSM.16.MT88.4 R8, [R137+0x8800] ;  /* 0x008800008908783b */ /* 0x000ee20000004200 */
[----:B------:R-:W-:-:S02]  /*80c0*/  FADD.FTZ R3, R2, R3 ;  /* 0x0000000302037221 */ /* 0x000fc40000010000 */
[----:B------:R-:W-:Y:S01]  /*80d0*/  FADD.FTZ R26, R26, R27 ;  /* 0x0000001b1a1a7221 */ /* 0x000fe20000010000 */
[----:B------:R-:W2:Y:S01]  /*80e0*/  MUFU.EX2 R119, R119 ;  /* 0x0000007700777308 */ /* 0x000ea20000000800 */
[----:B------:R-:W-:Y:S01]  /*80f0*/  FADD.FTZ R0, R0, R3 ;  /* 0x0000000300007221 */ /* 0x000fe20000010000 */
[----:B-1----:R-:W-:Y:S01]  /*8100*/  F2FP.BF16.PACK_AB R4, R101, R100 ;  /* 0x000000646504723e */ /* 0x002fe200000010ff */
[----:B------:R-:W-:Y:S01]  /*8110*/  FADD.FTZ R25, R25, R26 ;  /* 0x0000001a19197221 */ /* 0x000fe20000010000 */
[----:B----4-:R-:W-:Y:S01]  /*8120*/  F2FP.BF16.PACK_AB R5, R110, R107 ;  /* 0x0000006b6e05723e */ /* 0x010fe200000010ff */
[----:B------:R-:W-:Y:S01]  /*8130*/  FADD.FTZ R0, R31, R0 ;  /* 0x000000001f007221 */ /* 0x000fe20000010000 */
[----:B------:R-:W-:Y:S01]  /*8140*/  F2FP.BF16.PACK_AB R6, R108, R105 ;  /* 0x000000696c06723e */ /* 0x000fe200000010ff */
[----:B------:R-:W-:Y:S01]  /*8150*/  FADD.FTZ R100, R100, R25 ;  /* 0x0000001964647221 */ /* 0x000fe20000010000 */
[----:B------:R-:W-:Y:S01]  /*8160*/  F2FP.BF16.PACK_AB R7, R112, R109 ;  /* 0x0000006d7007723e */ /* 0x000fe200000010ff */
[----:B------:R-:W-:Y:S01]  /*8170*/  MUFU.EX2 R104, R104 ;  /* 0x0000006800687308 */ /* 0x000fe20000000800 */
[----:B------:R-:W-:-:S02]  /*8180*/  FADD.FTZ R107, R107, R0 ;  /* 0x000000006b6b7221 */ /* 0x000fc40000010000 */
[----:B------:R-:W-:Y:S01]  /*8190*/  FADD.FTZ R0, R101, R100 ;  /* 0x0000006465007221 */ /* 0x000fe20000010000 */
[----:B------:R-:W-:Y:S01]  /*81a0*/  MOV R100, R30 ;  /* 0x0000001e00647202 */ /* 0x000fe20000000f00 */
[----:B------:R-:W-:Y:S01]  /*81b0*/  FADD.FTZ R110, R110, R107 ;  /* 0x0000006b6e6e7221 */ /* 0x000fe20000010000 */
[C---:B-----5:R-:W-:Y:S01]  /*81c0*/  HMMA.16816.F32.BF16 R96, R4.reuse, R16, R96 ;  /* 0x000000100460723c */ /* 0x060fe20000041860 */
        /* <DEDUP_REMOVED lines=8> */
[----:B------:R-:W-:-:S04]  /*8250*/  FADD.FTZ R0, R114, R3 ;  /* 0x0000000372007221 */ /* 0x000fc80000010000 */
[----:B------:R-:W-:Y:S01]  /*8260*/  FADD.FTZ R0, R111, R0 ;  /* 0x000000006f007221 */ /* 0x000fe20000010000 */
[C---:B--2---:R-:W-:Y:S02]  /*8270*/  HMMA.16816.F32.BF16 R40, R4.reuse, R12, R40 ;  /* 0x0000000c0428723c */ /* 0x044fe40000041828 */
[----:B------:R-:W2:Y:S06]  /*8280*/  MUFU.EX2 R34, R34 ;  /* 0x0000002200227308 */ /* 0x000eac0000000800 */
[C---:B------:R-:W-:Y:S01]  /*8290*/  HMMA.16816.F32.BF16 R44, R4.reuse, R14, R44 ;  /* 0x0000000e042c723c */ /* 0x040fe2000004182c */
[----:B------:R-:W4:Y:S01]  /*82a0*/  LDSM.16.MT88.4 R12, [R140+0xa800] ;  /* 0x00a800008c0c783b */ /* 0x000f220000004200 */
[----:B------:R-:W-:Y:S06]  /*82b0*/  MUFU.EX2 R33, R33 ;  /* 0x0000002100217308 */ /* 0x000fec0000000800 */
[C---:B---3--:R-:W-:Y:S02]  /*82c0*/  HMMA.16816.F32.BF16 R48, R4.reuse, R8, R48 ;  /* 0x000000080430723c */ /* 0x048fe40000041830 */
[----:B------:R-:W3:Y:S06]  /*82d0*/  MUFU.EX2 R102, R102 ;  /* 0x0000006600667308 */ /* 0x000eec0000000800 */
        /* <DEDUP_REMOVED lines=24> */
[----:B------:R-:W-:Y:S01]  /*8460*/  FADD.FTZ R116, R116, R3 ;  /* 0x0000000374747221 */ /* 0x000fe20000010000 */
[----:B------:R-:W-:Y:S01]  /*8470*/  MOV R3, R29 ;  /* 0x0000001d00037202 */ /* 0x000fe20000000f00 */
[----:B------:R-:W-:Y:S02]  /*8480*/  FADD.FTZ R122, R122, R113 ;  /* 0x000000717a7a7221 */ /* 0x000fe40000010000 */
[----:B-----5:R-:W-:Y:S01]  /*8490*/  HMMA.16816.F32.BF16 R96, R4, R8, R96 ;  /* 0x000000080460723c */ /* 0x020fe20000041860 */
[----:B------:R-:W-:-:S07]  /*84a0*/  FADD.FTZ R117, R117, R116 ;  /* 0x0000007475757221 */ /* 0x000fce0000010000 */
        /* <DEDUP_REMOVED lines=8> */
[C---:B------:R-:W-:Y:S08]  /*8530*/  HMMA.16816.F32.BF16 R48, R4.reuse, R20, R48 ;  /* 0x000000140430723c */ /* 0x040ff00000041830 */
[C---:B-----5:R-:W-:Y:S08]  /*8540*/  HMMA.16816.F32.BF16 R56, R4.reuse, R8, R56 ;  /* 0x000000080438723c */ /* 0x060ff00000041838 */
[C---:B------:R-:W-:Y:S01]  /*8550*/  HMMA.16816.F32.BF16 R60, R4.reuse, R10, R60 ;  /* 0x0000000a043c723c */ /* 0x040fe2000004183c */
[----:B------:R-:W5:Y:S07]  /*8560*/  LDSM.16.MT88.4 R8, [R137+0xb000] ;  /* 0x00b000008908783b */ /* 0x000f6e0000004200 */
        /* <DEDUP_REMOVED lines=8> */
[C---:B-----5:R-:W-:Y:S08]  /*85f0*/  HMMA.16816.F32.BF16 R76, R4.reuse, R8, R76 ;  /* 0x00000008044c723c */ /* 0x060ff0000004184c */
[----:B------:R-:W-:Y:S01]  /*8600*/  HMMA.16816.F32.BF16 R80, R4, R10, R80 ;  /* 0x0000000a0450723c */ /* 0x000fe20000041850 */
[----:B------:R-:W4:Y:S06]  /*8610*/  LDSM.16.MT88.4 R8, [R137+0x9800] ;  /* 0x009800008908783b */ /* 0x000f2c0000004200 */
[----:B------:R-:W-:Y:S01]  /*8620*/  F2FP.BF16.PACK_AB R4, R119, R106 ;  /* 0x0000006a7704723e */ /* 0x000fe200000010ff */
[----:B------:R-:W-:Y:S01]  /*8630*/  FADD.FTZ R106, R106, R117 ;  /* 0x000000756a6a7221 */ /* 0x000fe20000010000 */
[----:B--2---:R-:W-:Y:S01]  /*8640*/  F2FP.BF16.PACK_AB R5, R34, R35 ;  /* 0x000000232205723e */ /* 0x004fe200000010ff */
[----:B------:R-:W-:Y:S01]  /*8650*/  FADD.FTZ R35, R35, R122 ;  /* 0x0000007a23237221 */ /* 0x000fe20000010000 */
[----:B------:R-:W-:Y:S01]  /*8660*/  F2FP.BF16.PACK_AB R6, R103, R104 ;  /* 0x000000686706723e */ /* 0x000fe200000010ff */
[----:B------:R-:W-:Y:S01]  /*8670*/  FADD.FTZ R119, R119, R106 ;  /* 0x0000006a77777221 */ /* 0x000fe20000010000 */
[----:B---3--:R-:W-:Y:S01]  /*8680*/  F2FP.BF16.PACK_AB R7, R102, R33 ;  /* 0x000000216607723e */ /* 0x008fe200000010ff */
[----:B------:R-:W-:-:S02]  /*8690*/  FADD.FTZ R34, R34, R35 ;  /* 0x0000002322227221 */ /* 0x000fc40000010000 */
[----:B------:R-:W-:Y:S02]  /*86a0*/  FADD.FTZ R104, R104, R119 ;  /* 0x0000007768687221 */ /* 0x000fe40000010000 */
[----:B------:R-:W-:Y:S02]  /*86b0*/  FADD.FTZ R33, R33, R34 ;  /* 0x0000002221217221 */ /* 0x000fe40000010000 */
[----:B------:R-:W-:Y:S01]  /*86c0*/  HMMA.16816.F32.BF16 R96, R4, R20, R96 ;  /* 0x000000140460723c */ /* 0x000fe20000041860 */
        /* <DEDUP_REMOVED lines=14> */
[C---:B------:R-:W-:Y:S08]  /*87b0*/  HMMA.16816.F32.BF16 R68, R4.reuse, R22, R68 ;  /* 0x000000160444723c */ /* 0x040ff00000041844 */
[C---:B-1----:R-:W-:Y:S08]  /*87c0*/  HMMA.16816.F32.BF16 R72, R4.reuse, R16, R72 ;  /* 0x000000100448723c */ /* 0x042ff00000041848 */
[C---:B------:R-:W-:Y:S08]  /*87d0*/  HMMA.16816.F32.BF16 R92, R4.reuse, R18, R92 ;  /* 0x00000012045c723c */ /* 0x040ff0000004185c */
[C---:B---3--:R-:W-:Y:S08]  /*87e0*/  HMMA.16816.F32.BF16 R76, R4.reuse, R8, R76 ;  /* 0x00000008044c723c */ /* 0x048ff0000004184c */
[C---:B------:R-:W-:Y:S08]  /*87f0*/  HMMA.16816.F32.BF16 R80, R4.reuse, R10, R80 ;  /* 0x0000000a0450723c */ /* 0x040ff00000041850 */
[C---:B----4-:R-:W-:Y:S08]  /*8800*/  HMMA.16816.F32.BF16 R88, R4.reuse, R12, R88 ;  /* 0x0000000c0458723c */ /* 0x050ff00000041858 */
[----:B------:R-:W-:Y:S08]  /*8810*/  HMMA.16816.F32.BF16 R84, R4, R14, R84 ;  /* 0x0000000e0454723c */ /* 0x000ff00000041854 */
.L_x_5449:
[----:B------:R-:W-:-:S13]  /*8820*/  ISETP.GE.AND P1, PT, R155, 0x1, PT ;  /* 0x000000019b00780c */ /* 0x000fda0003f26270 */
[----:B------:R-:W-:Y:S05]  /*8830*/  @!P1 BRA `(.L_x_5457) ;  /* 0x00002c0000009947 */ /* 0x000fea0003800000 */
[----:B------:R-:W-:Y:S01]  /*8840*/  ULDC UR7, c[0x0][0x1a0] ;  /* 0x0000680000077ab9 */ /* 0x000fe20000000800 */
[----:B------:R-:W-:Y:S01]  /*8850*/  IMAD.MOV.U32 R0, RZ, RZ, R3 ;  /* 0x000000ffff007224 */ /* 0x000fe200078e0003 */
[----:B------:R-:W-:Y:S01]  /*8860*/  ULEA UR7, -UR7, URZ, 0x6 ;  /* 0x0000003f07077291 */ /* 0x000fe2000f8e313f */
[----:B------:R-:W-:Y:S01]  /*8870*/  IMAD.MOV.U32 R101, RZ, RZ, R100 ;  /* 0x000000ffff657224 */ /* 0x000fe200078e0064 */
[----:B------:R-:W-:Y:S02]  /*8880*/  ULDC UR5, c[0x0][0x198] ;  /* 0x0000660000057ab9 */ /* 0x000fe40000000800 */
[----:B------:R-:W-:Y:S02]  /*8890*/  USHF.R.S32.HI UR6, URZ, 0x1f, UR7 ;  /* 0x0000001f3f067899 */ /* 0x000fe40008011407 */
[----:B------:R-:W-:Y:S01]  /*88a0*/  ULEA UR5, -UR5, URZ, 0x6 ;  /* 0x0000003f05057291 */ /* 0x000fe2000f8e313f */
[----:B------:R-:W-:-:S03]  /*88b0*/  MOV R165, UR7 ;  /* 0x0000000700a57c02 */ /* 0x000fc60008000f00 */
[----:B------:R-:W-:Y:S01]  /*88c0*/  MOV R164, UR6 ;  /* 0x0000000600a47c02 */ /* 0x000fe20008000f00 */
[----:B------:R-:W-:Y:S02]  /*88d0*/  USHF.R.S32.HI UR4, URZ, 0x1f, UR5 ;  /* 0x0000001f3f047899 */ /* 0x000fe40008011405 */
.L_x_5461:
        /* <DEDUP_REMOVED lines=64> */
.L_x_5458:
        /* <DEDUP_REMOVED lines=40> */
[----:B------:R1:W-:Y:S01]  /*8f60*/  @!P3 LDGSTS.E.BYPASS.LTC128B.128 [R156+0xa800], [R174.64+0x80] ;  /* 0x0a800080ae9cbfae */ /* 0x0003e2000b901d48 */
[----:B------:R-:W-:Y:S02]  /*8f70*/  @!P3 LEA.HI.X R171, R103, R171, R100, 0x1, P1 ;  /* 0x000000ab67abb211 */ /* 0x000fe400008f0c64 */
        /* <DEDUP_REMOVED lines=24> */
[----:B------:R-:W5:Y:S04]  /*9100*/  LDSM.16.M88.4 R116, [R146+0x5000] ;  /* 0x005000009274783b */ /* 0x000f680000000200 */
[----:B------:R-:W0:Y:S04]  /*9110*/  LDGDEPBAR ;  /* 0x00000000000079af */ /* 0x000e280000000000 */
[----:B------:R-:W1:Y:S01]  /*9120*/  LDSM.16.M88.4 R120, [R146+0x5800] ;  /* 0x005800009278783b */ /* 0x000e620000000200 */
[----:B--2---:R-:W-:Y:S03]  /*9130*/  IMAD.MOV.U32 R170, RZ, RZ, R2 ;  /* 0x000000ffffaa7224 */ /* 0x004fe600078e0002 */
[----:B------:R-:W-:Y:S01]  /*9140*/  LDSM.16.M88.4 R124, [R145] ;  /* 0x00000000917c783b */ /* 0x000fe20000000200 */
[----:B------:R-:W-:Y:S03]  /*9150*/  IMAD.MOV.U32 R171, RZ, RZ, R3 ;  /* 0x000000ffffab7224 */ /* 0x000fe600078e0003 */
[----:B------:R-:W2:Y:S04]  /*9160*/  LDSM.16.M88.4 R128, [R144] ;  /* 0x000000009080783b */ /* 0x000ea80000000200 */
[----:B------:R-:W1:Y:S01]  /*9170*/  LDSM.16.M88.4 R132, [R144+0x800] ;  /* 0x000800009084783b */ /* 0x000e620000000200 */
[C---:B---3--:R-:W-:Y:S08]  /*9180*/  HMMA.16816.F32.BF16 R4, R104.reuse, R108, RZ ;  /* 0x0000006c6804723c */ /* 0x048ff000000418ff */
[C---:B------:R-:W-:Y:S01]  /*9190*/  HMMA.16816.F32.BF16 R8, R104.reuse, R110, RZ ;  /* 0x0000006e6808723c */ /* 0x040fe200000418ff */
[----:B------:R-:W3:Y:S07]  /*91a0*/  LDSM.16.M88.4 R108, [R144+0x1000] ;  /* 0x00100000906c783b */ /* 0x000eee0000000200 */
[C---:B----4-:R-:W-:Y:S08]  /*91b0*/  HMMA.16816.F32.BF16 R12, R104.reuse, R112, RZ ;  /* 0x00000070680c723c */ /* 0x050ff000000418ff */
[C---:B------:R-:W-:Y:S01]  /*91c0*/  HMMA.16816.F32.BF16 R16, R104.reuse, R114, RZ ;  /* 0x000000726810723c */ /* 0x040fe200000418ff */
[----:B------:R-:W4:Y:S07]  /*91d0*/  LDSM.16.M88.4 R112, [R144+0x1800] ;  /* 0x001800009070783b */ /* 0x000f2e0000000200 */
[C---:B-----5:R-:W-:Y:S08]  /*91e0*/  HMMA.16816.F32.BF16 R20, R104.reuse, R116, RZ ;  /* 0x000000746814723c */ /* 0x060ff000000418ff */
[C---:B------:R-:W-:Y:S01]  /*91f0*/  HMMA.16816.F32.BF16 R24, R104.reuse, R118, RZ ;  /* 0x000000766818723c */ /* 0x040fe200000418ff */
[----:B------:R-:W-:Y:S07]  /*9200*/  LDSM.16.M88.4 R116, [R139+0x4000] ;  /* 0x004000008b74783b */ /* 0x000fee0000000200 */
[C---:B-1----:R-:W-:Y:S08]  /*9210*/  HMMA.16816.F32.BF16 R28, R104.reuse, R120, RZ ;  /* 0x00000078681c723c */ /* 0x042ff000000418ff */
[----:B------:R-:W-:Y:S01]  /*9220*/  HMMA.16816.F32.BF16 R32, R104, R122, RZ ;  /* 0x0000007a6820723c */ /* 0x000fe200000418ff */
[----:B------:R-:W1:Y:S04]  /*9230*/  LDSM.16.M88.4 R104, [R143] ;  /* 0x000000008f68783b */ /* 0x000e680000000200 */
[----:B------:R-:W5:Y:S03]  /*9240*/  LDSM.16.M88.4 R120, [R139+0x4800] ;  /* 0x004800008b78783b */ /* 0x000f660000000200 */
[C---:B--2---:R-:W-:Y:S08]  /*9250*/  HMMA.16816.F32.BF16 R4, R124.reuse, R128, R4 ;  /* 0x000000807c04723c */ /* 0x044ff00000041804 */
[C---:B------:R-:W-:Y:S01]  /*9260*/  HMMA.16816.F32.BF16 R8, R124.reuse, R130, R8 ;  /* 0x000000827c08723c */ /* 0x040fe20000041808 */
[----:B------:R-:W2:Y:S07]  /*9270*/  LDSM.16.M88.4 R128, [R139+0x5000] ;  /* 0x005000008b80783b */ /* 0x000eae0000000200 */
[C---:B------:R-:W-:Y:S08]  /*9280*/  HMMA.16816.F32.BF16 R12, R124.reuse, R132, R12 ;  /* 0x000000847c0c723c */ /* 0x040ff0000004180c */
[C---:B------:R-:W-:Y:S08]  /*9290*/  HMMA.16816.F32.BF16 R16, R124.reuse, R134, R16 ;  /* 0x000000867c10723c */ /* 0x040ff00000041810 */
[C---:B---3--:R-:W-:Y:S08]  /*92a0*/  HMMA.16816.F32.BF16 R20, R124.reuse, R108, R20 ;  /* 0x0000006c7c14723c */ /* 0x048ff00000041814 */
[C---:B------:R-:W-:Y:S01]  /*92b0*/  HMMA.16816.F32.BF16 R24, R124.reuse, R110, R24 ;  /* 0x0000006e7c18723c */ /* 0x040fe20000041818 */
[----:B------:R-:W3:Y:S07]  /*92c0*/  LDSM.16.M88.4 R108, [R139+0x5800] ;  /* 0x005800008b6c783b */ /* 0x000eee0000000200 */
[C---:B----4-:R-:W-:Y:S08]  /*92d0*/  HMMA.16816.F32.BF16 R28, R124.reuse, R112, R28 ;  /* 0x000000707c1c723c */ /* 0x050ff0000004181c */
[----:B------:R-:W-:Y:S01]  /*92e0*/  HMMA.16816.F32.BF16 R32, R124, R114, R32 ;  /* 0x000000727c20723c */ /* 0x000fe20000041820 */
[----:B------:R-:W-:Y:S04]  /*92f0*/  LDSM.16.M88.4 R112, [R142] ;  /* 0x000000008e70783b */ /* 0x000fe80000000200 */
[----:B------:R-:W-:Y:S03]  /*9300*/  LDSM.16.M88.4 R124, [R141+0x800] ;  /* 0x000800008d7c783b */ /* 0x000fe60000000200 */
[C---:B-1----:R-:W-:Y:S08]  /*9310*/  HMMA.16816.F32.BF16 R4, R104.reuse, R116, R4 ;  /* 0x000000746804723c */ /* 0x042ff00000041804 */
[C---:B------:R-:W-:Y:S01]  /*9320*/  HMMA.16816.F32.BF16 R8, R104.reuse, R118, R8 ;  /* 0x000000766808723c */ /* 0x040fe20000041808 */
[----:B------:R-:W1:Y:S07]  /*9330*/  LDSM.16.M88.4 R116, [R141] ;  /* 0x000000008d74783b */ /* 0x000e6e0000000200 */
[C---:B-----5:R-:W-:Y:S08]  /*9340*/  HMMA.16816.F32.BF16 R12, R104.reuse, R120, R12 ;  /* 0x00000078680c723c */ /* 0x060ff0000004180c */
[C---:B------:R-:W-:Y:S01]  /*9350*/  HMMA.16816.F32.BF16 R16, R104.reuse, R122, R16 ;  /* 0x0000007a6810723c */ /* 0x040fe20000041810 */
[----:B------:R-:W4:Y:S07]  /*9360*/  LDSM.16.M88.4 R120, [R141+0x1000] ;  /* 0x001000008d78783b */ /* 0x000f2e0000000200 */
[C---:B--2---:R-:W-:Y:S08]  /*9370*/  HMMA.16816.F32.BF16 R20, R104.reuse, R128, R20 ;  /* 0x000000806814723c */ /* 0x044ff00000041814 */
[C---:B------:R-:W-:Y:S01]  /*9380*/  HMMA.16816.F32.BF16 R24, R104.reuse, R130, R24 ;  /* 0x000000826818723c */ /* 0x040fe20000041818 */
[----:B------:R-:W2:Y:S07]  /*9390*/  LDSM.16.M88.4 R128, [R141+0x1800] ;  /* 0x001800008d80783b */ /* 0x000eae0000000200 */
[C---:B---3--:R-:W-:Y:S08]  /*93a0*/  HMMA.16816.F32.BF16 R28, R104.reuse, R108, R28 ;  /* 0x0000006c681c723c */ /* 0x048ff0000004181c */
[----:B------:R-:W-:Y:S01]  /*93b0*/  HMMA.16816.F32.BF16 R32, R104, R110, R32 ;  /* 0x0000006e6820723c */ /* 0x000fe20000041820 */
[----:B------:R-:W-:Y:S04]  /*93c0*/  LDSM.16.M88.4 R104, [R147+0x2000] ;  /* 0x002000009368783b */ /* 0x000fe80000000200 */
[----:B------:R-:W3:Y:S03]  /*93d0*/  LDSM.16.M88.4 R108, [R146+0x6000] ;  /* 0x00600000926c783b */ /* 0x000ee60000000200 */
        /* <DEDUP_REMOVED lines=10> */
[----:B------:R-:W-:Y:S01]  /*9480*/  HMMA.16816.F32.BF16 R32, R112, R130, R32 ;  /* 0x000000827020723c */ /* 0x000fe20000041820 */
[----:B------:R-:W-:Y:S04]  /*9490*/  LDSM.16.M88.4 R112, [R144+0x2000] ;  /* 0x002000009070783b */ /* 0x000fe80000000200 */
[----:B------:R-:W-:Y:S03]  /*94a0*/  LDSM.16.M88.4 R128, [R144+0x3000] ;  /* 0x003000009080783b */ /* 0x000fe60000000200 */
[C---:B---3--:R-:W-:Y:S08]  /*94b0*/  HMMA.16816.F32.BF16 R4, R104.reuse, R108, R4 ;  /* 0x0000006c6804723c */ /* 0x048ff00000041804 */
[C---:B------:R-:W-:Y:S01]  /*94c0*/  HMMA.16816.F32.BF16 R8, R104.reuse, R110, R8 ;  /* 0x0000006e6808723c */ /* 0x040fe20000041808 */
[----:B------:R-:W2:Y:S07]  /*94d0*/  LDSM.16.M88.4 R108, [R145+0x2000] ;  /* 0x00200000916c783b */ /* 0x000eae0000000200 */
[C---:B-1----:R-:W-:Y:S08]  /*94e0*/  HMMA.16816.F32.BF16 R12, R104.reuse, R116, R12 ;  /* 0x00000074680c723c */ /* 0x042ff0000004180c */
[C---:B------:R-:W-:Y:S01]  /*94f0*/  HMMA.16816.F32.BF16 R16, R104.reuse, R118, R16 ;  /* 0x000000766810723c */ /* 0x040fe20000041810 */
[----:B------:R-:W1:Y:S07]  /*9500*/  LDSM.16.M88.4 R116, [R144+0x2800] ;  /* 0x002800009074783b */ /* 0x000e6e0000000200 */
[C---:B-----5:R-:W-:Y:S08]  /*9510*/  HMMA.16816.F32.BF16 R20, R104.reuse, R124, R20 ;  /* 0x0000007c6814723c */ /* 0x060ff00000041814 */
[C---:B------:R-:W-:Y:S01]  /*9520*/  HMMA.16816.F32.BF16 R24, R104.reuse, R126, R24 ;  /* 0x0000007e6818723c */ /* 0x040fe20000041818 */
[----:B------:R-:W3:Y:S07]  /*9530*/  LDSM.16.M88.4 R124, [R144+0x3800] ;  /* 0x00380000907c783b */ /* 0x000eee0000000200 */
[C---:B----4-:R-:W-:Y:S08]  /*9540*/  HMMA.16816.F32.BF16 R28, R104.reuse, R120, R28 ;  /* 0x00000078681c723c */ /* 0x050ff0000004181c */
[----:B------:R-:W-:Y:S01]  /*9550*/  HMMA.16816.F32.BF16 R32, R104, R122, R32 ;  /* 0x0000007a6820723c */ /* 0x000fe20000041820 */
[----:B------:R-:W-:Y:S04]  /*9560*/  LDSM.16.M88.4 R104, [R143+0x2000] ;  /* 0x002000008f68783b */ /* 0x000fe80000000200 */
[----:B------:R-:W-:Y:S03]  /*9570*/  LDSM.16.M88.4 R120, [R139+0x7000] ;  /* 0x007000008b78783b */ /* 0x000fe60000000200 */
[C---:B--2---:R-:W-:Y:S08]  /*9580*/  HMMA.16816.F32.BF16 R4, R108.reuse, R112, R4 ;  /* 0x000000706c04723c */ /* 0x044ff00000041804 */
[C---:B------:R-:W-:Y:S01]  /*9590*/  HMMA.16816.F32.BF16 R8, R108.reuse, R114, R8 ;  /* 0x000000726c08723c */ /* 0x040fe20000041808 */
[----:B------:R-:W2:Y:S07]  /*95a0*/  LDSM.16.M88.4 R112, [R139+0x6000] ;  /* 0x006000008b70783b */ /* 0x000eae0000000200 */
[C---:B-1----:R-:W-:Y:S08]  /*95b0*/  HMMA.16816.F32.BF16 R12, R108.reuse, R116, R12 ;  /* 0x000000746c0c723c */ /* 0x042ff0000004180c */
[C---:B------:R-:W-:Y:S01]  /*95c0*/  HMMA.16816.F32.BF16 R16, R108.reuse, R118, R16 ;  /* 0x000000766c10723c */ /* 0x040fe20000041810 */
[----:B------:R-:W1:Y:S07]  /*95d0*/  LDSM.16.M88.4 R116, [R139+0x6800] ;  /* 0x006800008b74783b */ /* 0x000e6e0000000200 */
[C---:B------:R-:W-:Y:S08]  /*95e0*/  HMMA.16816.F32.BF16 R20, R108.reuse, R128, R20 ;  /* 0x000000806c14723c */ /* 0x040ff00000041814 */
[C---:B------:R-:W-:Y:S01]  /*95f0*/  HMMA.16816.F32.BF16 R24, R108.reuse, R130, R24 ;  /* 0x000000826c18723c */ /* 0x040fe20000041818 */
[----:B------:R-:W4:Y:S07]  /*9600*/  LDSM.16.M88.4 R128, [R139+0x7800] ;  /* 0x007800008b80783b */ /* 0x000f2e0000000200 */
[C---:B---3--:R-:W-:Y:S08]  /*9610*/  HMMA.16816.F32.BF16 R28, R108.reuse, R124, R28 ;  /* 0x0000007c6c1c723c */ /* 0x048ff0000004181c */
        /* <DEDUP_REMOVED lines=11> */
[----:B------:R-:W3:Y:S01]  /*96d0*/  LDSM.16.M88.4 R120, [R141+0x3000] ;  /* 0x003000008d78783b */ /* 0x000ee20000000200 */
[----:B------:R-:W-:Y:S04]  /*96e0*/  DEPBAR.LE SB0, 0x0 ;  /* 0x000080000000791a */ /* 0x000fe80000000000 */
[----:B------:R-:W-:Y:S02]  /*96f0*/  BAR.SYNC.DEFER_BLOCKING 0x0 ;  /* 0x0000000000007b1d */ /* 0x000fe40000010000 */
[C---:B----4-:R-:W-:Y:S08]  /*9700*/  HMMA.16816.F32.BF16 R28, R104.reuse, R128, R28 ;  /* 0x00000080681c723c */ /* 0x050ff0000004181c */
[----:B------:R-:W-:Y:S08]  /*9710*/  HMMA.16816.F32.BF16 R32, R104, R130, R32 ;  /* 0x000000826820723c */ /* 0x000ff00000041820 */
[C---:B--2---:R-:W-:Y:S08]  /*9720*/  HMMA.16816.F32.BF16 R4, R108.reuse, R112, R4 ;  /* 0x000000706c04723c */ /* 0x044ff00000041804 */
[C---:B------:R-:W-:Y:S08]  /*9730*/  HMMA.16816.F32.BF16 R8, R108.reuse, R114, R8 ;  /* 0x000000726c08723c */ /* 0x040ff00000041808 */
[C---:B-1----:R-:W-:Y:S08]  /*9740*/  HMMA.16816.F32.BF16 R12, R108.reuse, R116, R12 ;  /* 0x000000746c0c723c */ /* 0x042ff0000004180c */
[C---:B------:R-:W-:Y:S08]  /*9750*/  HMMA.16816.F32.BF16 R16, R108.reuse, R118, R16 ;  /* 0x000000766c10723c */ /* 0x040ff00000041810 */
[C---:B---3--:R-:W-:Y:S08]  /*9760*/  HMMA.16816.F32.BF16 R20, R108.reuse, R120, R20 ;  /* 0x000000786c14723c */ /* 0x048ff00000041814 */
[C---:B------:R-:W-:Y:S08]  /*9770*/  HMMA.16816.F32.BF16 R24, R108.reuse, R122, R24 ;  /* 0x0000007a6c18723c */ /* 0x040ff00000041818 */
[C---:B------:R-:W-:Y:S08]  /*9780*/  HMMA.16816.F32.BF16 R28, R108.reuse, R124, R28 ;  /* 0x0000007c6c1c723c */ /* 0x040ff0000004181c */
[----:B------:R-:W-:Y:S01]  /*9790*/  HMMA.16816.F32.BF16 R32, R108, R126, R32 ;  /* 0x0000007e6c20723c */ /* 0x000fe20000041820 */
[----:B------:R-:W-:Y:S03]  /*97a0*/  @!UPT UIADD3 URZ, URZ, URZ, URZ ;  /* 0x0000003f3f3ff290 */ /* 0x000fe6000fffe03f */
[----:B------:R-:W-:-:S11]  /*97b0*/  @!P1 BRA `(.L_x_5459) ;  /* 0x000007e000009947 */ /* 0x000fd60003800000 */
[----:B------:R-:W-:Y:S02]  /*97c0*/  MOV R2, UR5 ;  /* 0x0000000500027c02 */ /* 0x000fe40008000f00 */
[----:B------:R-:W-:Y:S01]  /*97d0*/  MOV R105, UR4 ;  /* 0x0000000400697c02 */ /* 0x000fe20008000f00 */
[----:B------:R-:W-:-:S06]  /*97e0*/  @!P0 BRA `(.L_x_5460) ;  /* 0x000003c000008947 */ /* 0x000fcc0003800000 */
        /* <DEDUP_REMOVED lines=29> */
[-C--:B------:R-:W-:Y:S02]  /*99c0*/  ISETP.GE.U32.AND P5, PT, R100, R2.reuse, PT ;  /* 0x000000026400720c */ /* 0x080fe40003fa6070 */
        /* <DEDUP_REMOVED lines=30> */
.L_x_5460:
[----:B------:R1:W-:Y:S01]  /*9bb0*/  @P4 STS.128 [R156+0x4000], RZ ;  /* 0x004000ff9c004388 */ /* 0x0003e20000000c00 */
[C---:B------:R-:W-:Y:S02]  /*9bc0*/  LEA R112, P2, R2.reuse, R168, 0x1 ;  /* 0x000000a802707211 */ /* 0x040fe400078408ff */
[----:B------:R-:W-:Y:S02]  /*9bd0*/  IADD3 R3, P1, R151, R2, RZ ;  /* 0x0000000297037210 */ /* 0x000fe40007f3e0ff */
[--C-:B------:R-:W-:Y:S02]  /*9be0*/  LEA.HI.X R113, R2, R166, R105.reuse, 0x1, P2 ;  /* 0x000000a602717211 */ /* 0x100fe400010f0c69 */
[CC--:B------:R-:W-:Y:S01]  /*9bf0*/  @!P4 LEA R110, P5, R3.reuse, R168.reuse, 0x1 ;  /* 0x000000a8036ec211 */ /* 0x0c0fe200078a08ff */
[C---:B------:R-:W-:Y:S01]  /*9c00*/  IMAD.X R105, R150.reuse, 0x1, R105, P1 ;  /* 0x0000000196697824 */ /* 0x040fe200008e0669 */
[----:B------:R-:W-:Y:S01]  /*9c10*/  @!P3 LEA R108, P1, R3, R168, 0x1 ;  /* 0x000000a8036cb211 */ /* 0x000fe200078208ff */
[----:B------:R-:W-:Y:S01]  /*9c20*/  @!PT LDS RZ, [RZ] ;  /* 0x00000000fffff984 */ /* 0x000fe20000000800 */
[----:B------:R-:W-:Y:S01]  /*9c30*/  @!PT LDS RZ, [RZ] ;  /* 0x00000000fffff984 */ /* 0x000fe20000000800 */
[----:B------:R-:W-:Y:S01]  /*9c40*/  @!PT LDS RZ, [RZ] ;  /* 0x00000000fffff984 */ /* 0x000fe20000000800 */
[----:B------:R1:W-:Y:S01]  /*9c50*/  @!P4 LDGSTS.E.BYPASS.LTC128B.128 [R156+0x4000], [R112.64] ;  /* 0x04000000709ccfae */ /* 0x0003e2000b901d48 */
[----:B------:R-:W-:Y:S02]  /*9c60*/  IADD3 R107, P2, R151, R3, RZ ;  /* 0x00000003976b7210 */ /* 0x000fe40007f5e0ff */
[CCC-:B------:R-:W-:Y:S01]  /*9c70*/  @!P4 LEA.HI.X R111, R3.reuse, R166.reuse, R105.reuse, 0x1, P5 ;  /* 0x000000a6036fc211 */ /* 0x1c0fe200028f0c69 */
[----:B------:R1:W-:Y:S01]  /*9c80*/  @P3 STS.128 [R156+0x6000], RZ ;  /* 0x006000ff9c003388 */ /* 0x0003e20000000c00 */
[--C-:B------:R-:W-:Y:S01]  /*9c90*/  @!P3 LEA.HI.X R109, R3, R166, R105.reuse, 0x1, P1 ;  /* 0x000000a6036db211 */ /* 0x100fe200008f0c69 */
[C---:B------:R-:W-:Y:S01]  /*9ca0*/  IMAD.X R105, R150.reuse, 0x1, R105, P2 ;  /* 0x0000000196697824 */ /* 0x040fe200010e0669 */
[CC--:B------:R-:W-:Y:S01]  /*9cb0*/  @!P4 LEA R114, P6, R107.reuse, R168.reuse, 0x1 ;  /* 0x000000a86b72c211 */ /* 0x0c0fe200078c08ff */
[----:B------:R-:W-:Y:S01]  /*9cc0*/  @!PT LDS RZ, [RZ] ;  /* 0x00000000fffff984 */ /* 0x000fe20000000800 */
[----:B------:R-:W-:Y:S01]  /*9cd0*/  @!PT LDS RZ, [RZ] ;  /* 0x00000000fffff984 */ /* 0x000fe20000000800 */
[----:B------:R-:W-:Y:S01]  /*9ce0*/  @!PT LDS RZ, [RZ] ;  /* 0x00000000fffff984 */ /* 0x000fe20000000800 */
[----:B------:R1:W-:Y:S01]  /*9cf0*/  @!P3 LDGSTS.E.BYPASS.LTC128B.128 [R156+0x6000], [R112.64+0x80] ;  /* 0x06000080709cbfae */ /* 0x0003e2000b901d48 */
[C---:B------:R-:W-:Y:S02]  /*9d00*/  @!P3 LEA R104, P2, R107.reuse, R168, 0x1 ;  /* 0x000000a86b68b211 */ /* 0x040fe400078408ff */
[--C-:B------:R-:W-:Y:S01]  /*9d10*/  @!P4 LEA.HI.X R115, R107, R166, R105.reuse, 0x1, P6 ;  /* 0x000000a66b73c211 */ /* 0x100fe200030f0c69 */
[----:B------:R1:W-:Y:S01]  /*9d20*/  @P4 STS.128 [R156+0x4800], RZ ;  /* 0x004800ff9c004388 */ /* 0x0003e20000000c00 */
[----:B------:R-:W-:Y:S03]  /*9d30*/  IADD3 R103, P1, R151, R107, RZ ;  /* 0x0000006b97677210 */ /* 0x000fe60007f3e0ff */
[----:B------:R-:W-:Y:S01]  /*9d40*/  @!PT LDS RZ, [RZ] ;  /* 0x00000000fffff984 */ /* 0x000fe20000000800 */
[----:B------:R-:W-:Y:S01]  /*9d50*/  @!PT LDS RZ, [RZ] ;  /* 0x00000000fffff984 */ /* 0x000fe20000000800 */
[----:B------:R-:W-:Y:S01]  /*9d60*/  @!PT LDS RZ, [RZ] ;  /* 0x00000000fffff984 */ /* 0x000fe20000000800 */
[----:B------:R1:W-:Y:S01]  /*9d70*/  @!P4 LDGSTS.E.BYPASS.LTC128B.128 [R156+0x4800], [R110.64] ;  /* 0x048000006e9ccfae */ /* 0x0003e2000b901d48 */
[----:B------:R-:W-:Y:S01]  /*9d80*/  @!P4 LEA R106, P5, R103, R168, 0x1 ;  /* 0x000000a8676ac211 */ /* 0x000fe200078a08ff */
[--C-:B------:R-:W-:Y:S01]  /*9d90*/  IMAD.X R3, R150, 0x1, R105.reuse, P1 ;  /* 0x0000000196037824 */ /* 0x100fe200008e0669 */
[----:B------:R-:W-:Y:S01]  /*9da0*/  @!P3 LEA.HI.X R105, R107, R166, R105, 0x1, P2 ;  /* 0x000000a66b69b211 */ /* 0x000fe200010f0c69 */
[----:B------:R1:W-:Y:S01]  /*9db0*/  @P3 STS.128 [R156+0x6800], RZ ;  /* 0x006800ff9c003388 */ /* 0x0003e20000000c00 */
[C---:B------:R-:W-:Y:S01]  /*9dc0*/  @!P3 LEA R2, P1, R103.reuse, R168, 0x1 ;  /* 0x000000a86702b211 */ /* 0x040fe200078208ff */
[----:B------:R-:W-:Y:S01]  /*9dd0*/  IMAD.MOV.U32 R168, RZ, RZ, R112 ;  /* 0x000000ffffa87224 */ /* 0x000fe200078e0070 */
        /* <DEDUP_REMOVED lines=28> */
.L_x_5459:
        /* <DEDUP_REMOVED lines=89> */
[--C-:B------:R-:W-:Y:S02]  /*a530*/  FFMA.FTZ R132, R27, c[0x0][0x23c], -R119.reuse ;  /* 0x00008f001b847a23 */ /* 0x100fe40000010877 */
[C---:B------:R-:W-:Y:S01]  /*a540*/  FMUL.FTZ R48, R2.reuse, R48 ;  /* 0x0000003002307220 */ /* 0x040fe20000410000 */
[----:B------:R-:W-:Y:S01]  /*a550*/  MUFU.EX2 R102, R102 ;  /* 0x0000006600667308 */ /* 0x000fe20000000800 */
[----:B------:R-:W-:Y:S02]  /*a560*/  FMUL.FTZ R49, R2, R49 ;  /* 0x0000003102317220 */ /* 0x000fe40000410000 */
[C---:B------:R-:W-:Y:S02]  /*a570*/  FMUL.FTZ R50, R0.reuse, R50 ;  /* 0x0000003200327220 */ /* 0x040fe40000410000 */
[----:B------:R-:W-:Y:S02]  /*a580*/  FMUL.FTZ R51, R0, R51 ;  /* 0x0000003300337220 */ /* 0x000fe40000410000 */
[C---:B------:R-:W-:Y:S02]  /*a590*/  FMUL.FTZ R52, R2.reuse, R52 ;  /* 0x0000003402347220 */ /* 0x040fe40000410000 */
[----:B------:R-:W-:Y:S01]  /*a5a0*/  FMUL.FTZ R53, R2, R53 ;  /* 0x0000003502357220 */ /* 0x000fe20000410000 */
[----:B------:R-:W2:Y:S01]  /*a5b0*/  MUFU.EX2 R103, R103 ;  /* 0x0000006700677308 */ /* 0x000ea20000000800 */
[C---:B------:R-:W-:Y:S02]  /*a5c0*/  FMUL.FTZ R54, R0.reuse, R54 ;  /* 0x0000003600367220 */ /* 0x040fe40000410000 */
[----:B------:R-:W-:Y:S01]  /*a5d0*/  FMUL.FTZ R55, R0, R55 ;  /* 0x0000003700377220 */ /* 0x000fe20000410000 */
[----:B---3--:R-:W-:Y:S01]  /*a5e0*/  F2FP.BF16.PACK_AB R97, R7, R6 ;  /* 0x000000060761723e */ /* 0x008fe200000010ff */
[C---:B------:R-:W-:Y:S02]  /*a5f0*/  FMUL.FTZ R56, R2.reuse, R56 ;  /* 0x0000003802387220 */ /* 0x040fe40000410000 */
[----:B------:R-:W-:Y:S02]  /*a600*/  FMUL.FTZ R57, R2, R57 ;  /* 0x0000003902397220 */ /* 0x000fe40000410000 */
[C---:B------:R-:W-:Y:S01]  /*a610*/  FMUL.FTZ R58, R0.reuse, R58 ;  /* 0x0000003a003a7220 */ /* 0x040fe20000410000 */
[----:B------:R-:W-:Y:S01]  /*a620*/  MUFU.EX2 R117, R117 ;  /* 0x0000007500757308 */ /* 0x000fe20000000800 */
[----:B------:R-:W-:Y:S02]  /*a630*/  FMUL.FTZ R59, R0, R59 ;  /* 0x0000003b003b7220 */ /* 0x000fe40000410000 */
[C---:B------:R-:W-:Y:S02]  /*a640*/  FMUL.FTZ R60, R2.reuse, R60 ;  /* 0x0000003c023c7220 */ /* 0x040fe40000410000 */
[----:B------:R-:W-:Y:S02]  /*a650*/  FMUL.FTZ R61, R2, R61 ;  /* 0x0000003d023d7220 */ /* 0x000fe40000410000 */
[C---:B------:R-:W-:Y:S02]  /*a660*/  FMUL.FTZ R62, R0.reuse, R62 ;  /* 0x0000003e003e7220 */ /* 0x040fe40000410000 */
[----:B------:R-:W-:Y:S01]  /*a670*/  FMUL.FTZ R63, R0, R63 ;  /* 0x0000003f003f7220 */ /* 0x000fe20000410000 */
[----:B------:R-:W3:Y:S01]  /*a680*/  MUFU.EX2 R118, R118 ;  /* 0x0000007600767308 */ /* 0x000ee20000000800 */
[C---:B------:R-:W-:Y:S02]  /*a690*/  FMUL.FTZ R64, R2.reuse, R64 ;  /* 0x0000004002407220 */ /* 0x040fe40000410000 */
[----:B------:R-:W-:Y:S01]  /*a6a0*/  FMUL.FTZ R65, R2, R65 ;  /* 0x0000004102417220 */ /* 0x000fe20000410000 */
[----:B--2---:R-:W-:Y:S01]  /*a6b0*/  F2FP.BF16.PACK_AB R98, R103, R102 ;  /* 0x000000666762723e */ /* 0x004fe200000010ff */
[C---:B------:R-:W-:Y:S02]  /*a6c0*/  FMUL.FTZ R66, R0.reuse, R66 ;  /* 0x0000004200427220 */ /* 0x040fe40000410000 */
[----:B------:R-:W-:Y:S02]  /*a6d0*/  FMUL.FTZ R67, R0, R67 ;  /* 0x0000004300437220 */ /* 0x000fe40000410000 */
[C---:B------:R-:W-:Y:S01]  /*a6e0*/  FMUL.FTZ R68, R2.reuse, R68 ;  /* 0x0000004402447220 */ /* 0x040fe20000410000 */
[----:B------:R-:W-:Y:S01]  /*a6f0*/  MUFU.EX2 R129, R129 ;  /* 0x0000008100817308 */ /* 0x000fe20000000800 */
[----:B------:R-:W-:Y:S02]  /*a700*/  FMUL.FTZ R69, R2, R69 ;  /* 0x0000004502457220 */ /* 0x000fe40000410000 */
[C---:B------:R-:W-:Y:S02]  /*a710*/  FMUL.FTZ R70, R0.reuse, R70 ;  /* 0x0000004600467220 */ /* 0x040fe40000410000 */
[----:B------:R-:W-:Y:S02]  /*a720*/  FMUL.FTZ R71, R0, R71 ;  /* 0x0000004700477220 */ /* 0x000fe40000410000 */
[--C-:B------:R-:W-:Y:S02]  /*a730*/  FFMA.FTZ R120, R12, c[0x0][0x23c], -R122.reuse ;  /* 0x00008f000c787a23 */ /* 0x100fe4000001087a */
[C---:B------:R-:W-:Y:S01]  /*a740*/  FMUL.FTZ R12, R2.reuse, R92 ;  /* 0x0000005c020c7220 */ /* 0x040fe20000410000 */
[----:B------:R-:W-:Y:S01]  /*a750*/  MUFU.EX2 R130, R130 ;  /* 0x0000008200827308 */ /* 0x000fe20000000800 */
[--C-:B------:R-:W-:Y:S02]  /*a760*/  FFMA.FTZ R121, R13, c[0x0][0x23c], -R122.reuse ;  /* 0x00008f000d797a23 */ /* 0x100fe4000001087a */
[----:B------:R-:W-:Y:S01]  /*a770*/  FMUL.FTZ R13, R2, R93 ;  /* 0x0000005d020d7220 */ /* 0x000fe20000410000 */
[----:B---3--:R-:W-:Y:S01]  /*a780*/  F2FP.BF16.PACK_AB R99, R118, R117 ;  /* 0x000000757663723e */ /* 0x008fe200000010ff */
[--C-:B------:R-:W-:Y:S02]  /*a790*/  FFMA.FTZ R123, R14, c[0x0][0x23c], -R119.reuse ;  /* 0x00008f000e7b7a23 */ /* 0x100fe40000010877 */
[C---:B------:R-:W-:Y:S02]  /*a7a0*/  FMUL.FTZ R14, R0.reuse, R94 ;  /* 0x0000005e000e7220 */ /* 0x040fe40000410000 */
[--C-:B------:R-:W-:Y:S01]  /*a7b0*/  FFMA.FTZ R124, R15, c[0x0][0x23c], -R119.reuse ;  /* 0x00008f000f7c7a23 */ /* 0x100fe20000010877 */
[----:B------:R-:W-:Y:S01]  /*a7c0*/  MUFU.EX2 R120, R120 ;  /* 0x0000007800787308 */ /* 0x000fe20000000800 */
[C---:B-1----:R-:W-:Y:S05]  /*a7d0*/  HMMA.16816.F32.BF16 R8, R96.reuse, R104, R8 ;  /* 0x000000686008723c */ /* 0x042fea0000041808 */
[----:B------:R-:W-:Y:S02]  /*a7e0*/  FMUL.FTZ R15, R0, R95 ;  /* 0x0000005f000f7220 */ /* 0x000fe40000410000 */
[----:B------:R-:W-:Y:S01]  /*a7f0*/  LDSM.16.MT88.4 R92, [R136+0xa000] ;  /* 0x00a00000885c783b */ /* 0x000fe20000004200 */
[C---:B------:R-:W-:Y:S01]  /*a800*/  HMMA.16816.F32.BF16 R36, R96.reuse, R106, R36 ;  /* 0x0000006a6024723c */ /* 0x040fe20000041824 */
[----:B------:R-:W1:Y:S03]  /*a810*/  MUFU.EX2 R121, R121 ;  /* 0x0000007900797308 */ /* 0x000e660000000800 */
[C---:B------:R-:W-:Y:S02]  /*a820*/  FMUL.FTZ R72, R2.reuse, R72 ;  /* 0x0000004802487220 */ /* 0x040fe40000410000 */
[----:B------:R-:W-:Y:S01]  /*a830*/  FMUL.FTZ R73, R2, R73 ;  /* 0x0000004902497220 */ /* 0x000fe20000410000 */
[----:B------:R-:W2:Y:S01]  /*a840*/  LDSM.16.MT88.4 R104, [R136+0x8000] ;  /* 0x008000008868783b */ /* 0x000ea20000004200 */
[C---:B------:R-:W-:Y:S03]  /*a850*/  HMMA.16816.F32.BF16 R40, R96.reuse, R108, R40 ;  /* 0x0000006c6028723c */ /* 0x040fe60000041828 */
[----:B------:R-:W-:Y:S01]  /*a860*/  MUFU.EX2 R123, R123 ;  /* 0x0000007b007b7308 */ /* 0x000fe20000000800 */
[C---:B------:R-:W-:Y:S02]  /*a870*/  FMUL.FTZ R74, R0.reuse, R74 ;  /* 0x0000004a004a7220 */ /* 0x040fe40000410000 */
[----:B------:R-:W-:Y:S02]  /*a880*/  FMUL.FTZ R75, R0, R75 ;  /* 0x0000004b004b7220 */ /* 0x000fe40000410000 */
[C---:B------:R-:W-:Y:S01]  /*a890*/  HMMA.16816.F32.BF16 R44, R96.reuse, R110, R44 ;  /* 0x0000006e602c723c */ /* 0x040fe2000004182c */
[----:B------:R-:W3:Y:S03]  /*a8a0*/  LDSM.16.MT88.4 R108, [R140+0xa000] ;  /* 0x00a000008c6c783b */ /* 0x000ee60000004200 */
[C---:B------:R-:W-:Y:S01]  /*a8b0*/  FMUL.FTZ R76, R2.reuse, R76 ;  /* 0x0000004c024c7220 */ /* 0x040fe20000410000 */
[----:B------:R-:W4:Y:S01]  /*a8c0*/  MUFU.EX2 R124, R124 ;  /* 0x0000007c007c7308 */ /* 0x000f220000000800 */
[----:B------:R-:W-:Y:S02]  /*a8d0*/  FMUL.FTZ R77, R2, R77 ;  /* 0x0000004d024d7220 */ /* 0x000fe40000410000 */
[C---:B------:R-:W-:Y:S04]  /*a8e0*/  HMMA.16816.F32.BF16 R48, R96.reuse, R112, R48 ;  /* 0x000000706030723c */ /* 0x040fe80000041830 */
[C---:B------:R-:W-:Y:S02]  /*a8f0*/  FMUL.FTZ R78, R0.reuse, R78 ;  /* 0x0000004e004e7220 */ /* 0x040fe40000410000 */
[----:B------:R-:W-:Y:S01]  /*a900*/  FMUL.FTZ R79, R0, R79 ;  /* 0x0000004f004f7220 */ /* 0x000fe20000410000 */
[----:B------:R-:W-:Y:S01]  /*a910*/  MUFU.EX2 R131, R131 ;  /* 0x0000008300837308 */ /* 0x000fe20000000800 */
[C---:B------:R-:W-:Y:S01]  /*a920*/  HMMA.16816.F32.BF16 R52, R96.reuse, R114, R52 ;  /* 0x000000726034723c */ /* 0x040fe20000041834 */
[----:B------:R-:W5:Y:S03]  /*a930*/  LDSM.16.MT88.4 R112, [R138+0xa000] ;  /* 0x00a000008a70783b */ /* 0x000f660000004200 */
[--C-:B------:R-:W-:Y:S02]  /*a940*/  FFMA.FTZ R125, R16, c[0x0][0x23c], -R122.reuse ;  /* 0x00008f00107d7a23 */ /* 0x100fe4000001087a */
[----:B------:R-:W-:Y:S02]  /*a950*/  FFMA.FTZ R126, R17, c[0x0][0x23c], -R122 ;  /* 0x00008f00117e7a23 */ /* 0x000fe4000001087a */
[--C-:B------:R-:W-:Y:S01]  /*a960*/  FFMA.FTZ R127, R18, c[0x0][0x23c], -R119.reuse ;  /* 0x00008f00127f7a23 */ /* 0x100fe20000010877 */
[----:B------:R-:W-:Y:S03]  /*a970*/  MUFU.EX2 R132, R132 ;  /* 0x0000008400847308 */ /* 0x000fe60000000800 */
[----:B------:R-:W-:Y:S02]  /*a980*/  FFMA.FTZ R128, R19, c[0x0][0x23c], -R119 ;  /* 0x00008f0013807a23 */ /* 0x000fe40000010877 */
[C---:B------:R-:W-:Y:S01]  /*a990*/  FMUL.FTZ R80, R2.reuse, R80 ;  /* 0x0000005002507220 */ /* 0x040fe20000410000 */
[C---:B--2---:R-:W-:Y:S03]  /*a9a0*/  HMMA.16816.F32.BF16 R56, R96.reuse, R104, R56 ;  /* 0x000000686038723c */ /* 0x044fe60000041838 */
[----:B------:R-:W-:Y:S01]  /*a9b0*/  FMUL.FTZ R81, R2, R81 ;  /* 0x0000005102517220 */ /* 0x000fe20000410000 */
[----:B------:R-:W-:Y:S01]  /*a9c0*/  MUFU.EX2 R125, R125 ;  /* 0x0000007d007d7308 */ /* 0x000fe20000000800 */
[C---:B------:R-:W-:Y:S02]  /*a9d0*/  FMUL.FTZ R82, R0.reuse, R82 ;  /* 0x0000005200527220 */ /* 0x040fe40000410000 */
[----:B------:R-:W-:Y:S01]  /*a9e0*/  FMUL.FTZ R83, R0, R83 ;  /* 0x0000005300537220 */ /* 0x000fe20000410000 */
[C---:B------:R-:W-:Y:S01]  /*a9f0*/  HMMA.16816.F32.BF16 R60, R96.reuse, R106, R60 ;  /* 0x0000006a603c723c */ /* 0x040fe2000004183c */
[----:B------:R-:W2:Y:S03]  /*aa00*/  LDSM.16.MT88.4 R104, [R137+0xa000] ;  /* 0x00a000008968783b */ /* 0x000ea60000004200 */
[C---:B------:R-:W-:Y:S01]  /*aa10*/  FMUL.FTZ R16, R2.reuse, R88 ;  /* 0x0000005802107220 */ /* 0x040fe20000410000 */
[----:B-1----:R-:W-:Y:S01]  /*aa20*/  F2FP.BF16.PACK_AB R88, R121, R120 ;  /* 0x000000787958723e */ /* 0x002fe200000010ff */
[----:B------:R-:W1:Y:S01]  /*aa30*/  MUFU.EX2 R126, R126 ;  /* 0x0000007e007e7308 */ /* 0x000e620000000800 */
[----:B------:R-:W-:Y:S01]  /*aa40*/  FMUL.FTZ R17, R2, R89 ;  /* 0x0000005902117220 */ /* 0x000fe20000410000 */
[C---:B---3--:R-:W-:Y:S04]  /*aa50*/  HMMA.16816.F32.BF16 R64, R96.reuse, R108, R64 ;  /* 0x0000006c6040723c */ /* 0x048fe80000041840 */
[----:B----4-:R-:W-:Y:S01]  /*aa60*/  F2FP.BF16.PACK_AB R89, R124, R123 ;  /* 0x0000007b7c59723e */ /* 0x010fe200000010ff */
[C---:B------:R-:W-:Y:S02]  /*aa70*/  FMUL.FTZ R18, R0.reuse, R90 ;  /* 0x0000005a00127220 */ /* 0x040fe40000410000 */
[----:B------:R-:W-:Y:S01]  /*aa80*/  FMUL.FTZ R19, R0, R91 ;  /* 0x0000005b00137220 */ /* 0x000fe20000410000 */
[C---:B------:R-:W-:Y:S01]  /*aa90*/  HMMA.16816.F32.BF16 R68, R96.reuse, R110, R68 ;  /* 0x0000006e6044723c */ /* 0x040fe20000041844 */
[----:B------:R-:W3:Y:S01]  /*aaa0*/  LDSM.16.MT88.4 R108, [R140+0x8800] ;  /* 0x008800008c6c783b */ /* 0x000ee20000004200 */
[----:B------:R-:W-:Y:S02]  /*aab0*/  MUFU.EX2 R127, R127 ;  /* 0x0000007f007f7308 */ /* 0x000fe40000000800 */
[C---:B------:R-:W-:Y:S02]  /*aac0*/  FMUL.FTZ R84, R2.reuse, R84 ;  /* 0x0000005402547220 */ /* 0x040fe40000410000 */
[----:B------:R-:W-:Y:S02]  /*aad0*/  FMUL.FTZ R85, R2, R85 ;  /* 0x0000005502557220 */ /* 0x000fe40000410000 */
[C---:B-----5:R-:W-:Y:S04]  /*aae0*/  HMMA.16816.F32.BF16 R72, R96.reuse, R112, R72 ;  /* 0x000000706048723c */ /* 0x060fe80000041848 */
[----:B------:R-:W4:Y:S01]  /*aaf0*/  MUFU.EX2 R128, R128 ;  /* 0x0000008000807308 */ /* 0x000f220000000800 */
[----:B------:R-:W-:Y:S01]  /*ab00*/  FMUL.FTZ R86, R0, R86 ;  /* 0x0000005600567220 */ /* 0x000fe20000410000 */
[----:B-1----:R-:W-:Y:S01]  /*ab10*/  F2FP.BF16.PACK_AB R90, R126, R125 ;  /* 0x0000007d7e5a723e */ /* 0x002fe200000010ff */
[----:B------:R-:W-:Y:S01]  /*ab20*/  FMUL.FTZ R87, R0, R87 ;  /* 0x0000005700577220 */ /* 0x000fe20000410000 */
[C---:B------:R-:W-:Y:S01]  /*ab30*/  HMMA.16816.F32.BF16 R12, R96.reuse, R114, R12 ;  /* 0x00000072600c723c */ /* 0x040fe2000004180c */
[----:B------:R-:W-:Y:S03]  /*ab40*/  LDSM.16.MT88.4 R112, [R137+0x8800] ;  /* 0x008800008970783b */ /* 0x000fe60000004200 */
[----:B------:R-:W-:Y:S02]  /*ab50*/  FFMA.FTZ R116, R2, R169, R116 ;  /* 0x000000a902747223 */ /* 0x000fe40000010074 */
[----:B------:R-:W-:Y:S02]  /*ab60*/  FFMA.FTZ R6, R0, R167, R6 ;  /* 0x000000a700067223 */ /* 0x000fe40000010006 */
[----:B------:R-:W-:Y:S01]  /*ab70*/  FADD.FTZ R5, R5, R116 ;  /* 0x0000007405057221 */ /* 0x000fe20000010000 */
[C---:B--2---:R-:W-:Y:S03]  /*ab80*/  HMMA.16816.F32.BF16 R76, R96.reuse, R104, R76 ;  /* 0x00000068604c723c */ /* 0x044fe6000004184c */
[----:B------:R-:W-:Y:S02]  /*ab90*/  FADD.FTZ R6, R7, R6 ;  /* 0x0000000607067221 */ /* 0x000fe40000010000 */
[----:B------:R-:W-:Y:S02]  /*aba0*/  FADD.FTZ R102, R102, R5 ;  /* 0x0000000566667221 */ /* 0x000fe40000010000 */
[----:B------:R-:W-:Y:S01]  /*abb0*/  FADD.FTZ R117, R117, R6 ;  /* 0x0000000675757221 */ /* 0x000fe20000010000 */
[C---:B------:R-:W-:Y:S01]  /*abc0*/  HMMA.16816.F32.BF16 R80, R96.reuse, R106, R80 ;  /* 0x0000006a6050723c */ /* 0x040fe20000041850 */
[----:B------:R-:W1:Y:S03]  /*abd0*/  LDSM.16.MT88.4 R104, [R138+0x8800] ;  /* 0x008800008a68783b */ /* 0x000e660000004200 */
[----:B----4-:R-:W-:Y:S01]  /*abe0*/  F2FP.BF16.PACK_AB R91, R128, R127 ;  /* 0x0000007f805b723e */ /* 0x010fe200000010ff */
[----:B------:R-:W-:Y:S02]  /*abf0*/  FADD.FTZ R103, R103, R102 ;  /* 0x0000006667677221 */ /* 0x000fe40000010000 */
[----:B------:R-:W-:Y:S01]  /*ac00*/  FADD.FTZ R118, R118, R117 ;  /* 0x0000007576767221 */ /* 0x000fe20000010000 */
[C---:B------:R-:W-:Y:S04]  /*ac10*/  HMMA.16816.F32.BF16 R16, R96.reuse, R92, R16 ;  /* 0x0000005c6010723c */ /* 0x040fe80000041810 */
[----:B------:R-:W-:Y:S02]  /*ac20*/  FADD.FTZ R120, R120, R103 ;  /* 0x0000006778787221 */ /* 0x000fe40000010000 */
[----:B------:R-:W-:Y:S02]  /*ac30*/  FADD.FTZ R123, R123, R118 ;  /* 0x000000767b7b7221 */ /* 0x000fe40000010000 */
[----:B------:R-:W-:Y:S01]  /*ac40*/  HMMA.16816.F32.BF16 R84, R96, R94, R84 ;  /* 0x0000005e6054723c */ /* 0x000fe20000041854 */
[----:B------:R-:W2:Y:S03]  /*ac50*/  LDSM.16.MT88.4 R92, [R136+0x8800] ;  /* 0x00880000885c783b */ /* 0x000ea60000004200 */
[----:B------:R-:W-:Y:S02]  /*ac60*/  FADD.FTZ R120, R121, R120 ;  /* 0x0000007879787221 */ /* 0x000fe40000010000 */
[----:B------:R-:W-:Y:S02]  /*ac70*/  FADD.FTZ R124, R124, R123 ;  /* 0x0000007b7c7c7221 */ /* 0x000fe40000010000 */
[C---:B---3--:R-:W-:Y:S01]  /*ac80*/  HMMA.16816.F32.BF16 R8, R88.reuse, R108, R8 ;  /* 0x0000006c5808723c */ /* 0x048fe20000041808 */
[----:B------:R-:W3:Y:S04]  /*ac90*/  LDSM.16.MT88.4 R96, [R140+0xa800] ;  /* 0x00a800008c60783b */ /* 0x000ee80000004200 */
[----:B------:R-:W-:Y:S02]  /*aca0*/  FADD.FTZ R125, R125, R120 ;  /* 0x000000787d7d7221 */ /* 0x000fe40000010000 */
[----:B------:R-:W-:Y:S01]  /*acb0*/  FADD.FTZ R5, R127, R124 ;  /* 0x0000007c7f057221 */ /* 0x000fe20000010000 */
[C---:B------:R-:W-:Y:S01]  /*acc0*/  HMMA.16816.F32.BF16 R36, R88.reuse, R110, R36 ;  /* 0x0000006e5824723c */ /* 0x040fe20000041824 */
[----:B------:R-:W-:Y:S03]  /*acd0*/  LDSM.16.MT88.4 R108, [R138+0x9000] ;  /* 0x009000008a6c783b */ /* 0x000fe60000004200 */
[----:B------:R-:W-:Y:S02]  /*ace0*/  FADD.FTZ R126, R126, R125 ;  /* 0x0000007d7e7e7221 */ /* 0x000fe40000010000 */
[----:B------:R-:W-:Y:S02]  /*acf0*/  FADD.FTZ R5, R128, R5 ;  /* 0x0000000580057221 */ /* 0x000fe40000010000 */
[C---:B-1----:R-:W-:Y:S08]  /*ad00*/  HMMA.16816.F32.BF16 R40, R88.reuse, R104, R40 ;  /* 0x000000685828723c */ /* 0x042ff00000041828 */
[C---:B------:R-:W-:Y:S01]  /*ad10*/  HMMA.16816.F32.BF16 R44, R88.reuse, R106, R44 ;  /* 0x0000006a582c723c */ /* 0x040fe2000004182c */
[----:B------:R-:W1:Y:S07]  /*ad20*/  LDSM.16.MT88.4 R104, [R138+0xa800] ;  /* 0x00a800008a68783b */ /* 0x000e6e0000004200 */
[C---:B------:R-:W-:Y:S07]  /*ad30*/  HMMA.16816.F32.BF16 R48, R88.reuse, R112, R48 ;  /* 0x000000705830723c */ /* 0x040fee0000041830 */
[--C-:B------:R-:W-:Y:S01]  /*ad40*/  FFMA.FTZ R112, R22, c[0x0][0x23c], -R119.reuse ;  /* 0x00008f0016707a23 */ /* 0x100fe20000010877 */
[C---:B------:R-:W-:Y:S04]  /*ad50*/  HMMA.16816.F32.BF16 R52, R88.reuse, R114, R52 ;  /* 0x000000725834723c */ /* 0x040fe80000041834 */
[----:B------:R-:W-:Y:S01]  /*ad60*/  FFMA.FTZ R113, R23, c[0x0][0x23c], -R119 ;  /* 0x00008f0017717a23 */ /* 0x000fe20000010877 */
[----:B------:R-:W4:Y:S01]  /*ad70*/  MUFU.EX2 R112, R112 ;  /* 0x0000007000707308 */ /* 0x000f220000000800 */
[----:B------:R-:W5:Y:S01]  /*ad80*/  LDSM.16.MT88.4 R20, [R137+0xa800] ;  /* 0x00a800008914783b */ /* 0x000f620000004200 */
[--C-:B------:R-:W-:Y:S01]  /*ad90*/  FFMA.FTZ R114, R24, c[0x0][0x23c], -R122.reuse ;  /* 0x00008f0018727a23 */ /* 0x100fe2000001087a */
[C---:B--2---:R-:W-:Y:S04]  /*ada0*/  HMMA.16816.F32.BF16 R56, R88.reuse, R92, R56 ;  /* 0x0000005c5838723c */ /* 0x044fe80000041838 */
[----:B------:R-:W-:Y:S02]  /*adb0*/  FFMA.FTZ R115, R25, c[0x0][0x23c], -R122 ;  /* 0x00008f0019737a23 */ /* 0x000fe4000001087a */
[----:B------:R-:W-:Y:S01]  /*adc0*/  LDSM.16.MT88.4 R24, [R137+0x9000] ;  /* 0x009000008918783b */ /* 0x000fe20000004200 */
[----:B------:R-:W2:Y:S01]  /*add0*/  MUFU.EX2 R113, R113 ;  /* 0x0000007100717308 */ /* 0x000ea20000000800 */
[C---:B------:R-:W-:Y:S06]  /*ade0*/  HMMA.16816.F32.BF16 R60, R88.reuse, R94, R60 ;  /* 0x0000005e583c723c */ /* 0x040fec000004183c */
[----:B------:R-:W5:Y:S02]  /*adf0*/  LDSM.16.MT88.4 R92, [R136+0xa800] ;  /* 0x00a80000885c783b */ /* 0x000f640000004200 */
[C---:B---3--:R-:W-:Y:S01]  /*ae00*/  HMMA.16816.F32.BF16 R64, R88.reuse, R96, R64 ;  /* 0x000000605840723c */ /* 0x048fe20000041840 */
[----:B------:R-:W-:Y:S03]  /*ae10*/  MUFU.EX2 R114, R114 ;  /* 0x0000007200727308 */ /* 0x000fe60000000800 */
[----:B----4-:R-:W-:Y:S04]  /*ae20*/  FADD.FTZ R0, R112, R5 ;  /* 0x0000000570007221 */ /* 0x010fe80000010000 */
[C---:B------:R-:W-:Y:S01]  /*ae30*/  HMMA.16816.F32.BF16 R68, R88.reuse, R98, R68 ;  /* 0x000000625844723c */ /* 0x040fe20000041844 */
[----:B------:R-:W3:Y:S02]  /*ae40*/  LDSM.16.MT88.4 R96, [R140+0x9000] ;  /* 0x009000008c60783b */ /* 0x000ee40000004200 */
[----:B------:R-:W4:Y:S01]  /*ae50*/  MUFU.EX2 R115, R115 ;  /* 0x0000007300737308 */ /* 0x000f220000000800 */
[----:B--2---:R-:W-:Y:S04]  /*ae60*/  FADD.FTZ R0, R113, R0 ;  /* 0x0000000071007221 */ /* 0x004fe80000010000 */
[C---:B-1----:R-:W-:Y:S04]  /*ae70*/  HMMA.16816.F32.BF16 R72, R88.reuse, R104, R72 ;  /* 0x000000685848723c */ /* 0x042fe80000041848 */
[----:B------:R-:W-:Y:S01]  /*ae80*/  FADD.FTZ R5, R131, R0 ;  /* 0x0000000083057221 */ /* 0x000fe20000010000 */
[----:B------:R-:W-:Y:S03]  /*ae90*/  IADD3 R0, R155, -0x1, RZ ;  /* 0xffffffff9b007810 */ /* 0x000fe60007ffe0ff */
[C---:B------:R-:W-:Y:S01]  /*aea0*/  HMMA.16816.F32.BF16 R12, R88.reuse, R106, R12 ;  /* 0x0000006a580c723c */ /* 0x040fe2000004180c */
[----:B------:R-:W1:Y:S03]  /*aeb0*/  LDSM.16.MT88.4 R104, [R136+0x9000] ;  /* 0x009000008868783b */ /* 0x000e660000004200 */
[----:B------:R-:W-:Y:S01]  /*aec0*/  FADD.FTZ R5, R132, R5 ;  /* 0x0000000584057221 */ /* 0x000fe20000010000 */
[----:B------:R-:W-:Y:S02]  /*aed0*/  MOV R155, R0 ;  /* 0x00000000009b7202 */ /* 0x000fe40000000f00 */
[----:B------:R-:W-:Y:S01]  /*aee0*/  MOV R0, R3 ;  /* 0x0000000300007202 */ /* 0x000fe20000000f00 */
[C---:B-----5:R-:W-:Y:S07]  /*aef0*/  HMMA.16816.F32.BF16 R76, R88.reuse, R20, R76 ;  /* 0x00000014584c723c */ /* 0x060fee000004184c */
[----:B------:R-:W-:Y:S01]  /*af00*/  F2FP.BF16.PACK_AB R20, R130, R129 ;  /* 0x000000818214723e */ /* 0x000fe200000010ff */
[C---:B------:R-:W-:Y:S04]  /*af10*/  HMMA.16816.F32.BF16 R80, R88.reuse, R22, R80 ;  /* 0x000000165850723c */ /* 0x040fe80000041850 */
[----:B------:R-:W-:Y:S01]  /*af20*/  F2FP.BF16.PACK_AB R21, R113, R112 ;  /* 0x000000707115723e */ /* 0x000fe200000010ff */
[----:B------:R-:W-:Y:S02]  /*af30*/  FADD.FTZ R129, R129, R126 ;  /* 0x0000007e81817221 */ /* 0x000fe40000010000 */
[C---:B----4-:R-:W-:Y:S01]  /*af40*/  F2FP.BF16.PACK_AB R22, R115.reuse, R114 ;  /* 0x000000727316723e */ /* 0x050fe200000010ff */
[C---:B------:R-:W-:Y:S04]  /*af50*/  HMMA.16816.F32.BF16 R16, R88.reuse, R92, R16 ;  /* 0x0000005c5810723c */ /* 0x040fe80000041810 */
[----:B------:R-:W-:Y:S01]  /*af60*/  F2FP.BF16.PACK_AB R23, R132, R131 ;  /* 0x000000838417723e */ /* 0x000fe200000010ff */
[----:B------:R-:W-:Y:S03]  /*af70*/  FADD.FTZ R129, R130, R129 ;  /* 0x0000008182817221 */ /* 0x000fe60000010000 */
[----:B------:R-:W-:Y:S01]  /*af80*/  HMMA.16816.F32.BF16 R84, R88, R94, R84 ;  /* 0x0000005e5854723c */ /* 0x000fe20000041854 */
[----:B------:R-:W2:Y:S03]  /*af90*/  LDSM.16.MT88.4 R88, [R140+0xb000] ;  /* 0x00b000008c58783b */ /* 0x000ea60000004200 */
[----:B------:R-:W-:Y:S04]  /*afa0*/  FADD.FTZ R114, R114, R129 ;  /* 0x0000008172727221 */ /* 0x000fe80000010000 */
[C---:B---3--:R-:W-:Y:S01]  /*afb0*/  HMMA.16816.F32.BF16 R8, R20.reuse, R96, R8 ;  /* 0x000000601408723c */ /* 0x048fe20000041808 */
[----:B------:R-:W3:Y:S04]  /*afc0*/  LDSM.16.MT88.4 R92, [R138+0xb000] ;  /* 0x00b000008a5c783b */ /* 0x000ee80000004200 */
[----:B------:R-:W-:Y:S02]  /*afd0*/  FADD.FTZ R115, R115, R114 ;  /* 0x0000007273737221 */ /* 0x000fe40000010000 */
[--C-:B------:R-:W-:Y:S01]  /*afe0*/  FFMA.FTZ R96, R31, c[0x0][0x23c], -R119.reuse ;  /* 0x00008f001f607a23 */ /* 0x100fe20000010877 */
[C---:B------:R-:W-:Y:S08]  /*aff0*/  HMMA.16816.F32.BF16 R36, R20.reuse, R98, R36 ;  /* 0x000000621424723c */ /* 0x040ff00000041824 */
[C---:B------:R-:W-:Y:S07]  /*b000*/  HMMA.16816.F32.BF16 R40, R20.reuse, R108, R40 ;  /* 0x0000006c1428723c */ /* 0x040fee0000041828 */
[--C-:B------:R-:W-:Y:S01]  /*b010*/  FFMA.FTZ R108, R28, c[0x0][0x23c], -R122.reuse ;  /* 0x00008f001c6c7a23 */ /* 0x100fe2000001087a */
[C---:B------:R-:W-:Y:S04]  /*b020*/  HMMA.16816.F32.BF16 R44, R20.reuse, R110, R44 ;  /* 0x0000006e142c723c */ /* 0x040fe8000004182c */
[--C-:B------:R-:W-:Y:S01]  /*b030*/  FFMA.FTZ R109, R29, c[0x0][0x23c], -R122.reuse ;  /* 0x00008f001d6d7a23 */ /* 0x100fe2000001087a */
[----:B------:R-:W-:Y:S02]  /*b040*/  MUFU.EX2 R108, R108 ;  /* 0x0000006c006c7308 */ /* 0x000fe40000000800 */
[--C-:B------:R-:W-:Y:S01]  /*b050*/  FFMA.FTZ R110, R30, c[0x0][0x23c], -R119.reuse ;  /* 0x00008f001e6e7a23 */ /* 0x100fe20000010877 */
[C---:B------:R-:W-:Y:S01]  /*b060*/  HMMA.16816.F32.BF16 R48, R20.reuse, R24, R48 ;  /* 0x000000181430723c */ /* 0x040fe20000041830 */
[----:B------:R-:W-:Y:S06]  /*b070*/  LDSM.16.MT88.4 R28, [R136+0xb000] ;  /* 0x00b00000881c783b */ /* 0x000fec0000004200 */
[----:B------:R-:W4:Y:S01]  /*b080*/  MUFU.EX2 R109, R109 ;  /* 0x0000006d006d7308 */ /* 0x000f220000000800 */
[C---:B------:R-:W-:Y:S01]  /*b090*/  HMMA.16816.F32.BF16 R52, R20.reuse, R26, R52 ;  /* 0x0000001a1434723c */ /* 0x040fe20000041834 */
[----:B------:R-:W5:Y:S07]  /*b0a0*/  LDSM.16.MT88.4 R24, [R137+0xb000] ;  /* 0x00b000008918783b */ /* 0x000f6e0000004200 */
[C---:B-1----:R-:W-:Y:S01]  /*b0b0*/  HMMA.16816.F32.BF16 R56, R20.reuse, R104, R56 ;  /* 0x000000681438723c */ /* 0x042fe20000041838 */
[----:B------:R-:W-:Y:S06]  /*b0c0*/  MUFU.EX2 R105, R96 ;  /* 0x0000006000697308 */ /* 0x000fec0000000800 */
[--C-:B------:R-:W-:Y:S01]  /*b0d0*/  FFMA.FTZ R104, R32, c[0x0][0x23c], -R122.reuse ;  /* 0x00008f0020687a23 */ /* 0x100fe2000001087a */
[C---:B------:R-:W-:Y:S03]  /*b0e0*/  HMMA.16816.F32.BF16 R60, R20.reuse, R106, R60 ;  /* 0x0000006a143c723c */ /* 0x040fe6000004183c */
[----:B------:R-:W1:Y:S01]  /*b0f0*/  MUFU.EX2 R110, R110 ;  /* 0x0000006e006e7308 */ /* 0x000e620000000800 */
[----:B------:R-:W-:Y:S03]  /*b100*/  FFMA.FTZ R122, R33, c[0x0][0x23c], -R122 ;  /* 0x00008f00217a7a23 */ /* 0x000fe6000001087a */
[--C-:B------:R-:W-:Y:S01]  /*b110*/  FFMA.FTZ R106, R34, c[0x0][0x23c], -R119.reuse ;  /* 0x00008f00226a7a23 */ /* 0x100fe20000010877 */
[C---:B--2---:R-:W-:Y:S04]  /*b120*/  HMMA.16816.F32.BF16 R64, R20.reuse, R88, R64 ;  /* 0x000000581440723c */ /* 0x044fe80000041840 */
[----:B------:R-:W-:Y:S01]  /*b130*/  FFMA.FTZ R119, R35, c[0x0][0x23c], -R119 ;  /* 0x00008f0023777a23 */ /* 0x000fe20000010877 */
[----:B------:R-:W-:Y:S01]  /*b140*/  MUFU.EX2 R104, R104 ;  /* 0x0000006800687308 */ /* 0x000fe20000000800 */
[----:B------:R-:W-:Y:S02]  /*b150*/  LDSM.16.MT88.4 R32, [R138+0x9800] ;  /* 0x009800008a20783b */ /* 0x000fe40000004200 */
[C---:B------:R-:W-:Y:S06]  /*b160*/  HMMA.16816.F32.BF16 R68, R20.reuse, R90, R68 ;  /* 0x0000005a1444723c */ /* 0x040fec0000041844 */
[----:B------:R-:W2:Y:S01]  /*b170*/  LDSM.16.MT88.4 R88, [R140+0x9800] ;  /* 0x009800008c58783b */ /* 0x000ea20000004200 */
[----:B------:R-:W1:Y:S01]  /*b180*/  MUFU.EX2 R107, R122 ;  /* 0x0000007a006b7308 */ /* 0x000e620000000800 */
[C---:B---3--:R-:W-:Y:S08]  /*b190*/  HMMA.16816.F32.BF16 R72, R20.reuse, R92, R72 ;  /* 0x0000005c1448723c */ /* 0x048ff00000041848 */
[C---:B------:R-:W-:Y:S01]  /*b1a0*/  HMMA.16816.F32.BF16 R12, R20.reuse, R94, R12 ;  /* 0x0000005e140c723c */ /* 0x040fe2000004180c */
[----:B------:R-:W-:Y:S01]  /*b1b0*/  LDSM.16.MT88.4 R92, [R140+0xb800] ;  /* 0x00b800008c5c783b */ /* 0x000fe20000004200 */
[----:B------:R-:W-:Y:S06]  /*b1c0*/  MUFU.EX2 R106, R106 ;  /* 0x0000006a006a7308 */ /* 0x000fec0000000800 */
[C---:B-----5:R-:W-:Y:S04]  /*b1d0*/  HMMA.16816.F32.BF16 R76, R20.reuse, R24, R76 ;  /* 0x00000018144c723c */ /* 0x060fe8000004184c */
[----:B------:R-:W3:Y:S04]  /*b1e0*/  MUFU.EX2 R119, R119 ;  /* 0x0000007700777308 */ /* 0x000ee80000000800 */
[C---:B------:R-:W-:Y:S01]  /*b1f0*/  HMMA.16816.F32.BF16 R80, R20.reuse, R26, R80 ;  /* 0x0000001a1450723c */ /* 0x040fe20000041850 */
[----:B------:R-:W5:Y:S07]  /*b200*/  LDSM.16.MT88.4 R24, [R137+0x9800] ;  /* 0x009800008918783b */ /* 0x000f6e0000004200 */
[C---:B------:R-:W-:Y:S08]  /*b210*/  HMMA.16816.F32.BF16 R16, R20.reuse, R28, R16 ;  /* 0x0000001c1410723c */ /* 0x040ff00000041810 */
[----:B------:R-:W-:Y:S01]  /*b220*/  HMMA.16816.F32.BF16 R84, R20, R30, R84 ;  /* 0x0000001e1454723c */ /* 0x000fe20000041854 */
[----:B------:R-:W5:Y:S06]  /*b230*/  LDSM.16.MT88.4 R28, [R136+0x9800] ;  /* 0x00980000881c783b */ /* 0x000f6c0000004200 */
[----:B----4-:R-:W-:Y:S01]  /*b240*/  F2FP.BF16.PACK_AB R20, R109, R108 ;  /* 0x0000006c6d14723e */ /* 0x010fe200000010ff */
[----:B------:R-:W-:Y:S01]  /*b250*/  FADD.FTZ R108, R108, R115 ;  /* 0x000000736c6c7221 */ /* 0x000fe20000010000 */
[----:B-1----:R-:W-:Y:S03]  /*b260*/  F2FP.BF16.PACK_AB R21, R105, R110 ;  /* 0x0000006e6915723e */ /* 0x002fe600000010ff */
[----:B------:R-:W-:Y:S01]  /*b270*/  F2FP.BF16.PACK_AB R22, R107, R104 ;  /* 0x000000686b16723e */ /* 0x000fe200000010ff */
[----:B------:R-:W-:Y:S01]  /*b280*/  FADD.FTZ R110, R110, R5 ;  /* 0x000000056e6e7221 */ /* 0x000fe20000010000 */
[----:B---3--:R-:W-:Y:S01]  /*b290*/  F2FP.BF16.PACK_AB R23, R119, R106 ;  /* 0x0000006a7717723e */ /* 0x008fe200000010ff */
[----:B------:R-:W-:Y:S02]  /*b2a0*/  FADD.FTZ R109, R109, R108 ;  /* 0x0000006c6d6d7221 */ /* 0x000fe40000010000 */
[----:B------:R-:W-:Y:S02]  /*b2b0*/  FADD.FTZ R105, R105, R110 ;  /* 0x0000006e69697221 */ /* 0x000fe40000010000 */
[----:B------:R-:W-:Y:S02]  /*b2c0*/  FADD.FTZ R104, R104, R109 ;  /* 0x0000006d68687221 */ /* 0x000fe40000010000 */
[C---:B--2---:R-:W-:Y:S01]  /*b2d0*/  HMMA.16816.F32.BF16 R96, R20.reuse, R88, R8 ;  /* 0x000000581460723c */ /* 0x044fe20000041808 */
[----:B------:R-:W1:Y:S02]  /*b2e0*/  LDSM.16.MT88.4 R8, [R138+0xb800] ;  /* 0x00b800008a08783b */ /* 0x000e640000004200 */
[----:B------:R-:W-:Y:S02]  /*b2f0*/  FADD.FTZ R106, R106, R105 ;  /* 0x000000696a6a7221 */ /* 0x000fe40000010000 */
[----:B------:R-:W-:Y:S02]  /*b300*/  FADD.FTZ R169, R107, R104 ;  /* 0x000000686ba97221 */ /* 0x000fe40000010000 */
[----:B------:R-:W-:Y:S01]  /*b310*/  FADD.FTZ R167, R119, R106 ;  /* 0x0000006a77a77221 */ /* 0x000fe20000010000 */
[C---:B------:R-:W-:Y:S08]  /*b320*/  HMMA.16816.F32.BF16 R36, R20.reuse, R90, R36 ;  /* 0x0000005a1424723c */ /* 0x040ff00000041824 */
[C---:B------:R-:W-:Y:S08]  /*b330*/  HMMA.16816.F32.BF16 R40, R20.reuse, R32, R40 ;  /* 0x000000201428723c */ /* 0x040ff00000041828 */
[C---:B------:R-:W-:Y:S01]  /*b340*/  HMMA.16816.F32.BF16 R44, R20.reuse, R34, R44 ;  /* 0x00000022142c723c */ /* 0x040fe2000004182c */
[----:B------:R-:W2:Y:S07]  /*b350*/  LDSM.16.MT88.4 R32, [R137+0xb800] ;  /* 0x00b800008920783b */ /* 0x000eae0000004200 */
[C---:B-----5:R-:W-:Y:S08]  /*b360*/  HMMA.16816.F32.BF16 R48, R20.reuse, R24, R48 ;  /* 0x000000181430723c */ /* 0x060ff00000041830 */
[C---:B------:R-:W-:Y:S01]  /*b370*/  HMMA.16816.F32.BF16 R52, R20.reuse, R26, R52 ;  /* 0x0000001a1434723c */ /* 0x040fe20000041834 */
[----:B------:R-:W3:Y:S07]  /*b380*/  LDSM.16.MT88.4 R24, [R136+0xb800] ;  /* 0x00b800008818783b */ /* 0x000eee0000004200 */
[C---:B------:R-:W-:Y:S08]  /*b390*/  HMMA.16816.F32.BF16 R56, R20.reuse, R28, R56 ;  /* 0x0000001c1438723c */ /* 0x040ff00000041838 */
[C---:B------:R-:W-:Y:S08]  /*b3a0*/  HMMA.16816.F32.BF16 R60, R20.reuse, R30, R60 ;  /* 0x0000001e143c723c */ /* 0x040ff0000004183c */
[C---:B------:R-:W-:Y:S08]  /*b3b0*/  HMMA.16816.F32.BF16 R64, R20.reuse, R92, R64 ;  /* 0x0000005c1440723c */ /* 0x040ff00000041840 */
[C---:B------:R-:W-:Y:S08]  /*b3c0*/  HMMA.16816.F32.BF16 R68, R20.reuse, R94, R68 ;  /* 0x0000005e1444723c */ /* 0x040ff00000041844 */
[C---:B-1----:R-:W-:Y:S08]  /*b3d0*/  HMMA.16816.F32.BF16 R72, R20.reuse, R8, R72 ;  /* 0x000000081448723c */ /* 0x042ff00000041848 */
[C---:B------:R-:W-:Y:S08]  /*b3e0*/  HMMA.16816.F32.BF16 R92, R20.reuse, R10, R12 ;  /* 0x0000000a145c723c */ /* 0x040ff0000004180c */
[C---:B--2---:R-:W-:Y:S08]  /*b3f0*/  HMMA.16816.F32.BF16 R76, R20.reuse, R32, R76 ;  /* 0x00000020144c723c */ /* 0x044ff0000004184c */
[C---:B------:R-:W-:Y:S08]  /*b400*/  HMMA.16816.F32.BF16 R80, R20.reuse, R34, R80 ;  /* 0x000000221450723c */ /* 0x040ff00000041850 */
[C---:B---3--:R-:W-:Y:S08]  /*b410*/  HMMA.16816.F32.BF16 R88, R20.reuse, R24, R16 ;  /* 0x000000181458723c */ /* 0x048ff00000041810 */
[----:B------:R-:W-:Y:S01]  /*b420*/  HMMA.16816.F32.BF16 R84, R20, R26, R84 ;  /* 0x0000001a1454723c */ /* 0x000fe20000041854 */
[----:B------:R-:W-:-:S07]  /*b430*/  @P1 BRA `(.L_x_5461) ;  /* 0xffffd4a000001947 */ /* 0x000fce000383ffff */
.L_x_5457:
[----:B------:R-:W1:Y:S01]  /*b440*/  SHFL.BFLY PT, R0, R169, 0x2, 0x1f ;  /* 0x0c401f00a9007f89 */ /* 0x000e6200000e0000 */
[----:B------:R-:W-:Y:S01]  /*b450*/  MOV R10, 0x3f800000 ;  /* 0x3f800000000a7802 */ /* 0x000fe20000000f00 */
[----:B------:R-:W-:Y:S01]  /*b460*/  BSSY B0, `(.L_x_5462) ;  /* 0x00000e2000007945 */ /* 0x000fe20003800000 */
[----:B------:R-:W-:Y:S01]  /*b470*/  MOV R11, 0x3f800000 ;  /* 0x3f800000000b7802 */ /* 0x000fe20000000f00 */
[----:B------:R-:W2:Y:S01]  /*b480*/  SHFL.BFLY PT, R2, R167, 0x2, 0x1f ;  /* 0x0c401f00a7027f89 */ /* 0x000ea200000e0000 */
[----:B------:R-:W-:-:S03]  /*b490*/  LEA R153, R153, R154, 0x4 ;  /* 0x0000009a99997211 */ /* 0x000fc600078e20ff */
[----:B------:R-:W3:Y:S01]  /*b4a0*/  S2R R5, SR_TID.X ;  /* 0x0000000000057919 */ /* 0x000ee20000002100 */
        /* <DEDUP_REMOVED lines=44> */
[----:B------:R-:W-:Y:S01]  /*b770*/  STS [R9], R96 ;  /* 0x0000006009007388 */ /* 0x000fe20000000800 */
[C---:B------:R-:W-:Y:S01]  /*b780*/  FMUL.FTZ R53, R10.reuse, R53 ;  /* 0x000000350a357220 */ /* 0x040fe20000410000 */
[----:B------:R-:W-:Y:S01]  /*b790*/  F2FP.BF16.PACK_AB R48, R49, R48 ;  /* 0x000000303130723e */ /* 0x000fe200000010ff */
[C---:B------:R-:W-:Y:S01]  /*b7a0*/  FMUL.FTZ R56, R10.reuse, R56 ;  /* 0x000000380a387220 */ /* 0x040fe20000410000 */
[----:B------:R-:W3:Y:S01]  /*b7b0*/  @P0 MUFU.LG2 R6, R6 ;  /* 0x0000000600060308 */ /* 0x000ee20000000c00 */
        /* <DEDUP_REMOVED lines=60> */
[----:B------:R-:W-:Y:S01]  /*bb80*/  STS [R9+0x400], R98 ;  /* 0x0004006209007388 */ /* 0x000fe20000000800 */
        /* <DEDUP_REMOVED lines=26> */
[----:B------:R-:W-:Y:S01]  /*bd30*/  IADD3 R11, R9, -0x10, RZ ;  /* 0xfffffff0090b7810 */ /* 0x000fe20007ffe0ff */
[----:B-1----:R-:W-:Y:S01]  /*bd40*/  @P3 FMUL.FTZ R7, R7, 0.69314718246459960938 ;  /* 0x3f31721807073820 */ /* 0x002fe20000410000 */
[----:B------:R-:W-:Y:S01]  /*bd50*/  @P4 IADD3 R11, R9, 0x10, RZ ;  /* 0x00000010090b4810 */ /* 0x000fe20007ffe0ff */
[----:B---3--:R-:W-:Y:S01]  /*bd60*/  @P0 FMUL.FTZ R6, R6, 0.69314718246459960938 ;  /* 0x3f31721806060820 */ /* 0x008fe20000410000 */
[----:B------:R-:W-:Y:S02]  /*bd70*/  F2FP.BF16.PACK_AB R90, R91, R90 ;  /* 0x0000005a5b5a723e */ /* 0x000fe400000010ff */
[-C--:B------:R-:W-:Y:S01]  /*bd80*/  IADD3 R15, R0, R11.reuse, RZ ;  /* 0x0000000b000f7210 */ /* 0x080fe20007ffe0ff */
[----:B------:R-:W-:Y:S01]  /*bd90*/  STS [R11], R36 ;  /* 0x000000240b007388 */ /* 0x000fe20000000800 */
[----:B------:R-:W-:Y:S01]  /*bda0*/  IADD3 R21, R8, R11, RZ ;  /* 0x0000000b08157210 */ /* 0x000fe20007ffe0ff */
[----:B------:R-:W1:Y:S01]  /*bdb0*/  LDC.U8 R0, c[0x0][0x328] ;  /* 0x0000ca00ff007b82 */ /* 0x000e620000000000 */
[----:B------:R-:W-:Y:S01]  /*bdc0*/  IADD3 R37, R15, R8, RZ ;  /* 0x000000080f257210 */ /* 0x000fe20007ffe0ff */
[----:B------:R-:W-:Y:S01]  /*bdd0*/  STS [R11+0x400], R38 ;  /* 0x000400260b007388 */ /* 0x000fe20000000800 */
[----:B------:R-:W-:-:S03]  /*bde0*/  F2FP.BF16.PACK_AB R86, R87, R86 ;  /* 0x000000565756723e */ /* 0x000fc600000010ff */
[----:B------:R-:W-:Y:S04]  /*bdf0*/  STS [R13], R40 ;  /* 0x000000280d007388 */ /* 0x000fe80000000800 */
[----:B------:R2:W-:Y:S04]  /*be00*/  STS [R13+0x400], R42 ;  /* 0x0004002a0d007388 */ /* 0x0005e80000000800 */
[----:B------:R3:W-:Y:S04]  /*be10*/  STS [R15], R44 ;  /* 0x0000002c0f007388 */ /* 0x0007e80000000800 */
[----:B------:R4:W-:Y:S04]  /*be20*/  STS [R15+0x400], R46 ;  /* 0x0004002e0f007388 */ /* 0x0009e80000000800 */
[----:B------:R4:W-:Y:S01]  /*be30*/  STS [R17], R48 ;  /* 0x0000003011007388 */ /* 0x0009e20000000800 */
[----:B-1----:R-:W-:-:S03]  /*be40*/  ISETP.NE.AND P4, PT, R0, RZ, PT ;  /* 0x000000ff0000720c */ /* 0x002fc60003f85270 */
[----:B------:R1:W-:Y:S01]  /*be50*/  STS [R17+0x400], R50 ;  /* 0x0004003211007388 */ /* 0x0003e20000000800 */
[----:B------:R-:W-:-:S03]  /*be60*/  ISETP.NE.OR P1, PT, R152, -0x1, !P4 ;  /* 0xffffffff9800780c */ /* 0x000fc60006725670 */
[----:B------:R1:W-:Y:S04]  /*be70*/  STS [R21], R52 ;  /* 0x0000003415007388 */ /* 0x0003e80000000800 */
[----:B------:R1:W-:Y:S01]  /*be80*/  STS [R21+0x400], R54 ;  /* 0x0004003615007388 */ /* 0x0003e20000000800 */
[----:B--2---:R-:W-:-:S03]  /*be90*/  @P2 IMAD.WIDE.U32 R42, R152, c[0x0][0x1e8], RZ ;  /* 0x00007a00982a2a25 */ /* 0x004fc600078e00ff */
[----:B------:R1:W-:Y:S01]  /*bea0*/  STS [R19], R56 ;  /* 0x0000003813007388 */ /* 0x0003e20000000800 */
[----:B---3--:R-:W-:Y:S01]  /*beb0*/  LOP3.LUT R44, R2, 0xffffffe0, RZ, 0xc0, !PT ;  /* 0xffffffe0022c7812 */ /* 0x008fe200078ec0ff */
[----:B------:R-:W-:Y:S02]  /*bec0*/  @P2 IMAD R2, R152, c[0x0][0x1ec], R43 ;  /* 0x00007b0098022a24 */ /* 0x000fe400078e022b */
[----:B------:R1:W-:Y:S01]  /*bed0*/  STS [R19+0x400], R58 ;  /* 0x0004003a13007388 */ /* 0x0003e20000000800 */
[----:B------:R-:W-:Y:S02]  /*bee0*/  IADD3 R41, -R44, R5, RZ ;  /* 0x000000052c297210 */ /* 0x000fe40007ffe1ff */
[----:B------:R-:W-:Y:S01]  /*bef0*/  MOV R44, 0x7f800000 ;  /* 0x7f800000002c7802 */ /* 0x000fe20000000f00 */
[----:B------:R1:W-:Y:S01]  /*bf00*/  STS [R37], R60 ;  /* 0x0000003c25007388 */ /* 0x0003e20000000800 */
[----:B------:R-:W-:-:S03]  /*bf10*/  @P0 FFMA.FTZ R44, R3, c[0x0][0x238], R6 ;  /* 0x00008e00032c0a23 */ /* 0x000fc60000010006 */
        /* <DEDUP_REMOVED lines=18> */
[----:B------:R-:W2:Y:S04]  /*c040*/  S2R R40, SR_CTAID.Y ;  /* 0x0000000000287919 */ /* 0x000ea80000002600 */
[----:B------:R-:W3:Y:S04]  /*c050*/  S2R R0, SR_CTAID.Z ;  /* 0x0000000000007919 */ /* 0x000ee80000002700 */
[----:B------:R1:W1:Y:S04]  /*c060*/  LDS.128 R32, [R156] ;  /* 0x000000009c207984 */ /* 0x0002680000000c00 */
[----:B------:R1:W1:Y:S01]  /*c070*/  LDS.128 R28, [R156+0x800] ;  /* 0x000800009c1c7984 */ /* 0x0002620000000c00 */
[----:B--2---:R-:W-:Y:S01]  /*c080*/  @!P1 IMAD R152, R40, c[0x0][0x214], RZ ;  /* 0x0000850028989a24 */ /* 0x004fe200078e02ff */
[----:B------:R-:W-:-:S02]  /*c090*/  LOP3.LUT P1, RZ, R41, 0x3, RZ, 0xc0, !PT ;  /* 0x0000000329ff7812 */ /* 0x000fc4000782c0ff */
[----:B------:R2:W1:Y:S01]  /*c0a0*/  LDS.128 R24, [R156+0x1000] ;  /* 0x001000009c187984 */ /* 0x0004620000000c00 */
[----:B------:R-:W-:Y:S01]  /*c0b0*/  @!P2 SHF.R.S32.HI R43, RZ, 0x1f, R40 ;  /* 0x0000001fff2ba819 */ /* 0x000fe20000011428 */
[----:B----4-:R-:W-:Y:S02]  /*c0c0*/  @!P2 IMAD.WIDE.U32 R46, R40, c[0x0][0x1e0], RZ ;  /* 0x00007800282eaa25 */ /* 0x010fe400078e00ff */
[----:B------:R2:W4:Y:S02]  /*c0d0*/  LDS.128 R20, [R156+0x1800] ;  /* 0x001800009c147984 */ /* 0x0005240000000c00 */
[----:B------:R-:W-:Y:S01]  /*c0e0*/  @!P2 IMAD R41, R43, c[0x0][0x1e0], RZ ;  /* 0x000078002b29aa24 */ /* 0x000fe200078e02ff */
[----:B------:R-:W-:Y:S01]  /*c0f0*/  MOV R43, 0x7f800000 ;  /* 0x7f800000002b7802 */ /* 0x000fe20000000f00 */
[----:B------:R2:W1:Y:S01]  /*c100*/  LDS.128 R16, [R156+0x2000] ;  /* 0x002000009c107984 */ /* 0x0004620000000c00 */
[----:B---3--:R-:W-:Y:S01]  /*c110*/  @P4 IMAD R152, R0, c[0x0][0x234], R152 ;  /* 0x00008d0000984a24 */ /* 0x008fe200078e0298 */
[----:B------:R-:W-:Y:S01]  /*c120*/  @!P2 MOV R42, R46 ;  /* 0x0000002e002aa202 */ /* 0x000fe20000000f00 */
[C---:B------:R-:W-:Y:S01]  /*c130*/  @!P2 IMAD R41, R40.reuse, c[0x0][0x1e4], R41 ;  /* 0x000079002829aa24 */ /* 0x040fe200078e0229 */
[----:B------:R2:W3:Y:S01]  /*c140*/  LDS.128 R12, [R156+0x2800] ;  /* 0x002800009c0c7984 */ /* 0x0004e20000000c00 */
[----:B------:R-:W-:-:S02]  /*c150*/  @!P4 IMAD R40, R40, c[0x0][0x1c0], R0 ;  /* 0x000070002828ca24 */ /* 0x000fc400078e0200 */
[----:B------:R-:W-:Y:S01]  /*c160*/  @P3 FFMA.FTZ R43, R100, c[0x0][0x238], R7 ;  /* 0x00008e00642b3a23 */ /* 0x000fe20000010007 */
[----:B------:R2:W1:Y:S01]  /*c170*/  LDS.128 R8, [R156+0x3000] ;  /* 0x003000009c087984 */ /* 0x0004620000000c00 */
[----:B------:R-:W-:Y:S01]  /*c180*/  @!P2 IADD3 R2, R47, R41, RZ ;  /* 0x000000292f02a210 */ /* 0x000fe20007ffe0ff */
[----:B------:R-:W-:Y:S02]  /*c190*/  @!P4 IMAD R152, R40, c[0x0][0x214], RZ ;  /* 0x000085002898ca24 */ /* 0x000fe400078e02ff */
[----:B------:R2:W1:Y:S01]  /*c1a0*/  LDS.128 R36, [R156+0x3800] ;  /* 0x003800009c247984 */ /* 0x0004620000000c00 */
[----:B------:R-:W-:Y:S05]  /*c1b0*/  @P1 BRA `(.L_x_5463) ;  /* 0x000000c000001947 */ /* 0x000fea0003800000 */
[----:B------:R-:W5:Y:S01]  /*c1c0*/  S2R R3, SR_CTAID.X ;  /* 0x0000000000037919 */ /* 0x000f620000002500 */
[C---:B------:R-:W-:Y:S02]  /*c1d0*/  IADD3 R7, R153.reuse, 0x8, RZ ;  /* 0x0000000899077810 */ /* 0x040fe40007ffe0ff */
        /* <DEDUP_REMOVED lines=10> */
.L_x_5463:
[----:B------:R-:W-:Y:S05]  /*c280*/  BSYNC B0 ;  /* 0x0000000000007941 */ /* 0x000fea0003800000 */
.L_x_5462:
[----:B------:R-:W5:Y:S01]  /*c290*/  S2R R6, SR_CTAID.X ;  /* 0x0000000000067919 */ /* 0x000f620000002500 */
[----:B------:R-:W-:Y:S01]  /*c2a0*/  SHF.R.S32.HI R159, RZ, 0x1f, R158 ;  /* 0x0000001fff9f7819 */ /* 0x000fe2000001149e */
[----:B------:R-:W-:Y:S01]  /*c2b0*/  BSSY B0, `(.L_x_5464) ;  /* 0x0000022000007945 */ /* 0x000fe20003800000 */
[----:B------:R-:W-:Y:S01]  /*c2c0*/  LEA.HI R5, R4, R5, RZ, 0x3 ;  /* 0x0000000504057211 */ /* 0x000fe200078f18ff */
[----:B------:R-:W2:Y:S01]  /*c2d0*/  S2R R3, SR_TID.X ;  /* 0x0000000000037919 */ /* 0x000ea20000002100 */
[----:B------:R-:W-:Y:S02]  /*c2e0*/  SHF.R.S32.HI R4, RZ, 0x1f, R0 ;  /* 0x0000001fff047819 */ /* 0x000fe40000011400 */
[----:B------:R-:W-:Y:S01]  /*c2f0*/  SHF.R.S32.HI R5, RZ, 0x3, R5 ;  /* 0x00000003ff057819 */ /* 0x000fe20000011405 */
[----:B-----5:R-:W-:-:S04]  /*c300*/  IMAD.SHL.U32 R6, R6, 0x40, RZ ;  /* 0x0000004006067824 */ /* 0x020fc800078e00ff */
[----:B--2---:R-:W-:Y:S01]  /*c310*/  IMAD.WIDE.U32 R40, R6, c[0x0][0x1e8], R158 ;  /* 0x00007a0006287a25 */ /* 0x004fe200078e009e */
[----:B------:R-:W-:-:S04]  /*c320*/  SHF.R.S32.HI R7, RZ, 0x1f, R6 ;  /* 0x0000001fff077819 */ /* 0x000fc80000011406 */
[----:B------:R-:W-:Y:S01]  /*c330*/  IADD3 R42, P0, R42, R40, RZ ;  /* 0x000000282a2a7210 */ /* 0x000fe20007f1e0ff */
[----:B------:R-:W-:-:S04]  /*c340*/  IMAD R7, R7, c[0x0][0x1e8], RZ ;  /* 0x00007a0007077a24 */ /* 0x000fc800078e02ff */
[----:B------:R-:W-:Y:S02]  /*c350*/  IMAD R7, R6, c[0x0][0x1ec], R7 ;  /* 0x00007b0006077a24 */ /* 0x000fe400078e0207 */
[----:B------:R-:W-:-:S03]  /*c360*/  IMAD.IADD R6, R157, 0x1, -R6 ;  /* 0x000000019d067824 */ /* 0x000fc600078e0a06 */
[----:B------:R-:W-:Y:S01]  /*c370*/  IADD3.X R43, R2, R41, R7, P0, !PT ;  /* 0x00000029022b7210 */ /* 0x000fe200007fe407 */
[----:B------:R-:W-:Y:S01]  /*c380*/  IMAD R7, R4, c[0x0][0x1f0], RZ ;  /* 0x00007c0004077a24 */ /* 0x000fe200078e02ff */
[----:B------:R-:W-:Y:S02]  /*c390*/  ISETP.GE.AND P0, PT, R5, R6, PT ;  /* 0x000000060500720c */ /* 0x000fe40003f06270 */
[----:B------:R-:W-:Y:S01]  /*c3a0*/  SHF.R.S32.HI R2, RZ, 0x1f, R3 ;  /* 0x0000001fff027819 */ /* 0x000fe20000011403 */
[C---:B------:R-:W-:Y:S02]  /*c3b0*/  IMAD R7, R0.reuse, c[0x0][0x1f4], R7 ;  /* 0x00007d0000077a24 */ /* 0x040fe400078e0207 */
[----:B------:R-:W-:Y:S01]  /*c3c0*/  IMAD.WIDE.U32 R42, R0, c[0x0][0x1f0], R42 ;  /* 0x00007c00002a7a25 */ /* 0x000fe200078e002a */
[----:B------:R-:W-:-:S03]  /*c3d0*/  LEA.HI R2, R2, R3, RZ, 0x3 ;  /* 0x0000000302027211 */ /* 0x000fc600078f18ff */
[----:B------:R-:W-:Y:S01]  /*c3e0*/  IMAD.IADD R7, R7, 0x1, R43 ;  /* 0x0000000107077824 */ /* 0x000fe200078e022b */
[----:B------:R-:W-:-:S04]  /*c3f0*/  SHF.R.S32.HI R0, RZ, 0x3, R2 ;  /* 0x00000003ff007819 */ /* 0x000fc80000011402 */
[----:B------:R-:W-:Y:S01]  /*c400*/  SHF.R.S32.HI R0, RZ, 0x1f, R0 ;  /* 0x0000001fff007819 */ /* 0x000fe20000011400 */
        /* <DEDUP_REMOVED lines=10> */
[----:B-1----:R1:W-:Y:S04]  /*c4b0*/  @!P1 STG.E.128 [R44.64], R32 ;  /* 0x000000202c009986 */ /* 0x0023e8000c101d08 */
[----:B------:R1:W-:Y:S02]  /*c4c0*/  @!P0 STG.E.128 [R44.64+0x80], R16 ;  /* 0x000080102c008986 */ /* 0x0003e4000c101d08 */
.L_x_5465:
[----:B------:R-:W-:Y:S05]  /*c4d0*/  BSYNC B0 ;  /* 0x0000000000007941 */ /* 0x000fea0003800000 */
.L_x_5464:
        /* <DEDUP_REMOVED lines=17> */
[----:B---3--:R1:W-:Y:S02]  /*c5f0*/  @!P0 STG.E.128 [R18.64+0x80], R12 ;  /* 0x0000800c12008986 */ /* 0x0083e4000c101d08 */
.L_x_5467:
[----:B------:R-:W-:Y:S05]  /*c600*/  BSYNC B0 ;  /* 0x0000000000007941 */ /* 0x000fea0003800000 */
.L_x_5466:
[----:B------:R-:W-:Y:S01]  /*c610*/  IADD3 R3, R5, 0x20, RZ ;  /* 0x0000002005037810 */ /* 0x000fe20007ffe0ff */
[----:B------:R-:W-:Y:S03]  /*c620*/  BSSY B0, `(.L_x_5468) ;  /* 0x0000011000007945 */ /* 0x000fe60003800000 */
[----:B------:R-:W-:-:S13]  /*c630*/  ISETP.GE.AND P0, PT, R3, R148, PT ;  /* 0x000000940300720c */ /* 0x000fda0003f06270 */
[----:B------:R-:W-:Y:S05]  /*c640*/  @P0 BRA `(.L_x_5469) ;  /* 0x000000e000000947 */ /* 0x000fea0003800000 */
[----:B------:R-:W-:Y:S01]  /*c650*/  IADD3 R3, P0, R5, 0x20, RZ ;  /* 0x0000002005037810 */ /* 0x000fe20007f1e0ff */
[----:B-1-3--:R-:W-:Y:S01]  /*c660*/  IMAD.MOV.U32 R12, RZ, RZ, R42 ;  /* 0x000000ffff0c7224 */ /* 0x00afe200078e002a */
        /* <DEDUP_REMOVED lines=12> */
.L_x_5469:
[----:B------:R-:W-:Y:S05]  /*c730*/  BSYNC B0 ;  /* 0x0000000000007941 */ /* 0x000fea0003800000 */
.L_x_5468:
[----:B------:R-:W-:-:S04]  /*c740*/  IADD3 R3, R5, 0x30, RZ ;  /* 0x0000003005037810 */ /* 0x000fc80007ffe0ff */
        /* <DEDUP_REMOVED lines=13> */
[----:B----4-:R2:W-:Y:S01]  /*c820*/  @!P0 STG.E.128 [R4.64], R20 ;  /* 0x0000001404008986 */ /* 0x0105e2000c101d08 */
[----:B------:R-:W-:-:S13]  /*c830*/  ISETP.GE.AND P0, PT, R149, c[0x0][0x220], PT ;  /* 0x0000880095007a0c */ /* 0x000fda0003f06270 */
[----:B------:R-:W-:Y:S05]  /*c840*/  @P0 EXIT ;  /* 0x000000000000094d */ /* 0x000fea0003800000 */
[----:B-1----:R-:W-:Y:S01]  /*c850*/  STG.E.128 [R4.64+0x80], R36 ;  /* 0x0000802404007986 */ /* 0x002fe2000c101d08 */
[----:B------:R-:W-:Y:S05]  /*c860*/  EXIT ;  /* 0x000000000000794d */ /* 0x000fea0003800000 */
.L_x_5470:
        /* <DEDUP_REMOVED lines=9> */
.L_x_8370:


//--------------------- .text._ZN5flash24flash_fwd_splitkv_kernelI23Flash_fwd_kernel_traitsILi128ELi64ELi64ELi4ELb0ELb0EN7cutlass10bfloat16_tE19Flash_kernel_traitsILi128ELi64ELi64ELi4ES3_EELb1ELb0ELb0ELb0ELb0ELb1ELb0ELb0EEEvNS_16Flash_fwd_paramsE --------------------------
	.section	.text._ZN5flash24flash_fwd_splitkv_kernelI23Flash_fwd_kernel_traitsILi128ELi64ELi64ELi4ELb0ELb0EN7cutlass10bfloat16_tE19Flash_kernel_traitsILi128ELi64ELi64ELi4ES3_EELb1ELb0ELb0ELb0ELb0ELb1ELb0ELb0EEEvNS_16Flash_fwd_paramsE,"ax",@progbits
	.sectioninfo	@"SHI_REGISTERS=204"
	.align	128
        .global         _ZN5flash24flash_fwd_splitkv_kernelI23Flash_fwd_kernel_traitsILi128ELi64ELi64ELi4ELb0ELb0EN7cutlass10bfloat16_tE19Flash_kernel_traitsILi128ELi64ELi64ELi4ES3_EELb1ELb0ELb0ELb0ELb0ELb1ELb0ELb0EEEvNS_16Flash_fwd_paramsE
        .type           _ZN5flash24flash_fwd_splitkv_kernelI23Flash_fwd_kernel_traitsILi128ELi64ELi64ELi4ELb0ELb0EN7cutlass10bfloat16_tE19Flash_kernel_traitsILi128ELi64ELi64ELi4ES3_EELb1ELb0ELb0ELb0ELb0ELb1ELb0ELb0EEEvNS_16Flash_fwd_paramsE,@function
        .size           _ZN5flash24flash_fwd_splitkv_kernelI23Flash_fwd_kernel_traitsILi128ELi64ELi64ELi4ELb0ELb0EN7cutlass10bfloat16_tE19Flash_kernel_traitsILi128ELi64ELi64ELi4ES3_EELb1ELb0ELb0ELb0ELb0ELb1ELb0ELb0EEEvNS_16Flash_fwd_paramsE,(.L_x_8371 - _ZN5flash24flash_fwd_splitkv_kernelI23Flash_fwd_kernel_traitsILi128ELi64ELi64ELi4ELb0ELb0EN7cutlass10bfloat16_tE19Flash_kernel_traitsILi128ELi64ELi64ELi4ES3_EELb1ELb0ELb0ELb0ELb0ELb1ELb0ELb0EEEvNS_16Flash_fwd_paramsE)
        .other          _ZN5flash24flash_fwd_splitkv_kernelI23Flash_fwd_kernel_traitsILi128ELi64ELi64ELi4ELb0ELb0EN7cutlass10bfloat16_tE19Flash_kernel_traitsILi128ELi64ELi64ELi4ES3_EELb1ELb0ELb0ELb0ELb0ELb1ELb0ELb0EEEvNS_16Flash_fwd_paramsE,@"STO_CUDA_ENTRY STV_DEFAULT"
_ZN5flash24flash_fwd_splitkv_kernelI23Flash_fwd_kernel_traitsILi128ELi64ELi64ELi4ELb0ELb0EN7cutlass10bfloat16_tE19Flash_kernel_traitsILi128ELi64ELi64ELi4ES3_EELb1ELb0ELb0ELb0ELb0ELb1ELb0ELb0EEEvNS_16Flash_fwd_paramsE:
.text._ZN5flash24flash_fwd_splitkv_kernelI23Flash_fwd_kernel_traitsILi128ELi64ELi64ELi4ELb0ELb0EN7cutlass10bfloat16_tE19Flash_kernel_traitsILi128ELi64ELi64ELi4ES3_EELb1ELb0ELb0ELb0ELb0ELb1ELb0ELb0EEEvNS_16Flash_fwd_paramsE:
        /* <DEDUP_REMOVED lines=33> */
.L_x_5471:
[----:B-1-34-:R-:W-:Y:S02]  /*0210*/  MOV R0, c[0x0][0x218] ;  /* 0x0000860000007a02 */ /* 0x01afe40000000f00 */
.L_x_5472:
        /* <DEDUP_REMOVED lines=77> */
.L_x_5475:
[----:B------:R-:W-:Y:S05]  /*06f0*/  BSYNC B0 ;  /* 0x0000000000007941 */ /* 0x000fea0003800000 */
.L_x_5474:
        /* <DEDUP_REMOVED lines=18> */
.L_x_5477:
[----:B------:R-:W-:Y:S05]  /*0820*/  BSYNC B0 ;  /* 0x0000000000007941 */ /* 0x000fea0003800000 */
.L_x_5476:
        /* <DEDUP_REMOVED lines=18> */
.L_x_5479:
[----:B------:R-:W-:Y:S05]  /*0950*/  BSYNC B0 ;  /* 0x0000000000007941 */ /* 0x000fea0003800000 */
.L_x_5478:
        /* <DEDUP_REMOVED lines=17> */
.L_x_5481:
[----:B------:R-:W-:Y:S05]  /*0a70*/  BSYNC B0 ;  /* 0x0000000000007941 */ /* 0x000fea0003800000 */
.L_x_5480:
        /* <DEDUP_REMOVED lines=19> */
.L_x_5473:
        /* <DEDUP_REMOVED lines=93> */
.L_x_5482:
        /* <DEDUP_REMOVED lines=16> */
.L_x_5484:
        /* <DEDUP_REMOVED lines=50> */
.L_x_5483:
        /* <DEDUP_REMOVED lines=95> */
.L_x_5486:
[----:B------:R-:W-:Y:S05]  /*1b90*/  BSYNC B0 ;  /* 0x0000000000007941 */ /* 0x000fea0003800000 */
.L_x_5485:
        /* <DEDUP_REMOVED lines=29> */
.L_x_5488:
[----:B------:R-:W-:Y:S05]  /*1d70*/  BSYNC B0 ;  /* 0x0000000000007941 */ /* 0x000fea0003800000 */
.L_x_5487:
        /* <DEDUP_REMOVED lines=29> */
.L_x_5490:
[----:B------:R-:W-:Y:S05]  /*1f50*/  BSYNC B0 ;  /* 0x0000000000007941 */ /* 0x000fea0003800000 */
.L_x_5489:
        /* <DEDUP_REMOVED lines=28> */
.L_x_5492:
[----:B------:R-:W-:Y:S05]  /*2120*/  BSYNC B0 ;  /* 0x0000000000007941 */ /* 0x000fea0003800000 */
.L_x_5491:
        /* <DEDUP_REMOVED lines=23> */
.L_x_5494:
[----:B------:R-:W-:Y:S05]  /*22a0*/  BSYNC B0 ;  /* 0x0000000000007941 */ /* 0x000fea0003800000 */
.L_x_5493:
        /* <DEDUP_REMOVED lines=25> */
.L_x_5496:
[----:B------:R-:W-:Y:S05]  /*2440*/  BSYNC B0 ;  /* 0x0000000000007941 */ /* 0x000fea0003800000 */
.L_x_5495:
        /* <DEDUP_REMOVED lines=23> */
.L_x_5498:
[----:B------:R-:W-:Y:S05]  /*25c0*/  BSYNC B0 ;  /* 0x0000000000007941 */ /* 0x000fea0003800000 */
.L_x_5497:
        /* <DEDUP_REMOVED lines=8> */
[----:B---3--:R-:W-:-:S04]  /*2650*/  IADD3 R12, R25, UR4, RZ ;  /* 0x00000004190c7c10 */ /* 0x008fc8000fffe0ff */
        /* <DEDUP_REMOVED lines=15> */
.L_x_5500:
[----:B------:R-:W-:Y:S05]  /*2750*/  BSYNC B0 ;  /* 0x0000000000007941 */ /* 0x000fea0003800000 */
.L_x_5499:
        /* <DEDUP_REMOVED lines=63> */
.L_x_5502:
[----:B------:R-:W-:Y:S05]  /*2b50*/  BSYNC B0 ;  /* 0x0000000000007941 */ /* 0x000fea0003800000 */
.L_x_5501:
        /* <DEDUP_REMOVED lines=25> */
.L_x_5504:
[----:B------:R-:W-:Y:S05]  /*2cf0*/  BSYNC B0 ;  /* 0x0000000000007941 */ /* 0x000fea0003800000 */
.L_x_5503:
        /* <DEDUP_REMOVED lines=25> */
.L_x_5506:
[----:B------:R-:W-:Y:S05]  /*2e90*/  BSYNC B0 ;  /* 0x0000000000007941 */ /* 0x000fea0003800000 */
.L_x_5505:
        /* <DEDUP_REMOVED lines=26> */
.L_x_5508:
[----:B------:R-:W-:Y:S05]  /*3040*/  BSYNC B0 ;  /* 0x0000000000007941 */ /* 0x000fea0003800000 */
.L_x_5507:
[----:B------:R-:W-:Y:S01]  /*3050*/  SHF.L.U32 R146, R146, 0x1, RZ ;  /* 0x0000000192927819 */ /* 0x000fe200000006ff */
[----:B------:R-:W-:Y:S01]  /*3060*/  LDSM.16.M88.4 R44, [R147] ;  /* 0x00000000932c783b */ /* 0x000fe20000000200 */
[-C--:B------:R-:W-:Y:S02]  /*3070*/  LEA R145, R2, R147.reuse, 0x1 ;  /* 0x0000009302917211 */ /* 0x080fe400078e08ff */
[-C--:B------:R-:W-:Y:S01]  /*3080*/  LEA R95, R6, R146.reuse, 0x1 ;  /* 0x00000092065f7211 */ /* 0x080fe200078e08ff */
[----:B-1----:R-:W1:Y:S01]  /*3090*/  LDSM.16.M88.4 R8, [R146+0x4000] ;  /* 0x004000009208783b */ /* 0x002e620000000200 */
[----:B------:R-:W-:Y:S02]  /*30a0*/  LEA R143, R0, R147, 0x1 ;  /* 0x00000093008f7211 */ /* 0x000fe400078e08ff */
[----:B------:R-:W-:Y:S01]  /*30b0*/  LEA R139, R3, R146, 0x1 ;  /* 0x00000092038b7211 */ /* 0x000fe200078e08ff */
[----:B------:R-:W5:Y:S01]  /*30c0*/  LDSM.16.M88.4 R40, [R146+0x4800] ;  /* 0x004800009228783b */ /* 0x000f620000000200 */
[----:B------:R-:W-:-:S02]  /*30d0*/  IADD3 R5, R146, 0x4000, RZ ;  /* 0x0000400092057810 */ /* 0x000fc40007ffe0ff */
[----:B------:R-:W-:Y:S01]  /*30e0*/  LEA R142, R0, R145, 0x1 ;  /* 0x00000091008e7211 */ /* 0x000fe200078e08ff */
[----:B------:R-:W2:Y:S01]  /*30f0*/  LDSM.16.M88.4 R56, [R146+0x5000] ;  /* 0x005000009238783b */ /* 0x000ea20000000200 */
[----:B------:R-:W-:Y:S02]  /*3100*/  LEA R144, R6, R5, 0x1 ;  /* 0x0000000506907211 */ /* 0x000fe400078e08ff */
[----:B------:R-:W-:Y:S01]  /*3110*/  ISETP.GE.AND P4, PT, R101, 0x2, PT ;  /* 0x000000026500780c */ /* 0x000fe20003f86270 */
[----:B--2---:R-:W2:Y:S01]  /*3120*/  LDSM.16.M88.4 R20, [R146+0x5800] ;  /* 0x005800009214783b */ /* 0x004ea20000000200 */
[----:B------:R-:W-:Y:S02]  /*3130*/  LEA R141, R3, R144, 0x1 ;  /* 0x00000090038d7211 */ /* 0x000fe400078e08ff */
[----:B------:R-:W-:Y:S01]  /*3140*/  IMNMX R133, R93, R96, PT ;  /* 0x000000605d857217 */ /* 0x000fe20003800200 */
[----:B------:R-:W-:Y:S04]  /*3150*/  LDSM.16.M88.4 R68, [R145] ;  /* 0x000000009144783b */ /* 0x000fe80000000200 */
[----:B------:R-:W3:Y:S04]  /*3160*/  LDSM.16.M88.4 R16, [R95+0x4000] ;  /* 0x004000005f10783b */ /* 0x000ee80000000200 */
[----:B------:R-:W4:Y:S04]  /*3170*/  LDSM.16.M88.4 R36, [R95+0x4800] ;  /* 0x004800005f24783b */ /* 0x000f280000000200 */
[----:B------:R-:W-:Y:S04]  /*3180*/  LDSM.16.M88.4 R76, [R143] ;  /* 0x000000008f4c783b */ /* 0x000fe80000000200 */
[----:B------:R-:W2:Y:S04]  /*3190*/  LDSM.16.M88.4 R32, [R95+0x5000] ;  /* 0x005000005f20783b */ /* 0x000ea80000000200 */
[----:B------:R-:W-:Y:S01]  /*31a0*/  LDSM.16.M88.4 R72, [R95+0x5800] ;  /* 0x005800005f48783b */ /* 0x000fe20000000200 */
[C---:B-1----:R-:W-:Y:S03]  /*31b0*/  HMMA.16816.F32.BF16 R12, R44.reuse, R8, RZ ;  /* 0x000000082c0c723c */ /* 0x042fe600000418ff */
[----:B------:R-:W-:Y:S04]  /*31c0*/  LDSM.16.M88.4 R80, [R142] ;  /* 0x000000008e50783b */ /* 0x000fe80000000200 */
[----:B------:R-:W-:Y:S01]  /*31d0*/  LDSM.16.M88.4 R64, [R139+0x5000] ;  /* 0x005000008b40783b */ /* 0x000fe20000000200 */
[C---:B------:R-:W-:Y:S03]  /*31e0*/  HMMA.16816.F32.BF16 R8, R44.reuse, R10, RZ ;  /* 0x0000000a2c08723c */ /* 0x040fe600000418ff */
[----:B------:R-:W-:Y:S04]  /*31f0*/  LDSM.16.M88.4 R48, [R139+0x5800] ;  /* 0x005800008b30783b */ /* 0x000fe80000000200 */
[----:B------:R-:W-:Y:S01]  /*3200*/  LDSM.16.M88.4 R84, [R95+0x6800] ;  /* 0x006800005f54783b */ /* 0x000fe20000000200 */
[C---:B-----5:R-:W-:Y:S03]  /*3210*/  HMMA.16816.F32.BF16 R24, R44.reuse, R40, RZ ;  /* 0x000000282c18723c */ /* 0x060fe600000418ff */
[----:B------:R-:W-:Y:S04]  /*3220*/  LDSM.16.M88.4 R88, [R141+0x1800] ;  /* 0x001800008d58783b */ /* 0x000fe80000000200 */
[----:B------:R-:W0:Y:S01]  /*3230*/  LDGDEPBAR ;  /* 0x00000000000079af */ /* 0x000e220000000000 */
[C---:B------:R-:W-:Y:S08]  /*3240*/  HMMA.16816.F32.BF16 R60, R44.reuse, R56, RZ ;  /* 0x000000382c3c723c */ /* 0x040ff000000418ff */
[C---:B------:R-:W-:Y:S08]  /*3250*/  HMMA.16816.F32.BF16 R40, R44.reuse, R42, RZ ;  /* 0x0000002a2c28723c */ /* 0x040ff000000418ff */
[C---:B------:R-:W-:Y:S08]  /*3260*/  HMMA.16816.F32.BF16 R56, R44.reuse, R58, RZ ;  /* 0x0000003a2c38723c */ /* 0x040ff000000418ff */
[C---:B--2---:R-:W-:Y:S08]  /*3270*/  HMMA.16816.F32.BF16 R52, R44.reuse, R20, RZ ;  /* 0x000000142c34723c */ /* 0x044ff000000418ff */
[----:B------:R-:W-:Y:S01]  /*3280*/  HMMA.16816.F32.BF16 R44, R44, R22, RZ ;  /* 0x000000162c2c723c */ /* 0x000fe200000418ff */
[----:B------:R-:W1:Y:S07]  /*3290*/  LDSM.16.M88.4 R20, [R139+0x4000] ;  /* 0x004000008b14783b */ /* 0x000e6e0000000200 */
[C---:B---3--:R-:W-:Y:S08]  /*32a0*/  HMMA.16816.F32.BF16 R12, R68.reuse, R16, R12 ;  /* 0x00000010440c723c */ /* 0x048ff0000004180c */
[C---:B------:R-:W-:Y:S01]  /*32b0*/  HMMA.16816.F32.BF16 R8, R68.reuse, R18, R8 ;  /* 0x000000124408723c */ /* 0x040fe20000041808 */
[----:B------:R-:W2:Y:S07]  /*32c0*/  LDSM.16.M88.4 R16, [R139+0x4800] ;  /* 0x004800008b10783b */ /* 0x000eae0000000200 */
[C---:B----4-:R-:W-:Y:S08]  /*32d0*/  HMMA.16816.F32.BF16 R24, R68.reuse, R36, R24 ;  /* 0x000000244418723c */ /* 0x050ff00000041818 */
[C---:B------:R-:W-:Y:S01]  /*32e0*/  HMMA.16816.F32.BF16 R40, R68.reuse, R38, R40 ;  /* 0x000000264428723c */ /* 0x040fe20000041828 */
[----:B------:R-:W3:Y:S07]  /*32f0*/  LDSM.16.M88.4 R36, [R141] ;  /* 0x000000008d24783b */ /* 0x000eee0000000200 */
[----:B------:R-:W-:Y:S08]  /*3300*/  HMMA.16816.F32.BF16 R60, R68, R32, R60 ;  /* 0x00000020443c723c */ /* 0x000ff0000004183c */
[----:B-1----:R-:W-:Y:S08]  /*3310*/  HMMA.16816.F32.BF16 R12, R76, R20, R12 ;  /* 0x000000144c0c723c */ /* 0x002ff0000004180c */
[C---:B------:R-:W-:Y:S01]  /*3320*/  HMMA.16816.F32.BF16 R56, R68.reuse, R34, R56 ;  /* 0x000000224438723c */ /* 0x040fe20000041838 */
[----:B------:R-:W-:Y:S07]  /*3330*/  LDSM.16.M88.4 R32, [R141+0x800] ;  /* 0x000800008d20783b */ /* 0x000fee0000000200 */
[----:B------:R-:W-:Y:S08]  /*3340*/  HMMA.16816.F32.BF16 R52, R68, R72, R52 ;  /* 0x000000484434723c */ /* 0x000ff00000041834 */
[----:B------:R-:W-:Y:S01]  /*3350*/  HMMA.16816.F32.BF16 R8, R76, R22, R8 ;  /* 0x000000164c08723c */ /* 0x000fe20000041808 */
[----:B------:R-:W-:Y:S07]  /*3360*/  LDSM.16.M88.4 R20, [R141+0x1000] ;  /* 0x001000008d14783b */ /* 0x000fee0000000200 */
[----:B------:R-:W-:Y:S01]  /*3370*/  HMMA.16816.F32.BF16 R44, R68, R74, R44 ;  /* 0x0000004a442c723c */ /* 0x000fe2000004182c */
[----:B------:R-:W-:Y:S04]  /*3380*/  LDSM.16.M88.4 R72, [R147+0x2000] ;  /* 0x002000009348783b */ /* 0x000fe80000000200 */
[----:B------:R-:W-:Y:S03]  /*3390*/  LDSM.16.M88.4 R68, [R146+0x7000] ;  /* 0x007000009244783b */ /* 0x000fe60000000200 */
[C---:B--2---:R-:W-:Y:S08]  /*33a0*/  HMMA.16816.F32.BF16 R24, R76.reuse, R16, R24 ;  /* 0x000000104c18723c */ /* 0x044ff00000041818 */
[----:B------:R-:W-:Y:S01]  /*33b0*/  HMMA.16816.F32.BF16 R40, R76, R18, R40 ;  /* 0x000000124c28723c */ /* 0x000fe20000041828 */
[----:B------:R-:W1:Y:S07]  /*33c0*/  LDSM.16.M88.4 R16, [R146+0x6000] ;  /* 0x006000009210783b */ /* 0x000e6e0000000200 */
[----:B---3--:R-:W-:Y:S08]  /*33d0*/  HMMA.16816.F32.BF16 R12, R80, R36, R12 ;  /* 0x00000024500c723c */ /* 0x008ff0000004180c */
[C---:B------:R-:W-:Y:S08]  /*33e0*/  HMMA.16816.F32.BF16 R60, R76.reuse, R64, R60 ;  /* 0x000000404c3c723c */ /* 0x040ff0000004183c */
[C---:B------:R-:W-:Y:S01]  /*33f0*/  HMMA.16816.F32.BF16 R56, R76.reuse, R66, R56 ;  /* 0x000000424c38723c */ /* 0x040fe20000041838 */
[----:B------:R-:W-:Y:S07]  /*3400*/  LDSM.16.M88.4 R64, [R95+0x6000] ;  /* 0x006000005f40783b */ /* 0x000fee0000000200 */
[----:B------:R-:W-:Y:S08]  /*3410*/  HMMA.16816.F32.BF16 R52, R76, R48, R52 ;  /* 0x000000304c34723c */ /* 0x000ff00000041834 */
[----:B------:R-:W-:Y:S01]  /*3420*/  HMMA.16816.F32.BF16 R8, R80, R38, R8 ;  /* 0x000000265008723c */ /* 0x000fe20000041808 */
[----:B------:R-:W-:Y:S07]  /*3430*/  LDSM.16.M88.4 R36, [R143+0x2000] ;  /* 0x002000008f24783b */ /* 0x000fee0000000200 */
[----:B------:R-:W-:Y:S01]  /*3440*/  HMMA.16816.F32.BF16 R76, R76, R50, R44 ;  /* 0x000000324c4c723c */ /* 0x000fe2000004182c */
[----:B------:R-:W2:Y:S04]  /*3450*/  LDSM.16.M88.4 R48, [R145+0x2000] ;  /* 0x002000009130783b */ /* 0x000ea80000000200 */
[----:B------:R-:W-:Y:S03]  /*3460*/  LDSM.16.M88.4 R44, [R139+0x6000] ;  /* 0x006000008b2c783b */ /* 0x000fe60000000200 */
[----:B-1----:R-:W-:Y:S08]  /*3470*/  HMMA.16816.F32.BF16 R12, R72, R16, R12 ;  /* 0x00000010480c723c */ /* 0x002ff0000004180c */
[C---:B------:R-:W-:Y:S08]  /*3480*/  HMMA.16816.F32.BF16 R24, R80.reuse, R32, R24 ;  /* 0x000000205018723c */ /* 0x040ff00000041818 */
[----:B------:R-:W-:Y:S01]  /*3490*/  HMMA.16816.F32.BF16 R40, R80, R34, R40 ;  /* 0x000000225028723c */ /* 0x000fe20000041828 */
[----:B------:R-:W1:Y:S07]  /*34a0*/  LDSM.16.M88.4 R32, [R146+0x6800] ;  /* 0x006800009220783b */ /* 0x000e6e0000000200 */
[----:B------:R-:W-:Y:S01]  /*34b0*/  HMMA.16816.F32.BF16 R8, R72, R18, R8 ;  /* 0x000000124808723c */ /* 0x000fe20000041808 */
[----:B------:R-:W-:Y:S07]  /*34c0*/  LDSM.16.M88.4 R16, [R141+0x2000] ;  /* 0x002000008d10783b */ /* 0x000fee0000000200 */
[----:B------:R-:W-:Y:S08]  /*34d0*/  HMMA.16816.F32.BF16 R60, R80, R20, R60 ;  /* 0x00000014503c723c */ /* 0x000ff0000004183c */
[C---:B--2---:R-:W-:Y:S08]  /*34e0*/  HMMA.16816.F32.BF16 R12, R48.reuse, R64, R12 ;  /* 0x00000040300c723c */ /* 0x044ff0000004180c */
[----:B------:R-:W-:Y:S01]  /*34f0*/  HMMA.16816.F32.BF16 R8, R48, R66, R8 ;  /* 0x000000423008723c */ /* 0x000fe20000041808 */
[----:B------:R-:W-:Y:S07]  /*3500*/  LDSM.16.M88.4 R64, [R146+0x7800] ;  /* 0x007800009240783b */ /* 0x000fee0000000200 */
[----:B------:R-:W-:Y:S01]  /*3510*/  HMMA.16816.F32.BF16 R56, R80, R22, R56 ;  /* 0x000000165038723c */ /* 0x000fe20000041838 */
[----:B------:R-:W2:Y:S07]  /*3520*/  LDSM.16.M88.4 R20, [R142+0x2000] ;  /* 0x002000008e14783b */ /* 0x000eae0000000200 */
[----:B-1----:R-:W-:Y:S08]  /*3530*/  HMMA.16816.F32.BF16 R24, R72, R32, R24 ;  /* 0x000000204818723c */ /* 0x002ff00000041818 */
[----:B------:R-:W-:Y:S08]  /*3540*/  HMMA.16816.F32.BF16 R12, R36, R44, R12 ;  /* 0x0000002c240c723c */ /* 0x000ff0000004180c */
[----:B------:R-:W-:Y:S01]  /*3550*/  HMMA.16816.F32.BF16 R40, R72, R34, R40 ;  /* 0x000000224828723c */ /* 0x000fe20000041828 */
[----:B------:R-:W1:Y:S07]  /*3560*/  LDSM.16.M88.4 R32, [R139+0x6800] ;  /* 0x006800008b20783b */ /* 0x000e6e0000000200 */
[----:B------:R-:W-:Y:S01]  /*3570*/  HMMA.16816.F32.BF16 R8, R36, R46, R8 ;  /* 0x0000002e2408723c */ /* 0x000fe20000041808 */
[----:B------:R-:W3:Y:S07]  /*3580*/  LDSM.16.M88.4 R44, [R95+0x7000] ;  /* 0x007000005f2c783b */ /* 0x000eee0000000200 */
[----:B------:R-:W-:Y:S08]  /*3590*/  HMMA.16816.F32.BF16 R24, R48, R84, R24 ;  /* 0x000000543018723c */ /* 0x000ff00000041818 */
[----:B------:R-:W-:Y:S08]  /*35a0*/  HMMA.16816.F32.BF16 R60, R72, R68, R60 ;  /* 0x00000044483c723c */ /* 0x000ff0000004183c */
[----:B--2---:R-:W-:Y:S08]  /*35b0*/  HMMA.16816.F32.BF16 R12, R20, R16, R12 ;  /* 0x00000010140c723c */ /* 0x004ff0000004180c */
[----:B------:R-:W-:Y:S01]  /*35c0*/  HMMA.16816.F32.BF16 R68, R72, R70, R56 ;  /* 0x000000464844723c */ /* 0x000fe20000041838 */
[----:B------:R-:W2:Y:S07]  /*35d0*/  LDSM.16.M88.4 R56, [R141+0x2800] ;  /* 0x002800008d38783b */ /* 0x000eae0000000200 */
[C---:B------:R-:W-:Y:S08]  /*35e0*/  HMMA.16816.F32.BF16 R52, R80.reuse, R88, R52 ;  /* 0x000000585034723c */ /* 0x040ff00000041834 */
[----:B------:R-:W-:Y:S01]  /*35f0*/  HMMA.16816.F32.BF16 R76, R80, R90, R76 ;  /* 0x0000005a504c723c */ /* 0x000fe2000004184c */
[----:B------:R-:W-:-:S02]  /*3600*/  FMUL.FTZ R3, R12, c[0x0][0x2ec] ;  /* 0x0000bb000c037a20 */ /* 0x000fc40000410000 */
[----:B------:R-:W-:Y:S02]  /*3610*/  FMUL.FTZ R5, R13, c[0x0][0x2ec] ;  /* 0x0000bb000d057a20 */ /* 0x000fe40000410000 */
[----:B------:R-:W-:Y:S02]  /*3620*/  FMUL.FTZ R6, R14, c[0x0][0x2ec] ;  /* 0x0000bb000e067a20 */ /* 0x000fe40000410000 */
[----:B------:R-:W4:Y:S01]  /*3630*/  MUFU.TANH R3, R3 ;  /* 0x0000000300037308 */ /* 0x000f220000002400 */
[----:B------:R-:W-:Y:S01]  /*3640*/  HMMA.16816.F32.BF16 R8, R20, R18, R8 ;  /* 0x000000121408723c */ /* 0x000fe20000041808 */
[----:B------:R-:W-:Y:S06]  /*3650*/  LDSM.16.M88.4 R16, [R139+0x7000] ;  /* 0x007000008b10783b */ /* 0x000fec0000000200 */
[----:B------:R-:W2:Y:S01]  /*3660*/  MUFU.TANH R5, R5 ;  /* 0x0000000500057308 */ /* 0x000ea20000002400 */
[----:B-1----:R-:W-:Y:S07]  /*3670*/  HMMA.16816.F32.BF16 R24, R36, R32, R24 ;  /* 0x000000202418723c */ /* 0x002fee0000041818 */
[----:B------:R-:W1:Y:S01]  /*3680*/  MUFU.TANH R6, R6 ;  /* 0x0000000600067308 */ /* 0x000e620000002400 */
[----:B---3--:R-:W-:Y:S07]  /*3690*/  HMMA.16816.F32.BF16 R60, R48, R44, R60 ;  /* 0x0000002c303c723c */ /* 0x008fee000004183c */
[----:B------:R-:W-:Y:S01]  /*36a0*/  FMUL.FTZ R44, R15, c[0x0][0x2ec] ;  /* 0x0000bb000f2c7a20 */ /* 0x000fe20000410000 */
[----:B------:R-:W-:Y:S01]  /*36b0*/  HMMA.16816.F32.BF16 R52, R72, R64, R52 ;  /* 0x000000404834723c */ /* 0x000fe20000041834 */
[----:B------:R-:W3:Y:S01]  /*36c0*/  LDSM.16.M88.4 R12, [R95+0x7800] ;  /* 0x007800005f0c783b */ /* 0x000ee20000000200 */
[----:B------:R-:W-:-:S03]  /*36d0*/  FMUL.FTZ R8, R8, c[0x0][0x2ec] ;  /* 0x0000bb0008087a20 */ /* 0x000fc60000410000 */
[----:B------:R-:W1:Y:S03]  /*36e0*/  MUFU.TANH R44, R44 ;  /* 0x0000002c002c7308 */ /* 0x000e660000002400 */
[----:B------:R-:W-:Y:S05]  /*36f0*/  HMMA.16816.F32.BF16 R76, R72, R66, R76 ;  /* 0x00000042484c723c */ /* 0x000fea000004184c */
[----:B------:R5:W1:Y:S03]  /*3700*/  MUFU.TANH R45, R8 ;  /* 0x00000008002d7308 */ /* 0x000a660000002400 */
[----:B------:R-:W-:Y:S08]  /*3710*/  HMMA.16816.F32.BF16 R40, R48, R86, R40 ;  /* 0x000000563028723c */ /* 0x000ff00000041828 */
[----:B--2---:R-:W-:Y:S07]  /*3720*/  HMMA.16816.F32.BF16 R24, R20, R56, R24 ;  /* 0x000000381418723c */ /* 0x004fee0000041818 */
[----:B------:R-:W-:Y:S01]  /*3730*/  FMUL.FTZ R57, R9, c[0x0][0x2ec] ;  /* 0x0000bb0009397a20 */ /* 0x000fe20000410000 */
[----:B------:R-:W-:Y:S01]  /*3740*/  HMMA.16816.F32.BF16 R68, R48, R46, R68 ;  /* 0x0000002e3044723c */ /* 0x000fe20000041844 */
[----:B------:R-:W-:-:S02]  /*3750*/  FMUL.FTZ R56, R11, c[0x0][0x2ec] ;  /* 0x0000bb000b387a20 */ /* 0x000fc40000410000 */
[----:B------:R2:W1:Y:S04]  /*3760*/  MUFU.TANH R46, R57 ;  /* 0x00000039002e7308 */ /* 0x0004680000002400 */
[----:B------:R-:W-:Y:S01]  /*3770*/  FMUL.FTZ R47, R10, c[0x0][0x2ec] ;  /* 0x0000bb000a2f7a20 */ /* 0x000fe20000410000 */
[----:B------:R-:W-:Y:S01]  /*3780*/  HMMA.16816.F32.BF16 R40, R36, R34, R40 ;  /* 0x000000222428723c */ /* 0x000fe20000041828 */
[----:B-----5:R-:W5:Y:S02]  /*3790*/  LDSM.16.M88.4 R8, [R139+0x7800] ;  /* 0x007800008b08783b */ /* 0x020f640000000200 */
[----:B------:R-:W1:Y:S02]  /*37a0*/  MUFU.TANH R56, R56 ;  /* 0x0000003800387308 */ /* 0x000e640000002400 */
[----:B------:R-:W1:Y:S03]  /*37b0*/  LDSM.16.M88.4 R32, [R141+0x3000] ;  /* 0x003000008d20783b */ /* 0x000e660000000200 */
[----:B---3--:R-:W-:Y:S01]  /*37c0*/  HMMA.16816.F32.BF16 R52, R48, R12, R52 ;  /* 0x0000000c3034723c */ /* 0x008fe20000041834 */
[----:B------:R-:W-:-:S02]  /*37d0*/  FMUL.FTZ R24, R24, c[0x0][0x2ec] ;  /* 0x0000bb0018187a20 */ /* 0x000fc40000410000 */
[----:B------:R-:W-:Y:S01]  /*37e0*/  FMUL.FTZ R25, R25, c[0x0][0x2ec] ;  /* 0x0000bb0019197a20 */ /* 0x000fe20000410000 */
[----:B------:R-:W3:Y:S03]  /*37f0*/  MUFU.TANH R47, R47 ;  /* 0x0000002f002f7308 */ /* 0x000ee60000002400 */
[----:B------:R-:W-:Y:S01]  /*3800*/  FMUL.FTZ R12, R26, c[0x0][0x2ec] ;  /* 0x0000bb001a0c7a20 */ /* 0x000fe20000410000 */
[----:B------:R-:W-:Y:S01]  /*3810*/  HMMA.16816.F32.BF16 R76, R48, R14, R76 ;  /* 0x0000000e304c723c */ /* 0x000fe2000004184c */
[----:B------:R-:W-:-:S03]  /*3820*/  FMUL.FTZ R13, R27, c[0x0][0x2ec] ;  /* 0x0000bb001b0d7a20 */ /* 0x000fc60000410000 */
[----:B------:R-:W1:Y:S04]  /*3830*/  MUFU.TANH R24, R24 ;  /* 0x0000001800187308 */ /* 0x000e680000002400 */
[C---:B------:R-:W-:Y:S04]  /*3840*/  HMMA.16816.F32.BF16 R60, R36.reuse, R16, R60 ;  /* 0x00000010243c723c */ /* 0x040fe8000004183c */
[----:B------:R-:W1:Y:S04]  /*3850*/  MUFU.TANH R25, R25 ;  /* 0x0000001900197308 */ /* 0x000e680000002400 */
[----:B------:R-:W-:Y:S01]  /*3860*/  HMMA.16816.F32.BF16 R68, R36, R18, R68 ;  /* 0x000000122444723c */ /* 0x000fe20000041844 */
[----:B------:R-:W2:Y:S01]  /*3870*/  LDSM.16.M88.4 R16, [R141+0x3800] ;  /* 0x003800008d10783b */ /* 0x000ea20000000200 */
[----:B------:R-:W-:-:S04]  /*3880*/  DEPBAR.LE SB0, 0x0 ;  /* 0x000080000000791a */ /* 0x000fc80000000000 */
[----:B------:R-:W1:Y:S02]  /*3890*/  MUFU.TANH R12, R12 ;  /* 0x0000000c000c7308 */ /* 0x000e640000002400 */
[----:B------:R-:W-:Y:S06]  /*38a0*/  HMMA.16816.F32.BF16 R40, R20, R58, R40 ;  /* 0x0000003a1428723c */ /* 0x000fec0000041828 */
[----:B------:R-:W1:Y:S02]  /*38b0*/  MUFU.TANH R13, R13 ;  /* 0x0000000d000d7308 */ /* 0x000e640000002400 */
[C---:B-----5:R-:W-:Y:S08]  /*38c0*/  HMMA.16816.F32.BF16 R52, R36.reuse, R8, R52 ;  /* 0x000000082434723c */ /* 0x060ff00000041834 */
[----:B------:R-:W-:Y:S07]  /*38d0*/  HMMA.16816.F32.BF16 R76, R36, R10, R76 ;  /* 0x0000000a244c723c */ /* 0x000fee000004184c */
[----:B------:R-:W-:Y:S01]  /*38e0*/  IADD3 R11, R93, 0x8, RZ ;  /* 0x000000085d0b7810 */ /* 0x000fe20007ffe0ff */
[----:B-1----:R-:W-:Y:S01]  /*38f0*/  HMMA.16816.F32.BF16 R68, R20, R34, R68 ;  /* 0x000000221444723c */ /* 0x002fe20000041844 */
[----:B------:R-:W-:-:S02]  /*3900*/  FMUL.FTZ R27, R40, c[0x0][0x2ec] ;  /* 0x0000bb00281b7a20 */ /* 0x000fc40000410000 */
[----:B------:R-:W-:Y:S01]  /*3910*/  FMUL.FTZ R26, R41, c[0x0][0x2ec] ;  /* 0x0000bb00291a7a20 */ /* 0x000fe20000410000 */
[----:B------:R-:W-:Y:S01]  /*3920*/  IMNMX R132, R11, R96, PT ;  /* 0x000000600b847217 */ /* 0x000fe20003800200 */
[----:B------:R-:W-:Y:S02]  /*3930*/  FMUL.FTZ R14, R42, c[0x0][0x2ec] ;  /* 0x0000bb002a0e7a20 */ /* 0x000fe40000410000 */
[----:B------:R-:W-:Y:S01]  /*3940*/  FMUL.FTZ R9, R43, c[0x0][0x2ec] ;  /* 0x0000bb002b097a20 */ /* 0x000fe20000410000 */
[C---:B------:R-:W-:Y:S01]  /*3950*/  HMMA.16816.F32.BF16 R60, R20.reuse, R32, R60 ;  /* 0x00000020143c723c */ /* 0x040fe2000004183c */
[----:B------:R-:W1:Y:S07]  /*3960*/  MUFU.TANH R27, R27 ;  /* 0x0000001b001b7308 */ /* 0x000e6e0000002400 */
[C---:B--2---:R-:W-:Y:S01]  /*3970*/  HMMA.16816.F32.BF16 R52, R20.reuse, R16, R52 ;  /* 0x000000101434723c */ /* 0x044fe20000041834 */
[----:B------:R-:W2:Y:S07]  /*3980*/  MUFU.TANH R26, R26 ;  /* 0x0000001a001a7308 */ /* 0x000eae0000002400 */
[----:B------:R-:W-:Y:S01]  /*3990*/  HMMA.16816.F32.BF16 R76, R20, R18, R76 ;  /* 0x00000012144c723c */ /* 0x000fe2000004184c */
[----:B------:R-:W-:Y:S01]  /*39a0*/  FMUL.FTZ R10, R70, c[0x0][0x2ec] ;  /* 0x0000bb00460a7a20 */ /* 0x000fe20000410000 */
[----:B------:R-:W1:Y:S01]  /*39b0*/  MUFU.TANH R14, R14 ;  /* 0x0000000e000e7308 */ /* 0x000e620000002400 */
[----:B------:R-:W-:-:S02]  /*39c0*/  FMUL.FTZ R8, R71, c[0x0][0x2ec] ;  /* 0x0000bb0047087a20 */ /* 0x000fc40000410000 */
[----:B------:R-:W-:Y:S02]  /*39d0*/  FMUL.FTZ R68, R68, c[0x0][0x2ec] ;  /* 0x0000bb0044447a20 */ /* 0x000fe40000410000 */
[----:B------:R-:W-:Y:S02]  /*39e0*/  FMUL.FTZ R69, R69, c[0x0][0x2ec] ;  /* 0x0000bb0045457a20 */ /* 0x000fe40000410000 */
[----:B------:R-:W-:Y:S01]  /*39f0*/  FMUL.FTZ R60, R60, c[0x0][0x2ec] ;  /* 0x0000bb003c3c7a20 */ /* 0x000fe20000410000 */
[----:B------:R-:W1:Y:S01]  /*3a00*/  MUFU.TANH R9, R9 ;  /* 0x0000000900097308 */ /* 0x000e620000002400 */
        /* <DEDUP_REMOVED lines=12> */
[----:B------:R-:W-:-:S03]  /*3ad0*/  FMUL.FTZ R79, R79, c[0x0][0x2ec] ;  /* 0x0000bb004f4f7a20 */ /* 0x000fc60000410000 */
        /* <DEDUP_REMOVED lines=8> */
[----:B------:R1:W1:Y:S08]  /*3b60*/  MUFU.TANH R125, R54 ;  /* 0x00000036007d7308 */ /* 0x0002700000002400 */
[----:B------:R1:W1:Y:S08]  /*3b70*/  MUFU.TANH R119, R55 ;  /* 0x0000003700777308 */ /* 0x0002700000002400 */
[----:B------:R1:W1:Y:S08]  /*3b80*/  MUFU.TANH R129, R76 ;  /* 0x0000004c00817308 */ /* 0x0002700000002400 */
[----:B------:R1:W1:Y:S08]  /*3b90*/  MUFU.TANH R127, R77 ;  /* 0x0000004d007f7308 */ /* 0x0002700000002400 */
[----:B------:R1:W1:Y:S08]  /*3ba0*/  MUFU.TANH R117, R78 ;  /* 0x0000004e00757308 */ /* 0x0002700000002400 */
[----:B------:R1:W1:Y:S01]  /*3bb0*/  MUFU.TANH R115, R79 ;  /* 0x0000004f00737308 */ /* 0x0002620000002400 */
[----:B------:R-:W-:Y:S06]  /*3bc0*/  BAR.SYNC.DEFER_BLOCKING 0x0 ;  /* 0x0000000000007b1d */ /* 0x000fec0000010000 */
[----:B------:R-:W-:Y:S05]  /*3bd0*/  @!P4 BRA `(.L_x_5509) ;  /* 0x000009200000c947 */ /* 0x000fea0003800000 */
[----:B--234-:R-:W-:Y:S05]  /*3be0*/  @!P0 BRA `(.L_x_5510) ;  /* 0x0000039000008947 */ /* 0x01cfea0003800000 */
        /* <DEDUP_REMOVED lines=57> */
.L_x_5510:
[----:B------:R-:W-:-:S04]  /*3f80*/  LEA R29, -R29, RZ, 0x6 ;  /* 0x000000ff1d1d7211 */ /* 0x000fc800078e31ff */
[----:B------:R-:W-:Y:S02]  /*3f90*/  SHF.R.S32.HI R20, RZ, 0x1f, R29 ;  /* 0x0000001fff147819 */ /* 0x000fe4000001141d */
.L_x_5511:
        /* <DEDUP_REMOVED lines=82> */
.L_x_5513:
[----:B------:R-:W-:Y:S05]  /*44c0*/  BSYNC B0 ;  /* 0x0000000000007941 */ /* 0x000fea0003800000 */
.L_x_5512:
[----:B------:R-:W0:Y:S01]  /*44d0*/  LDGDEPBAR ;  /* 0x00000000000079af */ /* 0x000e220000000000 */
[----:B------:R-:W-:-:S04]  /*44e0*/  IADD3 R102, P1, R29, R102, RZ ;  /* 0x000000661d667210 */ /* 0x000fc80007f3e0ff */
[----:B------:R-:W-:Y:S02]  /*44f0*/  IADD3.X R103, R20, R103, RZ, P1, !PT ;  /* 0x0000006714677210 */ /* 0x000fe40000ffe4ff */
.L_x_5509:
[----:B--234-:R-:W-:Y:S02]  /*4500*/  IMAD.IADD R94, R7, 0x1, R94 ;  /* 0x00000001075e7824 */ /* 0x01cfe400078e025e */
        /* <DEDUP_REMOVED lines=13> */
[----:B------:R-:W-:Y:S01]  /*45e0*/  IADD3 R7, R94, 0x9, RZ ;  /* 0x000000095e077810 */ /* 0x000fe20007ffe0ff */
[----:B------:R-:W-:Y:S01]  /*45f0*/  LDSM.16.MT88.4 R68, [R136+0x8000] ;  /* 0x008000008844783b */ /* 0x000fe20000004200 */
[----:B------:R-:W-:Y:S02]  /*4600*/  FSEL R45, R45, -INF , !P5 ;  /* 0xff8000002d2d7808 */ /* 0x000fe40006800000 */
[----:B------:R-:W-:Y:S01]  /*4610*/  ISETP.GE.AND P5, PT, R11, R132, PT ;  /* 0x000000840b00720c */ /* 0x000fe20003fa6270 */
[----:B------:R-:W-:Y:S01]  /*4620*/  LDSM.16.MT88.4 R40, [R140+0xa000] ;  /* 0x00a000008c28783b */ /* 0x000fe20000004200 */
[----:B------:R-:W-:Y:S02]  /*4630*/  FSEL R29, R5, -INF , !P3 ;  /* 0xff800000051d7808 */ /* 0x000fe40005800000 */
[----:B------:R-:W-:Y:S01]  /*4640*/  FSEL R23, R44, -INF , !P6 ;  /* 0xff8000002c177808 */ /* 0x000fe20007000000 */
[----:B------:R-:W-:Y:S01]  /*4650*/  LDSM.16.MT88.4 R48, [R138+0xa000] ;  /* 0x00a000008a30783b */ /* 0x000fe20000004200 */
[----:B------:R-:W-:-:S02]  /*4660*/  ISETP.GE.AND P1, PT, R7, R133, PT ;  /* 0x000000850700720c */ /* 0x000fc40003f26270 */
[----:B------:R-:W-:Y:S02]  /*4670*/  ISETP.GE.AND P3, PT, R7, R132, PT ;  /* 0x000000840700720c */ /* 0x000fe40003f66270 */
[-C--:B------:R-:W-:Y:S02]  /*4680*/  ISETP.GE.AND P6, PT, R11, R133.reuse, PT ;  /* 0x000000850b00720c */ /* 0x080fe40003fc6270 */
[C---:B------:R-:W-:Y:S02]  /*4690*/  IADD3 R7, R94.reuse, 0x11, RZ ;  /* 0x000000115e077810 */ /* 0x040fe40007ffe0ff */
[----:B------:R-:W-:Y:S02]  /*46a0*/  IADD3 R5, R94, 0x18, RZ ;  /* 0x000000185e057810 */ /* 0x000fe40007ffe0ff */
[----:B------:R-:W-:Y:S02]  /*46b0*/  FSEL R15, R12, -INF , !P5 ;  /* 0xff8000000c0f7808 */ /* 0x000fe40006800000 */
[----:B------:R-:W-:-:S02]  /*46c0*/  ISETP.GE.AND P5, PT, R94, R133, PT ;  /* 0x000000855e00720c */ /* 0x000fc40003fa6270 */
[----:B------:R-:W-:Y:S02]  /*46d0*/  FSEL R47, R47, -INF , !P2 ;  /* 0xff8000002f2f7808 */ /* 0x000fe40005000000 */
[----:B------:R-:W-:Y:S02]  /*46e0*/  FSEL R33, R46, -INF , !P1 ;  /* 0xff8000002e217808 */ /* 0x000fe40004800000 */
[----:B------:R-:W-:Y:S02]  /*46f0*/  FSEL R21, R56, -INF , !P3 ;  /* 0xff80000038157808 */ /* 0x000fe40005800000 */
[----:B------:R-:W-:Y:S01]  /*4700*/  FSEL R19, R24, -INF , !P6 ;  /* 0xff80000018137808 */ /* 0x000fe20007000000 */
[----:B------:R-:W-:Y:S01]  /*4710*/  LDSM.16.MT88.4 R56, [R137+0xa000] ;  /* 0x00a000008938783b */ /* 0x000fe20000004200 */
[C---:B------:R-:W-:Y:S02]  /*4720*/  ISETP.GE.AND P2, PT, R7.reuse, R133, PT ;  /* 0x000000850700720c */ /* 0x040fe40003f46270 */
[----:B------:R-:W-:-:S02]  /*4730*/  ISETP.GE.AND P1, PT, R7, R132, PT ;  /* 0x000000840700720c */ /* 0x000fc40003f26270 */
[C---:B------:R-:W-:Y:S02]  /*4740*/  ISETP.GE.AND P3, PT, R5.reuse, R133, PT ;  /* 0x000000850500720c */ /* 0x040fe40003f66270 */
[----:B------:R-:W-:Y:S02]  /*4750*/  ISETP.GE.AND P6, PT, R5, R132, PT ;  /* 0x000000840500720c */ /* 0x000fe40003fc6270 */
[C---:B------:R-:W-:Y:S02]  /*4760*/  IADD3 R5, R94.reuse, 0x19, RZ ;  /* 0x000000195e057810 */ /* 0x040fe40007ffe0ff */
[----:B------:R-:W-:Y:S02]  /*4770*/  FSEL R3, R3, -INF , !P5 ;  /* 0xff80000003037808 */ /* 0x000fe40006800000 */
[----:B------:R-:W-:Y:S02]  /*4780*/  IADD3 R11, R94, 0x20, RZ ;  /* 0x000000205e0b7810 */ /* 0x000fe40007ffe0ff */
[----:B------:R-:W-:-:S02]  /*4790*/  FSEL R7, R25, -INF , !P2 ;  /* 0xff80000019077808 */ /* 0x000fc40005000000 */
[----:B------:R-:W-:Y:S02]  /*47a0*/  FSEL R13, R13, -INF , !P1 ;  /* 0xff8000000d0d7808 */ /* 0x000fe40004800000 */
[C---:B------:R-:W-:Y:S02]  /*47b0*/  ISETP.GE.AND P2, PT, R5.reuse, R133, PT ;  /* 0x000000850500720c */ /* 0x040fe40003f46270 */
[----:B------:R-:W-:Y:S02]  /*47c0*/  ISETP.GE.AND P1, PT, R5, R132, PT ;  /* 0x000000840500720c */ /* 0x000fe40003f26270 */
[----:B------:R-:W-:Y:S02]  /*47d0*/  FMNMX.FTZ R16, R3, R29, !PT ;  /* 0x0000001d03107209 */ /* 0x000fe40007810000 */
[----:B------:R-:W-:Y:S02]  /*47e0*/  FSEL R5, R27, -INF , !P3 ;  /* 0xff8000001b057808 */ /* 0x000fe40005800000 */
[----:B------:R-:W-:-:S02]  /*47f0*/  ISETP.GE.AND P5, PT, R11, R133, PT ;  /* 0x000000850b00720c */ /* 0x000fc40003fa6270 */
[----:B------:R-:W-:Y:S02]  /*4800*/  ISETP.GE.AND P3, PT, R11, R132, PT ;  /* 0x000000840b00720c */ /* 0x000fe40003f66270 */
[----:B------:R-:W-:Y:S02]  /*4810*/  FSEL R11, R14, -INF , !P6 ;  /* 0xff8000000e0b7808 */ /* 0x000fe40007000000 */
[----:B------:R-:W-:Y:S02]  /*4820*/  FMNMX.FTZ R14, R45, R16, !PT ;  /* 0x000000102d0e7209 */ /* 0x000fe40007810000 */
[----:B------:R-:W-:Y:S02]  /*4830*/  FSEL R9, R9, -INF , !P1 ;  /* 0xff80000009097808 */ /* 0x000fe40004800000 */
[----:B------:R-:W-:Y:S02]  /*4840*/  FMNMX.FTZ R14, R33, R14, !PT ;  /* 0x0000000e210e7209 */ /* 0x000fe40007810000 */
[----:B------:R-:W-:-:S02]  /*4850*/  ISETP.GE.AND P1, PT, R94, R132, PT ;  /* 0x000000845e00720c */ /* 0x000fc40003f26270 */
[----:B------:R-:W-:Y:S02]  /*4860*/  FMNMX.FTZ R14, R19, R14, !PT ;  /* 0x0000000e130e7209 */ /* 0x000fe40007810000 */
[----:B------:R-:W-:Y:S02]  /*4870*/  IADD3 R12, R94, 0x21, RZ ;  /* 0x000000215e0c7810 */ /* 0x000fe40007ffe0ff */
[----:B------:R-:W-:Y:S02]  /*4880*/  FMNMX.FTZ R22, R7, R14, !PT ;  /* 0x0000000e07167209 */ /* 0x000fe40007810000 */
[----:B------:R-:W-:Y:S02]  /*4890*/  FSEL R17, R26, -INF , !P2 ;  /* 0xff8000001a117808 */ /* 0x000fe40005000000 */
        /* <DEDUP_REMOVED lines=26> */
[-C--:B------:R-:W-:Y:S02]  /*4a40*/  ISETP.GE.AND P3, PT, R14, R133.reuse, PT ;  /* 0x000000850e00720c */ /* 0x080fe40003f66270 */
        /* <DEDUP_REMOVED lines=8> */
[----:B------:R-:W-:Y:S02]  /*4ad0*/  ISETP.GE.AND P3, PT, R94, R133, PT ;  /* 0x000000855e00720c */ /* 0x000fe40003f66270 */
[----:B------:R-:W-:Y:S02]  /*4ae0*/  FSEL R129, R129, -INF , !P5 ;  /* 0xff80000081817808 */ /* 0x000fe40006800000 */
[----:B------:R-:W-:-:S02]  /*4af0*/  FMNMX.FTZ R22, R131, R22, !PT ;  /* 0x0000001683167209 */ /* 0x000fc40007810000 */
[----:B------:R-:W-:Y:S02]  /*4b00*/  FMNMX.FTZ R20, R9, R20, !PT ;  /* 0x0000001409147209 */ /* 0x000fe40007810000 */
[----:B------:R-:W-:Y:S02]  /*4b10*/  FSEL R127, R127, -INF , !P3 ;  /* 0xff8000007f7f7808 */ /* 0x000fe40005800000 */
[----:B------:R-:W-:Y:S02]  /*4b20*/  FMNMX.FTZ R22, R129, R22, !PT ;  /* 0x0000001681167209 */ /* 0x000fe40007810000 */
[----:B------:R-:W-:Y:S02]  /*4b30*/  FSEL R135, R135, -INF , !P2 ;  /* 0xff80000087877808 */ /* 0x000fe40005000000 */
[----:B------:R-:W-:Y:S02]  /*4b40*/  FMNMX.FTZ R20, R165, R20, !PT ;  /* 0x00000014a5147209 */ /* 0x000fe40007810000 */
[----:B------:R-:W-:-:S02]  /*4b50*/  FSEL R27, R10, -INF , !P1 ;  /* 0xff8000000a1b7808 */ /* 0x000fc40004800000 */
[----:B------:R-:W-:Y:S02]  /*4b60*/  FMNMX.FTZ R10, R127, R22, !PT ;  /* 0x000000167f0a7209 */ /* 0x000fe40007810000 */
[----:B------:R-:W-:Y:S02]  /*4b70*/  ISETP.GE.AND P2, PT, R18, R132, PT ;  /* 0x000000841200720c */ /* 0x000fe40003f46270 */
[----:B------:R-:W-:Y:S01]  /*4b80*/  FMNMX.FTZ R20, R135, R20, !PT ;  /* 0x0000001487147209 */ /* 0x000fe20007810000 */
[----:B------:R-:W1:Y:S01]  /*4b90*/  SHFL.BFLY PT, R35, R10, 0x2, 0x1f ;  /* 0x0c401f000a237f89 */ /* 0x000e6200000e0000 */
[----:B------:R-:W-:Y:S02]  /*4ba0*/  ISETP.GE.AND P1, PT, R16, R132, PT ;  /* 0x000000841000720c */ /* 0x000fe40003f26270 */
[----:B------:R-:W-:Y:S02]  /*4bb0*/  FSEL R25, R8, -INF , !P2 ;  /* 0xff80000008197808 */ /* 0x000fe40005000000 */
[----:B------:R-:W-:-:S02]  /*4bc0*/  FMNMX.FTZ R20, R27, R20, !PT ;  /* 0x000000141b147209 */ /* 0x000fc40007810000 */
[----:B------:R-:W-:Y:S02]  /*4bd0*/  ISETP.GE.AND P2, PT, R14, R132, PT ;  /* 0x000000840e00720c */ /* 0x000fe40003f46270 */
[----:B------:R-:W-:Y:S02]  /*4be0*/  FSEL R125, R125, -INF , !P1 ;  /* 0xff8000007d7d7808 */ /* 0x000fe40004800000 */
[----:B------:R-:W-:Y:S02]  /*4bf0*/  FMNMX.FTZ R20, R25, R20, !PT ;  /* 0x0000001419147209 */ /* 0x000fe40007810000 */
[----:B------:R-:W-:Y:S02]  /*4c00*/  ISETP.GE.AND P1, PT, R12, R132, PT ;  /* 0x000000840c00720c */ /* 0x000fe40003f26270 */
[----:B------:R-:W-:Y:S02]  /*4c10*/  FSEL R119, R119, -INF , !P2 ;  /* 0xff80000077777808 */ /* 0x000fe40005000000 */
[----:B------:R-:W-:-:S02]  /*4c20*/  FMNMX.FTZ R20, R125, R20, !PT ;  /* 0x000000147d147209 */ /* 0x000fc40007810000 */
[----:B------:R-:W-:Y:S02]  /*4c30*/  ISETP.GE.AND P2, PT, R94, R132, PT ;  /* 0x000000845e00720c */ /* 0x000fe40003f46270 */
[----:B------:R-:W-:Y:S01]  /*4c40*/  FSEL R117, R117, -INF , !P1 ;  /* 0xff80000075757808 */ /* 0x000fe20004800000 */
[----:B------:R-:W-:Y:S01]  /*4c50*/  LDSM.16.MT88.4 R92, [R140+0x8000] ;  /* 0x008000008c5c783b */ /* 0x000fe20000004200 */
[----:B------:R-:W-:Y:S02]  /*4c60*/  FMNMX.FTZ R20, R119, R20, !PT ;  /* 0x0000001477147209 */ /* 0x000fe40007810000 */
[----:B------:R-:W-:Y:S02]  /*4c70*/  FSEL R115, R115, -INF , !P2 ;  /* 0xff80000073737808 */ /* 0x000fe40005000000 */
[----:B------:R-:W-:Y:S02]  /*4c80*/  FMNMX.FTZ R12, R117, R20, !PT ;  /* 0x00000014750c7209 */ /* 0x000fe40007810000 */
[----:B-1----:R-:W-:-:S02]  /*4c90*/  FMNMX.FTZ R37, R10, R35, !PT ;  /* 0x000000230a257209 */ /* 0x002fc40007810000 */
[----:B------:R-:W-:-:S03]  /*4ca0*/  FMNMX.FTZ R12, R115, R12, !PT ;  /* 0x0000000c730c7209 */ /* 0x000fc60007810000 */
        /* <DEDUP_REMOVED lines=9> */
[--C-:B------:R-:W-:Y:S02]  /*4d40*/  FFMA.FTZ R110, R29, c[0x0][0x23c], -R120.reuse ;  /* 0x00008f001d6e7a23 */ /* 0x100fe40000010878 */
[--C-:B------:R-:W-:Y:S02]  /*4d50*/  FFMA.FTZ R107, R45, c[0x0][0x23c], -R120.reuse ;  /* 0x00008f002d6b7a23 */ /* 0x100fe40000010878 */
[--C-:B------:R-:W-:Y:S01]  /*4d60*/  FFMA.FTZ R106, R33, c[0x0][0x23c], -R120.reuse ;  /* 0x00008f00216a7a23 */ /* 0x100fe20000010878 */
[----:B------:R-:W-:Y:S01]  /*4d70*/  MUFU.EX2 R113, R113 ;  /* 0x0000007100717308 */ /* 0x000fe20000000800 */
[--C-:B------:R-:W-:Y:S02]  /*4d80*/  FFMA.FTZ R104, R7, c[0x0][0x23c], -R120.reuse ;  /* 0x00008f0007687a23 */ /* 0x100fe40000010878 */
[----:B------:R-:W-:-:S02]  /*4d90*/  FFMA.FTZ R29, R5, c[0x0][0x23c], -R120 ;  /* 0x00008f00051d7a23 */ /* 0x000fc40000010878 */
[--C-:B------:R-:W-:Y:S02]  /*4da0*/  FFMA.FTZ R105, R19, c[0x0][0x23c], -R120.reuse ;  /* 0x00008f0013697a23 */ /* 0x100fe40000010878 */
[--C-:B------:R-:W-:Y:S01]  /*4db0*/  FFMA.FTZ R2, R17, c[0x0][0x23c], -R120.reuse ;  /* 0x00008f0011027a23 */ /* 0x100fe20000010878 */
[----:B------:R-:W2:Y:S01]  /*4dc0*/  MUFU.EX2 R110, R110 ;  /* 0x0000006e006e7308 */ /* 0x000ea20000000800 */
[----:B------:R-:W-:Y:S01]  /*4dd0*/  LDSM.16.MT88.4 R16, [R140+0x8800] ;  /* 0x008800008c10783b */ /* 0x000fe20000004200 */
[--C-:B------:R-:W-:Y:S01]  /*4de0*/  FFMA.FTZ R114, R173, c[0x0][0x23c], -R120.reuse ;  /* 0x00008f00ad727a23 */ /* 0x100fe20000010878 */
[----:B-1----:R-:W-:Y:S01]  /*4df0*/  FMNMX.FTZ R3, R35, R8, !PT ;  /* 0x0000000823037209 */ /* 0x002fe20007810000 */
[--C-:B------:R-:W-:Y:S02]  /*4e00*/  FFMA.FTZ R121, R121, c[0x0][0x23c], -R120.reuse ;  /* 0x00008f0079797a23 */ /* 0x100fe40000010878 */
[--C-:B------:R-:W-:Y:S01]  /*4e10*/  FFMA.FTZ R116, R169, c[0x0][0x23c], -R120.reuse ;  /* 0x00008f00a9747a23 */ /* 0x100fe20000010878 */
[C---:B------:R-:W-:Y:S01]  /*4e20*/  FSETP.NEU.FTZ.AND P1, PT, R3.reuse, -INF , PT ;  /* 0xff8000000300780b */ /* 0x040fe20003f3d000 */
[----:B------:R-:W-:Y:S01]  /*4e30*/  FMUL.FTZ R112, R3, c[0x0][0x23c] ;  /* 0x00008f0003707a20 */ /* 0x000fe20000410000 */
[----:B------:R-:W-:Y:S01]  /*4e40*/  MUFU.EX2 R107, R107 ;  /* 0x0000006b006b7308 */ /* 0x000fe20000000800 */
[----:B------:R-:W-:-:S02]  /*4e50*/  FFMA.FTZ R123, R123, c[0x0][0x23c], -R120 ;  /* 0x00008f007b7b7a23 */ /* 0x000fc40000010878 */
[----:B------:R-:W-:Y:S01]  /*4e60*/  FFMA.FTZ R169, R127, c[0x0][0x23c], -R120 ;  /* 0x00008f007fa97a23 */ /* 0x000fe20000010878 */
[----:B------:R-:W-:Y:S02]  /*4e70*/  FSEL R112, R112, RZ, P1 ;  /* 0x000000ff70707208 */ /* 0x000fe40000800000 */
[----:B------:R-:W-:Y:S02]  /*4e80*/  LEA R168, P1, R102, c[0x0][0x168], 0x1 ;  /* 0x00005a0066a87a11 */ /* 0x000fe400078208ff */
[----:B------:R-:W1:Y:S01]  /*4e90*/  MUFU.EX2 R106, R106 ;  /* 0x0000006a006a7308 */ /* 0x000e620000000800 */
[--C-:B------:R-:W-:Y:S01]  /*4ea0*/  FFMA.FTZ R111, R6, c[0x0][0x23c], -R112.reuse ;  /* 0x00008f00066f7a23 */ /* 0x100fe20000010870 */
[----:B--2---:R-:W-:Y:S01]  /*4eb0*/  F2FP.BF16.PACK_AB R64, R110, R113 ;  /* 0x000000716e40723e */ /* 0x004fe200000010ff */
[--C-:B------:R-:W-:Y:S01]  /*4ec0*/  FFMA.FTZ R108, R23, c[0x0][0x23c], -R112.reuse ;  /* 0x00008f00176c7a23 */ /* 0x100fe20000010870 */
[----:B------:R-:W2:Y:S01]  /*4ed0*/  LDSM.16.MT88.4 R4, [R136+0xa000] ;  /* 0x00a000008804783b */ /* 0x000ea20000004200 */
[--C-:B------:R-:W-:Y:S01]  /*4ee0*/  FFMA.FTZ R109, R47, c[0x0][0x23c], -R112.reuse ;  /* 0x00008f002f6d7a23 */ /* 0x100fe20000010870 */
[----:B------:R-:W-:Y:S01]  /*4ef0*/  LEA.HI.X R166, R102, c[0x0][0x16c], R103, 0x1, P1 ;  /* 0x00005b0066a67a11 */ /* 0x000fe200008f0c67 */
[--C-:B------:R-:W-:Y:S01]  /*4f00*/  FFMA.FTZ R34, R21, c[0x0][0x23c], -R112.reuse ;  /* 0x00008f0015227a23 */ /* 0x100fe20000010870 */
[----:B------:R-:W-:Y:S01]  /*4f10*/  MUFU.EX2 R111, R111 ;  /* 0x0000006f006f7308 */ /* 0x000fe20000000800 */
[--C-:B------:R-:W-:Y:S01]  /*4f20*/  FFMA.FTZ R35, R15, c[0x0][0x23c], -R112.reuse ;  /* 0x00008f000f237a23 */ /* 0x100fe20000010870 */
[----:B------:R-:W-:Y:S01]  /*4f30*/  LDSM.16.MT88.4 R20, [R136+0x8800] ;  /* 0x008800008814783b */ /* 0x000fe20000004200 */
[----:B------:R-:W-:-:S02]  /*4f40*/  FFMA.FTZ R32, R13, c[0x0][0x23c], -R112 ;  /* 0x00008f000d207a23 */ /* 0x000fc40000010870 */
[--C-:B------:R-:W-:Y:S01]  /*4f50*/  FFMA.FTZ R33, R11, c[0x0][0x23c], -R112.reuse ;  /* 0x00008f000b217a23 */ /* 0x100fe20000010870 */
[----:B------:R-:W3:Y:S01]  /*4f60*/  LDSM.16.MT88.4 R12, [R138+0x8800] ;  /* 0x008800008a0c783b */ /* 0x000ee20000004200 */
[--C-:B------:R-:W-:Y:S01]  /*4f70*/  FFMA.FTZ R0, R9, c[0x0][0x23c], -R112.reuse ;  /* 0x00008f0009007a23 */ /* 0x100fe20000010870 */
[----:B------:R-:W4:Y:S01]  /*4f80*/  MUFU.EX2 R108, R108 ;  /* 0x0000006c006c7308 */ /* 0x000f220000000800 */
[----:B-1----:R-:W-:Y:S01]  /*4f90*/  F2FP.BF16.PACK_AB R66, R106, R107 ;  /* 0x0000006b6a42723e */ /* 0x002fe200000010ff */
[----:B------:R-:W1:Y:S01]  /*4fa0*/  LDSM.16.MT88.4 R8, [R137+0x8800] ;  /* 0x008800008908783b */ /* 0x000e620000004200 */
[--C-:B------:R-:W-:Y:S02]  /*4fb0*/  FFMA.FTZ R122, R135, c[0x0][0x23c], -R112.reuse ;  /* 0x00008f00877a7a23 */ /* 0x100fe40000010870 */
[--C-:B------:R-:W-:Y:S02]  /*4fc0*/  FFMA.FTZ R165, R165, c[0x0][0x23c], -R112.reuse ;  /* 0x00008f00a5a57a23 */ /* 0x100fe40000010870 */
[--C-:B------:R-:W-:Y:S01]  /*4fd0*/  FFMA.FTZ R135, R27, c[0x0][0x23c], -R112.reuse ;  /* 0x00008f001b877a23 */ /* 0x100fe20000010870 */
[----:B------:R-:W-:Y:S01]  /*4fe0*/  MUFU.EX2 R109, R109 ;  /* 0x0000006d006d7308 */ /* 0x000fe20000000800 */
[----:B------:R-:W-:-:S02]  /*4ff0*/  FFMA.FTZ R118, R25, c[0x0][0x23c], -R112 ;  /* 0x00008f0019767a23 */ /* 0x000fc40000010870 */
[----:B------:R-:W-:Y:S01]  /*5000*/  LDSM.16.MT88.4 R24, [R138+0x9000] ;  /* 0x009000008a18783b */ /* 0x000fe20000004200 */
[----:B------:R-:W-:Y:S02]  /*5010*/  FFMA.FTZ R117, R117, c[0x0][0x23c], -R112 ;  /* 0x00008f0075757a23 */ /* 0x000fe40000010870 */
[----:B------:R-:W-:Y:S02]  /*5020*/  FADD.FTZ R110, R113, R110 ;  /* 0x0000006e716e7221 */ /* 0x000fe40000010000 */
[----:B------:R-:W5:Y:S01]  /*5030*/  MUFU.EX2 R34, R34 ;  /* 0x0000002200227308 */ /* 0x000f620000000800 */
[----:B----4-:R-:W-:Y:S01]  /*5040*/  F2FP.BF16.PACK_AB R65, R108, R111 ;  /* 0x0000006f6c41723e */ /* 0x010fe200000010ff */
[----:B------:R-:W-:Y:S02]  /*5050*/  FADD.FTZ R108, R111, R108 ;  /* 0x0000006c6f6c7221 */ /* 0x000fe40000010000 */
[----:B------:R-:W-:-:S04]  /*5060*/  FADD.FTZ R107, R107, R110 ;  /* 0x0000006e6b6b7221 */ /* 0x000fc80000010000 */
[----:B------:R-:W-:Y:S01]  /*5070*/  MUFU.EX2 R105, R105 ;  /* 0x0000006900697308 */ /* 0x000fe20000000800 */
[----:B------:R-:W-:Y:S01]  /*5080*/  FADD.FTZ R106, R106, R107 ;  /* 0x0000006b6a6a7221 */ /* 0x000fe20000010000 */
[----:B-----5:R-:W-:-:S06]  /*5090*/  F2FP.BF16.PACK_AB R67, R34, R109 ;  /* 0x0000006d2243723e */ /* 0x020fcc00000010ff */
[----:B------:R-:W4:Y:S01]  /*50a0*/  MUFU.EX2 R104, R104 ;  /* 0x0000006800687308 */ /* 0x000f220000000800 */
[----:B------:R-:W-:-:S04]  /*50b0*/  FADD.FTZ R109, R109, R108 ;  /* 0x0000006c6d6d7221 */ /* 0x000fc80000010000 */
        /* <DEDUP_REMOVED lines=34> */
[----:B------:R-:W-:Y:S01]  /*52e0*/  MUFU.EX2 R117, R117 ;  /* 0x0000007500757308 */ /* 0x000fe20000000800 */
[----:B------:R-:W-:-:S02]  /*52f0*/  FADD.FTZ R105, R105, R106 ;  /* 0x0000006a69697221 */ /* 0x000fc40000010000 */
[----:B------:R-:W-:Y:S02]  /*5300*/  FADD.FTZ R35, R35, R34 ;  /* 0x0000002223237221 */ /* 0x000fe40000010000 */
[----:B------:R-:W-:Y:S01]  /*5310*/  F2FP.BF16.PACK_AB R6, R2, R29 ;  /* 0x0000001d0206723e */ /* 0x000fe200000010ff */
[----:B------:R-:W-:Y:S01]  /*5320*/  FADD.FTZ R104, R104, R105 ;  /* 0x0000006968687221 */ /* 0x000fe20000010000 */
[----:B-1----:R-:W-:Y:S01]  /*5330*/  F2FP.BF16.PACK_AB R7, R0, R33 ;  /* 0x000000210007723e */ /* 0x002fe200000010ff */
[----:B------:R-:W-:-:S04]  /*5340*/  FADD.FTZ R32, R32, R35 ;  /* 0x0000002320207221 */ /* 0x000fc80000010000 */
[----:B------:R-:W-:Y:S02]  /*5350*/  FADD.FTZ R33, R33, R32 ;  /* 0x0000002021217221 */ /* 0x000fe40000010000 */
[----:B---3--:R-:W-:Y:S02]  /*5360*/  HMMA.16816.F32.BF16 R88, R4, R12, R88 ;  /* 0x0000000c0458723c */ /* 0x008fe40000041858 */
        /* <DEDUP_REMOVED lines=13> */
[C---:B--2---:R-:W-:Y:S08]  /*5440*/  HMMA.16816.F32.BF16 R52, R4.reuse, R8, R52 ;  /* 0x000000080434723c */ /* 0x044ff00000041834 */
[C---:B------:R-:W-:Y:S01]  /*5450*/  HMMA.16816.F32.BF16 R56, R4.reuse, R10, R56 ;  /* 0x0000000a0438723c */ /* 0x040fe20000041838 */
[----:B------:R-:W2:Y:S07]  /*5460*/  LDSM.16.MT88.4 R8, [R140+0x9000] ;  /* 0x009000008c08783b */ /* 0x000eae0000004200 */
[C---:B------:R-:W-:Y:S01]  /*5470*/  HMMA.16816.F32.BF16 R68, R4.reuse, R22, R68 ;  /* 0x000000160444723c */ /* 0x040fe20000041844 */
[----:B------:R-:W4:Y:S07]  /*5480*/  LDSM.16.MT88.4 R20, [R137+0x9000] ;  /* 0x009000008914783b */ /* 0x000f2e0000004200 */
[C---:B---3--:R-:W-:Y:S08]  /*5490*/  HMMA.16816.F32.BF16 R36, R4.reuse, R16, R36 ;  /* 0x000000100424723c */ /* 0x048ff00000041824 */
        /* <DEDUP_REMOVED lines=150> */
.L_x_5515:
[----:B------:R-:W-:-:S05]  /*5e00*/  IMAD.MOV.U32 R0, RZ, RZ, c[0x0][0x1a0] ;  /* 0x00006800ff007624 */ /* 0x000fca00078e00ff */
[----:B------:R-:W-:-:S04]  /*5e10*/  LEA R0, -R0, RZ, 0x6 ;  /* 0x000000ff00007211 */ /* 0x000fc800078e31ff */
[----:B------:R-:W-:Y:S02]  /*5e20*/  SHF.R.S32.HI R9, RZ, 0x1f, R0 ;  /* 0x0000001fff097819 */ /* 0x000fe40000011400 */
.L_x_5516:
        /* <DEDUP_REMOVED lines=9> */
[C---:B------:R-:W-:Y:S01]  /*5ec0*/  @!P2 LEA R8, P5, R2.reuse, R170, 0x1 ;  /* 0x000000aa0208a211 */ /* 0x040fe200078a08ff */
[----:B------:R-:W-:Y:S01]  /*5ed0*/  @!P1 IMAD.X R4, R9, 0x1, R28, P4 ;  /* 0x0000000109049824 */ /* 0x000fe200020e061c */
[C---:B------:R-:W-:Y:S01]  /*5ee0*/  @!P1 LEA R10, P4, R11.reuse, c[0x0][0x170], 0x1 ;  /* 0x00005c000b0a9a11 */ /* 0x040fe200078808ff */
[----:B------:R-:W-:Y:S01]  /*5ef0*/  @!PT LDS RZ, [RZ] ;  /* 0x00000000fffff984 */ /* 0x000fe20000000800 */
[----:B------:R-:W-:Y:S01]  /*5f00*/  @!PT LDS RZ, [RZ] ;  /* 0x00000000fffff984 */ /* 0x000fe20000000800 */
[----:B------:R-:W-:Y:S01]  /*5f10*/  @!PT LDS RZ, [RZ] ;  /* 0x00000000fffff984 */ /* 0x000fe20000000800 */
[----:B------:R1:W-:Y:S01]  /*5f20*/  @!P2 LDGSTS.E.BYPASS.LTC128B.128 [R156+0x8000], [R134.64] ;  /* 0x08000000869cafae */ /* 0x0003e2000b901d48 */
[----:B------:R-:W-:Y:S02]  /*5f30*/  @!P2 LEA.HI.X R9, R2, R171, R5, 0x1, P5 ;  /* 0x000000ab0209a211 */ /* 0x000fe400028f0c05 */
[----:B------:R-:W-:Y:S01]  /*5f40*/  @!P1 LEA.HI.X R11, R11, c[0x0][0x174], R4, 0x1, P4 ;  /* 0x00005d000b0b9a11 */ /* 0x000fe200020f0c04 */
[----:B------:R-:W-:Y:S01]  /*5f50*/  @!P1 IMAD.X R4, R5, 0x1, R28, P3 ;  /* 0x0000000105049824 */ /* 0x000fe200018e061c */
[----:B------:R-:W-:Y:S01]  /*5f60*/  IADD3 R0, P3, R161, R2, RZ ;  /* 0x00000002a1007210 */ /* 0x000fe20007f7e0ff */
[----:B------:R-:W-:Y:S01]  /*5f70*/  @P1 STS.128 [R156+0xa000], RZ ;  /* 0x00a000ff9c001388 */ /* 0x000fe20000000c00 */
[----:B------:R-:W-:-:S02]  /*5f80*/  @!P1 LEA R12, P4, R7, c[0x0][0x170], 0x1 ;  /* 0x00005c00070c9a11 */ /* 0x000fc400078808ff */
[----:B------:R-:W-:Y:S01]  /*5f90*/  @!P2 LEA R16, P6, R0, R170, 0x1 ;  /* 0x000000aa0010a211 */ /* 0x000fe200078c08ff */
[----:B------:R-:W-:Y:S01]  /*5fa0*/  IMAD.X R5, R160, 0x1, R5, P3 ;  /* 0x00000001a0057824 */ /* 0x000fe200018e0605 */
[----:B------:R-:W-:Y:S01]  /*5fb0*/  @!P1 LEA.HI.X R13, R7, c[0x0][0x174], R4, 0x1, P4 ;  /* 0x00005d00070d9a11 */ /* 0x000fe200020f0c04 */
[----:B------:R-:W-:Y:S01]  /*5fc0*/  @!PT LDS RZ, [RZ] ;  /* 0x00000000fffff984 */ /* 0x000fe20000000800 */
[----:B------:R-:W-:Y:S01]  /*5fd0*/  @!PT LDS RZ, [RZ] ;  /* 0x00000000fffff984 */ /* 0x000fe20000000800 */
[----:B------:R-:W-:Y:S01]  /*5fe0*/  @!PT LDS RZ, [RZ] ;  /* 0x00000000fffff984 */ /* 0x000fe20000000800 */
[----:B------:R2:W-:Y:S01]  /*5ff0*/  @!P1 LDGSTS.E.BYPASS.LTC128B.128 [R156+0xa000], [R10.64+0x80] ;  /* 0x0a0000800a9c9fae */ /* 0x0005e2000b901d48 */
[----:B------:R-:W-:Y:S02]  /*6000*/  IADD3 R7, P4, R161, R0, RZ ;  /* 0x00000000a1077210 */ /* 0x000fe40007f9e0ff */
[CC--:B------:R-:W-:Y:S01]  /*6010*/  @!P1 IADD3 R2, P5, R0.reuse, R30.reuse, RZ ;  /* 0x0000001e00029210 */ /* 0x0c0fe20007fbe0ff */
[----:B------:R-:W-:Y:S01]  /*6020*/  @P2 STS.128 [R156+0x8800], RZ ;  /* 0x008800ff9c002388 */ /* 0x000fe20000000c00 */
[----:B------:R-:W-:Y:S02]  /*6030*/  @!P1 IADD3 R30, P3, R7, R30, RZ ;  /* 0x0000001e071e9210 */ /* 0x000fe40007f7e0ff */
[-CC-:B------:R-:W-:Y:S01]  /*6040*/  @!P2 LEA.HI.X R17, R0, R171.reuse, R5.reuse, 0x1, P6 ;  /* 0x000000ab0011a211 */ /* 0x180fe200030f0c05 */
[--C-:B------:R-:W-:Y:S01]  /*6050*/  @!P1 IMAD.X R15, R5, 0x1, R28.reuse, P5 ;  /* 0x00000001050f9824 */ /* 0x100fe200028e061c */
[----:B------:R-:W-:Y:S01]  /*6060*/  @!P1 LEA R14, P5, R2, c[0x0][0x170], 0x1 ;  /* 0x00005c00020e9a11 */ /* 0x000fe200078a08ff */
[----:B------:R-:W-:Y:S01]  /*6070*/  IMAD.X R0, R160, 0x1, R5, P4 ;  /* 0x00000001a0007824 */ /* 0x000fe200020e0605 */
[C---:B------:R-:W-:Y:S01]  /*6080*/  @!P2 LEA R6, P4, R7.reuse, R170, 0x1 ;  /* 0x000000aa0706a211 */ /* 0x040fe200078808ff */
[----:B------:R-:W-:Y:S01]  /*6090*/  @!PT LDS RZ, [RZ] ;  /* 0x00000000fffff984 */ /* 0x000fe20000000800 */
[----:B------:R-:W-:Y:S01]  /*60a0*/  @!PT LDS RZ, [RZ] ;  /* 0x00000000fffff984 */ /* 0x000fe20000000800 */
[----:B------:R-:W-:Y:S01]  /*60b0*/  @!PT LDS RZ, [RZ] ;  /* 0x00000000fffff984 */ /* 0x000fe20000000800 */
[----:B------:R2:W-:Y:S01]  /*60c0*/  @!P2 LDGSTS.E.BYPASS.LTC128B.128 [R156+0x8800], [R8.64] ;  /* 0x08800000089cafae */ /* 0x0005e2000b901d48 */
[----:B------:R-:W-:Y:S01]  /*60d0*/  @!P1 LEA.HI.X R15, R2, c[0x0][0x174], R15, 0x1, P5 ;  /* 0x00005d00020f9a11 */ /* 0x000fe200028f0c0f */
[----:B------:R-:W-:Y:S01]  /*60e0*/  @!P1 IMAD.X R5, R0, 0x1, R28, P3 ;  /* 0x0000000100059824 */ /* 0x000fe200018e061c */
[C---:B------:R-:W-:Y:S01]  /*60f0*/  @!P1 LEA R4, P3, R30.reuse, c[0x0][0x170], 0x1 ;  /* 0x00005c001e049a11 */ /* 0x040fe200078608ff */
[----:B------:R-:W-:Y:S01]  /*6100*/  @P1 STS.128 [R156+0xa800], RZ ;  /* 0x00a800ff9c001388 */ /* 0x000fe20000000c00 */
[----:B------:R-:W-:Y:S01]  /*6110*/  @!P2 LEA.HI.X R7, R7, R171, R0, 0x1, P4 ;  /* 0x000000ab0707a211 */ /* 0x000fe200020f0c00 */
[----:B------:R-:W-:Y:S01]  /*6120*/  IMAD.MOV.U32 R170, RZ, RZ, R134 ;  /* 0x000000ffffaa7224 */ /* 0x000fe200078e0086 */
[----:B------:R-:W-:Y:S01]  /*6130*/  @!P1 LEA.HI.X R5, R30, c[0x0][0x174], R5, 0x1, P3 ;  /* 0x00005d001e059a11 */ /* 0x000fe200018f0c05 */
[----:B------:R-:W-:Y:S01]  /*6140*/  @!PT LDS RZ, [RZ] ;  /* 0x00000000fffff984 */ /* 0x000fe20000000800 */
[----:B------:R-:W-:Y:S01]  /*6150*/  @!PT LDS RZ, [RZ] ;  /* 0x00000000fffff984 */ /* 0x000fe20000000800 */
[----:B------:R-:W-:Y:S01]  /*6160*/  @!PT LDS RZ, [RZ] ;  /* 0x00000000fffff984 */ /* 0x000fe20000000800 */
[----:B------:R3:W-:Y:S01]  /*6170*/  @!P1 LDGSTS.E.BYPASS.LTC128B.128 [R156+0xa800], [R12.64+0x80] ;  /* 0x0a8000800c9c9fae */ /* 0x0007e2000b901d48 */
[----:B------:R-:W-:Y:S01]  /*6180*/  ISETP.GE.AND P3, PT, R101, 0x3, PT ;  /* 0x000000036500780c */ /* 0x000fe20003f66270 */
[----:B------:R-:W-:-:S02]  /*6190*/  IMAD.MOV.U32 R171, RZ, RZ, R135 ;  /* 0x000000ffffab7224 */ /* 0x000fc400078e0087 */
        /* <DEDUP_REMOVED lines=21> */
[----:B--2---:R-:W3:Y:S04]  /*62f0*/  LDSM.16.M88.4 R8, [R146+0x4000] ;  /* 0x004000009208783b */ /* 0x004ee80000000200 */
[----:B------:R-:W5:Y:S04]  /*6300*/  LDSM.16.M88.4 R112, [R146+0x4800] ;  /* 0x004800009270783b */ /* 0x000f680000000200 */
[----:B------:R-:W2:Y:S04]  /*6310*/  LDSM.16.M88.4 R104, [R146+0x5000] ;  /* 0x005000009268783b */ /* 0x000ea80000000200 */
[----:B------:R-:W1:Y:S04]  /*6320*/  LDSM.16.M88.4 R24, [R146+0x5800] ;  /* 0x005800009218783b */ /* 0x000e680000000200 */
[----:B------:R-:W-:Y:S04]  /*6330*/  LDSM.16.M88.4 R20, [R145] ;  /* 0x000000009114783b */ /* 0x000fe80000000200 */
[----:B------:R-:W1:Y:S04]  /*6340*/  LDSM.16.M88.4 R120, [R144] ;  /* 0x000000009078783b */ /* 0x000e680000000200 */
[----:B------:R-:W1:Y:S04]  /*6350*/  LDSM.16.M88.4 R116, [R144+0x800] ;  /* 0x000800009074783b */ /* 0x000e680000000200 */
[----:B----4-:R-:W4:Y:S04]  /*6360*/  LDSM.16.M88.4 R16, [R144+0x1000] ;  /* 0x001000009010783b */ /* 0x010f280000000200 */
[----:B------:R-:W-:Y:S04]  /*6370*/  LDSM.16.M88.4 R124, [R143+0x2000] ;  /* 0x002000008f7c783b */ /* 0x000fe80000000200 */
[----:B------:R-:W-:Y:S01]  /*6380*/  LDSM.16.M88.4 R128, [R139+0x6800] ;  /* 0x006800008b80783b */ /* 0x000fe20000000200 */
[C---:B---3--:R-:W-:Y:S03]  /*6390*/  HMMA.16816.F32.BF16 R12, R28.reuse, R8, RZ ;  /* 0x000000081c0c723c */ /* 0x048fe600000418ff */
[----:B------:R-:W0:Y:S05]  /*63a0*/  LDGDEPBAR ;  /* 0x00000000000079af */ /* 0x000e2a0000000000 */
[C---:B-----5:R-:W-:Y:S08]  /*63b0*/  HMMA.16816.F32.BF16 R4, R28.reuse, R112, RZ ;  /* 0x000000701c04723c */ /* 0x060ff000000418ff */
[C---:B--2---:R-:W-:Y:S08]  /*63c0*/  HMMA.16816.F32.BF16 R108, R28.reuse, R104, RZ ;  /* 0x000000681c6c723c */ /* 0x044ff000000418ff */
        /* <DEDUP_REMOVED lines=14> */
[----:B------:R-:W2:Y:S07]  /*64b0*/  LDSM.16.M88.4 R16, [R143] ;  /* 0x000000008f10783b */ /* 0x000eae0000000200 */
[C---:B-1----:R-:W-:Y:S08]  /*64c0*/  HMMA.16816.F32.BF16 R32, R20.reuse, R24, R32 ;  /* 0x000000181420723c */ /* 0x042ff00000041820 */
[----:B------:R-:W-:Y:S01]  /*64d0*/  HMMA.16816.F32.BF16 R28, R20, R26, R28 ;  /* 0x0000001a141c723c */ /* 0x000fe2000004181c */
[----:B------:R-:W1:Y:S04]  /*64e0*/  LDSM.16.M88.4 R20, [R139+0x5000] ;  /* 0x005000008b14783b */ /* 0x000e680000000200 */
[----:B------:R-:W3:Y:S03]  /*64f0*/  LDSM.16.M88.4 R24, [R139+0x5800] ;  /* 0x005800008b18783b */ /* 0x000ee60000000200 */
[C---:B--2---:R-:W-:Y:S08]  /*6500*/  HMMA.16816.F32.BF16 R12, R16.reuse, R120, R12 ;  /* 0x00000078100c723c */ /* 0x044ff0000004180c */
[C---:B------:R-:W-:Y:S01]  /*6510*/  HMMA.16816.F32.BF16 R8, R16.reuse, R122, R8 ;  /* 0x0000007a1008723c */ /* 0x040fe20000041808 */
[----:B------:R-:W-:Y:S07]  /*6520*/  LDSM.16.M88.4 R120, [R141] ;  /* 0x000000008d78783b */ /* 0x000fee0000000200 */
[C---:B------:R-:W-:Y:S08]  /*6530*/  HMMA.16816.F32.BF16 R4, R16.reuse, R116, R4 ;  /* 0x000000741004723c */ /* 0x040ff00000041804 */
[C---:B------:R-:W-:Y:S01]  /*6540*/  HMMA.16816.F32.BF16 R112, R16.reuse, R118, R112 ;  /* 0x000000761070723c */ /* 0x040fe20000041870 */
[----:B------:R-:W-:Y:S07]  /*6550*/  LDSM.16.M88.4 R116, [R141+0x800] ;  /* 0x000800008d74783b */ /* 0x000fee0000000200 */
[C---:B-1----:R-:W-:Y:S08]  /*6560*/  HMMA.16816.F32.BF16 R108, R16.reuse, R20, R108 ;  /* 0x00000014106c723c */ /* 0x042ff0000004186c */
[C---:B------:R-:W-:Y:S01]  /*6570*/  HMMA.16816.F32.BF16 R104, R16.reuse, R22, R104 ;  /* 0x000000161068723c */ /* 0x040fe20000041868 */
[----:B------:R-:W1:Y:S07]  /*6580*/  LDSM.16.M88.4 R20, [R142] ;  /* 0x000000008e14783b */ /* 0x000e6e0000000200 */
[C---:B---3--:R-:W-:Y:S08]  /*6590*/  HMMA.16816.F32.BF16 R32, R16.reuse, R24, R32 ;  /* 0x000000181020723c */ /* 0x048ff00000041820 */
        /* <DEDUP_REMOVED lines=11> */
[----:B------:R-:W1:Y:S07]  /*6650*/  LDSM.16.M88.4 R16, [R147+0x2000] ;  /* 0x002000009310783b */ /* 0x000e6e0000000200 */
[C---:B---3--:R-:W-:Y:S08]  /*6660*/  HMMA.16816.F32.BF16 R32, R20.reuse, R24, R32 ;  /* 0x000000181420723c */ /* 0x048ff00000041820 */
[----:B------:R-:W-:Y:S01]  /*6670*/  HMMA.16816.F32.BF16 R28, R20, R26, R28 ;  /* 0x0000001a141c723c */ /* 0x000fe2000004181c */
[----:B------:R-:W2:Y:S04]  /*6680*/  LDSM.16.M88.4 R24, [R146+0x6800] ;  /* 0x006800009218783b */ /* 0x000ea80000000200 */
[----:B------:R-:W3:Y:S03]  /*6690*/  LDSM.16.M88.4 R20, [R146+0x7000] ;  /* 0x007000009214783b */ /* 0x000ee60000000200 */
        /* <DEDUP_REMOVED lines=8> */
[----:B------:R-:W1:Y:S07]  /*6720*/  LDSM.16.M88.4 R20, [R145+0x2000] ;  /* 0x002000009114783b */ /* 0x000e6e0000000200 */
[C---:B------:R-:W-:Y:S08]  /*6730*/  HMMA.16816.F32.BF16 R32, R16.reuse, R116, R32 ;  /* 0x000000741020723c */ /* 0x040ff00000041820 */
[----:B------:R-:W-:Y:S01]  /*6740*/  HMMA.16816.F32.BF16 R28, R16, R118, R28 ;  /* 0x00000076101c723c */ /* 0x000fe2000004181c */
[----:B------:R-:W2:Y:S04]  /*6750*/  LDSM.16.M88.4 R16, [R144+0x2800] ;  /* 0x002800009010783b */ /* 0x000ea80000000200 */
[----:B------:R-:W3:Y:S03]  /*6760*/  LDSM.16.M88.4 R116, [R144+0x3000] ;  /* 0x003000009074783b */ /* 0x000ee60000000200 */
        /* <DEDUP_REMOVED lines=8> */
[----:B------:R-:W-:Y:S07]  /*67f0*/  LDSM.16.M88.4 R116, [R139+0x7800] ;  /* 0x007800008b74783b */ /* 0x000fee0000000200 */
[----:B------:R-:W-:Y:S08]  /*6800*/  HMMA.16816.F32.BF16 R4, R124, R128, R4 ;  /* 0x000000807c04723c */ /* 0x000ff00000041804 */
[C---:B-1----:R-:W-:Y:S08]  /*6810*/  HMMA.16816.F32.BF16 R32, R20.reuse, R24, R32 ;  /* 0x000000181420723c */ /* 0x042ff00000041820 */
[----:B------:R-:W-:Y:S01]  /*6820*/  HMMA.16816.F32.BF16 R28, R20, R26, R28 ;  /* 0x0000001a141c723c */ /* 0x000fe2000004181c */
[----:B------:R-:W-:Y:S04]  /*6830*/  LDSM.16.M88.4 R24, [R142+0x2000] ;  /* 0x002000008e18783b */ /* 0x000fe80000000200 */
[----:B------:R-:W1:Y:S03]  /*6840*/  LDSM.16.M88.4 R20, [R141+0x2000] ;  /* 0x002000008d14783b */ /* 0x000e660000000200 */
[C---:B--2---:R-:W-:Y:S08]  /*6850*/  HMMA.16816.F32.BF16 R12, R124.reuse, R16, R12 ;  /* 0x000000107c0c723c */ /* 0x044ff0000004180c */
[C---:B------:R-:W-:Y:S01]  /*6860*/  HMMA.16816.F32.BF16 R8, R124.reuse, R18, R8 ;  /* 0x000000127c08723c */ /* 0x040fe20000041808 */
[----:B------:R-:W2:Y:S07]  /*6870*/  LDSM.16.M88.4 R16, [R141+0x2800] ;  /* 0x002800008d10783b */ /* 0x000eae0000000200 */
[C---:B------:R-:W-:Y:S08]  /*6880*/  HMMA.16816.F32.BF16 R112, R124.reuse, R130, R112 ;  /* 0x000000827c70723c */ /* 0x040ff00000041870 */
[C---:B------:R-:W-:Y:S08]  /*6890*/  HMMA.16816.F32.BF16 R104, R124.reuse, R122, R104 ;  /* 0x0000007a7c68723c */ /* 0x040ff00000041868 */
[----:B------:R-:W-:Y:S08]  /*68a0*/  HMMA.16816.F32.BF16 R108, R124, R120, R108 ;  /* 0x000000787c6c723c */ /* 0x000ff0000004186c */
[C---:B-1----:R-:W-:Y:S08]  /*68b0*/  HMMA.16816.F32.BF16 R8, R24.reuse, R22, R8 ;  /* 0x000000161808723c */ /* 0x042ff00000041808 */
[C---:B------:R-:W-:Y:S08]  /*68c0*/  HMMA.16816.F32.BF16 R12, R24.reuse, R20, R12 ;  /* 0x00000014180c723c */ /* 0x040ff0000004180c */
[C---:B--2---:R-:W-:Y:S08]  /*68d0*/  HMMA.16816.F32.BF16 R4, R24.reuse, R16, R4 ;  /* 0x000000101804723c */ /* 0x044ff00000041804 */
[----:B------:R-:W-:Y:S01]  /*68e0*/  HMMA.16816.F32.BF16 R112, R24, R18, R112 ;  /* 0x000000121870723c */ /* 0x000fe20000041870 */
[----:B------:R-:W1:Y:S01]  /*68f0*/  LDSM.16.M88.4 R16, [R141+0x3000] ;  /* 0x003000008d10783b */ /* 0x000e620000000200 */
        /* <DEDUP_REMOVED lines=8> */
[----:B------:R-:W-:-:S02]  /*6980*/  FMUL.FTZ R21, R15, c[0x0][0x2ec] ;  /* 0x0000bb000f157a20 */ /* 0x000fc40000410000 */
[----:B------:R-:W-:Y:S01]  /*6990*/  FMUL.FTZ R4, R4, c[0x0][0x2ec] ;  /* 0x0000bb0004047a20 */ /* 0x000fe20000410000 */
[----:B------:R-:W-:Y:S01]  /*69a0*/  HMMA.16816.F32.BF16 R28, R124, R118, R28 ;  /* 0x000000767c1c723c */ /* 0x000fe2000004181c */
[----:B------:R-:W-:Y:S01]  /*69b0*/  FMUL.FTZ R14, R11, c[0x0][0x2ec] ;  /* 0x0000bb000b0e7a20 */ /* 0x000fe20000410000 */
[----:B------:R-:W-:Y:S01]  /*69c0*/  MUFU.TANH R15, R8 ;  /* 0x00000008000f7308 */ /* 0x000fe20000002400 */
[----:B------:R-:W-:Y:S02]  /*69d0*/  FMUL.FTZ R7, R7, c[0x0][0x2ec] ;  /* 0x0000bb0007077a20 */ /* 0x000fe40000410000 */
[----:B------:R-:W-:Y:S02]  /*69e0*/  FMUL.FTZ R5, R5, c[0x0][0x2ec] ;  /* 0x0000bb0005057a20 */ /* 0x000fe40000410000 */
[----:B------:R-:W-:Y:S02]  /*69f0*/  FMUL.FTZ R6, R6, c[0x0][0x2ec] ;  /* 0x0000bb0006067a20 */ /* 0x000fe40000410000 */
[----:B------:R-:W-:Y:S01]  /*6a00*/  FMUL.FTZ R117, R115, c[0x0][0x2ec] ;  /* 0x0000bb0073757a20 */ /* 0x000fe20000410000 */
[----:B------:R2:W-:Y:S08]  /*6a10*/  MUFU.TANH R122, R4 ;  /* 0x00000004007a7308 */ /* 0x0005f00000002400 */
[----:B------:R3:W-:Y:S01]  /*6a20*/  MUFU.TANH R13, R10 ;  /* 0x0000000a000d7308 */ /* 0x0007e20000002400 */
[C---:B-1----:R-:W-:Y:S01]  /*6a30*/  HMMA.16816.F32.BF16 R108, R24.reuse, R16, R108 ;  /* 0x00000010186c723c */ /* 0x042fe2000004186c */
[----:B--2---:R-:W1:Y:S06]  /*6a40*/  S2R R4, SR_TID.X ;  /* 0x0000000000047919 */ /* 0x004e6c0000002100 */
[----:B------:R-:W-:Y:S01]  /*6a50*/  MUFU.TANH R20, R20 ;  /* 0x0000001400147308 */ /* 0x000fe20000002400 */
[----:B------:R-:W-:Y:S01]  /*6a60*/  FMUL.FTZ R16, R113, c[0x0][0x2ec] ;  /* 0x0000bb0071107a20 */ /* 0x000fe20000410000 */
[----:B------:R-:W-:Y:S01]  /*6a70*/  HMMA.16816.F32.BF16 R104, R24, R18, R104 ;  /* 0x000000121868723c */ /* 0x000fe20000041868 */
[----:B---3--:R-:W2:Y:S05]  /*6a80*/  LDSM.16.M88.4 R8, [R141+0x3800] ;  /* 0x003800008d08783b */ /* 0x008eaa0000000200 */
[----:B------:R-:W3:Y:S01]  /*6a90*/  MUFU.TANH R21, R21 ;  /* 0x0000001500157308 */ /* 0x000ee20000002400 */
[----:B------:R-:W-:-:S04]  /*6aa0*/  DEPBAR.LE SB0, 0x0 ;  /* 0x000080000000791a */ /* 0x000fc80000000000 */
[----:B------:R-:W-:Y:S02]  /*6ab0*/  FMUL.FTZ R19, R112, c[0x0][0x2ec] ;  /* 0x0000bb0070137a20 */ /* 0x000fe40000410000 */
[----:B------:R-:W-:Y:S01]  /*6ac0*/  FMUL.FTZ R18, R114, c[0x0][0x2ec] ;  /* 0x0000bb0072127a20 */ /* 0x000fe20000410000 */
[----:B------:R4:W-:Y:S01]  /*6ad0*/  MUFU.TANH R22, R7 ;  /* 0x0000000700167308 */ /* 0x0009e20000002400 */
[----:B------:R-:W-:Y:S02]  /*6ae0*/  FMUL.FTZ R17, R108, c[0x0][0x2ec] ;  /* 0x0000bb006c117a20 */ /* 0x000fe40000410000 */
[----:B-1----:R-:W-:-:S05]  /*6af0*/  IMAD.SHL.U32 R4, R4, 0x2, RZ ;  /* 0x0000000204047824 */ /* 0x002fca00078e00ff */
[----:B------:R1:W-:Y:S01]  /*6b00*/  MUFU.TANH R116, R5 ;  /* 0x0000000500747308 */ /* 0x0003e20000002400 */
[----:B------:R-:W-:Y:S02]  /*6b10*/  FMUL.FTZ R110, R110, c[0x0][0x2ec] ;  /* 0x0000bb006e6e7a20 */ /* 0x000fe40000410000 */
[----:B------:R-:W-:Y:S01]  /*6b20*/  FMUL.FTZ R109, R109, c[0x0][0x2ec] ;  /* 0x0000bb006d6d7a20 */ /* 0x000fe20000410000 */
[----:B------:R-:W-:Y:S01]  /*6b30*/  LOP3.LUT R4, R4, 0x6, RZ, 0xc0, !PT ;  /* 0x0000000604047812 */ /* 0x000fe200078ec0ff */
[----:B------:R-:W-:Y:S02]  /*6b40*/  FMUL.FTZ R111, R111, c[0x0][0x2ec] ;  /* 0x0000bb006f6f7a20 */ /* 0x000fe40000410000 */
[----:B------:R-:W-:Y:S01]  /*6b50*/  FMUL.FTZ R106, R106, c[0x0][0x2ec] ;  /* 0x0000bb006a6a7a20 */ /* 0x000fe20000410000 */
[----:B------:R-:W5:Y:S01]  /*6b60*/  MUFU.TANH R14, R14 ;  /* 0x0000000e000e7308 */ /* 0x000f620000002400 */
[----:B----4-:R-:W-:-:S05]  /*6b70*/  IMAD R7, R155, 0x40, R4 ;  /* 0x000000409b077824 */ /* 0x010fca00078e0204 */
[C---:B------:R-:W-:Y:S02]  /*6b80*/  IADD3 R4, R7.reuse, 0x8, RZ ;  /* 0x0000000807047810 */ /* 0x040fe40007ffe0ff */
[----:B-1----:R-:W-:Y:S01]  /*6b90*/  IADD3 R5, R7, 0x1, RZ ;  /* 0x0000000107057810 */ /* 0x002fe20007ffe0ff */
[----:B------:R1:W-:Y:S01]  /*6ba0*/  MUFU.TANH R23, R6 ;  /* 0x0000000600177308 */ /* 0x0003e20000002400 */
[-C--:B------:R-:W-:Y:S02]  /*6bb0*/  ISETP.GE.AND P5, PT, R4, R133.reuse, PT ;  /* 0x000000850400720c */ /* 0x080fe40003fa6270 */
[C---:B------:R-:W-:Y:S02]  /*6bc0*/  ISETP.GE.AND P6, PT, R5.reuse, R133, PT ;  /* 0x000000850500720c */ /* 0x040fe40003fc6270 */
[----:B------:R-:W-:Y:S01]  /*6bd0*/  ISETP.GE.AND P4, PT, R5, R132, PT ;  /* 0x000000840500720c */ /* 0x000fe20003f86270 */
[----:B--2---:R-:W-:Y:S02]  /*6be0*/  HMMA.16816.F32.BF16 R32, R24, R8, R32 ;  /* 0x000000081820723c */ /* 0x004fe40000041820 */
[----:B------:R-:W-:Y:S01]  /*6bf0*/  MUFU.TANH R19, R19 ;  /* 0x0000001300137308 */ /* 0x000fe20000002400 */
[----:B---3--:R-:W-:Y:S01]  /*6c00*/  FSEL R5, R21, -INF , !P4 ;  /* 0xff80000015057808 */ /* 0x008fe20006000000 */
[----:B------:R-:W-:-:S03]  /*6c10*/  FMUL.FTZ R21, R107, c[0x0][0x2ec] ;  /* 0x0000bb006b157a20 */ /* 0x000fc60000410000 */
[----:B------:R-:W-:Y:S01]  /*6c20*/  IADD3 R9, R7, 0x9, RZ ;  /* 0x0000000907097810 */ /* 0x000fe20007ffe0ff */
[----:B------:R-:W-:Y:S01]  /*6c30*/  HMMA.16816.F32.BF16 R28, R24, R10, R28 ;  /* 0x0000000a181c723c */ /* 0x000fe2000004181c */
[----:B------:R-:W-:Y:S01]  /*6c40*/  FMUL.FTZ R8, R104, c[0x0][0x2ec] ;  /* 0x0000bb0068087a20 */ /* 0x000fe20000410000 */
[----:B-1----:R-:W-:Y:S01]  /*6c50*/  FSEL R6, R20, -INF , !P6 ;  /* 0xff80000014067808 */ /* 0x002fe20007000000 */
[----:B------:R-:W1:Y:S01]  /*6c60*/  MUFU.TANH R16, R16 ;  /* 0x0000001000107308 */ /* 0x000e620000002400 */
[-C--:B------:R-:W-:Y:S01]  /*6c70*/  ISETP.GE.AND P6, PT, R4, R132.reuse, PT ;  /* 0x000000840400720c */ /* 0x080fe20003fc6270 */
[----:B------:R-:W-:Y:S01]  /*6c80*/  FMUL.FTZ R20, R105, c[0x0][0x2ec] ;  /* 0x0000bb0069147a20 */ /* 0x000fe20000410000 */
[----:B------:R-:W-:Y:S02]  /*6c90*/  FSEL R4, R15, -INF , !P5 ;  /* 0xff8000000f047808 */ /* 0x000fe40006800000 */
[C---:B------:R-:W-:Y:S02]  /*6ca0*/  ISETP.GE.AND P4, PT, R9.reuse, R133, PT ;  /* 0x000000850900720c */ /* 0x040fe40003f86270 */
[----:B------:R-:W-:Y:S01]  /*6cb0*/  ISETP.GE.AND P5, PT, R9, R132, PT ;  /* 0x000000840900720c */ /* 0x000fe20003fa6270 */
[----:B------:R-:W-:Y:S01]  /*6cc0*/  MUFU.TANH R18, R18 ;  /* 0x0000001200127308 */ /* 0x000fe20000002400 */
[----:B------:R-:W-:-:S02]  /*6cd0*/  IADD3 R9, R7, 0x10, RZ ;  /* 0x0000001007097810 */ /* 0x000fc40007ffe0ff */
[----:B------:R-:W-:Y:S02]  /*6ce0*/  FSEL R13, R13, -INF , !P6 ;  /* 0xff8000000d0d7808 */ /* 0x000fe40007000000 */
[-C--:B------:R-:W-:Y:S01]  /*6cf0*/  ISETP.GE.AND P6, PT, R9, R133.reuse, PT ;  /* 0x000000850900720c */ /* 0x080fe20003fc6270 */
[----:B------:R-:W-:Y:S01]  /*6d00*/  FMUL.FTZ R32, R32, c[0x0][0x2ec] ;  /* 0x0000bb0020207a20 */ /* 0x000fe20000410000 */
[----:B------:R-:W-:Y:S01]  /*6d10*/  IADD3 R15, R7, 0x11, RZ ;  /* 0x00000011070f7810 */ /* 0x000fe20007ffe0ff */
[----:B------:R-:W-:Y:S01]  /*6d20*/  MUFU.TANH R117, R117 ;  /* 0x0000007500757308 */ /* 0x000fe20000002400 */
[----:B------:R-:W-:Y:S01]  /*6d30*/  FSEL R12, R12, -INF , !P4 ;  /* 0xff8000000c0c7808 */ /* 0x000fe20006000000 */
[----:B------:R-:W-:Y:S01]  /*6d40*/  FMUL.FTZ R35, R35, c[0x0][0x2ec] ;  /* 0x0000bb0023237a20 */ /* 0x000fe20000410000 */
[-C--:B------:R-:W-:Y:S01]  /*6d50*/  ISETP.GE.AND P4, PT, R9, R132.reuse, PT ;  /* 0x000000840900720c */ /* 0x080fe20003f86270 */
[----:B------:R-:W-:Y:S01]  /*6d60*/  FMUL.FTZ R33, R33, c[0x0][0x2ec] ;  /* 0x0000bb0021217a20 */ /* 0x000fe20000410000 */
[----:B-----5:R-:W-:Y:S01]  /*6d70*/  FSEL R9, R14, -INF , !P5 ;  /* 0xff8000000e097808 */ /* 0x020fe20006800000 */
[----:B------:R-:W-:Y:S01]  /*6d80*/  FMUL.FTZ R34, R34, c[0x0][0x2ec] ;  /* 0x0000bb0022227a20 */ /* 0x000fe20000410000 */
[----:B------:R-:W-:Y:S01]  /*6d90*/  FSEL R122, R122, -INF , !P6 ;  /* 0xff8000007a7a7808 */ /* 0x000fe20007000000 */
[----:B------:R-:W-:Y:S01]  /*6da0*/  MUFU.TANH R17, R17 ;  /* 0x0000001100117308 */ /* 0x000fe20000002400 */
[C---:B------:R-:W-:Y:S01]  /*6db0*/  ISETP.GE.AND P5, PT, R15.reuse, R133, PT ;  /* 0x000000850f00720c */ /* 0x040fe20003fa6270 */
[----:B------:R-:W-:Y:S01]  /*6dc0*/  FMUL.FTZ R28, R28, c[0x0][0x2ec] ;  /* 0x0000bb001c1c7a20 */ /* 0x000fe20000410000 */
[----:B------:R-:W-:Y:S01]  /*6dd0*/  ISETP.GE.AND P6, PT, R15, R132, PT ;  /* 0x000000840f00720c */ /* 0x000fe20003fc6270 */
[----:B------:R-:W-:Y:S01]  /*6de0*/  FMUL.FTZ R30, R30, c[0x0][0x2ec] ;  /* 0x0000bb001e1e7a20 */ /* 0x000fe20000410000 */
[----:B------:R-:W-:Y:S01]  /*6df0*/  IADD3 R15, R7, 0x18, RZ ;  /* 0x00000018070f7810 */ /* 0x000fe20007ffe0ff */
[----:B------:R-:W-:Y:S01]  /*6e00*/  FMUL.FTZ R29, R29, c[0x0][0x2ec] ;  /* 0x0000bb001d1d7a20 */ /* 0x000fe20000410000 */
[----:B------:R-:W-:Y:S01]  /*6e10*/  IADD3 R14, R7, 0x19, RZ ;  /* 0x00000019070e7810 */ /* 0x000fe20007ffe0ff */
[----:B------:R-:W2:Y:S01]  /*6e20*/  MUFU.TANH R115, R110 ;  /* 0x0000006e00737308 */ /* 0x000ea20000002400 */
[----:B------:R-:W-:Y:S01]  /*6e30*/  FSEL R116, R116, -INF , !P5 ;  /* 0xff80000074747808 */ /* 0x000fe20006800000 */
[----:B------:R-:W-:Y:S01]  /*6e40*/  FMUL.FTZ R31, R31, c[0x0][0x2ec] ;  /* 0x0000bb001f1f7a20 */ /* 0x000fe20000410000 */
[----:B------:R-:W-:-:S02]  /*6e50*/  FSEL R119, R22, -INF , !P6 ;  /* 0xff80000016777808 */ /* 0x000fc40007000000 */
[-C--:B------:R-:W-:Y:S02]  /*6e60*/  ISETP.GE.AND P5, PT, R15, R132.reuse, PT ;  /* 0x000000840f00720c */ /* 0x080fe40003fa6270 */
[----:B------:R-:W-:Y:S01]  /*6e70*/  ISETP.GE.AND P6, PT, R14, R133, PT ;  /* 0x000000850e00720c */ /* 0x000fe20003fc6270 */
[----:B------:R3:W4:Y:S01]  /*6e80*/  MUFU.TANH R120, R109 ;  /* 0x0000006d00787308 */ /* 0x0007220000002400 */
[C---:B------:R-:W-:Y:S02]  /*6e90*/  IADD3 R10, R7.reuse, 0x20, RZ ;  /* 0x00000020070a7810 */ /* 0x040fe40007ffe0ff */
[----:B-1----:R-:W-:Y:S02]  /*6ea0*/  FSEL R114, R16, -INF , !P6 ;  /* 0xff80000010727808 */ /* 0x002fe40007000000 */
[----:B------:R-:W-:Y:S02]  /*6eb0*/  ISETP.GE.AND P6, PT, R10, R132, PT ;  /* 0x000000840a00720c */ /* 0x000fe40003fc6270 */
[----:B------:R-:W-:Y:S01]  /*6ec0*/  IADD3 R11, R7, 0x21, RZ ;  /* 0x00000021070b7810 */ /* 0x000fe20007ffe0ff */
[----:B------:R1:W5:Y:S01]  /*6ed0*/  MUFU.TANH R101, R111 ;  /* 0x0000006f00657308 */ /* 0x0003620000002400 */
[----:B--2---:R-:W-:-:S07]  /*6ee0*/  FSEL R115, R115, -INF , !P6 ;  /* 0xff80000073737808 */ /* 0x004fce0007000000 */
[----:B------:R-:W2:Y:S01]  /*6ef0*/  MUFU.TANH R8, R8 ;  /* 0x0000000800087308 */ /* 0x000ea20000002400 */
[----:B---3--:R-:W-:Y:S02]  /*6f00*/  FSEL R109, R23, -INF , !P4 ;  /* 0xff800000176d7808 */ /* 0x008fe40006000000 */
[----:B------:R-:W-:-:S04]  /*6f10*/  ISETP.GE.AND P4, PT, R15, R133, PT ;  /* 0x000000850f00720c */ /* 0x000fc80003f86270 */
[----:B------:R-:W-:Y:S01]  /*6f20*/  FSEL R110, R19, -INF , !P4 ;  /* 0xff800000136e7808 */ /* 0x000fe20006000000 */
[----:B------:R-:W3:Y:S01]  /*6f30*/  MUFU.TANH R113, R106 ;  /* 0x0000006a00717308 */ /* 0x000ee20000002400 */
[----:B-1----:R-:W-:Y:S02]  /*6f40*/  FSEL R111, R18, -INF , !P5 ;  /* 0xff800000126f7808 */ /* 0x002fe40006800000 */
[----:B------:R-:W-:Y:S02]  /*6f50*/  ISETP.GE.AND P4, PT, R14, R132, PT ;  /* 0x000000840e00720c */ /* 0x000fe40003f86270 */
[----:B------:R-:W-:Y:S02]  /*6f60*/  ISETP.GE.AND P5, PT, R10, R133, PT ;  /* 0x000000850a00720c */ /* 0x000fe40003fa6270 */
[----:B------:R-:W-:Y:S01]  /*6f70*/  IADD3 R14, R7, 0x28, RZ ;  /* 0x00000028070e7810 */ /* 0x000fe20007ffe0ff */
[----:B------:R-:W1:Y:S01]  /*6f80*/  MUFU.TANH R20, R20 ;  /* 0x0000001400147308 */ /* 0x000e620000002400 */
[----:B------:R-:W-:-:S02]  /*6f90*/  FSEL R117, R117, -INF , !P4 ;  /* 0xff80000075757808 */ /* 0x000fc40006000000 */
[----:B------:R-:W-:Y:S02]  /*6fa0*/  FSEL R118, R17, -INF , !P5 ;  /* 0xff80000011767808 */ /* 0x000fe40006800000 */
[CC--:B------:R-:W-:Y:S02]  /*6fb0*/  ISETP.GE.AND P4, PT, R11.reuse, R133.reuse, PT ;  /* 0x000000850b00720c */ /* 0x0c0fe40003f86270 */
[----:B------:R-:W-:Y:S01]  /*6fc0*/  ISETP.GE.AND P5, PT, R11, R132, PT ;  /* 0x000000840b00720c */ /* 0x000fe20003fa6270 */
[----:B------:R-:W1:Y:S01]  /*6fd0*/  MUFU.TANH R21, R21 ;  /* 0x0000001500157308 */ /* 0x000e620000002400 */
[----:B------:R-:W-:Y:S02]  /*6fe0*/  ISETP.GE.AND P6, PT, R14, R133, PT ;  /* 0x000000850e00720c */ /* 0x000fe40003fc6270 */
[----:B------:R-:W-:Y:S02]  /*6ff0*/  IADD3 R11, R7, 0x29, RZ ;  /* 0x00000029070b7810 */ /* 0x000fe40007ffe0ff */
[----:B----4-:R-:W-:-:S02]  /*7000*/  FSEL R120, R120, -INF , !P4 ;  /* 0xff80000078787808 */ /* 0x010fc40006000000 */
[----:B-----5:R-:W-:Y:S01]  /*7010*/  FSEL R23, R101, -INF , !P5 ;  /* 0xff80000065177808 */ /* 0x020fe20006800000 */
[----:B------:R-:W4:Y:S01]  /*7020*/  MUFU.TANH R112, R32 ;  /* 0x0000002000707308 */ /* 0x000f220000002400 */
[----:B--2---:R-:W-:Y:S02]  /*7030*/  FSEL R22, R8, -INF , !P6 ;  /* 0xff80000008167808 */ /* 0x004fe40007000000 */
[-C--:B------:R-:W-:Y:S02]  /*7040*/  ISETP.GE.AND P4, PT, R14, R132.reuse, PT ;  /* 0x000000840e00720c */ /* 0x080fe40003f86270 */
[C---:B------:R-:W-:Y:S02]  /*7050*/  ISETP.GE.AND P5, PT, R11.reuse, R133, PT ;  /* 0x000000850b00720c */ /* 0x040fe40003fa6270 */
[----:B------:R-:W-:Y:S01]  /*7060*/  ISETP.GE.AND P6, PT, R11, R132, PT ;  /* 0x000000840b00720c */ /* 0x000fe20003fc6270 */
[----:B------:R-:W2:Y:S01]  /*7070*/  MUFU.TANH R108, R33 ;  /* 0x00000021006c7308 */ /* 0x000ea20000002400 */
[----:B------:R-:W-:-:S02]  /*7080*/  IADD3 R11, R7, 0x30, RZ ;  /* 0x00000030070b7810 */ /* 0x000fc40007ffe0ff */
[----:B---3--:R-:W-:Y:S02]  /*7090*/  FSEL R113, R113, -INF , !P4 ;  /* 0xff80000071717808 */ /* 0x008fe40006000000 */
[----:B------:R-:W-:Y:S02]  /*70a0*/  ISETP.GE.AND P4, PT, R11, R133, PT ;  /* 0x000000850b00720c */ /* 0x000fe40003f86270 */
[----:B------:R-:W-:Y:S01]  /*70b0*/  IADD3 R8, R7, 0x31, RZ ;  /* 0x0000003107087810 */ /* 0x000fe20007ffe0ff */
[----:B------:R-:W3:Y:S01]  /*70c0*/  MUFU.TANH R10, R34 ;  /* 0x00000022000a7308 */ /* 0x000ee20000002400 */
[----:B-1----:R-:W-:Y:S02]  /*70d0*/  FSEL R20, R20, -INF , !P5 ;  /* 0xff80000014147808 */ /* 0x002fe40006800000 */
[----:B------:R-:W-:Y:S02]  /*70e0*/  FSEL R21, R21, -INF , !P6 ;  /* 0xff80000015157808 */ /* 0x000fe40007000000 */
[----:B----4-:R-:W-:-:S02]  /*70f0*/  FSEL R112, R112, -INF , !P4 ;  /* 0xff80000070707808 */ /* 0x010fc40006000000 */
[-C--:B------:R-:W-:Y:S01]  /*7100*/  ISETP.GE.AND P5, PT, R11, R132.reuse, PT ;  /* 0x000000840b00720c */ /* 0x080fe20003fa6270 */
[----:B------:R-:W1:Y:S01]  /*7110*/  MUFU.TANH R35, R35 ;  /* 0x0000002300237308 */ /* 0x000e620000002400 */
[C---:B------:R-:W-:Y:S02]  /*7120*/  ISETP.GE.AND P6, PT, R8.reuse, R133, PT ;  /* 0x000000850800720c */ /* 0x040fe40003fc6270 */
[----:B------:R-:W-:Y:S02]  /*7130*/  ISETP.GE.AND P4, PT, R8, R132, PT ;  /* 0x000000840800720c */ /* 0x000fe40003f86270 */
[----:B------:R-:W-:Y:S02]  /*7140*/  IADD3 R8, R7, 0x38, RZ ;  /* 0x0000003807087810 */ /* 0x000fe40007ffe0ff */
[----:B--2---:R-:W-:Y:S01]  /*7150*/  FSEL R108, R108, -INF , !P6 ;  /* 0xff8000006c6c7808 */ /* 0x004fe20007000000 */
[----:B------:R-:W2:Y:S01]  /*7160*/  MUFU.TANH R0, R0 ;  /* 0x0000000000007308 */ /* 0x000ea20000002400 */
[----:B---3--:R-:W-:-:S02]  /*7170*/  FSEL R101, R10, -INF , !P5 ;  /* 0xff8000000a657808 */ /* 0x008fc40006800000 */
[CC--:B------:R-:W-:Y:S01]  /*7180*/  ISETP.GE.AND P5, PT, R8.reuse, R133.reuse, PT ;  /* 0x000000850800720c */ /* 0x0c0fe20003fa6270 */
[----:B------:R-:W-:Y:S01]  /*7190*/  BAR.SYNC.DEFER_BLOCKING 0x0 ;  /* 0x0000000000007b1d */ /* 0x000fe20000010000 */
[----:B------:R-:W-:Y:S02]  /*71a0*/  ISETP.GE.AND P6, PT, R8, R132, PT ;  /* 0x000000840800720c */ /* 0x000fe40003fc6270 */
[----:B------:R-:W-:Y:S02]  /*71b0*/  IADD3 R8, R7, 0x39, RZ ;  /* 0x0000003907087810 */ /* 0x000fe40007ffe0ff */
[----:B-1----:R-:W-:Y:S01]  /*71c0*/  FSEL R35, R35, -INF , !P4 ;  /* 0xff80000023237808 */ /* 0x002fe20006000000 */
[----:B------:R-:W1:Y:S01]  /*71d0*/  MUFU.TANH R106, R28 ;  /* 0x0000001c006a7308 */ /* 0x000e620000002400 */
[----:B------:R-:W-:-:S04]  /*71e0*/  ISETP.GE.AND P4, PT, R7, R133, PT ;  /* 0x000000850700720c */ /* 0x000fc80003f86270 */
[----:B--2---:R-:W-:-:S03]  /*71f0*/  FSEL R0, R0, -INF , !P4 ;  /* 0xff80000000007808 */ /* 0x004fc60006000000 */
[----:B------:R-:W2:Y:S01]  /*7200*/  MUFU.TANH R33, R30 ;  /* 0x0000001e00217308 */ /* 0x000ea20000002400 */
[----:B------:R-:W-:-:S07]  /*7210*/  ISETP.GE.AND P4, PT, R8, R132, PT ;  /* 0x000000840800720c */ /* 0x000fce0003f86270 */
[----:B------:R-:W3:Y:S01]  /*7220*/  MUFU.TANH R2, R2 ;  /* 0x0000000200027308 */ /* 0x000ee20000002400 */
[----:B-1----:R-:W-:Y:S02]  /*7230*/  FSEL R106, R106, -INF , !P5 ;  /* 0xff8000006a6a7808 */ /* 0x002fe40006800000 */
[----:B------:R-:W-:-:S05]  /*7240*/  ISETP.GE.AND P5, PT, R7, R132, PT ;  /* 0x000000840700720c */ /* 0x000fca0003fa6270 */
[----:B------:R-:W1:Y:S01]  /*7250*/  MUFU.TANH R104, R29 ;  /* 0x0000001d00687308 */ /* 0x000e620000002400 */
[----:B--2---:R-:W-:Y:S02]  /*7260*/  FSEL R33, R33, -INF , !P6 ;  /* 0xff80000021217808 */ /* 0x004fe40007000000 */
[----:B------:R-:W-:-:S05]  /*7270*/  ISETP.GE.AND P6, PT, R8, R133, PT ;  /* 0x000000850800720c */ /* 0x000fca0003fc6270 */
[----:B------:R-:W2:Y:S01]  /*7280*/  MUFU.TANH R34, R31 ;  /* 0x0000001f00227308 */ /* 0x000ea20000002400 */
[----:B---3--:R-:W-:Y:S02]  /*7290*/  FSEL R2, R2, -INF , !P5 ;  /* 0xff80000002027808 */ /* 0x008fe40006800000 */
[----:B-1----:R-:W-:Y:S02]  /*72a0*/  FSEL R104, R104, -INF , !P6 ;  /* 0xff80000068687808 */ /* 0x002fe40007000000 */
[----:B--2---:R-:W-:Y:S01]  /*72b0*/  FSEL R34, R34, -INF , !P4 ;  /* 0xff80000022227808 */ /* 0x004fe20006000000 */
        /* <DEDUP_REMOVED lines=61> */
.L_x_5518:
[----:B------:R-:W-:-:S05]  /*7690*/  IMAD.MOV.U32 R8, RZ, RZ, c[0x0][0x198] ;  /* 0x00006600ff087624 */ /* 0x000fca00078e00ff */
[----:B------:R-:W-:-:S04]  /*76a0*/  LEA R8, -R8, RZ, 0x6 ;  /* 0x000000ff08087211 */ /* 0x000fc800078e31ff */
[----:B------:R-:W-:Y:S02]  /*76b0*/  SHF.R.S32.HI R15, RZ, 0x1f, R8 ;  /* 0x0000001fff0f7819 */ /* 0x000fe40000011408 */
.L_x_5519:
        /* <DEDUP_REMOVED lines=11> */
[----:B------:R-:W-:Y:S02]  /*7770*/  @!P2 LEA R18, P5, R19, R168, 0x1 ;  /* 0x000000a81312a211 */ /* 0x000fe400078a08ff */
[----:B------:R-:W-:Y:S02]  /*7780*/  IADD3.X R7, R150, R15, R150, P4, P3 ;  /* 0x0000000f96077210 */ /* 0x000fe400027e6496 */
[----:B------:R-:W-:Y:S02]  /*7790*/  @!P1 LEA R16, P4, R25, c[0x0][0x168], 0x1 ;  /* 0x00005a0019109a11 */ /* 0x000fe400078808ff */
[----:B------:R-:W-:Y:S02]  /*77a0*/  @!P1 IADD3 R14, P3, R102, R11, RZ ;  /* 0x0000000b660e9210 */ /* 0x000fe40007f7e0ff */
[----:B------:R-:W-:Y:S02]  /*77b0*/  @!P2 LEA.HI.X R19, R19, R166, R17, 0x1, P5 ;  /* 0x000000a61313a211 */ /* 0x000fe400028f0c11 */
[----:B------:R-:W-:Y:S01]  /*77c0*/  @!P1 LEA.HI.X R17, R25, c[0x0][0x16c], R10, 0x1, P4 ;  /* 0x00005b0019119a11 */ /* 0x000fe200020f0c0a */
[----:B------:R-:W-:Y:S01]  /*77d0*/  @!P1 IMAD.X R25, R103, 0x1, R7, P3 ;  /* 0x0000000167199824 */ /* 0x000fe200018e0607 */
[----:B------:R-:W-:-:S02]  /*77e0*/  @!P2 LEA R28, P6, R8, R168, 0x1 ;  /* 0x000000a8081ca211 */ /* 0x000fc400078c08ff */
[----:B------:R-:W-:Y:S02]  /*77f0*/  @!P1 LEA R30, P3, R14, c[0x0][0x168], 0x1 ;  /* 0x00005a000e1e9a11 */ /* 0x000fe400078608ff */
[----:B------:R-:W-:Y:S02]  /*7800*/  @!P2 LEA.HI.X R29, R8, R166, R15, 0x1, P6 ;  /* 0x000000a6081da211 */ /* 0x000fe400030f0c0f */
[----:B------:R-:W-:Y:S02]  /*7810*/  @!P1 LEA.HI.X R31, R14, c[0x0][0x16c], R25, 0x1, P3 ;  /* 0x00005b000e1f9a11 */ /* 0x000fe400018f0c19 */
[----:B------:R-:W-:Y:S01]  /*7820*/  IADD3 R25, P3, R151, R11, RZ ;  /* 0x0000000b97197210 */ /* 0x000fe20007f7e0ff */
[----:B------:R-:W-:Y:S01]  /*7830*/  @!PT LDS RZ, [RZ] ;  /* 0x00000000fffff984 */ /* 0x000fe20000000800 */
[----:B------:R-:W-:Y:S01]  /*7840*/  @!PT LDS RZ, [RZ] ;  /* 0x00000000fffff984 */ /* 0x000fe20000000800 */
[----:B------:R-:W-:Y:S01]  /*7850*/  @!PT LDS RZ, [RZ] ;  /* 0x00000000fffff984 */ /* 0x000fe20000000800 */
[----:B------:R1:W-:Y:S01]  /*7860*/  @!P2 LDGSTS.E.BYPASS.LTC128B.128 [R156+0x4000], [R28.64] ;  /* 0x040000001c9cafae */ /* 0x0003e2000b901d48 */
[----:B------:R-:W-:-:S03]  /*7870*/  @!P2 LEA R124, P4, R11, R168, 0x1 ;  /* 0x000000a80b7ca211 */ /* 0x000fc600078808ff */
[----:B------:R1:W-:Y:S01]  /*7880*/  @P1 STS.128 [R156+0x6000], RZ ;  /* 0x006000ff9c001388 */ /* 0x0003e20000000c00 */
[--C-:B------:R-:W-:Y:S01]  /*7890*/  IMAD.X R10, R150, 0x1, R7.reuse, P3 ;  /* 0x00000001960a7824 */ /* 0x100fe200018e0607 */
[----:B------:R-:W-:Y:S02]  /*78a0*/  @!P2 LEA.HI.X R125, R11, R166, R7, 0x1, P4 ;  /* 0x000000a60b7da211 */ /* 0x000fe400020f0c07 */
        /* <DEDUP_REMOVED lines=41> */
.L_x_5521:
[----:B------:R-:W-:Y:S05]  /*7b40*/  BSYNC B0 ;  /* 0x0000000000007941 */ /* 0x000fea0003800000 */
.L_x_5520:
[----:B------:R-:W0:Y:S01]  /*7b50*/  LDGDEPBAR ;  /* 0x00000000000079af */ /* 0x000e220000000000 */
[----:B------:R-:W-:-:S04]  /*7b60*/  LEA R168, P1, R8, R168, 0x1 ;  /* 0x000000a808a87211 */ /* 0x000fc800078208ff */
[----:B------:R-:W-:Y:S02]  /*7b70*/  LEA.HI.X R166, R8, R166, R15, 0x1, P1 ;  /* 0x000000a608a67211 */ /* 0x000fe400008f0c0f */
.L_x_5517:
[----:B------:R-:W-:Y:S01]  /*7b80*/  FMNMX.FTZ R7, R100, R0, !PT ;  /* 0x0000000064077209 */ /* 0x000fe20007810000 */
[----:B-1----:R-:W-:Y:S01]  /*7b90*/  LDSM.16.MT88.4 R16, [R137+0x8000] ;  /* 0x008000008910783b */ /* 0x002fe20000004200 */
        /* <DEDUP_REMOVED lines=45> */
[--C-:B------:R-:W-:Y:S02]  /*7e70*/  FFMA.FTZ R28, R0, c[0x0][0x23c], -R105.reuse ;  /* 0x00008f00001c7a23 */ /* 0x100fe40000010869 */
[--C-:B------:R-:W-:Y:S02]  /*7e80*/  FFMA.FTZ R25, R12, c[0x0][0x23c], -R105.reuse ;  /* 0x00008f000c197a23 */ /* 0x100fe40000010869 */
[--C-:B------:R-:W-:Y:S02]  /*7e90*/  FFMA.FTZ R0, R13, c[0x0][0x23c], -R102.reuse ;  /* 0x00008f000d007a23 */ /* 0x100fe40000010866 */
[--C-:B------:R-:W-:Y:S01]  /*7ea0*/  FFMA.FTZ R24, R2, c[0x0][0x23c], -R102.reuse ;  /* 0x00008f0002187a23 */ /* 0x100fe20000010866 */
[----:B------:R-:W1:Y:S01]  /*7eb0*/  LDSM.16.MT88.4 R12, [R140+0x8000] ;  /* 0x008000008c0c783b */ /* 0x000e620000004200 */
[--C-:B------:R-:W-:Y:S01]  /*7ec0*/  FFMA.FTZ R27, R6, c[0x0][0x23c], -R105.reuse ;  /* 0x00008f00061b7a23 */ /* 0x100fe20000010869 */
[----:B------:R-:W-:Y:S01]  /*7ed0*/  FSEL R6, R29, RZ, P1 ;  /* 0x000000ff1d067208 */ /* 0x000fe20000800000 */
[--C-:B------:R-:W-:Y:S01]  /*7ee0*/  FFMA.FTZ R2, R5, c[0x0][0x23c], -R102.reuse ;  /* 0x00008f0005027a23 */ /* 0x100fe20000010866 */
[----:B------:R-:W-:Y:S01]  /*7ef0*/  FSEL R5, R30, RZ, P2 ;  /* 0x000000ff1e057208 */ /* 0x000fe20001000000 */
[----:B------:R-:W-:Y:S01]  /*7f00*/  FFMA.FTZ R26, R4, c[0x0][0x23c], -R105 ;  /* 0x00008f00041a7a23 */ /* 0x000fe20000010869 */
[----:B------:R-:W-:Y:S01]  /*7f10*/  MUFU.EX2 R28, R28 ;  /* 0x0000001c001c7308 */ /* 0x000fe20000000800 */
[----:B------:R-:W-:-:S02]  /*7f20*/  FFMA.FTZ R31, R9, c[0x0][0x23c], -R102 ;  /* 0x00008f00091f7a23 */ /* 0x000fc40000010866 */
[----:B------:R-:W-:Y:S01]  /*7f30*/  FADD.FTZ R4, R100, -R5 ;  /* 0x8000000564047221 */ /* 0x000fe20000010000 */
[----:B------:R-:W2:Y:S01]  /*7f40*/  LDSM.16.MT88.4 R8, [R138+0x8000] ;  /* 0x008000008a08783b */ /* 0x000ea20000004200 */
[----:B------:R-:W-:Y:S02]  /*7f50*/  FADD.FTZ R6, R3, -R6 ;  /* 0x8000000603067221 */ /* 0x000fe40000010000 */
[----:B------:R-:W-:Y:S01]  /*7f60*/  FMUL.FTZ R32, R4, c[0x0][0x23c] ;  /* 0x00008f0004207a20 */ /* 0x000fe20000410000 */
[----:B------:R-:W3:Y:S01]  /*7f70*/  MUFU.EX2 R27, R27 ;  /* 0x0000001b001b7308 */ /* 0x000ee20000000800 */
[----:B------:R-:W-:Y:S02]  /*7f80*/  FMUL.FTZ R3, R6, c[0x0][0x23c] ;  /* 0x00008f0006037a20 */ /* 0x000fe40000410000 */
[--C-:B------:R-:W-:Y:S02]  /*7f90*/  FFMA.FTZ R107, R110, c[0x0][0x23c], -R105.reuse ;  /* 0x00008f006e6b7a23 */ /* 0x100fe40000010869 */
[----:B------:R-:W-:-:S02]  /*7fa0*/  FFMA.FTZ R103, R116, c[0x0][0x23c], -R105 ;  /* 0x00008f0074677a23 */ /* 0x000fc40000010869 */
[--C-:B------:R-:W-:Y:S01]  /*7fb0*/  FFMA.FTZ R110, R114, c[0x0][0x23c], -R105.reuse ;  /* 0x00008f00726e7a23 */ /* 0x100fe20000010869 */
        /* <DEDUP_REMOVED lines=19> */
[----:B------:R-:W-:Y:S01]  /*80f0*/  LDSM.16.MT88.4 R20, [R137+0x9000] ;  /* 0x009000008914783b */ /* 0x000fe20000004200 */
[--C-:B------:R-:W-:Y:S01]  /*8100*/  FFMA.FTZ R112, R112, c[0x0][0x23c], -R105.reuse ;  /* 0x00008f0070707a23 */ /* 0x100fe20000010869 */
        /* <DEDUP_REMOVED lines=10> */
[----:B------:R-:W3:Y:S08]  /*81b0*/  MUFU.EX2 R32, R32 ;  /* 0x0000002000207308 */ /* 0x000ef00000000800 */
[----:B------:R-:W5:Y:S01]  /*81c0*/  MUFU.EX2 R3, R3 ;  /* 0x0000000300037308 */ /* 0x000f620000000800 */
[----:B----4-:R-:W-:Y:S01]  /*81d0*/  F2FP.BF16.PACK_AB R7, R31, R0 ;  /* 0x000000001f07723e */ /* 0x010fe200000010ff */
[----:B---3--:R-:W-:-:S06]  /*81e0*/  FMUL.FTZ R96, R96, R32 ;  /* 0x0000002060607220 */ /* 0x008fcc0000410000 */
[----:B------:R-:W-:Y:S01]  /*81f0*/  MUFU.EX2 R100, R100 ;  /* 0x0000006400647308 */ /* 0x000fe20000000800 */
[-C--:B------:R-:W-:Y:S02]  /*8200*/  FMUL.FTZ R97, R97, R32.reuse ;  /* 0x0000002061617220 */ /* 0x080fe40000410000 */
[-C--:B------:R-:W-:Y:S02]  /*8210*/  FMUL.FTZ R92, R92, R32.reuse ;  /* 0x000000205c5c7220 */ /* 0x080fe40000410000 */
[----:B------:R-:W-:Y:S02]  /*8220*/  FMUL.FTZ R93, R93, R32 ;  /* 0x000000205d5d7220 */ /* 0x000fe40000410000 */
[-C--:B-----5:R-:W-:Y:S01]  /*8230*/  FMUL.FTZ R98, R98, R3.reuse ;  /* 0x0000000362627220 */ /* 0x0a0fe20000410000 */
[----:B------:R-:W3:Y:S01]  /*8240*/  MUFU.EX2 R103, R103 ;  /* 0x0000006700677308 */ /* 0x000ee20000000800 */
[-C--:B------:R-:W-:Y:S02]  /*8250*/  FMUL.FTZ R99, R99, R3.reuse ;  /* 0x0000000363637220 */ /* 0x080fe40000410000 */
[----:B------:R-:W-:-:S02]  /*8260*/  FMUL.FTZ R94, R94, R3 ;  /* 0x000000035e5e7220 */ /* 0x000fc40000410000 */
[-C--:B------:R-:W-:Y:S02]  /*8270*/  FMUL.FTZ R95, R95, R3.reuse ;  /* 0x000000035f5f7220 */ /* 0x080fe40000410000 */
[-C--:B------:R-:W-:Y:S01]  /*8280*/  FMUL.FTZ R88, R88, R32.reuse ;  /* 0x0000002058587220 */ /* 0x080fe20000410000 */
[C---:B-1----:R-:W-:Y:S01]  /*8290*/  HMMA.16816.F32.BF16 R96, R4.reuse, R12, R96 ;  /* 0x0000000c0460723c */ /* 0x042fe20000041860 */
[-C--:B------:R-:W-:Y:S01]  /*82a0*/  FMUL.FTZ R89, R89, R32.reuse ;  /* 0x0000002059597220 */ /* 0x080fe20000410000 */
[----:B------:R-:W-:Y:S01]  /*82b0*/  MUFU.EX2 R107, R107 ;  /* 0x0000006b006b7308 */ /* 0x000fe20000000800 */
[-C--:B------:R-:W-:Y:S02]  /*82c0*/  FMUL.FTZ R90, R90, R3.reuse ;  /* 0x000000035a5a7220 */ /* 0x080fe40000410000 */
[-C--:B------:R-:W-:Y:S02]  /*82d0*/  FMUL.FTZ R91, R91, R3.reuse ;  /* 0x000000035b5b7220 */ /* 0x080fe40000410000 */
[-C--:B------:R-:W-:Y:S01]  /*82e0*/  FMUL.FTZ R84, R84, R32.reuse ;  /* 0x0000002054547220 */ /* 0x080fe20000410000 */
[----:B------:R-:W-:Y:S01]  /*82f0*/  HMMA.16816.F32.BF16 R92, R4, R14, R92 ;  /* 0x0000000e045c723c */ /* 0x000fe2000004185c */
[----:B------:R-:W1:Y:S01]  /*8300*/  LDSM.16.MT88.4 R12, [R136+0x8000] ;  /* 0x00800000880c783b */ /* 0x000e620000004200 */
[----:B------:R-:W-:Y:S01]  /*8310*/  FMUL.FTZ R85, R85, R32 ;  /* 0x0000002055557220 */ /* 0x000fe20000410000 */
[----:B------:R-:W-:Y:S01]  /*8320*/  MUFU.EX2 R110, R110 ;  /* 0x0000006e006e7308 */ /* 0x000fe20000000800 */
[----:B------:R-:W-:-:S02]  /*8330*/  FMUL.FTZ R86, R86, R3 ;  /* 0x0000000356567220 */ /* 0x000fc40000410000 */
[-C--:B------:R-:W-:Y:S02]  /*8340*/  FMUL.FTZ R87, R87, R3.reuse ;  /* 0x0000000357577220 */ /* 0x080fe40000410000 */
[C---:B--2---:R-:W-:Y:S01]  /*8350*/  HMMA.16816.F32.BF16 R88, R4.reuse, R8, R88 ;  /* 0x000000080458723c */ /* 0x044fe20000041858 */
[-C--:B------:R-:W-:Y:S02]  /*8360*/  FMUL.FTZ R80, R80, R32.reuse ;  /* 0x0000002050507220 */ /* 0x080fe40000410000 */
[-C--:B------:R-:W-:Y:S01]  /*8370*/  FMUL.FTZ R81, R81, R32.reuse ;  /* 0x0000002051517220 */ /* 0x080fe20000410000 */
[----:B------:R-:W-:Y:S01]  /*8380*/  MUFU.EX2 R109, R109 ;  /* 0x0000006d006d7308 */ /* 0x000fe20000000800 */
[-C--:B------:R-:W-:Y:S02]  /*8390*/  FMUL.FTZ R82, R82, R3.reuse ;  /* 0x0000000352527220 */ /* 0x080fe40000410000 */
[----:B------:R-:W-:Y:S01]  /*83a0*/  FMUL.FTZ R83, R83, R3 ;  /* 0x0000000353537220 */ /* 0x000fe20000410000 */
[----:B------:R-:W-:Y:S01]  /*83b0*/  HMMA.16816.F32.BF16 R84, R4, R10, R84 ;  /* 0x0000000a0454723c */ /* 0x000fe20000041854 */
[----:B------:R-:W2:Y:S01]  /*83c0*/  LDSM.16.MT88.4 R8, [R140+0xa000] ;  /* 0x00a000008c08783b */ /* 0x000ea20000004200 */
        /* <DEDUP_REMOVED lines=15> */
[----:B------:R-:W2:Y:S01]  /*84c0*/  MUFU.EX2 R116, R116 ;  /* 0x0000007400747308 */ /* 0x000ea20000000800 */
[-C--:B------:R-:W-:Y:S02]  /*84d0*/  FMUL.FTZ R70, R70, R3.reuse ;  /* 0x0000000346467220 */ /* 0x080fe40000410000 */
[----:B------:R-:W-:Y:S01]  /*84e0*/  FMUL.FTZ R71, R71, R3 ;  /* 0x0000000347477220 */ /* 0x000fe20000410000 */
[----:B-1----:R-:W-:Y:S01]  /*84f0*/  HMMA.16816.F32.BF16 R72, R4, R12, R72 ;  /* 0x0000000c0448723c */ /* 0x002fe20000041848 */
[----:B------:R-:W-:-:S02]  /*8500*/  FMUL.FTZ R36, R36, R32 ;  /* 0x0000002024247220 */ /* 0x000fc40000410000 */
[-C--:B------:R-:W-:Y:S01]  /*8510*/  FMUL.FTZ R37, R37, R32.reuse ;  /* 0x0000002025257220 */ /* 0x080fe20000410000 */
[----:B------:R-:W-:Y:S01]  /*8520*/  MUFU.EX2 R117, R117 ;  /* 0x0000007500757308 */ /* 0x000fe20000000800 */
[-C--:B------:R-:W-:Y:S02]  /*8530*/  FMUL.FTZ R38, R38, R3.reuse ;  /* 0x0000000326267220 */ /* 0x080fe40000410000 */
[-C--:B------:R-:W-:Y:S01]  /*8540*/  FMUL.FTZ R39, R39, R3.reuse ;  /* 0x0000000327277220 */ /* 0x080fe20000410000 */
[----:B------:R-:W-:Y:S01]  /*8550*/  HMMA.16816.F32.BF16 R68, R4, R14, R68 ;  /* 0x0000000e0444723c */ /* 0x000fe20000041844 */
[-C--:B------:R-:W-:Y:S01]  /*8560*/  FMUL.FTZ R40, R40, R32.reuse ;  /* 0x0000002028287220 */ /* 0x080fe20000410000 */
[----:B------:R-:W1:Y:S01]  /*8570*/  LDSM.16.MT88.4 R12, [R137+0xa000] ;  /* 0x00a00000890c783b */ /* 0x000e620000004200 */
[----:B------:R-:W-:Y:S01]  /*8580*/  FMUL.FTZ R41, R41, R32 ;  /* 0x0000002029297220 */ /* 0x000fe20000410000 */
        /* <DEDUP_REMOVED lines=19> */
[----:B------:R-:W-:Y:S01]  /*86c0*/  MUFU.EX2 R115, R115 ;  /* 0x0000007300737308 */ /* 0x000fe20000000800 */
[----:B------:R-:W-:-:S02]  /*86d0*/  FMUL.FTZ R54, R54, R3 ;  /* 0x0000000336367220 */ /* 0x000fc40000410000 */
[-C--:B------:R-:W-:Y:S02]  /*86e0*/  FMUL.FTZ R55, R55, R3.reuse ;  /* 0x0000000337377220 */ /* 0x080fe40000410000 */
[-C--:B------:R-:W-:Y:S01]  /*86f0*/  FMUL.FTZ R56, R56, R32.reuse ;  /* 0x0000002038387220 */ /* 0x080fe20000410000 */
[C---:B------:R-:W-:Y:S01]  /*8700*/  HMMA.16816.F32.BF16 R48, R4.reuse, R18, R48 ;  /* 0x000000120430723c */ /* 0x040fe20000041830 */
[-C--:B------:R-:W-:Y:S01]  /*8710*/  FMUL.FTZ R57, R57, R32.reuse ;  /* 0x0000002039397220 */ /* 0x080fe20000410000 */
[----:B------:R-:W5:Y:S01]  /*8720*/  LDSM.16.MT88.4 R16, [R140+0x8800] ;  /* 0x008800008c10783b */ /* 0x000f620000004200 */
        /* <DEDUP_REMOVED lines=16> */
[C---:B--2---:R-:W-:Y:S01]  /*8830*/  HMMA.16816.F32.BF16 R60, R4.reuse, R8, R60 ;  /* 0x00000008043c723c */ /* 0x044fe2000004183c */
[----:B------:R-:W-:Y:S02]  /*8840*/  FFMA.FTZ R28, R169, R32, R28 ;  /* 0x00000020a91c7223 */ /* 0x000fe4000001001c */
[----:B------:R-:W-:Y:S02]  /*8850*/  FFMA.FTZ R3, R167, R3, R24 ;  /* 0x00000003a7037223 */ /* 0x000fe40000010018 */
[----:B------:R-:W-:Y:S01]  /*8860*/  MUFU.EX2 R112, R112 ;  /* 0x0000007000707308 */ /* 0x000fe20000000800 */
[----:B------:R-:W-:Y:S02]  /*8870*/  FADD.FTZ R27, R27, R28 ;  /* 0x0000001c1b1b7221 */ /* 0x000fe40000010000 */
[----:B------:R-:W-:Y:S01]  /*8880*/  HMMA.16816.F32.BF16 R64, R4, R10, R64 ;  /* 0x0000000a0440723c */ /* 0x000fe20000041840 */
[----:B------:R-:W2:Y:S01]  /*8890*/  LDSM.16.MT88.4 R8, [R137+0x8800] ;  /* 0x008800008908783b */ /* 0x000ea20000004200 */
[----:B------:R-:W-:-:S02]  /*88a0*/  FADD.FTZ R3, R2, R3 ;  /* 0x0000000302037221 */ /* 0x000fc40000010000 */
[----:B------:R-:W-:Y:S01]  /*88b0*/  FADD.FTZ R26, R26, R27 ;  /* 0x0000001b1a1a7221 */ /* 0x000fe20000010000 */
[----:B------:R-:W1:Y:S01]  /*88c0*/  MUFU.EX2 R121, R121 ;  /* 0x0000007900797308 */ /* 0x000e620000000800 */
[----:B------:R-:W-:Y:S01]  /*88d0*/  FADD.FTZ R0, R0, R3 ;  /* 0x0000000300007221 */ /* 0x000fe20000010000 */
[----:B---3--:R-:W-:Y:S01]  /*88e0*/  F2FP.BF16.PACK_AB R4, R103, R100 ;  /* 0x000000646704723e */ /* 0x008fe200000010ff */
        /* <DEDUP_REMOVED lines=17> */
[C---:B------:R-:W-:Y:S01]  /*8a00*/  HMMA.16816.F32.BF16 R92, R4.reuse, R18, R92 ;  /* 0x00000012045c723c */ /* 0x040fe2000004185c */
[----:B------:R-:W3:Y:S01]  /*8a10*/  LDSM.16.MT88.4 R16, [R136+0x8800] ;  /* 0x008800008810783b */ /* 0x000ee20000004200 */
[----:B------:R-:W-:Y:S06]  /*8a20*/  MUFU.EX2 R101, R101 ;  /* 0x0000006500657308 */ /* 0x000fec0000000800 */
[C---:B-1----:R-:W-:Y:S02]  /*8a30*/  HMMA.16816.F32.BF16 R88, R4.reuse, R12, R88 ;  /* 0x0000000c0458723c */ /* 0x042fe40000041858 */
[----:B------:R-:W1:Y:S06]  /*8a40*/  MUFU.EX2 R104, R104 ;  /* 0x0000006800687308 */ /* 0x000e6c0000000800 */
[C---:B------:R-:W-:Y:S01]  /*8a50*/  HMMA.16816.F32.BF16 R84, R4.reuse, R14, R84 ;  /* 0x0000000e0454723c */ /* 0x040fe20000041854 */
[----:B------:R-:W4:Y:S01]  /*8a60*/  LDSM.16.MT88.4 R12, [R140+0xa800] ;  /* 0x00a800008c0c783b */ /* 0x000f220000004200 */
[----:B------:R-:W-:Y:S06]  /*8a70*/  MUFU.EX2 R33, R33 ;  /* 0x0000002100217308 */ /* 0x000fec0000000800 */
[C---:B--2---:R-:W-:Y:S02]  /*8a80*/  HMMA.16816.F32.BF16 R80, R4.reuse, R8, R80 ;  /* 0x000000080450723c */ /* 0x044fe40000041850 */
[----:B------:R-:W2:Y:S06]  /*8a90*/  MUFU.EX2 R34, R34 ;  /* 0x0000002200227308 */ /* 0x000eac0000000800 */
[C---:B------:R-:W-:Y:S01]  /*8aa0*/  HMMA.16816.F32.BF16 R76, R4.reuse, R10, R76 ;  /* 0x0000000a044c723c */ /* 0x040fe2000004184c */
[----:B------:R-:W5:Y:S07]  /*8ab0*/  LDSM.16.MT88.4 R8, [R138+0xa800] ;  /* 0x00a800008a08783b */ /* 0x000f6e0000004200 */
[C---:B---3--:R-:W-:Y:S08]  /*8ac0*/  HMMA.16816.F32.BF16 R72, R4.reuse, R16, R72 ;  /* 0x000000100448723c */ /* 0x048ff00000041848 */
        /* <DEDUP_REMOVED lines=52> */
[----:B-1----:R-:W-:Y:S01]  /*8e10*/  F2FP.BF16.PACK_AB R5, R104, R101 ;  /* 0x000000656805723e */ /* 0x002fe200000010ff */
[----:B------:R-:W-:Y:S01]  /*8e20*/  FADD.FTZ R101, R101, R124 ;  /* 0x0000007c65657221 */ /* 0x000fe20000010000 */
[----:B------:R-:W-:Y:S01]  /*8e30*/  F2FP.BF16.PACK_AB R6, R105, R106 ;  /* 0x0000006a6906723e */ /* 0x000fe200000010ff */
[----:B------:R-:W-:Y:S01]  /*8e40*/  FADD.FTZ R121, R121, R112 ;  /* 0x0000007079797221 */ /* 0x000fe20000010000 */
[----:B--2---:R-:W-:Y:S01]  /*8e50*/  F2FP.BF16.PACK_AB R7, R34, R33 ;  /* 0x000000212207723e */ /* 0x004fe200000010ff */
[----:B------:R-:W-:Y:S01]  /*8e60*/  FADD.FTZ R104, R104, R101 ;  /* 0x0000006568687221 */ /* 0x000fe20000010000 */
[----:B------:R-:W-:Y:S01]  /*8e70*/  MOV R3, R29 ;  /* 0x0000001d00037202 */ /* 0x000fe20000000f00 */
[----:B------:R-:W-:-:S02]  /*8e80*/  FADD.FTZ R106, R106, R121 ;  /* 0x000000796a6a7221 */ /* 0x000fc40000010000 */
[----:B------:R-:W-:Y:S02]  /*8e90*/  FADD.FTZ R33, R33, R104 ;  /* 0x0000006821217221 */ /* 0x000fe40000010000 */
[----:B------:R-:W-:Y:S01]  /*8ea0*/  HMMA.16816.F32.BF16 R96, R4, R20, R96 ;  /* 0x000000140460723c */ /* 0x000fe20000041860 */
        /* <DEDUP_REMOVED lines=11> */
[C---:B------:R-:W-:Y:S01]  /*8f60*/  HMMA.16816.F32.BF16 R68, R4.reuse, R14, R68 ;  /* 0x0000000e0444723c */ /* 0x040fe20000041844 */
[----:B------:R-:W4:Y:S07]  /*8f70*/  LDSM.16.MT88.4 R12, [R136+0xb800] ;  /* 0x00b80000880c783b */ /* 0x000f2e0000004200 */
[C---:B-1----:R-:W-:Y:S08]  /*8f80*/  HMMA.16816.F32.BF16 R36, R4.reuse, R20, R36 ;  /* 0x000000140424723c */ /* 0x042ff00000041824 */
[C---:B------:R-:W-:Y:S08]  /*8f90*/  HMMA.16816.F32.BF16 R40, R4.reuse, R22, R40 ;  /* 0x000000160428723c */ /* 0x040ff00000041828 */
[C---:B--2---:R-:W-:Y:S08]  /*8fa0*/  HMMA.16816.F32.BF16 R44, R4.reuse, R16, R44 ;  /* 0x00000010042c723c */ /* 0x044ff0000004182c */
[C---:B------:R-:W-:Y:S08]  /*8fb0*/  HMMA.16816.F32.BF16 R48, R4.reuse, R18, R48 ;  /* 0x000000120430723c */ /* 0x040ff00000041830 */
[C---:B---3--:R-:W-:Y:S08]  /*8fc0*/  HMMA.16816.F32.BF16 R52, R4.reuse, R8, R52 ;  /* 0x000000080434723c */ /* 0x048ff00000041834 */
[C---:B------:R-:W-:Y:S08]  /*8fd0*/  HMMA.16816.F32.BF16 R56, R4.reuse, R10, R56 ;  /* 0x0000000a0438723c */ /* 0x040ff00000041838 */
[C---:B----4-:R-:W-:Y:S08]  /*8fe0*/  HMMA.16816.F32.BF16 R60, R4.reuse, R12, R60 ;  /* 0x0000000c043c723c */ /* 0x050ff0000004183c */
[----:B------:R-:W-:Y:S08]  /*8ff0*/  HMMA.16816.F32.BF16 R64, R4, R14, R64 ;  /* 0x0000000e0440723c */ /* 0x000ff00000041840 */
.L_x_5514:
        /* <DEDUP_REMOVED lines=12> */
.L_x_5526:
        /* <DEDUP_REMOVED lines=39> */
[----:B------:R-:W-:Y:S03]  /*9330*/  @P5 IADD3 R8, R8, 0x1, RZ ;  /* 0x0000000108085810 */ /* 0x000fe60007ffe0ff */
[----:B------:R-:W-:Y:S01]  /*9340*/  @!P3 IMAD.MOV R9, RZ, RZ, -R9 ;  /* 0x000000ffff09b224 */ /* 0x000fe200078e0a09 */
[----:B------:R-:W-:Y:S04]  /*9350*/  @!P1 IADD3 R8, -R8, RZ, RZ ;  /* 0x000000ff08089210 */ /* 0x000fe80007ffe1ff */
        /* <DEDUP_REMOVED lines=14> */
[----:B------:R-:W-:Y:S05]  /*9440*/  IMAD R2, R3, c[0x0][0x1a4], R2 ;  /* 0x0000690003027a24 */ /* 0x000fea00078e0202 */
[----:B------:R-:W-:Y:S01]  /*9450*/  IADD3 R7, R7, R2, RZ ;  /* 0x0000000207077210 */ /* 0x000fe20007ffe0ff */
[----:B--2---:R-:W-:Y:S04]  /*9460*/  IMAD.IADD R4, R4, 0x1, -R5 ;  /* 0x0000000104047824 */ /* 0x004fe800078e0a05 */
[C---:B------:R-:W-:Y:S01]  /*9470*/  IMAD.WIDE.U32 R6, R4.reuse, c[0x0][0x188], R6 ;  /* 0x0000620004067a25 */ /* 0x040fe200078e0006 */
[----:B------:R-:W-:Y:S03]  /*9480*/  SHF.R.S32.HI R3, RZ, 0x1f, R4 ;  /* 0x0000001fff037819 */ /* 0x000fe60000011404 */
[----:B------:R-:W-:Y:S02]  /*9490*/  IMAD.MOV.U32 R102, RZ, RZ, R6 ;  /* 0x000000ffff667224 */ /* 0x000fe400078e0006 */
[----:B------:R-:W-:Y:S04]  /*94a0*/  IMAD R3, R3, c[0x0][0x188], RZ ;  /* 0x0000620003037a24 */ /* 0x000fe800078e02ff */
[----:B------:R-:W-:Y:S04]  /*94b0*/  IMAD R3, R4, c[0x0][0x18c], R3 ;  /* 0x0000630004037a24 */ /* 0x000fe800078e0203 */
[----:B------:R-:W-:Y:S02]  /*94c0*/  IMAD.IADD R100, R7, 0x1, R3 ;  /* 0x0000000107647824 */ /* 0x000fe400078e0203 */
.L_x_5523:
        /* <DEDUP_REMOVED lines=20> */
[--C-:B------:R-:W-:Y:S02]  /*9610*/  @!P4 LEA.HI.X R181, R173, R171, R102.reuse, 0x1, P6 ;  /* 0x000000abadb5c211 */ /* 0x100fe400030f0c66 */
[----:B------:R-:W-:Y:S01]  /*9620*/  @!PT LDS RZ, [RZ] ;  /* 0x00000000fffff984 */ /* 0x000fe20000000800 */
[----:B------:R-:W-:Y:S01]  /*9630*/  @!PT LDS RZ, [RZ] ;  /* 0x00000000fffff984 */ /* 0x000fe20000000800 */
[----:B------:R-:W-:Y:S01]  /*9640*/  @!PT LDS RZ, [RZ] ;  /* 0x00000000fffff984 */ /* 0x000fe20000000800 */
[----:B------:R1:W-:Y:S01]  /*9650*/  @!P3 LDGSTS.E.BYPASS.LTC128B.128 [R156+0xa000], [R2.64+0x80] ;  /* 0x0a000080029cbfae */ /* 0x0003e2000b901d48 */
[----:B------:R-:W-:Y:S02]  /*9660*/  IADD3 R101, P1, R161, R173, RZ ;  /* 0x000000ada1657210 */ /* 0x000fe40007f3e0ff */
[-C--:B------:R-:W-:Y:S02]  /*9670*/  @!P3 LEA.HI.X R173, R173, R171.reuse, R102, 0x1, P2 ;  /* 0x000000abadadb211 */ /* 0x080fe400010f0c66 */
[C---:B------:R-:W-:Y:S02]  /*9680*/  @!P4 LEA R178, P5, R101.reuse, R170, 0x1 ;  /* 0x000000aa65b2c211 */ /* 0x040fe400078a08ff */
[----:B------:R-:W-:Y:S01]  /*9690*/  @P4 STS.128 [R156+0x8800], RZ ;  /* 0x008800ff9c004388 */ /* 0x000fe20000000c00 */
[----:B------:R-:W-:Y:S02]  /*96a0*/  IADD3.X R100, R160, R102, RZ, P1, !PT ;  /* 0x00000066a0647210 */ /* 0x000fe40000ffe4ff */
[C---:B------:R-:W-:Y:S02]  /*96b0*/  @!P3 LEA R170, P1, R101.reuse, R170, 0x1 ;  /* 0x000000aa65aab211 */ /* 0x040fe400078208ff */
[CCC-:B------:R-:W-:Y:S02]  /*96c0*/  @!P4 LEA.HI.X R179, R101.reuse, R171.reuse, R100.reuse, 0x1, P5 ;  /* 0x000000ab65b3c211 */ /* 0x1c0fe400028f0c64 */
[----:B------:R-:W-:Y:S01]  /*96d0*/  @!PT LDS RZ, [RZ] ;  /* 0x00000000fffff984 */ /* 0x000fe20000000800 */
[----:B------:R-:W-:Y:S01]  /*96e0*/  @!PT LDS RZ, [RZ] ;  /* 0x00000000fffff984 */ /* 0x000fe20000000800 */
[----:B------:R-:W-:Y:S01]  /*96f0*/  @!PT LDS RZ, [RZ] ;  /* 0x00000000fffff984 */ /* 0x000fe20000000800 */
[----:B------:R2:W-:Y:S01]  /*9700*/  @!P4 LDGSTS.E.BYPASS.LTC128B.128 [R156+0x8800], [R176.64] ;  /* 0x08800000b09ccfae */ /* 0x0005e2000b901d48 */
[----:B------:R-:W-:Y:S02]  /*9710*/  @!P3 LEA.HI.X R171, R101, R171, R100, 0x1, P1 ;  /* 0x000000ab65abb211 */ /* 0x000fe400008f0c64 */
[----:B------:R-:W-:Y:S04]  /*9720*/  ISETP.GE.AND P1, PT, R155, 0x2, PT ;  /* 0x000000029b00780c */ /* 0x000fe80003f26270 */
        /* <DEDUP_REMOVED lines=26> */
[----:B------:R-:W2:Y:S07]  /*98d0*/  LDSM.16.M88.4 R108, [R146+0x4000] ;  /* 0x00400000926c783b */ /* 0x000eae0000000200 */
[----:B------:R-:W3:Y:S01]  /*98e0*/  LDSM.16.M88.4 R112, [R146+0x4800] ;  /* 0x004800009270783b */ /* 0x000ee20000000200 */
[----:B-1----:R-:W-:Y:S06]  /*98f0*/  MOV R170, R2 ;  /* 0x0000000200aa7202 */ /* 0x002fec0000000f00 */
[----:B------:R-:W1:Y:S01]  /*9900*/  LDSM.16.M88.4 R116, [R146+0x5000] ;  /* 0x005000009274783b */ /* 0x000e620000000200 */
[----:B------:R-:W-:Y:S06]  /*9910*/  MOV R171, R3 ;  /* 0x0000000300ab7202 */ /* 0x000fec0000000f00 */
[----:B------:R-:W0:Y:S07]  /*9920*/  LDGDEPBAR ;  /* 0x00000000000079af */ /* 0x000e2e0000000000 */
[----:B------:R-:W1:Y:S07]  /*9930*/  LDSM.16.M88.4 R120, [R146+0x5800] ;  /* 0x005800009278783b */ /* 0x000e6e0000000200 */
[----:B------:R-:W-:Y:S01]  /*9940*/  LDSM.16.M88.4 R124, [R145] ;  /* 0x00000000917c783b */ /* 0x000fe20000000200 */
[C---:B--2---:R-:W-:Y:S06]  /*9950*/  HMMA.16816.F32.BF16 R4, R104.reuse, R108, RZ ;  /* 0x0000006c6804723c */ /* 0x044fec00000418ff */
[----:B------:R-:W2:Y:S02]  /*9960*/  LDSM.16.M88.4 R128, [R144] ;  /* 0x000000009080783b */ /* 0x000ea40000000200 */
[C---:B------:R-:W-:Y:S05]  /*9970*/  HMMA.16816.F32.BF16 R8, R104.reuse, R110, RZ ;  /* 0x0000006e6808723c */ /* 0x040fea00000418ff */
[----:B------:R-:W2:Y:S03]  /*9980*/  LDSM.16.M88.4 R132, [R144+0x800] ;  /* 0x000800009084783b */ /* 0x000ea60000000200 */
[C---:B---3--:R-:W-:Y:S04]  /*9990*/  HMMA.16816.F32.BF16 R12, R104.reuse, R112, RZ ;  /* 0x00000070680c723c */ /* 0x048fe800000418ff */
[----:B------:R-:W3:Y:S04]  /*99a0*/  LDSM.16.M88.4 R108, [R144+0x1000] ;  /* 0x00100000906c783b */ /* 0x000ee80000000200 */
[C---:B------:R-:W-:Y:S03]  /*99b0*/  HMMA.16816.F32.BF16 R16, R104.reuse, R114, RZ ;  /* 0x000000726810723c */ /* 0x040fe600000418ff */
[----:B------:R-:W3:Y:S05]  /*99c0*/  LDSM.16.M88.4 R112, [R144+0x1800] ;  /* 0x001800009070783b */ /* 0x000eea0000000200 */
[C---:B-1----:R-:W-:Y:S08]  /*99d0*/  HMMA.16816.F32.BF16 R20, R104.reuse, R116, RZ ;  /* 0x000000746814723c */ /* 0x042ff000000418ff */
[C---:B------:R-:W-:Y:S01]  /*99e0*/  HMMA.16816.F32.BF16 R24, R104.reuse, R118, RZ ;  /* 0x000000766818723c */ /* 0x040fe200000418ff */
[----:B------:R-:W-:Y:S07]  /*99f0*/  LDSM.16.M88.4 R116, [R139+0x4000] ;  /* 0x004000008b74783b */ /* 0x000fee0000000200 */
[C---:B------:R-:W-:Y:S08]  /*9a00*/  HMMA.16816.F32.BF16 R28, R104.reuse, R120, RZ ;  /* 0x00000078681c723c */ /* 0x040ff000000418ff */
[----:B------:R-:W-:Y:S01]  /*9a10*/  HMMA.16816.F32.BF16 R32, R104, R122, RZ ;  /* 0x0000007a6820723c */ /* 0x000fe200000418ff */
[----:B------:R-:W1:Y:S07]  /*9a20*/  LDSM.16.M88.4 R104, [R143] ;  /* 0x000000008f68783b */ /* 0x000e6e0000000200 */
[C---:B--2---:R-:W-:Y:S01]  /*9a30*/  HMMA.16816.F32.BF16 R4, R124.reuse, R128, R4 ;  /* 0x000000807c04723c */ /* 0x044fe20000041804 */
[----:B------:R-:W2:Y:S07]  /*9a40*/  LDSM.16.M88.4 R120, [R139+0x4800] ;  /* 0x004800008b78783b */ /* 0x000eae0000000200 */
[C---:B------:R-:W-:Y:S01]  /*9a50*/  HMMA.16816.F32.BF16 R8, R124.reuse, R130, R8 ;  /* 0x000000827c08723c */ /* 0x040fe20000041808 */
[----:B------:R-:W1:Y:S07]  /*9a60*/  LDSM.16.M88.4 R128, [R139+0x5000] ;  /* 0x005000008b80783b */ /* 0x000e6e0000000200 */
[C---:B------:R-:W-:Y:S08]  /*9a70*/  HMMA.16816.F32.BF16 R12, R124.reuse, R132, R12 ;  /* 0x000000847c0c723c */ /* 0x040ff0000004180c */
[C---:B------:R-:W-:Y:S08]  /*9a80*/  HMMA.16816.F32.BF16 R16, R124.reuse, R134, R16 ;  /* 0x000000867c10723c */ /* 0x040ff00000041810 */
[C---:B---3--:R-:W-:Y:S08]  /*9a90*/  HMMA.16816.F32.BF16 R20, R124.reuse, R108, R20 ;  /* 0x0000006c7c14723c */ /* 0x048ff00000041814 */
[C---:B------:R-:W-:Y:S01]  /*9aa0*/  HMMA.16816.F32.BF16 R24, R124.reuse, R110, R24 ;  /* 0x0000006e7c18723c */ /* 0x040fe20000041818 */
[----:B------:R-:W3:Y:S07]  /*9ab0*/  LDSM.16.M88.4 R108, [R139+0x5800] ;  /* 0x005800008b6c783b */ /* 0x000eee0000000200 */
[C---:B------:R-:W-:Y:S08]  /*9ac0*/  HMMA.16816.F32.BF16 R28, R124.reuse, R112, R28 ;  /* 0x000000707c1c723c */ /* 0x040ff0000004181c */
[----:B------:R-:W-:Y:S01]  /*9ad0*/  HMMA.16816.F32.BF16 R32, R124, R114, R32 ;  /* 0x000000727c20723c */ /* 0x000fe20000041820 */
[----:B------:R-:W-:Y:S07]  /*9ae0*/  LDSM.16.M88.4 R112, [R142] ;  /* 0x000000008e70783b */ /* 0x000fee0000000200 */
[C---:B-1----:R-:W-:Y:S01]  /*9af0*/  HMMA.16816.F32.BF16 R4, R104.reuse, R116, R4 ;  /* 0x000000746804723c */ /* 0x042fe20000041804 */
[----:B------:R-:W-:Y:S07]  /*9b00*/  LDSM.16.M88.4 R124, [R141+0x1000] ;  /* 0x001000008d7c783b */ /* 0x000fee0000000200 */
        /* <DEDUP_REMOVED lines=10> */
[----:B------:R-:W-:Y:S07]  /*9bb0*/  LDSM.16.M88.4 R104, [R147+0x2000] ;  /* 0x002000009368783b */ /* 0x000fee0000000200 */
[C---:B-1----:R-:W-:Y:S01]  /*9bc0*/  HMMA.16816.F32.BF16 R4, R112.reuse, R116, R4 ;  /* 0x000000747004723c */ /* 0x042fe20000041804 */
[----:B------:R-:W1:Y:S07]  /*9bd0*/  LDSM.16.M88.4 R108, [R146+0x6000] ;  /* 0x00600000926c783b */ /* 0x000e6e0000000200 */
        /* <DEDUP_REMOVED lines=8> */
[C---:B----4-:R-:W-:Y:S08]  /*9c60*/  HMMA.16816.F32.BF16 R28, R112.reuse, R128, R28 ;  /* 0x00000080701c723c */ /* 0x050ff0000004181c */
[----:B------:R-:W-:Y:S01]  /*9c70*/  HMMA.16816.F32.BF16 R32, R112, R130, R32 ;  /* 0x000000827020723c */ /* 0x000fe20000041820 */
[----:B------:R-:W-:Y:S07]  /*9c80*/  LDSM.16.M88.4 R112, [R144+0x2000] ;  /* 0x002000009070783b */ /* 0x000fee0000000200 */
[C---:B-1----:R-:W-:Y:S01]  /*9c90*/  HMMA.16816.F32.BF16 R4, R104.reuse, R108, R4 ;  /* 0x0000006c6804723c */ /* 0x042fe20000041804 */
[----:B------:R-:W-:Y:S07]  /*9ca0*/  LDSM.16.M88.4 R128, [R144+0x3800] ;  /* 0x003800009080783b */ /* 0x000fee0000000200 */
        /* <DEDUP_REMOVED lines=11> */
[----:B------:R-:W4:Y:S01]  /*9d60*/  LDSM.16.M88.4 R124, [R139+0x6000] ;  /* 0x006000008b7c783b */ /* 0x000f220000000200 */
[C---:B-1----:R-:W-:Y:S08]  /*9d70*/  HMMA.16816.F32.BF16 R4, R108.reuse, R112, R4 ;  /* 0x000000706c04723c */ /* 0x042ff00000041804 */
[C---:B------:R-:W-:Y:S01]  /*9d80*/  HMMA.16816.F32.BF16 R8, R108.reuse, R114, R8 ;  /* 0x000000726c08723c */ /* 0x040fe20000041808 */
[----:B------:R-:W1:Y:S07]  /*9d90*/  LDSM.16.M88.4 R112, [R139+0x6800] ;  /* 0x006800008b70783b */ /* 0x000e6e0000000200 */
[C---:B---3--:R-:W-:Y:S08]  /*9da0*/  HMMA.16816.F32.BF16 R12, R108.reuse, R116, R12 ;  /* 0x000000746c0c723c */ /* 0x048ff0000004180c */
[C---:B------:R-:W-:Y:S01]  /*9db0*/  HMMA.16816.F32.BF16 R16, R108.reuse, R118, R16 ;  /* 0x000000766c10723c */ /* 0x040fe20000041810 */
[----:B------:R-:W3:Y:S07]  /*9dc0*/  LDSM.16.M88.4 R116, [R139+0x7000] ;  /* 0x007000008b74783b */ /* 0x000eee0000000200 */
[C---:B--2---:R-:W-:Y:S08]  /*9dd0*/  HMMA.16816.F32.BF16 R20, R108.reuse, R120, R20 ;  /* 0x000000786c14723c */ /* 0x044ff00000041814 */
[C---:B------:R-:W-:Y:S01]  /*9de0*/  HMMA.16816.F32.BF16 R24, R108.reuse, R122, R24 ;  /* 0x0000007a6c18723c */ /* 0x040fe20000041818 */
[----:B------:R-:W-:Y:S07]  /*9df0*/  LDSM.16.M88.4 R120, [R142+0x2000] ;  /* 0x002000008e78783b */ /* 0x000fee0000000200 */
[C---:B------:R-:W-:Y:S08]  /*9e00*/  HMMA.16816.F32.BF16 R28, R108.reuse, R128, R28 ;  /* 0x000000806c1c723c */ /* 0x040ff0000004181c */
[----:B------:R-:W-:Y:S01]  /*9e10*/  HMMA.16816.F32.BF16 R32, R108, R130, R32 ;  /* 0x000000826c20723c */ /* 0x000fe20000041820 */
[----:B------:R-:W2:Y:S07]  /*9e20*/  LDSM.16.M88.4 R108, [R139+0x7800] ;  /* 0x007800008b6c783b */ /* 0x000eae0000000200 */
[----:B------:R-:W2:Y:S01]  /*9e30*/  LDSM.16.M88.4 R128, [R141+0x2000] ;  /* 0x002000008d80783b */ /* 0x000ea20000000200 */
[C---:B----4-:R-:W-:Y:S08]  /*9e40*/  HMMA.16816.F32.BF16 R4, R104.reuse, R124, R4 ;  /* 0x0000007c6804723c */ /* 0x050ff00000041804 */
[C---:B------:R-:W-:Y:S08]  /*9e50*/  HMMA.16816.F32.BF16 R8, R104.reuse, R126, R8 ;  /* 0x0000007e6808723c */ /* 0x040ff00000041808 */
[C---:B-1----:R-:W-:Y:S08]  /*9e60*/  HMMA.16816.F32.BF16 R12, R104.reuse, R112, R12 ;  /* 0x00000070680c723c */ /* 0x042ff0000004180c */
[C---:B------:R-:W-:Y:S08]  /*9e70*/  HMMA.16816.F32.BF16 R16, R104.reuse, R114, R16 ;  /* 0x000000726810723c */ /* 0x040ff00000041810 */
[C---:B---3--:R-:W-:Y:S08]  /*9e80*/  HMMA.16816.F32.BF16 R20, R104.reuse, R116, R20 ;  /* 0x000000746814723c */ /* 0x048ff00000041814 */
[C---:B------:R-:W-:Y:S08]  /*9e90*/  HMMA.16816.F32.BF16 R24, R104.reuse, R118, R24 ;  /* 0x000000766818723c */ /* 0x040ff00000041818 */
[C---:B--2---:R-:W-:Y:S08]  /*9ea0*/  HMMA.16816.F32.BF16 R28, R104.reuse, R108, R28 ;  /* 0x0000006c681c723c */ /* 0x044ff0000004181c */
[----:B------:R-:W-:Y:S01]  /*9eb0*/  HMMA.16816.F32.BF16 R32, R104, R110, R32 ;  /* 0x0000006e6820723c */ /* 0x000fe20000041820 */
[----:B------:R-:W1:Y:S07]  /*9ec0*/  LDSM.16.M88.4 R104, [R141+0x2800] ;  /* 0x002800008d68783b */ /* 0x000e6e0000000200 */
[----:B------:R-:W2:Y:S01]  /*9ed0*/  LDSM.16.M88.4 R108, [R141+0x3000] ;  /* 0x003000008d6c783b */ /* 0x000ea20000000200 */
[C---:B------:R-:W-:Y:S08]  /*9ee0*/  HMMA.16816.F32.BF16 R4, R120.reuse, R128, R4 ;  /* 0x000000807804723c */ /* 0x040ff00000041804 */
[C---:B------:R-:W-:Y:S11]  /*9ef0*/  HMMA.16816.F32.BF16 R8, R120.reuse, R130, R8 ;  /* 0x000000827808723c */ /* 0x040ff60000041808 */
[----:B------:R-:W-:Y:S05]  /*9f00*/  @!UPT UIADD3 URZ, URZ, URZ, URZ ;  /* 0x0000003f3f3ff290 */ /* 0x000fea000fffe03f */
[----:B------:R-:W-:Y:S02]  /*9f10*/  FMUL.FTZ R198, R4, c[0x0][0x2ec] ;  /* 0x0000bb0004c67a20 */ /* 0x000fe40000410000 */
[----:B------:R-:W-:Y:S02]  /*9f20*/  FMUL.FTZ R196, R5, c[0x0][0x2ec] ;  /* 0x0000bb0005c47a20 */ /* 0x000fe40000410000 */
[----:B------:R-:W-:Y:S02]  /*9f30*/  FMUL.FTZ R197, R6, c[0x0][0x2ec] ;  /* 0x0000bb0006c57a20 */ /* 0x000fe40000410000 */
[----:B------:R-:W3:Y:S01]  /*9f40*/  MUFU.TANH R198, R198 ;  /* 0x000000c600c67308 */ /* 0x000ee20000002400 */
[----:B------:R-:W-:Y:S01]  /*9f50*/  FMUL.FTZ R195, R7, c[0x0][0x2ec] ;  /* 0x0000bb0007c37a20 */ /* 0x000fe20000410000 */
[C---:B-1----:R-:W-:Y:S03]  /*9f60*/  HMMA.16816.F32.BF16 R12, R120.reuse, R104, R12 ;  /* 0x00000068780c723c */ /* 0x042fe6000004180c */
[----:B------:R-:W-:Y:S02]  /*9f70*/  FMUL.FTZ R194, R8, c[0x0][0x2ec] ;  /* 0x0000bb0008c27a20 */ /* 0x000fe40000410000 */
[----:B------:R-:W-:Y:S02]  /*9f80*/  FMUL.FTZ R200, R9, c[0x0][0x2ec] ;  /* 0x0000bb0009c87a20 */ /* 0x000fe40000410000 */
[----:B------:R-:W-:Y:S01]  /*9f90*/  FMUL.FTZ R201, R10, c[0x0][0x2ec] ;  /* 0x0000bb000ac97a20 */ /* 0x000fe20000410000 */
[----:B------:R-:W1:Y:S01]  /*9fa0*/  MUFU.TANH R196, R196 ;  /* 0x000000c400c47308 */ /* 0x000e620000002400 */
[C---:B------:R-:W-:Y:S01]  /*9fb0*/  HMMA.16816.F32.BF16 R16, R120.reuse, R106, R16 ;  /* 0x0000006a7810723c */ /* 0x040fe20000041810 */
[----:B------:R-:W4:Y:S01]  /*9fc0*/  LDSM.16.M88.4 R104, [R141+0x3800] ;  /* 0x003800008d68783b */ /* 0x000f220000000200 */
[----:B------:R-:W-:Y:S04]  /*9fd0*/  DEPBAR.LE SB0, 0x0 ;  /* 0x000080000000791a */ /* 0x000fe80000000000 */
[----:B------:R-:W-:Y:S02]  /*9fe0*/  FMUL.FTZ R199, R11, c[0x0][0x2ec] ;  /* 0x0000bb000bc77a20 */ /* 0x000fe40000410000 */
[C---:B--2---:R-:W-:Y:S01]  /*9ff0*/  HMMA.16816.F32.BF16 R20, R120.reuse, R108, R20 ;  /* 0x0000006c7814723c */ /* 0x044fe20000041814 */
[----:B------:R-:W2:Y:S01]  /*a000*/  MUFU.TANH R197, R197 ;  /* 0x000000c500c57308 */ /* 0x000ea20000002400 */
[----:B------:R-:W-:Y:S05]  /*a010*/  BAR.SYNC.DEFER_BLOCKING 0x0 ;  /* 0x0000000000007b1d */ /* 0x000fea0000010000 */
[----:B------:R-:W-:Y:S01]  /*a020*/  FMUL.FTZ R192, R12, c[0x0][0x2ec] ;  /* 0x0000bb000cc07a20 */ /* 0x000fe20000410000 */
[C---:B------:R-:W-:Y:S03]  /*a030*/  HMMA.16816.F32.BF16 R24, R120.reuse, R110, R24 ;  /* 0x0000006e7818723c */ /* 0x040fe60000041818 */
[----:B------:R-:W1:Y:S01]  /*a040*/  MUFU.TANH R195, R195 ;  /* 0x000000c300c37308 */ /* 0x000e620000002400 */
[----:B------:R-:W-:Y:S02]  /*a050*/  FMUL.FTZ R190, R13, c[0x0][0x2ec] ;  /* 0x0000bb000dbe7a20 */ /* 0x000fe40000410000 */
[----:B------:R-:W-:Y:S02]  /*a060*/  FMUL.FTZ R193, R14, c[0x0][0x2ec] ;  /* 0x0000bb000ec17a20 */ /* 0x000fe40000410000 */
[----:B------:R-:W-:Y:S04]  /*a070*/  FMUL.FTZ R191, R15, c[0x0][0x2ec] ;  /* 0x0000bb000fbf7a20 */ /* 0x000fe80000410000 */
[----:B------:R-:W-:Y:S01]  /*a080*/  FMUL.FTZ R188, R16, c[0x0][0x2ec] ;  /* 0x0000bb0010bc7a20 */ /* 0x000fe20000410000 */
[----:B------:R-:W1:Y:S01]  /*a090*/  MUFU.TANH R194, R194 ;  /* 0x000000c200c27308 */ /* 0x000e620000002400 */
[----:B------:R-:W-:Y:S02]  /*a0a0*/  FMUL.FTZ R186, R17, c[0x0][0x2ec] ;  /* 0x0000bb0011ba7a20 */ /* 0x000fe40000410000 */
[----:B------:R-:W-:Y:S02]  /*a0b0*/  FMUL.FTZ R189, R18, c[0x0][0x2ec] ;  /* 0x0000bb0012bd7a20 */ /* 0x000fe40000410000 */
[----:B------:R-:W-:Y:S02]  /*a0c0*/  FMUL.FTZ R187, R19, c[0x0][0x2ec] ;  /* 0x0000bb0013bb7a20 */ /* 0x000fe40000410000 */
[----:B------:R-:W-:Y:S02]  /*a0d0*/  FMUL.FTZ R184, R20, c[0x0][0x2ec] ;  /* 0x0000bb0014b87a20 */ /* 0x000fe40000410000 */
[----:B------:R-:W-:Y:S01]  /*a0e0*/  FMUL.FTZ R182, R21, c[0x0][0x2ec] ;  /* 0x0000bb0015b67a20 */ /* 0x000fe20000410000 */
[----:B------:R-:W1:Y:S01]  /*a0f0*/  MUFU.TANH R200, R200 ;  /* 0x000000c800c87308 */ /* 0x000e620000002400 */
[----:B------:R-:W-:Y:S01]  /*a100*/  FMUL.FTZ R185, R22, c[0x0][0x2ec] ;  /* 0x0000bb0016b97a20 */ /* 0x000fe20000410000 */
[C---:B----4-:R-:W-:Y:S03]  /*a110*/  HMMA.16816.F32.BF16 R28, R120.reuse, R104, R28 ;  /* 0x00000068781c723c */ /* 0x050fe6000004181c */
[----:B------:R-:W-:Y:S02]  /*a120*/  FMUL.FTZ R183, R23, c[0x0][0x2ec] ;  /* 0x0000bb0017b77a20 */ /* 0x000fe40000410000 */
[----:B------:R-:W-:Y:S02]  /*a130*/  FMUL.FTZ R180, R24, c[0x0][0x2ec] ;  /* 0x0000bb0018b47a20 */ /* 0x000fe40000410000 */
[----:B------:R-:W-:Y:S01]  /*a140*/  FMUL.FTZ R178, R25, c[0x0][0x2ec] ;  /* 0x0000bb0019b27a20 */ /* 0x000fe20000410000 */
[----:B------:R-:W4:Y:S01]  /*a150*/  MUFU.TANH R201, R201 ;  /* 0x000000c900c97308 */ /* 0x000f220000002400 */
[----:B------:R-:W-:Y:S03]  /*a160*/  HMMA.16816.F32.BF16 R32, R120, R106, R32 ;  /* 0x0000006a7820723c */ /* 0x000fe60000041820 */
[----:B------:R-:W-:Y:S02]  /*a170*/  FMUL.FTZ R181, R26, c[0x0][0x2ec] ;  /* 0x0000bb001ab57a20 */ /* 0x000fe40000410000 */
[----:B------:R-:W-:Y:S04]  /*a180*/  FMUL.FTZ R179, R27, c[0x0][0x2ec] ;  /* 0x0000bb001bb37a20 */ /* 0x000fe80000410000 */
[----:B------:R-:W1:Y:S06]  /*a190*/  MUFU.TANH R199, R199 ;  /* 0x000000c700c77308 */ /* 0x000e6c0000002400 */
[----:B------:R-:W-:Y:S02]  /*a1a0*/  FMUL.FTZ R174, R28, c[0x0][0x2ec] ;  /* 0x0000bb001cae7a20 */ /* 0x000fe40000410000 */
[----:B------:R-:W-:Y:S02]  /*a1b0*/  FMUL.FTZ R176, R29, c[0x0][0x2ec] ;  /* 0x0000bb001db07a20 */ /* 0x000fe40000410000 */
[----:B------:R-:W1:Y:S01]  /*a1c0*/  MUFU.TANH R192, R192 ;  /* 0x000000c000c07308 */ /* 0x000e620000002400 */
[----:B------:R-:W-:Y:S02]  /*a1d0*/  FMUL.FTZ R177, R30, c[0x0][0x2ec] ;  /* 0x0000bb001eb17a20 */ /* 0x000fe40000410000 */
[----:B------:R-:W-:Y:S02]  /*a1e0*/  FMUL.FTZ R175, R31, c[0x0][0x2ec] ;  /* 0x0000bb001faf7a20 */ /* 0x000fe40000410000 */
[----:B-----5:R-:W-:Y:S02]  /*a1f0*/  FMUL.FTZ R173, R32, c[0x0][0x2ec] ;  /* 0x0000bb0020ad7a20 */ /* 0x020fe40000410000 */
[----:B------:R-:W-:Y:S02]  /*a200*/  FMUL.FTZ R172, R33, c[0x0][0x2ec] ;  /* 0x0000bb0021ac7a20 */ /* 0x000fe40000410000 */
[----:B------:R-:W-:Y:S01]  /*a210*/  FMUL.FTZ R102, R34, c[0x0][0x2ec] ;  /* 0x0000bb0022667a20 */ /* 0x000fe20000410000 */
[----:B------:R-:W1:Y:S01]  /*a220*/  MUFU.TANH R190, R190 ;  /* 0x000000be00be7308 */ /* 0x000e620000002400 */
[----:B------:R-:W-:Y:S09]  /*a230*/  FMUL.FTZ R35, R35, c[0x0][0x2ec] ;  /* 0x0000bb0023237a20 */ /* 0x000ff20000410000 */
        /* <DEDUP_REMOVED lines=21> */
[----:B------:R1:W1:Y:S01]  /*a390*/  MUFU.TANH R101, R35 ;  /* 0x0000002300657308 */ /* 0x0002620000002400 */
[----:B------:R-:W-:-:S05]  /*a3a0*/  @!P1 BRA `(.L_x_5524) ;  /* 0x000007e000009947 */ /* 0x000fca0003800000 */
[----:B--234-:R-:W-:Y:S02]  /*a3b0*/  MOV R2, UR5 ;  /* 0x0000000500027c02 */ /* 0x01cfe40008000f00 */
        /* <DEDUP_REMOVED lines=23> */
[C---:B------:R-:W-:Y:S02]  /*a530*/  IMAD R6, R2.reuse, R5, R6 ;  /* 0x0000000502067224 */ /* 0x040fe400078e0206 */
[----:B------:R-:W-:Y:S01]  /*a540*/  IMAD.MOV.U32 R5, RZ, RZ, c[0x0][0x2d0] ;  /* 0x0000b400ff057624 */ /* 0x000fe200078e00ff */
        /* <DEDUP_REMOVED lines=37> */
.L_x_5525:
        /* <DEDUP_REMOVED lines=63> */
.L_x_5524:
[----:B--234-:R-:W-:Y:S01]  /*ab90*/  FMNMX.FTZ R3, R198, R103, !PT ;  /* 0x00000067c6037209 */ /* 0x01cfe20007810000 */
[----:B------:R-:W-:Y:S01]  /*aba0*/  LDSM.16.MT88.4 R12, [R140+0x8000] ;  /* 0x008000008c0c783b */ /* 0x000fe20000004200 */
[----:B------:R-:W-:Y:S02]  /*abb0*/  FMNMX.FTZ R2, R197, R0, !PT ;  /* 0x00000000c5027209 */ /* 0x000fe40007810000 */
[----:B-1----:R-:W-:Y:S02]  /*abc0*/  FMNMX.FTZ R3, R196, R3, !PT ;  /* 0x00000003c4037209 */ /* 0x002fe40007810000 */
        /* <DEDUP_REMOVED lines=85> */
[----:B------:R-:W-:Y:S01]  /*b120*/  LDSM.16.MT88.4 R76, [R136+0xa000] ;  /* 0x00a00000884c783b */ /* 0x000fe20000004200 */
[C---:B------:R-:W-:Y:S02]  /*b130*/  FMUL.FTZ R32, R2.reuse, R68 ;  /* 0x0000004402207220 */ /* 0x040fe40000410000 */
[----:B------:R-:W-:Y:S02]  /*b140*/  FMUL.FTZ R33, R2, R69 ;  /* 0x0000004502217220 */ /* 0x000fe40000410000 */
[----:B------:R-:W-:Y:S01]  /*b150*/  MUFU.EX2 R117, R117 ;  /* 0x0000007500757308 */ /* 0x000fe20000000800 */
[C---:B------:R-:W-:Y:S02]  /*b160*/  FMUL.FTZ R34, R0.reuse, R70 ;  /* 0x0000004600227220 */ /* 0x040fe40000410000 */
[----:B------:R-:W-:Y:S01]  /*b170*/  LDSM.16.MT88.4 R84, [R137+0x8800] ;  /* 0x008800008954783b */ /* 0x000fe20000004200 */
[----:B------:R-:W-:Y:S02]  /*b180*/  FMUL.FTZ R35, R0, R71 ;  /* 0x0000004700237220 */ /* 0x000fe40000410000 */
[C---:B------:R-:W-:Y:S02]  /*b190*/  FMUL.FTZ R36, R2.reuse, R36 ;  /* 0x0000002402247220 */ /* 0x040fe40000410000 */
[----:B------:R-:W-:Y:S02]  /*b1a0*/  FMUL.FTZ R37, R2, R37 ;  /* 0x0000002502257220 */ /* 0x000fe40000410000 */
        /* <DEDUP_REMOVED lines=25> */
[C---:B------:R-:W-:Y:S02]  /*b340*/  FMUL.FTZ R64, R2.reuse, R64 ;  /* 0x0000004002407220 */ /* 0x040fe40000410000 */
[----:B------:R-:W-:Y:S02]  /*b350*/  FMUL.FTZ R65, R2, R65 ;  /* 0x0000004102417220 */ /* 0x000fe40000410000 */
[----:B------:R-:W-:Y:S01]  /*b360*/  FMUL.FTZ R66, R0, R66 ;  /* 0x0000004200427220 */ /* 0x000fe20000410000 */
[----:B--2---:R-:W-:Y:S01]  /*b370*/  F2FP.BF16.PACK_AB R99, R112, R113 ;  /* 0x000000717063723e */ /* 0x004fe200000010ff */
[----:B------:R-:W-:Y:S02]  /*b380*/  FMUL.FTZ R67, R0, R67 ;  /* 0x0000004300437220 */ /* 0x000fe40000410000 */
[C---:B------:R-:W-:Y:S02]  /*b390*/  FMUL.FTZ R52, R2.reuse, R52 ;  /* 0x0000003402347220 */ /* 0x040fe40000410000 */
[----:B------:R-:W-:Y:S02]  /*b3a0*/  FMUL.FTZ R53, R2, R53 ;  /* 0x0000003502357220 */ /* 0x000fe40000410000 */
[C---:B------:R-:W-:Y:S05]  /*b3b0*/  HMMA.16816.F32.BF16 R4, R96.reuse, R12, R4 ;  /* 0x0000000c6004723c */ /* 0x040fea0000041804 */
[----:B------:R-:W-:Y:S02]  /*b3c0*/  FMUL.FTZ R54, R0, R54 ;  /* 0x0000003600367220 */ /* 0x000fe40000410000 */
[C---:B------:R-:W-:Y:S01]  /*b3d0*/  FMUL.FTZ R12, R2.reuse, R88 ;  /* 0x00000058020c7220 */ /* 0x040fe20000410000 */
[C---:B------:R-:W-:Y:S04]  /*b3e0*/  HMMA.16816.F32.BF16 R8, R96.reuse, R14, R8 ;  /* 0x0000000e6008723c */ /* 0x040fe80000041808 */
[----:B------:R-:W-:Y:S02]  /*b3f0*/  FMUL.FTZ R13, R2, R89 ;  /* 0x00000059020d7220 */ /* 0x000fe40000410000 */
[C---:B------:R-:W-:Y:S02]  /*b400*/  FMUL.FTZ R55, R0.reuse, R55 ;  /* 0x0000003700377220 */ /* 0x040fe40000410000 */
[C---:B------:R-:W-:Y:S04]  /*b410*/  FMUL.FTZ R14, R0.reuse, R90 ;  /* 0x0000005a000e7220 */ /* 0x040fe80000410000 */
[----:B------:R-:W-:Y:S02]  /*b420*/  FMUL.FTZ R15, R0, R91 ;  /* 0x0000005b000f7220 */ /* 0x000fe40000410000 */
[----:B------:R-:W1:Y:S01]  /*b430*/  LDSM.16.MT88.4 R88, [R136+0x8000] ;  /* 0x008000008858783b */ /* 0x000e620000004200 */
[C---:B------:R-:W-:Y:S02]  /*b440*/  FMUL.FTZ R56, R2.reuse, R56 ;  /* 0x0000003802387220 */ /* 0x040fe40000410000 */
[----:B------:R-:W-:Y:S02]  /*b450*/  FMUL.FTZ R57, R2, R57 ;  /* 0x0000003902397220 */ /* 0x000fe40000410000 */
[C---:B------:R-:W-:Y:S03]  /*b460*/  HMMA.16816.F32.BF16 R12, R96.reuse, R20, R12 ;  /* 0x00000014600c723c */ /* 0x040fe6000004180c */
[C---:B------:R-:W-:Y:S02]  /*b470*/  FMUL.FTZ R58, R0.reuse, R58 ;  /* 0x0000003a003a7220 */ /* 0x040fe40000410000 */
[----:B------:R-:W-:Y:S02]  /*b480*/  FMUL.FTZ R59, R0, R59 ;  /* 0x0000003b003b7220 */ /* 0x000fe40000410000 */
[C---:B------:R-:W-:Y:S01]  /*b490*/  FMUL.FTZ R20, R2.reuse, R80 ;  /* 0x0000005002147220 */ /* 0x040fe20000410000 */
[C---:B------:R-:W-:Y:S04]  /*b4a0*/  HMMA.16816.F32.BF16 R16, R96.reuse, R22, R16 ;  /* 0x000000166010723c */ /* 0x040fe80000041810 */
[----:B------:R-:W-:Y:S02]  /*b4b0*/  FMUL.FTZ R21, R2, R81 ;  /* 0x0000005102157220 */ /* 0x000fe40000410000 */
[--C-:B------:R-:W-:Y:S02]  /*b4c0*/  FFMA.FTZ R129, R182, c[0x0][0x23c], -R105.reuse ;  /* 0x00008f00b6817a23 */ /* 0x100fe40000010869 */
[C---:B------:R-:W-:Y:S04]  /*b4d0*/  FMUL.FTZ R22, R0.reuse, R82 ;  /* 0x0000005200167220 */ /* 0x040fe80000410000 */
[----:B------:R-:W-:Y:S01]  /*b4e0*/  FMUL.FTZ R23, R0, R83 ;  /* 0x0000005300177220 */ /* 0x000fe20000410000 */
[----:B------:R-:W-:Y:S01]  /*b4f0*/  MUFU.EX2 R129, R129 ;  /* 0x0000008100817308 */ /* 0x000fe20000000800 */
[----:B------:R-:W2:Y:S01]  /*b500*/  LDSM.16.MT88.4 R80, [R140+0xa000] ;  /* 0x00a000008c50783b */ /* 0x000ea20000004200 */
        /* <DEDUP_REMOVED lines=13> */
[--C-:B------:R-:W-:Y:S02]  /*b5e0*/  FFMA.FTZ R134, R181, c[0x0][0x23c], -R104.reuse ;  /* 0x00008f00b5867a23 */ /* 0x100fe40000010868 */
[--C-:B------:R-:W-:Y:S02]  /*b5f0*/  FFMA.FTZ R135, R179, c[0x0][0x23c], -R104.reuse ;  /* 0x00008f00b3877a23 */ /* 0x100fe40000010868 */
[C---:B-1----:R-:W-:Y:S01]  /*b600*/  HMMA.16816.F32.BF16 R28, R96.reuse, R88, R28 ;  /* 0x00000058601c723c */ /* 0x042fe2000004181c */
[----:B------:R-:W-:Y:S02]  /*b610*/  MUFU.EX2 R132, R132 ;  /* 0x0000008400847308 */ /* 0x000fe40000000800 */
[--C-:B------:R-:W-:Y:S02]  /*b620*/  FFMA.FTZ R120, R192, c[0x0][0x23c], -R105.reuse ;  /* 0x00008f00c0787a23 */ /* 0x100fe40000010869 */
[--C-:B------:R-:W-:Y:S02]  /*b630*/  FFMA.FTZ R121, R190, c[0x0][0x23c], -R105.reuse ;  /* 0x00008f00be797a23 */ /* 0x100fe40000010869 */
[--C-:B------:R-:W-:Y:S01]  /*b640*/  FFMA.FTZ R122, R193, c[0x0][0x23c], -R104.reuse ;  /* 0x00008f00c17a7a23 */ /* 0x100fe20000010868 */
[C---:B------:R-:W-:Y:S01]  /*b650*/  HMMA.16816.F32.BF16 R32, R96.reuse, R90, R32 ;  /* 0x0000005a6020723c */ /* 0x040fe20000041820 */
[----:B------:R-:W-:Y:S02]  /*b660*/  LDSM.16.MT88.4 R88, [R136+0x8800] ;  /* 0x008800008858783b */ /* 0x000fe40000004200 */
[----:B------:R-:W-:Y:S01]  /*b670*/  MUFU.EX2 R133, R133 ;  /* 0x0000008500857308 */ /* 0x000fe20000000800 */
[--C-:B------:R-:W-:Y:S02]  /*b680*/  FFMA.FTZ R123, R191, c[0x0][0x23c], -R104.reuse ;  /* 0x00008f00bf7b7a23 */ /* 0x100fe40000010868 */
[--C-:B------:R-:W-:Y:S02]  /*b690*/  FFMA.FTZ R125, R188, c[0x0][0x23c], -R105.reuse ;  /* 0x00008f00bc7d7a23 */ /* 0x100fe40000010869 */
[C---:B--2---:R-:W-:Y:S04]  /*b6a0*/  HMMA.16816.F32.BF16 R36, R96.reuse, R80, R36 ;  /* 0x000000506024723c */ /* 0x044fe80000041824 */
[--C-:B------:R-:W-:Y:S01]  /*b6b0*/  FFMA.FTZ R124, R186, c[0x0][0x23c], -R105.reuse ;  /* 0x00008f00ba7c7a23 */ /* 0x100fe20000010869 */
[----:B------:R-:W-:Y:S01]  /*b6c0*/  MUFU.EX2 R134, R134 ;  /* 0x0000008600867308 */ /* 0x000fe20000000800 */
[--C-:B------:R-:W-:Y:S02]  /*b6d0*/  FFMA.FTZ R126, R189, c[0x0][0x23c], -R104.reuse ;  /* 0x00008f00bd7e7a23 */ /* 0x100fe40000010868 */
[C---:B------:R-:W-:Y:S01]  /*b6e0*/  HMMA.16816.F32.BF16 R40, R96.reuse, R82, R40 ;  /* 0x000000526028723c */ /* 0x040fe20000041828 */
[----:B------:R-:W-:Y:S03]  /*b6f0*/  LDSM.16.MT88.4 R80, [R138+0x8800] ;  /* 0x008800008a50783b */ /* 0x000fe60000004200 */
[--C-:B------:R-:W-:Y:S02]  /*b700*/  FFMA.FTZ R127, R187, c[0x0][0x23c], -R104.reuse ;  /* 0x00008f00bb7f7a23 */ /* 0x100fe40000010868 */
[--C-:B------:R-:W-:Y:S01]  /*b710*/  FFMA.FTZ R174, R174, c[0x0][0x23c], -R105.reuse ;  /* 0x00008f00aeae7a23 */ /* 0x100fe20000010869 */
[----:B------:R-:W-:Y:S01]  /*b720*/  MUFU.EX2 R135, R135 ;  /* 0x0000008700877308 */ /* 0x000fe20000000800 */
[--C-:B------:R-:W-:Y:S01]  /*b730*/  FFMA.FTZ R179, R176, c[0x0][0x23c], -R105.reuse ;  /* 0x00008f00b0b37a23 */ /* 0x100fe20000010869 */
[C---:B---3--:R-:W-:Y:S03]  /*b740*/  HMMA.16816.F32.BF16 R44, R96.reuse, R72, R44 ;  /* 0x00000048602c723c */ /* 0x048fe6000004182c */
[--C-:B------:R-:W-:Y:S02]  /*b750*/  FFMA.FTZ R176, R177, c[0x0][0x23c], -R104.reuse ;  /* 0x00008f00b1b07a23 */ /* 0x100fe40000010868 */
[--C-:B------:R-:W-:Y:S03]  /*b760*/  FFMA.FTZ R175, R175, c[0x0][0x23c], -R104.reuse ;  /* 0x00008f00afaf7a23 */ /* 0x100fe60000010868 */
[----:B------:R-:W-:Y:S01]  /*b770*/  MUFU.EX2 R120, R120 ;  /* 0x0000007800787308 */ /* 0x000fe20000000800 */
[--C-:B------:R-:W-:Y:S01]  /*b780*/  FFMA.FTZ R173, R173, c[0x0][0x23c], -R105.reuse ;  /* 0x00008f00adad7a23 */ /* 0x100fe20000010869 */
[C---:B------:R-:W-:Y:S01]  /*b790*/  HMMA.16816.F32.BF16 R48, R96.reuse, R74, R48 ;  /* 0x0000004a6030723c */ /* 0x040fe20000041830 */
[----:B------:R-:W1:Y:S02]  /*b7a0*/  LDSM.16.MT88.4 R72, [R140+0x8800] ;  /* 0x008800008c48783b */ /* 0x000e640000004200 */
[----:B------:R-:W-:Y:S02]  /*b7b0*/  FFMA.FTZ R105, R172, c[0x0][0x23c], -R105 ;  /* 0x00008f00ac697a23 */ /* 0x000fe40000010869 */
[--C-:B------:R-:W-:Y:S03]  /*b7c0*/  FFMA.FTZ R102, R102, c[0x0][0x23c], -R104.reuse ;  /* 0x00008f0066667a23 */ /* 0x100fe60000010868 */
[C---:B------:R-:W-:Y:S01]  /*b7d0*/  HMMA.16816.F32.BF16 R52, R96.reuse, R68, R52 ;  /* 0x000000446034723c */ /* 0x040fe20000041834 */
[----:B------:R-:W2:Y:S03]  /*b7e0*/  MUFU.EX2 R121, R121 ;  /* 0x0000007900797308 */ /* 0x000ea60000000800 */
[----:B------:R-:W-:Y:S02]  /*b7f0*/  FFMA.FTZ R104, R101, c[0x0][0x23c], -R104 ;  /* 0x00008f0065687a23 */ /* 0x000fe40000010868 */
[----:B------:R-:W-:Y:S02]  /*b800*/  FFMA.FTZ R119, R2, R169, R119 ;  /* 0x000000a902777223 */ /* 0x000fe40000010077 */
[C---:B------:R-:W-:Y:S03]  /*b810*/  HMMA.16816.F32.BF16 R56, R96.reuse, R70, R56 ;  /* 0x000000466038723c */ /* 0x040fe60000041838 */
[----:B------:R-:W-:Y:S01]  /*b820*/  MUFU.EX2 R122, R122 ;  /* 0x0000007a007a7308 */ /* 0x000fe20000000800 */
[----:B------:R-:W-:Y:S01]  /*b830*/  FFMA.FTZ R115, R0, R167, R115 ;  /* 0x000000a700737223 */ /* 0x000fe20000010073 */
[----:B------:R-:W-:Y:S01]  /*b840*/  IADD3 R0, R155, -0x1, RZ ;  /* 0xffffffff9b007810 */ /* 0x000fe20007ffe0ff */
[----:B------:R-:W-:Y:S02]  /*b850*/  FADD.FTZ R118, R118, R119 ;  /* 0x0000007776767221 */ /* 0x000fe40000010000 */
[C---:B------:R-:W-:Y:S04]  /*b860*/  HMMA.16816.F32.BF16 R60, R96.reuse, R76, R60 ;  /* 0x0000004c603c723c */ /* 0x040fe8000004183c */
[----:B------:R-:W-:Y:S01]  /*b870*/  FADD.FTZ R114, R114, R115 ;  /* 0x0000007372727221 */ /* 0x000fe20000010000 */
[----:B------:R-:W3:Y:S01]  /*b880*/  MUFU.EX2 R123, R123 ;  /* 0x0000007b007b7308 */ /* 0x000ee20000000800 */
[----:B------:R-:W-:Y:S01]  /*b890*/  FADD.FTZ R117, R117, R118 ;  /* 0x0000007675757221 */ /* 0x000fe20000010000 */
[----:B------:R-:W-:Y:S01]  /*b8a0*/  MOV R155, R0 ;  /* 0x00000000009b7202 */ /* 0x000fe20000000f00 */
[----:B------:R-:W-:Y:S01]  /*b8b0*/  HMMA.16816.F32.BF16 R64, R96, R78, R64 ;  /* 0x0000004e6040723c */ /* 0x000fe20000041840 */
[----:B------:R-:W-:Y:S03]  /*b8c0*/  LDSM.16.MT88.4 R76, [R138+0xa800] ;  /* 0x00a800008a4c783b */ /* 0x000fe60000004200 */
[C---:B--2---:R-:W-:Y:S01]  /*b8d0*/  F2FP.BF16.PACK_AB R68, R121.reuse, R120 ;  /* 0x000000787944723e */ /* 0x044fe200000010ff */
[----:B------:R-:W-:Y:S01]  /*b8e0*/  FADD.FTZ R117, R116, R117 ;  /* 0x0000007574757221 */ /* 0x000fe20000010000 */
[----:B------:R-:W-:Y:S01]  /*b8f0*/  MOV R0, R3 ;  /* 0x0000000300007202 */ /* 0x000fe20000000f00 */
[----:B------:R-:W-:Y:S02]  /*b900*/  MUFU.EX2 R125, R125 ;  /* 0x0000007d007d7308 */ /* 0x000fe40000000800 */
[----:B------:R-:W-:Y:S04]  /*b910*/  FADD.FTZ R120, R120, R117 ;  /* 0x0000007578787221 */ /* 0x000fe80000010000 */
[----:B------:R-:W-:Y:S04]  /*b920*/  FADD.FTZ R120, R121, R120 ;  /* 0x0000007879787221 */ /* 0x000fe80000010000 */
[----:B------:R-:W2:Y:S01]  /*b930*/  MUFU.EX2 R124, R124 ;  /* 0x0000007c007c7308 */ /* 0x000ea20000000800 */
[----:B---3--:R-:W-:Y:S09]  /*b940*/  F2FP.BF16.PACK_AB R69, R123, R122 ;  /* 0x0000007a7b45723e */ /* 0x008ff200000010ff */
[----:B------:R-:W-:Y:S10]  /*b950*/  MUFU.EX2 R126, R126 ;  /* 0x0000007e007e7308 */ /* 0x000ff40000000800 */
[----:B------:R-:W3:Y:S01]  /*b960*/  MUFU.EX2 R127, R127 ;  /* 0x0000007f007f7308 */ /* 0x000ee20000000800 */
[C---:B--2---:R-:W-:Y:S01]  /*b970*/  F2FP.BF16.PACK_AB R70, R124.reuse, R125 ;  /* 0x0000007d7c46723e */ /* 0x044fe200000010ff */
[----:B------:R-:W-:Y:S04]  /*b980*/  FADD.FTZ R125, R125, R120 ;  /* 0x000000787d7d7221 */ /* 0x000fe80000010000 */
[----:B------:R-:W-:Y:S04]  /*b990*/  FADD.FTZ R125, R124, R125 ;  /* 0x0000007d7c7d7221 */ /* 0x000fe80000010000 */
[----:B------:R-:W-:Y:S10]  /*b9a0*/  MUFU.EX2 R174, R174 ;  /* 0x000000ae00ae7308 */ /* 0x000ff40000000800 */
[----:B------:R-:W-:Y:S01]  /*b9b0*/  MUFU.EX2 R179, R179 ;  /* 0x000000b300b37308 */ /* 0x000fe20000000800 */
[----:B---3--:R-:W-:Y:S09]  /*b9c0*/  F2FP.BF16.PACK_AB R71, R127, R126 ;  /* 0x0000007e7f47723e */ /* 0x008ff200000010ff */
[----:B------:R-:W-:Y:S01]  /*b9d0*/  MUFU.EX2 R176, R176 ;  /* 0x000000b000b07308 */ /* 0x000fe20000000800 */
[C---:B-1----:R-:W-:Y:S08]  /*b9e0*/  HMMA.16816.F32.BF16 R4, R68.reuse, R72, R4 ;  /* 0x000000484404723c */ /* 0x042ff00000041804 */
[C---:B------:R-:W-:Y:S01]  /*b9f0*/  HMMA.16816.F32.BF16 R8, R68.reuse, R74, R8 ;  /* 0x0000004a4408723c */ /* 0x040fe20000041808 */
[----:B------:R-:W1:Y:S01]  /*ba00*/  LDSM.16.MT88.4 R72, [R140+0xa800] ;  /* 0x00a800008c48783b */ /* 0x000e620000004200 */
[----:B------:R-:W2:Y:S06]  /*ba10*/  MUFU.EX2 R175, R175 ;  /* 0x000000af00af7308 */ /* 0x000eac0000000800 */
[C---:B------:R-:W-:Y:S04]  /*ba20*/  HMMA.16816.F32.BF16 R12, R68.reuse, R80, R12 ;  /* 0x00000050440c723c */ /* 0x040fe8000004180c */
[----:B------:R-:W-:Y:S04]  /*ba30*/  MUFU.EX2 R173, R173 ;  /* 0x000000ad00ad7308 */ /* 0x000fe80000000800 */
[C---:B------:R-:W-:Y:S01]  /*ba40*/  HMMA.16816.F32.BF16 R16, R68.reuse, R82, R16 ;  /* 0x000000524410723c */ /* 0x040fe20000041810 */
[----:B------:R-:W3:Y:S05]  /*ba50*/  LDSM.16.MT88.4 R80, [R137+0xa800] ;  /* 0x00a800008950783b */ /* 0x000eea0000004200 */
[----:B------:R2:W4:Y:S02]  /*ba60*/  MUFU.EX2 R172, R105 ;  /* 0x0000006900ac7308 */ /* 0x0005240000000800 */
[C---:B------:R-:W-:Y:S08]  /*ba70*/  HMMA.16816.F32.BF16 R20, R68.reuse, R84, R20 ;  /* 0x000000544414723c */ /* 0x040ff00000041814 */
[C---:B------:R-:W-:Y:S01]  /*ba80*/  HMMA.16816.F32.BF16 R24, R68.reuse, R86, R24 ;  /* 0x000000564418723c */ /* 0x040fe20000041818 */
[----:B------:R-:W5:Y:S01]  /*ba90*/  LDSM.16.MT88.4 R84, [R136+0xa800] ;  /* 0x00a800008854783b */ /* 0x000f620000004200 */
[----:B------:R-:W-:Y:S06]  /*baa0*/  MUFU.EX2 R102, R102 ;  /* 0x0000006600667308 */ /* 0x000fec0000000800 */
[C---:B------:R-:W-:Y:S04]  /*bab0*/  HMMA.16816.F32.BF16 R28, R68.reuse, R88, R28 ;  /* 0x00000058441c723c */ /* 0x040fe8000004181c */
[----:B------:R3:W3:Y:S01]  /*bac0*/  MUFU.EX2 R101, R104 ;  /* 0x0000006800657308 */ /* 0x0006e20000000800 */
[----:B--2---:R-:W-:Y:S03]  /*bad0*/  F2FP.BF16.PACK_AB R105, R175, R176 ;  /* 0x000000b0af69723e */ /* 0x004fe600000010ff */
[C---:B------:R-:W-:Y:S01]  /*bae0*/  HMMA.16816.F32.BF16 R32, R68.reuse, R90, R32 ;  /* 0x0000005a4420723c */ /* 0x040fe20000041820 */
[----:B------:R-:W-:Y:S03]  /*baf0*/  LDSM.16.MT88.4 R88, [R138+0x9000] ;  /* 0x009000008a58783b */ /* 0x000fe60000004200 */
[----:B----4-:R-:W-:Y:S04]  /*bb00*/  F2FP.BF16.PACK_AB R106, R172, R173 ;  /* 0x000000adac6a723e */ /* 0x010fe800000010ff */
[C---:B-1----:R-:W-:Y:S08]  /*bb10*/  HMMA.16816.F32.BF16 R36, R68.reuse, R72, R36 ;  /* 0x000000484424723c */ /* 0x042ff00000041824 */
[C---:B------:R-:W-:Y:S01]  /*bb20*/  HMMA.16816.F32.BF16 R40, R68.reuse, R74, R40 ;  /* 0x0000004a4428723c */ /* 0x040fe20000041828 */
[----:B------:R-:W1:Y:S03]  /*bb30*/  LDSM.16.MT88.4 R72, [R140+0x9000] ;  /* 0x009000008c48783b */ /* 0x000e660000004200 */
[----:B---3--:R-:W-:Y:S02]  /*bb40*/  F2FP.BF16.PACK_AB R104, R179, R174 ;  /* 0x000000aeb368723e */ /* 0x008fe400000010ff */
[----:B------:R-:W-:Y:S02]  /*bb50*/  F2FP.BF16.PACK_AB R107, R101, R102 ;  /* 0x00000066656b723e */ /* 0x000fe400000010ff */
[C---:B------:R-:W-:Y:S08]  /*bb60*/  HMMA.16816.F32.BF16 R44, R68.reuse, R76, R44 ;  /* 0x0000004c442c723c */ /* 0x040ff0000004182c */
[C---:B------:R-:W-:Y:S01]  /*bb70*/  HMMA.16816.F32.BF16 R48, R68.reuse, R78, R48 ;  /* 0x0000004e4430723c */ /* 0x040fe20000041830 */
[----:B------:R-:W2:Y:S07]  /*bb80*/  LDSM.16.MT88.4 R76, [R137+0x9000] ;  /* 0x00900000894c783b */ /* 0x000eae0000004200 */
[C---:B------:R-:W-:Y:S08]  /*bb90*/  HMMA.16816.F32.BF16 R52, R68.reuse, R80, R52 ;  /* 0x000000504434723c */ /* 0x040ff00000041834 */
[C---:B------:R-:W-:Y:S01]  /*bba0*/  HMMA.16816.F32.BF16 R56, R68.reuse, R82, R56 ;  /* 0x000000524438723c */ /* 0x040fe20000041838 */
[----:B------:R-:W3:Y:S07]  /*bbb0*/  LDSM.16.MT88.4 R80, [R136+0x9000] ;  /* 0x009000008850783b */ /* 0x000eee0000004200 */
[C---:B-----5:R-:W-:Y:S08]  /*bbc0*/  HMMA.16816.F32.BF16 R60, R68.reuse, R84, R60 ;  /* 0x00000054443c723c */ /* 0x060ff0000004183c */
        /* <DEDUP_REMOVED lines=13> */
[----:B------:R-:W1:Y:S03]  /*bca0*/  LDSM.16.MT88.4 R72, [R140+0xb000] ;  /* 0x00b000008c48783b */ /* 0x000e660000004200 */
[----:B------:R-:W-:Y:S04]  /*bcb0*/  FADD.FTZ R174, R179, R174 ;  /* 0x000000aeb3ae7221 */ /* 0x000fe80000010000 */
[C---:B------:R-:W-:Y:S04]  /*bcc0*/  HMMA.16816.F32.BF16 R12, R68.reuse, R88, R12 ;  /* 0x00000058440c723c */ /* 0x040fe8000004180c */
[----:B------:R-:W-:Y:S04]  /*bcd0*/  FADD.FTZ R169, R173, R174 ;  /* 0x000000aeada97221 */ /* 0x000fe80000010000 */
[C---:B------:R-:W-:Y:S04]  /*bce0*/  HMMA.16816.F32.BF16 R16, R68.reuse, R90, R16 ;  /* 0x0000005a4410723c */ /* 0x040fe80000041810 */
[----:B------:R-:W-:Y:S04]  /*bcf0*/  FADD.FTZ R169, R172, R169 ;  /* 0x000000a9aca97221 */ /* 0x000fe80000010000 */
        /* <DEDUP_REMOVED lines=16> */
[----:B------:R-:W3:Y:S07]  /*be00*/  LDSM.16.MT88.4 R68, [R136+0x9800] ;  /* 0x009800008844783b */ /* 0x000eee0000004200 */
[C---:B------:R-:W-:Y:S01]  /*be10*/  HMMA.16816.F32.BF16 R96, R104.reuse, R92, R4 ;  /* 0x0000005c6860723c */ /* 0x040fe20000041804 */
[----:B------:R-:W4:Y:S07]  /*be20*/  LDSM.16.MT88.4 R4, [R138+0xb800] ;  /* 0x00b800008a04783b */ /* 0x000f2e0000004200 */
[C---:B------:R-:W-:Y:S01]  /*be30*/  HMMA.16816.F32.BF16 R92, R104.reuse, R94, R8 ;  /* 0x0000005e685c723c */ /* 0x040fe20000041808 */
[----:B------:R-:W5:Y:S07]  /*be40*/  LDSM.16.MT88.4 R8, [R137+0xb800] ;  /* 0x00b800008908783b */ /* 0x000f6e0000004200 */
[C---:B-1----:R-:W-:Y:S01]  /*be50*/  HMMA.16816.F32.BF16 R88, R104.reuse, R84, R12 ;  /* 0x000000546858723c */ /* 0x042fe2000004180c */
[----:B------:R-:W1:Y:S07]  /*be60*/  LDSM.16.MT88.4 R12, [R136+0xb800] ;  /* 0x00b80000880c783b */ /* 0x000e6e0000004200 */
[C---:B------:R-:W-:Y:S08]  /*be70*/  HMMA.16816.F32.BF16 R84, R104.reuse, R86, R16 ;  /* 0x000000566854723c */ /* 0x040ff00000041810 */
[C---:B--2---:R-:W-:Y:S08]  /*be80*/  HMMA.16816.F32.BF16 R80, R104.reuse, R76, R20 ;  /* 0x0000004c6850723c */ /* 0x044ff00000041814 */
[C---:B------:R-:W-:Y:S08]  /*be90*/  HMMA.16816.F32.BF16 R76, R104.reuse, R78, R24 ;  /* 0x0000004e684c723c */ /* 0x040ff00000041818 */
[C---:B---3--:R-:W-:Y:S08]  /*bea0*/  HMMA.16816.F32.BF16 R72, R104.reuse, R68, R28 ;  /* 0x000000446848723c */ /* 0x048ff0000004181c */
[C---:B------:R-:W-:Y:S08]  /*beb0*/  HMMA.16816.F32.BF16 R68, R104.reuse, R70, R32 ;  /* 0x000000466844723c */ /* 0x040ff00000041820 */
[C---:B------:R-:W-:Y:S08]  /*bec0*/  HMMA.16816.F32.BF16 R36, R104.reuse, R108, R36 ;  /* 0x0000006c6824723c */ /* 0x040ff00000041824 */
[C---:B------:R-:W-:Y:S08]  /*bed0*/  HMMA.16816.F32.BF16 R40, R104.reuse, R110, R40 ;  /* 0x0000006e6828723c */ /* 0x040ff00000041828 */
[C---:B----4-:R-:W-:Y:S07]  /*bee0*/  HMMA.16816.F32.BF16 R44, R104.reuse, R4, R44 ;  /* 0x00000004682c723c */ /* 0x050fee000004182c */
[----:B------:R-:W-:Y:S01]  /*bef0*/  FADD.FTZ R5, R113, R114 ;  /* 0x0000007271057221 */ /* 0x000fe20000010000 */
[C---:B------:R-:W-:Y:S04]  /*bf00*/  HMMA.16816.F32.BF16 R48, R104.reuse, R6, R48 ;  /* 0x000000066830723c */ /* 0x040fe80000041830 */
[----:B------:R-:W-:Y:S04]  /*bf10*/  FADD.FTZ R5, R112, R5 ;  /* 0x0000000570057221 */ /* 0x000fe80000010000 */
[C---:B-----5:R-:W-:Y:S04]  /*bf20*/  HMMA.16816.F32.BF16 R52, R104.reuse, R8, R52 ;  /* 0x000000086834723c */ /* 0x060fe80000041834 */
[----:B------:R-:W-:Y:S04]  /*bf30*/  FADD.FTZ R122, R122, R5 ;  /* 0x000000057a7a7221 */ /* 0x000fe80000010000 */
[C---:B------:R-:W-:Y:S04]  /*bf40*/  HMMA.16816.F32.BF16 R56, R104.reuse, R10, R56 ;  /* 0x0000000a6838723c */ /* 0x040fe80000041838 */
[----:B------:R-:W-:Y:S04]  /*bf50*/  FADD.FTZ R123, R123, R122 ;  /* 0x0000007a7b7b7221 */ /* 0x000fe80000010000 */
[----:B------:R-:W-:Y:S01]  /*bf60*/  FADD.FTZ R126, R126, R123 ;  /* 0x0000007b7e7e7221 */ /* 0x000fe20000010000 */
[C---:B-1----:R-:W-:Y:S03]  /*bf70*/  HMMA.16816.F32.BF16 R60, R104.reuse, R12, R60 ;  /* 0x0000000c683c723c */ /* 0x042fe6000004183c */
[----:B------:R-:W-:Y:S04]  /*bf80*/  FADD.FTZ R127, R127, R126 ;  /* 0x0000007e7f7f7221 */ /* 0x000fe80000010000 */
[----:B------:R-:W-:Y:S01]  /*bf90*/  FADD.FTZ R130, R130, R127 ;  /* 0x0000007f82827221 */ /* 0x000fe20000010000 */
[----:B------:R-:W-:Y:S04]  /*bfa0*/  HMMA.16816.F32.BF16 R64, R104, R14, R64 ;  /* 0x0000000e6840723c */ /* 0x000fe80000041840 */
        /* <DEDUP_REMOVED lines=8> */
.L_x_5522:
        /* <DEDUP_REMOVED lines=156> */
[----:B------:R-:W-:Y:S04]  /*c9f0*/  STS [R13+0x400], R90 ;  /* 0x0004005a0d007388 */ /* 0x000fe80000000800 */
[----:B------:R-:W-:Y:S04]  /*ca00*/  STS [R15], R84 ;  /* 0x000000540f007388 */ /* 0x000fe80000000800 */
[----:B------:R-:W-:Y:S04]  /*ca10*/  STS [R15+0x400], R86 ;  /* 0x000400560f007388 */ /* 0x000fe80000000800 */
[----:B------:R-:W-:Y:S01]  /*ca20*/  STS [R17], R80 ;  /* 0x0000005011007388 */ /* 0x000fe20000000800 */
[----:B-1----:R-:W-:-:S03]  /*ca30*/  ISETP.NE.AND P4, PT, R0, RZ, PT ;  /* 0x000000ff0000720c */ /* 0x002fc60003f85270 */
[----:B------:R-:W-:Y:S01]  /*ca40*/  STS [R17+0x400], R82 ;  /* 0x0004005211007388 */ /* 0x000fe20000000800 */
[----:B------:R-:W-:-:S03]  /*ca50*/  ISETP.NE.OR P1, PT, R152, -0x1, !P4 ;  /* 0xffffffff9800780c */ /* 0x000fc60006725670 */
        /* <DEDUP_REMOVED lines=10> */
[----:B------:R2:W-:Y:S04]  /*cb00*/  STS [R13+0x2000], R44 ;  /* 0x0020002c0d007388 */ /* 0x0005e80000000800 */
[----:B------:R3:W-:Y:S04]  /*cb10*/  STS [R13+0x2400], R46 ;  /* 0x0024002e0d007388 */ /* 0x0007e80000000800 */
[----:B------:R4:W-:Y:S04]  /*cb20*/  STS [R15+0x2000], R48 ;  /* 0x002000300f007388 */ /* 0x0009e80000000800 */
[----:B------:R4:W-:Y:S04]  /*cb30*/  STS [R15+0x2400], R50 ;  /* 0x002400320f007388 */ /* 0x0009e80000000800 */
[----:B------:R4:W-:Y:S04]  /*cb40*/  STS [R17+0x2000], R52 ;  /* 0x0020003411007388 */ /* 0x0009e80000000800 */
[----:B------:R4:W-:Y:S01]  /*cb50*/  STS [R17+0x2400], R54 ;  /* 0x0024003611007388 */ /* 0x0009e20000000800 */
[----:B-1----:R-:W-:-:S03]  /*cb60*/  @P2 IMAD.WIDE.U32 R42, R152, c[0x0][0x1e8], RZ ;  /* 0x00007a00982a2a25 */ /* 0x002fc600078e00ff */
[----:B------:R4:W-:Y:S01]  /*cb70*/  STS [R21+0x2000], R56 ;  /* 0x0020003815007388 */ /* 0x0009e20000000800 */
[----:B--2---:R-:W-:Y:S01]  /*cb80*/  LOP3.LUT R44, R2, 0xffffffe0, RZ, 0xc0, !PT ;  /* 0xffffffe0022c7812 */ /* 0x004fe200078ec0ff */
[----:B------:R-:W-:Y:S02]  /*cb90*/  @P2 IMAD R2, R152, c[0x0][0x1ec], R43 ;  /* 0x00007b0098022a24 */ /* 0x000fe400078e022b */
[----:B------:R4:W-:Y:S01]  /*cba0*/  STS [R21+0x2400], R58 ;  /* 0x0024003a15007388 */ /* 0x0009e20000000800 */
[----:B------:R-:W-:Y:S02]  /*cbb0*/  IADD3 R41, -R44, R5, RZ ;  /* 0x000000052c297210 */ /* 0x000fe40007ffe1ff */
[----:B------:R-:W-:Y:S01]  /*cbc0*/  MOV R44, 0x7f800000 ;  /* 0x7f800000002c7802 */ /* 0x000fe20000000f00 */
[----:B------:R4:W-:Y:S01]  /*cbd0*/  STS [R19+0x2000], R60 ;  /* 0x0020003c13007388 */ /* 0x0009e20000000800 */
[----:B------:R-:W-:-:S03]  /*cbe0*/  @P0 FFMA.FTZ R44, R3, c[0x0][0x238], R6 ;  /* 0x00008e00032c0a23 */ /* 0x000fc60000010006 */
[----:B------:R4:W-:Y:S04]  /*cbf0*/  STS [R19+0x2400], R62 ;  /* 0x0024003e13007388 */ /* 0x0009e80000000800 */
[----:B------:R4:W-:Y:S04]  /*cc00*/  STS [R37+0x2000], R64 ;  /* 0x0020004025007388 */ /* 0x0009e80000000800 */
[----:B------:R4:W-:Y:S04]  /*cc10*/  STS [R37+0x2400], R66 ;  /* 0x0024004225007388 */ /* 0x0009e80000000800 */
[----:B------:R-:W-:Y:S06]  /*cc20*/  BAR.SYNC.DEFER_BLOCKING 0x0 ;  /* 0x0000000000007b1d */ /* 0x000fec0000010000 */
[----:B------:R-:W1:Y:S04]  /*cc30*/  S2R R40, SR_CTAID.Y ;  /* 0x0000000000287919 */ /* 0x000e680000002600 */
[----:B------:R-:W2:Y:S04]  /*cc40*/  S2R R0, SR_CTAID.Z ;  /* 0x0000000000007919 */ /* 0x000ea80000002700 */
[----:B------:R4:W4:Y:S04]  /*cc50*/  LDS.128 R32, [R156] ;  /* 0x000000009c207984 */ /* 0x0009280000000c00 */
[----:B------:R4:W4:Y:S01]  /*cc60*/  LDS.128 R28, [R156+0x800] ;  /* 0x000800009c1c7984 */ /* 0x0009220000000c00 */
[----:B-1----:R-:W-:Y:S01]  /*cc70*/  @!P1 IMAD R152, R40, c[0x0][0x214], RZ ;  /* 0x0000850028989a24 */ /* 0x002fe200078e02ff */
[----:B------:R-:W-:-:S02]  /*cc80*/  LOP3.LUT P1, RZ, R41, 0x3, RZ, 0xc0, !PT ;  /* 0x0000000329ff7812 */ /* 0x000fc4000782c0ff */
[----:B------:R1:W1:Y:S01]  /*cc90*/  LDS.128 R24, [R156+0x1000] ;  /* 0x001000009c187984 */ /* 0x0002620000000c00 */
[----:B------:R-:W-:Y:S01]  /*cca0*/  @!P2 SHF.R.S32.HI R43, RZ, 0x1f, R40 ;  /* 0x0000001fff2ba819 */ /* 0x000fe20000011428 */
[----:B---3--:R-:W-:Y:S02]  /*ccb0*/  @!P2 IMAD.WIDE.U32 R46, R40, c[0x0][0x1e0], RZ ;  /* 0x00007800282eaa25 */ /* 0x008fe400078e00ff */
[----:B------:R3:W1:Y:S02]  /*ccc0*/  LDS.128 R20, [R156+0x1800] ;  /* 0x001800009c147984 */ /* 0x0006640000000c00 */
[----:B------:R-:W-:Y:S01]  /*ccd0*/  @!P2 IMAD R41, R43, c[0x0][0x1e0], RZ ;  /* 0x000078002b29aa24 */ /* 0x000fe200078e02ff */
[----:B------:R-:W-:Y:S01]  /*cce0*/  MOV R43, 0x7f800000 ;  /* 0x7f800000002b7802 */ /* 0x000fe20000000f00 */
[----:B------:R3:W1:Y:S01]  /*ccf0*/  LDS.128 R16, [R156+0x2000] ;  /* 0x002000009c107984 */ /* 0x0006620000000c00 */
[----:B--2---:R-:W-:Y:S01]  /*cd00*/  @P4 IMAD R152, R0, c[0x0][0x234], R152 ;  /* 0x00008d0000984a24 */ /* 0x004fe200078e0298 */
[----:B------:R-:W-:Y:S01]  /*cd10*/  @!P2 MOV R42, R46 ;  /* 0x0000002e002aa202 */ /* 0x000fe20000000f00 */
[C---:B------:R-:W-:Y:S01]  /*cd20*/  @!P2 IMAD R41, R40.reuse, c[0x0][0x1e4], R41 ;  /* 0x000079002829aa24 */ /* 0x040fe200078e0229 */
[----:B------:R3:W2:Y:S01]  /*cd30*/  LDS.128 R12, [R156+0x2800] ;  /* 0x002800009c0c7984 */ /* 0x0006a20000000c00 */
        /* <DEDUP_REMOVED lines=19> */
.L_x_5528:
[----:B------:R-:W-:Y:S05]  /*ce70*/  BSYNC B0 ;  /* 0x0000000000007941 */ /* 0x000fea0003800000 */
.L_x_5527:
[----:B------:R-:W5:Y:S01]  /*ce80*/  S2R R6, SR_CTAID.X ;  /* 0x0000000000067919 */ /* 0x000f620000002500 */
[----:B------:R-:W-:Y:S01]  /*ce90*/  SHF.R.S32.HI R159, RZ, 0x1f, R158 ;  /* 0x0000001fff9f7819 */ /* 0x000fe2000001149e */
[----:B------:R-:W-:Y:S01]  /*cea0*/  BSSY B0, `(.L_x_5529) ;  /* 0x0000022000007945 */ /* 0x000fe20003800000 */
[----:B------:R-:W-:Y:S01]  /*ceb0*/  LEA.HI R5, R4, R5, RZ, 0x3 ;  /* 0x0000000504057211 */ /* 0x000fe200078f18ff */
[----:B------:R-:W3:Y:S01]  /*cec0*/  S2R R3, SR_TID.X ;  /* 0x0000000000037919 */ /* 0x000ee20000002100 */
[----:B------:R-:W-:Y:S02]  /*ced0*/  SHF.R.S32.HI R4, RZ, 0x1f, R0 ;  /* 0x0000001fff047819 */ /* 0x000fe40000011400 */
[----:B------:R-:W-:Y:S01]  /*cee0*/  SHF.R.S32.HI R5, RZ, 0x3, R5 ;  /* 0x00000003ff057819 */ /* 0x000fe20000011405 */
[----:B-----5:R-:W-:-:S04]  /*cef0*/  IMAD.SHL.U32 R6, R6, 0x40, RZ ;  /* 0x0000004006067824 */ /* 0x020fc800078e00ff */
[----:B---3--:R-:W-:Y:S01]  /*cf00*/  IMAD.WIDE.U32 R40, R6, c[0x0][0x1e8], R158 ;  /* 0x00007a0006287a25 */ /* 0x008fe200078e009e */
        /* <DEDUP_REMOVED lines=25> */
[----:B----4-:R3:W-:Y:S04]  /*d0a0*/  @!P1 STG.E.128 [R44.64], R32 ;  /* 0x000000202c009986 */ /* 0x0107e8000c101d08 */
[----:B-1----:R3:W-:Y:S02]  /*d0b0*/  @!P0 STG.E.128 [R44.64+0x80], R16 ;  /* 0x000080102c008986 */ /* 0x0027e4000c101d08 */
.L_x_5530:
[----:B------:R-:W-:Y:S05]  /*d0c0*/  BSYNC B0 ;  /* 0x0000000000007941 */ /* 0x000fea0003800000 */
.L_x_5529:
[----:B------:R-:W-:Y:S01]  /*d0d0*/  IADD3 R3, R5, 0x10, RZ ;  /* 0x0000001005037810 */ /* 0x000fe20007ffe0ff */
[----:B------:R-:W-:Y:S03]  /*d0e0*/  BSSY B0, `(.L_x_5531) ;  /* 0x0000011000007945 */ /* 0x000fe60003800000 */
[----:B------:R-:W-:-:S13]  /*d0f0*/  ISETP.GE.AND P0, PT, R3, R148, PT ;  /* 0x000000940300720c */ /* 0x000fda0003f06270 */
[----:B------:R-:W-:Y:S05]  /*d100*/  @P0 BRA `(.L_x_5532) ;  /* 0x000000e000000947 */ /* 0x000fea0003800000 */
[----:B------:R-:W-:Y:S01]  /*d110*/  IADD3 R3, P0, R5, 0x10, RZ ;  /* 0x0000001005037810 */ /* 0x000fe20007f1e0ff */
[----:B-1-3--:R-:W-:Y:S01]  /*d120*/  IMAD.MOV.U32 R16, RZ, RZ, R42 ;  /* 0x000000ffff107224 */ /* 0x00afe200078e002a */
[----:B----4-:R-:W-:Y:S02]  /*d130*/  MOV R17, R7 ;  /* 0x0000000700117202 */ /* 0x010fe40000000f00 */
        /* <DEDUP_REMOVED lines=10> */
[----:B--2---:R1:W-:Y:S02]  /*d1e0*/  @!P0 STG.E.128 [R18.64+0x80], R12 ;  /* 0x0000800c12008986 */ /* 0x0043e4000c101d08 */
.L_x_5532:
[----:B------:R-:W-:Y:S05]  /*d1f0*/  BSYNC B0 ;  /* 0x0000000000007941 */ /* 0x000fea0003800000 */
.L_x_5531:
        /* <DEDUP_REMOVED lines=15> */
[----:B----4-:R-:W-:-:S05]  /*d2f0*/  LEA.HI.X R15, R12, c[0x0][0x1d4], R2, 0x1, P2 ;  /* 0x000075000c0f7a11 */ /* 0x010fca00010f0c02 */
[----:B------:R1:W-:Y:S04]  /*d300*/  @!P1 STG.E.128 [R14.64], R24 ;  /* 0x000000180e009986 */ /* 0x0003e8000c101d08 */
[----:B------:R1:W-:Y:S02]  /*d310*/  @!P0 STG.E.128 [R14.64+0x80], R8 ;  /* 0x000080080e008986 */ /* 0x0003e4000c101d08 */
.L_x_5534:
[----:B------:R-:W-:Y:S05]  /*d320*/  BSYNC B0 ;  /* 0x0000000000007941 */ /* 0x000fea0003800000 */
.L_x_5533:
        /* <DEDUP_REMOVED lines=14> */
[----:B-1----:R1:W-:Y:S01]  /*d410*/  @!P0 STG.E.128 [R4.64], R20 ;  /* 0x0000001404008986 */ /* 0x0023e2000c101d08 */
[----:B------:R-:W-:-:S13]  /*d420*/  ISETP.GE.AND P0, PT, R149, c[0x0][0x220], PT ;  /* 0x0000880095007a0c */ /* 0x000fda0003f06270 */
[----:B------:R-:W-:Y:S05]  /*d430*/  @P0 EXIT ;  /* 0x000000000000094d */ /* 0x000fea0003800000 */
[----:B------:R-:W-:Y:S01]  /*d440*/  STG.E.128 [R4.64+0x80], R36 ;  /* 0x0000802404007986 */ /* 0x000fe2000c101d08 */
[----:B------:R-:W-:Y:S05]  /*d450*/  EXIT ;  /* 0x000000000000794d */ /* 0x000fea0003800000 */
.L_x_5535:
        /* <DEDUP_REMOVED lines=10> */
.L_x_8371:


//--------------------- .text._ZN5flash24flash_fwd_splitkv_kernelI23Flash_fwd_kernel_traitsILi128ELi64ELi64ELi4ELb0ELb0EN7cutlass10bfloat16_tE19Flash_kernel_traitsILi128ELi64ELi64ELi4ES3_EELb1ELb0ELb0ELb0ELb0ELb0ELb0ELb1EEEvNS_16Flash_fwd_paramsE --------------------------
	.section	.text._ZN5flash24flash_fwd_splitkv_kernelI23Flash_fwd_kernel_traitsILi128ELi64ELi64ELi4ELb0ELb0EN7cutlass10bfloat16_tE19Flash_kernel_traitsILi128ELi64ELi64ELi4ES3_EELb1ELb0ELb0ELb0ELb0ELb0ELb0ELb1EEEvNS_16Flash_fwd_paramsE,"ax",@progbits
	.sectioninfo	@"SHI_REGISTERS=184"
	.align	128
        .global         _ZN5flash24flash_fwd_splitkv_kernelI23Flash_fwd_kernel_traitsILi128ELi64ELi64ELi4ELb0ELb0EN7cutlass10bfloat16_tE19Flash_kernel_traitsILi128ELi64ELi64ELi4ES3_EELb1ELb0ELb0ELb0ELb0ELb0ELb0ELb1EEEvNS_16Flash_fwd_paramsE
        .type           _ZN5flash24flash_fwd_splitkv_kernelI23Flash_fwd_kernel_traitsILi128ELi64ELi64ELi4ELb0ELb0EN7cutlass10bfloat16_tE19Flash_kernel_traitsILi128ELi64ELi64ELi4ES3_EELb1ELb0ELb0ELb0ELb0ELb0ELb0ELb1EEEvNS_16Flash_fwd_paramsE,@function
        .size           _ZN5flash24flash_fwd_splitkv_kernelI23Flash_fwd_kernel_traitsILi128ELi64ELi64ELi4ELb0ELb0EN7cutlass10bfloat16_tE19Flash_kernel_traitsILi128ELi64ELi64ELi4ES3_EELb1ELb0ELb0ELb0ELb0ELb0ELb0ELb1EEEvNS_16Flash_fwd_paramsE,(.L_x_8372 - _ZN5flash24flash_fwd_splitkv_kernelI23Flash_fwd_kernel_traitsILi128ELi64ELi64ELi4ELb0ELb0EN7cutlass10bfloat16_tE19Flash_kernel_traitsILi128ELi64ELi64ELi4ES3_EELb1ELb0ELb0ELb0ELb0ELb0ELb0ELb1EEEvNS_16Flash_fwd_paramsE)
        .other          _ZN5flash24flash_fwd_splitkv_kernelI23Flash_fwd_kernel_traitsILi128ELi64ELi64ELi4ELb0ELb0EN7cutlass10bfloat16_tE19Flash_kernel_traitsILi128ELi64ELi64ELi4ES3_EELb1ELb0ELb0ELb0ELb0ELb0ELb0ELb1EEEvNS_16Flash_fwd_paramsE,@"STO_CUDA_ENTRY STV_DEFAULT"
_ZN5flash24flash_fwd_splitkv_kernelI23Flash_fwd_kernel_traitsILi128ELi64ELi64ELi4ELb0ELb0EN7cutlass10bfloat16_tE19Flash_kernel_traitsILi128ELi64ELi64ELi4ES3_EELb1ELb0ELb0ELb0ELb0ELb0ELb0ELb1EEEvNS_16Flash_fwd_paramsE:
.text._ZN5flash24flash_fwd_splitkv_kernelI23Flash_fwd_kernel_traitsILi128ELi64ELi64ELi4ELb0ELb0EN7cutlass10bfloat16_tE19Flash_kernel_traitsILi128ELi64ELi64ELi4ES3_EELb1ELb0ELb0ELb0ELb0ELb0ELb0ELb1EEEvNS_16Flash_fwd_paramsE:
[----:B------:R-:W-:Y:S02]  /*0000*/  MOV R1, c[0x0][0x28] ;  /* 0x00000a0000017a02 */ /* 0x000fe40000000f00 */
[----:B------:R-:W1:Y:S01]  /*0010*/  S2R R2, SR_CTAID.Y ;  /* 0x0000000000027919 */ /* 0x000e620000002600 */
[----:B------:R-:W2:Y:S01]  /*0020*/  LDC.U8 R0, c[0x0][0x312] ;  /* 0x0000c480ff007b82 */ /* 0x000ea20000000000 */
[----:B------:R-:W-:Y:S01]  /*0030*/  ISETP.NE.U32.AND P1, PT, RZ, c[0x0][0x240], PT ;  /* 0x00009000ff007a0c */ /* 0x000fe20003f25070 */
[----:B------:R-:W-:Y:S01]  /*0040*/  IMAD.MOV.U32 R3, RZ, RZ, 0x4 ;  /* 0x00000004ff037424 */ /* 0x000fe200078e00ff */
[----:B------:R-:W-:Y:S01]  /*0050*/  ISETP.NE.U32.AND P5, PT, RZ, c[0x0][0x250], PT ;  /* 0x00009400ff007a0c */ /* 0x000fe20003fa5070 */
[----:B------:R-:W-:Y:S01]  /*0060*/  IMAD.MOV.U32 R156, RZ, RZ, -0x1 ;  /* 0xffffffffff9c7424 */ /* 0x000fe200078e00ff */
[----:B------:R-:W-:Y:S01]  /*0070*/  ISETP.NE.AND.EX P1, PT, RZ, c[0x0][0x244], PT, P1 ;  /* 0x00009100ff007a0c */ /* 0x000fe20003f25310 */
[----:B------:R-:W-:Y:S01]  /*0080*/  ULDC.64 UR6, c[0x0][0x118] ;  /* 0x0000460000067ab9 */ /* 0x000fe20000000a00 */
[----:B------:R-:W-:Y:S02]  /*0090*/  ISETP.NE.AND.EX P5, PT, RZ, c[0x0][0x254], PT, P5 ;  /* 0x00009500ff007a0c */ /* 0x000fe40003fa5350 */
[----:B------:R-:W-:Y:S01]  /*00a0*/  ISETP.EQ.U32.AND P0, PT, RZ, c[0x0][0x248], PT ;  /* 0x00009200ff007a0c */ /* 0x000fe20003f02070 */
[----:B-1----:R-:W-:Y:S01]  /*00b0*/  IMAD.WIDE R4, R2, R3, c[0x0][0x240] ;  /* 0x0000900002047625 */ /* 0x002fe200078e0203 */
[----:B--2---:R-:W-:-:S03]  /*00c0*/  ISETP.NE.AND P2, PT, R0, RZ, PT ;  /* 0x000000ff0000720c */ /* 0x004fc60003f45270 */
[----:B------:R-:W-:-:S04]  /*00d0*/  IMAD.MOV.U32 R0, RZ, RZ, RZ ;  /* 0x000000ffff007224 */ /* 0x000fc800078e00ff */
[----:B------:R-:W2:Y:S01]  /*00e0*/  @P1 LDG.E R156, [R4.64] ;  /* 0x00000006049c1981 */ /* 0x000ea2000c1e1900 */
[CC--:B------:R-:W-:Y:S01]  /*00f0*/  IMAD.WIDE R142, R2.reuse, R3.reuse, c[0x0][0x250] ;  /* 0x00009400028e7625 */ /* 0x0c0fe200078e0203 */
[----:B------:R-:W-:Y:S02]  /*0100*/  ISETP.EQ.OR.EX P0, PT, RZ, c[0x0][0x24c], !P2, P0 ;  /* 0x00009300ff007a0c */ /* 0x000fe40005702700 */
[----:B------:R-:W2:Y:S04]  /*0110*/  @P1 LDG.E R155, [R4.64+0x4] ;  /* 0x00000406049b1981 */ /* 0x000ea8000c1e1900 */
[----:B------:R1:W5:Y:S01]  /*0120*/  @P5 LDG.E R0, [R142.64] ;  /* 0x000000068e005981 */ /* 0x000362000c1e1900 */
[----:B------:R-:W-:Y:S02]  /*0130*/  IMAD.MOV.U32 R17, RZ, RZ, -0x1 ;  /* 0xffffffffff117424 */ /* 0x000fe400078e00ff */
[----:B------:R-:W-:Y:S01]  /*0140*/  IMAD.WIDE R10, R2, R3, c[0x0][0x248] ;  /* 0x00009200020a7625 */ /* 0x000fe200078e0203 */
[----:B------:R-:W3:Y:S04]  /*0150*/  S2R R25, SR_CTAID.X ;  /* 0x0000000000197919 */ /* 0x000ee80000002500 */
[----:B------:R1:W5:Y:S01]  /*0160*/  @!P0 LDG.E R17, [R10.64] ;  /* 0x000000060a118981 */ /* 0x000362000c1e1900 */
[----:B------:R-:W-:-:S03]  /*0170*/  ISETP.NE.U32.AND P0, PT, RZ, c[0x0][0x248], PT ;  /* 0x00009200ff007a0c */ /* 0x000fc60003f05070 */
[----:B------:R-:W4:Y:S01]  /*0180*/  S2R R136, SR_CTAID.Z ;  /* 0x0000000000887919 */ /* 0x000f220000002700 */
[----:B------:R-:W-:Y:S02]  /*0190*/  ISETP.NE.AND.EX P0, PT, RZ, c[0x0][0x24c], PT, P0 ;  /* 0x00009300ff007a0c */ /* 0x000fe40003f05300 */
[----:B------:R-:W-:-:S04]  /*01a0*/  MOV R7, R2 ;  /* 0x0000000200077202 */ /* 0x000fc80000000f00 */
[--C-:B------:R-:W-:Y:S01]  /*01b0*/  SHF.R.S32.HI R6, RZ, 0x1f, R7.reuse ;  /* 0x0000001fff067819 */ /* 0x100fe20000011407 */
[----:B------:R-:W-:Y:S02]  /*01c0*/  IMAD.MOV.U32 R9, RZ, RZ, R7 ;  /* 0x000000ffff097224 */ /* 0x000fe400078e0007 */
[----:B--2---:R-:W-:Y:S01]  /*01d0*/  @P1 IMAD.IADD R155, R155, 0x1, -R156 ;  /* 0x000000019b9b1824 */ /* 0x004fe200078e0a9c */
[----:B------:R-:W-:-:S03]  /*01e0*/  @!P1 MOV R155, c[0x0][0x214] ;  /* 0x00008500009b9a02 */ /* 0x000fc60000000f00 */
[----:B------:R-:W-:Y:S05]  /*01f0*/  @!P0 BRA `(.L_x_5536) ;  /* 0x0000004000008947 */ /* 0x000fea0003800000 */
[----:B-1-34-:R-:W2:Y:S02]  /*0200*/  @P2 LDG.E R4, [R10.64+0x4] ;  /* 0x000004060a042981 */ /* 0x01aea4000c1e1900 */
[----:B--2--5:R-:W-:-:S06]  /*0210*/  @P2 IADD3 R65, R4, -R17, RZ ;  /* 0x8000001104412210 */ /* 0x024fcc0007ffe0ff */
[----:B------:R1:W5:Y:S01]  /*0220*/  @!P2 LDG.E R65, [R10.64] ;  /* 0x000000060a41a981 */ /* 0x000362000c1e1900 */
[----:B------:R-:W-:Y:S05]  /*0230*/  BRA `(.L_x_5537) ;  /* 0x0000001000007947 */ /* 0x000fea0003800000 */
.L_x_5536:
[----:B-1-34-:R-:W-:Y:S02]  /*0240*/  MOV R65, c[0x0][0x218] ;  /* 0x0000860000417a02 */ /* 0x01afe40000000f00 */
.L_x_5537:
[----:B------:R-:W-:-:S04]  /*0250*/  ISETP.NE.U32.AND P2, PT, RZ, c[0x0][0x258], PT ;  /* 0x00009600ff007a0c */ /* 0x000fc80003f45070 */
[----:B------:R-:W-:-:S13]  /*0260*/  ISETP.NE.AND.EX P2, PT, RZ, c[0x0][0x25c], PT, P2 ;  /* 0x00009700ff007a0c */ /* 0x000fda0003f45320 */
[----:B-1----:R-:W-:-:S05]  /*0270*/  @P2 IMAD.WIDE R10, R2, R3, c[0x0][0x258] ;  /* 0x00009600020a2625 */ /* 0x002fca00078e0203 */
[----:B------:R-:W2:Y:S01]  /*0280*/  @P2 LDG.E R57, [R10.64] ;  /* 0x000000060a392981 */ /* 0x000ea2000c1e1900 */
[----:B------:R-:W-:Y:S01]  /*0290*/  IMAD.SHL.U32 R56, R25, 0x40, RZ ;  /* 0x0000004019387824 */ /* 0x000fe200078e00ff */
[----:B------:R-:W-:Y:S01]  /*02a0*/  @!P2 ISETP.NE.U32.AND P1, PT, RZ, c[0x0][0x268], PT ;  /* 0x00009a00ff00aa0c */ /* 0x000fe20003f25070 */
[----:B-----5:R-:W-:-:S03]  /*02b0*/  IMAD.IADD R65, R65, 0x1, -R0 ;  /* 0x0000000141417824 */ /* 0x020fc600078e0a00 */
[----:B------:R-:W-:Y:S02]  /*02c0*/  ISETP.GT.AND P0, PT, R155, R56, PT ;  /* 0x000000389b00720c */ /* 0x000fe40003f04270 */
[----:B------:R-:W-:-:S04]  /*02d0*/  @!P2 ISETP.NE.AND.EX P1, PT, RZ, c[0x0][0x26c], PT, P1 ;  /* 0x00009b00ff00aa0c */ /* 0x000fc80003f25310 */
[----:B------:R-:W-:Y:S01]  /*02e0*/  @!P2 SEL R4, RZ, c[0x0][0x21c], !P1 ;  /* 0x00008700ff04aa07 */ /* 0x000fe20004800000 */
[----:B--2---:R-:W-:-:S04]  /*02f0*/  @P2 IMAD.IADD R57, R57, 0x1, -R0 ;  /* 0x0000000139392824 */ /* 0x004fc800078e0a00 */
[----:B------:R-:W-:Y:S02]  /*0300*/  @!P2 IMAD.IADD R57, R65, 0x1, R4 ;  /* 0x000000014139a824 */ /* 0x000fe400078e0204 */
[----:B------:R-:W-:Y:S05]  /*0310*/  @!P0 EXIT ;  /* 0x000000000000894d */ /* 0x000fea0003800000 */
[----:B------:R-:W-:Y:S01]  /*0320*/  IMAD.MOV.U32 R13, RZ, RZ, c[0x0][0x218] ;  /* 0x00008600ff0d7624 */ /* 0x000fe200078e00ff */
[----:B------:R-:W-:Y:S01]  /*0330*/  IADD3 R4, -R155, 0x7f, R56 ;  /* 0x0000007f9b047810 */ /* 0x000fe20007ffe138 */
[----:B------:R-:W1:Y:S01]  /*0340*/  S2R R62, SR_TID.X ;  /* 0x00000000003e7919 */ /* 0x000e620000002100 */
[----:B------:R-:W-:Y:S02]  /*0350*/  IADD3 R11, R57, 0x3f, RZ ;  /* 0x0000003f390b7810 */ /* 0x000fe40007ffe0ff */
[----:B------:R-:W-:Y:S02]  /*0360*/  IADD3 R13, R13, 0x3f, RZ ;  /* 0x0000003f0d0d7810 */ /* 0x000fe40007ffe0ff */
[----:B------:R-:W-:Y:S02]  /*0370*/  IADD3 R5, R4, c[0x0][0x2e8], R57 ;  /* 0x0000ba0004057a10 */ /* 0x000fe40007ffe039 */
[----:B------:R-:W-:-:S02]  /*0380*/  SHF.R.S32.HI R8, RZ, 0x1f, R11 ;  /* 0x0000001fff087819 */ /* 0x000fc4000001140b */
[----:B------:R-:W-:Y:S02]  /*0390*/  SHF.R.S32.HI R10, RZ, 0x1f, R13 ;  /* 0x0000001fff0a7819 */ /* 0x000fe4000001140d */
[----:B------:R-:W-:Y:S02]  /*03a0*/  SHF.R.S32.HI R4, RZ, 0x1f, R5 ;  /* 0x0000001fff047819 */ /* 0x000fe40000011405 */
[----:B------:R-:W-:Y:S02]  /*03b0*/  LEA.HI R8, R8, R11, RZ, 0x6 ;  /* 0x0000000b08087211 */ /* 0x000fe400078f30ff */
[----:B------:R-:W-:Y:S02]  /*03c0*/  LEA.HI R10, R10, R13, RZ, 0x6 ;  /* 0x0000000d0a0a7211 */ /* 0x000fe400078f30ff */
[----:B------:R-:W-:Y:S02]  /*03d0*/  LEA.HI R4, R4, R5, RZ, 0x6 ;  /* 0x0000000504047211 */ /* 0x000fe400078f30ff */
[----:B------:R-:W-:-:S02]  /*03e0*/  SHF.R.S32.HI R8, RZ, 0x6, R8 ;  /* 0x00000006ff087819 */ /* 0x000fc40000011408 */
[----:B------:R-:W-:Y:S02]  /*03f0*/  SHF.R.S32.HI R5, RZ, 0x6, R10 ;  /* 0x00000006ff057819 */ /* 0x000fe4000001140a */
        /* <DEDUP_REMOVED lines=16> */
[----:B------:R-:W-:Y:S02]  /*0500*/  SHF.L.U32 R2, R62, 0x3, RZ ;  /* 0x000000033e027819 */ /* 0x000fe400000006ff */
[----:B------:R-:W-:Y:S01]  /*0510*/  SHF.R.S32.HI R15, RZ, 0x1f, R136 ;  /* 0x0000001fff0f7819 */ /* 0x000fe20000011488 */
[----:B------:R-:W-:Y:S01]  /*0520*/  @!P0 IMAD R6, R6, c[0x0][0x1e0], RZ ;  /* 0x0000780006068a24 */ /* 0x000fe200078e02ff */
[----:B------:R-:W-:Y:S01]  /*0530*/  SHF.R.S32.HI R3, RZ, 0x1f, R2 ;  /* 0x0000001fff037819 */ /* 0x000fe20000011402 */
[----:B------:R-:W-:-:S04]  /*0540*/  @!P0 IMAD.WIDE.U32 R10, R7, c[0x0][0x1e0], RZ ;  /* 0x00007800070a8a25 */ /* 0x000fc800078e00ff */
[----:B------:R-:W-:Y:S02]  /*0550*/  @P0 IMAD R156, R156, c[0x0][0x1ec], R9 ;  /* 0x00007b009c9c0a24 */ /* 0x000fe400078e0209 */
[----:B------:R-:W-:Y:S01]  /*0560*/  @P0 IMAD.MOV.U32 R4, RZ, RZ, R8 ;  /* 0x000000ffff040224 */ /* 0x000fe200078e0008 */
[----:B------:R-:W-:Y:S01]  /*0570*/  @!P0 MOV R4, R10 ;  /* 0x0000000a00048202 */ /* 0x000fe20000000f00 */
[----:B------:R-:W-:Y:S02]  /*0580*/  @!P0 IMAD R6, R7, c[0x0][0x1e4], R6 ;  /* 0x0000790007068a24 */ /* 0x000fe400078e0206 */
        /* <DEDUP_REMOVED lines=9> */
[----:B------:R-:W-:-:S03]  /*0620*/  ISETP.GE.AND P0, PT, R0, R155, PT ;  /* 0x0000009b0000720c */ /* 0x000fc60003f06270 */
[----:B------:R-:W-:-:S04]  /*0630*/  IMAD.WIDE.U32 R136, R136, c[0x0][0x1f0], R4 ;  /* 0x00007c0088887a25 */ /* 0x000fc800078e0004 */
[----:B------:R-:W-:Y:S01]  /*0640*/  IMAD R5, R7, c[0x0][0x214], R56 ;  /* 0x0000850007057a24 */ /* 0x000fe200078e0238 */
[----:B------:R-:W-:Y:S01]  /*0650*/  IADD3 R7, R2, 0x40, RZ ;  /* 0x0000004002077810 */ /* 0x000fe20007ffe0ff */
        /* <DEDUP_REMOVED lines=13> */
.L_x_5540:
[----:B------:R-:W-:Y:S05]  /*0730*/  BSYNC B0 ;  /* 0x0000000000007941 */ /* 0x000fea0003800000 */
.L_x_5539:
        /* <DEDUP_REMOVED lines=18> */
.L_x_5542:
[----:B------:R-:W-:Y:S05]  /*0860*/  BSYNC B0 ;  /* 0x0000000000007941 */ /* 0x000fea0003800000 */
.L_x_5541:
        /* <DEDUP_REMOVED lines=18> */
.L_x_5544:
[----:B------:R-:W-:Y:S05]  /*0990*/  BSYNC B0 ;  /* 0x0000000000007941 */ /* 0x000fea0003800000 */
.L_x_5543:
[----:B-1----:R-:W-:Y:S01]  /*09a0*/  IADD3 R8, R0, 0x30, RZ ;  /* 0x0000003000087810 */ /* 0x002fe20007ffe0ff */
        /* <DEDUP_REMOVED lines=16> */
.L_x_5546:
[----:B------:R-:W-:Y:S05]  /*0ab0*/  BSYNC B0 ;  /* 0x0000000000007941 */ /* 0x000fea0003800000 */
.L_x_5545:
        /* <DEDUP_REMOVED lines=8> */
[----:B-1----:R-:W-:Y:S02]  /*0b40*/  @!P3 IMAD.MOV.U32 R3, RZ, RZ, 0x7f800000 ;  /* 0x7f800000ff03b424 */ /* 0x002fe400078e00ff */
[----:B------:R-:W-:Y:S01]  /*0b50*/  @!P2 IMAD.MOV.U32 R2, RZ, RZ, 0x7f800000 ;  /* 0x7f800000ff02a424 */ /* 0x000fe200078e00ff */
[----:B------:R-:W-:Y:S01]  /*0b60*/  LEA.HI.X R5, R0, c[0x0][0x204], R5, 0x2, P0 ;  /* 0x0000810000057a11 */ /* 0x000fe200000f1405 */
[----:B------:R-:W-:-:S04]  /*0b70*/  @!P1 IMAD.MOV.U32 R0, RZ, RZ, 0x7f800000 ;  /* 0x7f800000ff009424 */ /* 0x000fc800078e00ff */
[----:B------:R1:W-:Y:S04]  /*0b80*/  @!P3 STG.E [R4.64], R3 ;  /* 0x000000030400b986 */ /* 0x0003e8000c101906 */
[----:B------:R1:W-:Y:S04]  /*0b90*/  @!P2 STG.E [R4.64+0x40], R2 ;  /* 0x000040020400a986 */ /* 0x0003e8000c101906 */
[----:B------:R1:W-:Y:S01]  /*0ba0*/  @!P1 STG.E [R4.64+0x80], R0 ;  /* 0x0000800004009986 */ /* 0x0003e2000c101906 */
[----:B------:R-:W-:Y:S05]  /*0bb0*/  @P4 EXIT ;  /* 0x000000000000494d */ /* 0x000fea0003800000 */
[----:B-1----:R-:W-:-:S05]  /*0bc0*/  MOV R3, 0x7f800000 ;  /* 0x7f80000000037802 */ /* 0x002fca0000000f00 */
[----:B------:R-:W-:Y:S01]  /*0bd0*/  STG.E [R4.64+0xc0], R3 ;  /* 0x0000c00304007986 */ /* 0x000fe2000c101906 */
[----:B------:R-:W-:Y:S05]  /*0be0*/  EXIT ;  /* 0x000000000000794d */ /* 0x000fea0003800000 */
.L_x_5538:
[----:B-1----:R-:W-:Y:S02]  /*0bf0*/  ISETP.NE.U32.AND P0, PT, RZ, c[0x0][0x2b8], PT ;  /* 0x0000ae00ff007a0c */ /* 0x002fe40003f05070 */
[----:B------:R-:W-:Y:S02]  /*0c00*/  ISETP.NE.U32.AND P1, PT, RZ, c[0x0][0x2c0], PT ;  /* 0x0000b000ff007a0c */ /* 0x000fe40003f25070 */
[----:B------:R-:W-:Y:S02]  /*0c10*/  ISETP.NE.AND.EX P0, PT, RZ, c[0x0][0x2bc], PT, P0 ;  /* 0x0000af00ff007a0c */ /* 0x000fe40003f05300 */
[----:B------:R-:W-:-:S11]  /*0c20*/  ISETP.NE.AND.EX P1, PT, RZ, c[0x0][0x2c4], PT, P1 ;  /* 0x0000b100ff007a0c */ /* 0x000fd60003f25310 */
[----:B------:R-:W-:-:S04]  /*0c30*/  @P0 IMAD.WIDE R10, R2, R3, c[0x0][0x2b8] ;  /* 0x0000ae00020a0625 */ /* 0x000fc800078e0203 */
[----:B------:R-:W-:Y:S01]  /*0c40*/  @P1 IMAD R2, R6, c[0x0][0x2c8], RZ ;  /* 0x0000b20006021a24 */ /* 0x000fe200078e02ff */
[----:B------:R-:W-:Y:S01]  /*0c50*/  CS2R R158, SRZ ;  /* 0x00000000009e7805 */ /* 0x000fe2000001ff00 */
[C---:B------:R-:W-:Y:S01]  /*0c60*/  @P1 IMAD.WIDE.U32 R4, R9.reuse, c[0x0][0x2c8], RZ ;  /* 0x0000b20009041a25 */ /* 0x040fe200078e00ff */
[----:B------:R1:W5:Y:S01]  /*0c70*/  @P0 LDG.E R7, [R10.64] ;  /* 0x000000060a070981 */ /* 0x000362000c1e1900 */
[----:B------:R-:W-:Y:S02]  /*0c80*/  PLOP3.LUT P3, PT, PT, PT, PT, 0x8, 0x0 ;  /* 0x000000000000781c */ /* 0x000fe40003f6e170 */
[----:B------:R-:W-:Y:S01]  /*0c90*/  @P1 IMAD R2, R9, c[0x0][0x2cc], R2 ;  /* 0x0000b30009021a24 */ /* 0x000fe200078e0202 */
[----:B------:R-:W-:-:S03]  /*0ca0*/  @P1 LEA R158, P0, R4, c[0x0][0x2c0], 0x2 ;  /* 0x0000b000049e1a11 */ /* 0x000fc600078010ff */
[----:B------:R-:W-:-:S05]  /*0cb0*/  @P1 IMAD.IADD R2, R5, 0x1, R2 ;  /* 0x0000000105021824 */ /* 0x000fca00078e0202 */
[----:B------:R-:W-:-:S04]  /*0cc0*/  @P1 SHF.L.U64.HI R2, R4, 0x2, R2 ;  /* 0x0000000204021819 */ /* 0x000fc80000010202 */
[----:B------:R-:W-:Y:S02]  /*0cd0*/  @P1 IADD3.X R159, R2, c[0x0][0x2c4], RZ, P0, !PT ;  /* 0x0000b100029f1a10 */ /* 0x000fe400007fe4ff */
[----:B------:R-:W-:-:S04]  /*0ce0*/  @P1 ISETP.NE.U32.AND P0, PT, R158, RZ, PT ;  /* 0x000000ff9e00120c */ /* 0x000fc80003f05070 */
[----:B------:R-:W-:-:S13]  /*0cf0*/  @P1 ISETP.NE.AND.EX P3, PT, R159, RZ, PT, P0 ;  /* 0x000000ff9f00120c */ /* 0x000fda0003f65300 */
[----:B------:R-:W-:Y:S05]  /*0d00*/  @!P3 BRA `(.L_x_5547) ;  /* 0x000004a00000b947 */ /* 0x000fea0003800000 */
[----:B-1----:R-:W-:Y:S02]  /*0d10*/  IABS R2, c[0x0][0x2d0] ;  /* 0x0000b40000027a13 */ /* 0x002fe40000000000 */
[----:B------:R-:W-:Y:S02]  /*0d20*/  LEA R118, R104, 0xffffffc0, 0x6 ;  /* 0xffffffc068767811 */ /* 0x000fe400078e30ff */
[----:B------:R-:W1:Y:S08]  /*0d30*/  I2F.RP R0, R2 ;  /* 0x0000000200007306 */ /* 0x000e700000209400 */
[----:B-1----:R-:W1:Y:S02]  /*0d40*/  MUFU.RCP R10, R0 ;  /* 0x00000000000a7308 */ /* 0x002e640000001000 */
[----:B-1----:R-:W-:-:S06]  /*0d50*/  IADD3 R10, R10, 0xffffffe, RZ ;  /* 0x0ffffffe0a0a7810 */ /* 0x002fcc0007ffe0ff */
        /* <DEDUP_REMOVED lines=16> */
[----:B------:R-:W-:-:S05]  /*0e60*/  @P2 IADD3 R4, R4, 0x1, RZ ;  /* 0x0000000104042810 */ /* 0x000fca0007ffe0ff */
[----:B------:R-:W-:-:S05]  /*0e70*/  IMAD.MOV.U32 R5, RZ, RZ, R4 ;  /* 0x000000ffff057224 */ /* 0x000fca00078e0004 */
[----:B------:R-:W-:Y:S02]  /*0e80*/  @!P0 IADD3 R5, -R5, RZ, RZ ;  /* 0x000000ff05058210 */ /* 0x000fe40007ffe1ff */
[----:B------:R-:W-:-:S05]  /*0e90*/  @!P1 LOP3.LUT R5, RZ, c[0x0][0x2d0], RZ, 0x33, !PT ;  /* 0x0000b400ff059a12 */ /* 0x000fca00078e33ff */
[----:B------:R-:W-:-:S05]  /*0ea0*/  IMAD.WIDE R14, R5, 0x4, R158 ;  /* 0x00000004050e7825 */ /* 0x000fca00078e029e */
[----:B------:R1:W2:Y:S01]  /*0eb0*/  LDG.E R0, [R14.64] ;  /* 0x000000060e007981 */ /* 0x0002a2000c1e1900 */
[----:B------:R-:W-:Y:S02]  /*0ec0*/  IABS R2, c[0x0][0x1c8] ;  /* 0x0000720000027a13 */ /* 0x000fe40000000000 */
[----:B------:R-:W-:Y:S02]  /*0ed0*/  IADD3 R5, -R5, RZ, RZ ;  /* 0x000000ff05057210 */ /* 0x000fe40007ffe1ff */
[----:B------:R-:W3:Y:S08]  /*0ee0*/  I2F.RP R12, R2 ;  /* 0x00000002000c7306 */ /* 0x000ef00000209400 */
[----:B---3--:R-:W3:Y:S01]  /*0ef0*/  MUFU.RCP R10, R12 ;  /* 0x0000000c000a7308 */ /* 0x008ee20000001000 */
[----:B-1----:R-:W-:-:S05]  /*0f00*/  IMAD R15, R5, c[0x0][0x2d0], R118 ;  /* 0x0000b400050f7a24 */ /* 0x002fca00078e0276 */
[----:B------:R-:W-:Y:S02]  /*0f10*/  SHF.R.S32.HI R13, RZ, 0x1f, R15 ;  /* 0x0000001fff0d7819 */ /* 0x000fe4000001140f */
[----:B---3--:R-:W-:-:S04]  /*0f20*/  IADD3 R10, R10, 0xffffffe, RZ ;  /* 0x0ffffffe0a0a7810 */ /* 0x008fc80007ffe0ff */
[----:B------:R-:W1:Y:S02]  /*0f30*/  F2I.FTZ.U32.TRUNC.NTZ R11, R10 ;  /* 0x0000000a000b7305 */ /* 0x000e64000021f000 */
[----:B-1----:R-:W-:Y:S01]  /*0f40*/  IMAD.MOV R4, RZ, RZ, -R11 ;  /* 0x000000ffff047224 */ /* 0x002fe200078e0a0b */
[----:B------:R-:W-:-:S03]  /*0f50*/  MOV R10, RZ ;  /* 0x000000ff000a7202 */ /* 0x000fc60000000f00 */
[----:B-----5:R-:W-:Y:S01]  /*0f60*/  IMAD R7, R4, R2, RZ ;  /* 0x0000000204077224 */ /* 0x020fe200078e02ff */
        /* <DEDUP_REMOVED lines=12> */
[----:B------:R-:W-:-:S06]  /*1030*/  IMAD R2, R13, c[0x0][0x198], RZ ;  /* 0x000066000d027a24 */ /* 0x000fcc00078e02ff */
        /* <DEDUP_REMOVED lines=9> */
[----:B------:R-:W-:-:S03]  /*10d0*/  IMAD.WIDE.U32 R18, R0, c[0x0][0x188], RZ ;  /* 0x0000620000127a25 */ /* 0x000fc600078e00ff */
[----:B------:R-:W-:Y:S01]  /*10e0*/  IADD3 R11, R11, R5, RZ ;  /* 0x000000050b0b7210 */ /* 0x000fe20007ffe0ff */
[C---:B------:R-:W-:Y:S01]  /*10f0*/  IMAD R5, R15.reuse, c[0x0][0x19c], R2 ;  /* 0x000067000f057a24 */ /* 0x040fe200078e0202 */
[----:B------:R-:W-:Y:S01]  /*1100*/  SHF.R.S32.HI R2, RZ, 0x1f, R4 ;  /* 0x0000001fff027819 */ /* 0x000fe20000011404 */
[----:B------:R-:W-:Y:S01]  /*1110*/  IMAD R17, R0, c[0x0][0x18c], R17 ;  /* 0x0000630000117a24 */ /* 0x000fe200078e0211 */
[----:B------:R-:W-:Y:S01]  /*1120*/  MOV R8, R18 ;  /* 0x0000001200087202 */ /* 0x000fe20000000f00 */
[----:B------:R-:W-:-:S04]  /*1130*/  IMAD.WIDE.U32 R10, R15, c[0x0][0x198], R10 ;  /* 0x000066000f0a7a25 */ /* 0x000fc800078e000a */
[----:B------:R-:W-:Y:S02]  /*1140*/  IMAD.IADD R11, R11, 0x1, R5 ;  /* 0x000000010b0b7824 */ /* 0x000fe400078e0205 */
[----:B------:R-:W-:Y:S02]  /*1150*/  IMAD R5, R2, c[0x0][0x1b0], RZ ;  /* 0x00006c0002057a24 */ /* 0x000fe400078e02ff */
[----:B------:R-:W-:-:S04]  /*1160*/  IMAD.WIDE.U32 R140, R4, c[0x0][0x1b0], R10 ;  /* 0x00006c00048c7a25 */ /* 0x000fc800078e000a */
[----:B------:R-:W-:Y:S02]  /*1170*/  IMAD R5, R4, c[0x0][0x1b4], R5 ;  /* 0x00006d0004057a24 */ /* 0x000fe400078e0205 */
[----:B------:R-:W-:-:S03]  /*1180*/  IMAD.IADD R17, R19, 0x1, R17 ;  /* 0x0000000113117824 */ /* 0x000fc600078e0211 */
[----:B------:R-:W-:Y:S01]  /*1190*/  IADD3 R5, R141, R5, RZ ;  /* 0x000000058d057210 */ /* 0x000fe20007ffe0ff */
[----:B------:R-:W-:Y:S05]  /*11a0*/  BRA `(.L_x_5548) ;  /* 0x0000044000007947 */ /* 0x000fea0003800000 */
.L_x_5547:
        /* <DEDUP_REMOVED lines=16> */
.L_x_5549:
[----:B------:R-:W-:Y:S01]  /*12b0*/  IABS R5, c[0x0][0x1c8] ;  /* 0x0000720000057a13 */ /* 0x000fe20000000000 */
[----:B------:R-:W-:Y:S01]  /*12c0*/  @P4 IMAD.IADD R17, R0, 0x1, R17 ;  /* 0x0000000100114824 */ /* 0x000fe200078e0211 */
[----:B------:R-:W-:Y:S02]  /*12d0*/  LEA R118, R104, 0xffffffc0, 0x6 ;  /* 0xffffffc068767811 */ /* 0x000fe400078e30ff */
[----:B------:R-:W1:Y:S08]  /*12e0*/  I2F.RP R14, R5 ;  /* 0x00000005000e7306 */ /* 0x000e700000209400 */
[----:B-1----:R-:W1:Y:S02]  /*12f0*/  MUFU.RCP R12, R14 ;  /* 0x0000000e000c7308 */ /* 0x002e640000001000 */
[----:B-1----:R-:W-:Y:S01]  /*1300*/  IADD3 R12, R12, 0xffffffe, RZ ;  /* 0x0ffffffe0c0c7810 */ /* 0x002fe20007ffe0ff */
[----:B------:R-:W-:-:S05]  /*1310*/  IMAD.WIDE.U32 R14, R118, c[0x0][0x198], R10 ;  /* 0x00006600760e7a25 */ /* 0x000fca00078e000a */
[----:B------:R-:W1:Y:S01]  /*1320*/  F2I.FTZ.U32.TRUNC.NTZ R13, R12 ;  /* 0x0000000c000d7305 */ /* 0x000e62000021f000 */
[----:B------:R-:W-:-:S04]  /*1330*/  @P4 IMAD.WIDE.U32 R10, R17, c[0x0][0x1a0], RZ ;  /* 0x00006800110a4a25 */ /* 0x000fc800078e00ff */
[----:B------:R-:W-:Y:S02]  /*1340*/  @P4 IMAD R17, R17, c[0x0][0x1a4], R11 ;  /* 0x0000690011114a24 */ /* 0x000fe400078e020b */
[----:B-1----:R-:W-:Y:S01]  /*1350*/  IMAD.MOV R2, RZ, RZ, -R13 ;  /* 0x000000ffff027224 */ /* 0x002fe200078e0a0d */
[----:B------:R-:W-:-:S03]  /*1360*/  MOV R12, RZ ;  /* 0x000000ff000c7202 */ /* 0x000fc60000000f00 */
[----:B------:R-:W-:Y:S01]  /*1370*/  IMAD R4, R2, R5, RZ ;  /* 0x0000000502047224 */ /* 0x000fe200078e02ff */
[----:B------:R-:W-:-:S03]  /*1380*/  IABS R2, R136 ;  /* 0x0000008800027213 */ /* 0x000fc60000000000 */
[----:B------:R-:W-:-:S04]  /*1390*/  IMAD.HI.U32 R13, R13, R4, R12 ;  /* 0x000000040d0d7227 */ /* 0x000fc800078e000c */
[----:B------:R-:W-:-:S04]  /*13a0*/  IMAD.MOV.U32 R8, RZ, RZ, R2 ;  /* 0x000000ffff087224 */ /* 0x000fc800078e0002 */
[----:B------:R-:W-:Y:S01]  /*13b0*/  IMAD.HI.U32 R4, R13, R8, RZ ;  /* 0x000000080d047227 */ /* 0x000fe200078e00ff */
[----:B------:R-:W-:-:S04]  /*13c0*/  SHF.R.S32.HI R13, RZ, 0x1f, R118 ;  /* 0x0000001fff0d7819 */ /* 0x000fc80000011476 */
[----:B------:R-:W-:-:S05]  /*13d0*/  IADD3 R2, -R4, RZ, RZ ;  /* 0x000000ff04027210 */ /* 0x000fca0007ffe1ff */
[----:B------:R-:W-:Y:S02]  /*13e0*/  IMAD R2, R5, R2, R8 ;  /* 0x0000000205027224 */ /* 0x000fe400078e0208 */
[----:B------:R-:W-:-:S03]  /*13f0*/  @P4 IMAD.MOV.U32 R8, RZ, RZ, R10 ;  /* 0x000000ffff084224 */ /* 0x000fc600078e000a */
[----:B------:R-:W-:-:S13]  /*1400*/  ISETP.GT.U32.AND P0, PT, R5, R2, PT ;  /* 0x000000020500720c */ /* 0x000fda0003f04070 */
[----:B------:R-:W-:Y:S01]  /*1410*/  @!P0 IMAD.IADD R2, R2, 0x1, -R5 ;  /* 0x0000000102028824 */ /* 0x000fe200078e0a05 */
[----:B------:R-:W-:Y:S02]  /*1420*/  @!P0 IADD3 R4, R4, 0x1, RZ ;  /* 0x0000000104048810 */ /* 0x000fe40007ffe0ff */
[----:B------:R-:W-:Y:S02]  /*1430*/  ISETP.NE.AND P0, PT, RZ, c[0x0][0x1c8], PT ;  /* 0x00007200ff007a0c */ /* 0x000fe40003f05270 */
[----:B------:R-:W-:Y:S01]  /*1440*/  ISETP.GE.U32.AND P2, PT, R2, R5, PT ;  /* 0x000000050200720c */ /* 0x000fe20003f46070 */
[----:B------:R-:W-:Y:S01]  /*1450*/  IMAD R5, R13, c[0x0][0x198], RZ ;  /* 0x000066000d057a24 */ /* 0x000fe200078e02ff */
[----:B------:R-:W-:-:S03]  /*1460*/  LOP3.LUT R2, R136, c[0x0][0x1c8], RZ, 0x3c, !PT ;  /* 0x0000720088027a12 */ /* 0x000fc600078e3cff */
[----:B------:R-:W-:Y:S01]  /*1470*/  IMAD R5, R118, c[0x0][0x19c], R5 ;  /* 0x0000670076057a24 */ /* 0x000fe200078e0205 */
[----:B------:R-:W-:-:S04]  /*1480*/  ISETP.GE.AND P1, PT, R2, RZ, PT ;  /* 0x000000ff0200720c */ /* 0x000fc80003f26270 */
[----:B------:R-:W-:-:S03]  /*1490*/  IADD3 R15, R15, R5, RZ ;  /* 0x000000050f0f7210 */ /* 0x000fc60007ffe0ff */
[----:B------:R-:W-:-:S06]  /*14a0*/  @P2 IADD3 R4, R4, 0x1, RZ ;  /* 0x0000000104042810 */ /* 0x000fcc0007ffe0ff */
[----:B------:R-:W-:Y:S02]  /*14b0*/  @!P1 IADD3 R4, -R4, RZ, RZ ;  /* 0x000000ff04049210 */ /* 0x000fe40007ffe1ff */
[----:B------:R-:W-:-:S04]  /*14c0*/  @!P0 LOP3.LUT R4, RZ, c[0x0][0x1c8], RZ, 0x33, !PT ;  /* 0x00007200ff048a12 */ /* 0x000fc800078e33ff */
[----:B------:R-:W-:Y:S01]  /*14d0*/  SHF.R.S32.HI R2, RZ, 0x1f, R4 ;  /* 0x0000001fff027819 */ /* 0x000fe20000011404 */
[----:B------:R-:W-:-:S04]  /*14e0*/  IMAD.WIDE.U32 R140, R4, c[0x0][0x1b0], R14 ;  /* 0x00006c00048c7a25 */ /* 0x000fc800078e000e */
[----:B------:R-:W-:Y:S02]  /*14f0*/  IMAD R5, R2, c[0x0][0x1b0], RZ ;  /* 0x00006c0002057a24 */ /* 0x000fe400078e02ff */
[----:B------:R-:W-:Y:S02]  /*1500*/  IMAD.MOV.U32 R15, RZ, RZ, R118 ;  /* 0x000000ffff0f7224 */ /* 0x000fe400078e0076 */
[----:B------:R-:W-:-:S05]  /*1510*/  IMAD R5, R4, c[0x0][0x1b4], R5 ;  /* 0x00006d0004057a24 */ /* 0x000fca00078e0205 */
        /* <DEDUP_REMOVED lines=13> */
.L_x_5548:
[----:B------:R1:W5:Y:S01]  /*15f0*/  @P5 LDG.E R11, [R142.64] ;  /* 0x000000068e0b5981 */ /* 0x000362000c1e1900 */
[----:B------:R-:W-:Y:S01]  /*1600*/  ISETP.NE.AND P0, PT, R156, -0x1, PT ;  /* 0xffffffff9c00780c */ /* 0x000fe20003f05270 */
[----:B------:R-:W-:Y:S01]  /*1610*/  IMAD.MOV.U32 R72, RZ, RZ, c[0x0][0x230] ;  /* 0x00008c00ff487624 */ /* 0x000fe200078e00ff */
[----:B-----5:R-:W-:Y:S01]  /*1620*/  SHF.R.S32.HI R7, RZ, 0x1f, R62 ;  /* 0x0000001fff077819 */ /* 0x020fe2000001143e */
[----:B------:R-:W-:Y:S01]  /*1630*/  IMAD.MOV.U32 R26, RZ, RZ, RZ ;  /* 0x000000ffff1a7224 */ /* 0x000fe200078e00ff */
[----:B------:R-:W-:Y:S01]  /*1640*/  SHF.R.S32.HI R76, RZ, 0x1f, R65 ;  /* 0x0000001fff4c7819 */ /* 0x000fe20000011441 */
[----:B------:R-:W-:Y:S01]  /*1650*/  IMAD.MOV.U32 R81, RZ, RZ, 0x20 ;  /* 0x00000020ff517424 */ /* 0x000fe200078e00ff */
[CC--:B------:R-:W-:Y:S01]  /*1660*/  LEA.HI R134, R7.reuse, R62.reuse, RZ, 0x3 ;  /* 0x0000003e07867211 */ /* 0x0c0fe200078f18ff */
[----:B------:R-:W-:Y:S01]  /*1670*/  IMAD.MOV.U32 R146, RZ, RZ, c[0x0][0x198] ;  /* 0x00006600ff927624 */ /* 0x000fe200078e00ff */
[----:B------:R-:W-:-:S02]  /*1680*/  LEA.HI R61, R7, R62, RZ, 0x4 ;  /* 0x0000003e073d7211 */ /* 0x000fc400078f20ff */
[----:B------:R-:W-:Y:S02]  /*1690*/  LOP3.LUT R19, R134, 0xfffffff8, RZ, 0xc0, !PT ;  /* 0xfffffff886137812 */ /* 0x000fe400078ec0ff */
[----:B------:R-:W-:Y:S01]  /*16a0*/  SHF.R.S32.HI R134, RZ, 0x3, R134 ;  /* 0x00000003ff867819 */ /* 0x000fe20000011486 */
[----:B------:R-:W-:Y:S01]  /*16b0*/  @!P0 IMAD R0, R6, c[0x0][0x178], RZ ;  /* 0x00005e0006008a24 */ /* 0x000fe200078e02ff */
[----:B------:R-:W-:Y:S01]  /*16c0*/  LEA.HI R76, R76, R65, RZ, 0x6 ;  /* 0x000000414c4c7211 */ /* 0x000fe200078f30ff */
[----:B------:R-:W-:Y:S01]  /*16d0*/  @P0 IMAD.WIDE.U32 R22, R156, c[0x0][0x190], RZ ;  /* 0x000064009c160a25 */ /* 0x000fe200078e00ff */
[----:B------:R-:W-:Y:S02]  /*16e0*/  SHF.R.S32.HI R135, RZ, 0x1f, R134 ;  /* 0x0000001fff877819 */ /* 0x000fe40000011486 */
[----:B------:R-:W-:Y:S01]  /*16f0*/  SHF.R.S32.HI R76, RZ, 0x6, R76 ;  /* 0x00000006ff4c7819 */ /* 0x000fe2000001144c */
[----:B------:R-:W-:Y:S01]  /*1700*/  @!P0 IMAD.WIDE.U32 R20, R9, c[0x0][0x178], RZ ;  /* 0x00005e0009148a25 */ /* 0x000fe200078e00ff */
[----:B------:R-:W-:-:S02]  /*1710*/  LEA.HI R48, R7, R62, RZ, 0x5 ;  /* 0x0000003e07307211 */ /* 0x000fc400078f28ff */
[----:B------:R-:W-:Y:S01]  /*1720*/  IMNMX R76, RZ, R76, !PT ;  /* 0x0000004cff4c7217 */ /* 0x000fe20007800200 */
[----:B------:R-:W-:Y:S01]  /*1730*/  @!P0 IMAD R0, R9, c[0x0][0x17c], R0 ;  /* 0x00005f0009008a24 */ /* 0x000fe200078e0200 */
[----:B------:R-:W-:Y:S01]  /*1740*/  @!P0 MOV R22, R20 ;  /* 0x0000001400168202 */ /* 0x000fe20000000f00 */
[----:B------:R-:W-:Y:S01]  /*1750*/  IMAD.IADD R58, R62, 0x1, -R19 ;  /* 0x000000013e3a7824 */ /* 0x000fe200078e0a13 */
[----:B------:R-:W-:Y:S01]  /*1760*/  MOV R49, 0x10 ;  /* 0x0000001000317802 */ /* 0x000fe20000000f00 */
[----:B------:R-:W-:Y:S01]  /*1770*/  @P0 IMAD R23, R156, c[0x0][0x194], R23 ;  /* 0x000065009c170a24 */ /* 0x000fe200078e0217 */
[----:B------:R-:W-:Y:S01]  /*1780*/  LOP3.LUT R63, R48, 0xffffffe0, RZ, 0xc0, !PT ;  /* 0xffffffe0303f7812 */ /* 0x000fe200078ec0ff */
[----:B------:R-:W-:Y:S01]  /*1790*/  @!P0 IMAD.IADD R23, R21, 0x1, R0 ;  /* 0x0000000115178824 */ /* 0x000fe200078e0200 */
[----:B------:R-:W-:Y:S01]  /*17a0*/  LOP3.LUT R21, R61, 0xfffffff0, RZ, 0xc0, !PT ;  /* 0xfffffff03d157812 */ /* 0x000fe200078ec0ff */
[----:B------:R-:W-:Y:S01]  /*17b0*/  IMAD.SHL.U32 R27, R134, 0x40, RZ ;  /* 0x00000040861b7824 */ /* 0x000fe200078e00ff */
[----:B------:R-:W-:Y:S01]  /*17c0*/  SHF.L.U64.HI R151, R146, R3, c[0x0][0x19c] ;  /* 0x0000670092977619 */ /* 0x000fe20000010203 */
[----:B------:R-:W-:Y:S01]  /*17d0*/  IMAD.SHL.U32 R102, R58, 0x8, RZ ;  /* 0x000000083a667824 */ /* 0x000fe200078e00ff */
[----:B------:R-:W-:Y:S01]  /*17e0*/  SHF.L.U32 R152, R146, 0x4, RZ ;  /* 0x0000000492987819 */ /* 0x000fe200000006ff */
[----:B------:R-:W-:Y:S01]  /*17f0*/  IMAD.IADD R10, R62, 0x1, -R21 ;  /* 0x000000013e0a7824 */ /* 0x000fe200078e0a15 */
[----:B------:R-:W-:Y:S01]  /*1800*/  LOP3.LUT R27, R27, 0x1c0, RZ, 0xc0, !PT ;  /* 0x000001c01b1b7812 */ /* 0x000fe200078ec0ff */
[----:B------:R-:W-:Y:S01]  /*1810*/  IMAD.MOV.U32 R21, RZ, RZ, 0x2 ;  /* 0x00000002ff157424 */ /* 0x000fe200078e00ff */
[----:B------:R-:W-:Y:S01]  /*1820*/  IADD3 R22, P0, R102, R22, RZ ;  /* 0x0000001666167210 */ /* 0x000fe20007f1e0ff */
[----:B------:R-:W-:Y:S01]  /*1830*/  IMAD.WIDE R24, R25, 0x40, R134 ;  /* 0x0000004019187825 */ /* 0x000fe200078e0286 */
[----:B------:R-:W-:-:S02]  /*1840*/  SHF.R.S32.HI R103, RZ, 0x1f, R102 ;  /* 0x0000001fff677819 */ /* 0x000fc40000011466 */
[----:B------:R-:W-:Y:S01]  /*1850*/  LOP3.LUT R19, R27, 0x38, R102, 0xf8, !PT ;  /* 0x000000381b137812 */ /* 0x000fe200078ef866 */
[----:B------:R-:W-:Y:S01]  /*1860*/  IMAD R0, R25, c[0x0][0x190], RZ ;  /* 0x0000640019007a24 */ /* 0x000fe200078e02ff */
[----:B------:R-:W-:Y:S01]  /*1870*/  SHF.R.U32.HI R132, RZ, 0x3, R27 ;  /* 0x00000003ff847819 */ /* 0x000fe2000001161b */
[----:B------:R-:W-:Y:S01]  /*1880*/  IMAD.X R23, R103, 0x1, R23, P0 ;  /* 0x0000000167177824 */ /* 0x000fe200000e0617 */
[----:B------:R-:W-:Y:S01]  /*1890*/  SHF.R.S32.HI R27, RZ, 0x1f, R10 ;  /* 0x0000001fff1b7819 */ /* 0x000fe2000001140a */
[----:B------:R-:W-:Y:S01]  /*18a0*/  IMAD.SHL.U32 R68, R58, 0x4, RZ ;  /* 0x000000043a447824 */ /* 0x000fe200078e00ff */
[----:B------:R-:W-:Y:S01]  /*18b0*/  IADD3 R16, P0, R102, R8, RZ ;  /* 0x0000000866107210 */ /* 0x000fe20007f1e0ff */
[C---:B------:R-:W-:Y:S01]  /*18c0*/  IMAD R0, R24.reuse, c[0x0][0x194], R0 ;  /* 0x0000650018007a24 */ /* 0x040fe200078e0200 */
[----:B------:R-:W-:Y:S01]  /*18d0*/  LEA.HI R60, R27, R10, RZ, 0x3 ;  /* 0x0000000a1b3c7211 */ /* 0x000fe200078f18ff */
[----:B------:R-:W-:Y:S01]  /*18e0*/  IMAD.WIDE.U32 R22, R24, c[0x0][0x190], R22 ;  /* 0x0000640018167a25 */ /* 0x000fe200078e0016 */
[----:B------:R-:W-:-:S02]  /*18f0*/  LOP3.LUT R132, R19, R132, RZ, 0x3c, !PT ;  /* 0x0000008413847212 */ /* 0x000fc400078e3cff */
[----:B------:R-:W-:Y:S01]  /*1900*/  LEA.HI R19, R7, R62, RZ, 0x6 ;  /* 0x0000003e07137211 */ /* 0x000fe200078f30ff */
[----:B------:R-:W-:Y:S01]  /*1910*/  IMAD.X R17, R103, 0x1, R17, P0 ;  /* 0x0000000167117824 */ /* 0x000fe200000e0611 */
[----:B------:R-:W-:Y:S01]  /*1920*/  IADD3 R106, P0, R134, R15, RZ ;  /* 0x0000000f866a7210 */ /* 0x000fe20007f1e0ff */
[----:B------:R-:W-:Y:S01]  /*1930*/  IMAD R167, R135, c[0x0][0x198], RZ ;  /* 0x0000660087a77a24 */ /* 0x000fe200078e02ff */
[----:B------:R-:W-:Y:S01]  /*1940*/  LOP3.LUT R59, R60, 0xfffffff8, RZ, 0xc0, !PT ;  /* 0xfffffff83c3b7812 */ /* 0x000fe200078ec0ff */
[----:B------:R-:W-:Y:S01]  /*1950*/  IMAD.SHL.U32 R19, R19, 0x8, RZ ;  /* 0x0000000813137824 */ /* 0x000fe200078e00ff */
[----:B------:R-:W-:Y:S01]  /*1960*/  IADD3 R100, R102, 0x40, RZ ;  /* 0x0000004066647810 */ /* 0x000fe20007ffe0ff */
[----:B------:R-:W-:Y:S01]  /*1970*/  IMAD.X R13, R135, 0x1, R13, P0 ;  /* 0x00000001870d7824 */ /* 0x000fe200000e060d */
[----:B------:R-:W-:Y:S01]  /*1980*/  MOV R27, c[0x0][0x230] ;  /* 0x00008c00001b7a02 */ /* 0x000fe20000000f00 */
[----:B------:R-:W-:Y:S01]  /*1990*/  IMAD.IADD R59, R10, 0x1, -R59 ;  /* 0x000000010a3b7824 */ /* 0x000fe200078e0a3b */
[----:B------:R-:W-:Y:S01]  /*19a0*/  ISETP.GE.AND P1, PT, R100, c[0x0][0x220], PT ;  /* 0x0000880064007a0c */ /* 0x000fe20003f26270 */
[----:B------:R-:W-:Y:S01]  /*19b0*/  IMAD.WIDE.U32 R16, R4, c[0x0][0x1b8], R16 ;  /* 0x00006e0004107a25 */ /* 0x000fe200078e0010 */
[----:B------:R-:W-:-:S02]  /*19c0*/  ISETP.GE.AND P2, PT, R102, c[0x0][0x220], PT ;  /* 0x0000880066007a0c */ /* 0x000fc40003f46270 */
[----:B------:R-:W-:Y:S01]  /*19d0*/  IADD3 R140, P0, R102, R140, RZ ;  /* 0x0000008c668c7210 */ /* 0x000fe20007f1e0ff */
[----:B------:R-:W-:Y:S01]  /*19e0*/  IMAD.HI.U32 R72, R21, R72, R26 ;  /* 0x0000004815487227 */ /* 0x000fe200078e001a */
[----:B------:R-:W-:Y:S02]  /*19f0*/  LOP3.LUT R132, R132, 0xfffffe00, R19, 0xf8, !PT ;  /* 0xfffffe0084847812 */ /* 0x000fe400078ef813 */
[----:B------:R-:W-:Y:S01]  /*1a00*/  SEL R64, RZ, 0xffffffff, P1 ;  /* 0xffffffffff407807 */ /* 0x000fe20000800000 */
[----:B------:R-:W-:Y:S01]  /*1a10*/  IMAD R19, R2, c[0x0][0x1b8], RZ ;  /* 0x00006e0002137a24 */ /* 0x000fe200078e02ff */
[----:B------:R-:W-:Y:S01]  /*1a20*/  SEL R15, RZ, 0x1, P2 ;  /* 0x00000001ff0f7807 */ /* 0x000fe20001000000 */
[----:B------:R-:W-:Y:S01]  /*1a30*/  IMAD.X R141, R103, 0x1, R5, P0 ;  /* 0x00000001678d7824 */ /* 0x000fe200000e0605 */
[----:B------:R-:W-:Y:S01]  /*1a40*/  R2P PR, R59, 0x6 ;  /* 0x000000063b007804 */ /* 0x000fe20000000000 */
[----:B------:R-:W-:Y:S01]  /*1a50*/  IMAD R10, R4, c[0x0][0x1bc], R19 ;  /* 0x00006f00040a7a24 */ /* 0x000fe200078e0213 */
[----:B------:R-:W-:Y:S01]  /*1a60*/  ISETP.GT.AND P0, PT, R104, R76, PT ;  /* 0x0000004c6800720c */ /* 0x000fe20003f04270 */
[----:B------:R-:W-:Y:S01]  /*1a70*/  IMAD R13, R13, c[0x0][0x1a0], RZ ;  /* 0x000068000d0d7a24 */ /* 0x000fe200078e02ff */
[----:B------:R-:W-:Y:S01]  /*1a80*/  SHF.R.S32.HI R8, RZ, 0x1f, R136 ;  /* 0x0000001fff087819 */ /* 0x000fe20000011488 */
[----:B------:R-:W-:Y:S01]  /*1a90*/  IMAD.IADD R23, R23, 0x1, R0 ;  /* 0x0000000117177824 */ /* 0x000fe200078e0200 */
[----:B------:R-:W-:Y:S01]  /*1aa0*/  SHF.R.S32.HI R71, RZ, 0x1, R72 ;  /* 0x00000001ff477819 */ /* 0x000fe20000011448 */
[----:B------:R-:W-:Y:S01]  /*1ab0*/  IMAD.IADD R17, R17, 0x1, R10 ;  /* 0x0000000111117824 */ /* 0x000fe200078e020a */
[----:B------:R-:W-:Y:S01]  /*1ac0*/  SHF.L.U32 R64, R64, 0x1, RZ ;  /* 0x0000000140407819 */ /* 0x000fe200000006ff */
[----:B------:R-:W-:Y:S01]  /*1ad0*/  IMAD R139, R8, c[0x0][0x1a8], RZ ;  /* 0x00006a00088b7a24 */ /* 0x000fe200078e02ff */
[----:B------:R-:W-:Y:S01]  /*1ae0*/  SHF.R.S32.HI R48, RZ, 0x5, R48 ;  /* 0x00000005ff307819 */ /* 0x000fe20000011430 */
[----:B------:R-:W-:Y:S01]  /*1af0*/  IMAD R69, R134, R71, R68 ;  /* 0x0000004786457224 */ /* 0x000fe200078e0244 */
[----:B------:R-:W-:Y:S01]  /*1b00*/  LOP3.LUT R64, R64, 0x2, R15, 0xe2, !PT ;  /* 0x0000000240407812 */ /* 0x000fe200078ee20f */
[----:B------:R-:W-:Y:S01]  /*1b10*/  IMAD R139, R136, c[0x0][0x1ac], R139 ;  /* 0x00006b00888b7a24 */ /* 0x000fe200078e028b */
[----:B------:R-:W-:Y:S01]  /*1b20*/  IADD3 R63, -R63, R62, RZ ;  /* 0x0000003e3f3f7210 */ /* 0x000fe20007ffe1ff */
[----:B------:R-:W-:Y:S01]  /*1b30*/  IMAD R101, R106, c[0x0][0x1a4], R13 ;  /* 0x000069006a657a24 */ /* 0x000fe200078e020d */
[----:B------:R-:W-:Y:S01]  /*1b40*/  SHF.R.S32.HI R67, RZ, 0x1f, R69 ;  /* 0x0000001fff437819 */ /* 0x000fe20000011445 */
[----:B------:R-:W-:Y:S01]  /*1b50*/  IMAD.MOV.U32 R0, RZ, RZ, c[0x0][0x1a0] ;  /* 0x00006800ff007624 */ /* 0x000fe200078e00ff */
[----:B------:R-:W-:Y:S01]  /*1b60*/  SEL R49, R49, 0xfffffff0, !P1 ;  /* 0xfffffff031317807 */ /* 0x000fe20004800000 */
[----:B------:R-:W-:Y:S01]  /*1b70*/  IMAD R167, R134, c[0x0][0x19c], R167 ;  /* 0x0000670086a77a24 */ /* 0x000fe200078e02a7 */
[----:B------:R-:W-:Y:S01]  /*1b80*/  SEL R47, R81, 0xffffffe0, !P2 ;  /* 0xffffffe0512f7807 */ /* 0x000fe20005000000 */
[----:B------:R-:W-:Y:S01]  /*1b90*/  IMAD.IADD R68, R68, 0x1, R69 ;  /* 0x0000000144447824 */ /* 0x000fe200078e0245 */
[----:B------:R-:W-:Y:S01]  /*1ba0*/  SHF.L.U64.HI R153, R0, R3, c[0x0][0x1a4] ;  /* 0x0000690000997619 */ /* 0x000fe20000010203 */
[----:B------:R-:W-:-:S03]  /*1bb0*/  IMAD.WIDE.U32 R140, R134, c[0x0][0x198], R140 ;  /* 0x00006600868c7a25 */ /* 0x000fc600078e008c */
[----:B------:R-:W-:Y:S01]  /*1bc0*/  SHF.R.S32.HI R66, RZ, 0x1f, R68 ;  /* 0x0000001fff427819 */ /* 0x000fe20000011444 */
[----:B------:R-:W-:Y:S01]  /*1bd0*/  IMAD.WIDE.U32 R136, R136, c[0x0][0x1a8], R22 ;  /* 0x00006a0088887a25 */ /* 0x000fe200078e0016 */
[----:B------:R-:W-:-:S03]  /*1be0*/  IADD3 R167, R141, R167, RZ ;  /* 0x000000a78da77210 */ /* 0x000fc60007ffe0ff */
[----:B------:R-:W-:-:S04]  /*1bf0*/  IMAD.WIDE.U32 R106, R106, c[0x0][0x1a0], R16 ;  /* 0x000068006a6a7a25 */ /* 0x000fc800078e0010 */
[----:B------:R-:W-:Y:S02]  /*1c00*/  IMAD.SHL.U32 R154, R0, 0x10, RZ ;  /* 0x00000010009a7824 */ /* 0x000fe400078e00ff */
[----:B------:R-:W-:Y:S02]  /*1c10*/  IMAD.SHL.U32 R70, R71, 0x10, RZ ;  /* 0x0000001047467824 */ /* 0x000fe400078e00ff */
[----:B------:R-:W-:Y:S02]  /*1c20*/  IMAD.IADD R101, R107, 0x1, R101 ;  /* 0x000000016b657824 */ /* 0x000fe400078e0265 */
[----:B------:R-:W-:Y:S02]  /*1c30*/  IMAD.IADD R139, R137, 0x1, R139 ;  /* 0x00000001898b7824 */ /* 0x000fe400078e028b */
[----:B------:R-:W-:Y:S01]  /*1c40*/  @!P5 IMAD.MOV.U32 R11, RZ, RZ, RZ ;  /* 0x000000ffff0bd224 */ /* 0x000fe200078e00ff */
[----:B------:R-:W-:Y:S05]  /*1c50*/  @!P0 BRA `(.L_x_5550) ;  /* 0x0000632000008947 */ /* 0x000fea0003800000 */
[C---:B-1----:R-:W-:Y:S01]  /*1c60*/  IMAD R12, R6.reuse, c[0x0][0x280], RZ ;  /* 0x0000a000060c7a24 */ /* 0x042fe200078e02ff */
[----:B------:R-:W-:Y:S01]  /*1c70*/  SHF.R.S32.HI R5, RZ, 0x1f, R118 ;  /* 0x0000001fff057819 */ /* 0x000fe20000011476 */
[----:B------:R-:W-:Y:S01]  /*1c80*/  IMAD R6, R6, c[0x0][0x278], RZ ;  /* 0x00009e0006067a24 */ /* 0x000fe200078e02ff */
[--C-:B------:R-:W-:Y:S01]  /*1c90*/  SHF.R.S32.HI R10, RZ, 0x1f, R65.reuse ;  /* 0x0000001fff0a7819 */ /* 0x100fe20000011441 */
[C---:B------:R-:W-:Y:S01]  /*1ca0*/  IMAD R7, R9.reuse, c[0x0][0x284], R12 ;  /* 0x0000a10009077a24 */ /* 0x040fe200078e020c */
[----:B------:R-:W-:Y:S01]  /*1cb0*/  IADD3 R8, P1, P0, R118, R134, -R65 ;  /* 0x0000008676087210 */ /* 0x000fe2000783e841 */
[----:B------:R-:W-:Y:S01]  /*1cc0*/  IMAD.WIDE.U32 R14, R9, c[0x0][0x280], R102 ;  /* 0x0000a000090e7a25 */ /* 0x000fe200078e0066 */
[C---:B------:R-:W-:Y:S01]  /*1cd0*/  LEA R108, P2, R140.reuse, c[0x0][0x168], 0x1 ;  /* 0x00005a008c6c7a11 */ /* 0x040fe200078408ff */
[----:B------:R-:W-:Y:S01]  /*1ce0*/  UMOV UR8, 0x60 ;  /* 0x0000006000087882 */ /* 0x000fe20000000000 */
[----:B------:R-:W-:Y:S01]  /*1cf0*/  IADD3.X R5, R5, R135, ~R10, P1, P0 ;  /* 0x0000008705057210 */ /* 0x000fe20000fe0c0a */
[C---:B------:R-:W-:Y:S01]  /*1d00*/  IMAD.WIDE.U32 R12, R9.reuse, c[0x0][0x278], R102 ;  /* 0x00009e00090c7a25 */ /* 0x040fe200078e0066 */
[----:B------:R-:W-:Y:S01]  /*1d10*/  LEA.HI.X R109, R140, c[0x0][0x16c], R167, 0x1, P2 ;  /* 0x00005b008c6d7a11 */ /* 0x000fe200010f0ca7 */
[----:B------:R-:W-:Y:S01]  /*1d20*/  ULDC.64 UR4, c[0x0][0x1a0] ;  /* 0x0000680000047ab9 */ /* 0x000fe20000000a00 */
[----:B------:R-:W-:Y:S01]  /*1d30*/  IADD3 R131, R70, 0x40, RZ ;  /* 0x0000004046837810 */ /* 0x000fe20007ffe0ff */
[----:B------:R-:W-:Y:S01]  /*1d40*/  IMAD R6, R9, c[0x0][0x27c], R6 ;  /* 0x00009f0009067a24 */ /* 0x000fe200078e0206 */
[----:B------:R-:W-:Y:S01]  /*1d50*/  MOV R79, 0x5 ;  /* 0x00000005004f7802 */ /* 0x000fe20000000f00 */
[----:B------:R-:W-:Y:S01]  /*1d60*/  IMAD.IADD R15, R15, 0x1, R7 ;  /* 0x000000010f0f7824 */ /* 0x000fe200078e0207 */
[----:B------:R-:W-:Y:S01]  /*1d70*/  UIMAD UR9, UR8, UR5, URZ ;  /* 0x00000005080972a4 */ /* 0x000fe2000f8e023f */
[C---:B------:R-:W-:Y:S01]  /*1d80*/  IMAD R7, R5.reuse, c[0x0][0x290], RZ ;  /* 0x0000a40005077a24 */ /* 0x040fe200078e02ff */
[----:B------:R-:W-:Y:S01]  /*1d90*/  LOP3.LUT R128, R64, 0xffff, RZ, 0xc0, !PT ;  /* 0x0000ffff40807812 */ /* 0x000fe200078ec0ff */
[----:B------:R-:W-:Y:S01]  /*1da0*/  IMAD R5, R5, c[0x0][0x288], RZ ;  /* 0x0000a20005057a24 */ /* 0x000fe200078e02ff */
[----:B------:R-:W-:Y:S01]  /*1db0*/  ULDC UR5, c[0x0][0x294] ;  /* 0x0000a50000057ab9 */ /* 0x000fe20000000800 */
[----:B------:R-:W-:Y:S01]  /*1dc0*/  IMAD.IADD R13, R13, 0x1, R6 ;  /* 0x000000010d0d7824 */ /* 0x000fe200078e0206 */
[----:B------:R-:W-:Y:S01]  /*1dd0*/  UIMAD UR5, UR8, UR5, URZ ;  /* 0x00000005080572a4 */ /* 0x000fe2000f8e023f */
[C---:B------:R-:W-:Y:S01]  /*1de0*/  IMAD R7, R8.reuse, c[0x0][0x294], R7 ;  /* 0x0000a50008077a24 */ /* 0x040fe200078e0207 */
[----:B------:R-:W-:Y:S01]  /*1df0*/  UIMAD.WIDE.U32 UR10, UR8, UR4, URZ ;  /* 0x00000004080a72a5 */ /* 0x000fe2000f8e003f */
[----:B------:R-:W-:Y:S01]  /*1e00*/  IMAD.WIDE.U32 R14, R8, c[0x0][0x290], R14 ;  /* 0x0000a400080e7a25 */ /* 0x000fe200078e000e */
[----:B------:R-:W-:Y:S01]  /*1e10*/  LOP3.LUT R130, R128, 0x1, RZ, 0xc0, !PT ;  /* 0x0000000180827812 */ /* 0x000fe200078ec0ff */
[----:B------:R-:W-:Y:S01]  /*1e20*/  ULDC UR4, c[0x0][0x230] ;  /* 0x00008c0000047ab9 */ /* 0x000fe20000000800 */
[----:B------:R-:W-:Y:S01]  /*1e30*/  IADD3 R75, R134, 0x10, RZ ;  /* 0x00000010864b7810 */ /* 0x000fe20007ffe0ff */
[----:B------:R-:W-:Y:S01]  /*1e40*/  IMAD R5, R8, c[0x0][0x28c], R5 ;  /* 0x0000a30008057a24 */ /* 0x000fe200078e0205 */
[----:B------:R-:W-:Y:S01]  /*1e50*/  IADD3 R74, R134, 0x20, RZ ;  /* 0x00000020864a7810 */ /* 0x000fe20007ffe0ff */
[----:B------:R-:W-:Y:S01]  /*1e60*/  IMAD.WIDE.U32 R8, R8, c[0x0][0x288], R12 ;  /* 0x0000a20008087a25 */ /* 0x000fe200078e000c */
[----:B------:R-:W-:Y:S01]  /*1e70*/  IADD3 R73, R134, 0x30, RZ ;  /* 0x0000003086497810 */ /* 0x000fe20007ffe0ff */
[----:B------:R-:W-:Y:S01]  /*1e80*/  UIADD3 UR9, UR11, UR9, URZ ;  /* 0x000000090b097290 */ /* 0x000fe2000fffe03f */
[----:B------:R-:W-:Y:S01]  /*1e90*/  SHF.R.S32.HI R125, RZ, 0x1f, R70 ;  /* 0x0000001fff7d7819 */ /* 0x000fe20000011446 */
[----:B------:R-:W-:Y:S01]  /*1ea0*/  IMAD.IADD R7, R15, 0x1, R7 ;  /* 0x000000010f077824 */ /* 0x000fe200078e0207 */
[----:B------:R-:W-:Y:S01]  /*1eb0*/  LOP3.LUT R128, R128, 0x2, RZ, 0xc0, !PT ;  /* 0x0000000280807812 */ /* 0x000fe200078ec0ff */
[----:B------:R-:W-:Y:S01]  /*1ec0*/  IMAD.MOV.U32 R6, RZ, RZ, R14 ;  /* 0x000000ffff067224 */ /* 0x000fe200078e000e */
[----:B------:R-:W-:Y:S01]  /*1ed0*/  SHF.R.S32.HI R123, RZ, 0x1f, R131 ;  /* 0x0000001fff7b7819 */ /* 0x000fe20000011483 */
[C---:B------:R-:W-:Y:S01]  /*1ee0*/  IMAD R113, R2.reuse, c[0x0][0x2a0], RZ ;  /* 0x0000a80002717a24 */ /* 0x040fe200078e02ff */
[----:B------:R-:W-:Y:S01]  /*1ef0*/  ULDC.U8 UR8, c[0x0][0x313] ;  /* 0x0000c4c000087ab9 */ /* 0x000fe20000000000 */
[----:B------:R-:W-:-:S02]  /*1f00*/  IMAD R115, R2, c[0x0][0x298], RZ ;  /* 0x0000a60002737a24 */ /* 0x000fc400078e02ff */
[----:B------:R-:W-:Y:S02]  /*1f10*/  IMAD.IADD R9, R9, 0x1, R5 ;  /* 0x0000000109097824 */ /* 0x000fe400078e0205 */
[C---:B------:R-:W-:Y:S02]  /*1f20*/  IMAD R113, R4.reuse, c[0x0][0x2a4], R113 ;  /* 0x0000a90004717a24 */ /* 0x040fe400078e0271 */
[C---:B------:R-:W-:Y:S02]  /*1f30*/  IMAD R115, R4.reuse, c[0x0][0x29c], R115 ;  /* 0x0000a70004737a24 */ /* 0x040fe400078e0273 */
[----:B------:R-:W-:-:S04]  /*1f40*/  IMAD.WIDE.U32 R6, R4, c[0x0][0x2a0], R6 ;  /* 0x0000a80004067a25 */ /* 0x000fc800078e0006 */
[----:B------:R-:W-:Y:S01]  /*1f50*/  IMAD.IADD R118, R11, 0x1, R118 ;  /* 0x000000010b767824 */ /* 0x000fe200078e0276 */
[----:B------:R-:W-:Y:S01]  /*1f60*/  LEA R112, P1, R6, c[0x0][0x270], 0x1 ;  /* 0x00009c0006707a11 */ /* 0x000fe200078208ff */
[----:B------:R-:W-:-:S04]  /*1f70*/  IMAD.WIDE.U32 R4, R4, c[0x0][0x298], R8 ;  /* 0x0000a60004047a25 */ /* 0x000fc800078e0008 */
[----:B------:R-:W-:Y:S01]  /*1f80*/  IMAD.IADD R115, R5, 0x1, R115 ;  /* 0x0000000105737824 */ /* 0x000fe200078e0273 */
[C---:B------:R-:W-:Y:S01]  /*1f90*/  LEA R114, P0, R4.reuse, c[0x0][0x268], 0x1 ;  /* 0x00009a0004727a11 */ /* 0x040fe200078008ff */
[----:B------:R-:W-:Y:S02]  /*1fa0*/  IMAD R118, R71, R118, RZ ;  /* 0x0000007647767224 */ /* 0x000fe400078e02ff */
[----:B------:R-:W-:Y:S01]  /*1fb0*/  IMAD.IADD R113, R7, 0x1, R113 ;  /* 0x0000000107717824 */ /* 0x000fe200078e0271 */
[----:B------:R-:W-:Y:S01]  /*1fc0*/  LEA.HI.X R115, R4, c[0x0][0x26c], R115, 0x1, P0 ;  /* 0x00009b0004737a11 */ /* 0x000fe200000f0c73 */
[----:B------:R-:W-:Y:S01]  /*1fd0*/  IMAD.MOV.U32 R80, RZ, RZ, c[0x0][0x288] ;  /* 0x0000a200ff507624 */ /* 0x000fe200078e00ff */
[----:B------:R-:W-:Y:S01]  /*1fe0*/  SHF.R.S32.HI R119, RZ, 0x1f, R118 ;  /* 0x0000001fff777819 */ /* 0x000fe20000011476 */
[----:B------:R-:W-:Y:S01]  /*1ff0*/  IMAD.MOV.U32 R144, RZ, RZ, c[0x0][0x290] ;  /* 0x0000a400ff907624 */ /* 0x000fe200078e00ff */
[-C--:B------:R-:W-:Y:S01]  /*2000*/  IADD3 R50, P4, R69, R118.reuse, RZ ;  /* 0x0000007645327210 */ /* 0x080fe20007f9e0ff */
[----:B------:R-:W-:Y:S01]  /*2010*/  IMAD.SHL.U32 R78, R80, 0x10, RZ ;  /* 0x00000010504e7824 */ /* 0x000fe200078e00ff */
[----:B------:R-:W-:Y:S01]  /*2020*/  LEA.HI.X R113, R6, c[0x0][0x274], R113, 0x1, P1 ;  /* 0x00009d0006717a11 */ /* 0x000fe200008f0c71 */
[----:B------:R-:W-:Y:S01]  /*2030*/  IMAD R2, R81, c[0x0][0x1a4], RZ ;  /* 0x0000690051027a24 */ /* 0x000fe200078e02ff */
[----:B------:R-:W-:Y:S01]  /*2040*/  IADD3 R87, P0, R152, 0x40, RZ ;  /* 0x0000004098577810 */ /* 0x000fe20007f1e0ff */
[----:B------:R-:W-:Y:S01]  /*2050*/  IMAD.X R51, R67, 0x1, R119, P4 ;  /* 0x0000000143337824 */ /* 0x000fe200020e0677 */
[----:B------:R-:W-:Y:S01]  /*2060*/  IADD3 R118, P2, R68, R118, RZ ;  /* 0x0000007644767210 */ /* 0x000fe20007f5e0ff */
[----:B------:R-:W-:Y:S01]  /*2070*/  IMAD.WIDE.U32 R98, R0, 0x20, RZ ;  /* 0x0000002000627825 */ /* 0x000fe200078e00ff */
[----:B------:R-:W-:-:S02]  /*2080*/  LEA R110, P1, R106, c[0x0][0x170], 0x1 ;  /* 0x00005c006a6e7a11 */ /* 0x000fc400078208ff */
[----:B------:R-:W-:Y:S01]  /*2090*/  SHF.L.U64.HI R77, R80, R3, c[0x0][0x28c] ;  /* 0x0000a300504d7619 */ /* 0x000fe20000010203 */
[----:B------:R-:W-:Y:S01]  /*20a0*/  IMAD.X R86, RZ, RZ, R151, P0 ;  /* 0x000000ffff567224 */ /* 0x000fe200000e0697 */
[----:B------:R-:W-:Y:S01]  /*20b0*/  LEA.HI.X R111, R106, c[0x0][0x174], R101, 0x1, P1 ;  /* 0x00005d006a6f7a11 */ /* 0x000fe200008f0c65 */
[----:B------:R-:W-:Y:S01]  /*20c0*/  IMAD.X R119, R66, 0x1, R119, P2 ;  /* 0x0000000142777824 */ /* 0x000fe200010e0677 */
[----:B------:R-:W-:Y:S01]  /*20d0*/  IADD3 R89, P0, R152, R87, RZ ;  /* 0x0000005798597210 */ /* 0x000fe20007f1e0ff */
[----:B------:R-:W-:Y:S01]  /*20e0*/  IMAD.IADD R127, R70, 0x1, R131 ;  /* 0x00000001467f7824 */ /* 0x000fe200078e0283 */
[----:B------:R-:W-:Y:S01]  /*20f0*/  IADD3 R83, P1, R78, 0x40, RZ ;  /* 0x000000404e537810 */ /* 0x000fe20007f3e0ff */
[----:B------:R-:W-:Y:S01]  /*2100*/  IMAD.SHL.U32 R95, R144, 0x10, RZ ;  /* 0x00000010905f7824 */ /* 0x000fe200078e00ff */
[----:B------:R-:W-:Y:S01]  /*2110*/  IADD3.X R88, R151, R86, RZ, P0, !PT ;  /* 0x0000005697587210 */ /* 0x000fe200007fe4ff */
[C---:B------:R-:W-:Y:S01]  /*2120*/  IMAD.SHL.U32 R133, R71.reuse, 0x20, RZ ;  /* 0x0000002047857824 */ /* 0x040fe200078e00ff */
[C---:B------:R-:W-:Y:S01]  /*2130*/  SHF.L.U64.HI R51, R50.reuse, 0x1, R51 ;  /* 0x0000000132337819 */ /* 0x040fe20000010233 */
[----:B------:R-:W-:Y:S01]  /*2140*/  IMAD.SHL.U32 R50, R50, 0x2, RZ ;  /* 0x0000000232327824 */ /* 0x000fe200078e00ff */
[C---:B------:R-:W-:Y:S01]  /*2150*/  SHF.L.U64.HI R119, R118.reuse, 0x1, R119 ;  /* 0x0000000176777819 */ /* 0x040fe20000010277 */
[----:B------:R-:W-:Y:S01]  /*2160*/  IMAD.SHL.U32 R118, R118, 0x2, RZ ;  /* 0x0000000276767824 */ /* 0x000fe200078e00ff */
[----:B------:R-:W-:Y:S01]  /*2170*/  IADD3.X R82, RZ, R77, RZ, P1, !PT ;  /* 0x0000004dff527210 */ /* 0x000fe20000ffe4ff */
[----:B------:R-:W-:Y:S01]  /*2180*/  IMAD R129, R71, 0x30, RZ ;  /* 0x0000003047817824 */ /* 0x000fe200078e02ff */
[----:B------:R-:W-:Y:S01]  /*2190*/  IADD3 R85, P5, R83, R78, RZ ;  /* 0x0000004e53557210 */ /* 0x000fe20007fbe0ff */
[----:B------:R-:W-:Y:S01]  /*21a0*/  IMAD.IADD R126, R70, 0x1, R127 ;  /* 0x00000001467e7824 */ /* 0x000fe200078e027f */
[----:B------:R-:W-:Y:S01]  /*21b0*/  IADD3 R93, P0, R152, R89, RZ ;  /* 0x00000059985d7210 */ /* 0x000fe20007f1e0ff */
[----:B------:R-:W-:Y:S01]  /*21c0*/  IMAD R81, R81, c[0x0][0x19c], RZ ;  /* 0x0000670051517a24 */ /* 0x000fe200078e02ff */
[----:B------:R-:W-:Y:S01]  /*21d0*/  SHF.L.U64.HI R94, R144, R3, c[0x0][0x294] ;  /* 0x0000a500905e7619 */ /* 0x000fe20000010203 */
[----:B------:R-:W-:Y:S01]  /*21e0*/  IMAD.X R84, R82, 0x1, R77, P5 ;  /* 0x0000000152547824 */ /* 0x000fe200028e064d */
[C---:B------:R-:W-:Y:S01]  /*21f0*/  SHF.L.U64.HI R96, R144.reuse, R79, c[0x0][0x294] ;  /* 0x0000a50090607619 */ /* 0x040fe2000001024f */
[----:B------:R-:W-:Y:S01]  /*2200*/  IMAD.X R92, R151, 0x1, R88, P0 ;  /* 0x00000001975c7824 */ /* 0x000fe200000e0658 */
[C---:B------:R-:W-:Y:S01]  /*2210*/  SHF.L.U32 R97, R144.reuse, 0x5, RZ ;  /* 0x0000000590617819 */ /* 0x040fe200000006ff */
[----:B------:R-:W-:Y:S01]  /*2220*/  IMAD.WIDE.U32 R144, R144, 0x60, RZ ;  /* 0x0000006090907825 */ /* 0x000fe200078e00ff */
[----:B------:R-:W-:-:S02]  /*2230*/  IADD3 R116, P4, R118, c[0x0][0x2b0], RZ ;  /* 0x0000ac0076747a10 */ /* 0x000fc40007f9e0ff */
[----:B------:R-:W-:Y:S01]  /*2240*/  IADD3 R10, P1, R50, c[0x0][0x2b0], RZ ;  /* 0x0000ac00320a7a10 */ /* 0x000fe20007f3e0ff */
[----:B------:R-:W-:Y:S01]  /*2250*/  IMAD.WIDE.U32 R146, R146, 0x20, RZ ;  /* 0x0000002092927825 */ /* 0x000fe200078e00ff */
[----:B------:R-:W-:Y:S02]  /*2260*/  IADD3 R91, P5, R85, R78, RZ ;  /* 0x0000004e555b7210 */ /* 0x000fe40007fbe0ff */
[----:B------:R-:W-:Y:S01]  /*2270*/  IADD3 R2, R99, R2, RZ ;  /* 0x0000000263027210 */ /* 0x000fe20007ffe0ff */
[----:B------:R-:W-:Y:S01]  /*2280*/  IMAD.SHL.U32 R99, R98, 0x2, RZ ;  /* 0x0000000262637824 */ /* 0x000fe200078e00ff */
[----:B------:R-:W-:Y:S01]  /*2290*/  IADD3 R118, P2, R118, c[0x0][0x2a8], RZ ;  /* 0x0000aa0076767a10 */ /* 0x000fe20007f5e0ff */
[----:B------:R-:W-:Y:S01]  /*22a0*/  IMAD.MOV.U32 R11, RZ, RZ, R104 ;  /* 0x000000ffff0b7224 */ /* 0x000fe200078e0068 */
[----:B------:R-:W-:Y:S01]  /*22b0*/  IADD3 R50, P0, R50, c[0x0][0x2a8], RZ ;  /* 0x0000aa0032327a10 */ /* 0x000fe20007f1e0ff */
[----:B------:R-:W-:Y:S01]  /*22c0*/  IMAD.IADD R81, R147, 0x1, R81 ;  /* 0x0000000193517824 */ /* 0x000fe200078e0251 */
[C---:B------:R-:W-:Y:S01]  /*22d0*/  SHF.L.U64.HI R79, R80.reuse, R79, c[0x0][0x28c] ;  /* 0x0000a300504f7619 */ /* 0x040fe2000001024f */
[----:B------:R-:W-:Y:S01]  /*22e0*/  IMAD.SHL.U32 R80, R80, 0x20, RZ ;  /* 0x0000002050507824 */ /* 0x000fe200078e00ff */
[C---:B------:R-:W-:Y:S01]  /*22f0*/  SHF.L.U64.HI R96, R97.reuse, 0x1, R96 ;  /* 0x0000000161607819 */ /* 0x040fe20000010260 */
[----:B------:R-:W-:Y:S01]  /*2300*/  IMAD.SHL.U32 R97, R97, 0x2, RZ ;  /* 0x0000000261617824 */ /* 0x000fe200078e00ff */
[C---:B------:R-:W-:Y:S01]  /*2310*/  SHF.L.U64.HI R94, R95.reuse, 0x1, R94 ;  /* 0x000000015f5e7819 */ /* 0x040fe2000001025e */
[----:B------:R-:W-:Y:S01]  /*2320*/  IMAD.SHL.U32 R95, R95, 0x2, RZ ;  /* 0x000000025f5f7824 */ /* 0x000fe200078e00ff */
[----:B------:R-:W-:Y:S01]  /*2330*/  IADD3.X R117, R119, c[0x0][0x2b4], RZ, P4, !PT ;  /* 0x0000ad0077757a10 */ /* 0x000fe200027fe4ff */
[----:B------:R-:W-:Y:S01]  /*2340*/  IMAD.X R90, R84, 0x1, R77, P5 ;  /* 0x00000001545a7824 */ /* 0x000fe200028e064d */
[----:B------:R-:W-:-:S02]  /*2350*/  IADD3.X R9, R51, c[0x0][0x2b4], RZ, P1, !PT ;  /* 0x0000ad0033097a10 */ /* 0x000fc40000ffe4ff */
[----:B------:R-:W-:Y:S02]  /*2360*/  SHF.L.U64.HI R98, R98, 0x1, R2 ;  /* 0x0000000162627819 */ /* 0x000fe40000010202 */
[----:B------:R-:W-:Y:S02]  /*2370*/  SHF.R.S32.HI R124, RZ, 0x1f, R133 ;  /* 0x0000001fff7c7819 */ /* 0x000fe40000011485 */
[----:B------:R-:W-:Y:S02]  /*2380*/  SHF.R.S32.HI R122, RZ, 0x1f, R129 ;  /* 0x0000001fff7a7819 */ /* 0x000fe40000011481 */
[----:B------:R-:W-:Y:S02]  /*2390*/  SHF.R.S32.HI R121, RZ, 0x1f, R127 ;  /* 0x0000001fff797819 */ /* 0x000fe4000001147f */
[----:B------:R-:W-:Y:S02]  /*23a0*/  IADD3 R105, R145, UR5, RZ ;  /* 0x0000000591697c10 */ /* 0x000fe4000fffe0ff */
[----:B------:R-:W-:-:S02]  /*23b0*/  SHF.R.S32.HI R120, RZ, 0x1f, R126 ;  /* 0x0000001fff787819 */ /* 0x000fc4000001147e */
[----:B------:R-:W-:Y:S02]  /*23c0*/  IADD3.X R119, R119, c[0x0][0x2ac], RZ, P2, !PT ;  /* 0x0000ab0077777a10 */ /* 0x000fe400017fe4ff */
[----:B------:R-:W-:Y:S02]  /*23d0*/  IADD3.X R51, R51, c[0x0][0x2ac], RZ, P0, !PT ;  /* 0x0000ab0033337a10 */ /* 0x000fe400007fe4ff */
.L_x_5619:
        /* <DEDUP_REMOVED lines=8> */
[----:B------:R-:W-:-:S05]  /*2460*/  @!P6 BRA `(.L_x_5552) ;  /* 0x000000600000e947 */ /* 0x000fca0003800000 */
[----:B------:R-:W-:Y:S02]  /*2470*/  ISETP.NE.AND P1, PT, R130, RZ, PT ;  /* 0x000000ff8200720c */ /* 0x000fe40003f25270 */
[----:B------:R-:W-:Y:S11]  /*2480*/  ISETP.NE.AND P0, PT, R128, RZ, PT ;  /* 0x000000ff8000720c */ /* 0x000ff60003f05270 */
[----:B------:R-:W2:Y:S04]  /*2490*/  @P1 LDG.E.128 R16, [R112.64] ;  /* 0x0000000670101981 */ /* 0x000ea8000c1e1d00 */
[----:B--2---:R1:W-:Y:S04]  /*24a0*/  @P1 STG.E.128 [R110.64], R16 ;  /* 0x000000106e001986 */ /* 0x0043e8000c101d06 */
[----:B------:R-:W2:Y:S04]  /*24b0*/  @P0 LDG.E.128 R4, [R112.64+0x80] ;  /* 0x0000800670040981 */ /* 0x000ea8000c1e1d00 */
[----:B--2---:R1:W-:Y:S02]  /*24c0*/  @P0 STG.E.128 [R110.64+0x80], R4 ;  /* 0x000080046e000986 */ /* 0x0043e4000c101d06 */
.L_x_5552:
[----:B------:R-:W-:Y:S05]  /*24d0*/  BSYNC B0 ;  /* 0x0000000000007941 */ /* 0x000fea0003800000 */
.L_x_5551:
        /* <DEDUP_REMOVED lines=11> */
[----:B-1----:R-:W2:Y:S04]  /*2590*/  @P1 LDG.E.128 R16, [R20.64] ;  /* 0x0000000614101981 */ /* 0x002ea8000c1e1d00 */
[----:B--2---:R1:W-:Y:S04]  /*25a0*/  @P1 STG.E.128 [R14.64], R16 ;  /* 0x000000100e001986 */ /* 0x0043e8000c101d06 */
[----:B------:R-:W2:Y:S04]  /*25b0*/  @P0 LDG.E.128 R4, [R20.64+0x80] ;  /* 0x0000800614040981 */ /* 0x000ea8000c1e1d00 */
[----:B--2---:R1:W-:Y:S02]  /*25c0*/  @P0 STG.E.128 [R14.64+0x80], R4 ;  /* 0x000080040e000986 */ /* 0x0043e4000c101d06 */
.L_x_5554:
[----:B------:R-:W-:Y:S05]  /*25d0*/  BSYNC B0 ;  /* 0x0000000000007941 */ /* 0x000fea0003800000 */
.L_x_5553:
        /* <DEDUP_REMOVED lines=11> */
[----:B------:R-:W2:Y:S04]  /*2690*/  @P1 LDG.E.128 R16, [R20.64] ;  /* 0x0000000614101981 */ /* 0x000ea8000c1e1d00 */
[----:B--2---:R1:W-:Y:S04]  /*26a0*/  @P1 STG.E.128 [R14.64], R16 ;  /* 0x000000100e001986 */ /* 0x0043e8000c101d06 */
[----:B------:R-:W2:Y:S04]  /*26b0*/  @P0 LDG.E.128 R4, [R20.64+0x80] ;  /* 0x0000800614040981 */ /* 0x000ea8000c1e1d00 */
[----:B--2---:R1:W-:Y:S02]  /*26c0*/  @P0 STG.E.128 [R14.64+0x80], R4 ;  /* 0x000080040e000986 */ /* 0x0043e4000c101d06 */
.L_x_5556:
[----:B------:R-:W-:Y:S05]  /*26d0*/  BSYNC B0 ;  /* 0x0000000000007941 */ /* 0x000fea0003800000 */
.L_x_5555:
[C---:B------:R-:W-:Y:S01]  /*26e0*/  ISETP.GE.AND P1, PT, R73.reuse, R2, PT ;  /* 0x000000024900720c */ /* 0x040fe20003f26270 */
[----:B------:R-:W-:Y:S03]  /*26f0*/  BSSY B0, `(.L_x_5557) ;  /* 0x000000e000007945 */ /* 0x000fe60003800000 */
[----:B------:R-:W-:Y:S11]  /*2700*/  ISETP.GE.AND P1, PT, R73, R0, !P1 ;  /* 0x000000004900720c */ /* 0x000ff60004f26270 */
[----:B------:R-:W-:Y:S02]  /*2710*/  @!UPT UIADD3 URZ, URZ, URZ, URZ ;  /* 0x0000003f3f3ff290 */ /* 0x000fe4000fffe03f */
[----:B------:R-:W-:-:S05]  /*2720*/  @!P1 BRA `(.L_x_5558) ;  /* 0x000000a000009947 */ /* 0x000fca0003800000 */
[----:B------:R-:W-:Y:S02]  /*2730*/  ISETP.NE.AND P5, PT, R130, RZ, PT ;  /* 0x000000ff8200720c */ /* 0x000fe40003fa5270 */
[----:B-1----:R-:W-:Y:S05]  /*2740*/  IADD3 R14, P0, R112, R144, RZ ;  /* 0x00000090700e7210 */ /* 0x002fea0007f1e0ff */
[----:B------:R-:W-:Y:S01]  /*2750*/  IMAD.X R15, R113, 0x1, R105, P0 ;  /* 0x00000001710f7824 */ /* 0x000fe200000e0669 */
[----:B------:R-:W-:Y:S04]  /*2760*/  IADD3 R2, P0, R110, UR10, RZ ;  /* 0x0000000a6e027c10 */ /* 0x000fe8000ff1e0ff */
[----:B------:R-:W-:Y:S01]  /*2770*/  IADD3.X R3, R111, UR9, RZ, P0, !PT ;  /* 0x000000096f037c10 */ /* 0x000fe200087fe4ff */
[----:B------:R-:W2:Y:S01]  /*2780*/  @P5 LDG.E.128 R16, [R14.64] ;  /* 0x000000060e105981 */ /* 0x000ea2000c1e1d00 */
[----:B------:R-:W-:Y:S03]  /*2790*/  ISETP.NE.AND P0, PT, R128, RZ, PT ;  /* 0x000000ff8000720c */ /* 0x000fe60003f05270 */
[----:B--2---:R1:W-:Y:S10]  /*27a0*/  @P5 STG.E.128 [R2.64], R16 ;  /* 0x0000001002005986 */ /* 0x0043f4000c101d06 */
[----:B------:R-:W2:Y:S04]  /*27b0*/  @P0 LDG.E.128 R4, [R14.64+0x80] ;  /* 0x000080060e040981 */ /* 0x000ea8000c1e1d00 */
[----:B--2---:R1:W-:Y:S02]  /*27c0*/  @P0 STG.E.128 [R2.64+0x80], R4 ;  /* 0x0000800402000986 */ /* 0x0043e4000c101d06 */
.L_x_5558:
[----:B------:R-:W-:Y:S05]  /*27d0*/  BSYNC B0 ;  /* 0x0000000000007941 */ /* 0x000fea0003800000 */
.L_x_5557:
[----:B------:R-:W-:Y:S01]  /*27e0*/  ISETP.NE.AND P5, PT, RZ, UR4, PT ;  /* 0x00000004ff007c0c */ /* 0x000fe2000bfa5270 */
[----:B------:R-:W-:Y:S04]  /*27f0*/  IMAD.MOV.U32 R0, RZ, RZ, c[0x0][0x290] ;  /* 0x0000a400ff007624 */ /* 0x000fe800078e00ff */
[----:B-1----:R-:W-:Y:S05]  /*2800*/  IMAD.U32 R3, R0, -0x40, RZ ;  /* 0xffffffc000037824 */ /* 0x002fea00078e00ff */
[C---:B------:R-:W-:Y:S04]  /*2810*/  LEA R112, P0, R3.reuse, R112, 0x1 ;  /* 0x0000007003707211 */ /* 0x040fe800078008ff */
[----:B------:R-:W-:Y:S01]  /*2820*/  LEA.HI.X.SX32 R113, R3, R113, 0x1, P0 ;  /* 0x0000007103717211 */ /* 0x000fe200000f0eff */
[----:B------:R-:W-:-:S05]  /*2830*/  @!P5 BRA `(.L_x_5559) ;  /* 0x00004d800000d947 */ /* 0x000fca0003800000 */
[----:B------:R-:W-:Y:S11]  /*2840*/  ISETP.NE.AND P0, PT, RZ, UR8, PT ;  /* 0x00000008ff007c0c */ /* 0x000ff6000bf05270 */
[----:B------:R-:W-:Y:S02]  /*2850*/  @!UPT UIADD3 URZ, URZ, URZ, URZ ;  /* 0x0000003f3f3ff290 */ /* 0x000fe4000fffe03f */
[----:B------:R-:W-:-:S05]  /*2860*/  @!P0 BRA `(.L_x_5560) ;  /* 0x00001cb000008947 */ /* 0x000fca0003800000 */
[----:B------:R-:W-:Y:S01]  /*2870*/  BSSY B1, `(.L_x_5561) ;  /* 0x0000068000017945 */ /* 0x000fe20003800000 */
[----:B------:R-:W-:-:S05]  /*2880*/  @!P6 BRA `(.L_x_5562) ;  /* 0x000006600000e947 */ /* 0x000fca0003800000 */
[----:B------:R-:W-:Y:S01]  /*2890*/  ISETP.GE.AND P0, PT, R102, c[0x0][0x220], PT ;  /* 0x0000880066007a0c */ /* 0x000fe20003f06270 */
[----:B------:R-:W-:Y:S01]  /*28a0*/  @!UPT UIADD3 URZ, URZ, URZ, URZ ;  /* 0x0000003f3f3ff290 */ /* 0x000fe2000fffe03f */
[----:B------:R-:W-:Y:S11]  /*28b0*/  BSSY B0, `(.L_x_5563) ;  /* 0x0000031000007945 */ /* 0x000ff60003800000 */
[----:B------:R-:W-:-:S05]  /*28c0*/  @P0 BRA `(.L_x_5564) ;  /* 0x000002f000000947 */ /* 0x000fca0003800000 */
[----:B------:R-:W-:Y:S01]  /*28d0*/  ISETP.GE.AND P0, PT, R102, UR4, PT ;  /* 0x0000000466007c0c */ /* 0x000fe2000bf06270 */
[----:B------:R-:W2:Y:S11]  /*28e0*/  LDG.E.128 R16, [R114.64] ;  /* 0x0000000672107981 */ /* 0x000eb6000c1e1d00 */
[----:B------:R-:W-:Y:S01]  /*28f0*/  @!UPT UIADD3 URZ, URZ, URZ, URZ ;  /* 0x0000003f3f3ff290 */ /* 0x000fe2000fffe03f */
[----:B------:R-:W-:Y:S01]  /*2900*/  @!P0 MOV R8, R10 ;  /* 0x0000000a00088202 */ /* 0x000fe20000000f00 */
[----:B------:R-:W3:Y:S06]  /*2910*/  @!P0 LDG.E.64 R24, [R50.64] ;  /* 0x0000000632188981 */ /* 0x000eec000c1e1b00 */
[----:B------:R1:W4:Y:S01]  /*2920*/  @!P0 LDG.E.64 R6, [R8.64] ;  /* 0x0000000608068981 */ /* 0x000322000c1e1b00 */
[C---:B--2---:R-:W-:Y:S01]  /*2930*/  @!P0 IMAD.U32 R15, R16.reuse, 0x10000, RZ ;  /* 0x00010000100f8824 */ /* 0x044fe200078e00ff */
[----:B------:R-:W-:Y:S01]  /*2940*/  @!P0 LOP3.LUT R21, R16, 0xffff0000, RZ, 0xc0, !PT ;  /* 0xffff000010158812 */ /* 0x000fe200078ec0ff */
[----:B-1----:R-:W-:Y:S01]  /*2950*/  @!P0 IMAD.U32 R8, R18, 0x10000, RZ ;  /* 0x0001000012088824 */ /* 0x002fe200078e00ff */
[----:B---3--:R-:W-:Y:S02]  /*2960*/  @!P0 SHF.L.U32 R22, R24, 0x10, RZ ;  /* 0x0000001018168819 */ /* 0x008fe400000006ff */
[C---:B------:R-:W-:Y:S02]  /*2970*/  @!P0 SHF.L.U32 R23, R25.reuse, 0x10, RZ ;  /* 0x0000001019178819 */ /* 0x040fe400000006ff */
[----:B------:R-:W-:Y:S01]  /*2980*/  @!P0 LOP3.LUT R27, R25, 0xffff0000, RZ, 0xc0, !PT ;  /* 0xffff0000191b8812 */ /* 0x000fe200078ec0ff */
[C---:B----4-:R-:W-:Y:S01]  /*2990*/  @!P0 IMAD.U32 R20, R6.reuse, 0x10000, RZ ;  /* 0x0001000006148824 */ /* 0x050fe200078e00ff */
[----:B------:R-:W-:Y:S01]  /*29a0*/  @!P0 LOP3.LUT R25, R19, 0xffff0000, RZ, 0xc0, !PT ;  /* 0xffff000013198812 */ /* 0x000fe200078ec0ff */
[----:B------:R-:W-:Y:S01]  /*29b0*/  @!P0 IMAD.U32 R5, R7, 0x10000, RZ ;  /* 0x0001000007058824 */ /* 0x000fe200078e00ff */
[----:B------:R-:W-:Y:S01]  /*29c0*/  @!P0 LOP3.LUT R14, R6, 0xffff0000, RZ, 0xc0, !PT ;  /* 0xffff0000060e8812 */ /* 0x000fe200078ec0ff */
[-C--:B------:R-:W-:Y:S01]  /*29d0*/  @!P0 FMUL.FTZ R29, R21, R20.reuse ;  /* 0x00000014151d8220 */ /* 0x080fe20000410000 */
[----:B------:R-:W-:Y:S01]  /*29e0*/  @!P0 SHF.L.U32 R6, R19, 0x10, RZ ;  /* 0x0000001013068819 */ /* 0x000fe200000006ff */
[C---:B------:R-:W-:Y:S01]  /*29f0*/  @!P0 FMUL.FTZ R0, R15.reuse, R20 ;  /* 0x000000140f008220 */ /* 0x040fe20000410000 */
[----:B------:R-:W-:Y:S01]  /*2a00*/  @!P0 LOP3.LUT R24, R24, 0xffff0000, RZ, 0xc0, !PT ;  /* 0xffff000018188812 */ /* 0x000fe200078ec0ff */
[-C--:B------:R-:W-:Y:S01]  /*2a10*/  @!P0 FFMA.FTZ R29, R15, R22.reuse, -R29 ;  /* 0x000000160f1d8223 */ /* 0x080fe2000001081d */
[----:B------:R-:W-:Y:S01]  /*2a20*/  @!P0 SHF.L.U32 R15, R17, 0x10, RZ ;  /* 0x00000010110f8819 */ /* 0x000fe200000006ff */
[----:B------:R-:W-:Y:S01]  /*2a30*/  @!P0 FFMA.FTZ R0, R21, R22, R0 ;  /* 0x0000001615008223 */ /* 0x000fe20000010000 */
[----:B------:R-:W-:Y:S01]  /*2a40*/  @!P0 LOP3.LUT R21, R17, 0xffff0000, RZ, 0xc0, !PT ;  /* 0xffff000011158812 */ /* 0x000fe200078ec0ff */
[----:B------:R-:W-:Y:S01]  /*2a50*/  @!P0 FMUL.FTZ R3, R8, R5 ;  /* 0x0000000508038220 */ /* 0x000fe20000410000 */
[----:B------:R-:W-:Y:S01]  /*2a60*/  @!P0 LOP3.LUT R22, R18, 0xffff0000, RZ, 0xc0, !PT ;  /* 0xffff000012168812 */ /* 0x000fe200078ec0ff */
[-C--:B------:R-:W-:Y:S01]  /*2a70*/  @!P0 FMUL.FTZ R2, R15, R14.reuse ;  /* 0x0000000e0f028220 */ /* 0x080fe20000410000 */
[----:B------:R-:W-:Y:S01]  /*2a80*/  @!P0 LOP3.LUT R7, R7, 0xffff0000, RZ, 0xc0, !PT ;  /* 0xffff000007078812 */ /* 0x000fe200078ec0ff */
[----:B------:R-:W-:Y:S01]  /*2a90*/  @!P0 FMUL.FTZ R31, R21, R14 ;  /* 0x0000000e151f8220 */ /* 0x000fe20000410000 */
[----:B------:R-:W-:Y:S01]  /*2aa0*/  @!P0 F2FP.BF16.PACK_AB R29, R0, R29 ;  /* 0x0000001d001d823e */ /* 0x000fe200000010ff */
[----:B------:R-:W-:Y:S02]  /*2ab0*/  @!P0 FMUL.FTZ R26, R22, R5 ;  /* 0x00000005161a8220 */ /* 0x000fe40000410000 */
[----:B------:R-:W-:Y:S01]  /*2ac0*/  @!P0 FMUL.FTZ R28, R25, R7 ;  /* 0x00000007191c8220 */ /* 0x000fe20000410000 */
[----:B------:R-:W-:Y:S01]  /*2ad0*/  @!P0 MOV R16, R29 ;  /* 0x0000001d00108202 */ /* 0x000fe20000000f00 */
[----:B------:R-:W-:Y:S02]  /*2ae0*/  @!P0 FMUL.FTZ R4, R6, R7 ;  /* 0x0000000706048220 */ /* 0x000fe40000410000 */
[-C--:B------:R-:W-:Y:S02]  /*2af0*/  @!P0 FFMA.FTZ R2, R21, R24.reuse, R2 ;  /* 0x0000001815028223 */ /* 0x080fe40000010002 */
[-C--:B------:R-:W-:Y:S02]  /*2b00*/  @!P0 FFMA.FTZ R3, R22, R23.reuse, R3 ;  /* 0x0000001716038223 */ /* 0x080fe40000010003 */
        /* <DEDUP_REMOVED lines=10> */
[----:B------:R1:W-:Y:S02]  /*2bb0*/  STG.E.128 [R108.64], R16 ;  /* 0x000000106c007986 */ /* 0x0003e4000c101d06 */
.L_x_5564:
[----:B------:R-:W-:Y:S05]  /*2bc0*/  BSYNC B0 ;  /* 0x0000000000007941 */ /* 0x000fea0003800000 */
.L_x_5563:
[----:B------:R-:W-:Y:S11]  /*2bd0*/  ISETP.GE.AND P0, PT, R100, c[0x0][0x220], PT ;  /* 0x0000880064007a0c */ /* 0x000ff60003f06270 */
[----:B------:R-:W-:Y:S02]  /*2be0*/  @!UPT UIADD3 URZ, URZ, URZ, URZ ;  /* 0x0000003f3f3ff290 */ /* 0x000fe4000fffe03f */
[----:B------:R-:W-:-:S05]  /*2bf0*/  @P0 BRA `(.L_x_5562) ;  /* 0x000002f000000947 */ /* 0x000fca0003800000 */
[----:B------:R-:W-:Y:S01]  /*2c00*/  ISETP.GE.AND P0, PT, R100, UR4, PT ;  /* 0x0000000464007c0c */ /* 0x000fe2000bf06270 */
[----:B-1----:R-:W2:Y:S11]  /*2c10*/  LDG.E.128 R16, [R114.64+0x80] ;  /* 0x0000800672107981 */ /* 0x002eb6000c1e1d00 */
[----:B------:R-:W-:Y:S01]  /*2c20*/  @!UPT UIADD3 URZ, URZ, URZ, URZ ;  /* 0x0000003f3f3ff290 */ /* 0x000fe2000fffe03f */
[----:B------:R-:W-:Y:S01]  /*2c30*/  @!P0 MOV R8, R10 ;  /* 0x0000000a00088202 */ /* 0x000fe20000000f00 */
[----:B------:R-:W3:Y:S06]  /*2c40*/  @!P0 LDG.E.64 R24, [R50.64+0x40] ;  /* 0x0000400632188981 */ /* 0x000eec000c1e1b00 */
[----:B------:R1:W4:Y:S01]  /*2c50*/  @!P0 LDG.E.64 R6, [R8.64+0x40] ;  /* 0x0000400608068981 */ /* 0x000322000c1e1b00 */
        /* <DEDUP_REMOVED lines=40> */
[----:B------:R1:W-:Y:S02]  /*2ee0*/  STG.E.128 [R108.64+0x80], R16 ;  /* 0x000080106c007986 */ /* 0x0003e4000c101d06 */
.L_x_5562:
[----:B------:R-:W-:Y:S05]  /*2ef0*/  BSYNC B1 ;  /* 0x0000000000017941 */ /* 0x000fea0003800000 */
.L_x_5561:
[----:B------:R-:W-:Y:S01]  /*2f00*/  BSSY B1, `(.L_x_5565) ;  /* 0x0000071000017945 */ /* 0x000fe20003800000 */
[----:B------:R-:W-:-:S05]  /*2f10*/  @!P4 BRA `(.L_x_5566) ;  /* 0x000006f00000c947 */ /* 0x000fca0003800000 */
[----:B------:R-:W-:Y:S01]  /*2f20*/  ISETP.GE.AND P0, PT, R102, c[0x0][0x220], PT ;  /* 0x0000880066007a0c */ /* 0x000fe20003f06270 */
        /* <DEDUP_REMOVED lines=8> */
[----:B------:R-:W-:Y:S02]  /*2fb0*/  ISETP.GE.AND P0, PT, R102, UR4, PT ;  /* 0x0000000466007c0c */ /* 0x000fe4000bf06270 */
[C---:B------:R-:W-:Y:S04]  /*2fc0*/  LEA R32, P4, R78.reuse, R114, 0x1 ;  /* 0x000000724e207211 */ /* 0x040fe800078808ff */
[----:B------:R-:W-:Y:S02]  /*2fd0*/  LEA.HI.X R33, R78, R115, R77, 0x1, P4 ;  /* 0x000000734e217211 */ /* 0x000fe400020f0c4d */
[C---:B------:R-:W-:Y:S03]  /*2fe0*/  LEA R36, P4, R152.reuse, R108, 0x1 ;  /* 0x0000006c98247211 */ /* 0x040fe600078808ff */
[----:B-1----:R-:W2:Y:S01]  /*2ff0*/  LDG.E.128 R16, [R32.64] ;  /* 0x0000000620107981 */ /* 0x002ea2000c1e1d00 */
[----:B------:R-:W-:Y:S07]  /*3000*/  LEA.HI.X R37, R152, R109, R151, 0x1, P4 ;  /* 0x0000006d98257211 */ /* 0x000fee00020f0c97 */
[----:B------:R-:W3:Y:S06]  /*3010*/  @!P0 LDG.E.64 R6, [R14.64] ;  /* 0x000000060e068981 */ /* 0x000eec000c1e1b00 */
[----:B------:R-:W4:Y:S01]  /*3020*/  @!P0 LDG.E.64 R26, [R28.64] ;  /* 0x000000061c1a8981 */ /* 0x000f22000c1e1b00 */
[----:B--2---:R-:W-:Y:S01]  /*3030*/  @!P0 IMAD.U32 R21, R17, 0x10000, RZ ;  /* 0x0001000011158824 */ /* 0x004fe200078e00ff */
[C---:B------:R-:W-:Y:S02]  /*3040*/  @!P0 LOP3.LUT R22, R16.reuse, 0xffff0000, RZ, 0xc0, !PT ;  /* 0xffff000010168812 */ /* 0x040fe400078ec0ff */
[----:B------:R-:W-:Y:S01]  /*3050*/  @!P0 SHF.L.U32 R20, R16, 0x10, RZ ;  /* 0x0000001010148819 */ /* 0x000fe200000006ff */
[C---:B---3--:R-:W-:Y:S01]  /*3060*/  @!P0 IMAD.U32 R5, R6.reuse, 0x10000, RZ ;  /* 0x0001000006058824 */ /* 0x048fe200078e00ff */
[----:B------:R-:W-:Y:S01]  /*3070*/  @!P0 LOP3.LUT R8, R6, 0xffff0000, RZ, 0xc0, !PT ;  /* 0xffff000006088812 */ /* 0x000fe200078ec0ff */
[C---:B------:R-:W-:Y:S02]  /*3080*/  @!P0 IMAD.U32 R6, R19.reuse, 0x10000, RZ ;  /* 0x0001000013068824 */ /* 0x040fe400078e00ff */
[-C--:B------:R-:W-:Y:S02]  /*3090*/  @!P0 FMUL.FTZ R31, R22, R5.reuse ;  /* 0x00000005161f8220 */ /* 0x080fe40000410000 */
[C---:B----4-:R-:W-:Y:S01]  /*30a0*/  @!P0 IMAD.U32 R23, R26.reuse, 0x10000, RZ ;  /* 0x000100001a178824 */ /* 0x050fe200078e00ff */
[----:B------:R-:W-:Y:S01]  /*30b0*/  @!P0 LOP3.LUT R24, R26, 0xffff0000, RZ, 0xc0, !PT ;  /* 0xffff00001a188812 */ /* 0x000fe200078ec0ff */
[C---:B------:R-:W-:Y:S01]  /*30c0*/  @!P0 FMUL.FTZ R0, R20.reuse, R5 ;  /* 0x0000000514008220 */ /* 0x040fe20000410000 */
[----:B------:R-:W-:Y:S01]  /*30d0*/  @!P0 LOP3.LUT R26, R19, 0xffff0000, RZ, 0xc0, !PT ;  /* 0xffff0000131a8812 */ /* 0x000fe200078ec0ff */
[-C--:B------:R-:W-:Y:S01]  /*30e0*/  @!P0 FFMA.FTZ R31, R20, R23.reuse, -R31 ;  /* 0x00000017141f8223 */ /* 0x080fe2000001081f */
[----:B------:R-:W-:Y:S01]  /*30f0*/  @!P0 SHF.L.U32 R20, R18, 0x10, RZ ;  /* 0x0000001012148819 */ /* 0x000fe200000006ff */
[----:B------:R-:W-:Y:S01]  /*3100*/  @!P0 FFMA.FTZ R0, R22, R23, R0 ;  /* 0x0000001716008223 */ /* 0x000fe20000010000 */
[----:B------:R-:W-:Y:S01]  /*3110*/  @!P0 SHF.L.U32 R5, R7, 0x10, RZ ;  /* 0x0000001007058819 */ /* 0x000fe200000006ff */
[-C--:B------:R-:W-:Y:S01]  /*3120*/  @!P0 FMUL.FTZ R2, R21, R8.reuse ;  /* 0x0000000815028220 */ /* 0x080fe20000410000 */
[----:B------:R-:W-:Y:S01]  /*3130*/  @!P0 LOP3.LUT R23, R17, 0xffff0000, RZ, 0xc0, !PT ;  /* 0xffff000011178812 */ /* 0x000fe200078ec0ff */
[----:B------:R-:W-:Y:S01]  /*3140*/  @!P0 IMAD.U32 R25, R27, 0x10000, RZ ;  /* 0x000100001b198824 */ /* 0x000fe200078e00ff */
[----:B------:R-:W-:Y:S01]  /*3150*/  @!P0 LOP3.LUT R22, R18, 0xffff0000, RZ, 0xc0, !PT ;  /* 0xffff000012168812 */ /* 0x000fe200078ec0ff */
[-C--:B------:R-:W-:Y:S01]  /*3160*/  @!P0 FMUL.FTZ R3, R20, R5.reuse ;  /* 0x0000000514038220 */ /* 0x080fe20000410000 */
[----:B------:R-:W-:Y:S01]  /*3170*/  @!P0 LOP3.LUT R7, R7, 0xffff0000, RZ, 0xc0, !PT ;  /* 0xffff000007078812 */ /* 0x000fe200078ec0ff */
[----:B------:R-:W-:Y:S01]  /*3180*/  @!P0 FMUL.FTZ R33, R23, R8 ;  /* 0x0000000817218220 */ /* 0x000fe20000410000 */
[----:B------:R-:W-:Y:S01]  /*3190*/  @!P0 LOP3.LUT R27, R27, 0xffff0000, RZ, 0xc0, !PT ;  /* 0xffff00001b1b8812 */ /* 0x000fe200078ec0ff */
[----:B------:R-:W-:Y:S01]  /*31a0*/  @!P0 FMUL.FTZ R30, R22, R5 ;  /* 0x00000005161e8220 */ /* 0x000fe20000410000 */
[----:B------:R-:W-:Y:S01]  /*31b0*/  @!P0 F2FP.BF16.PACK_AB R31, R0, R31 ;  /* 0x0000001f001f823e */ /* 0x000fe200000010ff */
[-C--:B------:R-:W-:Y:S02]  /*31c0*/  @!P0 FMUL.FTZ R32, R26, R7.reuse ;  /* 0x000000071a208220 */ /* 0x080fe40000410000 */
[----:B------:R-:W-:Y:S01]  /*31d0*/  @!P0 FMUL.FTZ R4, R6, R7 ;  /* 0x0000000706048220 */ /* 0x000fe20000410000 */
[----:B------:R-:W-:Y:S01]  /*31e0*/  @!P0 MOV R16, R31 ;  /* 0x0000001f00108202 */ /* 0x000fe20000000f00 */
        /* <DEDUP_REMOVED lines=13> */
.L_x_5568:
[----:B------:R-:W-:Y:S05]  /*32c0*/  BSYNC B0 ;  /* 0x0000000000007941 */ /* 0x000fea0003800000 */
.L_x_5567:
[----:B------:R-:W-:Y:S11]  /*32d0*/  ISETP.GE.AND P0, PT, R100, c[0x0][0x220], PT ;  /* 0x0000880064007a0c */ /* 0x000ff60003f06270 */
[----:B------:R-:W-:Y:S02]  /*32e0*/  @!UPT UIADD3 URZ, URZ, URZ, URZ ;  /* 0x0000003f3f3ff290 */ /* 0x000fe4000fffe03f */
[----:B------:R-:W-:-:S05]  /*32f0*/  @P0 BRA `(.L_x_5566) ;  /* 0x0000031000000947 */ /* 0x000fca0003800000 */
[----:B------:R-:W-:Y:S02]  /*3300*/  ISETP.GE.AND P0, PT, R100, UR4, PT ;  /* 0x0000000464007c0c */ /* 0x000fe4000bf06270 */
[C---:B------:R-:W-:Y:S04]  /*3310*/  LEA R32, P4, R83.reuse, R114, 0x1 ;  /* 0x0000007253207211 */ /* 0x040fe800078808ff */
[----:B------:R-:W-:Y:S02]  /*3320*/  LEA.HI.X R33, R83, R115, R82, 0x1, P4 ;  /* 0x0000007353217211 */ /* 0x000fe400020f0c52 */
[C---:B-1----:R-:W-:Y:S03]  /*3330*/  LEA R36, P4, R87.reuse, R108, 0x1 ;  /* 0x0000006c57247211 */ /* 0x042fe600078808ff */
[----:B------:R-:W2:Y:S01]  /*3340*/  LDG.E.128 R16, [R32.64] ;  /* 0x0000000620107981 */ /* 0x000ea2000c1e1d00 */
[----:B------:R-:W-:Y:S07]  /*3350*/  LEA.HI.X R37, R87, R109, R86, 0x1, P4 ;  /* 0x0000006d57257211 */ /* 0x000fee00020f0c56 */
[----:B------:R2:W3:Y:S06]  /*3360*/  @!P0 LDG.E.64 R6, [R14.64+0x40] ;  /* 0x000040060e068981 */ /* 0x0004ec000c1e1b00 */
[----:B------:R-:W4:Y:S01]  /*3370*/  @!P0 LDG.E.64 R26, [R28.64+0x40] ;  /* 0x000040061c1a8981 */ /* 0x000f22000c1e1b00 */
[----:B--2---:R-:W-:Y:S01]  /*3380*/  @!P0 IMAD.U32 R15, R17, 0x10000, RZ ;  /* 0x00010000110f8824 */ /* 0x004fe200078e00ff */
[C---:B------:R-:W-:Y:S02]  /*3390*/  @!P0 SHF.L.U32 R20, R16.reuse, 0x10, RZ ;  /* 0x0000001010148819 */ /* 0x040fe400000006ff */
[----:B------:R-:W-:Y:S02]  /*33a0*/  @!P0 LOP3.LUT R21, R16, 0xffff0000, RZ, 0xc0, !PT ;  /* 0xffff000010158812 */ /* 0x000fe400078ec0ff */
[C---:B------:R-:W-:Y:S02]  /*33b0*/  @!P0 SHF.L.U32 R14, R18.reuse, 0x10, RZ ;  /* 0x00000010120e8819 */ /* 0x040fe400000006ff */
[----:B------:R-:W-:Y:S01]  /*33c0*/  @!P0 LOP3.LUT R24, R18, 0xffff0000, RZ, 0xc0, !PT ;  /* 0xffff000012188812 */ /* 0x000fe200078ec0ff */
[C---:B---3--:R-:W-:Y:S01]  /*33d0*/  @!P0 IMAD.U32 R5, R6.reuse, 0x10000, RZ ;  /* 0x0001000006058824 */ /* 0x048fe200078e00ff */
[----:B------:R-:W-:Y:S01]  /*33e0*/  @!P0 LOP3.LUT R8, R6, 0xffff0000, RZ, 0xc0, !PT ;  /* 0xffff000006088812 */ /* 0x000fe200078ec0ff */
[----:B------:R-:W-:Y:S02]  /*33f0*/  @!P0 IMAD.U32 R6, R19, 0x10000, RZ ;  /* 0x0001000013068824 */ /* 0x000fe400078e00ff */
[-C--:B------:R-:W-:Y:S02]  /*3400*/  @!P0 FMUL.FTZ R0, R20, R5.reuse ;  /* 0x0000000514008220 */ /* 0x080fe40000410000 */
[C---:B----4-:R-:W-:Y:S01]  /*3410*/  @!P0 IMAD.U32 R23, R26.reuse, 0x10000, RZ ;  /* 0x000100001a178824 */ /* 0x050fe200078e00ff */
[----:B------:R-:W-:Y:S01]  /*3420*/  @!P0 LOP3.LUT R22, R26, 0xffff0000, RZ, 0xc0, !PT ;  /* 0xffff00001a168812 */ /* 0x000fe200078ec0ff */
[----:B------:R-:W-:Y:S01]  /*3430*/  @!P0 FMUL.FTZ R31, R21, R5 ;  /* 0x00000005151f8220 */ /* 0x000fe20000410000 */
[----:B------:R-:W-:Y:S01]  /*3440*/  @!P0 SHF.L.U32 R5, R7, 0x10, RZ ;  /* 0x0000001007058819 */ /* 0x000fe200000006ff */
[-C--:B------:R-:W-:Y:S01]  /*3450*/  @!P0 FFMA.FTZ R0, R21, R23.reuse, R0 ;  /* 0x0000001715008223 */ /* 0x080fe20000010000 */
[----:B------:R-:W-:Y:S01]  /*3460*/  @!P0 LOP3.LUT R21, R17, 0xffff0000, RZ, 0xc0, !PT ;  /* 0xffff000011158812 */ /* 0x000fe200078ec0ff */
[----:B------:R-:W-:Y:S01]  /*3470*/  @!P0 FFMA.FTZ R31, R20, R23, -R31 ;  /* 0x00000017141f8223 */ /* 0x000fe2000001081f */
[----:B------:R-:W-:Y:S01]  /*3480*/  @!P0 LOP3.LUT R23, R19, 0xffff0000, RZ, 0xc0, !PT ;  /* 0xffff000013178812 */ /* 0x000fe200078ec0ff */
[-C--:B------:R-:W-:Y:S01]  /*3490*/  @!P0 FMUL.FTZ R2, R15, R8.reuse ;  /* 0x000000080f028220 */ /* 0x080fe20000410000 */
[----:B------:R-:W-:Y:S01]  /*34a0*/  @!P0 LOP3.LUT R7, R7, 0xffff0000, RZ, 0xc0, !PT ;  /* 0xffff000007078812 */ /* 0x000fe200078ec0ff */
[C---:B------:R-:W-:Y:S01]  /*34b0*/  @!P0 IMAD.U32 R25, R27.reuse, 0x10000, RZ ;  /* 0x000100001b198824 */ /* 0x040fe200078e00ff */
[----:B------:R-:W-:Y:S01]  /*34c0*/  @!P0 F2FP.BF16.PACK_AB R31, R0, R31 ;  /* 0x0000001f001f823e */ /* 0x000fe200000010ff */
[----:B------:R-:W-:Y:S01]  /*34d0*/  @!P0 FMUL.FTZ R3, R14, R5 ;  /* 0x000000050e038220 */ /* 0x000fe20000410000 */
[----:B------:R-:W-:Y:S01]  /*34e0*/  @!P0 LOP3.LUT R27, R27, 0xffff0000, RZ, 0xc0, !PT ;  /* 0xffff00001b1b8812 */ /* 0x000fe200078ec0ff */
[----:B------:R-:W-:Y:S01]  /*34f0*/  @!P0 FMUL.FTZ R33, R21, R8 ;  /* 0x0000000815218220 */ /* 0x000fe20000410000 */
[----:B------:R-:W-:Y:S01]  /*3500*/  @!P0 MOV R16, R31 ;  /* 0x0000001f00108202 */ /* 0x000fe20000000f00 */
[----:B------:R-:W-:Y:S02]  /*3510*/  @!P0 FMUL.FTZ R30, R24, R5 ;  /* 0x00000005181e8220 */ /* 0x000fe40000410000 */
[-C--:B------:R-:W-:Y:S02]  /*3520*/  @!P0 FMUL.FTZ R32, R23, R7.reuse ;  /* 0x0000000717208220 */ /* 0x080fe40000410000 */
        /* <DEDUP_REMOVED lines=14> */
.L_x_5566:
[----:B------:R-:W-:Y:S05]  /*3610*/  BSYNC B1 ;  /* 0x0000000000017941 */ /* 0x000fea0003800000 */
.L_x_5565:
        /* <DEDUP_REMOVED lines=14> */
[C---:B-1----:R-:W-:Y:S03]  /*3700*/  LEA R36, P2, R146.reuse, R108, 0x1 ;  /* 0x0000006c92247211 */ /* 0x042fe600078408ff */
[----:B------:R-:W2:Y:S01]  /*3710*/  LDG.E.128 R16, [R32.64] ;  /* 0x0000000620107981 */ /* 0x000ea2000c1e1d00 */
        /* <DEDUP_REMOVED lines=44> */
.L_x_5572:
[----:B------:R-:W-:Y:S05]  /*39e0*/  BSYNC B0 ;  /* 0x0000000000007941 */ /* 0x000fea0003800000 */
.L_x_5571:
        /* <DEDUP_REMOVED lines=52> */
.L_x_5570:
[----:B------:R-:W-:Y:S05]  /*3d30*/  BSYNC B1 ;  /* 0x0000000000017941 */ /* 0x000fea0003800000 */
.L_x_5569:
        /* <DEDUP_REMOVED lines=11> */
[----:B------:R-:W-:Y:S02]  /*3df0*/  MOV R31, 0x60 ;  /* 0x00000060001f7802 */ /* 0x000fe40000000f00 */
[----:B------:R-:W-:Y:S03]  /*3e00*/  ISETP.GE.AND P0, PT, R102, UR4, PT ;  /* 0x0000000466007c0c */ /* 0x000fe6000bf06270 */
[C---:B------:R-:W-:Y:S04]  /*3e10*/  IMAD.WIDE.U32 R32, R31.reuse, c[0x0][0x288], R114 ;  /* 0x0000a2001f207a25 */ /* 0x040fe800078e0072 */
[C---:B------:R-:W-:Y:S02]  /*3e20*/  IMAD R30, R31.reuse, c[0x0][0x28c], RZ ;  /* 0x0000a3001f1e7a24 */ /* 0x040fe400078e02ff */
[----:B-1----:R-:W-:Y:S03]  /*3e30*/  IMAD.WIDE.U32 R36, R31, c[0x0][0x198], R108 ;  /* 0x000066001f247a25 */ /* 0x002fe600078e006c */
[----:B------:R-:W-:Y:S01]  /*3e40*/  IADD3 R33, R33, R30, RZ ;  /* 0x0000001e21217210 */ /* 0x000fe20007ffe0ff */
[----:B------:R-:W2:Y:S01]  /*3e50*/  @!P0 LDG.E.64 R6, [R14.64] ;  /* 0x000000060e068981 */ /* 0x000ea2000c1e1b00 */
[----:B------:R-:W-:Y:S05]  /*3e60*/  IMAD R31, R31, c[0x0][0x19c], RZ ;  /* 0x000067001f1f7a24 */ /* 0x000fea00078e02ff */
[----:B------:R-:W-:Y:S01]  /*3e70*/  IADD3 R37, R37, R31, RZ ;  /* 0x0000001f25257210 */ /* 0x000fe20007ffe0ff */
[----:B------:R-:W3:Y:S08]  /*3e80*/  LDG.E.128 R16, [R32.64] ;  /* 0x0000000620107981 */ /* 0x000ef0000c1e1d00 */
[----:B------:R-:W4:Y:S01]  /*3e90*/  @!P0 LDG.E.64 R26, [R28.64] ;  /* 0x000000061c1a8981 */ /* 0x000f22000c1e1b00 */
[C---:B--2---:R-:W-:Y:S02]  /*3ea0*/  @!P0 SHF.L.U32 R5, R6.reuse, 0x10, RZ ;  /* 0x0000001006058819 */ /* 0x044fe400000006ff */
[----:B------:R-:W-:Y:S02]  /*3eb0*/  @!P0 LOP3.LUT R8, R6, 0xffff0000, RZ, 0xc0, !PT ;  /* 0xffff000006088812 */ /* 0x000fe400078ec0ff */
[C---:B---3--:R-:W-:Y:S02]  /*3ec0*/  @!P0 LOP3.LUT R22, R16.reuse, 0xffff0000, RZ, 0xc0, !PT ;  /* 0xffff000010168812 */ /* 0x048fe400078ec0ff */
[----:B------:R-:W-:Y:S02]  /*3ed0*/  @!P0 SHF.L.U32 R20, R16, 0x10, RZ ;  /* 0x0000001010148819 */ /* 0x000fe400000006ff */
[----:B------:R-:W-:Y:S01]  /*3ee0*/  @!P0 SHF.L.U32 R21, R17, 0x10, RZ ;  /* 0x0000001011158819 */ /* 0x000fe200000006ff */
[-C--:B------:R-:W-:Y:S01]  /*3ef0*/  @!P0 FMUL.FTZ R33, R22, R5.reuse ;  /* 0x0000000516218220 */ /* 0x080fe20000410000 */
[----:B------:R-:W-:Y:S01]  /*3f00*/  @!P0 SHF.L.U32 R6, R19, 0x10, RZ ;  /* 0x0000001013068819 */ /* 0x000fe200000006ff */
[----:B------:R-:W-:Y:S01]  /*3f10*/  @!P0 FMUL.FTZ R0, R20, R5 ;  /* 0x0000000514008220 */ /* 0x000fe20000410000 */
[C---:B----4-:R-:W-:Y:S01]  /*3f20*/  @!P0 LOP3.LUT R24, R26.reuse, 0xffff0000, RZ, 0xc0, !PT ;  /* 0xffff00001a188812 */ /* 0x050fe200078ec0ff */
[----:B------:R-:W-:Y:S01]  /*3f30*/  @!P0 IMAD.U32 R23, R26, 0x10000, RZ ;  /* 0x000100001a178824 */ /* 0x000fe200078e00ff */
[----:B------:R-:W-:Y:S01]  /*3f40*/  @!P0 SHF.L.U32 R5, R7, 0x10, RZ ;  /* 0x0000001007058819 */ /* 0x000fe200000006ff */
[-C--:B------:R-:W-:Y:S01]  /*3f50*/  @!P0 FMUL.FTZ R2, R21, R8.reuse ;  /* 0x0000000815028220 */ /* 0x080fe20000410000 */
[----:B------:R-:W-:Y:S01]  /*3f60*/  @!P0 LOP3.LUT R26, R19, 0xffff0000, RZ, 0xc0, !PT ;  /* 0xffff0000131a8812 */ /* 0x000fe200078ec0ff */
[-C--:B------:R-:W-:Y:S01]  /*3f70*/  @!P0 FFMA.FTZ R33, R20, R23.reuse, -R33 ;  /* 0x0000001714218223 */ /* 0x080fe20000010821 */
[----:B------:R-:W-:Y:S01]  /*3f80*/  @!P0 LOP3.LUT R7, R7, 0xffff0000, RZ, 0xc0, !PT ;  /* 0xffff000007078812 */ /* 0x000fe200078ec0ff */
[----:B------:R-:W-:Y:S02]  /*3f90*/  @!P0 IMAD.U32 R20, R18, 0x10000, RZ ;  /* 0x0001000012148824 */ /* 0x000fe400078e00ff */
[----:B------:R-:W-:Y:S01]  /*3fa0*/  @!P0 FFMA.FTZ R0, R22, R23, R0 ;  /* 0x0000001716008223 */ /* 0x000fe20000010000 */
[----:B------:R-:W-:Y:S01]  /*3fb0*/  @!P0 LOP3.LUT R23, R17, 0xffff0000, RZ, 0xc0, !PT ;  /* 0xffff000011178812 */ /* 0x000fe200078ec0ff */
[C---:B------:R-:W-:Y:S01]  /*3fc0*/  @!P0 IMAD.U32 R25, R27.reuse, 0x10000, RZ ;  /* 0x000100001b198824 */ /* 0x040fe200078e00ff */
[----:B------:R-:W-:Y:S01]  /*3fd0*/  @!P0 LOP3.LUT R22, R18, 0xffff0000, RZ, 0xc0, !PT ;  /* 0xffff000012168812 */ /* 0x000fe200078ec0ff */
[----:B------:R-:W-:Y:S01]  /*3fe0*/  @!P0 FMUL.FTZ R3, R20, R5 ;  /* 0x0000000514038220 */ /* 0x000fe20000410000 */
[----:B------:R-:W-:Y:S01]  /*3ff0*/  @!P0 LOP3.LUT R27, R27, 0xffff0000, RZ, 0xc0, !PT ;  /* 0xffff00001b1b8812 */ /* 0x000fe200078ec0ff */
[C---:B------:R-:W-:Y:S01]  /*4000*/  @!P0 FMUL.FTZ R35, R23.reuse, R8 ;  /* 0x0000000817238220 */ /* 0x040fe20000410000 */
[----:B------:R-:W-:Y:S01]  /*4010*/  @!P0 F2FP.BF16.PACK_AB R33, R0, R33 ;  /* 0x000000210021823e */ /* 0x000fe200000010ff */
        /* <DEDUP_REMOVED lines=16> */
[----:B------:R1:W-:Y:S02]  /*4120*/  STG.E.128 [R36.64], R16 ;  /* 0x0000001024007986 */ /* 0x0003e4000c101d06 */
.L_x_5576:
[----:B------:R-:W-:Y:S05]  /*4130*/  BSYNC B0 ;  /* 0x0000000000007941 */ /* 0x000fea0003800000 */
.L_x_5575:
        /* <DEDUP_REMOVED lines=52> */
.L_x_5574:
[----:B------:R-:W-:Y:S05]  /*4480*/  BSYNC B1 ;  /* 0x0000000000017941 */ /* 0x000fea0003800000 */
.L_x_5573:
[----:B------:R-:W-:Y:S01]  /*4490*/  IMAD.MOV.U32 R0, RZ, RZ, c[0x0][0x230] ;  /* 0x00008c00ff007624 */ /* 0x000fe200078e00ff */
[----:B------:R-:W-:Y:S01]  /*44a0*/  ULDC UR4, c[0x0][0x230] ;  /* 0x00008c0000047ab9 */ /* 0x000fe20000000800 */
[----:B------:R-:W-:Y:S02]  /*44b0*/  IMAD.MOV.U32 R8, RZ, RZ, R10 ;  /* 0x000000ffff087224 */ /* 0x000fe400078e000a */
[----:B------:R-:W-:Y:S05]  /*44c0*/  IMAD.U32 R3, R0, -0x20, RZ ;  /* 0xffffffe000037824 */ /* 0x000fea00078e00ff */
[C---:B------:R-:W-:Y:S02]  /*44d0*/  LEA R50, P1, R3.reuse, R50, 0x1 ;  /* 0x0000003203327211 */ /* 0x040fe400078208ff */
[C---:B------:R-:W-:Y:S02]  /*44e0*/  LEA R10, P0, R3.reuse, R8, 0x1 ;  /* 0x00000008030a7211 */ /* 0x040fe400078008ff */
[C---:B------:R-:W-:Y:S02]  /*44f0*/  LEA.HI.X.SX32 R51, R3.reuse, R51, 0x1, P1 ;  /* 0x0000003303337211 */ /* 0x040fe400008f0eff */
[----:B------:R-:W-:Y:S01]  /*4500*/  LEA.HI.X.SX32 R9, R3, R9, 0x1, P0 ;  /* 0x0000000903097211 */ /* 0x000fe200000f0eff */
[----:B------:R-:W-:-:S05]  /*4510*/  BRA `(.L_x_5577) ;  /* 0x000034a000007947 */ /* 0x000fca0003800000 */
.L_x_5560:
[----:B------:R-:W-:Y:S01]  /*4520*/  BSSY B2, `(.L_x_5578) ;  /* 0x00000b5000027945 */ /* 0x000fe20003800000 */
[----:B------:R-:W-:-:S05]  /*4530*/  @!P6 BRA `(.L_x_5579) ;  /* 0x00000b300000e947 */ /* 0x000fca0003800000 */
[----:B------:R-:W-:Y:S01]  /*4540*/  ISETP.GE.AND P0, PT, R102, c[0x0][0x220], PT ;  /* 0x0000880066007a0c */ /* 0x000fe20003f06270 */
[----:B------:R-:W-:Y:S01]  /*4550*/  @!UPT UIADD3 URZ, URZ, URZ, URZ ;  /* 0x0000003f3f3ff290 */ /* 0x000fe2000fffe03f */
[----:B------:R-:W-:Y:S11]  /*4560*/  BSSY B1, `(.L_x_5580) ;  /* 0x0000057000017945 */ /* 0x000ff60003800000 */
[----:B------:R-:W-:-:S05]  /*4570*/  @P0 BRA `(.L_x_5581) ;  /* 0x0000055000000947 */ /* 0x000fca0003800000 */
[----:B------:R1:W5:Y:S01]  /*4580*/  LDG.E.128 R36, [R114.64] ;  /* 0x0000000672247981 */ /* 0x000362000c1e1d00 */
[----:B------:R-:W-:Y:S01]  /*4590*/  ISETP.GE.AND P0, PT, R102, UR4, PT ;  /* 0x0000000466007c0c */ /* 0x000fe2000bf06270 */
[----:B------:R-:W-:Y:S01]  /*45a0*/  @!UPT UIADD3 URZ, URZ, URZ, URZ ;  /* 0x0000003f3f3ff290 */ /* 0x000fe2000fffe03f */
[----:B------:R-:W-:Y:S11]  /*45b0*/  BSSY B0, `(.L_x_5582) ;  /* 0x0000050000007945 */ /* 0x000ff60003800000 */
[----:B------:R-:W-:-:S05]  /*45c0*/  @P0 BRA `(.L_x_5583) ;  /* 0x000004e000000947 */ /* 0x000fca0003800000 */
[C---:B-----5:R-:W-:Y:S01]  /*45d0*/  SHF.L.U32 R31, R36.reuse, 0x10, RZ ;  /* 0x00000010241f7819 */ /* 0x060fe200000006ff */
[----:B------:R-:W-:Y:S01]  /*45e0*/  ULEA.HI UR5, UR4, UR4, URZ, 0x1 ;  /* 0x0000000404057291 */ /* 0x000fe2000f8f083f */
[----:B------:R-:W-:Y:S01]  /*45f0*/  LOP3.LUT R33, R36, 0xffff0000, RZ, 0xc0, !PT ;  /* 0xffff000024217812 */ /* 0x000fe200078ec0ff */
[----:B------:R-:W-:Y:S01]  /*4600*/  IMAD.MOV.U32 R157, RZ, RZ, RZ ;  /* 0x000000ffff9d7224 */ /* 0x000fe200078e00ff */
[C---:B------:R-:W-:Y:S01]  /*4610*/  SHF.L.U32 R40, R38.reuse, 0x10, RZ ;  /* 0x0000001026287819 */ /* 0x040fe200000006ff */
[C---:B------:R-:W-:Y:S01]  /*4620*/  IMAD.U32 R36, R37.reuse, 0x10000, RZ ;  /* 0x0001000025247824 */ /* 0x040fe200078e00ff */
[----:B------:R-:W-:Y:S01]  /*4630*/  LOP3.LUT R37, R37, 0xffff0000, RZ, 0xc0, !PT ;  /* 0xffff000025257812 */ /* 0x000fe200078ec0ff */
[C---:B------:R-:W-:Y:S01]  /*4640*/  IMAD.U32 R44, R39.reuse, 0x10000, RZ ;  /* 0x00010000272c7824 */ /* 0x040fe200078e00ff */
[----:B------:R-:W-:Y:S01]  /*4650*/  LOP3.LUT R41, R38, 0xffff0000, RZ, 0xc0, !PT ;  /* 0xffff000026297812 */ /* 0x000fe200078ec0ff */
[----:B------:R-:W-:Y:S01]  /*4660*/  USHF.R.S32.HI UR5, URZ, 0x1, UR5 ;  /* 0x000000013f057899 */ /* 0x000fe20008011405 */
[----:B------:R-:W-:Y:S05]  /*4670*/  LOP3.LUT R45, R39, 0xffff0000, RZ, 0xc0, !PT ;  /* 0xffff0000272d7812 */ /* 0x000fea00078ec0ff */
[----:B------:R-:W-:Y:S02]  /*4680*/  ISETP.GE.AND P5, PT, R102, UR5, PT ;  /* 0x0000000566007c0c */ /* 0x000fe4000bfa6270 */
[----:B------:R-:W-:Y:S11]  /*4690*/  MOV R149, UR5 ;  /* 0x0000000500957c02 */ /* 0x000ff60008000f00 */
[----:B------:R-:W-:Y:S02]  /*46a0*/  @P5 IMAD R157, RZ, RZ, -UR5 ;  /* 0x80000005ff9d5e24 */ /* 0x000fe4000f8e02ff */
[----:B------:R-:W-:Y:S03]  /*46b0*/  @P5 IMAD R149, RZ, RZ, -UR5 ;  /* 0x80000005ff955e24 */ /* 0x000fe6000f8e02ff */
[C---:B------:R-:W-:Y:S04]  /*46c0*/  LEA R160, P0, R157.reuse, R116, 0x1 ;  /* 0x000000749da07211 */ /* 0x040fe800078008ff */
[----:B------:R-:W-:Y:S02]  /*46d0*/  LEA.HI.X.SX32 R161, R157, R117, 0x1, P0 ;  /* 0x000000759da17211 */ /* 0x000fe400000f0eff */
[C---:B------:R-:W-:Y:S04]  /*46e0*/  LEA R14, P0, R149.reuse, R114, 0x1 ;  /* 0x00000072950e7211 */ /* 0x040fe800078008ff */
[----:B------:R-:W-:Y:S01]  /*46f0*/  LEA.HI.X.SX32 R15, R149, R115, 0x1, P0 ;  /* 0x00000073950f7211 */ /* 0x000fe200000f0eff */
[----:B------:R-:W2:Y:S01]  /*4700*/  LDG.E.128 R160, [R160.64] ;  /* 0x00000006a0a07981 */ /* 0x000ea2000c1e1d00 */
[----:B------:R-:W-:Y:S01]  /*4710*/  MOV R149, RZ ;  /* 0x000000ff00957202 */ /* 0x000fe20000000f00 */
[----:B------:R-:W-:Y:S05]  /*4720*/  @P5 IMAD R149, RZ, RZ, -UR5 ;  /* 0x80000005ff955e24 */ /* 0x000fea000f8e02ff */
[C---:B------:R-:W-:Y:S01]  /*4730*/  LEA R34, P0, R149.reuse, R118, 0x1 ;  /* 0x0000007695227211 */ /* 0x040fe200078008ff */
[----:B------:R3:W4:Y:S03]  /*4740*/  LDG.E.128 R16, [R14.64] ;  /* 0x000000060e107981 */ /* 0x000726000c1e1d00 */
[----:B------:R-:W-:Y:S05]  /*4750*/  LEA.HI.X.SX32 R35, R149, R119, 0x1, P0 ;  /* 0x0000007795237211 */ /* 0x000fea00000f0eff */
[----:B------:R-:W4:Y:S01]  /*4760*/  LDG.E.128 R52, [R34.64] ;  /* 0x0000000622347981 */ /* 0x000f22000c1e1d00 */
[----:B--2---:R-:W-:Y:S01]  /*4770*/  IMAD.U32 R23, R161, 0x10000, RZ ;  /* 0x00010000a1177824 */ /* 0x004fe200078e00ff */
[C---:B------:R-:W-:Y:S01]  /*4780*/  SHF.L.U32 R29, R160.reuse, 0x10, RZ ;  /* 0x00000010a01d7819 */ /* 0x040fe200000006ff */
[----:B---3--:R-:W-:Y:S01]  /*4790*/  IMAD.U32 R15, R163, 0x10000, RZ ;  /* 0x00010000a30f7824 */ /* 0x008fe200078e00ff */
[----:B------:R-:W-:Y:S01]  /*47a0*/  LOP3.LUT R25, R160, 0xffff0000, RZ, 0xc0, !PT ;  /* 0xffff0000a0197812 */ /* 0x000fe200078ec0ff */
[----:B------:R-:W-:Y:S01]  /*47b0*/  @!P5 FADD.FTZ R23, -R23, -RZ ;  /* 0x800000ff1717d221 */ /* 0x000fe20000010100 */
[----:B------:R-:W-:Y:S01]  /*47c0*/  LOP3.LUT R22, R161, 0xffff0000, RZ, 0xc0, !PT ;  /* 0xffff0000a1167812 */ /* 0x000fe200078ec0ff */
[----:B------:R-:W-:Y:S01]  /*47d0*/  @!P5 FADD.FTZ R29, -R29, -RZ ;  /* 0x800000ff1d1dd221 */ /* 0x000fe20000010100 */
[----:B------:R-:W-:Y:S01]  /*47e0*/  SHF.L.U32 R21, R162, 0x10, RZ ;  /* 0x00000010a2157819 */ /* 0x000fe200000006ff */
[----:B------:R-:W-:Y:S01]  /*47f0*/  @!P5 FADD.FTZ R25, -R25, -RZ ;  /* 0x800000ff1919d221 */ /* 0x000fe20000010100 */
[C---:B----4-:R-:W-:Y:S01]  /*4800*/  SHF.L.U32 R30, R16.reuse, 0x10, RZ ;  /* 0x00000010101e7819 */ /* 0x050fe200000006ff */
[C---:B------:R-:W-:Y:S01]  /*4810*/  IMAD.U32 R26, R17.reuse, 0x10000, RZ ;  /* 0x00010000111a7824 */ /* 0x040fe200078e00ff */
[----:B------:R-:W-:Y:S01]  /*4820*/  LOP3.LUT R28, R16, 0xffff0000, RZ, 0xc0, !PT ;  /* 0xffff0000101c7812 */ /* 0x000fe200078ec0ff */
[----:B------:R-:W-:Y:S01]  /*4830*/  @!P5 FADD.FTZ R22, -R22, -RZ ;  /* 0x800000ff1616d221 */ /* 0x000fe20000010100 */
[----:B------:R-:W-:Y:S01]  /*4840*/  LOP3.LUT R20, R162, 0xffff0000, RZ, 0xc0, !PT ;  /* 0xffff0000a2147812 */ /* 0x000fe200078ec0ff */
[----:B------:R-:W-:Y:S01]  /*4850*/  FMUL.FTZ R0, R30, R29 ;  /* 0x0000001d1e007220 */ /* 0x000fe20000410000 */
[----:B------:R-:W-:Y:S01]  /*4860*/  LOP3.LUT R27, R17, 0xffff0000, RZ, 0xc0, !PT ;  /* 0xffff0000111b7812 */ /* 0x000fe200078ec0ff */
[----:B------:R-:W-:Y:S01]  /*4870*/  FMUL.FTZ R2, R28, R25 ;  /* 0x000000191c027220 */ /* 0x000fe20000410000 */
[----:B------:R-:W-:Y:S01]  /*4880*/  SHF.L.U32 R32, R52, 0x10, RZ ;  /* 0x0000001034207819 */ /* 0x000fe200000006ff */
[----:B------:R-:W-:Y:S01]  /*4890*/  FMUL.FTZ R3, R26, R23 ;  /* 0x000000171a037220 */ /* 0x000fe20000410000 */
[----:B------:R-:W-:Y:S01]  /*48a0*/  LOP3.LUT R34, R52, 0xffff0000, RZ, 0xc0, !PT ;  /* 0xffff000034227812 */ /* 0x000fe200078ec0ff */
[----:B------:R-:W-:Y:S01]  /*48b0*/  @!P5 FADD.FTZ R21, -R21, -RZ ;  /* 0x800000ff1515d221 */ /* 0x000fe20000010100 */
[C---:B------:R-:W-:Y:S01]  /*48c0*/  SHF.L.U32 R24, R18.reuse, 0x10, RZ ;  /* 0x0000001012187819 */ /* 0x040fe200000006ff */
[----:B------:R-:W-:Y:S01]  /*48d0*/  IMAD.U32 R35, R53, 0x10000, RZ ;  /* 0x0001000035237824 */ /* 0x000fe200078e00ff */
[----:B------:R-:W-:Y:S01]  /*48e0*/  LOP3.LUT R14, R163, 0xffff0000, RZ, 0xc0, !PT ;  /* 0xffff0000a30e7812 */ /* 0x000fe200078ec0ff */
[----:B------:R-:W-:Y:S01]  /*48f0*/  FFMA.FTZ R0, R31, R32, R0 ;  /* 0x000000201f007223 */ /* 0x000fe20000010000 */
[----:B------:R-:W-:Y:S01]  /*4900*/  LOP3.LUT R17, R18, 0xffff0000, RZ, 0xc0, !PT ;  /* 0xffff000012117812 */ /* 0x000fe200078ec0ff */
[----:B------:R-:W-:Y:S01]  /*4910*/  FMUL.FTZ R4, R27, R22 ;  /* 0x000000161b047220 */ /* 0x000fe20000410000 */
[----:B------:R-:W-:Y:S01]  /*4920*/  LOP3.LUT R38, R53, 0xffff0000, RZ, 0xc0, !PT ;  /* 0xffff000035267812 */ /* 0x000fe200078ec0ff */
[----:B------:R-:W-:Y:S01]  /*4930*/  @!P5 FADD.FTZ R20, -R20, -RZ ;  /* 0x800000ff1414d221 */ /* 0x000fe20000010100 */
[C---:B------:R-:W-:Y:S01]  /*4940*/  SHF.L.U32 R39, R54.reuse, 0x10, RZ ;  /* 0x0000001036277819 */ /* 0x040fe200000006ff */
[----:B------:R-:W-:Y:S01]  /*4950*/  FFMA.FTZ R2, R33, R34, R2 ;  /* 0x0000002221027223 */ /* 0x000fe20000010002 */
[----:B------:R-:W-:Y:S01]  /*4960*/  LOP3.LUT R42, R54, 0xffff0000, RZ, 0xc0, !PT ;  /* 0xffff0000362a7812 */ /* 0x000fe200078ec0ff */
[C---:B------:R-:W-:Y:S01]  /*4970*/  IMAD.U32 R16, R19.reuse, 0x10000, RZ ;  /* 0x0001000013107824 */ /* 0x040fe200078e00ff */
[----:B------:R-:W-:Y:S01]  /*4980*/  LOP3.LUT R19, R19, 0xffff0000, RZ, 0xc0, !PT ;  /* 0xffff000013137812 */ /* 0x000fe200078ec0ff */
[----:B------:R-:W-:Y:S01]  /*4990*/  @!P5 FADD.FTZ R15, -R15, -RZ ;  /* 0x800000ff0f0fd221 */ /* 0x000fe20000010100 */
[----:B------:R-:W-:Y:S01]  /*49a0*/  LOP3.LUT R46, R55, 0xffff0000, RZ, 0xc0, !PT ;  /* 0xffff0000372e7812 */ /* 0x000fe200078ec0ff */
[----:B------:R-:W-:Y:S02]  /*49b0*/  FMUL.FTZ R5, R24, R21 ;  /* 0x0000001518057220 */ /* 0x000fe40000410000 */
[----:B------:R-:W-:Y:S01]  /*49c0*/  FFMA.FTZ R3, R36, R35, R3 ;  /* 0x0000002324037223 */ /* 0x000fe20000010003 */
[----:B------:R-:W-:Y:S01]  /*49d0*/  F2FP.BF16.PACK_AB R36, R2, R0 ;  /* 0x000000000224723e */ /* 0x000fe200000010ff */
[----:B------:R-:W-:Y:S02]  /*49e0*/  @!P5 FADD.FTZ R14, -R14, -RZ ;  /* 0x800000ff0e0ed221 */ /* 0x000fe40000010100 */
[----:B------:R-:W-:Y:S02]  /*49f0*/  FMUL.FTZ R6, R17, R20 ;  /* 0x0000001411067220 */ /* 0x000fe40000410000 */
[----:B------:R-:W-:Y:S02]  /*4a00*/  FFMA.FTZ R4, R37, R38, R4 ;  /* 0x0000002625047223 */ /* 0x000fe40000010004 */
[----:B------:R-:W-:Y:S02]  /*4a10*/  FMUL.FTZ R7, R16, R15 ;  /* 0x0000000f10077220 */ /* 0x000fe40000410000 */
[----:B------:R-:W-:Y:S01]  /*4a20*/  IMAD.U32 R43, R55, 0x10000, RZ ;  /* 0x00010000372b7824 */ /* 0x000fe200078e00ff */
[----:B------:R-:W-:Y:S01]  /*4a30*/  F2FP.BF16.PACK_AB R37, R4, R3 ;  /* 0x000000030425723e */ /* 0x000fe200000010ff */
[----:B------:R-:W-:Y:S02]  /*4a40*/  FFMA.FTZ R5, R40, R39, R5 ;  /* 0x0000002728057223 */ /* 0x000fe40000010005 */
[----:B------:R-:W-:Y:S02]  /*4a50*/  FMUL.FTZ R8, R19, R14 ;  /* 0x0000000e13087220 */ /* 0x000fe40000410000 */
[----:B------:R-:W-:Y:S02]  /*4a60*/  FFMA.FTZ R6, R41, R42, R6 ;  /* 0x0000002a29067223 */ /* 0x000fe40000010006 */
[----:B------:R-:W-:Y:S02]  /*4a70*/  FFMA.FTZ R7, R44, R43, R7 ;  /* 0x0000002b2c077223 */ /* 0x000fe40000010007 */
[----:B------:R-:W-:Y:S01]  /*4a80*/  FFMA.FTZ R8, R45, R46, R8 ;  /* 0x0000002e2d087223 */ /* 0x000fe20000010008 */
[----:B------:R-:W-:Y:S04]  /*4a90*/  F2FP.BF16.PACK_AB R38, R6, R5 ;  /* 0x000000050626723e */ /* 0x000fe800000010ff */
[----:B------:R-:W-:Y:S02]  /*4aa0*/  F2FP.BF16.PACK_AB R39, R8, R7 ;  /* 0x000000070827723e */ /* 0x000fe400000010ff */
.L_x_5583:
[----:B------:R-:W-:Y:S05]  /*4ab0*/  BSYNC B0 ;  /* 0x0000000000007941 */ /* 0x000fea0003800000 */
.L_x_5582:
[----:B-----5:R2:W-:Y:S02]  /*4ac0*/  STG.E.128 [R108.64], R36 ;  /* 0x000000246c007986 */ /* 0x0205e4000c101d06 */
.L_x_5581:
[----:B------:R-:W-:Y:S05]  /*4ad0*/  BSYNC B1 ;  /* 0x0000000000017941 */ /* 0x000fea0003800000 */
.L_x_5580:
[----:B------:R-:W-:Y:S11]  /*4ae0*/  ISETP.GE.AND P0, PT, R100, c[0x0][0x220], PT ;  /* 0x0000880064007a0c */ /* 0x000ff60003f06270 */
[----:B------:R-:W-:Y:S02]  /*4af0*/  @!UPT UIADD3 URZ, URZ, URZ, URZ ;  /* 0x0000003f3f3ff290 */ /* 0x000fe4000fffe03f */
[----:B------:R-:W-:-:S05]  /*4b00*/  @P0 BRA `(.L_x_5579) ;  /* 0x0000056000000947 */ /* 0x000fca0003800000 */
[----:B------:R-:W-:Y:S01]  /*4b10*/  ISETP.GE.AND P0, PT, R100, UR4, PT ;  /* 0x0000000464007c0c */ /* 0x000fe2000bf06270 */
[----:B--2---:R2:W5:Y:S01]  /*4b20*/  LDG.E.128 R36, [R114.64+0x80] ;  /* 0x0000800672247981 */ /* 0x004562000c1e1d00 */
[----:B------:R-:W-:Y:S01]  /*4b30*/  IADD3 R164, P5, R114, 0x80, RZ ;  /* 0x0000008072a47810 */ /* 0x000fe20007fbe0ff */
[----:B------:R-:W-:Y:S04]  /*4b40*/  BSSY B0, `(.L_x_5584) ;  /* 0x0000051000007945 */ /* 0x000fe80003800000 */
[----:B------:R-:W-:Y:S06]  /*4b50*/  IMAD.X R165, RZ, RZ, R115, P5 ;  /* 0x000000ffffa57224 */ /* 0x000fec00028e0673 */
        /* <DEDUP_REMOVED lines=18> */
[----:B------:R-:W-:Y:S01]  /*4c80*/  MOV R149, RZ ;  /* 0x000000ff00957202 */ /* 0x000fe20000000f00 */
[----:B------:R-:W-:Y:S01]  /*4c90*/  @P5 IMAD R149, RZ, RZ, -UR5 ;  /* 0x80000005ff955e24 */ /* 0x000fe2000f8e02ff */
[C---:B------:R-:W-:Y:S02]  /*4ca0*/  LEA R14, P0, R148.reuse, R164, 0x1 ;  /* 0x000000a4940e7211 */ /* 0x040fe400078008ff */
[----:B------:R-:W3:Y:S02]  /*4cb0*/  LDG.E.128 R160, [R160.64+0x80] ;  /* 0x00008006a0a07981 */ /* 0x000ee4000c1e1d00 */
[----:B------:R-:W-:Y:S02]  /*4cc0*/  LEA.HI.X.SX32 R15, R148, R165, 0x1, P0 ;  /* 0x000000a5940f7211 */ /* 0x000fe400000f0eff */
[C---:B------:R-:W-:Y:S04]  /*4cd0*/  LEA R34, P0, R149.reuse, R118, 0x1 ;  /* 0x0000007695227211 */ /* 0x040fe800078008ff */
[----:B------:R-:W-:Y:S01]  /*4ce0*/  LEA.HI.X.SX32 R35, R149, R119, 0x1, P0 ;  /* 0x0000007795237211 */ /* 0x000fe200000f0eff */
[----:B--2---:R4:W2:Y:S08]  /*4cf0*/  LDG.E.128 R16, [R14.64] ;  /* 0x000000060e107981 */ /* 0x0048b0000c1e1d00 */
[----:B------:R-:W2:Y:S01]  /*4d00*/  LDG.E.128 R52, [R34.64+0x80] ;  /* 0x0000800622347981 */ /* 0x000ea2000c1e1d00 */
[----:B---3--:R-:W-:Y:S01]  /*4d10*/  IMAD.U32 R23, R161, 0x10000, RZ ;  /* 0x00010000a1177824 */ /* 0x008fe200078e00ff */
[C---:B------:R-:W-:Y:S01]  /*4d20*/  SHF.L.U32 R29, R160.reuse, 0x10, RZ ;  /* 0x00000010a01d7819 */ /* 0x040fe200000006ff */
[----:B----4-:R-:W-:Y:S01]  /*4d30*/  IMAD.U32 R15, R163, 0x10000, RZ ;  /* 0x00010000a30f7824 */ /* 0x010fe200078e00ff */
[----:B------:R-:W-:Y:S01]  /*4d40*/  LOP3.LUT R25, R160, 0xffff0000, RZ, 0xc0, !PT ;  /* 0xffff0000a0197812 */ /* 0x000fe200078ec0ff */
[----:B------:R-:W-:Y:S01]  /*4d50*/  @!P5 FADD.FTZ R23, -R23, -RZ ;  /* 0x800000ff1717d221 */ /* 0x000fe20000010100 */
[----:B------:R-:W-:Y:S01]  /*4d60*/  LOP3.LUT R22, R161, 0xffff0000, RZ, 0xc0, !PT ;  /* 0xffff0000a1167812 */ /* 0x000fe200078ec0ff */
[----:B------:R-:W-:Y:S01]  /*4d70*/  @!P5 FADD.FTZ R29, -R29, -RZ ;  /* 0x800000ff1d1dd221 */ /* 0x000fe20000010100 */
[----:B------:R-:W-:Y:S01]  /*4d80*/  SHF.L.U32 R21, R162, 0x10, RZ ;  /* 0x00000010a2157819 */ /* 0x000fe200000006ff */
[----:B------:R-:W-:Y:S01]  /*4d90*/  @!P5 FADD.FTZ R25, -R25, -RZ ;  /* 0x800000ff1919d221 */ /* 0x000fe20000010100 */
[C---:B--2---:R-:W-:Y:S01]  /*4da0*/  SHF.L.U32 R30, R16.reuse, 0x10, RZ ;  /* 0x00000010101e7819 */ /* 0x044fe200000006ff */
        /* <DEDUP_REMOVED lines=42> */
.L_x_5585:
[----:B------:R-:W-:Y:S05]  /*5050*/  BSYNC B0 ;  /* 0x0000000000007941 */ /* 0x000fea0003800000 */
.L_x_5584:
[----:B-----5:R3:W-:Y:S02]  /*5060*/  STG.E.128 [R108.64+0x80], R36 ;  /* 0x000080246c007986 */ /* 0x0207e4000c101d06 */
.L_x_5579:
[----:B------:R-:W-:Y:S05]  /*5070*/  BSYNC B2 ;  /* 0x0000000000027941 */ /* 0x000fea0003800000 */
.L_x_5578:
[----:B------:R-:W-:Y:S01]  /*5080*/  BSSY B2, `(.L_x_5586) ;  /* 0x00000c2000027945 */ /* 0x000fe20003800000 */
[----:B------:R-:W-:-:S05]  /*5090*/  @!P4 BRA `(.L_x_5587) ;  /* 0x00000c000000c947 */ /* 0x000fca0003800000 */
[----:B------:R-:W-:Y:S01]  /*50a0*/  ISETP.GE.AND P0, PT, R102, c[0x0][0x220], PT ;  /* 0x0000880066007a0c */ /* 0x000fe20003f06270 */
[----:B------:R-:W-:Y:S01]  /*50b0*/  @!UPT UIADD3 URZ, URZ, URZ, URZ ;  /* 0x0000003f3f3ff290 */ /* 0x000fe2000fffe03f */
[----:B------:R-:W-:Y:S11]  /*50c0*/  BSSY B1, `(.L_x_5588) ;  /* 0x000005e000017945 */ /* 0x000ff60003800000 */
[----:B------:R-:W-:-:S05]  /*50d0*/  @P0 BRA `(.L_x_5589) ;  /* 0x000005c000000947 */ /* 0x000fca0003800000 */
[C---:B------:R-:W-:Y:S01]  /*50e0*/  LEA R164, P0, R78.reuse, R114, 0x1 ;  /* 0x000000724ea47211 */ /* 0x040fe200078008ff */
[----:B------:R-:W-:Y:S03]  /*50f0*/  BSSY B0, `(.L_x_5590) ;  /* 0x0000057000007945 */ /* 0x000fe60003800000 */
[----:B------:R-:W-:Y:S02]  /*5100*/  LEA.HI.X R165, R78, R115, R77, 0x1, P0 ;  /* 0x000000734ea57211 */ /* 0x000fe400000f0c4d */
[----:B------:R-:W-:Y:S03]  /*5110*/  ISETP.GE.AND P0, PT, R102, UR4, PT ;  /* 0x0000000466007c0c */ /* 0x000fe6000bf06270 */
[----:B--23--:R2:W5:Y:S10]  /*5120*/  LDG.E.128 R36, [R164.64] ;  /* 0x00000006a4247981 */ /* 0x00c574000c1e1d00 */
[----:B------:R-:W-:-:S05]  /*5130*/  @P0 BRA `(.L_x_5591) ;  /* 0x0000052000000947 */ /* 0x000fca0003800000 */
[----:B-----5:R-:W-:Y:S01]  /*5140*/  LOP3.LUT R33, R36, 0xffff0000, RZ, 0xc0, !PT ;  /* 0xffff000024217812 */ /* 0x020fe200078ec0ff */
[----:B------:R-:W-:Y:S01]  /*5150*/  ULEA.HI UR5, UR4, UR4, URZ, 0x1 ;  /* 0x0000000404057291 */ /* 0x000fe2000f8f083f */
[C---:B------:R-:W-:Y:S01]  /*5160*/  SHF.L.U32 R40, R38.reuse, 0x10, RZ ;  /* 0x0000001026287819 */ /* 0x040fe200000006ff */
[----:B------:R-:W-:Y:S01]  /*5170*/  IMAD.MOV.U32 R150, RZ, RZ, RZ ;  /* 0x000000ffff967224 */ /* 0x000fe200078e00ff */
[----:B------:R-:W-:Y:S01]  /*5180*/  LOP3.LUT R41, R38, 0xffff0000, RZ, 0xc0, !PT ;  /* 0xffff000026297812 */ /* 0x000fe200078ec0ff */
[----:B------:R-:W-:Y:S01]  /*5190*/  USHF.R.S32.HI UR5, URZ, 0x1, UR5 ;  /* 0x000000013f057899 */ /* 0x000fe20008011405 */
[----:B------:R-:W-:Y:S01]  /*51a0*/  LOP3.LUT R45, R39, 0xffff0000, RZ, 0xc0, !PT ;  /* 0xffff0000272d7812 */ /* 0x000fe200078ec0ff */
[----:B------:R-:W-:Y:S02]  /*51b0*/  IMAD.U32 R31, R36, 0x10000, RZ ;  /* 0x00010000241f7824 */ /* 0x000fe400078e00ff */
[C---:B------:R-:W-:Y:S01]  /*51c0*/  IMAD.U32 R36, R37.reuse, 0x10000, RZ ;  /* 0x0001000025247824 */ /* 0x040fe200078e00ff */
[----:B------:R-:W-:Y:S01]  /*51d0*/  LOP3.LUT R37, R37, 0xffff0000, RZ, 0xc0, !PT ;  /* 0xffff000025257812 */ /* 0x000fe200078ec0ff */
[----:B------:R-:W-:Y:S01]  /*51e0*/  IMAD.U32 R44, R39, 0x10000, RZ ;  /* 0x00010000272c7824 */ /* 0x000fe200078e00ff */
[----:B------:R-:W-:Y:S02]  /*51f0*/  ISETP.GE.AND P4, PT, R102, UR5, PT ;  /* 0x0000000566007c0c */ /* 0x000fe4000bf86270 */
[----:B------:R-:W-:Y:S11]  /*5200*/  MOV R148, UR5 ;  /* 0x0000000500947c02 */ /* 0x000ff60008000f00 */
[----:B------:R-:W-:Y:S02]  /*5210*/  @P4 IMAD R150, RZ, RZ, -UR5 ;  /* 0x80000005ff964e24 */ /* 0x000fe4000f8e02ff */
[----:B------:R-:W-:Y:S03]  /*5220*/  @P4 IMAD R148, RZ, RZ, -UR5 ;  /* 0x80000005ff944e24 */ /* 0x000fe6000f8e02ff */
[----:B------:R-:W-:Y:S04]  /*5230*/  IADD3 R149, P0, R70, R150, RZ ;  /* 0x0000009646957210 */ /* 0x000fe80007f1e0ff */
[----:B------:R-:W-:Y:S02]  /*5240*/  LEA.HI.X.SX32 R150, R150, R125, 0x1, P0 ;  /* 0x0000007d96967211 */ /* 0x000fe400000f0eff */
[C---:B------:R-:W-:Y:S04]  /*5250*/  LEA R160, P0, R149.reuse, R116, 0x1 ;  /* 0x0000007495a07211 */ /* 0x040fe800078008ff */
[----:B------:R-:W-:Y:S02]  /*5260*/  LEA.HI.X R161, R149, R117, R150, 0x1, P0 ;  /* 0x0000007595a17211 */ /* 0x000fe400000f0c96 */
[C---:B------:R-:W-:Y:S04]  /*5270*/  LEA R14, P0, R148.reuse, R164, 0x1 ;  /* 0x000000a4940e7211 */ /* 0x040fe800078008ff */
[----:B------:R-:W-:Y:S01]  /*5280*/  LEA.HI.X.SX32 R15, R148, R165, 0x1, P0 ;  /* 0x000000a5940f7211 */ /* 0x000fe200000f0eff */
[----:B------:R-:W-:Y:S01]  /*5290*/  IMAD.MOV.U32 R148, RZ, RZ, RZ ;  /* 0x000000ffff947224 */ /* 0x000fe200078e00ff */
[----:B------:R-:W-:Y:S01]  /*52a0*/  @P4 IADD3 R148, RZ, -UR5, RZ ;  /* 0x80000005ff944c10 */ /* 0x000fe2000fffe0ff */
[----:B------:R-:W3:Y:S03]  /*52b0*/  LDG.E.128 R160, [R160.64] ;  /* 0x00000006a0a07981 */ /* 0x000ee6000c1e1d00 */
[----:B------:R-:W-:Y:S04]  /*52c0*/  IADD3 R149, P0, R70, R148, RZ ;  /* 0x0000009446957210 */ /* 0x000fe80007f1e0ff */
[----:B------:R-:W-:Y:S01]  /*52d0*/  LEA.HI.X.SX32 R148, R148, R125, 0x1, P0 ;  /* 0x0000007d94947211 */ /* 0x000fe200000f0eff */
[----:B------:R-:W4:Y:S01]  /*52e0*/  LDG.E.128 R16, [R14.64] ;  /* 0x000000060e107981 */ /* 0x000f22000c1e1d00 */
[C---:B------:R-:W-:Y:S04]  /*52f0*/  LEA R34, P0, R149.reuse, R118, 0x1 ;  /* 0x0000007695227211 */ /* 0x040fe800078008ff */
[----:B------:R-:W-:Y:S05]  /*5300*/  LEA.HI.X R35, R149, R119, R148, 0x1, P0 ;  /* 0x0000007795237211 */ /* 0x000fea00000f0c94 */
[----:B--2---:R-:W2:Y:S01]  /*5310*/  LDG.E.128 R52, [R34.64] ;  /* 0x0000000622347981 */ /* 0x004ea2000c1e1d00 */
        /* <DEDUP_REMOVED lines=15> */
[C---:B------:R-:W-:Y:S01]  /*5410*/  SHF.L.U32 R15, R163.reuse, 0x10, RZ ;  /* 0x00000010a30f7819 */ /* 0x040fe200000006ff */
[----:B------:R-:W-:Y:S01]  /*5420*/  FMUL.FTZ R2, R28, R25 ;  /* 0x000000191c027220 */ /* 0x000fe20000410000 */
[----:B------:R-:W-:Y:S01]  /*5430*/  LOP3.LUT R14, R163, 0xffff0000, RZ, 0xc0, !PT ;  /* 0xffff0000a30e7812 */ /* 0x000fe200078ec0ff */
[C---:B--2---:R-:W-:Y:S01]  /*5440*/  IMAD.U32 R32, R52.reuse, 0x10000, RZ ;  /* 0x0001000034207824 */ /* 0x044fe200078e00ff */
[----:B------:R-:W-:Y:S01]  /*5450*/  LOP3.LUT R34, R52, 0xffff0000, RZ, 0xc0, !PT ;  /* 0xffff000034227812 */ /* 0x000fe200078ec0ff */
[----:B------:R-:W-:Y:S01]  /*5460*/  IMAD.U32 R24, R18, 0x10000, RZ ;  /* 0x0001000012187824 */ /* 0x000fe200078e00ff */
[----:B------:R-:W-:Y:S01]  /*5470*/  SHF.L.U32 R35, R53, 0x10, RZ ;  /* 0x0000001035237819 */ /* 0x000fe200000006ff */
        /* <DEDUP_REMOVED lines=30> */
.L_x_5591:
[----:B------:R-:W-:Y:S05]  /*5660*/  BSYNC B0 ;  /* 0x0000000000007941 */ /* 0x000fea0003800000 */
.L_x_5590:
[C---:B------:R-:W-:Y:S04]  /*5670*/  LEA R2, P0, R152.reuse, R108, 0x1 ;  /* 0x0000006c98027211 */ /* 0x040fe800078008ff */
[----:B------:R-:W-:Y:S05]  /*5680*/  LEA.HI.X R3, R152, R109, R151, 0x1, P0 ;  /* 0x0000006d98037211 */ /* 0x000fea00000f0c97 */
[----:B-----5:R3:W-:Y:S04]  /*5690*/  STG.E.128 [R2.64], R36 ;  /* 0x0000002402007986 */ /* 0x0207e8000c101d06 */
.L_x_5589:
[----:B------:R-:W-:Y:S05]  /*56a0*/  BSYNC B1 ;  /* 0x0000000000017941 */ /* 0x000fea0003800000 */
.L_x_5588:
[----:B------:R-:W-:Y:S11]  /*56b0*/  ISETP.GE.AND P0, PT, R100, c[0x0][0x220], PT ;  /* 0x0000880064007a0c */ /* 0x000ff60003f06270 */
[----:B------:R-:W-:Y:S02]  /*56c0*/  @!UPT UIADD3 URZ, URZ, URZ, URZ ;  /* 0x0000003f3f3ff290 */ /* 0x000fe4000fffe03f */
[----:B------:R-:W-:-:S05]  /*56d0*/  @P0 BRA `(.L_x_5587) ;  /* 0x000005c000000947 */ /* 0x000fca0003800000 */
[C---:B--2---:R-:W-:Y:S01]  /*56e0*/  LEA R164, P0, R83.reuse, R114, 0x1 ;  /* 0x0000007253a47211 */ /* 0x044fe200078008ff */
[----:B------:R-:W-:Y:S03]  /*56f0*/  BSSY B0, `(.L_x_5592) ;  /* 0x0000057000007945 */ /* 0x000fe60003800000 */
[----:B------:R-:W-:Y:S02]  /*5700*/  LEA.HI.X R165, R83, R115, R82, 0x1, P0 ;  /* 0x0000007353a57211 */ /* 0x000fe400000f0c52 */
[----:B------:R-:W-:Y:S03]  /*5710*/  ISETP.GE.AND P0, PT, R100, UR4, PT ;  /* 0x0000000464007c0c */ /* 0x000fe6000bf06270 */
[----:B---3--:R2:W5:Y:S10]  /*5720*/  LDG.E.128 R36, [R164.64] ;  /* 0x00000006a4247981 */ /* 0x008574000c1e1d00 */
        /* <DEDUP_REMOVED lines=83> */
.L_x_5593:
[----:B------:R-:W-:Y:S05]  /*5c60*/  BSYNC B0 ;  /* 0x0000000000007941 */ /* 0x000fea0003800000 */
.L_x_5592:
[C---:B------:R-:W-:Y:S04]  /*5c70*/  LEA R2, P0, R87.reuse, R108, 0x1 ;  /* 0x0000006c57027211 */ /* 0x040fe800078008ff */
[----:B------:R-:W-:Y:S05]  /*5c80*/  LEA.HI.X R3, R87, R109, R86, 0x1, P0 ;  /* 0x0000006d57037211 */ /* 0x000fea00000f0c56 */
[----:B-----5:R3:W-:Y:S04]  /*5c90*/  STG.E.128 [R2.64], R36 ;  /* 0x0000002402007986 */ /* 0x0207e8000c101d06 */
.L_x_5587:
[----:B------:R-:W-:Y:S05]  /*5ca0*/  BSYNC B2 ;  /* 0x0000000000027941 */ /* 0x000fea0003800000 */
.L_x_5586:
[----:B------:R-:W-:Y:S01]  /*5cb0*/  BSSY B2, `(.L_x_5594) ;  /* 0x00000c2000027945 */ /* 0x000fe20003800000 */
[----:B------:R-:W-:-:S05]  /*5cc0*/  @!P2 BRA `(.L_x_5595) ;  /* 0x00000c000000a947 */ /* 0x000fca0003800000 */
[----:B------:R-:W-:Y:S01]  /*5cd0*/  ISETP.GE.AND P0, PT, R102, c[0x0][0x220], PT ;  /* 0x0000880066007a0c */ /* 0x000fe20003f06270 */
[----:B------:R-:W-:Y:S01]  /*5ce0*/  @!UPT UIADD3 URZ, URZ, URZ, URZ ;  /* 0x0000003f3f3ff290 */ /* 0x000fe2000fffe03f */
[----:B------:R-:W-:Y:S11]  /*5cf0*/  BSSY B1, `(.L_x_5596) ;  /* 0x000005e000017945 */ /* 0x000ff60003800000 */
        /* <DEDUP_REMOVED lines=89> */
.L_x_5599:
[----:B------:R-:W-:Y:S05]  /*6290*/  BSYNC B0 ;  /* 0x0000000000007941 */ /* 0x000fea0003800000 */
.L_x_5598:
[C---:B------:R-:W-:Y:S04]  /*62a0*/  LEA R2, P0, R146.reuse, R108, 0x1 ;  /* 0x0000006c92027211 */ /* 0x040fe800078008ff */
[----:B------:R-:W-:Y:S05]  /*62b0*/  LEA.HI.X R3, R146, R109, R81, 0x1, P0 ;  /* 0x0000006d92037211 */ /* 0x000fea00000f0c51 */
[----:B-----5:R3:W-:Y:S04]  /*62c0*/  STG.E.128 [R2.64], R36 ;  /* 0x0000002402007986 */ /* 0x0207e8000c101d06 */
.L_x_5597:
[----:B------:R-:W-:Y:S05]  /*62d0*/  BSYNC B1 ;  /* 0x0000000000017941 */ /* 0x000fea0003800000 */
.L_x_5596:
        /* <DEDUP_REMOVED lines=91> */
.L_x_5601:
[----:B------:R-:W-:Y:S05]  /*6890*/  BSYNC B0 ;  /* 0x0000000000007941 */ /* 0x000fea0003800000 */
.L_x_5600:
[C---:B------:R-:W-:Y:S04]  /*68a0*/  LEA R2, P0, R89.reuse, R108, 0x1 ;  /* 0x0000006c59027211 */ /* 0x040fe800078008ff */
[----:B------:R-:W-:Y:S05]  /*68b0*/  LEA.HI.X R3, R89, R109, R88, 0x1, P0 ;  /* 0x0000006d59037211 */ /* 0x000fea00000f0c58 */
[----:B-----5:R3:W-:Y:S04]  /*68c0*/  STG.E.128 [R2.64], R36 ;  /* 0x0000002402007986 */ /* 0x0207e8000c101d06 */
.L_x_5595:
[----:B------:R-:W-:Y:S05]  /*68d0*/  BSYNC B2 ;  /* 0x0000000000027941 */ /* 0x000fea0003800000 */
.L_x_5594:
[----:B------:R-:W-:Y:S01]  /*68e0*/  BSSY B2, `(.L_x_5602) ;  /* 0x00000c5000027945 */ /* 0x000fe20003800000 */
[----:B------:R-:W-:-:S05]  /*68f0*/  @!P1 BRA `(.L_x_5603) ;  /* 0x00000c3000009947 */ /* 0x000fca0003800000 */
[----:B------:R-:W-:Y:S01]  /*6900*/  ISETP.GE.AND P0, PT, R102, c[0x0][0x220], PT ;  /* 0x0000880066007a0c */ /* 0x000fe20003f06270 */
[----:B------:R-:W-:Y:S01]  /*6910*/  @!UPT UIADD3 URZ, URZ, URZ, URZ ;  /* 0x0000003f3f3ff290 */ /* 0x000fe2000fffe03f */
[----:B------:R-:W-:Y:S11]  /*6920*/  BSSY B1, `(.L_x_5604) ;  /* 0x0000061000017945 */ /* 0x000ff60003800000 */
[----:B------:R-:W-:-:S05]  /*6930*/  @P0 BRA `(.L_x_5605) ;  /* 0x000005f000000947 */ /* 0x000fca0003800000 */
[----:B------:R-:W-:Y:S01]  /*6940*/  MOV R149, 0x60 ;  /* 0x0000006000957802 */ /* 0x000fe20000000f00 */
[----:B------:R-:W-:Y:S01]  /*6950*/  BSSY B0, `(.L_x_5606) ;  /* 0x0000059000007945 */ /* 0x000fe20003800000 */
[----:B------:R-:W-:Y:S03]  /*6960*/  ISETP.GE.AND P0, PT, R102, UR4, PT ;  /* 0x0000000466007c0c */ /* 0x000fe6000bf06270 */
[C---:B--2---:R-:W-:Y:S04]  /*6970*/  IMAD.WIDE.U32 R164, R149.reuse, c[0x0][0x288], R114 ;  /* 0x0000a20095a47a25 */ /* 0x044fe800078e0072 */
[----:B------:R-:W-:Y:S05]  /*6980*/  IMAD R0, R149, c[0x0][0x28c], RZ ;  /* 0x0000a30095007a24 */ /* 0x000fea00078e02ff */
[----:B------:R-:W-:Y:S05]  /*6990*/  IADD3 R165, R165, R0, RZ ;  /* 0x00000000a5a57210 */ /* 0x000fea0007ffe0ff */
[----:B---3--:R2:W5:Y:S01]  /*69a0*/  LDG.E.128 R36, [R164.64] ;  /* 0x00000006a4247981 */ /* 0x008562000c1e1d00 */
        /* <DEDUP_REMOVED lines=83> */
.L_x_5607:
[----:B------:R-:W-:Y:S05]  /*6ee0*/  BSYNC B0 ;  /* 0x0000000000007941 */ /* 0x000fea0003800000 */
.L_x_5606:
[C---:B------:R-:W-:Y:S02]  /*6ef0*/  IMAD R0, R149.reuse, c[0x0][0x19c], RZ ;  /* 0x0000670095007a24 */ /* 0x040fe400078e02ff */
[----:B------:R-:W-:Y:S05]  /*6f00*/  IMAD.WIDE.U32 R2, R149, c[0x0][0x198], R108 ;  /* 0x0000660095027a25 */ /* 0x000fea00078e006c */
[----:B------:R-:W-:Y:S05]  /*6f10*/  IADD3 R3, R3, R0, RZ ;  /* 0x0000000003037210 */ /* 0x000fea0007ffe0ff */
[----:B-----5:R3:W-:Y:S02]  /*6f20*/  STG.E.128 [R2.64], R36 ;  /* 0x0000002402007986 */ /* 0x0207e4000c101d06 */
.L_x_5605:
[----:B------:R-:W-:Y:S05]  /*6f30*/  BSYNC B1 ;  /* 0x0000000000017941 */ /* 0x000fea0003800000 */
.L_x_5604:
        /* <DEDUP_REMOVED lines=25> */
[----:B------:R-:W-:Y:S01]  /*70d0*/  LEA.HI.X.SX32 R150, R157, R120, 0x1, P0 ;  /* 0x000000789d967211 */ /* 0x000fe200000f0eff */
[----:B------:R-:W-:Y:S01]  /*70e0*/  IMAD.MOV.U32 R157, RZ, RZ, RZ ;  /* 0x000000ffff9d7224 */ /* 0x000fe200078e00ff */
[C---:B------:R-:W-:Y:S02]  /*70f0*/  LEA R160, P0, R149.reuse, R116, 0x1 ;  /* 0x0000007495a07211 */ /* 0x040fe400078008ff */
[----:B------:R-:W-:Y:S02]  /*7100*/  @P1 IADD3 R157, RZ, -UR5, RZ ;  /* 0x80000005ff9d1c10 */ /* 0x000fe4000fffe0ff */
[----:B------:R-:W-:Y:S02]  /*7110*/  LEA.HI.X R161, R149, R117, R150, 0x1, P0 ;  /* 0x0000007595a17211 */ /* 0x000fe400000f0c96 */
[C---:B------:R-:W-:Y:S04]  /*7120*/  LEA R14, P0, R148.reuse, R164, 0x1 ;  /* 0x000000a4940e7211 */ /* 0x040fe800078008ff */
[----:B------:R-:W-:Y:S01]  /*7130*/  LEA.HI.X.SX32 R15, R148, R165, 0x1, P0 ;  /* 0x000000a5940f7211 */ /* 0x000fe200000f0eff */
[----:B------:R-:W3:Y:S01]  /*7140*/  LDG.E.128 R160, [R160.64] ;  /* 0x00000006a0a07981 */ /* 0x000ee2000c1e1d00 */
[----:B------:R-:W-:Y:S04]  /*7150*/  IADD3 R149, P0, R126, R157, RZ ;  /* 0x0000009d7e957210 */ /* 0x000fe80007f1e0ff */
[----:B------:R-:W-:Y:S02]  /*7160*/  LEA.HI.X.SX32 R148, R157, R120, 0x1, P0 ;  /* 0x000000789d947211 */ /* 0x000fe400000f0eff */
[C---:B------:R-:W-:Y:S01]  /*7170*/  LEA R34, P0, R149.reuse, R118, 0x1 ;  /* 0x0000007695227211 */ /* 0x040fe200078008ff */
[----:B------:R-:W4:Y:S03]  /*7180*/  LDG.E.128 R16, [R14.64] ;  /* 0x000000060e107981 */ /* 0x000f26000c1e1d00 */
        /* <DEDUP_REMOVED lines=54> */
.L_x_5609:
[----:B------:R-:W-:Y:S05]  /*74f0*/  BSYNC B0 ;  /* 0x0000000000007941 */ /* 0x000fea0003800000 */
.L_x_5608:
[C---:B------:R-:W-:Y:S04]  /*7500*/  LEA R2, P0, R93.reuse, R108, 0x1 ;  /* 0x0000006c5d027211 */ /* 0x040fe800078008ff */
[----:B------:R-:W-:Y:S05]  /*7510*/  LEA.HI.X R3, R93, R109, R92, 0x1, P0 ;  /* 0x0000006d5d037211 */ /* 0x000fea00000f0c5c */
[----:B-----5:R3:W-:Y:S04]  /*7520*/  STG.E.128 [R2.64], R36 ;  /* 0x0000002402007986 */ /* 0x0207e8000c101d06 */
.L_x_5603:
[----:B------:R-:W-:Y:S05]  /*7530*/  BSYNC B2 ;  /* 0x0000000000027941 */ /* 0x000fea0003800000 */
.L_x_5602:
[----:B---3--:R-:W-:Y:S01]  /*7540*/  IMAD.MOV.U32 R3, RZ, RZ, c[0x0][0x230] ;  /* 0x00008c00ff037624 */ /* 0x008fe200078e00ff */
[----:B------:R-:W-:Y:S03]  /*7550*/  ULDC UR4, c[0x0][0x230] ;  /* 0x00008c0000047ab9 */ /* 0x000fe60000000800 */
[----:B------:R-:W-:Y:S05]  /*7560*/  IMAD.U32 R3, R3, -0x20, RZ ;  /* 0xffffffe003037824 */ /* 0x000fea00078e00ff */
[C---:B------:R-:W-:Y:S02]  /*7570*/  LEA R118, P1, R3.reuse, R118, 0x1 ;  /* 0x0000007603767211 */ /* 0x040fe400078208ff */
[C---:B------:R-:W-:Y:S02]  /*7580*/  LEA R116, P0, R3.reuse, R116, 0x1 ;  /* 0x0000007403747211 */ /* 0x040fe400078008ff */
[C---:B------:R-:W-:Y:S02]  /*7590*/  LEA.HI.X.SX32 R119, R3.reuse, R119, 0x1, P1 ;  /* 0x0000007703777211 */ /* 0x040fe400008f0eff */
[----:B------:R-:W-:Y:S01]  /*75a0*/  LEA.HI.X.SX32 R117, R3, R117, 0x1, P0 ;  /* 0x0000007503757211 */ /* 0x000fe200000f0eff */
[----:B------:R-:W-:-:S05]  /*75b0*/  BRA `(.L_x_5577) ;  /* 0x0000040000007947 */ /* 0x000fca0003800000 */
.L_x_5559:
[----:B------:R-:W-:Y:S01]  /*75c0*/  BSSY B0, `(.L_x_5610) ;  /* 0x0000008000007945 */ /* 0x000fe20003800000 */
[----:B------:R-:W-:-:S05]  /*75d0*/  @!P6 BRA `(.L_x_5611) ;  /* 0x000000600000e947 */ /* 0x000fca0003800000 */
[----:B------:R-:W-:Y:S02]  /*75e0*/  ISETP.NE.AND P5, PT, R130, RZ, PT ;  /* 0x000000ff8200720c */ /* 0x000fe40003fa5270 */
[----:B------:R-:W-:Y:S11]  /*75f0*/  ISETP.NE.AND P0, PT, R128, RZ, PT ;  /* 0x000000ff8000720c */ /* 0x000ff60003f05270 */
[----:B------:R-:W2:Y:S04]  /*7600*/  @P5 LDG.E.128 R16, [R114.64] ;  /* 0x0000000672105981 */ /* 0x000ea8000c1e1d00 */
[----:B--2---:R1:W-:Y:S04]  /*7610*/  @P5 STG.E.128 [R108.64], R16 ;  /* 0x000000106c005986 */ /* 0x0043e8000c101d06 */
[----:B------:R-:W2:Y:S04]  /*7620*/  @P0 LDG.E.128 R4, [R114.64+0x80] ;  /* 0x0000800672040981 */ /* 0x000ea8000c1e1d00 */
[----:B--2---:R1:W-:Y:S02]  /*7630*/  @P0 STG.E.128 [R108.64+0x80], R4 ;  /* 0x000080046c000986 */ /* 0x0043e4000c101d06 */
.L_x_5611:
[----:B------:R-:W-:Y:S05]  /*7640*/  BSYNC B0 ;  /* 0x0000000000007941 */ /* 0x000fea0003800000 */
.L_x_5610:
[----:B------:R-:W-:Y:S01]  /*7650*/  BSSY B0, `(.L_x_5612) ;  /* 0x0000010000007945 */ /* 0x000fe20003800000 */
        /* <DEDUP_REMOVED lines=8> */
[----:B-1----:R-:W2:Y:S01]  /*76e0*/  @P6 LDG.E.128 R16, [R22.64] ;  /* 0x0000000616106981 */ /* 0x002ea2000c1e1d00 */
[----:B------:R-:W-:Y:S02]  /*76f0*/  @P4 LEA.HI.X R3, R83, R115, R82, 0x1, P0 ;  /* 0x0000007353034211 */ /* 0x000fe400000f0c52 */
[C---:B------:R-:W-:Y:S04]  /*7700*/  @P4 LEA R20, P0, R87.reuse, R108, 0x1 ;  /* 0x0000006c57144211 */ /* 0x040fe800078008ff */
[----:B------:R-:W-:Y:S01]  /*7710*/  @P4 LEA.HI.X R21, R87, R109, R86, 0x1, P0 ;  /* 0x0000006d57154211 */ /* 0x000fe200000f0c56 */
[----:B--2---:R1:W-:Y:S04]  /*7720*/  @P6 STG.E.128 [R14.64], R16 ;  /* 0x000000100e006986 */ /* 0x0043e8000c101d06 */
[----:B------:R-:W2:Y:S04]  /*7730*/  @P4 LDG.E.128 R4, [R2.64] ;  /* 0x0000000602044981 */ /* 0x000ea8000c1e1d00 */
[----:B--2---:R1:W-:Y:S02]  /*7740*/  @P4 STG.E.128 [R20.64], R4 ;  /* 0x0000000414004986 */ /* 0x0043e4000c101d06 */
.L_x_5613:
[----:B------:R-:W-:Y:S05]  /*7750*/  BSYNC B0 ;  /* 0x0000000000007941 */ /* 0x000fea0003800000 */
.L_x_5612:
[----:B------:R-:W-:Y:S01]  /*7760*/  BSSY B0, `(.L_x_5614) ;  /* 0x0000010000007945 */ /* 0x000fe20003800000 */
        /* <DEDUP_REMOVED lines=8> */
[----:B------:R-:W2:Y:S01]  /*77f0*/  @P5 LDG.E.128 R16, [R22.64] ;  /* 0x0000000616105981 */ /* 0x000ea2000c1e1d00 */
[----:B------:R-:W-:Y:S02]  /*7800*/  @P2 LEA.HI.X R3, R85, R115, R84, 0x1, P0 ;  /* 0x0000007355032211 */ /* 0x000fe400000f0c54 */
[C---:B------:R-:W-:Y:S04]  /*7810*/  @P2 LEA R20, P0, R89.reuse, R108, 0x1 ;  /* 0x0000006c59142211 */ /* 0x040fe800078008ff */
[----:B------:R-:W-:Y:S01]  /*7820*/  @P2 LEA.HI.X R21, R89, R109, R88, 0x1, P0 ;  /* 0x0000006d59152211 */ /* 0x000fe200000f0c58 */
[----:B--2---:R1:W-:Y:S04]  /*7830*/  @P5 STG.E.128 [R14.64], R16 ;  /* 0x000000100e005986 */ /* 0x0043e8000c101d06 */
[----:B------:R-:W2:Y:S04]  /*7840*/  @P2 LDG.E.128 R4, [R2.64] ;  /* 0x0000000602042981 */ /* 0x000ea8000c1e1d00 */
[----:B--2---:R1:W-:Y:S02]  /*7850*/  @P2 STG.E.128 [R20.64], R4 ;  /* 0x0000000414002986 */ /* 0x0043e4000c101d06 */
.L_x_5615:
[----:B------:R-:W-:Y:S05]  /*7860*/  BSYNC B0 ;  /* 0x0000000000007941 */ /* 0x000fea0003800000 */
.L_x_5614:
[----:B------:R-:W-:Y:S01]  /*7870*/  UMOV UR4, URZ ;  /* 0x0000003f00047c82 */ /* 0x000fe20008000000 */
[----:B------:R-:W-:Y:S01]  /*7880*/  BSSY B0, `(.L_x_5577) ;  /* 0x0000013000007945 */ /* 0x000fe20003800000 */
[----:B------:R-:W-:-:S05]  /*7890*/  @!P1 BRA `(.L_x_5616) ;  /* 0x0000011000009947 */ /* 0x000fca0003800000 */
[----:B------:R-:W-:Y:S02]  /*78a0*/  ISETP.NE.AND P2, PT, R130, RZ, PT ;  /* 0x000000ff8200720c */ /* 0x000fe40003f45270 */
[----:B------:R-:W-:Y:S11]  /*78b0*/  ISETP.NE.AND P1, PT, R128, RZ, PT ;  /* 0x000000ff8000720c */ /* 0x000ff60003f25270 */
[----:B------:R-:W-:Y:S02]  /*78c0*/  @P2 IMAD.MOV.U32 R3, RZ, RZ, 0x60 ;  /* 0x00000060ff032424 */ /* 0x000fe400078e00ff */
[----:B------:R-:W-:Y:S02]  /*78d0*/  @P1 LEA R2, P0, R91, R114, 0x1 ;  /* 0x000000725b021211 */ /* 0x000fe400078008ff */
[C---:B-1----:R-:W-:Y:S04]  /*78e0*/  @P2 IMAD.WIDE.U32 R4, R3.reuse, c[0x0][0x288], R114 ;  /* 0x0000a20003042a25 */ /* 0x042fe800078e0072 */
[C---:B------:R-:W-:Y:S02]  /*78f0*/  @P2 IMAD R0, R3.reuse, c[0x0][0x28c], RZ ;  /* 0x0000a30003002a24 */ /* 0x040fe400078e02ff */
[----:B------:R-:W-:Y:S03]  /*7900*/  @P2 IMAD.WIDE.U32 R14, R3, c[0x0][0x198], R108 ;  /* 0x00006600030e2a25 */ /* 0x000fe600078e006c */
[----:B------:R-:W-:Y:S01]  /*7910*/  @P2 IADD3 R5, R5, R0, RZ ;  /* 0x0000000005052210 */ /* 0x000fe20007ffe0ff */
[----:B------:R-:W-:Y:S01]  /*7920*/  @P2 IMAD R0, R3, c[0x0][0x19c], RZ ;  /* 0x0000670003002a24 */ /* 0x000fe200078e02ff */
[----:B------:R-:W-:Y:S02]  /*7930*/  @P1 LEA.HI.X R3, R91, R115, R90, 0x1, P0 ;  /* 0x000000735b031211 */ /* 0x000fe400000f0c5a */
[----:B------:R-:W-:Y:S01]  /*7940*/  @P1 LEA R20, P0, R93, R108, 0x1 ;  /* 0x0000006c5d141211 */ /* 0x000fe200078008ff */
[----:B------:R-:W2:Y:S01]  /*7950*/  @P2 LDG.E.128 R16, [R4.64] ;  /* 0x0000000604102981 */ /* 0x000ea2000c1e1d00 */
[----:B------:R-:W-:Y:S02]  /*7960*/  @P2 IMAD.IADD R15, R15, 0x1, R0 ;  /* 0x000000010f0f2824 */ /* 0x000fe400078e0200 */
[----:B------:R-:W-:Y:S03]  /*7970*/  @P1 LEA.HI.X R21, R93, R109, R92, 0x1, P0 ;  /* 0x0000006d5d151211 */ /* 0x000fe600000f0c5c */
[----:B--2---:R1:W-:Y:S04]  /*7980*/  @P2 STG.E.128 [R14.64], R16 ;  /* 0x000000100e002986 */ /* 0x0043e8000c101d06 */
[----:B------:R-:W2:Y:S04]  /*7990*/  @P1 LDG.E.128 R4, [R2.64] ;  /* 0x0000000602041981 */ /* 0x000ea8000c1e1d00 */
[----:B--2---:R1:W-:Y:S02]  /*79a0*/  @P1 STG.E.128 [R20.64], R4 ;  /* 0x0000000414001986 */ /* 0x0043e4000c101d06 */
.L_x_5616:
[----:B------:R-:W-:Y:S05]  /*79b0*/  BSYNC B0 ;  /* 0x0000000000007941 */ /* 0x000fea0003800000 */
.L_x_5577:
[----:B------:R-:W-:Y:S04]  /*79c0*/  IMAD.MOV.U32 R0, RZ, RZ, c[0x0][0x288] ;  /* 0x0000a200ff007624 */ /* 0x000fe800078e00ff */
[----:B------:R-:W-:Y:S05]  /*79d0*/  IMAD.U32 R3, R0, -0x40, RZ ;  /* 0xffffffc000037824 */ /* 0x000fea00078e00ff */
[C---:B-12---:R-:W-:Y:S04]  /*79e0*/  LEA R114, P0, R3.reuse, R114, 0x1 ;  /* 0x0000007203727211 */ /* 0x046fe800078008ff */
[----:B------:R-:W-:Y:S01]  /*79f0*/  LEA.HI.X.SX32 R115, R3, R115, 0x1, P0 ;  /* 0x0000007303737211 */ /* 0x000fe200000f0eff */
[----:B------:R-:W-:-:S05]  /*7a00*/  @!P3 BRA `(.L_x_5617) ;  /* 0x000004b00000b947 */ /* 0x000fca0003800000 */
[----:B------:R-:W-:Y:S04]  /*7a10*/  IADD3 R3, R11, -0x1, RZ ;  /* 0xffffffff0b037810 */ /* 0x000fe80007ffe0ff */
[----:B------:R-:W-:Y:S11]  /*7a20*/  ISETP.GT.AND P0, PT, R3, R76, PT ;  /* 0x0000004c0300720c */ /* 0x000ff60003f04270 */
[----:B------:R-:W-:Y:S02]  /*7a30*/  @!UPT UIADD3 URZ, URZ, URZ, URZ ;  /* 0x0000003f3f3ff290 */ /* 0x000fe4000fffe03f */
[----:B------:R-:W-:-:S05]  /*7a40*/  @!P0 BRA `(.L_x_5618) ;  /* 0x000004f000008947 */ /* 0x000fca0003800000 */
[----:B------:R-:W-:Y:S01]  /*7a50*/  IMAD.MOV.U32 R16, RZ, RZ, RZ ;  /* 0x000000ffff107224 */ /* 0x000fe200078e00ff */
[----:B------:R-:W-:Y:S02]  /*7a60*/  IABS R5, c[0x0][0x2d0] ;  /* 0x0000b40000057a13 */ /* 0x000fe40000000000 */
[----:B------:R-:W-:Y:S02]  /*7a70*/  IADD3 R13, R13, -0x80, RZ ;  /* 0xffffff800d0d7810 */ /* 0x000fe40007ffe0ff */
[----:B------:R-:W1:Y:S01]  /*7a80*/  I2F.RP R15, R5 ;  /* 0x00000005000f7306 */ /* 0x000e620000209400 */
[----:B------:R-:W-:Y:S02]  /*7a90*/  IABS R14, R12 ;  /* 0x0000000c000e7213 */ /* 0x000fe40000000000 */
[----:B------:R-:W-:Y:S01]  /*7aa0*/  IMAD.IADD R0, R13, 0x1, -R12 ;  /* 0x000000010d007824 */ /* 0x000fe200078e0a0c */
[----:B------:R-:W-:Y:S02]  /*7ab0*/  IABS R7, R13 ;  /* 0x0000000d00077213 */ /* 0x000fe40000000000 */
[----:B------:R-:W-:Y:S04]  /*7ac0*/  LOP3.LUT R3, RZ, c[0x0][0x2d0], RZ, 0x33, !PT ;  /* 0x0000b400ff037a12 */ /* 0x000fe800078e33ff */
[----:B-1----:R-:W1:Y:S02]  /*7ad0*/  MUFU.RCP R6, R15 ;  /* 0x0000000f00067308 */ /* 0x002e640000001000 */
[----:B-1----:R-:W-:Y:S08]  /*7ae0*/  IADD3 R8, R6, 0xffffffe, RZ ;  /* 0x0ffffffe06087810 */ /* 0x002ff00007ffe0ff */
[----:B------:R-:W1:Y:S02]  /*7af0*/  F2I.FTZ.U32.TRUNC.NTZ R17, R8 ;  /* 0x0000000800117305 */ /* 0x000e64000021f000 */
[--C-:B-1----:R-:W-:Y:S04]  /*7b00*/  IMAD.MOV R6, RZ, RZ, -R17.reuse ;  /* 0x000000ffff067224 */ /* 0x102fe800078e0a11 */
[----:B------:R-:W-:Y:S04]  /*7b10*/  IMAD R6, R6, R5, RZ ;  /* 0x0000000506067224 */ /* 0x000fe800078e02ff */
[----:B------:R-:W-:Y:S06]  /*7b20*/  IMAD.HI.U32 R6, R17, R6, R16 ;  /* 0x0000000611067227 */ /* 0x000fec00078e0010 */
[C---:B------:R-:W-:Y:S04]  /*7b30*/  IMAD.HI.U32 R2, R6.reuse, R7, RZ ;  /* 0x0000000706027227 */ /* 0x040fe800078e00ff */
[----:B------:R-:W-:Y:S04]  /*7b40*/  IMAD.HI.U32 R4, R6, R14, RZ ;  /* 0x0000000e06047227 */ /* 0x000fe800078e00ff */
[----:B------:R-:W-:Y:S02]  /*7b50*/  IMAD.MOV R6, RZ, RZ, -R2 ;  /* 0x000000ffff067224 */ /* 0x000fe400078e0a02 */
[----:B------:R-:W-:Y:S02]  /*7b60*/  IMAD.MOV R8, RZ, RZ, -R4 ;  /* 0x000000ffff087224 */ /* 0x000fe400078e0a04 */
[C---:B------:R-:W-:Y:S01]  /*7b70*/  IMAD R7, R5.reuse, R6, R7 ;  /* 0x0000000605077224 */ /* 0x040fe200078e0207 */
[----:B------:R-:W-:Y:S01]  /*7b80*/  LOP3.LUT R6, R12, c[0x0][0x2d0], RZ, 0x3c, !PT ;  /* 0x0000b4000c067a12 */ /* 0x000fe200078e3cff */
[C---:B------:R-:W-:Y:S03]  /*7b90*/  IMAD R14, R5.reuse, R8, R14 ;  /* 0x00000008050e7224 */ /* 0x040fe600078e020e */
[C---:B------:R-:W-:Y:S02]  /*7ba0*/  ISETP.GT.U32.AND P0, PT, R5.reuse, R7, PT ;  /* 0x000000070500720c */ /* 0x040fe40003f04070 */
[----:B------:R-:W-:Y:S02]  /*7bb0*/  ISETP.GT.U32.AND P4, PT, R5, R14, PT ;  /* 0x0000000e0500720c */ /* 0x000fe40003f84070 */
[----:B------:R-:W-:Y:S09]  /*7bc0*/  ISETP.GE.AND P2, PT, R6, RZ, PT ;  /* 0x000000ff0600720c */ /* 0x000ff20003f46270 */
[----:B------:R-:W-:Y:S01]  /*7bd0*/  @!P0 IADD3 R2, R2, 0x1, RZ ;  /* 0x0000000102028810 */ /* 0x000fe20007ffe0ff */
[----:B------:R-:W-:Y:S01]  /*7be0*/  @!P0 IMAD.IADD R7, R7, 0x1, -R5 ;  /* 0x0000000107078824 */ /* 0x000fe200078e0a05 */
[-C--:B------:R-:W-:Y:S02]  /*7bf0*/  @!P4 IADD3 R14, R14, -R5.reuse, RZ ;  /* 0x800000050e0ec210 */ /* 0x080fe40007ffe0ff */
[----:B------:R-:W-:Y:S02]  /*7c00*/  @!P4 IADD3 R4, R4, 0x1, RZ ;  /* 0x000000010404c810 */ /* 0x000fe40007ffe0ff */
[-C--:B------:R-:W-:Y:S02]  /*7c10*/  ISETP.GE.U32.AND P5, PT, R7, R5.reuse, PT ;  /* 0x000000050700720c */ /* 0x080fe40003fa6070 */
[----:B------:R-:W-:Y:S02]  /*7c20*/  ISETP.GE.U32.AND P6, PT, R14, R5, PT ;  /* 0x000000050e00720c */ /* 0x000fe40003fc6070 */
[----:B------:R-:W-:Y:S02]  /*7c30*/  LOP3.LUT R5, R13, c[0x0][0x2d0], RZ, 0x3c, !PT ;  /* 0x0000b4000d057a12 */ /* 0x000fe400078e3cff */
[----:B------:R-:W-:Y:S02]  /*7c40*/  ISETP.NE.AND P0, PT, RZ, c[0x0][0x2d0], PT ;  /* 0x0000b400ff007a0c */ /* 0x000fe40003f05270 */
[----:B------:R-:W-:Y:S05]  /*7c50*/  ISETP.GE.AND P1, PT, R5, RZ, PT ;  /* 0x000000ff0500720c */ /* 0x000fea0003f26270 */
[----:B------:R-:W-:Y:S02]  /*7c60*/  @P5 IADD3 R2, R2, 0x1, RZ ;  /* 0x0000000102025810 */ /* 0x000fe40007ffe0ff */
[----:B------:R-:W-:Y:S05]  /*7c70*/  @P6 IADD3 R4, R4, 0x1, RZ ;  /* 0x0000000104046810 */ /* 0x000fea0007ffe0ff */
[----:B------:R-:W-:Y:S02]  /*7c80*/  @!P2 IMAD.MOV R4, RZ, RZ, -R4 ;  /* 0x000000ffff04a224 */ /* 0x000fe400078e0a04 */
[----:B------:R-:W-:Y:S05]  /*7c90*/  @!P1 IMAD.MOV R2, RZ, RZ, -R2 ;  /* 0x000000ffff029224 */ /* 0x000fea00078e0a02 */
[C---:B------:R-:W-:Y:S02]  /*7ca0*/  SEL R2, R3.reuse, R2, !P0 ;  /* 0x0000000203027207 */ /* 0x040fe40004000000 */
[----:B------:R-:W-:Y:S02]  /*7cb0*/  SEL R3, R3, R4, !P0 ;  /* 0x0000000403037207 */ /* 0x000fe40004000000 */
[CC--:B------:R-:W-:Y:S02]  /*7cc0*/  LEA R20, P1, R2.reuse, R158.reuse, 0x2 ;  /* 0x0000009e02147211 */ /* 0x0c0fe400078210ff */
[C---:B------:R-:W-:Y:S02]  /*7cd0*/  LEA R16, P0, R3.reuse, R158, 0x2 ;  /* 0x0000009e03107211 */ /* 0x040fe400078010ff */
[-C--:B------:R-:W-:Y:S02]  /*7ce0*/  LEA.HI.X.SX32 R21, R2, R159.reuse, 0x2, P1 ;  /* 0x0000009f02157211 */ /* 0x080fe400008f16ff */
[C---:B------:R-:W-:Y:S02]  /*7cf0*/  LEA.HI.X.SX32 R17, R3.reuse, R159, 0x2, P0 ;  /* 0x0000009f03117211 */ /* 0x040fe400000f16ff */
[----:B------:R-:W-:Y:S01]  /*7d00*/  IADD3 R3, R3, -R2, RZ ;  /* 0x8000000203037210 */ /* 0x000fe20007ffe0ff */
[----:B------:R-:W2:Y:S04]  /*7d10*/  LDG.E R5, [R20.64] ;  /* 0x0000000614057981 */ /* 0x000ea8000c1e1900 */
[----:B------:R-:W-:Y:S01]  /*7d20*/  IMAD R0, R3, c[0x0][0x2d0], R0 ;  /* 0x0000b40003007a24 */ /* 0x000fe200078e0200 */
[----:B------:R-:W2:Y:S03]  /*7d30*/  LDG.E R6, [R16.64] ;  /* 0x0000000610067981 */ /* 0x000ea6000c1e1900 */
[----:B------:R-:W-:Y:S01]  /*7d40*/  IMAD.WIDE.U32 R18, R0, c[0x0][0x1a0], RZ ;  /* 0x0000680000127a25 */ /* 0x000fe200078e00ff */
[----:B------:R-:W-:Y:S03]  /*7d50*/  SHF.R.S32.HI R7, RZ, 0x1f, R0 ;  /* 0x0000001fff077819 */ /* 0x000fe60000011400 */
[----:B--2---:R-:W-:Y:S02]  /*7d60*/  IMAD.IADD R14, R5, 0x1, -R6 ;  /* 0x00000001050e7824 */ /* 0x004fe400078e0a06 */
[----:B------:R-:W-:Y:S02]  /*7d70*/  IMAD R6, R7, c[0x0][0x1a0], RZ ;  /* 0x0000680007067a24 */ /* 0x000fe400078e02ff */
[----:B------:R-:W-:Y:S01]  /*7d80*/  IMAD.WIDE.U32 R16, R14, c[0x0][0x180], RZ ;  /* 0x000060000e107a25 */ /* 0x000fe200078e00ff */
[----:B------:R-:W-:Y:S03]  /*7d90*/  SHF.R.S32.HI R8, RZ, 0x1f, R14 ;  /* 0x0000001fff087819 */ /* 0x000fe6000001140e */
[----:B------:R-:W-:Y:S02]  /*7da0*/  IMAD R6, R0, c[0x0][0x1a4], R6 ;  /* 0x0000690000067a24 */ /* 0x000fe400078e0206 */
[----:B------:R-:W-:Y:S02]  /*7db0*/  IMAD R5, R8, c[0x0][0x180], RZ ;  /* 0x0000600008057a24 */ /* 0x000fe400078e02ff */
[----:B------:R-:W-:Y:S02]  /*7dc0*/  IMAD.IADD R19, R19, 0x1, R6 ;  /* 0x0000000113137824 */ /* 0x000fe400078e0206 */
[----:B------:R-:W-:Y:S02]  /*7dd0*/  IMAD R5, R14, c[0x0][0x184], R5 ;  /* 0x000061000e057a24 */ /* 0x000fe400078e0205 */
[----:B------:R-:W-:Y:S02]  /*7de0*/  IMAD R7, R7, c[0x0][0x198], RZ ;  /* 0x0000660007077a24 */ /* 0x000fe400078e02ff */
[----:B------:R-:W-:Y:S02]  /*7df0*/  IMAD.IADD R17, R17, 0x1, R5 ;  /* 0x0000000111117824 */ /* 0x000fe400078e0205 */
[----:B------:R-:W-:Y:S02]  /*7e00*/  IMAD R5, R8, c[0x0][0x188], RZ ;  /* 0x0000620008057a24 */ /* 0x000fe400078e02ff */
[----:B------:R-:W-:Y:S04]  /*7e10*/  IMAD.WIDE.U32 R18, R14, c[0x0][0x188], R18 ;  /* 0x000062000e127a25 */ /* 0x000fe800078e0012 */
[----:B------:R-:W-:Y:S01]  /*7e20*/  IMAD.WIDE.U32 R16, R0, c[0x0][0x198], R16 ;  /* 0x0000660000107a25 */ /* 0x000fe200078e0010 */
[----:B------:R-:W-:Y:S03]  /*7e30*/  LEA R110, P1, R18, R110, 0x1 ;  /* 0x0000006e126e7211 */ /* 0x000fe600078208ff */
[----:B------:R-:W-:Y:S01]  /*7e40*/  IMAD R5, R14, c[0x0][0x18c], R5 ;  /* 0x000063000e057a24 */ /* 0x000fe200078e0205 */
[----:B------:R-:W-:Y:S01]  /*7e50*/  LEA R108, P0, R16, R108, 0x1 ;  /* 0x0000006c106c7211 */ /* 0x000fe200078008ff */
[----:B------:R-:W-:Y:S03]  /*7e60*/  IMAD R7, R0, c[0x0][0x19c], R7 ;  /* 0x0000670000077a24 */ /* 0x000fe600078e0207 */
[----:B------:R-:W-:Y:S01]  /*7e70*/  IADD3 R6, R19, R5, RZ ;  /* 0x0000000513067210 */ /* 0x000fe20007ffe0ff */
[----:B------:R-:W-:Y:S03]  /*7e80*/  IMAD.IADD R8, R17, 0x1, R7 ;  /* 0x0000000111087824 */ /* 0x000fe600078e0207 */
[----:B------:R-:W-:Y:S02]  /*7e90*/  LEA.HI.X R111, R18, R111, R6, 0x1, P1 ;  /* 0x0000006f126f7211 */ /* 0x000fe400008f0c06 */
[----:B------:R-:W-:Y:S01]  /*7ea0*/  LEA.HI.X R109, R16, R109, R8, 0x1, P0 ;  /* 0x0000006d106d7211 */ /* 0x000fe200000f0c08 */
[----:B------:R-:W-:-:S05]  /*7eb0*/  BRA `(.L_x_5618) ;  /* 0x0000008000007947 */ /* 0x000fca0003800000 */
.L_x_5617:
[----:B------:R-:W-:Y:S02]  /*7ec0*/  IMAD.MOV.U32 R2, RZ, RZ, c[0x0][0x1a0] ;  /* 0x00006800ff027624 */ /* 0x000fe400078e00ff */
[----:B------:R-:W-:Y:S02]  /*7ed0*/  IMAD.MOV.U32 R0, RZ, RZ, c[0x0][0x198] ;  /* 0x00006600ff007624 */ /* 0x000fe400078e00ff */
[----:B------:R-:W-:Y:S02]  /*7ee0*/  IMAD.U32 R3, R2, -0x40, RZ ;  /* 0xffffffc002037824 */ /* 0x000fe400078e00ff */
[----:B------:R-:W-:Y:S03]  /*7ef0*/  IMAD.U32 R5, R0, -0x40, RZ ;  /* 0xffffffc000057824 */ /* 0x000fe600078e00ff */
[----:B------:R-:W-:Y:S02]  /*7f00*/  LEA R110, P1, R3, R110, 0x1 ;  /* 0x0000006e036e7211 */ /* 0x000fe400078208ff */
[----:B------:R-:W-:Y:S02]  /*7f10*/  LEA R108, P0, R5, R108, 0x1 ;  /* 0x0000006c056c7211 */ /* 0x000fe400078008ff */
[----:B------:R-:W-:Y:S02]  /*7f20*/  LEA.HI.X.SX32 R111, R3, R111, 0x1, P1 ;  /* 0x0000006f036f7211 */ /* 0x000fe400008f0eff */
[----:B------:R-:W-:Y:S02]  /*7f30*/  LEA.HI.X.SX32 R109, R5, R109, 0x1, P0 ;  /* 0x0000006d056d7211 */ /* 0x000fe400000f0eff */
.L_x_5618:
[----:B------:R-:W-:Y:S04]  /*7f40*/  IADD3 R11, R11, -0x1, RZ ;  /* 0xffffffff0b0b7810 */ /* 0x000fe80007ffe0ff */
[----:B------:R-:W-:Y:S11]  /*7f50*/  ISETP.GT.AND P0, PT, R11, R76, PT ;  /* 0x0000004c0b00720c */ /* 0x000ff60003f04270 */
[----:B------:R-:W-:Y:S02]  /*7f60*/  @!UPT UIADD3 URZ, URZ, URZ, URZ ;  /* 0x0000003f3f3ff290 */ /* 0x000fe4000fffe03f */
[----:B------:R-:W-:-:S05]  /*7f70*/  @P0 BRA `(.L_x_5619) ;  /* 0xffffa46000000947 */ /* 0x000fca000383ffff */
.L_x_5550:
[----:B-1----:R-:W-:Y:S01]  /*7f80*/  BAR.SYNC.DEFER_BLOCKING 0x0 ;  /* 0x0000000000007b1d */ /* 0x002fe20000010000 */
[----:B------:R-:W-:Y:S01]  /*7f90*/  ISETP.NE.AND P1, PT, RZ, c[0x0][0x230], PT ;  /* 0x00008c00ff007a0c */ /* 0x000fe20003f25270 */
[----:B------:R-:W-:Y:S01]  /*7fa0*/  IMAD.MOV.U32 R3, RZ, RZ, c[0x0][0x190] ;  /* 0x00006400ff037624 */ /* 0x000fe200078e00ff */
[----:B------:R-:W-:Y:S01]  /*7fb0*/  ISETP.GE.AND P0, PT, R100, c[0x0][0x220], PT ;  /* 0x0000880064007a0c */ /* 0x000fe20003f06270 */
[----:B------:R-:W-:Y:S01]  /*7fc0*/  IMAD.MOV.U32 R0, RZ, RZ, 0x4 ;  /* 0x00000004ff007424 */ /* 0x000fe200078e00ff */
[----:B------:R-:W-:Y:S01]  /*7fd0*/  SHF.L.U32 R164, R132, 0x1, RZ ;  /* 0x0000000184a47819 */ /* 0x000fe200000006ff */
[----:B------:R-:W-:Y:S01]  /*7fe0*/  BSSY B3, `(.L_x_5620) ;  /* 0x000052f000037945 */ /* 0x000fe20003800000 */
[C---:B------:R-:W-:Y:S02]  /*7ff0*/  IMAD.SHL.U32 R5, R3.reuse, 0x10, RZ ;  /* 0x0000001003057824 */ /* 0x040fe400078e00ff */
[----:B------:R-:W-:-:S05]  /*8000*/  SHF.L.U64.HI R7, R3, R0, c[0x0][0x194] ;  /* 0x0000650003077619 */ /* 0x000fca0000010200 */
[----:B------:R-:W-:Y:S05]  /*8010*/  @!P1 BRA `(.L_x_5621) ;  /* 0x00004ce000009947 */ /* 0x000fea0003800000 */
[----:B------:R-:W-:Y:S01]  /*8020*/  ISETP.NE.U32.AND P1, PT, RZ, c[0x0][0x250], PT ;  /* 0x00009400ff007a0c */ /* 0x000fe20003f25070 */
[----:B------:R-:W-:-:S03]  /*8030*/  IMAD.MOV.U32 R6, RZ, RZ, RZ ;  /* 0x000000ffff067224 */ /* 0x000fc600078e00ff */
[----:B------:R-:W-:-:S13]  /*8040*/  ISETP.NE.AND.EX P1, PT, RZ, c[0x0][0x254], PT, P1 ;  /* 0x00009500ff007a0c */ /* 0x000fda0003f25310 */
[----:B------:R-:W2:Y:S01]  /*8050*/  @P1 LDG.E R6, [R142.64] ;  /* 0x000000068e061981 */ /* 0x000ea2000c1e1900 */
[----:B------:R-:W-:Y:S01]  /*8060*/  IMAD.MOV.U32 R2, RZ, RZ, c[0x0][0x194] ;  /* 0x00006500ff027624 */ /* 0x000fe200078e00ff */
[-C--:B------:R-:W-:Y:S01]  /*8070*/  IADD3 R4, P1, R5, R136.reuse, RZ ;  /* 0x0000008805047210 */ /* 0x080fe20007f3e0ff */
[----:B------:R-:W-:Y:S01]  /*8080*/  IMAD.MOV.U32 R138, RZ, RZ, R136 ;  /* 0x000000ffff8a7224 */ /* 0x000fe200078e0088 */
[----:B------:R-:W-:Y:S01]  /*8090*/  ULDC.U8 UR4, c[0x0][0x313] ;  /* 0x0000c4c000047ab9 */ /* 0x000fe20000000000 */
[----:B------:R-:W-:Y:S01]  /*80a0*/  IMAD R5, R2, 0x30, RZ ;  /* 0x0000003002057824 */ /* 0x000fe200078e02ff */
[C---:B------:R-:W-:Y:S01]  /*80b0*/  LEA R30, P4, R136.reuse, c[0x0][0x160], 0x1 ;  /* 0x00005800881e7a11 */ /* 0x040fe200078808ff */
[C---:B------:R-:W-:Y:S01]  /*80c0*/  IMAD.WIDE.U32 R8, R3.reuse, 0x30, R138 ;  /* 0x0000003003087825 */ /* 0x040fe200078e008a */
[----:B------:R-:W-:Y:S02]  /*80d0*/  LEA R0, P2, R3, R136, 0x5 ;  /* 0x0000008803007211 */ /* 0x000fe400078428ff */
[--C-:B------:R-:W-:Y:S01]  /*80e0*/  LEA.HI.X R31, R136, c[0x0][0x164], R139.reuse, 0x1, P4 ;  /* 0x00005900881f7a11 */ /* 0x100fe200020f0c8b */
[----:B------:R-:W-:Y:S01]  /*80f0*/  IMAD.X R7, R7, 0x1, R139, P1 ;  /* 0x0000000107077824 */ /* 0x000fe200008e068b */
[----:B------:R-:W-:Y:S01]  /*8100*/  LEA R24, P1, R8, c[0x0][0x160], 0x1 ;  /* 0x0000580008187a11 */ /* 0x000fe200078208ff */
[----:B------:R-:W-:Y:S01]  /*8110*/  IMAD.IADD R5, R9, 0x1, R5 ;  /* 0x0000000109057824 */ /* 0x000fe200078e0205 */
[----:B------:R-:W-:Y:S01]  /*8120*/  LEA.HI.X R139, R3, R139, R2, 0x5, P2 ;  /* 0x0000008b038b7211 */ /* 0x000fe200010f2c02 */
[----:B------:R-:W-:Y:S01]  /*8130*/  IMAD.IADD R3, R155, 0x1, -R56 ;  /* 0x000000019b037824 */ /* 0x000fe200078e0a38 */
[----:B------:R-:W-:-:S02]  /*8140*/  LEA R28, P4, R4, c[0x0][0x160], 0x1 ;  /* 0x00005800041c7a11 */ /* 0x000fc400078808ff */
[----:B------:R-:W-:Y:S02]  /*8150*/  LEA.HI.X R25, R8, c[0x0][0x164], R5, 0x1, P1 ;  /* 0x0000590008197a11 */ /* 0x000fe400008f0c05 */
[----:B------:R-:W-:Y:S02]  /*8160*/  ISETP.NE.AND P1, PT, RZ, UR4, PT ;  /* 0x00000004ff007c0c */ /* 0x000fe4000bf25270 */
[----:B------:R-:W-:Y:S02]  /*8170*/  LEA.HI.X R29, R4, c[0x0][0x164], R7, 0x1, P4 ;  /* 0x00005900041d7a11 */ /* 0x000fe400020f0c07 */
[----:B------:R-:W-:Y:S02]  /*8180*/  ISETP.GE.AND P2, PT, R134, R3, PT ;  /* 0x000000038600720c */ /* 0x000fe40003f46270 */
[----:B------:R-:W-:Y:S02]  /*8190*/  LEA R26, P4, R0, c[0x0][0x160], 0x1 ;  /* 0x00005800001a7a11 */ /* 0x000fe400078808ff */
[----:B------:R-:W-:-:S02]  /*81a0*/  ISETP.GT.AND P2, PT, R62, -0x8, !P2 ;  /* 0xfffffff83e00780c */ /* 0x000fc40005744270 */
[----:B------:R-:W-:Y:S02]  /*81b0*/  LEA.HI.X R27, R0, c[0x0][0x164], R139, 0x1, P4 ;  /* 0x00005900001b7a11 */ /* 0x000fe400020f0c8b */
[----:B--2---:R-:W-:-:S05]  /*81c0*/  IADD3 R6, R6, R65, R56 ;  /* 0x0000004106067210 */ /* 0x004fca0007ffe038 */
[----:B------:R-:W-:-:S05]  /*81d0*/  IMAD R6, R71, R6, RZ ;  /* 0x0000000647067224 */ /* 0x000fca00078e02ff */
[-C--:B------:R-:W-:Y:S02]  /*81e0*/  IADD3 R13, P6, R69, R6.reuse, RZ ;  /* 0x00000006450d7210 */ /* 0x080fe40007fde0ff */
[----:B------:R-:W-:Y:S02]  /*81f0*/  IADD3 R21, P5, R68, R6, RZ ;  /* 0x0000000644157210 */ /* 0x000fe40007fbe0ff */
[----:B------:R-:W-:-:S05]  /*8200*/  SHF.R.S32.HI R6, RZ, 0x1f, R6 ;  /* 0x0000001fff067819 */ /* 0x000fca0000011406 */
[--C-:B------:R-:W-:Y:S02]  /*8210*/  IMAD.X R2, R67, 0x1, R6.reuse, P6 ;  /* 0x0000000143027824 */ /* 0x100fe400030e0606 */
[----:B------:R-:W-:Y:S01]  /*8220*/  IMAD.X R23, R66, 0x1, R6, P5 ;  /* 0x0000000142177824 */ /* 0x000fe200028e0606 */
[----:B------:R-:W-:Y:S05]  /*8230*/  @!P1 BRA `(.L_x_5622) ;  /* 0x00001b3000009947 */ /* 0x000fea0003800000 */
[----:B------:R-:W-:Y:S01]  /*8240*/  BSSY B2, `(.L_x_5623) ;  /* 0x0000067000027945 */ /* 0x000fe20003800000 */
[----:B------:R-:W-:Y:S05]  /*8250*/  @!P2 BRA `(.L_x_5624) ;  /* 0x000006500000a947 */ /* 0x000fea0003800000 */
[----:B------:R-:W-:Y:S01]  /*8260*/  ISETP.GE.AND P1, PT, R102, c[0x0][0x220], PT ;  /* 0x0000880066007a0c */ /* 0x000fe20003f26270 */
[C---:B------:R-:W-:Y:S01]  /*8270*/  IMAD.SHL.U32 R34, R13.reuse, 0x2, RZ ;  /* 0x000000020d227824 */ /* 0x040fe200078e00ff */
[----:B------:R-:W-:Y:S01]  /*8280*/  SHF.L.U64.HI R0, R13, 0x1, R2 ;  /* 0x000000010d007819 */ /* 0x000fe20000010202 */
[----:B------:R-:W-:Y:S03]  /*8290*/  BSSY B1, `(.L_x_5625) ;  /* 0x0000033000017945 */ /* 0x000fe60003800000 */
[----:B------:R-:W-:-:S02]  /*82a0*/  IADD3 R32, P4, R34, c[0x0][0x2a8], RZ ;  /* 0x0000aa0022207a10 */ /* 0x000fc40007f9e0ff */
[----:B------:R-:W-:Y:S02]  /*82b0*/  IADD3 R34, P2, R34, c[0x0][0x2b0], RZ ;  /* 0x0000ac0022227a10 */ /* 0x000fe40007f5e0ff */
[C---:B------:R-:W-:Y:S02]  /*82c0*/  IADD3.X R33, R0.reuse, c[0x0][0x2ac], RZ, P4, !PT ;  /* 0x0000ab0000217a10 */ /* 0x040fe400027fe4ff */
[----:B------:R-:W-:Y:S01]  /*82d0*/  IADD3.X R35, R0, c[0x0][0x2b4], RZ, P2, !PT ;  /* 0x0000ad0000237a10 */ /* 0x000fe200017fe4ff */
[----:B------:R1:W-:Y:S01]  /*82e0*/  @P1 STS.128 [R164], RZ ;  /* 0x000000ffa4001388 */ /* 0x0003e20000000c00 */
[----:B------:R-:W-:Y:S05]  /*82f0*/  @P1 BRA `(.L_x_5626) ;  /* 0x000002c000001947 */ /* 0x000fea0003800000 */
[----:B------:R2:W5:Y:S01]  /*8300*/  LDG.E.128 R8, [R30.64] ;  /* 0x000000061e087981 */ /* 0x000562000c1e1d00 */
[----:B------:R-:W-:Y:S01]  /*8310*/  ISETP.GE.AND P1, PT, R102, c[0x0][0x230], PT ;  /* 0x00008c0066007a0c */ /* 0x000fe20003f26270 */
[----:B------:R-:W-:-:S12]  /*8320*/  BSSY B0, `(.L_x_5627) ;  /* 0x0000028000007945 */ /* 0x000fd80003800000 */
[----:B------:R-:W-:Y:S05]  /*8330*/  @P1 BRA `(.L_x_5628) ;  /* 0x0000026000001947 */ /* 0x000fea0003800000 */
[----:B------:R-:W3:Y:S04]  /*8340*/  LDG.E.64 R4, [R34.64] ;  /* 0x0000000622047981 */ /* 0x000ee8000c1e1b00 */
[----:B------:R-:W4:Y:S01]  /*8350*/  LDG.E.64 R6, [R32.64] ;  /* 0x0000000620067981 */ /* 0x000f22000c1e1b00 */
        /* <DEDUP_REMOVED lines=9> */
[C---:B------:R-:W-:Y:S01]  /*83f0*/  LOP3.LUT R19, R5.reuse, 0xffff0000, RZ, 0xc0, !PT ;  /* 0xffff000005137812 */ /* 0x040fe200078ec0ff */
[----:B------:R-:W-:Y:S01]  /*8400*/  IMAD.U32 R5, R5, 0x10000, RZ ;  /* 0x0001000005057824 */ /* 0x000fe200078e00ff */
[----:B----4-:R-:W-:Y:S01]  /*8410*/  LOP3.LUT R23, R6, 0xffff0000, RZ, 0xc0, !PT ;  /* 0xffff000006177812 */ /* 0x010fe200078ec0ff */
[-C--:B------:R-:W-:Y:S01]  /*8420*/  FMUL.FTZ R17, R0, R11.reuse ;  /* 0x0000000b00117220 */ /* 0x080fe20000410000 */
[C---:B------:R-:W-:Y:S01]  /*8430*/  LOP3.LUT R21, R7.reuse, 0xffff0000, RZ, 0xc0, !PT ;  /* 0xffff000007157812 */ /* 0x040fe200078ec0ff */
[----:B------:R-:W-:Y:S01]  /*8440*/  FMUL.FTZ R18, R12, R11 ;  /* 0x0000000b0c127220 */ /* 0x000fe20000410000 */
[----:B------:R-:W-:Y:S01]  /*8450*/  SHF.L.U32 R4, R4, 0x10, RZ ;  /* 0x0000001004047819 */ /* 0x000fe200000006ff */
[-C--:B------:R-:W-:Y:S01]  /*8460*/  FMUL.FTZ R11, R8, R19.reuse ;  /* 0x00000013080b7220 */ /* 0x080fe20000410000 */
[----:B------:R-:W-:Y:S01]  /*8470*/  SHF.L.U32 R6, R6, 0x10, RZ ;  /* 0x0000001006067819 */ /* 0x000fe200000006ff */
[----:B------:R-:W-:Y:S01]  /*8480*/  FMUL.FTZ R19, R14, R19 ;  /* 0x000000130e137220 */ /* 0x000fe20000410000 */
[----:B------:R-:W-:Y:S01]  /*8490*/  SHF.L.U32 R7, R7, 0x10, RZ ;  /* 0x0000001007077819 */ /* 0x000fe200000006ff */
[----:B------:R-:W-:-:S02]  /*84a0*/  FFMA.FTZ R18, R0, R23, R18 ;  /* 0x0000001700127223 */ /* 0x000fc40000010012 */
[----:B------:R-:W-:Y:S02]  /*84b0*/  FFMA.FTZ R8, R8, R21, R19 ;  /* 0x0000001508087223 */ /* 0x000fe40000010013 */
[-C--:B------:R-:W-:Y:S02]  /*84c0*/  FMUL.FTZ R0, R16, R4.reuse ;  /* 0x0000000410007220 */ /* 0x080fe40000410000 */
[----:B------:R-:W-:Y:S02]  /*84d0*/  FMUL.FTZ R19, R9, R4 ;  /* 0x0000000409137220 */ /* 0x000fe40000410000 */
[-C--:B------:R-:W-:Y:S02]  /*84e0*/  FMUL.FTZ R4, R10, R5.reuse ;  /* 0x000000050a047220 */ /* 0x080fe40000410000 */
[----:B------:R-:W-:Y:S02]  /*84f0*/  FMUL.FTZ R5, R15, R5 ;  /* 0x000000050f057220 */ /* 0x000fe40000410000 */
[----:B------:R-:W-:-:S02]  /*8500*/  FFMA.FTZ R11, R14, R21, -R11 ;  /* 0x000000150e0b7223 */ /* 0x000fc4000001080b */
[----:B------:R-:W-:Y:S02]  /*8510*/  FFMA.FTZ R17, R12, R23, -R17 ;  /* 0x000000170c117223 */ /* 0x000fe40000010811 */
[-C--:B------:R-:W-:Y:S01]  /*8520*/  FFMA.FTZ R0, R9, R6.reuse, -R0 ;  /* 0x0000000609007223 */ /* 0x080fe20000010800 */
[----:B------:R-:W-:Y:S01]  /*8530*/  F2FP.BF16.PACK_AB R11, R8, R11 ;  /* 0x0000000b080b723e */ /* 0x000fe200000010ff */
[----:B------:R-:W-:Y:S01]  /*8540*/  FFMA.FTZ R19, R16, R6, R19 ;  /* 0x0000000610137223 */ /* 0x000fe20000010013 */
[----:B------:R-:W-:Y:S01]  /*8550*/  F2FP.BF16.PACK_AB R9, R18, R17 ;  /* 0x000000111209723e */ /* 0x000fe200000010ff */
[-C--:B------:R-:W-:Y:S02]  /*8560*/  FFMA.FTZ R4, R15, R7.reuse, -R4 ;  /* 0x000000070f047223 */ /* 0x080fe40000010804 */
[----:B------:R-:W-:Y:S01]  /*8570*/  FFMA.FTZ R5, R10, R7, R5 ;  /* 0x000000070a057223 */ /* 0x000fe20000010005 */
[----:B------:R-:W-:-:S04]  /*8580*/  F2FP.BF16.PACK_AB R8, R19, R0 ;  /* 0x000000001308723e */ /* 0x000fc800000010ff */
[----:B------:R-:W-:Y:S02]  /*8590*/  F2FP.BF16.PACK_AB R10, R5, R4 ;  /* 0x00000004050a723e */ /* 0x000fe400000010ff */
.L_x_5628:
[----:B------:R-:W-:Y:S05]  /*85a0*/  BSYNC B0 ;  /* 0x0000000000007941 */ /* 0x000fea0003800000 */
.L_x_5627:
[----:B-----5:R3:W-:Y:S02]  /*85b0*/  STS.128 [R164], R8 ;  /* 0x00000008a4007388 */ /* 0x0207e40000000c00 */
.L_x_5626:
[----:B------:R-:W-:Y:S05]  /*85c0*/  BSYNC B1 ;  /* 0x0000000000017941 */ /* 0x000fea0003800000 */
.L_x_5625:
[----:B------:R4:W-:Y:S01]  /*85d0*/  @P0 STS.128 [R164+0x2000], RZ ;  /* 0x002000ffa4000388 */ /* 0x0009e20000000c00 */
[----:B------:R-:W-:Y:S05]  /*85e0*/  @P0 BRA `(.L_x_5624) ;  /* 0x000002c000000947 */ /* 0x000fea0003800000 */
[----:B---3--:R3:W5:Y:S01]  /*85f0*/  LDG.E.128 R8, [R30.64+0x80] ;  /* 0x000080061e087981 */ /* 0x008762000c1e1d00 */
[----:B------:R-:W-:Y:S01]  /*8600*/  ISETP.GE.AND P1, PT, R100, c[0x0][0x230], PT ;  /* 0x00008c0064007a0c */ /* 0x000fe20003f26270 */
[----:B------:R-:W-:-:S12]  /*8610*/  BSSY B0, `(.L_x_5629) ;  /* 0x0000028000007945 */ /* 0x000fd80003800000 */
[----:B------:R-:W-:Y:S05]  /*8620*/  @P1 BRA `(.L_x_5630) ;  /* 0x0000026000001947 */ /* 0x000fea0003800000 */
[----:B--2---:R-:W2:Y:S04]  /*8630*/  LDG.E.64 R4, [R34.64+0x40] ;  /* 0x0000400622047981 */ /* 0x004ea8000c1e1b00 */
[----:B---3--:R-:W3:Y:S01]  /*8640*/  LDG.E.64 R6, [R32.64+0x40] ;  /* 0x0000400620067981 */ /* 0x008ee2000c1e1b00 */
        /* <DEDUP_REMOVED lines=8> */
[----:B--2---:R-:W-:Y:S02]  /*86d0*/  LOP3.LUT R11, R4, 0xffff0000, RZ, 0xc0, !PT ;  /* 0xffff0000040b7812 */ /* 0x004fe400078ec0ff */
[C---:B------:R-:W-:Y:S01]  /*86e0*/  LOP3.LUT R19, R5.reuse, 0xffff0000, RZ, 0xc0, !PT ;  /* 0xffff000005137812 */ /* 0x040fe200078ec0ff */
[----:B------:R-:W-:Y:S01]  /*86f0*/  IMAD.U32 R5, R5, 0x10000, RZ ;  /* 0x0001000005057824 */ /* 0x000fe200078e00ff */
[----:B---3--:R-:W-:Y:S01]  /*8700*/  LOP3.LUT R23, R6, 0xffff0000, RZ, 0xc0, !PT ;  /* 0xffff000006177812 */ /* 0x008fe200078ec0ff */
        /* <DEDUP_REMOVED lines=24> */
.L_x_5630:
[----:B------:R-:W-:Y:S05]  /*8890*/  BSYNC B0 ;  /* 0x0000000000007941 */ /* 0x000fea0003800000 */
.L_x_5629:
[----:B-----5:R1:W-:Y:S02]  /*88a0*/  STS.128 [R164+0x2000], R8 ;  /* 0x00200008a4007388 */ /* 0x0203e40000000c00 */
.L_x_5624:
[----:B------:R-:W-:Y:S05]  /*88b0*/  BSYNC B2 ;  /* 0x0000000000027941 */ /* 0x000fea0003800000 */
.L_x_5623:
[----:B------:R-:W-:Y:S01]  /*88c0*/  IADD3 R0, R134, 0x10, RZ ;  /* 0x0000001086007810 */ /* 0x000fe20007ffe0ff */
[----:B------:R-:W-:Y:S03]  /*88d0*/  BSSY B2, `(.L_x_5631) ;  /* 0x000006c000027945 */ /* 0x000fe60003800000 */
[----:B------:R-:W-:-:S04]  /*88e0*/  ISETP.GE.AND P1, PT, R0, R3, PT ;  /* 0x000000030000720c */ /* 0x000fc80003f26270 */
[----:B------:R-:W-:-:S13]  /*88f0*/  ISETP.LT.OR P1, PT, R62, -0x87, P1 ;  /* 0xffffff793e00780c */ /* 0x000fda0000f21670 */
[----:B------:R-:W-:Y:S05]  /*8900*/  @P1 BRA `(.L_x_5632) ;  /* 0x0000068000001947 */ /* 0x000fea0003800000 */
[----:B------:R-:W-:Y:S01]  /*8910*/  ISETP.GE.AND P1, PT, R102, c[0x0][0x220], PT ;  /* 0x0000880066007a0c */ /* 0x000fe20003f26270 */
[----:B------:R-:W-:Y:S01]  /*8920*/  BSSY B1, `(.L_x_5633) ;  /* 0x0000038000017945 */ /* 0x000fe20003800000 */
[----:B------:R-:W-:-:S04]  /*8930*/  IADD3 R4, P2, R70, R13, RZ ;  /* 0x0000000d46047210 */ /* 0x000fc80007f5e0ff */
[----:B------:R-:W-:Y:S01]  /*8940*/  LEA.HI.X.SX32 R5, R70, R2, 0x1, P2 ;  /* 0x0000000246057211 */ /* 0x000fe200010f0eff */
[----:B------:R-:W-:-:S03]  /*8950*/  IMAD.SHL.U32 R34, R4, 0x2, RZ ;  /* 0x0000000204227824 */ /* 0x000fc600078e00ff */
[----:B------:R-:W-:Y:S02]  /*8960*/  SHF.L.U64.HI R4, R4, 0x1, R5 ;  /* 0x0000000104047819 */ /* 0x000fe40000010205 */
[C---:B------:R-:W-:Y:S01]  /*8970*/  IADD3 R32, P4, R34.reuse, c[0x0][0x2a8], RZ ;  /* 0x0000aa0022207a10 */ /* 0x040fe20007f9e0ff */
[----:B------:R1:W-:Y:S01]  /*8980*/  @P1 STS.128 [R164+0x800], RZ ;  /* 0x000800ffa4001388 */ /* 0x0003e20000000c00 */
[----:B------:R-:W-:Y:S02]  /*8990*/  IADD3 R34, P2, R34, c[0x0][0x2b0], RZ ;  /* 0x0000ac0022227a10 */ /* 0x000fe40007f5e0ff */
[C---:B------:R-:W-:Y:S02]  /*89a0*/  IADD3.X R33, R4.reuse, c[0x0][0x2ac], RZ, P4, !PT ;  /* 0x0000ab0004217a10 */ /* 0x040fe400027fe4ff */
[----:B------:R-:W-:Y:S01]  /*89b0*/  IADD3.X R35, R4, c[0x0][0x2b4], RZ, P2, !PT ;  /* 0x0000ad0004237a10 */ /* 0x000fe200017fe4ff */
[----:B------:R-:W-:Y:S05]  /*89c0*/  @P1 BRA `(.L_x_5634) ;  /* 0x000002d000001947 */ /* 0x000fea0003800000 */
[----:B-1-3--:R1:W5:Y:S01]  /*89d0*/  LDG.E.128 R8, [R28.64] ;  /* 0x000000061c087981 */ /* 0x00a362000c1e1d00 */
[----:B------:R-:W-:Y:S01]  /*89e0*/  ISETP.GE.AND P1, PT, R102, c[0x0][0x230], PT ;  /* 0x00008c0066007a0c */ /* 0x000fe20003f26270 */
[----:B------:R-:W-:-:S12]  /*89f0*/  BSSY B0, `(.L_x_5635) ;  /* 0x0000029000007945 */ /* 0x000fd80003800000 */
[----:B------:R-:W-:Y:S05]  /*8a00*/  @P1 BRA `(.L_x_5636) ;  /* 0x0000027000001947 */ /* 0x000fea0003800000 */
[----:B------:R-:W3:Y:S04]  /*8a10*/  LDG.E.64 R4, [R34.64] ;  /* 0x0000000622047981 */ /* 0x000ee8000c1e1b00 */
[----:B--2---:R-:W2:Y:S01]  /*8a20*/  LDG.E.64 R6, [R32.64] ;  /* 0x0000000620067981 */ /* 0x004ea2000c1e1b00 */
[C---:B-----5:R-:W-:Y:S01]  /*8a30*/  SHF.L.U32 R12, R9.reuse, 0x10, RZ ;  /* 0x00000010090c7819 */ /* 0x060fe200000006ff */
[----:B------:R-:W-:Y:S01]  /*8a40*/  IMAD.U32 R16, R10, 0x10000, RZ ;  /* 0x000100000a107824 */ /* 0x000fe200078e00ff */
[C---:B------:R-:W-:Y:S02]  /*8a50*/  SHF.L.U32 R14, R8.reuse, 0x10, RZ ;  /* 0x00000010080e7819 */ /* 0x040fe400000006ff */
[----:B------:R-:W-:Y:S02]  /*8a60*/  LOP3.LUT R17, R8, 0xffff0000, RZ, 0xc0, !PT ;  /* 0xffff000008117812 */ /* 0x000fe400078ec0ff */
[----:B------:R-:W-:-:S02]  /*8a70*/  LOP3.LUT R9, R9, 0xffff0000, RZ, 0xc0, !PT ;  /* 0xffff000009097812 */ /* 0x000fc400078ec0ff */
[C---:B------:R-:W-:Y:S02]  /*8a80*/  SHF.L.U32 R15, R11.reuse, 0x10, RZ ;  /* 0x000000100b0f7819 */ /* 0x040fe400000006ff */
[----:B------:R-:W-:Y:S02]  /*8a90*/  LOP3.LUT R21, R10, 0xffff0000, RZ, 0xc0, !PT ;  /* 0xffff00000a157812 */ /* 0x000fe400078ec0ff */
[----:B------:R-:W-:Y:S02]  /*8aa0*/  LOP3.LUT R11, R11, 0xffff0000, RZ, 0xc0, !PT ;  /* 0xffff00000b0b7812 */ /* 0x000fe400078ec0ff */
[----:B---3--:R-:W-:Y:S02]  /*8ab0*/  LOP3.LUT R8, R4, 0xffff0000, RZ, 0xc0, !PT ;  /* 0xffff000004087812 */ /* 0x008fe400078ec0ff */
[----:B------:R-:W-:Y:S02]  /*8ac0*/  LOP3.LUT R10, R5, 0xffff0000, RZ, 0xc0, !PT ;  /* 0xffff0000050a7812 */ /* 0x000fe400078ec0ff */
[----:B--2---:R-:W-:Y:S01]  /*8ad0*/  LOP3.LUT R20, R6, 0xffff0000, RZ, 0xc0, !PT ;  /* 0xffff000006147812 */ /* 0x004fe200078ec0ff */
[-C--:B------:R-:W-:Y:S01]  /*8ae0*/  FMUL.FTZ R19, R9, R8.reuse ;  /* 0x0000000809137220 */ /* 0x080fe20000410000 */
[----:B------:R-:W-:Y:S01]  /*8af0*/  LOP3.LUT R18, R7, 0xffff0000, RZ, 0xc0, !PT ;  /* 0xffff000007127812 */ /* 0x000fe200078ec0ff */
[----:B------:R-:W-:Y:S01]  /*8b00*/  FMUL.FTZ R22, R12, R8 ;  /* 0x000000080c167220 */ /* 0x000fe20000410000 */
[----:B------:R-:W-:Y:S01]  /*8b10*/  SHF.L.U32 R4, R4, 0x10, RZ ;  /* 0x0000001004047819 */ /* 0x000fe200000006ff */
[-C--:B------:R-:W-:Y:S01]  /*8b20*/  FMUL.FTZ R8, R11, R10.reuse ;  /* 0x0000000a0b087220 */ /* 0x080fe20000410000 */
[----:B------:R-:W-:Y:S01]  /*8b30*/  SHF.L.U32 R5, R5, 0x10, RZ ;  /* 0x0000001005057819 */ /* 0x000fe200000006ff */
[----:B------:R-:W-:-:S02]  /*8b40*/  FMUL.FTZ R10, R15, R10 ;  /* 0x0000000a0f0a7220 */ /* 0x000fc40000410000 */
[----:B------:R-:W-:Y:S01]  /*8b50*/  FFMA.FTZ R22, R9, R20, R22 ;  /* 0x0000001409167223 */ /* 0x000fe20000010016 */
[----:B------:R-:W-:Y:S01]  /*8b60*/  SHF.L.U32 R9, R7, 0x10, RZ ;  /* 0x0000001007097819 */ /* 0x000fe200000006ff */
[----:B------:R-:W-:Y:S02]  /*8b70*/  FFMA.FTZ R11, R11, R18, R10 ;  /* 0x000000120b0b7223 */ /* 0x000fe4000001000a */
[-C--:B------:R-:W-:Y:S02]  /*8b80*/  FMUL.FTZ R7, R17, R4.reuse ;  /* 0x0000000411077220 */ /* 0x080fe40000410000 */
[----:B------:R-:W-:Y:S02]  /*8b90*/  FMUL.FTZ R10, R14, R4 ;  /* 0x000000040e0a7220 */ /* 0x000fe40000410000 */
[----:B------:R-:W-:Y:S02]  /*8ba0*/  FFMA.FTZ R19, R12, R20, -R19 ;  /* 0x000000140c137223 */ /* 0x000fe40000010813 */
[----:B------:R-:W-:-:S02]  /*8bb0*/  IMAD.U32 R6, R6, 0x10000, RZ ;  /* 0x0001000006067824 */ /* 0x000fc400078e00ff */
[----:B------:R-:W-:Y:S01]  /*8bc0*/  FMUL.FTZ R4, R21, R5 ;  /* 0x0000000515047220 */ /* 0x000fe20000410000 */
[----:B------:R-:W-:Y:S01]  /*8bd0*/  F2FP.BF16.PACK_AB R19, R22, R19 ;  /* 0x000000131613723e */ /* 0x000fe200000010ff */
[----:B------:R-:W-:Y:S02]  /*8be0*/  FMUL.FTZ R12, R16, R5 ;  /* 0x00000005100c7220 */ /* 0x000fe40000410000 */
[----:B------:R-:W-:Y:S02]  /*8bf0*/  FFMA.FTZ R8, R15, R18, -R8 ;  /* 0x000000120f087223 */ /* 0x000fe40000010808 */
[-C--:B------:R-:W-:Y:S02]  /*8c00*/  FFMA.FTZ R7, R14, R6.reuse, -R7 ;  /* 0x000000060e077223 */ /* 0x080fe40000010807 */
[----:B------:R-:W-:Y:S01]  /*8c10*/  FFMA.FTZ R10, R17, R6, R10 ;  /* 0x00000006110a7223 */ /* 0x000fe2000001000a */
[----:B------:R-:W-:Y:S01]  /*8c20*/  F2FP.BF16.PACK_AB R11, R11, R8 ;  /* 0x000000080b0b723e */ /* 0x000fe200000010ff */
[----:B------:R-:W-:-:S02]  /*8c30*/  FFMA.FTZ R4, R16, R9, -R4 ;  /* 0x0000000910047223 */ /* 0x000fc40000010804 */
[----:B------:R-:W-:Y:S01]  /*8c40*/  FFMA.FTZ R9, R21, R9, R12 ;  /* 0x0000000915097223 */ /* 0x000fe2000001000c */
[----:B------:R-:W-:-:S04]  /*8c50*/  F2FP.BF16.PACK_AB R8, R10, R7 ;  /* 0x000000070a08723e */ /* 0x000fc800000010ff */
[----:B------:R-:W-:Y:S02]  /*8c60*/  F2FP.BF16.PACK_AB R10, R9, R4 ;  /* 0x00000004090a723e */ /* 0x000fe400000010ff */
[----:B------:R-:W-:Y:S02]  /*8c70*/  MOV R9, R19 ;  /* 0x0000001300097202 */ /* 0x000fe40000000f00 */
.L_x_5636:
[----:B------:R-:W-:Y:S05]  /*8c80*/  BSYNC B0 ;  /* 0x0000000000007941 */ /* 0x000fea0003800000 */
.L_x_5635:
[----:B-----5:R3:W-:Y:S02]  /*8c90*/  STS.128 [R164+0x800], R8 ;  /* 0x00080008a4007388 */ /* 0x0207e40000000c00 */
.L_x_5634:
[----:B------:R-:W-:Y:S05]  /*8ca0*/  BSYNC B1 ;  /* 0x0000000000017941 */ /* 0x000fea0003800000 */
.L_x_5633:
[----:B------:R1:W-:Y:S01]  /*8cb0*/  @P0 STS.128 [R164+0x2800], RZ ;  /* 0x002800ffa4000388 */ /* 0x0003e20000000c00 */
[----:B------:R-:W-:Y:S05]  /*8cc0*/  @P0 BRA `(.L_x_5632) ;  /* 0x000002c000000947 */ /* 0x000fea0003800000 */
[----:B-123--:R-:W5:Y:S01]  /*8cd0*/  LDG.E.128 R28, [R28.64+0x80] ;  /* 0x000080061c1c7981 */ /* 0x00ef62000c1e1d00 */
[----:B------:R-:W-:Y:S01]  /*8ce0*/  ISETP.GE.AND P1, PT, R100, c[0x0][0x230], PT ;  /* 0x00008c0064007a0c */ /* 0x000fe20003f26270 */
[----:B------:R-:W-:-:S12]  /*8cf0*/  BSSY B0, `(.L_x_5637) ;  /* 0x0000028000007945 */ /* 0x000fd80003800000 */
[----:B------:R-:W-:Y:S05]  /*8d00*/  @P1 BRA `(.L_x_5638) ;  /* 0x0000026000001947 */ /* 0x000fea0003800000 */
[----:B------:R-:W2:Y:S04]  /*8d10*/  LDG.E.64 R4, [R34.64+0x40] ;  /* 0x0000400622047981 */ /* 0x000ea8000c1e1b00 */
[----:B------:R-:W3:Y:S01]  /*8d20*/  LDG.E.64 R6, [R32.64+0x40] ;  /* 0x0000400620067981 */ /* 0x000ee2000c1e1b00 */
[C---:B-----5:R-:W-:Y:S01]  /*8d30*/  LOP3.LUT R8, R29.reuse, 0xffff0000, RZ, 0xc0, !PT ;  /* 0xffff00001d087812 */ /* 0x060fe200078ec0ff */
[----:B------:R-:W-:Y:S01]  /*8d40*/  IMAD.U32 R15, R30, 0x10000, RZ ;  /* 0x000100001e0f7824 */ /* 0x000fe200078e00ff */
[----:B------:R-:W-:Y:S02]  /*8d50*/  SHF.L.U32 R9, R29, 0x10, RZ ;  /* 0x000000101d097819 */ /* 0x000fe400000006ff */
        /* <DEDUP_REMOVED lines=10> */
[----:B------:R-:W-:Y:S01]  /*8e00*/  LOP3.LUT R19, R7, 0xffff0000, RZ, 0xc0, !PT ;  /* 0xffff000007137812 */ /* 0x000fe200078ec0ff */
[----:B------:R-:W-:Y:S01]  /*8e10*/  FMUL.FTZ R18, R9, R11 ;  /* 0x0000000b09127220 */ /* 0x000fe20000410000 */
[----:B------:R-:W-:Y:S01]  /*8e20*/  SHF.L.U32 R7, R7, 0x10, RZ ;  /* 0x0000001007077819 */ /* 0x000fe200000006ff */
[----:B------:R-:W-:-:S02]  /*8e30*/  FMUL.FTZ R11, R12, R17 ;  /* 0x000000110c0b7220 */ /* 0x000fc40000410000 */
[----:B------:R-:W-:Y:S01]  /*8e40*/  FFMA.FTZ R16, R9, R21, -R16 ;  /* 0x0000001509107223 */ /* 0x000fe20000010810 */
[----:B------:R-:W-:Y:S01]  /*8e50*/  SHF.L.U32 R9, R4, 0x10, RZ ;  /* 0x0000001004097819 */ /* 0x000fe200000006ff */
[----:B------:R-:W-:Y:S02]  /*8e60*/  FMUL.FTZ R17, R14, R17 ;  /* 0x000000110e117220 */ /* 0x000fe40000410000 */
[----:B------:R-:W-:Y:S02]  /*8e70*/  FFMA.FTZ R21, R8, R21, R18 ;  /* 0x0000001508157223 */ /* 0x000fe40000010012 */
[----:B------:R-:W-:Y:S01]  /*8e80*/  FFMA.FTZ R12, R12, R19, R17 ;  /* 0x000000130c0c7223 */ /* 0x000fe20000010011 */
[----:B------:R-:W-:Y:S01]  /*8e90*/  SHF.L.U32 R17, R6, 0x10, RZ ;  /* 0x0000001006117819 */ /* 0x000fe200000006ff */
[----:B------:R-:W-:Y:S01]  /*8ea0*/  FMUL.FTZ R4, R28, R9 ;  /* 0x000000091c047220 */ /* 0x000fe20000410000 */
[----:B------:R-:W-:Y:S01]  /*8eb0*/  F2FP.BF16.PACK_AB R29, R21, R16 ;  /* 0x00000010151d723e */ /* 0x000fe200000010ff */
[----:B------:R-:W-:-:S02]  /*8ec0*/  FMUL.FTZ R6, R30, R5 ;  /* 0x000000051e067220 */ /* 0x000fc40000410000 */
[----:B------:R-:W-:Y:S02]  /*8ed0*/  FMUL.FTZ R9, R10, R9 ;  /* 0x000000090a097220 */ /* 0x000fe40000410000 */
[C---:B------:R-:W-:Y:S02]  /*8ee0*/  FMUL.FTZ R5, R15.reuse, R5 ;  /* 0x000000050f057220 */ /* 0x040fe40000410000 */
        /* <DEDUP_REMOVED lines=8> */
.L_x_5638:
[----:B------:R-:W-:Y:S05]  /*8f70*/  BSYNC B0 ;  /* 0x0000000000007941 */ /* 0x000fea0003800000 */
.L_x_5637:
[----:B-----5:R1:W-:Y:S02]  /*8f80*/  STS.128 [R164+0x2800], R28 ;  /* 0x0028001ca4007388 */ /* 0x0203e40000000c00 */
.L_x_5632:
[----:B------:R-:W-:Y:S05]  /*8f90*/  BSYNC B2 ;  /* 0x0000000000027941 */ /* 0x000fea0003800000 */
.L_x_5631:
[----:B------:R-:W-:Y:S01]  /*8fa0*/  IADD3 R20, R134, 0x20, RZ ;  /* 0x0000002086147810 */ /* 0x000fe20007ffe0ff */
[----:B------:R-:W-:Y:S03]  /*8fb0*/  BSSY B2, `(.L_x_5639) ;  /* 0x000006e000027945 */ /* 0x000fe60003800000 */
[----:B------:R-:W-:-:S04]  /*8fc0*/  ISETP.GE.AND P1, PT, R20, R3, PT ;  /* 0x000000031400720c */ /* 0x000fc80003f26270 */
[----:B------:R-:W-:-:S13]  /*8fd0*/  ISETP.LT.OR P1, PT, R62, -0x107, P1 ;  /* 0xfffffef93e00780c */ /* 0x000fda0000f21670 */
[----:B------:R-:W-:Y:S05]  /*8fe0*/  @P1 BRA `(.L_x_5640) ;  /* 0x000006a000001947 */ /* 0x000fea0003800000 */
[----:B------:R-:W-:Y:S01]  /*8ff0*/  ISETP.GE.AND P1, PT, R102, c[0x0][0x220], PT ;  /* 0x0000880066007a0c */ /* 0x000fe20003f26270 */
[----:B------:R-:W-:Y:S01]  /*9000*/  IMAD.SHL.U32 R4, R71, 0x20, RZ ;  /* 0x0000002047047824 */ /* 0x000fe200078e00ff */
[----:B------:R-:W-:Y:S04]  /*9010*/  BSSY B1, `(.L_x_5641) ;  /* 0x0000038000017945 */ /* 0x000fe80003800000 */
[----:B------:R-:W-:-:S04]  /*9020*/  IADD3 R5, P2, R4, R13, RZ ;  /* 0x0000000d04057210 */ /* 0x000fc80007f5e0ff */
[----:B------:R-:W-:Y:S01]  /*9030*/  LEA.HI.X.SX32 R4, R4, R2, 0x1, P2 ;  /* 0x0000000204047211 */ /* 0x000fe200010f0eff */
[C---:B-123--:R-:W-:Y:S02]  /*9040*/  IMAD.SHL.U32 R30, R5.reuse, 0x2, RZ ;  /* 0x00000002051e7824 */ /* 0x04efe400078e00ff */
[----:B------:R1:W-:Y:S01]  /*9050*/  @P1 STS.128 [R164+0x1000], RZ ;  /* 0x001000ffa4001388 */ /* 0x0003e20000000c00 */
[----:B------:R-:W-:Y:S02]  /*9060*/  SHF.L.U64.HI R4, R5, 0x1, R4 ;  /* 0x0000000105047819 */ /* 0x000fe40000010204 */
[C---:B------:R-:W-:Y:S02]  /*9070*/  IADD3 R28, P4, R30.reuse, c[0x0][0x2a8], RZ ;  /* 0x0000aa001e1c7a10 */ /* 0x040fe40007f9e0ff */
[----:B------:R-:W-:Y:S02]  /*9080*/  IADD3 R30, P2, R30, c[0x0][0x2b0], RZ ;  /* 0x0000ac001e1e7a10 */ /* 0x000fe40007f5e0ff */
[----:B------:R-:W-:-:S02]  /*9090*/  IADD3.X R29, R4, c[0x0][0x2ac], RZ, P4, !PT ;  /* 0x0000ab00041d7a10 */ /* 0x000fc400027fe4ff */
[----:B------:R-:W-:Y:S01]  /*90a0*/  IADD3.X R31, R4, c[0x0][0x2b4], RZ, P2, !PT ;  /* 0x0000ad00041f7a10 */ /* 0x000fe200017fe4ff */
[----:B------:R-:W-:Y:S05]  /*90b0*/  @P1 BRA `(.L_x_5642) ;  /* 0x000002d000001947 */ /* 0x000fea0003800000 */
[----:B------:R2:W5:Y:S01]  /*90c0*/  LDG.E.128 R8, [R26.64] ;  /* 0x000000061a087981 */ /* 0x000562000c1e1d00 */
        /* <DEDUP_REMOVED lines=23> */
[-C--:B------:R-:W-:Y:S02]  /*9240*/  FFMA.FTZ R19, R12, R22.reuse, -R19 ;  /* 0x000000160c137223 */ /* 0x080fe40000010813 */
[----:B------:R-:W-:Y:S01]  /*9250*/  FFMA.FTZ R22, R9, R22, R23 ;  /* 0x0000001609167223 */ /* 0x000fe20000010017 */
[----:B------:R-:W-:Y:S01]  /*9260*/  SHF.L.U32 R9, R7, 0x10, RZ ;  /* 0x0000001007097819 */ /* 0x000fe200000006ff */
[----:B------:R-:W-:Y:S02]  /*9270*/  FFMA.FTZ R11, R11, R18, R10 ;  /* 0x000000120b0b7223 */ /* 0x000fe4000001000a */
[-C--:B------:R-:W-:Y:S01]  /*9280*/  FMUL.FTZ R7, R17, R4.reuse ;  /* 0x0000000411077220 */ /* 0x080fe20000410000 */
[----:B------:R-:W-:Y:S01]  /*9290*/  F2FP.BF16.PACK_AB R19, R22, R19 ;  /* 0x000000131613723e */ /* 0x000fe200000010ff */
[----:B------:R-:W-:Y:S02]  /*92a0*/  FMUL.FTZ R10, R14, R4 ;  /* 0x000000040e0a7220 */ /* 0x000fe40000410000 */
[----:B------:R-:W-:-:S02]  /*92b0*/  IMAD.U32 R6, R6, 0x10000, RZ ;  /* 0x0001000006067824 */ /* 0x000fc400078e00ff */
[-C--:B------:R-:W-:Y:S02]  /*92c0*/  FMUL.FTZ R4, R21, R5.reuse ;  /* 0x0000000515047220 */ /* 0x080fe40000410000 */
        /* <DEDUP_REMOVED lines=10> */
.L_x_5644:
[----:B------:R-:W-:Y:S05]  /*9370*/  BSYNC B0 ;  /* 0x0000000000007941 */ /* 0x000fea0003800000 */
.L_x_5643:
[----:B-----5:R3:W-:Y:S02]  /*9380*/  STS.128 [R164+0x1000], R8 ;  /* 0x00100008a4007388 */ /* 0x0207e40000000c00 */
.L_x_5642:
[----:B------:R-:W-:Y:S05]  /*9390*/  BSYNC B1 ;  /* 0x0000000000017941 */ /* 0x000fea0003800000 */
.L_x_5641:
        /* <DEDUP_REMOVED lines=16> */
[----:B--2---:R-:W-:Y:S02]  /*94a0*/  LOP3.LUT R8, R4, 0xffff0000, RZ, 0xc0, !PT ;  /* 0xffff000004087812 */ /* 0x004fe400078ec0ff */
[----:B------:R-:W-:Y:S02]  /*94b0*/  LOP3.LUT R10, R5, 0xffff0000, RZ, 0xc0, !PT ;  /* 0xffff0000050a7812 */ /* 0x000fe400078ec0ff */
[----:B---3--:R-:W-:Y:S01]  /*94c0*/  LOP3.LUT R22, R6, 0xffff0000, RZ, 0xc0, !PT ;  /* 0xffff000006167812 */ /* 0x008fe200078ec0ff */
        /* <DEDUP_REMOVED lines=26> */
.L_x_5646:
[----:B------:R-:W-:Y:S05]  /*9670*/  BSYNC B0 ;  /* 0x0000000000007941 */ /* 0x000fea0003800000 */
.L_x_5645:
[----:B-----5:R1:W-:Y:S02]  /*9680*/  STS.128 [R164+0x3000], R8 ;  /* 0x00300008a4007388 */ /* 0x0203e40000000c00 */
.L_x_5640:
[----:B------:R-:W-:Y:S05]  /*9690*/  BSYNC B2 ;  /* 0x0000000000027941 */ /* 0x000fea0003800000 */
.L_x_5639:
[----:B------:R-:W-:-:S04]  /*96a0*/  IADD3 R22, R134, 0x30, RZ ;  /* 0x0000003086167810 */ /* 0x000fc80007ffe0ff */
[----:B------:R-:W-:-:S04]  /*96b0*/  ISETP.GE.AND P1, PT, R22, R3, PT ;  /* 0x000000031600720c */ /* 0x000fc80003f26270 */
[----:B------:R-:W-:-:S13]  /*96c0*/  ISETP.LT.OR P1, PT, R62, -0x187, P1 ;  /* 0xfffffe793e00780c */ /* 0x000fda0000f21670 */
[----:B------:R-:W-:Y:S05]  /*96d0*/  @P1 BRA `(.L_x_5647) ;  /* 0x00003bf000001947 */ /* 0x000fea0003800000 */
[----:B------:R-:W-:Y:S01]  /*96e0*/  ISETP.GE.AND P1, PT, R102, c[0x0][0x220], PT ;  /* 0x0000880066007a0c */ /* 0x000fe20003f26270 */
[----:B------:R-:W-:Y:S01]  /*96f0*/  IMAD R71, R71, 0x30, RZ ;  /* 0x0000003047477824 */ /* 0x000fe200078e02ff */
        /* <DEDUP_REMOVED lines=19> */
[----:B------:R-:W-:Y:S02]  /*9830*/  LOP3.LUT R6, R9, 0xffff0000, RZ, 0xc0, !PT ;  /* 0xffff000009067812 */ /* 0x000fe400078ec0ff */
[C---:B------:R-:W-:Y:S02]  /*9840*/  SHF.L.U32 R9, R8.reuse, 0x10, RZ ;  /* 0x0000001008097819 */ /* 0x040fe400000006ff */
[----:B------:R-:W-:-:S02]  /*9850*/  LOP3.LUT R14, R8, 0xffff0000, RZ, 0xc0, !PT ;  /* 0xffff0000080e7812 */ /* 0x000fc400078ec0ff */
[----:B------:R-:W-:Y:S02]  /*9860*/  LOP3.LUT R18, R10, 0xffff0000, RZ, 0xc0, !PT ;  /* 0xffff00000a127812 */ /* 0x000fe400078ec0ff */
[C---:B------:R-:W-:Y:S02]  /*9870*/  SHF.L.U32 R12, R11.reuse, 0x10, RZ ;  /* 0x000000100b0c7819 */ /* 0x040fe400000006ff */
[----:B------:R-:W-:Y:S02]  /*9880*/  LOP3.LUT R11, R11, 0xffff0000, RZ, 0xc0, !PT ;  /* 0xffff00000b0b7812 */ /* 0x000fe400078ec0ff */
[C---:B---3--:R-:W-:Y:S02]  /*9890*/  LOP3.LUT R8, R2.reuse, 0xffff0000, RZ, 0xc0, !PT ;  /* 0xffff000002087812 */ /* 0x048fe400078ec0ff */
[----:B------:R-:W-:Y:S02]  /*98a0*/  SHF.L.U32 R2, R2, 0x10, RZ ;  /* 0x0000001002027819 */ /* 0x000fe400000006ff */
[----:B--2---:R-:W-:Y:S01]  /*98b0*/  LOP3.LUT R17, R4, 0xffff0000, RZ, 0xc0, !PT ;  /* 0xffff000004117812 */ /* 0x004fe200078ec0ff */
[-C--:B------:R-:W-:Y:S01]  /*98c0*/  FMUL.FTZ R10, R6, R8.reuse ;  /* 0x00000008060a7220 */ /* 0x080fe20000410000 */
[----:B------:R-:W-:Y:S01]  /*98d0*/  LOP3.LUT R15, R3, 0xffff0000, RZ, 0xc0, !PT ;  /* 0xffff0000030f7812 */ /* 0x000fe200078ec0ff */
[----:B------:R-:W-:Y:S01]  /*98e0*/  FMUL.FTZ R8, R7, R8 ;  /* 0x0000000807087220 */ /* 0x000fe20000410000 */
[----:B------:R-:W-:Y:S01]  /*98f0*/  LOP3.LUT R16, R5, 0xffff0000, RZ, 0xc0, !PT ;  /* 0xffff000005107812 */ /* 0x000fe200078ec0ff */
[----:B------:R-:W-:Y:S01]  /*9900*/  FFMA.FTZ R10, R7, R17, -R10 ;  /* 0x00000011070a7223 */ /* 0x000fe2000001080a */
[----:B------:R-:W-:Y:S01]  /*9910*/  SHF.L.U32 R4, R4, 0x10, RZ ;  /* 0x0000001004047819 */ /* 0x000fe200000006ff */
[----:B------:R-:W-:-:S02]  /*9920*/  IMAD.U32 R3, R3, 0x10000, RZ ;  /* 0x0001000003037824 */ /* 0x000fc400078e00ff */
[----:B------:R-:W-:Y:S01]  /*9930*/  FFMA.FTZ R17, R6, R17, R8 ;  /* 0x0000001106117223 */ /* 0x000fe20000010008 */
[----:B------:R-:W-:Y:S01]  /*9940*/  SHF.L.U32 R6, R5, 0x10, RZ ;  /* 0x0000001005067819 */ /* 0x000fe200000006ff */
[-C--:B------:R-:W-:Y:S02]  /*9950*/  FMUL.FTZ R5, R14, R2.reuse ;  /* 0x000000020e057220 */ /* 0x080fe40000410000 */
[----:B------:R-:W-:Y:S02]  /*9960*/  FMUL.FTZ R7, R9, R2 ;  /* 0x0000000209077220 */ /* 0x000fe40000410000 */
[----:B------:R-:W-:Y:S02]  /*9970*/  FMUL.FTZ R19, R11, R15 ;  /* 0x0000000f0b137220 */ /* 0x000fe40000410000 */
[----:B------:R-:W-:Y:S02]  /*9980*/  FMUL.FTZ R2, R18, R3 ;  /* 0x0000000312027220 */ /* 0x000fe40000410000 */
[----:B------:R-:W-:-:S02]  /*9990*/  FMUL.FTZ R15, R12, R15 ;  /* 0x0000000f0c0f7220 */ /* 0x000fc40000410000 */
[----:B------:R-:W-:Y:S02]  /*99a0*/  FMUL.FTZ R3, R13, R3 ;  /* 0x000000030d037220 */ /* 0x000fe40000410000 */
[----:B------:R-:W-:Y:S02]  /*99b0*/  FFMA.FTZ R19, R12, R16, -R19 ;  /* 0x000000100c137223 */ /* 0x000fe40000010813 */
[----:B------:R-:W-:Y:S01]  /*99c0*/  FFMA.FTZ R5, R9, R4, -R5 ;  /* 0x0000000409057223 */ /* 0x000fe20000010805 */
[----:B------:R-:W-:Y:S01]  /*99d0*/  F2FP.BF16.PACK_AB R9, R17, R10 ;  /* 0x0000000a1109723e */ /* 0x000fe200000010ff */
[----:B------:R-:W-:Y:S02]  /*99e0*/  FFMA.FTZ R16, R11, R16, R15 ;  /* 0x000000100b107223 */ /* 0x000fe4000001000f */
[----:B------:R-:W-:Y:S02]  /*99f0*/  FFMA.FTZ R4, R14, R4, R7 ;  /* 0x000000040e047223 */ /* 0x000fe40000010007 */
[-C--:B------:R-:W-:Y:S01]  /*9a00*/  FFMA.FTZ R2, R13, R6.reuse, -R2 ;  /* 0x000000060d027223 */ /* 0x080fe20000010802 */
[----:B------:R-:W-:Y:S01]  /*9a10*/  F2FP.BF16.PACK_AB R11, R16, R19 ;  /* 0x00000013100b723e */ /* 0x000fe200000010ff */
[----:B------:R-:W-:Y:S01]  /*9a20*/  FFMA.FTZ R3, R18, R6, R3 ;  /* 0x0000000612037223 */ /* 0x000fe20000010003 */
[----:B------:R-:W-:-:S04]  /*9a30*/  F2FP.BF16.PACK_AB R8, R4, R5 ;  /* 0x000000050408723e */ /* 0x000fc800000010ff */
[----:B------:R-:W-:Y:S02]  /*9a40*/  F2FP.BF16.PACK_AB R10, R3, R2 ;  /* 0x00000002030a723e */ /* 0x000fe400000010ff */
.L_x_5651:
[----:B------:R-:W-:Y:S05]  /*9a50*/  BSYNC B0 ;  /* 0x0000000000007941 */ /* 0x000fea0003800000 */
.L_x_5650:
[----:B-----5:R3:W-:Y:S02]  /*9a60*/  STS.128 [R164+0x1800], R8 ;  /* 0x00180008a4007388 */ /* 0x0207e40000000c00 */
.L_x_5649:
[----:B------:R-:W-:Y:S05]  /*9a70*/  BSYNC B1 ;  /* 0x0000000000017941 */ /* 0x000fea0003800000 */
.L_x_5648:
[----:B------:R1:W-:Y:S01]  /*9a80*/  @P0 STS.128 [R164+0x3800], RZ ;  /* 0x003800ffa4000388 */ /* 0x0003e20000000c00 */
[----:B------:R-:W-:Y:S05]  /*9a90*/  @P0 BRA `(.L_x_5647) ;  /* 0x0000383000000947 */ /* 0x000fea0003800000 */
[----:B--2---:R-:W5:Y:S01]  /*9aa0*/  LDG.E.128 R24, [R24.64+0x80] ;  /* 0x0000800618187981 */ /* 0x004f62000c1e1d00 */
[----:B------:R-:W-:Y:S01]  /*9ab0*/  ISETP.GE.AND P0, PT, R100, c[0x0][0x230], PT ;  /* 0x00008c0064007a0c */ /* 0x000fe20003f06270 */
[----:B------:R-:W-:-:S12]  /*9ac0*/  BSSY B0, `(.L_x_5652) ;  /* 0x0000028000007945 */ /* 0x000fd80003800000 */
[----:B------:R-:W-:Y:S05]  /*9ad0*/  @P0 BRA `(.L_x_5653) ;  /* 0x0000026000000947 */ /* 0x000fea0003800000 */
[----:B------:R-:W2:Y:S04]  /*9ae0*/  LDG.E.64 R2, [R30.64+0x40] ;  /* 0x000040061e027981 */ /* 0x000ea8000c1e1b00 */
[----:B---3--:R-:W3:Y:S01]  /*9af0*/  LDG.E.64 R4, [R28.64+0x40] ;  /* 0x000040061c047981 */ /* 0x008ee2000c1e1b00 */
        /* <DEDUP_REMOVED lines=19> */
[C---:B------:R-:W-:Y:S02]  /*9c30*/  FMUL.FTZ R13, R11.reuse, R13 ;  /* 0x0000000d0b0d7220 */ /* 0x040fe40000410000 */
[----:B------:R-:W-:Y:S01]  /*9c40*/  FFMA.FTZ R16, R11, R15, -R16 ;  /* 0x0000000f0b107223 */ /* 0x000fe20000010810 */
[----:B------:R-:W-:Y:S01]  /*9c50*/  SHF.L.U32 R11, R4, 0x10, RZ ;  /* 0x00000010040b7819 */ /* 0x000fe200000006ff */
[----:B------:R-:W-:Y:S02]  /*9c60*/  FMUL.FTZ R2, R24, R7 ;  /* 0x0000000718027220 */ /* 0x000fe40000410000 */
[----:B------:R-:W-:Y:S02]  /*9c70*/  FMUL.FTZ R4, R26, R3 ;  /* 0x000000031a047220 */ /* 0x000fe40000410000 */
[----:B------:R-:W-:-:S02]  /*9c80*/  FMUL.FTZ R7, R8, R7 ;  /* 0x0000000708077220 */ /* 0x000fc40000410000 */
[----:B------:R-:W-:Y:S02]  /*9c90*/  FMUL.FTZ R3, R12, R3 ;  /* 0x000000030c037220 */ /* 0x000fe40000410000 */
[----:B------:R-:W-:Y:S02]  /*9ca0*/  FFMA.FTZ R9, R6, R17, R9 ;  /* 0x0000001106097223 */ /* 0x000fe40000010009 */
[----:B------:R-:W-:Y:S02]  /*9cb0*/  FFMA.FTZ R13, R10, R15, R13 ;  /* 0x0000000f0a0d7223 */ /* 0x000fe4000001000d */
[-C--:B------:R-:W-:Y:S01]  /*9cc0*/  FFMA.FTZ R2, R8, R11.reuse, -R2 ;  /* 0x0000000b08027223 */ /* 0x080fe20000010802 */
[----:B------:R-:W-:Y:S01]  /*9cd0*/  F2FP.BF16.PACK_AB R25, R9, R14 ;  /* 0x0000000e0919723e */ /* 0x000fe200000010ff */
[----:B------:R-:W-:Y:S01]  /*9ce0*/  FFMA.FTZ R7, R24, R11, R7 ;  /* 0x0000000b18077223 */ /* 0x000fe20000010007 */
[----:B------:R-:W-:Y:S01]  /*9cf0*/  F2FP.BF16.PACK_AB R27, R13, R16 ;  /* 0x000000100d1b723e */ /* 0x000fe200000010ff */
[----:B------:R-:W-:-:S02]  /*9d00*/  FFMA.FTZ R4, R12, R5, -R4 ;  /* 0x000000050c047223 */ /* 0x000fc40000010804 */
[----:B------:R-:W-:Y:S01]  /*9d10*/  FFMA.FTZ R3, R26, R5, R3 ;  /* 0x000000051a037223 */ /* 0x000fe20000010003 */
[----:B------:R-:W-:-:S04]  /*9d20*/  F2FP.BF16.PACK_AB R24, R7, R2 ;  /* 0x000000020718723e */ /* 0x000fc800000010ff */
[----:B------:R-:W-:Y:S02]  /*9d30*/  F2FP.BF16.PACK_AB R26, R3, R4 ;  /* 0x00000004031a723e */ /* 0x000fe400000010ff */
.L_x_5653:
[----:B------:R-:W-:Y:S05]  /*9d40*/  BSYNC B0 ;  /* 0x0000000000007941 */ /* 0x000fea0003800000 */
.L_x_5652:
[----:B-----5:R2:W-:Y:S01]  /*9d50*/  STS.128 [R164+0x3800], R24 ;  /* 0x00380018a4007388 */ /* 0x0205e20000000c00 */
[----:B------:R-:W-:Y:S05]  /*9d60*/  BRA `(.L_x_5647) ;  /* 0x0000356000007947 */ /* 0x000fea0003800000 */
.L_x_5622:
[----:B------:R-:W-:Y:S01]  /*9d70*/  BSSY B2, `(.L_x_5654) ;  /* 0x00000b5000027945 */ /* 0x000fe20003800000 */
[----:B------:R-:W-:Y:S05]  /*9d80*/  @!P2 BRA `(.L_x_5655) ;  /* 0x00000b300000a947 */ /* 0x000fea0003800000 */
[----:B------:R-:W-:Y:S01]  /*9d90*/  ISETP.GE.AND P1, PT, R102, c[0x0][0x220], PT ;  /* 0x0000880066007a0c */ /* 0x000fe20003f26270 */
[----:B------:R-:W-:-:S12]  /*9da0*/  BSSY B1, `(.L_x_5656) ;  /* 0x0000059000017945 */ /* 0x000fd80003800000 */
[----:B------:R1:W-:Y:S01]  /*9db0*/  @P1 STS.128 [R164], RZ ;  /* 0x000000ffa4001388 */ /* 0x0003e20000000c00 */
[----:B------:R-:W-:Y:S05]  /*9dc0*/  @P1 BRA `(.L_x_5657) ;  /* 0x0000056000001947 */ /* 0x000fea0003800000 */
[----:B------:R2:W5:Y:S01]  /*9dd0*/  LDG.E.128 R16, [R30.64] ;  /* 0x000000061e107981 */ /* 0x000562000c1e1d00 */
[----:B------:R-:W-:Y:S01]  /*9de0*/  ISETP.GE.AND P1, PT, R102, c[0x0][0x230], PT ;  /* 0x00008c0066007a0c */ /* 0x000fe20003f26270 */
[----:B------:R-:W-:-:S12]  /*9df0*/  BSSY B0, `(.L_x_5658) ;  /* 0x0000052000007945 */ /* 0x000fd80003800000 */
[----:B------:R-:W-:Y:S05]  /*9e00*/  @P1 BRA `(.L_x_5659) ;  /* 0x0000050000001947 */ /* 0x000fea0003800000 */
[----:B------:R-:W-:Y:S01]  /*9e10*/  ISETP.GE.AND P2, PT, R102, R71, PT ;  /* 0x000000476600720c */ /* 0x000fe20003f46270 */
[----:B------:R-:W-:Y:S02]  /*9e20*/  IMAD.MOV.U32 R5, RZ, RZ, R71 ;  /* 0x000000ffff057224 */ /* 0x000fe400078e0047 */
[----:B------:R-:W-:Y:S02]  /*9e30*/  IMAD.MOV.U32 R2, RZ, RZ, RZ ;  /* 0x000000ffff027224 */ /* 0x000fe400078e00ff */
[----:B------:R-:W-:-:S08]  /*9e40*/  IMAD.MOV.U32 R0, RZ, RZ, RZ ;  /* 0x000000ffff007224 */ /* 0x000fd000078e00ff */
[----:B------:R-:W-:-:S04]  /*9e50*/  @P2 SHF.R.S32.HI R71, RZ, 0x1, R72 ;  /* 0x00000001ff472819 */ /* 0x000fc80000011448 */
[C---:B------:R-:W-:Y:S01]  /*9e60*/  @P2 IADD3 R2, -R71.reuse, RZ, RZ ;  /* 0x000000ff47022210 */ /* 0x040fe20007ffe1ff */
[----:B------:R-:W-:Y:S01]  /*9e70*/  @P2 IMAD.MOV R0, RZ, RZ, -R71 ;  /* 0x000000ffff002224 */ /* 0x000fe200078e0a47 */
[----:B------:R-:W-:Y:S02]  /*9e80*/  @P2 IADD3 R5, -R71, RZ, RZ ;  /* 0x000000ff47052210 */ /* 0x000fe40007ffe1ff */
[----:B------:R-:W-:-:S03]  /*9e90*/  IADD3 R9, P1, R2, R21, RZ ;  /* 0x0000001502097210 */ /* 0x000fc60007f3e0ff */
[----:B------:R-:W-:Y:S01]  /*9ea0*/  IMAD.WIDE R4, R5, 0x2, R30 ;  /* 0x0000000205047825 */ /* 0x000fe200078e021e */
[----:B------:R-:W-:Y:S02]  /*9eb0*/  LEA.HI.X.SX32 R2, R2, R23, 0x1, P1 ;  /* 0x0000001702027211 */ /* 0x000fe400008f0eff */
[----:B------:R-:W-:-:S03]  /*9ec0*/  LEA R8, P1, R9, c[0x0][0x2b0], 0x1 ;  /* 0x0000ac0009087a11 */ /* 0x000fc600078208ff */
[----:B------:R-:W3:Y:S01]  /*9ed0*/  LDG.E.128 R4, [R4.64] ;  /* 0x0000000604047981 */ /* 0x000ee2000c1e1d00 */
[----:B------:R-:W-:Y:S02]  /*9ee0*/  LEA.HI.X R9, R9, c[0x0][0x2b4], R2, 0x1, P1 ;  /* 0x0000ad0009097a11 */ /* 0x000fe400008f0c02 */
[----:B------:R-:W-:-:S04]  /*9ef0*/  IADD3 R13, P1, R0, R21, RZ ;  /* 0x00000015000d7210 */ /* 0x000fc80007f3e0ff */
[----:B------:R-:W4:Y:S01]  /*9f00*/  LDG.E.128 R8, [R8.64] ;  /* 0x0000000608087981 */ /* 0x000f22000c1e1d00 */
[----:B------:R-:W-:Y:S02]  /*9f10*/  LEA.HI.X.SX32 R0, R0, R23, 0x1, P1 ;  /* 0x0000001700007211 */ /* 0x000fe400008f0eff */
[----:B------:R-:W-:-:S04]  /*9f20*/  LEA R12, P1, R13, c[0x0][0x2a8], 0x1 ;  /* 0x0000aa000d0c7a11 */ /* 0x000fc800078208ff */
[----:B------:R-:W-:-:S06]  /*9f30*/  LEA.HI.X R13, R13, c[0x0][0x2ac], R0, 0x1, P1 ;  /* 0x0000ab000d0d7a11 */ /* 0x000fcc00008f0c00 */
[----:B--2---:R-:W2:Y:S01]  /*9f40*/  LDG.E.128 R12, [R12.64] ;  /* 0x000000060c0c7981 */ /* 0x004ea2000c1e1d00 */
        /* <DEDUP_REMOVED lines=31> */
[----:B--2---:R-:W-:Y:S01]  /*a140*/  SHF.L.U32 R10, R15, 0x10, RZ ;  /* 0x000000100f0a7819 */ /* 0x004fe200000006ff */
[----:B------:R-:W-:Y:S01]  /*a150*/  FMUL.FTZ R37, R18, R37 ;  /* 0x0000002512257220 */ /* 0x000fe20000410000 */
[C---:B------:R-:W-:Y:S01]  /*a160*/  LOP3.LUT R18, R13.reuse, 0xffff0000, RZ, 0xc0, !PT ;  /* 0xffff00000d127812 */ /* 0x040fe200078ec0ff */
[----:B------:R-:W-:Y:S01]  /*a170*/  FMUL.FTZ R7, R4, R7 ;  /* 0x0000000704077220 */ /* 0x000fe20000410000 */
[----:B------:R-:W-:Y:S01]  /*a180*/  SHF.L.U32 R4, R13, 0x10, RZ ;  /* 0x000000100d047819 */ /* 0x000fe200000006ff */
[----:B------:R-:W-:-:S02]  /*a190*/  @!P2 FADD.FTZ R11, -R11, -RZ ;  /* 0x800000ff0b0ba221 */ /* 0x000fc40000010100 */
[----:B------:R-:W-:Y:S02]  /*a1a0*/  FMUL.FTZ R6, R6, R9 ;  /* 0x0000000906067220 */ /* 0x000fe40000410000 */
[----:B------:R-:W-:Y:S01]  /*a1b0*/  FMUL.FTZ R8, R5, R8 ;  /* 0x0000000805087220 */ /* 0x000fe20000410000 */
[C---:B------:R-:W-:Y:S01]  /*a1c0*/  LOP3.LUT R5, R12.reuse, 0xffff0000, RZ, 0xc0, !PT ;  /* 0xffff00000c057812 */ /* 0x040fe200078ec0ff */
[----:B------:R-:W-:Y:S01]  /*a1d0*/  IMAD.U32 R9, R12, 0x10000, RZ ;  /* 0x000100000c097824 */ /* 0x000fe200078e00ff */
[C---:B------:R-:W-:Y:S01]  /*a1e0*/  LOP3.LUT R12, R14.reuse, 0xffff0000, RZ, 0xc0, !PT ;  /* 0xffff00000e0c7812 */ /* 0x040fe200078ec0ff */
[----:B------:R-:W-:Y:S01]  /*a1f0*/  IMAD.U32 R13, R14, 0x10000, RZ ;  /* 0x000100000e0d7824 */ /* 0x000fe200078e00ff */
[----:B------:R-:W-:Y:S01]  /*a200*/  LOP3.LUT R14, R15, 0xffff0000, RZ, 0xc0, !PT ;  /* 0xffff00000f0e7812 */ /* 0x000fe200078ec0ff */
[----:B------:R-:W-:Y:S02]  /*a210*/  FMUL.FTZ R19, R19, R36 ;  /* 0x0000002413137220 */ /* 0x000fe40000410000 */
        /* <DEDUP_REMOVED lines=15> */
.L_x_5659:
[----:B------:R-:W-:Y:S05]  /*a310*/  BSYNC B0 ;  /* 0x0000000000007941 */ /* 0x000fea0003800000 */
.L_x_5658:
[----:B-----5:R3:W-:Y:S02]  /*a320*/  STS.128 [R164], R16 ;  /* 0x00000010a4007388 */ /* 0x0207e40000000c00 */
.L_x_5657:
[----:B------:R-:W-:Y:S05]  /*a330*/  BSYNC B1 ;  /* 0x0000000000017941 */ /* 0x000fea0003800000 */
.L_x_5656:
[----:B------:R4:W-:Y:S01]  /*a340*/  @P0 STS.128 [R164+0x2000], RZ ;  /* 0x002000ffa4000388 */ /* 0x0009e20000000c00 */
[----:B------:R-:W-:Y:S05]  /*a350*/  @P0 BRA `(.L_x_5655) ;  /* 0x0000056000000947 */ /* 0x000fea0003800000 */
[----:B---3--:R3:W5:Y:S01]  /*a360*/  LDG.E.128 R16, [R30.64+0x80] ;  /* 0x000080061e107981 */ /* 0x008762000c1e1d00 */
        /* <DEDUP_REMOVED lines=15> */
[----:B--2---:R-:W2:Y:S01]  /*a460*/  LDG.E.128 R4, [R6.64+0x80] ;  /* 0x0000800606047981 */ /* 0x004ea2000c1e1d00 */
[----:B------:R-:W-:Y:S02]  /*a470*/  LEA.HI.X R9, R2, c[0x0][0x2b4], R9, 0x1, P1 ;  /* 0x0000ad0002097a11 */ /* 0x000fe400008f0c09 */
[----:B------:R-:W-:-:S04]  /*a480*/  IADD3 R2, P1, R0, R21, RZ ;  /* 0x0000001500027210 */ /* 0x000fc80007f3e0ff */
[----:B---3--:R-:W3:Y:S01]  /*a490*/  LDG.E.128 R8, [R8.64+0x80] ;  /* 0x0000800608087981 */ /* 0x008ee2000c1e1d00 */
[----:B------:R-:W-:Y:S02]  /*a4a0*/  LEA.HI.X.SX32 R13, R0, R23, 0x1, P1 ;  /* 0x00000017000d7211 */ /* 0x000fe400008f0eff */
[----:B------:R-:W-:-:S04]  /*a4b0*/  LEA R12, P1, R2, c[0x0][0x2a8], 0x1 ;  /* 0x0000aa00020c7a11 */ /* 0x000fc800078208ff */
[----:B------:R-:W-:-:S06]  /*a4c0*/  LEA.HI.X R13, R2, c[0x0][0x2ac], R13, 0x1, P1 ;  /* 0x0000ab00020d7a11 */ /* 0x000fcc00008f0c0d */
[----:B----4-:R-:W4:Y:S01]  /*a4d0*/  LDG.E.128 R12, [R12.64+0x80] ;  /* 0x000080060c0c7981 */ /* 0x010f22000c1e1d00 */
        /* <DEDUP_REMOVED lines=31> */
[----:B----4-:R-:W-:Y:S01]  /*a6d0*/  SHF.L.U32 R10, R15, 0x10, RZ ;  /* 0x000000100f0a7819 */ /* 0x010fe200000006ff */
        /* <DEDUP_REMOVED lines=28> */
.L_x_5661:
[----:B------:R-:W-:Y:S05]  /*a8a0*/  BSYNC B0 ;  /* 0x0000000000007941 */ /* 0x000fea0003800000 */
.L_x_5660:
[----:B-----5:R1:W-:Y:S02]  /*a8b0*/  STS.128 [R164+0x2000], R16 ;  /* 0x00200010a4007388 */ /* 0x0203e40000000c00 */
.L_x_5655:
[----:B------:R-:W-:Y:S05]  /*a8c0*/  BSYNC B2 ;  /* 0x0000000000027941 */ /* 0x000fea0003800000 */
.L_x_5654:
[----:B------:R-:W-:Y:S01]  /*a8d0*/  IADD3 R0, R134, 0x10, RZ ;  /* 0x0000001086007810 */ /* 0x000fe20007ffe0ff */
[----:B------:R-:W-:Y:S03]  /*a8e0*/  BSSY B2, `(.L_x_5662) ;  /* 0x00000bc000027945 */ /* 0x000fe60003800000 */
[----:B------:R-:W-:-:S04]  /*a8f0*/  ISETP.GE.AND P1, PT, R0, R3, PT ;  /* 0x000000030000720c */ /* 0x000fc80003f26270 */
[----:B------:R-:W-:-:S13]  /*a900*/  ISETP.LT.OR P1, PT, R62, -0x87, P1 ;  /* 0xffffff793e00780c */ /* 0x000fda0000f21670 */
[----:B------:R-:W-:Y:S05]  /*a910*/  @P1 BRA `(.L_x_5663) ;  /* 0x00000b8000001947 */ /* 0x000fea0003800000 */
[----:B------:R-:W-:Y:S01]  /*a920*/  ISETP.GE.AND P1, PT, R102, c[0x0][0x220], PT ;  /* 0x0000880066007a0c */ /* 0x000fe20003f26270 */
[----:B------:R-:W-:-:S12]  /*a930*/  BSSY B1, `(.L_x_5664) ;  /* 0x000005b000017945 */ /* 0x000fd80003800000 */
[----:B------:R1:W-:Y:S01]  /*a940*/  @P1 STS.128 [R164+0x800], RZ ;  /* 0x000800ffa4001388 */ /* 0x0003e20000000c00 */
[----:B------:R-:W-:Y:S05]  /*a950*/  @P1 BRA `(.L_x_5665) ;  /* 0x0000058000001947 */ /* 0x000fea0003800000 */
[----:B-1-3--:R1:W5:Y:S01]  /*a960*/  LDG.E.128 R16, [R28.64] ;  /* 0x000000061c107981 */ /* 0x00a362000c1e1d00 */
[----:B------:R-:W-:Y:S01]  /*a970*/  ISETP.GE.AND P1, PT, R102, c[0x0][0x230], PT ;  /* 0x00008c0066007a0c */ /* 0x000fe20003f26270 */
[----:B------:R-:W-:-:S12]  /*a980*/  BSSY B0, `(.L_x_5666) ;  /* 0x0000054000007945 */ /* 0x000fd80003800000 */
[----:B------:R-:W-:Y:S05]  /*a990*/  @P1 BRA `(.L_x_5667) ;  /* 0x0000052000001947 */ /* 0x000fea0003800000 */
[----:B------:R-:W-:Y:S01]  /*a9a0*/  ISETP.GE.AND P1, PT, R102, R71, PT ;  /* 0x000000476600720c */ /* 0x000fe20003f26270 */
[----:B------:R-:W-:Y:S01]  /*a9b0*/  IMAD.MOV.U32 R7, RZ, RZ, R71 ;  /* 0x000000ffff077224 */ /* 0x000fe200078e0047 */
[C---:B------:R-:W-:Y:S01]  /*a9c0*/  IADD3 R12, P2, R70.reuse, R21, RZ ;  /* 0x00000015460c7210 */ /* 0x040fe20007f5e0ff */
[----:B------:R-:W-:Y:S02]  /*a9d0*/  IMAD.MOV.U32 R5, RZ, RZ, RZ ;  /* 0x000000ffff057224 */ /* 0x000fe400078e00ff */
[----:B------:R-:W-:Y:S01]  /*a9e0*/  IMAD.MOV.U32 R13, RZ, RZ, RZ ;  /* 0x000000ffff0d7224 */ /* 0x000fe200078e00ff */
[----:B------:R-:W-:-:S07]  /*a9f0*/  LEA.HI.X.SX32 R2, R70, R23, 0x1, P2 ;  /* 0x0000001746027211 */ /* 0x000fce00010f0eff */
        /* <DEDUP_REMOVED lines=11> */
[----:B--2---:R-:W2:Y:S01]  /*aab0*/  LDG.E.128 R8, [R10.64] ;  /* 0x000000060a087981 */ /* 0x004ea2000c1e1d00 */
[----:B------:R-:W-:Y:S02]  /*aac0*/  LEA.HI.X.SX32 R13, R13, R2, 0x1, P2 ;  /* 0x000000020d0d7211 */ /* 0x000fe400010f0eff */
[----:B------:R-:W-:-:S04]  /*aad0*/  LEA R14, P2, R12, c[0x0][0x2a8], 0x1 ;  /* 0x0000aa000c0e7a11 */ /* 0x000fc800078408ff */
[----:B------:R-:W-:-:S06]  /*aae0*/  LEA.HI.X R15, R12, c[0x0][0x2ac], R13, 0x1, P2 ;  /* 0x0000ab000c0f7a11 */ /* 0x000fcc00010f0c0d */
[----:B----4-:R-:W4:Y:S01]  /*aaf0*/  LDG.E.128 R12, [R14.64] ;  /* 0x000000060e0c7981 */ /* 0x010f22000c1e1d00 */
        /* <DEDUP_REMOVED lines=60> */
.L_x_5667:
[----:B------:R-:W-:Y:S05]  /*aec0*/  BSYNC B0 ;  /* 0x0000000000007941 */ /* 0x000fea0003800000 */
.L_x_5666:
[----:B-----5:R3:W-:Y:S02]  /*aed0*/  STS.128 [R164+0x800], R16 ;  /* 0x00080010a4007388 */ /* 0x0207e40000000c00 */
.L_x_5665:
[----:B------:R-:W-:Y:S05]  /*aee0*/  BSYNC B1 ;  /* 0x0000000000017941 */ /* 0x000fea0003800000 */
.L_x_5664:
[----:B------:R1:W-:Y:S01]  /*aef0*/  @P0 STS.128 [R164+0x2800], RZ ;  /* 0x002800ffa4000388 */ /* 0x0003e20000000c00 */
[----:B------:R-:W-:Y:S05]  /*af00*/  @P0 BRA `(.L_x_5663) ;  /* 0x0000059000000947 */ /* 0x000fea0003800000 */
[----:B------:R1:W5:Y:S01]  /*af10*/  LDG.E.128 R4, [R28.64+0x80] ;  /* 0x000080061c047981 */ /* 0x000362000c1e1d00 */
[----:B------:R-:W-:Y:S01]  /*af20*/  ISETP.GE.AND P1, PT, R100, c[0x0][0x230], PT ;  /* 0x00008c0064007a0c */ /* 0x000fe20003f26270 */
[----:B------:R-:W-:-:S12]  /*af30*/  BSSY B0, `(.L_x_5668) ;  /* 0x0000055000007945 */ /* 0x000fd80003800000 */
[----:B------:R-:W-:Y:S05]  /*af40*/  @P1 BRA `(.L_x_5669) ;  /* 0x0000053000001947 */ /* 0x000fea0003800000 */
[----:B------:R-:W-:Y:S01]  /*af50*/  ISETP.GE.AND P1, PT, R100, R71, PT ;  /* 0x000000476400720c */ /* 0x000fe20003f26270 */
[----:B------:R-:W-:Y:S01]  /*af60*/  IMAD.MOV.U32 R9, RZ, RZ, R71 ;  /* 0x000000ffff097224 */ /* 0x000fe200078e0047 */
[----:B------:R-:W-:Y:S01]  /*af70*/  IADD3 R70, R70, 0x40, RZ ;  /* 0x0000004046467810 */ /* 0x000fe20007ffe0ff */
[----:B------:R-:W-:Y:S02]  /*af80*/  IMAD.MOV.U32 R8, RZ, RZ, RZ ;  /* 0x000000ffff087224 */ /* 0x000fe400078e00ff */
[----:B------:R-:W-:Y:S01]  /*af90*/  IMAD.MOV.U32 R2, RZ, RZ, RZ ;  /* 0x000000ffff027224 */ /* 0x000fe200078e00ff */
[----:B-1-3--:R-:W-:-:S04]  /*afa0*/  IADD3 R19, P2, R70, R21, RZ ;  /* 0x0000001546137210 */ /* 0x00afc80007f5e0ff */
[----:B------:R-:W-:-:S03]  /*afb0*/  LEA.HI.X.SX32 R17, R70, R23, 0x1, P2 ;  /* 0x0000001746117211 */ /* 0x000fc600010f0eff */
        /* <DEDUP_REMOVED lines=8> */
[----:B------:R-:W3:Y:S01]  /*b040*/  LDG.E.128 R8, [R10.64+0x80] ;  /* 0x000080060a087981 */ /* 0x000ee2000c1e1d00 */
        /* <DEDUP_REMOVED lines=15> */
[C---:B---3--:R-:W-:Y:S01]  /*b140*/  SHF.L.U32 R7, R9.reuse, 0x10, RZ ;  /* 0x0000001009077819 */ /* 0x048fe200000006ff */
[----:B------:R-:W-:Y:S01]  /*b150*/  IMAD.U32 R29, R8, 0x10000, RZ ;  /* 0x00010000081d7824 */ /* 0x000fe200078e00ff */
[----:B------:R-:W-:Y:S01]  /*b160*/  LOP3.LUT R32, R9, 0xffff0000, RZ, 0xc0, !PT ;  /* 0xffff000009207812 */ /* 0x000fe200078ec0ff */
[C---:B------:R-:W-:Y:S01]  /*b170*/  IMAD.U32 R9, R11.reuse, 0x10000, RZ ;  /* 0x000100000b097824 */ /* 0x040fe200078e00ff */
[----:B------:R-:W-:Y:S01]  /*b180*/  LOP3.LUT R33, R11, 0xffff0000, RZ, 0xc0, !PT ;  /* 0xffff00000b217812 */ /* 0x000fe200078ec0ff */
[----:B------:R-:W-:Y:S01]  /*b190*/  IMAD.U32 R31, R10, 0x10000, RZ ;  /* 0x000100000a1f7824 */ /* 0x000fe200078e00ff */
[----:B------:R-:W-:Y:S01]  /*b1a0*/  LOP3.LUT R8, R8, 0xffff0000, RZ, 0xc0, !PT ;  /* 0xffff000008087812 */ /* 0x000fe200078ec0ff */
[----:B--2---:R-:W-:Y:S01]  /*b1b0*/  IMAD.U32 R36, R14, 0x10000, RZ ;  /* 0x000100000e247824 */ /* 0x004fe200078e00ff */
[----:B------:R-:W-:-:S02]  /*b1c0*/  SHF.L.U32 R34, R12, 0x10, RZ ;  /* 0x000000100c227819 */ /* 0x000fc400000006ff */
[----:B------:R-:W-:Y:S01]  /*b1d0*/  LOP3.LUT R11, R12, 0xffff0000, RZ, 0xc0, !PT ;  /* 0xffff00000c0b7812 */ /* 0x000fe200078ec0ff */
[C---:B------:R-:W-:Y:S01]  /*b1e0*/  IMAD.U32 R12, R13.reuse, 0x10000, RZ ;  /* 0x000100000d0c7824 */ /* 0x040fe200078e00ff */
        /* <DEDUP_REMOVED lines=12> */
[----:B------:R-:W-:Y:S01]  /*b2b0*/  FMUL.FTZ R11, R8, R11 ;  /* 0x0000000b080b7220 */ /* 0x000fe20000410000 */
[----:B------:R-:W-:Y:S01]  /*b2c0*/  SHF.L.U32 R8, R17, 0x10, RZ ;  /* 0x0000001011087819 */ /* 0x000fe200000006ff */
[----:B------:R-:W-:Y:S01]  /*b2d0*/  FMUL.FTZ R7, R7, R12 ;  /* 0x0000000c07077220 */ /* 0x000fe20000410000 */
[----:B------:R-:W-:Y:S01]  /*b2e0*/  LOP3.LUT R17, R17, 0xffff0000, RZ, 0xc0, !PT ;  /* 0xffff000011117812 */ /* 0x000fe200078ec0ff */
[----:B------:R-:W-:Y:S02]  /*b2f0*/  @!P1 FADD.FTZ R36, -R36, -RZ ;  /* 0x800000ff24249221 */ /* 0x000fe40000010100 */
[----:B------:R-:W-:Y:S02]  /*b300*/  @!P1 FADD.FTZ R38, -R38, -RZ ;  /* 0x800000ff26269221 */ /* 0x000fe40000010100 */
[----:B------:R-:W-:Y:S01]  /*b310*/  FMUL.FTZ R13, R10, R13 ;  /* 0x0000000d0a0d7220 */ /* 0x000fe20000410000 */
[C---:B------:R-:W-:Y:S01]  /*b320*/  LOP3.LUT R10, R16.reuse, 0xffff0000, RZ, 0xc0, !PT ;  /* 0xffff0000100a7812 */ /* 0x040fe200078ec0ff */
[----:B------:R-:W-:-:S02]  /*b330*/  IMAD.U32 R12, R16, 0x10000, RZ ;  /* 0x00010000100c7824 */ /* 0x000fc400078e00ff */
[----:B------:R-:W-:Y:S01]  /*b340*/  FMUL.FTZ R9, R9, R14 ;  /* 0x0000000e09097220 */ /* 0x000fe20000410000 */
[C---:B------:R-:W-:Y:S01]  /*b350*/  SHF.L.U32 R14, R19.reuse, 0x10, RZ ;  /* 0x00000010130e7819 */ /* 0x040fe200000006ff */
[----:B------:R-:W-:Y:S01]  /*b360*/  IMAD.U32 R16, R18, 0x10000, RZ ;  /* 0x0001000012107824 */ /* 0x000fe200078e00ff */
[----:B------:R-:W-:Y:S01]  /*b370*/  LOP3.LUT R18, R19, 0xffff0000, RZ, 0xc0, !PT ;  /* 0xffff000013127812 */ /* 0x000fe200078ec0ff */
[----:B------:R-:W-:Y:S02]  /*b380*/  FMUL.FTZ R35, R32, R35 ;  /* 0x0000002320237220 */ /* 0x000fe40000410000 */
[----:B------:R-:W-:Y:S02]  /*b390*/  FMUL.FTZ R29, R29, R34 ;  /* 0x000000221d1d7220 */ /* 0x000fe40000410000 */
[----:B------:R-:W-:Y:S02]  /*b3a0*/  FMUL.FTZ R31, R31, R36 ;  /* 0x000000241f1f7220 */ /* 0x000fe40000410000 */
[----:B------:R-:W-:-:S02]  /*b3b0*/  FMUL.FTZ R38, R33, R38 ;  /* 0x0000002621267220 */ /* 0x000fc40000410000 */
        /* <DEDUP_REMOVED lines=8> */
[----:B------:R-:W-:Y:S01]  /*b440*/  F2FP.BF16.PACK_AB R5, R2, R7 ;  /* 0x000000070205723e */ /* 0x000fe200000010ff */
[----:B------:R-:W-:-:S03]  /*b450*/  FFMA.FTZ R13, R6, R15, R13 ;  /* 0x0000000f060d7223 */ /* 0x000fc6000001000d */
[----:B------:R-:W-:Y:S02]  /*b460*/  F2FP.BF16.PACK_AB R7, R18, R9 ;  /* 0x000000091207723e */ /* 0x000fe400000010ff */
[----:B------:R-:W-:Y:S02]  /*b470*/  F2FP.BF16.PACK_AB R6, R13, R16 ;  /* 0x000000100d06723e */ /* 0x000fe400000010ff */
.L_x_5669:
[----:B------:R-:W-:Y:S05]  /*b480*/  BSYNC B0 ;  /* 0x0000000000007941 */ /* 0x000fea0003800000 */
.L_x_5668:
[----:B-----5:R1:W-:Y:S02]  /*b490*/  STS.128 [R164+0x2800], R4 ;  /* 0x00280004a4007388 */ /* 0x0203e40000000c00 */
.L_x_5663:
[----:B------:R-:W-:Y:S05]  /*b4a0*/  BSYNC B2 ;  /* 0x0000000000027941 */ /* 0x000fea0003800000 */
.L_x_5662:
        /* <DEDUP_REMOVED lines=15> */
[----:B------:R-:W-:Y:S01]  /*b5a0*/  MOV R5, RZ ;  /* 0x000000ff00057202 */ /* 0x000fe20000000f00 */
[----:B------:R-:W-:-:S10]  /*b5b0*/  IMAD.MOV.U32 R13, RZ, RZ, RZ ;  /* 0x000000ffff0d7224 */ /* 0x000fd400078e00ff */
[----:B------:R-:W-:-:S04]  /*b5c0*/  @P1 SHF.R.S32.HI R71, RZ, 0x1, R72 ;  /* 0x00000001ff471819 */ /* 0x000fc80000011448 */
[C---:B------:R-:W-:Y:S01]  /*b5d0*/  @P1 IADD3 R7, -R71.reuse, RZ, RZ ;  /* 0x000000ff47071210 */ /* 0x040fe20007ffe1ff */
[----:B------:R-:W-:Y:S02]  /*b5e0*/  IMAD.SHL.U32 R2, R71, 0x20, RZ ;  /* 0x0000002047027824 */ /* 0x000fe400078e00ff */
[--C-:B------:R-:W-:Y:S02]  /*b5f0*/  @P1 IMAD.MOV R5, RZ, RZ, -R71.reuse ;  /* 0x000000ffff051224 */ /* 0x100fe400078e0a47 */
[----:B------:R-:W-:Y:S01]  /*b600*/  @P1 IMAD.MOV R13, RZ, RZ, -R71 ;  /* 0x000000ffff0d1224 */ /* 0x000fe200078e0a47 */
[----:B------:R-:W-:Y:S01]  /*b610*/  IADD3 R12, P2, R2, R21, RZ ;  /* 0x00000015020c7210 */ /* 0x000fe20007f5e0ff */
[----:B------:R-:W-:-:S03]  /*b620*/  IMAD.WIDE R6, R7, 0x2, R26 ;  /* 0x0000000207067825 */ /* 0x000fc600078e021a */
[----:B------:R-:W-:Y:S02]  /*b630*/  LEA.HI.X.SX32 R2, R2, R23, 0x1, P2 ;  /* 0x0000001702027211 */ /* 0x000fe400010f0eff */
[----:B------:R-:W-:-:S04]  /*b640*/  IADD3 R9, P2, R5, R12, RZ ;  /* 0x0000000c05097210 */ /* 0x000fc80007f5e0ff */
[----:B------:R-:W-:Y:S02]  /*b650*/  LEA.HI.X.SX32 R8, R5, R2, 0x1, P2 ;  /* 0x0000000205087211 */ /* 0x000fe400010f0eff */
[C---:B------:R-:W-:Y:S01]  /*b660*/  LEA R10, P2, R9.reuse, c[0x0][0x2b0], 0x1 ;  /* 0x0000ac00090a7a11 */ /* 0x040fe200078408ff */
[----:B------:R-:W3:Y:S03]  /*b670*/  LDG.E.128 R4, [R6.64] ;  /* 0x0000000606047981 */ /* 0x000ee6000c1e1d00 */
[----:B------:R-:W-:Y:S02]  /*b680*/  LEA.HI.X R11, R9, c[0x0][0x2b4], R8, 0x1, P2 ;  /* 0x0000ad00090b7a11 */ /* 0x000fe400010f0c08 */
[----:B------:R-:W-:-:S04]  /*b690*/  IADD3 R12, P2, R13, R12, RZ ;  /* 0x0000000c0d0c7210 */ /* 0x000fc80007f5e0ff */
[----:B--2---:R-:W2:Y:S01]  /*b6a0*/  LDG.E.128 R8, [R10.64] ;  /* 0x000000060a087981 */ /* 0x004ea2000c1e1d00 */
[----:B------:R-:W-:Y:S02]  /*b6b0*/  LEA.HI.X.SX32 R13, R13, R2, 0x1, P2 ;  /* 0x000000020d0d7211 */ /* 0x000fe400010f0eff */
[----:B------:R-:W-:-:S04]  /*b6c0*/  LEA R14, P2, R12, c[0x0][0x2a8], 0x1 ;  /* 0x0000aa000c0e7a11 */ /* 0x000fc800078408ff */
[----:B------:R-:W-:-:S06]  /*b6d0*/  LEA.HI.X R15, R12, c[0x0][0x2ac], R13, 0x1, P2 ;  /* 0x0000ab000c0f7a11 */ /* 0x000fcc00010f0c0d */
[----:B----4-:R-:W4:Y:S01]  /*b6e0*/  LDG.E.128 R12, [R14.64] ;  /* 0x000000060e0c7981 */ /* 0x010f22000c1e1d00 */
[----:B-----5:R-:W-:Y:S01]  /*b6f0*/  LOP3.LUT R2, R17, 0xffff0000, RZ, 0xc0, !PT ;  /* 0xffff000011027812 */ /* 0x020fe200078ec0ff */
[----:B------:R-:W-:Y:S01]  /*b700*/  IMAD.U32 R31, R19, 0x10000, RZ ;  /* 0x00010000131f7824 */ /* 0x000fe200078e00ff */
[----:B------:R-:W-:Y:S01]  /*b710*/  SHF.L.U32 R29, R17, 0x10, RZ ;  /* 0x00000010111d7819 */ /* 0x000fe200000006ff */
[----:B------:R-:W-:Y:S01]  /*b720*/  IMAD.U32 R22, R16, 0x10000, RZ ;  /* 0x0001000010167824 */ /* 0x000fe200078e00ff */
[----:B------:R-:W-:Y:S01]  /*b730*/  LOP3.LUT R17, R19, 0xffff0000, RZ, 0xc0, !PT ;  /* 0xffff000013117812 */ /* 0x000fe200078ec0ff */
[----:B------:R-:W-:Y:S01]  /*b740*/  IMAD.U32 R28, R18, 0x10000, RZ ;  /* 0x00010000121c7824 */ /* 0x000fe200078e00ff */
[----:B------:R-:W-:Y:S02]  /*b750*/  LOP3.LUT R16, R16, 0xffff0000, RZ, 0xc0, !PT ;  /* 0xffff000010107812 */ /* 0x000fe400078ec0ff */
[----:B------:R-:W-:Y:S02]  /*b760*/  LOP3.LUT R18, R18, 0xffff0000, RZ, 0xc0, !PT ;  /* 0xffff000012127812 */ /* 0x000fe400078ec0ff */
[----:B---3--:R-:W-:-:S02]  /*b770*/  SHF.L.U32 R30, R4, 0x10, RZ ;  /* 0x00000010041e7819 */ /* 0x008fc400000006ff */
[----:B------:R-:W-:Y:S01]  /*b780*/  LOP3.LUT R19, R4, 0xffff0000, RZ, 0xc0, !PT ;  /* 0xffff000004137812 */ /* 0x000fe200078ec0ff */
[C---:B------:R-:W-:Y:S01]  /*b790*/  IMAD.U32 R4, R5.reuse, 0x10000, RZ ;  /* 0x0001000005047824 */ /* 0x040fe200078e00ff */
[----:B------:R-:W-:Y:S01]  /*b7a0*/  LOP3.LUT R33, R5, 0xffff0000, RZ, 0xc0, !PT ;  /* 0xffff000005217812 */ /* 0x000fe200078ec0ff */
[C---:B------:R-:W-:Y:S01]  /*b7b0*/  IMAD.U32 R5, R7.reuse, 0x10000, RZ ;  /* 0x0001000007057824 */ /* 0x040fe200078e00ff */
[----:B------:R-:W-:Y:S02]  /*b7c0*/  LOP3.LUT R34, R7, 0xffff0000, RZ, 0xc0, !PT ;  /* 0xffff000007227812 */ /* 0x000fe400078ec0ff */
[----:B------:R-:W-:Y:S01]  /*b7d0*/  SHF.L.U32 R32, R6, 0x10, RZ ;  /* 0x0000001006207819 */ /* 0x000fe200000006ff */
[C---:B--2---:R-:W-:Y:S01]  /*b7e0*/  IMAD.U32 R7, R9.reuse, 0x10000, RZ ;  /* 0x0001000009077824 */ /* 0x044fe200078e00ff */
[----:B------:R-:W-:Y:S02]  /*b7f0*/  LOP3.LUT R36, R9, 0xffff0000, RZ, 0xc0, !PT ;  /* 0xffff000009247812 */ /* 0x000fe400078ec0ff */
[C---:B------:R-:W-:Y:S01]  /*b800*/  SHF.L.U32 R37, R10.reuse, 0x10, RZ ;  /* 0x000000100a257819 */ /* 0x040fe200000006ff */
        /* <DEDUP_REMOVED lines=11> */
[----:B------:R-:W-:Y:S02]  /*b8c0*/  FMUL.FTZ R10, R5, R10 ;  /* 0x0000000a050a7220 */ /* 0x000fe40000410000 */
        /* <DEDUP_REMOVED lines=31> */
.L_x_5675:
[----:B------:R-:W-:Y:S05]  /*bac0*/  BSYNC B0 ;  /* 0x0000000000007941 */ /* 0x000fea0003800000 */
.L_x_5674:
[----:B-----5:R3:W-:Y:S02]  /*bad0*/  STS.128 [R164+0x1000], R16 ;  /* 0x00100010a4007388 */ /* 0x0207e40000000c00 */
.L_x_5673:
[----:B------:R-:W-:Y:S05]  /*bae0*/  BSYNC B1 ;  /* 0x0000000000017941 */ /* 0x000fea0003800000 */
.L_x_5672:
[----:B------:R1:W-:Y:S01]  /*baf0*/  @P0 STS.128 [R164+0x3000], RZ ;  /* 0x003000ffa4000388 */ /* 0x0003e20000000c00 */
[----:B------:R-:W-:Y:S05]  /*bb00*/  @P0 BRA `(.L_x_5671) ;  /* 0x000005a000000947 */ /* 0x000fea0003800000 */
[----:B-1-3--:R1:W5:Y:S01]  /*bb10*/  LDG.E.128 R16, [R26.64+0x80] ;  /* 0x000080061a107981 */ /* 0x00a362000c1e1d00 */
        /* <DEDUP_REMOVED lines=8> */
[C---:B------:R-:W-:Y:S01]  /*bba0*/  LEA R2, R71.reuse, 0x40, 0x5 ;  /* 0x0000004047027811 */ /* 0x040fe200078e28ff */
[----:B------:R-:W-:Y:S01]  /*bbb0*/  @P1 IMAD.MOV R13, RZ, RZ, -R71 ;  /* 0x000000ffff0d1224 */ /* 0x000fe200078e0a47 */
[C---:B------:R-:W-:Y:S02]  /*bbc0*/  @P1 IADD3 R9, -R71.reuse, RZ, RZ ;  /* 0x000000ff47091210 */ /* 0x040fe40007ffe1ff */
[C---:B------:R-:W-:Y:S02]  /*bbd0*/  IADD3 R12, P2, R2.reuse, R21, RZ ;  /* 0x00000015020c7210 */ /* 0x040fe40007f5e0ff */
[----:B------:R-:W-:Y:S02]  /*bbe0*/  @P1 IADD3 R5, -R71, RZ, RZ ;  /* 0x000000ff47051210 */ /* 0x000fe40007ffe1ff */
[----:B------:R-:W-:Y:S02]  /*bbf0*/  LEA.HI.X.SX32 R2, R2, R23, 0x1, P2 ;  /* 0x0000001702027211 */ /* 0x000fe400010f0eff */
[----:B------:R-:W-:Y:S01]  /*bc00*/  IADD3 R8, P2, R9, R12, RZ ;  /* 0x0000000c09087210 */ /* 0x000fe20007f5e0ff */
[----:B------:R-:W-:-:S03]  /*bc10*/  IMAD.WIDE R4, R5, 0x2, R26 ;  /* 0x0000000205047825 */ /* 0x000fc600078e021a */
[----:B------:R-:W-:Y:S02]  /*bc20*/  LEA.HI.X.SX32 R9, R9, R2, 0x1, P2 ;  /* 0x0000000209097211 */ /* 0x000fe400010f0eff */
[C---:B------:R-:W-:Y:S01]  /*bc30*/  LEA R10, P2, R8.reuse, c[0x0][0x2b0], 0x1 ;  /* 0x0000ac00080a7a11 */ /* 0x040fe200078408ff */
[----:B------:R-:W3:Y:S03]  /*bc40*/  LDG.E.128 R4, [R4.64+0x80] ;  /* 0x0000800604047981 */ /* 0x000ee6000c1e1d00 */
        /* <DEDUP_REMOVED lines=19> */
[----:B------:R-:W-:Y:S01]  /*bd80*/  LOP3.LUT R31, R5, 0xffff0000, RZ, 0xc0, !PT ;  /* 0xffff0000051f7812 */ /* 0x000fe200078ec0ff */
[C---:B------:R-:W-:Y:S01]  /*bd90*/  IMAD.U32 R5, R7.reuse, 0x10000, RZ ;  /* 0x0001000007057824 */ /* 0x040fe200078e00ff */
[----:B------:R-:W-:Y:S01]  /*bda0*/  LOP3.LUT R32, R7, 0xffff0000, RZ, 0xc0, !PT ;  /* 0xffff000007207812 */ /* 0x000fe200078ec0ff */
        /* <DEDUP_REMOVED lines=46> */
.L_x_5677:
[----:B------:R-:W-:Y:S05]  /*c090*/  BSYNC B0 ;  /* 0x0000000000007941 */ /* 0x000fea0003800000 */
.L_x_5676:
[----:B-----5:R3:W-:Y:S02]  /*c0a0*/  STS.128 [R164+0x3000], R16 ;  /* 0x00300010a4007388 */ /* 0x0207e40000000c00 */
.L_x_5671:
[----:B------:R-:W-:Y:S05]  /*c0b0*/  BSYNC B2 ;  /* 0x0000000000027941 */ /* 0x000fea0003800000 */
.L_x_5670:
[----:B------:R-:W-:-:S04]  /*c0c0*/  IADD3 R22, R134, 0x30, RZ ;  /* 0x0000003086167810 */ /* 0x000fc80007ffe0ff */
        /* <DEDUP_REMOVED lines=17> */
[C---:B------:R-:W-:Y:S01]  /*c1e0*/  IMAD R2, R71.reuse, 0x30, RZ ;  /* 0x0000003047027824 */ /* 0x040fe200078e02ff */
[----:B------:R-:W-:Y:S01]  /*c1f0*/  @P1 IADD3 R5, -R71, RZ, RZ ;  /* 0x000000ff47051210 */ /* 0x000fe20007ffe1ff */
[----:B------:R-:W-:-:S03]  /*c200*/  @P1 IMAD.MOV R12, RZ, RZ, -R71 ;  /* 0x000000ffff0c1224 */ /* 0x000fc600078e0a47 */
[----:B------:R-:W-:Y:S01]  /*c210*/  IADD3 R3, P2, R2, R21, RZ ;  /* 0x0000001502037210 */ /* 0x000fe20007f5e0ff */
[----:B------:R-:W-:-:S03]  /*c220*/  IMAD.WIDE R4, R5, 0x2, R24 ;  /* 0x0000000205047825 */ /* 0x000fc600078e0218 */
[----:B------:R-:W-:Y:S02]  /*c230*/  LEA.HI.X.SX32 R2, R2, R23, 0x1, P2 ;  /* 0x0000001702027211 */ /* 0x000fe400010f0eff */
[C---:B------:R-:W-:Y:S01]  /*c240*/  IADD3 R9, P2, R8.reuse, R3, RZ ;  /* 0x0000000308097210 */ /* 0x040fe20007f5e0ff */
[----:B------:R-:W3:Y:S03]  /*c250*/  LDG.E.128 R4, [R4.64] ;  /* 0x0000000604047981 */ /* 0x000ee6000c1e1d00 */
[----:B------:R-:W-:Y:S02]  /*c260*/  LEA.HI.X.SX32 R8, R8, R2, 0x1, P2 ;  /* 0x0000000208087211 */ /* 0x000fe400010f0eff */
[----:B------:R-:W-:-:S04]  /*c270*/  LEA R10, P2, R9, c[0x0][0x2b0], 0x1 ;  /* 0x0000ac00090a7a11 */ /* 0x000fc800078408ff */
[----:B------:R-:W-:Y:S02]  /*c280*/  LEA.HI.X R11, R9, c[0x0][0x2b4], R8, 0x1, P2 ;  /* 0x0000ad00090b7a11 */ /* 0x000fe400010f0c08 */
[----:B------:R-:W-:-:S04]  /*c290*/  IADD3 R3, P2, R12, R3, RZ ;  /* 0x000000030c037210 */ /* 0x000fc80007f5e0ff */
[----:B--2---:R-:W2:Y:S01]  /*c2a0*/  LDG.E.128 R8, [R10.64] ;  /* 0x000000060a087981 */ /* 0x004ea2000c1e1d00 */
[----:B------:R-:W-:Y:S02]  /*c2b0*/  LEA.HI.X.SX32 R2, R12, R2, 0x1, P2 ;  /* 0x000000020c027211 */ /* 0x000fe400010f0eff */
[----:B------:R-:W-:-:S04]  /*c2c0*/  LEA R12, P2, R3, c[0x0][0x2a8], 0x1 ;  /* 0x0000aa00030c7a11 */ /* 0x000fc800078408ff */
[----:B------:R-:W-:-:S06]  /*c2d0*/  LEA.HI.X R13, R3, c[0x0][0x2ac], R2, 0x1, P2 ;  /* 0x0000ab00030d7a11 */ /* 0x000fcc00010f0c02 */
[----:B----4-:R-:W4:Y:S01]  /*c2e0*/  LDG.E.128 R12, [R12.64] ;  /* 0x000000060c0c7981 */ /* 0x010f22000c1e1d00 */
        /* <DEDUP_REMOVED lines=9> */
[----:B------:R-:W-:-:S02]  /*c380*/  LOP3.LUT R18, R4, 0xffff0000, RZ, 0xc0, !PT ;  /* 0xffff000004127812 */ /* 0x000fc400078ec0ff */
[C---:B------:R-:W-:Y:S02]  /*c390*/  SHF.L.U32 R4, R5.reuse, 0x10, RZ ;  /* 0x0000001005047819 */ /* 0x040fe400000006ff */
[----:B------:R-:W-:Y:S02]  /*c3a0*/  LOP3.LUT R31, R5, 0xffff0000, RZ, 0xc0, !PT ;  /* 0xffff0000051f7812 */ /* 0x000fe400078ec0ff */
[C---:B------:R-:W-:Y:S02]  /*c3b0*/  SHF.L.U32 R5, R7.reuse, 0x10, RZ ;  /* 0x0000001007057819 */ /* 0x040fe400000006ff */
[----:B------:R-:W-:Y:S01]  /*c3c0*/  LOP3.LUT R34, R7, 0xffff0000, RZ, 0xc0, !PT ;  /* 0xffff000007227812 */ /* 0x000fe200078ec0ff */
[----:B------:R-:W-:Y:S02]  /*c3d0*/  IMAD.U32 R30, R6, 0x10000, RZ ;  /* 0x00010000061e7824 */ /* 0x000fe400078e00ff */
[C---:B--2---:R-:W-:Y:S01]  /*c3e0*/  IMAD.U32 R32, R8.reuse, 0x10000, RZ ;  /* 0x0001000008207824 */ /* 0x044fe200078e00ff */
[----:B------:R-:W-:-:S02]  /*c3f0*/  LOP3.LUT R33, R8, 0xffff0000, RZ, 0xc0, !PT ;  /* 0xffff000008217812 */ /* 0x000fc400078ec0ff */
[C---:B------:R-:W-:Y:S02]  /*c400*/  SHF.L.U32 R7, R9.reuse, 0x10, RZ ;  /* 0x0000001009077819 */ /* 0x040fe400000006ff */
[----:B------:R-:W-:Y:S02]  /*c410*/  LOP3.LUT R36, R9, 0xffff0000, RZ, 0xc0, !PT ;  /* 0xffff000009247812 */ /* 0x000fe400078ec0ff */
[C---:B------:R-:W-:Y:S02]  /*c420*/  LOP3.LUT R9, R10.reuse, 0xffff0000, RZ, 0xc0, !PT ;  /* 0xffff00000a097812 */ /* 0x040fe400078ec0ff */
[C---:B------:R-:W-:Y:S01]  /*c430*/  SHF.L.U32 R8, R11.reuse, 0x10, RZ ;  /* 0x000000100b087819 */ /* 0x040fe200000006ff */
[----:B------:R-:W-:Y:S01]  /*c440*/  IMAD.U32 R35, R10, 0x10000, RZ ;  /* 0x000100000a237824 */ /* 0x000fe200078e00ff */
[----:B------:R-:W-:Y:S01]  /*c450*/  LOP3.LUT R6, R6, 0xffff0000, RZ, 0xc0, !PT ;  /* 0xffff000006067812 */ /* 0x000fe200078ec0ff */
        /* <DEDUP_REMOVED lines=8> */
[C---:B----4-:R-:W-:Y:S01]  /*c4e0*/  LOP3.LUT R32, R13.reuse, 0xffff0000, RZ, 0xc0, !PT ;  /* 0xffff00000d207812 */ /* 0x050fe200078ec0ff */
[----:B------:R-:W-:Y:S01]  /*c4f0*/  FMUL.FTZ R7, R4, R7 ;  /* 0x0000000704077220 */ /* 0x000fe20000410000 */
[----:B------:R-:W-:Y:S01]  /*c500*/  SHF.L.U32 R4, R13, 0x10, RZ ;  /* 0x000000100d047819 */ /* 0x000fe200000006ff */
[----:B------:R-:W-:-:S02]  /*c510*/  @!P1 FADD.FTZ R35, -R35, -RZ ;  /* 0x800000ff23239221 */ /* 0x000fc40000010100 */
[----:B------:R-:W-:Y:S02]  /*c520*/  @!P1 FADD.FTZ R11, -R11, -RZ ;  /* 0x800000ff0b0b9221 */ /* 0x000fe40000010100 */
[----:B------:R-:W-:Y:S02]  /*c530*/  FMUL.FTZ R6, R6, R9 ;  /* 0x0000000906067220 */ /* 0x000fe40000410000 */
[----:B------:R-:W-:Y:S01]  /*c540*/  FMUL.FTZ R8, R5, R8 ;  /* 0x0000000805087220 */ /* 0x000fe20000410000 */
[C---:B------:R-:W-:Y:S01]  /*c550*/  LOP3.LUT R5, R12.reuse, 0xffff0000, RZ, 0xc0, !PT ;  /* 0xffff00000c057812 */ /* 0x040fe200078ec0ff */
[----:B------:R-:W-:Y:S01]  /*c560*/  IMAD.U32 R9, R12, 0x10000, RZ ;  /* 0x000100000c097824 */ /* 0x000fe200078e00ff */
[C---:B------:R-:W-:Y:S01]  /*c570*/  LOP3.LUT R12, R14.reuse, 0xffff0000, RZ, 0xc0, !PT ;  /* 0xffff00000e0c7812 */ /* 0x040fe200078ec0ff */
[----:B------:R-:W-:Y:S01]  /*c580*/  IMAD.U32 R13, R14, 0x10000, RZ ;  /* 0x000100000e0d7824 */ /* 0x000fe200078e00ff */
[C---:B------:R-:W-:Y:S01]  /*c590*/  SHF.L.U32 R10, R15.reuse, 0x10, RZ ;  /* 0x000000100f0a7819 */ /* 0x040fe200000006ff */
        /* <DEDUP_REMOVED lines=17> */
.L_x_5681:
[----:B------:R-:W-:Y:S05]  /*c6b0*/  BSYNC B0 ;  /* 0x0000000000007941 */ /* 0x000fea0003800000 */
.L_x_5680:
[----:B-----5:R3:W-:Y:S02]  /*c6c0*/  STS.128 [R164+0x1800], R16 ;  /* 0x00180010a4007388 */ /* 0x0207e40000000c00 */
.L_x_5679:
[----:B------:R-:W-:Y:S05]  /*c6d0*/  BSYNC B1 ;  /* 0x0000000000017941 */ /* 0x000fea0003800000 */
.L_x_5678:
[----:B------:R1:W-:Y:S01]  /*c6e0*/  @P0 STS.128 [R164+0x3800], RZ ;  /* 0x003800ffa4000388 */ /* 0x0003e20000000c00 */
[----:B------:R-:W-:Y:S05]  /*c6f0*/  @P0 BRA `(.L_x_5647) ;  /* 0x00000bd000000947 */ /* 0x000fea0003800000 */
[----:B-1----:R1:W5:Y:S01]  /*c700*/  LDG.E.128 R4, [R24.64+0x80] ;  /* 0x0000800618047981 */ /* 0x002362000c1e1d00 */
[----:B------:R-:W-:Y:S01]  /*c710*/  ISETP.GE.AND P0, PT, R100, c[0x0][0x230], PT ;  /* 0x00008c0064007a0c */ /* 0x000fe20003f06270 */
[----:B------:R-:W-:-:S12]  /*c720*/  BSSY B0, `(.L_x_5682) ;  /* 0x000005b000007945 */ /* 0x000fd80003800000 */
[----:B------:R-:W-:Y:S05]  /*c730*/  @P0 BRA `(.L_x_5683) ;  /* 0x0000059000000947 */ /* 0x000fea0003800000 */
[----:B------:R-:W-:Y:S01]  /*c740*/  ISETP.GE.AND P0, PT, R100, R71, PT ;  /* 0x000000476400720c */ /* 0x000fe20003f06270 */
[----:B------:R-:W-:Y:S01]  /*c750*/  IMAD.MOV.U32 R3, RZ, RZ, R71 ;  /* 0x000000ffff037224 */ /* 0x000fe200078e0047 */
[----:B------:R-:W-:Y:S01]  /*c760*/  IADD3 R14, P1, R24, 0x80, RZ ;  /* 0x00000080180e7810 */ /* 0x000fe20007f3e0ff */
[----:B------:R-:W-:Y:S01]  /*c770*/  IMAD.MOV.U32 R10, RZ, RZ, 0x30 ;  /* 0x00000030ff0a7424 */ /* 0x000fe200078e00ff */
[----:B------:R-:W-:-:S03]  /*c780*/  MOV R2, RZ ;  /* 0x000000ff00027202 */ /* 0x000fc60000000f00 */
[----:B------:R-:W-:-:S06]  /*c790*/  IMAD.X R15, RZ, RZ, R25, P1 ;  /* 0x000000ffff0f7224 */ /* 0x000fcc00008e0619 */
[--C-:B------:R-:W-:Y:S02]  /*c7a0*/  @P0 SHF.R.S32.HI R71, RZ, 0x1, R72.reuse ;  /* 0x00000001ff470819 */ /* 0x100fe40000011448 */
[----:B------:R-:W-:Y:S02]  /*c7b0*/  @P0 SHF.R.S32.HI R8, RZ, 0x1, R72 ;  /* 0x00000001ff080819 */ /* 0x000fe40000011448 */
[C---:B------:R-:W-:Y:S01]  /*c7c0*/  @P0 IADD3 R3, -R71.reuse, RZ, RZ ;  /* 0x000000ff47030210 */ /* 0x040fe20007ffe1ff */
[----:B------:R-:W-:Y:S02]  /*c7d0*/  IMAD R10, R71, R10, 0x40 ;  /* 0x00000040470a7424 */ /* 0x000fe400078e020a */
[----:B------:R-:W-:Y:S01]  /*c7e0*/  @P0 IMAD.MOV R2, RZ, RZ, -R8 ;  /* 0x000000ffff020224 */ /* 0x000fe200078e0a08 */
[----:B------:R-:W-:Y:S01]  /*c7f0*/  @P0 SHF.R.S32.HI R72, RZ, 0x1, R72 ;  /* 0x00000001ff480819 */ /* 0x000fe20000011448 */
[----:B------:R-:W-:Y:S01]  /*c800*/  IMAD.WIDE R8, R3, 0x2, R14 ;  /* 0x0000000203087825 */ /* 0x000fe200078e020e */
[----:B------:R-:W-:-:S04]  /*c810*/  IADD3 R21, P1, R10, R21, RZ ;  /* 0x000000150a157210 */ /* 0x000fc80007f3e0ff */
[----:B------:R-:W-:Y:S02]  /*c820*/  LEA.HI.X.SX32 R23, R10, R23, 0x1, P1 ;  /* 0x000000170a177211 */ /* 0x000fe400008f0eff */
[C---:B------:R-:W-:Y:S01]  /*c830*/  IADD3 R12, P1, R2.reuse, R21, RZ ;  /* 0x00000015020c7210 */ /* 0x040fe20007f3e0ff */
[----:B--2---:R-:W2:Y:S03]  /*c840*/  LDG.E.128 R8, [R8.64] ;  /* 0x0000000608087981 */ /* 0x004ea6000c1e1d00 */
[----:B------:R-:W-:Y:S01]  /*c850*/  LEA.HI.X.SX32 R3, R2, R23, 0x1, P1 ;  /* 0x0000001702037211 */ /* 0x000fe200008f0eff */
[----:B------:R-:W-:Y:S01]  /*c860*/  IMAD.MOV.U32 R2, RZ, RZ, RZ ;  /* 0x000000ffff027224 */ /* 0x000fe200078e00ff */
[----:B------:R-:W-:Y:S01]  /*c870*/  LEA R14, P1, R12, c[0x0][0x2b0], 0x1 ;  /* 0x0000ac000c0e7a11 */ /* 0x000fe200078208ff */
[----:B------:R-:W-:-:S03]  /*c880*/  @P0 IMAD.MOV R2, RZ, RZ, -R72 ;  /* 0x000000ffff020224 */ /* 0x000fc600078e0a48 */
[----:B------:R-:W-:Y:S02]  /*c890*/  LEA.HI.X R15, R12, c[0x0][0x2b4], R3, 0x1, P1 ;  /* 0x0000ad000c0f7a11 */ /* 0x000fe400008f0c03 */
[----:B------:R-:W-:-:S04]  /*c8a0*/  IADD3 R21, P1, R2, R21, RZ ;  /* 0x0000001502157210 */ /* 0x000fc80007f3e0ff */
[----:B------:R-:W-:Y:S01]  /*c8b0*/  LEA.HI.X.SX32 R2, R2, R23, 0x1, P1 ;  /* 0x0000001702027211 */ /* 0x000fe200008f0eff */
[----:B---3--:R-:W3:Y:S01]  /*c8c0*/  LDG.E.128 R12, [R14.64] ;  /* 0x000000060e0c7981 */ /* 0x008ee2000c1e1d00 */
[----:B------:R-:W-:-:S04]  /*c8d0*/  LEA R16, P1, R21, c[0x0][0x2a8], 0x1 ;  /* 0x0000aa0015107a11 */ /* 0x000fc800078208ff */
[----:B------:R-:W-:-:S06]  /*c8e0*/  LEA.HI.X R17, R21, c[0x0][0x2ac], R2, 0x1, P1 ;  /* 0x0000ab0015117a11 */ /* 0x000fcc00008f0c02 */
[----:B----4-:R-:W4:Y:S01]  /*c8f0*/  LDG.E.128 R16, [R16.64] ;  /* 0x0000000610107981 */ /* 0x010f22000c1e1d00 */
[C---:B-----5:R-:W-:Y:S01]  /*c900*/  SHF.L.U32 R21, R4.reuse, 0x10, RZ ;  /* 0x0000001004157819 */ /* 0x060fe200000006ff */
[C---:B-1----:R-:W-:Y:S01]  /*c910*/  IMAD.U32 R24, R5.reuse, 0x10000, RZ ;  /* 0x0001000005187824 */ /* 0x042fe200078e00ff */
[----:B------:R-:W-:Y:S01]  /*c920*/  LOP3.LUT R3, R4, 0xffff0000, RZ, 0xc0, !PT ;  /* 0xffff000004037812 */ /* 0x000fe200078ec0ff */
[C---:B------:R-:W-:Y:S01]  /*c930*/  IMAD.U32 R23, R6.reuse, 0x10000, RZ ;  /* 0x0001000006177824 */ /* 0x040fe200078e00ff */
[----:B------:R-:W-:Y:S02]  /*c940*/  LOP3.LUT R2, R5, 0xffff0000, RZ, 0xc0, !PT ;  /* 0xffff000005027812 */ /* 0x000fe400078ec0ff */
[----:B------:R-:W-:Y:S02]  /*c950*/  LOP3.LUT R5, R6, 0xffff0000, RZ, 0xc0, !PT ;  /* 0xffff000006057812 */ /* 0x000fe400078ec0ff */
[C---:B------:R-:W-:Y:S02]  /*c960*/  LOP3.LUT R4, R7.reuse, 0xffff0000, RZ, 0xc0, !PT ;  /* 0xffff000007047812 */ /* 0x040fe400078ec0ff */
[----:B------:R-:W-:Y:S01]  /*c970*/  SHF.L.U32 R26, R7, 0x10, RZ ;  /* 0x00000010071a7819 */ /* 0x000fe200000006ff */
[C---:B--2---:R-:W-:Y:S01]  /*c980*/  IMAD.U32 R25, R8.reuse, 0x10000, RZ ;  /* 0x0001000008197824 */ /* 0x044fe200078e00ff */
[----:B------:R-:W-:Y:S01]  /*c990*/  LOP3.LUT R7, R8, 0xffff0000, RZ, 0xc0, !PT ;  /* 0xffff000008077812 */ /* 0x000fe200078ec0ff */
[C---:B------:R-:W-:Y:S01]  /*c9a0*/  IMAD.U32 R6, R9.reuse, 0x10000, RZ ;  /* 0x0001000009067824 */ /* 0x040fe200078e00ff */
[----:B------:R-:W-:Y:S01]  /*c9b0*/  LOP3.LUT R28, R9, 0xffff0000, RZ, 0xc0, !PT ;  /* 0xffff0000091c7812 */ /* 0x000fe200078ec0ff */
[----:B------:R-:W-:Y:S01]  /*c9c0*/  IMAD.U32 R8, R11, 0x10000, RZ ;  /* 0x000100000b087824 */ /* 0x000fe200078e00ff */
[----:B------:R-:W-:-:S02]  /*c9d0*/  SHF.L.U32 R27, R10, 0x10, RZ ;  /* 0x000000100a1b7819 */ /* 0x000fc400000006ff */
[----:B------:R-:W-:Y:S02]  /*c9e0*/  LOP3.LUT R9, R10, 0xffff0000, RZ, 0xc0, !PT ;  /* 0xffff00000a097812 */ /* 0x000fe400078ec0ff */
[----:B------:R-:W-:Y:S01]  /*c9f0*/  LOP3.LUT R29, R11, 0xffff0000, RZ, 0xc0, !PT ;  /* 0xffff00000b1d7812 */ /* 0x000fe200078ec0ff */
[C---:B---3--:R-:W-:Y:S01]  /*ca00*/  IMAD.U32 R30, R12.reuse, 0x10000, RZ ;  /* 0x000100000c1e7824 */ /* 0x048fe200078e00ff */
[----:B------:R-:W-:Y:S01]  /*ca10*/  LOP3.LUT R10, R12, 0xffff0000, RZ, 0xc0, !PT ;  /* 0xffff00000c0a7812 */ /* 0x000fe200078ec0ff */
[C---:B------:R-:W-:Y:S01]  /*ca20*/  IMAD.U32 R32, R14.reuse, 0x10000, RZ ;  /* 0x000100000e207824 */ /* 0x040fe200078e00ff */
[C---:B------:R-:W-:Y:S02]  /*ca30*/  SHF.L.U32 R11, R13.reuse, 0x10, RZ ;  /* 0x000000100d0b7819 */ /* 0x040fe400000006ff */
[----:B------:R-:W-:Y:S01]  /*ca40*/  LOP3.LUT R31, R13, 0xffff0000, RZ, 0xc0, !PT ;  /* 0xffff00000d1f7812 */ /* 0x000fe200078ec0ff */
[----:B------:R-:W-:Y:S01]  /*ca50*/  IMAD.U32 R13, R15, 0x10000, RZ ;  /* 0x000100000f0d7824 */ /* 0x000fe200078e00ff */
[----:B------:R-:W-:-:S02]  /*ca60*/  LOP3.LUT R12, R14, 0xffff0000, RZ, 0xc0, !PT ;  /* 0xffff00000e0c7812 */ /* 0x000fc400078ec0ff */
[----:B------:R-:W-:Y:S01]  /*ca70*/  LOP3.LUT R14, R15, 0xffff0000, RZ, 0xc0, !PT ;  /* 0xffff00000f0e7812 */ /* 0x000fe200078ec0ff */
[----:B------:R-:W-:Y:S02]  /*ca80*/  @!P0 FADD.FTZ R10, -R10, -RZ ;  /* 0x800000ff0a0a8221 */ /* 0x000fe40000010100 */
[----:B------:R-:W-:Y:S02]  /*ca90*/  @!P0 FADD.FTZ R13, -R13, -RZ ;  /* 0x800000ff0d0d8221 */ /* 0x000fe40000010100 */
[----:B------:R-:W-:Y:S02]  /*caa0*/  @!P0 FADD.FTZ R30, -R30, -RZ ;  /* 0x800000ff1e1e8221 */ /* 0x000fe40000010100 */
[----:B------:R-:W-:Y:S02]  /*cab0*/  @!P0 FADD.FTZ R14, -R14, -RZ ;  /* 0x800000ff0e0e8221 */ /* 0x000fe40000010100 */
[----:B------:R-:W-:Y:S02]  /*cac0*/  @!P0 FADD.FTZ R11, -R11, -RZ ;  /* 0x800000ff0b0b8221 */ /* 0x000fe40000010100 */
[----:B------:R-:W-:Y:S01]  /*cad0*/  FMUL.FTZ R10, R7, R10 ;  /* 0x0000000a070a7220 */ /* 0x000fe20000410000 */
[----:B----4-:R-:W-:Y:S01]  /*cae0*/  LOP3.LUT R7, R16, 0xffff0000, RZ, 0xc0, !PT ;  /* 0xffff000010077812 */ /* 0x010fe200078ec0ff */
[----:B------:R-:W-:-:S02]  /*caf0*/  @!P0 FADD.FTZ R12, -R12, -RZ ;  /* 0x800000ff0c0c8221 */ /* 0x000fc40000010100 */
[----:B------:R-:W-:Y:S01]  /*cb00*/  FMUL.FTZ R13, R8, R13 ;  /* 0x0000000d080d7220 */ /* 0x000fe20000410000 */
[----:B------:R-:W-:Y:S01]  /*cb10*/  SHF.L.U32 R8, R16, 0x10, RZ ;  /* 0x0000001010087819 */ /* 0x000fe200000006ff */
[----:B------:R-:W-:Y:S01]  /*cb20*/  @!P0 FADD.FTZ R31, -R31, -RZ ;  /* 0x800000ff1f1f8221 */ /* 0x000fe20000010100 */
[----:B------:R-:W-:Y:S01]  /*cb30*/  SHF.L.U32 R15, R18, 0x10, RZ ;  /* 0x00000010120f7819 */ /* 0x000fe200000006ff */
[----:B------:R-:W-:Y:S02]  /*cb40*/  FMUL.FTZ R30, R25, R30 ;  /* 0x0000001e191e7220 */ /* 0x000fe40000410000 */
[----:B------:R-:W-:Y:S02]  /*cb50*/  @!P0 FADD.FTZ R32, -R32, -RZ ;  /* 0x800000ff20208221 */ /* 0x000fe40000010100 */
[----:B------:R-:W-:Y:S01]  /*cb60*/  FMUL.FTZ R29, R29, R14 ;  /* 0x0000000e1d1d7220 */ /* 0x000fe20000410000 */
[----:B------:R-:W-:Y:S01]  /*cb70*/  LOP3.LUT R14, R18, 0xffff0000, RZ, 0xc0, !PT ;  /* 0xffff0000120e7812 */ /* 0x000fe200078ec0ff */
[----:B------:R-:W-:Y:S01]  /*cb80*/  FMUL.FTZ R11, R6, R11 ;  /* 0x0000000b060b7220 */ /* 0x000fe20000410000 */
[----:B------:R-:W-:Y:S01]  /*cb90*/  LOP3.LUT R16, R17, 0xffff0000, RZ, 0xc0, !PT ;  /* 0xffff000011107812 */ /* 0x000fe200078ec0ff */
[----:B------:R-:W-:Y:S01]  /*cba0*/  FMUL.FTZ R12, R9, R12 ;  /* 0x0000000c090c7220 */ /* 0x000fe20000410000 */
[----:B------:R-:W-:Y:S01]  /*cbb0*/  LOP3.LUT R18, R19, 0xffff0000, RZ, 0xc0, !PT ;  /* 0xffff000013127812 */ /* 0x000fe200078ec0ff */
[----:B------:R-:W-:-:S02]  /*cbc0*/  FMUL.FTZ R31, R28, R31 ;  /* 0x0000001f1c1f7220 */ /* 0x000fc40000410000 */
[----:B------:R-:W-:Y:S02]  /*cbd0*/  IMAD.U32 R6, R17, 0x10000, RZ ;  /* 0x0001000011067824 */ /* 0x000fe400078e00ff */
[----:B------:R-:W-:Y:S02]  /*cbe0*/  IMAD.U32 R9, R19, 0x10000, RZ ;  /* 0x0001000013097824 */ /* 0x000fe400078e00ff */
        /* <DEDUP_REMOVED lines=13> */
[----:B------:R-:W-:Y:S02]  /*ccc0*/  MOV R4, R8 ;  /* 0x0000000800047202 */ /* 0x000fe40000000f00 */
.L_x_5683:
[----:B------:R-:W-:Y:S05]  /*ccd0*/  BSYNC B0 ;  /* 0x0000000000007941 */ /* 0x000fea0003800000 */
.L_x_5682:
[----:B-----5:R1:W-:Y:S01]  /*cce0*/  STS.128 [R164+0x3800], R4 ;  /* 0x00380004a4007388 */ /* 0x0203e20000000c00 */
[----:B------:R-:W-:Y:S05]  /*ccf0*/  BRA `(.L_x_5647) ;  /* 0x000005d000007947 */ /* 0x000fea0003800000 */
.L_x_5621:
[----:B------:R-:W-:Y:S01]  /*cd00*/  IADD3 R9, -R56, R155, RZ ;  /* 0x0000009b38097210 */ /* 0x000fe20007ffe1ff */
[----:B------:R-:W-:Y:S03]  /*cd10*/  BSSY B0, `(.L_x_5684) ;  /* 0x0000013000007945 */ /* 0x000fe60003800000 */
[----:B------:R-:W-:-:S13]  /*cd20*/  ISETP.GE.AND P1, PT, R134, R9, PT ;  /* 0x000000098600720c */ /* 0x000fda0003f26270 */
[----:B------:R-:W-:Y:S05]  /*cd30*/  @P1 BRA `(.L_x_5685) ;  /* 0x0000010000001947 */ /* 0x000fea0003800000 */
[----:B------:R-:W-:-:S13]  /*cd40*/  ISETP.GE.AND P2, PT, R102, c[0x0][0x220], PT ;  /* 0x0000880066007a0c */ /* 0x000fda0003f46270 */
[C---:B------:R-:W-:Y:S01]  /*cd50*/  @!P2 LEA R10, P1, R136.reuse, c[0x0][0x160], 0x1 ;  /* 0x00005800880aaa11 */ /* 0x040fe200078208ff */
[----:B------:R1:W-:Y:S03]  /*cd60*/  @P2 STS.128 [R164], RZ ;  /* 0x000000ffa4002388 */ /* 0x0003e60000000c00 */
        /* <DEDUP_REMOVED lines=13> */
.L_x_5685:
[----:B------:R-:W-:Y:S05]  /*ce40*/  BSYNC B0 ;  /* 0x0000000000007941 */ /* 0x000fea0003800000 */
.L_x_5684:
[----:B------:R-:W-:Y:S01]  /*ce50*/  IADD3 R0, R134, 0x10, RZ ;  /* 0x0000001086007810 */ /* 0x000fe20007ffe0ff */
[----:B------:R-:W-:Y:S03]  /*ce60*/  BSSY B0, `(.L_x_5686) ;  /* 0x0000015000007945 */ /* 0x000fe60003800000 */
[----:B------:R-:W-:-:S13]  /*ce70*/  ISETP.GE.AND P1, PT, R0, R9, PT ;  /* 0x000000090000720c */ /* 0x000fda0003f26270 */
[----:B------:R-:W-:Y:S05]  /*ce80*/  @P1 BRA `(.L_x_5687) ;  /* 0x0000012000001947 */ /* 0x000fea0003800000 */
[----:B------:R-:W-:Y:S02]  /*ce90*/  ISETP.GE.AND P2, PT, R102, c[0x0][0x220], PT ;  /* 0x0000880066007a0c */ /* 0x000fe40003f46270 */
[----:B------:R-:W-:-:S05]  /*cea0*/  IADD3 R5, P1, R5, R136, RZ ;  /* 0x0000008805057210 */ /* 0x000fca0007f3e0ff */
        /* <DEDUP_REMOVED lines=10> */
[----:B------:R-:W-:-:S04]  /*cf50*/  LEA R4, P1, R5, c[0x0][0x160], 0x1 ;  /* 0x0000580005047a11 */ /* 0x000fc800078208ff */
[----:B------:R-:W-:-:S05]  /*cf60*/  LEA.HI.X R5, R5, c[0x0][0x164], R2, 0x1, P1 ;  /* 0x0000590005057a11 */ /* 0x000fca00008f0c02 */
[----:B------:R-:W-:Y:S01]  /*cf70*/  @!PT LDS RZ, [RZ] ;  /* 0x00000000fffff984 */ /* 0x000fe20000000800 */
[----:B------:R-:W-:Y:S01]  /*cf80*/  @!PT LDS RZ, [RZ] ;  /* 0x00000000fffff984 */ /* 0x000fe20000000800 */
[----:B------:R-:W-:Y:S01]  /*cf90*/  @!PT LDS RZ, [RZ] ;  /* 0x00000000fffff984 */ /* 0x000fe20000000800 */
[----:B------:R3:W-:Y:S04]  /*cfa0*/  LDGSTS.E.BYPASS.LTC128B.128 [R164+0x2800], [R4.64+0x80] ;  /* 0x0280008004a47fae */ /* 0x0007e8000b901d46 */
.L_x_5687:
[----:B------:R-:W-:Y:S05]  /*cfb0*/  BSYNC B0 ;  /* 0x0000000000007941 */ /* 0x000fea0003800000 */
.L_x_5686:
[----:B------:R-:W-:Y:S01]  /*cfc0*/  IADD3 R20, R134, 0x20, RZ ;  /* 0x0000002086147810 */ /* 0x000fe20007ffe0ff */
[----:B------:R-:W-:Y:S03]  /*cfd0*/  BSSY B0, `(.L_x_5688) ;  /* 0x0000016000007945 */ /* 0x000fe60003800000 */
[----:B------:R-:W-:-:S13]  /*cfe0*/  ISETP.GE.AND P1, PT, R20, R9, PT ;  /* 0x000000091400720c */ /* 0x000fda0003f26270 */
[----:B------:R-:W-:Y:S05]  /*cff0*/  @P1 BRA `(.L_x_5689) ;  /* 0x0000013000001947 */ /* 0x000fea0003800000 */
[----:B------:R-:W-:Y:S01]  /*d000*/  ISETP.GE.AND P2, PT, R102, c[0x0][0x220], PT ;  /* 0x0000880066007a0c */ /* 0x000fe20003f46270 */
[----:B------:R-:W-:Y:S01]  /*d010*/  IMAD.MOV.U32 R2, RZ, RZ, c[0x0][0x194] ;  /* 0x00006500ff027624 */ /* 0x000fe200078e00ff */
[----:B---3--:R-:W-:-:S04]  /*d020*/  LEA R5, P1, R3, R136, 0x5 ;  /* 0x0000008803057211 */ /* 0x008fc800078228ff */
        /* <DEDUP_REMOVED lines=16> */
.L_x_5689:
[----:B------:R-:W-:Y:S05]  /*d130*/  BSYNC B0 ;  /* 0x0000000000007941 */ /* 0x000fea0003800000 */
.L_x_5688:
[----:B------:R-:W-:-:S04]  /*d140*/  IADD3 R22, R134, 0x30, RZ ;  /* 0x0000003086167810 */ /* 0x000fc80007ffe0ff */
[----:B------:R-:W-:-:S13]  /*d150*/  ISETP.GE.AND P1, PT, R22, R9, PT ;  /* 0x000000091600720c */ /* 0x000fda0003f26270 */
[----:B------:R-:W-:Y:S05]  /*d160*/  @P1 BRA `(.L_x_5647) ;  /* 0x0000016000001947 */ /* 0x000fea0003800000 */
[----:B------:R-:W-:Y:S01]  /*d170*/  ISETP.GE.AND P1, PT, R102, c[0x0][0x220], PT ;  /* 0x0000880066007a0c */ /* 0x000fe20003f26270 */
[----:B--2---:R-:W-:Y:S01]  /*d180*/  IMAD.MOV.U32 R6, RZ, RZ, R136 ;  /* 0x000000ffff067224 */ /* 0x004fe200078e0088 */
[----:B------:R-:W-:Y:S01]  /*d190*/  ULDC UR4, c[0x0][0x194] ;  /* 0x0000650000047ab9 */ /* 0x000fe20000000800 */
[----:B------:R-:W-:Y:S01]  /*d1a0*/  IMAD.MOV.U32 R7, RZ, RZ, R139 ;  /* 0x000000ffff077224 */ /* 0x000fe200078e008b */
[----:B------:R-:W-:-:S03]  /*d1b0*/  UIMAD UR4, UR4, 0x30, URZ ;  /* 0x00000030040478a4 */ /* 0x000fc6000f8e023f */
[----:B------:R-:W-:-:S05]  /*d1c0*/  IMAD.WIDE.U32 R6, R3, 0x30, R6 ;  /* 0x0000003003067825 */ /* 0x000fca00078e0006 */
[----:B------:R-:W-:Y:S01]  /*d1d0*/  IADD3 R2, R7, UR4, RZ ;  /* 0x0000000407027c10 */ /* 0x000fe2000fffe0ff */
[----:B------:R2:W-:Y:S01]  /*d1e0*/  @P1 STS.128 [R164+0x1800], RZ ;  /* 0x001800ffa4001388 */ /* 0x0005e20000000c00 */
[----:B---3--:R-:W-:-:S04]  /*d1f0*/  @!P1 LEA R4, P2, R6, c[0x0][0x160], 0x1 ;  /* 0x0000580006049a11 */ /* 0x008fc800078408ff */
        /* <DEDUP_REMOVED lines=13> */
.L_x_5647:
[----:B------:R-:W-:Y:S05]  /*d2d0*/  BSYNC B3 ;  /* 0x0000000000037941 */ /* 0x000fea0003800000 */
.L_x_5620:
[----:B------:R-:W-:Y:S01]  /*d2e0*/  IADD3 R162, R104, -0x1, RZ ;  /* 0xffffffff68a27810 */ /* 0x000fe20007ffe0ff */
[----:B------:R-:W-:Y:S01]  /*d2f0*/  BSSY B0, `(.L_x_5690) ;  /* 0x0000018000007945 */ /* 0x000fe20003800000 */
[----:B------:R-:W-:Y:S02]  /*d300*/  LEA R160, P0, R140, c[0x0][0x168], 0x1 ;  /* 0x00005a008ca07a11 */ /* 0x000fe400078008ff */
[----:B------:R-:W-:Y:S01]  /*d310*/  LOP3.LUT R163, R64, 0xff, RZ, 0xc0, !PT ;  /* 0x000000ff40a37812 */ /* 0x000fe200078ec0ff */
[----:B------:R-:W-:Y:S01]  /*d320*/  IMAD.SHL.U32 R2, R162, 0x40, RZ ;  /* 0x00000040a2027824 */ /* 0x000fe200078e00ff */
[----:B------:R-:W-:-:S03]  /*d330*/  LEA.HI.X R157, R140, c[0x0][0x16c], R167, 0x1, P0 ;  /* 0x00005b008c9d7a11 */ /* 0x000fc600000f0ca7 */
[----:B-123--:R-:W-:-:S05]  /*d340*/  IMAD.IADD R5, R57, 0x1, -R2 ;  /* 0x0000000139057824 */ /* 0x00efca00078e0a02 */
[----:B------:R-:W-:-:S13]  /*d350*/  ISETP.GE.AND P1, PT, R134, R5, PT ;  /* 0x000000058600720c */ /* 0x000fda0003f26270 */
[----:B------:R-:W-:Y:S05]  /*d360*/  @P1 BRA `(.L_x_5691) ;  /* 0x0000010000001947 */ /* 0x000fea0003800000 */
[C---:B------:R-:W-:Y:S02]  /*d370*/  LOP3.LUT R3, R163.reuse, 0x1, RZ, 0xc0, !PT ;  /* 0x00000001a3037812 */ /* 0x040fe400078ec0ff */
[----:B------:R-:W-:Y:S02]  /*d380*/  LOP3.LUT P0, RZ, R163, 0x2, RZ, 0xc0, !PT ;  /* 0x00000002a3ff7812 */ /* 0x000fe4000780c0ff */
[----:B------:R-:W-:-:S11]  /*d390*/  ISETP.NE.U32.AND P1, PT, R3, 0x1, PT ;  /* 0x000000010300780c */ /* 0x000fd60003f25070 */
[--C-:B------:R-:W-:Y:S02]  /*d3a0*/  @P0 IMAD.MOV.U32 R161, RZ, RZ, R157.reuse ;  /* 0x000000ffffa10224 */ /* 0x100fe400078e009d */
        /* <DEDUP_REMOVED lines=12> */
.L_x_5691:
[----:B------:R-:W-:Y:S05]  /*d470*/  BSYNC B0 ;  /* 0x0000000000007941 */ /* 0x000fea0003800000 */
.L_x_5690:
        /* <DEDUP_REMOVED lines=8> */
[----:B------:R-:W-:Y:S01]  /*d500*/  @P0 IMAD.X R3, R151, 0x1, R167, P2 ;  /* 0x0000000197030824 */ /* 0x000fe200010e06a7 */
[----:B-1----:R-:W-:Y:S02]  /*d510*/  @P0 LEA R6, P2, R4, c[0x0][0x168], 0x1 ;  /* 0x00005a0004060a11 */ /* 0x002fe400078408ff */
[----:B------:R-:W-:Y:S02]  /*d520*/  @!P1 LEA.HI.X R9, R152, R157, R151, 0x1, P4 ;  /* 0x0000009d98099211 */ /* 0x000fe400020f0c97 */
[----:B------:R-:W-:-:S03]  /*d530*/  @P0 LEA.HI.X R7, R4, c[0x0][0x16c], R3, 0x1, P2 ;  /* 0x00005b0004070a11 */ /* 0x000fc600010f0c03 */
        /* <DEDUP_REMOVED lines=10> */
.L_x_5693:
[----:B------:R-:W-:Y:S05]  /*d5e0*/  BSYNC B0 ;  /* 0x0000000000007941 */ /* 0x000fea0003800000 */
.L_x_5692:
[----:B------:R-:W-:Y:S01]  /*d5f0*/  ISETP.GE.AND P0, PT, R20, R5, PT ;  /* 0x000000051400720c */ /* 0x000fe20003f06270 */
[----:B------:R-:W-:-:S12]  /*d600*/  BSSY B0, `(.L_x_5694) ;  /* 0x0000019000007945 */ /* 0x000fd80003800000 */
[----:B------:R-:W-:Y:S05]  /*d610*/  @P0 BRA `(.L_x_5695) ;  /* 0x0000017000000947 */ /* 0x000fea0003800000 */
[C---:B------:R-:W-:Y:S01]  /*d620*/  LOP3.LUT R3, R163.reuse, 0x1, RZ, 0xc0, !PT ;  /* 0x00000001a3037812 */ /* 0x040fe200078ec0ff */
[----:B-1----:R-:W-:Y:S01]  /*d630*/  IMAD.MOV.U32 R6, RZ, RZ, c[0x0][0x198] ;  /* 0x00006600ff067624 */ /* 0x002fe200078e00ff */
[----:B------:R-:W-:Y:S02]  /*d640*/  LOP3.LUT P0, RZ, R163, 0x2, RZ, 0xc0, !PT ;  /* 0x00000002a3ff7812 */ /* 0x000fe4000780c0ff */
[----:B------:R-:W-:Y:S01]  /*d650*/  ISETP.NE.U32.AND P1, PT, R3, 0x1, PT ;  /* 0x000000010300780c */ /* 0x000fe20003f25070 */
[----:B------:R-:W-:Y:S02]  /*d660*/  IMAD.MOV.U32 R3, RZ, RZ, 0x5 ;  /* 0x00000005ff037424 */ /* 0x000fe400078e00ff */
[----:B------:R-:W-:-:S03]  /*d670*/  IMAD.SHL.U32 R4, R6, 0x20, RZ ;  /* 0x0000002006047824 */ /* 0x000fc600078e00ff */
[----:B------:R-:W-:-:S05]  /*d680*/  SHF.L.U64.HI R3, R6, R3, c[0x0][0x19c] ;  /* 0x0000670006037619 */ /* 0x000fca0000010203 */
[C---:B------:R-:W-:Y:S02]  /*d690*/  @P0 IADD3 R7, P2, R4.reuse, R140, RZ ;  /* 0x0000008c04070210 */ /* 0x040fe40007f5e0ff */
[----:B------:R-:W-:-:S03]  /*d6a0*/  @!P1 LEA R10, P4, R4, R160, 0x1 ;  /* 0x000000a0040a9211 */ /* 0x000fc600078808ff */
[----:B------:R-:W-:Y:S01]  /*d6b0*/  @P0 IMAD.X R6, R3, 0x1, R167, P2 ;  /* 0x0000000103060824 */ /* 0x000fe200010e06a7 */
[C---:B------:R-:W-:Y:S02]  /*d6c0*/  @P0 LEA R8, P2, R7.reuse, c[0x0][0x168], 0x1 ;  /* 0x00005a0007080a11 */ /* 0x040fe400078408ff */
        /* <DEDUP_REMOVED lines=12> */
.L_x_5695:
[----:B------:R-:W-:Y:S05]  /*d790*/  BSYNC B0 ;  /* 0x0000000000007941 */ /* 0x000fea0003800000 */
.L_x_5694:
[----:B------:R-:W-:Y:S01]  /*d7a0*/  ISETP.GE.AND P0, PT, R22, R5, PT ;  /* 0x000000051600720c */ /* 0x000fe20003f06270 */
[----:B------:R-:W-:-:S12]  /*d7b0*/  BSSY B0, `(.L_x_5696) ;  /* 0x000001d000007945 */ /* 0x000fd80003800000 */
[----:B------:R-:W-:Y:S05]  /*d7c0*/  @P0 BRA `(.L_x_5697) ;  /* 0x000001b000000947 */ /* 0x000fea0003800000 */
[C---:B------:R-:W-:Y:S02]  /*d7d0*/  LOP3.LUT R3, R163.reuse, 0x1, RZ, 0xc0, !PT ;  /* 0x00000001a3037812 */ /* 0x040fe400078ec0ff */
[----:B------:R-:W-:Y:S02]  /*d7e0*/  LOP3.LUT P0, RZ, R163, 0x2, RZ, 0xc0, !PT ;  /* 0x00000002a3ff7812 */ /* 0x000fe4000780c0ff */
[----:B------:R-:W-:-:S11]  /*d7f0*/  ISETP.NE.U32.AND P1, PT, R3, 0x1, PT ;  /* 0x000000010300780c */ /* 0x000fd60003f25070 */
[----:B------:R-:W-:Y:S01]  /*d800*/  @P0 MOV R166, R140 ;  /* 0x0000008c00a60202 */ /* 0x000fe20000000f00 */
[----:B-1----:R-:W-:Y:S01]  /*d810*/  @P0 IMAD.MOV.U32 R7, RZ, RZ, c[0x0][0x198] ;  /* 0x00006600ff070624 */ /* 0x002fe200078e00ff */
[----:B------:R-:W-:Y:S01]  /*d820*/  @!P1 MOV R6, c[0x0][0x19c] ;  /* 0x0000670000069a02 */ /* 0x000fe20000000f00 */
[----:B------:R-:W-:Y:S02]  /*d830*/  @P0 IMAD.MOV.U32 R3, RZ, RZ, c[0x0][0x19c] ;  /* 0x00006700ff030624 */ /* 0x000fe400078e00ff */
[----:B------:R-:W-:Y:S02]  /*d840*/  @!P1 IMAD.MOV.U32 R4, RZ, RZ, c[0x0][0x198] ;  /* 0x00006600ff049624 */ /* 0x000fe400078e00ff */
[----:B------:R-:W-:Y:S02]  /*d850*/  @!P1 IMAD.MOV.U32 R161, RZ, RZ, R157 ;  /* 0x000000ffffa19224 */ /* 0x000fe400078e009d */
[----:B------:R-:W-:-:S04]  /*d860*/  @P0 IMAD.WIDE.U32 R8, R7, 0x30, R166 ;  /* 0x0000003007080825 */ /* 0x000fc800078e00a6 */
[----:B------:R-:W-:Y:S01]  /*d870*/  @P0 IMAD R3, R3, 0x30, RZ ;  /* 0x0000003003030824 */ /* 0x000fe200078e02ff */
[----:B------:R-:W-:Y:S01]  /*d880*/  @P0 LEA R12, P2, R8, c[0x0][0x168], 0x1 ;  /* 0x00005a00080c0a11 */ /* 0x000fe200078408ff */
[----:B------:R-:W-:-:S03]  /*d890*/  @!P1 IMAD.WIDE.U32 R10, R4, 0x60, R160 ;  /* 0x00000060040a9825 */ /* 0x000fc600078e00a0 */
[----:B------:R-:W-:Y:S01]  /*d8a0*/  @P0 IADD3 R3, R9, R3, RZ ;  /* 0x0000000309030210 */ /* 0x000fe20007ffe0ff */
[----:B------:R-:W-:-:S03]  /*d8b0*/  @!P1 IMAD R6, R6, 0x60, RZ ;  /* 0x0000006006069824 */ /* 0x000fc600078e02ff */
[----:B------:R-:W-:Y:S02]  /*d8c0*/  @P0 LEA.HI.X R13, R8, c[0x0][0x16c], R3, 0x1, P2 ;  /* 0x00005b00080d0a11 */ /* 0x000fe400010f0c03 */
        /* <DEDUP_REMOVED lines=11> */
.L_x_5697:
[----:B------:R-:W-:Y:S05]  /*d980*/  BSYNC B0 ;  /* 0x0000000000007941 */ /* 0x000fea0003800000 */
.L_x_5696:
[----:B------:R-:W0:Y:S01]  /*d990*/  LDGDEPBAR ;  /* 0x00000000000079af */ /* 0x000e220000000000 */
[----:B------:R-:W-:Y:S01]  /*d9a0*/  ISETP.GE.AND P1, PT, R134, R5, PT ;  /* 0x000000058600720c */ /* 0x000fe20003f26270 */
[----:B------:R-:W-:Y:S01]  /*d9b0*/  IMAD.SHL.U32 R3, R62, 0x2, RZ ;  /* 0x000000023e037824 */ /* 0x000fe200078e00ff */
[----:B------:R-:W-:Y:S01]  /*d9c0*/  SHF.R.S32.HI R4, RZ, 0x1f, R63 ;  /* 0x0000001fff047819 */ /* 0x000fe2000001143f */
[----:B------:R-:W-:Y:S01]  /*d9d0*/  BSSY B0, `(.L_x_5698) ;  /* 0x000001a000007945 */ /* 0x000fe20003800000 */
[----:B------:R-:W-:-:S02]  /*d9e0*/  LEA R170, P0, R106, c[0x0][0x170], 0x1 ;  /* 0x00005c006aaa7a11 */ /* 0x000fc400078008ff */
[----:B-1----:R-:W-:Y:S02]  /*d9f0*/  LEA.HI R161, R4, R63, RZ, 0x2 ;  /* 0x0000003f04a17211 */ /* 0x002fe400078f10ff */
[----:B------:R-:W-:Y:S02]  /*da00*/  LOP3.LUT R3, R3, 0x6, RZ, 0xc0, !PT ;  /* 0x0000000603037812 */ /* 0x000fe400078ec0ff */
[----:B------:R-:W-:Y:S02]  /*da10*/  LEA.HI.X R171, R106, c[0x0][0x174], R101, 0x1, P0 ;  /* 0x00005d006aab7a11 */ /* 0x000fe400000f0c65 */
        /* <DEDUP_REMOVED lines=21> */
.L_x_5699:
[----:B------:R-:W-:Y:S05]  /*db70*/  BSYNC B0 ;  /* 0x0000000000007941 */ /* 0x000fea0003800000 */
.L_x_5698:
        /* <DEDUP_REMOVED lines=22> */
.L_x_5701:
[----:B------:R-:W-:Y:S05]  /*dce0*/  BSYNC B0 ;  /* 0x0000000000007941 */ /* 0x000fea0003800000 */
.L_x_5700:
[----:B------:R-:W-:Y:S01]  /*dcf0*/  ISETP.GE.AND P0, PT, R20, R5, PT ;  /* 0x000000051400720c */ /* 0x000fe20003f06270 */
[----:B------:R-:W-:-:S12]  /*dd00*/  BSSY B0, `(.L_x_5702) ;  /* 0x0000019000007945 */ /* 0x000fd80003800000 */
[----:B------:R1:W-:Y:S04]  /*dd10*/  @P0 STS.128 [R164+0x9000], RZ ;  /* 0x009000ffa4000388 */ /* 0x0003e80000000c00 */
[----:B------:R1:W-:Y:S01]  /*dd20*/  @P0 STS.128 [R164+0xb000], RZ ;  /* 0x00b000ffa4000388 */ /* 0x0003e20000000c00 */
[----:B------:R-:W-:Y:S05]  /*dd30*/  @P0 BRA `(.L_x_5703) ;  /* 0x0000015000000947 */ /* 0x000fea0003800000 */
[C---:B------:R-:W-:Y:S01]  /*dd40*/  LOP3.LUT R0, R163.reuse, 0x1, RZ, 0xc0, !PT ;  /* 0x00000001a3007812 */ /* 0x040fe200078ec0ff */
[----:B--2---:R-:W-:Y:S01]  /*dd50*/  IMAD.MOV.U32 R7, RZ, RZ, c[0x0][0x1a0] ;  /* 0x00006800ff077624 */ /* 0x004fe200078e00ff */
[----:B------:R-:W-:Y:S02]  /*dd60*/  LOP3.LUT P1, RZ, R163, 0x2, RZ, 0xc0, !PT ;  /* 0x00000002a3ff7812 */ /* 0x000fe4000782c0ff */
[----:B------:R-:W-:Y:S01]  /*dd70*/  ISETP.NE.U32.AND P2, PT, R0, 0x1, PT ;  /* 0x000000010000780c */ /* 0x000fe20003f45070 */
[----:B------:R-:W-:-:S02]  /*dd80*/  IMAD.MOV.U32 R0, RZ, RZ, 0x5 ;  /* 0x00000005ff007424 */ /* 0x000fc400078e00ff */
[----:B------:R-:W-:-:S03]  /*dd90*/  IMAD.SHL.U32 R4, R7, 0x20, RZ ;  /* 0x0000002007047824 */ /* 0x000fc600078e00ff */
[----:B------:R-:W-:-:S05]  /*dda0*/  SHF.L.U64.HI R0, R7, R0, c[0x0][0x1a4] ;  /* 0x0000690007007619 */ /* 0x000fca0000010200 */
        /* <DEDUP_REMOVED lines=14> */
.L_x_5703:
[----:B------:R-:W-:Y:S05]  /*de90*/  BSYNC B0 ;  /* 0x0000000000007941 */ /* 0x000fea0003800000 */
.L_x_5702:
        /* <DEDUP_REMOVED lines=8> */
[----:B------:R-:W-:Y:S02]  /*df20*/  @P0 MOV R4, c[0x0][0x1a0] ;  /* 0x0000680000040a02 */ /* 0x000fe40000000f00 */
[----:B------:R-:W-:Y:S01]  /*df30*/  @!P1 MOV R5, c[0x0][0x1a0] ;  /* 0x0000680000059a02 */ /* 0x000fe20000000f00 */
[----:B--2---:R-:W-:Y:S01]  /*df40*/  @!P1 IMAD.MOV.U32 R6, RZ, RZ, c[0x0][0x1a4] ;  /* 0x00006900ff069624 */ /* 0x004fe200078e00ff */
[----:B------:R-:W-:Y:S01]  /*df50*/  @P0 MOV R0, c[0x0][0x1a4] ;  /* 0x0000690000000a02 */ /* 0x000fe20000000f00 */
[----:B------:R-:W-:-:S04]  /*df60*/  @P0 IMAD.WIDE.U32 R8, R4, 0x60, R170 ;  /* 0x0000006004080825 */ /* 0x000fc800078e00aa */
[----:B------:R-:W-:-:S04]  /*df70*/  @!P1 IMAD.WIDE.U32 R4, R5, 0x60, R170 ;  /* 0x0000006005049825 */ /* 0x000fc800078e00aa */
[----:B------:R-:W-:Y:S02]  /*df80*/  @!P1 IMAD R6, R6, 0x60, RZ ;  /* 0x0000006006069824 */ /* 0x000fe400078e02ff */
[----:B------:R-:W-:Y:S02]  /*df90*/  @P0 IMAD R0, R0, 0x60, RZ ;  /* 0x0000006000000824 */ /* 0x000fe400078e02ff */
[----:B------:R-:W-:-:S03]  /*dfa0*/  @!P1 IMAD.IADD R5, R5, 0x1, R6 ;  /* 0x0000000105059824 */ /* 0x000fc600078e0206 */
[----:B------:R-:W-:Y:S02]  /*dfb0*/  @P0 IADD3 R9, R9, R0, RZ ;  /* 0x0000000009090210 */ /* 0x000fe40007ffe0ff */
        /* <DEDUP_REMOVED lines=10> */
.L_x_5705:
[----:B------:R-:W-:Y:S05]  /*e060*/  BSYNC B0 ;  /* 0x0000000000007941 */ /* 0x000fea0003800000 */
.L_x_5704:
[----:B------:R-:W-:Y:S01]  /*e070*/  SHF.R.S32.HI R0, RZ, 0x4, R61 ;  /* 0x00000004ff007819 */ /* 0x000fe2000001143d */
[----:B------:R-:W-:Y:S01]  /*e080*/  IMAD.SHL.U32 R59, R59, 0x40, RZ ;  /* 0x000000403b3b7824 */ /* 0x000fe200078e00ff */
[C---:B------:R-:W-:Y:S01]  /*e090*/  R2P PR, R58.reuse, 0x6 ;  /* 0x000000063a007804 */ /* 0x040fe20000000000 */
[----:B--2---:R-:W-:Y:S01]  /*e0a0*/  IMAD.SHL.U32 R4, R58, 0x40, RZ ;  /* 0x000000403a047824 */ /* 0x004fe200078e00ff */
[----:B------:R-:W-:Y:S01]  /*e0b0*/  LEA.HI R149, R61, R0, RZ, 0x1 ;  /* 0x000000003d957211 */ /* 0x000fe200078f08ff */
[----:B------:R-:W-:Y:S01]  /*e0c0*/  IMAD.SHL.U32 R134, R134, 0x8, RZ ;  /* 0x0000000886867824 */ /* 0x000fe200078e00ff */
[----:B------:R-:W-:Y:S01]  /*e0d0*/  LOP3.LUT R59, R59, 0x1c0, RZ, 0xc0, !PT ;  /* 0x000001c03b3b7812 */ /* 0x000fe200078ec0ff */
[----:B------:R-:W-:Y:S01]  /*e0e0*/  IMAD.SHL.U32 R45, R60, 0x40, RZ ;  /* 0x000000403c2d7824 */ /* 0x000fe200078e00ff */
[----:B------:R-:W-:Y:S01]  /*e0f0*/  LOP3.LUT R149, R149, 0xfffffffe, RZ, 0xc0, !PT ;  /* 0xfffffffe95957812 */ /* 0x000fe200078ec0ff */
[----:B------:R-:W-:Y:S01]  /*e100*/  IMAD.IADD R3, R2, 0x1, R3 ;  /* 0x0000000102037824 */ /* 0x000fe200078e0203 */
[----:B------:R-:W-:Y:S01]  /*e110*/  LOP3.LUT R5, R4, 0x1c0, RZ, 0xc0, !PT ;  /* 0x000001c004057812 */ /* 0x000fe200078ec0ff */
[----:B------:R-:W0:Y:S01]  /*e120*/  LDGDEPBAR ;  /* 0x00000000000079af */ /* 0x000e220000000000 */
[----:B------:R-:W-:Y:S01]  /*e130*/  LOP3.LUT R45, R45, 0xfffffe00, RZ, 0xc0, !PT ;  /* 0xfffffe002d2d7812 */ /* 0x000fe200078ec0ff */
[----:B------:R-:W-:Y:S01]  /*e140*/  IMAD.IADD R149, R0, 0x1, -R149 ;  /* 0x0000000100957824 */ /* 0x000fe200078e0a95 */
[----:B------:R-:W-:-:S02]  /*e150*/  LOP3.LUT R134, R5, 0x8, R134, 0xf8, !PT ;  /* 0x0000000805867812 */ /* 0x000fc400078ef886 */
[----:B------:R-:W-:Y:S01]  /*e160*/  SHF.R.U32.HI R5, RZ, 0x3, R5 ;  /* 0x00000003ff057819 */ /* 0x000fe20000011605 */
[----:B------:R-:W-:-:S03]  /*e170*/  IMAD.SHL.U32 R0, R149, 0x8, RZ ;  /* 0x0000000895007824 */ /* 0x000fc600078e00ff */
[----:B------:R-:W-:Y:S01]  /*e180*/  LOP3.LUT R134, R134, R5, RZ, 0x3c, !PT ;  /* 0x0000000586867212 */ /* 0x000fe200078e3cff */
[----:B------:R-:W-:Y:S01]  /*e190*/  IMAD R5, R48, 0x400, R45 ;  /* 0x0000040030057824 */ /* 0x000fe200078e022d */
[----:B------:R-:W-:Y:S02]  /*e1a0*/  LOP3.LUT R0, R59, 0x8, R0, 0xf8, !PT ;  /* 0x000000083b007812 */ /* 0x000fe400078ef800 */
[----:B------:R-:W-:Y:S01]  /*e1b0*/  SHF.R.U32.HI R59, RZ, 0x3, R59 ;  /* 0x00000003ff3b7819 */ /* 0x000fe2000001163b */
[----:B------:R-:W-:-:S03]  /*e1c0*/  IMAD R149, R149, 0x200, R134 ;  /* 0x0000020095957824 */ /* 0x000fc600078e0286 */
[----:B------:R-:W-:Y:S01]  /*e1d0*/  LOP3.LUT R44, R0, R59, RZ, 0x3c, !PT ;  /* 0x0000003b002c7212 */ /* 0x000fe200078e3cff */
[----:B------:R-:W-:-:S04]  /*e1e0*/  IMAD.SHL.U32 R149, R149, 0x2, RZ ;  /* 0x0000000295957824 */ /* 0x000fc800078e00ff */
[----:B------:R-:W-:Y:S01]  /*e1f0*/  IMAD.IADD R150, R44, 0x1, R5 ;  /* 0x000000012c967824 */ /* 0x000fe200078e0205 */
[C---:B------:R-:W-:Y:S01]  /*e200*/  IADD3 R0, R149.reuse, 0x4000, RZ ;  /* 0x0000400095007810 */ /* 0x040fe20007ffe0ff */
[----:B------:R-:W-:Y:S01]  /*e210*/  LDSM.16.M88.4 R4, [R149+0x4000] ;  /* 0x004000009504783b */ /* 0x000fe20000000200 */
[----:B------:R-:W-:Y:S01]  /*e220*/  IADD3 R147, R149, 0x4020, RZ ;  /* 0x0000402095937810 */ /* 0x000fe20007ffe0ff */
[----:B------:R-:W-:Y:S01]  /*e230*/  IMAD.SHL.U32 R150, R150, 0x2, RZ ;  /* 0x0000000296967824 */ /* 0x000fe200078e00ff */
[----:B------:R-:W-:Y:S01]  /*e240*/  @P1 IADD3 R147, R0, -0x20, RZ ;  /* 0xffffffe000931810 */ /* 0x000fe20007ffe0ff */
[----:B------:R-:W-:Y:S01]  /*e250*/  LDSM.16.M88.4 R36, [R149+0x4800] ;  /* 0x004800009524783b */ /* 0x000fe20000000200 */
[----:B------:R-:W-:Y:S02]  /*e260*/  IMAD.MOV.U32 R0, RZ, RZ, 0x40 ;  /* 0x00000040ff007424 */ /* 0x000fe400078e00ff */
[--C-:B------:R-:W-:Y:S01]  /*e270*/  IMAD R148, R49, 0x2, R150.reuse ;  /* 0x0000000231947824 */ /* 0x100fe200078e0296 */
[----:B------:R-:W2:Y:S01]  /*e280*/  LDSM.16.M88.4 R88, [R150] ;  /* 0x000000009658783b */ /* 0x000ea20000000200 */
[C---:B------:R-:W-:Y:S01]  /*e290*/  IMAD R146, R47.reuse, 0x2, R150 ;  /* 0x000000022f927824 */ /* 0x040fe200078e0296 */
[----:B------:R-:W-:Y:S01]  /*e2a0*/  SEL R0, R0, 0xffffffc0, !P2 ;  /* 0xffffffc000007807 */ /* 0x000fe20005000000 */
[----:B------:R-:W-:Y:S01]  /*e2b0*/  IMAD R145, R47, 0x2, R148 ;  /* 0x000000022f917824 */ /* 0x000fe200078e0294 */
[----:B------:R-:W5:Y:S01]  /*e2c0*/  LDSM.16.M88.4 R28, [R149+0x5000] ;  /* 0x00500000951c783b */ /* 0x000f620000000200 */
[----:B------:R-:W-:-:S02]  /*e2d0*/  IADD3 R139, R147, 0x800, RZ ;  /* 0x00000800938b7810 */ /* 0x000fc40007ffe0ff */
[----:B------:R-:W-:Y:S01]  /*e2e0*/  IMAD.IADD R143, R149, 0x1, R0 ;  /* 0x00000001958f7824 */ /* 0x000fe200078e0200 */
[----:B------:R-:W1:Y:S01]  /*e2f0*/  LDSM.16.M88.4 R72, [R149+0x5800] ;  /* 0x005800009548783b */ /* 0x000e620000000200 */
[----:B------:R-:W-:Y:S01]  /*e300*/  IMAD.IADD R136, R0, 0x1, R147 ;  /* 0x0000000100887824 */ /* 0x000fe200078e0293 */
[C---:B------:R-:W-:Y:S01]  /*e310*/  IADD3 R138, R147.reuse, 0x1000, RZ ;  /* 0x00001000938a7810 */ /* 0x040fe20007ffe0ff */
[----:B------:R-:W-:Y:S01]  /*e320*/  IMAD R0, R48, 0x10, R56 ;  /* 0x0000001030007824 */ /* 0x000fe200078e0238 */
[----:B------:R-:W-:Y:S01]  /*e330*/  LDSM.16.M88.4 R12, [R147] ;  /* 0x00000000930c783b */ /* 0x000fe20000000200 */
[C---:B------:R-:W-:Y:S02]  /*e340*/  IADD3 R137, R147.reuse, 0x1800, RZ ;  /* 0x0000180093897810 */ /* 0x040fe40007ffe0ff */
[----:B------:R-:W-:Y:S01]  /*e350*/  IADD3 R135, R147, 0x2000, RZ ;  /* 0x0000200093877810 */ /* 0x000fe20007ffe0ff */
[----:B------:R-:W3:Y:S01]  /*e360*/  LDSM.16.M88.4 R68, [R148] ;  /* 0x000000009444783b */ /* 0x000ee20000000200 */
[----:B------:R-:W-:-:S02]  /*e370*/  IADD3 R0, R0, 0x1, R161 ;  /* 0x0000000100007810 */ /* 0x000fc40007ffe0a1 */
[----:B------:R-:W-:Y:S01]  /*e380*/  IADD3 R134, R147, 0x2800, RZ ;  /* 0x0000280093867810 */ /* 0x000fe20007ffe0ff */
[----:B------:R-:W4:Y:S01]  /*e390*/  LDSM.16.M88.4 R64, [R147+0x800] ;  /* 0x000800009340783b */ /* 0x000f220000000200 */
[----:B------:R-:W-:Y:S02]  /*e3a0*/  IADD3 R0, R57, R0, -R155 ;  /* 0x0000000039007210 */ /* 0x000fe40007ffe89b */
[C---:B------:R-:W-:Y:S01]  /*e3b0*/  IADD3 R133, R147.reuse, 0x3000, RZ ;  /* 0x0000300093857810 */ /* 0x040fe20007ffe0ff */
[----:B------:R-:W1:Y:S01]  /*e3c0*/  LDSM.16.M88.4 R52, [R147+0x1800] ;  /* 0x001800009334783b */ /* 0x000e620000000200 */
[----:B------:R-:W-:Y:S02]  /*e3d0*/  IADD3 R0, R0, c[0x0][0x2e8], RZ ;  /* 0x0000ba0000007a10 */ /* 0x000fe40007ffe0ff */
[----:B------:R-:W-:Y:S01]  /*e3e0*/  IADD3 R132, R147, 0x3800, RZ ;  /* 0x0000380093847810 */ /* 0x000fe20007ffe0ff */
[----:B------:R-:W1:Y:S01]  /*e3f0*/  LDSM.16.M88.4 R60, [R147+0x1000] ;  /* 0x00100000933c783b */ /* 0x000e620000000200 */
[----:B------:R-:W-:-:S02]  /*e400*/  IADD3 R128, R0, 0x8, RZ ;  /* 0x0000000800807810 */ /* 0x000fc40007ffe0ff */
[-C--:B------:R-:W-:Y:S01]  /*e410*/  IMNMX R105, R0, R57.reuse, PT ;  /* 0x0000003900697217 */ /* 0x080fe20003800200 */
[----:B------:R-:W-:Y:S01]  /*e420*/  LDSM.16.M88.4 R16, [R143+0x4000] ;  /* 0x004000008f10783b */ /* 0x000fe20000000200 */
[----:B------:R-:W-:Y:S02]  /*e430*/  IMNMX R128, R128, R57, PT ;  /* 0x0000003980807217 */ /* 0x000fe40003800200 */
[----:B------:R-:W-:Y:S01]  /*e440*/  IADD3 R0, R3, 0x1, RZ ;  /* 0x0000000103007810 */ /* 0x000fe20007ffe0ff */
[----:B------:R-:W1:Y:S03]  /*e450*/  LDSM.16.M88.4 R20, [R146] ;  /* 0x000000009214783b */ /* 0x000e660000000200 */
[C---:B------:R-:W-:Y:S01]  /*e460*/  ISETP.GE.AND P1, PT, R0.reuse, R105, PT ;  /* 0x000000690000720c */ /* 0x040fe20003f26270 */
[----:B--2---:R-:W-:Y:S01]  /*e470*/  HMMA.16816.F32.BF16 R8, R88, R4, RZ ;  /* 0x000000045808723c */ /* 0x004fe200000418ff */
[----:B------:R-:W-:Y:S01]  /*e480*/  LDSM.16.M88.4 R80, [R143+0x5800] ;  /* 0x005800008f50783b */ /* 0x000fe20000000200 */
[----:B------:R-:W-:-:S02]  /*e490*/  ISETP.GE.AND P6, PT, R0, R128, PT ;  /* 0x000000800000720c */ /* 0x000fc40003fc6270 */
[----:B------:R-:W-:Y:S01]  /*e4a0*/  IADD3 R0, R3, 0x10, RZ ;  /* 0x0000001003007810 */ /* 0x000fe20007ffe0ff */
[----:B------:R-:W-:Y:S03]  /*e4b0*/  LDSM.16.M88.4 R84, [R143+0x5000] ;  /* 0x005000008f54783b */ /* 0x000fe60000000200 */
[C---:B------:R-:W-:Y:S01]  /*e4c0*/  HMMA.16816.F32.BF16 R4, R88.reuse, R6, RZ ;  /* 0x000000065804723c */ /* 0x040fe200000418ff */
[----:B------:R-:W-:Y:S07]  /*e4d0*/  LDSM.16.M88.4 R76, [R145] ;  /* 0x00000000914c783b */ /* 0x000fee0000000200 */
[C---:B------:R-:W-:Y:S08]  /*e4e0*/  HMMA.16816.F32.BF16 R40, R88.reuse, R36, RZ ;  /* 0x000000245828723c */ /* 0x040ff000000418ff */
[C---:B-----5:R-:W-:Y:S08]  /*e4f0*/  HMMA.16816.F32.BF16 R32, R88.reuse, R28, RZ ;  /* 0x0000001c5820723c */ /* 0x060ff000000418ff */
[C---:B------:R-:W-:Y:S08]  /*e500*/  HMMA.16816.F32.BF16 R36, R88.reuse, R38, RZ ;  /* 0x000000265824723c */ /* 0x040ff000000418ff */
[C---:B------:R-:W-:Y:S08]  /*e510*/  HMMA.16816.F32.BF16 R28, R88.reuse, R30, RZ ;  /* 0x0000001e581c723c */ /* 0x040ff000000418ff */
[C---:B-1----:R-:W-:Y:S08]  /*e520*/  HMMA.16816.F32.BF16 R24, R88.reuse, R72, RZ ;  /* 0x000000485818723c */ /* 0x042ff000000418ff */
[----:B------:R-:W-:Y:S01]  /*e530*/  HMMA.16816.F32.BF16 R88, R88, R74, RZ ;  /* 0x0000004a5858723c */ /* 0x000fe200000418ff */
[----:B------:R-:W-:Y:S07]  /*e540*/  LDSM.16.M88.4 R72, [R136] ;  /* 0x000000008848783b */ /* 0x000fee0000000200 */
[C---:B---3--:R-:W-:Y:S08]  /*e550*/  HMMA.16816.F32.BF16 R8, R68.reuse, R12, R8 ;  /* 0x0000000c4408723c */ /* 0x048ff00000041808 */
[C---:B------:R-:W-:Y:S01]  /*e560*/  HMMA.16816.F32.BF16 R4, R68.reuse, R14, R4 ;  /* 0x0000000e4404723c */ /* 0x040fe20000041804 */
[----:B------:R-:W1:Y:S07]  /*e570*/  LDSM.16.M88.4 R12, [R143+0x4800] ;  /* 0x004800008f0c783b */ /* 0x000e6e0000000200 */
[C---:B----4-:R-:W-:Y:S08]  /*e580*/  HMMA.16816.F32.BF16 R40, R68.reuse, R64, R40 ;  /* 0x000000404428723c */ /* 0x050ff00000041828 */
[C---:B------:R-:W-:Y:S08]  /*e590*/  HMMA.16816.F32.BF16 R24, R68.reuse, R52, R24 ;  /* 0x000000344418723c */ /* 0x040ff00000041818 */
[C---:B------:R-:W-:Y:S01]  /*e5a0*/  HMMA.16816.F32.BF16 R88, R68.reuse, R54, R88 ;  /* 0x000000364458723c */ /* 0x040fe20000041858 */
[----:B------:R-:W-:Y:S07]  /*e5b0*/  LDSM.16.M88.4 R52, [R149+0x6000] ;  /* 0x006000009534783b */ /* 0x000fee0000000200 */
[C---:B------:R-:W-:Y:S01]  /*e5c0*/  HMMA.16816.F32.BF16 R36, R68.reuse, R66, R36 ;  /* 0x000000424424723c */ /* 0x040fe20000041824 */
[----:B------:R-:W-:Y:S07]  /*e5d0*/  LDSM.16.M88.4 R64, [R150+0x2000] ;  /* 0x002000009640783b */ /* 0x000fee0000000200 */
[C---:B------:R-:W-:Y:S08]  /*e5e0*/  HMMA.16816.F32.BF16 R32, R68.reuse, R60, R32 ;  /* 0x0000003c4420723c */ /* 0x040ff00000041820 */
[----:B------:R-:W-:Y:S01]  /*e5f0*/  HMMA.16816.F32.BF16 R28, R68, R62, R28 ;  /* 0x0000003e441c723c */ /* 0x000fe2000004181c */
[----:B------:R-:W2:Y:S04]  /*e600*/  LDSM.16.M88.4 R60, [R136+0x800] ;  /* 0x00080000883c783b */ /* 0x000ea80000000200 */
[----:B------:R-:W3:Y:S03]  /*e610*/  LDSM.16.M88.4 R68, [R136+0x1800] ;  /* 0x001800008844783b */ /* 0x000ee60000000200 */
[C---:B------:R-:W-:Y:S08]  /*e620*/  HMMA.16816.F32.BF16 R8, R20.reuse, R16, R8 ;  /* 0x000000101408723c */ /* 0x040ff00000041808 */
[C---:B------:R-:W-:Y:S01]  /*e630*/  HMMA.16816.F32.BF16 R4, R20.reuse, R18, R4 ;  /* 0x000000121404723c */ /* 0x040fe20000041804 */
[----:B------:R-:W4:Y:S07]  /*e640*/  LDSM.16.M88.4 R16, [R136+0x1000] ;  /* 0x001000008810783b */ /* 0x000f2e0000000200 */
[C---:B-1----:R-:W-:Y:S08]  /*e650*/  HMMA.16816.F32.BF16 R40, R20.reuse, R12, R40 ;  /* 0x0000000c1428723c */ /* 0x042ff00000041828 */
[C---:B------:R-:W-:Y:S08]  /*e660*/  HMMA.16816.F32.BF16 R24, R20.reuse, R80, R24 ;  /* 0x000000501418723c */ /* 0x040ff00000041818 */
[C---:B------:R-:W-:Y:S01]  /*e670*/  HMMA.16816.F32.BF16 R88, R20.reuse, R82, R88 ;  /* 0x000000521458723c */ /* 0x040fe20000041858 */
[----:B------:R-:W-:Y:S07]  /*e680*/  LDSM.16.M88.4 R80, [R148+0x2000] ;  /* 0x002000009450783b */ /* 0x000fee0000000200 */
        /* <DEDUP_REMOVED lines=8> */
[----:B------:R-:W1:Y:S07]  /*e710*/  LDSM.16.M88.4 R72, [R149+0x6800] ;  /* 0x006800009548783b */ /* 0x000e6e0000000200 */
[C---:B--2---:R-:W-:Y:S08]  /*e720*/  HMMA.16816.F32.BF16 R40, R76.reuse, R60, R40 ;  /* 0x0000003c4c28723c */ /* 0x044ff00000041828 */
[C---:B---3--:R-:W-:Y:S08]  /*e730*/  HMMA.16816.F32.BF16 R24, R76.reuse, R68, R24 ;  /* 0x000000444c18723c */ /* 0x048ff00000041818 */
[C---:B------:R-:W-:Y:S01]  /*e740*/  HMMA.16816.F32.BF16 R88, R76.reuse, R70, R88 ;  /* 0x000000464c58723c */ /* 0x040fe20000041858 */
[----:B------:R-:W-:Y:S07]  /*e750*/  LDSM.16.M88.4 R68, [R143+0x6000] ;  /* 0x006000008f44783b */ /* 0x000fee0000000200 */
[C---:B------:R-:W-:Y:S01]  /*e760*/  HMMA.16816.F32.BF16 R36, R76.reuse, R62, R36 ;  /* 0x0000003e4c24723c */ /* 0x040fe20000041824 */
[----:B------:R-:W2:Y:S07]  /*e770*/  LDSM.16.M88.4 R60, [R147+0x2800] ;  /* 0x00280000933c783b */ /* 0x000eae0000000200 */
[C---:B----4-:R-:W-:Y:S08]  /*e780*/  HMMA.16816.F32.BF16 R32, R76.reuse, R16, R32 ;  /* 0x000000104c20723c */ /* 0x050ff00000041820 */
[----:B------:R-:W-:Y:S01]  /*e790*/  HMMA.16816.F32.BF16 R28, R76, R18, R28 ;  /* 0x000000124c1c723c */ /* 0x000fe2000004181c */
[----:B------:R-:W3:Y:S04]  /*e7a0*/  LDSM.16.M88.4 R16, [R147+0x3800] ;  /* 0x003800009310783b */ /* 0x000ee80000000200 */
[----:B------:R-:W-:Y:S03]  /*e7b0*/  LDSM.16.M88.4 R76, [R146+0x2000] ;  /* 0x00200000924c783b */ /* 0x000fe60000000200 */
        /* <DEDUP_REMOVED lines=8> */
[----:B------:R-:W1:Y:S07]  /*e840*/  LDSM.16.M88.4 R72, [R143+0x6800] ;  /* 0x006800008f48783b */ /* 0x000e6e0000000200 */
[C---:B------:R-:W-:Y:S08]  /*e850*/  HMMA.16816.F32.BF16 R32, R64.reuse, R12, R32 ;  /* 0x0000000c4020723c */ /* 0x040ff00000041820 */
[----:B------:R-:W-:Y:S01]  /*e860*/  HMMA.16816.F32.BF16 R28, R64, R14, R28 ;  /* 0x0000000e401c723c */ /* 0x000fe2000004181c */
[----:B------:R-:W5:Y:S04]  /*e870*/  LDSM.16.M88.4 R12, [R143+0x7800] ;  /* 0x007800008f0c783b */ /* 0x000f680000000200 */
        /* <DEDUP_REMOVED lines=8> */
[C---:B------:R-:W-:Y:S08]  /*e900*/  HMMA.16816.F32.BF16 R36, R80.reuse, R62, R36 ;  /* 0x0000003e5024723c */ /* 0x040ff00000041824 */
[C---:B----4-:R-:W-:Y:S08]  /*e910*/  HMMA.16816.F32.BF16 R32, R80.reuse, R52, R32 ;  /* 0x000000345020723c */ /* 0x050ff00000041820 */
[----:B------:R-:W-:Y:S08]  /*e920*/  HMMA.16816.F32.BF16 R28, R80, R54, R28 ;  /* 0x00000036501c723c */ /* 0x000ff0000004181c */
[C---:B------:R-:W-:Y:S01]  /*e930*/  HMMA.16816.F32.BF16 R52, R76.reuse, R68, R8 ;  /* 0x000000444c34723c */ /* 0x040fe20000041808 */
[----:B------:R-:W2:Y:S07]  /*e940*/  LDSM.16.M88.4 R8, [R136+0x2800] ;  /* 0x002800008808783b */ /* 0x000eae0000000200 */
[C---:B------:R-:W-:Y:S08]  /*e950*/  HMMA.16816.F32.BF16 R4, R76.reuse, R70, R4 ;  /* 0x000000464c04723c */ /* 0x040ff00000041804 */
[C---:B-1----:R-:W-:Y:S08]  /*e960*/  HMMA.16816.F32.BF16 R40, R76.reuse, R72, R40 ;  /* 0x000000484c28723c */ /* 0x042ff00000041828 */
[C---:B-----5:R-:W-:Y:S08]  /*e970*/  HMMA.16816.F32.BF16 R24, R76.reuse, R12, R24 ;  /* 0x0000000c4c18723c */ /* 0x060ff00000041818 */
[----:B------:R-:W-:Y:S01]  /*e980*/  HMMA.16816.F32.BF16 R88, R76, R14, R88 ;  /* 0x0000000e4c58723c */ /* 0x000fe20000041858 */
[----:B------:R-:W1:Y:S01]  /*e990*/  LDSM.16.M88.4 R12, [R136+0x3800] ;  /* 0x00380000880c783b */ /* 0x000e620000000200 */
[----:B------:R-:W-:-:S06]  /*e9a0*/  DEPBAR.LE SB0, 0x0 ;  /* 0x000080000000791a */ /* 0x000fcc0000000000 */
[C---:B------:R-:W-:Y:S08]  /*e9b0*/  HMMA.16816.F32.BF16 R36, R76.reuse, R74, R36 ;  /* 0x0000004a4c24723c */ /* 0x040ff00000041824 */
[C---:B------:R-:W-:Y:S08]  /*e9c0*/  HMMA.16816.F32.BF16 R32, R76.reuse, R20, R32 ;  /* 0x000000144c20723c */ /* 0x040ff00000041820 */
[----:B------:R-:W-:Y:S08]  /*e9d0*/  HMMA.16816.F32.BF16 R28, R76, R22, R28 ;  /* 0x000000164c1c723c */ /* 0x000ff0000004181c */
[C---:B------:R-:W-:Y:S08]  /*e9e0*/  HMMA.16816.F32.BF16 R52, R64.reuse, R84, R52 ;  /* 0x000000544034723c */ /* 0x040ff00000041834 */
[C---:B------:R-:W-:Y:S08]  /*e9f0*/  HMMA.16816.F32.BF16 R4, R64.reuse, R86, R4 ;  /* 0x000000564004723c */ /* 0x040ff00000041804 */
[C---:B--2---:R-:W-:Y:S07]  /*ea00*/  HMMA.16816.F32.BF16 R40, R64.reuse, R8, R40 ;  /* 0x000000084028723c */ /* 0x044fee0000041828 */
        /* <DEDUP_REMOVED lines=8> */
[----:B------:R-:W-:Y:S02]  /*ea90*/  IADD3 R8, R3, 0x11, RZ ;  /* 0x0000001103087810 */ /* 0x000fe40007ffe0ff */
[----:B------:R-:W-:-:S02]  /*eaa0*/  FSEL R53, R53, -INF , !P1 ;  /* 0xff80000035357808 */ /* 0x000fc40004800000 */
[----:B------:R-:W-:Y:S01]  /*eab0*/  FSEL R23, R4, -INF , !P0 ;  /* 0xff80000004177808 */ /* 0x000fe20004000000 */
[C---:B------:R-:W-:Y:S01]  /*eac0*/  HMMA.16816.F32.BF16 R28, R64.reuse, R18, R28 ;  /* 0x00000012401c723c */ /* 0x040fe2000004181c */
        /* <DEDUP_REMOVED lines=10> */
[----:B------:R-:W-:Y:S01]  /*eb70*/  FSEL R11, R41, -INF , !P4 ;  /* 0xff800000290b7808 */ /* 0x000fe20006000000 */
[----:B------:R-:W-:Y:S01]  /*eb80*/  BAR.SYNC.DEFER_BLOCKING 0x0 ;  /* 0x0000000000007b1d */ /* 0x000fe20000010000 */
[----:B------:R-:W-:Y:S02]  /*eb90*/  ISETP.GE.AND P1, PT, R0, R128, PT ;  /* 0x000000800000720c */ /* 0x000fe40003f26270 */
[----:B------:R-:W-:-:S02]  /*eba0*/  ISETP.GE.AND P0, PT, R4, R105, PT ;  /* 0x000000690400720c */ /* 0x000fc40003f06270 */
[-C--:B------:R-:W-:Y:S02]  /*ebb0*/  ISETP.GE.AND P4, PT, R4, R128.reuse, PT ;  /* 0x000000800400720c */ /* 0x080fe40003f86270 */
[----:B------:R-:W-:Y:S02]  /*ebc0*/  IADD3 R4, R3, 0x21, RZ ;  /* 0x0000002103047810 */ /* 0x000fe40007ffe0ff */
[----:B------:R-:W-:Y:S02]  /*ebd0*/  FSEL R5, R5, -INF , !P5 ;  /* 0xff80000005057808 */ /* 0x000fe40006800000 */
[----:B------:R-:W-:Y:S02]  /*ebe0*/  ISETP.GE.AND P5, PT, R8, R128, PT ;  /* 0x000000800800720c */ /* 0x000fe40003fa6270 */
        /* <DEDUP_REMOVED lines=27> */
[----:B------:R-:W-:Y:S02]  /*eda0*/  ISETP.GE.AND P1, PT, R104, 0x2, PT ;  /* 0x000000026800780c */ /* 0x000fe40003f26270 */
[-C--:B------:R-:W-:Y:S02]  /*edb0*/  ISETP.GE.AND P2, PT, R4, R105.reuse, PT ;  /* 0x000000690400720c */ /* 0x080fe40003f46270 */
[C---:B------:R-:W-:Y:S02]  /*edc0*/  ISETP.GE.AND P0, PT, R0.reuse, R105, PT ;  /* 0x000000690000720c */ /* 0x040fe40003f06270 */
[----:B------:R-:W-:Y:S02]  /*edd0*/  ISETP.GE.AND P4, PT, R0, R128, PT ;  /* 0x000000800000720c */ /* 0x000fe40003f86270 */
        /* <DEDUP_REMOVED lines=11> */
[----:B------:R-:W-:Y:S02]  /*ee90*/  FSEL R52, R52, -INF , !P0 ;  /* 0xff80000034347808 */ /* 0x000fe40004000000 */
[----:B------:R-:W-:-:S02]  /*eea0*/  ISETP.GE.AND P6, PT, R6, R105, PT ;  /* 0x000000690600720c */ /* 0x000fc40003fc6270 */
        /* <DEDUP_REMOVED lines=11> */
[----:B------:R-:W-:Y:S02]  /*ef60*/  IABS R3, c[0x0][0x2d0] ;  /* 0x0000b40000037a13 */ /* 0x000fe40000000000 */
[----:B------:R-:W-:Y:S02]  /*ef70*/  IADD3 R15, R2, -0x40, RZ ;  /* 0xffffffc0020f7810 */ /* 0x000fe40007ffe0ff */
[----:B------:R-:W1:Y:S01]  /*ef80*/  I2F.RP R6, R3 ;  /* 0x0000000300067306 */ /* 0x000e620000209400 */
[----:B------:R-:W-:-:S02]  /*ef90*/  IABS R13, R2 ;  /* 0x00000002000d7213 */ /* 0x000fc40000000000 */
[----:B------:R-:W-:Y:S02]  /*efa0*/  IABS R7, R15 ;  /* 0x0000000f00077213 */ /* 0x000fe40000000000 */
[----:B------:R-:W-:Y:S02]  /*efb0*/  LOP3.LUT R2, R2, c[0x0][0x2d0], RZ, 0x3c, !PT ;  /* 0x0000b40002027a12 */ /* 0x000fe400078e3cff */
[----:B------:R-:W-:Y:S02]  /*efc0*/  LOP3.LUT R15, R15, c[0x0][0x2d0], RZ, 0x3c, !PT ;  /* 0x0000b4000f0f7a12 */ /* 0x000fe400078e3cff */
        /* <DEDUP_REMOVED lines=36> */
[----:B------:R-:W-:-:S05]  /*f210*/  MOV R7, 0x40 ;  /* 0x0000004000077802 */ /* 0x000fca0000000f00 */
[----:B------:R-:W-:-:S04]  /*f220*/  IMAD R7, R2, c[0x0][0x2d0], -R7 ;  /* 0x0000b40002077a24 */ /* 0x000fc800078e0a07 */
[----:B------:R-:W-:Y:S01]  /*f230*/  IMAD.WIDE.U32 R12, R7, c[0x0][0x198], RZ ;  /* 0x00006600070c7a25 */ /* 0x000fe200078e00ff */
[----:B------:R-:W-:-:S05]  /*f240*/  SHF.R.S32.HI R2, RZ, 0x1f, R7 ;  /* 0x0000001fff027819 */ /* 0x000fca0000011407 */
[----:B------:R-:W-:-:S04]  /*f250*/  IMAD R2, R2, c[0x0][0x198], RZ ;  /* 0x0000660002027a24 */ /* 0x000fc800078e02ff */
[----:B------:R-:W-:-:S04]  /*f260*/  IMAD R2, R7, c[0x0][0x19c], R2 ;  /* 0x0000670007027a24 */ /* 0x000fc800078e0202 */
[----:B------:R-:W-:Y:S02]  /*f270*/  IMAD.IADD R13, R13, 0x1, R2 ;  /* 0x000000010d0d7824 */ /* 0x000fe400078e0202 */
[----:B--2---:R-:W-:-:S05]  /*f280*/  IMAD.IADD R6, R6, 0x1, -R3 ;  /* 0x0000000106067824 */ /* 0x004fca00078e0a03 */
[----:B------:R-:W-:-:S05]  /*f290*/  SHF.R.S32.HI R3, RZ, 0x1f, R6 ;  /* 0x0000001fff037819 */ /* 0x000fca0000011406 */
[----:B------:R-:W-:-:S04]  /*f2a0*/  IMAD R3, R3, c[0x0][0x180], RZ ;  /* 0x0000600003037a24 */ /* 0x000fc800078e02ff */
[C---:B------:R-:W-:Y:S02]  /*f2b0*/  IMAD R3, R6.reuse, c[0x0][0x184], R3 ;  /* 0x0000610006037a24 */ /* 0x040fe400078e0203 */
[----:B------:R-:W-:-:S05]  /*f2c0*/  IMAD.WIDE.U32 R6, R6, c[0x0][0x180], R12 ;  /* 0x0000600006067a25 */ /* 0x000fca00078e000c */
[----:B------:R-:W-:Y:S01]  /*f2d0*/  IADD3 R2, R7, R3, RZ ;  /* 0x0000000307027210 */ /* 0x000fe20007ffe0ff */
[----:B------:R-:W-:Y:S01]  /*f2e0*/  IMAD.MOV.U32 R7, RZ, RZ, R6 ;  /* 0x000000ffff077224 */ /* 0x000fe200078e0006 */
[----:B------:R-:W-:Y:S05]  /*f2f0*/  BRA `(.L_x_5708) ;  /* 0x0000003000007947 */ /* 0x000fea0003800000 */
.L_x_5707:
[----:B------:R-:W-:-:S05]  /*f300*/  IMAD.MOV.U32 R7, RZ, RZ, c[0x0][0x198] ;  /* 0x00006600ff077624 */ /* 0x000fca00078e00ff */
[----:B------:R-:W-:-:S04]  /*f310*/  LEA R7, -R7, RZ, 0x6 ;  /* 0x000000ff07077211 */ /* 0x000fc800078e31ff */
[----:B------:R-:W-:Y:S02]  /*f320*/  SHF.R.S32.HI R2, RZ, 0x1f, R7 ;  /* 0x0000001fff027819 */ /* 0x000fe40000011407 */
.L_x_5708:
[C---:B------:R-:W-:Y:S02]  /*f330*/  LOP3.LUT P0, RZ, R163.reuse, 0x2, RZ, 0xc0, !PT ;  /* 0x00000002a3ff7812 */ /* 0x040fe4000780c0ff */
[----:B------:R-:W-:Y:S02]  /*f340*/  LOP3.LUT P6, RZ, R163, 0x1, RZ, 0xc0, !PT ;  /* 0x00000001a3ff7812 */ /* 0x000fe400078cc0ff */
[----:B------:R-:W-:-:S04]  /*f350*/  LEA R14, P5, R7, R160, 0x1 ;  /* 0x000000a0070e7211 */ /* 0x000fc800078a08ff */
[----:B------:R-:W-:-:S05]  /*f360*/  LEA.HI.X R15, R7, R157, R2, 0x1, P5 ;  /* 0x0000009d070f7211 */ /* 0x000fca00028f0c02 */
[----:B------:R-:W-:Y:S02]  /*f370*/  @P0 IADD3 R13, P2, R7, R140, RZ ;  /* 0x0000008c070d0210 */ /* 0x000fe40007f5e0ff */
[----:B------:R-:W-:Y:S01]  /*f380*/  @!PT LDS RZ, [RZ] ;  /* 0x00000000fffff984 */ /* 0x000fe20000000800 */
[----:B------:R-:W-:Y:S01]  /*f390*/  @!PT LDS RZ, [RZ] ;  /* 0x00000000fffff984 */ /* 0x000fe20000000800 */
[----:B------:R-:W-:Y:S01]  /*f3a0*/  @!PT LDS RZ, [RZ] ;  /* 0x00000000fffff984 */ /* 0x000fe20000000800 */
[----:B------:R1:W-:Y:S02]  /*f3b0*/  @P6 LDGSTS.E.BYPASS.LTC128B.128 [R164+0x4000], [R14.64] ;  /* 0x040000000ea46fae */ /* 0x0003e4000b901d46 */
[C---:B------:R-:W-:Y:S01]  /*f3c0*/  @P0 LEA R12, P4, R13.reuse, c[0x0][0x168], 0x1 ;  /* 0x00005a000d0c0a11 */ /* 0x040fe200078808ff */
[----:B------:R-:W-:Y:S01]  /*f3d0*/  @P0 IMAD.X R6, R2, 0x1, R167, P2 ;  /* 0x0000000102060824 */ /* 0x000fe200010e06a7 */
[----:B------:R-:W-:Y:S01]  /*f3e0*/  IADD3 R3, P2, R152, R7, RZ ;  /* 0x0000000798037210 */ /* 0x000fe20007f5e0ff */
[----:B------:R1:W-:Y:S03]  /*f3f0*/  @!P6 STS.128 [R164+0x4000], RZ ;  /* 0x004000ffa400e388 */ /* 0x0003e60000000c00 */
[----:B------:R-:W-:Y:S01]  /*f400*/  @P0 LEA.HI.X R13, R13, c[0x0][0x16c], R6, 0x1, P4 ;  /* 0x00005b000d0d0a11 */ /* 0x000fe200020f0c06 */
[----:B------:R-:W-:Y:S01]  /*f410*/  IMAD.X R166, R151, 0x1, R2, P2 ;  /* 0x0000000197a67824 */ /* 0x000fe200010e0602 */
[----:B------:R-:W-:-:S02]  /*f420*/  @P6 LEA R26, P5, R3, R160, 0x1 ;  /* 0x000000a0031a6211 */ /* 0x000fc400078a08ff */
[CC--:B------:R-:W-:Y:S01]  /*f430*/  @P0 IADD3 R2, P4, R3.reuse, R140.reuse, RZ ;  /* 0x0000008c03020210 */ /* 0x0c0fe20007f9e0ff */
[----:B------:R-:W-:Y:S01]  /*f440*/  @!PT LDS RZ, [RZ] ;  /* 0x00000000fffff984 */ /* 0x000fe20000000800 */
[----:B------:R-:W-:Y:S01]  /*f450*/  @!PT LDS RZ, [RZ] ;  /* 0x00000000fffff984 */ /* 0x000fe20000000800 */
[----:B------:R-:W-:Y:S01]  /*f460*/  @!PT LDS RZ, [RZ] ;  /* 0x00000000fffff984 */ /* 0x000fe20000000800 */
[----:B------:R1:W-:Y:S01]  /*f470*/  @P0 LDGSTS.E.BYPASS.LTC128B.128 [R164+0x6000], [R12.64+0x80] ;  /* 0x060000800ca40fae */ /* 0x0003e2000b901d46 */
[----:B------:R-:W-:Y:S02]  /*f480*/  IADD3 R7, P2, R152, R3, RZ ;  /* 0x0000000398077210 */ /* 0x000fe40007f5e0ff */
[--C-:B------:R-:W-:Y:S01]  /*f490*/  @P6 LEA.HI.X R27, R3, R157, R166.reuse, 0x1, P5 ;  /* 0x0000009d031b6211 */ /* 0x100fe200028f0ca6 */
[----:B------:R-:W-:Y:S01]  /*f4a0*/  @P0 IMAD.X R3, R166, 0x1, R167, P4 ;  /* 0x00000001a6030824 */ /* 0x000fe200020e06a7 */
[C---:B------:R-:W-:Y:S01]  /*f4b0*/  @P0 LEA R28, P4, R2.reuse, c[0x0][0x168], 0x1 ;  /* 0x00005a00021c0a11 */ /* 0x040fe200078808ff */
[----:B------:R-:W-:Y:S01]  /*f4c0*/  IMAD.X R166, R151, 0x1, R166, P2 ;  /* 0x0000000197a67824 */ /* 0x000fe200010e06a6 */
[----:B------:R-:W-:Y:S01]  /*f4d0*/  @P0 IADD3 R6, P2, R7, R140, RZ ;  /* 0x0000008c07060210 */ /* 0x000fe20007f5e0ff */
[----:B------:R1:W-:Y:S01]  /*f4e0*/  @!P0 STS.128 [R164+0x6000], RZ ;  /* 0x006000ffa4008388 */ /* 0x0003e20000000c00 */
[----:B------:R-:W-:-:S02]  /*f4f0*/  @P0 LEA.HI.X R29, R2, c[0x0][0x16c], R3, 0x1, P4 ;  /* 0x00005b00021d0a11 */ /* 0x000fc400020f0c03 */
[C---:B------:R-:W-:Y:S01]  /*f500*/  @P6 LEA R30, P5, R7.reuse, R160, 0x1 ;  /* 0x000000a0071e6211 */ /* 0x040fe200078a08ff */
[----:B------:R-:W-:Y:S01]  /*f510*/  @P0 IMAD.X R25, R166, 0x1, R167, P2 ;  /* 0x00000001a6190824 */ /* 0x000fe200010e06a7 */
[----:B------:R-:W-:Y:S01]  /*f520*/  IADD3 R3, P2, R152, R7, RZ ;  /* 0x0000000798037210 */ /* 0x000fe20007f5e0ff */
[----:B------:R-:W-:Y:S01]  /*f530*/  @!PT LDS RZ, [RZ] ;  /* 0x00000000fffff984 */ /* 0x000fe20000000800 */
[----:B------:R-:W-:Y:S01]  /*f540*/  @!PT LDS RZ, [RZ] ;  /* 0x00000000fffff984 */ /* 0x000fe20000000800 */
[----:B------:R-:W-:Y:S01]  /*f550*/  @!PT LDS RZ, [RZ] ;  /* 0x00000000fffff984 */ /* 0x000fe20000000800 */
[----:B------:R1:W-:Y:S01]  /*f560*/  @P6 LDGSTS.E.BYPASS.LTC128B.128 [R164+0x4800], [R26.64] ;  /* 0x048000001aa46fae */ /* 0x0003e2000b901d46 */
[--C-:B------:R-:W-:Y:S02]  /*f570*/  @P6 LEA.HI.X R31, R7, R157, R166.reuse, 0x1, P5 ;  /* 0x0000009d071f6211 */ /* 0x100fe400028f0ca6 */
[C---:B------:R-:W-:Y:S01]  /*f580*/  @P0 LEA R24, P4, R6.reuse, c[0x0][0x168], 0x1 ;  /* 0x00005a0006180a11 */ /* 0x040fe200078808ff */
[----:B------:R-:W-:Y:S01]  /*f590*/  IMAD.X R166, R151, 0x1, R166, P2 ;  /* 0x0000000197a67824 */ /* 0x000fe200010e06a6 */
[----:B------:R-:W-:Y:S01]  /*f5a0*/  @P0 IADD3 R140, P2, R3, R140, RZ ;  /* 0x0000008c038c0210 */ /* 0x000fe20007f5e0ff */
[----:B------:R1:W-:Y:S01]  /*f5b0*/  @!P6 STS.128 [R164+0x4800], RZ ;  /* 0x004800ffa400e388 */ /* 0x0003e20000000c00 */
[----:B------:R-:W-:-:S02]  /*f5c0*/  @P0 LEA.HI.X R25, R6, c[0x0][0x16c], R25, 0x1, P4 ;  /* 0x00005b0006190a11 */ /* 0x000fc400020f0c19 */
[C---:B------:R-:W-:Y:S01]  /*f5d0*/  @P6 LEA R2, P4, R3.reuse, R160, 0x1 ;  /* 0x000000a003026211 */ /* 0x040fe200078808ff */
[----:B------:R-:W-:Y:S01]  /*f5e0*/  @P0 IMAD.X R167, R166, 0x1, R167, P2 ;  /* 0x00000001a6a70824 */ /* 0x000fe200010e06a7 */
[C---:B------:R-:W-:Y:S01]  /*f5f0*/  @P0 LEA R6, P2, R140.reuse, c[0x0][0x168], 0x1 ;  /* 0x00005a008c060a11 */ /* 0x040fe200078408ff */
[----:B------:R-:W-:Y:S01]  /*f600*/  @!PT LDS RZ, [RZ] ;  /* 0x00000000fffff984 */ /* 0x000fe20000000800 */
[----:B------:R-:W-:Y:S01]  /*f610*/  @!PT LDS RZ, [RZ] ;  /* 0x00000000fffff984 */ /* 0x000fe20000000800 */
[----:B------:R-:W-:Y:S01]  /*f620*/  @!PT LDS RZ, [RZ] ;  /* 0x00000000fffff984 */ /* 0x000fe20000000800 */
[----:B------:R1:W-:Y:S01]  /*f630*/  @P0 LDGSTS.E.BYPASS.LTC128B.128 [R164+0x6800], [R28.64+0x80] ;  /* 0x068000801ca40fae */ /* 0x0003e2000b901d46 */
[----:B------:R-:W-:Y:S01]  /*f640*/  @P6 LEA.HI.X R3, R3, R157, R166, 0x1, P4 ;  /* 0x0000009d03036211 */ /* 0x000fe200020f0ca6 */
[----:B------:R-:W-:Y:S01]  /*f650*/  IMAD.MOV.U32 R160, RZ, RZ, R14 ;  /* 0x000000ffffa07224 */ /* 0x000fe200078e000e */
[----:B------:R-:W-:Y:S01]  /*f660*/  @P0 LEA.HI.X R7, R140, c[0x0][0x16c], R167, 0x1, P2 ;  /* 0x00005b008c070a11 */ /* 0x000fe200010f0ca7 */
[----:B------:R1:W-:Y:S01]  /*f670*/  @!P0 STS.128 [R164+0x6800], RZ ;  /* 0x006800ffa4008388 */ /* 0x0003e20000000c00 */
[----:B------:R-:W-:-:S03]  /*f680*/  IMAD.MOV.U32 R157, RZ, RZ, R15 ;  /* 0x000000ffff9d7224 */ /* 0x000fc600078e000f */
        /* <DEDUP_REMOVED lines=21> */
.L_x_5706:
        /* <DEDUP_REMOVED lines=25> */
[----:B------:R-:W-:-:S02]  /*f970*/  SHF.L.U32 R144, R0, 0x1, RZ ;  /* 0x0000000100907819 */ /* 0x000fc400000006ff */
[----:B------:R-:W-:Y:S02]  /*f980*/  FMNMX.FTZ R13, R115, R2, !PT ;  /* 0x00000002730d7209 */ /* 0x000fe40007810000 */
[----:B------:R-:W-:Y:S01]  /*f990*/  FMNMX.FTZ R2, R22, R3, !PT ;  /* 0x0000000316027209 */ /* 0x000fe20007810000 */
[----:B------:R-:W-:Y:S01]  /*f9a0*/  LDSM.16.MT88.4 R36, [R144+0x8000] ;  /* 0x008000009024783b */ /* 0x000fe20000004200 */
[----:B------:R-:W-:Y:S02]  /*f9b0*/  FMNMX.FTZ R13, R112, R13, !PT ;  /* 0x0000000d700d7209 */ /* 0x000fe40007810000 */
[----:B------:R-:W-:Y:S01]  /*f9c0*/  FMNMX.FTZ R3, R21, R2, !PT ;  /* 0x0000000215037209 */ /* 0x000fe20007810000 */
[----:B------:R-:W-:Y:S01]  /*f9d0*/  LDSM.16.MT88.4 R68, [R144+0xa000] ;  /* 0x00a000009044783b */ /* 0x000fe20000004200 */
[-C--:B------:R-:W-:Y:S02]  /*f9e0*/  LEA R142, R49, R144.reuse, 0x1 ;  /* 0x00000090318e7211 */ /* 0x080fe400078e08ff */
[----:B------:R-:W-:Y:S01]  /*f9f0*/  FMNMX.FTZ R12, R20, R3, !PT ;  /* 0x00000003140c7209 */ /* 0x000fe20007810000 */
[----:B------:R-:W1:Y:S01]  /*fa00*/  SHFL.BFLY PT, R6, R13, 0x2, 0x1f ;  /* 0x0c401f000d067f89 */ /* 0x000e6200000e0000 */
[----:B------:R-:W-:-:S02]  /*fa10*/  LEA R141, R47, R144, 0x1 ;  /* 0x000000902f8d7211 */ /* 0x000fc400078e08ff */
[----:B------:R-:W-:Y:S01]  /*fa20*/  LEA R140, R47, R142, 0x1 ;  /* 0x0000008e2f8c7211 */ /* 0x000fe200078e08ff */
[----:B------:R-:W2:Y:S04]  /*fa30*/  SHFL.BFLY PT, R7, R12, 0x2, 0x1f ;  /* 0x0c401f000c077f89 */ /* 0x000ea800000e0000 */
[----:B------:R-:W-:Y:S04]  /*fa40*/  LDSM.16.MT88.4 R60, [R140+0x8000] ;  /* 0x008000008c3c783b */ /* 0x000fe80000004200 */
[----:B------:R-:W-:Y:S04]  /*fa50*/  LDSM.16.MT88.4 R92, [R142+0xa000] ;  /* 0x00a000008e5c783b */ /* 0x000fe80000004200 */
[----:B------:R-:W-:Y:S01]  /*fa60*/  LDSM.16.MT88.4 R80, [R141+0xa000] ;  /* 0x00a000008d50783b */ /* 0x000fe20000004200 */
[----:B-1----:R-:W-:-:S02]  /*fa70*/  FMNMX.FTZ R6, R13, R6, !PT ;  /* 0x000000060d067209 */ /* 0x002fc40007810000 */
[----:B--2---:R-:W-:-:S03]  /*fa80*/  FMNMX.FTZ R7, R12, R7, !PT ;  /* 0x000000070c077209 */ /* 0x004fc60007810000 */
[----:B------:R-:W1:Y:S04]  /*fa90*/  SHFL.BFLY PT, R3, R6, 0x1, 0x1f ;  /* 0x0c201f0006037f89 */ /* 0x000e6800000e0000 */
[----:B------:R-:W2:Y:S04]  /*faa0*/  SHFL.BFLY PT, R2, R7, 0x1, 0x1f ;  /* 0x0c201f0007027f89 */ /* 0x000ea800000e0000 */
[----:B------:R-:W-:Y:S01]  /*fab0*/  LDSM.16.MT88.4 R12, [R144+0x8800] ;  /* 0x00880000900c783b */ /* 0x000fe20000004200 */
        /* <DEDUP_REMOVED lines=9> */
[--C-:B------:R-:W-:Y:S02]  /*fb50*/  FFMA.FTZ R26, R5, c[0x0][0x23c], -R116.reuse ;  /* 0x00008f00051a7a23 */ /* 0x100fe40000010874 */
[--C-:B------:R-:W-:Y:S02]  /*fb60*/  FFMA.FTZ R35, R52, c[0x0][0x23c], -R116.reuse ;  /* 0x00008f0034237a23 */ /* 0x100fe40000010874 */
[--C-:B------:R-:W-:Y:S01]  /*fb70*/  FFMA.FTZ R33, R4, c[0x0][0x23c], -R23.reuse ;  /* 0x00008f0004217a23 */ /* 0x100fe20000010817 */
[----:B------:R-:W-:Y:S01]  /*fb80*/  MUFU.EX2 R31, R31 ;  /* 0x0000001f001f7308 */ /* 0x000fe20000000800 */
[----:B------:R-:W1:Y:S01]  /*fb90*/  LDSM.16.MT88.4 R4, [R142+0x8000] ;  /* 0x008000008e04783b */ /* 0x000e620000004200 */
[----:B------:R-:W-:Y:S02]  /*fba0*/  FFMA.FTZ R32, R53, c[0x0][0x23c], -R116 ;  /* 0x00008f0035207a23 */ /* 0x000fe40000010874 */
[----:B------:R-:W-:-:S02]  /*fbb0*/  FFMA.FTZ R28, R54, c[0x0][0x23c], -R23 ;  /* 0x00008f00361c7a23 */ /* 0x000fc40000010817 */
[--C-:B------:R-:W-:Y:S01]  /*fbc0*/  FFMA.FTZ R30, R46, c[0x0][0x23c], -R23.reuse ;  /* 0x00008f002e1e7a23 */ /* 0x100fe20000010817 */
[----:B------:R-:W2:Y:S01]  /*fbd0*/  LDSM.16.MT88.4 R52, [R141+0x8000] ;  /* 0x008000008d34783b */ /* 0x000ea20000004200 */
[--C-:B------:R-:W-:Y:S01]  /*fbe0*/  FFMA.FTZ R27, R48, c[0x0][0x23c], -R23.reuse ;  /* 0x00008f00301b7a23 */ /* 0x100fe20000010817 */
[----:B------:R-:W-:Y:S01]  /*fbf0*/  MUFU.EX2 R35, R35 ;  /* 0x0000002300237308 */ /* 0x000fe20000000800 */
[--C-:B------:R-:W-:Y:S02]  /*fc00*/  FFMA.FTZ R24, R11, c[0x0][0x23c], -R116.reuse ;  /* 0x00008f000b187a23 */ /* 0x100fe40000010874 */
[--C-:B------:R-:W-:Y:S02]  /*fc10*/  FFMA.FTZ R0, R9, c[0x0][0x23c], -R116.reuse ;  /* 0x00008f0009007a23 */ /* 0x100fe40000010874 */
[--C-:B------:R-:W-:Y:S02]  /*fc20*/  FFMA.FTZ R109, R8, c[0x0][0x23c], -R23.reuse ;  /* 0x00008f00086d7a23 */ /* 0x100fe40000010817 */
[----:B------:R-:W-:Y:S01]  /*fc30*/  FFMA.FTZ R34, R10, c[0x0][0x23c], -R23 ;  /* 0x00008f000a227a23 */ /* 0x000fe20000010817 */
[----:B------:R-:W3:Y:S01]  /*fc40*/  MUFU.EX2 R32, R32 ;  /* 0x0000002000207308 */ /* 0x000ee20000000800 */
[----:B------:R-:W-:Y:S01]  /*fc50*/  LDSM.16.MT88.4 R8, [R142+0x8800] ;  /* 0x008800008e08783b */ /* 0x000fe20000004200 */
[----:B------:R-:W-:-:S02]  /*fc60*/  FFMA.FTZ R29, R75, c[0x0][0x23c], -R116 ;  /* 0x00008f004b1d7a23 */ /* 0x000fc40000010874 */
[--C-:B------:R-:W-:Y:S02]  /*fc70*/  FFMA.FTZ R25, R73, c[0x0][0x23c], -R116.reuse ;  /* 0x00008f0049197a23 */ /* 0x100fe40000010874 */
[--C-:B------:R-:W-:Y:S02]  /*fc80*/  FFMA.FTZ R111, R78, c[0x0][0x23c], -R23.reuse ;  /* 0x00008f004e6f7a23 */ /* 0x100fe40000010817 */
[----:B------:R-:W4:Y:S01]  /*fc90*/  MUFU.EX2 R26, R26 ;  /* 0x0000001a001a7308 */ /* 0x000f220000000800 */
[--C-:B------:R-:W-:Y:S02]  /*fca0*/  FFMA.FTZ R108, R76, c[0x0][0x23c], -R23.reuse ;  /* 0x00008f004c6c7a23 */ /* 0x100fe40000010817 */
[--C-:B------:R-:W-:Y:S02]  /*fcb0*/  FFMA.FTZ R118, R117, c[0x0][0x23c], -R116.reuse ;  /* 0x00008f0075767a23 */ /* 0x100fe40000010874 */
[--C-:B------:R-:W-:Y:S02]  /*fcc0*/  FFMA.FTZ R117, R121, c[0x0][0x23c], -R116.reuse ;  /* 0x00008f0079757a23 */ /* 0x100fe40000010874 */
[----:B------:R-:W-:Y:S01]  /*fcd0*/  FFMA.FTZ R121, R122, c[0x0][0x23c], -R23 ;  /* 0x00008f007a797a23 */ /* 0x000fe20000010817 */
[----:B------:R-:W-:Y:S01]  /*fce0*/  MUFU.EX2 R28, R28 ;  /* 0x0000001c001c7308 */ /* 0x000fe20000000800 */
[----:B---3--:R-:W-:Y:S01]  /*fcf0*/  F2FP.BF16.PACK_AB R84, R32, R35 ;  /* 0x000000232054723e */ /* 0x008fe200000010ff */
[----:B------:R-:W-:-:S02]  /*fd00*/  FFMA.FTZ R120, R17, c[0x0][0x23c], -R116 ;  /* 0x00008f0011787a23 */ /* 0x000fc40000010874 */
[--C-:B------:R-:W-:Y:S02]  /*fd10*/  FFMA.FTZ R119, R19, c[0x0][0x23c], -R116.reuse ;  /* 0x00008f0013777a23 */ /* 0x100fe40000010874 */
[--C-:B------:R-:W-:Y:S02]  /*fd20*/  FFMA.FTZ R124, R124, c[0x0][0x23c], -R23.reuse ;  /* 0x00008f007c7c7a23 */ /* 0x100fe40000010817 */
[----:B------:R-:W3:Y:S01]  /*fd30*/  MUFU.EX2 R33, R33 ;  /* 0x0000002100217308 */ /* 0x000ee20000000800 */
[----:B----4-:R-:W-:Y:S01]  /*fd40*/  F2FP.BF16.PACK_AB R86, R26, R31 ;  /* 0x0000001f1a56723e */ /* 0x010fe200000010ff */
[--C-:B------:R-:W-:Y:S02]  /*fd50*/  FFMA.FTZ R123, R18, c[0x0][0x23c], -R23.reuse ;  /* 0x00008f00127b7a23 */ /* 0x100fe40000010817 */
[----:B------:R-:W-:Y:S02]  /*fd60*/  FFMA.FTZ R122, R16, c[0x0][0x23c], -R23 ;  /* 0x00008f00107a7a23 */ /* 0x000fe40000010817 */
[----:B------:R-:W-:Y:S01]  /*fd70*/  LDSM.16.MT88.4 R16, [R141+0x9000] ;  /* 0x009000008d10783b */ /* 0x000fe20000004200 */
[--C-:B------:R-:W-:Y:S01]  /*fd80*/  FFMA.FTZ R168, R112, c[0x0][0x23c], -R116.reuse ;  /* 0x00008f0070a87a23 */ /* 0x100fe20000010874 */
[----:B------:R-:W-:Y:S01]  /*fd90*/  MUFU.EX2 R30, R30 ;  /* 0x0000001e001e7308 */ /* 0x000fe20000000800 */
[----:B------:R-:W-:-:S02]  /*fda0*/  FFMA.FTZ R114, R114, c[0x0][0x23c], -R116 ;  /* 0x00008f0072727a23 */ /* 0x000fc40000010874 */
[--C-:B------:R-:W-:Y:S02]  /*fdb0*/  FFMA.FTZ R113, R113, c[0x0][0x23c], -R116.reuse ;  /* 0x00008f0071717a23 */ /* 0x100fe40000010874 */
[----:B------:R-:W-:Y:S02]  /*fdc0*/  FFMA.FTZ R115, R115, c[0x0][0x23c], -R116 ;  /* 0x00008f0073737a23 */ /* 0x000fe40000010874 */
[--C-:B------:R-:W-:Y:S01]  /*fdd0*/  FFMA.FTZ R110, R110, c[0x0][0x23c], -R23.reuse ;  /* 0x00008f006e6e7a23 */ /* 0x100fe20000010817 */
[----:B------:R-:W4:Y:S01]  /*fde0*/  MUFU.EX2 R27, R27 ;  /* 0x0000001b001b7308 */ /* 0x000f220000000800 */
[----:B---3--:R-:W-:Y:S01]  /*fdf0*/  F2FP.BF16.PACK_AB R85, R33, R28 ;  /* 0x0000001c2155723e */ /* 0x008fe200000010ff */
[--C-:B------:R-:W-:Y:S02]  /*fe00*/  FFMA.FTZ R125, R22, c[0x0][0x23c], -R23.reuse ;  /* 0x00008f00167d7a23 */ /* 0x100fe40000010817 */
[--C-:B------:R-:W-:Y:S02]  /*fe10*/  FFMA.FTZ R112, R21, c[0x0][0x23c], -R23.reuse ;  /* 0x00008f0015707a23 */ /* 0x100fe40000010817 */
[----:B------:R-:W-:-:S02]  /*fe20*/  FFMA.FTZ R167, R20, c[0x0][0x23c], -R23 ;  /* 0x00008f0014a77a23 */ /* 0x000fc40000010817 */
[----:B------:R-:W-:Y:S01]  /*fe30*/  MUFU.EX2 R29, R29 ;  /* 0x0000001d001d7308 */ /* 0x000fe20000000800 */
[----:B------:R-:W-:Y:S01]  /*fe40*/  FADD.FTZ R32, R35, R32 ;  /* 0x0000002023207221 */ /* 0x000fe20000010000 */
[----:B------:R-:W-:Y:S01]  /*fe50*/  LDSM.16.MT88.4 R20, [R141+0x9800] ;  /* 0x009800008d14783b */ /* 0x000fe20000004200 */
[----:B------:R-:W-:Y:S02]  /*fe60*/  FADD.FTZ R33, R28, R33 ;  /* 0x000000211c217221 */ /* 0x000fe40000010000 */
[----:B------:R-:W-:Y:S01]  /*fe70*/  FADD.FTZ R31, R31, R32 ;  /* 0x000000201f1f7221 */ /* 0x000fe20000010000 */
[----:B----4-:R-:W-:Y:S02]  /*fe80*/  F2FP.BF16.PACK_AB R87, R27, R30 ;  /* 0x0000001e1b57723e */ /* 0x010fe400000010ff */
[----:B------:R-:W3:Y:S01]  /*fe90*/  MUFU.EX2 R24, R24 ;  /* 0x0000001800187308 */ /* 0x000ee20000000800 */
[----:B------:R-:W-:Y:S02]  /*fea0*/  FADD.FTZ R30, R30, R33 ;  /* 0x000000211e1e7221 */ /* 0x000fe40000010000 */
[----:B------:R-:W-:-:S02]  /*feb0*/  FADD.FTZ R26, R26, R31 ;  /* 0x0000001f1a1a7221 */ /* 0x000fc40000010000 */
[----:B------:R-:W-:Y:S01]  /*fec0*/  FADD.FTZ R30, R27, R30 ;  /* 0x0000001e1b1e7221 */ /* 0x000fe20000010000 */
[C---:B-1----:R-:W-:Y:S02]  /*fed0*/  HMMA.16816.F32.BF16 R40, R84.reuse, R4, RZ ;  /* 0x000000045428723c */ /* 0x042fe400000418ff */
[----:B------:R-:W-:Y:S06]  /*fee0*/  MUFU.EX2 R25, R25 ;  /* 0x0000001900197308 */ /* 0x000fec0000000800 */
[C---:B------:R-:W-:Y:S01]  /*fef0*/  HMMA.16816.F32.BF16 R44, R84.reuse, R6, RZ ;  /* 0x00000006542c723c */ /* 0x040fe200000418ff */
[----:B------:R-:W1:Y:S01]  /*ff00*/  LDSM.16.MT88.4 R4, [R140+0xa000] ;  /* 0x00a000008c04783b */ /* 0x000e620000004200 */
[----:B------:R-:W-:Y:S06]  /*ff10*/  MUFU.EX2 R0, R0 ;  /* 0x0000000000007308 */ /* 0x000fec0000000800 */
[C---:B------:R-:W-:Y:S02]  /*ff20*/  HMMA.16816.F32.BF16 R96, R84.reuse, R36, RZ ;  /* 0x000000245460723c */ /* 0x040fe400000418ff */
[----:B------:R-:W-:Y:S06]  /*ff30*/  MUFU.EX2 R111, R111 ;  /* 0x0000006f006f7308 */ /* 0x000fec0000000800 */
[C---:B------:R-:W-:Y:S02]  /*ff40*/  HMMA.16816.F32.BF16 R36, R84.reuse, R38, RZ ;  /* 0x000000265424723c */ /* 0x040fe400000418ff */
[----:B------:R-:W4:Y:S06]  /*ff50*/  MUFU.EX2 R108, R108 ;  /* 0x0000006c006c7308 */ /* 0x000f2c0000000800 */
[C---:B--2---:R-:W-:Y:S02]  /*ff60*/  HMMA.16816.F32.BF16 R48, R84.reuse, R52, RZ ;  /* 0x000000345430723c */ /* 0x044fe400000418ff */
        /* <DEDUP_REMOVED lines=19> */
[C---:B-1----:R-:W-:Y:S02]  /*100a0*/  HMMA.16816.F32.BF16 R88, R84.reuse, R4, RZ ;  /* 0x000000045458723c */ /* 0x042fe400000418ff */
[----:B------:R-:W-:Y:S05]  /*100b0*/  MUFU.EX2 R114, R114 ;  /* 0x0000007200727308 */ /* 0x000fea0000000800 */
[----:B---3--:R-:W-:Y:S01]  /*100c0*/  F2FP.BF16.PACK_AB R4, R24, R29 ;  /* 0x0000001d1804723e */ /* 0x008fe200000010ff */
[----:B------:R-:W-:Y:S01]  /*100d0*/  HMMA.16816.F32.BF16 R84, R84, R6, RZ ;  /* 0x000000065454723c */ /* 0x000fe200000418ff */
[----:B----4-:R-:W-:Y:S01]  /*100e0*/  F2FP.BF16.PACK_AB R5, R108, R111 ;  /* 0x0000006f6c05723e */ /* 0x010fe200000010ff */
[----:B------:R-:W1:Y:S01]  /*100f0*/  MUFU.EX2 R113, R113 ;  /* 0x0000007100717308 */ /* 0x000e620000000800 */
[----:B------:R-:W-:-:S02]  /*10100*/  FADD.FTZ R29, R29, R26 ;  /* 0x0000001a1d1d7221 */ /* 0x000fc40000010000 */
[----:B------:R-:W-:Y:S02]  /*10110*/  FADD.FTZ R111, R111, R30 ;  /* 0x0000001e6f6f7221 */ /* 0x000fe40000010000 */
[----:B------:R-:W-:Y:S01]  /*10120*/  F2FP.BF16.PACK_AB R6, R0, R25 ;  /* 0x000000190006723e */ /* 0x000fe200000010ff */
[----:B------:R-:W-:Y:S01]  /*10130*/  FADD.FTZ R24, R24, R29 ;  /* 0x0000001d18187221 */ /* 0x000fe20000010000 */
[----:B--2---:R-:W-:Y:S01]  /*10140*/  F2FP.BF16.PACK_AB R7, R34, R109 ;  /* 0x0000006d2207723e */ /* 0x004fe200000010ff */
        /* <DEDUP_REMOVED lines=15> */
[----:B------:R-:W-:Y:S08]  /*10240*/  MUFU.EX2 R112, R112 ;  /* 0x0000007000707308 */ /* 0x000ff00000000800 */
[----:B------:R-:W1:Y:S01]  /*10250*/  MUFU.EX2 R167, R167 ;  /* 0x000000a700a77308 */ /* 0x000e620000000800 */
[C---:B--2---:R-:W-:Y:S08]  /*10260*/  HMMA.16816.F32.BF16 R48, R4.reuse, R12, R48 ;  /* 0x0000000c0430723c */ /* 0x044ff00000041830 */
[C---:B------:R-:W-:Y:S01]  /*10270*/  HMMA.16816.F32.BF16 R52, R4.reuse, R14, R52 ;  /* 0x0000000e0434723c */ /* 0x040fe20000041834 */
[----:B------:R-:W2:Y:S07]  /*10280*/  LDSM.16.MT88.4 R12, [R144+0xa800] ;  /* 0x00a80000900c783b */ /* 0x000eae0000004200 */
[C---:B----4-:R-:W-:Y:S08]  /*10290*/  HMMA.16816.F32.BF16 R56, R4.reuse, R8, R56 ;  /* 0x000000080438723c */ /* 0x050ff00000041838 */
[C---:B------:R-:W-:Y:S01]  /*102a0*/  HMMA.16816.F32.BF16 R60, R4.reuse, R10, R60 ;  /* 0x0000000a043c723c */ /* 0x040fe2000004183c */
[----:B------:R-:W4:Y:S07]  /*102b0*/  LDSM.16.MT88.4 R8, [R142+0xa800] ;  /* 0x00a800008e08783b */ /* 0x000f2e0000004200 */
        /* <DEDUP_REMOVED lines=25> */
[C---:B--2---:R-:W-:Y:S08]  /*10450*/  HMMA.16816.F32.BF16 R96, R4.reuse, R12, R96 ;  /* 0x0000000c0460723c */ /* 0x044ff00000041860 */
[C---:B------:R-:W-:Y:S01]  /*10460*/  HMMA.16816.F32.BF16 R36, R4.reuse, R14, R36 ;  /* 0x0000000e0424723c */ /* 0x040fe20000041824 */
[----:B------:R-:W2:Y:S07]  /*10470*/  LDSM.16.MT88.4 R12, [R140+0x9000] ;  /* 0x009000008c0c783b */ /* 0x000eae0000004200 */
[C---:B----4-:R-:W-:Y:S08]  /*10480*/  HMMA.16816.F32.BF16 R40, R4.reuse, R8, R40 ;  /* 0x000000080428723c */ /* 0x050ff00000041828 */
[C---:B------:R-:W-:Y:S01]  /*10490*/  HMMA.16816.F32.BF16 R44, R4.reuse, R10, R44 ;  /* 0x0000000a042c723c */ /* 0x040fe2000004182c */
[----:B------:R-:W4:Y:S07]  /*104a0*/  LDSM.16.MT88.4 R8, [R144+0xb000] ;  /* 0x00b000009008783b */ /* 0x000f2e0000004200 */
        /* <DEDUP_REMOVED lines=8> */
[C---:B-----5:R-:W-:Y:S08]  /*10530*/  HMMA.16816.F32.BF16 R72, R4.reuse, R16, R72 ;  /* 0x000000100448723c */ /* 0x060ff00000041848 */
        /* <DEDUP_REMOVED lines=8> */
[----:B-1----:R-:W-:Y:S01]  /*105c0*/  F2FP.BF16.PACK_AB R4, R113, R114 ;  /* 0x000000727104723e */ /* 0x002fe200000010ff */
        /* <DEDUP_REMOVED lines=20> */
[C---:B------:R-:W-:Y:S08]  /*10710*/  HMMA.16816.F32.BF16 R92, R4.reuse, R18, R92 ;  /* 0x00000012045c723c */ /* 0x040ff0000004185c */
[C---:B-1----:R-:W-:Y:S08]  /*10720*/  HMMA.16816.F32.BF16 R56, R4.reuse, R12, R56 ;  /* 0x0000000c0438723c */ /* 0x042ff00000041838 */
[C---:B------:R-:W-:Y:S01]  /*10730*/  HMMA.16816.F32.BF16 R60, R4.reuse, R14, R60 ;  /* 0x0000000e043c723c */ /* 0x040fe2000004183c */
[----:B------:R-:W1:Y:S07]  /*10740*/  LDSM.16.MT88.4 R12, [R141+0xb800] ;  /* 0x00b800008d0c783b */ /* 0x000e6e0000004200 */
[C---:B--2---:R-:W-:Y:S08]  /*10750*/  HMMA.16816.F32.BF16 R64, R4.reuse, R8, R64 ;  /* 0x000000080440723c */ /* 0x044ff00000041840 */
[C---:B------:R-:W-:Y:S01]  /*10760*/  HMMA.16816.F32.BF16 R68, R4.reuse, R10, R68 ;  /* 0x0000000a0444723c */ /* 0x040fe20000041844 */
[----:B------:R-:W2:Y:S07]  /*10770*/  LDSM.16.MT88.4 R8, [R140+0xb800] ;  /* 0x00b800008c08783b */ /* 0x000eae0000004200 */
        /* <DEDUP_REMOVED lines=9> */
[----:B------:R-:W-:Y:S01]  /*10810*/  IABS R0, c[0x0][0x2d0] ;  /* 0x0000b40000007a13 */ /* 0x000fe20000000000 */
[----:B------:R-:W-:-:S03]  /*10820*/  IMAD.SHL.U32 R4, R162, 0x40, RZ ;  /* 0x00000040a2047824 */ /* 0x000fc600078e00ff */
[----:B------:R-:W1:Y:S02]  /*10830*/  I2F.RP R5, R0 ;  /* 0x0000000000057306 */ /* 0x000e640000209400 */
[C---:B------:R-:W-:Y:S02]  /*10840*/  IADD3 R11, R4.reuse, 0x40, RZ ;  /* 0x00000040040b7810 */ /* 0x040fe40007ffe0ff */
        /* <DEDUP_REMOVED lines=40> */
[----:B------:R-:W-:-:S04]  /*10ad0*/  IMAD.MOV.U32 R5, RZ, RZ, 0x40 ;  /* 0x00000040ff057424 */ /* 0x000fc800078e00ff */
[----:B------:R-:W-:-:S04]  /*10ae0*/  IMAD R5, R0, c[0x0][0x2d0], -R5 ;  /* 0x0000b40000057a24 */ /* 0x000fc800078e0a05 */
        /* <DEDUP_REMOVED lines=13> */
.L_x_5710:
[----:B------:R-:W-:-:S05]  /*10bc0*/  IMAD.MOV.U32 R5, RZ, RZ, c[0x0][0x1a0] ;  /* 0x00006800ff057624 */ /* 0x000fca00078e00ff */
[----:B------:R-:W-:-:S04]  /*10bd0*/  LEA R5, -R5, RZ, 0x6 ;  /* 0x000000ff05057211 */ /* 0x000fc800078e31ff */
[----:B------:R-:W-:Y:S02]  /*10be0*/  SHF.R.S32.HI R4, RZ, 0x1f, R5 ;  /* 0x0000001fff047819 */ /* 0x000fe40000011405 */
.L_x_5711:
[C---:B------:R-:W-:Y:S02]  /*10bf0*/  LOP3.LUT P2, RZ, R163.reuse, 0x2, RZ, 0xc0, !PT ;  /* 0x00000002a3ff7812 */ /* 0x040fe4000784c0ff */
[----:B------:R-:W-:Y:S02]  /*10c00*/  LOP3.LUT P0, RZ, R163, 0x1, RZ, 0xc0, !PT ;  /* 0x00000001a3ff7812 */ /* 0x000fe4000780c0ff */
[----:B------:R-:W-:Y:S02]  /*10c10*/  IADD3 R7, P1, R154, R5, RZ ;  /* 0x000000059a077210 */ /* 0x000fe40007f3e0ff */
[----:B------:R-:W-:-:S03]  /*10c20*/  LEA R130, P5, R5, R170, 0x1 ;  /* 0x000000aa05827211 */ /* 0x000fc600078a08ff */
[--C-:B------:R-:W-:Y:S01]  /*10c30*/  IMAD.X R0, R153, 0x1, R4.reuse, P1 ;  /* 0x0000000199007824 */ /* 0x100fe200008e0604 */
[----:B------:R-:W-:-:S03]  /*10c40*/  LEA.HI.X R131, R5, R171, R4, 0x1, P5 ;  /* 0x000000ab05837211 */ /* 0x000fc600028f0c04 */
[-C--:B------:R-:W-:Y:S02]  /*10c50*/  @P2 IADD3 R11, P4, R5, R106.reuse, RZ ;  /* 0x0000006a050b2210 */ /* 0x080fe40007f9e0ff */
[C---:B------:R-:W-:Y:S01]  /*10c60*/  @P2 IADD3 R9, P1, R7.reuse, R106, RZ ;  /* 0x0000006a07092210 */ /* 0x040fe20007f3e0ff */
[----:B------:R-:W-:Y:S01]  /*10c70*/  @!PT LDS RZ, [RZ] ;  /* 0x00000000fffff984 */ /* 0x000fe20000000800 */
[----:B------:R-:W-:Y:S01]  /*10c80*/  @!PT LDS RZ, [RZ] ;  /* 0x00000000fffff984 */ /* 0x000fe20000000800 */
[----:B------:R-:W-:Y:S01]  /*10c90*/  @!PT LDS RZ, [RZ] ;  /* 0x00000000fffff984 */ /* 0x000fe20000000800 */
[----:B------:R1:W-:Y:S01]  /*10ca0*/  @P0 LDGSTS.E.BYPASS.LTC128B.128 [R164+0x8000], [R130.64] ;  /* 0x0800000082a40fae */ /* 0x0003e2000b901d46 */
[----:B------:R-:W-:Y:S01]  /*10cb0*/  @P0 LEA R10, P5, R7, R170, 0x1 ;  /* 0x000000aa070a0211 */ /* 0x000fe200078a08ff */
[--C-:B------:R-:W-:Y:S01]  /*10cc0*/  @P2 IMAD.X R6, R4, 0x1, R101.reuse, P4 ;  /* 0x0000000104062824 */ /* 0x100fe200020e0665 */
[C---:B------:R-:W-:Y:S01]  /*10cd0*/  @P2 LEA R12, P4, R11.reuse, c[0x0][0x170], 0x1 ;  /* 0x00005c000b0c2a11 */ /* 0x040fe200078808ff */
[----:B------:R-:W-:Y:S01]  /*10ce0*/  @P2 IMAD.X R4, R0, 0x1, R101, P1 ;  /* 0x0000000100042824 */ /* 0x000fe200008e0665 */
[----:B------:R-:W-:Y:S01]  /*10cf0*/  IADD3 R5, P1, R154, R7, RZ ;  /* 0x000000079a057210 */ /* 0x000fe20007f3e0ff */
[----:B------:R-:W-:Y:S01]  /*10d00*/  @!P0 STS.128 [R164+0x8000], RZ ;  /* 0x008000ffa4008388 */ /* 0x000fe20000000c00 */
[----:B------:R-:W-:-:S02]  /*10d10*/  @P2 LEA.HI.X R13, R11, c[0x0][0x174], R6, 0x1, P4 ;  /* 0x00005d000b0d2a11 */ /* 0x000fc400020f0c06 */
[----:B------:R-:W-:Y:S02]  /*10d20*/  @P2 LEA R8, P4, R9, c[0x0][0x170], 0x1 ;  /* 0x00005c0009082a11 */ /* 0x000fe400078808ff */
[--C-:B------:R-:W-:Y:S01]  /*10d30*/  @P0 LEA.HI.X R11, R7, R171, R0.reuse, 0x1, P5 ;  /* 0x000000ab070b0211 */ /* 0x100fe200028f0c00 */
[----:B------:R-:W-:Y:S01]  /*10d40*/  IMAD.X R0, R153, 0x1, R0, P1 ;  /* 0x0000000199007824 */ /* 0x000fe200008e0600 */
[----:B------:R-:W-:Y:S01]  /*10d50*/  @P2 LEA.HI.X R9, R9, c[0x0][0x174], R4, 0x1, P4 ;  /* 0x00005d0009092a11 */ /* 0x000fe200020f0c04 */
[----:B------:R-:W-:Y:S01]  /*10d60*/  @!PT LDS RZ, [RZ] ;  /* 0x00000000fffff984 */ /* 0x000fe20000000800 */
[----:B------:R-:W-:Y:S01]  /*10d70*/  @!PT LDS RZ, [RZ] ;  /* 0x00000000fffff984 */ /* 0x000fe20000000800 */
[----:B------:R-:W-:Y:S01]  /*10d80*/  @!PT LDS RZ, [RZ] ;  /* 0x00000000fffff984 */ /* 0x000fe20000000800 */
[----:B------:R2:W-:Y:S01]  /*10d90*/  @P2 LDGSTS.E.BYPASS.LTC128B.128 [R164+0xa000], [R12.64+0x80] ;  /* 0x0a0000800ca42fae */ /* 0x0005e2000b901d46 */
[C---:B------:R-:W-:Y:S02]  /*10da0*/  @P0 LEA R14, P6, R5.reuse, R170, 0x1 ;  /* 0x000000aa050e0211 */ /* 0x040fe400078c08ff */
[----:B------:R-:W-:Y:S01]  /*10db0*/  @P2 IADD3 R4, P5, R5, R106, RZ ;  /* 0x0000006a05042210 */ /* 0x000fe20007fbe0ff */
[----:B------:R-:W-:Y:S01]  /*10dc0*/  @!P2 STS.128 [R164+0xa000], RZ ;  /* 0x00a000ffa400a388 */ /* 0x000fe20000000c00 */
[----:B------:R-:W-:-:S02]  /*10dd0*/  IADD3 R7, P4, R154, R5, RZ ;  /* 0x000000059a077210 */ /* 0x000fc40007f9e0ff */
[-CC-:B------:R-:W-:Y:S01]  /*10de0*/  @P0 LEA.HI.X R15, R5, R171.reuse, R0.reuse, 0x1, P6 ;  /* 0x000000ab050f0211 */ /* 0x180fe200030f0c00 */
[--C-:B------:R-:W-:Y:S01]  /*10df0*/  @P2 IMAD.X R5, R0, 0x1, R101.reuse, P5 ;  /* 0x0000000100052824 */ /* 0x100fe200028e0665 */
[----:B------:R-:W-:Y:S01]  /*10e00*/  @P2 IADD3 R106, P1, R7, R106, RZ ;  /* 0x0000006a076a2210 */ /* 0x000fe20007f3e0ff */
[----:B------:R-:W-:Y:S01]  /*10e10*/  IMAD.X R0, R153, 0x1, R0, P4 ;  /* 0x0000000199007824 */ /* 0x000fe200020e0600 */
[----:B------:R-:W-:Y:S01]  /*10e20*/  @P2 LEA R16, P5, R4, c[0x0][0x170], 0x1 ;  /* 0x00005c0004102a11 */ /* 0x000fe200078a08ff */
[----:B------:R-:W-:Y:S01]  /*10e30*/  @!PT LDS RZ, [RZ] ;  /* 0x00000000fffff984 */ /* 0x000fe20000000800 */
[----:B------:R-:W-:Y:S01]  /*10e40*/  @!PT LDS RZ, [RZ] ;  /* 0x00000000fffff984 */ /* 0x000fe20000000800 */
[----:B------:R-:W-:Y:S01]  /*10e50*/  @!PT LDS RZ, [RZ] ;  /* 0x00000000fffff984 */ /* 0x000fe20000000800 */
[----:B------:R3:W-:Y:S01]  /*10e60*/  @P0 LDGSTS.E.BYPASS.LTC128B.128 [R164+0x8800], [R10.64] ;  /* 0x088000000aa40fae */ /* 0x0007e2000b901d46 */
[C---:B------:R-:W-:Y:S01]  /*10e70*/  @P0 LEA R18, P4, R7.reuse, R170, 0x1 ;  /* 0x000000aa07120211 */ /* 0x040fe200078808ff */
[----:B------:R-:W-:Y:S01]  /*10e80*/  @P2 IMAD.X R101, R0, 0x1, R101, P1 ;  /* 0x0000000100652824 */ /* 0x000fe200008e0665 */
[----:B------:R-:W-:Y:S01]  /*10e90*/  @P2 LEA.HI.X R17, R4, c[0x0][0x174], R5, 0x1, P5 ;  /* 0x00005d0004112a11 */ /* 0x000fe200028f0c05 */
[----:B------:R-:W-:Y:S01]  /*10ea0*/  @!P0 STS.128 [R164+0x8800], RZ ;  /* 0x008800ffa4008388 */ /* 0x000fe20000000c00 */
[C---:B------:R-:W-:Y:S01]  /*10eb0*/  @P2 LEA R112, P1, R106.reuse, c[0x0][0x170], 0x1 ;  /* 0x00005c006a702a11 */ /* 0x040fe200078208ff */
[----:B------:R-:W-:Y:S01]  /*10ec0*/  IMAD.MOV.U32 R170, RZ, RZ, R130 ;  /* 0x000000ffffaa7224 */ /* 0x000fe200078e0082 */
[----:B------:R-:W-:Y:S01]  /*10ed0*/  @P0 LEA.HI.X R19, R7, R171, R0, 0x1, P4 ;  /* 0x000000ab07130211 */ /* 0x000fe200020f0c00 */
[----:B------:R-:W-:Y:S01]  /*10ee0*/  @!PT LDS RZ, [RZ] ;  /* 0x00000000fffff984 */ /* 0x000fe20000000800 */
[----:B------:R-:W-:Y:S01]  /*10ef0*/  @!PT LDS RZ, [RZ] ;  /* 0x00000000fffff984 */ /* 0x000fe20000000800 */
[----:B------:R-:W-:Y:S01]  /*10f00*/  @!PT LDS RZ, [RZ] ;  /* 0x00000000fffff984 */ /* 0x000fe20000000800 */
[----:B------:R3:W-:Y:S01]  /*10f10*/  @P2 LDGSTS.E.BYPASS.LTC128B.128 [R164+0xa800], [R8.64+0x80] ;  /* 0x0a80008008a42fae */ /* 0x0007e2000b901d46 */
[----:B------:R-:W-:Y:S01]  /*10f20*/  @P2 LEA.HI.X R113, R106, c[0x0][0x174], R101, 0x1, P1 ;  /* 0x00005d006a712a11 */ /* 0x000fe200008f0c65 */
[----:B------:R-:W-:-:S02]  /*10f30*/  IMAD.MOV.U32 R171, RZ, RZ, R131 ;  /* 0x000000ffffab7224 */ /* 0x000fc400078e0083 */
        /* <DEDUP_REMOVED lines=15> */
[----:B------:R-:W-:Y:S01]  /*11030*/  @!P0 STS.128 [R164+0x9800], RZ ;  /* 0x009800ffa4008388 */ /* 0x000fe20000000c00 */
[----:B------:R-:W-:-:S03]  /*11040*/  ISETP.GE.AND P0, PT, R104, 0x3, PT ;  /* 0x000000036800780c */ /* 0x000fc60003f06270 */
[----:B------:R-:W-:Y:S01]  /*11050*/  @!PT LDS RZ, [RZ] ;  /* 0x00000000fffff984 */ /* 0x000fe20000000800 */
[----:B------:R-:W-:Y:S01]  /*11060*/  @!PT LDS RZ, [RZ] ;  /* 0x00000000fffff984 */ /* 0x000fe20000000800 */
[----:B------:R-:W-:Y:S01]  /*11070*/  @!PT LDS RZ, [RZ] ;  /* 0x00000000fffff984 */ /* 0x000fe20000000800 */
[----:B------:R5:W-:Y:S04]  /*11080*/  @P2 LDGSTS.E.BYPASS.LTC128B.128 [R164+0xb800], [R112.64+0x80] ;  /* 0x0b80008070a42fae */ /* 0x000be8000b901d46 */
[----:B------:R-:W-:Y:S04]  /*11090*/  @!P2 STS.128 [R164+0xb800], RZ ;  /* 0x00b800ffa400a388 */ /* 0x000fe80000000c00 */
[----:B------:R-:W-:Y:S04]  /*110a0*/  LDSM.16.M88.4 R4, [R150] ;  /* 0x000000009604783b */ /* 0x000fe80000000200 */
[----:B------:R-:W1:Y:S04]  /*110b0*/  LDSM.16.M88.4 R28, [R149+0x4000] ;  /* 0x00400000951c783b */ /* 0x000e680000000200 */
[----:B------:R-:W3:Y:S04]  /*110c0*/  LDSM.16.M88.4 R20, [R149+0x4800] ;  /* 0x004800009514783b */ /* 0x000ee80000000200 */
[----:B--2---:R-:W4:Y:S04]  /*110d0*/  LDSM.16.M88.4 R12, [R149+0x5000] ;  /* 0x00500000950c783b */ /* 0x004f280000000200 */
[----:B------:R-:W2:Y:S04]  /*110e0*/  LDSM.16.M88.4 R108, [R149+0x5800] ;  /* 0x00580000956c783b */ /* 0x000ea80000000200 */
[----:B------:R-:W-:Y:S04]  /*110f0*/  LDSM.16.M88.4 R124, [R147] ;  /* 0x00000000937c783b */ /* 0x000fe80000000200 */
[----:B------:R-:W-:Y:S04]  /*11100*/  LDSM.16.M88.4 R120, [R139] ;  /* 0x000000008b78783b */ /* 0x000fe80000000200 */
[----:B------:R-:W-:Y:S04]  /*11110*/  LDSM.16.M88.4 R116, [R138] ;  /* 0x000000008a74783b */ /* 0x000fe80000000200 */
[----:B-----5:R-:W-:Y:S04]  /*11120*/  LDSM.16.M88.4 R112, [R137] ;  /* 0x000000008970783b */ /* 0x020fe80000000200 */
[----:B------:R-:W5:Y:S04]  /*11130*/  S2R R0, SR_TID.X ;  /* 0x0000000000007919 */ /* 0x000f680000002100 */
[----:B------:R-:W0:Y:S01]  /*11140*/  LDGDEPBAR ;  /* 0x00000000000079af */ /* 0x000e220000000000 */
[C---:B-1----:R-:W-:Y:S08]  /*11150*/  HMMA.16816.F32.BF16 R32, R4.reuse, R28, RZ ;  /* 0x0000001c0420723c */ /* 0x042ff000000418ff */
[C---:B---3--:R-:W-:Y:S08]  /*11160*/  HMMA.16816.F32.BF16 R24, R4.reuse, R20, RZ ;  /* 0x000000140418723c */ /* 0x048ff000000418ff */
[----:B----4-:R-:W-:Y:S01]  /*11170*/  HMMA.16816.F32.BF16 R16, R4, R12, RZ ;  /* 0x0000000c0410723c */ /* 0x010fe200000418ff */
[----:B-----5:R-:W-:-:S05]  /*11180*/  IMAD.SHL.U32 R0, R0, 0x2, RZ ;  /* 0x0000000200007824 */ /* 0x020fca00078e00ff */
[----:B------:R-:W-:Y:S02]  /*11190*/  LOP3.LUT R101, R0, 0x6, RZ, 0xc0, !PT ;  /* 0x0000000600657812 */ /* 0x000fe400078ec0ff */
[----:B------:R-:W-:Y:S03]  /*111a0*/  HMMA.16816.F32.BF16 R28, R4, R30, RZ ;  /* 0x0000001e041c723c */ /* 0x000fe600000418ff */
[----:B------:R-:W-:-:S05]  /*111b0*/  IMAD R101, R162, 0x40, R101 ;  /* 0x00000040a2657824 */ /* 0x000fca00078e0265 */
[C---:B------:R-:W-:Y:S01]  /*111c0*/  HMMA.16816.F32.BF16 R20, R4.reuse, R22, RZ ;  /* 0x000000160414723c */ /* 0x040fe200000418ff */
[C---:B------:R-:W-:Y:S02]  /*111d0*/  IADD3 R0, R101.reuse, 0x1, RZ ;  /* 0x0000000165007810 */ /* 0x040fe40007ffe0ff */
[C---:B------:R-:W-:Y:S02]  /*111e0*/  IADD3 R104, R101.reuse, 0x8, RZ ;  /* 0x0000000865687810 */ /* 0x040fe40007ffe0ff */
[CC--:B------:R-:W-:Y:S02]  /*111f0*/  ISETP.GE.AND P1, PT, R0.reuse, R105.reuse, PT ;  /* 0x000000690000720c */ /* 0x0c0fe40003f26270 */
[----:B------:R-:W-:Y:S01]  /*11200*/  ISETP.GE.AND P6, PT, R0, R128, PT ;  /* 0x000000800000720c */ /* 0x000fe20003fc6270 */
[----:B------:R-:W-:Y:S01]  /*11210*/  HMMA.16816.F32.BF16 R12, R4, R14, RZ ;  /* 0x0000000e040c723c */ /* 0x000fe200000418ff */
[----:B------:R-:W-:Y:S02]  /*11220*/  IADD3 R0, R101, 0x9, RZ ;  /* 0x0000000965007810 */ /* 0x000fe40007ffe0ff */
[----:B------:R-:W-:-:S02]  /*11230*/  ISETP.GE.AND P5, PT, R104, R105, PT ;  /* 0x000000696800720c */ /* 0x000fc40003fa6270 */
[----:B------:R-:W-:-:S03]  /*11240*/  ISETP.GE.AND P4, PT, R104, R128, PT ;  /* 0x000000806800720c */ /* 0x000fc60003f86270 */
[C---:B--2---:R-:W-:Y:S08]  /*11250*/  HMMA.16816.F32.BF16 R8, R4.reuse, R108, RZ ;  /* 0x0000006c0408723c */ /* 0x044ff000000418ff */
[----:B------:R-:W-:Y:S01]  /*11260*/  HMMA.16816.F32.BF16 R4, R4, R110, RZ ;  /* 0x0000006e0404723c */ /* 0x000fe200000418ff */
[----:B------:R-:W1:Y:S07]  /*11270*/  LDSM.16.M88.4 R108, [R148] ;  /* 0x00000000946c783b */ /* 0x000e6e0000000200 */
        /* <DEDUP_REMOVED lines=41> */
[----:B------:R-:W-:Y:S07]  /*11510*/  LDSM.16.M88.4 R124, [R135] ;  /* 0x00000000877c783b */ /* 0x000fee0000000200 */
[C---:B------:R-:W-:Y:S08]  /*11520*/  HMMA.16816.F32.BF16 R24, R108.reuse, R120, R24 ;  /* 0x000000786c18723c */ /* 0x040ff00000041818 */
[C---:B------:R-:W-:Y:S01]  /*11530*/  HMMA.16816.F32.BF16 R20, R108.reuse, R122, R20 ;  /* 0x0000007a6c14723c */ /* 0x040fe20000041814 */
[----:B------:R-:W-:Y:S07]  /*11540*/  LDSM.16.M88.4 R120, [R134] ;  /* 0x000000008678783b */ /* 0x000fee0000000200 */
[C---:B------:R-:W-:Y:S08]  /*11550*/  HMMA.16816.F32.BF16 R16, R108.reuse, R116, R16 ;  /* 0x000000746c10723c */ /* 0x040ff00000041810 */
[C---:B------:R-:W-:Y:S01]  /*11560*/  HMMA.16816.F32.BF16 R12, R108.reuse, R118, R12 ;  /* 0x000000766c0c723c */ /* 0x040fe2000004180c */
[----:B------:R-:W-:Y:S07]  /*11570*/  LDSM.16.M88.4 R116, [R133] ;  /* 0x000000008574783b */ /* 0x000fee0000000200 */
[C---:B--2---:R-:W-:Y:S08]  /*11580*/  HMMA.16816.F32.BF16 R8, R108.reuse, R112, R8 ;  /* 0x000000706c08723c */ /* 0x044ff00000041808 */
[----:B------:R-:W-:Y:S01]  /*11590*/  HMMA.16816.F32.BF16 R4, R108, R114, R4 ;  /* 0x000000726c04723c */ /* 0x000fe20000041804 */
[----:B------:R-:W1:Y:S04]  /*115a0*/  LDSM.16.M88.4 R108, [R148+0x2000] ;  /* 0x00200000946c783b */ /* 0x000e680000000200 */
[----:B------:R-:W2:Y:S03]  /*115b0*/  LDSM.16.M88.4 R112, [R132] ;  /* 0x000000008470783b */ /* 0x000ea60000000200 */
        /* <DEDUP_REMOVED lines=11> */
[----:B------:R-:W2:Y:S04]  /*11670*/  LDSM.16.M88.4 R108, [R143+0x7800] ;  /* 0x007800008f6c783b */ /* 0x000ea80000000200 */
[----:B------:R-:W4:Y:S03]  /*11680*/  LDSM.16.M88.4 R112, [R143+0x7000] ;  /* 0x007000008f70783b */ /* 0x000f260000000200 */
        /* <DEDUP_REMOVED lines=9> */
[C---:B----4-:R-:W-:Y:S08]  /*11720*/  HMMA.16816.F32.BF16 R16, R124.reuse, R112, R16 ;  /* 0x000000707c10723c */ /* 0x050ff00000041810 */
[----:B------:R-:W-:Y:S01]  /*11730*/  HMMA.16816.F32.BF16 R12, R124, R114, R12 ;  /* 0x000000727c0c723c */ /* 0x000fe2000004180c */
[----:B------:R-:W3:Y:S07]  /*11740*/  LDSM.16.M88.4 R112, [R136+0x2800] ;  /* 0x002800008870783b */ /* 0x000eee0000000200 */
[C---:B-1----:R-:W-:Y:S08]  /*11750*/  HMMA.16816.F32.BF16 R32, R120.reuse, R116, R32 ;  /* 0x000000747820723c */ /* 0x042ff00000041820 */
[C---:B------:R-:W-:Y:S08]  /*11760*/  HMMA.16816.F32.BF16 R28, R120.reuse, R118, R28 ;  /* 0x00000076781c723c */ /* 0x040ff0000004181c */
[C---:B--2---:R-:W-:Y:S08]  /*11770*/  HMMA.16816.F32.BF16 R16, R120.reuse, R108, R16 ;  /* 0x0000006c7810723c */ /* 0x044ff00000041810 */
[----:B------:R-:W-:Y:S01]  /*11780*/  HMMA.16816.F32.BF16 R12, R120, R110, R12 ;  /* 0x0000006e780c723c */ /* 0x000fe2000004180c */
[----:B------:R-:W1:Y:S01]  /*11790*/  LDSM.16.M88.4 R108, [R136+0x3800] ;  /* 0x00380000886c783b */ /* 0x000e620000000200 */
[----:B------:R-:W-:Y:S01]  /*117a0*/  FSEL R166, R33, -INF , !P1 ;  /* 0xff80000021a67808 */ /* 0x000fe20004800000 */
[----:B------:R-:W-:-:S04]  /*117b0*/  DEPBAR.LE SB0, 0x0 ;  /* 0x000080000000791a */ /* 0x000fc80000000000 */
[----:B------:R-:W-:Y:S01]  /*117c0*/  BAR.SYNC.DEFER_BLOCKING 0x0 ;  /* 0x0000000000007b1d */ /* 0x000fe20000010000 */
[C---:B---3--:R-:W-:Y:S01]  /*117d0*/  HMMA.16816.F32.BF16 R24, R120.reuse, R112, R24 ;  /* 0x000000707818723c */ /* 0x048fe20000041818 */
[----:B------:R-:W-:Y:S02]  /*117e0*/  ISETP.GE.AND P1, PT, R0, R105, PT ;  /* 0x000000690000720c */ /* 0x000fe40003f26270 */
[----:B------:R-:W-:Y:S02]  /*117f0*/  IADD3 R33, R101, 0x10, RZ ;  /* 0x0000001065217810 */ /* 0x000fe40007ffe0ff */
[----:B------:R-:W-:Y:S02]  /*11800*/  FSEL R106, R28, -INF , !P5 ;  /* 0xff8000001c6a7808 */ /* 0x000fe40006800000 */
[----:B------:R-:W-:Y:S01]  /*11810*/  ISETP.GE.AND P5, PT, R0, R128, PT ;  /* 0x000000800000720c */ /* 0x000fe20003fa6270 */
[----:B------:R-:W-:Y:S01]  /*11820*/  HMMA.16816.F32.BF16 R20, R120, R114, R20 ;  /* 0x000000727814723c */ /* 0x000fe20000041814 */
[----:B------:R-:W-:-:S02]  /*11830*/  FSEL R113, R30, -INF , !P4 ;  /* 0xff8000001e717808 */ /* 0x000fc40006000000 */
[----:B------:R-:W-:Y:S02]  /*11840*/  ISETP.GE.AND P4, PT, R33, R105, PT ;  /* 0x000000692100720c */ /* 0x000fe40003f86270 */
[----:B------:R-:W-:Y:S02]  /*11850*/  FSEL R0, R29, -INF , !P1 ;  /* 0xff8000001d007808 */ /* 0x000fe40004800000 */
[----:B------:R-:W-:Y:S02]  /*11860*/  IADD3 R30, R101, 0x11, RZ ;  /* 0x00000011651e7810 */ /* 0x000fe40007ffe0ff */
[----:B------:R-:W-:Y:S02]  /*11870*/  ISETP.GE.AND P1, PT, R33, R128, PT ;  /* 0x000000802100720c */ /* 0x000fe40003f26270 */
[----:B------:R-:W-:Y:S02]  /*11880*/  FSEL R129, R31, -INF , !P5 ;  /* 0xff8000001f817808 */ /* 0x000fe40006800000 */
[----:B------:R-:W-:-:S02]  /*11890*/  IADD3 R28, R101, 0x18, RZ ;  /* 0x00000018651c7810 */ /* 0x000fc40007ffe0ff */
[-C--:B------:R-:W-:Y:S02]  /*118a0*/  ISETP.GE.AND P5, PT, R30, R105.reuse, PT ;  /* 0x000000691e00720c */ /* 0x080fe40003fa6270 */
[----:B------:R-:W-:Y:S02]  /*118b0*/  FSEL R112, R24, -INF , !P4 ;  /* 0xff80000018707808 */ /* 0x000fe40006000000 */
[----:B------:R-:W-:Y:S02]  /*118c0*/  ISETP.GE.AND P4, PT, R30, R128, PT ;  /* 0x000000801e00720c */ /* 0x000fe40003f86270 */
[----:B------:R-:W-:Y:S02]  /*118d0*/  FSEL R125, R26, -INF , !P1 ;  /* 0xff8000001a7d7808 */ /* 0x000fe40004800000 */
[----:B------:R-:W-:Y:S02]  /*118e0*/  IADD3 R26, R101, 0x19, RZ ;  /* 0x00000019651a7810 */ /* 0x000fe40007ffe0ff */
[----:B------:R-:W-:Y:S01]  /*118f0*/  ISETP.GE.AND P1, PT, R28, R105, PT ;  /* 0x000000691c00720c */ /* 0x000fe20003f26270 */
[----:B-1----:R-:W-:Y:S01]  /*11900*/  HMMA.16816.F32.BF16 R8, R120, R108, R8 ;  /* 0x0000006c7808723c */ /* 0x002fe20000041808 */
[----:B------:R-:W-:-:S02]  /*11910*/  FSEL R119, R27, -INF , !P4 ;  /* 0xff8000001b777808 */ /* 0x000fc40006000000 */
[----:B------:R-:W-:Y:S02]  /*11920*/  FSEL R118, R25, -INF , !P5 ;  /* 0xff80000019767808 */ /* 0x000fe40006800000 */
[----:B------:R-:W-:Y:S02]  /*11930*/  ISETP.GE.AND P4, PT, R26, R105, PT ;  /* 0x000000691a00720c */ /* 0x000fe40003f86270 */
[-C--:B------:R-:W-:Y:S01]  /*11940*/  ISETP.GE.AND P5, PT, R28, R128.reuse, PT ;  /* 0x000000801c00720c */ /* 0x080fe20003fa6270 */
[----:B------:R-:W-:Y:S01]  /*11950*/  HMMA.16816.F32.BF16 R4, R120, R110, R4 ;  /* 0x0000006e7804723c */ /* 0x000fe20000041804 */
[----:B------:R-:W-:Y:S02]  /*11960*/  IADD3 R24, R101, 0x20, RZ ;  /* 0x0000002065187810 */ /* 0x000fe40007ffe0ff */
[----:B------:R-:W-:Y:S02]  /*11970*/  FSEL R126, R20, -INF , !P1 ;  /* 0xff800000147e7808 */ /* 0x000fe40004800000 */
[----:B------:R-:W-:-:S02]  /*11980*/  ISETP.GE.AND P1, PT, R26, R128, PT ;  /* 0x000000801a00720c */ /* 0x000fc40003f26270 */
[----:B------:R-:W-:Y:S02]  /*11990*/  FSEL R20, R21, -INF , !P4 ;  /* 0xff80000015147808 */ /* 0x000fe40006000000 */
[----:B------:R-:W-:Y:S02]  /*119a0*/  FSEL R127, R22, -INF , !P5 ;  /* 0xff800000167f7808 */ /* 0x000fe40006800000 */
[C---:B------:R-:W-:Y:S02]  /*119b0*/  ISETP.GE.AND P4, PT, R24.reuse, R128, PT ;  /* 0x000000801800720c */ /* 0x040fe40003f86270 */
[C---:B------:R-:W-:Y:S02]  /*119c0*/  IADD3 R21, R101.reuse, 0x21, RZ ;  /* 0x0000002165157810 */ /* 0x040fe40007ffe0ff */
[----:B------:R-:W-:Y:S02]  /*119d0*/  IADD3 R22, R101, 0x28, RZ ;  /* 0x0000002865167810 */ /* 0x000fe40007ffe0ff */
[----:B------:R-:W-:-:S02]  /*119e0*/  ISETP.GE.AND P5, PT, R24, R105, PT ;  /* 0x000000691800720c */ /* 0x000fc40003fa6270 */
[----:B------:R-:W-:Y:S02]  /*119f0*/  FSEL R23, R23, -INF , !P1 ;  /* 0xff80000017177808 */ /* 0x000fe40004800000 */
[CC--:B------:R-:W-:Y:S02]  /*11a00*/  ISETP.GE.AND P1, PT, R21.reuse, R105.reuse, PT ;  /* 0x000000691500720c */ /* 0x0c0fe40003f26270 */
[----:B------:R-:W-:Y:S02]  /*11a10*/  FSEL R117, R18, -INF , !P4 ;  /* 0xff80000012757808 */ /* 0x000fe40006000000 */
[----:B------:R-:W-:Y:S02]  /*11a20*/  ISETP.GE.AND P4, PT, R22, R105, PT ;  /* 0x000000691600720c */ /* 0x000fe40003f86270 */
[----:B------:R-:W-:Y:S02]  /*11a30*/  FSEL R114, R16, -INF , !P5 ;  /* 0xff80000010727808 */ /* 0x000fe40006800000 */
[----:B------:R-:W-:-:S02]  /*11a40*/  ISETP.GE.AND P5, PT, R21, R128, PT ;  /* 0x000000801500720c */ /* 0x000fc40003fa6270 */
[----:B------:R-:W-:Y:S02]  /*11a50*/  IADD3 R16, R101, 0x29, RZ ;  /* 0x0000002965107810 */ /* 0x000fe40007ffe0ff */
[----:B------:R-:W-:Y:S02]  /*11a60*/  FSEL R116, R17, -INF , !P1 ;  /* 0xff80000011747808 */ /* 0x000fe40004800000 */
[----:B------:R-:W-:Y:S02]  /*11a70*/  ISETP.GE.AND P1, PT, R22, R128, PT ;  /* 0x000000801600720c */ /* 0x000fe40003f26270 */
[----:B------:R-:W-:Y:S02]  /*11a80*/  FSEL R124, R12, -INF , !P4 ;  /* 0xff8000000c7c7808 */ /* 0x000fe40006000000 */
[----:B------:R-:W-:Y:S02]  /*11a90*/  IADD3 R12, R101, 0x30, RZ ;  /* 0x00000030650c7810 */ /* 0x000fe40007ffe0ff */
[----:B------:R-:W-:-:S02]  /*11aa0*/  FSEL R115, R19, -INF , !P5 ;  /* 0xff80000013737808 */ /* 0x000fc40006800000 */
[CC--:B------:R-:W-:Y:S02]  /*11ab0*/  ISETP.GE.AND P5, PT, R16.reuse, R105.reuse, PT ;  /* 0x000000691000720c */ /* 0x0c0fe40003fa6270 */
[----:B------:R-:W-:Y:S02]  /*11ac0*/  ISETP.GE.AND P4, PT, R16, R128, PT ;  /* 0x000000801000720c */ /* 0x000fe40003f86270 */
[----:B------:R-:W-:Y:S02]  /*11ad0*/  FSEL R121, R14, -INF , !P1 ;  /* 0xff8000000e797808 */ /* 0x000fe40004800000 */
[----:B------:R-:W-:Y:S02]  /*11ae0*/  IADD3 R16, R101, 0x31, RZ ;  /* 0x0000003165107810 */ /* 0x000fe40007ffe0ff */
[----:B------:R-:W-:Y:S02]  /*11af0*/  ISETP.GE.AND P1, PT, R12, R105, PT ;  /* 0x000000690c00720c */ /* 0x000fe40003f26270 */
[----:B------:R-:W-:-:S02]  /*11b00*/  FSEL R122, R13, -INF , !P5 ;  /* 0xff8000000d7a7808 */ /* 0x000fc40006800000 */
[----:B------:R-:W-:Y:S02]  /*11b10*/  FSEL R13, R35, -INF , !P6 ;  /* 0xff800000230d7808 */ /* 0x000fe40007000000 */
[----:B------:R-:W-:Y:S02]  /*11b20*/  ISETP.GE.AND P5, PT, R12, R128, PT ;  /* 0x000000800c00720c */ /* 0x000fe40003fa6270 */
[----:B------:R-:W-:Y:S02]  /*11b30*/  ISETP.GE.AND P6, PT, R16, R105, PT ;  /* 0x000000691000720c */ /* 0x000fe40003fc6270 */
[----:B------:R-:W-:Y:S02]  /*11b40*/  FSEL R104, R8, -INF , !P1 ;  /* 0xff80000008687808 */ /* 0x000fe40004800000 */
[----:B------:R-:W-:Y:S02]  /*11b50*/  IADD3 R8, R101, 0x38, RZ ;  /* 0x0000003865087810 */ /* 0x000fe40007ffe0ff */
[----:B------:R-:W-:-:S02]  /*11b60*/  FSEL R123, R15, -INF , !P4 ;  /* 0xff8000000f7b7808 */ /* 0x000fc40006000000 */
[----:B------:R-:W-:Y:S02]  /*11b70*/  FSEL R33, R10, -INF , !P5 ;  /* 0xff8000000a217808 */ /* 0x000fe40006800000 */
[----:B------:R-:W-:Y:S02]  /*11b80*/  FSEL R107, R9, -INF , !P6 ;  /* 0xff800000096b7808 */ /* 0x000fe40007000000 */
[-C--:B------:R-:W-:Y:S02]  /*11b90*/  ISETP.GE.AND P4, PT, R16, R128.reuse, PT ;  /* 0x000000801000720c */ /* 0x080fe40003f86270 */
        /* <DEDUP_REMOVED lines=10> */
[----:B------:R-:W-:Y:S02]  /*11c40*/  FSEL R9, R34, -INF , !P5 ;  /* 0xff80000022097808 */ /* 0x000fe40006800000 */
        /* <DEDUP_REMOVED lines=64> */
.L_x_5713:
[----:B------:R-:W-:-:S05]  /*12050*/  IMAD.MOV.U32 R7, RZ, RZ, c[0x0][0x198] ;  /* 0x00006600ff077624 */ /* 0x000fca00078e00ff */
[----:B------:R-:W-:-:S04]  /*12060*/  LEA R7, -R7, RZ, 0x6 ;  /* 0x000000ff07077211 */ /* 0x000fc800078e31ff */
[----:B------:R-:W-:Y:S02]  /*12070*/  SHF.R.S32.HI R8, RZ, 0x1f, R7 ;  /* 0x0000001fff087819 */ /* 0x000fe40000011407 */
.L_x_5714:
[----:B------:R-:W-:Y:S02]  /*12080*/  LOP3.LUT R4, R163, 0x1, RZ, 0xc0, !PT ;  /* 0x00000001a3047812 */ /* 0x000fe400078ec0ff */
[-C--:B------:R-:W-:Y:S02]  /*12090*/  @P2 IADD3 R11, P0, R152, R7.reuse, RZ ;  /* 0x00000007980b2210 */ /* 0x080fe40007f1e0ff */
[----:B------:R-:W-:Y:S02]  /*120a0*/  ISETP.NE.U32.AND P1, PT, R4, 0x1, PT ;  /* 0x000000010400780c */ /* 0x000fe40003f25070 */
[----:B------:R-:W-:Y:S01]  /*120b0*/  IADD3 R5, P5, P4, R152, R7, R152 ;  /* 0x0000000798057210 */ /* 0x000fe20007cbe098 */
[----:B------:R-:W-:Y:S01]  /*120c0*/  @P2 IMAD.X R4, R151, 0x1, R8, P0 ;  /* 0x0000000197042824 */ /* 0x000fe200000e0608 */
[-C--:B------:R-:W-:Y:S02]  /*120d0*/  @P2 LEA R14, P0, R11, R160.reuse, 0x1 ;  /* 0x000000a00b0e2211 */ /* 0x080fe400078008ff */
[----:B------:R-:W-:-:S02]  /*120e0*/  LEA R18, P6, R7, R160, 0x1 ;  /* 0x000000a007127211 */ /* 0x000fc400078c08ff */
[----:B------:R-:W-:Y:S02]  /*120f0*/  @P2 LEA.HI.X R15, R11, R157, R4, 0x1, P0 ;  /* 0x0000009d0b0f2211 */ /* 0x000fe400000f0c04 */
[----:B------:R-:W-:Y:S02]  /*12100*/  IADD3.X R6, R151, R8, R151, P5, P4 ;  /* 0x0000000897067210 */ /* 0x000fe40002fe8497 */
[CC--:B------:R-:W-:Y:S02]  /*12110*/  @P2 LEA R10, P0, R5.reuse, R160.reuse, 0x1 ;  /* 0x000000a0050a2211 */ /* 0x0c0fe400078008ff */
[----:B------:R-:W-:Y:S02]  /*12120*/  @!P1 LEA R16, P5, R5, R160, 0x1 ;  /* 0x000000a005109211 */ /* 0x000fe400078a08ff */
[----:B------:R-:W-:Y:S02]  /*12130*/  IADD3 R4, P4, R152, R5, RZ ;  /* 0x0000000598047210 */ /* 0x000fe40007f9e0ff */
[----:B------:R-:W-:-:S02]  /*12140*/  LEA.HI.X R19, R7, R157, R8, 0x1, P6 ;  /* 0x0000009d07137211 */ /* 0x000fc400030f0c08 */
[----:B------:R-:W-:Y:S02]  /*12150*/  @!P1 IADD3 R7, P6, R152, R7, RZ ;  /* 0x0000000798079210 */ /* 0x000fe40007fde0ff */
[CCC-:B------:R-:W-:Y:S01]  /*12160*/  @P2 LEA.HI.X R11, R5.reuse, R157.reuse, R6.reuse, 0x1, P0 ;  /* 0x0000009d050b2211 */ /* 0x1c0fe200000f0c06 */
[----:B------:R-:W-:Y:S01]  /*12170*/  @!PT LDS RZ, [RZ] ;  /* 0x00000000fffff984 */ /* 0x000fe20000000800 */
[----:B------:R-:W-:Y:S01]  /*12180*/  @!PT LDS RZ, [RZ] ;  /* 0x00000000fffff984 */ /* 0x000fe20000000800 */
[----:B------:R-:W-:Y:S01]  /*12190*/  @!PT LDS RZ, [RZ] ;  /* 0x00000000fffff984 */ /* 0x000fe20000000800 */
[----:B------:R1:W-:Y:S01]  /*121a0*/  @!P1 LDGSTS.E.BYPASS.LTC128B.128 [R164+0x4000], [R18.64] ;  /* 0x0400000012a49fae */ /* 0x0003e2000b901d46 */
[-CC-:B------:R-:W-:Y:S01]  /*121b0*/  @!P1 LEA.HI.X R17, R5, R157.reuse, R6.reuse, 0x1, P5 ;  /* 0x0000009d05119211 */ /* 0x180fe200028f0c06 */
[C---:B------:R-:W-:Y:S01]  /*121c0*/  IMAD.X R6, R151.reuse, 0x1, R6, P4 ;  /* 0x0000000197067824 */ /* 0x040fe200020e0606 */
[CC--:B------:R-:W-:Y:S01]  /*121d0*/  @!P1 LEA R26, P4, R4.reuse, R160.reuse, 0x1 ;  /* 0x000000a0041a9211 */ /* 0x0c0fe200078808ff */
[----:B------:R-:W-:Y:S01]  /*121e0*/  @!P1 IMAD.X R8, R151, 0x1, R8, P6 ;  /* 0x0000000197089824 */ /* 0x000fe200030e0608 */
[CC--:B------:R-:W-:Y:S01]  /*121f0*/  @P2 LEA R24, P0, R4.reuse, R160.reuse, 0x1 ;  /* 0x000000a004182211 */ /* 0x0c0fe200078008ff */
[--C-:B------:R-:W-:Y:S01]  /*12200*/  @P2 IMAD.MOV.U32 R5, RZ, RZ, R19.reuse ;  /* 0x000000ffff052224 */ /* 0x100fe200078e0013 */
[C---:B------:R-:W-:Y:S01]  /*12210*/  @!P1 LEA R28, P5, R7.reuse, R160, 0x1 ;  /* 0x000000a0071c9211 */ /* 0x040fe200078a08ff */
[----:B------:R1:W-:Y:S01]  /*12220*/  @P1 STS.128 [R164+0x4000], RZ ;  /* 0x004000ffa4001388 */ /* 0x0003e20000000c00 */
[CC--:B------:R-:W-:Y:S01]  /*12230*/  @!P1 LEA.HI.X R27, R4.reuse, R157.reuse, R6, 0x1, P4 ;  /* 0x0000009d041b9211 */ /* 0x0c0fe200020f0c06 */
[----:B------:R-:W-:Y:S01]  /*12240*/  IMAD.MOV.U32 R160, RZ, RZ, R18 ;  /* 0x000000ffffa07224 */ /* 0x000fe200078e0012 */
[-C--:B------:R-:W-:Y:S01]  /*12250*/  @P2 LEA.HI.X R25, R4, R157.reuse, R6, 0x1, P0 ;  /* 0x0000009d04192211 */ /* 0x080fe200000f0c06 */
[----:B------:R-:W-:Y:S01]  /*12260*/  @P2 IMAD.MOV.U32 R4, RZ, RZ, R18 ;  /* 0x000000ffff042224 */ /* 0x000fe200078e0012 */
[----:B------:R-:W-:Y:S01]  /*12270*/  @!P1 LEA.HI.X R29, R7, R157, R8, 0x1, P5 ;  /* 0x0000009d071d9211 */ /* 0x000fe200028f0c08 */
[----:B------:R-:W-:-:S03]  /*12280*/  IMAD.MOV.U32 R157, RZ, RZ, R19 ;  /* 0x000000ffff9d7224 */ /* 0x000fc600078e0013 */
        /* <DEDUP_REMOVED lines=36> */
.L_x_5712:
[----:B-1----:R-:W-:Y:S01]  /*124d0*/  FMNMX.FTZ R5, R3, R32, !PT ;  /* 0x0000002003057209 */ /* 0x002fe20007810000 */
        /* <DEDUP_REMOVED lines=51> */
[----:B------:R-:W-:Y:S01]  /*12810*/  FFMA.FTZ R30, R9, c[0x0][0x23c], -R106 ;  /* 0x00008f00091e7a23 */ /* 0x000fe2000001086a */
[----:B------:R-:W-:Y:S01]  /*12820*/  MUFU.EX2 R26, R26 ;  /* 0x0000001a001a7308 */ /* 0x000fe20000000800 */
[----:B------:R-:W1:Y:S01]  /*12830*/  LDSM.16.MT88.4 R8, [R144+0x8000] ;  /* 0x008000009008783b */ /* 0x000e620000004200 */
[----:B------:R-:W-:Y:S02]  /*12840*/  FADD.FTZ R32, R3, -R32 ;  /* 0x8000002003207221 */ /* 0x000fe40000010000 */
[----:B------:R-:W-:-:S02]  /*12850*/  FADD.FTZ R2, R2, -R5 ;  /* 0x8000000502027221 */ /* 0x000fc40000010000 */
[--C-:B------:R-:W-:Y:S02]  /*12860*/  FFMA.FTZ R27, R166, c[0x0][0x23c], -R109.reuse ;  /* 0x00008f00a61b7a23 */ /* 0x100fe4000001086d */
[--C-:B------:R-:W-:Y:S01]  /*12870*/  FFMA.FTZ R24, R13, c[0x0][0x23c], -R106.reuse ;  /* 0x00008f000d187a23 */ /* 0x100fe2000001086a */
[----:B------:R-:W-:Y:S01]  /*12880*/  MUFU.EX2 R31, R31 ;  /* 0x0000001f001f7308 */ /* 0x000fe20000000800 */
[--C-:B------:R-:W-:Y:S01]  /*12890*/  FFMA.FTZ R0, R113, c[0x0][0x23c], -R106.reuse ;  /* 0x00008f0071007a23 */ /* 0x100fe2000001086a */
[----:B------:R-:W2:Y:S01]  /*128a0*/  LDSM.16.MT88.4 R12, [R142+0x8000] ;  /* 0x008000008e0c783b */ /* 0x000ea20000004200 */
[----:B------:R-:W-:Y:S02]  /*128b0*/  FMUL.FTZ R32, R32, c[0x0][0x23c] ;  /* 0x00008f0020207a20 */ /* 0x000fe40000410000 */
[----:B------:R-:W-:Y:S02]  /*128c0*/  FMUL.FTZ R2, R2, c[0x0][0x23c] ;  /* 0x00008f0002027a20 */ /* 0x000fe40000410000 */
[----:B------:R-:W-:Y:S01]  /*128d0*/  FFMA.FTZ R129, R129, c[0x0][0x23c], -R106 ;  /* 0x00008f0081817a23 */ /* 0x000fe2000001086a */
[----:B------:R-:W3:Y:S01]  /*128e0*/  MUFU.EX2 R27, R27 ;  /* 0x0000001b001b7308 */ /* 0x000ee20000000800 */
[----:B------:R-:W-:-:S02]  /*128f0*/  FFMA.FTZ R111, R118, c[0x0][0x23c], -R109 ;  /* 0x00008f00766f7a23 */ /* 0x000fc4000001086d */
[--C-:B------:R-:W-:Y:S02]  /*12900*/  FFMA.FTZ R120, R119, c[0x0][0x23c], -R106.reuse ;  /* 0x00008f0077787a23 */ /* 0x100fe4000001086a */
[--C-:B------:R-:W-:Y:S02]  /*12910*/  FFMA.FTZ R112, R112, c[0x0][0x23c], -R109.reuse ;  /* 0x00008f0070707a23 */ /* 0x100fe4000001086d */
[--C-:B------:R-:W-:Y:S01]  /*12920*/  FFMA.FTZ R110, R126, c[0x0][0x23c], -R109.reuse ;  /* 0x00008f007e6e7a23 */ /* 0x100fe2000001086d */
[----:B------:R-:W4:Y:S01]  /*12930*/  MUFU.EX2 R25, R25 ;  /* 0x0000001900197308 */ /* 0x000f220000000800 */
[----:B------:R-:W-:Y:S02]  /*12940*/  FFMA.FTZ R113, R20, c[0x0][0x23c], -R109 ;  /* 0x00008f0014717a23 */ /* 0x000fe4000001086d */
[--C-:B------:R-:W-:Y:S02]  /*12950*/  FFMA.FTZ R125, R125, c[0x0][0x23c], -R106.reuse ;  /* 0x00008f007d7d7a23 */ /* 0x100fe4000001086a */
[----:B------:R-:W-:-:S02]  /*12960*/  FFMA.FTZ R119, R127, c[0x0][0x23c], -R106 ;  /* 0x00008f007f777a23 */ /* 0x000fc4000001086a */
[--C-:B------:R-:W-:Y:S01]  /*12970*/  FFMA.FTZ R118, R23, c[0x0][0x23c], -R106.reuse ;  /* 0x00008f0017767a23 */ /* 0x100fe2000001086a */
[----:B------:R-:W-:Y:S01]  /*12980*/  MUFU.EX2 R30, R30 ;  /* 0x0000001e001e7308 */ /* 0x000fe20000000800 */
[----:B---3--:R-:W-:Y:S01]  /*12990*/  F2FP.BF16.PACK_AB R4, R27, R31 ;  /* 0x0000001f1b04723e */ /* 0x008fe200000010ff */
[----:B------:R-:W-:Y:S01]  /*129a0*/  LDSM.16.MT88.4 R20, [R142+0xa800] ;  /* 0x00a800008e14783b */ /* 0x000fe20000004200 */
[--C-:B------:R-:W-:Y:S02]  /*129b0*/  FFMA.FTZ R126, R114, c[0x0][0x23c], -R109.reuse ;  /* 0x00008f00727e7a23 */ /* 0x100fe4000001086d */
[--C-:B------:R-:W-:Y:S02]  /*129c0*/  FFMA.FTZ R127, R116, c[0x0][0x23c], -R109.reuse ;  /* 0x00008f00747f7a23 */ /* 0x100fe4000001086d */
[----:B------:R-:W-:Y:S01]  /*129d0*/  FFMA.FTZ R114, R124, c[0x0][0x23c], -R109 ;  /* 0x00008f007c727a23 */ /* 0x000fe2000001086d */
        /* <DEDUP_REMOVED lines=30> */
[----:B------:R-:W-:Y:S02]  /*12bc0*/  FMUL.FTZ R39, R39, R2 ;  /* 0x0000000227277220 */ /* 0x000fe40000410000 */
[-C--:B------:R-:W-:Y:S01]  /*12bd0*/  FMUL.FTZ R40, R40, R32.reuse ;  /* 0x0000002028287220 */ /* 0x080fe20000410000 */
[----:B-1----:R-:W-:Y:S01]  /*12be0*/  HMMA.16816.F32.BF16 R96, R4, R8, R96 ;  /* 0x000000080460723c */ /* 0x002fe20000041860 */
[----:B------:R-:W-:Y:S01]  /*12bf0*/  FMUL.FTZ R41, R41, R32 ;  /* 0x0000002029297220 */ /* 0x000fe20000410000 */
[----:B------:R-:W-:Y:S01]  /*12c00*/  MUFU.EX2 R110, R110 ;  /* 0x0000006e006e7308 */ /* 0x000fe20000000800 */
[----:B------:R-:W-:-:S02]  /*12c10*/  FMUL.FTZ R42, R42, R2 ;  /* 0x000000022a2a7220 */ /* 0x000fc40000410000 */
[----:B------:R-:W-:Y:S02]  /*12c20*/  FMUL.FTZ R43, R43, R2 ;  /* 0x000000022b2b7220 */ /* 0x000fe40000410000 */
[-C--:B------:R-:W-:Y:S01]  /*12c30*/  FMUL.FTZ R44, R44, R32.reuse ;  /* 0x000000202c2c7220 */ /* 0x080fe20000410000 */
[C---:B------:R-:W-:Y:S01]  /*12c40*/  HMMA.16816.F32.BF16 R36, R4.reuse, R10, R36 ;  /* 0x0000000a0424723c */ /* 0x040fe20000041824 */
[----:B------:R-:W1:Y:S01]  /*12c50*/  LDSM.16.MT88.4 R8, [R141+0x8000] ;  /* 0x008000008d08783b */ /* 0x000e620000004200 */
[----:B------:R-:W-:Y:S01]  /*12c60*/  FMUL.FTZ R45, R45, R32 ;  /* 0x000000202d2d7220 */ /* 0x000fe20000410000 */
[----:B------:R-:W-:Y:S01]  /*12c70*/  MUFU.EX2 R113, R113 ;  /* 0x0000007100717308 */ /* 0x000fe20000000800 */
[-C--:B------:R-:W-:Y:S02]  /*12c80*/  FMUL.FTZ R46, R46, R2.reuse ;  /* 0x000000022e2e7220 */ /* 0x080fe40000410000 */
[----:B------:R-:W-:Y:S02]  /*12c90*/  FMUL.FTZ R47, R47, R2 ;  /* 0x000000022f2f7220 */ /* 0x000fe40000410000 */
[----:B--2---:R-:W-:Y:S01]  /*12ca0*/  HMMA.16816.F32.BF16 R40, R4, R12, R40 ;  /* 0x0000000c0428723c */ /* 0x004fe20000041828 */
[----:B------:R-:W-:-:S02]  /*12cb0*/  FMUL.FTZ R48, R48, R32 ;  /* 0x0000002030307220 */ /* 0x000fc40000410000 */
[----:B------:R-:W-:Y:S01]  /*12cc0*/  FMUL.FTZ R49, R49, R32 ;  /* 0x0000002031317220 */ /* 0x000fe20000410000 */
[----:B------:R-:W-:Y:S01]  /*12cd0*/  MUFU.EX2 R125, R125 ;  /* 0x0000007d007d7308 */ /* 0x000fe20000000800 */
[-C--:B------:R-:W-:Y:S02]  /*12ce0*/  FMUL.FTZ R50, R50, R2.reuse ;  /* 0x0000000232327220 */ /* 0x080fe40000410000 */
[----:B------:R-:W-:Y:S01]  /*12cf0*/  FMUL.FTZ R51, R51, R2 ;  /* 0x0000000233337220 */ /* 0x000fe20000410000 */
[----:B------:R-:W-:Y:S01]  /*12d00*/  HMMA.16816.F32.BF16 R44, R4, R14, R44 ;  /* 0x0000000e042c723c */ /* 0x000fe2000004182c */
[----:B------:R-:W2:Y:S01]  /*12d10*/  LDSM.16.MT88.4 R12, [R140+0x8000] ;  /* 0x008000008c0c783b */ /* 0x000ea20000004200 */
[-C--:B------:R-:W-:Y:S02]  /*12d20*/  FMUL.FTZ R52, R52, R32.reuse ;  /* 0x0000002034347220 */ /* 0x080fe40000410000 */
[----:B------:R-:W-:Y:S01]  /*12d30*/  FMUL.FTZ R53, R53, R32 ;  /* 0x0000002035357220 */ /* 0x000fe20000410000 */
[----:B------:R-:W4:Y:S01]  /*12d40*/  MUFU.EX2 R120, R120 ;  /* 0x0000007800787308 */ /* 0x000f220000000800 */
[----:B------:R-:W-:-:S02]  /*12d50*/  FMUL.FTZ R54, R54, R2 ;  /* 0x0000000236367220 */ /* 0x000fc40000410000 */
[----:B------:R-:W-:Y:S02]  /*12d60*/  FMUL.FTZ R55, R55, R2 ;  /* 0x0000000237377220 */ /* 0x000fe40000410000 */
[-C--:B------:R-:W-:Y:S02]  /*12d70*/  FMUL.FTZ R56, R56, R32.reuse ;  /* 0x0000002038387220 */ /* 0x080fe40000410000 */
[----:B------:R-:W-:Y:S01]  /*12d80*/  FMUL.FTZ R57, R57, R32 ;  /* 0x0000002039397220 */ /* 0x000fe20000410000 */
[----:B------:R-:W-:Y:S01]  /*12d90*/  MUFU.EX2 R119, R119 ;  /* 0x0000007700777308 */ /* 0x000fe20000000800 */
[-C--:B------:R-:W-:Y:S02]  /*12da0*/  FMUL.FTZ R58, R58, R2.reuse ;  /* 0x000000023a3a7220 */ /* 0x080fe40000410000 */
[----:B------:R-:W-:Y:S02]  /*12db0*/  FMUL.FTZ R59, R59, R2 ;  /* 0x000000023b3b7220 */ /* 0x000fe40000410000 */
[----:B------:R-:W-:-:S02]  /*12dc0*/  FMUL.FTZ R60, R60, R32 ;  /* 0x000000203c3c7220 */ /* 0x000fc40000410000 */
[----:B------:R-:W-:Y:S01]  /*12dd0*/  FMUL.FTZ R61, R61, R32 ;  /* 0x000000203d3d7220 */ /* 0x000fe20000410000 */
[----:B------:R-:W5:Y:S01]  /*12de0*/  MUFU.EX2 R118, R118 ;  /* 0x0000007600767308 */ /* 0x000f620000000800 */
[-C--:B------:R-:W-:Y:S02]  /*12df0*/  FMUL.FTZ R62, R62, R2.reuse ;  /* 0x000000023e3e7220 */ /* 0x080fe40000410000 */
[----:B------:R-:W-:Y:S01]  /*12e00*/  FMUL.FTZ R63, R63, R2 ;  /* 0x000000023f3f7220 */ /* 0x000fe20000410000 */
[----:B-1----:R-:W-:Y:S01]  /*12e10*/  HMMA.16816.F32.BF16 R48, R4, R8, R48 ;  /* 0x000000080430723c */ /* 0x002fe20000041830 */
[-C--:B------:R-:W-:Y:S02]  /*12e20*/  FMUL.FTZ R64, R64, R32.reuse ;  /* 0x0000002040407220 */ /* 0x080fe40000410000 */
[----:B------:R-:W-:Y:S01]  /*12e30*/  FMUL.FTZ R65, R65, R32 ;  /* 0x0000002041417220 */ /* 0x000fe20000410000 */
[----:B------:R-:W-:Y:S01]  /*12e40*/  MUFU.EX2 R126, R126 ;  /* 0x0000007e007e7308 */ /* 0x000fe20000000800 */
[----:B------:R-:W-:-:S02]  /*12e50*/  FMUL.FTZ R66, R66, R2 ;  /* 0x0000000242427220 */ /* 0x000fc40000410000 */
[----:B------:R-:W-:Y:S01]  /*12e60*/  FMUL.FTZ R67, R67, R2 ;  /* 0x0000000243437220 */ /* 0x000fe20000410000 */
[C---:B------:R-:W-:Y:S01]  /*12e70*/  HMMA.16816.F32.BF16 R52, R4.reuse, R10, R52 ;  /* 0x0000000a0434723c */ /* 0x040fe20000041834 */
[----:B------:R-:W1:Y:S01]  /*12e80*/  LDSM.16.MT88.4 R8, [R144+0xa000] ;  /* 0x00a000009008783b */ /* 0x000e620000004200 */
[-C--:B------:R-:W-:Y:S02]  /*12e90*/  FMUL.FTZ R68, R68, R32.reuse ;  /* 0x0000002044447220 */ /* 0x080fe40000410000 */
[----:B------:R-:W-:Y:S01]  /*12ea0*/  FMUL.FTZ R69, R69, R32 ;  /* 0x0000002045457220 */ /* 0x000fe20000410000 */
[----:B------:R-:W1:Y:S01]  /*12eb0*/  MUFU.EX2 R127, R127 ;  /* 0x0000007f007f7308 */ /* 0x000e620000000800 */
[-C--:B------:R-:W-:Y:S02]  /*12ec0*/  FMUL.FTZ R70, R70, R2.reuse ;  /* 0x0000000246467220 */ /* 0x080fe40000410000 */
[----:B--2---:R-:W-:Y:S01]  /*12ed0*/  HMMA.16816.F32.BF16 R56, R4, R12, R56 ;  /* 0x0000000c0438723c */ /* 0x004fe20000041838 */
[----:B------:R-:W-:-:S02]  /*12ee0*/  FMUL.FTZ R71, R71, R2 ;  /* 0x0000000247477220 */ /* 0x000fc40000410000 */
[-C--:B------:R-:W-:Y:S02]  /*12ef0*/  FMUL.FTZ R72, R72, R32.reuse ;  /* 0x0000002048487220 */ /* 0x080fe40000410000 */
[----:B------:R-:W-:Y:S01]  /*12f00*/  FMUL.FTZ R73, R73, R32 ;  /* 0x0000002049497220 */ /* 0x000fe20000410000 */
[----:B------:R-:W-:Y:S01]  /*12f10*/  MUFU.EX2 R114, R114 ;  /* 0x0000007200727308 */ /* 0x000fe20000000800 */
[-C--:B------:R-:W-:Y:S01]  /*12f20*/  FMUL.FTZ R74, R74, R2.reuse ;  /* 0x000000024a4a7220 */ /* 0x080fe20000410000 */
[----:B------:R-:W-:Y:S01]  /*12f30*/  HMMA.16816.F32.BF16 R60, R4, R14, R60 ;  /* 0x0000000e043c723c */ /* 0x000fe2000004183c */
[----:B------:R-:W2:Y:S01]  /*12f40*/  LDSM.16.MT88.4 R12, [R142+0xa000] ;  /* 0x00a000008e0c783b */ /* 0x000ea20000004200 */
[----:B------:R-:W-:Y:S02]  /*12f50*/  FMUL.FTZ R75, R75, R2 ;  /* 0x000000024b4b7220 */ /* 0x000fe40000410000 */
[-C--:B------:R-:W-:Y:S02]  /*12f60*/  FMUL.FTZ R92, R92, R32.reuse ;  /* 0x000000205c5c7220 */ /* 0x080fe40000410000 */
[----:B------:R-:W-:Y:S01]  /*12f70*/  FMUL.FTZ R93, R93, R32 ;  /* 0x000000205d5d7220 */ /* 0x000fe20000410000 */
[----:B------:R-:W-:Y:S01]  /*12f80*/  MUFU.EX2 R129, R129 ;  /* 0x0000008100817308 */ /* 0x000fe20000000800 */
        /* <DEDUP_REMOVED lines=9> */
[----:B------:R-:W2:Y:S01]  /*13020*/  MUFU.EX2 R122, R122 ;  /* 0x0000007a007a7308 */ /* 0x000ea20000000800 */
[-C--:B------:R-:W-:Y:S01]  /*13030*/  FMUL.FTZ R82, R82, R2.reuse ;  /* 0x0000000252527220 */ /* 0x080fe20000410000 */
[C---:B-1----:R-:W-:Y:S01]  /*13040*/  HMMA.16816.F32.BF16 R64, R4.reuse, R8, R64 ;  /* 0x000000080440723c */ /* 0x042fe20000041840 */
[----:B------:R-:W-:Y:S02]  /*13050*/  FMUL.FTZ R83, R83, R2 ;  /* 0x0000000253537220 */ /* 0x000fe40000410000 */
[-C--:B------:R-:W-:Y:S02]  /*13060*/  FMUL.FTZ R88, R88, R32.reuse ;  /* 0x0000002058587220 */ /* 0x080fe40000410000 */
[----:B------:R-:W-:Y:S01]  /*13070*/  FMUL.FTZ R89, R89, R32 ;  /* 0x0000002059597220 */ /* 0x000fe20000410000 */
[----:B------:R-:W-:Y:S01]  /*13080*/  MUFU.EX2 R115, R115 ;  /* 0x0000007300737308 */ /* 0x000fe20000000800 */
[-C--:B------:R-:W-:Y:S01]  /*13090*/  FMUL.FTZ R90, R90, R2.reuse ;  /* 0x000000025a5a7220 */ /* 0x080fe20000410000 */
[----:B------:R-:W-:Y:S01]  /*130a0*/  HMMA.16816.F32.BF16 R68, R4, R10, R68 ;  /* 0x0000000a0444723c */ /* 0x000fe20000041844 */
[----:B------:R-:W1:Y:S01]  /*130b0*/  LDSM.16.MT88.4 R8, [R141+0xa000] ;  /* 0x00a000008d08783b */ /* 0x000e620000004200 */
[----:B------:R-:W-:-:S02]  /*130c0*/  FMUL.FTZ R91, R91, R2 ;  /* 0x000000025b5b7220 */ /* 0x000fc40000410000 */
[-C--:B------:R-:W-:Y:S02]  /*130d0*/  FMUL.FTZ R84, R84, R32.reuse ;  /* 0x0000002054547220 */ /* 0x080fe40000410000 */
[----:B------:R-:W-:Y:S01]  /*130e0*/  FMUL.FTZ R85, R85, R32 ;  /* 0x0000002055557220 */ /* 0x000fe20000410000 */
[----:B------:R-:W1:Y:S01]  /*130f0*/  MUFU.EX2 R116, R116 ;  /* 0x0000007400747308 */ /* 0x000e620000000800 */
[C---:B--2---:R-:W-:Y:S01]  /*13100*/  HMMA.16816.F32.BF16 R72, R4.reuse, R12, R72 ;  /* 0x0000000c0448723c */ /* 0x044fe20000041848 */
[-C--:B------:R-:W-:Y:S02]  /*13110*/  FMUL.FTZ R86, R86, R2.reuse ;  /* 0x0000000256567220 */ /* 0x080fe40000410000 */
[----:B------:R-:W-:Y:S02]  /*13120*/  FMUL.FTZ R87, R87, R2 ;  /* 0x0000000257577220 */ /* 0x000fe40000410000 */
[----:B------:R-:W-:Y:S02]  /*13130*/  FFMA.FTZ R32, R168, R32, R31 ;  /* 0x00000020a8207223 */ /* 0x000fe4000001001f */
[----:B------:R-:W-:Y:S01]  /*13140*/  MUFU.EX2 R104, R104 ;  /* 0x0000006800687308 */ /* 0x000fe20000000800 */
[----:B------:R-:W-:Y:S01]  /*13150*/  HMMA.16816.F32.BF16 R92, R4, R14, R92 ;  /* 0x0000000e045c723c */ /* 0x000fe2000004185c */
[----:B------:R-:W2:Y:S01]  /*13160*/  LDSM.16.MT88.4 R12, [R140+0xa000] ;  /* 0x00a000008c0c783b */ /* 0x000ea20000004200 */
[----:B------:R-:W-:Y:S01]  /*13170*/  FFMA.FTZ R167, R167, R2, R30 ;  /* 0x00000002a7a77223 */ /* 0x000fe2000001001e */
[----:B------:R-:W-:Y:S01]  /*13180*/  MOV R2, R28 ;  /* 0x0000001c00027202 */ /* 0x000fe20000000f00 */
[----:B------:R-:W-:-:S02]  /*13190*/  FADD.FTZ R27, R27, R32 ;  /* 0x000000201b1b7221 */ /* 0x000fc40000010000 */
[----:B------:R-:W-:Y:S01]  /*131a0*/  FADD.FTZ R167, R24, R167 ;  /* 0x000000a718a77221 */ /* 0x000fe20000010000 */
[----:B------:R-:W1:Y:S01]  /*131b0*/  MUFU.EX2 R107, R107 ;  /* 0x0000006b006b7308 */ /* 0x000e620000000800 */
[----:B------:R-:W-:Y:S02]  /*131c0*/  FADD.FTZ R26, R26, R27 ;  /* 0x0000001b1a1a7221 */ /* 0x000fe40000010000 */
[----:B------:R-:W-:Y:S02]  /*131d0*/  FADD.FTZ R0, R0, R167 ;  /* 0x000000a700007221 */ /* 0x000fe40000010000 */
[----:B------:R-:W-:Y:S02]  /*131e0*/  FADD.FTZ R25, R25, R26 ;  /* 0x0000001a19197221 */ /* 0x000fe40000010000 */
[----:B------:R-:W-:Y:S01]  /*131f0*/  FADD.FTZ R0, R3, R0 ;  /* 0x0000000003007221 */ /* 0x000fe20000010000 */
[----:B------:R-:W-:Y:S01]  /*13200*/  MUFU.EX2 R108, R108 ;  /* 0x0000006c006c7308 */ /* 0x000fe20000000800 */
[----:B------:R-:W-:-:S07]  /*13210*/  MOV R3, R29 ;  /* 0x0000001d00037202 */ /* 0x000fce0000000f00 */
[----:B------:R-:W-:Y:S01]  /*13220*/  MUFU.EX2 R105, R105 ;  /* 0x0000006900697308 */ /* 0x000fe20000000800 */
[C---:B-1----:R-:W-:Y:S07]  /*13230*/  HMMA.16816.F32.BF16 R76, R4.reuse, R8, R76 ;  /* 0x00000008044c723c */ /* 0x042fee000004184c */
[----:B------:R-:W-:Y:S01]  /*13240*/  MUFU.EX2 R33, R33 ;  /* 0x0000002100217308 */ /* 0x000fe20000000800 */
[C---:B------:R-:W-:Y:S01]  /*13250*/  HMMA.16816.F32.BF16 R80, R4.reuse, R10, R80 ;  /* 0x0000000a0450723c */ /* 0x040fe20000041850 */
[----:B------:R-:W1:Y:S06]  /*13260*/  LDSM.16.MT88.4 R8, [R142+0x8800] ;  /* 0x008800008e08783b */ /* 0x000e6c0000004200 */
[----:B------:R-:W1:Y:S01]  /*13270*/  MUFU.EX2 R124, R124 ;  /* 0x0000007c007c7308 */ /* 0x000e620000000800 */
[C---:B--2---:R-:W-:Y:S07]  /*13280*/  HMMA.16816.F32.BF16 R88, R4.reuse, R12, R88 ;  /* 0x0000000c0458723c */ /* 0x044fee0000041858 */
[----:B------:R-:W-:Y:S01]  /*13290*/  MUFU.EX2 R34, R34 ;  /* 0x0000002200227308 */ /* 0x000fe20000000800 */
[----:B------:R-:W-:Y:S01]  /*132a0*/  HMMA.16816.F32.BF16 R84, R4, R14, R84 ;  /* 0x0000000e0454723c */ /* 0x000fe20000041854 */
[----:B------:R-:W2:Y:S06]  /*132b0*/  LDSM.16.MT88.4 R12, [R144+0x8800] ;  /* 0x00880000900c783b */ /* 0x000eac0000004200 */
[----:B------:R-:W1:Y:S01]  /*132c0*/  MUFU.EX2 R35, R35 ;  /* 0x0000002300237308 */ /* 0x000e620000000800 */
[----:B---3--:R-:W-:Y:S01]  /*132d0*/  F2FP.BF16.PACK_AB R4, R111, R112 ;  /* 0x000000706f04723e */ /* 0x008fe200000010ff */
[----:B------:R-:W-:Y:S01]  /*132e0*/  FADD.FTZ R112, R112, R25 ;  /* 0x0000001970707221 */ /* 0x000fe20000010000 */
[----:B----4-:R-:W-:Y:S01]  /*132f0*/  F2FP.BF16.PACK_AB R5, R120, R125 ;  /* 0x0000007d7805723e */ /* 0x010fe200000010ff */
[----:B------:R-:W-:Y:S01]  /*13300*/  FADD.FTZ R125, R125, R0 ;  /* 0x000000007d7d7221 */ /* 0x000fe20000010000 */
[----:B------:R-:W-:Y:S01]  /*13310*/  F2FP.BF16.PACK_AB R6, R113, R110 ;  /* 0x0000006e7106723e */ /* 0x000fe200000010ff */
[----:B------:R-:W-:Y:S01]  /*13320*/  FADD.FTZ R111, R111, R112 ;  /* 0x000000706f6f7221 */ /* 0x000fe20000010000 */
[----:B-----5:R-:W-:Y:S01]  /*13330*/  F2FP.BF16.PACK_AB R7, R118, R119 ;  /* 0x000000777607723e */ /* 0x020fe200000010ff */
[----:B------:R-:W-:-:S02]  /*13340*/  FADD.FTZ R120, R120, R125 ;  /* 0x0000007d78787221 */ /* 0x000fc40000010000 */
[----:B------:R-:W-:Y:S02]  /*13350*/  FADD.FTZ R110, R110, R111 ;  /* 0x0000006f6e6e7221 */ /* 0x000fe40000010000 */
[----:B------:R-:W-:Y:S02]  /*13360*/  FADD.FTZ R119, R119, R120 ;  /* 0x0000007877777221 */ /* 0x000fe40000010000 */
[----:B------:R-:W-:Y:S01]  /*13370*/  HMMA.16816.F32.BF16 R64, R4, R16, R64 ;  /* 0x000000100440723c */ /* 0x000fe20000041840 */
[----:B------:R-:W-:Y:S02]  /*13380*/  FADD.FTZ R113, R113, R110 ;  /* 0x0000006e71717221 */ /* 0x000fe40000010000 */
[----:B------:R-:W-:-:S05]  /*13390*/  FADD.FTZ R118, R118, R119 ;  /* 0x0000007776767221 */ /* 0x000fca0000010000 */
        /* <DEDUP_REMOVED lines=80> */
[C---:B------:R-:W-:Y:S08]  /*138a0*/  HMMA.16816.F32.BF16 R40, R4.reuse, R20, R40 ;  /* 0x000000140428723c */ /* 0x040ff00000041828 */
[C---:B------:R-:W-:Y:S08]  /*138b0*/  HMMA.16816.F32.BF16 R44, R4.reuse, R22, R44 ;  /* 0x00000016042c723c */ /* 0x040ff0000004182c */
[C---:B-1----:R-:W-:Y:S08]  /*138c0*/  HMMA.16816.F32.BF16 R64, R4.reuse, R8, R64 ;  /* 0x000000080440723c */ /* 0x042ff00000041840 */
[C---:B------:R-:W-:Y:S01]  /*138d0*/  HMMA.16816.F32.BF16 R68, R4.reuse, R10, R68 ;  /* 0x0000000a0444723c */ /* 0x040fe20000041844 */
[----:B------:R-:W1:Y:S07]  /*138e0*/  LDSM.16.MT88.4 R8, [R140+0xb800] ;  /* 0x00b800008c08783b */ /* 0x000e6e0000004200 */
[C---:B---3--:R-:W-:Y:S08]  /*138f0*/  HMMA.16816.F32.BF16 R72, R4.reuse, R16, R72 ;  /* 0x000000100448723c */ /* 0x048ff00000041848 */
[C---:B------:R-:W-:Y:S08]  /*13900*/  HMMA.16816.F32.BF16 R92, R4.reuse, R18, R92 ;  /* 0x00000012045c723c */ /* 0x040ff0000004185c */
[C---:B--2---:R-:W-:Y:S08]  /*13910*/  HMMA.16816.F32.BF16 R76, R4.reuse, R12, R76 ;  /* 0x0000000c044c723c */ /* 0x044ff0000004184c */
[C---:B------:R-:W-:Y:S08]  /*13920*/  HMMA.16816.F32.BF16 R80, R4.reuse, R14, R80 ;  /* 0x0000000e0450723c */ /* 0x040ff00000041850 */
[C---:B-1----:R-:W-:Y:S08]  /*13930*/  HMMA.16816.F32.BF16 R88, R4.reuse, R8, R88 ;  /* 0x000000080458723c */ /* 0x042ff00000041858 */
[----:B------:R-:W-:Y:S08]  /*13940*/  HMMA.16816.F32.BF16 R84, R4, R10, R84 ;  /* 0x0000000a0454723c */ /* 0x000ff00000041854 */
.L_x_5709:
        /* <DEDUP_REMOVED lines=12> */
.L_x_5719:
        /* <DEDUP_REMOVED lines=48> */
[----:B------:R-:W-:Y:S01]  /*13d10*/  IMAD.MOV.U32 R3, RZ, RZ, 0x40 ;  /* 0x00000040ff037424 */ /* 0x000fe200078e00ff */
[----:B------:R-:W-:Y:S03]  /*13d20*/  LEA.HI.X.SX32 R11, R9, R159, 0x2, P0 ;  /* 0x0000009f090b7211 */ /* 0x000fe600000f16ff */
[----:B------:R-:W-:Y:S01]  /*13d30*/  IMAD R3, R2, c[0x0][0x2d0], -R3 ;  /* 0x0000b40002037a24 */ /* 0x000fe200078e0a03 */
        /* <DEDUP_REMOVED lines=9> */
[----:B------:R-:W-:Y:S05]  /*13dd0*/  SHF.R.S32.HI R3, RZ, 0x1f, R4 ;  /* 0x0000001fff037819 */ /* 0x000fea0000011404 */
[----:B------:R-:W-:Y:S04]  /*13de0*/  IMAD R3, R3, c[0x0][0x188], RZ ;  /* 0x0000620003037a24 */ /* 0x000fe800078e02ff */
[----:B------:R-:W-:Y:S04]  /*13df0*/  IMAD R3, R4, c[0x0][0x18c], R3 ;  /* 0x0000630004037a24 */ /* 0x000fe800078e0203 */
[----:B------:R-:W-:Y:S02]  /*13e00*/  IMAD.IADD R106, R7, 0x1, R3 ;  /* 0x00000001076a7824 */ /* 0x000fe400078e0203 */
[----:B------:R-:W-:Y:S03]  /*13e10*/  IMAD.MOV.U32 R3, RZ, RZ, R6 ;  /* 0x000000ffff037224 */ /* 0x000fe600078e0006 */
.L_x_5716:
[----:B------:R-:W-:Y:S02]  /*13e20*/  LOP3.LUT P4, RZ, R163, 0x1, RZ, 0xc0, !PT ;  /* 0x00000001a3ff7812 */ /* 0x000fe4000788c0ff */
[-C--:B------:R-:W-:Y:S02]  /*13e30*/  LEA R2, P6, R3, R170.reuse, 0x1 ;  /* 0x000000aa03027211 */ /* 0x080fe400078c08ff */
[----:B------:R-:W-:Y:S02]  /*13e40*/  LOP3.LUT P2, RZ, R163, 0x2, RZ, 0xc0, !PT ;  /* 0x00000002a3ff7812 */ /* 0x000fe4000784c0ff */
[C---:B------:R-:W-:Y:S02]  /*13e50*/  IADD3 R107, P0, R154.reuse, R3, RZ ;  /* 0x000000039a6b7210 */ /* 0x040fe40007f1e0ff */
[--C-:B------:R-:W-:Y:S02]  /*13e60*/  LEA.HI.X R3, R3, R171, R106.reuse, 0x1, P6 ;  /* 0x000000ab03037211 */ /* 0x100fe400030f0c6a */
[C---:B------:R-:W-:Y:S01]  /*13e70*/  IADD3 R101, P1, R154.reuse, R107, RZ ;  /* 0x0000006b9a657210 */ /* 0x040fe20007f3e0ff */
[----:B------:R-:W-:Y:S02]  /*13e80*/  IMAD.X R104, R153, 0x1, R106, P0 ;  /* 0x0000000199687824 */ /* 0x000fe400000e066a */
[----:B------:R-:W-:Y:S01]  /*13e90*/  @!PT LDS RZ, [RZ] ;  /* 0x00000000fffff984 */ /* 0x000fe20000000800 */
[----:B------:R-:W-:Y:S01]  /*13ea0*/  @!PT LDS RZ, [RZ] ;  /* 0x00000000fffff984 */ /* 0x000fe20000000800 */
[----:B------:R-:W-:Y:S01]  /*13eb0*/  @!PT LDS RZ, [RZ] ;  /* 0x00000000fffff984 */ /* 0x000fe20000000800 */
[----:B------:R1:W-:Y:S01]  /*13ec0*/  @P4 LDGSTS.E.BYPASS.LTC128B.128 [R164+0x8000], [R2.64] ;  /* 0x0800000002a44fae */ /* 0x0003e2000b901d46 */
[-C--:B------:R-:W-:Y:S01]  /*13ed0*/  @P4 LEA R174, P5, R107, R170.reuse, 0x1 ;  /* 0x000000aa6bae4211 */ /* 0x080fe200078a08ff */
[--C-:B------:R-:W-:Y:S01]  /*13ee0*/  IMAD.X R106, R153, 0x1, R104.reuse, P1 ;  /* 0x00000001996a7824 */ /* 0x100fe200008e0668 */
[-C--:B------:R-:W-:Y:S01]  /*13ef0*/  @P4 LEA R180, P6, R101, R170.reuse, 0x1 ;  /* 0x000000aa65b44211 */ /* 0x080fe200078c08ff */
[----:B------:R-:W-:Y:S01]  /*13f00*/  @!P4 STS.128 [R164+0x8000], RZ ;  /* 0x008000ffa400c388 */ /* 0x000fe20000000c00 */
[CC--:B------:R-:W-:Y:S02]  /*13f10*/  @P4 LEA.HI.X R175, R107.reuse, R171.reuse, R104, 0x1, P5 ;  /* 0x000000ab6baf4211 */ /* 0x0c0fe400028f0c68 */
[-C--:B------:R-:W-:Y:S01]  /*13f20*/  @P2 LEA R172, P0, R107, R170.reuse, 0x1 ;  /* 0x000000aa6bac2211 */ /* 0x080fe200078008ff */
[----:B------:R-:W-:Y:S01]  /*13f30*/  @!PT LDS RZ, [RZ] ;  /* 0x00000000fffff984 */ /* 0x000fe20000000800 */
[----:B------:R-:W-:Y:S01]  /*13f40*/  @!PT LDS RZ, [RZ] ;  /* 0x00000000fffff984 */ /* 0x000fe20000000800 */
[----:B------:R-:W-:Y:S01]  /*13f50*/  @!PT LDS RZ, [RZ] ;  /* 0x00000000fffff984 */ /* 0x000fe20000000800 */
[----:B------:R1:W-:Y:S01]  /*13f60*/  @P2 LDGSTS.E.BYPASS.LTC128B.128 [R164+0xa000], [R2.64+0x80] ;  /* 0x0a00008002a42fae */ /* 0x0003e2000b901d46 */
[-C--:B------:R-:W-:Y:S02]  /*13f70*/  @P4 LEA.HI.X R181, R101, R171.reuse, R106, 0x1, P6 ;  /* 0x000000ab65b54211 */ /* 0x080fe400030f0c6a */
[----:B------:R-:W-:Y:S01]  /*13f80*/  @P2 LEA.HI.X R173, R107, R171, R104, 0x1, P0 ;  /* 0x000000ab6bad2211 */ /* 0x000fe200000f0c68 */
[----:B------:R-:W-:Y:S01]  /*13f90*/  @!P2 STS.128 [R164+0xa000], RZ ;  /* 0x00a000ffa400a388 */ /* 0x000fe20000000c00 */
[CC--:B------:R-:W-:Y:S02]  /*13fa0*/  @P2 LEA R176, P1, R101.reuse, R170.reuse, 0x1 ;  /* 0x000000aa65b02211 */ /* 0x0c0fe400078208ff */
[----:B------:R-:W-:Y:S01]  /*13fb0*/  IADD3 R107, P0, R154, R101, RZ ;  /* 0x000000659a6b7210 */ /* 0x000fe20007f1e0ff */
[----:B------:R-:W-:Y:S01]  /*13fc0*/  @!PT LDS RZ, [RZ] ;  /* 0x00000000fffff984 */ /* 0x000fe20000000800 */
[----:B------:R-:W-:Y:S01]  /*13fd0*/  @!PT LDS RZ, [RZ] ;  /* 0x00000000fffff984 */ /* 0x000fe20000000800 */
[----:B------:R-:W-:Y:S01]  /*13fe0*/  @!PT LDS RZ, [RZ] ;  /* 0x00000000fffff984 */ /* 0x000fe20000000800 */
[----:B------:R1:W-:Y:S01]  /*13ff0*/  @P4 LDGSTS.E.BYPASS.LTC128B.128 [R164+0x8800], [R174.64] ;  /* 0x08800000aea44fae */ /* 0x0003e2000b901d46 */
[-CC-:B------:R-:W-:Y:S02]  /*14000*/  @P2 LEA.HI.X R177, R101, R171.reuse, R106.reuse, 0x1, P1 ;  /* 0x000000ab65b12211 */ /* 0x180fe400008f0c6a */
[-C--:B------:R-:W-:Y:S01]  /*14010*/  @P4 LEA R178, P5, R107, R170.reuse, 0x1 ;  /* 0x000000aa6bb24211 */ /* 0x080fe200078a08ff */
[----:B------:R-:W-:Y:S01]  /*14020*/  @!P4 STS.128 [R164+0x8800], RZ ;  /* 0x008800ffa400c388 */ /* 0x000fe20000000c00 */
[----:B------:R-:W-:Y:S01]  /*14030*/  IMAD.X R104, R153, 0x1, R106, P0 ;  /* 0x0000000199687824 */ /* 0x000fe200000e066a */
[C---:B------:R-:W-:Y:S02]  /*14040*/  @P2 LEA R170, P0, R107.reuse, R170, 0x1 ;  /* 0x000000aa6baa2211 */ /* 0x040fe400078008ff */
[----:B------:R-:W-:Y:S01]  /*14050*/  @!PT LDS RZ, [RZ] ;  /* 0x00000000fffff984 */ /* 0x000fe20000000800 */
[----:B------:R-:W-:Y:S01]  /*14060*/  @!PT LDS RZ, [RZ] ;  /* 0x00000000fffff984 */ /* 0x000fe20000000800 */
[----:B------:R-:W-:Y:S01]  /*14070*/  @!PT LDS RZ, [RZ] ;  /* 0x00000000fffff984 */ /* 0x000fe20000000800 */
[----:B------:R1:W-:Y:S02]  /*14080*/  @P2 LDGSTS.E.BYPASS.LTC128B.128 [R164+0xa800], [R172.64+0x80] ;  /* 0x0a800080aca42fae */ /* 0x0003e4000b901d46 */
[CCC-:B------:R-:W-:Y:S02]  /*14090*/  @P4 LEA.HI.X R179, R107.reuse, R171.reuse, R104.reuse, 0x1, P5 ;  /* 0x000000ab6bb34211 */ /* 0x1c0fe400028f0c68 */
[----:B------:R-:W-:Y:S01]  /*140a0*/  @!P2 STS.128 [R164+0xa800], RZ ;  /* 0x00a800ffa400a388 */ /* 0x000fe20000000c00 */
[----:B------:R-:W-:Y:S02]  /*140b0*/  @P2 LEA.HI.X R171, R107, R171, R104, 0x1, P0 ;  /* 0x000000ab6bab2211 */ /* 0x000fe400000f0c68 */
[----:B------:R-:W-:Y:S01]  /*140c0*/  ISETP.GE.AND P0, PT, R162, 0x2, PT ;  /* 0x00000002a200780c */ /* 0x000fe20003f06270 */
        /* <DEDUP_REMOVED lines=23> */
[----:B------:R-:W5:Y:S04]  /*14240*/  LDSM.16.M88.4 R120, [R149+0x5000] ;  /* 0x005000009578783b */ /* 0x000f680000000200 */
[----:B------:R-:W0:Y:S01]  /*14250*/  LDGDEPBAR ;  /* 0x00000000000079af */ /* 0x000e220000000000 */
[----:B--2---:R-:W-:Y:S03]  /*14260*/  IMAD.MOV.U32 R170, RZ, RZ, R2 ;  /* 0x000000ffffaa7224 */ /* 0x004fe600078e0002 */
[----:B------:R-:W2:Y:S01]  /*14270*/  LDSM.16.M88.4 R124, [R149+0x5800] ;  /* 0x00580000957c783b */ /* 0x000ea20000000200 */
[----:B------:R-:W-:Y:S03]  /*14280*/  IMAD.MOV.U32 R171, RZ, RZ, R3 ;  /* 0x000000ffffab7224 */ /* 0x000fe600078e0003 */
[----:B------:R-:W-:Y:S01]  /*14290*/  LDSM.16.M88.4 R128, [R138] ;  /* 0x000000008a80783b */ /* 0x000fe20000000200 */
[C---:B---3--:R-:W-:Y:S08]  /*142a0*/  HMMA.16816.F32.BF16 R4, R108.reuse, R112, RZ ;  /* 0x000000706c04723c */ /* 0x048ff000000418ff */
[C---:B------:R-:W-:Y:S01]  /*142b0*/  HMMA.16816.F32.BF16 R8, R108.reuse, R114, RZ ;  /* 0x000000726c08723c */ /* 0x040fe200000418ff */
[----:B------:R-:W-:Y:S07]  /*142c0*/  LDSM.16.M88.4 R112, [R148] ;  /* 0x000000009470783b */ /* 0x000fee0000000200 */
[C---:B----4-:R-:W-:Y:S08]  /*142d0*/  HMMA.16816.F32.BF16 R12, R108.reuse, R116, RZ ;  /* 0x000000746c0c723c */ /* 0x050ff000000418ff */
[C---:B------:R-:W-:Y:S01]  /*142e0*/  HMMA.16816.F32.BF16 R16, R108.reuse, R118, RZ ;  /* 0x000000766c10723c */ /* 0x040fe200000418ff */
[----:B------:R-:W3:Y:S07]  /*142f0*/  LDSM.16.M88.4 R116, [R147] ;  /* 0x000000009374783b */ /* 0x000eee0000000200 */
[C---:B-----5:R-:W-:Y:S08]  /*14300*/  HMMA.16816.F32.BF16 R20, R108.reuse, R120, RZ ;  /* 0x000000786c14723c */ /* 0x060ff000000418ff */
[C---:B------:R-:W-:Y:S01]  /*14310*/  HMMA.16816.F32.BF16 R24, R108.reuse, R122, RZ ;  /* 0x0000007a6c18723c */ /* 0x040fe200000418ff */
[----:B------:R-:W4:Y:S07]  /*14320*/  LDSM.16.M88.4 R120, [R139] ;  /* 0x000000008b78783b */ /* 0x000f2e0000000200 */
[C---:B--2---:R-:W-:Y:S08]  /*14330*/  HMMA.16816.F32.BF16 R28, R108.reuse, R124, RZ ;  /* 0x0000007c6c1c723c */ /* 0x044ff000000418ff */
[----:B------:R-:W-:Y:S01]  /*14340*/  HMMA.16816.F32.BF16 R32, R108, R126, RZ ;  /* 0x0000007e6c20723c */ /* 0x000fe200000418ff */
[----:B------:R-:W2:Y:S04]  /*14350*/  LDSM.16.M88.4 R108, [R137] ;  /* 0x00000000896c783b */ /* 0x000ea80000000200 */
[----:B------:R-:W-:Y:S03]  /*14360*/  LDSM.16.M88.4 R124, [R143+0x4800] ;  /* 0x004800008f7c783b */ /* 0x000fe60000000200 */
[C---:B---3--:R-:W-:Y:S08]  /*14370*/  HMMA.16816.F32.BF16 R4, R112.reuse, R116, R4 ;  /* 0x000000747004723c */ /* 0x048ff00000041804 */
[C---:B------:R-:W-:Y:S01]  /*14380*/  HMMA.16816.F32.BF16 R8, R112.reuse, R118, R8 ;  /* 0x000000767008723c */ /* 0x040fe20000041808 */
[----:B------:R-:W-:Y:S07]  /*14390*/  LDSM.16.M88.4 R116, [R146] ;  /* 0x000000009274783b */ /* 0x000fee0000000200 */
[C---:B----4-:R-:W-:Y:S08]  /*143a0*/  HMMA.16816.F32.BF16 R12, R112.reuse, R120, R12 ;  /* 0x00000078700c723c */ /* 0x050ff0000004180c */
[C---:B------:R-:W-:Y:S01]  /*143b0*/  HMMA.16816.F32.BF16 R16, R112.reuse, R122, R16 ;  /* 0x0000007a7010723c */ /* 0x040fe20000041810 */
[----:B------:R-:W3:Y:S07]  /*143c0*/  LDSM.16.M88.4 R120, [R143+0x4000] ;  /* 0x004000008f78783b */ /* 0x000eee0000000200 */
[C---:B------:R-:W-:Y:S08]  /*143d0*/  HMMA.16816.F32.BF16 R20, R112.reuse, R128, R20 ;  /* 0x000000807014723c */ /* 0x040ff00000041814 */
[C---:B------:R-:W-:Y:S08]  /*143e0*/  HMMA.16816.F32.BF16 R24, R112.reuse, R130, R24 ;  /* 0x000000827018723c */ /* 0x040ff00000041818 */
[C---:B--2---:R-:W-:Y:S08]  /*143f0*/  HMMA.16816.F32.BF16 R28, R112.reuse, R108, R28 ;  /* 0x0000006c701c723c */ /* 0x044ff0000004181c */
[----:B------:R-:W-:Y:S01]  /*14400*/  HMMA.16816.F32.BF16 R32, R112, R110, R32 ;  /* 0x0000006e7020723c */ /* 0x000fe20000041820 */
[----:B------:R-:W2:Y:S04]  /*14410*/  LDSM.16.M88.4 R108, [R143+0x5000] ;  /* 0x005000008f6c783b */ /* 0x000ea80000000200 */
[----:B------:R-:W4:Y:S03]  /*14420*/  LDSM.16.M88.4 R112, [R143+0x5800] ;  /* 0x005800008f70783b */ /* 0x000f260000000200 */
[C---:B---3--:R-:W-:Y:S08]  /*14430*/  HMMA.16816.F32.BF16 R4, R116.reuse, R120, R4 ;  /* 0x000000787404723c */ /* 0x048ff00000041804 */
[C---:B------:R-:W-:Y:S01]  /*14440*/  HMMA.16816.F32.BF16 R8, R116.reuse, R122, R8 ;  /* 0x0000007a7408723c */ /* 0x040fe20000041808 */
[----:B------:R-:W-:Y:S07]  /*14450*/  LDSM.16.M88.4 R120, [R136] ;  /* 0x000000008878783b */ /* 0x000fee0000000200 */
[C---:B------:R-:W-:Y:S08]  /*14460*/  HMMA.16816.F32.BF16 R12, R116.reuse, R124, R12 ;  /* 0x0000007c740c723c */ /* 0x040ff0000004180c */
[C---:B------:R-:W-:Y:S01]  /*14470*/  HMMA.16816.F32.BF16 R16, R116.reuse, R126, R16 ;  /* 0x0000007e7410723c */ /* 0x040fe20000041810 */
[----:B------:R-:W-:Y:S07]  /*14480*/  LDSM.16.M88.4 R124, [R136+0x800] ;  /* 0x00080000887c783b */ /* 0x000fee0000000200 */
[C---:B--2---:R-:W-:Y:S08]  /*14490*/  HMMA.16816.F32.BF16 R20, R116.reuse, R108, R20 ;  /* 0x0000006c7414723c */ /* 0x044ff00000041814 */
[C---:B------:R-:W-:Y:S01]  /*144a0*/  HMMA.16816.F32.BF16 R24, R116.reuse, R110, R24 ;  /* 0x0000006e7418723c */ /* 0x040fe20000041818 */
[----:B------:R-:W2:Y:S07]  /*144b0*/  LDSM.16.M88.4 R108, [R145] ;  /* 0x00000000916c783b */ /* 0x000eae0000000200 */
[C---:B----4-:R-:W-:Y:S08]  /*144c0*/  HMMA.16816.F32.BF16 R28, R116.reuse, R112, R28 ;  /* 0x00000070741c723c */ /* 0x050ff0000004181c */
[----:B------:R-:W-:Y:S01]  /*144d0*/  HMMA.16816.F32.BF16 R32, R116, R114, R32 ;  /* 0x000000727420723c */ /* 0x000fe20000041820 */
[----:B------:R-:W3:Y:S04]  /*144e0*/  LDSM.16.M88.4 R112, [R136+0x1000] ;  /* 0x001000008870783b */ /* 0x000ee80000000200 */
        /* <DEDUP_REMOVED lines=8> */
[C---:B------:R-:W-:Y:S01]  /*14570*/  HMMA.16816.F32.BF16 R24, R108.reuse, R114, R24 ;  /* 0x000000726c18723c */ /* 0x040fe20000041818 */
[----:B------:R-:W2:Y:S07]  /*14580*/  LDSM.16.M88.4 R112, [R150+0x2000] ;  /* 0x002000009670783b */ /* 0x000eae0000000200 */
[C---:B----4-:R-:W-:Y:S08]  /*14590*/  HMMA.16816.F32.BF16 R28, R108.reuse, R116, R28 ;  /* 0x000000746c1c723c */ /* 0x050ff0000004181c */
[----:B------:R-:W-:Y:S01]  /*145a0*/  HMMA.16816.F32.BF16 R32, R108, R118, R32 ;  /* 0x000000766c20723c */ /* 0x000fe20000041820 */
[----:B------:R-:W3:Y:S04]  /*145b0*/  LDSM.16.M88.4 R108, [R149+0x7000] ;  /* 0x00700000956c783b */ /* 0x000ee80000000200 */
[----:B------:R-:W4:Y:S03]  /*145c0*/  LDSM.16.M88.4 R116, [R149+0x7800] ;  /* 0x007800009574783b */ /* 0x000f260000000200 */
[C---:B--2---:R-:W-:Y:S08]  /*145d0*/  HMMA.16816.F32.BF16 R4, R112.reuse, R120, R4 ;  /* 0x000000787004723c */ /* 0x044ff00000041804 */
[C---:B------:R-:W-:Y:S01]  /*145e0*/  HMMA.16816.F32.BF16 R8, R112.reuse, R122, R8 ;  /* 0x0000007a7008723c */ /* 0x040fe20000041808 */
[----:B------:R-:W-:Y:S07]  /*145f0*/  LDSM.16.M88.4 R120, [R135] ;  /* 0x000000008778783b */ /* 0x000fee0000000200 */
[C---:B------:R-:W-:Y:S08]  /*14600*/  HMMA.16816.F32.BF16 R12, R112.reuse, R124, R12 ;  /* 0x0000007c700c723c */ /* 0x040ff0000004180c */
[C---:B------:R-:W-:Y:S01]  /*14610*/  HMMA.16816.F32.BF16 R16, R112.reuse, R126, R16 ;  /* 0x0000007e7010723c */ /* 0x040fe20000041810 */
[----:B------:R-:W-:Y:S07]  /*14620*/  LDSM.16.M88.4 R124, [R134] ;  /* 0x00000000867c783b */ /* 0x000fee0000000200 */
[C---:B---3--:R-:W-:Y:S08]  /*14630*/  HMMA.16816.F32.BF16 R20, R112.reuse, R108, R20 ;  /* 0x0000006c7014723c */ /* 0x048ff00000041814 */
[C---:B------:R-:W-:Y:S01]  /*14640*/  HMMA.16816.F32.BF16 R24, R112.reuse, R110, R24 ;  /* 0x0000006e7018723c */ /* 0x040fe20000041818 */
[----:B------:R-:W2:Y:S07]  /*14650*/  LDSM.16.M88.4 R108, [R148+0x2000] ;  /* 0x00200000946c783b */ /* 0x000eae0000000200 */
[C---:B----4-:R-:W-:Y:S08]  /*14660*/  HMMA.16816.F32.BF16 R28, R112.reuse, R116, R28 ;  /* 0x00000074701c723c */ /* 0x050ff0000004181c */
[----:B------:R-:W-:Y:S01]  /*14670*/  HMMA.16816.F32.BF16 R32, R112, R118, R32 ;  /* 0x000000767020723c */ /* 0x000fe20000041820 */
[----:B------:R-:W3:Y:S04]  /*14680*/  LDSM.16.M88.4 R112, [R133] ;  /* 0x000000008570783b */ /* 0x000ee80000000200 */
[----:B------:R-:W4:Y:S03]  /*14690*/  LDSM.16.M88.4 R116, [R132] ;  /* 0x000000008474783b */ /* 0x000f260000000200 */
        /* <DEDUP_REMOVED lines=26> */
[----:B------:R-:W-:Y:S04]  /*14840*/  DEPBAR.LE SB0, 0x0 ;  /* 0x000080000000791a */ /* 0x000fe80000000000 */
[----:B------:R-:W-:Y:S01]  /*14850*/  BAR.SYNC.DEFER_BLOCKING 0x0 ;  /* 0x0000000000007b1d */ /* 0x000fe20000010000 */
[C---:B--2---:R-:W-:Y:S08]  /*14860*/  HMMA.16816.F32.BF16 R4, R108.reuse, R120, R4 ;  /* 0x000000786c04723c */ /* 0x044ff00000041804 */
[C---:B------:R-:W-:Y:S08]  /*14870*/  HMMA.16816.F32.BF16 R8, R108.reuse, R122, R8 ;  /* 0x0000007a6c08723c */ /* 0x040ff00000041808 */
[C---:B------:R-:W-:Y:S08]  /*14880*/  HMMA.16816.F32.BF16 R12, R108.reuse, R124, R12 ;  /* 0x0000007c6c0c723c */ /* 0x040ff0000004180c */
[C---:B------:R-:W-:Y:S08]  /*14890*/  HMMA.16816.F32.BF16 R16, R108.reuse, R126, R16 ;  /* 0x0000007e6c10723c */ /* 0x040ff00000041810 */
[C---:B---3--:R-:W-:Y:S08]  /*148a0*/  HMMA.16816.F32.BF16 R20, R108.reuse, R112, R20 ;  /* 0x000000706c14723c */ /* 0x048ff00000041814 */
[C---:B------:R-:W-:Y:S08]  /*148b0*/  HMMA.16816.F32.BF16 R24, R108.reuse, R114, R24 ;  /* 0x000000726c18723c */ /* 0x040ff00000041818 */
[C---:B----4-:R-:W-:Y:S08]  /*148c0*/  HMMA.16816.F32.BF16 R28, R108.reuse, R116, R28 ;  /* 0x000000746c1c723c */ /* 0x050ff0000004181c */
[----:B------:R-:W-:Y:S01]  /*148d0*/  HMMA.16816.F32.BF16 R32, R108, R118, R32 ;  /* 0x000000766c20723c */ /* 0x000fe20000041820 */
[----:B------:R-:W-:Y:S03]  /*148e0*/  @!UPT UIADD3 URZ, URZ, URZ, URZ ;  /* 0x0000003f3f3ff290 */ /* 0x000fe6000fffe03f */
[----:B------:R-:W-:-:S11]  /*148f0*/  @!P0 BRA `(.L_x_5717) ;  /* 0x000007f000008947 */ /* 0x000fd60003800000 */
[----:B-1----:R-:W-:Y:S02]  /*14900*/  MOV R107, UR5 ;  /* 0x00000005006b7c02 */ /* 0x002fe40008000f00 */
        /* <DEDUP_REMOVED lines=33> */
[----:B------:R-:W-:Y:S02]  /*14b20*/  ISETP.GE.AND P1, PT, R110, RZ, PT ;  /* 0x000000ff6e00720c */ /* 0x000fe40003f26270 */
[----:B------:R-:W-:Y:S05]  /*14b30*/  LOP3.LUT R2, RZ, c[0x0][0x2d0], RZ, 0x33, !PT ;  /* 0x0000b400ff027a12 */ /* 0x000fea00078e33ff */
        /* <DEDUP_REMOVED lines=27> */
[----:B------:R-:W-:Y:S05]  /*14cf0*/  IMAD.MOV.U32 R107, RZ, RZ, R106 ;  /* 0x000000ffff6b7224 */ /* 0x000fea00078e006a */
.L_x_5718:
[CC--:B------:R-:W-:Y:S02]  /*14d00*/  LEA R110, P6, R107.reuse, R160.reuse, 0x1 ;  /* 0x000000a06b6e7211 */ /* 0x0c0fe400078c08ff */
[C---:B------:R-:W-:Y:S02]  /*14d10*/  IADD3 R101, P0, R152.reuse, R107, RZ ;  /* 0x0000006b98657210 */ /* 0x040fe40007f1e0ff */
[--C-:B------:R-:W-:Y:S02]  /*14d20*/  LEA.HI.X R111, R107, R157, R104.reuse, 0x1, P6 ;  /* 0x0000009d6b6f7211 */ /* 0x100fe400030f0c68 */
[-C--:B------:R-:W-:Y:S01]  /*14d30*/  @P4 LEA R108, P5, R101, R160.reuse, 0x1 ;  /* 0x000000a0656c4211 */ /* 0x080fe200078a08ff */
        /* <DEDUP_REMOVED lines=8> */
[----:B------:R1:W-:Y:S01]  /*14dc0*/  @!P4 STS.128 [R164+0x4000], RZ ;  /* 0x004000ffa400c388 */ /* 0x0003e20000000c00 */
[-CC-:B------:R-:W-:Y:S01]  /*14dd0*/  @P2 LEA.HI.X R107, R101, R157.reuse, R2.reuse, 0x1, P0 ;  /* 0x0000009d656b2211 */ /* 0x180fe200000f0c02 */
[----:B------:R-:W-:Y:S01]  /*14de0*/  IMAD.X R104, R151, 0x1, R2, P1 ;  /* 0x0000000197687824 */ /* 0x000fe200008e0602 */
[CC--:B------:R-:W-:Y:S01]  /*14df0*/  @P4 LEA R116, P6, R3.reuse, R160.reuse, 0x1 ;  /* 0x000000a003744211 */ /* 0x0c0fe200078c08ff */
[----:B------:R-:W-:Y:S01]  /*14e00*/  @!PT LDS RZ, [RZ] ;  /* 0x00000000fffff984 */ /* 0x000fe20000000800 */
[----:B------:R-:W-:Y:S01]  /*14e10*/  @!PT LDS RZ, [RZ] ;  /* 0x00000000fffff984 */ /* 0x000fe20000000800 */
[----:B------:R-:W-:Y:S01]  /*14e20*/  @!PT LDS RZ, [RZ] ;  /* 0x00000000fffff984 */ /* 0x000fe20000000800 */
[----:B------:R1:W-:Y:S01]  /*14e30*/  @P2 LDGSTS.E.BYPASS.LTC128B.128 [R164+0x6000], [R110.64+0x80] ;  /* 0x060000806ea42fae */ /* 0x0003e2000b901d46 */
[CC--:B------:R-:W-:Y:S02]  /*14e40*/  @P2 LEA R112, P1, R3.reuse, R160.reuse, 0x1 ;  /* 0x000000a003702211 */ /* 0x0c0fe400078208ff */
[CCC-:B------:R-:W-:Y:S01]  /*14e50*/  @P4 LEA.HI.X R117, R3.reuse, R157.reuse, R104.reuse, 0x1, P6 ;  /* 0x0000009d03754211 */ /* 0x1c0fe200030f0c68 */
[----:B------:R1:W-:Y:S01]  /*14e60*/  @!P2 STS.128 [R164+0x6000], RZ ;  /* 0x006000ffa400a388 */ /* 0x0003e20000000c00 */
[--C-:B------:R-:W-:Y:S02]  /*14e70*/  @P2 LEA.HI.X R113, R3, R157, R104.reuse, 0x1, P1 ;  /* 0x0000009d03712211 */ /* 0x100fe400008f0c68 */
[----:B------:R-:W-:Y:S01]  /*14e80*/  IADD3 R101, P0, R152, R3, RZ ;  /* 0x0000000398657210 */ /* 0x000fe20007f1e0ff */
[----:B------:R-:W-:Y:S01]  /*14e90*/  @!PT LDS RZ, [RZ] ;  /* 0x00000000fffff984 */ /* 0x000fe20000000800 */
[----:B------:R-:W-:Y:S01]  /*14ea0*/  @!PT LDS RZ, [RZ] ;  /* 0x00000000fffff984 */ /* 0x000fe20000000800 */
[----:B------:R-:W-:Y:S01]  /*14eb0*/  @!PT LDS RZ, [RZ] ;  /* 0x00000000fffff984 */ /* 0x000fe20000000800 */
[----:B------:R1:W-:Y:S03]  /*14ec0*/  @P4 LDGSTS.E.BYPASS.LTC128B.128 [R164+0x4800], [R108.64] ;  /* 0x048000006ca44fae */ /* 0x0003e6000b901d46 */
[-C--:B------:R-:W-:Y:S01]  /*14ed0*/  @P4 LEA R114, P5, R101, R160.reuse, 0x1 ;  /* 0x000000a065724211 */ /* 0x080fe200078a08ff */
[----:B------:R1:W-:Y:S01]  /*14ee0*/  @!P4 STS.128 [R164+0x4800], RZ ;  /* 0x004800ffa400c388 */ /* 0x0003e20000000c00 */
[----:B------:R-:W-:Y:S01]  /*14ef0*/  IMAD.X R2, R151, 0x1, R104, P0 ;  /* 0x0000000197027824 */ /* 0x000fe200000e0668 */
[C---:B------:R-:W-:Y:S01]  /*14f00*/  @P2 LEA R118, P0, R101.reuse, R160, 0x1 ;  /* 0x000000a065762211 */ /* 0x040fe200078008ff */
[----:B------:R-:W-:Y:S01]  /*14f10*/  IMAD.MOV.U32 R160, RZ, RZ, R110 ;  /* 0x000000ffffa07224 */ /* 0x000fe200078e006e */
[----:B------:R-:W-:Y:S01]  /*14f20*/  @!PT LDS RZ, [RZ] ;  /* 0x00000000fffff984 */ /* 0x000fe20000000800 */
[----:B------:R-:W-:Y:S01]  /*14f30*/  @!PT LDS RZ, [RZ] ;  /* 0x00000000fffff984 */ /* 0x000fe20000000800 */
[----:B------:R-:W-:Y:S01]  /*14f40*/  @!PT LDS RZ, [RZ] ;  /* 0x00000000fffff984 */ /* 0x000fe20000000800 */
[----:B------:R1:W-:Y:S02]  /*14f50*/  @P2 LDGSTS.E.BYPASS.LTC128B.128 [R164+0x6800], [R106.64+0x80] ;  /* 0x068000806aa42fae */ /* 0x0003e4000b901d46 */
[CCC-:B------:R-:W-:Y:S02]  /*14f60*/  @P4 LEA.HI.X R115, R101.reuse, R157.reuse, R2.reuse, 0x1, P5 ;  /* 0x0000009d65734211 */ /* 0x1c0fe400028f0c02 */
        /* <DEDUP_REMOVED lines=24> */
.L_x_5717:
[----:B-1----:R-:W-:Y:S01]  /*150f0*/  FMNMX.FTZ R2, R4, R0, !PT ;  /* 0x0000000004027209 */ /* 0x002fe20007810000 */
        /* <DEDUP_REMOVED lines=36> */
[----:B------:R-:W-:Y:S08]  /*15340*/  LDSM.16.MT88.4 R108, [R142+0x8000] ;  /* 0x008000008e6c783b */ /* 0x000ff00000004200 */
[----:B------:R-:W1:Y:S08]  /*15350*/  SHFL.BFLY PT, R3, R106, 0x1, 0x1f ;  /* 0x0c201f006a037f89 */ /* 0x000e7000000e0000 */
[----:B------:R-:W2:Y:S01]  /*15360*/  SHFL.BFLY PT, R2, R107, 0x1, 0x1f ;  /* 0x0c201f006b027f89 */ /* 0x000ea200000e0000 */
[----:B-1----:R-:W-:Y:S04]  /*15370*/  FMNMX.FTZ R3, R106, R3, !PT ;  /* 0x000000036a037209 */ /* 0x002fe80007810000 */
[C---:B------:R-:W-:Y:S01]  /*15380*/  FSETP.NEU.FTZ.AND P0, PT, R3.reuse, -INF , PT ;  /* 0xff8000000300780b */ /* 0x040fe20003f1d000 */
[C---:B------:R-:W-:Y:S02]  /*15390*/  FADD.FTZ R0, -R3.reuse, R0 ;  /* 0x0000000003007221 */ /* 0x040fe40000010100 */
[----:B------:R-:W-:Y:S01]  /*153a0*/  FMUL.FTZ R125, R3, c[0x0][0x23c] ;  /* 0x00008f00037d7a20 */ /* 0x000fe20000410000 */
[----:B--2---:R-:W-:Y:S01]  /*153b0*/  FMNMX.FTZ R2, R107, R2, !PT ;  /* 0x000000026b027209 */ /* 0x004fe20007810000 */
[----:B------:R-:W-:Y:S03]  /*153c0*/  FMUL.FTZ R101, R0, c[0x0][0x23c] ;  /* 0x00008f0000657a20 */ /* 0x000fe60000410000 */
[----:B------:R-:W-:Y:S01]  /*153d0*/  FSEL R125, R125, RZ, P0 ;  /* 0x000000ff7d7d7208 */ /* 0x000fe20000000000 */
[C---:B------:R-:W-:Y:S01]  /*153e0*/  FADD.FTZ R0, -R2.reuse, R105 ;  /* 0x0000006902007221 */ /* 0x040fe20000010100 */
[C---:B------:R-:W-:Y:S01]  /*153f0*/  FSETP.NEU.FTZ.AND P0, PT, R2.reuse, -INF , PT ;  /* 0xff8000000200780b */ /* 0x040fe20003f1d000 */
[----:B------:R-:W-:Y:S01]  /*15400*/  FMUL.FTZ R121, R2, c[0x0][0x23c] ;  /* 0x00008f0002797a20 */ /* 0x000fe20000410000 */
[----:B------:R-:W1:Y:S01]  /*15410*/  MUFU.EX2 R101, R101 ;  /* 0x0000006500657308 */ /* 0x000e620000000800 */
[----:B------:R-:W-:Y:S02]  /*15420*/  FMUL.FTZ R104, R0, c[0x0][0x23c] ;  /* 0x00008f0000687a20 */ /* 0x000fe40000410000 */
[--C-:B------:R-:W-:Y:S01]  /*15430*/  FFMA.FTZ R120, R4, c[0x0][0x23c], -R125.reuse ;  /* 0x00008f0004787a23 */ /* 0x100fe2000001087d */
[----:B------:R-:W-:Y:S01]  /*15440*/  FSEL R121, R121, RZ, P0 ;  /* 0x000000ff79797208 */ /* 0x000fe20000000000 */
[--C-:B------:R-:W-:Y:S01]  /*15450*/  FFMA.FTZ R5, R5, c[0x0][0x23c], -R125.reuse ;  /* 0x00008f0005057a23 */ /* 0x100fe2000001087d */
[----:B------:R-:W-:Y:S01]  /*15460*/  ISETP.GT.AND P0, PT, R162, 0x1, PT ;  /* 0x00000001a200780c */ /* 0x000fe20003f04270 */
[----:B------:R-:W-:Y:S02]  /*15470*/  FFMA.FTZ R116, R8, c[0x0][0x23c], -R125 ;  /* 0x00008f0008747a23 */ /* 0x000fe4000001087d */
[--C-:B------:R-:W-:Y:S01]  /*15480*/  FFMA.FTZ R6, R6, c[0x0][0x23c], -R121.reuse ;  /* 0x00008f0006067a23 */ /* 0x100fe20000010879 */
[----:B------:R2:W3:Y:S01]  /*15490*/  MUFU.EX2 R0, R104 ;  /* 0x0000006800007308 */ /* 0x0004e20000000800 */
[----:B------:R-:W-:Y:S02]  /*154a0*/  FFMA.FTZ R7, R7, c[0x0][0x23c], -R121 ;  /* 0x00008f0007077a23 */ /* 0x000fe40000010879 */
[----:B------:R-:W-:Y:S02]  /*154b0*/  FFMA.FTZ R117, R9, c[0x0][0x23c], -R125 ;  /* 0x00008f0009757a23 */ /* 0x000fe4000001087d */
[--C-:B------:R-:W-:Y:S02]  /*154c0*/  FFMA.FTZ R118, R10, c[0x0][0x23c], -R121.reuse ;  /* 0x00008f000a767a23 */ /* 0x100fe40000010879 */
[----:B------:R-:W-:Y:S02]  /*154d0*/  FFMA.FTZ R119, R11, c[0x0][0x23c], -R121 ;  /* 0x00008f000b777a23 */ /* 0x000fe40000010879 */
[--C-:B------:R-:W-:Y:S01]  /*154e0*/  FFMA.FTZ R126, R28, c[0x0][0x23c], -R125.reuse ;  /* 0x00008f001c7e7a23 */ /* 0x100fe2000001087d */
[----:B------:R-:W-:Y:S01]  /*154f0*/  MUFU.EX2 R120, R120 ;  /* 0x0000007800787308 */ /* 0x000fe20000000800 */
[----:B------:R-:W-:Y:S02]  /*15500*/  FFMA.FTZ R129, R29, c[0x0][0x23c], -R125 ;  /* 0x00008f001d817a23 */ /* 0x000fe4000001087d */
[--C-:B------:R-:W-:Y:S02]  /*15510*/  FFMA.FTZ R128, R30, c[0x0][0x23c], -R121.reuse ;  /* 0x00008f001e807a23 */ /* 0x100fe40000010879 */
[C---:B-1----:R-:W-:Y:S02]  /*15520*/  FMUL.FTZ R8, R101.reuse, R96 ;  /* 0x0000006065087220 */ /* 0x042fe40000410000 */
[C---:B------:R-:W-:Y:S02]  /*15530*/  FMUL.FTZ R9, R101.reuse, R97 ;  /* 0x0000006165097220 */ /* 0x040fe40000410000 */
[C---:B------:R-:W-:Y:S01]  /*15540*/  FMUL.FTZ R36, R101.reuse, R36 ;  /* 0x0000002465247220 */ /* 0x040fe20000410000 */
[----:B------:R-:W1:Y:S01]  /*15550*/  MUFU.EX2 R5, R5 ;  /* 0x0000000500057308 */ /* 0x000e620000000800 */
[C---:B------:R-:W-:Y:S02]  /*15560*/  FMUL.FTZ R37, R101.reuse, R37 ;  /* 0x0000002565257220 */ /* 0x040fe40000410000 */
[C---:B------:R-:W-:Y:S01]  /*15570*/  FMUL.FTZ R40, R101.reuse, R40 ;  /* 0x0000002865287220 */ /* 0x040fe20000410000 */
[----:B--2---:R-:W2:Y:S01]  /*15580*/  LDSM.16.MT88.4 R104, [R144+0x8000] ;  /* 0x008000009068783b */ /* 0x004ea20000004200 */
[C---:B---3--:R-:W-:Y:S02]  /*15590*/  FMUL.FTZ R10, R0.reuse, R98 ;  /* 0x00000062000a7220 */ /* 0x048fe40000410000 */
        /* <DEDUP_REMOVED lines=8> */
[----:B------:R-:W3:Y:S01]  /*15620*/  MUFU.EX2 R7, R7 ;  /* 0x0000000700077308 */ /* 0x000ee20000000800 */
[----:B------:R-:W-:Y:S02]  /*15630*/  FMUL.FTZ R45, R101, R45 ;  /* 0x0000002d652d7220 */ /* 0x000fe40000410000 */
[C---:B------:R-:W-:Y:S01]  /*15640*/  FMUL.FTZ R46, R0.reuse, R46 ;  /* 0x0000002e002e7220 */ /* 0x040fe20000410000 */
[----:B-1----:R-:W-:Y:S01]  /*15650*/  F2FP.BF16.PACK_AB R96, R5, R120 ;  /* 0x000000780560723e */ /* 0x002fe200000010ff */
        /* <DEDUP_REMOVED lines=11> */
[----:B------:R-:W-:Y:S01]  /*15710*/  FMUL.FTZ R56, R101, R56 ;  /* 0x0000003865387220 */ /* 0x000fe20000410000 */
[----:B---3--:R-:W-:Y:S01]  /*15720*/  F2FP.BF16.PACK_AB R97, R7, R6 ;  /* 0x000000060761723e */ /* 0x008fe200000010ff */
[C---:B------:R-:W-:Y:S02]  /*15730*/  FMUL.FTZ R57, R101.reuse, R57 ;  /* 0x0000003965397220 */ /* 0x040fe40000410000 */
[C---:B------:R-:W-:Y:S02]  /*15740*/  FMUL.FTZ R58, R0.reuse, R58 ;  /* 0x0000003a003a7220 */ /* 0x040fe40000410000 */
[C---:B------:R-:W-:Y:S01]  /*15750*/  FMUL.FTZ R59, R0.reuse, R59 ;  /* 0x0000003b003b7220 */ /* 0x040fe20000410000 */
[----:B------:R-:W-:Y:S01]  /*15760*/  MUFU.EX2 R118, R118 ;  /* 0x0000007600767308 */ /* 0x000fe20000000800 */
[C---:B------:R-:W-:Y:S02]  /*15770*/  FMUL.FTZ R60, R101.reuse, R60 ;  /* 0x0000003c653c7220 */ /* 0x040fe40000410000 */
[----:B------:R-:W-:Y:S02]  /*15780*/  FMUL.FTZ R61, R101, R61 ;  /* 0x0000003d653d7220 */ /* 0x000fe40000410000 */
[C---:B------:R-:W-:Y:S02]  /*15790*/  FMUL.FTZ R62, R0.reuse, R62 ;  /* 0x0000003e003e7220 */ /* 0x040fe40000410000 */
[----:B------:R-:W-:Y:S02]  /*157a0*/  FMUL.FTZ R63, R0, R63 ;  /* 0x0000003f003f7220 */ /* 0x000fe40000410000 */
[----:B------:R-:W-:Y:S01]  /*157b0*/  FFMA.FTZ R131, R31, c[0x0][0x23c], -R121 ;  /* 0x00008f001f837a23 */ /* 0x000fe20000010879 */
[----:B------:R-:W3:Y:S01]  /*157c0*/  MUFU.EX2 R119, R119 ;  /* 0x0000007700777308 */ /* 0x000ee20000000800 */
[----:B------:R-:W-:Y:S01]  /*157d0*/  LDSM.16.MT88.4 R28, [R140+0xb000] ;  /* 0x00b000008c1c783b */ /* 0x000fe20000004200 */
[----:B------:R-:W-:Y:S01]  /*157e0*/  FFMA.FTZ R130, R32, c[0x0][0x23c], -R125 ;  /* 0x00008f0020827a23 */ /* 0x000fe2000001087d */
[----:B-1----:R-:W-:Y:S01]  /*157f0*/  F2FP.BF16.PACK_AB R98, R117, R116 ;  /* 0x000000747562723e */ /* 0x002fe200000010ff */
[----:B------:R-:W-:Y:S02]  /*15800*/  FFMA.FTZ R169, R34, c[0x0][0x23c], -R121 ;  /* 0x00008f0022a97a23 */ /* 0x000fe40000010879 */
[C---:B------:R-:W-:Y:S02]  /*15810*/  FMUL.FTZ R64, R101.reuse, R64 ;  /* 0x0000004065407220 */ /* 0x040fe40000410000 */
[C---:B------:R-:W-:Y:S02]  /*15820*/  FMUL.FTZ R65, R101.reuse, R65 ;  /* 0x0000004165417220 */ /* 0x040fe40000410000 */
[----:B------:R-:W-:Y:S01]  /*15830*/  MUFU.EX2 R126, R126 ;  /* 0x0000007e007e7308 */ /* 0x000fe20000000800 */
[C---:B------:R-:W-:Y:S02]  /*15840*/  FMUL.FTZ R66, R0.reuse, R66 ;  /* 0x0000004200427220 */ /* 0x040fe40000410000 */
[C---:B------:R-:W-:Y:S02]  /*15850*/  FMUL.FTZ R67, R0.reuse, R67 ;  /* 0x0000004300437220 */ /* 0x040fe40000410000 */
[C---:B------:R-:W-:Y:S02]  /*15860*/  FMUL.FTZ R68, R101.reuse, R68 ;  /* 0x0000004465447220 */ /* 0x040fe40000410000 */
[C---:B------:R-:W-:Y:S02]  /*15870*/  FMUL.FTZ R69, R101.reuse, R69 ;  /* 0x0000004565457220 */ /* 0x040fe40000410000 */
[C---:B------:R-:W-:Y:S01]  /*15880*/  FMUL.FTZ R70, R0.reuse, R70 ;  /* 0x0000004600467220 */ /* 0x040fe20000410000 */
[----:B------:R-:W-:Y:S01]  /*15890*/  MUFU.EX2 R129, R129 ;  /* 0x0000008100817308 */ /* 0x000fe20000000800 */
[C---:B------:R-:W-:Y:S02]  /*158a0*/  FMUL.FTZ R71, R0.reuse, R71 ;  /* 0x0000004700477220 */ /* 0x040fe40000410000 */
[----:B------:R-:W-:Y:S01]  /*158b0*/  FMUL.FTZ R72, R101, R72 ;  /* 0x0000004865487220 */ /* 0x000fe20000410000 */
[----:B---3--:R-:W-:Y:S01]  /*158c0*/  F2FP.BF16.PACK_AB R99, R119, R118 ;  /* 0x000000767763723e */ /* 0x008fe200000010ff */
[C---:B------:R-:W-:Y:S02]  /*158d0*/  FMUL.FTZ R73, R101.reuse, R73 ;  /* 0x0000004965497220 */ /* 0x040fe40000410000 */
[C---:B------:R-:W-:Y:S02]  /*158e0*/  FMUL.FTZ R74, R0.reuse, R74 ;  /* 0x0000004a004a7220 */ /* 0x040fe40000410000 */
[----:B------:R-:W-:Y:S01]  /*158f0*/  FMUL.FTZ R75, R0, R75 ;  /* 0x0000004b004b7220 */ /* 0x000fe20000410000 */
[----:B------:R-:W-:Y:S01]  /*15900*/  MUFU.EX2 R128, R128 ;  /* 0x0000008000807308 */ /* 0x000fe20000000800 */
[C---:B--2---:R-:W-:Y:S05]  /*15910*/  HMMA.16816.F32.BF16 R8, R96.reuse, R104, R8 ;  /* 0x000000686008723c */ /* 0x044fea0000041808 */
[--C-:B------:R-:W-:Y:S02]  /*15920*/  FFMA.FTZ R122, R12, c[0x0][0x23c], -R125.reuse ;  /* 0x00008f000c7a7a23 */ /* 0x100fe4000001087d */
[----:B------:R-:W-:Y:S01]  /*15930*/  FMUL.FTZ R12, R101, R92 ;  /* 0x0000005c650c7220 */ /* 0x000fe20000410000 */
[C---:B------:R-:W-:Y:S01]  /*15940*/  HMMA.16816.F32.BF16 R36, R96.reuse, R106, R36 ;  /* 0x0000006a6024723c */ /* 0x040fe20000041824 */
[----:B------:R-:W1:Y:S01]  /*15950*/  LDSM.16.MT88.4 R104, [R140+0x8000] ;  /* 0x008000008c68783b */ /* 0x000e620000004200 */
[----:B------:R-:W-:Y:S02]  /*15960*/  MUFU.EX2 R131, R131 ;  /* 0x0000008300837308 */ /* 0x000fe40000000800 */
[----:B------:R-:W-:Y:S02]  /*15970*/  FFMA.FTZ R123, R13, c[0x0][0x23c], -R125 ;  /* 0x00008f000d7b7a23 */ /* 0x000fe4000001087d */
[C---:B------:R-:W-:Y:S02]  /*15980*/  FMUL.FTZ R13, R101.reuse, R93 ;  /* 0x0000005d650d7220 */ /* 0x040fe40000410000 */
[C---:B------:R-:W-:Y:S04]  /*15990*/  HMMA.16816.F32.BF16 R40, R96.reuse, R108, R40 ;  /* 0x0000006c6028723c */ /* 0x040fe80000041828 */
[--C-:B------:R-:W-:Y:S01]  /*159a0*/  FFMA.FTZ R124, R14, c[0x0][0x23c], -R121.reuse ;  /* 0x00008f000e7c7a23 */ /* 0x100fe20000010879 */
[----:B------:R-:W-:Y:S01]  /*159b0*/  MUFU.EX2 R122, R122 ;  /* 0x0000007a007a7308 */ /* 0x000fe20000000800 */
[C---:B------:R-:W-:Y:S02]  /*159c0*/  FMUL.FTZ R14, R0.reuse, R94 ;  /* 0x0000005e000e7220 */ /* 0x040fe40000410000 */
[C---:B------:R-:W-:Y:S01]  /*159d0*/  HMMA.16816.F32.BF16 R44, R96.reuse, R110, R44 ;  /* 0x0000006e602c723c */ /* 0x040fe2000004182c */
[----:B------:R-:W2:Y:S03]  /*159e0*/  LDSM.16.MT88.4 R108, [R144+0xa000] ;  /* 0x00a00000906c783b */ /* 0x000ea60000004200 */
[C---:B------:R-:W-:Y:S02]  /*159f0*/  FMUL.FTZ R76, R101.reuse, R76 ;  /* 0x0000004c654c7220 */ /* 0x040fe40000410000 */
[----:B------:R-:W-:Y:S01]  /*15a00*/  FMUL.FTZ R77, R101, R77 ;  /* 0x0000004d654d7220 */ /* 0x000fe20000410000 */
[----:B------:R-:W3:Y:S01]  /*15a10*/  MUFU.EX2 R123, R123 ;  /* 0x0000007b007b7308 */ /* 0x000ee20000000800 */
[C---:B------:R-:W-:Y:S04]  /*15a20*/  HMMA.16816.F32.BF16 R48, R96.reuse, R112, R48 ;  /* 0x000000706030723c */ /* 0x040fe80000041830 */
[C---:B------:R-:W-:Y:S02]  /*15a30*/  FMUL.FTZ R78, R0.reuse, R78 ;  /* 0x0000004e004e7220 */ /* 0x040fe40000410000 */
[C---:B------:R-:W-:Y:S02]  /*15a40*/  FMUL.FTZ R79, R0.reuse, R79 ;  /* 0x0000004f004f7220 */ /* 0x040fe40000410000 */
[C---:B------:R-:W-:Y:S01]  /*15a50*/  HMMA.16816.F32.BF16 R52, R96.reuse, R114, R52 ;  /* 0x000000726034723c */ /* 0x040fe20000041834 */
[----:B------:R-:W4:Y:S01]  /*15a60*/  LDSM.16.MT88.4 R112, [R142+0xa000] ;  /* 0x00a000008e70783b */ /* 0x000f220000004200 */
[----:B------:R-:W-:Y:S02]  /*15a70*/  MUFU.EX2 R124, R124 ;  /* 0x0000007c007c7308 */ /* 0x000fe40000000800 */
[--C-:B------:R-:W-:Y:S02]  /*15a80*/  FFMA.FTZ R127, R19, c[0x0][0x23c], -R121.reuse ;  /* 0x00008f00137f7a23 */ /* 0x100fe40000010879 */
[C---:B------:R-:W-:Y:S02]  /*15a90*/  FMUL.FTZ R80, R101.reuse, R80 ;  /* 0x0000005065507220 */ /* 0x040fe40000410000 */
[C---:B------:R-:W-:Y:S01]  /*15aa0*/  FMUL.FTZ R81, R101.reuse, R81 ;  /* 0x0000005165517220 */ /* 0x040fe20000410000 */
[C---:B-1----:R-:W-:Y:S03]  /*15ab0*/  HMMA.16816.F32.BF16 R56, R96.reuse, R104, R56 ;  /* 0x000000686038723c */ /* 0x042fe60000041838 */
[C---:B------:R-:W-:Y:S01]  /*15ac0*/  FMUL.FTZ R82, R0.reuse, R82 ;  /* 0x0000005200527220 */ /* 0x040fe20000410000 */
[----:B------:R-:W-:Y:S01]  /*15ad0*/  MUFU.EX2 R127, R127 ;  /* 0x0000007f007f7308 */ /* 0x000fe20000000800 */
[C---:B------:R-:W-:Y:S02]  /*15ae0*/  FMUL.FTZ R83, R0.reuse, R83 ;  /* 0x0000005300537220 */ /* 0x040fe40000410000 */
[C---:B------:R-:W-:Y:S01]  /*15af0*/  FMUL.FTZ R19, R0.reuse, R91 ;  /* 0x0000005b00137220 */ /* 0x040fe20000410000 */
[C---:B------:R-:W-:Y:S01]  /*15b00*/  HMMA.16816.F32.BF16 R60, R96.reuse, R106, R60 ;  /* 0x0000006a603c723c */ /* 0x040fe2000004183c */
[----:B------:R-:W1:Y:S03]  /*15b10*/  LDSM.16.MT88.4 R104, [R141+0xa000] ;  /* 0x00a000008d68783b */ /* 0x000e660000004200 */
[C---:B------:R-:W-:Y:S02]  /*15b20*/  FMUL.FTZ R84, R101.reuse, R84 ;  /* 0x0000005465547220 */ /* 0x040fe40000410000 */
[----:B------:R-:W-:Y:S01]  /*15b30*/  FMUL.FTZ R85, R101, R85 ;  /* 0x0000005565557220 */ /* 0x000fe20000410000 */
[----:B------:R-:W-:Y:S01]  /*15b40*/  MUFU.EX2 R130, R130 ;  /* 0x0000008200827308 */ /* 0x000fe20000000800 */
[C---:B--2---:R-:W-:Y:S04]  /*15b50*/  HMMA.16816.F32.BF16 R64, R96.reuse, R108, R64 ;  /* 0x0000006c6040723c */ /* 0x044fe80000041840 */
[C---:B------:R-:W-:Y:S02]  /*15b60*/  FMUL.FTZ R86, R0.reuse, R86 ;  /* 0x0000005600567220 */ /* 0x040fe40000410000 */
[C---:B------:R-:W-:Y:S02]  /*15b70*/  FMUL.FTZ R87, R0.reuse, R87 ;  /* 0x0000005700577220 */ /* 0x040fe40000410000 */
[C---:B------:R-:W-:Y:S01]  /*15b80*/  HMMA.16816.F32.BF16 R68, R96.reuse, R110, R68 ;  /* 0x0000006e6044723c */ /* 0x040fe20000041844 */
[----:B------:R-:W-:Y:S03]  /*15b90*/  MUFU.EX2 R169, R169 ;  /* 0x000000a900a97308 */ /* 0x000fe60000000800 */
[----:B------:R-:W-:Y:S02]  /*15ba0*/  FFMA.FTZ R108, R15, c[0x0][0x23c], -R121 ;  /* 0x00008f000f6c7a23 */ /* 0x000fe40000010879 */
[C---:B------:R-:W-:Y:S02]  /*15bb0*/  FMUL.FTZ R15, R0.reuse, R95 ;  /* 0x0000005f000f7220 */ /* 0x040fe40000410000 */
[C---:B----4-:R-:W-:Y:S01]  /*15bc0*/  HMMA.16816.F32.BF16 R72, R96.reuse, R112, R72 ;  /* 0x000000706048723c */ /* 0x050fe20000041848 */
[----:B------:R-:W2:Y:S02]  /*15bd0*/  LDSM.16.MT88.4 R92, [R140+0xa000] ;  /* 0x00a000008c5c783b */ /* 0x000ea40000004200 */
[----:B------:R-:W4:Y:S01]  /*15be0*/  MUFU.EX2 R113, R108 ;  /* 0x0000006c00717308 */ /* 0x000f220000000800 */
[C---:B------:R-:W-:Y:S02]  /*15bf0*/  FFMA.FTZ R120, R101.reuse, R168, R120 ;  /* 0x000000a865787223 */ /* 0x040fe40000010078 */
[----:B------:R-:W-:Y:S02]  /*15c00*/  FFMA.FTZ R6, R0, R167, R6 ;  /* 0x000000a700067223 */ /* 0x000fe40000010006 */
[C---:B------:R-:W-:Y:S04]  /*15c10*/  HMMA.16816.F32.BF16 R12, R96.reuse, R114, R12 ;  /* 0x00000072600c723c */ /* 0x040fe8000004180c */
[--C-:B------:R-:W-:Y:S02]  /*15c20*/  FFMA.FTZ R112, R16, c[0x0][0x23c], -R125.reuse ;  /* 0x00008f0010707a23 */ /* 0x100fe4000001087d */
[----:B------:R-:W-:Y:S01]  /*15c30*/  FMUL.FTZ R16, R101, R88 ;  /* 0x0000005865107220 */ /* 0x000fe20000410000 */
[----:B---3--:R-:W-:Y:S01]  /*15c40*/  F2FP.BF16.PACK_AB R88, R123, R122 ;  /* 0x0000007a7b58723e */ /* 0x008fe200000010ff */
[----:B------:R-:W-:Y:S01]  /*15c50*/  FFMA.FTZ R115, R17, c[0x0][0x23c], -R125 ;  /* 0x00008f0011737a23 */ /* 0x000fe2000001087d */
[C---:B-1----:R-:W-:Y:S01]  /*15c60*/  HMMA.16816.F32.BF16 R76, R96.reuse, R104, R76 ;  /* 0x00000068604c723c */ /* 0x042fe2000004184c */
[----:B------:R-:W-:Y:S02]  /*15c70*/  MUFU.EX2 R112, R112 ;  /* 0x0000007000707308 */ /* 0x000fe40000000800 */
[----:B------:R-:W-:Y:S02]  /*15c80*/  FFMA.FTZ R114, R18, c[0x0][0x23c], -R121 ;  /* 0x00008f0012727a23 */ /* 0x000fe40000010879 */
[----:B------:R-:W-:Y:S02]  /*15c90*/  FMUL.FTZ R17, R101, R89 ;  /* 0x0000005965117220 */ /* 0x000fe40000410000 */
[----:B------:R-:W-:Y:S01]  /*15ca0*/  FMUL.FTZ R18, R0, R90 ;  /* 0x0000005a00127220 */ /* 0x000fe20000410000 */
[C---:B------:R-:W-:Y:S01]  /*15cb0*/  HMMA.16816.F32.BF16 R80, R96.reuse, R106, R80 ;  /* 0x0000006a6050723c */ /* 0x040fe20000041850 */
[----:B------:R-:W-:Y:S02]  /*15cc0*/  LDSM.16.MT88.4 R104, [R142+0x8800] ;  /* 0x008800008e68783b */ /* 0x000fe40000004200 */
[----:B------:R-:W1:Y:S01]  /*15cd0*/  MUFU.EX2 R115, R115 ;  /* 0x0000007300737308 */ /* 0x000e620000000800 */
[----:B----4-:R-:W-:Y:S01]  /*15ce0*/  F2FP.BF16.PACK_AB R89, R113, R124 ;  /* 0x0000007c7159723e */ /* 0x010fe200000010ff */
[----:B------:R-:W-:Y:S01]  /*15cf0*/  FADD.FTZ R5, R5, R120 ;  /* 0x0000007805057221 */ /* 0x000fe20000010000 */
[----:B------:R-:W-:Y:S01]  /*15d00*/  MOV R0, R3 ;  /* 0x0000000300007202 */ /* 0x000fe20000000f00 */
[----:B------:R-:W-:Y:S02]  /*15d10*/  FADD.FTZ R7, R7, R6 ;  /* 0x0000000607077221 */ /* 0x000fe40000010000 */
[----:B------:R-:W3:Y:S03]  /*15d20*/  LDSM.16.MT88.4 R108, [R144+0x8800] ;  /* 0x00880000906c783b */ /* 0x000ee60000004200 */
[----:B------:R-:W-:Y:S01]  /*15d30*/  FADD.FTZ R116, R116, R5 ;  /* 0x0000000574747221 */ /* 0x000fe20000010000 */
[----:B------:R-:W4:Y:S01]  /*15d40*/  MUFU.EX2 R114, R114 ;  /* 0x0000007200727308 */ /* 0x000f220000000800 */
[----:B------:R-:W-:Y:S01]  /*15d50*/  FADD.FTZ R118, R118, R7 ;  /* 0x0000000776767221 */ /* 0x000fe20000010000 */
[----:B------:R-:W-:Y:S01]  /*15d60*/  IADD3 R5, R162, -0x1, RZ ;  /* 0xffffffffa2057810 */ /* 0x000fe20007ffe0ff */
[C---:B--2---:R-:W-:Y:S03]  /*15d70*/  HMMA.16816.F32.BF16 R16, R96.reuse, R92, R16 ;  /* 0x0000005c6010723c */ /* 0x044fe60000041810 */
[----:B------:R-:W-:Y:S01]  /*15d80*/  FADD.FTZ R117, R117, R116 ;  /* 0x0000007475757221 */ /* 0x000fe20000010000 */
[----:B------:R-:W-:Y:S01]  /*15d90*/  MOV R162, R5 ;  /* 0x0000000500a27202 */ /* 0x000fe20000000f00 */
[----:B------:R-:W-:Y:S02]  /*15da0*/  FADD.FTZ R119, R119, R118 ;  /* 0x0000007677777221 */ /* 0x000fe40000010000 */
[----:B------:R-:W-:Y:S01]  /*15db0*/  FADD.FTZ R122, R122, R117 ;  /* 0x000000757a7a7221 */ /* 0x000fe20000010000 */
[----:B------:R-:W-:Y:S01]  /*15dc0*/  HMMA.16816.F32.BF16 R84, R96, R94, R84 ;  /* 0x0000005e6054723c */ /* 0x000fe20000041854 */
[----:B------:R-:W2:Y:S03]  /*15dd0*/  LDSM.16.MT88.4 R92, [R141+0x8800] ;  /* 0x008800008d5c783b */ /* 0x000ea60000004200 */
[----:B-1----:R-:W-:Y:S01]  /*15de0*/  F2FP.BF16.PACK_AB R90, R115, R112 ;  /* 0x00000070735a723e */ /* 0x002fe200000010ff */
[----:B------:R-:W-:Y:S02]  /*15df0*/  FADD.FTZ R124, R124, R119 ;  /* 0x000000777c7c7221 */ /* 0x000fe40000010000 */
[----:B------:R-:W-:Y:S02]  /*15e00*/  FADD.FTZ R123, R123, R122 ;  /* 0x0000007a7b7b7221 */ /* 0x000fe40000010000 */
[----:B------:R-:W1:Y:S03]  /*15e10*/  LDSM.16.MT88.4 R96, [R140+0x8800] ;  /* 0x008800008c60783b */ /* 0x000e660000004200 */
[----:B------:R-:W-:Y:S01]  /*15e20*/  FADD.FTZ R113, R113, R124 ;  /* 0x0000007c71717221 */ /* 0x000fe20000010000 */
[----:B----4-:R-:W-:Y:S01]  /*15e30*/  F2FP.BF16.PACK_AB R91, R127, R114 ;  /* 0x000000727f5b723e */ /* 0x010fe200000010ff */
[----:B------:R-:W-:Y:S02]  /*15e40*/  FADD.FTZ R112, R112, R123 ;  /* 0x0000007b70707221 */ /* 0x000fe40000010000 */
[----:B------:R-:W-:Y:S02]  /*15e50*/  FADD.FTZ R114, R114, R113 ;  /* 0x0000007172727221 */ /* 0x000fe40000010000 */
[----:B------:R-:W-:Y:S02]  /*15e60*/  FADD.FTZ R115, R115, R112 ;  /* 0x0000007073737221 */ /* 0x000fe40000010000 */
[----:B------:R-:W-:Y:S01]  /*15e70*/  FADD.FTZ R127, R127, R114 ;  /* 0x000000727f7f7221 */ /* 0x000fe20000010000 */
[C---:B---3--:R-:W-:Y:S07]  /*15e80*/  HMMA.16816.F32.BF16 R8, R88.reuse, R108, R8 ;  /* 0x0000006c5808723c */ /* 0x048fee0000041808 */
[--C-:B------:R-:W-:Y:S01]  /*15e90*/  FFMA.FTZ R108, R20, c[0x0][0x23c], -R125.reuse ;  /* 0x00008f00146c7a23 */ /* 0x100fe2000001087d */
[C---:B------:R-:W-:Y:S04]  /*15ea0*/  HMMA.16816.F32.BF16 R36, R88.reuse, R110, R36 ;  /* 0x0000006e5824723c */ /* 0x040fe80000041824 */
[----:B------:R-:W-:Y:S01]  /*15eb0*/  FFMA.FTZ R109, R21, c[0x0][0x23c], -R125 ;  /* 0x00008f00156d7a23 */ /* 0x000fe2000001087d */
[----:B------:R-:W-:Y:S02]  /*15ec0*/  MUFU.EX2 R108, R108 ;  /* 0x0000006c006c7308 */ /* 0x000fe40000000800 */
[--C-:B------:R-:W-:Y:S01]  /*15ed0*/  FFMA.FTZ R110, R22, c[0x0][0x23c], -R121.reuse ;  /* 0x00008f00166e7a23 */ /* 0x100fe20000010879 */
[C---:B------:R-:W-:Y:S04]  /*15ee0*/  HMMA.16816.F32.BF16 R40, R88.reuse, R104, R40 ;  /* 0x000000685828723c */ /* 0x040fe80000041828 */
[--C-:B------:R-:W-:Y:S03]  /*15ef0*/  FFMA.FTZ R111, R27, c[0x0][0x23c], -R121.reuse ;  /* 0x00008f001b6f7a23 */ /* 0x100fe60000010879 */
[----:B------:R-:W3:Y:S01]  /*15f00*/  MUFU.EX2 R109, R109 ;  /* 0x0000006d006d7308 */ /* 0x000ee20000000800 */
[C---:B------:R-:W-:Y:S01]  /*15f10*/  HMMA.16816.F32.BF16 R44, R88.reuse, R106, R44 ;  /* 0x0000006a582c723c */ /* 0x040fe2000004182c */
[----:B------:R-:W4:Y:S07]  /*15f20*/  LDSM.16.MT88.4 R104, [R144+0xa800] ;  /* 0x00a800009068783b */ /* 0x000f2e0000004200 */
[C---:B--2---:R-:W-:Y:S01]  /*15f30*/  HMMA.16816.F32.BF16 R48, R88.reuse, R92, R48 ;  /* 0x0000005c5830723c */ /* 0x044fe20000041830 */
[----:B------:R-:W-:Y:S07]  /*15f40*/  MUFU.EX2 R110, R110 ;  /* 0x0000006e006e7308 */ /* 0x000fee0000000800 */
[C---:B------:R-:W-:Y:S01]  /*15f50*/  HMMA.16816.F32.BF16 R52, R88.reuse, R94, R52 ;  /* 0x0000005e5834723c */ /* 0x040fe20000041834 */
[----:B------:R-:W2:Y:S02]  /*15f60*/  LDSM.16.MT88.4 R92, [R142+0xa800] ;  /* 0x00a800008e5c783b */ /* 0x000ea40000004200 */
[----:B------:R-:W-:Y:S05]  /*15f70*/  MUFU.EX2 R111, R111 ;  /* 0x0000006f006f7308 */ /* 0x000fea0000000800 */
[C---:B-1----:R-:W-:Y:S08]  /*15f80*/  HMMA.16816.F32.BF16 R56, R88.reuse, R96, R56 ;  /* 0x000000605838723c */ /* 0x042ff00000041838 */
[C---:B------:R-:W-:Y:S01]  /*15f90*/  HMMA.16816.F32.BF16 R60, R88.reuse, R98, R60 ;  /* 0x00000062583c723c */ /* 0x040fe2000004183c */
[----:B------:R-:W-:Y:S07]  /*15fa0*/  LDSM.16.MT88.4 R96, [R140+0xa800] ;  /* 0x00a800008c60783b */ /* 0x000fee0000004200 */
[C---:B----4-:R-:W-:Y:S07]  /*15fb0*/  HMMA.16816.F32.BF16 R64, R88.reuse, R104, R64 ;  /* 0x000000685840723c */ /* 0x050fee0000041840 */
[----:B------:R-:W-:Y:S01]  /*15fc0*/  FFMA.FTZ R105, R23, c[0x0][0x23c], -R121 ;  /* 0x00008f0017697a23 */ /* 0x000fe20000010879 */
[C---:B------:R-:W-:Y:S01]  /*15fd0*/  HMMA.16816.F32.BF16 R68, R88.reuse, R106, R68 ;  /* 0x0000006a5844723c */ /* 0x040fe20000041844 */
[----:B------:R-:W1:Y:S03]  /*15fe0*/  LDSM.16.MT88.4 R20, [R141+0xa800] ;  /* 0x00a800008d14783b */ /* 0x000e660000004200 */
[--C-:B------:R-:W-:Y:S01]  /*15ff0*/  FFMA.FTZ R104, R25, c[0x0][0x23c], -R125.reuse ;  /* 0x00008f0019687a23 */ /* 0x100fe2000001087d */
[----:B------:R-:W4:Y:S02]  /*16000*/  MUFU.EX2 R105, R105 ;  /* 0x0000006900697308 */ /* 0x000f240000000800 */
[----:B------:R-:W-:Y:S01]  /*16010*/  FFMA.FTZ R107, R24, c[0x0][0x23c], -R125 ;  /* 0x00008f00186b7a23 */ /* 0x000fe2000001087d */
[C---:B--2---:R-:W-:Y:S04]  /*16020*/  HMMA.16816.F32.BF16 R72, R88.reuse, R92, R72 ;  /* 0x0000005c5848723c */ /* 0x044fe80000041848 */
[----:B------:R-:W-:Y:S02]  /*16030*/  FFMA.FTZ R106, R26, c[0x0][0x23c], -R121 ;  /* 0x00008f001a6a7a23 */ /* 0x000fe40000010879 */
[----:B------:R-:W-:Y:S01]  /*16040*/  LDSM.16.MT88.4 R24, [R142+0x9000] ;  /* 0x009000008e18783b */ /* 0x000fe20000004200 */
[----:B------:R-:W-:Y:S01]  /*16050*/  FFMA.FTZ R125, R33, c[0x0][0x23c], -R125 ;  /* 0x00008f00217d7a23 */ /* 0x000fe2000001087d */
[C---:B------:R-:W-:Y:S01]  /*16060*/  HMMA.16816.F32.BF16 R12, R88.reuse, R94, R12 ;  /* 0x0000005e580c723c */ /* 0x040fe2000004180c */
[----:B------:R-:W-:Y:S03]  /*16070*/  MUFU.EX2 R107, R107 ;  /* 0x0000006b006b7308 */ /* 0x000fe60000000800 */
[----:B------:R-:W-:Y:S02]  /*16080*/  FFMA.FTZ R121, R35, c[0x0][0x23c], -R121 ;  /* 0x00008f0023797a23 */ /* 0x000fe40000010879 */
[----:B------:R-:W2:Y:S05]  /*16090*/  LDSM.16.MT88.4 R92, [R144+0x9000] ;  /* 0x00900000905c783b */ /* 0x000eaa0000004200 */
[----:B------:R-:W5:Y:S03]  /*160a0*/  MUFU.EX2 R104, R104 ;  /* 0x0000006800687308 */ /* 0x000f660000000800 */
[----:B------:R-:W-:Y:S07]  /*160b0*/  LDSM.16.MT88.4 R32, [R142+0x9800] ;  /* 0x009800008e20783b */ /* 0x000fee0000004200 */
[----:B------:R-:W2:Y:S01]  /*160c0*/  MUFU.EX2 R106, R106 ;  /* 0x0000006a006a7308 */ /* 0x000ea20000000800 */
[C---:B-1----:R-:W-:Y:S09]  /*160d0*/  HMMA.16816.F32.BF16 R76, R88.reuse, R20, R76 ;  /* 0x00000014584c723c */ /* 0x042ff2000004184c */
[----:B------:R-:W1:Y:S03]  /*160e0*/  MUFU.EX2 R125, R125 ;  /* 0x0000007d007d7308 */ /* 0x000e660000000800 */
[----:B---3--:R-:W-:Y:S01]  /*160f0*/  F2FP.BF16.PACK_AB R20, R109, R108 ;  /* 0x0000006c6d14723e */ /* 0x008fe200000010ff */
[C---:B------:R-:W-:Y:S03]  /*16100*/  HMMA.16816.F32.BF16 R80, R88.reuse, R22, R80 ;  /* 0x000000165850723c */ /* 0x040fe60000041850 */
[----:B----4-:R-:W-:Y:S01]  /*16110*/  F2FP.BF16.PACK_AB R21, R105, R110 ;  /* 0x0000006e6915723e */ /* 0x010fe200000010ff */
[----:B------:R-:W-:Y:S03]  /*16120*/  FADD.FTZ R108, R108, R115 ;  /* 0x000000736c6c7221 */ /* 0x000fe60000010000 */
[----:B-----5:R-:W-:Y:S01]  /*16130*/  F2FP.BF16.PACK_AB R22, R104, R107 ;  /* 0x0000006b6816723e */ /* 0x020fe200000010ff */
[C---:B------:R-:W-:Y:S01]  /*16140*/  HMMA.16816.F32.BF16 R16, R88.reuse, R96, R16 ;  /* 0x000000605810723c */ /* 0x040fe20000041810 */
[----:B------:R-:W3:Y:S03]  /*16150*/  MUFU.EX2 R172, R121 ;  /* 0x0000007900ac7308 */ /* 0x000ee60000000800 */
[----:B--2---:R-:W-:Y:S01]  /*16160*/  F2FP.BF16.PACK_AB R23, R111, R106 ;  /* 0x0000006a6f17723e */ /* 0x004fe200000010ff */
[----:B------:R-:W-:Y:S02]  /*16170*/  FADD.FTZ R110, R110, R127 ;  /* 0x0000007f6e6e7221 */ /* 0x000fe40000010000 */
[----:B------:R-:W-:Y:S01]  /*16180*/  FADD.FTZ R108, R109, R108 ;  /* 0x0000006c6d6c7221 */ /* 0x000fe20000010000 */
[----:B------:R-:W-:Y:S01]  /*16190*/  HMMA.16816.F32.BF16 R84, R88, R98, R84 ;  /* 0x000000625854723c */ /* 0x000fe20000041854 */
[----:B------:R-:W2:Y:S03]  /*161a0*/  LDSM.16.MT88.4 R88, [R141+0x9000] ;  /* 0x009000008d58783b */ /* 0x000ea60000004200 */
[----:B------:R-:W-:Y:S02]  /*161b0*/  FADD.FTZ R105, R105, R110 ;  /* 0x0000006e69697221 */ /* 0x000fe40000010000 */
[----:B------:R-:W-:Y:S02]  /*161c0*/  FADD.FTZ R107, R107, R108 ;  /* 0x0000006c6b6b7221 */ /* 0x000fe40000010000 */
[C---:B------:R-:W-:Y:S05]  /*161d0*/  HMMA.16816.F32.BF16 R8, R20.reuse, R92, R8 ;  /* 0x0000005c1408723c */ /* 0x040fea0000041808 */
[----:B------:R-:W-:Y:S01]  /*161e0*/  FADD.FTZ R106, R106, R105 ;  /* 0x000000696a6a7221 */ /* 0x000fe20000010000 */
[----:B------:R-:W-:Y:S01]  /*161f0*/  MOV R105, R2 ;  /* 0x0000000200697202 */ /* 0x000fe20000000f00 */
[----:B------:R-:W-:Y:S01]  /*16200*/  FADD.FTZ R107, R104, R107 ;  /* 0x0000006b686b7221 */ /* 0x000fe20000010000 */
[C---:B------:R-:W-:Y:S01]  /*16210*/  HMMA.16816.F32.BF16 R36, R20.reuse, R94, R36 ;  /* 0x0000005e1424723c */ /* 0x040fe20000041824 */
[----:B------:R-:W4:Y:S03]  /*16220*/  LDSM.16.MT88.4 R92, [R140+0x9000] ;  /* 0x009000008c5c783b */ /* 0x000f260000004200 */
[----:B------:R-:W-:Y:S04]  /*16230*/  FADD.FTZ R111, R111, R106 ;  /* 0x0000006a6f6f7221 */ /* 0x000fe80000010000 */
[C---:B------:R-:W-:Y:S08]  /*16240*/  HMMA.16816.F32.BF16 R40, R20.reuse, R24, R40 ;  /* 0x000000181428723c */ /* 0x040ff00000041828 */
        /* <DEDUP_REMOVED lines=14> */
[C---:B----4-:R-:W-:Y:S08]  /*16330*/  HMMA.16816.F32.BF16 R76, R20.reuse, R92, R76 ;  /* 0x0000005c144c723c */ /* 0x050ff0000004184c */
[C---:B------:R-:W-:Y:S01]  /*16340*/  HMMA.16816.F32.BF16 R80, R20.reuse, R94, R80 ;  /* 0x0000005e1450723c */ /* 0x040fe20000041850 */
[----:B------:R-:W-:Y:S07]  /*16350*/  LDSM.16.MT88.4 R92, [R142+0xb800] ;  /* 0x00b800008e5c783b */ /* 0x000fee0000004200 */
[C---:B------:R-:W-:Y:S08]  /*16360*/  HMMA.16816.F32.BF16 R16, R20.reuse, R28, R16 ;  /* 0x0000001c1410723c */ /* 0x040ff00000041810 */
[----:B------:R-:W-:Y:S01]  /*16370*/  HMMA.16816.F32.BF16 R84, R20, R30, R84 ;  /* 0x0000001e1454723c */ /* 0x000fe20000041854 */
[----:B------:R-:W-:Y:S06]  /*16380*/  LDSM.16.MT88.4 R28, [R141+0xb800] ;  /* 0x00b800008d1c783b */ /* 0x000fec0000004200 */
[----:B------:R-:W-:Y:S01]  /*16390*/  F2FP.BF16.PACK_AB R20, R129, R126 ;  /* 0x0000007e8114723e */ /* 0x000fe200000010ff */
[----:B------:R-:W-:Y:S01]  /*163a0*/  FADD.FTZ R126, R126, R107 ;  /* 0x0000006b7e7e7221 */ /* 0x000fe20000010000 */
[----:B------:R-:W-:Y:S03]  /*163b0*/  F2FP.BF16.PACK_AB R21, R131, R128 ;  /* 0x000000808315723e */ /* 0x000fe600000010ff */
[----:B-1----:R-:W-:Y:S01]  /*163c0*/  F2FP.BF16.PACK_AB R22, R125, R130 ;  /* 0x000000827d16723e */ /* 0x002fe200000010ff */
[----:B------:R-:W-:Y:S01]  /*163d0*/  FADD.FTZ R128, R128, R111 ;  /* 0x0000006f80807221 */ /* 0x000fe20000010000 */
[----:B---3--:R-:W-:Y:S01]  /*163e0*/  F2FP.BF16.PACK_AB R23, R172, R169 ;  /* 0x000000a9ac17723e */ /* 0x008fe200000010ff */
[----:B------:R-:W-:Y:S02]  /*163f0*/  FADD.FTZ R129, R129, R126 ;  /* 0x0000007e81817221 */ /* 0x000fe40000010000 */
[----:B------:R-:W-:Y:S02]  /*16400*/  FADD.FTZ R128, R131, R128 ;  /* 0x0000008083807221 */ /* 0x000fe40000010000 */
[----:B------:R-:W-:Y:S02]  /*16410*/  FADD.FTZ R130, R130, R129 ;  /* 0x0000008182827221 */ /* 0x000fe40000010000 */
[C---:B-----5:R-:W-:Y:S01]  /*16420*/  HMMA.16816.F32.BF16 R96, R20.reuse, R24, R8 ;  /* 0x000000181460723c */ /* 0x060fe20000041808 */
        /* <DEDUP_REMOVED lines=14> */
[C---:B------:R-:W-:Y:S08]  /*16510*/  HMMA.16816.F32.BF16 R68, R20.reuse, R26, R68 ;  /* 0x0000001a1444723c */ /* 0x040ff00000041844 */
[C---:B------:R-:W-:Y:S08]  /*16520*/  HMMA.16816.F32.BF16 R72, R20.reuse, R92, R72 ;  /* 0x0000005c1448723c */ /* 0x040ff00000041848 */
[C---:B------:R-:W-:Y:S08]  /*16530*/  HMMA.16816.F32.BF16 R92, R20.reuse, R94, R12 ;  /* 0x0000005e145c723c */ /* 0x040ff0000004180c */
[C---:B------:R-:W-:Y:S08]  /*16540*/  HMMA.16816.F32.BF16 R76, R20.reuse, R28, R76 ;  /* 0x0000001c144c723c */ /* 0x040ff0000004184c */
[C---:B------:R-:W-:Y:S08]  /*16550*/  HMMA.16816.F32.BF16 R80, R20.reuse, R30, R80 ;  /* 0x0000001e1450723c */ /* 0x040ff00000041850 */
[C---:B-1----:R-:W-:Y:S08]  /*16560*/  HMMA.16816.F32.BF16 R88, R20.reuse, R8, R16 ;  /* 0x000000081458723c */ /* 0x042ff00000041810 */
[----:B------:R-:W-:Y:S01]  /*16570*/  HMMA.16816.F32.BF16 R84, R20, R10, R84 ;  /* 0x0000000a1454723c */ /* 0x000fe20000041854 */
[----:B------:R-:W-:-:S07]  /*16580*/  @P0 BRA `(.L_x_5719) ;  /* 0xffffd48000000947 */ /* 0x000fce000383ffff */
.L_x_5715:
[----:B------:R-:W1:Y:S01]  /*16590*/  SHFL.BFLY PT, R5, R168, 0x2, 0x1f ;  /* 0x0c401f00a8057f89 */ /* 0x000e6200000e0000 */
[----:B------:R-:W-:Y:S01]  /*165a0*/  MOV R6, 0x3f800000 ;  /* 0x3f80000000067802 */ /* 0x000fe20000000f00 */
[----:B------:R-:W-:Y:S01]  /*165b0*/  ULDC.U8 UR4, c[0x0][0x328] ;  /* 0x0000ca0000047ab9 */ /* 0x000fe20000000000 */
[----:B------:R-:W-:Y:S01]  /*165c0*/  MOV R7, 0x3f800000 ;  /* 0x3f80000000077802 */ /* 0x000fe20000000f00 */
[----:B------:R-:W2:Y:S01]  /*165d0*/  SHFL.BFLY PT, R0, R167, 0x2, 0x1f ;  /* 0x0c401f00a7007f89 */ /* 0x000ea200000e0000 */
[----:B-1----:R-:W-:-:S02]  /*165e0*/  FADD.FTZ R8, R5, R168 ;  /* 0x000000a805087221 */ /* 0x002fc40000010000 */
[----:B--2---:R-:W-:-:S03]  /*165f0*/  FADD.FTZ R9, R0, R167 ;  /* 0x000000a700097221 */ /* 0x004fc60000010000 */
[----:B------:R-:W1:Y:S04]  /*16600*/  SHFL.BFLY PT, R5, R8, 0x1, 0x1f ;  /* 0x0c201f0008057f89 */ /* 0x000e6800000e0000 */
[----:B------:R-:W2:Y:S04]  /*16610*/  SHFL.BFLY PT, R4, R9, 0x1, 0x1f ;  /* 0x0c201f0009047f89 */ /* 0x000ea800000e0000 */
[----:B------:R-:W3:Y:S01]  /*16620*/  S2R R0, SR_TID.X ;  /* 0x0000000000007919 */ /* 0x000ee20000002100 */
[----:B-1----:R-:W-:Y:S02]  /*16630*/  FADD.FTZ R5, R8, R5 ;  /* 0x0000000508057221 */ /* 0x002fe40000010000 */
[----:B--2---:R-:W-:-:S03]  /*16640*/  FADD.FTZ R4, R9, R4 ;  /* 0x0000000409047221 */ /* 0x004fc60000010000 */
[----:B------:R-:W-:Y:S02]  /*16650*/  FSETP.NE.FTZ.AND P4, PT, R5, RZ, PT ;  /* 0x000000ff0500720b */ /* 0x000fe40003f95000 */
[----:B---3--:R-:W-:Y:S02]  /*16660*/  SHF.R.S32.HI R9, RZ, 0x1f, R0 ;  /* 0x0000001fff097819 */ /* 0x008fe40000011400 */
[----:B------:R-:W-:-:S09]  /*16670*/  FSETP.NE.FTZ.AND P3, PT, R4, RZ, PT ;  /* 0x000000ff0400720b */ /* 0x000fd20003f75000 */
[----:B------:R-:W1:Y:S08]  /*16680*/  @P4 MUFU.RCP R6, R5 ;  /* 0x0000000500064308 */ /* 0x000e700000001000 */
[----:B------:R-:W2:Y:S01]  /*16690*/  @P3 MUFU.RCP R7, R4 ;  /* 0x0000000400073308 */ /* 0x000ea20000001000 */
[----:B-1----:R-:W-:-:S07]  /*166a0*/  FMUL.FTZ R96, R6, R96 ;  /* 0x0000006006607220 */ /* 0x002fce0000410000 */
[----:B------:R-:W-:Y:S01]  /*166b0*/  @P3 MUFU.LG2 R4, R4 ;  /* 0x0000000400043308 */ /* 0x000fe20000000c00 */
[C---:B------:R-:W-:Y:S02]  /*166c0*/  FMUL.FTZ R97, R6.reuse, R97 ;  /* 0x0000006106617220 */ /* 0x040fe40000410000 */
        /* <DEDUP_REMOVED lines=44> */
[----:B------:R-:W-:Y:S01]  /*16990*/  LEA.HI R6, R9, R0, RZ, 0x2 ;  /* 0x0000000009067211 */ /* 0x000fe200078f10ff */
[----:B--2---:R-:W-:Y:S01]  /*169a0*/  FMUL.FTZ R99, R7, R99 ;  /* 0x0000006307637220 */ /* 0x004fe20000410000 */
[----:B------:R-:W-:Y:S01]  /*169b0*/  F2FP.BF16.PACK_AB R88, R89, R88 ;  /* 0x000000585958723e */ /* 0x000fe200000010ff */
[C---:B------:R-:W-:Y:S01]  /*169c0*/  FMUL.FTZ R98, R7.reuse, R98 ;  /* 0x0000006207627220 */ /* 0x040fe20000410000 */
[--C-:B------:R-:W-:Y:S01]  /*169d0*/  SHF.R.S32.HI R11, RZ, 0x2, R6.reuse ;  /* 0x00000002ff0b7819 */ /* 0x100fe20000011406 */
[C---:B------:R-:W-:Y:S01]  /*169e0*/  FMUL.FTZ R39, R7.reuse, R39 ;  /* 0x0000002707277220 */ /* 0x040fe20000410000 */
[----:B------:R-:W-:Y:S01]  /*169f0*/  SHF.R.S32.HI R8, RZ, 0x1f, R6 ;  /* 0x0000001fff087819 */ /* 0x000fe20000011406 */
        /* <DEDUP_REMOVED lines=12> */
[----:B------:R-:W-:Y:S01]  /*16ac0*/  FMUL.FTZ R50, R7, R50 ;  /* 0x0000003207327220 */ /* 0x000fe20000410000 */
[----:B------:R-:W-:Y:S01]  /*16ad0*/  F2FP.BF16.PACK_AB R46, R47, R46 ;  /* 0x0000002e2f2e723e */ /* 0x000fe200000010ff */
[C---:B------:R-:W-:Y:S01]  /*16ae0*/  FMUL.FTZ R55, R7.reuse, R55 ;  /* 0x0000003707377220 */ /* 0x040fe20000410000 */
[C---:B------:R-:W-:Y:S01]  /*16af0*/  SHF.L.U32 R10, R8.reuse, 0x6, RZ ;  /* 0x00000006080a7819 */ /* 0x040fe200000006ff */
[C---:B------:R-:W-:Y:S01]  /*16b00*/  FMUL.FTZ R54, R7.reuse, R54 ;  /* 0x0000003607367220 */ /* 0x040fe20000410000 */
[----:B------:R-:W-:Y:S01]  /*16b10*/  LOP3.LUT R11, R8, 0x1, RZ, 0xc0, !PT ;  /* 0x00000001080b7812 */ /* 0x000fe200078ec0ff */
[C---:B------:R-:W-:Y:S01]  /*16b20*/  FMUL.FTZ R59, R7.reuse, R59 ;  /* 0x0000003b073b7220 */ /* 0x040fe20000410000 */
[----:B------:R-:W-:Y:S01]  /*16b30*/  LOP3.LUT R10, R10, 0x1c0, RZ, 0xc0, !PT ;  /* 0x000001c00a0a7812 */ /* 0x000fe200078ec0ff */
[----:B------:R-:W-:Y:S01]  /*16b40*/  FMUL.FTZ R58, R7, R58 ;  /* 0x0000003a073a7220 */ /* 0x000fe20000410000 */
[----:B------:R-:W-:Y:S01]  /*16b50*/  ISETP.NE.U32.AND P0, PT, R11, 0x1, PT ;  /* 0x000000010b00780c */ /* 0x000fe20003f05070 */
[C---:B------:R-:W-:Y:S01]  /*16b60*/  FMUL.FTZ R63, R7.reuse, R63 ;  /* 0x0000003f073f7220 */ /* 0x040fe20000410000 */
[----:B------:R-:W-:Y:S01]  /*16b70*/  LEA.HI R10, R10, R10, RZ, 0x1d ;  /* 0x0000000a0a0a7211 */ /* 0x000fe200078fe8ff */
        /* <DEDUP_REMOVED lines=26> */
[----:B------:R-:W-:-:S02]  /*16d20*/  FMUL.FTZ R91, R7, R91 ;  /* 0x0000005b075b7220 */ /* 0x000fc40000410000 */
[----:B------:R-:W-:Y:S01]  /*16d30*/  FMUL.FTZ R90, R7, R90 ;  /* 0x0000005a075a7220 */ /* 0x000fe20000410000 */
[----:B------:R-:W-:Y:S01]  /*16d40*/  F2FP.BF16.PACK_AB R82, R83, R82 ;  /* 0x000000525352723e */ /* 0x000fe200000010ff */
[C---:B------:R-:W-:Y:S02]  /*16d50*/  FMUL.FTZ R87, R7.reuse, R87 ;  /* 0x0000005707577220 */ /* 0x040fe40000410000 */
[----:B------:R-:W-:Y:S01]  /*16d60*/  FMUL.FTZ R86, R7, R86 ;  /* 0x0000005607567220 */ /* 0x000fe20000410000 */
[-C--:B------:R-:W-:Y:S02]  /*16d70*/  LEA.HI R7, R9, R0.reuse, RZ, 0x5 ;  /* 0x0000000009077211 */ /* 0x080fe400078f28ff */
[----:B------:R-:W-:Y:S02]  /*16d80*/  LOP3.LUT R9, R6, 0x3ffffffc, RZ, 0xc0, !PT ;  /* 0x3ffffffc06097812 */ /* 0x000fe400078ec0ff */
[----:B------:R-:W-:Y:S02]  /*16d90*/  SHF.R.S32.HI R6, RZ, 0x5, R7 ;  /* 0x00000005ff067819 */ /* 0x000fe40000011407 */
[----:B------:R-:W-:-:S02]  /*16da0*/  IADD3 R9, -R9, R0, RZ ;  /* 0x0000000009097210 */ /* 0x000fc40007ffe1ff */
[----:B------:R-:W-:Y:S02]  /*16db0*/  F2FP.BF16.PACK_AB R90, R91, R90 ;  /* 0x0000005a5b5a723e */ /* 0x000fe400000010ff */
[----:B------:R-:W-:Y:S02]  /*16dc0*/  LEA R9, R6, R9, 0x9 ;  /* 0x0000000906097211 */ /* 0x000fe400078e48ff */
[----:B------:R-:W-:Y:S02]  /*16dd0*/  F2FP.BF16.PACK_AB R86, R87, R86 ;  /* 0x000000565756723e */ /* 0x000fe400000010ff */
[----:B------:R-:W-:Y:S02]  /*16de0*/  LEA R9, R9, R10, 0x1 ;  /* 0x0000000a09097211 */ /* 0x000fe400078e08ff */
[----:B------:R-:W-:Y:S02]  /*16df0*/  MOV R10, 0x40 ;  /* 0x00000040000a7802 */ /* 0x000fe40000000f00 */
[----:B------:R-:W-:-:S02]  /*16e00*/  SHF.L.U32 R9, R9, 0x1, RZ ;  /* 0x0000000109097819 */ /* 0x000fc400000006ff */
[----:B------:R-:W-:Y:S02]  /*16e10*/  SEL R10, R10, 0xffffffc0, !P2 ;  /* 0xffffffc00a0a7807 */ /* 0x000fe40005000000 */
[C---:B------:R-:W-:Y:S01]  /*16e20*/  IADD3 R11, R9.reuse, -0x10, RZ ;  /* 0xfffffff0090b7810 */ /* 0x040fe20007ffe0ff */
[----:B------:R-:W-:Y:S01]  /*16e30*/  STS [R9], R96 ;  /* 0x0000006009007388 */ /* 0x000fe20000000800 */
[C---:B------:R-:W-:Y:S02]  /*16e40*/  @P0 IADD3 R11, R9.reuse, 0x10, RZ ;  /* 0x00000010090b0810 */ /* 0x040fe40007ffe0ff */
[C---:B------:R-:W-:Y:S01]  /*16e50*/  IADD3 R13, R9.reuse, R8, RZ ;  /* 0x00000008090d7210 */ /* 0x040fe20007ffe0ff */
[----:B------:R-:W-:Y:S01]  /*16e60*/  STS [R9+0x400], R98 ;  /* 0x0004006209007388 */ /* 0x000fe20000000800 */
[-C--:B------:R-:W-:Y:S02]  /*16e70*/  IADD3 R15, R8, R11.reuse, RZ ;  /* 0x0000000b080f7210 */ /* 0x080fe40007ffe0ff */
[-C--:B------:R-:W-:Y:S01]  /*16e80*/  IADD3 R17, R9, R10.reuse, RZ ;  /* 0x0000000a09117210 */ /* 0x080fe20007ffe0ff */
[----:B------:R-:W-:Y:S01]  /*16e90*/  STS [R11], R36 ;  /* 0x000000240b007388 */ /* 0x000fe20000000800 */
[----:B------:R-:W-:Y:S01]  /*16ea0*/  IADD3 R19, R10, R11, RZ ;  /* 0x0000000b0a137210 */ /* 0x000fe20007ffe0ff */
[----:B------:R-:W1:Y:S01]  /*16eb0*/  @P4 MUFU.LG2 R8, R5 ;  /* 0x0000000500084308 */ /* 0x000e620000000c00 */
[-C--:B------:R-:W-:Y:S01]  /*16ec0*/  IADD3 R21, R13, R10.reuse, RZ ;  /* 0x0000000a0d157210 */ /* 0x080fe20007ffe0ff */
[----:B------:R-:W-:Y:S01]  /*16ed0*/  STS [R11+0x400], R38 ;  /* 0x000400260b007388 */ /* 0x000fe20000000800 */
[----:B------:R-:W-:-:S02]  /*16ee0*/  IADD3 R23, R15, R10, RZ ;  /* 0x0000000a0f177210 */ /* 0x000fc40007ffe0ff */
[----:B------:R-:W-:Y:S01]  /*16ef0*/  ISETP.NE.AND P0, PT, RZ, UR4, PT ;  /* 0x00000004ff007c0c */ /* 0x000fe2000bf05270 */
[----:B------:R2:W-:Y:S04]  /*16f00*/  STS [R13], R40 ;  /* 0x000000280d007388 */ /* 0x0005e80000000800 */
[----:B------:R-:W-:Y:S04]  /*16f10*/  STS [R13+0x400], R42 ;  /* 0x0004002a0d007388 */ /* 0x000fe80000000800 */
[----:B------:R-:W-:Y:S01]  /*16f20*/  STS [R15], R44 ;  /* 0x0000002c0f007388 */ /* 0x000fe20000000800 */
[----:B-1----:R-:W-:Y:S01]  /*16f30*/  @P4 FMUL.FTZ R8, R8, 0.69314718246459960938 ;  /* 0x3f31721808084820 */ /* 0x002fe20000410000 */
[----:B------:R-:W-:-:S02]  /*16f40*/  MOV R5, 0x7f800000 ;  /* 0x7f80000000057802 */ /* 0x000fc40000000f00 */
[----:B------:R-:W-:Y:S01]  /*16f50*/  STS [R15+0x400], R46 ;  /* 0x0004002e0f007388 */ /* 0x000fe20000000800 */
[----:B------:R-:W-:-:S03]  /*16f60*/  @P4 FFMA.FTZ R5, R3, c[0x0][0x238], R8 ;  /* 0x00008e0003054a23 */ /* 0x000fc60000010008 */
[----:B------:R-:W-:Y:S04]  /*16f70*/  STS [R17], R48 ;  /* 0x0000003011007388 */ /* 0x000fe80000000800 */
[----:B------:R-:W-:Y:S04]  /*16f80*/  STS [R17+0x400], R50 ;  /* 0x0004003211007388 */ /* 0x000fe80000000800 */
[----:B------:R-:W-:Y:S01]  /*16f90*/  STS [R19], R52 ;  /* 0x0000003413007388 */ /* 0x000fe20000000800 */
[----:B--2---:R-:W-:-:S03]  /*16fa0*/  MOV R40, 0x7f800000 ;  /* 0x7f80000000287802 */ /* 0x004fc60000000f00 */
[----:B------:R-:W-:Y:S04]  /*16fb0*/  STS [R19+0x400], R54 ;  /* 0x0004003613007388 */ /* 0x000fe80000000800 */
[----:B------:R-:W-:Y:S04]  /*16fc0*/  STS [R21], R56 ;  /* 0x0000003815007388 */ /* 0x000fe80000000800 */
[----:B------:R-:W-:Y:S04]  /*16fd0*/  STS [R21+0x400], R58 ;  /* 0x0004003a15007388 */ /* 0x000fe80000000800 */
[----:B------:R-:W-:Y:S04]  /*16fe0*/  STS [R23], R60 ;  /* 0x0000003c17007388 */ /* 0x000fe80000000800 */
        /* <DEDUP_REMOVED lines=22> */
[----:B------:R-:W3:Y:S01]  /*17150*/  S2R R3, SR_CTAID.Z ;  /* 0x0000000000037919 */ /* 0x000ee20000002700 */
[----:B-1----:R-:W-:-:S05]  /*17160*/  IMAD R9, R2, c[0x0][0x214], RZ ;  /* 0x0000850002097a24 */ /* 0x002fca00078e02ff */
[----:B------:R-:W-:-:S05]  /*17170*/  SEL R4, R9, R156, !P0 ;  /* 0x0000009c09047207 */ /* 0x000fca0004000000 */
[----:B---3--:R-:W-:Y:S01]  /*17180*/  IMAD R4, R3, c[0x0][0x234], R4 ;  /* 0x00008d0003047a24 */ /* 0x008fe200078e0204 */
[----:B------:R-:W-:Y:S05]  /*17190*/  BRA `(.L_x_5721) ;  /* 0x0000004000007947 */ /* 0x000fea0003800000 */
.L_x_5720:
[----:B------:R-:W1:Y:S04]  /*171a0*/  S2R R3, SR_CTAID.Z ;  /* 0x0000000000037919 */ /* 0x000e680000002700 */
[----:B------:R-:W1:Y:S02]  /*171b0*/  S2R R2, SR_CTAID.Y ;  /* 0x0000000000027919 */ /* 0x000e640000002600 */
[----:B-1----:R-:W-:-:S04]  /*171c0*/  IMAD R4, R2, c[0x0][0x1c0], R3 ;  /* 0x0000700002047a24 */ /* 0x002fc800078e0203 */
[----:B------:R-:W-:Y:S02]  /*171d0*/  IMAD R4, R4, c[0x0][0x214], RZ ;  /* 0x0000850004047a24 */ /* 0x000fe400078e02ff */
.L_x_5721:
[----:B------:R-:W-:Y:S01]  /*171e0*/  BAR.SYNC.DEFER_BLOCKING 0x0 ;  /* 0x0000000000007b1d */ /* 0x000fe20000010000 */
[----:B------:R-:W-:Y:S01]  /*171f0*/  LOP3.LUT R7, R7, 0xffffffe0, RZ, 0xc0, !PT ;  /* 0xffffffe007077812 */ /* 0x000fe200078ec0ff */
[----:B------:R-:W-:Y:S01]  /*17200*/  IMAD.WIDE.U32 R44, R156, c[0x0][0x1e8], RZ ;  /* 0x00007a009c2c7a25 */ /* 0x000fe200078e00ff */
[----:B------:R-:W-:Y:S02]  /*17210*/  SHF.R.S32.HI R43, RZ, 0x1f, R6 ;  /* 0x0000001fff2b7819 */ /* 0x000fe40000011406 */
[----:B------:R-:W-:Y:S01]  /*17220*/  SHF.R.S32.HI R41, RZ, 0x1f, R2 ;  /* 0x0000001fff297819 */ /* 0x000fe20000011402 */
[----:B------:R-:W-:Y:S01]  /*17230*/  IMAD.IADD R7, R0, 0x1, -R7 ;  /* 0x0000000100077824 */ /* 0x000fe200078e0a07 */
[----:B------:R-:W-:Y:S01]  /*17240*/  ISETP.NE.AND P0, PT, R156, -0x1, PT ;  /* 0xffffffff9c00780c */ /* 0x000fe20003f05270 */
[----:B------:R-:W-:Y:S01]  /*17250*/  IMAD.WIDE.U32 R46, R2, c[0x0][0x1e0], RZ ;  /* 0x00007800022e7a25 */ /* 0x000fe200078e00ff */
[----:B------:R-:W-:Y:S01]  /*17260*/  LEA.HI R43, R43, R6, RZ, 0x2 ;  /* 0x000000062b2b7211 */ /* 0x000fe200078f10ff */
[----:B------:R-:W-:Y:S01]  /*17270*/  BSSY B0, `(.L_x_5722) ;  /* 0x0000020000007945 */ /* 0x000fe20003800000 */
[----:B------:R-:W-:Y:S01]  /*17280*/  LOP3.LUT P1, RZ, R7, 0x3, RZ, 0xc0, !PT ;  /* 0x0000000307ff7812 */ /* 0x000fe2000782c0ff */
[----:B------:R-:W-:Y:S01]  /*17290*/  IMAD R41, R41, c[0x0][0x1e0], RZ ;  /* 0x0000780029297a24 */ /* 0x000fe200078e02ff */
[----:B------:R-:W-:Y:S01]  /*172a0*/  LOP3.LUT R43, R43, 0xffffffc, RZ, 0xc0, !PT ;  /* 0x0ffffffc2b2b7812 */ /* 0x000fe200078ec0ff */
[----:B------:R-:W-:Y:S01]  /*172b0*/  IMAD R156, R156, c[0x0][0x1ec], R45 ;  /* 0x00007b009c9c7a24 */ /* 0x000fe200078e022d */
[----:B------:R-:W-:Y:S01]  /*172c0*/  SEL R0, R46, R44, !P0 ;  /* 0x0000002c2e007207 */ /* 0x000fe20004000000 */
[----:B------:R-:W-:-:S02]  /*172d0*/  IMAD R41, R2, c[0x0][0x1e4], R41 ;  /* 0x0000790002297a24 */ /* 0x000fc400078e0229 */
[----:B------:R-:W-:-:S03]  /*172e0*/  IMAD.IADD R6, R6, 0x1, -R43 ;  /* 0x0000000106067824 */ /* 0x000fc600078e0a2b */
[----:B------:R-:W-:Y:S01]  /*172f0*/  @!P0 IADD3 R156, R47, R41, RZ ;  /* 0x000000292f9c8210 */ /* 0x000fe20007ffe0ff */
[----:B------:R-:W-:Y:S01]  /*17300*/  IMAD R161, R6, 0x10, R161 ;  /* 0x0000001006a17824 */ /* 0x000fe200078e02a1 */
[----:B------:R1:W3:Y:S04]  /*17310*/  LDS.128 R32, [R164] ;  /* 0x00000000a4207984 */ /* 0x0002e80000000c00 */
[----:B------:R1:W4:Y:S04]  /*17320*/  LDS.128 R28, [R164+0x800] ;  /* 0x00080000a41c7984 */ /* 0x0003280000000c00 */
[----:B------:R1:W2:Y:S04]  /*17330*/  LDS.128 R24, [R164+0x1000] ;  /* 0x00100000a4187984 */ /* 0x0002a80000000c00 */
[----:B--2---:R1:W2:Y:S04]  /*17340*/  LDS.128 R20, [R164+0x1800] ;  /* 0x00180000a4147984 */ /* 0x0042a80000000c00 */
[----:B------:R1:W1:Y:S04]  /*17350*/  LDS.128 R16, [R164+0x2000] ;  /* 0x00200000a4107984 */ /* 0x0002680000000c00 */
[----:B------:R1:W1:Y:S04]  /*17360*/  LDS.128 R12, [R164+0x2800] ;  /* 0x00280000a40c7984 */ /* 0x0002680000000c00 */
[----:B------:R1:W1:Y:S04]  /*17370*/  LDS.128 R8, [R164+0x3000] ;  /* 0x00300000a4087984 */ /* 0x0002680000000c00 */
[----:B------:R1:W1:Y:S01]  /*17380*/  LDS.128 R36, [R164+0x3800] ;  /* 0x00380000a4247984 */ /* 0x0002620000000c00 */
[----:B------:R-:W-:Y:S05]  /*17390*/  @P1 BRA `(.L_x_5723) ;  /* 0x000000d000001947 */ /* 0x000fea0003800000 */
[----:B------:R-:W5:Y:S01]  /*173a0*/  S2R R2, SR_CTAID.X ;  /* 0x0000000000027919 */ /* 0x000f620000002500 */
[----:B------:R-:W-:Y:S01]  /*173b0*/  IADD3 R7, R161, 0x8, RZ ;  /* 0x00000008a1077810 */ /* 0x000fe20007ffe0ff */
[----:B-----5:R-:W-:-:S02]  /*173c0*/  IMAD R4, R2, 0x40, R4 ;  /* 0x0000004002047824 */ /* 0x020fc400078e0204 */
[----:B------:R-:W-:-:S03]  /*173d0*/  IMAD R2, R2, -0x40, R155 ;  /* 0xffffffc002027824 */ /* 0x000fc600078e029b */
[----:B------:R-:W-:Y:S02]  /*173e0*/  SHF.R.S32.HI R6, RZ, 0x1f, R4 ;  /* 0x0000001fff067819 */ /* 0x000fe40000011404 */
        /* <DEDUP_REMOVED lines=8> */
.L_x_5723:
[----:B------:R-:W-:Y:S05]  /*17470*/  BSYNC B0 ;  /* 0x0000000000007941 */ /* 0x000fea0003800000 */
.L_x_5722:
[----:B------:R-:W5:Y:S01]  /*17480*/  S2R R4, SR_CTAID.X ;  /* 0x0000000000047919 */ /* 0x000f620000002500 */
[--C-:B------:R-:W-:Y:S01]  /*17490*/  SHF.R.S32.HI R41, RZ, 0x1f, R102.reuse ;  /* 0x0000001fff297819 */ /* 0x100fe20000011466 */
[----:B----4-:R-:W-:Y:S01]  /*174a0*/  IMAD.MOV.U32 R40, RZ, RZ, R102 ;  /* 0x000000ffff287224 */ /* 0x010fe200078e0066 */
[----:B------:R-:W-:Y:S01]  /*174b0*/  SHF.R.S32.HI R6, RZ, 0x1f, R3 ;  /* 0x0000001fff067819 */ /* 0x000fe20000011403 */
[----:B------:R-:W4:Y:S01]  /*174c0*/  S2R R5, SR_TID.X ;  /* 0x0000000000057919 */ /* 0x000f220000002100 */
[----:B------:R-:W-:Y:S03]  /*174d0*/  BSSY B0, `(.L_x_5724) ;  /* 0x000001e000007945 */ /* 0x000fe60003800000 */
[----:B------:R-:W-:-:S04]  /*174e0*/  IMAD R6, R6, c[0x0][0x1f0], RZ ;  /* 0x00007c0006067a24 */ /* 0x000fc800078e02ff */
[----:B------:R-:W-:Y:S02]  /*174f0*/  IMAD R6, R3, c[0x0][0x1f4], R6 ;  /* 0x00007d0003067a24 */ /* 0x000fe400078e0206 */
[----:B-----5:R-:W-:Y:S01]  /*17500*/  IMAD.SHL.U32 R4, R4, 0x40, RZ ;  /* 0x0000004004047824 */ /* 0x020fe200078e00ff */
[----:B----4-:R-:W-:-:S03]  /*17510*/  SHF.R.S32.HI R2, RZ, 0x1f, R5 ;  /* 0x0000001fff027819 */ /* 0x010fc60000011405 */
[----:B------:R-:W-:Y:S01]  /*17520*/  IMAD.WIDE.U32 R40, R4, c[0x0][0x1e8], R40 ;  /* 0x00007a0004287a25 */ /* 0x000fe200078e0028 */
[----:B------:R-:W-:Y:S02]  /*17530*/  SHF.R.S32.HI R7, RZ, 0x1f, R4 ;  /* 0x0000001fff077819 */ /* 0x000fe40000011404 */
[----:B------:R-:W-:Y:S02]  /*17540*/  LEA.HI R2, R2, R5, RZ, 0x3 ;  /* 0x0000000502027211 */ /* 0x000fe400078f18ff */
[----:B------:R-:W-:Y:S01]  /*17550*/  IADD3 R40, P0, R0, R40, RZ ;  /* 0x0000002800287210 */ /* 0x000fe20007f1e0ff */
[----:B------:R-:W-:Y:S01]  /*17560*/  IMAD R7, R7, c[0x0][0x1e8], RZ ;  /* 0x00007a0007077a24 */ /* 0x000fe200078e02ff */
[----:B------:R-:W-:-:S03]  /*17570*/  SHF.R.S32.HI R5, RZ, 0x3, R2 ;  /* 0x00000003ff057819 */ /* 0x000fc60000011402 */
[----:B------:R-:W-:Y:S01]  /*17580*/  IMAD R7, R4, c[0x0][0x1ec], R7 ;  /* 0x00007b0004077a24 */ /* 0x000fe200078e0207 */
[----:B------:R-:W-:Y:S01]  /*17590*/  SHF.R.S32.HI R0, RZ, 0x1f, R5 ;  /* 0x0000001fff007819 */ /* 0x000fe20000011405 */
[----:B------:R-:W-:-:S03]  /*175a0*/  IMAD.IADD R4, R155, 0x1, -R4 ;  /* 0x000000019b047824 */ /* 0x000fc600078e0a04 */
        /* <DEDUP_REMOVED lines=14> */
[----:B---3--:R3:W-:Y:S04]  /*17690*/  @!P1 STG.E.128 [R44.64], R32 ;  /* 0x000000202c009986 */ /* 0x0087e8000c101d06 */
[----:B-1----:R3:W-:Y:S02]  /*176a0*/  @!P0 STG.E.128 [R44.64+0x80], R16 ;  /* 0x000080102c008986 */ /* 0x0027e4000c101d06 */
.L_x_5725:
[----:B------:R-:W-:Y:S05]  /*176b0*/  BSYNC B0 ;  /* 0x0000000000007941 */ /* 0x000fea0003800000 */
.L_x_5724:
        /* <DEDUP_REMOVED lines=18> */
.L_x_5727:
[----:B------:R-:W-:Y:S05]  /*177e0*/  BSYNC B0 ;  /* 0x0000000000007941 */ /* 0x000fea0003800000 */
.L_x_5726:
        /* <DEDUP_REMOVED lines=18> */
.L_x_5729:
[----:B------:R-:W-:Y:S05]  /*17910*/  BSYNC B0 ;  /* 0x0000000000007941 */ /* 0x000fea0003800000 */
.L_x_5728:
        /* <DEDUP_REMOVED lines=14> */
[----:B--2---:R2:W-:Y:S01]  /*17a00*/  @!P0 STG.E.128 [R4.64], R20 ;  /* 0x0000001404008986 */ /* 0x0045e2000c101d06 */
[----:B------:R-:W-:-:S13]  /*17a10*/  ISETP.GE.AND P0, PT, R100, c[0x0][0x220], PT ;  /* 0x0000880064007a0c */ /* 0x000fda0003f06270 */
[----:B------:R-:W-:Y:S05]  /*17a20*/  @P0 EXIT ;  /* 0x000000000000094d */ /* 0x000fea0003800000 */
[----:B-1----:R-:W-:Y:S01]  /*17a30*/  STG.E.128 [R4.64+0x80], R36 ;  /* 0x0000802404007986 */ /* 0x002fe2000c101d06 */
[----:B------:R-:W-:Y:S05]  /*17a40*/  EXIT ;  /* 0x000000000000794d */ /* 0x000fea0003800000 */
.L_x_5730:
        /* <DEDUP_REMOVED lines=11> */
.L_x_8372:


//--------------------- .text._ZN5flash24flash_fwd_splitkv_kernelI23Flash_fwd_kernel_traitsILi128ELi64ELi64ELi4ELb0ELb0EN7cutlass10bfloat16_tE19Flash_kernel_traitsILi128ELi64ELi64ELi4ES3_EELb1ELb0ELb0ELb0ELb0ELb1ELb0ELb1EEEvNS_16Flash_fwd_paramsE --------------------------
	.section	.text._ZN5flash24flash_fwd_splitkv_kernelI23Flash_fwd_kernel_traitsILi128ELi64ELi64ELi4ELb0ELb0EN7cutlass10bfloat16_tE19Flash_kernel_traitsILi128ELi64ELi64ELi4ES3_EELb1ELb0ELb0ELb0ELb0ELb1ELb0ELb1EEEvNS_16Flash_fwd_paramsE,"ax",@progbits
	.sectioninfo	@"SHI_REGISTERS=202"
	.align	128
        .global         _ZN5flash24flash_fwd_splitkv_kernelI23Flash_fwd_kernel_traitsILi128ELi64ELi64ELi4ELb0ELb0EN7cutlass10bfloat16_tE19Flash_kernel_traitsILi128ELi64ELi64ELi4ES3_EELb1ELb0ELb0ELb0ELb0ELb1ELb0ELb1EEEvNS_16Flash_fwd_paramsE
        .type           _ZN5flash24flash_fwd_splitkv_kernelI23Flash_fwd_kernel_traitsILi128ELi64ELi64ELi4ELb0ELb0EN7cutlass10bfloat16_tE19Flash_kernel_traitsILi128ELi64ELi64ELi4ES3_EELb1ELb0ELb0ELb0ELb0ELb1ELb0ELb1EEEvNS_16Flash_fwd_paramsE,@function
        .size           _ZN5flash24flash_fwd_splitkv_kernelI23Flash_fwd_kernel_traitsILi128ELi64ELi64ELi4ELb0ELb0EN7cutlass10bfloat16_tE19Flash_kernel_traitsILi128ELi64ELi64ELi4ES3_EELb1ELb0ELb0ELb0ELb0ELb1ELb0ELb1EEEvNS_16Flash_fwd_paramsE,(.L_x_8373 - _ZN5flash24flash_fwd_splitkv_kernelI23Flash_fwd_kernel_traitsILi128ELi64ELi64ELi4ELb0ELb0EN7cutlass10bfloat16_tE19Flash_kernel_traitsILi128ELi64ELi64ELi4ES3_EELb1ELb0ELb0ELb0ELb0ELb1ELb0ELb1EEEvNS_16Flash_fwd_paramsE)
        .other          _ZN5flash24flash_fwd_splitkv_kernelI23Flash_fwd_kernel_traitsILi128ELi64ELi64ELi4ELb0ELb0EN7cutlass10bfloat16_tE19Flash_kernel_traitsILi128ELi64ELi64ELi4ES3_EELb1ELb0ELb0ELb0ELb0ELb1ELb0ELb1EEEvNS_16Flash_fwd_paramsE,@"STO_CUDA_ENTRY STV_DEFAULT"
_ZN5flash24flash_fwd_splitkv_kernelI23Flash_fwd_kernel_traitsILi128ELi64ELi64ELi4ELb0ELb0EN7cutlass10bfloat16_tE19Flash_kernel_traitsILi128ELi64ELi64ELi4ES3_EELb1ELb0ELb0ELb0ELb0ELb1ELb0ELb1EEEvNS_16Flash_fwd_paramsE:
.text._ZN5flash24flash_fwd_splitkv_kernelI23Flash_fwd_kernel_traitsILi128ELi64ELi64ELi4ELb0ELb0EN7cutlass10bfloat16_tE19Flash_kernel_traitsILi128ELi64ELi64ELi4ES3_EELb1ELb0ELb0ELb0ELb0ELb1ELb0ELb1EEEvNS_16Flash_fwd_paramsE:
        /* <DEDUP_REMOVED lines=36> */
.L_x_5731:
[----:B-1-34-:R-:W-:Y:S02]  /*0240*/  MOV R65, c[0x0][0x218] ;  /* 0x0000860000417a02 */ /* 0x01afe40000000f00 */
.L_x_5732:
        /* <DEDUP_REMOVED lines=78> */
.L_x_5735:
[----:B------:R-:W-:Y:S05]  /*0730*/  BSYNC B0 ;  /* 0x0000000000007941 */ /* 0x000fea0003800000 */
.L_x_5734:
        /* <DEDUP_REMOVED lines=18> */
.L_x_5737:
[----:B------:R-:W-:Y:S05]  /*0860*/  BSYNC B0 ;  /* 0x0000000000007941 */ /* 0x000fea0003800000 */
.L_x_5736:
        /* <DEDUP_REMOVED lines=18> */
.L_x_5739:
[----:B------:R-:W-:Y:S05]  /*0990*/  BSYNC B0 ;  /* 0x0000000000007941 */ /* 0x000fea0003800000 */
.L_x_5738:
        /* <DEDUP_REMOVED lines=17> */
.L_x_5741:
[----:B------:R-:W-:Y:S05]  /*0ab0*/  BSYNC B0 ;  /* 0x0000000000007941 */ /* 0x000fea0003800000 */
.L_x_5740:
        /* <DEDUP_REMOVED lines=19> */
.L_x_5733:
        /* <DEDUP_REMOVED lines=92> */
.L_x_5742:
        /* <DEDUP_REMOVED lines=16> */
.L_x_5744:
        /* <DEDUP_REMOVED lines=52> */
.L_x_5743:
        /* <DEDUP_REMOVED lines=223> */
.L_x_5814:
        /* <DEDUP_REMOVED lines=15> */
.L_x_5747:
[----:B------:R-:W-:Y:S05]  /*24d0*/  BSYNC B0 ;  /* 0x0000000000007941 */ /* 0x000fea0003800000 */
.L_x_5746:
        /* <DEDUP_REMOVED lines=15> */
.L_x_5749:
[----:B------:R-:W-:Y:S05]  /*25d0*/  BSYNC B0 ;  /* 0x0000000000007941 */ /* 0x000fea0003800000 */
.L_x_5748:
        /* <DEDUP_REMOVED lines=15> */
.L_x_5751:
[----:B------:R-:W-:Y:S05]  /*26d0*/  BSYNC B0 ;  /* 0x0000000000007941 */ /* 0x000fea0003800000 */
.L_x_5750:
        /* <DEDUP_REMOVED lines=15> */
.L_x_5753:
[----:B------:R-:W-:Y:S05]  /*27d0*/  BSYNC B0 ;  /* 0x0000000000007941 */ /* 0x000fea0003800000 */
.L_x_5752:
        /* <DEDUP_REMOVED lines=62> */
.L_x_5759:
[----:B------:R-:W-:Y:S05]  /*2bc0*/  BSYNC B0 ;  /* 0x0000000000007941 */ /* 0x000fea0003800000 */
.L_x_5758:
        /* <DEDUP_REMOVED lines=50> */
.L_x_5757:
[----:B------:R-:W-:Y:S05]  /*2ef0*/  BSYNC B1 ;  /* 0x0000000000017941 */ /* 0x000fea0003800000 */
.L_x_5756:
        /* <DEDUP_REMOVED lines=60> */
.L_x_5763:
[----:B------:R-:W-:Y:S05]  /*32c0*/  BSYNC B0 ;  /* 0x0000000000007941 */ /* 0x000fea0003800000 */
.L_x_5762:
        /* <DEDUP_REMOVED lines=52> */
.L_x_5761:
[----:B------:R-:W-:Y:S05]  /*3610*/  BSYNC B1 ;  /* 0x0000000000017941 */ /* 0x000fea0003800000 */
.L_x_5760:
        /* <DEDUP_REMOVED lines=60> */
.L_x_5767:
[----:B------:R-:W-:Y:S05]  /*39e0*/  BSYNC B0 ;  /* 0x0000000000007941 */ /* 0x000fea0003800000 */
.L_x_5766:
        /* <DEDUP_REMOVED lines=52> */
.L_x_5765:
[----:B------:R-:W-:Y:S05]  /*3d30*/  BSYNC B1 ;  /* 0x0000000000017941 */ /* 0x000fea0003800000 */
.L_x_5764:
        /* <DEDUP_REMOVED lines=63> */
.L_x_5771:
[----:B------:R-:W-:Y:S05]  /*4130*/  BSYNC B0 ;  /* 0x0000000000007941 */ /* 0x000fea0003800000 */
.L_x_5770:
        /* <DEDUP_REMOVED lines=52> */
.L_x_5769:
[----:B------:R-:W-:Y:S05]  /*4480*/  BSYNC B1 ;  /* 0x0000000000017941 */ /* 0x000fea0003800000 */
.L_x_5768:
        /* <DEDUP_REMOVED lines=9> */
.L_x_5755:
        /* <DEDUP_REMOVED lines=89> */
.L_x_5778:
[----:B------:R-:W-:Y:S05]  /*4ab0*/  BSYNC B0 ;  /* 0x0000000000007941 */ /* 0x000fea0003800000 */
.L_x_5777:
[----:B-----5:R2:W-:Y:S02]  /*4ac0*/  STG.E.128 [R106.64], R36 ;  /* 0x000000246a007986 */ /* 0x0205e4000c101d06 */
.L_x_5776:
[----:B------:R-:W-:Y:S05]  /*4ad0*/  BSYNC B1 ;  /* 0x0000000000017941 */ /* 0x000fea0003800000 */
.L_x_5775:
        /* <DEDUP_REMOVED lines=87> */
.L_x_5780:
[----:B------:R-:W-:Y:S05]  /*5050*/  BSYNC B0 ;  /* 0x0000000000007941 */ /* 0x000fea0003800000 */
.L_x_5779:
[----:B-----5:R3:W-:Y:S02]  /*5060*/  STG.E.128 [R106.64+0x80], R36 ;  /* 0x000080246a007986 */ /* 0x0207e4000c101d06 */
.L_x_5774:
[----:B------:R-:W-:Y:S05]  /*5070*/  BSYNC B2 ;  /* 0x0000000000027941 */ /* 0x000fea0003800000 */
.L_x_5773:
        /* <DEDUP_REMOVED lines=94> */
.L_x_5786:
[----:B------:R-:W-:Y:S05]  /*5660*/  BSYNC B0 ;  /* 0x0000000000007941 */ /* 0x000fea0003800000 */
.L_x_5785:
[C---:B------:R-:W-:Y:S04]  /*5670*/  LEA R2, P0, R152.reuse, R106, 0x1 ;  /* 0x0000006a98027211 */ /* 0x040fe800078008ff */
[----:B------:R-:W-:Y:S05]  /*5680*/  LEA.HI.X R3, R152, R107, R151, 0x1, P0 ;  /* 0x0000006b98037211 */ /* 0x000fea00000f0c97 */
[----:B-----5:R3:W-:Y:S04]  /*5690*/  STG.E.128 [R2.64], R36 ;  /* 0x0000002402007986 */ /* 0x0207e8000c101d06 */
.L_x_5784:
[----:B------:R-:W-:Y:S05]  /*56a0*/  BSYNC B1 ;  /* 0x0000000000017941 */ /* 0x000fea0003800000 */
.L_x_5783:
        /* <DEDUP_REMOVED lines=91> */
.L_x_5788:
[----:B------:R-:W-:Y:S05]  /*5c60*/  BSYNC B0 ;  /* 0x0000000000007941 */ /* 0x000fea0003800000 */
.L_x_5787:
[C---:B------:R-:W-:Y:S04]  /*5c70*/  LEA R2, P0, R87.reuse, R106, 0x1 ;  /* 0x0000006a57027211 */ /* 0x040fe800078008ff */
[----:B------:R-:W-:Y:S05]  /*5c80*/  LEA.HI.X R3, R87, R107, R86, 0x1, P0 ;  /* 0x0000006b57037211 */ /* 0x000fea00000f0c56 */
[----:B-----5:R3:W-:Y:S04]  /*5c90*/  STG.E.128 [R2.64], R36 ;  /* 0x0000002402007986 */ /* 0x0207e8000c101d06 */
.L_x_5782:
[----:B------:R-:W-:Y:S05]  /*5ca0*/  BSYNC B2 ;  /* 0x0000000000027941 */ /* 0x000fea0003800000 */
.L_x_5781:
        /* <DEDUP_REMOVED lines=94> */
.L_x_5794:
[----:B------:R-:W-:Y:S05]  /*6290*/  BSYNC B0 ;  /* 0x0000000000007941 */ /* 0x000fea0003800000 */
.L_x_5793:
[C---:B------:R-:W-:Y:S04]  /*62a0*/  LEA R2, P0, R146.reuse, R106, 0x1 ;  /* 0x0000006a92027211 */ /* 0x040fe800078008ff */
[----:B------:R-:W-:Y:S05]  /*62b0*/  LEA.HI.X R3, R146, R107, R81, 0x1, P0 ;  /* 0x0000006b92037211 */ /* 0x000fea00000f0c51 */
[----:B-----5:R3:W-:Y:S04]  /*62c0*/  STG.E.128 [R2.64], R36 ;  /* 0x0000002402007986 */ /* 0x0207e8000c101d06 */
.L_x_5792:
[----:B------:R-:W-:Y:S05]  /*62d0*/  BSYNC B1 ;  /* 0x0000000000017941 */ /* 0x000fea0003800000 */
.L_x_5791:
        /* <DEDUP_REMOVED lines=91> */
.L_x_5796:
[----:B------:R-:W-:Y:S05]  /*6890*/  BSYNC B0 ;  /* 0x0000000000007941 */ /* 0x000fea0003800000 */
.L_x_5795:
[C---:B------:R-:W-:Y:S04]  /*68a0*/  LEA R2, P0, R89.reuse, R106, 0x1 ;  /* 0x0000006a59027211 */ /* 0x040fe800078008ff */
[----:B------:R-:W-:Y:S05]  /*68b0*/  LEA.HI.X R3, R89, R107, R88, 0x1, P0 ;  /* 0x0000006b59037211 */ /* 0x000fea00000f0c58 */
[----:B-----5:R3:W-:Y:S04]  /*68c0*/  STG.E.128 [R2.64], R36 ;  /* 0x0000002402007986 */ /* 0x0207e8000c101d06 */
.L_x_5790:
[----:B------:R-:W-:Y:S05]  /*68d0*/  BSYNC B2 ;  /* 0x0000000000027941 */ /* 0x000fea0003800000 */
.L_x_5789:
        /* <DEDUP_REMOVED lines=96> */
.L_x_5802:
[----:B------:R-:W-:Y:S05]  /*6ee0*/  BSYNC B0 ;  /* 0x0000000000007941 */ /* 0x000fea0003800000 */
.L_x_5801:
[C---:B------:R-:W-:Y:S02]  /*6ef0*/  IMAD R0, R149.reuse, c[0x0][0x19c], RZ ;  /* 0x0000670095007a24 */ /* 0x040fe400078e02ff */
[----:B------:R-:W-:Y:S05]  /*6f00*/  IMAD.WIDE.U32 R2, R149, c[0x0][0x198], R106 ;  /* 0x0000660095027a25 */ /* 0x000fea00078e006a */
[----:B------:R-:W-:Y:S05]  /*6f10*/  IADD3 R3, R3, R0, RZ ;  /* 0x0000000003037210 */ /* 0x000fea0007ffe0ff */
[----:B-----5:R3:W-:Y:S02]  /*6f20*/  STG.E.128 [R2.64], R36 ;  /* 0x0000002402007986 */ /* 0x0207e4000c101d06 */
.L_x_5800:
[----:B------:R-:W-:Y:S05]  /*6f30*/  BSYNC B1 ;  /* 0x0000000000017941 */ /* 0x000fea0003800000 */
.L_x_5799:
        /* <DEDUP_REMOVED lines=91> */
.L_x_5804:
[----:B------:R-:W-:Y:S05]  /*74f0*/  BSYNC B0 ;  /* 0x0000000000007941 */ /* 0x000fea0003800000 */
.L_x_5803:
[C---:B------:R-:W-:Y:S04]  /*7500*/  LEA R2, P0, R93.reuse, R106, 0x1 ;  /* 0x0000006a5d027211 */ /* 0x040fe800078008ff */
[----:B------:R-:W-:Y:S05]  /*7510*/  LEA.HI.X R3, R93, R107, R92, 0x1, P0 ;  /* 0x0000006b5d037211 */ /* 0x000fea00000f0c5c */
[----:B-----5:R3:W-:Y:S04]  /*7520*/  STG.E.128 [R2.64], R36 ;  /* 0x0000002402007986 */ /* 0x0207e8000c101d06 */
.L_x_5798:
[----:B------:R-:W-:Y:S05]  /*7530*/  BSYNC B2 ;  /* 0x0000000000027941 */ /* 0x000fea0003800000 */
.L_x_5797:
        /* <DEDUP_REMOVED lines=8> */
.L_x_5754:
        /* <DEDUP_REMOVED lines=8> */
.L_x_5806:
[----:B------:R-:W-:Y:S05]  /*7640*/  BSYNC B0 ;  /* 0x0000000000007941 */ /* 0x000fea0003800000 */
.L_x_5805:
        /* <DEDUP_REMOVED lines=16> */
.L_x_5808:
[----:B------:R-:W-:Y:S05]  /*7750*/  BSYNC B0 ;  /* 0x0000000000007941 */ /* 0x000fea0003800000 */
.L_x_5807:
        /* <DEDUP_REMOVED lines=16> */
.L_x_5810:
[----:B------:R-:W-:Y:S05]  /*7860*/  BSYNC B0 ;  /* 0x0000000000007941 */ /* 0x000fea0003800000 */
.L_x_5809:
        /* <DEDUP_REMOVED lines=20> */
.L_x_5811:
[----:B------:R-:W-:Y:S05]  /*79b0*/  BSYNC B0 ;  /* 0x0000000000007941 */ /* 0x000fea0003800000 */
.L_x_5772:
        /* <DEDUP_REMOVED lines=80> */
.L_x_5812:
        /* <DEDUP_REMOVED lines=8> */
.L_x_5813:
[----:B------:R-:W-:Y:S04]  /*7f40*/  IADD3 R11, R11, -0x1, RZ ;  /* 0xffffffff0b0b7810 */ /* 0x000fe80007ffe0ff */
[----:B------:R-:W-:Y:S11]  /*7f50*/  ISETP.GT.AND P0, PT, R11, R76, PT ;  /* 0x0000004c0b00720c */ /* 0x000ff60003f04270 */
[----:B------:R-:W-:Y:S02]  /*7f60*/  @!UPT UIADD3 URZ, URZ, URZ, URZ ;  /* 0x0000003f3f3ff290 */ /* 0x000fe4000fffe03f */
[----:B------:R-:W-:-:S05]  /*7f70*/  @P0 BRA `(.L_x_5814) ;  /* 0xffffa46000000947 */ /* 0x000fca000383ffff */
.L_x_5745:
        /* <DEDUP_REMOVED lines=98> */
.L_x_5823:
[----:B------:R-:W-:Y:S05]  /*85a0*/  BSYNC B0 ;  /* 0x0000000000007941 */ /* 0x000fea0003800000 */
.L_x_5822:
[----:B-----5:R3:W-:Y:S02]  /*85b0*/  STS.128 [R164], R8 ;  /* 0x00000008a4007388 */ /* 0x0207e40000000c00 */
.L_x_5821:
[----:B------:R-:W-:Y:S05]  /*85c0*/  BSYNC B1 ;  /* 0x0000000000017941 */ /* 0x000fea0003800000 */
.L_x_5820:
        /* <DEDUP_REMOVED lines=44> */
.L_x_5825:
[----:B------:R-:W-:Y:S05]  /*8890*/  BSYNC B0 ;  /* 0x0000000000007941 */ /* 0x000fea0003800000 */
.L_x_5824:
[----:B-----5:R1:W-:Y:S02]  /*88a0*/  STS.128 [R164+0x2000], R8 ;  /* 0x00200008a4007388 */ /* 0x0203e40000000c00 */
.L_x_5819:
[----:B------:R-:W-:Y:S05]  /*88b0*/  BSYNC B2 ;  /* 0x0000000000027941 */ /* 0x000fea0003800000 */
.L_x_5818:
        /* <DEDUP_REMOVED lines=60> */
.L_x_5831:
[----:B------:R-:W-:Y:S05]  /*8c80*/  BSYNC B0 ;  /* 0x0000000000007941 */ /* 0x000fea0003800000 */
.L_x_5830:
[----:B-----5:R3:W-:Y:S02]  /*8c90*/  STS.128 [R164+0x800], R8 ;  /* 0x00080008a4007388 */ /* 0x0207e40000000c00 */
.L_x_5829:
[----:B------:R-:W-:Y:S05]  /*8ca0*/  BSYNC B1 ;  /* 0x0000000000017941 */ /* 0x000fea0003800000 */
.L_x_5828:
        /* <DEDUP_REMOVED lines=44> */
.L_x_5833:
[----:B------:R-:W-:Y:S05]  /*8f70*/  BSYNC B0 ;  /* 0x0000000000007941 */ /* 0x000fea0003800000 */
.L_x_5832:
[----:B-----5:R1:W-:Y:S02]  /*8f80*/  STS.128 [R164+0x2800], R28 ;  /* 0x0028001ca4007388 */ /* 0x0203e40000000c00 */
.L_x_5827:
[----:B------:R-:W-:Y:S05]  /*8f90*/  BSYNC B2 ;  /* 0x0000000000027941 */ /* 0x000fea0003800000 */
.L_x_5826:
        /* <DEDUP_REMOVED lines=61> */
.L_x_5839:
[----:B------:R-:W-:Y:S05]  /*9370*/  BSYNC B0 ;  /* 0x0000000000007941 */ /* 0x000fea0003800000 */
.L_x_5838:
[----:B-----5:R3:W-:Y:S02]  /*9380*/  STS.128 [R164+0x1000], R8 ;  /* 0x00100008a4007388 */ /* 0x0207e40000000c00 */
.L_x_5837:
[----:B------:R-:W-:Y:S05]  /*9390*/  BSYNC B1 ;  /* 0x0000000000017941 */ /* 0x000fea0003800000 */
.L_x_5836:
        /* <DEDUP_REMOVED lines=45> */
.L_x_5841:
[----:B------:R-:W-:Y:S05]  /*9670*/  BSYNC B0 ;  /* 0x0000000000007941 */ /* 0x000fea0003800000 */
.L_x_5840:
[----:B-----5:R1:W-:Y:S02]  /*9680*/  STS.128 [R164+0x3000], R8 ;  /* 0x00300008a4007388 */ /* 0x0203e40000000c00 */
.L_x_5835:
[----:B------:R-:W-:Y:S05]  /*9690*/  BSYNC B2 ;  /* 0x0000000000027941 */ /* 0x000fea0003800000 */
.L_x_5834:
        /* <DEDUP_REMOVED lines=59> */
.L_x_5846:
[----:B------:R-:W-:Y:S05]  /*9a50*/  BSYNC B0 ;  /* 0x0000000000007941 */ /* 0x000fea0003800000 */
.L_x_5845:
[----:B-----5:R3:W-:Y:S02]  /*9a60*/  STS.128 [R164+0x1800], R8 ;  /* 0x00180008a4007388 */ /* 0x0207e40000000c00 */
.L_x_5844:
[----:B------:R-:W-:Y:S05]  /*9a70*/  BSYNC B1 ;  /* 0x0000000000017941 */ /* 0x000fea0003800000 */
.L_x_5843:
        /* <DEDUP_REMOVED lines=44> */
.L_x_5848:
[----:B------:R-:W-:Y:S05]  /*9d40*/  BSYNC B0 ;  /* 0x0000000000007941 */ /* 0x000fea0003800000 */
.L_x_5847:
[----:B-----5:R2:W-:Y:S01]  /*9d50*/  STS.128 [R164+0x3800], R24 ;  /* 0x00380018a4007388 */ /* 0x0205e20000000c00 */
[----:B------:R-:W-:Y:S05]  /*9d60*/  BRA `(.L_x_5842) ;  /* 0x0000356000007947 */ /* 0x000fea0003800000 */
.L_x_5817:
        /* <DEDUP_REMOVED lines=90> */
.L_x_5854:
[----:B------:R-:W-:Y:S05]  /*a310*/  BSYNC B0 ;  /* 0x0000000000007941 */ /* 0x000fea0003800000 */
.L_x_5853:
[----:B-----5:R3:W-:Y:S02]  /*a320*/  STS.128 [R164], R16 ;  /* 0x00000010a4007388 */ /* 0x0207e40000000c00 */
.L_x_5852:
[----:B------:R-:W-:Y:S05]  /*a330*/  BSYNC B1 ;  /* 0x0000000000017941 */ /* 0x000fea0003800000 */
.L_x_5851:
        /* <DEDUP_REMOVED lines=86> */
.L_x_5856:
[----:B------:R-:W-:Y:S05]  /*a8a0*/  BSYNC B0 ;  /* 0x0000000000007941 */ /* 0x000fea0003800000 */
.L_x_5855:
[----:B-----5:R1:W-:Y:S02]  /*a8b0*/  STS.128 [R164+0x2000], R16 ;  /* 0x00200010a4007388 */ /* 0x0203e40000000c00 */
.L_x_5850:
[----:B------:R-:W-:Y:S05]  /*a8c0*/  BSYNC B2 ;  /* 0x0000000000027941 */ /* 0x000fea0003800000 */
.L_x_5849:
        /* <DEDUP_REMOVED lines=95> */
.L_x_5862:
[----:B------:R-:W-:Y:S05]  /*aec0*/  BSYNC B0 ;  /* 0x0000000000007941 */ /* 0x000fea0003800000 */
.L_x_5861:
[----:B-----5:R3:W-:Y:S02]  /*aed0*/  STS.128 [R164+0x800], R16 ;  /* 0x00080010a4007388 */ /* 0x0207e40000000c00 */
.L_x_5860:
[----:B------:R-:W-:Y:S05]  /*aee0*/  BSYNC B1 ;  /* 0x0000000000017941 */ /* 0x000fea0003800000 */
.L_x_5859:
        /* <DEDUP_REMOVED lines=89> */
.L_x_5864:
[----:B------:R-:W-:Y:S05]  /*b480*/  BSYNC B0 ;  /* 0x0000000000007941 */ /* 0x000fea0003800000 */
.L_x_5863:
[----:B-----5:R1:W-:Y:S02]  /*b490*/  STS.128 [R164+0x2800], R4 ;  /* 0x00280004a4007388 */ /* 0x0203e40000000c00 */
.L_x_5858:
[----:B------:R-:W-:Y:S05]  /*b4a0*/  BSYNC B2 ;  /* 0x0000000000027941 */ /* 0x000fea0003800000 */
.L_x_5857:
        /* <DEDUP_REMOVED lines=97> */
.L_x_5870:
[----:B------:R-:W-:Y:S05]  /*bac0*/  BSYNC B0 ;  /* 0x0000000000007941 */ /* 0x000fea0003800000 */
.L_x_5869:
[----:B-----5:R3:W-:Y:S02]  /*bad0*/  STS.128 [R164+0x1000], R16 ;  /* 0x00100010a4007388 */ /* 0x0207e40000000c00 */
.L_x_5868:
[----:B------:R-:W-:Y:S05]  /*bae0*/  BSYNC B1 ;  /* 0x0000000000017941 */ /* 0x000fea0003800000 */
.L_x_5867:
        /* <DEDUP_REMOVED lines=90> */
.L_x_5872:
[----:B------:R-:W-:Y:S05]  /*c090*/  BSYNC B0 ;  /* 0x0000000000007941 */ /* 0x000fea0003800000 */
.L_x_5871:
[----:B-----5:R3:W-:Y:S02]  /*c0a0*/  STS.128 [R164+0x3000], R16 ;  /* 0x00300010a4007388 */ /* 0x0207e40000000c00 */
.L_x_5866:
[----:B------:R-:W-:Y:S05]  /*c0b0*/  BSYNC B2 ;  /* 0x0000000000027941 */ /* 0x000fea0003800000 */
.L_x_5865:
        /* <DEDUP_REMOVED lines=95> */
.L_x_5876:
[----:B------:R-:W-:Y:S05]  /*c6b0*/  BSYNC B0 ;  /* 0x0000000000007941 */ /* 0x000fea0003800000 */
.L_x_5875:
[----:B-----5:R3:W-:Y:S02]  /*c6c0*/  STS.128 [R164+0x1800], R16 ;  /* 0x00180010a4007388 */ /* 0x0207e40000000c00 */
.L_x_5874:
[----:B------:R-:W-:Y:S05]  /*c6d0*/  BSYNC B1 ;  /* 0x0000000000017941 */ /* 0x000fea0003800000 */
.L_x_5873:
        /* <DEDUP_REMOVED lines=95> */
.L_x_5878:
[----:B------:R-:W-:Y:S05]  /*ccd0*/  BSYNC B0 ;  /* 0x0000000000007941 */ /* 0x000fea0003800000 */
.L_x_5877:
[----:B-----5:R1:W-:Y:S01]  /*cce0*/  STS.128 [R164+0x3800], R4 ;  /* 0x00380004a4007388 */ /* 0x0203e20000000c00 */
[----:B------:R-:W-:Y:S05]  /*ccf0*/  BRA `(.L_x_5842) ;  /* 0x000005d000007947 */ /* 0x000fea0003800000 */
.L_x_5816:
        /* <DEDUP_REMOVED lines=20> */
.L_x_5880:
[----:B------:R-:W-:Y:S05]  /*ce40*/  BSYNC B0 ;  /* 0x0000000000007941 */ /* 0x000fea0003800000 */
.L_x_5879:
        /* <DEDUP_REMOVED lines=22> */
.L_x_5882:
[----:B------:R-:W-:Y:S05]  /*cfb0*/  BSYNC B0 ;  /* 0x0000000000007941 */ /* 0x000fea0003800000 */
.L_x_5881:
        /* <DEDUP_REMOVED lines=23> */
.L_x_5884:
[----:B------:R-:W-:Y:S05]  /*d130*/  BSYNC B0 ;  /* 0x0000000000007941 */ /* 0x000fea0003800000 */
.L_x_5883:
        /* <DEDUP_REMOVED lines=25> */
.L_x_5842:
[----:B------:R-:W-:Y:S05]  /*d2d0*/  BSYNC B3 ;  /* 0x0000000000037941 */ /* 0x000fea0003800000 */
.L_x_5815:
        /* <DEDUP_REMOVED lines=25> */
.L_x_5886:
[----:B------:R-:W-:Y:S05]  /*d470*/  BSYNC B0 ;  /* 0x0000000000007941 */ /* 0x000fea0003800000 */
.L_x_5885:
        /* <DEDUP_REMOVED lines=22> */
.L_x_5888:
[----:B------:R-:W-:Y:S05]  /*d5e0*/  BSYNC B0 ;  /* 0x0000000000007941 */ /* 0x000fea0003800000 */
.L_x_5887:
        /* <DEDUP_REMOVED lines=26> */
.L_x_5890:
[----:B------:R-:W-:Y:S05]  /*d790*/  BSYNC B0 ;  /* 0x0000000000007941 */ /* 0x000fea0003800000 */
.L_x_5889:
        /* <DEDUP_REMOVED lines=30> */
.L_x_5892:
[----:B------:R-:W-:Y:S05]  /*d980*/  BSYNC B0 ;  /* 0x0000000000007941 */ /* 0x000fea0003800000 */
.L_x_5891:
        /* <DEDUP_REMOVED lines=30> */
.L_x_5894:
[----:B------:R-:W-:Y:S05]  /*db70*/  BSYNC B0 ;  /* 0x0000000000007941 */ /* 0x000fea0003800000 */
.L_x_5893:
        /* <DEDUP_REMOVED lines=22> */
.L_x_5896:
[----:B------:R-:W-:Y:S05]  /*dce0*/  BSYNC B0 ;  /* 0x0000000000007941 */ /* 0x000fea0003800000 */
.L_x_5895:
        /* <DEDUP_REMOVED lines=26> */
.L_x_5898:
[----:B------:R-:W-:Y:S05]  /*de90*/  BSYNC B0 ;  /* 0x0000000000007941 */ /* 0x000fea0003800000 */
.L_x_5897:
        /* <DEDUP_REMOVED lines=28> */
.L_x_5900:
[----:B------:R-:W-:Y:S05]  /*e060*/  BSYNC B0 ;  /* 0x0000000000007941 */ /* 0x000fea0003800000 */
.L_x_5899:
        /* <DEDUP_REMOVED lines=25> */
[----:B------:R-:W-:Y:S02]  /*e200*/  IADD3 R48, R48, 0x1, R161 ;  /* 0x0000000130307810 */ /* 0x000fe40007ffe0a1 */
[C---:B------:R-:W-:Y:S01]  /*e210*/  LOP3.LUT R144, R44.reuse, R45, RZ, 0xfc, !PT ;  /* 0x0000002d2c907212 */ /* 0x040fe200078efcff */
[----:B------:R-:W-:Y:S01]  /*e220*/  IMAD.IADD R150, R44, 0x1, R5 ;  /* 0x000000012c967824 */ /* 0x000fe200078e0205 */
[----:B------:R-:W-:Y:S01]  /*e230*/  LDSM.16.M88.4 R16, [R149+0x4000] ;  /* 0x004000009510783b */ /* 0x000fe20000000200 */
[C---:B------:R-:W-:Y:S02]  /*e240*/  IADD3 R0, R149.reuse, 0x4000, RZ ;  /* 0x0000400095007810 */ /* 0x040fe40007ffe0ff */
[----:B------:R-:W-:Y:S01]  /*e250*/  IMAD.SHL.U32 R150, R150, 0x2, RZ ;  /* 0x0000000296967824 */ /* 0x000fe200078e00ff */
[----:B------:R-:W-:Y:S01]  /*e260*/  IADD3 R147, R149, 0x4020, RZ ;  /* 0x0000402095937810 */ /* 0x000fe20007ffe0ff */
[----:B------:R-:W-:Y:S01]  /*e270*/  LDSM.16.M88.4 R32, [R149+0x4800] ;  /* 0x004800009520783b */ /* 0x000fe20000000200 */
[----:B------:R-:W-:Y:S01]  /*e280*/  @P1 IADD3 R147, R0, -0x20, RZ ;  /* 0xffffffe000931810 */ /* 0x000fe20007ffe0ff */
[----:B------:R-:W-:-:S02]  /*e290*/  IMAD R148, R49, 0x2, R150 ;  /* 0x0000000231947824 */ /* 0x000fc400078e0296 */
[----:B------:R-:W2:Y:S01]  /*e2a0*/  LDSM.16.M88.4 R8, [R150] ;  /* 0x000000009608783b */ /* 0x000ea20000000200 */
[----:B------:R-:W-:Y:S01]  /*e2b0*/  IMAD.MOV.U32 R0, RZ, RZ, 0x40 ;  /* 0x00000040ff007424 */ /* 0x000fe200078e00ff */
[----:B------:R-:W-:Y:S01]  /*e2c0*/  IADD3 R139, R147, 0x800, RZ ;  /* 0x00000800938b7810 */ /* 0x000fe20007ffe0ff */
[C---:B------:R-:W-:Y:S01]  /*e2d0*/  IMAD R146, R47.reuse, 0x2, R150 ;  /* 0x000000022f927824 */ /* 0x040fe200078e0296 */
[----:B------:R-:W-:Y:S01]  /*e2e0*/  LDSM.16.M88.4 R28, [R147] ;  /* 0x00000000931c783b */ /* 0x000fe20000000200 */
[----:B------:R-:W-:Y:S01]  /*e2f0*/  IMAD R145, R47, 0x2, R148 ;  /* 0x000000022f917824 */ /* 0x000fe200078e0294 */
[----:B------:R-:W-:Y:S02]  /*e300*/  SEL R0, R0, 0xffffffc0, !P2 ;  /* 0xffffffc000007807 */ /* 0x000fe40005000000 */
[----:B------:R-:W5:Y:S01]  /*e310*/  LDSM.16.M88.4 R64, [R148] ;  /* 0x000000009440783b */ /* 0x000f620000000200 */
[----:B------:R-:W-:Y:S02]  /*e320*/  IADD3 R138, R147, 0x1000, RZ ;  /* 0x00001000938a7810 */ /* 0x000fe40007ffe0ff */
[----:B------:R-:W-:Y:S01]  /*e330*/  IMAD.IADD R143, R149, 0x1, R0 ;  /* 0x00000001958f7824 */ /* 0x000fe200078e0200 */
[----:B------:R-:W1:Y:S01]  /*e340*/  LDSM.16.M88.4 R52, [R149+0x5000] ;  /* 0x005000009534783b */ /* 0x000e620000000200 */
[----:B------:R-:W-:Y:S01]  /*e350*/  IMAD.IADD R136, R0, 0x1, R147 ;  /* 0x0000000100887824 */ /* 0x000fe200078e0293 */
[----:B------:R-:W-:-:S02]  /*e360*/  IADD3 R0, R57, R48, -R155 ;  /* 0x0000003039007210 */ /* 0x000fc40007ffe89b */
[----:B------:R-:W3:Y:S01]  /*e370*/  LDSM.16.M88.4 R4, [R149+0x5800] ;  /* 0x005800009504783b */ /* 0x000ee20000000200 */
[C---:B------:R-:W-:Y:S02]  /*e380*/  IADD3 R137, R147.reuse, 0x1800, RZ ;  /* 0x0000180093897810 */ /* 0x040fe40007ffe0ff */
[----:B------:R-:W-:Y:S01]  /*e390*/  IADD3 R0, R0, c[0x0][0x2e8], RZ ;  /* 0x0000ba0000007a10 */ /* 0x000fe20007ffe0ff */
[----:B------:R-:W-:Y:S01]  /*e3a0*/  LDSM.16.M88.4 R40, [R143+0x4000] ;  /* 0x004000008f28783b */ /* 0x000fe20000000200 */
[C---:B------:R-:W-:Y:S02]  /*e3b0*/  IADD3 R135, R147.reuse, 0x2000, RZ ;  /* 0x0000200093877810 */ /* 0x040fe40007ffe0ff */
[C---:B------:R-:W-:Y:S01]  /*e3c0*/  IADD3 R134, R147.reuse, 0x2800, RZ ;  /* 0x0000280093867810 */ /* 0x040fe20007ffe0ff */
[----:B------:R-:W4:Y:S01]  /*e3d0*/  LDSM.16.M88.4 R72, [R146] ;  /* 0x000000009248783b */ /* 0x000f220000000200 */
[C---:B------:R-:W-:Y:S02]  /*e3e0*/  IADD3 R133, R147.reuse, 0x3000, RZ ;  /* 0x0000300093857810 */ /* 0x040fe40007ffe0ff */
[----:B------:R-:W-:Y:S01]  /*e3f0*/  IADD3 R132, R147, 0x3800, RZ ;  /* 0x0000380093847810 */ /* 0x000fe20007ffe0ff */
[----:B------:R-:W1:Y:S04]  /*e400*/  LDSM.16.M88.4 R80, [R147+0x800] ;  /* 0x000800009350783b */ /* 0x000e680000000200 */
[----:B------:R-:W1:Y:S04]  /*e410*/  LDSM.16.M88.4 R20, [R147+0x1000] ;  /* 0x001000009314783b */ /* 0x000e680000000200 */
[----:B------:R-:W3:Y:S01]  /*e420*/  LDSM.16.M88.4 R68, [R147+0x1800] ;  /* 0x001800009344783b */ /* 0x000ee20000000200 */
[C---:B--2---:R-:W-:Y:S03]  /*e430*/  HMMA.16816.F32.BF16 R12, R8.reuse, R16, RZ ;  /* 0x00000010080c723c */ /* 0x044fe600000418ff */
[----:B------:R-:W-:Y:S04]  /*e440*/  LDSM.16.M88.4 R84, [R145] ;  /* 0x000000009154783b */ /* 0x000fe80000000200 */
[----:B------:R-:W-:Y:S01]  /*e450*/  LDSM.16.M88.4 R36, [R143+0x5000] ;  /* 0x005000008f24783b */ /* 0x000fe20000000200 */
[C---:B------:R-:W-:Y:S03]  /*e460*/  HMMA.16816.F32.BF16 R16, R8.reuse, R18, RZ ;  /* 0x000000120810723c */ /* 0x040fe600000418ff */
[----:B------:R-:W-:Y:S04]  /*e470*/  LDSM.16.M88.4 R96, [R136+0x1000] ;  /* 0x001000008860783b */ /* 0x000fe80000000200 */
[----:B------:R-:W-:Y:S01]  /*e480*/  LDSM.16.M88.4 R92, [R147+0x2800] ;  /* 0x00280000935c783b */ /* 0x000fe20000000200 */
[----:B------:R-:W-:Y:S03]  /*e490*/  HMMA.16816.F32.BF16 R24, R8, R32, RZ ;  /* 0x000000200818723c */ /* 0x000fe600000418ff */
[----:B------:R-:W-:Y:S05]  /*e4a0*/  LDSM.16.M88.4 R88, [R136+0x2000] ;  /* 0x002000008858783b */ /* 0x000fea0000000200 */
[----:B-----5:R-:W-:Y:S08]  /*e4b0*/  HMMA.16816.F32.BF16 R12, R64, R28, R12 ;  /* 0x0000001c400c723c */ /* 0x020ff0000004180c */
[C---:B-1----:R-:W-:Y:S08]  /*e4c0*/  HMMA.16816.F32.BF16 R60, R8.reuse, R52, RZ ;  /* 0x00000034083c723c */ /* 0x042ff000000418ff */
[C---:B------:R-:W-:Y:S08]  /*e4d0*/  HMMA.16816.F32.BF16 R32, R8.reuse, R34, RZ ;  /* 0x000000220820723c */ /* 0x040ff000000418ff */
[C---:B------:R-:W-:Y:S08]  /*e4e0*/  HMMA.16816.F32.BF16 R52, R8.reuse, R54, RZ ;  /* 0x000000360834723c */ /* 0x040ff000000418ff */
[C---:B---3--:R-:W-:Y:S08]  /*e4f0*/  HMMA.16816.F32.BF16 R76, R8.reuse, R4, RZ ;  /* 0x00000004084c723c */ /* 0x048ff000000418ff */
[----:B------:R-:W-:Y:S01]  /*e500*/  HMMA.16816.F32.BF16 R8, R8, R6, RZ ;  /* 0x000000060808723c */ /* 0x000fe200000418ff */
[----:B------:R-:W-:Y:S07]  /*e510*/  LDSM.16.M88.4 R4, [R143+0x4800] ;  /* 0x004800008f04783b */ /* 0x000fee0000000200 */
[----:B------:R-:W-:Y:S01]  /*e520*/  HMMA.16816.F32.BF16 R16, R64, R30, R16 ;  /* 0x0000001e4010723c */ /* 0x000fe20000041810 */
[----:B------:R-:W1:Y:S07]  /*e530*/  LDSM.16.M88.4 R28, [R136] ;  /* 0x00000000881c783b */ /* 0x000e6e0000000200 */
[----:B----4-:R-:W-:Y:S08]  /*e540*/  HMMA.16816.F32.BF16 R12, R72, R40, R12 ;  /* 0x00000028480c723c */ /* 0x010ff0000004180c */
        /* <DEDUP_REMOVED lines=9> */
[----:B------:R-:W2:Y:S03]  /*e5e0*/  LDSM.16.M88.4 R68, [R150+0x2000] ;  /* 0x002000009644783b */ /* 0x000ea60000000200 */
[----:B------:R-:W-:Y:S01]  /*e5f0*/  HMMA.16816.F32.BF16 R16, R72, R42, R16 ;  /* 0x0000002a4810723c */ /* 0x000fe20000041810 */
[----:B------:R-:W-:Y:S07]  /*e600*/  LDSM.16.M88.4 R40, [R148+0x2000] ;  /* 0x002000009428783b */ /* 0x000fee0000000200 */
[----:B-1----:R-:W-:Y:S08]  /*e610*/  HMMA.16816.F32.BF16 R12, R84, R28, R12 ;  /* 0x0000001c540c723c */ /* 0x002ff0000004180c */
[C---:B------:R-:W-:Y:S08]  /*e620*/  HMMA.16816.F32.BF16 R24, R72.reuse, R4, R24 ;  /* 0x000000044818723c */ /* 0x040ff00000041818 */
[C---:B------:R-:W-:Y:S01]  /*e630*/  HMMA.16816.F32.BF16 R32, R72.reuse, R6, R32 ;  /* 0x000000064820723c */ /* 0x040fe20000041820 */
[----:B------:R-:W1:Y:S07]  /*e640*/  LDSM.16.M88.4 R4, [R136+0x800] ;  /* 0x000800008804783b */ /* 0x000e6e0000000200 */
[C---:B------:R-:W-:Y:S08]  /*e650*/  HMMA.16816.F32.BF16 R60, R72.reuse, R36, R60 ;  /* 0x00000024483c723c */ /* 0x040ff0000004183c */
[----:B------:R-:W-:Y:S01]  /*e660*/  HMMA.16816.F32.BF16 R52, R72, R38, R52 ;  /* 0x000000264834723c */ /* 0x000fe20000041834 */
[----:B------:R-:W3:Y:S07]  /*e670*/  LDSM.16.M88.4 R36, [R147+0x2000] ;  /* 0x002000009324783b */ /* 0x000eee0000000200 */
[----:B------:R-:W-:Y:S01]  /*e680*/  HMMA.16816.F32.BF16 R16, R84, R30, R16 ;  /* 0x0000001e5410723c */ /* 0x000fe20000041810 */
[----:B------:R-:W4:Y:S07]  /*e690*/  LDSM.16.M88.4 R28, [R149+0x6800] ;  /* 0x00680000951c783b */ /* 0x000f2e0000000200 */
[----:B--2---:R-:W-:Y:S08]  /*e6a0*/  HMMA.16816.F32.BF16 R12, R68, R64, R12 ;  /* 0x00000040440c723c */ /* 0x004ff0000004180c */
[C---:B------:R-:W-:Y:S08]  /*e6b0*/  HMMA.16816.F32.BF16 R76, R72.reuse, R20, R76 ;  /* 0x00000014484c723c */ /* 0x040ff0000004184c */
[----:B------:R-:W-:Y:S01]  /*e6c0*/  HMMA.16816.F32.BF16 R72, R72, R22, R8 ;  /* 0x000000164848723c */ /* 0x000fe20000041808 */
[----:B------:R-:W-:Y:S04]  /*e6d0*/  LDSM.16.M88.4 R20, [R143+0x6000] ;  /* 0x006000008f14783b */ /* 0x000fe80000000200 */
[----:B------:R-:W2:Y:S03]  /*e6e0*/  LDSM.16.M88.4 R8, [R146+0x2000] ;  /* 0x002000009208783b */ /* 0x000ea60000000200 */
[----:B------:R-:W-:Y:S01]  /*e6f0*/  HMMA.16816.F32.BF16 R16, R68, R66, R16 ;  /* 0x000000424410723c */ /* 0x000fe20000041810 */
[----:B------:R-:W5:Y:S07]  /*e700*/  LDSM.16.M88.4 R64, [R149+0x7000] ;  /* 0x007000009540783b */ /* 0x000f6e0000000200 */
[----:B-1----:R-:W-:Y:S08]  /*e710*/  HMMA.16816.F32.BF16 R24, R84, R4, R24 ;  /* 0x000000045418723c */ /* 0x002ff00000041818 */
[----:B---3--:R-:W-:Y:S08]  /*e720*/  HMMA.16816.F32.BF16 R12, R40, R36, R12 ;  /* 0x00000024280c723c */ /* 0x008ff0000004180c */
[----:B------:R-:W-:Y:S01]  /*e730*/  HMMA.16816.F32.BF16 R32, R84, R6, R32 ;  /* 0x000000065420723c */ /* 0x000fe20000041820 */
[----:B------:R-:W1:Y:S07]  /*e740*/  LDSM.16.M88.4 R4, [R145+0x2000] ;  /* 0x002000009104783b */ /* 0x000e6e0000000200 */
[----:B------:R-:W-:Y:S01]  /*e750*/  HMMA.16816.F32.BF16 R16, R40, R38, R16 ;  /* 0x000000262810723c */ /* 0x000fe20000041810 */
[----:B------:R-:W-:Y:S07]  /*e760*/  LDSM.16.M88.4 R36, [R147+0x3000] ;  /* 0x003000009324783b */ /* 0x000fee0000000200 */
[----:B------:R-:W-:Y:S08]  /*e770*/  HMMA.16816.F32.BF16 R60, R84, R96, R60 ;  /* 0x00000060543c723c */ /* 0x000ff0000004183c */
[----:B----4-:R-:W-:Y:S08]  /*e780*/  HMMA.16816.F32.BF16 R24, R68, R28, R24 ;  /* 0x0000001c4418723c */ /* 0x010ff00000041818 */
[----:B--2---:R-:W-:Y:S08]  /*e790*/  HMMA.16816.F32.BF16 R12, R8, R20, R12 ;  /* 0x00000014080c723c */ /* 0x004ff0000004180c */
[----:B------:R-:W-:Y:S01]  /*e7a0*/  HMMA.16816.F32.BF16 R32, R68, R30, R32 ;  /* 0x0000001e4420723c */ /* 0x000fe20000041820 */
[----:B------:R-:W2:Y:S07]  /*e7b0*/  LDSM.16.M88.4 R28, [R143+0x6800] ;  /* 0x006800008f1c783b */ /* 0x000eae0000000200 */
[----:B------:R-:W-:Y:S01]  /*e7c0*/  HMMA.16816.F32.BF16 R16, R8, R22, R16 ;  /* 0x000000160810723c */ /* 0x000fe20000041810 */
[----:B------:R-:W3:Y:S07]  /*e7d0*/  LDSM.16.M88.4 R20, [R136+0x2800] ;  /* 0x002800008814783b */ /* 0x000eee0000000200 */
[----:B------:R-:W-:Y:S08]  /*e7e0*/  HMMA.16816.F32.BF16 R24, R40, R92, R24 ;  /* 0x0000005c2818723c */ /* 0x000ff00000041818 */
[----:B-----5:R-:W-:Y:S08]  /*e7f0*/  HMMA.16816.F32.BF16 R60, R68, R64, R60 ;  /* 0x00000040443c723c */ /* 0x020ff0000004183c */
[C---:B-1----:R-:W-:Y:S08]  /*e800*/  HMMA.16816.F32.BF16 R12, R4.reuse, R88, R12 ;  /* 0x00000058040c723c */ /* 0x042ff0000004180c */
[----:B------:R-:W-:Y:S01]  /*e810*/  HMMA.16816.F32.BF16 R16, R4, R90, R16 ;  /* 0x0000005a0410723c */ /* 0x000fe20000041810 */
[----:B------:R-:W-:Y:S07]  /*e820*/  LDSM.16.M88.4 R88, [R143+0x7000] ;  /* 0x007000008f58783b */ /* 0x000fee0000000200 */
[----:B--2---:R-:W-:Y:S08]  /*e830*/  HMMA.16816.F32.BF16 R24, R8, R28, R24 ;  /* 0x0000001c0818723c */ /* 0x004ff00000041818 */
[----:B------:R-:W-:Y:S01]  /*e840*/  HMMA.16816.F32.BF16 R60, R40, R36, R60 ;  /* 0x00000024283c723c */ /* 0x000fe2000004183c */
[----:B------:R-:W-:-:S02]  /*e850*/  FMUL.FTZ R46, R12, c[0x0][0x2ec] ;  /* 0x0000bb000c2e7a20 */ /* 0x000fc40000410000 */
[----:B------:R-:W-:-:S04]  /*e860*/  FMUL.FTZ R50, R13, c[0x0][0x2ec] ;  /* 0x0000bb000d327a20 */ /* 0x000fc80000410000 */
[----:B------:R-:W-:Y:S01]  /*e870*/  FMUL.FTZ R36, R14, c[0x0][0x2ec] ;  /* 0x0000bb000e247a20 */ /* 0x000fe20000410000 */
[C---:B------:R-:W-:Y:S01]  /*e880*/  HMMA.16816.F32.BF16 R52, R84.reuse, R98, R52 ;  /* 0x000000625434723c */ /* 0x040fe20000041834 */
[----:B------:R-:W-:Y:S01]  /*e890*/  FMUL.FTZ R37, R15, c[0x0][0x2ec] ;  /* 0x0000bb000f257a20 */ /* 0x000fe20000410000 */
[----:B------:R-:W1:Y:S01]  /*e8a0*/  MUFU.TANH R50, R50 ;  /* 0x0000003200327308 */ /* 0x000e620000002400 */
[----:B------:R-:W2:Y:S01]  /*e8b0*/  LDSM.16.M88.4 R12, [R149+0x7800] ;  /* 0x00780000950c783b */ /* 0x000ea20000000200 */
[----:B------:R-:W-:Y:S02]  /*e8c0*/  FMUL.FTZ R16, R16, c[0x0][0x2ec] ;  /* 0x0000bb0010107a20 */ /* 0x000fe40000410000 */
[----:B------:R-:W-:Y:S02]  /*e8d0*/  FMUL.FTZ R51, R18, c[0x0][0x2ec] ;  /* 0x0000bb0012337a20 */ /* 0x000fe40000410000 */
[C---:B------:R-:W-:Y:S01]  /*e8e0*/  HMMA.16816.F32.BF16 R72, R84.reuse, R82, R72 ;  /* 0x000000525448723c */ /* 0x040fe20000041848 */
[----:B------:R-:W-:Y:S01]  /*e8f0*/  FMUL.FTZ R58, R19, c[0x0][0x2ec] ;  /* 0x0000bb00133a7a20 */ /* 0x000fe20000410000 */
[----:B------:R-:W4:Y:S06]  /*e900*/  MUFU.TANH R37, R37 ;  /* 0x0000002500257308 */ /* 0x000f2c0000002400 */
[----:B------:R-:W-:Y:S02]  /*e910*/  HMMA.16816.F32.BF16 R76, R84, R80, R76 ;  /* 0x00000050544c723c */ /* 0x000fe4000004184c */
[----:B------:R-:W-:Y:S06]  /*e920*/  MUFU.TANH R58, R58 ;  /* 0x0000003a003a7308 */ /* 0x000fec0000002400 */
[----:B---3--:R-:W-:Y:S02]  /*e930*/  HMMA.16816.F32.BF16 R24, R4, R20, R24 ;  /* 0x000000140418723c */ /* 0x008fe40000041818 */
[----:B------:R3:W-:Y:S05]  /*e940*/  MUFU.TANH R20, R16 ;  /* 0x0000001000147308 */ /* 0x0007ea0000002400 */
[----:B------:R-:W-:Y:S01]  /*e950*/  FMUL.FTZ R21, R17, c[0x0][0x2ec] ;  /* 0x0000bb0011157a20 */ /* 0x000fe20000410000 */
[----:B------:R-:W-:Y:S02]  /*e960*/  HMMA.16816.F32.BF16 R52, R68, R66, R52 ;  /* 0x000000424434723c */ /* 0x000fe40000041834 */
[----:B------:R-:W-:Y:S06]  /*e970*/  MUFU.TANH R51, R51 ;  /* 0x0000003300337308 */ /* 0x000fec0000002400 */
[----:B------:R-:W-:Y:S01]  /*e980*/  HMMA.16816.F32.BF16 R32, R40, R94, R32 ;  /* 0x0000005e2820723c */ /* 0x000fe20000041820 */
[----:B---3--:R-:W3:Y:S01]  /*e990*/  LDSM.16.M88.4 R16, [R147+0x3800] ;  /* 0x003800009310783b */ /* 0x008ee20000000200 */
[----:B------:R-:W5:Y:S06]  /*e9a0*/  MUFU.TANH R21, R21 ;  /* 0x0000001500157308 */ /* 0x000f6c0000002400 */
[C---:B--2---:R-:W-:Y:S02]  /*e9b0*/  HMMA.16816.F32.BF16 R72, R68.reuse, R14, R72 ;  /* 0x0000000e4448723c */ /* 0x044fe40000041848 */
[----:B------:R-:W-:Y:S06]  /*e9c0*/  MUFU.TANH R46, R46 ;  /* 0x0000002e002e7308 */ /* 0x000fec0000002400 */
[----:B------:R-:W-:Y:S01]  /*e9d0*/  HMMA.16816.F32.BF16 R76, R68, R12, R76 ;  /* 0x0000000c444c723c */ /* 0x000fe2000004184c */
[----:B------:R-:W2:Y:S01]  /*e9e0*/  LDSM.16.M88.4 R12, [R143+0x7800] ;  /* 0x007800008f0c783b */ /* 0x000ea20000000200 */
[----:B------:R-:W-:Y:S06]  /*e9f0*/  MUFU.TANH R36, R36 ;  /* 0x0000002400247308 */ /* 0x000fec0000002400 */
[----:B------:R-:W-:Y:S08]  /*ea00*/  HMMA.16816.F32.BF16 R52, R40, R38, R52 ;  /* 0x000000262834723c */ /* 0x000ff00000041834 */
[C---:B------:R-:W-:Y:S01]  /*ea10*/  HMMA.16816.F32.BF16 R32, R8.reuse, R30, R32 ;  /* 0x0000001e0820723c */ /* 0x040fe20000041820 */
[----:B------:R-:W1:Y:S07]  /*ea20*/  LDSM.16.M88.4 R28, [R136+0x3000] ;  /* 0x00300000881c783b */ /* 0x000e6e0000000200 */
[----:B------:R-:W-:Y:S08]  /*ea30*/  HMMA.16816.F32.BF16 R60, R8, R88, R60 ;  /* 0x00000058083c723c */ /* 0x000ff0000004183c */
[C---:B---3--:R-:W-:Y:S08]  /*ea40*/  HMMA.16816.F32.BF16 R72, R40.reuse, R18, R72 ;  /* 0x000000122848723c */ /* 0x048ff00000041848 */
[----:B------:R-:W-:Y:S01]  /*ea50*/  HMMA.16816.F32.BF16 R76, R40, R16, R76 ;  /* 0x00000010284c723c */ /* 0x000fe2000004184c */
[----:B------:R-:W3:Y:S01]  /*ea60*/  LDSM.16.M88.4 R16, [R136+0x3800] ;  /* 0x003800008810783b */ /* 0x000ee20000000200 */
[----:B------:R-:W-:-:S06]  /*ea70*/  DEPBAR.LE SB0, 0x0 ;  /* 0x000080000000791a */ /* 0x000fcc0000000000 */
[C---:B------:R-:W-:Y:S08]  /*ea80*/  HMMA.16816.F32.BF16 R52, R8.reuse, R90, R52 ;  /* 0x0000005a0834723c */ /* 0x040ff00000041834 */
[----:B--2---:R-:W-:Y:S08]  /*ea90*/  HMMA.16816.F32.BF16 R72, R8, R14, R72 ;  /* 0x0000000e0848723c */ /* 0x004ff00000041848 */
[----:B------:R-:W-:Y:S07]  /*eaa0*/  HMMA.16816.F32.BF16 R32, R4, R22, R32 ;  /* 0x000000160420723c */ /* 0x000fee0000041820 */
[----:B------:R-:W-:Y:S01]  /*eab0*/  FMUL.FTZ R22, R24, c[0x0][0x2ec] ;  /* 0x0000bb0018167a20 */ /* 0x000fe20000410000 */
[----:B------:R-:W-:Y:S01]  /*eac0*/  HMMA.16816.F32.BF16 R76, R8, R12, R76 ;  /* 0x0000000c084c723c */ /* 0x000fe2000004184c */
[----:B------:R-:W-:Y:S01]  /*ead0*/  FMUL.FTZ R24, R26, c[0x0][0x2ec] ;  /* 0x0000bb001a187a20 */ /* 0x000fe20000410000 */
[C---:B------:R-:W-:Y:S01]  /*eae0*/  IADD3 R26, R0.reuse, 0x8, RZ ;  /* 0x00000008001a7810 */ /* 0x040fe20007ffe0ff */
[----:B------:R-:W-:Y:S01]  /*eaf0*/  FMUL.FTZ R23, R25, c[0x0][0x2ec] ;  /* 0x0000bb0019177a20 */ /* 0x000fe20000410000 */
[-C--:B------:R-:W-:Y:S01]  /*eb00*/  IMNMX R0, R0, R57.reuse, PT ;  /* 0x0000003900007217 */ /* 0x080fe20003800200 */
[----:B------:R-:W-:Y:S01]  /*eb10*/  FMUL.FTZ R25, R27, c[0x0][0x2ec] ;  /* 0x0000bb001b197a20 */ /* 0x000fe20000410000 */
[----:B------:R-:W-:Y:S01]  /*eb20*/  IMNMX R105, R26, R57, PT ;  /* 0x000000391a697217 */ /* 0x000fe20003800200 */
[----:B------:R-:W2:Y:S01]  /*eb30*/  MUFU.TANH R22, R22 ;  /* 0x0000001600167308 */ /* 0x000ea20000002400 */
[----:B-1----:R-:W-:Y:S01]  /*eb40*/  HMMA.16816.F32.BF16 R60, R4, R28, R60 ;  /* 0x0000001c043c723c */ /* 0x002fe2000004183c */
[----:B------:R-:W-:-:S02]  /*eb50*/  IADD3 R12, R3, 0x1, RZ ;  /* 0x00000001030c7810 */ /* 0x000fc40007ffe0ff */
[----:B------:R-:W-:Y:S02]  /*eb60*/  IADD3 R8, R3, 0x10, RZ ;  /* 0x0000001003087810 */ /* 0x000fe40007ffe0ff */
[----:B------:R-:W-:Y:S02]  /*eb70*/  ISETP.GE.AND P5, PT, R12, R0, PT ;  /* 0x000000000c00720c */ /* 0x000fe40003fa6270 */
[----:B------:R-:W1:Y:S01]  /*eb80*/  MUFU.TANH R24, R24 ;  /* 0x0000001800187308 */ /* 0x000e620000002400 */
[C---:B------:R-:W-:Y:S01]  /*eb90*/  HMMA.16816.F32.BF16 R52, R4.reuse, R30, R52 ;  /* 0x0000001e0434723c */ /* 0x040fe20000041834 */
[----:B------:R-:W-:Y:S01]  /*eba0*/  FMUL.FTZ R27, R32, c[0x0][0x2ec] ;  /* 0x0000bb00201b7a20 */ /* 0x000fe20000410000 */
[----:B------:R-:W-:Y:S01]  /*ebb0*/  ISETP.GE.AND P0, PT, R12, R105, PT ;  /* 0x000000690c00720c */ /* 0x000fe20003f06270 */
[----:B------:R-:W-:Y:S01]  /*ebc0*/  FMUL.FTZ R28, R33, c[0x0][0x2ec] ;  /* 0x0000bb00211c7a20 */ /* 0x000fe20000410000 */
[C---:B------:R-:W-:Y:S01]  /*ebd0*/  IADD3 R12, R3.reuse, 0x9, RZ ;  /* 0x00000009030c7810 */ /* 0x040fe20007ffe0ff */
[----:B------:R-:W-:Y:S01]  /*ebe0*/  FMUL.FTZ R29, R34, c[0x0][0x2ec] ;  /* 0x0000bb00221d7a20 */ /* 0x000fe20000410000 */
[----:B------:R-:W-:Y:S01]  /*ebf0*/  IADD3 R13, R3, 0x8, RZ ;  /* 0x00000008030d7810 */ /* 0x000fe20007ffe0ff */
[----:B------:R-:W-:Y:S01]  /*ec00*/  FMUL.FTZ R32, R35, c[0x0][0x2ec] ;  /* 0x0000bb0023207a20 */ /* 0x000fe20000410000 */
[----:B---3--:R-:W-:Y:S01]  /*ec10*/  HMMA.16816.F32.BF16 R72, R4, R18, R72 ;  /* 0x000000120448723c */ /* 0x008fe20000041848 */
[----:B------:R-:W3:Y:S01]  /*ec20*/  MUFU.TANH R23, R23 ;  /* 0x0000001700177308 */ /* 0x000ee20000002400 */
[----:B------:R-:W-:-:S02]  /*ec30*/  FSEL R50, R50, -INF , !P5 ;  /* 0xff80000032327808 */ /* 0x000fc40006800000 */
[----:B----4-:R-:W-:Y:S02]  /*ec40*/  FSEL R40, R37, -INF , !P0 ;  /* 0xff80000025287808 */ /* 0x010fe40004000000 */
[-C--:B------:R-:W-:Y:S02]  /*ec50*/  ISETP.GE.AND P6, PT, R12, R0.reuse, PT ;  /* 0x000000000c00720c */ /* 0x080fe40003fc6270 */
[----:B------:R-:W-:Y:S01]  /*ec60*/  HMMA.16816.F32.BF16 R76, R4, R16, R76 ;  /* 0x00000010044c723c */ /* 0x000fe2000004184c */
[----:B------:R-:W4:Y:S01]  /*ec70*/  MUFU.TANH R25, R25 ;  /* 0x0000001900197308 */ /* 0x000f220000002400 */
[----:B------:R-:W-:Y:S01]  /*ec80*/  FMUL.FTZ R60, R60, c[0x0][0x2ec] ;  /* 0x0000bb003c3c7a20 */ /* 0x000fe20000410000 */
[-C--:B------:R-:W-:Y:S01]  /*ec90*/  ISETP.GE.AND P4, PT, R12, R105.reuse, PT ;  /* 0x000000690c00720c */ /* 0x080fe20003f86270 */
[----:B------:R-:W-:Y:S01]  /*eca0*/  FMUL.FTZ R61, R61, c[0x0][0x2ec] ;  /* 0x0000bb003d3d7a20 */ /* 0x000fe20000410000 */
[CC--:B------:R-:W-:Y:S01]  /*ecb0*/  ISETP.GE.AND P5, PT, R8.reuse, R0.reuse, PT ;  /* 0x000000000800720c */ /* 0x0c0fe20003fa6270 */
[----:B------:R-:W-:Y:S01]  /*ecc0*/  FMUL.FTZ R63, R63, c[0x0][0x2ec] ;  /* 0x0000bb003f3f7a20 */ /* 0x000fe20000410000 */
[-C--:B------:R-:W-:Y:S01]  /*ecd0*/  ISETP.GE.AND P0, PT, R8, R105.reuse, PT ;  /* 0x000000690800720c */ /* 0x080fe20003f06270 */
[----:B------:R-:W-:Y:S01]  /*ece0*/  FMUL.FTZ R53, R53, c[0x0][0x2ec] ;  /* 0x0000bb0035357a20 */ /* 0x000fe20000410000 */
[----:B------:R-:W-:Y:S01]  /*ecf0*/  MUFU.TANH R27, R27 ;  /* 0x0000001b001b7308 */ /* 0x000fe20000002400 */
[----:B------:R-:W-:Y:S01]  /*ed00*/  IADD3 R8, R3, 0x18, RZ ;  /* 0x0000001803087810 */ /* 0x000fe20007ffe0ff */
[----:B------:R-:W-:Y:S01]  /*ed10*/  FMUL.FTZ R52, R52, c[0x0][0x2ec] ;  /* 0x0000bb0034347a20 */ /* 0x000fe20000410000 */
[CC--:B------:R-:W-:Y:S01]  /*ed20*/  ISETP.GE.AND P1, PT, R13.reuse, R0.reuse, PT ;  /* 0x000000000d00720c */ /* 0x0c0fe20003f26270 */
[----:B------:R-:W-:Y:S01]  /*ed30*/  FMUL.FTZ R62, R62, c[0x0][0x2ec] ;  /* 0x0000bb003e3e7a20 */ /* 0x000fe20000410000 */
[-C--:B------:R-:W-:Y:S01]  /*ed40*/  ISETP.GE.AND P2, PT, R13, R105.reuse, PT ;  /* 0x000000690d00720c */ /* 0x080fe20003f46270 */
[----:B------:R-:W-:Y:S01]  /*ed50*/  FMUL.FTZ R54, R54, c[0x0][0x2ec] ;  /* 0x0000bb0036367a20 */ /* 0x000fe20000410000 */
[----:B------:R-:W-:Y:S01]  /*ed60*/  IADD3 R9, R3, 0x11, RZ ;  /* 0x0000001103097810 */ /* 0x000fe20007ffe0ff */
[----:B------:R-:W-:Y:S01]  /*ed70*/  MUFU.TANH R28, R28 ;  /* 0x0000001c001c7308 */ /* 0x000fe20000002400 */
[----:B-----5:R-:W-:Y:S01]  /*ed80*/  FSEL R42, R21, -INF , !P6 ;  /* 0xff800000152a7808 */ /* 0x020fe20007000000 */
[----:B------:R-:W-:Y:S01]  /*ed90*/  FMUL.FTZ R72, R72, c[0x0][0x2ec] ;  /* 0x0000bb0048487a20 */ /* 0x000fe20000410000 */
[----:B------:R-:W-:Y:S01]  /*eda0*/  FSEL R58, R58, -INF , !P4 ;  /* 0xff8000003a3a7808 */ /* 0x000fe20006000000 */
[----:B------:R-:W-:Y:S01]  /*edb0*/  FMUL.FTZ R16, R55, c[0x0][0x2ec] ;  /* 0x0000bb0037107a20 */ /* 0x000fe20000410000 */
[CC--:B------:R-:W-:Y:S01]  /*edc0*/  ISETP.GE.AND P6, PT, R8.reuse, R0.reuse, PT ;  /* 0x000000000800720c */ /* 0x0c0fe20003fc6270 */
[----:B------:R-:W-:Y:S01]  /*edd0*/  FMUL.FTZ R21, R75, c[0x0][0x2ec] ;  /* 0x0000bb004b157a20 */ /* 0x000fe20000410000 */
[-C--:B------:R-:W-:Y:S01]  /*ede0*/  ISETP.GE.AND P4, PT, R8, R105.reuse, PT ;  /* 0x000000690800720c */ /* 0x080fe20003f86270 */
[----:B------:R-:W5:Y:S01]  /*edf0*/  MUFU.TANH R29, R29 ;  /* 0x0000001d001d7308 */ /* 0x000f620000002400 */
[----:B------:R-:W-:Y:S01]  /*ee00*/  IADD3 R8, R3, 0x19, RZ ;  /* 0x0000001903087810 */ /* 0x000fe20007ffe0ff */
[----:B------:R-:W-:Y:S01]  /*ee10*/  FMUL.FTZ R76, R76, c[0x0][0x2ec] ;  /* 0x0000bb004c4c7a20 */ /* 0x000fe20000410000 */
[----:B------:R-:W-:Y:S01]  /*ee20*/  FSEL R30, R20, -INF , !P1 ;  /* 0xff800000141e7808 */ /* 0x000fe20004800000 */
[----:B------:R-:W-:Y:S01]  /*ee30*/  FMUL.FTZ R78, R78, c[0x0][0x2ec] ;  /* 0x0000bb004e4e7a20 */ /* 0x000fe20000410000 */
[----:B------:R-:W-:Y:S01]  /*ee40*/  FSEL R38, R51, -INF , !P2 ;  /* 0xff80000033267808 */ /* 0x000fe20005000000 */
[----:B------:R-:W-:Y:S01]  /*ee50*/  FMUL.FTZ R20, R79, c[0x0][0x2ec] ;  /* 0x0000bb004f147a20 */ /* 0x000fe20000410000 */
[CC--:B------:R-:W-:Y:S01]  /*ee60*/  ISETP.GE.AND P1, PT, R9.reuse, R0.reuse, PT ;  /* 0x000000000900720c */ /* 0x0c0fe20003f26270 */
[----:B------:R-:W3:Y:S01]  /*ee70*/  MUFU.TANH R32, R32 ;  /* 0x0000002000207308 */ /* 0x000ee20000002400 */
[----:B------:R-:W-:Y:S01]  /*ee80*/  ISETP.GE.AND P2, PT, R9, R105, PT ;  /* 0x000000690900720c */ /* 0x000fe20003f46270 */
[----:B------:R-:W-:Y:S01]  /*ee90*/  FMUL.FTZ R77, R77, c[0x0][0x2ec] ;  /* 0x0000bb004d4d7a20 */ /* 0x000fe20000410000 */
[----:B------:R-:W-:Y:S01]  /*eea0*/  IADD3 R10, R3, 0x20, RZ ;  /* 0x00000020030a7810 */ /* 0x000fe20007ffe0ff */
[----:B------:R-:W-:Y:S01]  /*eeb0*/  FMUL.FTZ R73, R73, c[0x0][0x2ec] ;  /* 0x0000bb0049497a20 */ /* 0x000fe20000410000 */
[----:B--2---:R-:W-:Y:S01]  /*eec0*/  FSEL R26, R22, -INF , !P5 ;  /* 0xff800000161a7808 */ /* 0x004fe20006800000 */
[----:B------:R-:W-:Y:S01]  /*eed0*/  FMUL.FTZ R22, R74, c[0x0][0x2ec] ;  /* 0x0000bb004a167a20 */ /* 0x000fe20000410000 */
[----:B-1----:R-:W-:Y:S01]  /*eee0*/  FSEL R12, R24, -INF , !P0 ;  /* 0xff800000180c7808 */ /* 0x002fe20004000000 */
[----:B------:R5:W1:Y:S01]  /*eef0*/  MUFU.TANH R128, R60 ;  /* 0x0000003c00807308 */ /* 0x000a620000002400 */
[----:B------:R-:W-:-:S02]  /*ef00*/  ISETP.GE.AND P5, PT, R8, R0, PT ;  /* 0x000000000800720c */ /* 0x000fc40003fa6270 */
[----:B------:R-:W-:Y:S02]  /*ef10*/  ISETP.GE.AND P0, PT, R8, R105, PT ;  /* 0x000000690800720c */ /* 0x000fe40003f06270 */
[C---:B------:R-:W-:Y:S02]  /*ef20*/  IADD3 R5, R3.reuse, 0x21, RZ ;  /* 0x0000002103057810 */ /* 0x040fe40007ffe0ff */
[----:B------:R-:W-:Y:S01]  /*ef30*/  IADD3 R4, R3, 0x28, RZ ;  /* 0x0000002803047810 */ /* 0x000fe20007ffe0ff */
[----:B------:R-:W-:Y:S01]  /*ef40*/  MUFU.TANH R120, R61 ;  /* 0x0000003d00787308 */ /* 0x000fe20000002400 */
[----:B---3--:R-:W-:Y:S02]  /*ef50*/  FSEL R14, R23, -INF , !P1 ;  /* 0xff800000170e7808 */ /* 0x008fe40004800000 */
[----:B----4-:R-:W-:Y:S02]  /*ef60*/  FSEL R8, R25, -INF , !P2 ;  /* 0xff80000019087808 */ /* 0x010fe40005000000 */
[----:B------:R-:W-:-:S02]  /*ef70*/  ISETP.GE.AND P1, PT, R10, R0, PT ;  /* 0x000000000a00720c */ /* 0x000fc40003f26270 */
[-C--:B------:R-:W-:Y:S01]  /*ef80*/  ISETP.GE.AND P2, PT, R10, R105.reuse, PT ;  /* 0x000000690a00720c */ /* 0x080fe20003f46270 */
[----:B------:R-:W2:Y:S01]  /*ef90*/  MUFU.TANH R124, R63 ;  /* 0x0000003f007c7308 */ /* 0x000ea20000002400 */
[----:B-----5:R-:W-:Y:S02]  /*efa0*/  FSEL R60, R29, -INF , !P4 ;  /* 0xff8000001d3c7808 */ /* 0x020fe40006000000 */
[----:B------:R-:W-:Y:S02]  /*efb0*/  FSEL R24, R28, -INF , !P5 ;  /* 0xff8000001c187808 */ /* 0x000fe40006800000 */
[----:B------:R-:W-:Y:S02]  /*efc0*/  FSEL R10, R32, -INF , !P0 ;  /* 0xff800000200a7808 */ /* 0x000fe40004000000 */
[----:B------:R-:W-:Y:S01]  /*efd0*/  ISETP.GE.AND P4, PT, R5, R105, PT ;  /* 0x000000690500720c */ /* 0x000fe20003f86270 */
[----:B------:R-:W3:Y:S01]  /*efe0*/  MUFU.TANH R118, R53 ;  /* 0x0000003500767308 */ /* 0x000ee20000002400 */
[----:B------:R-:W-:-:S02]  /*eff0*/  ISETP.GE.AND P5, PT, R4, R0, PT ;  /* 0x000000000400720c */ /* 0x000fc40003fa6270 */
[-C--:B------:R-:W-:Y:S02]  /*f000*/  ISETP.GE.AND P0, PT, R4, R105.reuse, PT ;  /* 0x000000690400720c */ /* 0x080fe40003f06270 */
[----:B------:R-:W-:Y:S02]  /*f010*/  IADD3 R4, R3, 0x30, RZ ;  /* 0x0000003003047810 */ /* 0x000fe40007ffe0ff */
[----:B-1----:R-:W-:Y:S01]  /*f020*/  FSEL R128, R128, -INF , !P1 ;  /* 0xff80000080807808 */ /* 0x002fe20004800000 */
[----:B------:R1:W-:Y:S01]  /*f030*/  MUFU.TANH R126, R52 ;  /* 0x00000034007e7308 */ /* 0x0003e20000002400 */
[----:B--2---:R-:W-:Y:S02]  /*f040*/  FSEL R124, R124, -INF , !P4 ;  /* 0xff8000007c7c7808 */ /* 0x004fe40006000000 */
[----:B------:R-:W-:-:S05]  /*f050*/  ISETP.GE.AND P4, PT, R4, R105, PT ;  /* 0x000000690400720c */ /* 0x000fca0003f86270 */
[----:B------:R-:W-:Y:S08]  /*f060*/  MUFU.TANH R116, R72 ;  /* 0x0000004800747308 */ /* 0x000ff00000002400 */
[----:B------:R-:W2:Y:S01]  /*f070*/  MUFU.TANH R122, R62 ;  /* 0x0000003e007a7308 */ /* 0x000ea20000002400 */
[----:B-1----:R-:W-:Y:S02]  /*f080*/  FSEL R52, R27, -INF , !P6 ;  /* 0xff8000001b347808 */ /* 0x002fe40007000000 */
[----:B------:R-:W-:-:S02]  /*f090*/  ISETP.GE.AND P6, PT, R5, R0, PT ;  /* 0x000000000500720c */ /* 0x000fc40003fc6270 */
[----:B------:R-:W-:Y:S02]  /*f0a0*/  IADD3 R5, R3, 0x29, RZ ;  /* 0x0000002903057810 */ /* 0x000fe40007ffe0ff */
[----:B------:R-:W-:Y:S01]  /*f0b0*/  FSEL R120, R120, -INF , !P6 ;  /* 0xff80000078787808 */ /* 0x000fe20007000000 */
[----:B------:R-:W1:Y:S01]  /*f0c0*/  MUFU.TANH R9, R54 ;  /* 0x0000003600097308 */ /* 0x000e620000002400 */
[-C--:B------:R-:W-:Y:S02]  /*f0d0*/  ISETP.GE.AND P1, PT, R5, R0.reuse, PT ;  /* 0x000000000500720c */ /* 0x080fe40003f26270 */
[-C--:B------:R-:W-:Y:S02]  /*f0e0*/  ISETP.GE.AND P6, PT, R4, R0.reuse, PT ;  /* 0x000000000400720c */ /* 0x080fe40003fc6270 */
[----:B------:R-:W-:Y:S02]  /*f0f0*/  IADD3 R4, R3, 0x38, RZ ;  /* 0x0000003803047810 */ /* 0x000fe40007ffe0ff */
[----:B---3--:R-:W-:Y:S01]  /*f100*/  FSEL R118, R118, -INF , !P1 ;  /* 0xff80000076767808 */ /* 0x008fe20004800000 */
[----:B------:R-:W3:Y:S01]  /*f110*/  MUFU.TANH R115, R76 ;  /* 0x0000004c00737308 */ /* 0x000ee20000002400 */
[----:B------:R-:W-:-:S02]  /*f120*/  ISETP.GE.AND P1, PT, R4, R0, PT ;  /* 0x000000000400720c */ /* 0x000fc40003f26270 */
[----:B--2---:R-:W-:Y:S02]  /*f130*/  FSEL R122, R122, -INF , !P2 ;  /* 0xff8000007a7a7808 */ /* 0x004fe40005000000 */
[----:B------:R-:W-:Y:S02]  /*f140*/  FSEL R116, R116, -INF , !P1 ;  /* 0xff80000074747808 */ /* 0x000fe40004800000 */
[----:B------:R-:W-:Y:S01]  /*f150*/  ISETP.GE.AND P1, PT, R104, 0x2, PT ;  /* 0x000000026800780c */ /* 0x000fe20003f26270 */
[----:B------:R-:W2:Y:S01]  /*f160*/  MUFU.TANH R112, R78 ;  /* 0x0000004e00707308 */ /* 0x000ea20000002400 */
[----:B------:R-:W-:Y:S02]  /*f170*/  ISETP.GE.AND P2, PT, R5, R105, PT ;  /* 0x000000690500720c */ /* 0x000fe40003f46270 */
[----:B------:R-:W-:Y:S02]  /*f180*/  IADD3 R5, R3, 0x31, RZ ;  /* 0x0000003103057810 */ /* 0x000fe40007ffe0ff */
[----:B------:R-:W-:-:S02]  /*f190*/  FSEL R126, R126, -INF , !P5 ;  /* 0xff8000007e7e7808 */ /* 0x000fc40006800000 */
[----:B-1----:R-:W-:Y:S01]  /*f1a0*/  FSEL R18, R9, -INF , !P0 ;  /* 0xff80000009127808 */ /* 0x002fe20004000000 */
[----:B------:R-:W1:Y:S01]  /*f1b0*/  MUFU.TANH R16, R16 ;  /* 0x0000001000107308 */ /* 0x000e620000002400 */
[----:B---3--:R-:W-:Y:S02]  /*f1c0*/  FSEL R115, R115, -INF , !P6 ;  /* 0xff80000073737808 */ /* 0x008fe40007000000 */
[CC--:B------:R-:W-:Y:S02]  /*f1d0*/  ISETP.GE.AND P5, PT, R5.reuse, R0.reuse, PT ;  /* 0x000000000500720c */ /* 0x0c0fe40003fa6270 */
[----:B------:R-:W-:Y:S02]  /*f1e0*/  ISETP.GE.AND P0, PT, R5, R105, PT ;  /* 0x000000690500720c */ /* 0x000fe40003f06270 */
[----:B------:R-:W-:Y:S01]  /*f1f0*/  ISETP.GE.AND P6, PT, R3, R0, PT ;  /* 0x000000000300720c */ /* 0x000fe20003fc6270 */
[----:B------:R-:W3:Y:S01]  /*f200*/  MUFU.TANH R114, R77 ;  /* 0x0000004d00727308 */ /* 0x000ee20000002400 */
[----:B--2---:R-:W-:-:S02]  /*f210*/  FSEL R112, R112, -INF , !P4 ;  /* 0xff80000070707808 */ /* 0x004fc40006000000 */
[CC--:B------:R-:W-:Y:S02]  /*f220*/  ISETP.GE.AND P4, PT, R3.reuse, R105.reuse, PT ;  /* 0x000000690300720c */ /* 0x0c0fe40003f86270 */
[----:B------:R-:W-:Y:S02]  /*f230*/  IADD3 R3, R3, 0x39, RZ ;  /* 0x0000003903037810 */ /* 0x000fe40007ffe0ff */
[----:B------:R-:W-:Y:S01]  /*f240*/  FSEL R46, R46, -INF , !P6 ;  /* 0xff8000002e2e7808 */ /* 0x000fe20007000000 */
[----:B------:R-:W2:Y:S01]  /*f250*/  MUFU.TANH R20, R20 ;  /* 0x0000001400147308 */ /* 0x000ea20000002400 */
[----:B-1----:R-:W-:Y:S01]  /*f260*/  FSEL R16, R16, -INF , !P2 ;  /* 0xff80000010107808 */ /* 0x002fe20005000000 */
[----:B------:R-:W-:Y:S01]  /*f270*/  BAR.SYNC.DEFER_BLOCKING 0x0 ;  /* 0x0000000000007b1d */ /* 0x000fe20000010000 */
[----:B------:R-:W-:Y:S02]  /*f280*/  ISETP.GE.AND P2, PT, R4, R105, PT ;  /* 0x000000690400720c */ /* 0x000fe40003f46270 */
[----:B------:R-:W-:-:S03]  /*f290*/  FSEL R36, R36, -INF , !P4 ;  /* 0xff80000024247808 */ /* 0x000fc60006000000 */
[----:B------:R-:W1:Y:S01]  /*f2a0*/  MUFU.TANH R113, R73 ;  /* 0x0000004900717308 */ /* 0x000e620000002400 */
[----:B---3--:R-:W-:Y:S02]  /*f2b0*/  FSEL R114, R114, -INF , !P5 ;  /* 0xff80000072727808 */ /* 0x008fe40006800000 */
[----:B------:R-:W-:-:S05]  /*f2c0*/  ISETP.GE.AND P5, PT, R3, R0, PT ;  /* 0x000000000300720c */ /* 0x000fca0003fa6270 */
[----:B------:R-:W3:Y:S01]  /*f2d0*/  MUFU.TANH R22, R22 ;  /* 0x0000001600167308 */ /* 0x000ee20000002400 */
[----:B--2---:R-:W-:Y:S02]  /*f2e0*/  FSEL R20, R20, -INF , !P0 ;  /* 0xff80000014147808 */ /* 0x004fe40004000000 */
[----:B------:R-:W-:-:S05]  /*f2f0*/  ISETP.GE.AND P0, PT, R3, R105, PT ;  /* 0x000000690300720c */ /* 0x000fca0003f06270 */
[----:B------:R-:W2:Y:S01]  /*f300*/  MUFU.TANH R21, R21 ;  /* 0x0000001500157308 */ /* 0x000ea20000002400 */
[----:B-1----:R-:W-:Y:S02]  /*f310*/  FSEL R113, R113, -INF , !P5 ;  /* 0xff80000071717808 */ /* 0x002fe40006800000 */
[----:B---3--:R-:W-:Y:S02]  /*f320*/  FSEL R22, R22, -INF , !P2 ;  /* 0xff80000016167808 */ /* 0x008fe40005000000 */
[----:B--2---:R-:W-:Y:S01]  /*f330*/  FSEL R21, R21, -INF , !P0 ;  /* 0xff80000015157808 */ /* 0x004fe20004000000 */
        /* <DEDUP_REMOVED lines=60> */
.L_x_5902:
[----:B------:R-:W-:-:S05]  /*f700*/  IMAD.MOV.U32 R5, RZ, RZ, c[0x0][0x198] ;  /* 0x00006600ff057624 */ /* 0x000fca00078e00ff */
[----:B------:R-:W-:-:S04]  /*f710*/  LEA R5, -R5, RZ, 0x6 ;  /* 0x000000ff05057211 */ /* 0x000fc800078e31ff */
[----:B------:R-:W-:Y:S02]  /*f720*/  SHF.R.S32.HI R2, RZ, 0x1f, R5 ;  /* 0x0000001fff027819 */ /* 0x000fe40000011405 */
.L_x_5903:
        /* <DEDUP_REMOVED lines=75> */
.L_x_5901:
        /* <DEDUP_REMOVED lines=40> */
[----:B-1----:R-:W-:-:S02]  /*fe60*/  FMNMX.FTZ R4, R7, R4, !PT ;  /* 0x0000000407047209 */ /* 0x002fc40007810000 */
[----:B--2---:R-:W-:-:S03]  /*fe70*/  FMNMX.FTZ R5, R6, R5, !PT ;  /* 0x0000000506057209 */ /* 0x004fc60007810000 */
[----:B------:R-:W1:Y:S04]  /*fe80*/  SHFL.BFLY PT, R3, R4, 0x1, 0x1f ;  /* 0x0c201f0004037f89 */ /* 0x000e6800000e0000 */
[----:B------:R-:W2:Y:S01]  /*fe90*/  SHFL.BFLY PT, R2, R5, 0x1, 0x1f ;  /* 0x0c201f0005027f89 */ /* 0x000ea200000e0000 */
[----:B-1----:R-:W-:Y:S02]  /*fea0*/  FMNMX.FTZ R3, R4, R3, !PT ;  /* 0x0000000304037209 */ /* 0x002fe40007810000 */
[----:B--2---:R-:W-:-:S03]  /*feb0*/  FMNMX.FTZ R2, R5, R2, !PT ;  /* 0x0000000205027209 */ /* 0x004fc60007810000 */
[C---:B------:R-:W-:Y:S01]  /*fec0*/  FMUL.FTZ R117, R3.reuse, c[0x0][0x23c] ;  /* 0x00008f0003757a20 */ /* 0x040fe20000410000 */
[----:B------:R-:W-:Y:S01]  /*fed0*/  FSETP.NEU.FTZ.AND P0, PT, R3, -INF , PT ;  /* 0xff8000000300780b */ /* 0x000fe20003f1d000 */
[----:B------:R-:W-:Y:S01]  /*fee0*/  LDSM.16.MT88.4 R4, [R140+0xa000] ;  /* 0x00a000008c04783b */ /* 0x000fe20000004200 */
[C---:B------:R-:W-:Y:S02]  /*fef0*/  FMUL.FTZ R23, R2.reuse, c[0x0][0x23c] ;  /* 0x00008f0002177a20 */ /* 0x040fe40000410000 */
[----:B------:R-:W-:Y:S02]  /*ff00*/  FSEL R117, R117, RZ, P0 ;  /* 0x000000ff75757208 */ /* 0x000fe40000000000 */
[----:B------:R-:W-:-:S03]  /*ff10*/  FSETP.NEU.FTZ.AND P0, PT, R2, -INF , PT ;  /* 0xff8000000200780b */ /* 0x000fc60003f1d000 */
[--C-:B------:R-:W-:Y:S01]  /*ff20*/  FFMA.FTZ R35, R46, c[0x0][0x23c], -R117.reuse ;  /* 0x00008f002e237a23 */ /* 0x100fe20000010875 */
[----:B------:R-:W-:Y:S01]  /*ff30*/  FSEL R23, R23, RZ, P0 ;  /* 0x000000ff17177208 */ /* 0x000fe20000000000 */
[--C-:B------:R-:W-:Y:S02]  /*ff40*/  FFMA.FTZ R34, R50, c[0x0][0x23c], -R117.reuse ;  /* 0x00008f0032227a23 */ /* 0x100fe40000010875 */
[--C-:B------:R-:W-:Y:S01]  /*ff50*/  FFMA.FTZ R30, R30, c[0x0][0x23c], -R117.reuse ;  /* 0x00008f001e1e7a23 */ /* 0x100fe20000010875 */
[----:B------:R-:W-:Y:S01]  /*ff60*/  LDSM.16.MT88.4 R48, [R142+0xa000] ;  /* 0x00a000008e30783b */ /* 0x000fe20000004200 */
[----:B------:R-:W-:Y:S01]  /*ff70*/  FFMA.FTZ R27, R42, c[0x0][0x23c], -R117 ;  /* 0x00008f002a1b7a23 */ /* 0x000fe20000010875 */
[----:B------:R-:W-:Y:S01]  /*ff80*/  MUFU.EX2 R35, R35 ;  /* 0x0000002300237308 */ /* 0x000fe20000000800 */
[--C-:B------:R-:W-:Y:S02]  /*ff90*/  FFMA.FTZ R31, R36, c[0x0][0x23c], -R23.reuse ;  /* 0x00008f00241f7a23 */ /* 0x100fe40000010817 */
[----:B------:R-:W-:-:S02]  /*ffa0*/  FFMA.FTZ R32, R40, c[0x0][0x23c], -R23 ;  /* 0x00008f0028207a23 */ /* 0x000fc40000010817 */
[--C-:B------:R-:W-:Y:S01]  /*ffb0*/  FFMA.FTZ R33, R38, c[0x0][0x23c], -R23.reuse ;  /* 0x00008f0026217a23 */ /* 0x100fe20000010817 */
[----:B------:R-:W1:Y:S01]  /*ffc0*/  LDSM.16.MT88.4 R40, [R144+0xa000] ;  /* 0x00a000009028783b */ /* 0x000e620000004200 */
[----:B------:R-:W-:Y:S01]  /*ffd0*/  FFMA.FTZ R28, R58, c[0x0][0x23c], -R23 ;  /* 0x00008f003a1c7a23 */ /* 0x000fe20000010817 */
[----:B------:R-:W2:Y:S01]  /*ffe0*/  MUFU.EX2 R34, R34 ;  /* 0x0000002200227308 */ /* 0x000ea20000000800 */
[--C-:B------:R-:W-:Y:S01]  /*fff0*/  FFMA.FTZ R29, R26, c[0x0][0x23c], -R117.reuse ;  /* 0x00008f001a1d7a23 */ /* 0x100fe20000010875 */
[----:B------:R-:W3:Y:S01]  /*10000*/  LDSM.16.MT88.4 R56, [R141+0xa000] ;  /* 0x00a000008d38783b */ /* 0x000ee20000004200 */
[----:B------:R-:W-:Y:S02]  /*10010*/  FFMA.FTZ R26, R14, c[0x0][0x23c], -R117 ;  /* 0x00008f000e1a7a23 */ /* 0x000fe40000010875 */
[--C-:B------:R-:W-:Y:S02]  /*10020*/  FFMA.FTZ R110, R12, c[0x0][0x23c], -R23.reuse ;  /* 0x00008f000c6e7a23 */ /* 0x100fe40000010817 */
[--C-:B------:R-:W-:Y:S01]  /*10030*/  FFMA.FTZ R107, R8, c[0x0][0x23c], -R23.reuse ;  /* 0x00008f00086b7a23 */ /* 0x100fe20000010817 */
[----:B------:R-:W-:Y:S01]  /*10040*/  MUFU.EX2 R30, R30 ;  /* 0x0000001e001e7308 */ /* 0x000fe20000000800 */
[----:B------:R-:W-:Y:S01]  /*10050*/  FFMA.FTZ R106, R10, c[0x0][0x23c], -R23 ;  /* 0x00008f000a6a7a23 */ /* 0x000fe20000010817 */
[----:B------:R-:W4:Y:S01]  /*10060*/  LDSM.16.MT88.4 R12, [R144+0x8800] ;  /* 0x00880000900c783b */ /* 0x000f220000004200 */
[----:B------:R-:W-:-:S02]  /*10070*/  FFMA.FTZ R25, R52, c[0x0][0x23c], -R117 ;  /* 0x00008f0034197a23 */ /* 0x000fc40000010875 */
[----:B------:R-:W-:Y:S01]  /*10080*/  FFMA.FTZ R24, R24, c[0x0][0x23c], -R117 ;  /* 0x00008f0018187a23 */ /* 0x000fe20000010875 */
[----:B------:R-:W5:Y:S01]  /*10090*/  LDSM.16.MT88.4 R8, [R142+0x8800] ;  /* 0x008800008e08783b */ /* 0x000f620000004200 */
[--C-:B------:R-:W-:Y:S01]  /*100a0*/  FFMA.FTZ R111, R60, c[0x0][0x23c], -R23.reuse ;  /* 0x00008f003c6f7a23 */ /* 0x100fe20000010817 */
[----:B------:R-:W1:Y:S01]  /*100b0*/  MUFU.EX2 R27, R27 ;  /* 0x0000001b001b7308 */ /* 0x000e620000000800 */
[----:B--2---:R-:W-:Y:S01]  /*100c0*/  F2FP.BF16.PACK_AB R64, R34, R35 ;  /* 0x000000232240723e */ /* 0x004fe200000010ff */
[----:B------:R-:W-:Y:S02]  /*100d0*/  FFMA.FTZ R125, R124, c[0x0][0x23c], -R23 ;  /* 0x00008f007c7d7a23 */ /* 0x000fe40000010817 */
[--C-:B------:R-:W-:Y:S02]  /*100e0*/  FFMA.FTZ R121, R128, c[0x0][0x23c], -R117.reuse ;  /* 0x00008f0080797a23 */ /* 0x100fe40000010875 */
[--C-:B------:R-:W-:Y:S02]  /*100f0*/  FFMA.FTZ R120, R120, c[0x0][0x23c], -R117.reuse ;  /* 0x00008f0078787a23 */ /* 0x100fe40000010875 */
[----:B------:R-:W-:Y:S01]  /*10100*/  MUFU.EX2 R31, R31 ;  /* 0x0000001f001f7308 */ /* 0x000fe20000000800 */
[----:B------:R-:W-:-:S02]  /*10110*/  FFMA.FTZ R119, R126, c[0x0][0x23c], -R117 ;  /* 0x00008f007e777a23 */ /* 0x000fc40000010875 */
[----:B------:R-:W-:Y:S02]  /*10120*/  FFMA.FTZ R118, R118, c[0x0][0x23c], -R117 ;  /* 0x00008f0076767a23 */ /* 0x000fe40000010875 */
[--C-:B------:R-:W-:Y:S02]  /*10130*/  FFMA.FTZ R122, R122, c[0x0][0x23c], -R23.reuse ;  /* 0x00008f007a7a7a23 */ /* 0x100fe40000010817 */
[--C-:B------:R-:W-:Y:S01]  /*10140*/  FFMA.FTZ R124, R18, c[0x0][0x23c], -R23.reuse ;  /* 0x00008f00127c7a23 */ /* 0x100fe20000010817 */
[----:B------:R-:W2:Y:S01]  /*10150*/  MUFU.EX2 R32, R32 ;  /* 0x0000002000207308 */ /* 0x000ea20000000800 */
[----:B-1----:R-:W-:Y:S01]  /*10160*/  F2FP.BF16.PACK_AB R66, R27, R30 ;  /* 0x0000001e1b42723e */ /* 0x002fe200000010ff */
[----:B------:R-:W-:Y:S02]  /*10170*/  FFMA.FTZ R123, R16, c[0x0][0x23c], -R23 ;  /* 0x00008f00107b7a23 */ /* 0x000fe40000010817 */
[----:B------:R-:W-:Y:S01]  /*10180*/  LDSM.16.MT88.4 R16, [R141+0x9000] ;  /* 0x009000008d10783b */ /* 0x000fe20000004200 */
[----:B------:R-:W-:-:S02]  /*10190*/  FFMA.FTZ R115, R115, c[0x0][0x23c], -R117 ;  /* 0x00008f0073737a23 */ /* 0x000fc40000010875 */
[--C-:B------:R-:W-:Y:S01]  /*101a0*/  FFMA.FTZ R114, R114, c[0x0][0x23c], -R117.reuse ;  /* 0x00008f0072727a23 */ /* 0x100fe20000010875 */
        /* <DEDUP_REMOVED lines=8> */
[----:B------:R-:W-:Y:S02]  /*10230*/  FFMA.FTZ R167, R21, c[0x0][0x23c], -R23 ;  /* 0x00008f0015a77a23 */ /* 0x000fe40000010817 */
[----:B------:R-:W-:Y:S01]  /*10240*/  FADD.FTZ R35, R35, R34 ;  /* 0x0000002223237221 */ /* 0x000fe20000010000 */
[----:B------:R-:W-:Y:S01]  /*10250*/  LDSM.16.MT88.4 R20, [R141+0x9800] ;  /* 0x009800008d14783b */ /* 0x000fe20000004200 */
[----:B------:R-:W-:Y:S01]  /*10260*/  MUFU.EX2 R29, R29 ;  /* 0x0000001d001d7308 */ /* 0x000fe20000000800 */
[----:B------:R-:W-:Y:S02]  /*10270*/  FADD.FTZ R32, R31, R32 ;  /* 0x000000201f207221 */ /* 0x000fe40000010000 */
[----:B------:R-:W-:-:S04]  /*10280*/  FADD.FTZ R30, R30, R35 ;  /* 0x000000231e1e7221 */ /* 0x000fc80000010000 */
[----:B------:R-:W-:Y:S01]  /*10290*/  FADD.FTZ R30, R27, R30 ;  /* 0x0000001e1b1e7221 */ /* 0x000fe20000010000 */
[----:B-1----:R-:W-:Y:S01]  /*102a0*/  F2FP.BF16.PACK_AB R67, R28, R33 ;  /* 0x000000211c43723e */ /* 0x002fe200000010ff */
[----:B------:R-:W1:Y:S01]  /*102b0*/  MUFU.EX2 R26, R26 ;  /* 0x0000001a001a7308 */ /* 0x000e620000000800 */
        /* <DEDUP_REMOVED lines=50> */
[----:B------:R-:W2:Y:S01]  /*105e0*/  LDSM.16.MT88.4 R12, [R141+0x8800] ;  /* 0x008800008d0c783b */ /* 0x000ea20000004200 */
[----:B------:R-:W-:Y:S06]  /*105f0*/  MUFU.EX2 R112, R112 ;  /* 0x0000007000707308 */ /* 0x000fec0000000800 */
[C---:B-----5:R-:W-:Y:S02]  /*10600*/  HMMA.16816.F32.BF16 R88, R4.reuse, R8, R88 ;  /* 0x000000080458723c */ /* 0x060fe40000041858 */
[----:B------:R-:W4:Y:S06]  /*10610*/  MUFU.EX2 R117, R117 ;  /* 0x0000007500757308 */ /* 0x000f2c0000000800 */
[C---:B------:R-:W-:Y:S01]  /*10620*/  HMMA.16816.F32.BF16 R84, R4.reuse, R10, R84 ;  /* 0x0000000a0454723c */ /* 0x040fe20000041854 */
[----:B------:R-:W5:Y:S01]  /*10630*/  LDSM.16.MT88.4 R8, [R140+0x8800] ;  /* 0x008800008c08783b */ /* 0x000f620000004200 */
[----:B------:R-:W-:Y:S08]  /*10640*/  MUFU.EX2 R126, R126 ;  /* 0x0000007e007e7308 */ /* 0x000ff00000000800 */
[----:B------:R-:W1:Y:S01]  /*10650*/  MUFU.EX2 R167, R167 ;  /* 0x000000a700a77308 */ /* 0x000e620000000800 */
[C---:B--2---:R-:W-:Y:S08]  /*10660*/  HMMA.16816.F32.BF16 R80, R4.reuse, R12, R80 ;  /* 0x0000000c0450723c */ /* 0x044ff00000041850 */
[C---:B------:R-:W-:Y:S01]  /*10670*/  HMMA.16816.F32.BF16 R76, R4.reuse, R14, R76 ;  /* 0x0000000e044c723c */ /* 0x040fe2000004184c */
[----:B------:R-:W2:Y:S07]  /*10680*/  LDSM.16.MT88.4 R12, [R144+0xa800] ;  /* 0x00a80000900c783b */ /* 0x000eae0000004200 */
[C---:B-----5:R-:W-:Y:S08]  /*10690*/  HMMA.16816.F32.BF16 R72, R4.reuse, R8, R72 ;  /* 0x000000080448723c */ /* 0x060ff00000041848 */
[C---:B------:R-:W-:Y:S01]  /*106a0*/  HMMA.16816.F32.BF16 R68, R4.reuse, R10, R68 ;  /* 0x0000000a0444723c */ /* 0x040fe20000041844 */
[----:B------:R-:W5:Y:S07]  /*106b0*/  LDSM.16.MT88.4 R8, [R142+0xa800] ;  /* 0x00a800008e08783b */ /* 0x000f6e0000004200 */
        /* <DEDUP_REMOVED lines=10> */
[----:B------:R-:W-:Y:S01]  /*10760*/  HMMA.16816.F32.BF16 R64, R4, R10, R64 ;  /* 0x0000000a0440723c */ /* 0x000fe20000041840 */
[----:B------:R-:W5:Y:S06]  /*10770*/  LDSM.16.MT88.4 R8, [R142+0x9000] ;  /* 0x009000008e08783b */ /* 0x000f6c0000004200 */
        /* <DEDUP_REMOVED lines=16> */
[C---:B-----5:R-:W-:Y:S08]  /*10880*/  HMMA.16816.F32.BF16 R88, R4.reuse, R8, R88 ;  /* 0x000000080458723c */ /* 0x060ff00000041858 */
[C---:B------:R-:W-:Y:S01]  /*10890*/  HMMA.16816.F32.BF16 R84, R4.reuse, R10, R84 ;  /* 0x0000000a0454723c */ /* 0x040fe20000041854 */
[----:B------:R-:W3:Y:S07]  /*108a0*/  LDSM.16.MT88.4 R8, [R144+0xb000] ;  /* 0x00b000009008783b */ /* 0x000eee0000004200 */
[C---:B------:R-:W-:Y:S01]  /*108b0*/  HMMA.16816.F32.BF16 R76, R4.reuse, R18, R76 ;  /* 0x00000012044c723c */ /* 0x040fe2000004184c */
[----:B------:R-:W5:Y:S07]  /*108c0*/  LDSM.16.MT88.4 R16, [R142+0xb000] ;  /* 0x00b000008e10783b */ /* 0x000f6e0000004200 */
[C---:B--2---:R-:W-:Y:S08]  /*108d0*/  HMMA.16816.F32.BF16 R72, R4.reuse, R12, R72 ;  /* 0x0000000c0448723c */ /* 0x044ff00000041848 */
        /* <DEDUP_REMOVED lines=14> */
[----:B-1----:R-:W-:Y:S01]  /*109c0*/  F2FP.BF16.PACK_AB R4, R114, R115 ;  /* 0x000000737204723e */ /* 0x002fe200000010ff */
        /* <DEDUP_REMOVED lines=95> */
.L_x_5905:
[----:B------:R-:W-:-:S05]  /*10fc0*/  IMAD.MOV.U32 R5, RZ, RZ, c[0x0][0x1a0] ;  /* 0x00006800ff057624 */ /* 0x000fca00078e00ff */
[----:B------:R-:W-:-:S04]  /*10fd0*/  LEA R5, -R5, RZ, 0x6 ;  /* 0x000000ff05057211 */ /* 0x000fc800078e31ff */
[----:B------:R-:W-:Y:S02]  /*10fe0*/  SHF.R.S32.HI R6, RZ, 0x1f, R5 ;  /* 0x0000001fff067819 */ /* 0x000fe40000011405 */
.L_x_5906:
        /* <DEDUP_REMOVED lines=76> */
[----:B--2---:R-:W4:Y:S04]  /*114b0*/  LDSM.16.M88.4 R12, [R149+0x4000] ;  /* 0x00400000950c783b */ /* 0x004f280000000200 */
[----:B------:R-:W3:Y:S04]  /*114c0*/  LDSM.16.M88.4 R4, [R149+0x4800] ;  /* 0x004800009504783b */ /* 0x000ee80000000200 */
[----:B------:R-:W2:Y:S04]  /*114d0*/  LDSM.16.M88.4 R108, [R149+0x5000] ;  /* 0x00500000956c783b */ /* 0x000ea80000000200 */
[----:B------:R-:W1:Y:S04]  /*114e0*/  LDSM.16.M88.4 R20, [R149+0x5800] ;  /* 0x005800009514783b */ /* 0x000e680000000200 */
[----:B------:R-:W-:Y:S04]  /*114f0*/  LDSM.16.M88.4 R124, [R147] ;  /* 0x00000000937c783b */ /* 0x000fe80000000200 */
[----:B------:R-:W-:Y:S04]  /*11500*/  LDSM.16.M88.4 R120, [R139] ;  /* 0x000000008b78783b */ /* 0x000fe80000000200 */
[----:B------:R-:W-:Y:S04]  /*11510*/  LDSM.16.M88.4 R116, [R138] ;  /* 0x000000008a74783b */ /* 0x000fe80000000200 */
[----:B-----5:R-:W-:Y:S04]  /*11520*/  LDSM.16.M88.4 R24, [R137] ;  /* 0x000000008918783b */ /* 0x020fe80000000200 */
[----:B------:R-:W0:Y:S01]  /*11530*/  LDGDEPBAR ;  /* 0x00000000000079af */ /* 0x000e220000000000 */
[C---:B----4-:R-:W-:Y:S08]  /*11540*/  HMMA.16816.F32.BF16 R16, R28.reuse, R12, RZ ;  /* 0x0000000c1c10723c */ /* 0x050ff000000418ff */
[C---:B---3--:R-:W-:Y:S08]  /*11550*/  HMMA.16816.F32.BF16 R8, R28.reuse, R4, RZ ;  /* 0x000000041c08723c */ /* 0x048ff000000418ff */
[C---:B--2---:R-:W-:Y:S08]  /*11560*/  HMMA.16816.F32.BF16 R112, R28.reuse, R108, RZ ;  /* 0x0000006c1c70723c */ /* 0x044ff000000418ff */
[C---:B------:R-:W-:Y:S08]  /*11570*/  HMMA.16816.F32.BF16 R12, R28.reuse, R14, RZ ;  /* 0x0000000e1c0c723c */ /* 0x040ff000000418ff */
[C---:B------:R-:W-:Y:S08]  /*11580*/  HMMA.16816.F32.BF16 R4, R28.reuse, R6, RZ ;  /* 0x000000061c04723c */ /* 0x040ff000000418ff */
[C---:B------:R-:W-:Y:S08]  /*11590*/  HMMA.16816.F32.BF16 R108, R28.reuse, R110, RZ ;  /* 0x0000006e1c6c723c */ /* 0x040ff000000418ff */
[C---:B-1----:R-:W-:Y:S08]  /*115a0*/  HMMA.16816.F32.BF16 R32, R28.reuse, R20, RZ ;  /* 0x000000141c20723c */ /* 0x042ff000000418ff */
        /* <DEDUP_REMOVED lines=46> */
[----:B------:R-:W1:Y:S07]  /*11890*/  LDSM.16.M88.4 R116, [R148+0x2000] ;  /* 0x002000009474783b */ /* 0x000e6e0000000200 */
[C---:B------:R-:W-:Y:S08]  /*118a0*/  HMMA.16816.F32.BF16 R16, R20.reuse, R124, R16 ;  /* 0x0000007c1410723c */ /* 0x040ff00000041810 */
[C---:B------:R-:W-:Y:S01]  /*118b0*/  HMMA.16816.F32.BF16 R12, R20.reuse, R126, R12 ;  /* 0x0000007e140c723c */ /* 0x040fe2000004180c */
[----:B------:R-:W-:Y:S07]  /*118c0*/  LDSM.16.M88.4 R124, [R146+0x2000] ;  /* 0x00200000927c783b */ /* 0x000fee0000000200 */
[C---:B--2---:R-:W-:Y:S08]  /*118d0*/  HMMA.16816.F32.BF16 R32, R20.reuse, R24, R32 ;  /* 0x000000181420723c */ /* 0x044ff00000041820 */
[----:B------:R-:W-:Y:S01]  /*118e0*/  HMMA.16816.F32.BF16 R28, R20, R26, R28 ;  /* 0x0000001a141c723c */ /* 0x000fe2000004181c */
[----:B------:R-:W2:Y:S04]  /*118f0*/  LDSM.16.M88.4 R24, [R134] ;  /* 0x000000008618783b */ /* 0x000ea80000000200 */
[----:B------:R-:W3:Y:S03]  /*11900*/  LDSM.16.M88.4 R20, [R133] ;  /* 0x000000008514783b */ /* 0x000ee60000000200 */
        /* <DEDUP_REMOVED lines=9> */
[C---:B-1----:R-:W-:Y:S08]  /*119a0*/  HMMA.16816.F32.BF16 R32, R116.reuse, R120, R32 ;  /* 0x000000787420723c */ /* 0x042ff00000041820 */
[----:B------:R-:W-:Y:S01]  /*119b0*/  HMMA.16816.F32.BF16 R28, R116, R122, R28 ;  /* 0x0000007a741c723c */ /* 0x000fe2000004181c */
[----:B------:R-:W1:Y:S04]  /*119c0*/  LDSM.16.M88.4 R116, [R143+0x7800] ;  /* 0x007800008f74783b */ /* 0x000e680000000200 */
[----:B------:R-:W4:Y:S03]  /*119d0*/  LDSM.16.M88.4 R120, [R143+0x7000] ;  /* 0x007000008f78783b */ /* 0x000f260000000200 */
        /* <DEDUP_REMOVED lines=10> */
[----:B------:R-:W-:Y:S08]  /*11a80*/  HMMA.16816.F32.BF16 R108, R124, R122, R108 ;  /* 0x0000007a7c6c723c */ /* 0x000ff0000004186c */
[C---:B--2---:R-:W-:Y:S08]  /*11a90*/  HMMA.16816.F32.BF16 R16, R24.reuse, R20, R16 ;  /* 0x000000141810723c */ /* 0x044ff00000041810 */
[C---:B------:R-:W-:Y:S08]  /*11aa0*/  HMMA.16816.F32.BF16 R12, R24.reuse, R22, R12 ;  /* 0x00000016180c723c */ /* 0x040ff0000004180c */
[C---:B-1----:R-:W-:Y:S08]  /*11ab0*/  HMMA.16816.F32.BF16 R8, R24.reuse, R116, R8 ;  /* 0x000000741808723c */ /* 0x042ff00000041808 */
[----:B------:R-:W-:Y:S01]  /*11ac0*/  HMMA.16816.F32.BF16 R4, R24, R118, R4 ;  /* 0x000000761804723c */ /* 0x000fe20000041804 */
[----:B------:R-:W-:-:S02]  /*11ad0*/  FMUL.FTZ R20, R16, c[0x0][0x2ec] ;  /* 0x0000bb0010147a20 */ /* 0x000fc40000410000 */
[----:B------:R-:W-:Y:S02]  /*11ae0*/  FMUL.FTZ R21, R17, c[0x0][0x2ec] ;  /* 0x0000bb0011157a20 */ /* 0x000fe40000410000 */
[----:B------:R-:W-:Y:S02]  /*11af0*/  FMUL.FTZ R22, R18, c[0x0][0x2ec] ;  /* 0x0000bb0012167a20 */ /* 0x000fe40000410000 */
[----:B------:R-:W-:Y:S01]  /*11b00*/  FMUL.FTZ R23, R19, c[0x0][0x2ec] ;  /* 0x0000bb0013177a20 */ /* 0x000fe20000410000 */
[----:B------:R-:W-:Y:S01]  /*11b10*/  MUFU.TANH R20, R20 ;  /* 0x0000001400147308 */ /* 0x000fe20000002400 */
[----:B------:R-:W1:Y:S01]  /*11b20*/  LDSM.16.M88.4 R16, [R136+0x3000] ;  /* 0x003000008810783b */ /* 0x000e620000000200 */
[----:B------:R-:W-:Y:S02]  /*11b30*/  FMUL.FTZ R12, R12, c[0x0][0x2ec] ;  /* 0x0000bb000c0c7a20 */ /* 0x000fe40000410000 */
[----:B------:R-:W-:Y:S02]  /*11b40*/  FMUL.FTZ R14, R14, c[0x0][0x2ec] ;  /* 0x0000bb000e0e7a20 */ /* 0x000fe40000410000 */
[----:B------:R-:W-:-:S02]  /*11b50*/  FMUL.FTZ R13, R13, c[0x0][0x2ec] ;  /* 0x0000bb000d0d7a20 */ /* 0x000fc40000410000 */
[----:B------:R-:W-:Y:S01]  /*11b60*/  FMUL.FTZ R8, R8, c[0x0][0x2ec] ;  /* 0x0000bb0008087a20 */ /* 0x000fe20000410000 */
[----:B------:R-:W-:Y:S01]  /*11b70*/  MUFU.TANH R21, R21 ;  /* 0x0000001500157308 */ /* 0x000fe20000002400 */
[----:B------:R-:W-:Y:S02]  /*11b80*/  FMUL.FTZ R9, R9, c[0x0][0x2ec] ;  /* 0x0000bb0009097a20 */ /* 0x000fe40000410000 */
[----:B------:R-:W-:Y:S02]  /*11b90*/  FMUL.FTZ R10, R10, c[0x0][0x2ec] ;  /* 0x0000bb000a0a7a20 */ /* 0x000fe40000410000 */
[----:B------:R-:W-:Y:S02]  /*11ba0*/  FMUL.FTZ R107, R11, c[0x0][0x2ec] ;  /* 0x0000bb000b6b7a20 */ /* 0x000fe40000410000 */
[----:B------:R-:W-:Y:S01]  /*11bb0*/  FMUL.FTZ R119, R4, c[0x0][0x2ec] ;  /* 0x0000bb0004777a20 */ /* 0x000fe20000410000 */
[----:B------:R-:W-:Y:S01]  /*11bc0*/  MUFU.TANH R116, R8 ;  /* 0x0000000800747308 */ /* 0x000fe20000002400 */
[----:B------:R-:W2:Y:S01]  /*11bd0*/  S2R R4, SR_TID.X ;  /* 0x0000000000047919 */ /* 0x000ea20000002100 */
[----:B------:R-:W-:-:S02]  /*11be0*/  FMUL.FTZ R5, R5, c[0x0][0x2ec] ;  /* 0x0000bb0005057a20 */ /* 0x000fc40000410000 */
[----:B------:R-:W-:Y:S02]  /*11bf0*/  FMUL.FTZ R15, R15, c[0x0][0x2ec] ;  /* 0x0000bb000f0f7a20 */ /* 0x000fe40000410000 */
[----:B------:R-:W-:Y:S02]  /*11c00*/  FMUL.FTZ R7, R7, c[0x0][0x2ec] ;  /* 0x0000bb0007077a20 */ /* 0x000fe40000410000 */
[----:B------:R-:W-:Y:S01]  /*11c10*/  MUFU.TANH R101, R9 ;  /* 0x0000000900657308 */ /* 0x000fe20000002400 */
[----:B------:R-:W-:-:S07]  /*11c20*/  FMUL.FTZ R6, R6, c[0x0][0x2ec] ;  /* 0x0000bb0006067a20 */ /* 0x000fce0000410000 */
[----:B------:R3:W-:Y:S01]  /*11c30*/  MUFU.TANH R118, R10 ;  /* 0x0000000a00767308 */ /* 0x0007e20000002400 */
[----:B-1----:R-:W-:Y:S01]  /*11c40*/  HMMA.16816.F32.BF16 R112, R24, R16, R112 ;  /* 0x000000101870723c */ /* 0x002fe20000041870 */
[----:B--2---:R-:W-:-:S06]  /*11c50*/  IMAD.SHL.U32 R4, R4, 0x2, RZ ;  /* 0x0000000204047824 */ /* 0x004fcc00078e00ff */
[----:B------:R1:W-:Y:S01]  /*11c60*/  MUFU.TANH R16, R5 ;  /* 0x0000000500107308 */ /* 0x0003e20000002400 */
[----:B---3--:R-:W2:Y:S01]  /*11c70*/  LDSM.16.M88.4 R8, [R136+0x3800] ;  /* 0x003800008808783b */ /* 0x008ea20000000200 */
[----:B------:R-:W-:Y:S06]  /*11c80*/  HMMA.16816.F32.BF16 R108, R24, R18, R108 ;  /* 0x00000012186c723c */ /* 0x000fec000004186c */
[----:B------:R-:W3:Y:S01]  /*11c90*/  MUFU.TANH R23, R23 ;  /* 0x0000001700177308 */ /* 0x000ee20000002400 */
[----:B------:R-:W-:-:S04]  /*11ca0*/  DEPBAR.LE SB0, 0x0 ;  /* 0x000080000000791a */ /* 0x000fc80000000000 */
[----:B-1----:R-:W-:-:S03]  /*11cb0*/  LOP3.LUT R5, R4, 0x6, RZ, 0xc0, !PT ;  /* 0x0000000604057812 */ /* 0x002fc600078ec0ff */
[----:B------:R-:W1:Y:S02]  /*11cc0*/  MUFU.TANH R12, R12 ;  /* 0x0000000c000c7308 */ /* 0x000e640000002400 */
[----:B------:R-:W-:Y:S02]  /*11cd0*/  IMAD R4, R162, 0x40, R5 ;  /* 0x00000040a2047824 */ /* 0x000fe400078e0205 */
[----:B------:R-:W-:-:S04]  /*11ce0*/  FMUL.FTZ R112, R112, c[0x0][0x2ec] ;  /* 0x0000bb0070707a20 */ /* 0x000fc80000410000 */
[----:B------:R-:W4:Y:S01]  /*11cf0*/  MUFU.TANH R14, R14 ;  /* 0x0000000e000e7308 */ /* 0x000f220000002400 */
[----:B------:R-:W-:Y:S01]  /*11d00*/  IADD3 R5, R4, 0x1, RZ ;  /* 0x0000000104057810 */ /* 0x000fe20007ffe0ff */
[----:B------:R-:W-:Y:S02]  /*11d10*/  FMUL.FTZ R114, R114, c[0x0][0x2ec] ;  /* 0x0000bb0072727a20 */ /* 0x000fe40000410000 */
[----:B------:R-:W-:Y:S01]  /*11d20*/  FMUL.FTZ R113, R113, c[0x0][0x2ec] ;  /* 0x0000bb0071717a20 */ /* 0x000fe20000410000 */
[C---:B------:R-:W-:Y:S01]  /*11d30*/  ISETP.GE.AND P6, PT, R5.reuse, R0, PT ;  /* 0x000000000500720c */ /* 0x040fe20003fc6270 */
[----:B------:R-:W-:Y:S01]  /*11d40*/  FMUL.FTZ R108, R108, c[0x0][0x2ec] ;  /* 0x0000bb006c6c7a20 */ /* 0x000fe20000410000 */
[----:B------:R-:W-:Y:S01]  /*11d50*/  ISETP.GE.AND P4, PT, R5, R105, PT ;  /* 0x000000690500720c */ /* 0x000fe20003f86270 */
[----:B------:R-:W5:Y:S01]  /*11d60*/  MUFU.TANH R13, R13 ;  /* 0x0000000d000d7308 */ /* 0x000f620000002400 */
[----:B------:R-:W-:Y:S01]  /*11d70*/  IADD3 R5, R4, 0x8, RZ ;  /* 0x0000000804057810 */ /* 0x000fe20007ffe0ff */
[----:B------:R-:W-:-:S02]  /*11d80*/  FMUL.FTZ R110, R110, c[0x0][0x2ec] ;  /* 0x0000bb006e6e7a20 */ /* 0x000fc40000410000 */
[----:B------:R-:W-:Y:S01]  /*11d90*/  FMUL.FTZ R123, R111, c[0x0][0x2ec] ;  /* 0x0000bb006f7b7a20 */ /* 0x000fe20000410000 */
[----:B------:R-:W-:Y:S01]  /*11da0*/  ISETP.GE.AND P5, PT, R5, R0, PT ;  /* 0x000000000500720c */ /* 0x000fe20003fa6270 */
[----:B------:R-:W-:Y:S01]  /*11db0*/  FMUL.FTZ R109, R109, c[0x0][0x2ec] ;  /* 0x0000bb006d6d7a20 */ /* 0x000fe20000410000 */
[----:B------:R-:W-:Y:S01]  /*11dc0*/  ISETP.GE.AND P1, PT, R5, R105, PT ;  /* 0x000000690500720c */ /* 0x000fe20003f26270 */
[----:B------:R4:W4:Y:S01]  /*11dd0*/  MUFU.TANH R117, R15 ;  /* 0x0000000f00757308 */ /* 0x0009220000002400 */
[----:B---3--:R-:W-:Y:S02]  /*11de0*/  FSEL R5, R23, -INF , !P4 ;  /* 0xff80000017057808 */ /* 0x008fe40006000000 */
[----:B-1----:R-:W-:Y:S01]  /*11df0*/  FSEL R173, R12, -INF , !P5 ;  /* 0xff8000000cad7808 */ /* 0x002fe20006800000 */
[----:B--2---:R-:W-:Y:S01]  /*11e00*/  HMMA.16816.F32.BF16 R32, R24, R8, R32 ;  /* 0x000000081820723c */ /* 0x004fe20000041820 */
[----:B------:R-:W-:-:S03]  /*11e10*/  IADD3 R12, R4, 0x18, RZ ;  /* 0x00000018040c7810 */ /* 0x000fc60007ffe0ff */
[----:B------:R-:W1:Y:S03]  /*11e20*/  MUFU.TANH R107, R107 ;  /* 0x0000006b006b7308 */ /* 0x000e660000002400 */
[C---:B------:R-:W-:Y:S01]  /*11e30*/  IADD3 R9, R4.reuse, 0x10, RZ ;  /* 0x0000001004097810 */ /* 0x040fe20007ffe0ff */
[----:B------:R-:W-:Y:S01]  /*11e40*/  HMMA.16816.F32.BF16 R28, R24, R10, R28 ;  /* 0x0000000a181c723c */ /* 0x000fe2000004181c */
[----:B------:R-:W-:-:S03]  /*11e50*/  IADD3 R8, R4, 0x11, RZ ;  /* 0x0000001104087810 */ /* 0x000fc60007ffe0ff */
[----:B------:R2:W-:Y:S01]  /*11e60*/  MUFU.TANH R18, R7 ;  /* 0x0000000700127308 */ /* 0x0005e20000002400 */
[----:B----4-:R-:W-:Y:S02]  /*11e70*/  FSEL R15, R21, -INF , !P6 ;  /* 0xff800000150f7808 */ /* 0x010fe40007000000 */
[----:B------:R-:W-:Y:S02]  /*11e80*/  ISETP.GE.AND P5, PT, R9, R0, PT ;  /* 0x000000000900720c */ /* 0x000fe40003fa6270 */
[----:B------:R-:W-:-:S03]  /*11e90*/  IADD3 R10, R4, 0x20, RZ ;  /* 0x00000020040a7810 */ /* 0x000fc60007ffe0ff */
[----:B------:R3:W4:Y:S04]  /*11ea0*/  MUFU.TANH R120, R6 ;  /* 0x0000000600787308 */ /* 0x0007280000002400 */
[----:B------:R-:W-:Y:S02]  /*11eb0*/  FMUL.FTZ R32, R32, c[0x0][0x2ec] ;  /* 0x0000bb0020207a20 */ /* 0x000fe40000410000 */
[----:B------:R-:W-:Y:S01]  /*11ec0*/  FMUL.FTZ R34, R34, c[0x0][0x2ec] ;  /* 0x0000bb0022227a20 */ /* 0x000fe20000410000 */
[----:B--2---:R-:W-:Y:S01]  /*11ed0*/  IADD3 R7, R4, 0x9, RZ ;  /* 0x0000000904077810 */ /* 0x004fe20007ffe0ff */
[----:B------:R-:W-:Y:S01]  /*11ee0*/  MUFU.TANH R119, R119 ;  /* 0x0000007700777308 */ /* 0x000fe20000002400 */
[----:B------:R-:W-:Y:S02]  /*11ef0*/  FMUL.FTZ R33, R33, c[0x0][0x2ec] ;  /* 0x0000bb0021217a20 */ /* 0x000fe40000410000 */
[-C--:B------:R-:W-:Y:S01]  /*11f00*/  ISETP.GE.AND P6, PT, R7, R0.reuse, PT ;  /* 0x000000000700720c */ /* 0x080fe20003fc6270 */
[----:B------:R-:W-:Y:S01]  /*11f10*/  FMUL.FTZ R35, R35, c[0x0][0x2ec] ;  /* 0x0000bb0023237a20 */ /* 0x000fe20000410000 */
[-C--:B------:R-:W-:Y:S01]  /*11f20*/  ISETP.GE.AND P4, PT, R7, R105.reuse, PT ;  /* 0x000000690700720c */ /* 0x080fe20003f86270 */
[----:B------:R-:W-:Y:S01]  /*11f30*/  FMUL.FTZ R28, R28, c[0x0][0x2ec] ;  /* 0x0000bb001c1c7a20 */ /* 0x000fe20000410000 */
[----:B------:R-:W-:Y:S01]  /*11f40*/  FSEL R7, R14, -INF , !P1 ;  /* 0xff8000000e077808 */ /* 0x000fe20004800000 */
[----:B---3--:R-:W-:Y:S01]  /*11f50*/  FMUL.FTZ R6, R115, c[0x0][0x2ec] ;  /* 0x0000bb0073067a20 */ /* 0x008fe20000410000 */
[----:B------:R-:W-:Y:S01]  /*11f60*/  MUFU.TANH R165, R112 ;  /* 0x0000007000a57308 */ /* 0x000fe20000002400 */
[-C--:B------:R-:W-:Y:S01]  /*11f70*/  ISETP.GE.AND P1, PT, R9, R105.reuse, PT ;  /* 0x000000690900720c */ /* 0x080fe20003f26270 */
[----:B------:R-:W-:Y:S01]  /*11f80*/  FMUL.FTZ R30, R30, c[0x0][0x2ec] ;  /* 0x0000bb001e1e7a20 */ /* 0x000fe20000410000 */
[----:B-----5:R-:W-:Y:S01]  /*11f90*/  FSEL R13, R13, -INF , !P6 ;  /* 0xff8000000d0d7808 */ /* 0x020fe20007000000 */
[----:B------:R-:W-:Y:S01]  /*11fa0*/  FMUL.FTZ R29, R29, c[0x0][0x2ec] ;  /* 0x0000bb001d1d7a20 */ /* 0x000fe20000410000 */
[----:B------:R-:W-:Y:S01]  /*11fb0*/  FSEL R9, R117, -INF , !P4 ;  /* 0xff80000075097808 */ /* 0x000fe20006000000 */
[----:B------:R-:W-:Y:S01]  /*11fc0*/  FMUL.FTZ R31, R31, c[0x0][0x2ec] ;  /* 0x0000bb001f1f7a20 */ /* 0x000fe20000410000 */
[C---:B------:R-:W-:Y:S01]  /*11fd0*/  ISETP.GE.AND P6, PT, R8.reuse, R0, PT ;  /* 0x000000000800720c */ /* 0x040fe20003fc6270 */
[----:B------:R-:W2:Y:S01]  /*11fe0*/  MUFU.TANH R125, R114 ;  /* 0x00000072007d7308 */ /* 0x000ea20000002400 */
[----:B------:R-:W-:-:S02]  /*11ff0*/  ISETP.GE.AND P4, PT, R8, R105, PT ;  /* 0x000000690800720c */ /* 0x000fc40003f86270 */
[----:B------:R-:W-:Y:S02]  /*12000*/  IADD3 R8, R4, 0x19, RZ ;  /* 0x0000001904087810 */ /* 0x000fe40007ffe0ff */
[----:B------:R-:W-:Y:S02]  /*12010*/  FSEL R19, R118, -INF , !P1 ;  /* 0xff80000076137808 */ /* 0x000fe40004800000 */
[----:B------:R-:W-:Y:S01]  /*12020*/  FSEL R111, R101, -INF , !P6 ;  /* 0xff800000656f7808 */ /* 0x000fe20007000000 */
[----:B------:R-:W3:Y:S01]  /*12030*/  MUFU.TANH R6, R6 ;  /* 0x0000000600067308 */ /* 0x000ee20000002400 */
[----:B-1----:R-:W-:Y:S02]  /*12040*/  FSEL R17, R107, -INF , !P4 ;  /* 0xff8000006b117808 */ /* 0x002fe40006000000 */
[----:B------:R-:W-:Y:S02]  /*12050*/  ISETP.GE.AND P1, PT, R12, R105, PT ;  /* 0x000000690c00720c */ /* 0x000fe40003f26270 */
[----:B------:R-:W-:-:S02]  /*12060*/  ISETP.GE.AND P6, PT, R8, R0, PT ;  /* 0x000000000800720c */ /* 0x000fc40003fc6270 */
[-C--:B------:R-:W-:Y:S01]  /*12070*/  ISETP.GE.AND P4, PT, R8, R105.reuse, PT ;  /* 0x000000690800720c */ /* 0x080fe20003f86270 */
[----:B------:R1:W5:Y:S01]  /*12080*/  MUFU.TANH R131, R113 ;  /* 0x0000007100837308 */ /* 0x0003620000002400 */
[----:B------:R-:W-:Y:S02]  /*12090*/  IADD3 R8, R4, 0x21, RZ ;  /* 0x0000002104087810 */ /* 0x000fe40007ffe0ff */
[----:B----4-:R-:W-:Y:S02]  /*120a0*/  FSEL R23, R120, -INF , !P1 ;  /* 0xff80000078177808 */ /* 0x010fe40004800000 */
[----:B------:R-:W-:Y:S02]  /*120b0*/  FSEL R21, R18, -INF , !P4 ;  /* 0xff80000012157808 */ /* 0x000fe40006000000 */
[-C--:B------:R-:W-:Y:S01]  /*120c0*/  ISETP.GE.AND P1, PT, R10, R105.reuse, PT ;  /* 0x000000690a00720c */ /* 0x080fe20003f26270 */
[----:B------:R-:W4:Y:S01]  /*120d0*/  MUFU.TANH R171, R108 ;  /* 0x0000006c00ab7308 */ /* 0x000f220000002400 */
[----:B------:R-:W-:-:S02]  /*120e0*/  ISETP.GE.AND P4, PT, R8, R105, PT ;  /* 0x000000690800720c */ /* 0x000fc40003f86270 */
[----:B------:R-:W-:Y:S02]  /*120f0*/  FSEL R115, R16, -INF , !P6 ;  /* 0xff80000010737808 */ /* 0x000fe40007000000 */
[-C--:B------:R-:W-:Y:S02]  /*12100*/  ISETP.GE.AND P6, PT, R8, R0.reuse, PT ;  /* 0x000000000800720c */ /* 0x080fe40003fc6270 */
[----:B------:R-:W-:Y:S01]  /*12110*/  IADD3 R8, R4, 0x29, RZ ;  /* 0x0000002904087810 */ /* 0x000fe20007ffe0ff */
[----:B------:R-:W4:Y:S01]  /*12120*/  MUFU.TANH R121, R110 ;  /* 0x0000006e00797308 */ /* 0x000f220000002400 */
[----:B-1----:R-:W-:Y:S02]  /*12130*/  FSEL R113, R116, -INF , !P5 ;  /* 0xff80000074717808 */ /* 0x002fe40006800000 */
[----:B------:R-:W-:Y:S02]  /*12140*/  ISETP.GE.AND P5, PT, R12, R0, PT ;  /* 0x000000000c00720c */ /* 0x000fe40003fa6270 */
[----:B--2---:R-:W-:-:S02]  /*12150*/  FSEL R125, R125, -INF , !P1 ;  /* 0xff8000007d7d7808 */ /* 0x004fc40004800000 */
[----:B------:R-:W-:Y:S01]  /*12160*/  FSEL R117, R119, -INF , !P5 ;  /* 0xff80000077757808 */ /* 0x000fe20006800000 */
[----:B------:R-:W1:Y:S01]  /*12170*/  MUFU.TANH R127, R109 ;  /* 0x0000006d007f7308 */ /* 0x000e620000002400 */
[-C--:B------:R-:W-:Y:S02]  /*12180*/  ISETP.GE.AND P5, PT, R10, R0.reuse, PT ;  /* 0x000000000a00720c */ /* 0x080fe40003fa6270 */
[----:B------:R-:W-:Y:S02]  /*12190*/  IADD3 R10, R4, 0x28, RZ ;  /* 0x00000028040a7810 */ /* 0x000fe40007ffe0ff */
[----:B------:R-:W-:Y:S02]  /*121a0*/  FSEL R165, R165, -INF , !P5 ;  /* 0xff800000a5a57808 */ /* 0x000fe40006800000 */
[----:B---3--:R-:W-:Y:S01]  /*121b0*/  FSEL R119, R6, -INF , !P4 ;  /* 0xff80000006777808 */ /* 0x008fe20006000000 */
[----:B------:R-:W2:Y:S01]  /*121c0*/  MUFU.TANH R123, R123 ;  /* 0x0000007b007b7308 */ /* 0x000ea20000002400 */
[----:B------:R-:W-:-:S02]  /*121d0*/  ISETP.GE.AND P5, PT, R10, R0, PT ;  /* 0x000000000a00720c */ /* 0x000fc40003fa6270 */
[-C--:B------:R-:W-:Y:S02]  /*121e0*/  ISETP.GE.AND P1, PT, R10, R105.reuse, PT ;  /* 0x000000690a00720c */ /* 0x080fe40003f26270 */
[----:B------:R-:W-:Y:S02]  /*121f0*/  IADD3 R6, R4, 0x30, RZ ;  /* 0x0000003004067810 */ /* 0x000fe40007ffe0ff */
[----:B-----5:R-:W-:Y:S01]  /*12200*/  FSEL R131, R131, -INF , !P6 ;  /* 0xff80000083837808 */ /* 0x020fe20007000000 */
[----:B------:R-:W3:Y:S01]  /*12210*/  MUFU.TANH R109, R32 ;  /* 0x00000020006d7308 */ /* 0x000ee20000002400 */
[C---:B------:R-:W-:Y:S02]  /*12220*/  ISETP.GE.AND P6, PT, R8.reuse, R0, PT ;  /* 0x000000000800720c */ /* 0x040fe40003fc6270 */
[----:B------:R-:W-:Y:S02]  /*12230*/  ISETP.GE.AND P4, PT, R8, R105, PT ;  /* 0x000000690800720c */ /* 0x000fe40003f86270 */
[----:B------:R-:W-:-:S02]  /*12240*/  IADD3 R8, R4, 0x31, RZ ;  /* 0x0000003104087810 */ /* 0x000fc40007ffe0ff */
[----:B----4-:R-:W-:Y:S01]  /*12250*/  FSEL R171, R171, -INF , !P5 ;  /* 0xff800000abab7808 */ /* 0x010fe20006800000 */
[----:B------:R-:W4:Y:S01]  /*12260*/  MUFU.TANH R101, R34 ;  /* 0x0000002200657308 */ /* 0x000f220000002400 */
[----:B------:R-:W-:Y:S02]  /*12270*/  FSEL R121, R121, -INF , !P1 ;  /* 0xff80000079797808 */ /* 0x000fe40004800000 */
[C---:B------:R-:W-:Y:S02]  /*12280*/  ISETP.GE.AND P5, PT, R6.reuse, R0, PT ;  /* 0x000000000600720c */ /* 0x040fe40003fa6270 */
[----:B------:R-:W-:Y:S02]  /*12290*/  ISETP.GE.AND P1, PT, R6, R105, PT ;  /* 0x000000690600720c */ /* 0x000fe40003f26270 */
[----:B-1----:R-:W-:Y:S01]  /*122a0*/  FSEL R127, R127, -INF , !P6 ;  /* 0xff8000007f7f7808 */ /* 0x002fe20007000000 */
[----:B------:R-:W1:Y:S01]  /*122b0*/  MUFU.TANH R108, R33 ;  /* 0x00000021006c7308 */ /* 0x000e620000002400 */
[----:B--2---:R-:W-:-:S02]  /*122c0*/  FSEL R123, R123, -INF , !P4 ;  /* 0xff8000007b7b7808 */ /* 0x004fc40006000000 */
[CC--:B------:R-:W-:Y:S02]  /*122d0*/  ISETP.GE.AND P6, PT, R8.reuse, R0.reuse, PT ;  /* 0x000000000800720c */ /* 0x0c0fe40003fc6270 */
[----:B------:R-:W-:Y:S02]  /*122e0*/  ISETP.GE.AND P4, PT, R8, R105, PT ;  /* 0x000000690800720c */ /* 0x000fe40003f86270 */
[----:B------:R-:W-:Y:S01]  /*122f0*/  IADD3 R8, R4, 0x38, RZ ;  /* 0x0000003804087810 */ /* 0x000fe20007ffe0ff */
[----:B------:R-:W2:Y:S01]  /*12300*/  MUFU.TANH R35, R35 ;  /* 0x0000002300237308 */ /* 0x000ea20000002400 */
[----:B---3--:R-:W-:Y:S02]  /*12310*/  FSEL R109, R109, -INF , !P5 ;  /* 0xff8000006d6d7808 */ /* 0x008fe40006800000 */
[----:B----4-:R-:W-:Y:S02]  /*12320*/  FSEL R101, R101, -INF , !P1 ;  /* 0xff80000065657808 */ /* 0x010fe40004800000 */
[----:B------:R-:W-:-:S02]  /*12330*/  ISETP.GE.AND P5, PT, R8, R0, PT ;  /* 0x000000000800720c */ /* 0x000fc40003fa6270 */
[----:B------:R-:W-:Y:S01]  /*12340*/  ISETP.GE.AND P1, PT, R8, R105, PT ;  /* 0x000000690800720c */ /* 0x000fe20003f26270 */
[----:B------:R-:W3:Y:S01]  /*12350*/  MUFU.TANH R107, R28 ;  /* 0x0000001c006b7308 */ /* 0x000ee20000002400 */
[----:B------:R-:W-:Y:S02]  /*12360*/  IADD3 R8, R4, 0x39, RZ ;  /* 0x0000003904087810 */ /* 0x000fe40007ffe0ff */
[----:B-1----:R-:W-:Y:S01]  /*12370*/  FSEL R108, R108, -INF , !P6 ;  /* 0xff8000006c6c7808 */ /* 0x002fe20007000000 */
[----:B------:R-:W-:Y:S01]  /*12380*/  BAR.SYNC.DEFER_BLOCKING 0x0 ;  /* 0x0000000000007b1d */ /* 0x000fe20000010000 */
[----:B------:R-:W-:Y:S02]  /*12390*/  ISETP.GE.AND P6, PT, R4, R0, PT ;  /* 0x000000000400720c */ /* 0x000fe40003fc6270 */
[----:B--2---:R-:W-:-:S03]  /*123a0*/  FSEL R35, R35, -INF , !P4 ;  /* 0xff80000023237808 */ /* 0x004fc60006000000 */
[----:B------:R-:W1:Y:S01]  /*123b0*/  MUFU.TANH R33, R30 ;  /* 0x0000001e00217308 */ /* 0x000e620000002400 */
[----:B------:R-:W-:Y:S02]  /*123c0*/  ISETP.GE.AND P4, PT, R4, R105, PT ;  /* 0x000000690400720c */ /* 0x000fe40003f86270 */
[----:B------:R-:W-:Y:S02]  /*123d0*/  FSEL R20, R20, -INF , !P6 ;  /* 0xff80000014147808 */ /* 0x000fe40007000000 */
[----:B---3--:R-:W-:-:S03]  /*123e0*/  FSEL R107, R107, -INF , !P5 ;  /* 0xff8000006b6b7808 */ /* 0x008fc60006800000 */
[----:B------:R-:W2:Y:S01]  /*123f0*/  MUFU.TANH R22, R22 ;  /* 0x0000001600167308 */ /* 0x000ea20000002400 */
[----:B------:R-:W-:-:S07]  /*12400*/  ISETP.GE.AND P5, PT, R8, R0, PT ;  /* 0x000000000800720c */ /* 0x000fce0003fa6270 */
[----:B------:R-:W3:Y:S01]  /*12410*/  MUFU.TANH R6, R29 ;  /* 0x0000001d00067308 */ /* 0x000ee20000002400 */
[----:B-1----:R-:W-:Y:S02]  /*12420*/  FSEL R33, R33, -INF , !P1 ;  /* 0xff80000021217808 */ /* 0x002fe40004800000 */
[----:B------:R-:W-:-:S05]  /*12430*/  ISETP.GE.AND P1, PT, R8, R105, PT ;  /* 0x000000690800720c */ /* 0x000fca0003f26270 */
[----:B------:R-:W1:Y:S01]  /*12440*/  MUFU.TANH R34, R31 ;  /* 0x0000001f00227308 */ /* 0x000e620000002400 */
[----:B--2---:R-:W-:Y:S02]  /*12450*/  FSEL R11, R22, -INF , !P4 ;  /* 0xff800000160b7808 */ /* 0x004fe40006000000 */
[----:B---3--:R-:W-:Y:S02]  /*12460*/  FSEL R105, R6, -INF , !P5 ;  /* 0xff80000006697808 */ /* 0x008fe40006800000 */
[----:B-1----:R-:W-:Y:S01]  /*12470*/  FSEL R34, R34, -INF , !P1 ;  /* 0xff80000022227808 */ /* 0x002fe20004800000 */
        /* <DEDUP_REMOVED lines=47> */
[----:B------:R-:W-:-:S05]  /*12770*/  IMAD R25, R0, c[0x0][0x2d0], -R25 ;  /* 0x0000b40000197a24 */ /* 0x000fca00078e0a19 */
        /* <DEDUP_REMOVED lines=9> */
[----:B------:R-:W-:-:S04]  /*12810*/  IMAD R25, R6, c[0x0][0x184], R25 ;  /* 0x0000610006197a24 */ /* 0x000fc800078e0219 */
[----:B------:R-:W-:Y:S01]  /*12820*/  IMAD.IADD R6, R27, 0x1, R25 ;  /* 0x000000011b067824 */ /* 0x000fe200078e0219 */
[----:B------:R-:W-:Y:S01]  /*12830*/  MOV R27, R26 ;  /* 0x0000001a001b7202 */ /* 0x000fe20000000f00 */
[----:B------:R-:W-:Y:S05]  /*12840*/  BRA `(.L_x_5909) ;  /* 0x0000003000007947 */ /* 0x000fea0003800000 */
.L_x_5908:
[----:B------:R-:W-:-:S05]  /*12850*/  IMAD.MOV.U32 R27, RZ, RZ, c[0x0][0x198] ;  /* 0x00006600ff1b7624 */ /* 0x000fca00078e00ff */
[----:B------:R-:W-:-:S04]  /*12860*/  LEA R27, -R27, RZ, 0x6 ;  /* 0x000000ff1b1b7211 */ /* 0x000fc800078e31ff */
[----:B------:R-:W-:Y:S02]  /*12870*/  SHF.R.S32.HI R6, RZ, 0x1f, R27 ;  /* 0x0000001fff067819 */ /* 0x000fe4000001141b */
.L_x_5909:
[----:B------:R-:W-:Y:S02]  /*12880*/  LOP3.LUT R0, R163, 0x1, RZ, 0xc0, !PT ;  /* 0x00000001a3007812 */ /* 0x000fe400078ec0ff */
[-C--:B------:R-:W-:Y:S02]  /*12890*/  @P2 IADD3 R29, P0, R152, R27.reuse, RZ ;  /* 0x0000001b981d2210 */ /* 0x080fe40007f1e0ff */
[----:B------:R-:W-:Y:S02]  /*128a0*/  ISETP.NE.U32.AND P1, PT, R0, 0x1, PT ;  /* 0x000000010000780c */ /* 0x000fe40003f25070 */
[-C--:B------:R-:W-:Y:S01]  /*128b0*/  LEA R128, P6, R27, R160.reuse, 0x1 ;  /* 0x000000a01b807211 */ /* 0x080fe200078c08ff */
[----:B------:R-:W-:Y:S01]  /*128c0*/  @P2 IMAD.X R0, R151, 0x1, R6, P0 ;  /* 0x0000000197002824 */ /* 0x000fe200000e0606 */
[----:B------:R-:W-:Y:S02]  /*128d0*/  @P2 LEA R30, P0, R29, R160, 0x1 ;  /* 0x000000a01d1e2211 */ /* 0x000fe400078008ff */
[----:B------:R-:W-:-:S02]  /*128e0*/  IADD3 R25, P5, P4, R152, R27, R152 ;  /* 0x0000001b98197210 */ /* 0x000fc40007cbe098 */
[-C--:B------:R-:W-:Y:S02]  /*128f0*/  @P2 LEA.HI.X R31, R29, R157.reuse, R0, 0x1, P0 ;  /* 0x0000009d1d1f2211 */ /* 0x080fe400000f0c00 */
[--C-:B------:R-:W-:Y:S02]  /*12900*/  LEA.HI.X R129, R27, R157, R6.reuse, 0x1, P6 ;  /* 0x0000009d1b817211 */ /* 0x100fe400030f0c06 */
[----:B------:R-:W-:Y:S02]  /*12910*/  IADD3.X R4, R151, R6, R151, P5, P4 ;  /* 0x0000000697047210 */ /* 0x000fe40002fe8497 */
[CC--:B------:R-:W-:Y:S01]  /*12920*/  @P2 LEA R28, P0, R25.reuse, R160.reuse, 0x1 ;  /* 0x000000a0191c2211 */ /* 0x0c0fe200078008ff */
[----:B------:R-:W-:Y:S01]  /*12930*/  @!PT LDS RZ, [RZ] ;  /* 0x00000000fffff984 */ /* 0x000fe20000000800 */
[----:B------:R-:W-:Y:S01]  /*12940*/  @!PT LDS RZ, [RZ] ;  /* 0x00000000fffff984 */ /* 0x000fe20000000800 */
[----:B------:R-:W-:Y:S01]  /*12950*/  @!PT LDS RZ, [RZ] ;  /* 0x00000000fffff984 */ /* 0x000fe20000000800 */
[----:B------:R1:W-:Y:S01]  /*12960*/  @!P1 LDGSTS.E.BYPASS.LTC128B.128 [R164+0x4000], [R128.64] ;  /* 0x0400000080a49fae */ /* 0x0003e2000b901d46 */
[C---:B------:R-:W-:Y:S02]  /*12970*/  @!P1 IADD3 R27, P6, R152.reuse, R27, RZ ;  /* 0x0000001b981b9210 */ /* 0x040fe40007fde0ff */
[-C--:B------:R-:W-:Y:S01]  /*12980*/  @!P1 LEA R24, P5, R25, R160.reuse, 0x1 ;  /* 0x000000a019189211 */ /* 0x080fe200078a08ff */
[----:B------:R1:W-:Y:S01]  /*12990*/  @P1 STS.128 [R164+0x4000], RZ ;  /* 0x004000ffa4001388 */ /* 0x0003e20000000c00 */
[----:B------:R-:W-:Y:S01]  /*129a0*/  IADD3 R0, P4, R152, R25, RZ ;  /* 0x0000001998007210 */ /* 0x000fe20007f9e0ff */
[----:B------:R-:W-:Y:S01]  /*129b0*/  @!P1 IMAD.X R6, R151, 0x1, R6, P6 ;  /* 0x0000000197069824 */ /* 0x000fe200030e0606 */
[CCC-:B------:R-:W-:Y:S01]  /*129c0*/  @P2 LEA.HI.X R29, R25.reuse, R157.reuse, R4.reuse, 0x1, P0 ;  /* 0x0000009d191d2211 */ /* 0x1c0fe200000f0c04 */
[----:B------:R-:W-:Y:S01]  /*129d0*/  @!PT LDS RZ, [RZ] ;  /* 0x00000000fffff984 */ /* 0x000fe20000000800 */
[----:B------:R-:W-:Y:S01]  /*129e0*/  @!PT LDS RZ, [RZ] ;  /* 0x00000000fffff984 */ /* 0x000fe20000000800 */
[----:B------:R-:W-:Y:S01]  /*129f0*/  @!PT LDS RZ, [RZ] ;  /* 0x00000000fffff984 */ /* 0x000fe20000000800 */
[----:B------:R1:W-:Y:S01]  /*12a00*/  @P2 LDGSTS.E.BYPASS.LTC128B.128 [R164+0x6000], [R128.64+0x80] ;  /* 0x0600008080a42fae */ /* 0x0003e2000b901d46 */
[--C-:B------:R-:W-:Y:S01]  /*12a10*/  @!P1 LEA.HI.X R25, R25, R157, R4.reuse, 0x1, P5 ;  /* 0x0000009d19199211 */ /* 0x100fe200028f0c04 */
[----:B------:R-:W-:Y:S01]  /*12a20*/  IMAD.X R4, R151, 0x1, R4, P4 ;  /* 0x0000000197047824 */ /* 0x000fe200020e0604 */
[-C--:B------:R-:W-:Y:S01]  /*12a30*/  @!P1 LEA R26, P5, R27, R160.reuse, 0x1 ;  /* 0x000000a01b1a9211 */ /* 0x080fe200078a08ff */
[----:B------:R1:W-:Y:S01]  /*12a40*/  @!P2 STS.128 [R164+0x6000], RZ ;  /* 0x006000ffa400a388 */ /* 0x0003e20000000c00 */
[----:B------:R-:W-:-:S02]  /*12a50*/  @!P1 LEA R176, P4, R0, R160, 0x1 ;  /* 0x000000a000b09211 */ /* 0x000fc400078808ff */
[-C--:B------:R-:W-:Y:S02]  /*12a60*/  @!P1 LEA.HI.X R27, R27, R157.reuse, R6, 0x1, P5 ;  /* 0x0000009d1b1b9211 */ /* 0x080fe400028f0c06 */
        /* <DEDUP_REMOVED lines=8> */
[----:B------:R-:W-:Y:S02]  /*12af0*/  IMAD.MOV.U32 R157, RZ, RZ, R129 ;  /* 0x000000ffff9d7224 */ /* 0x000fe400078e0081 */
        /* <DEDUP_REMOVED lines=27> */
.L_x_5907:
        /* <DEDUP_REMOVED lines=49> */
[----:B------:R-:W1:Y:S01]  /*12fc0*/  LDSM.16.MT88.4 R8, [R144+0x8000] ;  /* 0x008000009008783b */ /* 0x000e620000004200 */
[----:B------:R-:W-:Y:S01]  /*12fd0*/  FFMA.FTZ R24, R5, c[0x0][0x23c], -R104 ;  /* 0x00008f0005187a23 */ /* 0x000fe20000010868 */
[----:B------:R-:W-:Y:S01]  /*12fe0*/  FSEL R5, R28, RZ, P0 ;  /* 0x000000ff1c057208 */ /* 0x000fe20000000000 */
[----:B------:R-:W-:Y:S01]  /*12ff0*/  FADD.FTZ R32, R3, -R32 ;  /* 0x8000002003207221 */ /* 0x000fe20000010000 */
[----:B------:R-:W-:Y:S01]  /*13000*/  MUFU.EX2 R30, R30 ;  /* 0x0000001e001e7308 */ /* 0x000fe20000000800 */
[----:B------:R-:W-:Y:S02]  /*13010*/  FFMA.FTZ R31, R20, c[0x0][0x23c], -R110 ;  /* 0x00008f00141f7a23 */ /* 0x000fe4000001086e */
[----:B------:R-:W-:-:S02]  /*13020*/  FADD.FTZ R2, R2, -R5 ;  /* 0x8000000502027221 */ /* 0x000fc40000010000 */
[--C-:B------:R-:W-:Y:S02]  /*13030*/  FFMA.FTZ R27, R15, c[0x0][0x23c], -R110.reuse ;  /* 0x00008f000f1b7a23 */ /* 0x100fe4000001086e */
[--C-:B------:R-:W-:Y:S01]  /*13040*/  FFMA.FTZ R26, R173, c[0x0][0x23c], -R110.reuse ;  /* 0x00008f00ad1a7a23 */ /* 0x100fe2000001086e */
[----:B------:R-:W-:Y:S01]  /*13050*/  MUFU.EX2 R31, R31 ;  /* 0x0000001f001f7308 */ /* 0x000fe20000000800 */
[----:B------:R-:W-:Y:S02]  /*13060*/  FFMA.FTZ R25, R13, c[0x0][0x23c], -R110 ;  /* 0x00008f000d197a23 */ /* 0x000fe4000001086e */
[----:B------:R-:W-:Y:S02]  /*13070*/  FFMA.FTZ R0, R7, c[0x0][0x23c], -R104 ;  /* 0x00008f0007007a23 */ /* 0x000fe40000010868 */
[----:B------:R-:W-:Y:S02]  /*13080*/  FMUL.FTZ R32, R32, c[0x0][0x23c] ;  /* 0x00008f0020207a20 */ /* 0x000fe40000410000 */
[----:B------:R-:W-:Y:S01]  /*13090*/  FMUL.FTZ R2, R2, c[0x0][0x23c] ;  /* 0x00008f0002027a20 */ /* 0x000fe20000410000 */
[----:B------:R-:W2:Y:S01]  /*130a0*/  MUFU.EX2 R27, R27 ;  /* 0x0000001b001b7308 */ /* 0x000ea20000000800 */
[----:B------:R-:W-:-:S02]  /*130b0*/  FFMA.FTZ R112, R111, c[0x0][0x23c], -R110 ;  /* 0x00008f006f707a23 */ /* 0x000fc4000001086e */
[--C-:B------:R-:W-:Y:S02]  /*130c0*/  FFMA.FTZ R111, R117, c[0x0][0x23c], -R110.reuse ;  /* 0x00008f00756f7a23 */ /* 0x100fe4000001086e */
[--C-:B------:R-:W-:Y:S02]  /*130d0*/  FFMA.FTZ R114, R115, c[0x0][0x23c], -R110.reuse ;  /* 0x00008f0073727a23 */ /* 0x100fe4000001086e */
[----:B------:R-:W-:Y:S01]  /*130e0*/  FFMA.FTZ R113, R113, c[0x0][0x23c], -R110 ;  /* 0x00008f0071717a23 */ /* 0x000fe2000001086e */
[----:B------:R-:W-:Y:S01]  /*130f0*/  MUFU.EX2 R26, R26 ;  /* 0x0000001a001a7308 */ /* 0x000fe20000000800 */
[--C-:B------:R-:W-:Y:S02]  /*13100*/  FFMA.FTZ R118, R19, c[0x0][0x23c], -R104.reuse ;  /* 0x00008f0013767a23 */ /* 0x100fe40000010868 */
[--C-:B------:R-:W-:Y:S02]  /*13110*/  FFMA.FTZ R117, R17, c[0x0][0x23c], -R104.reuse ;  /* 0x00008f0011757a23 */ /* 0x100fe40000010868 */
[--C-:B------:R-:W-:Y:S01]  /*13120*/  FFMA.FTZ R116, R23, c[0x0][0x23c], -R104.reuse ;  /* 0x00008f0017747a23 */ /* 0x100fe20000010868 */
[----:B------:R-:W-:Y:S01]  /*13130*/  LDSM.16.MT88.4 R16, [R144+0xa800] ;  /* 0x00a800009010783b */ /* 0x000fe20000004200 */
[--C-:B------:R-:W-:Y:S01]  /*13140*/  FFMA.FTZ R115, R21, c[0x0][0x23c], -R104.reuse ;  /* 0x00008f0015737a23 */ /* 0x100fe20000010868 */
[----:B------:R-:W3:Y:S01]  /*13150*/  MUFU.EX2 R25, R25 ;  /* 0x0000001900197308 */ /* 0x000ee20000000800 */
[----:B--2---:R-:W-:Y:S01]  /*13160*/  F2FP.BF16.PACK_AB R4, R27, R31 ;  /* 0x0000001f1b04723e */ /* 0x004fe200000010ff */
[----:B------:R-:W-:Y:S01]  /*13170*/  LDSM.16.MT88.4 R20, [R142+0xa800] ;  /* 0x00a800008e14783b */ /* 0x000fe20000004200 */
[----:B------:R-:W-:-:S02]  /*13180*/  FFMA.FTZ R126, R119, c[0x0][0x23c], -R104 ;  /* 0x00008f00777e7a23 */ /* 0x000fc40000010868 */
[--C-:B------:R-:W-:Y:S02]  /*13190*/  FFMA.FTZ R122, R165, c[0x0][0x23c], -R110.reuse ;  /* 0x00008f00a57a7a23 */ /* 0x100fe4000001086e */
[--C-:B------:R-:W-:Y:S01]  /*131a0*/  FFMA.FTZ R129, R131, c[0x0][0x23c], -R110.reuse ;  /* 0x00008f0083817a23 */ /* 0x100fe2000001086e */
[----:B------:R-:W2:Y:S01]  /*131b0*/  MUFU.EX2 R24, R24 ;  /* 0x0000001800187308 */ /* 0x000ea20000000800 */
[--C-:B------:R-:W-:Y:S02]  /*131c0*/  FFMA.FTZ R120, R171, c[0x0][0x23c], -R110.reuse ;  /* 0x00008f00ab787a23 */ /* 0x100fe4000001086e */
[----:B------:R-:W-:Y:S02]  /*131d0*/  FFMA.FTZ R127, R127, c[0x0][0x23c], -R110 ;  /* 0x00008f007f7f7a23 */ /* 0x000fe4000001086e */
[--C-:B------:R-:W-:Y:S02]  /*131e0*/  FFMA.FTZ R125, R125, c[0x0][0x23c], -R104.reuse ;  /* 0x00008f007d7d7a23 */ /* 0x100fe40000010868 */
[--C-:B------:R-:W-:Y:S01]  /*131f0*/  FFMA.FTZ R119, R121, c[0x0][0x23c], -R104.reuse ;  /* 0x00008f0079777a23 */ /* 0x100fe20000010868 */
[----:B------:R-:W-:Y:S01]  /*13200*/  MUFU.EX2 R0, R0 ;  /* 0x0000000000007308 */ /* 0x000fe20000000800 */
[----:B---3--:R-:W-:Y:S01]  /*13210*/  F2FP.BF16.PACK_AB R6, R25, R26 ;  /* 0x0000001a1906723e */ /* 0x008fe200000010ff */
[----:B------:R-:W-:-:S02]  /*13220*/  FFMA.FTZ R124, R123, c[0x0][0x23c], -R104 ;  /* 0x00008f007b7c7a23 */ /* 0x000fc40000010868 */
[--C-:B------:R-:W-:Y:S02]  /*13230*/  FFMA.FTZ R109, R109, c[0x0][0x23c], -R110.reuse ;  /* 0x00008f006d6d7a23 */ /* 0x100fe4000001086e */
[--C-:B------:R-:W-:Y:S02]  /*13240*/  FFMA.FTZ R108, R108, c[0x0][0x23c], -R110.reuse ;  /* 0x00008f006c6c7a23 */ /* 0x100fe4000001086e */
[----:B------:R-:W3:Y:S01]  /*13250*/  MUFU.EX2 R3, R12 ;  /* 0x0000000c00037308 */ /* 0x000ee20000000800 */
[----:B--2---:R-:W-:Y:S01]  /*13260*/  F2FP.BF16.PACK_AB R5, R24, R30 ;  /* 0x0000001e1805723e */ /* 0x004fe200000010ff */
[--C-:B------:R-:W-:Y:S02]  /*13270*/  FFMA.FTZ R107, R107, c[0x0][0x23c], -R110.reuse ;  /* 0x00008f006b6b7a23 */ /* 0x100fe4000001086e */
[----:B------:R-:W-:Y:S02]  /*13280*/  FFMA.FTZ R110, R105, c[0x0][0x23c], -R110 ;  /* 0x00008f00696e7a23 */ /* 0x000fe4000001086e */
[----:B------:R-:W-:-:S02]  /*13290*/  FFMA.FTZ R101, R101, c[0x0][0x23c], -R104 ;  /* 0x00008f0065657a23 */ /* 0x000fc40000010868 */
[----:B------:R-:W2:Y:S01]  /*132a0*/  MUFU.EX2 R32, R32 ;  /* 0x0000002000207308 */ /* 0x000ea20000000800 */
[--C-:B------:R-:W-:Y:S02]  /*132b0*/  FFMA.FTZ R128, R35, c[0x0][0x23c], -R104.reuse ;  /* 0x00008f0023807a23 */ /* 0x100fe40000010868 */
[--C-:B------:R-:W-:Y:S02]  /*132c0*/  FFMA.FTZ R33, R33, c[0x0][0x23c], -R104.reuse ;  /* 0x00008f0021217a23 */ /* 0x100fe40000010868 */
[----:B------:R-:W-:-:S03]  /*132d0*/  FFMA.FTZ R34, R34, c[0x0][0x23c], -R104 ;  /* 0x00008f0022227a23 */ /* 0x000fc60000010868 */
[----:B------:R-:W4:Y:S01]  /*132e0*/  MUFU.EX2 R2, R2 ;  /* 0x0000000200027308 */ /* 0x000f220000000800 */
[----:B---3--:R-:W-:Y:S01]  /*132f0*/  F2FP.BF16.PACK_AB R7, R3, R0 ;  /* 0x000000000307723e */ /* 0x008fe200000010ff */
[----:B------:R-:W3:Y:S01]  /*13300*/  LDSM.16.MT88.4 R12, [R142+0x8000] ;  /* 0x008000008e0c783b */ /* 0x000ee20000004200 */
[----:B--2---:R-:W-:-:S05]  /*13310*/  FMUL.FTZ R96, R96, R32 ;  /* 0x0000002060607220 */ /* 0x004fca0000410000 */
[----:B------:R-:W-:Y:S01]  /*13320*/  MUFU.EX2 R113, R113 ;  /* 0x0000007100717308 */ /* 0x000fe20000000800 */
[-C--:B------:R-:W-:Y:S02]  /*13330*/  FMUL.FTZ R97, R97, R32.reuse ;  /* 0x0000002061617220 */ /* 0x080fe40000410000 */
[-C--:B------:R-:W-:Y:S02]  /*13340*/  FMUL.FTZ R92, R92, R32.reuse ;  /* 0x000000205c5c7220 */ /* 0x080fe40000410000 */
[----:B------:R-:W-:Y:S02]  /*13350*/  FMUL.FTZ R93, R93, R32 ;  /* 0x000000205d5d7220 */ /* 0x000fe40000410000 */
[-C--:B----4-:R-:W-:Y:S01]  /*13360*/  FMUL.FTZ R98, R98, R2.reuse ;  /* 0x0000000262627220 */ /* 0x090fe20000410000 */
[----:B------:R-:W2:Y:S01]  /*13370*/  MUFU.EX2 R112, R112 ;  /* 0x0000007000707308 */ /* 0x000ea20000000800 */
[-C--:B------:R-:W-:Y:S02]  /*13380*/  FMUL.FTZ R99, R99, R2.reuse ;  /* 0x0000000263637220 */ /* 0x080fe40000410000 */
[----:B------:R-:W-:-:S02]  /*13390*/  FMUL.FTZ R94, R94, R2 ;  /* 0x000000025e5e7220 */ /* 0x000fc40000410000 */
[----:B------:R-:W-:Y:S02]  /*133a0*/  FMUL.FTZ R95, R95, R2 ;  /* 0x000000025f5f7220 */ /* 0x000fe40000410000 */
[-C--:B------:R-:W-:Y:S01]  /*133b0*/  FMUL.FTZ R88, R88, R32.reuse ;  /* 0x0000002058587220 */ /* 0x080fe20000410000 */
[C---:B-1----:R-:W-:Y:S01]  /*133c0*/  HMMA.16816.F32.BF16 R96, R4.reuse, R8, R96 ;  /* 0x000000080460723c */ /* 0x042fe20000041860 */
[----:B------:R-:W-:Y:S01]  /*133d0*/  FMUL.FTZ R89, R89, R32 ;  /* 0x0000002059597220 */ /* 0x000fe20000410000 */
[----:B------:R-:W-:Y:S01]  /*133e0*/  MUFU.EX2 R111, R111 ;  /* 0x0000006f006f7308 */ /* 0x000fe20000000800 */
[-C--:B------:R-:W-:Y:S02]  /*133f0*/  FMUL.FTZ R90, R90, R2.reuse ;  /* 0x000000025a5a7220 */ /* 0x080fe40000410000 */
[----:B------:R-:W-:Y:S02]  /*13400*/  FMUL.FTZ R91, R91, R2 ;  /* 0x000000025b5b7220 */ /* 0x000fe40000410000 */
[-C--:B------:R-:W-:Y:S01]  /*13410*/  FMUL.FTZ R84, R84, R32.reuse ;  /* 0x0000002054547220 */ /* 0x080fe20000410000 */
[----:B------:R-:W-:Y:S01]  /*13420*/  HMMA.16816.F32.BF16 R92, R4, R10, R92 ;  /* 0x0000000a045c723c */ /* 0x000fe2000004185c */
[----:B------:R-:W1:Y:S01]  /*13430*/  LDSM.16.MT88.4 R8, [R141+0x8000] ;  /* 0x008000008d08783b */ /* 0x000e620000004200 */
[----:B------:R-:W-:Y:S01]  /*13440*/  FMUL.FTZ R85, R85, R32 ;  /* 0x0000002055557220 */ /* 0x000fe20000410000 */
[----:B------:R-:W-:Y:S01]  /*13450*/  MUFU.EX2 R114, R114 ;  /* 0x0000007200727308 */ /* 0x000fe20000000800 */
[----:B------:R-:W-:-:S02]  /*13460*/  FMUL.FTZ R86, R86, R2 ;  /* 0x0000000256567220 */ /* 0x000fc40000410000 */
[----:B------:R-:W-:Y:S02]  /*13470*/  FMUL.FTZ R87, R87, R2 ;  /* 0x0000000257577220 */ /* 0x000fe40000410000 */
[-C--:B------:R-:W-:Y:S01]  /*13480*/  FMUL.FTZ R80, R80, R32.reuse ;  /* 0x0000002050507220 */ /* 0x080fe20000410000 */
[C---:B---3--:R-:W-:Y:S01]  /*13490*/  HMMA.16816.F32.BF16 R88, R4.reuse, R12, R88 ;  /* 0x0000000c0458723c */ /* 0x048fe20000041858 */
[----:B------:R-:W-:Y:S01]  /*134a0*/  FMUL.FTZ R81, R81, R32 ;  /* 0x0000002051517220 */ /* 0x000fe20000410000 */
[----:B------:R-:W-:Y:S01]  /*134b0*/  MUFU.EX2 R118, R118 ;  /* 0x0000007600767308 */ /* 0x000fe20000000800 */
[-C--:B------:R-:W-:Y:S02]  /*134c0*/  FMUL.FTZ R82, R82, R2.reuse ;  /* 0x0000000252527220 */ /* 0x080fe40000410000 */
[----:B------:R-:W-:Y:S02]  /*134d0*/  FMUL.FTZ R83, R83, R2 ;  /* 0x0000000253537220 */ /* 0x000fe40000410000 */
[-C--:B------:R-:W-:Y:S01]  /*134e0*/  FMUL.FTZ R76, R76, R32.reuse ;  /* 0x000000204c4c7220 */ /* 0x080fe20000410000 */
[----:B------:R-:W-:Y:S01]  /*134f0*/  HMMA.16816.F32.BF16 R84, R4, R14, R84 ;  /* 0x0000000e0454723c */ /* 0x000fe20000041854 */
[----:B------:R-:W3:Y:S01]  /*13500*/  LDSM.16.MT88.4 R12, [R140+0x8000] ;  /* 0x008000008c0c783b */ /* 0x000ee20000004200 */
        /* <DEDUP_REMOVED lines=34> */
[----:B------:R-:W3:Y:S01]  /*13730*/  LDSM.16.MT88.4 R12, [R142+0xa000] ;  /* 0x00a000008e0c783b */ /* 0x000ee20000004200 */
        /* <DEDUP_REMOVED lines=26> */
[-C--:B------:R-:W-:Y:S01]  /*138e0*/  FMUL.FTZ R66, R66, R2.reuse ;  /* 0x0000000242427220 */ /* 0x080fe20000410000 */
[C---:B---3--:R-:W-:Y:S01]  /*138f0*/  HMMA.16816.F32.BF16 R44, R4.reuse, R12, R44 ;  /* 0x0000000c042c723c */ /* 0x048fe2000004182c */
[----:B------:R-:W-:Y:S02]  /*13900*/  FMUL.FTZ R67, R67, R2 ;  /* 0x0000000243437220 */ /* 0x000fe40000410000 */
[----:B------:R-:W-:Y:S02]  /*13910*/  FFMA.FTZ R32, R106, R32, R31 ;  /* 0x000000206a207223 */ /* 0x000fe4000001001f */
[----:B------:R-:W-:Y:S01]  /*13920*/  FFMA.FTZ R167, R167, R2, R30 ;  /* 0x00000002a7a77223 */ /* 0x000fe2000001001e */
[----:B------:R-:W-:Y:S01]  /*13930*/  MUFU.EX2 R109, R109 ;  /* 0x0000006d006d7308 */ /* 0x000fe20000000800 */
[----:B------:R-:W-:Y:S01]  /*13940*/  FADD.FTZ R27, R27, R32 ;  /* 0x000000201b1b7221 */ /* 0x000fe20000010000 */
[----:B------:R-:W-:Y:S01]  /*13950*/  HMMA.16816.F32.BF16 R48, R4, R14, R48 ;  /* 0x0000000e0430723c */ /* 0x000fe20000041830 */
[----:B------:R-:W3:Y:S01]  /*13960*/  LDSM.16.MT88.4 R12, [R140+0xa000] ;  /* 0x00a000008c0c783b */ /* 0x000ee20000004200 */
[----:B------:R-:W-:-:S02]  /*13970*/  FADD.FTZ R167, R24, R167 ;  /* 0x000000a718a77221 */ /* 0x000fc40000010000 */
[----:B------:R-:W-:Y:S02]  /*13980*/  FADD.FTZ R26, R26, R27 ;  /* 0x0000001b1a1a7221 */ /* 0x000fe40000010000 */
[----:B------:R-:W1:Y:S01]  /*13990*/  MUFU.EX2 R108, R108 ;  /* 0x0000006c006c7308 */ /* 0x000e620000000800 */
[----:B------:R-:W-:Y:S02]  /*139a0*/  FADD.FTZ R2, R0, R167 ;  /* 0x000000a700027221 */ /* 0x000fe40000010000 */
[----:B------:R-:W-:Y:S02]  /*139b0*/  FADD.FTZ R0, R25, R26 ;  /* 0x0000001a19007221 */ /* 0x000fe40000010000 */
[----:B------:R-:W-:Y:S01]  /*139c0*/  FADD.FTZ R3, R3, R2 ;  /* 0x0000000203037221 */ /* 0x000fe20000010000 */
[----:B------:R-:W-:Y:S02]  /*139d0*/  MOV R2, R28 ;  /* 0x0000001c00027202 */ /* 0x000fe40000000f00 */
[----:B------:R-:W-:Y:S08]  /*139e0*/  MUFU.EX2 R107, R107 ;  /* 0x0000006b006b7308 */ /* 0x000ff00000000800 */
[----:B------:R-:W-:Y:S01]  /*139f0*/  MUFU.EX2 R110, R110 ;  /* 0x0000006e006e7308 */ /* 0x000fe20000000800 */
[C---:B-1----:R-:W-:Y:S07]  /*13a00*/  HMMA.16816.F32.BF16 R52, R4.reuse, R8, R52 ;  /* 0x000000080434723c */ /* 0x042fee0000041834 */
[----:B------:R-:W-:Y:S01]  /*13a10*/  MUFU.EX2 R101, R101 ;  /* 0x0000006500657308 */ /* 0x000fe20000000800 */
[C---:B------:R-:W-:Y:S01]  /*13a20*/  HMMA.16816.F32.BF16 R56, R4.reuse, R10, R56 ;  /* 0x0000000a0438723c */ /* 0x040fe20000041838 */
[----:B------:R-:W1:Y:S06]  /*13a30*/  LDSM.16.MT88.4 R8, [R142+0x8800] ;  /* 0x008800008e08783b */ /* 0x000e6c0000004200 */
[----:B------:R-:W1:Y:S01]  /*13a40*/  MUFU.EX2 R128, R128 ;  /* 0x0000008000807308 */ /* 0x000e620000000800 */
[C---:B---3--:R-:W-:Y:S07]  /*13a50*/  HMMA.16816.F32.BF16 R60, R4.reuse, R12, R60 ;  /* 0x0000000c043c723c */ /* 0x048fee000004183c */
[----:B------:R-:W-:Y:S01]  /*13a60*/  MUFU.EX2 R33, R33 ;  /* 0x0000002100217308 */ /* 0x000fe20000000800 */
[----:B------:R-:W-:Y:S01]  /*13a70*/  HMMA.16816.F32.BF16 R64, R4, R14, R64 ;  /* 0x0000000e0440723c */ /* 0x000fe20000041840 */
[----:B------:R-:W3:Y:S06]  /*13a80*/  LDSM.16.MT88.4 R12, [R144+0x8800] ;  /* 0x00880000900c783b */ /* 0x000eec0000004200 */
[----:B------:R-:W1:Y:S01]  /*13a90*/  MUFU.EX2 R34, R34 ;  /* 0x0000002200227308 */ /* 0x000e620000000800 */
[----:B--2---:R-:W-:Y:S01]  /*13aa0*/  F2FP.BF16.PACK_AB R4, R112, R113 ;  /* 0x000000717004723e */ /* 0x004fe200000010ff */
        /* <DEDUP_REMOVED lines=15> */
[C---:B---3--:R-:W-:Y:S08]  /*13ba0*/  HMMA.16816.F32.BF16 R96, R4.reuse, R12, R96 ;  /* 0x0000000c0460723c */ /* 0x048ff00000041860 */
        /* <DEDUP_REMOVED lines=26> */
[----:B------:R-:W-:Y:S01]  /*13d50*/  FADD.FTZ R126, R126, R125 ;  /* 0x0000007d7e7e7221 */ /* 0x000fe20000010000 */
[----:B------:R-:W-:Y:S01]  /*13d60*/  MOV R3, R29 ;  /* 0x0000001d00037202 */ /* 0x000fe20000000f00 */
[----:B------:R-:W-:-:S02]  /*13d70*/  FADD.FTZ R0, R120, R129 ;  /* 0x0000008178007221 */ /* 0x000fc40000010000 */
        /* <DEDUP_REMOVED lines=59> */
.L_x_5904:
        /* <DEDUP_REMOVED lines=12> */
.L_x_5914:
        /* <DEDUP_REMOVED lines=65> */
.L_x_5911:
[----:B------:R-:W-:Y:S02]  /*14600*/  LOP3.LUT P4, RZ, R163, 0x1, RZ, 0xc0, !PT ;  /* 0x00000001a3ff7812 */ /* 0x000fe4000788c0ff */
[C---:B------:R-:W-:Y:S02]  /*14610*/  LEA R2, P6, R3.reuse, R168, 0x1 ;  /* 0x000000a803027211 */ /* 0x040fe400078c08ff */
[C---:B------:R-:W-:Y:S02]  /*14620*/  IADD3 R105, P0, R154.reuse, R3, RZ ;  /* 0x000000039a697210 */ /* 0x040fe40007f1e0ff */
[----:B------:R-:W-:Y:S02]  /*14630*/  LEA.HI.X R3, R3, R169, R170, 0x1, P6 ;  /* 0x000000a903037211 */ /* 0x000fe400030f0caa */
[----:B------:R-:W-:Y:S02]  /*14640*/  LOP3.LUT P2, RZ, R163, 0x2, RZ, 0xc0, !PT ;  /* 0x00000002a3ff7812 */ /* 0x000fe4000784c0ff */
[----:B------:R-:W-:Y:S02]  /*14650*/  IADD3.X R104, R153, R170, RZ, P0, !PT ;  /* 0x000000aa99687210 */ /* 0x000fe400007fe4ff */
[C---:B------:R-:W-:Y:S01]  /*14660*/  IADD3 R101, P1, R154.reuse, R105, RZ ;  /* 0x000000699a657210 */ /* 0x040fe20007f3e0ff */
[----:B------:R-:W-:Y:S01]  /*14670*/  @!PT LDS RZ, [RZ] ;  /* 0x00000000fffff984 */ /* 0x000fe20000000800 */
[----:B------:R-:W-:Y:S01]  /*14680*/  @!PT LDS RZ, [RZ] ;  /* 0x00000000fffff984 */ /* 0x000fe20000000800 */
[----:B------:R-:W-:Y:S01]  /*14690*/  @!PT LDS RZ, [RZ] ;  /* 0x00000000fffff984 */ /* 0x000fe20000000800 */
[----:B------:R1:W-:Y:S01]  /*146a0*/  @P4 LDGSTS.E.BYPASS.LTC128B.128 [R164+0x8000], [R2.64] ;  /* 0x0800000002a44fae */ /* 0x0003e2000b901d46 */
[-C--:B------:R-:W-:Y:S02]  /*146b0*/  @P4 LEA R174, P5, R105, R168.reuse, 0x1 ;  /* 0x000000a869ae4211 */ /* 0x080fe400078a08ff */
[-C--:B------:R-:W-:Y:S02]  /*146c0*/  @P4 LEA R180, P6, R101, R168.reuse, 0x1 ;  /* 0x000000a865b44211 */ /* 0x080fe400078c08ff */
[CCC-:B------:R-:W-:Y:S02]  /*146d0*/  @P4 LEA.HI.X R175, R105.reuse, R169.reuse, R104.reuse, 0x1, P5 ;  /* 0x000000a969af4211 */ /* 0x1c0fe400028f0c68 */
[----:B------:R-:W-:Y:S01]  /*146e0*/  @!P4 STS.128 [R164+0x8000], RZ ;  /* 0x008000ffa400c388 */ /* 0x000fe20000000c00 */
[----:B------:R-:W-:Y:S02]  /*146f0*/  @P2 LEA R172, P0, R105, R168, 0x1 ;  /* 0x000000a869ac2211 */ /* 0x000fe400078008ff */
[----:B------:R-:W-:Y:S02]  /*14700*/  IADD3.X R170, R153, R104, RZ, P1, !PT ;  /* 0x0000006899aa7210 */ /* 0x000fe40000ffe4ff */
[-C--:B------:R-:W-:Y:S02]  /*14710*/  @P2 LEA.HI.X R173, R105, R169.reuse, R104, 0x1, P0 ;  /* 0x000000a969ad2211 */ /* 0x080fe400000f0c68 */
[----:B------:R-:W-:Y:S01]  /*14720*/  @!PT LDS RZ, [RZ] ;  /* 0x00000000fffff984 */ /* 0x000fe20000000800 */
[----:B------:R-:W-:Y:S01]  /*14730*/  @!PT LDS RZ, [RZ] ;  /* 0x00000000fffff984 */ /* 0x000fe20000000800 */
[----:B------:R-:W-:Y:S01]  /*14740*/  @!PT LDS RZ, [RZ] ;  /* 0x00000000fffff984 */ /* 0x000fe20000000800 */
[----:B------:R1:W-:Y:S01]  /*14750*/  @P2 LDGSTS.E.BYPASS.LTC128B.128 [R164+0xa000], [R2.64+0x80] ;  /* 0x0a00008002a42fae */ /* 0x0003e2000b901d46 */
[C-C-:B------:R-:W-:Y:S02]  /*14760*/  @P4 LEA.HI.X R181, R101.reuse, R169, R170.reuse, 0x1, P6 ;  /* 0x000000a965b54211 */ /* 0x140fe400030f0caa */
[CC--:B------:R-:W-:Y:S02]  /*14770*/  @P2 LEA R176, P1, R101.reuse, R168.reuse, 0x1 ;  /* 0x000000a865b02211 */ /* 0x0c0fe400078208ff */
[----:B------:R-:W-:Y:S02]  /*14780*/  IADD3 R105, P0, R154, R101, RZ ;  /* 0x000000659a697210 */ /* 0x000fe40007f1e0ff */
[----:B------:R-:W-:Y:S01]  /*14790*/  @!P2 STS.128 [R164+0xa000], RZ ;  /* 0x00a000ffa400a388 */ /* 0x000fe20000000c00 */
[-C--:B------:R-:W-:Y:S02]  /*147a0*/  @P2 LEA.HI.X R177, R101, R169.reuse, R170, 0x1, P1 ;  /* 0x000000a965b12211 */ /* 0x080fe400008f0caa */
[----:B------:R-:W-:Y:S02]  /*147b0*/  @P4 LEA R178, P5, R105, R168, 0x1 ;  /* 0x000000a869b24211 */ /* 0x000fe400078a08ff */
[----:B------:R-:W-:Y:S02]  /*147c0*/  IADD3.X R104, R153, R170, RZ, P0, !PT ;  /* 0x000000aa99687210 */ /* 0x000fe400007fe4ff */
[----:B------:R-:W-:Y:S01]  /*147d0*/  @!PT LDS RZ, [RZ] ;  /* 0x00000000fffff984 */ /* 0x000fe20000000800 */
[----:B------:R-:W-:Y:S01]  /*147e0*/  @!PT LDS RZ, [RZ] ;  /* 0x00000000fffff984 */ /* 0x000fe20000000800 */
[----:B------:R-:W-:Y:S01]  /*147f0*/  @!PT LDS RZ, [RZ] ;  /* 0x00000000fffff984 */ /* 0x000fe20000000800 */
[----:B------:R2:W-:Y:S01]  /*14800*/  @P4 LDGSTS.E.BYPASS.LTC128B.128 [R164+0x8800], [R174.64] ;  /* 0x08800000aea44fae */ /* 0x0005e2000b901d46 */
[C---:B------:R-:W-:Y:S02]  /*14810*/  @P2 LEA R168, P0, R105.reuse, R168, 0x1 ;  /* 0x000000a869a82211 */ /* 0x040fe400078008ff */
[CCC-:B------:R-:W-:Y:S02]  /*14820*/  @P4 LEA.HI.X R179, R105.reuse, R169.reuse, R104.reuse, 0x1, P5 ;  /* 0x000000a969b34211 */ /* 0x1c0fe400028f0c68 */
[----:B------:R-:W-:Y:S02]  /*14830*/  @P2 LEA.HI.X R169, R105, R169, R104, 0x1, P0 ;  /* 0x000000a969a92211 */ /* 0x000fe400000f0c68 */
[----:B------:R-:W-:Y:S01]  /*14840*/  @!P4 STS.128 [R164+0x8800], RZ ;  /* 0x008800ffa400c388 */ /* 0x000fe20000000c00 */
[----:B------:R-:W-:Y:S06]  /*14850*/  ISETP.GE.AND P0, PT, R162, 0x2, PT ;  /* 0x00000002a200780c */ /* 0x000fec0003f06270 */
[----:B------:R-:W-:Y:S01]  /*14860*/  @!PT LDS RZ, [RZ] ;  /* 0x00000000fffff984 */ /* 0x000fe20000000800 */
[----:B------:R-:W-:Y:S01]  /*14870*/  @!PT LDS RZ, [RZ] ;  /* 0x00000000fffff984 */ /* 0x000fe20000000800 */
[----:B------:R-:W-:Y:S01]  /*14880*/  @!PT LDS RZ, [RZ] ;  /* 0x00000000fffff984 */ /* 0x000fe20000000800 */
[----:B------:R3:W-:Y:S07]  /*14890*/  @P2 LDGSTS.E.BYPASS.LTC128B.128 [R164+0xa800], [R172.64+0x80] ;  /* 0x0a800080aca42fae */ /* 0x0007ee000b901d46 */
[----:B------:R-:W-:Y:S07]  /*148a0*/  @!P2 STS.128 [R164+0xa800], RZ ;  /* 0x00a800ffa400a388 */ /* 0x000fee0000000c00 */
[----:B------:R-:W-:Y:S01]  /*148b0*/  @!PT LDS RZ, [RZ] ;  /* 0x00000000fffff984 */ /* 0x000fe20000000800 */
[----:B------:R-:W-:Y:S01]  /*148c0*/  @!PT LDS RZ, [RZ] ;  /* 0x00000000fffff984 */ /* 0x000fe20000000800 */
[----:B------:R-:W-:Y:S01]  /*148d0*/  @!PT LDS RZ, [RZ] ;  /* 0x00000000fffff984 */ /* 0x000fe20000000800 */
[----:B------:R4:W-:Y:S07]  /*148e0*/  @P4 LDGSTS.E.BYPASS.LTC128B.128 [R164+0x9000], [R180.64] ;  /* 0x09000000b4a44fae */ /* 0x0009ee000b901d46 */
[----:B------:R-:W-:Y:S07]  /*148f0*/  @!P4 STS.128 [R164+0x9000], RZ ;  /* 0x009000ffa400c388 */ /* 0x000fee0000000c00 */
        /* <DEDUP_REMOVED lines=15> */
[----:B------:R-:W-:Y:S07]  /*149f0*/  LDSM.16.M88.4 R108, [R150] ;  /* 0x00000000966c783b */ /* 0x000fee0000000200 */
[----:B------:R-:W2:Y:S01]  /*14a00*/  LDSM.16.M88.4 R112, [R149+0x4000] ;  /* 0x004000009570783b */ /* 0x000ea20000000200 */
[----:B-1----:R-:W-:Y:S06]  /*14a10*/  MOV R168, R2 ;  /* 0x0000000200a87202 */ /* 0x002fec0000000f00 */
[----:B------:R-:W1:Y:S01]  /*14a20*/  LDSM.16.M88.4 R116, [R149+0x4800] ;  /* 0x004800009574783b */ /* 0x000e620000000200 */
[----:B------:R-:W-:Y:S06]  /*14a30*/  MOV R169, R3 ;  /* 0x0000000300a97202 */ /* 0x000fec0000000f00 */
[----:B------:R-:W1:Y:S07]  /*14a40*/  LDSM.16.M88.4 R120, [R149+0x5000] ;  /* 0x005000009578783b */ /* 0x000e6e0000000200 */
[----:B------:R-:W0:Y:S07]  /*14a50*/  LDGDEPBAR ;  /* 0x00000000000079af */ /* 0x000e2e0000000000 */
[----:B------:R-:W3:Y:S07]  /*14a60*/  LDSM.16.M88.4 R124, [R149+0x5800] ;  /* 0x00580000957c783b */ /* 0x000eee0000000200 */
[----:B------:R-:W-:Y:S01]  /*14a70*/  LDSM.16.M88.4 R128, [R138] ;  /* 0x000000008a80783b */ /* 0x000fe20000000200 */
[C---:B--2---:R-:W-:Y:S08]  /*14a80*/  HMMA.16816.F32.BF16 R4, R108.reuse, R112, RZ ;  /* 0x000000706c04723c */ /* 0x044ff000000418ff */
[C---:B------:R-:W-:Y:S01]  /*14a90*/  HMMA.16816.F32.BF16 R8, R108.reuse, R114, RZ ;  /* 0x000000726c08723c */ /* 0x040fe200000418ff */
[----:B------:R-:W-:Y:S07]  /*14aa0*/  LDSM.16.M88.4 R112, [R148] ;  /* 0x000000009470783b */ /* 0x000fee0000000200 */
[C---:B-1----:R-:W-:Y:S08]  /*14ab0*/  HMMA.16816.F32.BF16 R12, R108.reuse, R116, RZ ;  /* 0x000000746c0c723c */ /* 0x042ff000000418ff */
[C---:B------:R-:W-:Y:S01]  /*14ac0*/  HMMA.16816.F32.BF16 R16, R108.reuse, R118, RZ ;  /* 0x000000766c10723c */ /* 0x040fe200000418ff */
[----:B------:R-:W1:Y:S07]  /*14ad0*/  LDSM.16.M88.4 R116, [R147] ;  /* 0x000000009374783b */ /* 0x000e6e0000000200 */
[C---:B------:R-:W-:Y:S08]  /*14ae0*/  HMMA.16816.F32.BF16 R20, R108.reuse, R120, RZ ;  /* 0x000000786c14723c */ /* 0x040ff000000418ff */
[C---:B------:R-:W-:Y:S01]  /*14af0*/  HMMA.16816.F32.BF16 R24, R108.reuse, R122, RZ ;  /* 0x0000007a6c18723c */ /* 0x040fe200000418ff */
[----:B------:R-:W2:Y:S07]  /*14b00*/  LDSM.16.M88.4 R120, [R139] ;  /* 0x000000008b78783b */ /* 0x000eae0000000200 */
[C---:B---3--:R-:W-:Y:S08]  /*14b10*/  HMMA.16816.F32.BF16 R28, R108.reuse, R124, RZ ;  /* 0x0000007c6c1c723c */ /* 0x048ff000000418ff */
[----:B------:R-:W-:Y:S01]  /*14b20*/  HMMA.16816.F32.BF16 R32, R108, R126, RZ ;  /* 0x0000007e6c20723c */ /* 0x000fe200000418ff */
[----:B------:R-:W3:Y:S07]  /*14b30*/  LDSM.16.M88.4 R108, [R137] ;  /* 0x00000000896c783b */ /* 0x000eee0000000200 */
[----:B------:R-:W-:Y:S01]  /*14b40*/  LDSM.16.M88.4 R124, [R143+0x4800] ;  /* 0x004800008f7c783b */ /* 0x000fe20000000200 */
[C---:B-1----:R-:W-:Y:S08]  /*14b50*/  HMMA.16816.F32.BF16 R4, R112.reuse, R116, R4 ;  /* 0x000000747004723c */ /* 0x042ff00000041804 */
[C---:B------:R-:W-:Y:S01]  /*14b60*/  HMMA.16816.F32.BF16 R8, R112.reuse, R118, R8 ;  /* 0x000000767008723c */ /* 0x040fe20000041808 */
[----:B------:R-:W-:Y:S07]  /*14b70*/  LDSM.16.M88.4 R116, [R146] ;  /* 0x000000009274783b */ /* 0x000fee0000000200 */
[C---:B--2---:R-:W-:Y:S08]  /*14b80*/  HMMA.16816.F32.BF16 R12, R112.reuse, R120, R12 ;  /* 0x00000078700c723c */ /* 0x044ff0000004180c */
[C---:B------:R-:W-:Y:S01]  /*14b90*/  HMMA.16816.F32.BF16 R16, R112.reuse, R122, R16 ;  /* 0x0000007a7010723c */ /* 0x040fe20000041810 */
[----:B------:R-:W1:Y:S07]  /*14ba0*/  LDSM.16.M88.4 R120, [R143+0x4000] ;  /* 0x004000008f78783b */ /* 0x000e6e0000000200 */
[C---:B------:R-:W-:Y:S08]  /*14bb0*/  HMMA.16816.F32.BF16 R20, R112.reuse, R128, R20 ;  /* 0x000000807014723c */ /* 0x040ff00000041814 */
[C---:B------:R-:W-:Y:S08]  /*14bc0*/  HMMA.16816.F32.BF16 R24, R112.reuse, R130, R24 ;  /* 0x000000827018723c */ /* 0x040ff00000041818 */
[C---:B---3--:R-:W-:Y:S08]  /*14bd0*/  HMMA.16816.F32.BF16 R28, R112.reuse, R108, R28 ;  /* 0x0000006c701c723c */ /* 0x048ff0000004181c */
[----:B------:R-:W-:Y:S01]  /*14be0*/  HMMA.16816.F32.BF16 R32, R112, R110, R32 ;  /* 0x0000006e7020723c */ /* 0x000fe20000041820 */
[----:B------:R-:W2:Y:S07]  /*14bf0*/  LDSM.16.M88.4 R108, [R143+0x5000] ;  /* 0x005000008f6c783b */ /* 0x000eae0000000200 */
[----:B------:R-:W3:Y:S01]  /*14c00*/  LDSM.16.M88.4 R112, [R143+0x5800] ;  /* 0x005800008f70783b */ /* 0x000ee20000000200 */
[C---:B-1----:R-:W-:Y:S08]  /*14c10*/  HMMA.16816.F32.BF16 R4, R116.reuse, R120, R4 ;  /* 0x000000787404723c */ /* 0x042ff00000041804 */
[C---:B------:R-:W-:Y:S01]  /*14c20*/  HMMA.16816.F32.BF16 R8, R116.reuse, R122, R8 ;  /* 0x0000007a7408723c */ /* 0x040fe20000041808 */
[----:B------:R-:W-:Y:S07]  /*14c30*/  LDSM.16.M88.4 R120, [R136] ;  /* 0x000000008878783b */ /* 0x000fee0000000200 */
[C---:B------:R-:W-:Y:S08]  /*14c40*/  HMMA.16816.F32.BF16 R12, R116.reuse, R124, R12 ;  /* 0x0000007c740c723c */ /* 0x040ff0000004180c */
[C---:B------:R-:W-:Y:S01]  /*14c50*/  HMMA.16816.F32.BF16 R16, R116.reuse, R126, R16 ;  /* 0x0000007e7410723c */ /* 0x040fe20000041810 */
[----:B------:R-:W-:Y:S07]  /*14c60*/  LDSM.16.M88.4 R124, [R136+0x800] ;  /* 0x00080000887c783b */ /* 0x000fee0000000200 */
[C---:B--2---:R-:W-:Y:S08]  /*14c70*/  HMMA.16816.F32.BF16 R20, R116.reuse, R108, R20 ;  /* 0x0000006c7414723c */ /* 0x044ff00000041814 */
[C---:B------:R-:W-:Y:S01]  /*14c80*/  HMMA.16816.F32.BF16 R24, R116.reuse, R110, R24 ;  /* 0x0000006e7418723c */ /* 0x040fe20000041818 */
[----:B------:R-:W1:Y:S07]  /*14c90*/  LDSM.16.M88.4 R108, [R145] ;  /* 0x00000000916c783b */ /* 0x000e6e0000000200 */
[C---:B---3--:R-:W-:Y:S08]  /*14ca0*/  HMMA.16816.F32.BF16 R28, R116.reuse, R112, R28 ;  /* 0x00000070741c723c */ /* 0x048ff0000004181c */
[----:B------:R-:W-:Y:S01]  /*14cb0*/  HMMA.16816.F32.BF16 R32, R116, R114, R32 ;  /* 0x000000727420723c */ /* 0x000fe20000041820 */
[----:B------:R-:W2:Y:S07]  /*14cc0*/  LDSM.16.M88.4 R112, [R136+0x1000] ;  /* 0x001000008870783b */ /* 0x000eae0000000200 */
[----:B------:R-:W3:Y:S01]  /*14cd0*/  LDSM.16.M88.4 R116, [R136+0x1800] ;  /* 0x001800008874783b */ /* 0x000ee20000000200 */
        /* <DEDUP_REMOVED lines=18> */
[----:B------:R-:W-:Y:S07]  /*14e00*/  LDSM.16.M88.4 R124, [R134] ;  /* 0x00000000867c783b */ /* 0x000fee0000000200 */
[C---:B--2---:R-:W-:Y:S08]  /*14e10*/  HMMA.16816.F32.BF16 R20, R112.reuse, R108, R20 ;  /* 0x0000006c7014723c */ /* 0x044ff00000041814 */
[C---:B------:R-:W-:Y:S01]  /*14e20*/  HMMA.16816.F32.BF16 R24, R112.reuse, R110, R24 ;  /* 0x0000006e7018723c */ /* 0x040fe20000041818 */
[----:B------:R-:W1:Y:S07]  /*14e30*/  LDSM.16.M88.4 R108, [R148+0x2000] ;  /* 0x00200000946c783b */ /* 0x000e6e0000000200 */
[C---:B---3--:R-:W-:Y:S08]  /*14e40*/  HMMA.16816.F32.BF16 R28, R112.reuse, R116, R28 ;  /* 0x00000074701c723c */ /* 0x048ff0000004181c */
[----:B------:R-:W-:Y:S01]  /*14e50*/  HMMA.16816.F32.BF16 R32, R112, R118, R32 ;  /* 0x000000767020723c */ /* 0x000fe20000041820 */
[----:B------:R-:W2:Y:S07]  /*14e60*/  LDSM.16.M88.4 R112, [R133] ;  /* 0x000000008570783b */ /* 0x000eae0000000200 */
[----:B------:R-:W3:Y:S01]  /*14e70*/  LDSM.16.M88.4 R116, [R132] ;  /* 0x000000008474783b */ /* 0x000ee20000000200 */
[C---:B-1----:R-:W-:Y:S08]  /*14e80*/  HMMA.16816.F32.BF16 R4, R108.reuse, R120, R4 ;  /* 0x000000786c04723c */ /* 0x042ff00000041804 */
[C---:B------:R-:W-:Y:S01]  /*14e90*/  HMMA.16816.F32.BF16 R8, R108.reuse, R122, R8 ;  /* 0x0000007a6c08723c */ /* 0x040fe20000041808 */
[----:B------:R-:W-:Y:S07]  /*14ea0*/  LDSM.16.M88.4 R120, [R146+0x2000] ;  /* 0x002000009278783b */ /* 0x000fee0000000200 */
[C---:B------:R-:W-:Y:S08]  /*14eb0*/  HMMA.16816.F32.BF16 R12, R108.reuse, R124, R12 ;  /* 0x0000007c6c0c723c */ /* 0x040ff0000004180c */
        /* <DEDUP_REMOVED lines=8> */
[----:B------:R-:W4:Y:S01]  /*14f40*/  LDSM.16.M88.4 R116, [R143+0x7800] ;  /* 0x007800008f74783b */ /* 0x000f220000000200 */
[C---:B-1----:R-:W-:Y:S08]  /*14f50*/  HMMA.16816.F32.BF16 R4, R120.reuse, R124, R4 ;  /* 0x0000007c7804723c */ /* 0x042ff00000041804 */
[C---:B------:R-:W-:Y:S01]  /*14f60*/  HMMA.16816.F32.BF16 R8, R120.reuse, R126, R8 ;  /* 0x0000007e7808723c */ /* 0x040fe20000041808 */
[----:B------:R-:W-:Y:S07]  /*14f70*/  LDSM.16.M88.4 R124, [R136+0x2000] ;  /* 0x00200000887c783b */ /* 0x000fee0000000200 */
[C---:B--2---:R-:W-:Y:S08]  /*14f80*/  HMMA.16816.F32.BF16 R12, R120.reuse, R112, R12 ;  /* 0x00000070780c723c */ /* 0x044ff0000004180c */
[C---:B------:R-:W-:Y:S01]  /*14f90*/  HMMA.16816.F32.BF16 R16, R120.reuse, R114, R16 ;  /* 0x000000727810723c */ /* 0x040fe20000041810 */
[----:B------:R-:W1:Y:S07]  /*14fa0*/  LDSM.16.M88.4 R112, [R145+0x2000] ;  /* 0x002000009170783b */ /* 0x000e6e0000000200 */
[C---:B---3--:R-:W-:Y:S08]  /*14fb0*/  HMMA.16816.F32.BF16 R20, R120.reuse, R108, R20 ;  /* 0x0000006c7814723c */ /* 0x048ff00000041814 */
        /* <DEDUP_REMOVED lines=8> */
[C---:B------:R-:W-:Y:S01]  /*15040*/  HMMA.16816.F32.BF16 R16, R112.reuse, R110, R16 ;  /* 0x0000006e7010723c */ /* 0x040fe20000041810 */
[----:B------:R-:W1:Y:S01]  /*15050*/  LDSM.16.M88.4 R108, [R136+0x3800] ;  /* 0x00380000886c783b */ /* 0x000e620000000200 */
[----:B------:R-:W-:Y:S04]  /*15060*/  DEPBAR.LE SB0, 0x0 ;  /* 0x000080000000791a */ /* 0x000fe80000000000 */
[----:B------:R-:W-:Y:S02]  /*15070*/  FMUL.FTZ R197, R4, c[0x0][0x2ec] ;  /* 0x0000bb0004c57a20 */ /* 0x000fe40000410000 */
[C---:B---3--:R-:W-:Y:S04]  /*15080*/  HMMA.16816.F32.BF16 R20, R112.reuse, R116, R20 ;  /* 0x000000747014723c */ /* 0x048fe80000041814 */
[----:B------:R-:W2:Y:S01]  /*15090*/  MUFU.TANH R197, R197 ;  /* 0x000000c500c57308 */ /* 0x000ea20000002400 */
[----:B------:R-:W-:Y:S01]  /*150a0*/  BAR.SYNC.DEFER_BLOCKING 0x0 ;  /* 0x0000000000007b1d */ /* 0x000fe20000010000 */
[----:B------:R-:W-:Y:S02]  /*150b0*/  FMUL.FTZ R195, R5, c[0x0][0x2ec] ;  /* 0x0000bb0005c37a20 */ /* 0x000fe40000410000 */
[C---:B------:R-:W-:Y:S04]  /*150c0*/  HMMA.16816.F32.BF16 R24, R112.reuse, R118, R24 ;  /* 0x000000767018723c */ /* 0x040fe80000041818 */
[----:B------:R-:W-:Y:S02]  /*150d0*/  FMUL.FTZ R194, R6, c[0x0][0x2ec] ;  /* 0x0000bb0006c27a20 */ /* 0x000fe40000410000 */
[----:B------:R-:W3:Y:S01]  /*150e0*/  MUFU.TANH R195, R195 ;  /* 0x000000c300c37308 */ /* 0x000ee20000002400 */
[----:B------:R-:W-:Y:S02]  /*150f0*/  FMUL.FTZ R192, R7, c[0x0][0x2ec] ;  /* 0x0000bb0007c07a20 */ /* 0x000fe40000410000 */
[----:B------:R-:W-:Y:S03]  /*15100*/  FMUL.FTZ R193, R8, c[0x0][0x2ec] ;  /* 0x0000bb0008c17a20 */ /* 0x000fe60000410000 */
[----:B------:R-:W-:Y:S02]  /*15110*/  FMUL.FTZ R199, R9, c[0x0][0x2ec] ;  /* 0x0000bb0009c77a20 */ /* 0x000fe40000410000 */
[----:B------:R-:W-:Y:S02]  /*15120*/  FMUL.FTZ R198, R10, c[0x0][0x2ec] ;  /* 0x0000bb000ac67a20 */ /* 0x000fe40000410000 */
[----:B------:R-:W4:Y:S01]  /*15130*/  MUFU.TANH R194, R194 ;  /* 0x000000c200c27308 */ /* 0x000f220000002400 */
[----:B------:R-:W-:Y:S02]  /*15140*/  FMUL.FTZ R196, R11, c[0x0][0x2ec] ;  /* 0x0000bb000bc47a20 */ /* 0x000fe40000410000 */
[----:B------:R-:W-:Y:S02]  /*15150*/  FMUL.FTZ R191, R12, c[0x0][0x2ec] ;  /* 0x0000bb000cbf7a20 */ /* 0x000fe40000410000 */
[----:B------:R-:W-:Y:S02]  /*15160*/  FMUL.FTZ R189, R13, c[0x0][0x2ec] ;  /* 0x0000bb000dbd7a20 */ /* 0x000fe40000410000 */
[----:B------:R-:W-:Y:S01]  /*15170*/  FMUL.FTZ R190, R14, c[0x0][0x2ec] ;  /* 0x0000bb000ebe7a20 */ /* 0x000fe20000410000 */
[C---:B-1----:R-:W-:Y:S02]  /*15180*/  HMMA.16816.F32.BF16 R28, R112.reuse, R108, R28 ;  /* 0x0000006c701c723c */ /* 0x042fe4000004181c */
[----:B------:R-:W1:Y:S01]  /*15190*/  MUFU.TANH R192, R192 ;  /* 0x000000c000c07308 */ /* 0x000e620000002400 */
[----:B------:R-:W-:Y:S02]  /*151a0*/  FMUL.FTZ R188, R15, c[0x0][0x2ec] ;  /* 0x0000bb000fbc7a20 */ /* 0x000fe40000410000 */
[----:B------:R-:W-:Y:S02]  /*151b0*/  FMUL.FTZ R187, R16, c[0x0][0x2ec] ;  /* 0x0000bb0010bb7a20 */ /* 0x000fe40000410000 */
[----:B------:R-:W-:Y:S01]  /*151c0*/  FMUL.FTZ R185, R17, c[0x0][0x2ec] ;  /* 0x0000bb0011b97a20 */ /* 0x000fe20000410000 */
[----:B------:R-:W-:Y:S04]  /*151d0*/  HMMA.16816.F32.BF16 R32, R112, R110, R32 ;  /* 0x0000006e7020723c */ /* 0x000fe80000041820 */
[----:B------:R-:W1:Y:S01]  /*151e0*/  MUFU.TANH R193, R193 ;  /* 0x000000c100c17308 */ /* 0x000e620000002400 */
[----:B------:R-:W-:Y:S02]  /*151f0*/  FMUL.FTZ R186, R18, c[0x0][0x2ec] ;  /* 0x0000bb0012ba7a20 */ /* 0x000fe40000410000 */
[----:B------:R-:W-:Y:S02]  /*15200*/  FMUL.FTZ R184, R19, c[0x0][0x2ec] ;  /* 0x0000bb0013b87a20 */ /* 0x000fe40000410000 */
[----:B------:R-:W-:Y:S03]  /*15210*/  FMUL.FTZ R181, R20, c[0x0][0x2ec] ;  /* 0x0000bb0014b57a20 */ /* 0x000fe60000410000 */
        /* <DEDUP_REMOVED lines=15> */
[----:B------:R-:W-:Y:S02]  /*15310*/  FMUL.FTZ R172, R33, c[0x0][0x2ec] ;  /* 0x0000bb0021ac7a20 */ /* 0x000fe40000410000 */
[----:B------:R-:W-:Y:S02]  /*15320*/  FMUL.FTZ R105, R34, c[0x0][0x2ec] ;  /* 0x0000bb0022697a20 */ /* 0x000fe40000410000 */
[----:B------:R-:W-:Y:S03]  /*15330*/  FMUL.FTZ R35, R35, c[0x0][0x2ec] ;  /* 0x0000bb0023237a20 */ /* 0x000fe60000410000 */
        /* <DEDUP_REMOVED lines=50> */
[----:B------:R-:W-:Y:S01]  /*15660*/  IMAD.MOV.U32 R3, RZ, RZ, 0x40 ;  /* 0x00000040ff037424 */ /* 0x000fe200078e00ff */
        /* <DEDUP_REMOVED lines=23> */
[----:B------:R-:W-:Y:S02]  /*157e0*/  IMAD R3, R2, c[0x0][0x2d0], -R3 ;  /* 0x0000b40002037a24 */ /* 0x000fe400078e0a03 */
        /* <DEDUP_REMOVED lines=13> */
[----:B------:R-:W-:Y:S05]  /*158c0*/  IMAD.MOV.U32 R7, RZ, RZ, R6 ;  /* 0x000000ffff077224 */ /* 0x000fea00078e0006 */
.L_x_5913:
        /* <DEDUP_REMOVED lines=63> */
.L_x_5912:
[----:B--234-:R-:W-:Y:S01]  /*15cc0*/  FMNMX.FTZ R2, R197, R0, !PT ;  /* 0x00000000c5027209 */ /* 0x01cfe20007810000 */
        /* <DEDUP_REMOVED lines=42> */
[----:B--2---:R-:W-:Y:S04]  /*15f70*/  FMNMX.FTZ R3, R6, R3, !PT ;  /* 0x0000000306037209 */ /* 0x004fe80007810000 */
[C---:B------:R-:W-:Y:S01]  /*15f80*/  FSETP.NEU.FTZ.AND P0, PT, R3.reuse, -INF , PT ;  /* 0xff8000000300780b */ /* 0x040fe20003f1d000 */
[C---:B------:R-:W-:Y:S02]  /*15f90*/  FMUL.FTZ R122, R3.reuse, c[0x0][0x23c] ;  /* 0x00008f00037a7a20 */ /* 0x040fe40000410000 */
[----:B------:R-:W-:Y:S03]  /*15fa0*/  FADD.FTZ R0, -R3, R0 ;  /* 0x0000000003007221 */ /* 0x000fe60000010100 */
[----:B------:R-:W-:Y:S01]  /*15fb0*/  FSEL R122, R122, RZ, P0 ;  /* 0x000000ff7a7a7208 */ /* 0x000fe20000000000 */
[----:B------:R-:W-:Y:S01]  /*15fc0*/  FMUL.FTZ R101, R0, c[0x0][0x23c] ;  /* 0x00008f0000657a20 */ /* 0x000fe20000410000 */
[C---:B------:R-:W-:Y:S01]  /*15fd0*/  FSETP.NEU.FTZ.AND P0, PT, R2.reuse, -INF , PT ;  /* 0xff8000000200780b */ /* 0x040fe20003f1d000 */
[----:B------:R-:W-:Y:S02]  /*15fe0*/  FADD.FTZ R0, -R2, R107 ;  /* 0x0000006b02007221 */ /* 0x000fe40000010100 */
[--C-:B------:R-:W-:Y:S01]  /*15ff0*/  FFMA.FTZ R107, R197, c[0x0][0x23c], -R122.reuse ;  /* 0x00008f00c56b7a23 */ /* 0x100fe2000001087a */
[----:B------:R-:W-:Y:S01]  /*16000*/  FSEL R115, R115, RZ, P0 ;  /* 0x000000ff73737208 */ /* 0x000fe20000000000 */
[--C-:B------:R-:W-:Y:S01]  /*16010*/  FFMA.FTZ R114, R195, c[0x0][0x23c], -R122.reuse ;  /* 0x00008f00c3727a23 */ /* 0x100fe2000001087a */
[----:B------:R-:W1:Y:S01]  /*16020*/  MUFU.EX2 R101, R101 ;  /* 0x0000006500657308 */ /* 0x000e620000000800 */
[--C-:B------:R-:W-:Y:S01]  /*16030*/  FFMA.FTZ R113, R193, c[0x0][0x23c], -R122.reuse ;  /* 0x00008f00c1717a23 */ /* 0x100fe2000001087a */
[----:B------:R-:W-:Y:S01]  /*16040*/  ISETP.GT.AND P0, PT, R162, 0x1, PT ;  /* 0x00000001a200780c */ /* 0x000fe20003f04270 */
[--C-:B------:R-:W-:Y:S02]  /*16050*/  FFMA.FTZ R111, R194, c[0x0][0x23c], -R115.reuse ;  /* 0x00008f00c26f7a23 */ /* 0x100fe40000010873 */
[--C-:B------:R-:W-:Y:S02]  /*16060*/  FFMA.FTZ R110, R192, c[0x0][0x23c], -R115.reuse ;  /* 0x00008f00c06e7a23 */ /* 0x100fe40000010873 */
[--C-:B------:R-:W-:Y:S02]  /*16070*/  FFMA.FTZ R112, R199, c[0x0][0x23c], -R122.reuse ;  /* 0x00008f00c7707a23 */ /* 0x100fe4000001087a */
[--C-:B------:R-:W-:Y:S01]  /*16080*/  FFMA.FTZ R109, R198, c[0x0][0x23c], -R115.reuse ;  /* 0x00008f00c66d7a23 */ /* 0x100fe20000010873 */
[----:B------:R-:W-:Y:S01]  /*16090*/  MUFU.EX2 R107, R107 ;  /* 0x0000006b006b7308 */ /* 0x000fe20000000800 */
[--C-:B------:R-:W-:Y:S02]  /*160a0*/  FFMA.FTZ R108, R196, c[0x0][0x23c], -R115.reuse ;  /* 0x00008f00c46c7a23 */ /* 0x100fe40000010873 */
[----:B------:R-:W-:Y:S02]  /*160b0*/  FMUL.FTZ R4, R0, c[0x0][0x23c] ;  /* 0x00008f0000047a20 */ /* 0x000fe40000410000 */
[--C-:B------:R-:W-:Y:S02]  /*160c0*/  FFMA.FTZ R125, R181, c[0x0][0x23c], -R122.reuse ;  /* 0x00008f00b57d7a23 */ /* 0x100fe4000001087a */
[--C-:B------:R-:W-:Y:S02]  /*160d0*/  FFMA.FTZ R126, R183, c[0x0][0x23c], -R122.reuse ;  /* 0x00008f00b77e7a23 */ /* 0x100fe4000001087a */
[--C-:B------:R-:W-:Y:S01]  /*160e0*/  FFMA.FTZ R127, R182, c[0x0][0x23c], -R115.reuse ;  /* 0x00008f00b67f7a23 */ /* 0x100fe20000010873 */
[----:B------:R2:W3:Y:S01]  /*160f0*/  MUFU.EX2 R0, R4 ;  /* 0x0000000400007308 */ /* 0x0004e20000000800 */
        /* <DEDUP_REMOVED lines=13> */
[C---:B------:R-:W-:Y:S02]  /*161d0*/  FMUL.FTZ R36, R101.reuse, R36 ;  /* 0x0000002465247220 */ /* 0x040fe40000410000 */
[C---:B--2---:R-:W-:Y:S02]  /*161e0*/  FMUL.FTZ R4, R101.reuse, R96 ;  /* 0x0000006065047220 */ /* 0x044fe40000410000 */
[C---:B---3--:R-:W-:Y:S02]  /*161f0*/  FMUL.FTZ R6, R0.reuse, R98 ;  /* 0x0000006200067220 */ /* 0x048fe40000410000 */
[C---:B------:R-:W-:Y:S01]  /*16200*/  FMUL.FTZ R7, R0.reuse, R99 ;  /* 0x0000006300077220 */ /* 0x040fe20000410000 */
[----:B------:R-:W2:Y:S01]  /*16210*/  MUFU.EX2 R110, R110 ;  /* 0x0000006e006e7308 */ /* 0x000ea20000000800 */
[C---:B------:R-:W-:Y:S02]  /*16220*/  FMUL.FTZ R10, R0.reuse, R94 ;  /* 0x0000005e000a7220 */ /* 0x040fe40000410000 */
[----:B------:R-:W-:Y:S01]  /*16230*/  FMUL.FTZ R11, R0, R95 ;  /* 0x0000005f000b7220 */ /* 0x000fe20000410000 */
        /* <DEDUP_REMOVED lines=13> */
[----:B------:R-:W-:Y:S01]  /*16310*/  FMUL.FTZ R39, R0, R39 ;  /* 0x0000002700277220 */ /* 0x000fe20000410000 */
[----:B------:R-:W-:Y:S01]  /*16320*/  LDSM.16.MT88.4 R68, [R141+0xa000] ;  /* 0x00a000008d44783b */ /* 0x000fe20000004200 */
[C---:B------:R-:W-:Y:S01]  /*16330*/  FMUL.FTZ R40, R101.reuse, R40 ;  /* 0x0000002865287220 */ /* 0x040fe20000410000 */
[----:B--2---:R-:W-:Y:S01]  /*16340*/  F2FP.BF16.PACK_AB R97, R110, R111 ;  /* 0x0000006f6e61723e */ /* 0x004fe200000010ff */
        /* <DEDUP_REMOVED lines=8> */
[----:B------:R-:W-:Y:S02]  /*163d0*/  FMUL.FTZ R47, R0, R47 ;  /* 0x0000002f002f7220 */ /* 0x000fe40000410000 */
[----:B------:R-:W2:Y:S01]  /*163e0*/  MUFU.EX2 R108, R108 ;  /* 0x0000006c006c7308 */ /* 0x000ea20000000800 */
[C---:B------:R-:W-:Y:S02]  /*163f0*/  FMUL.FTZ R48, R101.reuse, R48 ;  /* 0x0000003065307220 */ /* 0x040fe40000410000 */
        /* <DEDUP_REMOVED lines=14> */
[----:B--2---:R-:W-:Y:S01]  /*164e0*/  F2FP.BF16.PACK_AB R99, R108, R109 ;  /* 0x0000006d6c63723e */ /* 0x004fe200000010ff */
[C---:B------:R-:W-:Y:S02]  /*164f0*/  FMUL.FTZ R52, R101.reuse, R52 ;  /* 0x0000003465347220 */ /* 0x040fe40000410000 */
[C---:B------:R-:W-:Y:S02]  /*16500*/  FMUL.FTZ R53, R101.reuse, R53 ;  /* 0x0000003565357220 */ /* 0x040fe40000410000 */
[C---:B------:R-:W-:Y:S01]  /*16510*/  FMUL.FTZ R54, R0.reuse, R54 ;  /* 0x0000003600367220 */ /* 0x040fe20000410000 */
[----:B------:R-:W-:Y:S01]  /*16520*/  MUFU.EX2 R127, R127 ;  /* 0x0000007f007f7308 */ /* 0x000fe20000000800 */
[C---:B------:R-:W-:Y:S05]  /*16530*/  HMMA.16816.F32.BF16 R4, R96.reuse, R12, R4 ;  /* 0x0000000c6004723c */ /* 0x040fea0000041804 */
[C---:B------:R-:W-:Y:S02]  /*16540*/  FMUL.FTZ R55, R0.reuse, R55 ;  /* 0x0000003700377220 */ /* 0x040fe40000410000 */
[C---:B------:R-:W-:Y:S01]  /*16550*/  FMUL.FTZ R12, R101.reuse, R88 ;  /* 0x00000058650c7220 */ /* 0x040fe20000410000 */
[C---:B------:R-:W-:Y:S01]  /*16560*/  HMMA.16816.F32.BF16 R8, R96.reuse, R14, R8 ;  /* 0x0000000e6008723c */ /* 0x040fe20000041808 */
[----:B------:R-:W-:Y:S03]  /*16570*/  MUFU.EX2 R128, R128 ;  /* 0x0000008000807308 */ /* 0x000fe60000000800 */
[C---:B------:R-:W-:Y:S02]  /*16580*/  FMUL.FTZ R13, R101.reuse, R89 ;  /* 0x00000059650d7220 */ /* 0x040fe40000410000 */
[C---:B------:R-:W-:Y:S02]  /*16590*/  FMUL.FTZ R56, R101.reuse, R56 ;  /* 0x0000003865387220 */ /* 0x040fe40000410000 */
[C---:B------:R-:W-:Y:S03]  /*165a0*/  FMUL.FTZ R14, R0.reuse, R90 ;  /* 0x0000005a000e7220 */ /* 0x040fe60000410000 */
[----:B------:R-:W-:Y:S01]  /*165b0*/  MUFU.EX2 R130, R130 ;  /* 0x0000008200827308 */ /* 0x000fe20000000800 */
[C---:B------:R-:W-:Y:S02]  /*165c0*/  FMUL.FTZ R15, R0.reuse, R91 ;  /* 0x0000005b000f7220 */ /* 0x040fe40000410000 */
[----:B------:R-:W1:Y:S01]  /*165d0*/  LDSM.16.MT88.4 R88, [R140+0x8000] ;  /* 0x008000008c58783b */ /* 0x000e620000004200 */
[----:B------:R-:W-:Y:S02]  /*165e0*/  FMUL.FTZ R57, R101, R57 ;  /* 0x0000003965397220 */ /* 0x000fe40000410000 */
[C---:B------:R-:W-:Y:S02]  /*165f0*/  FMUL.FTZ R58, R0.reuse, R58 ;  /* 0x0000003a003a7220 */ /* 0x040fe40000410000 */
[C---:B------:R-:W-:Y:S03]  /*16600*/  HMMA.16816.F32.BF16 R12, R96.reuse, R20, R12 ;  /* 0x00000014600c723c */ /* 0x040fe6000004180c */
[----:B------:R-:W-:Y:S02]  /*16610*/  FMUL.FTZ R59, R0, R59 ;  /* 0x0000003b003b7220 */ /* 0x000fe40000410000 */
        /* <DEDUP_REMOVED lines=15> */
[----:B------:R-:W-:Y:S02]  /*16710*/  FFMA.FTZ R118, R190, c[0x0][0x23c], -R115 ;  /* 0x00008f00be767a23 */ /* 0x000fe40000010873 */
[C---:B------:R-:W-:Y:S01]  /*16720*/  FMUL.FTZ R28, R101.reuse, R72 ;  /* 0x00000048651c7220 */ /* 0x040fe20000410000 */
[C---:B------:R-:W-:Y:S04]  /*16730*/  HMMA.16816.F32.BF16 R24, R96.reuse, R30, R24 ;  /* 0x0000001e6018723c */ /* 0x040fe80000041818 */
[C---:B------:R-:W-:Y:S02]  /*16740*/  FMUL.FTZ R29, R101.reuse, R73 ;  /* 0x00000049651d7220 */ /* 0x040fe40000410000 */
[----:B------:R-:W-:Y:S01]  /*16750*/  MUFU.EX2 R116, R116 ;  /* 0x0000007400747308 */ /* 0x000fe20000000800 */
[C---:B------:R-:W-:Y:S02]  /*16760*/  FMUL.FTZ R30, R0.reuse, R74 ;  /* 0x0000004a001e7220 */ /* 0x040fe40000410000 */
[----:B------:R-:W-:Y:S02]  /*16770*/  FMUL.FTZ R31, R0, R75 ;  /* 0x0000004b001f7220 */ /* 0x000fe40000410000 */
[----:B------:R-:W3:Y:S01]  /*16780*/  LDSM.16.MT88.4 R72, [R142+0xa000] ;  /* 0x00a000008e48783b */ /* 0x000ee20000004200 */
[----:B------:R-:W-:Y:S02]  /*16790*/  FFMA.FTZ R101, R101, R106, R107 ;  /* 0x0000006a65657223 */ /* 0x000fe4000001006b */
[--C-:B------:R-:W-:Y:S02]  /*167a0*/  FFMA.FTZ R119, R188, c[0x0][0x23c], -R115.reuse ;  /* 0x00008f00bc777a23 */ /* 0x100fe40000010873 */
[C---:B-1----:R-:W-:Y:S01]  /*167b0*/  HMMA.16816.F32.BF16 R28, R96.reuse, R88, R28 ;  /* 0x00000058601c723c */ /* 0x042fe2000004181c */
[----:B------:R-:W1:Y:S02]  /*167c0*/  MUFU.EX2 R117, R117 ;  /* 0x0000007500757308 */ /* 0x000e640000000800 */
[--C-:B------:R-:W-:Y:S02]  /*167d0*/  FFMA.FTZ R121, R187, c[0x0][0x23c], -R122.reuse ;  /* 0x00008f00bb797a23 */ /* 0x100fe4000001087a */
[--C-:B------:R-:W-:Y:S02]  /*167e0*/  FFMA.FTZ R120, R185, c[0x0][0x23c], -R122.reuse ;  /* 0x00008f00b9787a23 */ /* 0x100fe4000001087a */
[--C-:B------:R-:W-:Y:S01]  /*167f0*/  FFMA.FTZ R123, R186, c[0x0][0x23c], -R115.reuse ;  /* 0x00008f00ba7b7a23 */ /* 0x100fe20000010873 */
[C---:B------:R-:W-:Y:S03]  /*16800*/  HMMA.16816.F32.BF16 R32, R96.reuse, R90, R32 ;  /* 0x0000005a6020723c */ /* 0x040fe60000041820 */
[----:B------:R-:W-:Y:S01]  /*16810*/  MUFU.EX2 R118, R118 ;  /* 0x0000007600767308 */ /* 0x000fe20000000800 */
[--C-:B------:R-:W-:Y:S02]  /*16820*/  FFMA.FTZ R124, R184, c[0x0][0x23c], -R115.reuse ;  /* 0x00008f00b87c7a23 */ /* 0x100fe40000010873 */
[--C-:B------:R-:W-:Y:S02]  /*16830*/  FFMA.FTZ R173, R173, c[0x0][0x23c], -R122.reuse ;  /* 0x00008f00adad7a23 */ /* 0x100fe4000001087a */
[C---:B--2---:R-:W-:Y:S04]  /*16840*/  HMMA.16816.F32.BF16 R36, R96.reuse, R80, R36 ;  /* 0x000000506024723c */ /* 0x044fe80000041824 */
[--C-:B------:R-:W-:Y:S01]  /*16850*/  FFMA.FTZ R178, R175, c[0x0][0x23c], -R122.reuse ;  /* 0x00008f00afb27a23 */ /* 0x100fe2000001087a */
[----:B------:R-:W2:Y:S01]  /*16860*/  MUFU.EX2 R119, R119 ;  /* 0x0000007700777308 */ /* 0x000ea20000000800 */
[--C-:B------:R-:W-:Y:S02]  /*16870*/  FFMA.FTZ R174, R174, c[0x0][0x23c], -R115.reuse ;  /* 0x00008f00aeae7a23 */ /* 0x100fe40000010873 */
[C---:B------:R-:W-:Y:S01]  /*16880*/  HMMA.16816.F32.BF16 R40, R96.reuse, R82, R40 ;  /* 0x000000526028723c */ /* 0x040fe20000041828 */
[----:B------:R-:W-:Y:S03]  /*16890*/  LDSM.16.MT88.4 R80, [R142+0x8800] ;  /* 0x008800008e50783b */ /* 0x000fe60000004200 */
[--C-:B------:R-:W-:Y:S02]  /*168a0*/  FFMA.FTZ R175, R170, c[0x0][0x23c], -R115.reuse ;  /* 0x00008f00aaaf7a23 */ /* 0x100fe40000010873 */
[--C-:B------:R-:W-:Y:S01]  /*168b0*/  FFMA.FTZ R170, R171, c[0x0][0x23c], -R122.reuse ;  /* 0x00008f00abaa7a23 */ /* 0x100fe2000001087a */
[----:B------:R-:W-:Y:S01]  /*168c0*/  MUFU.EX2 R121, R121 ;  /* 0x0000007900797308 */ /* 0x000fe20000000800 */
[----:B------:R-:W-:Y:S01]  /*168d0*/  FFMA.FTZ R122, R172, c[0x0][0x23c], -R122 ;  /* 0x00008f00ac7a7a23 */ /* 0x000fe2000001087a */
[C---:B---3--:R-:W-:Y:S03]  /*168e0*/  HMMA.16816.F32.BF16 R44, R96.reuse, R72, R44 ;  /* 0x00000048602c723c */ /* 0x048fe6000004182c */
[--C-:B------:R-:W-:Y:S02]  /*168f0*/  FFMA.FTZ R172, R105, c[0x0][0x23c], -R115.reuse ;  /* 0x00008f0069ac7a23 */ /* 0x100fe40000010873 */
[----:B------:R-:W-:Y:S03]  /*16900*/  FFMA.FTZ R115, R104, c[0x0][0x23c], -R115 ;  /* 0x00008f0068737a23 */ /* 0x000fe60000010873 */
[----:B------:R-:W3:Y:S01]  /*16910*/  MUFU.EX2 R120, R120 ;  /* 0x0000007800787308 */ /* 0x000ee20000000800 */
[----:B------:R-:W-:Y:S01]  /*16920*/  FFMA.FTZ R111, R0, R167, R111 ;  /* 0x000000a7006f7223 */ /* 0x000fe2000001006f */
[C---:B------:R-:W-:Y:S01]  /*16930*/  HMMA.16816.F32.BF16 R48, R96.reuse, R74, R48 ;  /* 0x0000004a6030723c */ /* 0x040fe20000041830 */
[----:B------:R-:W4:Y:S02]  /*16940*/  LDSM.16.MT88.4 R72, [R144+0x8800] ;  /* 0x008800009048783b */ /* 0x000f240000004200 */
[----:B------:R-:W-:Y:S01]  /*16950*/  MOV R0, R3 ;  /* 0x0000000300007202 */ /* 0x000fe20000000f00 */
[----:B------:R-:W-:Y:S02]  /*16960*/  FADD.FTZ R114, R114, R101 ;  /* 0x0000006572727221 */ /* 0x000fe40000010000 */
[----:B------:R-:W-:Y:S02]  /*16970*/  FADD.FTZ R110, R110, R111 ;  /* 0x0000006f6e6e7221 */ /* 0x000fe40000010000 */
[C---:B------:R-:W-:Y:S01]  /*16980*/  HMMA.16816.F32.BF16 R52, R96.reuse, R68, R52 ;  /* 0x000000446034723c */ /* 0x040fe20000041834 */
[----:B------:R-:W-:Y:S03]  /*16990*/  MUFU.EX2 R123, R123 ;  /* 0x0000007b007b7308 */ /* 0x000fe60000000800 */
[----:B------:R-:W-:Y:S03]  /*169a0*/  FADD.FTZ R113, R113, R114 ;  /* 0x0000007271717221 */ /* 0x000fe60000010000 */
[----:B-1----:R-:W-:Y:S01]  /*169b0*/  F2FP.BF16.PACK_AB R68, R117, R116 ;  /* 0x000000747544723e */ /* 0x002fe200000010ff */
[C---:B------:R-:W-:Y:S03]  /*169c0*/  HMMA.16816.F32.BF16 R56, R96.reuse, R70, R56 ;  /* 0x000000466038723c */ /* 0x040fe60000041838 */
[----:B------:R-:W1:Y:S01]  /*169d0*/  MUFU.EX2 R124, R124 ;  /* 0x0000007c007c7308 */ /* 0x000e620000000800 */
[----:B--2---:R-:W-:Y:S01]  /*169e0*/  F2FP.BF16.PACK_AB R69, R119, R118 ;  /* 0x000000767745723e */ /* 0x004fe200000010ff */
[----:B------:R-:W-:Y:S02]  /*169f0*/  FADD.FTZ R113, R112, R113 ;  /* 0x0000007170717221 */ /* 0x000fe40000010000 */
[----:B---3--:R-:W-:Y:S01]  /*16a00*/  F2FP.BF16.PACK_AB R70, R120, R121 ;  /* 0x000000797846723e */ /* 0x008fe200000010ff */
[C---:B------:R-:W-:Y:S04]  /*16a10*/  HMMA.16816.F32.BF16 R60, R96.reuse, R76, R60 ;  /* 0x0000004c603c723c */ /* 0x040fe8000004183c */
[----:B------:R-:W-:Y:S01]  /*16a20*/  FADD.FTZ R116, R116, R113 ;  /* 0x0000007174747221 */ /* 0x000fe20000010000 */
[----:B------:R-:W-:Y:S03]  /*16a30*/  MUFU.EX2 R173, R173 ;  /* 0x000000ad00ad7308 */ /* 0x000fe60000000800 */
[----:B------:R-:W-:Y:S01]  /*16a40*/  HMMA.16816.F32.BF16 R64, R96, R78, R64 ;  /* 0x0000004e6040723c */ /* 0x000fe20000041840 */
[----:B------:R-:W2:Y:S03]  /*16a50*/  LDSM.16.MT88.4 R76, [R141+0x8800] ;  /* 0x008800008d4c783b */ /* 0x000ea60000004200 */
[----:B------:R-:W-:Y:S03]  /*16a60*/  FADD.FTZ R116, R117, R116 ;  /* 0x0000007475747221 */ /* 0x000fe60000010000 */
[----:B------:R-:W3:Y:S01]  /*16a70*/  MUFU.EX2 R178, R178 ;  /* 0x000000b200b27308 */ /* 0x000ee20000000800 */
[----:B------:R-:W-:Y:S01]  /*16a80*/  FADD.FTZ R121, R121, R116 ;  /* 0x0000007479797221 */ /* 0x000fe20000010000 */
[----:B-1----:R-:W-:Y:S03]  /*16a90*/  F2FP.BF16.PACK_AB R71, R124, R123 ;  /* 0x0000007b7c47723e */ /* 0x002fe600000010ff */
[----:B------:R-:W-:Y:S05]  /*16aa0*/  FADD.FTZ R120, R120, R121 ;  /* 0x0000007978787221 */ /* 0x000fea0000010000 */
[----:B------:R-:W-:Y:S01]  /*16ab0*/  MUFU.EX2 R174, R174 ;  /* 0x000000ae00ae7308 */ /* 0x000fe20000000800 */
[C---:B----4-:R-:W-:Y:S08]  /*16ac0*/  HMMA.16816.F32.BF16 R4, R68.reuse, R72, R4 ;  /* 0x000000484404723c */ /* 0x050ff00000041804 */
[C---:B------:R-:W-:Y:S01]  /*16ad0*/  HMMA.16816.F32.BF16 R8, R68.reuse, R74, R8 ;  /* 0x0000004a4408723c */ /* 0x040fe20000041808 */
[----:B------:R-:W1:Y:S01]  /*16ae0*/  LDSM.16.MT88.4 R72, [R140+0x8800] ;  /* 0x008800008c48783b */ /* 0x000e620000004200 */
[----:B------:R-:W4:Y:S02]  /*16af0*/  MUFU.EX2 R175, R175 ;  /* 0x000000af00af7308 */ /* 0x000f240000000800 */
[----:B---3--:R-:W-:Y:S04]  /*16b00*/  F2FP.BF16.PACK_AB R104, R178, R173 ;  /* 0x000000adb268723e */ /* 0x008fe800000010ff */
[C---:B------:R-:W-:Y:S04]  /*16b10*/  HMMA.16816.F32.BF16 R12, R68.reuse, R80, R12 ;  /* 0x00000050440c723c */ /* 0x040fe8000004180c */
[----:B------:R-:W-:Y:S04]  /*16b20*/  MUFU.EX2 R170, R170 ;  /* 0x000000aa00aa7308 */ /* 0x000fe80000000800 */
[C---:B------:R-:W-:Y:S01]  /*16b30*/  HMMA.16816.F32.BF16 R16, R68.reuse, R82, R16 ;  /* 0x000000524410723c */ /* 0x040fe20000041810 */
[----:B------:R-:W3:Y:S05]  /*16b40*/  LDSM.16.MT88.4 R80, [R144+0xa800] ;  /* 0x00a800009050783b */ /* 0x000eea0000004200 */
[----:B------:R-:W5:Y:S02]  /*16b50*/  MUFU.EX2 R171, R122 ;  /* 0x0000007a00ab7308 */ /* 0x000f640000000800 */
[C---:B--2---:R-:W-:Y:S04]  /*16b60*/  HMMA.16816.F32.BF16 R20, R68.reuse, R76, R20 ;  /* 0x0000004c4414723c */ /* 0x044fe80000041814 */
[----:B----4-:R-:W-:Y:S04]  /*16b70*/  F2FP.BF16.PACK_AB R105, R175, R174 ;  /* 0x000000aeaf69723e */ /* 0x010fe800000010ff */
[C---:B------:R-:W-:Y:S01]  /*16b80*/  HMMA.16816.F32.BF16 R24, R68.reuse, R78, R24 ;  /* 0x0000004e4418723c */ /* 0x040fe20000041818 */
[----:B------:R-:W2:Y:S01]  /*16b90*/  LDSM.16.MT88.4 R76, [R142+0xa800] ;  /* 0x00a800008e4c783b */ /* 0x000ea20000004200 */
[----:B------:R-:W-:Y:S06]  /*16ba0*/  MUFU.EX2 R172, R172 ;  /* 0x000000ac00ac7308 */ /* 0x000fec0000000800 */
[C---:B-1----:R-:W-:Y:S04]  /*16bb0*/  HMMA.16816.F32.BF16 R28, R68.reuse, R72, R28 ;  /* 0x00000048441c723c */ /* 0x042fe8000004181c */
[----:B------:R-:W1:Y:S01]  /*16bc0*/  MUFU.EX2 R115, R115 ;  /* 0x0000007300737308 */ /* 0x000e620000000800 */
[----:B-----5:R-:W-:Y:S03]  /*16bd0*/  F2FP.BF16.PACK_AB R106, R171, R170 ;  /* 0x000000aaab6a723e */ /* 0x020fe600000010ff */
[C---:B------:R-:W-:Y:S01]  /*16be0*/  HMMA.16816.F32.BF16 R32, R68.reuse, R74, R32 ;  /* 0x0000004a4420723c */ /* 0x040fe20000041820 */
[----:B------:R-:W4:Y:S07]  /*16bf0*/  LDSM.16.MT88.4 R72, [R141+0xa800] ;  /* 0x00a800008d48783b */ /* 0x000f2e0000004200 */
[C---:B---3--:R-:W-:Y:S08]  /*16c00*/  HMMA.16816.F32.BF16 R36, R68.reuse, R80, R36 ;  /* 0x000000504424723c */ /* 0x048ff00000041824 */
[C---:B------:R-:W-:Y:S01]  /*16c10*/  HMMA.16816.F32.BF16 R40, R68.reuse, R82, R40 ;  /* 0x000000524428723c */ /* 0x040fe20000041828 */
[----:B------:R-:W3:Y:S03]  /*16c20*/  LDSM.16.MT88.4 R80, [R140+0xa800] ;  /* 0x00a800008c50783b */ /* 0x000ee60000004200 */
[----:B-1----:R-:W-:Y:S04]  /*16c30*/  F2FP.BF16.PACK_AB R107, R115, R172 ;  /* 0x000000ac736b723e */ /* 0x002fe800000010ff */
[C---:B--2---:R-:W-:Y:S08]  /*16c40*/  HMMA.16816.F32.BF16 R44, R68.reuse, R76, R44 ;  /* 0x0000004c442c723c */ /* 0x044ff0000004182c */
[C---:B------:R-:W-:Y:S01]  /*16c50*/  HMMA.16816.F32.BF16 R48, R68.reuse, R78, R48 ;  /* 0x0000004e4430723c */ /* 0x040fe20000041830 */
[----:B------:R-:W1:Y:S07]  /*16c60*/  LDSM.16.MT88.4 R76, [R144+0x9000] ;  /* 0x00900000904c783b */ /* 0x000e6e0000004200 */
[C---:B----4-:R-:W-:Y:S08]  /*16c70*/  HMMA.16816.F32.BF16 R52, R68.reuse, R72, R52 ;  /* 0x000000484434723c */ /* 0x050ff00000041834 */
[C---:B------:R-:W-:Y:S01]  /*16c80*/  HMMA.16816.F32.BF16 R56, R68.reuse, R74, R56 ;  /* 0x0000004a4438723c */ /* 0x040fe20000041838 */
[----:B------:R-:W2:Y:S07]  /*16c90*/  LDSM.16.MT88.4 R72, [R142+0x9000] ;  /* 0x009000008e48783b */ /* 0x000eae0000004200 */
[C---:B---3--:R-:W-:Y:S08]  /*16ca0*/  HMMA.16816.F32.BF16 R60, R68.reuse, R80, R60 ;  /* 0x00000050443c723c */ /* 0x048ff0000004183c */
[----:B------:R-:W-:Y:S01]  /*16cb0*/  HMMA.16816.F32.BF16 R64, R68, R82, R64 ;  /* 0x000000524440723c */ /* 0x000fe20000041840 */
[----:B------:R-:W3:Y:S06]  /*16cc0*/  LDSM.16.MT88.4 R80, [R141+0x9000] ;  /* 0x009000008d50783b */ /* 0x000eec0000004200 */
[----:B------:R-:W-:Y:S01]  /*16cd0*/  F2FP.BF16.PACK_AB R68, R126, R125 ;  /* 0x0000007d7e44723e */ /* 0x000fe200000010ff */
[----:B------:R-:W-:Y:S01]  /*16ce0*/  FADD.FTZ R125, R125, R120 ;  /* 0x000000787d7d7221 */ /* 0x000fe20000010000 */
[----:B------:R-:W-:Y:S03]  /*16cf0*/  F2FP.BF16.PACK_AB R69, R128, R127 ;  /* 0x0000007f8045723e */ /* 0x000fe600000010ff */
[C---:B------:R-:W-:Y:S01]  /*16d00*/  F2FP.BF16.PACK_AB R70, R129.reuse, R130 ;  /* 0x000000828146723e */ /* 0x040fe200000010ff */
        /* <DEDUP_REMOVED lines=24> */
[C---:B------:R-:W-:Y:S01]  /*16e90*/  HMMA.16816.F32.BF16 R56, R68.reuse, R78, R56 ;  /* 0x0000004e4438723c */ /* 0x040fe20000041838 */
[----:B------:R-:W1:Y:S07]  /*16ea0*/  LDSM.16.MT88.4 R76, [R141+0x9800] ;  /* 0x009800008d4c783b */ /* 0x000e6e0000004200 */
[C---:B------:R-:W-:Y:S08]  /*16eb0*/  HMMA.16816.F32.BF16 R60, R68.reuse, R84, R60 ;  /* 0x00000054443c723c */ /* 0x040ff0000004183c */
[----:B------:R-:W-:Y:S01]  /*16ec0*/  HMMA.16816.F32.BF16 R64, R68, R86, R64 ;  /* 0x000000564440723c */ /* 0x000fe20000041840 */
[----:B------:R-:W3:Y:S07]  /*16ed0*/  LDSM.16.MT88.4 R68, [R140+0x9800] ;  /* 0x009800008c44783b */ /* 0x000eee0000004200 */
[C---:B------:R-:W-:Y:S01]  /*16ee0*/  HMMA.16816.F32.BF16 R96, R104.reuse, R92, R4 ;  /* 0x0000005c6860723c */ /* 0x040fe20000041804 */
[----:B------:R-:W4:Y:S07]  /*16ef0*/  LDSM.16.MT88.4 R4, [R144+0xb800] ;  /* 0x00b800009004783b */ /* 0x000f2e0000004200 */
[C---:B------:R-:W-:Y:S01]  /*16f00*/  HMMA.16816.F32.BF16 R92, R104.reuse, R94, R8 ;  /* 0x0000005e685c723c */ /* 0x040fe20000041808 */
[----:B------:R-:W5:Y:S07]  /*16f10*/  LDSM.16.MT88.4 R8, [R142+0xb800] ;  /* 0x00b800008e08783b */ /* 0x000f6e0000004200 */
[C---:B--2---:R-:W-:Y:S01]  /*16f20*/  HMMA.16816.F32.BF16 R88, R104.reuse, R72, R12 ;  /* 0x000000486858723c */ /* 0x044fe2000004180c */
[----:B------:R-:W2:Y:S07]  /*16f30*/  LDSM.16.MT88.4 R12, [R141+0xb800] ;  /* 0x00b800008d0c783b */ /* 0x000eae0000004200 */
[C---:B------:R-:W-:Y:S08]  /*16f40*/  HMMA.16816.F32.BF16 R84, R104.reuse, R74, R16 ;  /* 0x0000004a6854723c */ /* 0x040ff00000041810 */
[C---:B-1----:R-:W-:Y:S08]  /*16f50*/  HMMA.16816.F32.BF16 R80, R104.reuse, R76, R20 ;  /* 0x0000004c6850723c */ /* 0x042ff00000041814 */
[C---:B------:R-:W-:Y:S08]  /*16f60*/  HMMA.16816.F32.BF16 R76, R104.reuse, R78, R24 ;  /* 0x0000004e684c723c */ /* 0x040ff00000041818 */
[C---:B---3--:R-:W-:Y:S08]  /*16f70*/  HMMA.16816.F32.BF16 R72, R104.reuse, R68, R28 ;  /* 0x000000446848723c */ /* 0x048ff0000004181c */
[C---:B------:R-:W-:Y:S08]  /*16f80*/  HMMA.16816.F32.BF16 R68, R104.reuse, R70, R32 ;  /* 0x000000466844723c */ /* 0x040ff00000041820 */
[C---:B----4-:R-:W-:Y:S08]  /*16f90*/  HMMA.16816.F32.BF16 R36, R104.reuse, R4, R36 ;  /* 0x000000046824723c */ /* 0x050ff00000041824 */
[C---:B------:R-:W-:Y:S01]  /*16fa0*/  HMMA.16816.F32.BF16 R40, R104.reuse, R6, R40 ;  /* 0x000000066828723c */ /* 0x040fe20000041828 */
[----:B------:R-:W1:Y:S07]  /*16fb0*/  LDSM.16.MT88.4 R4, [R140+0xb800] ;  /* 0x00b800008c04783b */ /* 0x000e6e0000004200 */
[C---:B-----5:R-:W-:Y:S07]  /*16fc0*/  HMMA.16816.F32.BF16 R44, R104.reuse, R8, R44 ;  /* 0x00000008682c723c */ /* 0x060fee000004182c */
[----:B------:R-:W-:Y:S01]  /*16fd0*/  FADD.FTZ R9, R109, R110 ;  /* 0x0000006e6d097221 */ /* 0x000fe20000010000 */
[C---:B------:R-:W-:Y:S04]  /*16fe0*/  HMMA.16816.F32.BF16 R48, R104.reuse, R10, R48 ;  /* 0x0000000a6830723c */ /* 0x040fe80000041830 */
[----:B------:R-:W-:Y:S04]  /*16ff0*/  FADD.FTZ R9, R108, R9 ;  /* 0x000000096c097221 */ /* 0x000fe80000010000 */
[C---:B--2---:R-:W-:Y:S04]  /*17000*/  HMMA.16816.F32.BF16 R52, R104.reuse, R12, R52 ;  /* 0x0000000c6834723c */ /* 0x044fe80000041834 */
[----:B------:R-:W-:Y:S04]  /*17010*/  FADD.FTZ R8, R118, R9 ;  /* 0x0000000976087221 */ /* 0x000fe80000010000 */
[----:B------:R-:W-:Y:S01]  /*17020*/  FADD.FTZ R8, R119, R8 ;  /* 0x0000000877087221 */ /* 0x000fe20000010000 */
[C---:B------:R-:W-:Y:S03]  /*17030*/  HMMA.16816.F32.BF16 R56, R104.reuse, R14, R56 ;  /* 0x0000000e6838723c */ /* 0x040fe60000041838 */
[----:B------:R-:W-:Y:S04]  /*17040*/  FADD.FTZ R123, R123, R8 ;  /* 0x000000087b7b7221 */ /* 0x000fe80000010000 */
[----:B------:R-:W-:Y:S01]  /*17050*/  FADD.FTZ R124, R124, R123 ;  /* 0x0000007b7c7c7221 */ /* 0x000fe20000010000 */
[C---:B-1----:R-:W-:Y:S04]  /*17060*/  HMMA.16816.F32.BF16 R60, R104.reuse, R4, R60 ;  /* 0x00000004683c723c */ /* 0x042fe8000004183c */
[----:B------:R-:W-:Y:S03]  /*17070*/  FADD.FTZ R127, R127, R124 ;  /* 0x0000007c7f7f7221 */ /* 0x000fe60000010000 */
[----:B------:R-:W-:Y:S01]  /*17080*/  IADD3 R4, R162, -0x1, RZ ;  /* 0xffffffffa2047810 */ /* 0x000fe20007ffe0ff */
[----:B------:R-:W-:Y:S01]  /*17090*/  FADD.FTZ R128, R128, R127 ;  /* 0x0000007f80807221 */ /* 0x000fe20000010000 */
[----:B------:R-:W-:Y:S03]  /*170a0*/  HMMA.16816.F32.BF16 R64, R104, R6, R64 ;  /* 0x000000066840723c */ /* 0x000fe60000041840 */
[----:B------:R-:W-:Y:S01]  /*170b0*/  FADD.FTZ R5, R131, R128 ;  /* 0x0000008083057221 */ /* 0x000fe20000010000 */
[----:B------:R-:W-:Y:S03]  /*170c0*/  MOV R162, R4 ;  /* 0x0000000400a27202 */ /* 0x000fe60000000f00 */
[----:B------:R-:W-:Y:S01]  /*170d0*/  FADD.FTZ R5, R176, R5 ;  /* 0x00000005b0057221 */ /* 0x000fe20000010000 */
[----:B------:R-:W-:Y:S01]  /*170e0*/  MOV R107, R2 ;  /* 0x00000002006b7202 */ /* 0x000fe20000000f00 */
[----:B------:R-:W-:Y:S03]  /*170f0*/  FADD.FTZ R106, R170, R173 ;  /* 0x000000adaa6a7221 */ /* 0x000fe60000010000 */
[----:B------:R-:W-:Y:S02]  /*17100*/  FADD.FTZ R174, R174, R5 ;  /* 0x00000005aeae7221 */ /* 0x000fe40000010000 */
[----:B------:R-:W-:Y:S02]  /*17110*/  FADD.FTZ R106, R171, R106 ;  /* 0x0000006aab6a7221 */ /* 0x000fe40000010000 */
[----:B------:R-:W-:Y:S04]  /*17120*/  FADD.FTZ R175, R175, R174 ;  /* 0x000000aeafaf7221 */ /* 0x000fe80000010000 */
[----:B------:R-:W-:Y:S04]  /*17130*/  FADD.FTZ R172, R172, R175 ;  /* 0x000000afacac7221 */ /* 0x000fe80000010000 */
[----:B------:R-:W-:Y:S01]  /*17140*/  FADD.FTZ R167, R115, R172 ;  /* 0x000000ac73a77221 */ /* 0x000fe20000010000 */
[----:B------:R-:W-:-:S05]  /*17150*/  @P0 BRA `(.L_x_5914) ;  /* 0xffffd09000000947 */ /* 0x000fca000383ffff */
.L_x_5910:
        /* <DEDUP_REMOVED lines=151> */
[----:B------:R-:W-:Y:S04]  /*17ad0*/  STS [R13], R88 ;  /* 0x000000580d007388 */ /* 0x000fe80000000800 */
        /* <DEDUP_REMOVED lines=24> */
[----:B--2---:R-:W-:Y:S01]  /*17c60*/  MOV R40, 0x7f800000 ;  /* 0x7f80000000287802 */ /* 0x004fe20000000f00 */
[----:B------:R-:W-:Y:S02]  /*17c70*/  @P3 FFMA.FTZ R40, R2, c[0x0][0x238], R9 ;  /* 0x00008e0002283a23 */ /* 0x000fe40000010009 */
        /* <DEDUP_REMOVED lines=15> */
.L_x_5915:
[----:B------:R-:W1:Y:S04]  /*17d70*/  S2R R3, SR_CTAID.Z ;  /* 0x0000000000037919 */ /* 0x000e680000002700 */
[----:B------:R-:W1:Y:S02]  /*17d80*/  S2R R2, SR_CTAID.Y ;  /* 0x0000000000027919 */ /* 0x000e640000002600 */
[----:B-1----:R-:W-:-:S04]  /*17d90*/  IMAD R4, R2, c[0x0][0x1c0], R3 ;  /* 0x0000700002047a24 */ /* 0x002fc800078e0203 */
[----:B------:R-:W-:Y:S02]  /*17da0*/  IMAD R4, R4, c[0x0][0x214], RZ ;  /* 0x0000850004047a24 */ /* 0x000fe400078e02ff */
.L_x_5916:
[----:B------:R-:W-:Y:S01]  /*17db0*/  BAR.SYNC.DEFER_BLOCKING 0x0 ;  /* 0x0000000000007b1d */ /* 0x000fe20000010000 */
[----:B------:R-:W-:Y:S01]  /*17dc0*/  LOP3.LUT R7, R7, 0xffffffe0, RZ, 0xc0, !PT ;  /* 0xffffffe007077812 */ /* 0x000fe200078ec0ff */
[----:B---3--:R-:W-:Y:S01]  /*17dd0*/  IMAD.WIDE.U32 R44, R156, c[0x0][0x1e8], RZ ;  /* 0x00007a009c2c7a25 */ /* 0x008fe200078e00ff */
        /* <DEDUP_REMOVED lines=16> */
[----:B------:R1:W2:Y:S04]  /*17ee0*/  LDS.128 R32, [R164] ;  /* 0x00000000a4207984 */ /* 0x0002a80000000c00 */
[----:B------:R1:W3:Y:S04]  /*17ef0*/  LDS.128 R28, [R164+0x800] ;  /* 0x00080000a41c7984 */ /* 0x0002e80000000c00 */
[----:B------:R1:W4:Y:S04]  /*17f00*/  LDS.128 R24, [R164+0x1000] ;  /* 0x00100000a4187984 */ /* 0x0003280000000c00 */
[----:B------:R1:W1:Y:S04]  /*17f10*/  LDS.128 R20, [R164+0x1800] ;  /* 0x00180000a4147984 */ /* 0x0002680000000c00 */
        /* <DEDUP_REMOVED lines=18> */
.L_x_5918:
[----:B------:R-:W-:Y:S05]  /*18040*/  BSYNC B0 ;  /* 0x0000000000007941 */ /* 0x000fea0003800000 */
.L_x_5917:
        /* <DEDUP_REMOVED lines=35> */
.L_x_5920:
[----:B------:R-:W-:Y:S05]  /*18280*/  BSYNC B0 ;  /* 0x0000000000007941 */ /* 0x000fea0003800000 */
.L_x_5919:
        /* <DEDUP_REMOVED lines=16> */
[----:B---3--:R1:W-:Y:S04]  /*18390*/  @!P1 STG.E.128 [R18.64], R28 ;  /* 0x0000001c12009986 */ /* 0x0083e8000c101d06 */
[----:B------:R1:W-:Y:S02]  /*183a0*/  @!P0 STG.E.128 [R18.64+0x80], R12 ;  /* 0x0000800c12008986 */ /* 0x0003e4000c101d06 */
.L_x_5922:
[----:B------:R-:W-:Y:S05]  /*183b0*/  BSYNC B0 ;  /* 0x0000000000007941 */ /* 0x000fea0003800000 */
.L_x_5921:
        /* <DEDUP_REMOVED lines=18> */
.L_x_5924:
[----:B------:R-:W-:Y:S05]  /*184e0*/  BSYNC B0 ;  /* 0x0000000000007941 */ /* 0x000fea0003800000 */
.L_x_5923:
        /* <DEDUP_REMOVED lines=19> */
.L_x_5925:
        /* <DEDUP_REMOVED lines=14> */
.L_x_8373:


//--------------------- .text._ZN5flash24flash_fwd_splitkv_kernelI23Flash_fwd_kernel_traitsILi128ELi64ELi64ELi4ELb0ELb0EN7cutlass10bfloat16_tE19Flash_kernel_traitsILi128ELi64ELi64ELi4ES3_EELb1ELb0ELb0ELb0ELb0ELb0ELb1ELb0EEEvNS_16Flash_fwd_paramsE --------------------------
	.section	.text._ZN5flash24flash_fwd_splitkv_kernelI23Flash_fwd_kernel_traitsILi128ELi64ELi64ELi4ELb0ELb0EN7cutlass10bfloat16_tE19Flash_kernel_traitsILi128ELi64ELi64ELi4ES3_EELb1ELb0ELb0ELb0ELb0ELb0ELb1ELb0EEEvNS_16Flash_fwd_paramsE,"ax",@progbits
	.sectioninfo	@"SHI_REGISTERS=188"
	.align	128
        .global         _ZN5flash24flash_fwd_splitkv_kernelI23Flash_fwd_kernel_traitsILi128ELi64ELi64ELi4ELb0ELb0EN7cutlass10bfloat16_tE19Flash_kernel_traitsILi128ELi64ELi64ELi4ES3_EELb1ELb0ELb0ELb0ELb0ELb0ELb1ELb0EEEvNS_16Flash_fwd_paramsE
        .type           _ZN5flash24flash_fwd_splitkv_kernelI23Flash_fwd_kernel_traitsILi128ELi64ELi64ELi4ELb0ELb0EN7cutlass10bfloat16_tE19Flash_kernel_traitsILi128ELi64ELi64ELi4ES3_EELb1ELb0ELb0ELb0ELb0ELb0ELb1ELb0EEEvNS_16Flash_fwd_paramsE,@function
        .size           _ZN5flash24flash_fwd_splitkv_kernelI23Flash_fwd_kernel_traitsILi128ELi64ELi64ELi4ELb0ELb0EN7cutlass10bfloat16_tE19Flash_kernel_traitsILi128ELi64ELi64ELi4ES3_EELb1ELb0ELb0ELb0ELb0ELb0ELb1ELb0EEEvNS_16Flash_fwd_paramsE,(.L_x_8374 - _ZN5flash24flash_fwd_splitkv_kernelI23Flash_fwd_kernel_traitsILi128ELi64ELi64ELi4ELb0ELb0EN7cutlass10bfloat16_tE19Flash_kernel_traitsILi128ELi64ELi64ELi4ES3_EELb1ELb0ELb0ELb0ELb0ELb0ELb1ELb0EEEvNS_16Flash_fwd_paramsE)
        .other          _ZN5flash24flash_fwd_splitkv_kernelI23Flash_fwd_kernel_traitsILi128ELi64ELi64ELi4ELb0ELb0EN7cutlass10bfloat16_tE19Flash_kernel_traitsILi128ELi64ELi64ELi4ES3_EELb1ELb0ELb0ELb0ELb0ELb0ELb1ELb0EEEvNS_16Flash_fwd_paramsE,@"STO_CUDA_ENTRY STV_DEFAULT"
_ZN5flash24flash_fwd_splitkv_kernelI23Flash_fwd_kernel_traitsILi128ELi64ELi64ELi4ELb0ELb0EN7cutlass10bfloat16_tE19Flash_kernel_traitsILi128ELi64ELi64ELi4ES3_EELb1ELb0ELb0ELb0ELb0ELb0ELb1ELb0EEEvNS_16Flash_fwd_paramsE:
.text._ZN5flash24flash_fwd_splitkv_kernelI23Flash_fwd_kernel_traitsILi128ELi64ELi64ELi4ELb0ELb0EN7cutlass10bfloat16_tE19Flash_kernel_traitsILi128ELi64ELi64ELi4ES3_EELb1ELb0ELb0ELb0ELb0ELb0ELb1ELb0EEEvNS_16Flash_fwd_paramsE:
        /* <DEDUP_REMOVED lines=53> */
.L_x_5926:
[----:B-1-34-:R-:W-:Y:S02]  /*0350*/  MOV R4, c[0x0][0x218] ;  /* 0x0000860000047a02 */ /* 0x01afe40000000f00 */
.L_x_5927:
        /* <DEDUP_REMOVED lines=26> */
[----:B------:R-:W-:Y:S02]  /*0500*/  ISETP.GE.AND P0, PT, R6, RZ, PT ;  /* 0x000000ff0600720c */ /* 0x000fe40003f06270 */
[----:B------:R-:W-:Y:S01]  /*0510*/  IADD3 R6, -R89, 0x7f, R88 ;  /* 0x0000007f59067810 */ /* 0x000fe20007ffe158 */
        /* <DEDUP_REMOVED lines=8> */
[----:B------:R-:W-:-:S04]  /*05a0*/  IADD3 R4, R31, 0x3f, RZ ;  /* 0x0000003f1f047810 */ /* 0x000fc80007ffe0ff */
[----:B------:R-:W-:-:S13]  /*05b0*/  ISETP.GT.U32.AND P1, PT, R5, R2, PT ;  /* 0x000000020500720c */ /* 0x000fda0003f24070 */
[----:B------:R-:W-:Y:S01]  /*05c0*/  @!P1 IMAD.IADD R2, R2, 0x1, -R5 ;  /* 0x0000000102029824 */ /* 0x000fe200078e0a05 */
[----:B------:R-:W-:Y:S02]  /*05d0*/  @!P1 IADD3 R7, R7, 0x1, RZ ;  /* 0x0000000107079810 */ /* 0x000fe40007ffe0ff */
[----:B------:R-:W-:Y:S02]  /*05e0*/  ISETP.NE.AND P1, PT, RZ, c[0x0][0x10], PT ;  /* 0x00000400ff007a0c */ /* 0x000fe40003f25270 */
[----:B------:R-:W-:Y:S02]  /*05f0*/  ISETP.GE.U32.AND P2, PT, R2, R5, PT ;  /* 0x000000050200720c */ /* 0x000fe40003f46070 */
[----:B------:R-:W-:-:S04]  /*0600*/  SHF.R.S32.HI R5, RZ, 0x1f, R4 ;  /* 0x0000001fff057819 */ /* 0x000fc80000011404 */
[----:B------:R-:W-:-:S04]  /*0610*/  LEA.HI R5, R5, R4, RZ, 0x6 ;  /* 0x0000000405057211 */ /* 0x000fc800078f30ff */
[----:B------:R-:W-:-:S03]  /*0620*/  SHF.R.S32.HI R5, RZ, 0x6, R5 ;  /* 0x00000006ff057819 */ /* 0x000fc60000011405 */
[----:B------:R-:W-:-:S05]  /*0630*/  @P2 IADD3 R7, R7, 0x1, RZ ;  /* 0x0000000107072810 */ /* 0x000fca0007ffe0ff */
[----:B------:R-:W-:Y:S01]  /*0640*/  IMAD.MOV.U32 R2, RZ, RZ, R7 ;  /* 0x000000ffff027224 */ /* 0x000fe200078e0007 */
[----:B------:R-:W-:-:S03]  /*0650*/  IADD3 R7, R6, c[0x0][0x2e8], R31 ;  /* 0x0000ba0006077a10 */ /* 0x000fc60007ffe01f */
[----:B------:R-:W-:Y:S01]  /*0660*/  @!P0 IMAD.MOV R2, RZ, RZ, -R2 ;  /* 0x000000ffff028224 */ /* 0x000fe200078e0a02 */
[----:B------:R-:W-:Y:S02]  /*0670*/  @!P1 LOP3.LUT R2, RZ, c[0x0][0x10], RZ, 0x33, !PT ;  /* 0x00000400ff029a12 */ /* 0x000fe400078e33ff */
[----:B------:R-:W-:-:S03]  /*0680*/  SHF.R.S32.HI R30, RZ, 0x1f, R7 ;  /* 0x0000001fff1e7819 */ /* 0x000fc60000011407 */
[----:B------:R-:W-:Y:S01]  /*0690*/  IMAD R147, R2, R0, RZ ;  /* 0x0000000002937224 */ /* 0x000fe200078e02ff */
[----:B------:R-:W-:-:S03]  /*06a0*/  LEA.HI R30, R30, R7, RZ, 0x6 ;  /* 0x000000071e1e7211 */ /* 0x000fc600078f30ff */
[----:B------:R-:W-:Y:S01]  /*06b0*/  IMAD.IADD R2, R2, 0x1, R147 ;  /* 0x0000000102027824 */ /* 0x000fe200078e0293 */
[----:B------:R-:W-:-:S04]  /*06c0*/  SHF.R.S32.HI R30, RZ, 0x6, R30 ;  /* 0x00000006ff1e7819 */ /* 0x000fc8000001141e */
        /* <DEDUP_REMOVED lines=29> */
.L_x_5930:
[----:B------:R-:W-:Y:S05]  /*08a0*/  BSYNC B0 ;  /* 0x0000000000007941 */ /* 0x000fea0003800000 */
.L_x_5929:
        /* <DEDUP_REMOVED lines=8> */
.L_x_5932:
[----:B------:R-:W-:Y:S05]  /*0930*/  BSYNC B0 ;  /* 0x0000000000007941 */ /* 0x000fea0003800000 */
.L_x_5931:
        /* <DEDUP_REMOVED lines=8> */
.L_x_5934:
[----:B------:R-:W-:Y:S05]  /*09c0*/  BSYNC B0 ;  /* 0x0000000000007941 */ /* 0x000fea0003800000 */
.L_x_5933:
        /* <DEDUP_REMOVED lines=8> */
.L_x_5936:
[----:B------:R-:W-:Y:S05]  /*0a50*/  BSYNC B0 ;  /* 0x0000000000007941 */ /* 0x000fea0003800000 */
.L_x_5935:
        /* <DEDUP_REMOVED lines=8> */
.L_x_5938:
[----:B------:R-:W-:Y:S05]  /*0ae0*/  BSYNC B0 ;  /* 0x0000000000007941 */ /* 0x000fea0003800000 */
.L_x_5937:
        /* <DEDUP_REMOVED lines=8> */
.L_x_5940:
[----:B------:R-:W-:Y:S05]  /*0b70*/  BSYNC B0 ;  /* 0x0000000000007941 */ /* 0x000fea0003800000 */
.L_x_5939:
        /* <DEDUP_REMOVED lines=8> */
.L_x_5942:
[----:B------:R-:W-:Y:S05]  /*0c00*/  BSYNC B0 ;  /* 0x0000000000007941 */ /* 0x000fea0003800000 */
.L_x_5941:
        /* <DEDUP_REMOVED lines=8> */
.L_x_5944:
[----:B------:R-:W-:Y:S05]  /*0c90*/  BSYNC B0 ;  /* 0x0000000000007941 */ /* 0x000fea0003800000 */
.L_x_5943:
        /* <DEDUP_REMOVED lines=32> */
.L_x_5928:
        /* <DEDUP_REMOVED lines=14> */
[----:B------:R-:W-:-:S05]  /*0f80*/  @P2 IMAD.IADD R5, R5, 0x1, R2 ;  /* 0x0000000105052824 */ /* 0x000fca00078e0202 */
[----:B------:R-:W-:-:S04]  /*0f90*/  @P2 SHF.L.U64.HI R5, R4, 0x2, R5 ;  /* 0x0000000204052819 */ /* 0x000fc80000010205 */
[----:B------:R-:W-:Y:S02]  /*0fa0*/  @P2 IADD3.X R159, R5, c[0x0][0x2c4], RZ, P1, !PT ;  /* 0x0000b100059f2a10 */ /* 0x000fe40000ffe4ff */
[----:B------:R-:W-:-:S04]  /*0fb0*/  @P2 ISETP.NE.U32.AND P1, PT, R158, RZ, PT ;  /* 0x000000ff9e00220c */ /* 0x000fc80003f25070 */
[----:B------:R-:W-:Y:S02]  /*0fc0*/  @P2 ISETP.NE.AND.EX P0, PT, R159, RZ, PT, P1 ;  /* 0x000000ff9f00220c */ /* 0x000fe40003f05310 */
[----:B-1----:R-:W-:-:S11]  /*0fd0*/  IABS R7, c[0x0][0x2d0] ;  /* 0x0000b40000077a13 */ /* 0x002fd60000000000 */
        /* <DEDUP_REMOVED lines=73> */
.L_x_5945:
        /* <DEDUP_REMOVED lines=16> */
[----:B------:R-:W-:-:S04]  /*1570*/  MOV R6, R8 ;  /* 0x0000000800067202 */ /* 0x000fc80000000f00 */
.L_x_5947:
[----:B------:R-:W-:Y:S01]  /*1580*/  IABS R8, c[0x0][0x1c8] ;  /* 0x0000720000087a13 */ /* 0x000fe20000000000 */
[----:B------:R-:W-:Y:S01]  /*1590*/  IMAD.MOV.U32 R12, RZ, RZ, R6 ;  /* 0x000000ffff0c7224 */ /* 0x000fe200078e0006 */
[----:B------:R-:W-:Y:S01]  /*15a0*/  MOV R13, R5 ;  /* 0x00000005000d7202 */ /* 0x000fe20000000f00 */
[----:B------:R-:W-:Y:S01]  /*15b0*/  @P4 IMAD.IADD R14, R3, 0x1, R14 ;  /* 0x00000001030e4824 */ /* 0x000fe200078e020e */
        /* <DEDUP_REMOVED lines=29> */
[----:B------:R-:W-:Y:S02]  /*1790*/  @!P2 IADD3 R2, -R2, RZ, RZ ;  /* 0x000000ff0202a210 */ /* 0x000fe40007ffe1ff */
[----:B------:R-:W-:-:S04]  /*17a0*/  @!P1 LOP3.LUT R2, RZ, c[0x0][0x1c8], RZ, 0x33, !PT ;  /* 0x00007200ff029a12 */ /* 0x000fc800078e33ff */
        /* <DEDUP_REMOVED lines=16> */
.L_x_5946:
[----:B------:R-:W-:Y:S01]  /*18b0*/  ISETP.NE.AND P1, PT, R15, -0x1, PT ;  /* 0xffffffff0f00780c */ /* 0x000fe20003f25270 */
[----:B------:R-:W-:Y:S01]  /*18c0*/  IMAD.IADD R146, R89, 0x1, -R88 ;  /* 0x0000000159927824 */ /* 0x000fe200078e0a58 */
[----:B-----5:R-:W-:Y:S01]  /*18d0*/  SHF.R.S32.HI R0, RZ, 0x1f, R35 ;  /* 0x0000001fff007819 */ /* 0x020fe20000011423 */
[----:B------:R-:W-:Y:S03]  /*18e0*/  BSSY B0, `(.L_x_5948) ;  /* 0x000005d000007945 */ /* 0x000fe60003800000 */
[CC--:B------:R-:W-:Y:S02]  /*18f0*/  LEA.HI R6, R0.reuse, R35.reuse, RZ, 0x3 ;  /* 0x0000002300067211 */ /* 0x0c0fe400078f18ff */
[----:B------:R-:W-:Y:S02]  /*1900*/  LEA.HI R5, R0, R35, RZ, 0x4 ;  /* 0x0000002300057211 */ /* 0x000fe400078f20ff */
[----:B------:R-:W-:-:S02]  /*1910*/  SHF.R.S32.HI R18, RZ, 0x3, R6 ;  /* 0x00000003ff127819 */ /* 0x000fc40000011406 */
[----:B------:R-:W-:Y:S01]  /*1920*/  LOP3.LUT R6, R6, 0xfffffff8, RZ, 0xc0, !PT ;  /* 0xfffffff806067812 */ /* 0x000fe200078ec0ff */
[----:B------:R-:W-:Y:S01]  /*1930*/  @P1 IMAD.WIDE.U32 R24, R15, c[0x0][0x190], RZ ;  /* 0x000064000f181a25 */ /* 0x000fe200078e00ff */
[----:B------:R-:W-:Y:S02]  /*1940*/  @!P1 SHF.R.S32.HI R8, RZ, 0x1f, R157 ;  /* 0x0000001fff089819 */ /* 0x000fe4000001149d */
[----:B------:R-:W-:Y:S01]  /*1950*/  SHF.R.S32.HI R19, RZ, 0x1f, R18 ;  /* 0x0000001fff137819 */ /* 0x000fe20000011412 */
[----:B------:R-:W-:-:S04]  /*1960*/  @!P1 IMAD.WIDE.U32 R12, R157, c[0x0][0x178], RZ ;  /* 0x00005e009d0c9a25 */ /* 0x000fc800078e00ff */
[----:B------:R-:W-:Y:S02]  /*1970*/  @!P1 IMAD R8, R8, c[0x0][0x178], RZ ;  /* 0x00005e0008089a24 */ /* 0x000fe400078e02ff */
[----:B------:R-:W-:Y:S02]  /*1980*/  @P1 IMAD R15, R15, c[0x0][0x194], R25 ;  /* 0x000065000f0f1a24 */ /* 0x000fe400078e0219 */
[----:B------:R-:W-:Y:S01]  /*1990*/  @!P1 IMAD R3, R157, c[0x0][0x17c], R8 ;  /* 0x00005f009d039a24 */ /* 0x000fe200078e0208 */
[----:B------:R-:W-:Y:S01]  /*19a0*/  LEA.HI R8, R0, R35, RZ, 0x6 ;  /* 0x0000002300087211 */ /* 0x000fe200078f30ff */
[----:B------:R-:W-:Y:S01]  /*19b0*/  @!P1 IMAD.MOV.U32 R24, RZ, RZ, R12 ;  /* 0x000000ffff189224 */ /* 0x000fe200078e000c */
[----:B------:R-:W-:Y:S01]  /*19c0*/  LOP3.LUT R12, R5, 0xfffffff0, RZ, 0xc0, !PT ;  /* 0xfffffff0050c7812 */ /* 0x000fe200078ec0ff */
[----:B------:R-:W-:Y:S01]  /*19d0*/  @!P1 IMAD.IADD R15, R13, 0x1, R3 ;  /* 0x000000010d0f9824 */ /* 0x000fe200078e0203 */
[----:B------:R-:W-:Y:S01]  /*19e0*/  SHF.R.S32.HI R5, RZ, 0x4, R5 ;  /* 0x00000004ff057819 */ /* 0x000fe20000011405 */
[----:B------:R-:W-:-:S02]  /*19f0*/  IMAD.IADD R3, R35, 0x1, -R6 ;  /* 0x0000000123037824 */ /* 0x000fc400078e0a06 */
[----:B------:R-:W-:Y:S02]  /*1a00*/  IMAD.IADD R12, R35, 0x1, -R12 ;  /* 0x00000001230c7824 */ /* 0x000fe400078e0a0c */
[----:B------:R-:W-:Y:S01]  /*1a10*/  IMAD.SHL.U32 R25, R18, 0x40, RZ ;  /* 0x0000004012197824 */ /* 0x000fe200078e00ff */
[----:B------:R-:W-:Y:S01]  /*1a20*/  SHF.L.U32 R156, R3, 0x3, RZ ;  /* 0x00000003039c7819 */ /* 0x000fe200000006ff */
[----:B------:R-:W-:Y:S01]  /*1a30*/  IMAD.SHL.U32 R153, R8, 0x8, RZ ;  /* 0x0000000808997824 */ /* 0x000fe200078e00ff */
[----:B------:R-:W-:Y:S01]  /*1a40*/  SHF.R.S32.HI R21, RZ, 0x1f, R12 ;  /* 0x0000001fff157819 */ /* 0x000fe2000001140c */
[----:B------:R-:W-:Y:S01]  /*1a50*/  IMAD.WIDE R22, R23, 0x40, R18 ;  /* 0x0000004017167825 */ /* 0x000fe200078e0212 */
[----:B------:R-:W-:Y:S02]  /*1a60*/  IADD3 R28, P2, R156, R28, RZ ;  /* 0x0000001c9c1c7210 */ /* 0x000fe40007f5e0ff */
[----:B------:R-:W-:Y:S02]  /*1a70*/  SHF.R.S32.HI R17, RZ, 0x1f, R156 ;  /* 0x0000001fff117819 */ /* 0x000fe4000001149c */
[----:B------:R-:W-:-:S02]  /*1a80*/  LOP3.LUT R25, R25, 0x1c0, RZ, 0xc0, !PT ;  /* 0x000001c019197812 */ /* 0x000fc400078ec0ff */
[----:B------:R-:W-:Y:S01]  /*1a90*/  IADD3 R24, P1, R156, R24, RZ ;  /* 0x000000189c187210 */ /* 0x000fe20007f3e0ff */
[----:B------:R-:W-:Y:S01]  /*1aa0*/  IMAD.X R29, R17, 0x1, R14, P2 ;  /* 0x00000001111d7824 */ /* 0x000fe200010e060e */
[----:B------:R-:W-:Y:S02]  /*1ab0*/  LEA.HI R14, R21, R12, RZ, 0x3 ;  /* 0x0000000c150e7211 */ /* 0x000fe400078f18ff */
[----:B------:R-:W-:Y:S01]  /*1ac0*/  LOP3.LUT R13, R25, 0x38, R156, 0xf8, !PT ;  /* 0x00000038190d7812 */ /* 0x000fe200078ef89c */
[----:B------:R-:W-:Y:S01]  /*1ad0*/  IMAD.WIDE.U32 R28, R2, c[0x0][0x1b8], R28 ;  /* 0x00006e00021c7a25 */ /* 0x000fe200078e001c */
[----:B------:R-:W-:Y:S02]  /*1ae0*/  SHF.R.U32.HI R6, RZ, 0x3, R25 ;  /* 0x00000003ff067819 */ /* 0x000fe40000011619 */
[----:B------:R-:W-:Y:S01]  /*1af0*/  IADD3 R26, P3, R156, R26, RZ ;  /* 0x0000001a9c1a7210 */ /* 0x000fe20007f7e0ff */
[----:B------:R-:W-:Y:S01]  /*1b00*/  IMAD.X R25, R17, 0x1, R15, P1 ;  /* 0x0000000111197824 */ /* 0x000fe200008e060f */
[----:B------:R-:W-:-:S02]  /*1b10*/  LOP3.LUT R15, R14, 0xfffffff8, RZ, 0xc0, !PT ;  /* 0xfffffff80e0f7812 */ /* 0x000fc400078ec0ff */
[----:B------:R-:W-:Y:S01]  /*1b20*/  IADD3 R32, P1, R18, R11, RZ ;  /* 0x0000000b12207210 */ /* 0x000fe20007f3e0ff */
[----:B------:R-:W-:Y:S01]  /*1b30*/  IMAD.X R27, R17, 0x1, R10, P3 ;  /* 0x00000001111b7824 */ /* 0x000fe200018e060a */
[----:B------:R-:W-:Y:S01]  /*1b40*/  LOP3.LUT R6, R13, R6, RZ, 0x3c, !PT ;  /* 0x000000060d067212 */ /* 0x000fe200078e3cff */
[----:B------:R-:W-:Y:S01]  /*1b50*/  IMAD R13, R4, c[0x0][0x1b8], RZ ;  /* 0x00006e00040d7a24 */ /* 0x000fe200078e02ff */
[----:B------:R-:W-:Y:S01]  /*1b60*/  IADD3 R12, R12, -R15, RZ ;  /* 0x8000000f0c0c7210 */ /* 0x000fe20007ffe0ff */
[----:B------:R-:W-:Y:S01]  /*1b70*/  IMAD.X R9, R19, 0x1, R9, P1 ;  /* 0x0000000113097824 */ /* 0x000fe200008e0609 */
[----:B------:R-:W-:Y:S01]  /*1b80*/  SHF.R.S32.HI R4, RZ, 0x1f, R16 ;  /* 0x0000001fff047819 */ /* 0x000fe20000011410 */
[----:B------:R-:W-:Y:S01]  /*1b90*/  IMAD R13, R2, c[0x0][0x1bc], R13 ;  /* 0x00006f00020d7a24 */ /* 0x000fe200078e020d */
[----:B------:R-:W-:Y:S01]  /*1ba0*/  R2P PR, R12, 0x6 ;  /* 0x000000060c007804 */ /* 0x000fe20000000000 */
[----:B------:R-:W-:Y:S01]  /*1bb0*/  IMAD R9, R9, c[0x0][0x1a0], RZ ;  /* 0x0000680009097a24 */ /* 0x000fe200078e02ff */
[----:B------:R-:W-:Y:S01]  /*1bc0*/  ISETP.GE.AND P3, PT, R18, R146, PT ;  /* 0x000000921200720c */ /* 0x000fe20003f66270 */
[----:B------:R-:W-:Y:S01]  /*1bd0*/  IMAD.IADD R29, R29, 0x1, R13 ;  /* 0x000000011d1d7824 */ /* 0x000fe200078e020d */
[----:B------:R-:W-:Y:S01]  /*1be0*/  LOP3.LUT R153, R6, 0xfffffe00, R153, 0xf8, !PT ;  /* 0xfffffe0006997812 */ /* 0x000fe200078ef899 */
[----:B------:R-:W-:Y:S01]  /*1bf0*/  IMAD R9, R32, c[0x0][0x1a4], R9 ;  /* 0x0000690020097a24 */ /* 0x000fe200078e0209 */
[----:B------:R-:W-:Y:S01]  /*1c00*/  IADD3 R155, R156, 0x40, RZ ;  /* 0x000000409c9b7810 */ /* 0x000fe20007ffe0ff */
[----:B------:R-:W-:Y:S01]  /*1c10*/  IMAD.WIDE.U32 R32, R32, c[0x0][0x1a0], R28 ;  /* 0x0000680020207a25 */ /* 0x000fe200078e001c */
[----:B------:R-:W-:-:S02]  /*1c20*/  LEA.HI R29, R0, R35, RZ, 0x5 ;  /* 0x00000023001d7211 */ /* 0x000fc400078f28ff */
[----:B------:R-:W-:Y:S01]  /*1c30*/  SHF.L.U32 R153, R153, 0x1, RZ ;  /* 0x0000000199997819 */ /* 0x000fe200000006ff */
[----:B------:R-:W-:Y:S01]  /*1c40*/  IMAD R21, R4, c[0x0][0x1a8], RZ ;  /* 0x00006a0004157a24 */ /* 0x000fe200078e02ff */
[----:B------:R-:W-:Y:S01]  /*1c50*/  LOP3.LUT R2, R29, 0xffffffe0, RZ, 0xc0, !PT ;  /* 0xffffffe01d027812 */ /* 0x000fe200078ec0ff */
[----:B------:R-:W-:Y:S01]  /*1c60*/  IMAD R11, R19, c[0x0][0x198], RZ ;  /* 0x00006600130b7a24 */ /* 0x000fe200078e02ff */
[----:B------:R-:W-:Y:S01]  /*1c70*/  MOV R4, 0x10 ;  /* 0x0000001000047802 */ /* 0x000fe20000000f00 */
[----:B------:R-:W-:Y:S01]  /*1c80*/  IMAD R21, R16, c[0x0][0x1ac], R21 ;  /* 0x00006b0010157a24 */ /* 0x000fe200078e0215 */
[----:B------:R-:W-:Y:S01]  /*1c90*/  SHF.R.S32.HI R29, RZ, 0x5, R29 ;  /* 0x00000005ff1d7819 */ /* 0x000fe2000001141d */
[----:B------:R-:W-:Y:S01]  /*1ca0*/  IMAD.MOV.U32 R0, RZ, RZ, 0x20 ;  /* 0x00000020ff007424 */ /* 0x000fe200078e00ff */
[----:B------:R-:W-:Y:S01]  /*1cb0*/  SEL R4, R4, 0xfffffff0, !P1 ;  /* 0xfffffff004047807 */ /* 0x000fe20004800000 */
[C---:B------:R-:W-:Y:S02]  /*1cc0*/  IMAD R11, R18.reuse, c[0x0][0x19c], R11 ;  /* 0x00006700120b7a24 */ /* 0x040fe400078e020b */
[----:B------:R-:W-:Y:S01]  /*1cd0*/  IMAD.WIDE.U32 R100, R18, c[0x0][0x198], R26 ;  /* 0x0000660012647a25 */ /* 0x000fe200078e001a */
[----:B------:R-:W-:-:S03]  /*1ce0*/  SEL R0, R0, 0xffffffe0, !P2 ;  /* 0xffffffe000007807 */ /* 0x000fc60005000000 */
[----:B------:R-:W-:-:S04]  /*1cf0*/  IMAD.WIDE.U32 R16, R16, c[0x0][0x1a8], R24 ;  /* 0x00006a0010107a25 */ /* 0x000fc800078e0018 */
[----:B------:R-:W-:Y:S02]  /*1d00*/  IMAD.IADD R101, R101, 0x1, R11 ;  /* 0x0000000165657824 */ /* 0x000fe400078e020b */
[----:B------:R-:W-:Y:S02]  /*1d10*/  IMAD.IADD R15, R35, 0x1, -R2 ;  /* 0x00000001230f7824 */ /* 0x000fe400078e0a02 */
[----:B------:R-:W-:Y:S02]  /*1d20*/  IMAD.IADD R21, R17, 0x1, R21 ;  /* 0x0000000111157824 */ /* 0x000fe400078e0215 */
        /* <DEDUP_REMOVED lines=24> */
.L_x_5949:
[----:B------:R-:W-:Y:S05]  /*1eb0*/  BSYNC B0 ;  /* 0x0000000000007941 */ /* 0x000fea0003800000 */
.L_x_5948:
        /* <DEDUP_REMOVED lines=29> */
.L_x_5951:
[----:B------:R-:W-:Y:S05]  /*2090*/  BSYNC B0 ;  /* 0x0000000000007941 */ /* 0x000fea0003800000 */
.L_x_5950:
        /* <DEDUP_REMOVED lines=29> */
.L_x_5953:
[----:B------:R-:W-:Y:S05]  /*2270*/  BSYNC B0 ;  /* 0x0000000000007941 */ /* 0x000fea0003800000 */
.L_x_5952:
        /* <DEDUP_REMOVED lines=28> */
.L_x_5955:
[----:B------:R-:W-:Y:S05]  /*2440*/  BSYNC B0 ;  /* 0x0000000000007941 */ /* 0x000fea0003800000 */
.L_x_5954:
        /* <DEDUP_REMOVED lines=23> */
.L_x_5957:
[----:B------:R-:W-:Y:S05]  /*25c0*/  BSYNC B0 ;  /* 0x0000000000007941 */ /* 0x000fea0003800000 */
.L_x_5956:
        /* <DEDUP_REMOVED lines=25> */
.L_x_5959:
[----:B------:R-:W-:Y:S05]  /*2760*/  BSYNC B0 ;  /* 0x0000000000007941 */ /* 0x000fea0003800000 */
.L_x_5958:
[----:B------:R-:W-:Y:S01]  /*2770*/  ISETP.GE.AND P1, PT, R9, R8, PT ;  /* 0x000000080900720c */ /* 0x000fe20003f26270 */
[----:B------:R-:W-:-:S12]  /*2780*/  BSSY B0, `(.L_x_5960) ;  /* 0x0000016000007945 */ /* 0x000fd80003800000 */
[----:B------:R-:W-:Y:S05]  /*2790*/  @P1 BRA `(.L_x_5961) ;  /* 0x0000014000001947 */ /* 0x000fea0003800000 */
[----:B------:R-:W-:Y:S01]  /*27a0*/  ISETP.GE.AND P2, PT, R156, c[0x0][0x220], PT ;  /* 0x000088009c007a0c */ /* 0x000fe20003f46270 */
[----:B------:R-:W-:Y:S01]  /*27b0*/  IMAD.MOV.U32 R10, RZ, RZ, c[0x0][0x19c] ;  /* 0x00006700ff0a7624 */ /* 0x000fe200078e00ff */
[C---:B--23--:R-:W-:Y:S02]  /*27c0*/  LEA R17, P3, R6.reuse, R100, 0x5 ;  /* 0x0000006406117211 */ /* 0x04cfe400078628ff */
        /* <DEDUP_REMOVED lines=17> */
.L_x_5961:
[----:B------:R-:W-:Y:S05]  /*28e0*/  BSYNC B0 ;  /* 0x0000000000007941 */ /* 0x000fea0003800000 */
.L_x_5960:
        /* <DEDUP_REMOVED lines=24> */
.L_x_5963:
[----:B------:R-:W-:Y:S05]  /*2a70*/  BSYNC B0 ;  /* 0x0000000000007941 */ /* 0x000fea0003800000 */
.L_x_5962:
        /* <DEDUP_REMOVED lines=17> */
[----:B------:R-:W-:Y:S01]  /*2b90*/  @!P2 IMAD.MOV.U32 R166, RZ, RZ, R168 ;  /* 0x000000ffffa6a224 */ /* 0x000fe200078e00a8 */
[----:B------:R1:W-:Y:S04]  /*2ba0*/  @P2 STS.128 [R153+0x8000], RZ ;  /* 0x008000ff99002388 */ /* 0x0003e80000000c00 */
[----:B------:R-:W-:Y:S01]  /*2bb0*/  @!PT LDS RZ, [RZ] ;  /* 0x00000000fffff984 */ /* 0x000fe20000000800 */
[----:B------:R-:W-:Y:S01]  /*2bc0*/  @!PT LDS RZ, [RZ] ;  /* 0x00000000fffff984 */ /* 0x000fe20000000800 */
[----:B------:R-:W-:Y:S01]  /*2bd0*/  @!PT LDS RZ, [RZ] ;  /* 0x00000000fffff984 */ /* 0x000fe20000000800 */
[----:B------:R1:W-:Y:S04]  /*2be0*/  @!P2 LDGSTS.E.BYPASS.LTC128B.128 [R153+0x8000], [R166.64] ;  /* 0x08000000a699afae */ /* 0x0003e8000b901d48 */
[----:B------:R1:W-:Y:S01]  /*2bf0*/  @P1 STS.128 [R153+0xa000], RZ ;  /* 0x00a000ff99001388 */ /* 0x0003e20000000c00 */
[----:B------:R-:W-:Y:S05]  /*2c00*/  @P1 BRA `(.L_x_5965) ;  /* 0x0000005000001947 */ /* 0x000fea0003800000 */
[----:B-1----:R-:W-:-:S05]  /*2c10*/  MOV R166, R168 ;  /* 0x000000a800a67202 */ /* 0x002fca0000000f00 */
[----:B------:R-:W-:Y:S01]  /*2c20*/  @!PT LDS RZ, [RZ] ;  /* 0x00000000fffff984 */ /* 0x000fe20000000800 */
[----:B------:R-:W-:Y:S01]  /*2c30*/  @!PT LDS RZ, [RZ] ;  /* 0x00000000fffff984 */ /* 0x000fe20000000800 */
[----:B------:R-:W-:Y:S01]  /*2c40*/  @!PT LDS RZ, [RZ] ;  /* 0x00000000fffff984 */ /* 0x000fe20000000800 */
[----:B------:R1:W-:Y:S02]  /*2c50*/  LDGSTS.E.BYPASS.LTC128B.128 [R153+0xa000], [R166.64+0x80] ;  /* 0x0a000080a6997fae */ /* 0x0003e4000b901d48 */
.L_x_5965:
[----:B------:R-:W-:Y:S05]  /*2c60*/  BSYNC B0 ;  /* 0x0000000000007941 */ /* 0x000fea0003800000 */
.L_x_5964:
        /* <DEDUP_REMOVED lines=10> */
[C---:B--23--:R-:W-:Y:S01]  /*2d10*/  @!P2 LEA R16, P3, R151.reuse, R168, 0x1 ;  /* 0x000000a89710a211 */ /* 0x04cfe200078608ff */
        /* <DEDUP_REMOVED lines=14> */
.L_x_5967:
[----:B------:R-:W-:Y:S05]  /*2e00*/  BSYNC B0 ;  /* 0x0000000000007941 */ /* 0x000fea0003800000 */
.L_x_5966:
        /* <DEDUP_REMOVED lines=9> */
[----:B--23--:R-:W-:-:S07]  /*2ea0*/  SHF.L.U64.HI R16, R10, R9, c[0x0][0x1a4] ;  /* 0x000069000a107619 */ /* 0x00cfce0000010209 */
        /* <DEDUP_REMOVED lines=15> */
.L_x_5969:
[----:B------:R-:W-:Y:S05]  /*2fa0*/  BSYNC B0 ;  /* 0x0000000000007941 */ /* 0x000fea0003800000 */
.L_x_5968:
        /* <DEDUP_REMOVED lines=8> */
[----:B------:R1:W-:Y:S02]  /*3030*/  @P2 STS.128 [R153+0x9800], RZ ;  /* 0x009800ff99002388 */ /* 0x0003e40000000c00 */
[----:B-1----:R-:W-:Y:S02]  /*3040*/  @!P2 MOV R166, R168 ;  /* 0x000000a800a6a202 */ /* 0x002fe40000000f00 */
[----:B------:R-:W-:-:S03]  /*3050*/  @!P2 IMAD R8, R8, 0x60, RZ ;  /* 0x000000600808a824 */ /* 0x000fc600078e02ff */
[----:B--23--:R-:W-:-:S05]  /*3060*/  @!P2 IMAD.WIDE.U32 R16, R10, 0x60, R166 ;  /* 0x000000600a10a825 */ /* 0x00cfca00078e00a6 */
[----:B------:R-:W-:-:S05]  /*3070*/  @!P2 IADD3 R17, R17, R8, RZ ;  /* 0x000000081111a210 */ /* 0x000fca0007ffe0ff */
[----:B------:R-:W-:Y:S01]  /*3080*/  @!PT LDS RZ, [RZ] ;  /* 0x00000000fffff984 */ /* 0x000fe20000000800 */
[----:B------:R-:W-:Y:S01]  /*3090*/  @!PT LDS RZ, [RZ] ;  /* 0x00000000fffff984 */ /* 0x000fe20000000800 */
[----:B------:R-:W-:Y:S01]  /*30a0*/  @!PT LDS RZ, [RZ] ;  /* 0x00000000fffff984 */ /* 0x000fe20000000800 */
[----:B------:R1:W-:Y:S04]  /*30b0*/  @!P2 LDGSTS.E.BYPASS.LTC128B.128 [R153+0x9800], [R16.64] ;  /* 0x098000001099afae */ /* 0x0003e8000b901d48 */
[----:B------:R1:W-:Y:S01]  /*30c0*/  @P1 STS.128 [R153+0xb800], RZ ;  /* 0x00b800ff99001388 */ /* 0x0003e20000000c00 */
[----:B------:R-:W-:Y:S05]  /*30d0*/  @P1 BRA `(.L_x_5971) ;  /* 0x0000009000001947 */ /* 0x000fea0003800000 */
[----:B------:R-:W-:Y:S01]  /*30e0*/  MOV R166, R168 ;  /* 0x000000a800a67202 */ /* 0x000fe20000000f00 */
[----:B------:R-:W-:Y:S02]  /*30f0*/  ULDC UR4, c[0x0][0x1a4] ;  /* 0x0000690000047ab9 */ /* 0x000fe40000000800 */
[----:B------:R-:W-:Y:S02]  /*3100*/  UIMAD UR4, UR4, 0x60, URZ ;  /* 0x00000060040478a4 */ /* 0x000fe4000f8e023f */
[----:B------:R-:W-:-:S05]  /*3110*/  IMAD.WIDE.U32 R8, R10, 0x60, R166 ;  /* 0x000000600a087825 */ /* 0x000fca00078e00a6 */
[----:B------:R-:W-:-:S05]  /*3120*/  IADD3 R9, R9, UR4, RZ ;  /* 0x0000000409097c10 */ /* 0x000fca000fffe0ff */
[----:B------:R-:W-:Y:S01]  /*3130*/  @!PT LDS RZ, [RZ] ;  /* 0x00000000fffff984 */ /* 0x000fe20000000800 */
[----:B------:R-:W-:Y:S01]  /*3140*/  @!PT LDS RZ, [RZ] ;  /* 0x00000000fffff984 */ /* 0x000fe20000000800 */
[----:B------:R-:W-:Y:S01]  /*3150*/  @!PT LDS RZ, [RZ] ;  /* 0x00000000fffff984 */ /* 0x000fe20000000800 */
[----:B------:R2:W-:Y:S02]  /*3160*/  LDGSTS.E.BYPASS.LTC128B.128 [R153+0xb800], [R8.64+0x80] ;  /* 0x0b80008008997fae */ /* 0x0005e4000b901d48 */
.L_x_5971:
[----:B------:R-:W-:Y:S05]  /*3170*/  BSYNC B0 ;  /* 0x0000000000007941 */ /* 0x000fea0003800000 */
.L_x_5970:
[----:B------:R-:W-:Y:S01]  /*3180*/  LEA.HI R144, R5, R5, RZ, 0x1 ;  /* 0x0000000505907211 */ /* 0x000fe200078f08ff */
[C---:B--2---:R-:W-:Y:S01]  /*3190*/  IMAD.SHL.U32 R8, R3.reuse, 0x40, RZ ;  /* 0x0000004003087824 */ /* 0x044fe200078e00ff */
        /* <DEDUP_REMOVED lines=9> */
[----:B------:R-:W-:Y:S01]  /*3230*/  IMAD.IADD R35, R2, 0x1, R35 ;  /* 0x0000000102237824 */ /* 0x000fe200078e0223 */
        /* <DEDUP_REMOVED lines=10> */
[C---:B------:R-:W-:Y:S01]  /*32e0*/  IMAD.IADD R145, R5.reuse, 0x1, R10 ;  /* 0x0000000105917824 */ /* 0x040fe200078e020a */
[----:B------:R-:W-:Y:S01]  /*32f0*/  LOP3.LUT R5, R5, R34, RZ, 0xfc, !PT ;  /* 0x0000002205057212 */ /* 0x000fe200078efcff */
        /* <DEDUP_REMOVED lines=9> */
[----:B------:R-:W5:Y:S01]  /*3390*/  LDSM.16.M88.4 R20, [R144+0x4800] ;  /* 0x004800009014783b */ /* 0x000f620000000200 */
[----:B------:R-:W-:Y:S01]  /*33a0*/  IMAD R141, R0, 0x2, R145 ;  /* 0x00000002008d7824 */ /* 0x000fe200078e0291 */
[----:B------:R-:W-:Y:S01]  /*33b0*/  IADD3 R134, R142, 0x800, RZ ;  /* 0x000008008e867810 */ /* 0x000fe20007ffe0ff */
[----:B------:R-:W-:Y:S01]  /*33c0*/  IMAD R140, R0, 0x2, R143 ;  /* 0x00000002008c7824 */ /* 0x000fe200078e028f */
[----:B------:R-:W1:Y:S01]  /*33d0*/  LDSM.16.M88.4 R12, [R144+0x5000] ;  /* 0x00500000900c783b */ /* 0x000e620000000200 */
[----:B------:R-:W-:-:S02]  /*33e0*/  SEL R3, R3, 0xffffffc0, !P2 ;  /* 0xffffffc003037807 */ /* 0x000fc40005000000 */
[C---:B------:R-:W-:Y:S01]  /*33f0*/  IADD3 R133, R142.reuse, 0x1000, RZ ;  /* 0x000010008e857810 */ /* 0x040fe20007ffe0ff */
[----:B------:R-:W3:Y:S01]  /*3400*/  LDSM.16.M88.4 R80, [R144+0x5800] ;  /* 0x005800009050783b */ /* 0x000ee20000000200 */
[----:B------:R-:W-:Y:S01]  /*3410*/  IADD3 R132, R142, 0x1800, RZ ;  /* 0x000018008e847810 */ /* 0x000fe20007ffe0ff */
[----:B------:R-:W-:Y:S01]  /*3420*/  IMAD.IADD R138, R144, 0x1, R3 ;  /* 0x00000001908a7824 */ /* 0x000fe200078e0203 */
[C---:B------:R-:W-:Y:S01]  /*3430*/  IADD3 R130, R142.reuse, 0x2000, RZ ;  /* 0x000020008e827810 */ /* 0x040fe20007ffe0ff */
[----:B------:R-:W-:Y:S01]  /*3440*/  LDSM.16.M88.4 R76, [R142] ;  /* 0x000000008e4c783b */ /* 0x000fe20000000200 */
[----:B------:R-:W-:Y:S01]  /*3450*/  IMAD.IADD R131, R3, 0x1, R142 ;  /* 0x0000000103837824 */ /* 0x000fe200078e028e */
[C---:B------:R-:W-:Y:S01]  /*3460*/  IADD3 R129, R142.reuse, 0x2800, RZ ;  /* 0x000028008e817810 */ /* 0x040fe20007ffe0ff */
[----:B------:R-:W-:Y:S01]  /*3470*/  IMAD R3, R29, 0x10, R88 ;  /* 0x000000101d037824 */ /* 0x000fe200078e0258 */
[----:B------:R-:W4:Y:S01]  /*3480*/  LDSM.16.M88.4 R68, [R143] ;  /* 0x000000008f44783b */ /* 0x000f220000000200 */
[----:B------:R-:W-:-:S02]  /*3490*/  IADD3 R128, R142, 0x3000, RZ ;  /* 0x000030008e807810 */ /* 0x000fc40007ffe0ff */
[----:B------:R-:W-:Y:S01]  /*34a0*/  IADD3 R102, R142, 0x3800, RZ ;  /* 0x000038008e667810 */ /* 0x000fe20007ffe0ff */
[----:B------:R-:W1:Y:S01]  /*34b0*/  LDSM.16.M88.4 R72, [R142+0x800] ;  /* 0x000800008e48783b */ /* 0x000e620000000200 */
[----:B------:R-:W-:-:S03]  /*34c0*/  IADD3 R124, R3, 0x1, R152 ;  /* 0x00000001037c7810 */ /* 0x000fc60007ffe098 */
[----:B------:R-:W3:Y:S01]  /*34d0*/  LDSM.16.M88.4 R44, [R142+0x1000] ;  /* 0x001000008e2c783b */ /* 0x000ee20000000200 */
[----:B------:R-:W-:-:S03]  /*34e0*/  IADD3 R124, R31, R124, -R89 ;  /* 0x0000007c1f7c7210 */ /* 0x000fc60007ffe859 */
[----:B------:R-:W3:Y:S01]  /*34f0*/  LDSM.16.M88.4 R84, [R142+0x1800] ;  /* 0x001800008e54783b */ /* 0x000ee20000000200 */
[----:B------:R-:W-:-:S03]  /*3500*/  IADD3 R124, R124, c[0x0][0x2e8], RZ ;  /* 0x0000ba007c7c7a10 */ /* 0x000fc60007ffe0ff */
[----:B------:R-:W-:Y:S01]  /*3510*/  LDSM.16.M88.4 R56, [R138+0x4000] ;  /* 0x004000008a38783b */ /* 0x000fe20000000200 */
[C---:B--2---:R-:W-:Y:S03]  /*3520*/  HMMA.16816.F32.BF16 R40, R64.reuse, R36, RZ ;  /* 0x000000244028723c */ /* 0x044fe600000418ff */
[----:B------:R-:W2:Y:S04]  /*3530*/  LDSM.16.M88.4 R60, [R141] ;  /* 0x000000008d3c783b */ /* 0x000ea80000000200 */
[----:B------:R-:W2:Y:S01]  /*3540*/  LDSM.16.M88.4 R52, [R138+0x4800] ;  /* 0x004800008a34783b */ /* 0x000ea20000000200 */
[C---:B------:R-:W-:Y:S03]  /*3550*/  HMMA.16816.F32.BF16 R36, R64.reuse, R38, RZ ;  /* 0x000000264024723c */ /* 0x040fe600000418ff */
[----:B------:R-:W2:Y:S05]  /*3560*/  LDSM.16.M88.4 R48, [R138+0x5000] ;  /* 0x005000008a30783b */ /* 0x000eaa0000000200 */
[C---:B-1---5:R-:W-:Y:S08]  /*3570*/  HMMA.16816.F32.BF16 R24, R64.reuse, R20, RZ ;  /* 0x000000144018723c */ /* 0x062ff000000418ff */
[C---:B---3--:R-:W-:Y:S08]  /*3580*/  HMMA.16816.F32.BF16 R16, R64.reuse, R12, RZ ;  /* 0x0000000c4010723c */ /* 0x048ff000000418ff */
[C---:B------:R-:W-:Y:S08]  /*3590*/  HMMA.16816.F32.BF16 R20, R64.reuse, R22, RZ ;  /* 0x000000164014723c */ /* 0x040ff000000418ff */
[C---:B------:R-:W-:Y:S08]  /*35a0*/  HMMA.16816.F32.BF16 R12, R64.reuse, R14, RZ ;  /* 0x0000000e400c723c */ /* 0x040ff000000418ff */
[C---:B------:R-:W-:Y:S08]  /*35b0*/  HMMA.16816.F32.BF16 R8, R64.reuse, R80, RZ ;  /* 0x000000504008723c */ /* 0x040ff000000418ff */
[----:B------:R-:W-:Y:S01]  /*35c0*/  HMMA.16816.F32.BF16 R64, R64, R82, RZ ;  /* 0x000000524040723c */ /* 0x000fe200000418ff */
[----:B------:R-:W-:Y:S07]  /*35d0*/  LDSM.16.M88.4 R80, [R140] ;  /* 0x000000008c50783b */ /* 0x000fee0000000200 */
[C---:B----4-:R-:W-:Y:S08]  /*35e0*/  HMMA.16816.F32.BF16 R40, R68.reuse, R76, R40 ;  /* 0x0000004c4428723c */ /* 0x050ff00000041828 */
[C---:B------:R-:W-:Y:S01]  /*35f0*/  HMMA.16816.F32.BF16 R36, R68.reuse, R78, R36 ;  /* 0x0000004e4424723c */ /* 0x040fe20000041824 */
[----:B------:R-:W-:Y:S07]  /*3600*/  LDSM.16.M88.4 R76, [R131] ;  /* 0x00000000834c783b */ /* 0x000fee0000000200 */
        /* <DEDUP_REMOVED lines=8> */
[----:B------:R-:W3:Y:S07]  /*3690*/  LDSM.16.M88.4 R64, [R131+0x1000] ;  /* 0x001000008340783b */ /* 0x000eee0000000200 */
[C---:B--2---:R-:W-:Y:S08]  /*36a0*/  HMMA.16816.F32.BF16 R40, R60.reuse, R56, R40 ;  /* 0x000000383c28723c */ /* 0x044ff00000041828 */
[C---:B------:R-:W-:Y:S08]  /*36b0*/  HMMA.16816.F32.BF16 R36, R60.reuse, R58, R36 ;  /* 0x0000003a3c24723c */ /* 0x040ff00000041824 */
[C---:B------:R-:W-:Y:S08]  /*36c0*/  HMMA.16816.F32.BF16 R24, R60.reuse, R52, R24 ;  /* 0x000000343c18723c */ /* 0x040ff00000041818 */
[C---:B------:R-:W-:Y:S01]  /*36d0*/  HMMA.16816.F32.BF16 R20, R60.reuse, R54, R20 ;  /* 0x000000363c14723c */ /* 0x040fe20000041814 */
[----:B------:R-:W2:Y:S07]  /*36e0*/  LDSM.16.M88.4 R52, [R131+0x1800] ;  /* 0x001800008334783b */ /* 0x000eae0000000200 */
[C---:B------:R-:W-:Y:S08]  /*36f0*/  HMMA.16816.F32.BF16 R16, R60.reuse, R48, R16 ;  /* 0x000000303c10723c */ /* 0x040ff00000041810 */
[C---:B------:R-:W-:Y:S01]  /*3700*/  HMMA.16816.F32.BF16 R56, R60.reuse, R50, R12 ;  /* 0x000000323c38723c */ /* 0x040fe2000004180c */
[----:B------:R-:W-:Y:S04]  /*3710*/  LDSM.16.M88.4 R12, [R144+0x6000] ;  /* 0x00600000900c783b */ /* 0x000fe80000000200 */
[----:B------:R-:W4:Y:S03]  /*3720*/  LDSM.16.M88.4 R48, [R145+0x2000] ;  /* 0x002000009130783b */ /* 0x000f260000000200 */
[C---:B-1----:R-:W-:Y:S08]  /*3730*/  HMMA.16816.F32.BF16 R8, R60.reuse, R44, R8 ;  /* 0x0000002c3c08723c */ /* 0x042ff00000041808 */
[----:B------:R-:W-:Y:S01]  /*3740*/  HMMA.16816.F32.BF16 R68, R60, R46, R68 ;  /* 0x0000002e3c44723c */ /* 0x000fe20000041844 */
[----:B------:R-:W1:Y:S04]  /*3750*/  LDSM.16.M88.4 R60, [R144+0x6800] ;  /* 0x00680000903c783b */ /* 0x000e680000000200 */
[----:B------:R-:W5:Y:S03]  /*3760*/  LDSM.16.M88.4 R44, [R144+0x7000] ;  /* 0x00700000902c783b */ /* 0x000f660000000200 */
        /* <DEDUP_REMOVED lines=8> */
[C---:B--2---:R-:W-:Y:S01]  /*37f0*/  HMMA.16816.F32.BF16 R76, R80.reuse, R52, R8 ;  /* 0x00000034504c723c */ /* 0x044fe20000041808 */
[----:B------:R-:W2:Y:S07]  /*3800*/  LDSM.16.M88.4 R8, [R142+0x2000] ;  /* 0x002000008e08783b */ /* 0x000eae0000000200 */
[----:B------:R-:W-:Y:S01]  /*3810*/  HMMA.16816.F32.BF16 R68, R80, R54, R68 ;  /* 0x000000365044723c */ /* 0x000fe20000041844 */
[----:B------:R-:W2:Y:S04]  /*3820*/  LDSM.16.M88.4 R80, [R142+0x2800] ;  /* 0x002800008e50783b */ /* 0x000ea80000000200 */
[----:B------:R-:W2:Y:S03]  /*3830*/  LDSM.16.M88.4 R52, [R142+0x3000] ;  /* 0x003000008e34783b */ /* 0x000ea60000000200 */
[C---:B----4-:R-:W-:Y:S08]  /*3840*/  HMMA.16816.F32.BF16 R40, R48.reuse, R12, R40 ;  /* 0x0000000c3028723c */ /* 0x050ff00000041828 */
[C---:B------:R-:W-:Y:S01]  /*3850*/  HMMA.16816.F32.BF16 R36, R48.reuse, R14, R36 ;  /* 0x0000000e3024723c */ /* 0x040fe20000041824 */
[----:B------:R-:W-:Y:S07]  /*3860*/  LDSM.16.M88.4 R12, [R142+0x3800] ;  /* 0x003800008e0c783b */ /* 0x000fee0000000200 */
[C---:B-1----:R-:W-:Y:S08]  /*3870*/  HMMA.16816.F32.BF16 R24, R48.reuse, R60, R24 ;  /* 0x0000003c3018723c */ /* 0x042ff00000041818 */
[C---:B------:R-:W-:Y:S01]  /*3880*/  HMMA.16816.F32.BF16 R20, R48.reuse, R62, R20 ;  /* 0x0000003e3014723c */ /* 0x040fe20000041814 */
[----:B------:R-:W-:Y:S07]  /*3890*/  LDSM.16.M88.4 R60, [R138+0x7000] ;  /* 0x007000008a3c783b */ /* 0x000fee0000000200 */
[C---:B-----5:R-:W-:Y:S08]  /*38a0*/  HMMA.16816.F32.BF16 R16, R48.reuse, R44, R16 ;  /* 0x0000002c3010723c */ /* 0x060ff00000041810 */
[C---:B------:R-:W-:Y:S01]  /*38b0*/  HMMA.16816.F32.BF16 R56, R48.reuse, R46, R56 ;  /* 0x0000002e3038723c */ /* 0x040fe20000041838 */
[----:B------:R-:W-:Y:S07]  /*38c0*/  LDSM.16.M88.4 R44, [R138+0x6000] ;  /* 0x006000008a2c783b */ /* 0x000fee0000000200 */
[C---:B---3--:R-:W-:Y:S08]  /*38d0*/  HMMA.16816.F32.BF16 R76, R48.reuse, R64, R76 ;  /* 0x00000040304c723c */ /* 0x048ff0000004184c */
        /* <DEDUP_REMOVED lines=9> */
[----:B------:R-:W-:Y:S01]  /*3970*/  HMMA.16816.F32.BF16 R80, R72, R54, R56 ;  /* 0x000000364850723c */ /* 0x000fe20000041838 */
[----:B------:R-:W-:Y:S04]  /*3980*/  LDSM.16.M88.4 R56, [R131+0x2000] ;  /* 0x002000008338783b */ /* 0x000fe80000000200 */
[----:B------:R-:W3:Y:S03]  /*3990*/  LDSM.16.M88.4 R52, [R140+0x2000] ;  /* 0x002000008c34783b */ /* 0x000ee60000000200 */
[----:B-1----:R-:W-:Y:S07]  /*39a0*/  HMMA.16816.F32.BF16 R40, R48, R44, R40 ;  /* 0x0000002c3028723c */ /* 0x002fee0000041828 */
[----:B------:R-:W-:Y:S01]  /*39b0*/  SHF.R.S32.HI R44, RZ, 0x1f, R29 ;  /* 0x0000001fff2c7819 */ /* 0x000fe2000001141d */
[----:B------:R-:W-:Y:S03]  /*39c0*/  HMMA.16816.F32.BF16 R76, R72, R12, R76 ;  /* 0x0000000c484c723c */ /* 0x000fe6000004184c */
[----:B------:R-:W-:-:S04]  /*39d0*/  LEA.HI R3, R44, R29, RZ, 0x2 ;  /* 0x0000001d2c037211 */ /* 0x000fc800078f10ff */
[----:B------:R-:W-:Y:S01]  /*39e0*/  LOP3.LUT R44, R3, 0xfffffffc, RZ, 0xc0, !PT ;  /* 0xfffffffc032c7812 */ /* 0x000fe200078ec0ff */
[----:B------:R-:W-:Y:S01]  /*39f0*/  HMMA.16816.F32.BF16 R68, R72, R14, R68 ;  /* 0x0000000e4844723c */ /* 0x000fe20000041844 */
[----:B------:R-:W1:Y:S01]  /*3a00*/  LDSM.16.M88.4 R12, [R131+0x2800] ;  /* 0x00280000830c783b */ /* 0x000e620000000200 */
[----:B------:R-:W-:Y:S02]  /*3a10*/  IADD3 R3, R35, 0x1, RZ ;  /* 0x0000000123037810 */ /* 0x000fe40007ffe0ff */
[----:B------:R-:W-:Y:S01]  /*3a20*/  IMAD.IADD R161, R29, 0x1, -R44 ;  /* 0x000000011da17824 */ /* 0x000fe200078e0a2c */
[----:B------:R-:W-:-:S03]  /*3a30*/  IADD3 R29, R35, 0x10, RZ ;  /* 0x00000010231d7810 */ /* 0x000fc60007ffe0ff */
[C---:B--2---:R-:W-:Y:S08]  /*3a40*/  HMMA.16816.F32.BF16 R24, R48.reuse, R8, R24 ;  /* 0x000000083018723c */ /* 0x044ff00000041818 */
[----:B------:R-:W-:Y:S01]  /*3a50*/  HMMA.16816.F32.BF16 R20, R48, R10, R20 ;  /* 0x0000000a3014723c */ /* 0x000fe20000041814 */
[----:B------:R-:W2:Y:S07]  /*3a60*/  LDSM.16.M88.4 R8, [R131+0x3000] ;  /* 0x003000008308783b */ /* 0x000eae0000000200 */
[----:B---3--:R-:W-:Y:S08]  /*3a70*/  HMMA.16816.F32.BF16 R40, R52, R56, R40 ;  /* 0x000000383428723c */ /* 0x008ff00000041828 */
[C---:B------:R-:W-:Y:S07]  /*3a80*/  HMMA.16816.F32.BF16 R36, R48.reuse, R46, R36 ;  /* 0x0000002e3024723c */ /* 0x040fee0000041824 */
[C---:B------:R-:W-:Y:S01]  /*3a90*/  IADD3 R46, R124.reuse, 0x8, RZ ;  /* 0x000000087c2e7810 */ /* 0x040fe20007ffe0ff */
[----:B------:R-:W-:Y:S01]  /*3aa0*/  HMMA.16816.F32.BF16 R16, R48, R60, R16 ;  /* 0x0000003c3010723c */ /* 0x000fe20000041810 */
[----:B------:R-:W-:-:S02]  /*3ab0*/  IMNMX R124, R124, R31, PT ;  /* 0x0000001f7c7c7217 */ /* 0x000fc40003800200 */
[----:B------:R-:W-:Y:S02]  /*3ac0*/  IMNMX R103, R46, R31, PT ;  /* 0x0000001f2e677217 */ /* 0x000fe40003800200 */
[-C--:B------:R-:W-:Y:S02]  /*3ad0*/  ISETP.GE.AND P3, PT, R35, R124.reuse, PT ;  /* 0x0000007c2300720c */ /* 0x080fe40003f66270 */
[C---:B------:R-:W-:Y:S01]  /*3ae0*/  ISETP.GE.AND P4, PT, R3.reuse, R124, PT ;  /* 0x0000007c0300720c */ /* 0x040fe20003f86270 */
[----:B-1----:R-:W-:Y:S01]  /*3af0*/  HMMA.16816.F32.BF16 R24, R52, R12, R24 ;  /* 0x0000000c3418723c */ /* 0x002fe20000041818 */
[----:B------:R-:W-:Y:S02]  /*3b00*/  FSEL R40, R40, -INF , !P3 ;  /* 0xff80000028287808 */ /* 0x000fe40005800000 */
[----:B------:R-:W-:Y:S02]  /*3b10*/  ISETP.GE.AND P1, PT, R3, R103, PT ;  /* 0x000000670300720c */ /* 0x000fe40003f26270 */
[----:B------:R-:W-:-:S02]  /*3b20*/  IADD3 R3, R35, 0x8, RZ ;  /* 0x0000000823037810 */ /* 0x000fc40007ffe0ff */
[----:B------:R-:W-:Y:S01]  /*3b30*/  IADD3 R12, R35, 0x9, RZ ;  /* 0x00000009230c7810 */ /* 0x000fe20007ffe0ff */
[----:B------:R-:W-:Y:S01]  /*3b40*/  HMMA.16816.F32.BF16 R20, R52, R14, R20 ;  /* 0x0000000e3414723c */ /* 0x000fe20000041814 */
[CC--:B------:R-:W-:Y:S02]  /*3b50*/  ISETP.GE.AND P2, PT, R3.reuse, R124.reuse, PT ;  /* 0x0000007c0300720c */ /* 0x0c0fe40003f46270 */
[C---:B------:R-:W-:Y:S02]  /*3b60*/  ISETP.GE.AND P5, PT, R12.reuse, R124, PT ;  /* 0x0000007c0c00720c */ /* 0x040fe40003fa6270 */
[-C--:B------:R-:W-:Y:S02]  /*3b70*/  ISETP.GE.AND P3, PT, R12, R103.reuse, PT ;  /* 0x000000670c00720c */ /* 0x080fe40003f66270 */
[----:B------:R-:W1:Y:S01]  /*3b80*/  LDSM.16.M88.4 R12, [R131+0x3800] ;  /* 0x00380000830c783b */ /* 0x000e620000000200 */
[----:B------:R-:W-:Y:S01]  /*3b90*/  HMMA.16816.F32.BF16 R80, R48, R62, R80 ;  /* 0x0000003e3050723c */ /* 0x000fe20000041850 */
[----:B------:R-:W-:Y:S01]  /*3ba0*/  ISETP.GE.AND P6, PT, R3, R103, PT ;  /* 0x000000670300720c */ /* 0x000fe20003fc6270 */
[----:B------:R-:W-:-:S04]  /*3bb0*/  DEPBAR.LE SB0, 0x0 ;  /* 0x000080000000791a */ /* 0x000fc80000000000 */
[----:B------:R-:W-:Y:S02]  /*3bc0*/  IADD3 R3, R35, 0x11, RZ ;  /* 0x0000001123037810 */ /* 0x000fe40007ffe0ff */
[----:B------:R-:W-:Y:S01]  /*3bd0*/  HMMA.16816.F32.BF16 R36, R52, R58, R36 ;  /* 0x0000003a3424723c */ /* 0x000fe20000041824 */
[----:B------:R-:W-:Y:S02]  /*3be0*/  FSEL R41, R41, -INF , !P4 ;  /* 0xff80000029297808 */ /* 0x000fe40006000000 */
[-C--:B------:R-:W-:Y:S02]  /*3bf0*/  ISETP.GE.AND P4, PT, R35, R103.reuse, PT ;  /* 0x000000672300720c */ /* 0x080fe40003f86270 */
[----:B------:R-:W-:Y:S02]  /*3c00*/  FSEL R43, R43, -INF , !P1 ;  /* 0xff8000002b2b7808 */ /* 0x000fe40004800000 */
[----:B------:R-:W-:Y:S01]  /*3c10*/  ISETP.GE.AND P1, PT, R3, R103, PT ;  /* 0x000000670300720c */ /* 0x000fe20003f26270 */
[----:B------:R-:W-:Y:S01]  /*3c20*/  HMMA.16816.F32.BF16 R76, R48, R64, R76 ;  /* 0x00000040304c723c */ /* 0x000fe2000004184c */
[----:B------:R-:W-:-:S02]  /*3c30*/  FSEL R42, R42, -INF , !P4 ;  /* 0xff8000002a2a7808 */ /* 0x000fc40006000000 */
[----:B------:R-:W-:Y:S02]  /*3c40*/  ISETP.GE.AND P4, PT, R29, R103, PT ;  /* 0x000000671d00720c */ /* 0x000fe40003f86270 */
[----:B------:R-:W-:-:S03]  /*3c50*/  FSEL R27, R27, -INF , !P1 ;  /* 0xff8000001b1b7808 */ /* 0x000fc60004800000 */
[----:B--2---:R-:W-:Y:S07]  /*3c60*/  HMMA.16816.F32.BF16 R16, R52, R8, R16 ;  /* 0x000000083410723c */ /* 0x004fee0000041810 */
[----:B------:R-:W-:Y:S01]  /*3c70*/  IADD3 R8, R35, 0x19, RZ ;  /* 0x0000001923087810 */ /* 0x000fe20007ffe0ff */
[----:B------:R-:W-:Y:S01]  /*3c80*/  HMMA.16816.F32.BF16 R68, R48, R66, R68 ;  /* 0x000000423044723c */ /* 0x000fe20000041844 */
[----:B------:R-:W-:Y:S02]  /*3c90*/  FSEL R36, R36, -INF , !P2 ;  /* 0xff80000024247808 */ /* 0x000fe40005000000 */
[----:B------:R-:W-:Y:S01]  /*3ca0*/  FSEL R44, R37, -INF , !P5 ;  /* 0xff800000252c7808 */ /* 0x000fe20006800000 */
[----:B------:R-:W-:Y:S01]  /*3cb0*/  BAR.SYNC.DEFER_BLOCKING 0x0 ;  /* 0x0000000000007b1d */ /* 0x000fe20000010000 */
        /* <DEDUP_REMOVED lines=10> */
[C---:B------:R-:W-:Y:S02]  /*3d60*/  ISETP.GE.AND P2, PT, R8.reuse, R124, PT ;  /* 0x0000007c0800720c */ /* 0x040fe40003f46270 */
[C---:B------:R-:W-:Y:S01]  /*3d70*/  IADD3 R3, R35.reuse, 0x20, RZ ;  /* 0x0000002023037810 */ /* 0x040fe20007ffe0ff */
[----:B------:R-:W-:Y:S01]  /*3d80*/  HMMA.16816.F32.BF16 R68, R52, R14, R68 ;  /* 0x0000000e3444723c */ /* 0x000fe20000041844 */
[----:B------:R-:W-:Y:S02]  /*3d90*/  IADD3 R10, R35, 0x21, RZ ;  /* 0x00000021230a7810 */ /* 0x000fe40007ffe0ff */
[----:B------:R-:W-:Y:S02]  /*3da0*/  FSEL R24, R25, -INF , !P5 ;  /* 0xff80000019187808 */ /* 0x000fe40006800000 */
[----:B------:R-:W-:-:S02]  /*3db0*/  ISETP.GE.AND P5, PT, R8, R103, PT ;  /* 0x000000670800720c */ /* 0x000fc40003fa6270 */
        /* <DEDUP_REMOVED lines=8> */
[C---:B------:R-:W-:Y:S02]  /*3e40*/  ISETP.GE.AND P3, PT, R10.reuse, R124, PT ;  /* 0x0000007c0a00720c */ /* 0x040fe40003f66270 */
[----:B------:R-:W-:Y:S02]  /*3e50*/  ISETP.GE.AND P2, PT, R10, R103, PT ;  /* 0x000000670a00720c */ /* 0x000fe40003f46270 */
[----:B------:R-:W-:Y:S02]  /*3e60*/  IADD3 R10, R35, 0x31, RZ ;  /* 0x00000031230a7810 */ /* 0x000fe40007ffe0ff */
[----:B------:R-:W-:-:S02]  /*3e70*/  FSEL R9, R26, -INF , !P4 ;  /* 0xff8000001a097808 */ /* 0x000fc40006000000 */
[----:B------:R-:W-:Y:S02]  /*3e80*/  FSEL R164, R81, -INF , !P3 ;  /* 0xff80000051a47808 */ /* 0x000fe40005800000 */
[-C--:B------:R-:W-:Y:S02]  /*3e90*/  ISETP.GE.AND P4, PT, R3, R103.reuse, PT ;  /* 0x000000670300720c */ /* 0x080fe40003f86270 */
[----:B------:R-:W-:Y:S02]  /*3ea0*/  ISETP.GE.AND P3, PT, R10, R103, PT ;  /* 0x000000670a00720c */ /* 0x000fe40003f66270 */
[----:B------:R-:W-:Y:S02]  /*3eb0*/  IADD3 R3, R35, 0x28, RZ ;  /* 0x0000002823037810 */ /* 0x000fe40007ffe0ff */
[----:B------:R-:W-:Y:S02]  /*3ec0*/  FSEL R21, R22, -INF , !P6 ;  /* 0xff80000016157808 */ /* 0x000fe40007000000 */
[----:B------:R-:W-:-:S02]  /*3ed0*/  FSEL R23, R23, -INF , !P5 ;  /* 0xff80000017177808 */ /* 0x000fc40006800000 */
[----:B------:R-:W-:Y:S02]  /*3ee0*/  FSEL R119, R79, -INF , !P3 ;  /* 0xff8000004f777808 */ /* 0x000fe40005800000 */
[C---:B------:R-:W-:Y:S02]  /*3ef0*/  ISETP.GE.AND P5, PT, R3.reuse, R124, PT ;  /* 0x0000007c0300720c */ /* 0x040fe40003fa6270 */
[----:B------:R-:W-:Y:S02]  /*3f00*/  ISETP.GE.AND P6, PT, R3, R103, PT ;  /* 0x000000670300720c */ /* 0x000fe40003fc6270 */
[----:B------:R-:W-:Y:S02]  /*3f10*/  ISETP.GT.AND P3, PT, R154, R147, PT ;  /* 0x000000939a00720c */ /* 0x000fe40003f64270 */
[----:B------:R-:W-:Y:S02]  /*3f20*/  IADD3 R3, R35, 0x30, RZ ;  /* 0x0000003023037810 */ /* 0x000fe40007ffe0ff */
[----:B------:R-:W-:-:S02]  /*3f30*/  FSEL R162, R80, -INF , !P5 ;  /* 0xff80000050a27808 */ /* 0x000fc40006800000 */
[----:B------:R-:W-:Y:S02]  /*3f40*/  FSEL R163, R18, -INF , !P4 ;  /* 0xff80000012a37808 */ /* 0x000fe40006000000 */
[CC--:B------:R-:W-:Y:S02]  /*3f50*/  ISETP.GE.AND P5, PT, R3.reuse, R124.reuse, PT ;  /* 0x0000007c0300720c */ /* 0x0c0fe40003fa6270 */
[----:B------:R-:W-:Y:S02]  /*3f60*/  ISETP.GE.AND P4, PT, R3, R103, PT ;  /* 0x000000670300720c */ /* 0x000fe40003f86270 */
[----:B------:R-:W-:Y:S02]  /*3f70*/  FSEL R169, R19, -INF , !P1 ;  /* 0xff80000013a97808 */ /* 0x000fe40004800000 */
[----:B------:R-:W-:Y:S02]  /*3f80*/  IADD3 R3, R35, 0x38, RZ ;  /* 0x0000003823037810 */ /* 0x000fe40007ffe0ff */
        /* <DEDUP_REMOVED lines=74> */
.L_x_5973:
[----:B------:R-:W-:-:S04]  /*4430*/  LEA R11, -R6, RZ, 0x6 ;  /* 0x000000ff060b7211 */ /* 0x000fc800078e31ff */
[----:B------:R-:W-:Y:S02]  /*4440*/  SHF.R.S32.HI R10, RZ, 0x1f, R11 ;  /* 0x0000001fff0a7819 */ /* 0x000fe4000001140b */
.L_x_5974:
        /* <DEDUP_REMOVED lines=82> */
.L_x_5976:
[----:B------:R-:W-:Y:S05]  /*4970*/  BSYNC B0 ;  /* 0x0000000000007941 */ /* 0x000fea0003800000 */
.L_x_5975:
[----:B------:R-:W0:Y:S01]  /*4980*/  LDGDEPBAR ;  /* 0x00000000000079af */ /* 0x000e220000000000 */
[----:B------:R-:W-:-:S04]  /*4990*/  IADD3 R100, P1, R11, R100, RZ ;  /* 0x000000640b647210 */ /* 0x000fc80007f3e0ff */
[----:B------:R-:W-:Y:S02]  /*49a0*/  IADD3.X R101, R10, R101, RZ, P1, !PT ;  /* 0x000000650a657210 */ /* 0x000fe40000ffe4ff */
.L_x_5972:
        /* <DEDUP_REMOVED lines=32> */
[-C--:B------:R-:W-:Y:S01]  /*4bb0*/  LEA R137, R4, R139.reuse, 0x1 ;  /* 0x0000008b04897211 */ /* 0x080fe200078e08ff */
[----:B------:R-:W2:Y:S01]  /*4bc0*/  SHFL.BFLY PT, R7, R10, 0x2, 0x1f ;  /* 0x0c401f000a077f89 */ /* 0x000ea200000e0000 */
        /* <DEDUP_REMOVED lines=27> */
[--C-:B------:R-:W-:Y:S01]  /*4d80*/  FFMA.FTZ R108, R42, c[0x0][0x23c], -R116.reuse ;  /* 0x00008f002a6c7a23 */ /* 0x100fe20000010874 */
[----:B------:R-:W2:Y:S01]  /*4d90*/  LDSM.16.MT88.4 R36, [R139+0x8000] ;  /* 0x008000008b24783b */ /* 0x000ea20000004200 */
[----:B------:R-:W-:-:S02]  /*4da0*/  FFMA.FTZ R107, R43, c[0x0][0x23c], -R116 ;  /* 0x00008f002b6b7a23 */ /* 0x000fc40000010874 */
[--C-:B------:R-:W-:Y:S01]  /*4db0*/  FFMA.FTZ R106, R31, c[0x0][0x23c], -R116.reuse ;  /* 0x00008f001f6a7a23 */ /* 0x100fe20000010874 */
[----:B------:R-:W-:Y:S01]  /*4dc0*/  MUFU.EX2 R114, R114 ;  /* 0x0000007200727308 */ /* 0x000fe20000000800 */
[----:B------:R-:W-:Y:S02]  /*4dd0*/  FFMA.FTZ R109, R29, c[0x0][0x23c], -R116 ;  /* 0x00008f001d6d7a23 */ /* 0x000fe40000010874 */
[--C-:B------:R-:W-:Y:S02]  /*4de0*/  FFMA.FTZ R111, R34, c[0x0][0x23c], -R125.reuse ;  /* 0x00008f00226f7a23 */ /* 0x100fe4000001087d */
[--C-:B------:R-:W-:Y:S02]  /*4df0*/  FFMA.FTZ R110, R24, c[0x0][0x23c], -R125.reuse ;  /* 0x00008f00186e7a23 */ /* 0x100fe4000001087d */
[--C-:B------:R-:W-:Y:S01]  /*4e00*/  FFMA.FTZ R35, R20, c[0x0][0x23c], -R125.reuse ;  /* 0x00008f0014237a23 */ /* 0x100fe2000001087d */
[----:B------:R-:W3:Y:S01]  /*4e10*/  MUFU.EX2 R113, R113 ;  /* 0x0000007100717308 */ /* 0x000ee20000000800 */
[----:B------:R-:W-:-:S02]  /*4e20*/  FFMA.FTZ R34, R8, c[0x0][0x23c], -R125 ;  /* 0x00008f0008227a23 */ /* 0x000fc4000001087d */
[--C-:B------:R-:W-:Y:S02]  /*4e30*/  FFMA.FTZ R112, R9, c[0x0][0x23c], -R116.reuse ;  /* 0x00008f0009707a23 */ /* 0x100fe40000010874 */
[--C-:B------:R-:W-:Y:S01]  /*4e40*/  FFMA.FTZ R31, R27, c[0x0][0x23c], -R116.reuse ;  /* 0x00008f001b1f7a23 */ /* 0x100fe20000010874 */
[----:B------:R-:W-:Y:S01]  /*4e50*/  LDSM.16.MT88.4 R8, [R136+0x8800] ;  /* 0x008800008808783b */ /* 0x000fe20000004200 */
[--C-:B------:R-:W-:Y:S01]  /*4e60*/  FFMA.FTZ R29, R21, c[0x0][0x23c], -R116.reuse ;  /* 0x00008f00151d7a23 */ /* 0x100fe20000010874 */
[----:B------:R-:W4:Y:S01]  /*4e70*/  MUFU.EX2 R105, R105 ;  /* 0x0000006900697308 */ /* 0x000f220000000800 */
[--C-:B------:R-:W-:Y:S01]  /*4e80*/  FFMA.FTZ R0, R23, c[0x0][0x23c], -R116.reuse ;  /* 0x00008f0017007a23 */ /* 0x100fe20000010874 */
[----:B------:R-:W-:Y:S01]  /*4e90*/  LDSM.16.MT88.4 R24, [R135+0x8800] ;  /* 0x008800008718783b */ /* 0x000fe20000004200 */
        /* <DEDUP_REMOVED lines=8> */
[----:B------:R-:W-:Y:S02]  /*4f20*/  FFMA.FTZ R120, R120, c[0x0][0x23c], -R125 ;  /* 0x00008f0078787a23 */ /* 0x000fe4000001087d */
[----:B------:R-:W3:Y:S01]  /*4f30*/  MUFU.EX2 R107, R107 ;  /* 0x0000006b006b7308 */ /* 0x000ee20000000800 */
[----:B----4-:R-:W-:Y:S01]  /*4f40*/  F2FP.BF16.PACK_AB R86, R104, R105 ;  /* 0x000000696856723e */ /* 0x010fe200000010ff */
[--C-:B------:R-:W-:Y:S02]  /*4f50*/  FFMA.FTZ R119, R119, c[0x0][0x23c], -R116.reuse ;  /* 0x00008f0077777a23 */ /* 0x100fe40000010874 */
[----:B------:R-:W-:Y:S02]  /*4f60*/  FFMA.FTZ R117, R117, c[0x0][0x23c], -R116 ;  /* 0x00008f0075757a23 */ /* 0x000fe40000010874 */
[----:B------:R-:W-:-:S02]  /*4f70*/  FADD.FTZ R114, R114, R113 ;  /* 0x0000007172727221 */ /* 0x000fc40000010000 */
[----:B------:R-:W-:Y:S02]  /*4f80*/  MUFU.EX2 R106, R106 ;  /* 0x0000006a006a7308 */ /* 0x000fe40000000800 */
[----:B------:R-:W-:-:S04]  /*4f90*/  FADD.FTZ R105, R105, R114 ;  /* 0x0000007269697221 */ /* 0x000fc80000010000 */
[----:B------:R-:W-:Y:S02]  /*4fa0*/  FADD.FTZ R104, R104, R105 ;  /* 0x0000006968687221 */ /* 0x000fe40000010000 */
[----:B------:R-:W4:Y:S01]  /*4fb0*/  MUFU.EX2 R109, R109 ;  /* 0x0000006d006d7308 */ /* 0x000f220000000800 */
[----:B---3--:R-:W-:Y:S01]  /*4fc0*/  F2FP.BF16.PACK_AB R85, R107, R108 ;  /* 0x0000006c6b55723e */ /* 0x008fe200000010ff */
[----:B------:R-:W-:-:S06]  /*4fd0*/  FADD.FTZ R107, R108, R107 ;  /* 0x0000006b6c6b7221 */ /* 0x000fcc0000010000 */
[----:B------:R-:W-:Y:S01]  /*4fe0*/  MUFU.EX2 R111, R111 ;  /* 0x0000006f006f7308 */ /* 0x000fe20000000800 */
[----:B----4-:R-:W-:-:S07]  /*4ff0*/  F2FP.BF16.PACK_AB R87, R109, R106 ;  /* 0x0000006a6d57723e */ /* 0x010fce00000010ff */
[----:B------:R-:W3:Y:S01]  /*5000*/  MUFU.EX2 R110, R110 ;  /* 0x0000006e006e7308 */ /* 0x000ee20000000800 */
[----:B------:R-:W-:-:S04]  /*5010*/  FADD.FTZ R106, R106, R107 ;  /* 0x0000006b6a6a7221 */ /* 0x000fc80000010000 */
[----:B------:R-:W-:Y:S01]  /*5020*/  FADD.FTZ R109, R109, R106 ;  /* 0x0000006a6d6d7221 */ /* 0x000fe20000010000 */
[C---:B-1----:R-:W-:Y:S02]  /*5030*/  HMMA.16816.F32.BF16 R40, R84.reuse, R44, RZ ;  /* 0x0000002c5428723c */ /* 0x042fe400000418ff */
[----:B------:R-:W-:Y:S06]  /*5040*/  MUFU.EX2 R35, R35 ;  /* 0x0000002300237308 */ /* 0x000fec0000000800 */
[----:B------:R-:W-:Y:S02]  /*5050*/  HMMA.16816.F32.BF16 R44, R84, R46, RZ ;  /* 0x0000002e542c723c */ /* 0x000fe400000418ff */
[----:B------:R-:W1:Y:S01]  /*5060*/  MUFU.EX2 R34, R34 ;  /* 0x0000002200227308 */ /* 0x000e620000000800 */
[----:B---3--:R-:W-:Y:S01]  /*5070*/  F2FP.BF16.PACK_AB R4, R110, R111 ;  /* 0x0000006f6e04723e */ /* 0x008fe200000010ff */
[----:B------:R-:W-:-:S04]  /*5080*/  FADD.FTZ R111, R111, R104 ;  /* 0x000000686f6f7221 */ /* 0x000fc80000010000 */
[C---:B------:R-:W-:Y:S01]  /*5090*/  HMMA.16816.F32.BF16 R72, R84.reuse, R92, RZ ;  /* 0x0000005c5448723c */ /* 0x040fe200000418ff */
[----:B------:R-:W-:Y:S01]  /*50a0*/  FADD.FTZ R110, R110, R111 ;  /* 0x0000006f6e6e7221 */ /* 0x000fe20000010000 */
[----:B------:R-:W-:Y:S06]  /*50b0*/  MUFU.EX2 R112, R112 ;  /* 0x0000007000707308 */ /* 0x000fec0000000800 */
[----:B------:R-:W-:Y:S02]  /*50c0*/  HMMA.16816.F32.BF16 R92, R84, R94, RZ ;  /* 0x0000005e545c723c */ /* 0x000fe400000418ff */
[----:B------:R-:W3:Y:S01]  /*50d0*/  MUFU.EX2 R31, R31 ;  /* 0x0000001f001f7308 */ /* 0x000ee20000000800 */
[----:B-1----:R-:W-:-:S05]  /*50e0*/  F2FP.BF16.PACK_AB R6, R34, R35 ;  /* 0x000000232206723e */ /* 0x002fca00000010ff */
[C---:B--2---:R-:W-:Y:S02]  /*50f0*/  HMMA.16816.F32.BF16 R96, R84.reuse, R36, RZ ;  /* 0x000000245460723c */ /* 0x044fe400000418ff */
        /* <DEDUP_REMOVED lines=8> */
[----:B------:R-:W-:Y:S01]  /*5180*/  HMMA.16816.F32.BF16 R52, R84, R54, RZ ;  /* 0x000000365434723c */ /* 0x000fe200000418ff */
[----:B-1----:R-:W-:Y:S01]  /*5190*/  F2FP.BF16.PACK_AB R7, R0, R29 ;  /* 0x0000001d0007723e */ /* 0x002fe200000010ff */
[----:B------:R-:W-:Y:S01]  /*51a0*/  MUFU.EX2 R163, R163 ;  /* 0x000000a300a37308 */ /* 0x000fe20000000800 */
[----:B------:R-:W-:-:S05]  /*51b0*/  FADD.FTZ R29, R29, R112 ;  /* 0x000000701d1d7221 */ /* 0x000fca0000010000 */
[----:B------:R-:W-:Y:S01]  /*51c0*/  HMMA.16816.F32.BF16 R56, R84, R60, RZ ;  /* 0x0000003c5438723c */ /* 0x000fe200000418ff */
[----:B------:R-:W-:Y:S01]  /*51d0*/  FADD.FTZ R0, R0, R29 ;  /* 0x0000001d00007221 */ /* 0x000fe20000010000 */
[----:B------:R-:W-:Y:S06]  /*51e0*/  MUFU.EX2 R127, R127 ;  /* 0x0000007f007f7308 */ /* 0x000fec0000000800 */
[C---:B------:R-:W-:Y:S02]  /*51f0*/  HMMA.16816.F32.BF16 R40, R4.reuse, R12, R40 ;  /* 0x0000000c0428723c */ /* 0x040fe40000041828 */
[----:B------:R-:W-:Y:S06]  /*5200*/  MUFU.EX2 R123, R123 ;  /* 0x0000007b007b7308 */ /* 0x000fec0000000800 */
[----:B------:R-:W-:Y:S01]  /*5210*/  HMMA.16816.F32.BF16 R44, R4, R14, R44 ;  /* 0x0000000e042c723c */ /* 0x000fe2000004182c */
[----:B------:R-:W1:Y:S01]  /*5220*/  LDSM.16.MT88.4 R12, [R137+0xa800] ;  /* 0x00a80000890c783b */ /* 0x000e620000004200 */
[----:B------:R-:W-:Y:S06]  /*5230*/  MUFU.EX2 R122, R122 ;  /* 0x0000007a007a7308 */ /* 0x000fec0000000800 */
[C---:B------:R-:W-:Y:S02]  /*5240*/  HMMA.16816.F32.BF16 R64, R84.reuse, R68, RZ ;  /* 0x000000445440723c */ /* 0x040fe400000418ff */
[----:B------:R-:W-:Y:S06]  /*5250*/  MUFU.EX2 R120, R120 ;  /* 0x0000007800787308 */ /* 0x000fec0000000800 */
[C---:B------:R-:W-:Y:S02]  /*5260*/  HMMA.16816.F32.BF16 R76, R84.reuse, R80, RZ ;  /* 0x00000050544c723c */ /* 0x040fe400000418ff */
[----:B------:R-:W-:Y:S06]  /*5270*/  MUFU.EX2 R119, R119 ;  /* 0x0000007700777308 */ /* 0x000fec0000000800 */
[C---:B------:R-:W-:Y:S08]  /*5280*/  HMMA.16816.F32.BF16 R60, R84.reuse, R62, RZ ;  /* 0x0000003e543c723c */ /* 0x040ff000000418ff */
[C---:B------:R-:W-:Y:S08]  /*5290*/  HMMA.16816.F32.BF16 R68, R84.reuse, R70, RZ ;  /* 0x000000465444723c */ /* 0x040ff000000418ff */
[----:B------:R-:W-:Y:S08]  /*52a0*/  HMMA.16816.F32.BF16 R80, R84, R82, RZ ;  /* 0x000000525450723c */ /* 0x000ff000000418ff */
[C---:B-1----:R-:W-:Y:S08]  /*52b0*/  HMMA.16816.F32.BF16 R72, R4.reuse, R12, R72 ;  /* 0x0000000c0448723c */ /* 0x042ff00000041848 */
[----:B------:R-:W-:Y:S01]  /*52c0*/  HMMA.16816.F32.BF16 R92, R4, R14, R92 ;  /* 0x0000000e045c723c */ /* 0x000fe2000004185c */
[----:B------:R-:W1:Y:S07]  /*52d0*/  LDSM.16.MT88.4 R12, [R135+0xa800] ;  /* 0x00a80000870c783b */ /* 0x000e6e0000004200 */
[C---:B------:R-:W-:Y:S08]  /*52e0*/  HMMA.16816.F32.BF16 R88, R84.reuse, R20, RZ ;  /* 0x000000145458723c */ /* 0x040ff000000418ff */
[----:B------:R-:W-:Y:S01]  /*52f0*/  HMMA.16816.F32.BF16 R84, R84, R22, RZ ;  /* 0x000000165454723c */ /* 0x000fe200000418ff */
[----:B------:R-:W-:Y:S07]  /*5300*/  LDSM.16.MT88.4 R20, [R136+0x9800] ;  /* 0x009800008814783b */ /* 0x000fee0000004200 */
[C---:B------:R-:W-:Y:S08]  /*5310*/  HMMA.16816.F32.BF16 R96, R4.reuse, R16, R96 ;  /* 0x000000100460723c */ /* 0x040ff00000041860 */
        /* <DEDUP_REMOVED lines=8> */
[C---:B------:R-:W-:Y:S07]  /*53a0*/  HMMA.16816.F32.BF16 R60, R4.reuse, R26, R60 ;  /* 0x0000001a043c723c */ /* 0x040fee000004183c */
[----:B------:R-:W-:Y:S01]  /*53b0*/  FFMA.FTZ R27, R160, c[0x0][0x23c], -R125 ;  /* 0x00008f00a01b7a23 */ /* 0x000fe2000001087d */
[----:B------:R-:W-:Y:S01]  /*53c0*/  HMMA.16816.F32.BF16 R56, R4, R24, R56 ;  /* 0x000000180438723c */ /* 0x000fe20000041838 */
[----:B------:R-:W-:-:S02]  /*53d0*/  FFMA.FTZ R160, R169, c[0x0][0x23c], -R116 ;  /* 0x00008f00a9a07a23 */ /* 0x000fc40000010874 */
[--C-:B------:R-:W-:Y:S02]  /*53e0*/  FFMA.FTZ R26, R165, c[0x0][0x23c], -R116.reuse ;  /* 0x00008f00a51a7a23 */ /* 0x100fe40000010874 */
[----:B------:R-:W4:Y:S01]  /*53f0*/  MUFU.EX2 R27, R27 ;  /* 0x0000001b001b7308 */ /* 0x000f220000000800 */
[--C-:B------:R-:W-:Y:S02]  /*5400*/  FFMA.FTZ R165, R115, c[0x0][0x23c], -R116.reuse ;  /* 0x00008f0073a57a23 */ /* 0x100fe40000010874 */
[--C-:B------:R-:W-:Y:S01]  /*5410*/  FFMA.FTZ R25, R162, c[0x0][0x23c], -R125.reuse ;  /* 0x00008f00a2197a23 */ /* 0x100fe2000001087d */
[----:B--2---:R-:W-:Y:S01]  /*5420*/  HMMA.16816.F32.BF16 R64, R4, R16, R64 ;  /* 0x000000100440723c */ /* 0x004fe20000041840 */
[--C-:B------:R-:W-:Y:S01]  /*5430*/  FFMA.FTZ R24, R164, c[0x0][0x23c], -R125.reuse ;  /* 0x00008f00a4187a23 */ /* 0x100fe2000001087d */
[----:B------:R-:W-:Y:S01]  /*5440*/  LEA R164, P1, R100, c[0x0][0x168], 0x1 ;  /* 0x00005a0064a47a11 */ /* 0x000fe200078208ff */
[----:B------:R-:W-:Y:S01]  /*5450*/  FFMA.FTZ R125, R118, c[0x0][0x23c], -R125 ;  /* 0x00008f00767d7a23 */ /* 0x000fe2000001087d */
[----:B------:R-:W2:Y:S01]  /*5460*/  MUFU.EX2 R160, R160 ;  /* 0x000000a000a07308 */ /* 0x000ea20000000800 */
[----:B------:R-:W-:-:S03]  /*5470*/  FFMA.FTZ R118, R121, c[0x0][0x23c], -R116 ;  /* 0x00008f0079767a23 */ /* 0x000fc60000010874 */
[C---:B------:R-:W-:Y:S01]  /*5480*/  HMMA.16816.F32.BF16 R68, R4.reuse, R18, R68 ;  /* 0x000000120444723c */ /* 0x040fe20000041844 */
[----:B------:R-:W-:Y:S03]  /*5490*/  LDSM.16.MT88.4 R16, [R137+0x9000] ;  /* 0x009000008910783b */ /* 0x000fe60000004200 */
[----:B------:R-:W-:Y:S04]  /*54a0*/  MUFU.EX2 R25, R25 ;  /* 0x0000001900197308 */ /* 0x000fe80000000800 */
[C---:B---3--:R-:W-:Y:S04]  /*54b0*/  HMMA.16816.F32.BF16 R76, R4.reuse, R8, R76 ;  /* 0x00000008044c723c */ /* 0x048fe8000004184c */
[----:B------:R-:W3:Y:S04]  /*54c0*/  MUFU.EX2 R24, R24 ;  /* 0x0000001800187308 */ /* 0x000ee80000000800 */
[----:B------:R-:W-:Y:S01]  /*54d0*/  HMMA.16816.F32.BF16 R80, R4, R10, R80 ;  /* 0x0000000a0450723c */ /* 0x000fe20000041850 */
[----:B------:R-:W5:Y:S03]  /*54e0*/  LDSM.16.MT88.4 R8, [R139+0x9000] ;  /* 0x009000008b08783b */ /* 0x000f660000004200 */
[----:B------:R-:W1:Y:S03]  /*54f0*/  MUFU.EX2 R26, R26 ;  /* 0x0000001a001a7308 */ /* 0x000e660000000800 */
[----:B----4-:R-:W-:-:S02]  /*5500*/  F2FP.BF16.PACK_AB R4, R27, R126 ;  /* 0x0000007e1b04723e */ /* 0x010fc400000010ff */
[----:B--2---:R-:W-:Y:S01]  /*5510*/  F2FP.BF16.PACK_AB R5, R160, R163 ;  /* 0x000000a3a005723e */ /* 0x004fe200000010ff */
[----:B------:R-:W-:Y:S01]  /*5520*/  FADD.FTZ R163, R163, R0 ;  /* 0x00000000a3a37221 */ /* 0x000fe20000010000 */
[----:B---3--:R-:W-:Y:S01]  /*5530*/  F2FP.BF16.PACK_AB R6, R24, R25 ;  /* 0x000000191806723e */ /* 0x008fe200000010ff */
[----:B------:R-:W-:Y:S02]  /*5540*/  MUFU.EX2 R125, R125 ;  /* 0x0000007d007d7308 */ /* 0x000fe40000000800 */
[----:B------:R-:W-:Y:S01]  /*5550*/  FADD.FTZ R160, R160, R163 ;  /* 0x000000a3a0a07221 */ /* 0x000fe20000010000 */
[----:B------:R-:W-:Y:S02]  /*5560*/  LEA.HI.X R163, R100, c[0x0][0x16c], R101, 0x1, P1 ;  /* 0x00005b0064a37a11 */ /* 0x000fe400008f0c65 */
[----:B-1----:R-:W-:-:S03]  /*5570*/  F2FP.BF16.PACK_AB R7, R26, R127 ;  /* 0x0000007f1a07723e */ /* 0x002fc600000010ff */
[----:B------:R-:W1:Y:S01]  /*5580*/  MUFU.EX2 R118, R118 ;  /* 0x0000007600767308 */ /* 0x000e620000000800 */
[----:B------:R-:W-:-:S04]  /*5590*/  FADD.FTZ R127, R127, R160 ;  /* 0x000000a07f7f7221 */ /* 0x000fc80000010000 */
[----:B------:R-:W-:Y:S01]  /*55a0*/  FADD.FTZ R127, R26, R127 ;  /* 0x0000007f1a7f7221 */ /* 0x000fe20000010000 */
[C---:B------:R-:W-:Y:S02]  /*55b0*/  HMMA.16816.F32.BF16 R48, R4.reuse, R12, R48 ;  /* 0x0000000c0430723c */ /* 0x040fe40000041830 */
[----:B------:R-:W-:Y:S06]  /*55c0*/  MUFU.EX2 R116, R117 ;  /* 0x0000007500747308 */ /* 0x000fec0000000800 */
[C---:B------:R-:W-:Y:S01]  /*55d0*/  HMMA.16816.F32.BF16 R52, R4.reuse, R14, R52 ;  /* 0x0000000e0434723c */ /* 0x040fe20000041834 */
[----:B------:R-:W2:Y:S01]  /*55e0*/  LDSM.16.MT88.4 R12, [R137+0xb000] ;  /* 0x00b00000890c783b */ /* 0x000ea20000004200 */
[----:B------:R-:W3:Y:S06]  /*55f0*/  MUFU.EX2 R165, R165 ;  /* 0x000000a500a57308 */ /* 0x000eec0000000800 */
[C---:B-----5:R-:W-:Y:S08]  /*5600*/  HMMA.16816.F32.BF16 R96, R4.reuse, R8, R96 ;  /* 0x000000080460723c */ /* 0x060ff00000041860 */
[C---:B------:R-:W-:Y:S01]  /*5610*/  HMMA.16816.F32.BF16 R36, R4.reuse, R10, R36 ;  /* 0x0000000a0424723c */ /* 0x040fe20000041824 */
[----:B------:R-:W4:Y:S07]  /*5620*/  LDSM.16.MT88.4 R8, [R135+0x9000] ;  /* 0x009000008708783b */ /* 0x000f2e0000004200 */
        /* <DEDUP_REMOVED lines=18> */
[----:B------:R-:W-:-:S02]  /*5750*/  F2FP.BF16.PACK_AB R4, R122, R123 ;  /* 0x0000007b7a04723e */ /* 0x000fc400000010ff */
[----:B-1----:R-:W-:Y:S01]  /*5760*/  F2FP.BF16.PACK_AB R5, R119, R118 ;  /* 0x000000767705723e */ /* 0x002fe200000010ff */
[----:B------:R-:W-:Y:S01]  /*5770*/  FADD.FTZ R118, R118, R127 ;  /* 0x0000007f76767221 */ /* 0x000fe20000010000 */
[----:B------:R-:W-:Y:S02]  /*5780*/  F2FP.BF16.PACK_AB R6, R125, R120 ;  /* 0x000000787d06723e */ /* 0x000fe400000010ff */
[----:B---3--:R-:W-:Y:S01]  /*5790*/  F2FP.BF16.PACK_AB R7, R165, R116 ;  /* 0x00000074a507723e */ /* 0x008fe200000010ff */
[----:B------:R-:W-:-:S04]  /*57a0*/  FADD.FTZ R119, R119, R118 ;  /* 0x0000007677777221 */ /* 0x000fc80000010000 */
[----:B------:R-:W-:Y:S02]  /*57b0*/  FADD.FTZ R116, R116, R119 ;  /* 0x0000007774747221 */ /* 0x000fe40000010000 */
[----:B------:R-:W-:Y:S02]  /*57c0*/  HMMA.16816.F32.BF16 R48, R4, R20, R48 ;  /* 0x000000140430723c */ /* 0x000fe40000041830 */
[----:B------:R-:W-:-:S06]  /*57d0*/  FADD.FTZ R165, R165, R116 ;  /* 0x00000074a5a57221 */ /* 0x000fcc0000010000 */
        /* <DEDUP_REMOVED lines=93> */
.L_x_5978:
[----:B------:R-:W-:-:S05]  /*5db0*/  IMAD.MOV.U32 R0, RZ, RZ, c[0x0][0x1a0] ;  /* 0x00006800ff007624 */ /* 0x000fca00078e00ff */
[----:B------:R-:W-:-:S04]  /*5dc0*/  LEA R0, -R0, RZ, 0x6 ;  /* 0x000000ff00007211 */ /* 0x000fc800078e31ff */
[----:B------:R-:W-:Y:S02]  /*5dd0*/  SHF.R.S32.HI R9, RZ, 0x1f, R0 ;  /* 0x0000001fff097819 */ /* 0x000fe40000011400 */
.L_x_5979:
        /* <DEDUP_REMOVED lines=54> */
[----:B------:R-:W-:-:S03]  /*6140*/  IMAD.MOV.U32 R167, RZ, RZ, R127 ;  /* 0x000000ffffa77224 */ /* 0x000fc600078e007f */
        /* <DEDUP_REMOVED lines=33> */
[----:B-----5:R-:W-:-:S07]  /*6360*/  IMAD.SHL.U32 R0, R0, 0x2, RZ ;  /* 0x0000000200007824 */ /* 0x020fce00078e00ff */
[C---:B------:R-:W-:Y:S08]  /*6370*/  HMMA.16816.F32.BF16 R28, R4.reuse, R30, RZ ;  /* 0x0000001e041c723c */ /* 0x040ff000000418ff */
[C---:B------:R-:W-:Y:S08]  /*6380*/  HMMA.16816.F32.BF16 R20, R4.reuse, R22, RZ ;  /* 0x000000160414723c */ /* 0x040ff000000418ff */
[C---:B------:R-:W-:Y:S08]  /*6390*/  HMMA.16816.F32.BF16 R12, R4.reuse, R14, RZ ;  /* 0x0000000e040c723c */ /* 0x040ff000000418ff */
        /* <DEDUP_REMOVED lines=47> */
[----:B------:R-:W1:Y:S07]  /*6690*/  LDSM.16.M88.4 R116, [R130] ;  /* 0x000000008274783b */ /* 0x000e6e0000000200 */
[C---:B------:R-:W-:Y:S08]  /*66a0*/  HMMA.16816.F32.BF16 R16, R104.reuse, R112, R16 ;  /* 0x000000706810723c */ /* 0x040ff00000041810 */
[C---:B------:R-:W-:Y:S01]  /*66b0*/  HMMA.16816.F32.BF16 R12, R104.reuse, R114, R12 ;  /* 0x00000072680c723c */ /* 0x040fe2000004180c */
[----:B------:R-:W3:Y:S07]  /*66c0*/  LDSM.16.M88.4 R112, [R129] ;  /* 0x000000008170783b */ /* 0x000eee0000000200 */
[C---:B--2---:R-:W-:Y:S08]  /*66d0*/  HMMA.16816.F32.BF16 R8, R104.reuse, R108, R8 ;  /* 0x0000006c6808723c */ /* 0x044ff00000041808 */
[----:B------:R-:W-:Y:S01]  /*66e0*/  HMMA.16816.F32.BF16 R4, R104, R110, R4 ;  /* 0x0000006e6804723c */ /* 0x000fe20000041804 */
[----:B------:R-:W2:Y:S04]  /*66f0*/  LDSM.16.M88.4 R108, [R128] ;  /* 0x00000000806c783b */ /* 0x000ea80000000200 */
[----:B------:R-:W4:Y:S03]  /*6700*/  LDSM.16.M88.4 R104, [R102] ;  /* 0x000000006668783b */ /* 0x000f260000000200 */
        /* <DEDUP_REMOVED lines=11> */
[----:B------:R-:W3:Y:S04]  /*67c0*/  LDSM.16.M88.4 R104, [R138+0x7000] ;  /* 0x007000008a68783b */ /* 0x000ee80000000200 */
[----:B------:R-:W4:Y:S03]  /*67d0*/  LDSM.16.M88.4 R120, [R138+0x7800] ;  /* 0x007800008a78783b */ /* 0x000f260000000200 */
        /* <DEDUP_REMOVED lines=13> */
[----:B------:R-:W-:Y:S01]  /*68b0*/  HMMA.16816.F32.BF16 R28, R116, R110, R28 ;  /* 0x0000006e741c723c */ /* 0x000fe2000004181c */
[----:B------:R-:W1:Y:S01]  /*68c0*/  LDSM.16.M88.4 R108, [R131+0x3000] ;  /* 0x00300000836c783b */ /* 0x000e620000000200 */
[----:B------:R-:W-:-:S06]  /*68d0*/  DEPBAR.LE SB0, 0x0 ;  /* 0x000080000000791a */ /* 0x000fcc0000000000 */
[C---:B--2---:R-:W-:Y:S07]  /*68e0*/  HMMA.16816.F32.BF16 R8, R116.reuse, R104, R8 ;  /* 0x000000687408723c */ /* 0x044fee0000041808 */
[----:B------:R-:W-:Y:S01]  /*68f0*/  LOP3.LUT R105, R0, 0x6, RZ, 0xc0, !PT ;  /* 0x0000000600697812 */ /* 0x000fe200078ec0ff */
[----:B------:R-:W-:Y:S04]  /*6900*/  HMMA.16816.F32.BF16 R4, R116, R106, R4 ;  /* 0x0000006a7404723c */ /* 0x000fe80000041804 */
[----:B------:R-:W-:-:S04]  /*6910*/  IMAD R0, R154, 0x40, R105 ;  /* 0x000000409a007824 */ /* 0x000fc800078e0269 */
[C---:B---3--:R-:W-:Y:S01]  /*6920*/  HMMA.16816.F32.BF16 R24, R116.reuse, R112, R24 ;  /* 0x000000707418723c */ /* 0x048fe20000041818 */
[C---:B------:R-:W-:Y:S02]  /*6930*/  IADD3 R104, R0.reuse, 0x1, RZ ;  /* 0x0000000100687810 */ /* 0x040fe40007ffe0ff */
[----:B------:R-:W-:Y:S02]  /*6940*/  IADD3 R106, R0, 0x8, RZ ;  /* 0x00000008006a7810 */ /* 0x000fe40007ffe0ff */
[----:B------:R-:W-:Y:S02]  /*6950*/  ISETP.GE.AND P3, PT, R104, R124, PT ;  /* 0x0000007c6800720c */ /* 0x000fe40003f66270 */
[----:B------:R-:W-:Y:S01]  /*6960*/  IADD3 R105, R0, 0x9, RZ ;  /* 0x0000000900697810 */ /* 0x000fe20007ffe0ff */
[----:B------:R-:W-:Y:S01]  /*6970*/  HMMA.16816.F32.BF16 R20, R116, R114, R20 ;  /* 0x000000727414723c */ /* 0x000fe20000041814 */
[----:B------:R-:W-:Y:S01]  /*6980*/  FSEL R185, R33, -INF , !P3 ;  /* 0xff80000021b97808 */ /* 0x000fe20005800000 */
[----:B------:R-:W-:Y:S01]  /*6990*/  BAR.SYNC.DEFER_BLOCKING 0x0 ;  /* 0x0000000000007b1d */ /* 0x000fe20000010000 */
[----:B------:R-:W-:-:S02]  /*69a0*/  ISETP.GE.AND P5, PT, R104, R103, PT ;  /* 0x000000676800720c */ /* 0x000fc40003fa6270 */
[CC--:B------:R-:W-:Y:S02]  /*69b0*/  ISETP.GE.AND P6, PT, R106.reuse, R124.reuse, PT ;  /* 0x0000007c6a00720c */ /* 0x0c0fe40003fc6270 */
[----:B------:R-:W-:Y:S01]  /*69c0*/  ISETP.GE.AND P4, PT, R106, R103, PT ;  /* 0x000000676a00720c */ /* 0x000fe20003f86270 */
[C---:B-1----:R-:W-:Y:S01]  /*69d0*/  HMMA.16816.F32.BF16 R16, R116.reuse, R108, R16 ;  /* 0x0000006c7410723c */ /* 0x042fe20000041810 */
[----:B------:R-:W-:Y:S02]  /*69e0*/  ISETP.GE.AND P3, PT, R105, R124, PT ;  /* 0x0000007c6900720c */ /* 0x000fe40003f66270 */
[----:B------:R-:W-:Y:S02]  /*69f0*/  IADD3 R104, R0, 0x10, RZ ;  /* 0x0000001000687810 */ /* 0x000fe40007ffe0ff */
[----:B------:R-:W-:Y:S02]  /*6a00*/  FSEL R183, R28, -INF , !P6 ;  /* 0xff8000001cb77808 */ /* 0x000fe40007000000 */
[----:B------:R-:W-:Y:S01]  /*6a10*/  FSEL R33, R30, -INF , !P4 ;  /* 0xff8000001e217808 */ /* 0x000fe20006000000 */
[----:B------:R-:W-:Y:S01]  /*6a20*/  HMMA.16816.F32.BF16 R12, R116, R110, R12 ;  /* 0x0000006e740c723c */ /* 0x000fe2000004180c */
        /* <DEDUP_REMOVED lines=32> */
[----:B------:R-:W-:Y:S02]  /*6c30*/  ISETP.GE.AND P4, PT, R22, R124, PT ;  /* 0x0000007c1600720c */ /* 0x000fe40003f86270 */
[----:B------:R-:W-:Y:S02]  /*6c40*/  IADD3 R16, R0, 0x30, RZ ;  /* 0x0000003000107810 */ /* 0x000fe40007ffe0ff */
[----:B------:R-:W-:Y:S02]  /*6c50*/  ISETP.GE.AND P6, PT, R20, R103, PT ;  /* 0x000000671400720c */ /* 0x000fe40003fc6270 */
[----:B------:R-:W-:Y:S02]  /*6c60*/  IADD3 R20, R0, 0x29, RZ ;  /* 0x0000002900147810 */ /* 0x000fe40007ffe0ff */
[----:B------:R-:W-:-:S02]  /*6c70*/  FSEL R113, R14, -INF , !P3 ;  /* 0xff8000000e717808 */ /* 0x000fc40005800000 */
[----:B------:R-:W-:Y:S02]  /*6c80*/  FSEL R171, R12, -INF , !P4 ;  /* 0xff8000000cab7808 */ /* 0x000fe40006000000 */
[----:B------:R-:W-:Y:S02]  /*6c90*/  ISETP.GE.AND P3, PT, R16, R124, PT ;  /* 0x0000007c1000720c */ /* 0x000fe40003f66270 */
[----:B------:R-:W-:Y:S02]  /*6ca0*/  IADD3 R12, R0, 0x31, RZ ;  /* 0x00000031000c7810 */ /* 0x000fe40007ffe0ff */
[-C--:B------:R-:W-:Y:S02]  /*6cb0*/  ISETP.GE.AND P4, PT, R20, R103.reuse, PT ;  /* 0x000000671400720c */ /* 0x080fe40003f86270 */
[----:B------:R-:W-:Y:S02]  /*6cc0*/  FSEL R106, R8, -INF , !P3 ;  /* 0xff800000086a7808 */ /* 0x000fe40005800000 */
[----:B------:R-:W-:-:S02]  /*6cd0*/  ISETP.GE.AND P3, PT, R12, R103, PT ;  /* 0x000000670c00720c */ /* 0x000fc40003f66270 */
[----:B------:R-:W-:Y:S02]  /*6ce0*/  FSEL R117, R15, -INF , !P4 ;  /* 0xff8000000f757808 */ /* 0x000fe40006000000 */
[----:B------:R-:W-:Y:S02]  /*6cf0*/  FSEL R111, R19, -INF , !P6 ;  /* 0xff800000136f7808 */ /* 0x000fe40007000000 */
[-C--:B------:R-:W-:Y:S02]  /*6d00*/  ISETP.GE.AND P4, PT, R12, R124.reuse, PT ;  /* 0x0000007c0c00720c */ /* 0x080fe40003f86270 */
[-C--:B------:R-:W-:Y:S02]  /*6d10*/  ISETP.GE.AND P6, PT, R20, R124.reuse, PT ;  /* 0x0000007c1400720c */ /* 0x080fe40003fc6270 */
[----:B------:R-:W-:Y:S02]  /*6d20*/  FSEL R104, R11, -INF , !P3 ;  /* 0xff8000000b687808 */ /* 0x000fe40005800000 */
[----:B------:R-:W-:-:S02]  /*6d30*/  ISETP.GE.AND P3, PT, R0, R124, PT ;  /* 0x0000007c0000720c */ /* 0x000fc40003f66270 */
[----:B------:R-:W-:Y:S02]  /*6d40*/  FSEL R107, R9, -INF , !P4 ;  /* 0xff800000096b7808 */ /* 0x000fe40006000000 */
[----:B------:R-:W-:Y:S02]  /*6d50*/  FSEL R125, R13, -INF , !P6 ;  /* 0xff8000000d7d7808 */ /* 0x000fe40007000000 */
[----:B------:R-:W-:Y:S02]  /*6d60*/  FSEL R9, R35, -INF , !P5 ;  /* 0xff80000023097808 */ /* 0x000fe40006800000 */
[C---:B------:R-:W-:Y:S02]  /*6d70*/  IADD3 R13, R0.reuse, 0x38, RZ ;  /* 0x00000038000d7810 */ /* 0x040fe40007ffe0ff */
[C---:B------:R-:W-:Y:S02]  /*6d80*/  IADD3 R8, R0.reuse, 0x39, RZ ;  /* 0x0000003900087810 */ /* 0x040fe40007ffe0ff */
[----:B------:R-:W-:-:S02]  /*6d90*/  ISETP.GE.AND P5, PT, R0, R103, PT ;  /* 0x000000670000720c */ /* 0x000fc40003fa6270 */
[----:B------:R-:W-:Y:S02]  /*6da0*/  FSEL R0, R32, -INF , !P3 ;  /* 0xff80000020007808 */ /* 0x000fe40005800000 */
[----:B------:R-:W-:Y:S02]  /*6db0*/  ISETP.GT.AND P3, PT, R154, R147, PT ;  /* 0x000000939a00720c */ /* 0x000fe40003f64270 */
[-C--:B------:R-:W-:Y:S02]  /*6dc0*/  ISETP.GE.AND P6, PT, R16, R103.reuse, PT ;  /* 0x000000671000720c */ /* 0x080fe40003fc6270 */
[C---:B------:R-:W-:Y:S02]  /*6dd0*/  ISETP.GE.AND P4, PT, R13.reuse, R103, PT ;  /* 0x000000670d00720c */ /* 0x040fe40003f86270 */
[----:B------:R-:W-:Y:S02]  /*6de0*/  FSEL R105, R10, -INF , !P6 ;  /* 0xff8000000a697808 */ /* 0x000fe40007000000 */
[----:B------:R-:W-:-:S02]  /*6df0*/  ISETP.GE.AND P6, PT, R13, R124, PT ;  /* 0x0000007c0d00720c */ /* 0x000fc40003fc6270 */
[----:B------:R-:W-:Y:S02]  /*6e00*/  FSEL R35, R6, -INF , !P4 ;  /* 0xff80000006237808 */ /* 0x000fe40006000000 */
[----:B------:R-:W-:Y:S02]  /*6e10*/  FSEL R108, R4, -INF , !P6 ;  /* 0xff800000046c7808 */ /* 0x000fe40007000000 */
[C---:B------:R-:W-:Y:S02]  /*6e20*/  ISETP.GE.AND P6, PT, R8.reuse, R124, PT ;  /* 0x0000007c0800720c */ /* 0x040fe40003fc6270 */
[----:B------:R-:W-:Y:S02]  /*6e30*/  ISETP.GE.AND P4, PT, R8, R103, PT ;  /* 0x000000670800720c */ /* 0x000fe40003f86270 */
[----:B------:R-:W-:Y:S02]  /*6e40*/  FSEL R11, R34, -INF , !P5 ;  /* 0xff800000220b7808 */ /* 0x000fe40006800000 */
[----:B------:R-:W-:-:S02]  /*6e50*/  FSEL R103, R5, -INF , !P6 ;  /* 0xff80000005677808 */ /* 0x000fc40007000000 */
        /* <DEDUP_REMOVED lines=62> */
.L_x_5981:
[----:B------:R-:W-:-:S05]  /*7240*/  IMAD.MOV.U32 R5, RZ, RZ, c[0x0][0x198] ;  /* 0x00006600ff057624 */ /* 0x000fca00078e00ff */
[----:B------:R-:W-:-:S04]  /*7250*/  LEA R5, -R5, RZ, 0x6 ;  /* 0x000000ff05057211 */ /* 0x000fc800078e31ff */
[----:B------:R-:W-:Y:S02]  /*7260*/  SHF.R.S32.HI R4, RZ, 0x1f, R5 ;  /* 0x0000001fff047819 */ /* 0x000fe40000011405 */
.L_x_5982:
[----:B------:R-:W-:Y:S01]  /*7270*/  @!P1 IADD3 R7, P4, R100, R5, RZ ;  /* 0x0000000564079210 */ /* 0x000fe20007f9e0ff */
[----:B------:R1:W-:Y:S01]  /*7280*/  @P2 STS.128 [R153+0x4000], RZ ;  /* 0x004000ff99002388 */ /* 0x0003e20000000c00 */
[----:B------:R-:W-:Y:S01]  /*7290*/  @!P2 LEA R18, P5, R5, R164, 0x1 ;  /* 0x000000a40512a211 */ /* 0x000fe200078a08ff */
[----:B------:R-:W-:Y:S02]  /*72a0*/  BSSY B0, `(.L_x_5983) ;  /* 0x0000045000007945 */ /* 0x000fe40003800000 */
[--C-:B------:R-:W-:Y:S01]  /*72b0*/  @!P1 IMAD.X R6, R101, 0x1, R4.reuse, P4 ;  /* 0x0000000165069824 */ /* 0x100fe200020e0604 */
[----:B------:R-:W-:Y:S02]  /*72c0*/  @!P1 LEA R16, P4, R7, c[0x0][0x168], 0x1 ;  /* 0x00005a0007109a11 */ /* 0x000fe400078808ff */
[----:B------:R-:W-:Y:S02]  /*72d0*/  @!P2 LEA.HI.X R19, R5, R163, R4, 0x1, P5 ;  /* 0x000000a30513a211 */ /* 0x000fe400028f0c04 */
[----:B------:R-:W-:-:S02]  /*72e0*/  @!P1 LEA.HI.X R17, R7, c[0x0][0x16c], R6, 0x1, P4 ;  /* 0x00005b0007119a11 */ /* 0x000fc400020f0c06 */
[-C--:B------:R-:W-:Y:S01]  /*72f0*/  @!P2 IADD3 R7, P6, R149, R5.reuse, RZ ;  /* 0x000000059507a210 */ /* 0x080fe20007fde0ff */
[----:B------:R-:W-:Y:S01]  /*7300*/  @!PT LDS RZ, [RZ] ;  /* 0x00000000fffff984 */ /* 0x000fe20000000800 */
[----:B------:R-:W-:Y:S01]  /*7310*/  @!PT LDS RZ, [RZ] ;  /* 0x00000000fffff984 */ /* 0x000fe20000000800 */
[----:B------:R-:W-:Y:S01]  /*7320*/  @!PT LDS RZ, [RZ] ;  /* 0x00000000fffff984 */ /* 0x000fe20000000800 */
[----:B------:R2:W-:Y:S01]  /*7330*/  @!P2 LDGSTS.E.BYPASS.LTC128B.128 [R153+0x4000], [R18.64] ;  /* 0x040000001299afae */ /* 0x0005e2000b901d48 */
[----:B------:R-:W-:-:S03]  /*7340*/  @!P1 IADD3 R13, P5, P4, R100, R5, R149 ;  /* 0x00000005640d9210 */ /* 0x000fc60007cbe095 */
[----:B------:R-:W-:Y:S01]  /*7350*/  @!P2 IMAD.X R6, R148, 0x1, R4, P6 ;  /* 0x000000019406a824 */ /* 0x000fe200030e0604 */
[----:B------:R-:W-:Y:S01]  /*7360*/  @!P1 IADD3.X R8, R101, R4, R148, P5, P4 ;  /* 0x0000000465089210 */ /* 0x000fe20002fe8494 */
[----:B------:R1:W-:Y:S01]  /*7370*/  @P1 STS.128 [R153+0x6000], RZ ;  /* 0x006000ff99001388 */ /* 0x0003e20000000c00 */
[----:B------:R-:W-:Y:S02]  /*7380*/  @!P2 LEA R14, P6, R7, R164, 0x1 ;  /* 0x000000a4070ea211 */ /* 0x000fe400078c08ff */
[----:B------:R-:W-:Y:S01]  /*7390*/  @!P1 LEA R12, P4, R13, c[0x0][0x168], 0x1 ;  /* 0x00005a000d0c9a11 */ /* 0x000fe200078808ff */
[----:B------:R-:W-:Y:S01]  /*73a0*/  @!PT LDS RZ, [RZ] ;  /* 0x00000000fffff984 */ /* 0x000fe20000000800 */
[----:B------:R-:W-:Y:S01]  /*73b0*/  @!PT LDS RZ, [RZ] ;  /* 0x00000000fffff984 */ /* 0x000fe20000000800 */
[----:B------:R-:W-:Y:S01]  /*73c0*/  @!PT LDS RZ, [RZ] ;  /* 0x00000000fffff984 */ /* 0x000fe20000000800 */
[----:B------:R3:W-:Y:S01]  /*73d0*/  @!P1 LDGSTS.E.BYPASS.LTC128B.128 [R153+0x6000], [R16.64+0x80] ;  /* 0x0600008010999fae */ /* 0x0007e2000b901d48 */
[----:B------:R-:W-:Y:S02]  /*73e0*/  @!P2 LEA.HI.X R15, R7, R163, R6, 0x1, P6 ;  /* 0x000000a3070fa211 */ /* 0x000fe400030f0c06 */
[----:B------:R-:W-:Y:S01]  /*73f0*/  @!P1 LEA.HI.X R13, R13, c[0x0][0x16c], R8, 0x1, P4 ;  /* 0x00005b000d0d9a11 */ /* 0x000fe200020f0c08 */
[----:B------:R1:W-:Y:S01]  /*7400*/  @P2 STS.128 [R153+0x4800], RZ ;  /* 0x004800ff99002388 */ /* 0x0003e20000000c00 */
[----:B------:R-:W-:-:S03]  /*7410*/  IADD3 R6, P5, P4, R149, R5, R149 ;  /* 0x0000000595067210 */ /* 0x000fc60007cbe095 */
[----:B------:R-:W-:Y:S01]  /*7420*/  @!PT LDS RZ, [RZ] ;  /* 0x00000000fffff984 */ /* 0x000fe20000000800 */
[----:B------:R-:W-:Y:S01]  /*7430*/  @!PT LDS RZ, [RZ] ;  /* 0x00000000fffff984 */ /* 0x000fe20000000800 */
[----:B------:R-:W-:Y:S01]  /*7440*/  @!PT LDS RZ, [RZ] ;  /* 0x00000000fffff984 */ /* 0x000fe20000000800 */
[----:B------:R1:W-:Y:S01]  /*7450*/  @!P2 LDGSTS.E.BYPASS.LTC128B.128 [R153+0x4800], [R14.64] ;  /* 0x048000000e99afae */ /* 0x0003e2000b901d48 */
[----:B------:R-:W-:Y:S02]  /*7460*/  IADD3.X R7, R148, R4, R148, P5, P4 ;  /* 0x0000000494077210 */ /* 0x000fe40002fe8494 */
[----:B------:R-:W-:Y:S01]  /*7470*/  @!P1 IADD3 R8, P5, R100, R6, RZ ;  /* 0x0000000664089210 */ /* 0x000fe20007fbe0ff */
[----:B------:R1:W-:Y:S01]  /*7480*/  @P1 STS.128 [R153+0x6800], RZ ;  /* 0x006800ff99001388 */ /* 0x0003e20000000c00 */
[----:B------:R-:W-:-:S03]  /*7490*/  @!P2 LEA R24, P6, R6, R164, 0x1 ;  /* 0x000000a40618a211 */ /* 0x000fc600078c08ff */
[--C-:B------:R-:W-:Y:S01]  /*74a0*/  @!P1 IMAD.X R27, R101, 0x1, R7.reuse, P5 ;  /* 0x00000001651b9824 */ /* 0x100fe200028e0607 */
[----:B--2---:R-:W-:Y:S01]  /*74b0*/  IADD3 R19, P4, R149, R6, RZ ;  /* 0x0000000695137210 */ /* 0x004fe20007f9e0ff */
[----:B------:R-:W-:Y:S01]  /*74c0*/  @!PT LDS RZ, [RZ] ;  /* 0x00000000fffff984 */ /* 0x000fe20000000800 */
[----:B------:R-:W-:Y:S01]  /*74d0*/  @!PT LDS RZ, [RZ] ;  /* 0x00000000fffff984 */ /* 0x000fe20000000800 */
[----:B------:R-:W-:Y:S01]  /*74e0*/  @!PT LDS RZ, [RZ] ;  /* 0x00000000fffff984 */ /* 0x000fe20000000800 */
[----:B------:R1:W-:Y:S01]  /*74f0*/  @!P1 LDGSTS.E.BYPASS.LTC128B.128 [R153+0x6800], [R12.64+0x80] ;  /* 0x068000800c999fae */ /* 0x0003e2000b901d48 */
[-CC-:B------:R-:W-:Y:S02]  /*7500*/  @!P2 LEA.HI.X R25, R6, R163.reuse, R7.reuse, 0x1, P6 ;  /* 0x000000a30619a211 */ /* 0x180fe400030f0c07 */
[----:B------:R-:W-:Y:S01]  /*7510*/  @!P1 LEA R26, P5, R8, c[0x0][0x168], 0x1 ;  /* 0x00005a00081a9a11 */ /* 0x000fe200078a08ff */
[----:B------:R-:W-:Y:S01]  /*7520*/  IMAD.X R6, R148, 0x1, R7, P4 ;  /* 0x0000000194067824 */ /* 0x000fe200020e0607 */
[----:B------:R1:W-:Y:S02]  /*7530*/  @P2 STS.128 [R153+0x5000], RZ ;  /* 0x005000ff99002388 */ /* 0x0003e40000000c00 */
[----:B------:R-:W-:Y:S02]  /*7540*/  @!P1 LEA.HI.X R27, R8, c[0x0][0x16c], R27, 0x1, P5 ;  /* 0x00005b00081b9a11 */ /* 0x000fe400028f0c1b */
[C---:B---3--:R-:W-:Y:S01]  /*7550*/  @!P2 LEA R16, P4, R19.reuse, R164, 0x1 ;  /* 0x000000a41310a211 */ /* 0x048fe200078808ff */
[----:B------:R-:W-:Y:S01]  /*7560*/  @!PT LDS RZ, [RZ] ;  /* 0x00000000fffff984 */ /* 0x000fe20000000800 */
[----:B------:R-:W-:Y:S01]  /*7570*/  @!PT LDS RZ, [RZ] ;  /* 0x00000000fffff984 */ /* 0x000fe20000000800 */
[----:B------:R-:W-:Y:S01]  /*7580*/  @!PT LDS RZ, [RZ] ;  /* 0x00000000fffff984 */ /* 0x000fe20000000800 */
[----:B------:R1:W-:Y:S03]  /*7590*/  @!P2 LDGSTS.E.BYPASS.LTC128B.128 [R153+0x5000], [R24.64] ;  /* 0x050000001899afae */ /* 0x0003e6000b901d48 */
[----:B------:R-:W-:Y:S01]  /*75a0*/  @!P2 LEA.HI.X R17, R19, R163, R6, 0x1, P4 ;  /* 0x000000a31311a211 */ /* 0x000fe200020f0c06 */
        /* <DEDUP_REMOVED lines=20> */
.L_x_5984:
[----:B------:R-:W-:Y:S05]  /*76f0*/  BSYNC B0 ;  /* 0x0000000000007941 */ /* 0x000fea0003800000 */
.L_x_5983:
[----:B------:R-:W0:Y:S01]  /*7700*/  LDGDEPBAR ;  /* 0x00000000000079af */ /* 0x000e220000000000 */
[----:B------:R-:W-:-:S04]  /*7710*/  LEA R164, P1, R5, R164, 0x1 ;  /* 0x000000a405a47211 */ /* 0x000fc800078208ff */
[----:B------:R-:W-:Y:S02]  /*7720*/  LEA.HI.X R163, R5, R163, R4, 0x1, P1 ;  /* 0x000000a305a37211 */ /* 0x000fe400008f0c04 */
.L_x_5980:
        /* <DEDUP_REMOVED lines=27> */
[----:B------:R-:W-:-:S04]  /*78e0*/  FMNMX.FTZ R5, R107, R4, !PT ;  /* 0x000000046b057209 */ /* 0x000fc80007810000 */
[----:B------:R-:W-:Y:S02]  /*78f0*/  FMNMX.FTZ R4, R108, R5, !PT ;  /* 0x000000056c047209 */ /* 0x000fe40007810000 */
[----:B------:R-:W-:Y:S02]  /*7900*/  FMNMX.FTZ R5, R105, R6, !PT ;  /* 0x0000000669057209 */ /* 0x000fe40007810000 */
[----:B------:R-:W-:Y:S02]  /*7910*/  FMNMX.FTZ R7, R103, R4, !PT ;  /* 0x0000000467077209 */ /* 0x000fe40007810000 */
[----:B------:R-:W-:-:S03]  /*7920*/  FMNMX.FTZ R6, R104, R5, !PT ;  /* 0x0000000568067209 */ /* 0x000fc60007810000 */
[----:B------:R-:W1:Y:S01]  /*7930*/  SHFL.BFLY PT, R4, R7, 0x2, 0x1f ;  /* 0x0c401f0007047f89 */ /* 0x000e6200000e0000 */
        /* <DEDUP_REMOVED lines=9> */
[----:B------:R-:W-:-:S03]  /*79d0*/  FMUL.FTZ R100, R27, c[0x0][0x23c] ;  /* 0x00008f001b647a20 */ /* 0x000fc60000410000 */
[----:B------:R-:W-:Y:S02]  /*79e0*/  FSEL R4, R27, RZ, P2 ;  /* 0x000000ff1b047208 */ /* 0x000fe40001000000 */
[----:B--2---:R-:W-:Y:S02]  /*79f0*/  FMNMX.FTZ R26, R5, R26, !PT ;  /* 0x0000001a051a7209 */ /* 0x004fe40007810000 */
[----:B------:R-:W-:Y:S02]  /*7a00*/  FSEL R100, R100, RZ, P2 ;  /* 0x000000ff64647208 */ /* 0x000fe40001000000 */
[C---:B------:R-:W-:Y:S01]  /*7a10*/  FSETP.NEU.FTZ.AND P1, PT, R26.reuse, -INF , PT ;  /* 0xff8000001a00780b */ /* 0x040fe20003f3d000 */
[----:B------:R-:W-:Y:S02]  /*7a20*/  FMUL.FTZ R34, R26, c[0x0][0x23c] ;  /* 0x00008f001a227a20 */ /* 0x000fe40000410000 */
[--C-:B------:R-:W-:Y:S01]  /*7a30*/  FFMA.FTZ R30, R0, c[0x0][0x23c], -R100.reuse ;  /* 0x00008f00001e7a23 */ /* 0x100fe20000010864 */
[----:B------:R-:W-:Y:S01]  /*7a40*/  FSEL R31, R26, RZ, P1 ;  /* 0x000000ff1a1f7208 */ /* 0x000fe20000800000 */
[--C-:B------:R-:W-:Y:S01]  /*7a50*/  FFMA.FTZ R29, R185, c[0x0][0x23c], -R100.reuse ;  /* 0x00008f00b91d7a23 */ /* 0x100fe20000010864 */
[----:B------:R-:W-:Y:S01]  /*7a60*/  FSEL R34, R34, RZ, P1 ;  /* 0x000000ff22227208 */ /* 0x000fe20000800000 */
[----:B------:R-:W-:-:S02]  /*7a70*/  FFMA.FTZ R25, R183, c[0x0][0x23c], -R100 ;  /* 0x00008f00b7197a23 */ /* 0x000fc40000010864 */
[----:B------:R-:W-:Y:S01]  /*7a80*/  FADD.FTZ R31, R2, -R31 ;  /* 0x8000001f021f7221 */ /* 0x000fe20000010000 */
[----:B------:R-:W-:Y:S01]  /*7a90*/  MUFU.EX2 R30, R30 ;  /* 0x0000001e001e7308 */ /* 0x000fe20000000800 */
[--C-:B------:R-:W-:Y:S02]  /*7aa0*/  FFMA.FTZ R6, R33, c[0x0][0x23c], -R34.reuse ;  /* 0x00008f0021067a23 */ /* 0x100fe40000010822 */
[--C-:B------:R-:W-:Y:S02]  /*7ab0*/  FFMA.FTZ R28, R11, c[0x0][0x23c], -R34.reuse ;  /* 0x00008f000b1c7a23 */ /* 0x100fe40000010822 */
[----:B------:R-:W-:Y:S02]  /*7ac0*/  FFMA.FTZ R0, R9, c[0x0][0x23c], -R34 ;  /* 0x00008f0009007a23 */ /* 0x000fe40000010822 */
[----:B------:R-:W-:Y:S01]  /*7ad0*/  FADD.FTZ R33, R3, -R4 ;  /* 0x8000000403217221 */ /* 0x000fe20000010000 */
[----:B------:R-:W1:Y:S01]  /*7ae0*/  LDSM.16.MT88.4 R8, [R139+0x8000] ;  /* 0x008000008b08783b */ /* 0x000e620000004200 */
[----:B------:R-:W-:Y:S01]  /*7af0*/  FFMA.FTZ R24, R181, c[0x0][0x23c], -R100 ;  /* 0x00008f00b5187a23 */ /* 0x000fe20000010864 */
[----:B------:R-:W2:Y:S01]  /*7b00*/  MUFU.EX2 R29, R29 ;  /* 0x0000001d001d7308 */ /* 0x000ea20000000800 */
[----:B------:R-:W-:-:S02]  /*7b10*/  FMUL.FTZ R33, R33, c[0x0][0x23c] ;  /* 0x00008f0021217a20 */ /* 0x000fc40000410000 */
[----:B------:R-:W-:Y:S02]  /*7b20*/  FMUL.FTZ R31, R31, c[0x0][0x23c] ;  /* 0x00008f001f1f7a20 */ /* 0x000fe40000410000 */
[----:B------:R-:W-:Y:S02]  /*7b30*/  FFMA.FTZ R2, R179, c[0x0][0x23c], -R34 ;  /* 0x00008f00b3027a23 */ /* 0x000fe40000010822 */
[----:B------:R-:W-:Y:S01]  /*7b40*/  FFMA.FTZ R110, R109, c[0x0][0x23c], -R100 ;  /* 0x00008f006d6e7a23 */ /* 0x000fe20000010864 */
[----:B------:R-:W-:Y:S01]  /*7b50*/  MUFU.EX2 R25, R25 ;  /* 0x0000001900197308 */ /* 0x000fe20000000800 */
[----:B------:R-:W-:Y:S02]  /*7b60*/  FFMA.FTZ R116, R115, c[0x0][0x23c], -R34 ;  /* 0x00008f0073747a23 */ /* 0x000fe40000010822 */
[--C-:B------:R-:W-:Y:S02]  /*7b70*/  FFMA.FTZ R109, R175, c[0x0][0x23c], -R100.reuse ;  /* 0x00008f00af6d7a23 */ /* 0x100fe40000010864 */
[----:B------:R-:W-:-:S02]  /*7b80*/  FFMA.FTZ R101, R177, c[0x0][0x23c], -R100 ;  /* 0x00008f00b1657a23 */ /* 0x000fc40000010864 */
[----:B------:R-:W-:Y:S01]  /*7b90*/  FFMA.FTZ R112, R21, c[0x0][0x23c], -R100 ;  /* 0x00008f0015707a23 */ /* 0x000fe20000010864 */
[----:B------:R-:W-:Y:S01]  /*7ba0*/  MUFU.EX2 R24, R24 ;  /* 0x0000001800187308 */ /* 0x000fe20000000800 */
[----:B--2---:R-:W-:Y:S01]  /*7bb0*/  F2FP.BF16.PACK_AB R4, R29, R30 ;  /* 0x0000001e1d04723e */ /* 0x004fe200000010ff */
[--C-:B------:R-:W-:Y:S02]  /*7bc0*/  FFMA.FTZ R121, R121, c[0x0][0x23c], -R34.reuse ;  /* 0x00008f0079797a23 */ /* 0x100fe40000010822 */
[--C-:B------:R-:W-:Y:S02]  /*7bd0*/  FFMA.FTZ R115, R173, c[0x0][0x23c], -R34.reuse ;  /* 0x00008f00ad737a23 */ /* 0x100fe40000010822 */
[----:B------:R-:W-:Y:S02]  /*7be0*/  FFMA.FTZ R114, R23, c[0x0][0x23c], -R34 ;  /* 0x00008f0017727a23 */ /* 0x000fe40000010822 */
[----:B------:R-:W-:Y:S01]  /*7bf0*/  MUFU.EX2 R28, R28 ;  /* 0x0000001c001c7308 */ /* 0x000fe20000000800 */
[----:B------:R-:W-:Y:S01]  /*7c00*/  LDSM.16.MT88.4 R20, [R139+0xa800] ;  /* 0x00a800008b14783b */ /* 0x000fe20000004200 */
[----:B------:R-:W-:-:S02]  /*7c10*/  FFMA.FTZ R120, R123, c[0x0][0x23c], -R100 ;  /* 0x00008f007b787a23 */ /* 0x000fc40000010864 */
[----:B------:R-:W-:Y:S02]  /*7c20*/  FFMA.FTZ R124, R111, c[0x0][0x23c], -R34 ;  /* 0x00008f006f7c7a23 */ /* 0x000fe40000010822 */
[--C-:B------:R-:W-:Y:S02]  /*7c30*/  FFMA.FTZ R123, R169, c[0x0][0x23c], -R100.reuse ;  /* 0x00008f00a97b7a23 */ /* 0x100fe40000010864 */
[----:B------:R-:W2:Y:S01]  /*7c40*/  MUFU.EX2 R0, R0 ;  /* 0x0000000000007308 */ /* 0x000ea20000000800 */
[--C-:B------:R-:W-:Y:S02]  /*7c50*/  FFMA.FTZ R118, R171, c[0x0][0x23c], -R100.reuse ;  /* 0x00008f00ab767a23 */ /* 0x100fe40000010864 */
[----:B------:R-:W-:Y:S02]  /*7c60*/  FFMA.FTZ R125, R125, c[0x0][0x23c], -R100 ;  /* 0x00008f007d7d7a23 */ /* 0x000fe40000010864 */
[--C-:B------:R-:W-:Y:S02]  /*7c70*/  FFMA.FTZ R119, R119, c[0x0][0x23c], -R34.reuse ;  /* 0x00008f0077777a23 */ /* 0x100fe40000010822 */
[--C-:B------:R-:W-:Y:S01]  /*7c80*/  FFMA.FTZ R111, R113, c[0x0][0x23c], -R34.reuse ;  /* 0x00008f00716f7a23 */ /* 0x100fe20000010822 */
[----:B------:R3:W-:Y:S01]  /*7c90*/  MUFU.EX2 R3, R6 ;  /* 0x0000000600037308 */ /* 0x0007e20000000800 */
[----:B------:R-:W-:-:S02]  /*7ca0*/  FFMA.FTZ R122, R117, c[0x0][0x23c], -R34 ;  /* 0x00008f00757a7a23 */ /* 0x000fc40000010822 */
[--C-:B------:R-:W-:Y:S02]  /*7cb0*/  FFMA.FTZ R106, R106, c[0x0][0x23c], -R100.reuse ;  /* 0x00008f006a6a7a23 */ /* 0x100fe40000010864 */
[--C-:B------:R-:W-:Y:S02]  /*7cc0*/  FFMA.FTZ R107, R107, c[0x0][0x23c], -R100.reuse ;  /* 0x00008f006b6b7a23 */ /* 0x100fe40000010864 */
[--C-:B------:R-:W-:Y:S01]  /*7cd0*/  FFMA.FTZ R108, R108, c[0x0][0x23c], -R100.reuse ;  /* 0x00008f006c6c7a23 */ /* 0x100fe20000010864 */
[----:B------:R-:W4:Y:S01]  /*7ce0*/  MUFU.EX2 R33, R33 ;  /* 0x0000002100217308 */ /* 0x000f220000000800 */
[----:B--2---:R-:W-:Y:S01]  /*7cf0*/  F2FP.BF16.PACK_AB R5, R0, R28 ;  /* 0x0000001c0005723e */ /* 0x004fe200000010ff */
[----:B------:R-:W-:Y:S02]  /*7d00*/  FFMA.FTZ R103, R103, c[0x0][0x23c], -R100 ;  /* 0x00008f0067677a23 */ /* 0x000fe40000010864 */
[--C-:B------:R-:W-:Y:S02]  /*7d10*/  FFMA.FTZ R100, R105, c[0x0][0x23c], -R34.reuse ;  /* 0x00008f0069647a23 */ /* 0x100fe40000010822 */
[----:B------:R-:W-:-:S02]  /*7d20*/  FFMA.FTZ R105, R104, c[0x0][0x23c], -R34 ;  /* 0x00008f0068697a23 */ /* 0x000fc40000010822 */
[----:B------:R-:W2:Y:S01]  /*7d30*/  MUFU.EX2 R31, R31 ;  /* 0x0000001f001f7308 */ /* 0x000ea20000000800 */
[----:B---3--:R-:W-:Y:S01]  /*7d40*/  F2FP.BF16.PACK_AB R6, R24, R25 ;  /* 0x000000191806723e */ /* 0x008fe200000010ff */
[--C-:B------:R-:W-:Y:S02]  /*7d50*/  FFMA.FTZ R35, R35, c[0x0][0x23c], -R34.reuse ;  /* 0x00008f0023237a23 */ /* 0x100fe40000010822 */
[----:B------:R-:W-:-:S04]  /*7d60*/  FFMA.FTZ R32, R32, c[0x0][0x23c], -R34 ;  /* 0x00008f0020207a23 */ /* 0x000fc80000010822 */
[----:B------:R-:W3:Y:S01]  /*7d70*/  MUFU.EX2 R2, R2 ;  /* 0x0000000200027308 */ /* 0x000ee20000000800 */
[-C--:B----4-:R-:W-:Y:S02]  /*7d80*/  FMUL.FTZ R40, R40, R33.reuse ;  /* 0x0000002128287220 */ /* 0x090fe40000410000 */
[-C--:B------:R-:W-:Y:S02]  /*7d90*/  FMUL.FTZ R41, R41, R33.reuse ;  /* 0x0000002129297220 */ /* 0x080fe40000410000 */
[-C--:B------:R-:W-:Y:S02]  /*7da0*/  FMUL.FTZ R44, R44, R33.reuse ;  /* 0x000000212c2c7220 */ /* 0x080fe40000410000 */
[----:B------:R-:W-:Y:S01]  /*7db0*/  FMUL.FTZ R45, R45, R33 ;  /* 0x000000212d2d7220 */ /* 0x000fe20000410000 */
[----:B------:R-:W-:Y:S01]  /*7dc0*/  MUFU.EX2 R110, R110 ;  /* 0x0000006e006e7308 */ /* 0x000fe20000000800 */
[-C--:B--2---:R-:W-:Y:S02]  /*7dd0*/  FMUL.FTZ R42, R42, R31.reuse ;  /* 0x0000001f2a2a7220 */ /* 0x084fe40000410000 */
[----:B------:R-:W-:-:S02]  /*7de0*/  FMUL.FTZ R43, R43, R31 ;  /* 0x0000001f2b2b7220 */ /* 0x000fc40000410000 */
[-C--:B------:R-:W-:Y:S02]  /*7df0*/  FMUL.FTZ R46, R46, R31.reuse ;  /* 0x0000001f2e2e7220 */ /* 0x080fe40000410000 */
[----:B------:R-:W-:Y:S01]  /*7e00*/  FMUL.FTZ R47, R47, R31 ;  /* 0x0000001f2f2f7220 */ /* 0x000fe20000410000 */
[----:B---3--:R-:W-:Y:S01]  /*7e10*/  F2FP.BF16.PACK_AB R7, R2, R3 ;  /* 0x000000030207723e */ /* 0x008fe200000010ff */
[-C--:B------:R-:W-:Y:S01]  /*7e20*/  FMUL.FTZ R96, R96, R33.reuse ;  /* 0x0000002160607220 */ /* 0x080fe20000410000 */
[----:B------:R-:W2:Y:S01]  /*7e30*/  MUFU.EX2 R109, R109 ;  /* 0x0000006d006d7308 */ /* 0x000ea20000000800 */
[----:B------:R-:W-:Y:S02]  /*7e40*/  FMUL.FTZ R97, R97, R33 ;  /* 0x0000002161617220 */ /* 0x000fe40000410000 */
[-C--:B------:R-:W-:Y:S02]  /*7e50*/  FMUL.FTZ R98, R98, R31.reuse ;  /* 0x0000001f62627220 */ /* 0x080fe40000410000 */
[----:B------:R-:W-:Y:S01]  /*7e60*/  HMMA.16816.F32.BF16 R40, R4, R12, R40 ;  /* 0x0000000c0428723c */ /* 0x000fe20000041828 */
[----:B------:R-:W-:-:S02]  /*7e70*/  FMUL.FTZ R99, R99, R31 ;  /* 0x0000001f63637220 */ /* 0x000fc40000410000 */
[-C--:B------:R-:W-:Y:S01]  /*7e80*/  FMUL.FTZ R36, R36, R33.reuse ;  /* 0x0000002124247220 */ /* 0x080fe20000410000 */
[----:B------:R-:W-:Y:S01]  /*7e90*/  MUFU.EX2 R101, R101 ;  /* 0x0000006500657308 */ /* 0x000fe20000000800 */
[----:B------:R-:W-:Y:S02]  /*7ea0*/  FMUL.FTZ R37, R37, R33 ;  /* 0x0000002125257220 */ /* 0x000fe40000410000 */
[-C--:B------:R-:W-:Y:S01]  /*7eb0*/  FMUL.FTZ R38, R38, R31.reuse ;  /* 0x0000001f26267220 */ /* 0x080fe20000410000 */
[----:B------:R-:W-:Y:S01]  /*7ec0*/  HMMA.16816.F32.BF16 R44, R4, R14, R44 ;  /* 0x0000000e042c723c */ /* 0x000fe2000004182c */
[----:B------:R-:W-:Y:S01]  /*7ed0*/  FMUL.FTZ R39, R39, R31 ;  /* 0x0000001f27277220 */ /* 0x000fe20000410000 */
[----:B------:R-:W3:Y:S01]  /*7ee0*/  LDSM.16.MT88.4 R12, [R135+0x8000] ;  /* 0x00800000870c783b */ /* 0x000ee20000004200 */
[-C--:B------:R-:W-:Y:S01]  /*7ef0*/  FMUL.FTZ R56, R56, R33.reuse ;  /* 0x0000002138387220 */ /* 0x080fe20000410000 */
[----:B------:R-:W-:Y:S01]  /*7f00*/  MUFU.EX2 R112, R112 ;  /* 0x0000007000707308 */ /* 0x000fe20000000800 */
[----:B------:R-:W-:-:S02]  /*7f10*/  FMUL.FTZ R57, R57, R33 ;  /* 0x0000002139397220 */ /* 0x000fc40000410000 */
[-C--:B------:R-:W-:Y:S01]  /*7f20*/  FMUL.FTZ R58, R58, R31.reuse ;  /* 0x0000001f3a3a7220 */ /* 0x080fe20000410000 */
[C---:B-1----:R-:W-:Y:S01]  /*7f30*/  HMMA.16816.F32.BF16 R96, R4.reuse, R8, R96 ;  /* 0x000000080460723c */ /* 0x042fe20000041860 */
[----:B------:R-:W-:Y:S02]  /*7f40*/  FMUL.FTZ R59, R59, R31 ;  /* 0x0000001f3b3b7220 */ /* 0x000fe40000410000 */
[-C--:B------:R-:W-:Y:S01]  /*7f50*/  FMUL.FTZ R60, R60, R33.reuse ;  /* 0x000000213c3c7220 */ /* 0x080fe20000410000 */
[----:B------:R-:W-:Y:S01]  /*7f60*/  MUFU.EX2 R121, R121 ;  /* 0x0000007900797308 */ /* 0x000fe20000000800 */
[----:B------:R-:W-:Y:S02]  /*7f70*/  FMUL.FTZ R61, R61, R33 ;  /* 0x000000213d3d7220 */ /* 0x000fe40000410000 */
[-C--:B------:R-:W-:Y:S01]  /*7f80*/  FMUL.FTZ R62, R62, R31.reuse ;  /* 0x0000001f3e3e7220 */ /* 0x080fe20000410000 */
[----:B------:R-:W-:Y:S01]  /*7f90*/  HMMA.16816.F32.BF16 R36, R4, R10, R36 ;  /* 0x0000000a0424723c */ /* 0x000fe20000041824 */
[----:B------:R-:W1:Y:S01]  /*7fa0*/  LDSM.16.MT88.4 R8, [R136+0x8000] ;  /* 0x008000008808783b */ /* 0x000e620000004200 */
[----:B------:R-:W-:-:S02]  /*7fb0*/  FMUL.FTZ R63, R63, R31 ;  /* 0x0000001f3f3f7220 */ /* 0x000fc40000410000 */
[-C--:B------:R-:W-:Y:S01]  /*7fc0*/  FMUL.FTZ R48, R48, R33.reuse ;  /* 0x0000002130307220 */ /* 0x080fe20000410000 */
[----:B------:R-:W4:Y:S01]  /*7fd0*/  MUFU.EX2 R116, R116 ;  /* 0x0000007400747308 */ /* 0x000f220000000800 */
[----:B------:R-:W-:Y:S02]  /*7fe0*/  FMUL.FTZ R49, R49, R33 ;  /* 0x0000002131317220 */ /* 0x000fe40000410000 */
[-C--:B------:R-:W-:Y:S02]  /*7ff0*/  FMUL.FTZ R50, R50, R31.reuse ;  /* 0x0000001f32327220 */ /* 0x080fe40000410000 */
[----:B------:R-:W-:Y:S02]  /*8000*/  FMUL.FTZ R51, R51, R31 ;  /* 0x0000001f33337220 */ /* 0x000fe40000410000 */
[-C--:B------:R-:W-:Y:S01]  /*8010*/  FMUL.FTZ R52, R52, R33.reuse ;  /* 0x0000002134347220 */ /* 0x080fe20000410000 */
[----:B------:R-:W-:Y:S01]  /*8020*/  MUFU.EX2 R115, R115 ;  /* 0x0000007300737308 */ /* 0x000fe20000000800 */
[----:B------:R-:W-:-:S02]  /*8030*/  FMUL.FTZ R53, R53, R33 ;  /* 0x0000002135357220 */ /* 0x000fc40000410000 */
[-C--:B------:R-:W-:Y:S02]  /*8040*/  FMUL.FTZ R54, R54, R31.reuse ;  /* 0x0000001f36367220 */ /* 0x080fe40000410000 */
[----:B------:R-:W-:Y:S02]  /*8050*/  FMUL.FTZ R55, R55, R31 ;  /* 0x0000001f37377220 */ /* 0x000fe40000410000 */
[-C--:B------:R-:W-:Y:S01]  /*8060*/  FMUL.FTZ R72, R72, R33.reuse ;  /* 0x0000002148487220 */ /* 0x080fe20000410000 */
[----:B------:R-:W5:Y:S01]  /*8070*/  MUFU.EX2 R114, R114 ;  /* 0x0000007200727308 */ /* 0x000f620000000800 */
[----:B------:R-:W-:Y:S02]  /*8080*/  FMUL.FTZ R73, R73, R33 ;  /* 0x0000002149497220 */ /* 0x000fe40000410000 */
[-C--:B------:R-:W-:Y:S01]  /*8090*/  FMUL.FTZ R74, R74, R31.reuse ;  /* 0x0000001f4a4a7220 */ /* 0x080fe20000410000 */
[----:B---3--:R-:W-:Y:S01]  /*80a0*/  HMMA.16816.F32.BF16 R56, R4, R12, R56 ;  /* 0x0000000c0438723c */ /* 0x008fe20000041838 */
[----:B------:R-:W-:-:S02]  /*80b0*/  FMUL.FTZ R75, R75, R31 ;  /* 0x0000001f4b4b7220 */ /* 0x000fc40000410000 */
[-C--:B------:R-:W-:Y:S01]  /*80c0*/  FMUL.FTZ R92, R92, R33.reuse ;  /* 0x000000215c5c7220 */ /* 0x080fe20000410000 */
[----:B------:R-:W-:Y:S01]  /*80d0*/  MUFU.EX2 R120, R120 ;  /* 0x0000007800787308 */ /* 0x000fe20000000800 */
[----:B------:R-:W-:Y:S02]  /*80e0*/  FMUL.FTZ R93, R93, R33 ;  /* 0x000000215d5d7220 */ /* 0x000fe40000410000 */
[-C--:B------:R-:W-:Y:S01]  /*80f0*/  FMUL.FTZ R94, R94, R31.reuse ;  /* 0x0000001f5e5e7220 */ /* 0x080fe20000410000 */
[----:B------:R-:W-:Y:S01]  /*8100*/  HMMA.16816.F32.BF16 R60, R4, R14, R60 ;  /* 0x0000000e043c723c */ /* 0x000fe2000004183c */
[----:B------:R-:W3:Y:S01]  /*8110*/  LDSM.16.MT88.4 R12, [R137+0xa000] ;  /* 0x00a00000890c783b */ /* 0x000ee20000004200 */
[----:B------:R-:W-:Y:S02]  /*8120*/  FMUL.FTZ R95, R95, R31 ;  /* 0x0000001f5f5f7220 */ /* 0x000fe40000410000 */
[-C--:B------:R-:W-:Y:S01]  /*8130*/  FMUL.FTZ R64, R64, R33.reuse ;  /* 0x0000002140407220 */ /* 0x080fe20000410000 */
[----:B------:R-:W2:Y:S01]  /*8140*/  MUFU.EX2 R123, R123 ;  /* 0x0000007b007b7308 */ /* 0x000ea20000000800 */
[----:B------:R-:W-:-:S02]  /*8150*/  FMUL.FTZ R65, R65, R33 ;  /* 0x0000002141417220 */ /* 0x000fc40000410000 */
[C---:B-1----:R-:W-:Y:S01]  /*8160*/  HMMA.16816.F32.BF16 R48, R4.reuse, R8, R48 ;  /* 0x000000080430723c */ /* 0x042fe20000041830 */
[-C--:B------:R-:W-:Y:S02]  /*8170*/  FMUL.FTZ R66, R66, R31.reuse ;  /* 0x0000001f42427220 */ /* 0x080fe40000410000 */
[----:B------:R-:W-:Y:S02]  /*8180*/  FMUL.FTZ R67, R67, R31 ;  /* 0x0000001f43437220 */ /* 0x000fe40000410000 */
[-C--:B------:R-:W-:Y:S01]  /*8190*/  FMUL.FTZ R68, R68, R33.reuse ;  /* 0x0000002144447220 */ /* 0x080fe20000410000 */
[----:B------:R-:W-:Y:S01]  /*81a0*/  MUFU.EX2 R118, R118 ;  /* 0x0000007600767308 */ /* 0x000fe20000000800 */
[----:B------:R-:W-:Y:S01]  /*81b0*/  FMUL.FTZ R69, R69, R33 ;  /* 0x0000002145457220 */ /* 0x000fe20000410000 */
[----:B------:R-:W-:Y:S01]  /*81c0*/  HMMA.16816.F32.BF16 R52, R4, R10, R52 ;  /* 0x0000000a0434723c */ /* 0x000fe20000041834 */
[----:B------:R-:W1:Y:S01]  /*81d0*/  LDSM.16.MT88.4 R8, [R139+0xa000] ;  /* 0x00a000008b08783b */ /* 0x000e620000004200 */
[----:B------:R-:W-:-:S02]  /*81e0*/  FMUL.FTZ R70, R70, R31 ;  /* 0x0000001f46467220 */ /* 0x000fc40000410000 */
[----:B------:R-:W-:Y:S02]  /*81f0*/  FMUL.FTZ R71, R71, R31 ;  /* 0x0000001f47477220 */ /* 0x000fe40000410000 */
[-C--:B------:R-:W-:Y:S01]  /*8200*/  FMUL.FTZ R88, R88, R33.reuse ;  /* 0x0000002158587220 */ /* 0x080fe20000410000 */
[----:B------:R-:W-:Y:S01]  /*8210*/  MUFU.EX2 R125, R125 ;  /* 0x0000007d007d7308 */ /* 0x000fe20000000800 */
        /* <DEDUP_REMOVED lines=9> */
[----:B------:R-:W1:Y:S01]  /*82b0*/  MUFU.EX2 R124, R124 ;  /* 0x0000007c007c7308 */ /* 0x000e620000000800 */
[----:B------:R-:W-:Y:S01]  /*82c0*/  FMUL.FTZ R77, R77, R33 ;  /* 0x000000214d4d7220 */ /* 0x000fe20000410000 */
[----:B---3--:R-:W-:Y:S01]  /*82d0*/  HMMA.16816.F32.BF16 R72, R4, R12, R72 ;  /* 0x0000000c0448723c */ /* 0x008fe20000041848 */
[-C--:B------:R-:W-:Y:S02]  /*82e0*/  FMUL.FTZ R78, R78, R31.reuse ;  /* 0x0000001f4e4e7220 */ /* 0x080fe40000410000 */
[----:B------:R-:W-:-:S02]  /*82f0*/  FMUL.FTZ R79, R79, R31 ;  /* 0x0000001f4f4f7220 */ /* 0x000fc40000410000 */
[-C--:B------:R-:W-:Y:S01]  /*8300*/  FMUL.FTZ R80, R80, R33.reuse ;  /* 0x0000002150507220 */ /* 0x080fe20000410000 */
[----:B------:R-:W-:Y:S01]  /*8310*/  MUFU.EX2 R111, R111 ;  /* 0x0000006f006f7308 */ /* 0x000fe20000000800 */
[----:B------:R-:W-:Y:S01]  /*8320*/  FMUL.FTZ R81, R81, R33 ;  /* 0x0000002151517220 */ /* 0x000fe20000410000 */
[C---:B------:R-:W-:Y:S01]  /*8330*/  HMMA.16816.F32.BF16 R92, R4.reuse, R14, R92 ;  /* 0x0000000e045c723c */ /* 0x040fe2000004185c */
[----:B------:R-:W3:Y:S01]  /*8340*/  LDSM.16.MT88.4 R12, [R135+0xa000] ;  /* 0x00a00000870c783b */ /* 0x000ee20000004200 */
[-C--:B------:R-:W-:Y:S02]  /*8350*/  FMUL.FTZ R82, R82, R31.reuse ;  /* 0x0000001f52527220 */ /* 0x080fe40000410000 */
[-C--:B------:R-:W-:Y:S02]  /*8360*/  FMUL.FTZ R83, R83, R31.reuse ;  /* 0x0000001f53537220 */ /* 0x080fe40000410000 */
[----:B------:R-:W2:Y:S01]  /*8370*/  MUFU.EX2 R122, R122 ;  /* 0x0000007a007a7308 */ /* 0x000ea20000000800 */
[----:B------:R-:W-:Y:S01]  /*8380*/  FFMA.FTZ R31, R165, R31, R28 ;  /* 0x0000001fa51f7223 */ /* 0x000fe2000001001c */
[----:B-1----:R-:W-:Y:S03]  /*8390*/  HMMA.16816.F32.BF16 R64, R4, R8, R64 ;  /* 0x000000080440723c */ /* 0x002fe60000041840 */
[----:B------:R-:W-:-:S03]  /*83a0*/  FADD.FTZ R0, R0, R31 ;  /* 0x0000001f00007221 */ /* 0x000fc60000010000 */
[----:B------:R-:W-:Y:S02]  /*83b0*/  MUFU.EX2 R106, R106 ;  /* 0x0000006a006a7308 */ /* 0x000fe40000000800 */
[C---:B------:R-:W-:Y:S01]  /*83c0*/  HMMA.16816.F32.BF16 R68, R4.reuse, R10, R68 ;  /* 0x0000000a0444723c */ /* 0x040fe20000041844 */
[----:B------:R-:W1:Y:S05]  /*83d0*/  LDSM.16.MT88.4 R8, [R136+0xa000] ;  /* 0x00a000008808783b */ /* 0x000e6a0000004200 */
[----:B------:R-:W1:Y:S08]  /*83e0*/  MUFU.EX2 R107, R107 ;  /* 0x0000006b006b7308 */ /* 0x000e700000000800 */
[----:B------:R-:W-:Y:S08]  /*83f0*/  MUFU.EX2 R108, R108 ;  /* 0x0000006c006c7308 */ /* 0x000ff00000000800 */
[----:B------:R-:W-:Y:S01]  /*8400*/  MUFU.EX2 R103, R103 ;  /* 0x0000006700677308 */ /* 0x000fe20000000800 */
[C---:B---3--:R-:W-:Y:S07]  /*8410*/  HMMA.16816.F32.BF16 R88, R4.reuse, R12, R88 ;  /* 0x0000000c0458723c */ /* 0x048fee0000041858 */
[----:B------:R-:W-:Y:S01]  /*8420*/  MUFU.EX2 R100, R100 ;  /* 0x0000006400647308 */ /* 0x000fe20000000800 */
[C---:B------:R-:W-:Y:S01]  /*8430*/  HMMA.16816.F32.BF16 R84, R4.reuse, R14, R84 ;  /* 0x0000000e0454723c */ /* 0x040fe20000041854 */
[----:B------:R-:W3:Y:S06]  /*8440*/  LDSM.16.MT88.4 R12, [R139+0x8800] ;  /* 0x008800008b0c783b */ /* 0x000eec0000004200 */
[----:B------:R-:W2:Y:S01]  /*8450*/  MUFU.EX2 R105, R105 ;  /* 0x0000006900697308 */ /* 0x000ea20000000800 */
[C---:B-1----:R-:W-:Y:S07]  /*8460*/  HMMA.16816.F32.BF16 R76, R4.reuse, R8, R76 ;  /* 0x00000008044c723c */ /* 0x042fee000004184c */
[----:B------:R-:W-:Y:S01]  /*8470*/  MUFU.EX2 R35, R35 ;  /* 0x0000002300237308 */ /* 0x000fe20000000800 */
[----:B------:R-:W-:Y:S01]  /*8480*/  HMMA.16816.F32.BF16 R80, R4, R10, R80 ;  /* 0x0000000a0450723c */ /* 0x000fe20000041850 */
[----:B------:R-:W1:Y:S06]  /*8490*/  LDSM.16.MT88.4 R8, [R137+0x8800] ;  /* 0x008800008908783b */ /* 0x000e6c0000004200 */
[----:B------:R-:W1:Y:S01]  /*84a0*/  MUFU.EX2 R32, R32 ;  /* 0x0000002000207308 */ /* 0x000e620000000800 */
[----:B--2---:R-:W-:-:S02]  /*84b0*/  F2FP.BF16.PACK_AB R4, R109, R110 ;  /* 0x0000006e6d04723e */ /* 0x004fc400000010ff */
[----:B----4-:R-:W-:Y:S02]  /*84c0*/  F2FP.BF16.PACK_AB R5, R116, R121 ;  /* 0x000000797405723e */ /* 0x010fe400000010ff */
[----:B------:R-:W-:Y:S02]  /*84d0*/  F2FP.BF16.PACK_AB R6, R112, R101 ;  /* 0x000000657006723e */ /* 0x000fe400000010ff */
[----:B-----5:R-:W-:-:S07]  /*84e0*/  F2FP.BF16.PACK_AB R7, R114, R115 ;  /* 0x000000737207723e */ /* 0x020fce00000010ff */
[C---:B------:R-:W-:Y:S08]  /*84f0*/  HMMA.16816.F32.BF16 R64, R4.reuse, R20, R64 ;  /* 0x000000140440723c */ /* 0x040ff00000041840 */
[C---:B---3--:R-:W-:Y:S08]  /*8500*/  HMMA.16816.F32.BF16 R96, R4.reuse, R12, R96 ;  /* 0x0000000c0460723c */ /* 0x048ff00000041860 */
[C---:B------:R-:W-:Y:S01]  /*8510*/  HMMA.16816.F32.BF16 R36, R4.reuse, R14, R36 ;  /* 0x0000000e0424723c */ /* 0x040fe20000041824 */
[----:B------:R-:W2:Y:S07]  /*8520*/  LDSM.16.MT88.4 R12, [R136+0x8800] ;  /* 0x00880000880c783b */ /* 0x000eae0000004200 */
[C---:B-1----:R-:W-:Y:S08]  /*8530*/  HMMA.16816.F32.BF16 R40, R4.reuse, R8, R40 ;  /* 0x000000080428723c */ /* 0x042ff00000041828 */
[C---:B------:R-:W-:Y:S01]  /*8540*/  HMMA.16816.F32.BF16 R44, R4.reuse, R10, R44 ;  /* 0x0000000a042c723c */ /* 0x040fe2000004182c */
[----:B------:R-:W1:Y:S07]  /*8550*/  LDSM.16.MT88.4 R8, [R135+0x8800] ;  /* 0x008800008708783b */ /* 0x000e6e0000004200 */
        /* <DEDUP_REMOVED lines=11> */
[C---:B--2---:R-:W-:Y:S08]  /*8610*/  HMMA.16816.F32.BF16 R76, R4.reuse, R12, R76 ;  /* 0x0000000c044c723c */ /* 0x044ff0000004184c */
[C---:B------:R-:W-:Y:S01]  /*8620*/  HMMA.16816.F32.BF16 R80, R4.reuse, R14, R80 ;  /* 0x0000000e0450723c */ /* 0x040fe20000041850 */
[----:B------:R-:W2:Y:S07]  /*8630*/  LDSM.16.MT88.4 R12, [R139+0x9000] ;  /* 0x009000008b0c783b */ /* 0x000eae0000004200 */
        /* <DEDUP_REMOVED lines=9> */
[C---:B------:R-:W-:Y:S01]  /*86d0*/  HMMA.16816.F32.BF16 R36, R4.reuse, R14, R36 ;  /* 0x0000000e0424723c */ /* 0x040fe20000041824 */
[----:B------:R-:W2:Y:S07]  /*86e0*/  LDSM.16.MT88.4 R12, [R136+0x9000] ;  /* 0x00900000880c783b */ /* 0x000eae0000004200 */
[C---:B-1----:R-:W-:Y:S08]  /*86f0*/  HMMA.16816.F32.BF16 R40, R4.reuse, R8, R40 ;  /* 0x000000080428723c */ /* 0x042ff00000041828 */
[C---:B------:R-:W-:Y:S01]  /*8700*/  HMMA.16816.F32.BF16 R44, R4.reuse, R10, R44 ;  /* 0x0000000a042c723c */ /* 0x040fe2000004182c */
[----:B------:R-:W1:Y:S07]  /*8710*/  LDSM.16.MT88.4 R8, [R135+0x9000] ;  /* 0x009000008708783b */ /* 0x000e6e0000004200 */
        /* <DEDUP_REMOVED lines=17> */
[----:B------:R-:W-:-:S02]  /*8830*/  F2FP.BF16.PACK_AB R4, R107, R106 ;  /* 0x0000006a6b04723e */ /* 0x000fc400000010ff */
[----:B------:R-:W-:Y:S02]  /*8840*/  F2FP.BF16.PACK_AB R5, R105, R100 ;  /* 0x000000646905723e */ /* 0x000fe400000010ff */
[----:B------:R-:W-:Y:S02]  /*8850*/  F2FP.BF16.PACK_AB R6, R103, R108 ;  /* 0x0000006c6706723e */ /* 0x000fe400000010ff */
[----:B------:R-:W-:-:S07]  /*8860*/  F2FP.BF16.PACK_AB R7, R32, R35 ;  /* 0x000000232007723e */ /* 0x000fce00000010ff */
[C---:B-1----:R-:W-:Y:S08]  /*8870*/  HMMA.16816.F32.BF16 R96, R4.reuse, R8, R96 ;  /* 0x000000080460723c */ /* 0x042ff00000041860 */
[C---:B------:R-:W-:Y:S01]  /*8880*/  HMMA.16816.F32.BF16 R36, R4.reuse, R10, R36 ;  /* 0x0000000a0424723c */ /* 0x040fe20000041824 */
[----:B------:R-:W1:Y:S07]  /*8890*/  LDSM.16.MT88.4 R8, [R139+0xb800] ;  /* 0x00b800008b08783b */ /* 0x000e6e0000004200 */
[C---:B------:R-:W-:Y:S08]  /*88a0*/  HMMA.16816.F32.BF16 R48, R4.reuse, R16, R48 ;  /* 0x000000100430723c */ /* 0x040ff00000041830 */
[C---:B------:R-:W-:Y:S01]  /*88b0*/  HMMA.16816.F32.BF16 R52, R4.reuse, R18, R52 ;  /* 0x000000120434723c */ /* 0x040fe20000041834 */
[----:B------:R-:W3:Y:S07]  /*88c0*/  LDSM.16.MT88.4 R16, [R137+0xb800] ;  /* 0x00b800008910783b */ /* 0x000eee0000004200 */
[C---:B------:R-:W-:Y:S07]  /*88d0*/  HMMA.16816.F32.BF16 R40, R4.reuse, R20, R40 ;  /* 0x000000140428723c */ /* 0x040fee0000041828 */
[----:B------:R-:W-:Y:S01]  /*88e0*/  FFMA.FTZ R20, R166, R33, R30 ;  /* 0x00000021a6147223 */ /* 0x000fe2000001001e */
[----:B--2---:R-:W-:Y:S03]  /*88f0*/  HMMA.16816.F32.BF16 R56, R4, R12, R56 ;  /* 0x0000000c0438723c */ /* 0x004fe60000041838 */
[----:B------:R-:W-:-:S04]  /*8900*/  FADD.FTZ R20, R29, R20 ;  /* 0x000000141d147221 */ /* 0x000fc80000010000 */
[----:B------:R-:W-:Y:S01]  /*8910*/  FADD.FTZ R25, R25, R20 ;  /* 0x0000001419197221 */ /* 0x000fe20000010000 */
[C---:B------:R-:W-:Y:S01]  /*8920*/  HMMA.16816.F32.BF16 R60, R4.reuse, R14, R60 ;  /* 0x0000000e043c723c */ /* 0x040fe2000004183c */
[----:B------:R-:W2:Y:S07]  /*8930*/  LDSM.16.MT88.4 R12, [R136+0xb800] ;  /* 0x00b80000880c783b */ /* 0x000eae0000004200 */
[C---:B-1----:R-:W-:Y:S08]  /*8940*/  HMMA.16816.F32.BF16 R64, R4.reuse, R8, R64 ;  /* 0x000000080440723c */ /* 0x042ff00000041840 */
[C---:B------:R-:W-:Y:S01]  /*8950*/  HMMA.16816.F32.BF16 R68, R4.reuse, R10, R68 ;  /* 0x0000000a0444723c */ /* 0x040fe20000041844 */
[----:B------:R-:W1:Y:S07]  /*8960*/  LDSM.16.MT88.4 R8, [R135+0xb800] ;  /* 0x00b800008708783b */ /* 0x000e6e0000004200 */
[C---:B---3--:R-:W-:Y:S07]  /*8970*/  HMMA.16816.F32.BF16 R72, R4.reuse, R16, R72 ;  /* 0x000000100448723c */ /* 0x048fee0000041848 */
[----:B------:R-:W-:Y:S01]  /*8980*/  FADD.FTZ R17, R3, R0 ;  /* 0x0000000003117221 */ /* 0x000fe20000010000 */
[----:B------:R-:W-:Y:S01]  /*8990*/  HMMA.16816.F32.BF16 R44, R4, R22, R44 ;  /* 0x00000016042c723c */ /* 0x000fe2000004182c */
[----:B------:R-:W-:-:S02]  /*89a0*/  FADD.FTZ R3, R24, R25 ;  /* 0x0000001918037221 */ /* 0x000fc40000010000 */
[----:B------:R-:W-:Y:S02]  /*89b0*/  FADD.FTZ R2, R2, R17 ;  /* 0x0000001102027221 */ /* 0x000fe40000010000 */
[----:B------:R-:W-:Y:S02]  /*89c0*/  FADD.FTZ R0, R110, R3 ;  /* 0x000000036e007221 */ /* 0x000fe40000010000 */
[----:B------:R-:W-:Y:S01]  /*89d0*/  FADD.FTZ R121, R121, R2 ;  /* 0x0000000279797221 */ /* 0x000fe20000010000 */
[----:B------:R-:W-:Y:S01]  /*89e0*/  HMMA.16816.F32.BF16 R92, R4, R18, R92 ;  /* 0x00000012045c723c */ /* 0x000fe2000004185c */
[----:B------:R-:W-:Y:S01]  /*89f0*/  FADD.FTZ R0, R109, R0 ;  /* 0x000000006d007221 */ /* 0x000fe20000010000 */
[----:B------:R-:W-:Y:S01]  /*8a00*/  MOV R2, R26 ;  /* 0x0000001a00027202 */ /* 0x000fe20000000f00 */
        /* <DEDUP_REMOVED lines=19> */
[----:B------:R-:W-:Y:S01]  /*8b40*/  FADD.FTZ R107, R107, R106 ;  /* 0x0000006a6b6b7221 */ /* 0x000fe20000010000 */
[----:B------:R-:W-:Y:S01]  /*8b50*/  MOV R3, R27 ;  /* 0x0000001b00037202 */ /* 0x000fe20000000f00 */
[----:B------:R-:W-:Y:S02]  /*8b60*/  FADD.FTZ R100, R105, R100 ;  /* 0x0000006469647221 */ /* 0x000fe40000010000 */
[----:B------:R-:W-:Y:S02]  /*8b70*/  FADD.FTZ R108, R108, R107 ;  /* 0x0000006b6c6c7221 */ /* 0x000fe40000010000 */
[----:B------:R-:W-:Y:S02]  /*8b80*/  FADD.FTZ R35, R35, R100 ;  /* 0x0000006423237221 */ /* 0x000fe40000010000 */
[----:B------:R-:W-:-:S02]  /*8b90*/  FADD.FTZ R166, R103, R108 ;  /* 0x0000006c67a67221 */ /* 0x000fc40000010000 */
[----:B------:R-:W-:-:S08]  /*8ba0*/  FADD.FTZ R165, R32, R35 ;  /* 0x0000002320a57221 */ /* 0x000fd00000010000 */
.L_x_5977:
        /* <DEDUP_REMOVED lines=11> */
.L_x_5989:
        /* <DEDUP_REMOVED lines=65> */
.L_x_5986:
        /* <DEDUP_REMOVED lines=41> */
[----:B------:R-:W-:Y:S01]  /*9300*/  @!P3 LEA.HI.X R169, R103, R167, R100, 0x1, P1 ;  /* 0x000000a767a9b211 */ /* 0x000fe200008f0c64 */
[----:B------:R-:W-:Y:S01]  /*9310*/  IMAD.MOV.U32 R167, RZ, RZ, R3 ;  /* 0x000000ffffa77224 */ /* 0x000fe200078e0003 */
[----:B------:R-:W-:Y:S01]  /*9320*/  ISETP.GT.AND P1, PT, R154, R147, PT ;  /* 0x000000939a00720c */ /* 0x000fe20003f24270 */
        /* <DEDUP_REMOVED lines=28> */
[C---:B---3--:R-:W-:Y:S08]  /*94f0*/  HMMA.16816.F32.BF16 R4, R104.reuse, R108, RZ ;  /* 0x0000006c6804723c */ /* 0x048ff000000418ff */
[C---:B------:R-:W-:Y:S01]  /*9500*/  HMMA.16816.F32.BF16 R8, R104.reuse, R110, RZ ;  /* 0x0000006e6808723c */ /* 0x040fe200000418ff */
[----:B------:R-:W-:Y:S07]  /*9510*/  LDSM.16.M88.4 R108, [R143] ;  /* 0x000000008f6c783b */ /* 0x000fee0000000200 */
[C---:B----4-:R-:W-:Y:S08]  /*9520*/  HMMA.16816.F32.BF16 R12, R104.reuse, R112, RZ ;  /* 0x00000070680c723c */ /* 0x050ff000000418ff */
[C---:B------:R-:W-:Y:S01]  /*9530*/  HMMA.16816.F32.BF16 R16, R104.reuse, R114, RZ ;  /* 0x000000726810723c */ /* 0x040fe200000418ff */
[----:B------:R-:W2:Y:S07]  /*9540*/  LDSM.16.M88.4 R112, [R142] ;  /* 0x000000008e70783b */ /* 0x000eae0000000200 */
[C---:B-----5:R-:W-:Y:S08]  /*9550*/  HMMA.16816.F32.BF16 R20, R104.reuse, R116, RZ ;  /* 0x000000746814723c */ /* 0x060ff000000418ff */
[C---:B------:R-:W-:Y:S01]  /*9560*/  HMMA.16816.F32.BF16 R24, R104.reuse, R118, RZ ;  /* 0x000000766818723c */ /* 0x040fe200000418ff */
[----:B------:R-:W3:Y:S07]  /*9570*/  LDSM.16.M88.4 R116, [R134] ;  /* 0x000000008674783b */ /* 0x000eee0000000200 */
[C---:B-1----:R-:W-:Y:S08]  /*9580*/  HMMA.16816.F32.BF16 R28, R104.reuse, R120, RZ ;  /* 0x00000078681c723c */ /* 0x042ff000000418ff */
[----:B------:R-:W-:Y:S01]  /*9590*/  HMMA.16816.F32.BF16 R32, R104, R122, RZ ;  /* 0x0000007a6820723c */ /* 0x000fe200000418ff */
[----:B------:R-:W1:Y:S04]  /*95a0*/  LDSM.16.M88.4 R104, [R132] ;  /* 0x000000008468783b */ /* 0x000e680000000200 */
[----:B------:R-:W-:Y:S03]  /*95b0*/  LDSM.16.M88.4 R120, [R138+0x4800] ;  /* 0x004800008a78783b */ /* 0x000fe60000000200 */
[C---:B--2---:R-:W-:Y:S08]  /*95c0*/  HMMA.16816.F32.BF16 R4, R108.reuse, R112, R4 ;  /* 0x000000706c04723c */ /* 0x044ff00000041804 */
[C---:B------:R-:W-:Y:S01]  /*95d0*/  HMMA.16816.F32.BF16 R8, R108.reuse, R114, R8 ;  /* 0x000000726c08723c */ /* 0x040fe20000041808 */
[----:B------:R-:W-:Y:S07]  /*95e0*/  LDSM.16.M88.4 R112, [R141] ;  /* 0x000000008d70783b */ /* 0x000fee0000000200 */
[C---:B---3--:R-:W-:Y:S08]  /*95f0*/  HMMA.16816.F32.BF16 R12, R108.reuse, R116, R12 ;  /* 0x000000746c0c723c */ /* 0x048ff0000004180c */
[C---:B------:R-:W-:Y:S01]  /*9600*/  HMMA.16816.F32.BF16 R16, R108.reuse, R118, R16 ;  /* 0x000000766c10723c */ /* 0x040fe20000041810 */
[----:B------:R-:W2:Y:S07]  /*9610*/  LDSM.16.M88.4 R116, [R138+0x4000] ;  /* 0x004000008a74783b */ /* 0x000eae0000000200 */
[C---:B------:R-:W-:Y:S08]  /*9620*/  HMMA.16816.F32.BF16 R20, R108.reuse, R124, R20 ;  /* 0x0000007c6c14723c */ /* 0x040ff00000041814 */
[C---:B------:R-:W-:Y:S08]  /*9630*/  HMMA.16816.F32.BF16 R24, R108.reuse, R126, R24 ;  /* 0x0000007e6c18723c */ /* 0x040ff00000041818 */
        /* <DEDUP_REMOVED lines=41> */
[----:B------:R-:W2:Y:S04]  /*98d0*/  LDSM.16.M88.4 R108, [R128] ;  /* 0x00000000806c783b */ /* 0x000ea80000000200 */
[----:B------:R-:W3:Y:S03]  /*98e0*/  LDSM.16.M88.4 R112, [R102] ;  /* 0x000000006670783b */ /* 0x000ee60000000200 */
        /* <DEDUP_REMOVED lines=26> */
[----:B------:R-:W-:Y:S04]  /*9a90*/  DEPBAR.LE SB0, 0x0 ;  /* 0x000080000000791a */ /* 0x000fe80000000000 */
[----:B------:R-:W-:Y:S01]  /*9aa0*/  BAR.SYNC.DEFER_BLOCKING 0x0 ;  /* 0x0000000000007b1d */ /* 0x000fe20000010000 */
[C---:B-1----:R-:W-:Y:S08]  /*9ab0*/  HMMA.16816.F32.BF16 R4, R104.reuse, R116, R4 ;  /* 0x000000746804723c */ /* 0x042ff00000041804 */
[C---:B------:R-:W-:Y:S08]  /*9ac0*/  HMMA.16816.F32.BF16 R8, R104.reuse, R118, R8 ;  /* 0x000000766808723c */ /* 0x040ff00000041808 */
[C---:B------:R-:W-:Y:S08]  /*9ad0*/  HMMA.16816.F32.BF16 R12, R104.reuse, R120, R12 ;  /* 0x00000078680c723c */ /* 0x040ff0000004180c */
[C---:B------:R-:W-:Y:S08]  /*9ae0*/  HMMA.16816.F32.BF16 R16, R104.reuse, R122, R16 ;  /* 0x0000007a6810723c */ /* 0x040ff00000041810 */
[C---:B--2---:R-:W-:Y:S08]  /*9af0*/  HMMA.16816.F32.BF16 R20, R104.reuse, R108, R20 ;  /* 0x0000006c6814723c */ /* 0x044ff00000041814 */
[C---:B------:R-:W-:Y:S08]  /*9b00*/  HMMA.16816.F32.BF16 R24, R104.reuse, R110, R24 ;  /* 0x0000006e6818723c */ /* 0x040ff00000041818 */
[C---:B---3--:R-:W-:Y:S08]  /*9b10*/  HMMA.16816.F32.BF16 R28, R104.reuse, R112, R28 ;  /* 0x00000070681c723c */ /* 0x048ff0000004181c */
[----:B------:R-:W-:Y:S01]  /*9b20*/  HMMA.16816.F32.BF16 R32, R104, R114, R32 ;  /* 0x000000726820723c */ /* 0x000fe20000041820 */
[----:B------:R-:W-:Y:S03]  /*9b30*/  @!UPT UIADD3 URZ, URZ, URZ, URZ ;  /* 0x0000003f3f3ff290 */ /* 0x000fe6000fffe03f */
[----:B------:R-:W-:-:S11]  /*9b40*/  @!P1 BRA `(.L_x_5987) ;  /* 0x000007d000009947 */ /* 0x000fd60003800000 */
[----:B------:R-:W-:Y:S02]  /*9b50*/  MOV R2, UR5 ;  /* 0x0000000500027c02 */ /* 0x000fe40008000f00 */
[----:B------:R-:W-:Y:S01]  /*9b60*/  MOV R100, UR4 ;  /* 0x0000000400647c02 */ /* 0x000fe20008000f00 */
[----:B------:R-:W-:-:S06]  /*9b70*/  @!P0 BRA `(.L_x_5988) ;  /* 0x000003b000008947 */ /* 0x000fcc0003800000 */
[----:B------:R-:W-:Y:S04]  /*9b80*/  IABS R2, c[0x0][0x2d0] ;  /* 0x0000b40000027a13 */ /* 0x000fe80000000000 */
[----:B------:R-:W1:Y:S10]  /*9b90*/  I2F.RP R105, R2 ;  /* 0x0000000200697306 */ /* 0x000e740000209400 */
[----:B-1----:R-:W1:Y:S02]  /*9ba0*/  MUFU.RCP R3, R105 ;  /* 0x0000006900037308 */ /* 0x002e640000001000 */
[----:B-1----:R-:W-:Y:S01]  /*9bb0*/  IADD3 R108, R3, 0xffffffe, RZ ;  /* 0x0ffffffe036c7810 */ /* 0x002fe20007ffe0ff */
[----:B------:R-:W-:Y:S07]  /*9bc0*/  IMAD.SHL.U32 R3, R154, 0x40, RZ ;  /* 0x000000409a037824 */ /* 0x000fee00078e00ff */
[----:B------:R-:W1:Y:S01]  /*9bd0*/  F2I.FTZ.U32.TRUNC.NTZ R109, R108 ;  /* 0x0000006c006d7305 */ /* 0x000e62000021f000 */
[----:B------:R-:W-:Y:S02]  /*9be0*/  IABS R104, R3 ;  /* 0x0000000300687213 */ /* 0x000fe40000000000 */
[C---:B------:R-:W-:Y:S02]  /*9bf0*/  IADD3 R107, R3.reuse, -0x40, RZ ;  /* 0xffffffc0036b7810 */ /* 0x040fe40007ffe0ff */
        /* <DEDUP_REMOVED lines=51> */
.L_x_5988:
[----:B------:R1:W-:Y:S01]  /*9f30*/  @P4 STS.128 [R153+0x4000], RZ ;  /* 0x004000ff99004388 */ /* 0x0003e20000000c00 */
[C---:B------:R-:W-:Y:S02]  /*9f40*/  LEA R114, P2, R2.reuse, R164, 0x1 ;  /* 0x000000a402727211 */ /* 0x040fe400078408ff */
[----:B------:R-:W-:Y:S02]  /*9f50*/  IADD3 R3, P1, R149, R2, RZ ;  /* 0x0000000295037210 */ /* 0x000fe40007f3e0ff */
        /* <DEDUP_REMOVED lines=60> */
.L_x_5987:
[----:B------:R-:W-:Y:S01]  /*a320*/  FMNMX.FTZ R2, R4, R0, !PT ;  /* 0x0000000004027209 */ /* 0x000fe20007810000 */
[----:B-1----:R-:W-:Y:S01]  /*a330*/  LDSM.16.MT88.4 R108, [R137+0x8000] ;  /* 0x00800000896c783b */ /* 0x002fe20000004200 */
        /* <DEDUP_REMOVED lines=47> */
[----:B------:R-:W-:Y:S02]  /*a630*/  FSEL R121, R121, RZ, P1 ;  /* 0x000000ff79797208 */ /* 0x000fe40000800000 */
[----:B------:R-:W-:Y:S01]  /*a640*/  FSETP.NEU.FTZ.AND P1, PT, R2, -INF , PT ;  /* 0xff8000000200780b */ /* 0x000fe20003f3d000 */
[----:B------:R-:W-:Y:S01]  /*a650*/  FMUL.FTZ R101, R0, c[0x0][0x23c] ;  /* 0x00008f0000657a20 */ /* 0x000fe20000410000 */
[----:B------:R-:W2:Y:S01]  /*a660*/  MUFU.EX2 R100, R100 ;  /* 0x0000006400647308 */ /* 0x000ea20000000800 */
[--C-:B------:R-:W-:Y:S01]  /*a670*/  FFMA.FTZ R117, R4, c[0x0][0x23c], -R121.reuse ;  /* 0x00008f0004757a23 */ /* 0x100fe20000010879 */
[----:B------:R-:W-:Y:S01]  /*a680*/  FSEL R119, R119, RZ, P1 ;  /* 0x000000ff77777208 */ /* 0x000fe20000800000 */
[--C-:B------:R-:W-:Y:S01]  /*a690*/  FFMA.FTZ R5, R5, c[0x0][0x23c], -R121.reuse ;  /* 0x00008f0005057a23 */ /* 0x100fe20000010879 */
[----:B------:R-:W-:Y:S01]  /*a6a0*/  ISETP.GT.AND P1, PT, R154, R147, PT ;  /* 0x000000939a00720c */ /* 0x000fe20003f24270 */
[----:B------:R-:W-:Y:S02]  /*a6b0*/  FFMA.FTZ R116, R9, c[0x0][0x23c], -R121 ;  /* 0x00008f0009747a23 */ /* 0x000fe40000010879 */
[--C-:B------:R-:W-:Y:S02]  /*a6c0*/  FFMA.FTZ R6, R6, c[0x0][0x23c], -R119.reuse ;  /* 0x00008f0006067a23 */ /* 0x100fe40000010877 */
[--C-:B------:R-:W-:Y:S01]  /*a6d0*/  FFMA.FTZ R7, R7, c[0x0][0x23c], -R119.reuse ;  /* 0x00008f0007077a23 */ /* 0x100fe20000010877 */
[----:B------:R3:W4:Y:S01]  /*a6e0*/  MUFU.EX2 R0, R101 ;  /* 0x0000006500007308 */ /* 0x0007220000000800 */
[--C-:B------:R-:W-:Y:S02]  /*a6f0*/  FFMA.FTZ R103, R10, c[0x0][0x23c], -R119.reuse ;  /* 0x00008f000a677a23 */ /* 0x100fe40000010877 */
[----:B------:R-:W-:Y:S02]  /*a700*/  FFMA.FTZ R118, R11, c[0x0][0x23c], -R119 ;  /* 0x00008f000b767a23 */ /* 0x000fe40000010877 */
[--C-:B------:R-:W-:Y:S02]  /*a710*/  FFMA.FTZ R124, R28, c[0x0][0x23c], -R121.reuse ;  /* 0x00008f001c7c7a23 */ /* 0x100fe40000010879 */
[----:B------:R-:W-:Y:S02]  /*a720*/  FFMA.FTZ R127, R29, c[0x0][0x23c], -R121 ;  /* 0x00008f001d7f7a23 */ /* 0x000fe40000010879 */
[--C-:B------:R-:W-:Y:S01]  /*a730*/  FFMA.FTZ R126, R30, c[0x0][0x23c], -R119.reuse ;  /* 0x00008f001e7e7a23 */ /* 0x100fe20000010877 */
[----:B------:R-:W-:Y:S01]  /*a740*/  MUFU.EX2 R117, R117 ;  /* 0x0000007500757308 */ /* 0x000fe20000000800 */
[----:B------:R-:W-:Y:S02]  /*a750*/  FFMA.FTZ R169, R31, c[0x0][0x23c], -R119 ;  /* 0x00008f001fa97a23 */ /* 0x000fe40000010877 */
[----:B------:R-:W-:Y:S01]  /*a760*/  LDSM.16.MT88.4 R28, [R139+0x9800] ;  /* 0x009800008b1c783b */ /* 0x000fe20000004200 */
[C---:B--2---:R-:W-:Y:S02]  /*a770*/  FMUL.FTZ R9, R100.reuse, R97 ;  /* 0x0000006164097220 */ /* 0x044fe40000410000 */
[C---:B------:R-:W-:Y:S02]  /*a780*/  FMUL.FTZ R36, R100.reuse, R36 ;  /* 0x0000002464247220 */ /* 0x040fe40000410000 */
[C---:B------:R-:W-:Y:S02]  /*a790*/  FMUL.FTZ R37, R100.reuse, R37 ;  /* 0x0000002564257220 */ /* 0x040fe40000410000 */
[----:B------:R-:W2:Y:S01]  /*a7a0*/  MUFU.EX2 R5, R5 ;  /* 0x0000000500057308 */ /* 0x000ea20000000800 */
[C---:B------:R-:W-:Y:S02]  /*a7b0*/  FMUL.FTZ R40, R100.reuse, R40 ;  /* 0x0000002864287220 */ /* 0x040fe40000410000 */
[----:B------:R-:W-:Y:S02]  /*a7c0*/  FMUL.FTZ R41, R100, R41 ;  /* 0x0000002964297220 */ /* 0x000fe40000410000 */
[--C-:B---3--:R-:W-:Y:S02]  /*a7d0*/  FFMA.FTZ R101, R8, c[0x0][0x23c], -R121.reuse ;  /* 0x00008f0008657a23 */ /* 0x108fe40000010879 */
[----:B------:R-:W-:Y:S02]  /*a7e0*/  FMUL.FTZ R8, R100, R96 ;  /* 0x0000006064087220 */ /* 0x000fe40000410000 */
[C---:B----4-:R-:W-:Y:S01]  /*a7f0*/  FMUL.FTZ R10, R0.reuse, R98 ;  /* 0x00000062000a7220 */ /* 0x050fe20000410000 */
[----:B------:R-:W-:Y:S01]  /*a800*/  MUFU.EX2 R6, R6 ;  /* 0x0000000600067308 */ /* 0x000fe20000000800 */
[C---:B------:R-:W-:Y:S02]  /*a810*/  FMUL.FTZ R11, R0.reuse, R99 ;  /* 0x00000063000b7220 */ /* 0x040fe40000410000 */
[C---:B------:R-:W-:Y:S02]  /*a820*/  FMUL.FTZ R38, R0.reuse, R38 ;  /* 0x0000002600267220 */ /* 0x040fe40000410000 */
[C---:B------:R-:W-:Y:S02]  /*a830*/  FMUL.FTZ R39, R0.reuse, R39 ;  /* 0x0000002700277220 */ /* 0x040fe40000410000 */
        /* <DEDUP_REMOVED lines=24> */
[----:B------:R-:W-:Y:S02]  /*a9c0*/  FFMA.FTZ R170, R32, c[0x0][0x23c], -R121 ;  /* 0x00008f0020aa7a23 */ /* 0x000fe40000010879 */
[----:B------:R-:W-:Y:S02]  /*a9d0*/  FFMA.FTZ R171, R34, c[0x0][0x23c], -R119 ;  /* 0x00008f0022ab7a23 */ /* 0x000fe40000010877 */
        /* <DEDUP_REMOVED lines=15> */
[----:B------:R-:W-:Y:S01]  /*aad0*/  MUFU.EX2 R127, R127 ;  /* 0x0000007f007f7308 */ /* 0x000fe20000000800 */
[C---:B------:R-:W-:Y:S02]  /*aae0*/  FMUL.FTZ R72, R100.reuse, R72 ;  /* 0x0000004864487220 */ /* 0x040fe40000410000 */
[----:B------:R-:W-:Y:S01]  /*aaf0*/  FMUL.FTZ R73, R100, R73 ;  /* 0x0000004964497220 */ /* 0x000fe20000410000 */
[----:B---3--:R-:W-:Y:S01]  /*ab00*/  F2FP.BF16.PACK_AB R99, R118, R103 ;  /* 0x000000677663723e */ /* 0x008fe200000010ff */
[C---:B------:R-:W-:Y:S02]  /*ab10*/  FMUL.FTZ R74, R0.reuse, R74 ;  /* 0x0000004a004a7220 */ /* 0x040fe40000410000 */
[----:B------:R-:W-:Y:S02]  /*ab20*/  FMUL.FTZ R75, R0, R75 ;  /* 0x0000004b004b7220 */ /* 0x000fe40000410000 */
[--C-:B------:R-:W-:Y:S01]  /*ab30*/  FFMA.FTZ R120, R12, c[0x0][0x23c], -R121.reuse ;  /* 0x00008f000c787a23 */ /* 0x100fe20000010879 */
[----:B------:R-:W-:Y:S01]  /*ab40*/  MUFU.EX2 R126, R126 ;  /* 0x0000007e007e7308 */ /* 0x000fe20000000800 */
[C---:B-1----:R-:W-:Y:S05]  /*ab50*/  HMMA.16816.F32.BF16 R8, R96.reuse, R104, R8 ;  /* 0x000000686008723c */ /* 0x042fea0000041808 */
[C---:B------:R-:W-:Y:S02]  /*ab60*/  FMUL.FTZ R12, R100.reuse, R92 ;  /* 0x0000005c640c7220 */ /* 0x040fe40000410000 */
[----:B------:R-:W-:Y:S01]  /*ab70*/  FFMA.FTZ R123, R13, c[0x0][0x23c], -R121 ;  /* 0x00008f000d7b7a23 */ /* 0x000fe20000010879 */
[C---:B------:R-:W-:Y:S01]  /*ab80*/  HMMA.16816.F32.BF16 R36, R96.reuse, R106, R36 ;  /* 0x0000006a6024723c */ /* 0x040fe20000041824 */
[----:B------:R-:W1:Y:S01]  /*ab90*/  LDSM.16.MT88.4 R104, [R135+0x8000] ;  /* 0x008000008768783b */ /* 0x000e620000004200 */
[----:B------:R-:W-:Y:S02]  /*aba0*/  MUFU.EX2 R120, R120 ;  /* 0x0000007800787308 */ /* 0x000fe40000000800 */
[----:B------:R-:W-:Y:S02]  /*abb0*/  FMUL.FTZ R13, R100, R93 ;  /* 0x0000005d640d7220 */ /* 0x000fe40000410000 */
[--C-:B------:R-:W-:Y:S02]  /*abc0*/  FFMA.FTZ R122, R14, c[0x0][0x23c], -R119.reuse ;  /* 0x00008f000e7a7a23 */ /* 0x100fe40000010877 */
[C---:B------:R-:W-:Y:S04]  /*abd0*/  HMMA.16816.F32.BF16 R40, R96.reuse, R108, R40 ;  /* 0x0000006c6028723c */ /* 0x040fe80000041828 */
[----:B------:R-:W-:Y:S01]  /*abe0*/  FMUL.FTZ R14, R0, R94 ;  /* 0x0000005e000e7220 */ /* 0x000fe20000410000 */
[----:B------:R-:W2:Y:S01]  /*abf0*/  MUFU.EX2 R123, R123 ;  /* 0x0000007b007b7308 */ /* 0x000ea20000000800 */
[C---:B------:R-:W-:Y:S02]  /*ac00*/  FMUL.FTZ R76, R100.reuse, R76 ;  /* 0x0000004c644c7220 */ /* 0x040fe40000410000 */
[C---:B------:R-:W-:Y:S01]  /*ac10*/  HMMA.16816.F32.BF16 R44, R96.reuse, R110, R44 ;  /* 0x0000006e602c723c */ /* 0x040fe2000004182c */
[----:B------:R-:W3:Y:S03]  /*ac20*/  LDSM.16.MT88.4 R108, [R139+0xa000] ;  /* 0x00a000008b6c783b */ /* 0x000ee60000004200 */
[----:B------:R-:W-:Y:S02]  /*ac30*/  FMUL.FTZ R77, R100, R77 ;  /* 0x0000004d644d7220 */ /* 0x000fe40000410000 */
[C---:B------:R-:W-:Y:S01]  /*ac40*/  FMUL.FTZ R78, R0.reuse, R78 ;  /* 0x0000004e004e7220 */ /* 0x040fe20000410000 */
[----:B------:R-:W-:Y:S01]  /*ac50*/  MUFU.EX2 R122, R122 ;  /* 0x0000007a007a7308 */ /* 0x000fe20000000800 */
[C---:B------:R-:W-:Y:S04]  /*ac60*/  HMMA.16816.F32.BF16 R48, R96.reuse, R112, R48 ;  /* 0x000000706030723c */ /* 0x040fe80000041830 */
[----:B------:R-:W-:Y:S02]  /*ac70*/  FMUL.FTZ R79, R0, R79 ;  /* 0x0000004f004f7220 */ /* 0x000fe40000410000 */
[----:B------:R-:W-:Y:S02]  /*ac80*/  FFMA.FTZ R125, R19, c[0x0][0x23c], -R119 ;  /* 0x00008f00137d7a23 */ /* 0x000fe40000010877 */
[C---:B------:R-:W-:Y:S01]  /*ac90*/  HMMA.16816.F32.BF16 R52, R96.reuse, R114, R52 ;  /* 0x000000726034723c */ /* 0x040fe20000041834 */
[----:B------:R-:W4:Y:S01]  /*aca0*/  LDSM.16.MT88.4 R112, [R137+0xa000] ;  /* 0x00a000008970783b */ /* 0x000f220000004200 */
[----:B------:R-:W-:Y:S02]  /*acb0*/  MUFU.EX2 R169, R169 ;  /* 0x000000a900a97308 */ /* 0x000fe40000000800 */
[C---:B------:R-:W-:Y:S02]  /*acc0*/  FMUL.FTZ R80, R100.reuse, R80 ;  /* 0x0000005064507220 */ /* 0x040fe40000410000 */
[----:B------:R-:W-:Y:S02]  /*acd0*/  FMUL.FTZ R81, R100, R81 ;  /* 0x0000005164517220 */ /* 0x000fe40000410000 */
[C---:B------:R-:W-:Y:S01]  /*ace0*/  FMUL.FTZ R82, R0.reuse, R82 ;  /* 0x0000005200527220 */ /* 0x040fe20000410000 */
[C---:B-1----:R-:W-:Y:S03]  /*acf0*/  HMMA.16816.F32.BF16 R56, R96.reuse, R104, R56 ;  /* 0x000000686038723c */ /* 0x042fe60000041838 */
[C---:B------:R-:W-:Y:S01]  /*ad00*/  FMUL.FTZ R83, R0.reuse, R83 ;  /* 0x0000005300537220 */ /* 0x040fe20000410000 */
[----:B------:R-:W-:Y:S01]  /*ad10*/  MUFU.EX2 R125, R125 ;  /* 0x0000007d007d7308 */ /* 0x000fe20000000800 */
[----:B------:R-:W-:Y:S02]  /*ad20*/  FMUL.FTZ R19, R0, R91 ;  /* 0x0000005b00137220 */ /* 0x000fe40000410000 */
[C---:B------:R-:W-:Y:S01]  /*ad30*/  FMUL.FTZ R84, R100.reuse, R84 ;  /* 0x0000005464547220 */ /* 0x040fe20000410000 */
[C---:B------:R-:W-:Y:S01]  /*ad40*/  HMMA.16816.F32.BF16 R60, R96.reuse, R106, R60 ;  /* 0x0000006a603c723c */ /* 0x040fe2000004183c */
[----:B------:R-:W1:Y:S03]  /*ad50*/  LDSM.16.MT88.4 R104, [R136+0xa000] ;  /* 0x00a000008868783b */ /* 0x000e660000004200 */
[----:B------:R-:W-:Y:S02]  /*ad60*/  FMUL.FTZ R85, R100, R85 ;  /* 0x0000005564557220 */ /* 0x000fe40000410000 */
[C---:B------:R-:W-:Y:S01]  /*ad70*/  FMUL.FTZ R86, R0.reuse, R86 ;  /* 0x0000005600567220 */ /* 0x040fe20000410000 */
[----:B------:R-:W-:Y:S01]  /*ad80*/  MUFU.EX2 R170, R170 ;  /* 0x000000aa00aa7308 */ /* 0x000fe20000000800 */
[C---:B---3--:R-:W-:Y:S04]  /*ad90*/  HMMA.16816.F32.BF16 R64, R96.reuse, R108, R64 ;  /* 0x0000006c6040723c */ /* 0x048fe80000041840 */
[----:B------:R-:W-:Y:S02]  /*ada0*/  FMUL.FTZ R87, R0, R87 ;  /* 0x0000005700577220 */ /* 0x000fe40000410000 */
[----:B------:R-:W-:Y:S02]  /*adb0*/  FFMA.FTZ R117, R100, R166, R117 ;  /* 0x000000a664757223 */ /* 0x000fe40000010075 */
[C---:B------:R-:W-:Y:S01]  /*adc0*/  HMMA.16816.F32.BF16 R68, R96.reuse, R110, R68 ;  /* 0x0000006e6044723c */ /* 0x040fe20000041844 */
[----:B------:R-:W-:Y:S03]  /*add0*/  MUFU.EX2 R171, R171 ;  /* 0x000000ab00ab7308 */ /* 0x000fe60000000800 */
[----:B------:R-:W-:Y:S02]  /*ade0*/  FFMA.FTZ R108, R15, c[0x0][0x23c], -R119 ;  /* 0x00008f000f6c7a23 */ /* 0x000fe40000010877 */
[C---:B------:R-:W-:Y:S02]  /*adf0*/  FMUL.FTZ R15, R0.reuse, R95 ;  /* 0x0000005f000f7220 */ /* 0x040fe40000410000 */
[C---:B----4-:R-:W-:Y:S01]  /*ae00*/  HMMA.16816.F32.BF16 R72, R96.reuse, R112, R72 ;  /* 0x000000706048723c */ /* 0x050fe20000041848 */
[----:B------:R-:W3:Y:S02]  /*ae10*/  LDSM.16.MT88.4 R92, [R135+0xa000] ;  /* 0x00a00000875c783b */ /* 0x000ee40000004200 */
[----:B------:R-:W4:Y:S01]  /*ae20*/  MUFU.EX2 R113, R108 ;  /* 0x0000006c00717308 */ /* 0x000f220000000800 */
[----:B------:R-:W-:Y:S03]  /*ae30*/  FFMA.FTZ R6, R0, R165, R6 ;  /* 0x000000a500067223 */ /* 0x000fe60000010006 */
[--C-:B------:R-:W-:Y:S01]  /*ae40*/  FFMA.FTZ R112, R16, c[0x0][0x23c], -R121.reuse ;  /* 0x00008f0010707a23 */ /* 0x100fe20000010879 */
[C---:B------:R-:W-:Y:S04]  /*ae50*/  HMMA.16816.F32.BF16 R12, R96.reuse, R114, R12 ;  /* 0x00000072600c723c */ /* 0x040fe8000004180c */
[----:B------:R-:W-:Y:S01]  /*ae60*/  FMUL.FTZ R16, R100, R88 ;  /* 0x0000005864107220 */ /* 0x000fe20000410000 */
[----:B--2---:R-:W-:Y:S01]  /*ae70*/  F2FP.BF16.PACK_AB R88, R123, R120 ;  /* 0x000000787b58723e */ /* 0x004fe200000010ff */
[----:B------:R-:W-:Y:S01]  /*ae80*/  MUFU.EX2 R112, R112 ;  /* 0x0000007000707308 */ /* 0x000fe20000000800 */
[----:B------:R-:W-:Y:S01]  /*ae90*/  FFMA.FTZ R115, R17, c[0x0][0x23c], -R121 ;  /* 0x00008f0011737a23 */ /* 0x000fe20000010879 */
[C---:B-1----:R-:W-:Y:S04]  /*aea0*/  HMMA.16816.F32.BF16 R76, R96.reuse, R104, R76 ;  /* 0x00000068604c723c */ /* 0x042fe8000004184c */
[----:B------:R-:W-:Y:S02]  /*aeb0*/  FFMA.FTZ R114, R18, c[0x0][0x23c], -R119 ;  /* 0x00008f0012727a23 */ /* 0x000fe40000010877 */
[----:B------:R-:W-:Y:S02]  /*aec0*/  FMUL.FTZ R17, R100, R89 ;  /* 0x0000005964117220 */ /* 0x000fe40000410000 */
[----:B------:R-:W1:Y:S01]  /*aed0*/  MUFU.EX2 R115, R115 ;  /* 0x0000007300737308 */ /* 0x000e620000000800 */
[C---:B------:R-:W-:Y:S01]  /*aee0*/  HMMA.16816.F32.BF16 R80, R96.reuse, R106, R80 ;  /* 0x0000006a6050723c */ /* 0x040fe20000041850 */
[----:B------:R-:W-:Y:S02]  /*aef0*/  LDSM.16.MT88.4 R104, [R137+0x8800] ;  /* 0x008800008968783b */ /* 0x000fe40000004200 */
[----:B------:R-:W-:Y:S01]  /*af00*/  FMUL.FTZ R18, R0, R90 ;  /* 0x0000005a00127220 */ /* 0x000fe20000410000 */
[----:B----4-:R-:W-:Y:S01]  /*af10*/  F2FP.BF16.PACK_AB R89, R113, R122 ;  /* 0x0000007a7159723e */ /* 0x010fe200000010ff */
[----:B------:R-:W-:Y:S01]  /*af20*/  FADD.FTZ R6, R7, R6 ;  /* 0x0000000607067221 */ /* 0x000fe20000010000 */
[----:B------:R-:W-:Y:S03]  /*af30*/  MOV R0, R3 ;  /* 0x0000000300007202 */ /* 0x000fe60000000f00 */
[----:B------:R-:W2:Y:S01]  /*af40*/  LDSM.16.MT88.4 R108, [R139+0x8800] ;  /* 0x008800008b6c783b */ /* 0x000ea20000004200 */
[----:B------:R-:W4:Y:S02]  /*af50*/  MUFU.EX2 R114, R114 ;  /* 0x0000007200727308 */ /* 0x000f240000000800 */
[----:B------:R-:W-:Y:S01]  /*af60*/  FADD.FTZ R7, R103, R6 ;  /* 0x0000000667077221 */ /* 0x000fe20000010000 */
[C---:B---3--:R-:W-:Y:S03]  /*af70*/  HMMA.16816.F32.BF16 R16, R96.reuse, R92, R16 ;  /* 0x0000005c6010723c */ /* 0x048fe60000041810 */
[----:B------:R-:W-:Y:S01]  /*af80*/  FADD.FTZ R7, R118, R7 ;  /* 0x0000000776077221 */ /* 0x000fe20000010000 */
[----:B-1----:R-:W-:Y:S04]  /*af90*/  F2FP.BF16.PACK_AB R90, R115, R112 ;  /* 0x00000070735a723e */ /* 0x002fe800000010ff */
[----:B------:R-:W-:Y:S01]  /*afa0*/  HMMA.16816.F32.BF16 R84, R96, R94, R84 ;  /* 0x0000005e6054723c */ /* 0x000fe20000041854 */
[----:B------:R-:W1:Y:S03]  /*afb0*/  LDSM.16.MT88.4 R92, [R136+0x8800] ;  /* 0x00880000885c783b */ /* 0x000e660000004200 */
[----:B------:R-:W-:Y:S04]  /*afc0*/  FADD.FTZ R122, R122, R7 ;  /* 0x000000077a7a7221 */ /* 0x000fe80000010000 */
[----:B------:R-:W-:Y:S01]  /*afd0*/  FADD.FTZ R113, R113, R122 ;  /* 0x0000007a71717221 */ /* 0x000fe20000010000 */
[----:B------:R-:W3:Y:S03]  /*afe0*/  LDSM.16.MT88.4 R96, [R135+0x8800] ;  /* 0x008800008760783b */ /* 0x000ee60000004200 */
[C---:B----4-:R-:W-:Y:S01]  /*aff0*/  F2FP.BF16.PACK_AB R91, R125.reuse, R114 ;  /* 0x000000727d5b723e */ /* 0x050fe200000010ff */
[----:B------:R-:W-:Y:S04]  /*b000*/  FADD.FTZ R114, R114, R113 ;  /* 0x0000007172727221 */ /* 0x000fe80000010000 */
[----:B------:R-:W-:Y:S02]  /*b010*/  FADD.FTZ R125, R125, R114 ;  /* 0x000000727d7d7221 */ /* 0x000fe40000010000 */
[C---:B--2---:R-:W-:Y:S07]  /*b020*/  HMMA.16816.F32.BF16 R8, R88.reuse, R108, R8 ;  /* 0x0000006c5808723c */ /* 0x044fee0000041808 */
[--C-:B------:R-:W-:Y:S01]  /*b030*/  FFMA.FTZ R108, R20, c[0x0][0x23c], -R121.reuse ;  /* 0x00008f00146c7a23 */ /* 0x100fe20000010879 */
[C---:B------:R-:W-:Y:S04]  /*b040*/  HMMA.16816.F32.BF16 R36, R88.reuse, R110, R36 ;  /* 0x0000006e5824723c */ /* 0x040fe80000041824 */
[----:B------:R-:W-:Y:S01]  /*b050*/  FFMA.FTZ R109, R21, c[0x0][0x23c], -R121 ;  /* 0x00008f00156d7a23 */ /* 0x000fe20000010879 */
[----:B------:R-:W-:Y:S02]  /*b060*/  MUFU.EX2 R108, R108 ;  /* 0x0000006c006c7308 */ /* 0x000fe40000000800 */
[--C-:B------:R-:W-:Y:S01]  /*b070*/  FFMA.FTZ R110, R22, c[0x0][0x23c], -R119.reuse ;  /* 0x00008f00166e7a23 */ /* 0x100fe20000010877 */
[C---:B------:R-:W-:Y:S04]  /*b080*/  HMMA.16816.F32.BF16 R40, R88.reuse, R104, R40 ;  /* 0x000000685828723c */ /* 0x040fe80000041828 */
[----:B------:R-:W-:Y:S02]  /*b090*/  FFMA.FTZ R111, R23, c[0x0][0x23c], -R119 ;  /* 0x00008f00176f7a23 */ /* 0x000fe40000010877 */
[----:B------:R-:W-:Y:S01]  /*b0a0*/  LDSM.16.MT88.4 R20, [R135+0xa800] ;  /* 0x00a800008714783b */ /* 0x000fe20000004200 */
[----:B------:R-:W2:Y:S01]  /*b0b0*/  MUFU.EX2 R109, R109 ;  /* 0x0000006d006d7308 */ /* 0x000ea20000000800 */
[C---:B------:R-:W-:Y:S06]  /*b0c0*/  HMMA.16816.F32.BF16 R44, R88.reuse, R106, R44 ;  /* 0x0000006a582c723c */ /* 0x040fec000004182c */
[----:B------:R-:W4:Y:S02]  /*b0d0*/  LDSM.16.MT88.4 R104, [R139+0xa800] ;  /* 0x00a800008b68783b */ /* 0x000f240000004200 */
[C---:B-1----:R-:W-:Y:S01]  /*b0e0*/  HMMA.16816.F32.BF16 R48, R88.reuse, R92, R48 ;  /* 0x0000005c5830723c */ /* 0x042fe20000041830 */
[----:B------:R-:W-:Y:S07]  /*b0f0*/  MUFU.EX2 R110, R110 ;  /* 0x0000006e006e7308 */ /* 0x000fee0000000800 */
[C---:B------:R-:W-:Y:S01]  /*b100*/  HMMA.16816.F32.BF16 R52, R88.reuse, R94, R52 ;  /* 0x0000005e5834723c */ /* 0x040fe20000041834 */
[----:B------:R-:W1:Y:S02]  /*b110*/  LDSM.16.MT88.4 R92, [R137+0xa800] ;  /* 0x00a80000895c783b */ /* 0x000e640000004200 */
[----:B------:R-:W5:Y:S05]  /*b120*/  MUFU.EX2 R111, R111 ;  /* 0x0000006f006f7308 */ /* 0x000f6a0000000800 */
[C---:B---3--:R-:W-:Y:S08]  /*b130*/  HMMA.16816.F32.BF16 R56, R88.reuse, R96, R56 ;  /* 0x000000605838723c */ /* 0x048ff00000041838 */
[C---:B------:R-:W-:Y:S01]  /*b140*/  HMMA.16816.F32.BF16 R60, R88.reuse, R98, R60 ;  /* 0x00000062583c723c */ /* 0x040fe2000004183c */
[----:B------:R-:W3:Y:S07]  /*b150*/  LDSM.16.MT88.4 R96, [R136+0xa800] ;  /* 0x00a800008860783b */ /* 0x000eee0000004200 */
[C---:B----4-:R-:W-:Y:S07]  /*b160*/  HMMA.16816.F32.BF16 R64, R88.reuse, R104, R64 ;  /* 0x000000685840723c */ /* 0x050fee0000041840 */
[--C-:B------:R-:W-:Y:S01]  /*b170*/  FFMA.FTZ R104, R24, c[0x0][0x23c], -R121.reuse ;  /* 0x00008f0018687a23 */ /* 0x100fe20000010879 */
[C---:B------:R-:W-:Y:S04]  /*b180*/  HMMA.16816.F32.BF16 R68, R88.reuse, R106, R68 ;  /* 0x0000006a5844723c */ /* 0x040fe80000041844 */
[--C-:B------:R-:W-:Y:S01]  /*b190*/  FFMA.FTZ R105, R25, c[0x0][0x23c], -R121.reuse ;  /* 0x00008f0019697a23 */ /* 0x100fe20000010879 */
[----:B------:R-:W-:Y:S01]  /*b1a0*/  MUFU.EX2 R104, R104 ;  /* 0x0000006800687308 */ /* 0x000fe20000000800 */
[----:B------:R-:W-:Y:S02]  /*b1b0*/  FFMA.FTZ R121, R33, c[0x0][0x23c], -R121 ;  /* 0x00008f0021797a23 */ /* 0x000fe40000010879 */
[C---:B-1----:R-:W-:Y:S04]  /*b1c0*/  HMMA.16816.F32.BF16 R72, R88.reuse, R92, R72 ;  /* 0x0000005c5848723c */ /* 0x042fe80000041848 */
[--C-:B------:R-:W-:Y:S02]  /*b1d0*/  FFMA.FTZ R106, R26, c[0x0][0x23c], -R119.reuse ;  /* 0x00008f001a6a7a23 */ /* 0x100fe40000010877 */
[--C-:B------:R-:W-:Y:S01]  /*b1e0*/  FFMA.FTZ R107, R27, c[0x0][0x23c], -R119.reuse ;  /* 0x00008f001b6b7a23 */ /* 0x100fe20000010877 */
[----:B------:R-:W1:Y:S01]  /*b1f0*/  MUFU.EX2 R105, R105 ;  /* 0x0000006900697308 */ /* 0x000e620000000800 */
[C---:B------:R-:W-:Y:S01]  /*b200*/  HMMA.16816.F32.BF16 R12, R88.reuse, R94, R12 ;  /* 0x0000005e580c723c */ /* 0x040fe2000004180c */
[----:B------:R-:W4:Y:S03]  /*b210*/  LDSM.16.MT88.4 R92, [R139+0x9000] ;  /* 0x009000008b5c783b */ /* 0x000f260000004200 */
[----:B------:R-:W-:Y:S04]  /*b220*/  FFMA.FTZ R119, R35, c[0x0][0x23c], -R119 ;  /* 0x00008f0023777a23 */ /* 0x000fe80000010877 */
[C---:B---3--:R-:W-:Y:S01]  /*b230*/  HMMA.16816.F32.BF16 R76, R88.reuse, R96, R76 ;  /* 0x00000060584c723c */ /* 0x048fe2000004184c */
[----:B------:R-:W-:Y:S01]  /*b240*/  MUFU.EX2 R106, R106 ;  /* 0x0000006a006a7308 */ /* 0x000fe20000000800 */
[----:B------:R-:W3:Y:S06]  /*b250*/  LDSM.16.MT88.4 R24, [R137+0x9000] ;  /* 0x009000008918783b */ /* 0x000eec0000004200 */
[C---:B------:R-:W-:Y:S02]  /*b260*/  HMMA.16816.F32.BF16 R80, R88.reuse, R98, R80 ;  /* 0x000000625850723c */ /* 0x040fe40000041850 */
[----:B------:R-:W-:Y:S01]  /*b270*/  LDSM.16.MT88.4 R32, [R137+0x9800] ;  /* 0x009800008920783b */ /* 0x000fe20000004200 */
[----:B------:R-:W4:Y:S05]  /*b280*/  MUFU.EX2 R107, R107 ;  /* 0x0000006b006b7308 */ /* 0x000f2a0000000800 */
[C---:B------:R-:W-:Y:S05]  /*b290*/  HMMA.16816.F32.BF16 R16, R88.reuse, R20, R16 ;  /* 0x000000145810723c */ /* 0x040fea0000041810 */
[----:B------:R-:W3:Y:S02]  /*b2a0*/  MUFU.EX2 R121, R121 ;  /* 0x0000007900797308 */ /* 0x000ee40000000800 */
[----:B--2---:R-:W-:Y:S01]  /*b2b0*/  F2FP.BF16.PACK_AB R20, R109, R108 ;  /* 0x0000006c6d14723e */ /* 0x004fe200000010ff */
[----:B------:R-:W-:Y:S01]  /*b2c0*/  HMMA.16816.F32.BF16 R84, R88, R22, R84 ;  /* 0x000000165854723c */ /* 0x000fe20000041854 */
[----:B------:R-:W2:Y:S03]  /*b2d0*/  LDSM.16.MT88.4 R88, [R136+0x9000] ;  /* 0x009000008858783b */ /* 0x000ea60000004200 */
[----:B-----5:R-:W-:Y:S01]  /*b2e0*/  F2FP.BF16.PACK_AB R21, R111, R110 ;  /* 0x0000006e6f15723e */ /* 0x020fe200000010ff */
[----:B------:R-:W-:Y:S02]  /*b2f0*/  FADD.FTZ R110, R110, R125 ;  /* 0x0000007d6e6e7221 */ /* 0x000fe40000010000 */
[----:B-1----:R-:W-:Y:S01]  /*b300*/  F2FP.BF16.PACK_AB R22, R105, R104 ;  /* 0x000000686916723e */ /* 0x002fe200000010ff */
[----:B------:R-:W1:Y:S01]  /*b310*/  MUFU.EX2 R172, R119 ;  /* 0x0000007700ac7308 */ /* 0x000e620000000800 */
[----:B------:R-:W-:Y:S03]  /*b320*/  FADD.FTZ R111, R111, R110 ;  /* 0x0000006e6f6f7221 */ /* 0x000fe60000010000 */
[C---:B----4-:R-:W-:Y:S01]  /*b330*/  F2FP.BF16.PACK_AB R23, R107.reuse, R106 ;  /* 0x0000006a6b17723e */ /* 0x050fe200000010ff */
[----:B------:R-:W-:Y:S04]  /*b340*/  FADD.FTZ R106, R106, R111 ;  /* 0x0000006f6a6a7221 */ /* 0x000fe80000010000 */
[----:B------:R-:W-:Y:S02]  /*b350*/  FADD.FTZ R107, R107, R106 ;  /* 0x0000006a6b6b7221 */ /* 0x000fe40000010000 */
        /* <DEDUP_REMOVED lines=21> */
[C---:B---3--:R-:W-:Y:S08]  /*b4b0*/  HMMA.16816.F32.BF16 R16, R20.reuse, R24, R16 ;  /* 0x000000181410723c */ /* 0x048ff00000041810 */
[----:B------:R-:W-:Y:S01]  /*b4c0*/  HMMA.16816.F32.BF16 R84, R20, R26, R84 ;  /* 0x0000001a1454723c */ /* 0x000fe20000041854 */
[----:B------:R-:W-:Y:S06]  /*b4d0*/  LDSM.16.MT88.4 R24, [R139+0xb800] ;  /* 0x00b800008b18783b */ /* 0x000fec0000004200 */
[----:B------:R-:W-:Y:S02]  /*b4e0*/  F2FP.BF16.PACK_AB R20, R127, R124 ;  /* 0x0000007c7f14723e */ /* 0x000fe400000010ff */
[----:B------:R-:W-:Y:S03]  /*b4f0*/  F2FP.BF16.PACK_AB R21, R169, R126 ;  /* 0x0000007ea915723e */ /* 0x000fe600000010ff */
[----:B------:R-:W-:Y:S01]  /*b500*/  F2FP.BF16.PACK_AB R22, R121, R170 ;  /* 0x000000aa7916723e */ /* 0x000fe200000010ff */
[----:B------:R-:W-:Y:S01]  /*b510*/  FADD.FTZ R126, R126, R107 ;  /* 0x0000006b7e7e7221 */ /* 0x000fe20000010000 */
[C---:B-1----:R-:W-:Y:S03]  /*b520*/  F2FP.BF16.PACK_AB R23, R172.reuse, R171 ;  /* 0x000000abac17723e */ /* 0x042fe600000010ff */
[----:B------:R-:W-:Y:S04]  /*b530*/  FADD.FTZ R126, R169, R126 ;  /* 0x0000007ea97e7221 */ /* 0x000fe80000010000 */
[C---:B------:R-:W-:Y:S01]  /*b540*/  HMMA.16816.F32.BF16 R96, R20.reuse, R28, R8 ;  /* 0x0000001c1460723c */ /* 0x040fe20000041808 */
[----:B------:R-:W1:Y:S02]  /*b550*/  LDSM.16.MT88.4 R8, [R135+0x9800] ;  /* 0x009800008708783b */ /* 0x000e640000004200 */
[----:B------:R-:W-:Y:S04]  /*b560*/  FADD.FTZ R165, R171, R126 ;  /* 0x0000007eaba57221 */ /* 0x000fe80000010000 */
        /* <DEDUP_REMOVED lines=10> */
[C---:B------:R-:W-:Y:S07]  /*b610*/  HMMA.16816.F32.BF16 R64, R20.reuse, R24, R64 ;  /* 0x000000181440723c */ /* 0x040fee0000041840 */
[----:B------:R-:W-:Y:S01]  /*b620*/  FADD.FTZ R24, R5, R117 ;  /* 0x0000007505187221 */ /* 0x000fe20000010000 */
[C---:B------:R-:W-:Y:S04]  /*b630*/  HMMA.16816.F32.BF16 R68, R20.reuse, R26, R68 ;  /* 0x0000001a1444723c */ /* 0x040fe80000041844 */
[----:B------:R-:W-:Y:S01]  /*b640*/  FADD.FTZ R5, R101, R24 ;  /* 0x0000001865057221 */ /* 0x000fe20000010000 */
[----:B------:R-:W-:Y:S03]  /*b650*/  MOV R101, R2 ;  /* 0x0000000200657202 */ /* 0x000fe60000000f00 */
[C---:B------:R-:W-:Y:S04]  /*b660*/  HMMA.16816.F32.BF16 R72, R20.reuse, R92, R72 ;  /* 0x0000005c1448723c */ /* 0x040fe80000041848 */
[----:B------:R-:W-:Y:S04]  /*b670*/  FADD.FTZ R5, R116, R5 ;  /* 0x0000000574057221 */ /* 0x000fe80000010000 */
[C---:B------:R-:W-:Y:S04]  /*b680*/  HMMA.16816.F32.BF16 R92, R20.reuse, R94, R12 ;  /* 0x0000005e145c723c */ /* 0x040fe8000004180c */
[----:B------:R-:W-:Y:S04]  /*b690*/  FADD.FTZ R120, R120, R5 ;  /* 0x0000000578787221 */ /* 0x000fe80000010000 */
[C---:B---3--:R-:W-:Y:S04]  /*b6a0*/  HMMA.16816.F32.BF16 R76, R20.reuse, R28, R76 ;  /* 0x0000001c144c723c */ /* 0x048fe8000004184c */
        /* <DEDUP_REMOVED lines=13> */
[----:B------:R-:W-:Y:S01]  /*b780*/  FADD.FTZ R166, R121, R166 ;  /* 0x000000a679a67221 */ /* 0x000fe20000010000 */
[----:B------:R-:W-:-:S05]  /*b790*/  @P1 BRA `(.L_x_5989) ;  /* 0xffffd4c000001947 */ /* 0x000fca000383ffff */
.L_x_5985:
[----:B------:R-:W1:Y:S01]  /*b7a0*/  SHFL.BFLY PT, R7, R166, 0x2, 0x1f ;  /* 0x0c401f00a6077f89 */ /* 0x000e6200000e0000 */
[----:B------:R-:W-:Y:S01]  /*b7b0*/  MOV R9, 0x3f800000 ;  /* 0x3f80000000097802 */ /* 0x000fe20000000f00 */
[----:B------:R-:W-:Y:S01]  /*b7c0*/  BSSY B0, `(.L_x_5990) ;  /* 0x00000d3000007945 */ /* 0x000fe20003800000 */
[----:B------:R-:W-:Y:S01]  /*b7d0*/  MOV R8, 0x3f800000 ;  /* 0x3f80000000087802 */ /* 0x000fe20000000f00 */
[----:B------:R-:W2:Y:S01]  /*b7e0*/  SHFL.BFLY PT, R0, R165, 0x2, 0x1f ;  /* 0x0c401f00a5007f89 */ /* 0x000ea200000e0000 */
[----:B------:R-:W-:-:S03]  /*b7f0*/  LEA R161, R161, R152, 0x4 ;  /* 0x00000098a1a17211 */ /* 0x000fc600078e20ff */
[----:B------:R-:W3:Y:S04]  /*b800*/  S2R R4, SR_TID.X ;  /* 0x0000000000047919 */ /* 0x000ee80000002100 */
[----:B------:R-:W4:Y:S04]  /*b810*/  S2R R15, SR_TID.X ;  /* 0x00000000000f7919 */ /* 0x000f280000002100 */
[----:B------:R-:W-:Y:S01]  /*b820*/  BAR.SYNC.DEFER_BLOCKING 0x0 ;  /* 0x0000000000007b1d */ /* 0x000fe20000010000 */
[----:B-1----:R-:W-:Y:S02]  /*b830*/  FADD.FTZ R7, R7, R166 ;  /* 0x000000a607077221 */ /* 0x002fe40000010000 */
[----:B--2---:R-:W-:-:S03]  /*b840*/  FADD.FTZ R0, R0, R165 ;  /* 0x000000a500007221 */ /* 0x004fc60000010000 */
[----:B------:R-:W1:Y:S01]  /*b850*/  SHFL.BFLY PT, R6, R7, 0x1, 0x1f ;  /* 0x0c201f0007067f89 */ /* 0x000e6200000e0000 */
[----:B---3--:R-:W-:-:S03]  /*b860*/  SHF.R.S32.HI R13, RZ, 0x1f, R4 ;  /* 0x0000001fff0d7819 */ /* 0x008fc60000011404 */
[----:B------:R-:W2:Y:S01]  /*b870*/  SHFL.BFLY PT, R5, R0, 0x1, 0x1f ;  /* 0x0c201f0000057f89 */ /* 0x000ea200000e0000 */
[CC--:B------:R-:W-:Y:S02]  /*b880*/  LEA.HI R17, R13.reuse, R4.reuse, RZ, 0x2 ;  /* 0x000000040d117211 */ /* 0x0c0fe400078f10ff */
[----:B----4-:R-:W-:Y:S02]  /*b890*/  SHF.R.S32.HI R10, RZ, 0x1f, R15 ;  /* 0x0000001fff0a7819 */ /* 0x010fe4000001140f */
[----:B------:R-:W-:Y:S02]  /*b8a0*/  SHF.R.S32.HI R12, RZ, 0x2, R17 ;  /* 0x00000002ff0c7819 */ /* 0x000fe40000011411 */
[----:B------:R-:W-:Y:S02]  /*b8b0*/  LEA.HI R10, R10, R15, RZ, 0x4 ;  /* 0x0000000f0a0a7211 */ /* 0x000fe400078f20ff */
[----:B------:R-:W-:-:S04]  /*b8c0*/  LEA.HI R15, R13, R4, RZ, 0x4 ;  /* 0x000000040d0f7211 */ /* 0x000fc800078f20ff */
[----:B------:R-:W-:Y:S01]  /*b8d0*/  LOP3.LUT R15, R15, 0xfffffff0, RZ, 0xc0, !PT ;  /* 0xfffffff00f0f7812 */ /* 0x000fe200078ec0ff */
[----:B-1----:R-:W-:Y:S01]  /*b8e0*/  FADD.FTZ R6, R7, R6 ;  /* 0x0000000607067221 */ /* 0x002fe20000010000 */
[----:B------:R-:W-:Y:S02]  /*b8f0*/  SHF.R.S32.HI R7, RZ, 0x1f, R17 ;  /* 0x0000001fff077819 */ /* 0x000fe40000011411 */
[----:B------:R-:W-:Y:S01]  /*b900*/  LOP3.LUT R17, R17, 0x1ffffffc, RZ, 0xc0, !PT ;  /* 0x1ffffffc11117812 */ /* 0x000fe200078ec0ff */
[----:B--2---:R-:W-:Y:S01]  /*b910*/  FADD.FTZ R5, R0, R5 ;  /* 0x0000000500057221 */ /* 0x004fe20000010000 */
[----:B------:R-:W-:Y:S02]  /*b920*/  FSETP.NE.FTZ.AND P4, PT, R6, RZ, PT ;  /* 0x000000ff0600720b */ /* 0x000fe40003f95000 */
[----:B------:R-:W-:Y:S02]  /*b930*/  LEA.HI R7, R7, R12, RZ, 0x3 ;  /* 0x0000000c07077211 */ /* 0x000fe400078f18ff */
[----:B------:R-:W-:-:S02]  /*b940*/  FSETP.NE.FTZ.AND P3, PT, R5, RZ, PT ;  /* 0x000000ff0500720b */ /* 0x000fc40003f75000 */
[-C--:B------:R-:W-:Y:S02]  /*b950*/  LEA.HI R0, R13, R4.reuse, RZ, 0x5 ;  /* 0x000000040d007211 */ /* 0x080fe400078f28ff */
[----:B------:R-:W-:Y:S02]  /*b960*/  LOP3.LUT R7, R7, 0xfffffff8, RZ, 0xc0, !PT ;  /* 0xfffffff807077812 */ /* 0x000fe400078ec0ff */
[----:B------:R-:W-:Y:S02]  /*b970*/  SHF.R.S32.HI R11, RZ, 0x5, R0 ;  /* 0x00000005ff0b7819 */ /* 0x000fe40000011400 */
[----:B------:R-:W-:Y:S01]  /*b980*/  IADD3 R14, -R17, R4, RZ ;  /* 0x00000004110e7210 */ /* 0x000fe20007ffe1ff */
[----:B------:R-:W1:Y:S01]  /*b990*/  @P4 MUFU.RCP R9, R6 ;  /* 0x0000000600094308 */ /* 0x000e620000001000 */
[----:B------:R-:W-:Y:S02]  /*b9a0*/  IADD3 R7, R12, -R7, RZ ;  /* 0x800000070c077210 */ /* 0x000fe40007ffe0ff */
[----:B------:R-:W-:-:S02]  /*b9b0*/  SHF.R.S32.HI R13, RZ, 0x4, R10 ;  /* 0x00000004ff0d7819 */ /* 0x000fc4000001140a */
[----:B------:R-:W-:Y:S02]  /*b9c0*/  IADD3 R10, -R15, R4, RZ ;  /* 0x000000040f0a7210 */ /* 0x000fe40007ffe1ff */
[----:B------:R-:W-:Y:S01]  /*b9d0*/  LEA R11, R11, R14, 0x9 ;  /* 0x0000000e0b0b7211 */ /* 0x000fe200078e48ff */
[----:B------:R-:W2:Y:S01]  /*b9e0*/  @P3 MUFU.RCP R8, R5 ;  /* 0x0000000500083308 */ /* 0x000ea20000001000 */
[----:B------:R-:W-:Y:S02]  /*b9f0*/  LOP3.LUT R15, R7, 0x1, RZ, 0xc0, !PT ;  /* 0x00000001070f7812 */ /* 0x000fe400078ec0ff */
[----:B------:R-:W-:Y:S02]  /*ba00*/  SHF.L.U32 R12, R13, 0x6, RZ ;  /* 0x000000060d0c7819 */ /* 0x000fe400000006ff */
[----:B------:R-:W-:Y:S02]  /*ba10*/  LEA.HI R14, R10, R10, RZ, 0x1 ;  /* 0x0000000a0a0e7211 */ /* 0x000fe400078f08ff */
[----:B------:R-:W-:Y:S01]  /*ba20*/  SHF.L.U32 R16, R7, 0x6, RZ ;  /* 0x0000000607107819 */ /* 0x000fe200000006ff */
[----:B-1----:R-:W-:Y:S01]  /*ba30*/  FMUL.FTZ R96, R9, R96 ;  /* 0x0000006009607220 */ /* 0x002fe20000410000 */
[----:B------:R-:W-:Y:S01]  /*ba40*/  ISETP.NE.U32.AND P0, PT, R15, 0x1, PT ;  /* 0x000000010f00780c */ /* 0x000fe20003f05070 */
[C---:B------:R-:W-:Y:S01]  /*ba50*/  FMUL.FTZ R97, R9.reuse, R97 ;  /* 0x0000006109617220 */ /* 0x040fe20000410000 */
[----:B------:R-:W-:Y:S01]  /*ba60*/  LOP3.LUT R12, R12, 0x1c0, RZ, 0xc0, !PT ;  /* 0x000001c00c0c7812 */ /* 0x000fe200078ec0ff */
[C---:B------:R-:W-:Y:S01]  /*ba70*/  FMUL.FTZ R36, R9.reuse, R36 ;  /* 0x0000002409247220 */ /* 0x040fe20000410000 */
[----:B------:R-:W-:Y:S01]  /*ba80*/  SHF.L.U32 R15, R14, 0x2, RZ ;  /* 0x000000020e0f7819 */ /* 0x000fe200000006ff */
[C---:B------:R-:W-:Y:S01]  /*ba90*/  FMUL.FTZ R37, R9.reuse, R37 ;  /* 0x0000002509257220 */ /* 0x040fe20000410000 */
[----:B------:R-:W-:Y:S01]  /*baa0*/  LOP3.LUT R16, R16, 0x1c0, RZ, 0xc0, !PT ;  /* 0x000001c010107812 */ /* 0x000fe200078ec0ff */
[C---:B------:R-:W-:Y:S01]  /*bab0*/  FMUL.FTZ R40, R9.reuse, R40 ;  /* 0x0000002809287220 */ /* 0x040fe20000410000 */
[----:B------:R-:W-:Y:S01]  /*bac0*/  LOP3.LUT R15, R12, 0x38, R15, 0xf8, !PT ;  /* 0x000000380c0f7812 */ /* 0x000fe200078ef80f */
[C---:B------:R-:W-:Y:S01]  /*bad0*/  FMUL.FTZ R41, R9.reuse, R41 ;  /* 0x0000002909297220 */ /* 0x040fe20000410000 */
[----:B------:R-:W-:Y:S01]  /*bae0*/  LEA.HI R16, R16, R16, RZ, 0x1d ;  /* 0x0000001010107211 */ /* 0x000fe200078fe8ff */
[C---:B------:R-:W-:Y:S01]  /*baf0*/  FMUL.FTZ R44, R9.reuse, R44 ;  /* 0x0000002c092c7220 */ /* 0x040fe20000410000 */
[----:B------:R-:W-:Y:S01]  /*bb00*/  SHF.R.U32.HI R12, RZ, 0x3, R12 ;  /* 0x00000003ff0c7819 */ /* 0x000fe2000001160c */
[----:B------:R-:W-:Y:S01]  /*bb10*/  FMUL.FTZ R45, R9, R45 ;  /* 0x0000002d092d7220 */ /* 0x000fe20000410000 */
[----:B------:R-:W-:Y:S01]  /*bb20*/  LEA R11, R11, R16, 0x1 ;  /* 0x000000100b0b7211 */ /* 0x000fe200078e08ff */
[----:B------:R-:W-:Y:S01]  /*bb30*/  FMUL.FTZ R48, R9, R48 ;  /* 0x0000003009307220 */ /* 0x000fe20000410000 */
[----:B------:R-:W-:Y:S01]  /*bb40*/  LOP3.LUT R12, R15, R12, RZ, 0x3c, !PT ;  /* 0x0000000c0f0c7212 */ /* 0x000fe200078e3cff */
[----:B------:R-:W-:Y:S01]  /*bb50*/  FMUL.FTZ R49, R9, R49 ;  /* 0x0000003109317220 */ /* 0x000fe20000410000 */
[----:B------:R-:W-:Y:S01]  /*bb60*/  R2P PR, R7, 0x6 ;  /* 0x0000000607007804 */ /* 0x000fe20000000000 */
[C---:B------:R-:W-:Y:S01]  /*bb70*/  FMUL.FTZ R52, R9.reuse, R52 ;  /* 0x0000003409347220 */ /* 0x040fe20000410000 */
[----:B------:R-:W-:Y:S01]  /*bb80*/  STS.64 [R11.X4], R96 ;  /* 0x000000600b007388 */ /* 0x000fe20000004a00 */
[C---:B------:R-:W-:Y:S01]  /*bb90*/  FMUL.FTZ R53, R9.reuse, R53 ;  /* 0x0000003509357220 */ /* 0x040fe20000410000 */
[----:B------:R-:W1:Y:S01]  /*bba0*/  @P4 MUFU.LG2 R6, R6 ;  /* 0x0000000600064308 */ /* 0x000e620000000c00 */
[----:B------:R-:W-:-:S02]  /*bbb0*/  FMUL.FTZ R56, R9, R56 ;  /* 0x0000003809387220 */ /* 0x000fc40000410000 */
[C---:B------:R-:W-:Y:S02]  /*bbc0*/  FMUL.FTZ R57, R9.reuse, R57 ;  /* 0x0000003909397220 */ /* 0x040fe40000410000 */
[C---:B------:R-:W-:Y:S02]  /*bbd0*/  FMUL.FTZ R60, R9.reuse, R60 ;  /* 0x0000003c093c7220 */ /* 0x040fe40000410000 */
[C---:B------:R-:W-:Y:S01]  /*bbe0*/  FMUL.FTZ R61, R9.reuse, R61 ;  /* 0x0000003d093d7220 */ /* 0x040fe20000410000 */
[----:B------:R-:W3:Y:S01]  /*bbf0*/  @P3 MUFU.LG2 R5, R5 ;  /* 0x0000000500053308 */ /* 0x000ee20000000c00 */
        /* <DEDUP_REMOVED lines=16> */
[----:B------:R-:W-:Y:S01]  /*bd00*/  LOP3.LUT R9, R14, 0xffffffe, RZ, 0xc0, !PT ;  /* 0x0ffffffe0e097812 */ /* 0x000fe200078ec0ff */
[C---:B--2---:R-:W-:Y:S02]  /*bd10*/  FMUL.FTZ R99, R8.reuse, R99 ;  /* 0x0000006308637220 */ /* 0x044fe40000410000 */
[----:B------:R-:W-:Y:S01]  /*bd20*/  FMUL.FTZ R98, R8, R98 ;  /* 0x0000006208627220 */ /* 0x000fe20000410000 */
[----:B------:R-:W-:Y:S01]  /*bd30*/  IADD3 R15, R10, -R9, RZ ;  /* 0x800000090a0f7210 */ /* 0x000fe20007ffe0ff */
[C---:B------:R-:W-:Y:S01]  /*bd40*/  FMUL.FTZ R39, R8.reuse, R39 ;  /* 0x0000002708277220 */ /* 0x040fe20000410000 */
[----:B------:R-:W-:Y:S01]  /*bd50*/  MOV R9, 0x40 ;  /* 0x0000004000097802 */ /* 0x000fe20000000f00 */
[C---:B------:R-:W-:Y:S01]  /*bd60*/  FMUL.FTZ R38, R8.reuse, R38 ;  /* 0x0000002608267220 */ /* 0x040fe20000410000 */
[----:B------:R-:W-:Y:S01]  /*bd70*/  LEA R7, R15, R12, 0x2 ;  /* 0x0000000c0f077211 */ /* 0x000fe200078e10ff */
[C---:B------:R-:W-:Y:S01]  /*bd80*/  FMUL.FTZ R43, R8.reuse, R43 ;  /* 0x0000002b082b7220 */ /* 0x040fe20000410000 */
[----:B------:R-:W-:Y:S01]  /*bd90*/  MOV R12, 0x80 ;  /* 0x00000080000c7802 */ /* 0x000fe20000000f00 */
[C---:B------:R-:W-:Y:S01]  /*bda0*/  FMUL.FTZ R42, R8.reuse, R42 ;  /* 0x0000002a082a7220 */ /* 0x040fe20000410000 */
[----:B------:R-:W-:Y:S01]  /*bdb0*/  SEL R9, R9, 0xffffffc0, !P1 ;  /* 0xffffffc009097807 */ /* 0x000fe20004800000 */
[----:B------:R-:W-:Y:S01]  /*bdc0*/  FMUL.FTZ R47, R8, R47 ;  /* 0x0000002f082f7220 */ /* 0x000fe20000410000 */
[----:B------:R-:W-:Y:S01]  /*bdd0*/  SEL R17, R12, 0xffffff80, !P2 ;  /* 0xffffff800c117807 */ /* 0x000fe20005000000 */
[C---:B------:R-:W-:Y:S01]  /*bde0*/  FMUL.FTZ R46, R8.reuse, R46 ;  /* 0x0000002e082e7220 */ /* 0x040fe20000410000 */
[----:B------:R-:W-:Y:S01]  /*bdf0*/  STS.64 [R11.X4+0x800], R98 ;  /* 0x000800620b007388 */ /* 0x000fe20000004a00 */
        /* <DEDUP_REMOVED lines=24> */
[----:B------:R-:W-:Y:S01]  /*bf80*/  SHF.L.U32 R8, R11, 0x2, RZ ;  /* 0x000000020b087819 */ /* 0x000fe200000006ff */
[----:B-1----:R-:W-:-:S02]  /*bf90*/  @P4 FMUL.FTZ R6, R6, 0.69314718246459960938 ;  /* 0x3f31721806064820 */ /* 0x002fc40000410000 */
[----:B---3--:R-:W-:Y:S01]  /*bfa0*/  @P3 FMUL.FTZ R5, R5, 0.69314718246459960938 ;  /* 0x3f31721805053820 */ /* 0x008fe20000410000 */
[C---:B------:R-:W-:Y:S02]  /*bfb0*/  IADD3 R14, R8.reuse, -0x20, RZ ;  /* 0xffffffe0080e7810 */ /* 0x040fe40007ffe0ff */
        /* <DEDUP_REMOVED lines=26> */
[----:B------:R2:W-:Y:S04]  /*c160*/  STS.64 [R15+0x4800], R74 ;  /* 0x0048004a0f007388 */ /* 0x0005e80000000a00 */
[----:B------:R-:W-:Y:S04]  /*c170*/  STS.64 [R12+0x4000], R92 ;  /* 0x0040005c0c007388 */ /* 0x000fe80000000a00 */
[----:B------:R3:W-:Y:S04]  /*c180*/  STS.64 [R12+0x4800], R94 ;  /* 0x0048005e0c007388 */ /* 0x0007e80000000a00 */
[----:B------:R4:W-:Y:S04]  /*c190*/  STS.64 [R16+0x4000], R76 ;  /* 0x0040004c10007388 */ /* 0x0009e80000000a00 */
[----:B------:R4:W-:Y:S01]  /*c1a0*/  STS.64 [R16+0x4800], R78 ;  /* 0x0048004e10007388 */ /* 0x0009e20000000a00 */
[----:B-1----:R-:W-:-:S03]  /*c1b0*/  SHF.L.U32 R14, R10, 0x2, RZ ;  /* 0x000000020a0e7819 */ /* 0x002fc600000006ff */
[----:B------:R4:W-:Y:S04]  /*c1c0*/  STS.64 [R18+0x4000], R80 ;  /* 0x0040005012007388 */ /* 0x0009e80000000a00 */
[----:B------:R4:W-:Y:S01]  /*c1d0*/  STS.64 [R18+0x4800], R82 ;  /* 0x0048005212007388 */ /* 0x0009e20000000a00 */
[----:B--2---:R-:W-:-:S03]  /*c1e0*/  LOP3.LUT R15, R0, 0xffffffe0, RZ, 0xc0, !PT ;  /* 0xffffffe0000f7812 */ /* 0x004fc600078ec0ff */
[----:B------:R4:W-:Y:S01]  /*c1f0*/  STS.64 [R19+0x4000], R88 ;  /* 0x0040005813007388 */ /* 0x0009e20000000a00 */
[----:B------:R-:W-:Y:S01]  /*c200*/  MOV R0, 0xff800000 ;  /* 0xff80000000007802 */ /* 0x000fe20000000f00 */
[----:B------:R-:W-:Y:S01]  /*c210*/  @P4 FFMA.FTZ R0, R3, c[0x0][0x238], R6 ;  /* 0x00008e0003004a23 */ /* 0x000fe20000010006 */
[----:B------:R-:W-:Y:S01]  /*c220*/  IADD3 R15, -R15, R4, RZ ;  /* 0x000000040f0f7210 */ /* 0x000fe20007ffe1ff */
[----:B------:R4:W-:Y:S01]  /*c230*/  STS.64 [R19+0x4800], R90 ;  /* 0x0048005a13007388 */ /* 0x0009e20000000a00 */
[----:B------:R-:W-:Y:S01]  /*c240*/  MOV R4, 0xff800000 ;  /* 0xff80000000047802 */ /* 0x000fe20000000f00 */
[----:B------:R-:W-:Y:S01]  /*c250*/  @P3 FFMA.FTZ R4, R2, c[0x0][0x238], R5 ;  /* 0x00008e0002043a23 */ /* 0x000fe20000010005 */
[----:B------:R-:W-:Y:S01]  /*c260*/  LOP3.LUT P0, RZ, R15, 0x3, RZ, 0xc0, !PT ;  /* 0x000000030fff7812 */ /* 0x000fe2000780c0ff */
[----:B------:R4:W-:Y:S01]  /*c270*/  STS.64 [R17+0x4000], R84 ;  /* 0x0040005411007388 */ /* 0x0009e20000000a00 */
[----:B---3--:R-:W-:Y:S02]  /*c280*/  IADD3 R12, -R157, RZ, RZ ;  /* 0x000000ff9d0c7210 */ /* 0x008fe40007ffe1ff */
[----:B------:R-:W-:Y:S01]  /*c290*/  SHF.R.S32.HI R15, RZ, 0x1f, R14 ;  /* 0x0000001fff0f7819 */ /* 0x000fe2000001140e */
[----:B------:R4:W-:Y:S04]  /*c2a0*/  STS.64 [R17+0x4800], R86 ;  /* 0x0048005611007388 */ /* 0x0009e80000000a00 */
[----:B------:R-:W-:Y:S06]  /*c2b0*/  BAR.SYNC.DEFER_BLOCKING 0x0 ;  /* 0x0000000000007b1d */ /* 0x000fec0000010000 */
[----:B------:R-:W1:Y:S04]  /*c2c0*/  S2R R9, SR_CTAID.Z ;  /* 0x0000000000097919 */ /* 0x000e680000002700 */
[----:B------:R-:W2:Y:S04]  /*c2d0*/  S2R R8, SR_CTAID.Y ;  /* 0x0000000000087919 */ /* 0x000ea80000002600 */
[----:B------:R-:W3:Y:S04]  /*c2e0*/  S2R R11, SR_CTAID.X ;  /* 0x00000000000b7919 */ /* 0x000ee80000002500 */
[----:B------:R4:W4:Y:S04]  /*c2f0*/  LDS.128 R72, [R7.X4] ;  /* 0x0000000007487984 */ /* 0x0009280000004c00 */
[----:B------:R4:W4:Y:S01]  /*c300*/  LDS.128 R68, [R7.X4+0x800] ;  /* 0x0008000007447984 */ /* 0x0009220000004c00 */
[----:B-1----:R-:W-:-:S03]  /*c310*/  IMAD R9, R12, c[0x0][0x1c0], R9 ;  /* 0x000070000c097a24 */ /* 0x002fc600078e0209 */
[----:B------:R1:W1:Y:S01]  /*c320*/  LDS.128 R64, [R7.X4+0x1000] ;  /* 0x0010000007407984 */ /* 0x0002620000004c00 */
[----:B--2---:R-:W-:-:S03]  /*c330*/  IMAD R8, R8, c[0x0][0x210], R157 ;  /* 0x0000840008087a24 */ /* 0x004fc600078e029d */
[----:B------:R2:W1:Y:S01]  /*c340*/  LDS.128 R60, [R7.X4+0x1800] ;  /* 0x00180000073c7984 */ /* 0x0004620000004c00 */
[----:B---3--:R-:W-:Y:S01]  /*c350*/  SHF.L.U32 R11, R11, 0x6, RZ ;  /* 0x000000060b0b7819 */ /* 0x008fe200000006ff */
[----:B------:R-:W-:Y:S02]  /*c360*/  IMAD R8, R8, c[0x0][0x1c0], R9 ;  /* 0x0000700008087a24 */ /* 0x000fe400078e0209 */
[----:B------:R2:W3:Y:S02]  /*c370*/  LDS.128 R56, [R7.X4+0x2000] ;  /* 0x0020000007387984 */ /* 0x0004e40000004c00 */
[----:B------:R-:W-:Y:S02]  /*c380*/  IMAD R8, R8, c[0x0][0x214], R11 ;  /* 0x0000850008087a24 */ /* 0x000fe400078e020b */
        /* <DEDUP_REMOVED lines=11> */
[----:B------:R-:W-:Y:S05]  /*c440*/  @P0 BRA `(.L_x_5991) ;  /* 0x000000a000000947 */ /* 0x000fea0003800000 */
[----:B---34-:R-:W-:Y:S02]  /*c450*/  IADD3 R5, R161, 0x8, RZ ;  /* 0x00000008a1057810 */ /* 0x018fe40007ffe0ff */
[----:B------:R-:W-:-:S02]  /*c460*/  SHF.R.S32.HI R3, RZ, 0x1f, R161 ;  /* 0x0000001fff037819 */ /* 0x000fc400000114a1 */
[C---:B------:R-:W-:Y:S02]  /*c470*/  IADD3 R2, P0, R8.reuse, R161, RZ ;  /* 0x000000a108027210 */ /* 0x040fe40007f1e0ff */
[-C--:B------:R-:W-:Y:S02]  /*c480*/  ISETP.GE.AND P2, PT, R161, R146.reuse, PT ;  /* 0x00000092a100720c */ /* 0x080fe40003f46270 */
[----:B------:R-:W-:Y:S02]  /*c490*/  ISETP.GE.AND P1, PT, R5, R146, PT ;  /* 0x000000920500720c */ /* 0x000fe40003f26270 */
[----:B------:R-:W-:Y:S02]  /*c4a0*/  LEA.HI.X.SX32 R3, R8, R3, 0x1, P0 ;  /* 0x0000000308037211 */ /* 0x000fe400000f0eff */
[----:B------:R-:W-:-:S04]  /*c4b0*/  LEA R6, P0, R2, c[0x0][0x208], 0x2 ;  /* 0x0000820002067a11 */ /* 0x000fc800078010ff */
[----:B-12---:R-:W-:-:S05]  /*c4c0*/  LEA.HI.X R7, R2, c[0x0][0x20c], R3, 0x2, P0 ;  /* 0x0000830002077a11 */ /* 0x006fca00000f1403 */
[----:B------:R1:W-:Y:S04]  /*c4d0*/  @!P2 STG.E [R6.64], R0 ;  /* 0x000000000600a986 */ /* 0x0003e8000c101908 */
[----:B------:R1:W-:Y:S02]  /*c4e0*/  @!P1 STG.E [R6.64+0x20], R4 ;  /* 0x0000200406009986 */ /* 0x0003e4000c101908 */
.L_x_5991:
[----:B---34-:R-:W-:Y:S05]  /*c4f0*/  BSYNC B0 ;  /* 0x0000000000007941 */ /* 0x018fea0003800000 */
.L_x_5990:
        /* <DEDUP_REMOVED lines=15> */
.L_x_5993:
[----:B------:R-:W-:Y:S05]  /*c5f0*/  BSYNC B0 ;  /* 0x0000000000007941 */ /* 0x000fea0003800000 */
.L_x_5992:
        /* <DEDUP_REMOVED lines=8> */
.L_x_5995:
[----:B------:R-:W-:Y:S05]  /*c680*/  BSYNC B0 ;  /* 0x0000000000007941 */ /* 0x000fea0003800000 */
.L_x_5994:
        /* <DEDUP_REMOVED lines=8> */
.L_x_5997:
[----:B------:R-:W-:Y:S05]  /*c710*/  BSYNC B0 ;  /* 0x0000000000007941 */ /* 0x000fea0003800000 */
.L_x_5996:
        /* <DEDUP_REMOVED lines=8> */
.L_x_5999:
[----:B------:R-:W-:Y:S05]  /*c7a0*/  BSYNC B0 ;  /* 0x0000000000007941 */ /* 0x000fea0003800000 */
.L_x_5998:
        /* <DEDUP_REMOVED lines=8> */
.L_x_6001:
[----:B------:R-:W-:Y:S05]  /*c830*/  BSYNC B0 ;  /* 0x0000000000007941 */ /* 0x000fea0003800000 */
.L_x_6000:
        /* <DEDUP_REMOVED lines=8> */
.L_x_6003:
[----:B------:R-:W-:Y:S05]  /*c8c0*/  BSYNC B0 ;  /* 0x0000000000007941 */ /* 0x000fea0003800000 */
.L_x_6002:
        /* <DEDUP_REMOVED lines=8> */
.L_x_6005:
[----:B------:R-:W-:Y:S05]  /*c950*/  BSYNC B0 ;  /* 0x0000000000007941 */ /* 0x000fea0003800000 */
.L_x_6004:
        /* <DEDUP_REMOVED lines=9> */
.L_x_6006:
        /* <DEDUP_REMOVED lines=9> */
.L_x_8374:


//--------------------- .text._ZN5flash24flash_fwd_splitkv_kernelI23Flash_fwd_kernel_traitsILi128ELi64ELi64ELi4ELb0ELb0EN7cutlass10bfloat16_tE19Flash_kernel_traitsILi128ELi64ELi64ELi4ES3_EELb1ELb0ELb0ELb0ELb0ELb1ELb1ELb0EEEvNS_16Flash_fwd_paramsE --------------------------
	.section	.text._ZN5flash24flash_fwd_splitkv_kernelI23Flash_fwd_kernel_traitsILi128ELi64ELi64ELi4ELb0ELb0EN7cutlass10bfloat16_tE19Flash_kernel_traitsILi128ELi64ELi64ELi4ES3_EELb1ELb0ELb0ELb0ELb0ELb1ELb1ELb0EEEvNS_16Flash_fwd_paramsE,"ax",@progbits
	.sectioninfo	@"SHI_REGISTERS=202"
	.align	128
        .global         _ZN5flash24flash_fwd_splitkv_kernelI23Flash_fwd_kernel_traitsILi128ELi64ELi64ELi4ELb0ELb0EN7cutlass10bfloat16_tE19Flash_kernel_traitsILi128ELi64ELi64ELi4ES3_EELb1ELb0ELb0ELb0ELb0ELb1ELb1ELb0EEEvNS_16Flash_fwd_paramsE
        .type           _ZN5flash24flash_fwd_splitkv_kernelI23Flash_fwd_kernel_traitsILi128ELi64ELi64ELi4ELb0ELb0EN7cutlass10bfloat16_tE19Flash_kernel_traitsILi128ELi64ELi64ELi4ES3_EELb1ELb0ELb0ELb0ELb0ELb1ELb1ELb0EEEvNS_16Flash_fwd_paramsE,@function
        .size           _ZN5flash24flash_fwd_splitkv_kernelI23Flash_fwd_kernel_traitsILi128ELi64ELi64ELi4ELb0ELb0EN7cutlass10bfloat16_tE19Flash_kernel_traitsILi128ELi64ELi64ELi4ES3_EELb1ELb0ELb0ELb0ELb0ELb1ELb1ELb0EEEvNS_16Flash_fwd_paramsE,(.L_x_8375 - _ZN5flash24flash_fwd_splitkv_kernelI23Flash_fwd_kernel_traitsILi128ELi64ELi64ELi4ELb0ELb0EN7cutlass10bfloat16_tE19Flash_kernel_traitsILi128ELi64ELi64ELi4ES3_EELb1ELb0ELb0ELb0ELb0ELb1ELb1ELb0EEEvNS_16Flash_fwd_paramsE)
        .other          _ZN5flash24flash_fwd_splitkv_kernelI23Flash_fwd_kernel_traitsILi128ELi64ELi64ELi4ELb0ELb0EN7cutlass10bfloat16_tE19Flash_kernel_traitsILi128ELi64ELi64ELi4ES3_EELb1ELb0ELb0ELb0ELb0ELb1ELb1ELb0EEEvNS_16Flash_fwd_paramsE,@"STO_CUDA_ENTRY STV_DEFAULT"
_ZN5flash24flash_fwd_splitkv_kernelI23Flash_fwd_kernel_traitsILi128ELi64ELi64ELi4ELb0ELb0EN7cutlass10bfloat16_tE19Flash_kernel_traitsILi128ELi64ELi64ELi4ES3_EELb1ELb0ELb0ELb0ELb0ELb1ELb1ELb0EEEvNS_16Flash_fwd_paramsE:
.text._ZN5flash24flash_fwd_splitkv_kernelI23Flash_fwd_kernel_traitsILi128ELi64ELi64ELi4ELb0ELb0EN7cutlass10bfloat16_tE19Flash_kernel_traitsILi128ELi64ELi64ELi4ES3_EELb1ELb0ELb0ELb0ELb0ELb1ELb1ELb0EEEvNS_16Flash_fwd_paramsE:
        /* <DEDUP_REMOVED lines=53> */
.L_x_6007:
[----:B-1-34-:R-:W-:Y:S02]  /*0350*/  MOV R0, c[0x0][0x218] ;  /* 0x0000860000007a02 */ /* 0x01afe40000000f00 */
.L_x_6008:
        /* <DEDUP_REMOVED lines=27> */
[----:B------:R-:W-:Y:S01]  /*0510*/  IADD3 R6, R87, 0x3f, RZ ;  /* 0x0000003f57067810 */ /* 0x000fe20007ffe0ff */
        /* <DEDUP_REMOVED lines=8> */
[----:B------:R-:W-:-:S04]  /*05a0*/  IADD3 R4, -R86, 0x7f, R91 ;  /* 0x0000007f56047810 */ /* 0x000fc80007ffe15b */
[----:B------:R-:W-:Y:S02]  /*05b0*/  ISETP.GT.U32.AND P1, PT, R5, R0, PT ;  /* 0x000000000500720c */ /* 0x000fe40003f24070 */
[----:B------:R-:W-:-:S04]  /*05c0*/  IADD3 R4, R4, c[0x0][0x2e8], R87 ;  /* 0x0000ba0004047a10 */ /* 0x000fc80007ffe057 */
        /* <DEDUP_REMOVED lines=45> */
.L_x_6011:
[----:B------:R-:W-:Y:S05]  /*08a0*/  BSYNC B0 ;  /* 0x0000000000007941 */ /* 0x000fea0003800000 */
.L_x_6010:
        /* <DEDUP_REMOVED lines=8> */
.L_x_6013:
[----:B------:R-:W-:Y:S05]  /*0930*/  BSYNC B0 ;  /* 0x0000000000007941 */ /* 0x000fea0003800000 */
.L_x_6012:
        /* <DEDUP_REMOVED lines=8> */
.L_x_6015:
[----:B------:R-:W-:Y:S05]  /*09c0*/  BSYNC B0 ;  /* 0x0000000000007941 */ /* 0x000fea0003800000 */
.L_x_6014:
        /* <DEDUP_REMOVED lines=8> */
.L_x_6017:
[----:B------:R-:W-:Y:S05]  /*0a50*/  BSYNC B0 ;  /* 0x0000000000007941 */ /* 0x000fea0003800000 */
.L_x_6016:
        /* <DEDUP_REMOVED lines=8> */
.L_x_6019:
[----:B------:R-:W-:Y:S05]  /*0ae0*/  BSYNC B0 ;  /* 0x0000000000007941 */ /* 0x000fea0003800000 */
.L_x_6018:
        /* <DEDUP_REMOVED lines=8> */
.L_x_6021:
[----:B------:R-:W-:Y:S05]  /*0b70*/  BSYNC B0 ;  /* 0x0000000000007941 */ /* 0x000fea0003800000 */
.L_x_6020:
        /* <DEDUP_REMOVED lines=8> */
.L_x_6023:
[----:B------:R-:W-:Y:S05]  /*0c00*/  BSYNC B0 ;  /* 0x0000000000007941 */ /* 0x000fea0003800000 */
.L_x_6022:
        /* <DEDUP_REMOVED lines=8> */
.L_x_6025:
[----:B------:R-:W-:Y:S05]  /*0c90*/  BSYNC B0 ;  /* 0x0000000000007941 */ /* 0x000fea0003800000 */
.L_x_6024:
        /* <DEDUP_REMOVED lines=32> */
.L_x_6009:
        /* <DEDUP_REMOVED lines=15> */
[----:B------:R-:W-:Y:S02]  /*0f90*/  @P2 SHF.L.U64.HI R3, R4, 0x2, R3 ;  /* 0x0000000204032819 */ /* 0x000fe40000010203 */
[----:B------:R-:W-:Y:S02]  /*0fa0*/  IABS R4, c[0x0][0x2d0] ;  /* 0x0000b40000047a13 */ /* 0x000fe40000000000 */
        /* <DEDUP_REMOVED lines=60> */
[----:B------:R-:W-:Y:S01]  /*1370*/  IMAD.MOV.U32 R24, RZ, RZ, R10 ;  /* 0x000000ffff187224 */ /* 0x000fe200078e000a */
[----:B------:R-:W-:Y:S01]  /*1380*/  SHF.R.S32.HI R10, RZ, 0x1f, R5 ;  /* 0x0000001fff0a7819 */ /* 0x000fe20000011405 */
[----:B------:R-:W-:Y:S02]  /*1390*/  IMAD R2, R32, c[0x0][0x184], R13 ;  /* 0x0000610020027a24 */ /* 0x000fe400078e020d */
[----:B------:R-:W-:-:S03]  /*13a0*/  IMAD R9, R9, c[0x0][0x188], RZ ;  /* 0x0000620009097a24 */ /* 0x000fc600078e02ff */
[----:B------:R-:W-:Y:S01]  /*13b0*/  IADD3 R25, R11, R2, RZ ;  /* 0x000000020b197210 */ /* 0x000fe20007ffe0ff */
[C---:B------:R-:W-:Y:S02]  /*13c0*/  IMAD R11, R7.reuse, c[0x0][0x19c], R0 ;  /* 0x00006700070b7a24 */ /* 0x040fe400078e0200 */
[----:B------:R-:W-:Y:S02]  /*13d0*/  IMAD R0, R10, c[0x0][0x1b0], RZ ;  /* 0x00006c000a007a24 */ /* 0x000fe400078e02ff */
[----:B------:R-:W-:-:S04]  /*13e0*/  IMAD.WIDE.U32 R24, R7, c[0x0][0x198], R24 ;  /* 0x0000660007187a25 */ /* 0x000fc800078e0018 */
[C---:B------:R-:W-:Y:S01]  /*13f0*/  IMAD R14, R32.reuse, c[0x0][0x18c], R9 ;  /* 0x00006300200e7a24 */ /* 0x040fe200078e0209 */
[----:B------:R-:W-:Y:S01]  /*1400*/  IADD3 R25, R25, R11, RZ ;  /* 0x0000000b19197210 */ /* 0x000fe20007ffe0ff */
[----:B------:R-:W-:Y:S02]  /*1410*/  IMAD R9, R5, c[0x0][0x1b4], R0 ;  /* 0x00006d0005097a24 */ /* 0x000fe400078e0200 */
[----:B------:R-:W-:-:S04]  /*1420*/  IMAD.WIDE.U32 R32, R32, c[0x0][0x188], RZ ;  /* 0x0000620020207a25 */ /* 0x000fc800078e00ff */
[----:B------:R-:W-:-:S04]  /*1430*/  IMAD.WIDE.U32 R24, R5, c[0x0][0x1b0], R24 ;  /* 0x00006c0005187a25 */ /* 0x000fc800078e0018 */
[----:B------:R-:W-:Y:S01]  /*1440*/  IMAD.IADD R14, R33, 0x1, R14 ;  /* 0x00000001210e7824 */ /* 0x000fe200078e020e */
[----:B------:R-:W-:Y:S01]  /*1450*/  IADD3 R9, R25, R9, RZ ;  /* 0x0000000919097210 */ /* 0x000fe20007ffe0ff */
[----:B------:R-:W-:Y:S05]  /*1460*/  BRA `(.L_x_6027) ;  /* 0x0000041000007947 */ /* 0x000fea0003800000 */
.L_x_6026:
        /* <DEDUP_REMOVED lines=16> */
.L_x_6028:
        /* <DEDUP_REMOVED lines=14> */
[----:B------:R-:W-:-:S05]  /*1650*/  IMAD.HI.U32 R5, R10, R7, RZ ;  /* 0x000000070a057227 */ /* 0x000fca00078e00ff */
[----:B------:R-:W-:-:S05]  /*1660*/  IADD3 R3, -R5, RZ, RZ ;  /* 0x000000ff05037210 */ /* 0x000fca0007ffe1ff */
[----:B------:R-:W-:Y:S01]  /*1670*/  IMAD R3, R6, R3, R7 ;  /* 0x0000000306037224 */ /* 0x000fe200078e0207 */
[----:B------:R-:W-:-:S04]  /*1680*/  LEA R7, R29, 0xffffffc0, 0x6 ;  /* 0xffffffc01d077811 */ /* 0x000fc800078e30ff */
[----:B------:R-:W-:Y:S01]  /*1690*/  ISETP.GT.U32.AND P1, PT, R6, R3, PT ;  /* 0x000000030600720c */ /* 0x000fe20003f24070 */
[----:B------:R-:W-:-:S12]  /*16a0*/  IMAD.WIDE.U32 R8, R7, c[0x0][0x198], R8 ;  /* 0x0000660007087a25 */ /* 0x000fd800078e0008 */
[----:B------:R-:W-:Y:S01]  /*16b0*/  @!P1 IMAD.IADD R3, R3, 0x1, -R6 ;  /* 0x0000000103039824 */ /* 0x000fe200078e0a06 */
[----:B------:R-:W-:Y:S02]  /*16c0*/  @!P1 IADD3 R5, R5, 0x1, RZ ;  /* 0x0000000105059810 */ /* 0x000fe40007ffe0ff */
[----:B------:R-:W-:Y:S02]  /*16d0*/  ISETP.NE.AND P1, PT, RZ, c[0x0][0x1c8], PT ;  /* 0x00007200ff007a0c */ /* 0x000fe40003f25270 */
[----:B------:R-:W-:Y:S02]  /*16e0*/  ISETP.GE.U32.AND P3, PT, R3, R6, PT ;  /* 0x000000060300720c */ /* 0x000fe40003f66070 */
[----:B------:R-:W-:-:S04]  /*16f0*/  LOP3.LUT R3, R16, c[0x0][0x1c8], RZ, 0x3c, !PT ;  /* 0x0000720010037a12 */ /* 0x000fc800078e3cff */
[----:B------:R-:W-:Y:S02]  /*1700*/  ISETP.GE.AND P2, PT, R3, RZ, PT ;  /* 0x000000ff0300720c */ /* 0x000fe40003f46270 */
[----:B------:R-:W-:-:S05]  /*1710*/  SHF.R.S32.HI R3, RZ, 0x1f, R7 ;  /* 0x0000001fff037819 */ /* 0x000fca0000011407 */
[----:B------:R-:W-:Y:S01]  /*1720*/  @P3 IADD3 R5, R5, 0x1, RZ ;  /* 0x0000000105053810 */ /* 0x000fe20007ffe0ff */
[----:B------:R-:W-:-:S04]  /*1730*/  IMAD R6, R3, c[0x0][0x198], RZ ;  /* 0x0000660003067a24 */ /* 0x000fc800078e02ff */
[----:B------:R-:W-:Y:S01]  /*1740*/  IMAD R11, R7, c[0x0][0x19c], R6 ;  /* 0x00006700070b7a24 */ /* 0x000fe200078e0206 */
        /* <DEDUP_REMOVED lines=19> */
.L_x_6027:
[----:B------:R-:W-:Y:S01]  /*1880*/  ISETP.NE.AND P1, PT, R15, -0x1, PT ;  /* 0xffffffff0f00780c */ /* 0x000fe20003f25270 */
[----:B------:R-:W-:Y:S01]  /*1890*/  IMAD.IADD R147, R86, 0x1, -R91 ;  /* 0x0000000156937824 */ /* 0x000fe200078e0a5b */
[----:B------:R-:W-:Y:S01]  /*18a0*/  SHF.R.S32.HI R2, RZ, 0x1f, R89 ;  /* 0x0000001fff027819 */ /* 0x000fe20000011459 */
[----:B------:R-:W-:Y:S01]  /*18b0*/  IMAD R10, R10, c[0x0][0x1b8], RZ ;  /* 0x00006e000a0a7a24 */ /* 0x000fe200078e02ff */
[----:B------:R-:W-:Y:S02]  /*18c0*/  BSSY B0, `(.L_x_6029) ;  /* 0x000005e000007945 */ /* 0x000fe40003800000 */
[CC--:B-----5:R-:W-:Y:S01]  /*18d0*/  LEA.HI R0, R2.reuse, R89.reuse, RZ, 0x3 ;  /* 0x0000005902007211 */ /* 0x0e0fe200078f18ff */
[----:B------:R-:W-:Y:S01]  /*18e0*/  IMAD R10, R5, c[0x0][0x1bc], R10 ;  /* 0x00006f00050a7a24 */ /* 0x000fe200078e020a */
        /* <DEDUP_REMOVED lines=8> */
[----:B------:R-:W-:Y:S01]  /*1970*/  @P1 IMAD.MOV.U32 R8, RZ, RZ, R12 ;  /* 0x000000ffff081224 */ /* 0x000fe200078e000c */
[----:B------:R-:W-:Y:S01]  /*1980*/  LOP3.LUT R28, R28, 0x1c0, RZ, 0xc0, !PT ;  /* 0x000001c01c1c7812 */ /* 0x000fe200078ec0ff */
[----:B------:R-:W-:-:S04]  /*1990*/  @!P1 IMAD.WIDE.U32 R12, R158, c[0x0][0x178], RZ ;  /* 0x00005e009e0c9a25 */ /* 0x000fc800078e00ff */
[----:B------:R-:W-:Y:S01]  /*19a0*/  @!P1 IMAD.MOV.U32 R8, RZ, RZ, R12 ;  /* 0x000000ffff089224 */ /* 0x000fe200078e000c */
[----:B------:R-:W-:Y:S01]  /*19b0*/  LOP3.LUT R12, R6, 0xfffffff0, RZ, 0xc0, !PT ;  /* 0xfffffff0060c7812 */ /* 0x000fe200078ec0ff */
[----:B------:R-:W-:Y:S01]  /*19c0*/  IMAD.IADD R0, R89, 0x1, -R0 ;  /* 0x0000000159007824 */ /* 0x000fe200078e0a00 */
[----:B------:R-:W-:Y:S01]  /*19d0*/  SHF.R.S32.HI R6, RZ, 0x4, R6 ;  /* 0x00000004ff067819 */ /* 0x000fe20000011406 */
[----:B------:R-:W-:Y:S02]  /*19e0*/  @!P1 IMAD R11, R11, c[0x0][0x178], RZ ;  /* 0x00005e000b0b9a24 */ /* 0x000fe400078e02ff */
[----:B------:R-:W-:Y:S02]  /*19f0*/  IMAD.SHL.U32 R157, R0, 0x8, RZ ;  /* 0x00000008009d7824 */ /* 0x000fe400078e00ff */
[----:B------:R-:W-:Y:S02]  /*1a00*/  IMAD.IADD R12, R89, 0x1, -R12 ;  /* 0x00000001590c7824 */ /* 0x000fe400078e0a0c */
[----:B------:R-:W-:Y:S01]  /*1a10*/  @!P1 IMAD R11, R158, c[0x0][0x17c], R11 ;  /* 0x00005f009e0b9a24 */ /* 0x000fe200078e020b */
[----:B------:R-:W-:Y:S01]  /*1a20*/  IADD3 R32, P2, R157, R32, RZ ;  /* 0x000000209d207210 */ /* 0x000fe20007f5e0ff */
[----:B------:R-:W-:Y:S01]  /*1a30*/  IMAD.WIDE R22, R23, 0x40, R18 ;  /* 0x0000004017167825 */ /* 0x000fe200078e0212 */
[----:B------:R-:W-:-:S02]  /*1a40*/  SHF.R.S32.HI R26, RZ, 0x1f, R157 ;  /* 0x0000001fff1a7819 */ /* 0x000fc4000001149d */
[----:B------:R-:W-:Y:S01]  /*1a50*/  SHF.R.S32.HI R17, RZ, 0x1f, R12 ;  /* 0x0000001fff117819 */ /* 0x000fe2000001140c */
[----:B------:R-:W-:Y:S01]  /*1a60*/  @!P1 IMAD.IADD R15, R13, 0x1, R11 ;  /* 0x000000010d0f9824 */ /* 0x000fe200078e020b */
[C---:B------:R-:W-:Y:S01]  /*1a70*/  IADD3 R24, P3, R157.reuse, R24, RZ ;  /* 0x000000189d187210 */ /* 0x040fe20007f7e0ff */
[----:B------:R-:W-:Y:S01]  /*1a80*/  IMAD.X R33, R26, 0x1, R14, P2 ;  /* 0x000000011a217824 */ /* 0x000fe200010e060e */
[----:B------:R-:W-:Y:S02]  /*1a90*/  IADD3 R8, P1, R157, R8, RZ ;  /* 0x000000089d087210 */ /* 0x000fe40007f3e0ff */
[----:B------:R-:W-:Y:S01]  /*1aa0*/  LEA.HI R13, R2, R89, RZ, 0x6 ;  /* 0x00000059020d7211 */ /* 0x000fe200078f30ff */
[----:B------:R-:W-:Y:S01]  /*1ab0*/  IMAD.WIDE.U32 R32, R5, c[0x0][0x1b8], R32 ;  /* 0x00006e0005207a25 */ /* 0x000fe200078e0020 */
[----:B------:R-:W-:Y:S02]  /*1ac0*/  LEA.HI R14, R17, R12, RZ, 0x3 ;  /* 0x0000000c110e7211 */ /* 0x000fe400078f18ff */
[C---:B------:R-:W-:Y:S01]  /*1ad0*/  IADD3.X R25, R26.reuse, R9, RZ, P3, !PT ;  /* 0x000000091a197210 */ /* 0x040fe20001ffe4ff */
[----:B------:R-:W-:Y:S01]  /*1ae0*/  IMAD.X R9, R26, 0x1, R15, P1 ;  /* 0x000000011a097824 */ /* 0x000fe200008e060f */
[----:B------:R-:W-:Y:S01]  /*1af0*/  IADD3 R30, P1, R18, R7, RZ ;  /* 0x00000007121e7210 */ /* 0x000fe20007f3e0ff */
[----:B------:R-:W-:Y:S01]  /*1b00*/  IMAD.SHL.U32 R15, R13, 0x8, RZ ;  /* 0x000000080d0f7824 */ /* 0x000fe200078e00ff */
[----:B------:R-:W-:Y:S01]  /*1b10*/  LOP3.LUT R13, R14, 0xfffffff8, RZ, 0xc0, !PT ;  /* 0xfffffff80e0d7812 */ /* 0x000fe200078ec0ff */
[----:B------:R-:W-:Y:S01]  /*1b20*/  IMAD R7, R19, c[0x0][0x198], RZ ;  /* 0x0000660013077a24 */ /* 0x000fe200078e02ff */
[----:B------:R-:W-:Y:S01]  /*1b30*/  LOP3.LUT R20, R28, 0x38, R157, 0xf8, !PT ;  /* 0x000000381c147812 */ /* 0x000fe200078ef89d */
[----:B------:R-:W-:Y:S01]  /*1b40*/  IMAD.WIDE.U32 R24, R18, c[0x0][0x198], R24 ;  /* 0x0000660012187a25 */ /* 0x000fe200078e0018 */
[----:B------:R-:W-:-:S02]  /*1b50*/  SHF.R.U32.HI R11, RZ, 0x3, R28 ;  /* 0x00000003ff0b7819 */ /* 0x000fc4000001161c */
[----:B------:R-:W-:Y:S01]  /*1b60*/  IADD3.X R3, R19, R3, RZ, P1, !PT ;  /* 0x0000000313037210 */ /* 0x000fe20000ffe4ff */
[----:B------:R-:W-:Y:S01]  /*1b70*/  IMAD.IADD R12, R12, 0x1, -R13 ;  /* 0x000000010c0c7824 */ /* 0x000fe200078e0a0d */
[----:B------:R-:W-:Y:S01]  /*1b80*/  LOP3.LUT R20, R20, R11, RZ, 0x3c, !PT ;  /* 0x0000000b14147212 */ /* 0x000fe200078e3cff */
[----:B------:R-:W-:Y:S01]  /*1b90*/  IMAD R7, R18, c[0x0][0x19c], R7 ;  /* 0x0000670012077a24 */ /* 0x000fe200078e0207 */
[----:B------:R-:W-:Y:S01]  /*1ba0*/  SHF.R.S32.HI R11, RZ, 0x1f, R16 ;  /* 0x0000001fff0b7819 */ /* 0x000fe20000011410 */
[----:B------:R-:W-:Y:S01]  /*1bb0*/  IMAD R3, R3, c[0x0][0x1a0], RZ ;  /* 0x0000680003037a24 */ /* 0x000fe200078e02ff */
[----:B------:R-:W-:Y:S01]  /*1bc0*/  R2P PR, R12, 0x6 ;  /* 0x000000060c007804 */ /* 0x000fe20000000000 */
[----:B------:R-:W-:Y:S01]  /*1bd0*/  IMAD.IADD R33, R33, 0x1, R10 ;  /* 0x0000000121217824 */ /* 0x000fe200078e020a */
[----:B------:R-:W-:Y:S01]  /*1be0*/  ISETP.GE.AND P3, PT, R18, R147, PT ;  /* 0x000000931200720c */ /* 0x000fe20003f66270 */
[----:B------:R-:W-:Y:S01]  /*1bf0*/  IMAD R11, R11, c[0x0][0x1a8], RZ ;  /* 0x00006a000b0b7a24 */ /* 0x000fe200078e02ff */
[----:B------:R-:W-:Y:S01]  /*1c00*/  LEA.HI R2, R2, R89, RZ, 0x5 ;  /* 0x0000005902027211 */ /* 0x000fe200078f28ff */
[----:B------:R-:W-:Y:S01]  /*1c10*/  IMAD.IADD R120, R25, 0x1, R7 ;  /* 0x0000000119787824 */ /* 0x000fe200078e0207 */
[----:B------:R-:W-:Y:S01]  /*1c20*/  LOP3.LUT R154, R20, 0xfffffe00, R15, 0xf8, !PT ;  /* 0xfffffe00149a7812 */ /* 0x000fe200078ef80f */
[----:B------:R-:W-:Y:S01]  /*1c30*/  IMAD R21, R16, c[0x0][0x1ac], R11 ;  /* 0x00006b0010157a24 */ /* 0x000fe200078e020b */
[----:B------:R-:W-:Y:S01]  /*1c40*/  LOP3.LUT R10, R2, 0xffffffe0, RZ, 0xc0, !PT ;  /* 0xffffffe0020a7812 */ /* 0x000fe200078ec0ff */
[----:B------:R-:W-:Y:S01]  /*1c50*/  IMAD R3, R30, c[0x0][0x1a4], R3 ;  /* 0x000069001e037a24 */ /* 0x000fe200078e0203 */
[----:B------:R-:W-:Y:S01]  /*1c60*/  MOV R7, 0x10 ;  /* 0x0000001000077802 */ /* 0x000fe20000000f00 */
[----:B------:R-:W-:Y:S01]  /*1c70*/  IMAD.MOV.U32 R5, RZ, RZ, 0x20 ;  /* 0x00000020ff057424 */ /* 0x000fe200078e00ff */
[----:B------:R-:W-:Y:S01]  /*1c80*/  SHF.R.S32.HI R84, RZ, 0x5, R2 ;  /* 0x00000005ff547819 */ /* 0x000fe20000011402 */
[----:B------:R-:W-:Y:S01]  /*1c90*/  IMAD.WIDE.U32 R16, R16, c[0x0][0x1a8], R8 ;  /* 0x00006a0010107a25 */ /* 0x000fe200078e0008 */
[----:B------:R-:W-:-:S02]  /*1ca0*/  IADD3 R156, R157, 0x40, RZ ;  /* 0x000000409d9c7810 */ /* 0x000fc40007ffe0ff */
[----:B------:R-:W-:Y:S01]  /*1cb0*/  SHF.L.U32 R154, R154, 0x1, RZ ;  /* 0x000000019a9a7819 */ /* 0x000fe200000006ff */
[----:B------:R-:W-:Y:S01]  /*1cc0*/  IMAD.WIDE.U32 R30, R30, c[0x0][0x1a0], R32 ;  /* 0x000068001e1e7a25 */ /* 0x000fe200078e0020 */
[----:B------:R-:W-:Y:S02]  /*1cd0*/  SEL R7, R7, 0xfffffff0, !P1 ;  /* 0xfffffff007077807 */ /* 0x000fe40004800000 */
[----:B------:R-:W-:Y:S01]  /*1ce0*/  SEL R5, R5, 0xffffffe0, !P2 ;  /* 0xffffffe005057807 */ /* 0x000fe20005000000 */
[----:B------:R-:W-:Y:S02]  /*1cf0*/  IMAD.MOV.U32 R121, RZ, RZ, R24 ;  /* 0x000000ffff797224 */ /* 0x000fe400078e0018 */
        /* <DEDUP_REMOVED lines=26> */
.L_x_6030:
[----:B------:R-:W-:Y:S05]  /*1ea0*/  BSYNC B0 ;  /* 0x0000000000007941 */ /* 0x000fea0003800000 */
.L_x_6029:
        /* <DEDUP_REMOVED lines=29> */
.L_x_6032:
[----:B------:R-:W-:Y:S05]  /*2080*/  BSYNC B0 ;  /* 0x0000000000007941 */ /* 0x000fea0003800000 */
.L_x_6031:
        /* <DEDUP_REMOVED lines=29> */
.L_x_6034:
[----:B------:R-:W-:Y:S05]  /*2260*/  BSYNC B0 ;  /* 0x0000000000007941 */ /* 0x000fea0003800000 */
.L_x_6033:
        /* <DEDUP_REMOVED lines=28> */
.L_x_6036:
[----:B------:R-:W-:Y:S05]  /*2430*/  BSYNC B0 ;  /* 0x0000000000007941 */ /* 0x000fea0003800000 */
.L_x_6035:
        /* <DEDUP_REMOVED lines=23> */
.L_x_6038:
[----:B------:R-:W-:Y:S05]  /*25b0*/  BSYNC B0 ;  /* 0x0000000000007941 */ /* 0x000fea0003800000 */
.L_x_6037:
        /* <DEDUP_REMOVED lines=25> */
.L_x_6040:
[----:B------:R-:W-:Y:S05]  /*2750*/  BSYNC B0 ;  /* 0x0000000000007941 */ /* 0x000fea0003800000 */
.L_x_6039:
        /* <DEDUP_REMOVED lines=23> */
.L_x_6042:
[----:B------:R-:W-:Y:S05]  /*28d0*/  BSYNC B0 ;  /* 0x0000000000007941 */ /* 0x000fea0003800000 */
.L_x_6041:
        /* <DEDUP_REMOVED lines=26> */
.L_x_6044:
[----:B------:R-:W-:Y:S05]  /*2a80*/  BSYNC B0 ;  /* 0x0000000000007941 */ /* 0x000fea0003800000 */
.L_x_6043:
[----:B------:R-:W0:Y:S01]  /*2a90*/  LDGDEPBAR ;  /* 0x00000000000079af */ /* 0x000e220000000000 */
[----:B------:R-:W-:Y:S01]  /*2aa0*/  ISETP.GE.AND P2, PT, R18, R8, PT ;  /* 0x000000081200720c */ /* 0x000fe20003f46270 */
[----:B------:R-:W-:Y:S01]  /*2ab0*/  IMAD.SHL.U32 R89, R89, 0x2, RZ ;  /* 0x0000000259597824 */ /* 0x000fe200078e00ff */
[----:B------:R-:W-:Y:S01]  /*2ac0*/  SHF.R.S32.HI R153, RZ, 0x1f, R10 ;  /* 0x0000001fff997819 */ /* 0x000fe2000001140a */
[----:B------:R-:W-:Y:S01]  /*2ad0*/  BSSY B0, `(.L_x_6045) ;  /* 0x0000018000007945 */ /* 0x000fe20003800000 */
[C---:B------:R-:W-:Y:S02]  /*2ae0*/  LEA R168, P1, R30.reuse, c[0x0][0x170], 0x1 ;  /* 0x00005c001ea87a11 */ /* 0x040fe400078208ff */
        /* <DEDUP_REMOVED lines=22> */
.L_x_6046:
[----:B------:R-:W-:Y:S05]  /*2c50*/  BSYNC B0 ;  /* 0x0000000000007941 */ /* 0x000fea0003800000 */
.L_x_6045:
        /* <DEDUP_REMOVED lines=25> */
.L_x_6048:
[----:B------:R-:W-:Y:S05]  /*2df0*/  BSYNC B0 ;  /* 0x0000000000007941 */ /* 0x000fea0003800000 */
.L_x_6047:
        /* <DEDUP_REMOVED lines=25> */
.L_x_6050:
[----:B------:R-:W-:Y:S05]  /*2f90*/  BSYNC B0 ;  /* 0x0000000000007941 */ /* 0x000fea0003800000 */
.L_x_6049:
        /* <DEDUP_REMOVED lines=8> */
[----:B--23--:R-:W-:Y:S01]  /*3020*/  @!P2 IMAD.WIDE.U32 R16, R10, 0x60, R168 ;  /* 0x000000600a10a825 */ /* 0x00cfe200078e00a8 */
        /* <DEDUP_REMOVED lines=17> */
.L_x_6052:
[----:B------:R-:W-:Y:S05]  /*3140*/  BSYNC B0 ;  /* 0x0000000000007941 */ /* 0x000fea0003800000 */
.L_x_6051:
[----:B------:R-:W-:Y:S01]  /*3150*/  LEA.HI R145, R6, R6, RZ, 0x1 ;  /* 0x0000000606917211 */ /* 0x000fe200078f08ff */
[----:B------:R-:W-:Y:S01]  /*3160*/  IMAD.SHL.U32 R12, R12, 0x40, RZ ;  /* 0x000000400c0c7824 */ /* 0x000fe200078e00ff */
[C---:B------:R-:W-:Y:S01]  /*3170*/  R2P PR, R0.reuse, 0x6 ;  /* 0x0000000600007804 */ /* 0x040fe20000000000 */
[----:B---3--:R-:W-:Y:S01]  /*3180*/  IMAD.SHL.U32 R8, R0, 0x40, RZ ;  /* 0x0000004000087824 */ /* 0x008fe200078e00ff */
[----:B------:R-:W-:Y:S01]  /*3190*/  LOP3.LUT R145, R145, 0xfffffffe, RZ, 0xc0, !PT ;  /* 0xfffffffe91917812 */ /* 0x000fe200078ec0ff */
[----:B------:R-:W-:Y:S01]  /*31a0*/  IMAD.SHL.U32 R18, R18, 0x8, RZ ;  /* 0x0000000812127824 */ /* 0x000fe200078e00ff */
[----:B------:R-:W-:Y:S01]  /*31b0*/  LOP3.LUT R11, R12, 0x1c0, RZ, 0xc0, !PT ;  /* 0x000001c00c0b7812 */ /* 0x000fe200078ec0ff */
[----:B------:R-:W-:Y:S01]  /*31c0*/  IMAD.SHL.U32 R85, R14, 0x40, RZ ;  /* 0x000000400e557824 */ /* 0x000fe200078e00ff */
[----:B------:R-:W-:Y:S01]  /*31d0*/  LOP3.LUT R9, R8, 0x1c0, RZ, 0xc0, !PT ;  /* 0x000001c008097812 */ /* 0x000fe200078ec0ff */
[----:B------:R-:W-:Y:S01]  /*31e0*/  IMAD.IADD R145, R6, 0x1, -R145 ;  /* 0x0000000106917824 */ /* 0x000fe200078e0a91 */
[----:B------:R-:W0:Y:S01]  /*31f0*/  LDGDEPBAR ;  /* 0x00000000000079af */ /* 0x000e220000000000 */
[----:B------:R-:W-:Y:S01]  /*3200*/  IMAD.IADD R89, R2, 0x1, R89 ;  /* 0x0000000102597824 */ /* 0x000fe200078e0259 */
        /* <DEDUP_REMOVED lines=17> */
[----:B------:R-:W3:Y:S01]  /*3320*/  LDSM.16.M88.4 R40, [R146] ;  /* 0x000000009228783b */ /* 0x000ee20000000200 */
        /* <DEDUP_REMOVED lines=9> */
[----:B-1----:R-:W1:Y:S01]  /*33c0*/  LDSM.16.M88.4 R24, [R145+0x5800] ;  /* 0x005800009118783b */ /* 0x002e620000000200 */
[----:B------:R-:W-:Y:S01]  /*33d0*/  IADD3 R133, R143, 0x1800, RZ ;  /* 0x000018008f857810 */ /* 0x000fe20007ffe0ff */
[----:B------:R-:W-:Y:S01]  /*33e0*/  IMAD.IADD R139, R145, 0x1, R0 ;  /* 0x00000001918b7824 */ /* 0x000fe200078e0200 */
[C---:B------:R-:W-:Y:S01]  /*33f0*/  IADD3 R131, R143.reuse, 0x2000, RZ ;  /* 0x000020008f837810 */ /* 0x040fe20007ffe0ff */
[----:B--2---:R-:W-:Y:S01]  /*3400*/  LDSM.16.M88.4 R20, [R143] ;  /* 0x000000008f14783b */ /* 0x004fe20000000200 */
[----:B------:R-:W-:Y:S01]  /*3410*/  IMAD.IADD R132, R0, 0x1, R143 ;  /* 0x0000000100847824 */ /* 0x000fe200078e028f */
[C---:B------:R-:W-:Y:S01]  /*3420*/  IADD3 R130, R143.reuse, 0x2800, RZ ;  /* 0x000028008f827810 */ /* 0x040fe20007ffe0ff */
[----:B------:R-:W-:Y:S01]  /*3430*/  IMAD R0, R84, 0x10, R91 ;  /* 0x0000001054007824 */ /* 0x000fe200078e025b */
[----:B------:R-:W2:Y:S01]  /*3440*/  LDSM.16.M88.4 R64, [R144] ;  /* 0x000000009040783b */ /* 0x000ea20000000200 */
[----:B------:R-:W-:-:S02]  /*3450*/  IADD3 R129, R143, 0x3000, RZ ;  /* 0x000030008f817810 */ /* 0x000fc40007ffe0ff */
[----:B------:R-:W-:Y:S01]  /*3460*/  IADD3 R128, R143, 0x3800, RZ ;  /* 0x000038008f807810 */ /* 0x000fe20007ffe0ff */
[----:B------:R-:W4:Y:S04]  /*3470*/  LDSM.16.M88.4 R60, [R143+0x1000] ;  /* 0x001000008f3c783b */ /* 0x000f280000000200 */
[----:B------:R-:W1:Y:S04]  /*3480*/  LDSM.16.M88.4 R68, [R143+0x800] ;  /* 0x000800008f44783b */ /* 0x000e680000000200 */
[----:B------:R-:W-:Y:S04]  /*3490*/  LDSM.16.M88.4 R32, [R139+0x4000] ;  /* 0x004000008b20783b */ /* 0x000fe80000000200 */
[----:B------:R-:W1:Y:S01]  /*34a0*/  LDSM.16.M88.4 R36, [R142] ;  /* 0x000000008e24783b */ /* 0x000e620000000200 */
[C---:B---3--:R-:W-:Y:S03]  /*34b0*/  HMMA.16816.F32.BF16 R16, R40.reuse, R12, RZ ;  /* 0x0000000c2810723c */ /* 0x048fe600000418ff */
[----:B------:R-:W3:Y:S04]  /*34c0*/  LDSM.16.M88.4 R56, [R143+0x1800] ;  /* 0x001800008f38783b */ /* 0x000ee80000000200 */
[----:B------:R-:W-:Y:S01]  /*34d0*/  LDSM.16.M88.4 R72, [R141] ;  /* 0x000000008d48783b */ /* 0x000fe20000000200 */
[C---:B------:R-:W-:Y:S03]  /*34e0*/  HMMA.16816.F32.BF16 R12, R40.reuse, R14, RZ ;  /* 0x0000000e280c723c */ /* 0x040fe600000418ff */
[----:B------:R-:W-:Y:S05]  /*34f0*/  LDSM.16.M88.4 R80, [R139+0x5800] ;  /* 0x005800008b50783b */ /* 0x000fea0000000200 */
[C---:B-----5:R-:W-:Y:S08]  /*3500*/  HMMA.16816.F32.BF16 R52, R40.reuse, R48, RZ ;  /* 0x000000302834723c */ /* 0x060ff000000418ff */
[C---:B------:R-:W-:Y:S08]  /*3510*/  HMMA.16816.F32.BF16 R8, R40.reuse, R76, RZ ;  /* 0x0000004c2808723c */ /* 0x040ff000000418ff */
[C---:B------:R-:W-:Y:S08]  /*3520*/  HMMA.16816.F32.BF16 R48, R40.reuse, R50, RZ ;  /* 0x000000322830723c */ /* 0x040ff000000418ff */
[C---:B------:R-:W-:Y:S08]  /*3530*/  HMMA.16816.F32.BF16 R76, R40.reuse, R78, RZ ;  /* 0x0000004e284c723c */ /* 0x040ff000000418ff */
[----:B-1----:R-:W-:Y:S08]  /*3540*/  HMMA.16816.F32.BF16 R44, R40, R24, RZ ;  /* 0x00000018282c723c */ /* 0x002ff000000418ff */
[C---:B--2---:R-:W-:Y:S08]  /*3550*/  HMMA.16816.F32.BF16 R16, R64.reuse, R20, R16 ;  /* 0x000000144010723c */ /* 0x044ff00000041810 */
[----:B------:R-:W-:Y:S01]  /*3560*/  HMMA.16816.F32.BF16 R12, R64, R22, R12 ;  /* 0x00000016400c723c */ /* 0x000fe2000004180c */
[----:B------:R-:W1:Y:S07]  /*3570*/  LDSM.16.M88.4 R20, [R139+0x5000] ;  /* 0x005000008b14783b */ /* 0x000e6e0000000200 */
[----:B------:R-:W-:Y:S01]  /*3580*/  HMMA.16816.F32.BF16 R40, R40, R26, RZ ;  /* 0x0000001a2828723c */ /* 0x000fe200000418ff */
[----:B------:R-:W2:Y:S07]  /*3590*/  LDSM.16.M88.4 R24, [R139+0x4800] ;  /* 0x004800008b18783b */ /* 0x000eae0000000200 */
[C---:B----4-:R-:W-:Y:S08]  /*35a0*/  HMMA.16816.F32.BF16 R52, R64.reuse, R60, R52 ;  /* 0x0000003c4034723c */ /* 0x050ff00000041834 */
[C---:B------:R-:W-:Y:S01]  /*35b0*/  HMMA.16816.F32.BF16 R48, R64.reuse, R62, R48 ;  /* 0x0000003e4030723c */ /* 0x040fe20000041830 */
[----:B------:R-:W-:Y:S07]  /*35c0*/  LDSM.16.M88.4 R60, [R132+0x1000] ;  /* 0x00100000843c783b */ /* 0x000fee0000000200 */
[C---:B------:R-:W-:Y:S08]  /*35d0*/  HMMA.16816.F32.BF16 R8, R64.reuse, R68, R8 ;  /* 0x000000444008723c */ /* 0x040ff00000041808 */
[----:B------:R-:W-:Y:S01]  /*35e0*/  HMMA.16816.F32.BF16 R76, R64, R70, R76 ;  /* 0x00000046404c723c */ /* 0x000fe2000004184c */
[----:B------:R-:W4:Y:S07]  /*35f0*/  LDSM.16.M88.4 R68, [R132] ;  /* 0x000000008444783b */ /* 0x000f2e0000000200 */
[----:B------:R-:W-:Y:S08]  /*3600*/  HMMA.16816.F32.BF16 R16, R36, R32, R16 ;  /* 0x000000202410723c */ /* 0x000ff00000041810 */
[----:B---3--:R-:W-:Y:S08]  /*3610*/  HMMA.16816.F32.BF16 R44, R64, R56, R44 ;  /* 0x00000038402c723c */ /* 0x008ff0000004182c */
[----:B------:R-:W-:Y:S01]  /*3620*/  HMMA.16816.F32.BF16 R12, R36, R34, R12 ;  /* 0x00000022240c723c */ /* 0x000fe2000004180c */
[----:B------:R-:W-:Y:S07]  /*3630*/  LDSM.16.M88.4 R32, [R146+0x2000] ;  /* 0x002000009220783b */ /* 0x000fee0000000200 */
[----:B------:R-:W-:Y:S01]  /*3640*/  HMMA.16816.F32.BF16 R40, R64, R58, R40 ;  /* 0x0000003a4028723c */ /* 0x000fe20000041828 */
[----:B------:R-:W3:Y:S04]  /*3650*/  LDSM.16.M88.4 R56, [R132+0x800] ;  /* 0x000800008438783b */ /* 0x000ee80000000200 */
[----:B------:R-:W-:Y:S03]  /*3660*/  LDSM.16.M88.4 R64, [R132+0x1800] ;  /* 0x001800008440783b */ /* 0x000fe60000000200 */
[C---:B-1----:R-:W-:Y:S08]  /*3670*/  HMMA.16816.F32.BF16 R52, R36.reuse, R20, R52 ;  /* 0x000000142434723c */ /* 0x042ff00000041834 */
[C---:B------:R-:W-:Y:S01]  /*3680*/  HMMA.16816.F32.BF16 R48, R36.reuse, R22, R48 ;  /* 0x000000162430723c */ /* 0x040fe20000041830 */
[----:B------:R-:W-:Y:S07]  /*3690*/  LDSM.16.M88.4 R20, [R143+0x2000] ;  /* 0x002000008f14783b */ /* 0x000fee0000000200 */
[C---:B--2---:R-:W-:Y:S08]  /*36a0*/  HMMA.16816.F32.BF16 R8, R36.reuse, R24, R8 ;  /* 0x000000182408723c */ /* 0x044ff00000041808 */
[----:B------:R-:W-:Y:S01]  /*36b0*/  HMMA.16816.F32.BF16 R76, R36, R26, R76 ;  /* 0x0000001a244c723c */ /* 0x000fe2000004184c */
[----:B------:R-:W1:Y:S07]  /*36c0*/  LDSM.16.M88.4 R24, [R145+0x6000] ;  /* 0x006000009118783b */ /* 0x000e6e0000000200 */
[----:B----4-:R-:W-:Y:S08]  /*36d0*/  HMMA.16816.F32.BF16 R16, R72, R68, R16 ;  /* 0x000000444810723c */ /* 0x010ff00000041810 */
[----:B------:R-:W-:Y:S08]  /*36e0*/  HMMA.16816.F32.BF16 R44, R36, R80, R44 ;  /* 0x00000050242c723c */ /* 0x000ff0000004182c */
[----:B------:R-:W-:Y:S08]  /*36f0*/  HMMA.16816.F32.BF16 R12, R72, R70, R12 ;  /* 0x00000046480c723c */ /* 0x000ff0000004180c */
[----:B------:R-:W-:Y:S01]  /*3700*/  HMMA.16816.F32.BF16 R40, R36, R82, R40 ;  /* 0x000000522428723c */ /* 0x000fe20000041828 */
[----:B------:R-:W-:Y:S07]  /*3710*/  LDSM.16.M88.4 R36, [R144+0x2000] ;  /* 0x002000009024783b */ /* 0x000fee0000000200 */
[C---:B------:R-:W-:Y:S01]  /*3720*/  HMMA.16816.F32.BF16 R68, R72.reuse, R60, R52 ;  /* 0x0000003c4844723c */ /* 0x040fe20000041834 */
[----:B------:R-:W-:Y:S07]  /*3730*/  LDSM.16.M88.4 R52, [R142+0x2000] ;  /* 0x002000008e34783b */ /* 0x000fee0000000200 */
[C---:B------:R-:W-:Y:S01]  /*3740*/  HMMA.16816.F32.BF16 R48, R72.reuse, R62, R48 ;  /* 0x0000003e4830723c */ /* 0x040fe20000041830 */
[----:B------:R-:W2:Y:S07]  /*3750*/  LDSM.16.M88.4 R60, [R145+0x6800] ;  /* 0x00680000913c783b */ /* 0x000eae0000000200 */
[C---:B---3--:R-:W-:Y:S08]  /*3760*/  HMMA.16816.F32.BF16 R8, R72.reuse, R56, R8 ;  /* 0x000000384808723c */ /* 0x048ff00000041808 */
[----:B------:R-:W-:Y:S01]  /*3770*/  HMMA.16816.F32.BF16 R76, R72, R58, R76 ;  /* 0x0000003a484c723c */ /* 0x000fe2000004184c */
[----:B------:R-:W-:Y:S07]  /*3780*/  LDSM.16.M88.4 R56, [R139+0x6000] ;  /* 0x006000008b38783b */ /* 0x000fee0000000200 */
[C---:B-1----:R-:W-:Y:S08]  /*3790*/  HMMA.16816.F32.BF16 R16, R32.reuse, R24, R16 ;  /* 0x000000182010723c */ /* 0x042ff00000041810 */
[----:B------:R-:W-:Y:S01]  /*37a0*/  HMMA.16816.F32.BF16 R12, R32, R26, R12 ;  /* 0x0000001a200c723c */ /* 0x000fe2000004180c */
[----:B------:R-:W-:Y:S07]  /*37b0*/  LDSM.16.M88.4 R24, [R141+0x2000] ;  /* 0x002000008d18783b */ /* 0x000fee0000000200 */
[C---:B------:R-:W-:Y:S01]  /*37c0*/  HMMA.16816.F32.BF16 R80, R72.reuse, R64, R44 ;  /* 0x000000404850723c */ /* 0x040fe2000004182c */
[----:B------:R-:W-:Y:S07]  /*37d0*/  LDSM.16.M88.4 R44, [R132+0x2000] ;  /* 0x00200000842c783b */ /* 0x000fee0000000200 */
[----:B------:R-:W-:Y:S01]  /*37e0*/  HMMA.16816.F32.BF16 R64, R72, R66, R40 ;  /* 0x000000424840723c */ /* 0x000fe20000041828 */
[----:B------:R-:W1:Y:S07]  /*37f0*/  LDSM.16.M88.4 R40, [R143+0x2800] ;  /* 0x002800008f28783b */ /* 0x000e6e0000000200 */
[C---:B--2---:R-:W-:Y:S08]  /*3800*/  HMMA.16816.F32.BF16 R8, R32.reuse, R60, R8 ;  /* 0x0000003c2008723c */ /* 0x044ff00000041808 */
[----:B------:R-:W-:Y:S01]  /*3810*/  HMMA.16816.F32.BF16 R76, R32, R62, R76 ;  /* 0x0000003e204c723c */ /* 0x000fe2000004184c */
[----:B------:R-:W-:Y:S07]  /*3820*/  LDSM.16.M88.4 R60, [R139+0x6800] ;  /* 0x006800008b3c783b */ /* 0x000fee0000000200 */
[C---:B------:R-:W-:Y:S08]  /*3830*/  HMMA.16816.F32.BF16 R16, R36.reuse, R20, R16 ;  /* 0x000000142410723c */ /* 0x040ff00000041810 */
[C---:B------:R-:W-:Y:S01]  /*3840*/  HMMA.16816.F32.BF16 R12, R36.reuse, R22, R12 ;  /* 0x00000016240c723c */ /* 0x040fe2000004180c */
[----:B------:R-:W2:Y:S07]  /*3850*/  LDSM.16.M88.4 R20, [R145+0x7000] ;  /* 0x007000009114783b */ /* 0x000eae0000000200 */
[C---:B-1----:R-:W-:Y:S08]  /*3860*/  HMMA.16816.F32.BF16 R8, R36.reuse, R40, R8 ;  /* 0x000000282408723c */ /* 0x042ff00000041808 */
[----:B------:R-:W-:Y:S01]  /*3870*/  HMMA.16816.F32.BF16 R76, R36, R42, R76 ;  /* 0x0000002a244c723c */ /* 0x000fe2000004184c */
[----:B------:R-:W-:Y:S07]  /*3880*/  LDSM.16.M88.4 R40, [R132+0x2800] ;  /* 0x002800008428783b */ /* 0x000fee0000000200 */
[C---:B------:R-:W-:Y:S08]  /*3890*/  HMMA.16816.F32.BF16 R16, R52.reuse, R56, R16 ;  /* 0x000000383410723c */ /* 0x040ff00000041810 */
[----:B------:R-:W-:Y:S01]  /*38a0*/  HMMA.16816.F32.BF16 R12, R52, R58, R12 ;  /* 0x0000003a340c723c */ /* 0x000fe2000004180c */
[----:B------:R-:W1:Y:S07]  /*38b0*/  LDSM.16.M88.4 R56, [R143+0x3000] ;  /* 0x003000008f38783b */ /* 0x000e6e0000000200 */
[----:B--2---:R-:W-:Y:S08]  /*38c0*/  HMMA.16816.F32.BF16 R68, R32, R20, R68 ;  /* 0x000000142044723c */ /* 0x004ff00000041844 */
[C---:B------:R-:W-:Y:S08]  /*38d0*/  HMMA.16816.F32.BF16 R8, R52.reuse, R60, R8 ;  /* 0x0000003c3408723c */ /* 0x040ff00000041808 */
[----:B------:R-:W-:Y:S08]  /*38e0*/  HMMA.16816.F32.BF16 R76, R52, R62, R76 ;  /* 0x0000003e344c723c */ /* 0x000ff0000004184c */
[----:B------:R-:W-:Y:S01]  /*38f0*/  HMMA.16816.F32.BF16 R48, R32, R22, R48 ;  /* 0x000000162030723c */ /* 0x000fe20000041830 */
[----:B------:R-:W2:Y:S07]  /*3900*/  LDSM.16.M88.4 R20, [R145+0x7800] ;  /* 0x007800009114783b */ /* 0x000eae0000000200 */
[C---:B------:R-:W-:Y:S08]  /*3910*/  HMMA.16816.F32.BF16 R16, R24.reuse, R44, R16 ;  /* 0x0000002c1810723c */ /* 0x040ff00000041810 */
[----:B------:R-:W-:Y:S01]  /*3920*/  HMMA.16816.F32.BF16 R12, R24, R46, R12 ;  /* 0x0000002e180c723c */ /* 0x000fe2000004180c */
[----:B------:R-:W3:Y:S07]  /*3930*/  LDSM.16.M88.4 R44, [R139+0x7000] ;  /* 0x007000008b2c783b */ /* 0x000eee0000000200 */
[----:B-1----:R-:W-:Y:S08]  /*3940*/  HMMA.16816.F32.BF16 R68, R36, R56, R68 ;  /* 0x000000382444723c */ /* 0x002ff00000041844 */
[----:B------:R-:W-:Y:S01]  /*3950*/  HMMA.16816.F32.BF16 R8, R24, R40, R8 ;  /* 0x000000281808723c */ /* 0x000fe20000041808 */
[----:B------:R-:W-:-:S02]  /*3960*/  FMUL.FTZ R16, R16, c[0x0][0x2ec] ;  /* 0x0000bb0010107a20 */ /* 0x000fc40000410000 */
[----:B------:R-:W-:Y:S02]  /*3970*/  FMUL.FTZ R17, R17, c[0x0][0x2ec] ;  /* 0x0000bb0011117a20 */ /* 0x000fe40000410000 */
[----:B------:R-:W-:Y:S01]  /*3980*/  FMUL.FTZ R18, R18, c[0x0][0x2ec] ;  /* 0x0000bb0012127a20 */ /* 0x000fe20000410000 */
[----:B------:R-:W1:Y:S01]  /*3990*/  MUFU.TANH R72, R16 ;  /* 0x0000001000487308 */ /* 0x000e620000002400 */
[----:B------:R-:W-:Y:S01]  /*39a0*/  FMUL.FTZ R57, R19, c[0x0][0x2ec] ;  /* 0x0000bb0013397a20 */ /* 0x000fe20000410000 */
[----:B------:R-:W-:Y:S01]  /*39b0*/  HMMA.16816.F32.BF16 R76, R24, R42, R76 ;  /* 0x0000002a184c723c */ /* 0x000fe2000004184c */
[----:B------:R-:W4:Y:S01]  /*39c0*/  LDSM.16.M88.4 R40, [R143+0x3800] ;  /* 0x003800008f28783b */ /* 0x000f220000000200 */
[----:B------:R-:W-:Y:S02]  /*39d0*/  FMUL.FTZ R12, R12, c[0x0][0x2ec] ;  /* 0x0000bb000c0c7a20 */ /* 0x000fe40000410000 */
[----:B------:R-:W-:Y:S02]  /*39e0*/  FMUL.FTZ R13, R13, c[0x0][0x2ec] ;  /* 0x0000bb000d0d7a20 */ /* 0x000fe40000410000 */
[----:B------:R-:W-:Y:S01]  /*39f0*/  MUFU.TANH R60, R17 ;  /* 0x00000011003c7308 */ /* 0x000fe20000002400 */
[----:B------:R-:W-:Y:S01]  /*3a00*/  FMUL.FTZ R14, R14, c[0x0][0x2ec] ;  /* 0x0000bb000e0e7a20 */ /* 0x000fe20000410000 */
[----:B--2---:R-:W-:Y:S06]  /*3a10*/  HMMA.16816.F32.BF16 R64, R32, R22, R64 ;  /* 0x000000162040723c */ /* 0x004fec0000041840 */
[----:B------:R2:W-:Y:S02]  /*3a20*/  MUFU.TANH R61, R18 ;  /* 0x00000012003d7308 */ /* 0x0005e40000002400 */
[----:B------:R-:W-:Y:S01]  /*3a30*/  HMMA.16816.F32.BF16 R48, R36, R58, R48 ;  /* 0x0000003a2430723c */ /* 0x000fe20000041830 */
[----:B------:R-:W-:-:S02]  /*3a40*/  FMUL.FTZ R8, R8, c[0x0][0x2ec] ;  /* 0x0000bb0008087a20 */ /* 0x000fc40000410000 */
[----:B------:R-:W-:-:S03]  /*3a50*/  FMUL.FTZ R9, R9, c[0x0][0x2ec] ;  /* 0x0000bb0009097a20 */ /* 0x000fc60000410000 */
[----:B------:R-:W5:Y:S01]  /*3a60*/  MUFU.TANH R62, R12 ;  /* 0x0000000c003e7308 */ /* 0x000f620000002400 */
[----:B------:R-:W-:Y:S01]  /*3a70*/  FMUL.FTZ R58, R15, c[0x0][0x2ec] ;  /* 0x0000bb000f3a7a20 */ /* 0x000fe20000410000 */
[----:B---3--:R-:W-:Y:S01]  /*3a80*/  HMMA.16816.F32.BF16 R68, R52, R44, R68 ;  /* 0x0000002c3444723c */ /* 0x008fe20000041844 */
[----:B------:R-:W-:Y:S02]  /*3a90*/  FMUL.FTZ R22, R77, c[0x0][0x2ec] ;  /* 0x0000bb004d167a20 */ /* 0x000fe40000410000 */
[----:B------:R-:W-:Y:S01]  /*3aa0*/  FMUL.FTZ R23, R78, c[0x0][0x2ec] ;  /* 0x0000bb004e177a20 */ /* 0x000fe20000410000 */
[----:B--2---:R-:W2:Y:S02]  /*3ab0*/  LDSM.16.M88.4 R16, [R132+0x3000] ;  /* 0x003000008410783b */ /* 0x004ea40000000200 */
[----:B------:R-:W3:Y:S02]  /*3ac0*/  MUFU.TANH R56, R13 ;  /* 0x0000000d00387308 */ /* 0x000ee40000002400 */
[----:B------:R-:W-:Y:S06]  /*3ad0*/  HMMA.16816.F32.BF16 R80, R32, R20, R80 ;  /* 0x000000142050723c */ /* 0x000fec0000041850 */
[----:B------:R1:W-:Y:S02]  /*3ae0*/  MUFU.TANH R63, R14 ;  /* 0x0000000e003f7308 */ /* 0x0003e40000002400 */
[----:B------:R-:W-:Y:S01]  /*3af0*/  HMMA.16816.F32.BF16 R48, R52, R46, R48 ;  /* 0x0000002e3430723c */ /* 0x000fe20000041830 */
[----:B------:R-:W-:Y:S01]  /*3b00*/  IADD3 R32, R0, 0x1, R153 ;  /* 0x0000000100207810 */ /* 0x000fe20007ffe099 */
[----:B------:R-:W-:-:S03]  /*3b10*/  FMUL.FTZ R21, R76, c[0x0][0x2ec] ;  /* 0x0000bb004c157a20 */ /* 0x000fc60000410000 */
[----:B------:R-:W-:Y:S01]  /*3b20*/  IADD3 R86, R87, R32, -R86 ;  /* 0x0000002057567210 */ /* 0x000fe20007ffe856 */
[----:B------:R-:W-:Y:S02]  /*3b30*/  MUFU.TANH R44, R8 ;  /* 0x00000008002c7308 */ /* 0x000fe40000002400 */
[----:B----4-:R-:W-:Y:S01]  /*3b40*/  HMMA.16816.F32.BF16 R64, R36, R42, R64 ;  /* 0x0000002a2440723c */ /* 0x010fe20000041840 */
[----:B------:R-:W-:-:S04]  /*3b50*/  IADD3 R86, R86, c[0x0][0x2e8], RZ ;  /* 0x0000ba0056567a10 */ /* 0x000fc80007ffe0ff */
[C---:B------:R-:W-:Y:S01]  /*3b60*/  IADD3 R122, R86.reuse, 0x8, RZ ;  /* 0x00000008567a7810 */ /* 0x040fe20007ffe0ff */
[----:B-1----:R-:W1:Y:S01]  /*3b70*/  LDSM.16.M88.4 R12, [R139+0x7800] ;  /* 0x007800008b0c783b */ /* 0x002e620000000200 */
[----:B------:R4:W-:Y:S01]  /*3b80*/  MUFU.TANH R20, R9 ;  /* 0x0000000900147308 */ /* 0x0009e20000002400 */
[----:B------:R-:W-:Y:S01]  /*3b90*/  HMMA.16816.F32.BF16 R80, R36, R40, R80 ;  /* 0x000000282450723c */ /* 0x000fe20000041850 */
[-C--:B------:R-:W-:Y:S02]  /*3ba0*/  IMNMX R123, R86, R87.reuse, PT ;  /* 0x00000057567b7217 */ /* 0x080fe40003800200 */
[----:B------:R-:W-:Y:S02]  /*3bb0*/  IMNMX R122, R122, R87, PT ;  /* 0x000000577a7a7217 */ /* 0x000fe40003800200 */
[----:B------:R-:W-:Y:S02]  /*3bc0*/  ISETP.GE.AND P6, PT, R89, R123, PT ;  /* 0x0000007b5900720c */ /* 0x000fe40003fc6270 */
[----:B------:R-:W1:Y:S01]  /*3bd0*/  MUFU.TANH R57, R57 ;  /* 0x0000003900397308 */ /* 0x000e620000002400 */
[C---:B--2---:R-:W-:Y:S07]  /*3be0*/  HMMA.16816.F32.BF16 R68, R24.reuse, R16, R68 ;  /* 0x000000101844723c */ /* 0x044fee0000041844 */
[----:B------:R-:W2:Y:S01]  /*3bf0*/  MUFU.TANH R58, R58 ;  /* 0x0000003a003a7308 */ /* 0x000ea20000002400 */
[----:B------:R-:W-:Y:S01]  /*3c00*/  FMUL.FTZ R16, R10, c[0x0][0x2ec] ;  /* 0x0000bb000a107a20 */ /* 0x000fe20000410000 */
[----:B------:R-:W-:Y:S01]  /*3c10*/  HMMA.16816.F32.BF16 R48, R24, R18, R48 ;  /* 0x000000121830723c */ /* 0x000fe20000041830 */
[----:B------:R-:W-:-:S05]  /*3c20*/  FMUL.FTZ R17, R11, c[0x0][0x2ec] ;  /* 0x0000bb000b117a20 */ /* 0x000fca0000410000 */
[----:B------:R-:W2:Y:S01]  /*3c30*/  MUFU.TANH R21, R21 ;  /* 0x0000001500157308 */ /* 0x000ea20000002400 */
[----:B----4-:R-:W4:Y:S01]  /*3c40*/  LDSM.16.M88.4 R8, [R132+0x3800] ;  /* 0x003800008408783b */ /* 0x010f220000000200 */
[----:B------:R-:W-:-:S04]  /*3c50*/  DEPBAR.LE SB0, 0x0 ;  /* 0x000080000000791a */ /* 0x000fc80000000000 */
[----:B------:R-:W-:Y:S01]  /*3c60*/  SHF.R.S32.HI R19, RZ, 0x1f, R84 ;  /* 0x0000001fff137819 */ /* 0x000fe20000011454 */
[----:B------:R-:W-:Y:S01]  /*3c70*/  FMUL.FTZ R18, R79, c[0x0][0x2ec] ;  /* 0x0000bb004f127a20 */ /* 0x000fe20000410000 */
[----:B------:R-:W2:Y:S02]  /*3c80*/  MUFU.TANH R22, R22 ;  /* 0x0000001600167308 */ /* 0x000ea40000002400 */
[----:B------:R-:W-:Y:S01]  /*3c90*/  LEA.HI R0, R19, R84, RZ, 0x2 ;  /* 0x0000005413007211 */ /* 0x000fe200078f10ff */
[----:B------:R-:W-:Y:S01]  /*3ca0*/  FMUL.FTZ R68, R68, c[0x0][0x2ec] ;  /* 0x0000bb0044447a20 */ /* 0x000fe20000410000 */
[----:B-1----:R-:W-:Y:S04]  /*3cb0*/  HMMA.16816.F32.BF16 R64, R52, R14, R64 ;  /* 0x0000000e3440723c */ /* 0x002fe80000041840 */
[----:B------:R-:W1:Y:S01]  /*3cc0*/  MUFU.TANH R16, R16 ;  /* 0x0000001000107308 */ /* 0x000e620000002400 */
[----:B------:R-:W-:-:S02]  /*3cd0*/  FMUL.FTZ R69, R69, c[0x0][0x2ec] ;  /* 0x0000bb0045457a20 */ /* 0x000fc40000410000 */
[----:B------:R-:W-:Y:S02]  /*3ce0*/  FMUL.FTZ R70, R70, c[0x0][0x2ec] ;  /* 0x0000bb0046467a20 */ /* 0x000fe40000410000 */
[----:B------:R-:W-:Y:S01]  /*3cf0*/  FMUL.FTZ R71, R71, c[0x0][0x2ec] ;  /* 0x0000bb0047477a20 */ /* 0x000fe20000410000 */
[----:B------:R-:W-:Y:S01]  /*3d00*/  IADD3 R14, R89, 0x29, RZ ;  /* 0x00000029590e7810 */ /* 0x000fe20007ffe0ff */
[----:B------:R-:W-:Y:S01]  /*3d10*/  HMMA.16816.F32.BF16 R80, R52, R12, R80 ;  /* 0x0000000c3450723c */ /* 0x000fe20000041850 */
[----:B------:R-:W1:Y:S01]  /*3d20*/  MUFU.TANH R17, R17 ;  /* 0x0000001100117308 */ /* 0x000e620000002400 */
[----:B------:R-:W-:Y:S02]  /*3d30*/  FMUL.FTZ R48, R48, c[0x0][0x2ec] ;  /* 0x0000bb0030307a20 */ /* 0x000fe40000410000 */
[----:B------:R-:W-:Y:S02]  /*3d40*/  FMUL.FTZ R49, R49, c[0x0][0x2ec] ;  /* 0x0000bb0031317a20 */ /* 0x000fe40000410000 */
[----:B------:R-:W-:Y:S01]  /*3d50*/  FMUL.FTZ R50, R50, c[0x0][0x2ec] ;  /* 0x0000bb0032327a20 */ /* 0x000fe20000410000 */
[----:B------:R-:W-:Y:S01]  /*3d60*/  IADD3 R12, R89, 0x1, RZ ;  /* 0x00000001590c7810 */ /* 0x000fe20007ffe0ff */
[----:B------:R-:W-:Y:S01]  /*3d70*/  FMUL.FTZ R51, R51, c[0x0][0x2ec] ;  /* 0x0000bb0033337a20 */ /* 0x000fe20000410000 */
[----:B------:R-:W-:Y:S01]  /*3d80*/  LOP3.LUT R13, R0, 0xfffffffc, RZ, 0xc0, !PT ;  /* 0xfffffffc000d7812 */ /* 0x000fe200078ec0ff */
[----:B------:R-:W1:Y:S01]  /*3d90*/  MUFU.TANH R23, R23 ;  /* 0x0000001700177308 */ /* 0x000e620000002400 */
[----:B------:R-:W-:-:S02]  /*3da0*/  ISETP.GE.AND P1, PT, R12, R123, PT ;  /* 0x0000007b0c00720c */ /* 0x000fc40003f26270 */
[----:B------:R-:W-:Y:S01]  /*3db0*/  ISETP.GE.AND P4, PT, R12, R122, PT ;  /* 0x0000007a0c00720c */ /* 0x000fe20003f86270 */
[----:B------:R-:W-:Y:S01]  /*3dc0*/  IMAD.IADD R162, R84, 0x1, -R13 ;  /* 0x0000000154a27824 */ /* 0x000fe200078e0a0d */
[C---:B------:R-:W-:Y:S02]  /*3dd0*/  IADD3 R12, R89.reuse, 0x8, RZ ;  /* 0x00000008590c7810 */ /* 0x040fe40007ffe0ff */
[----:B------:R-:W-:Y:S01]  /*3de0*/  LOP3.LUT R0, R6, R85, RZ, 0xfc, !PT ;  /* 0x0000005506007212 */ /* 0x000fe200078efcff */
[----:B----4-:R-:W-:Y:S01]  /*3df0*/  HMMA.16816.F32.BF16 R64, R24, R10, R64 ;  /* 0x0000000a1840723c */ /* 0x010fe20000041840 */
[----:B------:R-:W-:Y:S01]  /*3e00*/  ISETP.GE.AND P3, PT, R12, R123, PT ;  /* 0x0000007b0c00720c */ /* 0x000fe20003f66270 */
[----:B------:R-:W4:Y:S01]  /*3e10*/  MUFU.TANH R163, R68 ;  /* 0x0000004400a37308 */ /* 0x000f220000002400 */
[----:B------:R-:W-:Y:S02]  /*3e20*/  IADD3 R6, R89, 0x9, RZ ;  /* 0x0000000959067810 */ /* 0x000fe40007ffe0ff */
[----:B------:R-:W-:-:S02]  /*3e30*/  FSEL R13, R72, -INF , !P6 ;  /* 0xff800000480d7808 */ /* 0x000fc40007000000 */
[----:B-----5:R-:W-:Y:S01]  /*3e40*/  FSEL R19, R62, -INF , !P3 ;  /* 0xff8000003e137808 */ /* 0x020fe20005800000 */
[----:B------:R-:W-:Y:S01]  /*3e50*/  HMMA.16816.F32.BF16 R80, R24, R8, R80 ;  /* 0x000000081850723c */ /* 0x000fe20000041850 */
[C---:B------:R-:W-:Y:S01]  /*3e60*/  ISETP.GE.AND P2, PT, R6.reuse, R123, PT ;  /* 0x0000007b0600720c */ /* 0x040fe20003f46270 */
[----:B------:R-:W5:Y:S01]  /*3e70*/  MUFU.TANH R159, R69 ;  /* 0x00000045009f7308 */ /* 0x000f620000002400 */
[-C--:B------:R-:W-:Y:S02]  /*3e80*/  ISETP.GE.AND P6, PT, R6, R122.reuse, PT ;  /* 0x0000007a0600720c */ /* 0x080fe40003fc6270 */
[CC--:B------:R-:W-:Y:S02]  /*3e90*/  ISETP.GE.AND P3, PT, R89.reuse, R122.reuse, PT ;  /* 0x0000007a5900720c */ /* 0x0c0fe40003f66270 */
[C---:B------:R-:W-:Y:S02]  /*3ea0*/  IADD3 R8, R89.reuse, 0x10, RZ ;  /* 0x0000001059087810 */ /* 0x040fe40007ffe0ff */
[----:B------:R-:W-:Y:S01]  /*3eb0*/  IADD3 R6, R89, 0x11, RZ ;  /* 0x0000001159067810 */ /* 0x000fe20007ffe0ff */
[----:B------:R-:W1:Y:S01]  /*3ec0*/  MUFU.TANH R18, R18 ;  /* 0x0000001200127308 */ /* 0x000e620000002400 */
[----:B------:R-:W-:-:S02]  /*3ed0*/  ISETP.GE.AND P5, PT, R12, R122, PT ;  /* 0x0000007a0c00720c */ /* 0x000fc40003fa6270 */
[----:B------:R-:W-:Y:S02]  /*3ee0*/  FSEL R60, R60, -INF , !P1 ;  /* 0xff8000003c3c7808 */ /* 0x000fe40004800000 */
[----:B---3--:R-:W-:Y:S01]  /*3ef0*/  FSEL R15, R56, -INF , !P2 ;  /* 0xff800000380f7808 */ /* 0x008fe20005000000 */
[----:B------:R-:W-:Y:S01]  /*3f00*/  FMUL.FTZ R64, R64, c[0x0][0x2ec] ;  /* 0x0000bb0040407a20 */ /* 0x000fe20000410000 */
[----:B------:R-:W-:Y:S01]  /*3f10*/  FSEL R61, R61, -INF , !P3 ;  /* 0xff8000003d3d7808 */ /* 0x000fe20005800000 */
[----:B------:R-:W3:Y:S01]  /*3f20*/  MUFU.TANH R127, R48 ;  /* 0x00000030007f7308 */ /* 0x000ee20000002400 */
[----:B------:R-:W-:Y:S01]  /*3f30*/  FSEL R12, R57, -INF , !P4 ;  /* 0xff800000390c7808 */ /* 0x000fe20006000000 */
[----:B------:R-:W-:Y:S01]  /*3f40*/  FMUL.FTZ R65, R65, c[0x0][0x2ec] ;  /* 0x0000bb0041417a20 */ /* 0x000fe20000410000 */
[-C--:B------:R-:W-:Y:S01]  /*3f50*/  ISETP.GE.AND P1, PT, R8, R123.reuse, PT ;  /* 0x0000007b0800720c */ /* 0x080fe20003f26270 */
[----:B------:R-:W-:Y:S01]  /*3f60*/  FMUL.FTZ R66, R66, c[0x0][0x2ec] ;  /* 0x0000bb0042427a20 */ /* 0x000fe20000410000 */
[-C--:B------:R-:W-:Y:S01]  /*3f70*/  ISETP.GE.AND P2, PT, R8, R122.reuse, PT ;  /* 0x0000007a0800720c */ /* 0x080fe20003f46270 */
[----:B------:R-:W-:Y:S01]  /*3f80*/  FMUL.FTZ R80, R80, c[0x0][0x2ec] ;  /* 0x0000bb0050507a20 */ /* 0x000fe20000410000 */
[C---:B------:R-:W-:Y:S01]  /*3f90*/  ISETP.GE.AND P3, PT, R6.reuse, R123, PT ;  /* 0x0000007b0600720c */ /* 0x040fe20003f66270 */
[----:B------:R-:W1:Y:S01]  /*3fa0*/  MUFU.TANH R125, R49 ;  /* 0x00000031007d7308 */ /* 0x000e620000002400 */
[----:B------:R-:W-:Y:S01]  /*3fb0*/  ISETP.GE.AND P4, PT, R6, R122, PT ;  /* 0x0000007a0600720c */ /* 0x000fe20003f86270 */
[----:B------:R-:W-:Y:S01]  /*3fc0*/  FMUL.FTZ R81, R81, c[0x0][0x2ec] ;  /* 0x0000bb0051517a20 */ /* 0x000fe20000410000 */
[C---:B------:R-:W-:Y:S01]  /*3fd0*/  IADD3 R8, R89.reuse, 0x18, RZ ;  /* 0x0000001859087810 */ /* 0x040fe20007ffe0ff */
[----:B------:R-:W-:Y:S01]  /*3fe0*/  FMUL.FTZ R82, R82, c[0x0][0x2ec] ;  /* 0x0000bb0052527a20 */ /* 0x000fe20000410000 */
[----:B------:R-:W-:Y:S01]  /*3ff0*/  IADD3 R6, R89, 0x19, RZ ;  /* 0x0000001959067810 */ /* 0x000fe20007ffe0ff */
[----:B------:R-:W-:Y:S01]  /*4000*/  FMUL.FTZ R83, R83, c[0x0][0x2ec] ;  /* 0x0000bb0053537a20 */ /* 0x000fe20000410000 */
[----:B------:R-:W-:Y:S01]  /*4010*/  FSEL R10, R63, -INF , !P5 ;  /* 0xff8000003f0a7808 */ /* 0x000fe20006800000 */
[----:B------:R-:W1:Y:S01]  /*4020*/  MUFU.TANH R170, R50 ;  /* 0x0000003200aa7308 */ /* 0x000e620000002400 */
[----:B--2---:R-:W-:Y:S01]  /*4030*/  FSEL R58, R58, -INF , !P6 ;  /* 0xff8000003a3a7808 */ /* 0x004fe20007000000 */
[----:B------:R-:W-:Y:S01]  /*4040*/  FMUL.FTZ R67, R67, c[0x0][0x2ec] ;  /* 0x0000bb0043437a20 */ /* 0x000fe20000410000 */
[----:B------:R-:W-:-:S02]  /*4050*/  FSEL R25, R44, -INF , !P1 ;  /* 0xff8000002c197808 */ /* 0x000fc40004800000 */
[CC--:B------:R-:W-:Y:S02]  /*4060*/  ISETP.GE.AND P5, PT, R8.reuse, R123.reuse, PT ;  /* 0x0000007b0800720c */ /* 0x0c0fe40003fa6270 */
[-C--:B------:R-:W-:Y:S01]  /*4070*/  ISETP.GE.AND P6, PT, R8, R122.reuse, PT ;  /* 0x0000007a0800720c */ /* 0x080fe20003fc6270 */
[----:B------:R-:W2:Y:S01]  /*4080*/  MUFU.TANH R117, R64 ;  /* 0x0000004000757308 */ /* 0x000ea20000002400 */
[----:B------:R-:W-:Y:S02]  /*4090*/  ISETP.GE.AND P1, PT, R6, R123, PT ;  /* 0x0000007b0600720c */ /* 0x000fe40003f26270 */
[----:B------:R-:W-:Y:S02]  /*40a0*/  FSEL R11, R20, -INF , !P3 ;  /* 0xff800000140b7808 */ /* 0x000fe40005800000 */
[----:B------:R-:W-:Y:S02]  /*40b0*/  ISETP.GE.AND P3, PT, R6, R122, PT ;  /* 0x0000007a0600720c */ /* 0x000fe40003f66270 */
[C---:B------:R-:W-:Y:S01]  /*40c0*/  IADD3 R8, R89.reuse, 0x20, RZ ;  /* 0x0000002059087810 */ /* 0x040fe20007ffe0ff */
[----:B------:R-:W2:Y:S01]  /*40d0*/  MUFU.TANH R164, R70 ;  /* 0x0000004600a47308 */ /* 0x000ea20000002400 */
[----:B------:R-:W-:-:S02]  /*40e0*/  IADD3 R6, R89, 0x21, RZ ;  /* 0x0000002159067810 */ /* 0x000fc40007ffe0ff */
[----:B------:R-:W-:Y:S02]  /*40f0*/  FSEL R21, R21, -INF , !P5 ;  /* 0xff80000015157808 */ /* 0x000fe40006800000 */
[----:B------:R-:W-:Y:S02]  /*4100*/  FSEL R9, R22, -INF , !P1 ;  /* 0xff80000016097808 */ /* 0x000fe40004800000 */
[CC--:B------:R-:W-:Y:S01]  /*4110*/  ISETP.GE.AND P5, PT, R8.reuse, R123.reuse, PT ;  /* 0x0000007b0800720c */ /* 0x0c0fe20003fa6270 */
[----:B------:R-:W2:Y:S01]  /*4120*/  MUFU.TANH R172, R71 ;  /* 0x0000004700ac7308 */ /* 0x000ea20000002400 */
[----:B------:R-:W-:Y:S02]  /*4130*/  ISETP.GE.AND P1, PT, R8, R122, PT ;  /* 0x0000007a0800720c */ /* 0x000fe40003f26270 */
[----:B-1----:R-:W-:Y:S02]  /*4140*/  FSEL R16, R16, -INF , !P2 ;  /* 0xff80000010107808 */ /* 0x002fe40005000000 */
[----:B------:R-:W-:-:S02]  /*4150*/  ISETP.GE.AND P2, PT, R6, R123, PT ;  /* 0x0000007b0600720c */ /* 0x000fc40003f46270 */
[----:B------:R-:W-:Y:S01]  /*4160*/  FSEL R8, R17, -INF , !P4 ;  /* 0xff80000011087808 */ /* 0x000fe20006000000 */
[----:B------:R-:W1:Y:S01]  /*4170*/  MUFU.TANH R166, R51 ;  /* 0x0000003300a67308 */ /* 0x000e620000002400 */
[----:B------:R-:W-:Y:S02]  /*4180*/  IADD3 R17, R89, 0x28, RZ ;  /* 0x0000002859117810 */ /* 0x000fe40007ffe0ff */
[----:B------:R-:W-:Y:S02]  /*4190*/  FSEL R20, R23, -INF , !P6 ;  /* 0xff80000017147808 */ /* 0x000fe40007000000 */
[----:B----4-:R-:W-:Y:S02]  /*41a0*/  FSEL R163, R163, -INF , !P5 ;  /* 0xff800000a3a37808 */ /* 0x010fe40006800000 */
[----:B-----5:R-:W-:Y:S01]  /*41b0*/  FSEL R159, R159, -INF , !P2 ;  /* 0xff8000009f9f7808 */ /* 0x020fe20005000000 */
[----:B------:R-:W4:Y:S01]  /*41c0*/  MUFU.TANH R119, R80 ;  /* 0x0000005000777308 */ /* 0x000f220000002400 */
[----:B------:R-:W-:-:S02]  /*41d0*/  ISETP.GE.AND P6, PT, R17, R123, PT ;  /* 0x0000007b1100720c */ /* 0x000fc40003fc6270 */
[C---:B------:R-:W-:Y:S02]  /*41e0*/  ISETP.GE.AND P5, PT, R14.reuse, R123, PT ;  /* 0x0000007b0e00720c */ /* 0x040fe40003fa6270 */
[-C--:B------:R-:W-:Y:S02]  /*41f0*/  ISETP.GE.AND P2, PT, R14, R122.reuse, PT ;  /* 0x0000007a0e00720c */ /* 0x080fe40003f46270 */
[----:B------:R-:W-:Y:S01]  /*4200*/  IADD3 R14, R89, 0x30, RZ ;  /* 0x00000030590e7810 */ /* 0x000fe20007ffe0ff */
[----:B------:R-:W5:Y:S01]  /*4210*/  MUFU.TANH R118, R81 ;  /* 0x0000005100767308 */ /* 0x000f620000002400 */
[----:B------:R-:W-:Y:S02]  /*4220*/  ISETP.GE.AND P4, PT, R6, R122, PT ;  /* 0x0000007a0600720c */ /* 0x000fe40003f86270 */
[----:B------:R-:W-:Y:S02]  /*4230*/  FSEL R6, R18, -INF , !P3 ;  /* 0xff80000012067808 */ /* 0x000fe40005800000 */
[----:B---3--:R-:W-:-:S02]  /*4240*/  FSEL R127, R127, -INF , !P6 ;  /* 0xff8000007f7f7808 */ /* 0x008fc40007000000 */
[----:B------:R-:W-:Y:S01]  /*4250*/  FSEL R125, R125, -INF , !P5 ;  /* 0xff8000007d7d7808 */ /* 0x000fe20006800000 */
[----:B------:R-:W3:Y:S01]  /*4260*/  MUFU.TANH R115, R65 ;  /* 0x0000004100737308 */ /* 0x000ee20000002400 */
[-C--:B------:R-:W-:Y:S02]  /*4270*/  ISETP.GE.AND P3, PT, R17, R122.reuse, PT ;  /* 0x0000007a1100720c */ /* 0x080fe40003f66270 */
[C---:B------:R-:W-:Y:S02]  /*4280*/  ISETP.GE.AND P6, PT, R14.reuse, R123, PT ;  /* 0x0000007b0e00720c */ /* 0x040fe40003fc6270 */
[----:B------:R-:W-:Y:S02]  /*4290*/  ISETP.GE.AND P5, PT, R14, R122, PT ;  /* 0x0000007a0e00720c */ /* 0x000fe40003fa6270 */
[----:B------:R-:W-:Y:S01]  /*42a0*/  IADD3 R14, R89, 0x38, RZ ;  /* 0x00000038590e7810 */ /* 0x000fe20007ffe0ff */
[----:B------:R-:W1:Y:S01]  /*42b0*/  MUFU.TANH R116, R82 ;  /* 0x0000005200747308 */ /* 0x000e620000002400 */
[----:B------:R-:W-:-:S02]  /*42c0*/  FSEL R170, R170, -INF , !P3 ;  /* 0xff800000aaaa7808 */ /* 0x000fc40005800000 */
[-C--:B------:R-:W-:Y:S02]  /*42d0*/  ISETP.GE.AND P3, PT, R14, R123.reuse, PT ;  /* 0x0000007b0e00720c */ /* 0x080fe40003f66270 */
[----:B------:R-:W-:Y:S02]  /*42e0*/  IADD3 R17, R89, 0x31, RZ ;  /* 0x0000003159117810 */ /* 0x000fe40007ffe0ff */
[----:B--2---:R-:W-:Y:S01]  /*42f0*/  FSEL R117, R117, -INF , !P3 ;  /* 0xff80000075757808 */ /* 0x004fe20005800000 */
[----:B------:R-:W2:Y:S01]  /*4300*/  MUFU.TANH R114, R83 ;  /* 0x0000005300727308 */ /* 0x000ea20000002400 */
[----:B------:R-:W-:Y:S02]  /*4310*/  ISETP.GT.AND P3, PT, R155, R148, PT ;  /* 0x000000949b00720c */ /* 0x000fe40003f64270 */
[----:B------:R-:W-:Y:S02]  /*4320*/  FSEL R164, R164, -INF , !P1 ;  /* 0xff800000a4a47808 */ /* 0x000fe40004800000 */
[----:B------:R-:W-:-:S02]  /*4330*/  ISETP.GE.AND P1, PT, R17, R123, PT ;  /* 0x0000007b1100720c */ /* 0x000fc40003f26270 */
[----:B------:R-:W-:Y:S01]  /*4340*/  IADD3 R89, R89, 0x39, RZ ;  /* 0x0000003959597810 */ /* 0x000fe20007ffe0ff */
[----:B------:R-:W2:Y:S01]  /*4350*/  MUFU.TANH R112, R66 ;  /* 0x0000004200707308 */ /* 0x000ea20000002400 */
[----:B------:R-:W-:Y:S02]  /*4360*/  FSEL R172, R172, -INF , !P4 ;  /* 0xff800000acac7808 */ /* 0x000fe40006000000 */
[----:B-1----:R-:W-:Y:S02]  /*4370*/  FSEL R166, R166, -INF , !P2 ;  /* 0xff800000a6a67808 */ /* 0x002fe40005000000 */
[----:B----4-:R-:W-:Y:S02]  /*4380*/  FSEL R119, R119, -INF , !P6 ;  /* 0xff80000077777808 */ /* 0x010fe40007000000 */
[----:B-----5:R-:W-:Y:S01]  /*4390*/  FSEL R118, R118, -INF , !P1 ;  /* 0xff80000076767808 */ /* 0x020fe20004800000 */
[----:B------:R-:W1:Y:S01]  /*43a0*/  MUFU.TANH R110, R67 ;  /* 0x00000043006e7308 */ /* 0x000e620000002400 */
[----:B------:R-:W-:Y:S01]  /*43b0*/  BAR.SYNC.DEFER_BLOCKING 0x0 ;  /* 0x0000000000007b1d */ /* 0x000fe20000010000 */
[----:B------:R-:W-:-:S02]  /*43c0*/  ISETP.GE.AND P4, PT, R17, R122, PT ;  /* 0x0000007a1100720c */ /* 0x000fc40003f86270 */
[-C--:B------:R-:W-:Y:S02]  /*43d0*/  ISETP.GE.AND P2, PT, R14, R122.reuse, PT ;  /* 0x0000007a0e00720c */ /* 0x080fe40003f46270 */
[C---:B------:R-:W-:Y:S02]  /*43e0*/  ISETP.GE.AND P6, PT, R89.reuse, R123, PT ;  /* 0x0000007b5900720c */ /* 0x040fe40003fc6270 */
[----:B------:R-:W-:Y:S02]  /*43f0*/  ISETP.GE.AND P1, PT, R89, R122, PT ;  /* 0x0000007a5900720c */ /* 0x000fe40003f26270 */
[----:B---3--:R-:W-:Y:S02]  /*4400*/  FSEL R115, R115, -INF , !P6 ;  /* 0xff80000073737808 */ /* 0x008fe40007000000 */
[----:B------:R-:W-:Y:S02]  /*4410*/  FSEL R116, R116, -INF , !P5 ;  /* 0xff80000074747808 */ /* 0x000fe40006800000 */
[----:B--2---:R-:W-:-:S02]  /*4420*/  FSEL R114, R114, -INF , !P4 ;  /* 0xff80000072727808 */ /* 0x004fc40006000000 */
[----:B------:R-:W-:Y:S02]  /*4430*/  FSEL R112, R112, -INF , !P2 ;  /* 0xff80000070707808 */ /* 0x000fe40005000000 */
[----:B-1----:R-:W-:Y:S01]  /*4440*/  FSEL R110, R110, -INF , !P1 ;  /* 0xff8000006e6e7808 */ /* 0x002fe20004800000 */
        /* <DEDUP_REMOVED lines=59> */
.L_x_6054:
[----:B------:R-:W-:-:S04]  /*4800*/  LEA R14, -R3, RZ, 0x6 ;  /* 0x000000ff030e7211 */ /* 0x000fc800078e31ff */
[----:B------:R-:W-:Y:S02]  /*4810*/  SHF.R.S32.HI R23, RZ, 0x1f, R14 ;  /* 0x0000001fff177819 */ /* 0x000fe4000001140e */
.L_x_6055:
        /* <DEDUP_REMOVED lines=82> */
.L_x_6057:
[----:B------:R-:W-:Y:S05]  /*4d40*/  BSYNC B0 ;  /* 0x0000000000007941 */ /* 0x000fea0003800000 */
.L_x_6056:
[----:B------:R-:W0:Y:S01]  /*4d50*/  LDGDEPBAR ;  /* 0x00000000000079af */ /* 0x000e220000000000 */
[----:B------:R-:W-:-:S04]  /*4d60*/  IADD3 R121, P1, R14, R121, RZ ;  /* 0x000000790e797210 */ /* 0x000fc80007f3e0ff */
[----:B------:R-:W-:Y:S02]  /*4d70*/  IADD3.X R120, R23, R120, RZ, P1, !PT ;  /* 0x0000007817787210 */ /* 0x000fe40000ffe4ff */
.L_x_6053:
        /* <DEDUP_REMOVED lines=45> */
[----:B------:R-:W-:Y:S01]  /*5050*/  LDSM.16.MT88.4 R40, [R140+0xa000] ;  /* 0x00a000008c28783b */ /* 0x000fe20000004200 */
[----:B-1----:R-:W-:Y:S02]  /*5060*/  FMNMX.FTZ R3, R4, R3, !PT ;  /* 0x0000000304037209 */ /* 0x002fe40007810000 */
[----:B--2---:R-:W-:-:S03]  /*5070*/  FMNMX.FTZ R2, R17, R2, !PT ;  /* 0x0000000211027209 */ /* 0x004fc60007810000 */
[C---:B------:R-:W-:Y:S01]  /*5080*/  FMUL.FTZ R124, R3.reuse, c[0x0][0x23c] ;  /* 0x00008f00037c7a20 */ /* 0x040fe20000410000 */
[----:B------:R-:W-:Y:S01]  /*5090*/  FSETP.NEU.FTZ.AND P1, PT, R3, -INF , PT ;  /* 0xff8000000300780b */ /* 0x000fe20003f3d000 */
[----:B------:R-:W-:-:S03]  /*50a0*/  FMUL.FTZ R113, R2, c[0x0][0x23c] ;  /* 0x00008f0002717a20 */ /* 0x000fc60000410000 */
[----:B------:R-:W-:Y:S02]  /*50b0*/  FSEL R124, R124, RZ, P1 ;  /* 0x000000ff7c7c7208 */ /* 0x000fe40000800000 */
[----:B------:R-:W-:-:S03]  /*50c0*/  FSETP.NEU.FTZ.AND P1, PT, R2, -INF , PT ;  /* 0xff8000000200780b */ /* 0x000fc60003f3d000 */
[--C-:B------:R-:W-:Y:S01]  /*50d0*/  FFMA.FTZ R111, R13, c[0x0][0x23c], -R124.reuse ;  /* 0x00008f000d6f7a23 */ /* 0x100fe2000001087c */
[----:B------:R-:W-:Y:S01]  /*50e0*/  FSEL R113, R113, RZ, P1 ;  /* 0x000000ff71717208 */ /* 0x000fe20000800000 */
[--C-:B------:R-:W-:Y:S02]  /*50f0*/  FFMA.FTZ R108, R60, c[0x0][0x23c], -R124.reuse ;  /* 0x00008f003c6c7a23 */ /* 0x100fe4000001087c */
[--C-:B------:R-:W-:Y:S02]  /*5100*/  FFMA.FTZ R101, R19, c[0x0][0x23c], -R124.reuse ;  /* 0x00008f0013657a23 */ /* 0x100fe4000001087c */
[----:B------:R-:W-:Y:S01]  /*5110*/  FFMA.FTZ R100, R15, c[0x0][0x23c], -R124 ;  /* 0x00008f000f647a23 */ /* 0x000fe2000001087c */
[----:B------:R-:W-:Y:S01]  /*5120*/  MUFU.EX2 R111, R111 ;  /* 0x0000006f006f7308 */ /* 0x000fe20000000800 */
[--C-:B------:R-:W-:Y:S02]  /*5130*/  FFMA.FTZ R104, R61, c[0x0][0x23c], -R113.reuse ;  /* 0x00008f003d687a23 */ /* 0x100fe40000010871 */
[----:B------:R-:W-:-:S02]  /*5140*/  FFMA.FTZ R103, R12, c[0x0][0x23c], -R113 ;  /* 0x00008f000c677a23 */ /* 0x000fc40000010871 */
[--C-:B------:R-:W-:Y:S01]  /*5150*/  FFMA.FTZ R102, R10, c[0x0][0x23c], -R113.reuse ;  /* 0x00008f000a667a23 */ /* 0x100fe20000010871 */
[----:B------:R-:W1:Y:S01]  /*5160*/  LDSM.16.MT88.4 R12, [R138+0x8800] ;  /* 0x008800008a0c783b */ /* 0x000e620000004200 */
[--C-:B------:R-:W-:Y:S01]  /*5170*/  FFMA.FTZ R105, R58, c[0x0][0x23c], -R113.reuse ;  /* 0x00008f003a697a23 */ /* 0x100fe20000010871 */
[----:B------:R-:W2:Y:S01]  /*5180*/  MUFU.EX2 R108, R108 ;  /* 0x0000006c006c7308 */ /* 0x000ea20000000800 */
[--C-:B------:R-:W-:Y:S01]  /*5190*/  FFMA.FTZ R107, R25, c[0x0][0x23c], -R124.reuse ;  /* 0x00008f00196b7a23 */ /* 0x100fe2000001087c */
[----:B------:R-:W3:Y:S01]  /*51a0*/  LDSM.16.MT88.4 R56, [R137+0xa000] ;  /* 0x00a000008938783b */ /* 0x000ee20000004200 */
[--C-:B------:R-:W-:Y:S02]  /*51b0*/  FFMA.FTZ R106, R11, c[0x0][0x23c], -R124.reuse ;  /* 0x00008f000b6a7a23 */ /* 0x100fe4000001087c */
[--C-:B------:R-:W-:Y:S01]  /*51c0*/  FFMA.FTZ R35, R21, c[0x0][0x23c], -R124.reuse ;  /* 0x00008f0015237a23 */ /* 0x100fe2000001087c */
[----:B------:R-:W-:Y:S01]  /*51d0*/  LDSM.16.MT88.4 R24, [R136+0x8800] ;  /* 0x008800008818783b */ /* 0x000fe20000004200 */
[----:B------:R-:W-:Y:S01]  /*51e0*/  FFMA.FTZ R34, R9, c[0x0][0x23c], -R124 ;  /* 0x00008f0009227a23 */ /* 0x000fe2000001087c */
[----:B------:R-:W-:Y:S01]  /*51f0*/  MUFU.EX2 R101, R101 ;  /* 0x0000006500657308 */ /* 0x000fe20000000800 */
[----:B------:R-:W-:-:S02]  /*5200*/  FFMA.FTZ R109, R16, c[0x0][0x23c], -R113 ;  /* 0x00008f00106d7a23 */ /* 0x000fc40000010871 */
[--C-:B------:R-:W-:Y:S01]  /*5210*/  FFMA.FTZ R32, R8, c[0x0][0x23c], -R113.reuse ;  /* 0x00008f0008207a23 */ /* 0x100fe20000010871 */
[----:B------:R-:W-:Y:S01]  /*5220*/  LDSM.16.MT88.4 R16, [R140+0x8800] ;  /* 0x008800008c10783b */ /* 0x000fe20000004200 */
[--C-:B------:R-:W-:Y:S02]  /*5230*/  FFMA.FTZ R33, R20, c[0x0][0x23c], -R113.reuse ;  /* 0x00008f0014217a23 */ /* 0x100fe40000010871 */
[--C-:B------:R-:W-:Y:S01]  /*5240*/  FFMA.FTZ R0, R6, c[0x0][0x23c], -R113.reuse ;  /* 0x00008f0006007a23 */ /* 0x100fe20000010871 */
[----:B------:R-:W4:Y:S01]  /*5250*/  MUFU.EX2 R100, R100 ;  /* 0x0000006400647308 */ /* 0x000f220000000800 */
[----:B--2---:R-:W-:Y:S01]  /*5260*/  F2FP.BF16.PACK_AB R64, R108, R111 ;  /* 0x0000006f6c40723e */ /* 0x004fe200000010ff */
[----:B------:R-:W-:Y:S01]  /*5270*/  LDSM.16.MT88.4 R20, [R136+0xa000] ;  /* 0x00a000008814783b */ /* 0x000fe20000004200 */
[--C-:B------:R-:W-:Y:S02]  /*5280*/  FFMA.FTZ R126, R163, c[0x0][0x23c], -R124.reuse ;  /* 0x00008f00a37e7a23 */ /* 0x100fe4000001087c */
[----:B------:R-:W-:Y:S01]  /*5290*/  FFMA.FTZ R164, R164, c[0x0][0x23c], -R113 ;  /* 0x00008f00a4a47a23 */ /* 0x000fe20000010871 */
[----:B------:R-:W-:Y:S01]  /*52a0*/  LDSM.16.MT88.4 R8, [R137+0x8800] ;  /* 0x008800008908783b */ /* 0x000fe20000004200 */
[--C-:B------:R-:W-:Y:S01]  /*52b0*/  FFMA.FTZ R119, R119, c[0x0][0x23c], -R124.reuse ;  /* 0x00008f0077777a23 */ /* 0x100fe2000001087c */
[----:B------:R-:W-:Y:S01]  /*52c0*/  MUFU.EX2 R104, R104 ;  /* 0x0000006800687308 */ /* 0x000fe20000000800 */
[----:B------:R-:W-:-:S02]  /*52d0*/  FFMA.FTZ R118, R118, c[0x0][0x23c], -R124 ;  /* 0x00008f0076767a23 */ /* 0x000fc4000001087c */
[----:B------:R-:W-:Y:S02]  /*52e0*/  FFMA.FTZ R117, R117, c[0x0][0x23c], -R124 ;  /* 0x00008f0075757a23 */ /* 0x000fe4000001087c */
[--C-:B------:R-:W-:Y:S02]  /*52f0*/  FFMA.FTZ R114, R114, c[0x0][0x23c], -R113.reuse ;  /* 0x00008f0072727a23 */ /* 0x100fe40000010871 */
[----:B------:R-:W-:Y:S01]  /*5300*/  FFMA.FTZ R112, R112, c[0x0][0x23c], -R113 ;  /* 0x00008f0070707a23 */ /* 0x000fe20000010871 */
[----:B------:R-:W2:Y:S01]  /*5310*/  MUFU.EX2 R103, R103 ;  /* 0x0000006700677308 */ /* 0x000ea20000000800 */
[----:B----4-:R-:W-:Y:S01]  /*5320*/  F2FP.BF16.PACK_AB R66, R100, R101 ;  /* 0x000000656442723e */ /* 0x010fe200000010ff */
[----:B------:R-:W-:-:S04]  /*5330*/  FADD.FTZ R108, R111, R108 ;  /* 0x0000006c6f6c7221 */ /* 0x000fc80000010000 */
[----:B------:R-:W-:Y:S02]  /*5340*/  FADD.FTZ R101, R101, R108 ;  /* 0x0000006c65657221 */ /* 0x000fe40000010000 */
[----:B------:R-:W-:Y:S02]  /*5350*/  MUFU.EX2 R102, R102 ;  /* 0x0000006600667308 */ /* 0x000fe40000000800 */
[----:B------:R-:W-:-:S06]  /*5360*/  FADD.FTZ R100, R100, R101 ;  /* 0x0000006564647221 */ /* 0x000fcc0000010000 */
[----:B------:R-:W4:Y:S01]  /*5370*/  MUFU.EX2 R105, R105 ;  /* 0x0000006900697308 */ /* 0x000f220000000800 */
[----:B--2---:R-:W-:Y:S01]  /*5380*/  F2FP.BF16.PACK_AB R65, R103, R104 ;  /* 0x000000686741723e */ /* 0x004fe200000010ff */
[----:B------:R-:W-:-:S06]  /*5390*/  FADD.FTZ R103, R104, R103 ;  /* 0x0000006768677221 */ /* 0x000fcc0000010000 */
[----:B------:R-:W-:Y:S01]  /*53a0*/  MUFU.EX2 R107, R107 ;  /* 0x0000006b006b7308 */ /* 0x000fe20000000800 */
[----:B----4-:R-:W-:-:S07]  /*53b0*/  F2FP.BF16.PACK_AB R67, R105, R102 ;  /* 0x000000666943723e */ /* 0x010fce00000010ff */
[----:B------:R-:W2:Y:S01]  /*53c0*/  MUFU.EX2 R106, R106 ;  /* 0x0000006a006a7308 */ /* 0x000ea20000000800 */
[----:B------:R-:W-:-:S04]  /*53d0*/  FADD.FTZ R102, R102, R103 ;  /* 0x0000006766667221 */ /* 0x000fc80000010000 */
[----:B------:R-:W-:Y:S01]  /*53e0*/  FADD.FTZ R102, R105, R102 ;  /* 0x0000006669667221 */ /* 0x000fe20000010000 */
[C---:B------:R-:W-:Y:S02]  /*53f0*/  HMMA.16816.F32.BF16 R88, R64.reuse, R84, RZ ;  /* 0x000000544058723c */ /* 0x040fe400000418ff */
[----:B------:R-:W-:Y:S06]  /*5400*/  MUFU.EX2 R35, R35 ;  /* 0x0000002300237308 */ /* 0x000fec0000000800 */
[----:B------:R-:W-:Y:S02]  /*5410*/  HMMA.16816.F32.BF16 R84, R64, R86, RZ ;  /* 0x000000564054723c */ /* 0x000fe400000418ff */
[----:B------:R-:W4:Y:S01]  /*5420*/  MUFU.EX2 R34, R34 ;  /* 0x0000002200227308 */ /* 0x000f220000000800 */
[----:B--2---:R-:W-:Y:S01]  /*5430*/  F2FP.BF16.PACK_AB R4, R106, R107 ;  /* 0x0000006b6a04723e */ /* 0x004fe200000010ff */
[----:B------:R-:W-:-:S04]  /*5440*/  FADD.FTZ R107, R107, R100 ;  /* 0x000000646b6b7221 */ /* 0x000fc80000010000 */
[C---:B------:R-:W-:Y:S01]  /*5450*/  HMMA.16816.F32.BF16 R44, R64.reuse, R48, RZ ;  /* 0x00000030402c723c */ /* 0x040fe200000418ff */
[----:B------:R-:W-:Y:S01]  /*5460*/  FADD.FTZ R106, R106, R107 ;  /* 0x0000006b6a6a7221 */ /* 0x000fe20000010000 */
[----:B------:R-:W-:Y:S06]  /*5470*/  MUFU.EX2 R109, R109 ;  /* 0x0000006d006d7308 */ /* 0x000fec0000000800 */
[----:B------:R-:W-:Y:S02]  /*5480*/  HMMA.16816.F32.BF16 R48, R64, R50, RZ ;  /* 0x000000324030723c */ /* 0x000fe400000418ff */
[----:B------:R-:W2:Y:S01]  /*5490*/  MUFU.EX2 R32, R32 ;  /* 0x0000002000207308 */ /* 0x000ea20000000800 */
[----:B----4-:R-:W-:-:S05]  /*54a0*/  F2FP.BF16.PACK_AB R6, R34, R35 ;  /* 0x000000232206723e */ /* 0x010fca00000010ff */
        /* <DEDUP_REMOVED lines=9> */
[----:B------:R-:W-:Y:S01]  /*5540*/  HMMA.16816.F32.BF16 R76, R64, R78, RZ ;  /* 0x0000004e404c723c */ /* 0x000fe200000418ff */
[----:B----4-:R-:W-:Y:S01]  /*5550*/  F2FP.BF16.PACK_AB R7, R0, R33 ;  /* 0x000000210007723e */ /* 0x010fe200000010ff */
[----:B------:R-:W-:Y:S01]  /*5560*/  MUFU.EX2 R164, R164 ;  /* 0x000000a400a47308 */ /* 0x000fe20000000800 */
[----:B------:R-:W-:-:S05]  /*5570*/  FADD.FTZ R33, R33, R32 ;  /* 0x0000002021217221 */ /* 0x000fca0000010000 */
[----:B------:R-:W-:Y:S01]  /*5580*/  HMMA.16816.F32.BF16 R72, R64, R68, RZ ;  /* 0x000000444048723c */ /* 0x000fe200000418ff */
[----:B------:R-:W-:Y:S01]  /*5590*/  FADD.FTZ R33, R0, R33 ;  /* 0x0000002100217221 */ /* 0x000fe20000010000 */
[----:B------:R-:W-:Y:S06]  /*55a0*/  MUFU.EX2 R119, R119 ;  /* 0x0000007700777308 */ /* 0x000fec0000000800 */
[C---:B-1----:R-:W-:Y:S02]  /*55b0*/  HMMA.16816.F32.BF16 R88, R4.reuse, R12, R88 ;  /* 0x0000000c0458723c */ /* 0x042fe40000041858 */
[----:B------:R-:W-:Y:S06]  /*55c0*/  MUFU.EX2 R118, R118 ;  /* 0x0000007600767308 */ /* 0x000fec0000000800 */
[----:B------:R-:W-:Y:S01]  /*55d0*/  HMMA.16816.F32.BF16 R84, R4, R14, R84 ;  /* 0x0000000e0454723c */ /* 0x000fe20000041854 */
[----:B------:R-:W1:Y:S01]  /*55e0*/  LDSM.16.MT88.4 R12, [R138+0xa800] ;  /* 0x00a800008a0c783b */ /* 0x000e620000004200 */
[----:B------:R-:W-:Y:S06]  /*55f0*/  MUFU.EX2 R117, R117 ;  /* 0x0000007500757308 */ /* 0x000fec0000000800 */
[C---:B------:R-:W-:Y:S02]  /*5600*/  HMMA.16816.F32.BF16 R36, R64.reuse, R40, RZ ;  /* 0x000000284024723c */ /* 0x040fe400000418ff */
[----:B------:R-:W-:Y:S06]  /*5610*/  MUFU.EX2 R114, R114 ;  /* 0x0000007200727308 */ /* 0x000fec0000000800 */
[C---:B---3--:R-:W-:Y:S08]  /*5620*/  HMMA.16816.F32.BF16 R52, R64.reuse, R56, RZ ;  /* 0x000000384034723c */ /* 0x048ff000000418ff */
        /* <DEDUP_REMOVED lines=19> */
[--C-:B------:R-:W-:Y:S01]  /*5760*/  FFMA.FTZ R25, R127, c[0x0][0x23c], -R124.reuse ;  /* 0x00008f007f197a23 */ /* 0x100fe2000001087c */
[----:B------:R-:W-:Y:S01]  /*5770*/  HMMA.16816.F32.BF16 R68, R4, R26, R68 ;  /* 0x0000001a0444723c */ /* 0x000fe20000041844 */
[----:B------:R-:W-:-:S02]  /*5780*/  FFMA.FTZ R24, R125, c[0x0][0x23c], -R124 ;  /* 0x00008f007d187a23 */ /* 0x000fc4000001087c */
[--C-:B------:R-:W-:Y:S02]  /*5790*/  FFMA.FTZ R127, R172, c[0x0][0x23c], -R113.reuse ;  /* 0x00008f00ac7f7a23 */ /* 0x100fe40000010871 */
[--C-:B------:R-:W-:Y:S01]  /*57a0*/  FFMA.FTZ R125, R170, c[0x0][0x23c], -R113.reuse ;  /* 0x00008f00aa7d7a23 */ /* 0x100fe20000010871 */
[----:B------:R-:W-:Y:S01]  /*57b0*/  MUFU.EX2 R25, R25 ;  /* 0x0000001900197308 */ /* 0x000fe20000000800 */
[--C-:B------:R-:W-:Y:S01]  /*57c0*/  FFMA.FTZ R27, R159, c[0x0][0x23c], -R124.reuse ;  /* 0x00008f009f1b7a23 */ /* 0x100fe2000001087c */
[C---:B--2---:R-:W-:Y:S01]  /*57d0*/  HMMA.16816.F32.BF16 R36, R4.reuse, R16, R36 ;  /* 0x000000100424723c */ /* 0x044fe20000041824 */
[--C-:B------:R-:W-:Y:S02]  /*57e0*/  FFMA.FTZ R26, R166, c[0x0][0x23c], -R113.reuse ;  /* 0x00008f00a61a7a23 */ /* 0x100fe40000010871 */
[----:B------:R-:W-:Y:S02]  /*57f0*/  FFMA.FTZ R124, R115, c[0x0][0x23c], -R124 ;  /* 0x00008f00737c7a23 */ /* 0x000fe4000001087c */
[--C-:B------:R-:W-:Y:S01]  /*5800*/  FFMA.FTZ R115, R116, c[0x0][0x23c], -R113.reuse ;  /* 0x00008f0074737a23 */ /* 0x100fe20000010871 */
[----:B------:R-:W2:Y:S01]  /*5810*/  MUFU.EX2 R27, R27 ;  /* 0x0000001b001b7308 */ /* 0x000ea20000000800 */
[----:B------:R-:W-:Y:S01]  /*5820*/  FFMA.FTZ R166, R110, c[0x0][0x23c], -R113 ;  /* 0x00008f006ea67a23 */ /* 0x000fe20000010871 */
[C---:B------:R-:W-:Y:S01]  /*5830*/  HMMA.16816.F32.BF16 R40, R4.reuse, R18, R40 ;  /* 0x000000120428723c */ /* 0x040fe20000041828 */
[----:B------:R-:W-:Y:S05]  /*5840*/  LDSM.16.MT88.4 R16, [R138+0x9000] ;  /* 0x009000008a10783b */ /* 0x000fea0000004200 */
[----:B------:R-:W4:Y:S02]  /*5850*/  MUFU.EX2 R24, R24 ;  /* 0x0000001800187308 */ /* 0x000f240000000800 */
[C---:B---3--:R-:W-:Y:S06]  /*5860*/  HMMA.16816.F32.BF16 R52, R4.reuse, R8, R52 ;  /* 0x000000080434723c */ /* 0x048fec0000041834 */
[----:B------:R-:W3:Y:S02]  /*5870*/  MUFU.EX2 R127, R127 ;  /* 0x0000007f007f7308 */ /* 0x000ee40000000800 */
[----:B------:R-:W-:Y:S01]  /*5880*/  HMMA.16816.F32.BF16 R56, R4, R10, R56 ;  /* 0x0000000a0438723c */ /* 0x000fe20000041838 */
[----:B------:R-:W5:Y:S05]  /*5890*/  LDSM.16.MT88.4 R8, [R140+0x9000] ;  /* 0x009000008c08783b */ /* 0x000f6a0000004200 */
[----:B------:R-:W-:Y:S01]  /*58a0*/  MUFU.EX2 R125, R125 ;  /* 0x0000007d007d7308 */ /* 0x000fe20000000800 */
[----:B--2---:R-:W-:-:S02]  /*58b0*/  F2FP.BF16.PACK_AB R4, R27, R126 ;  /* 0x0000007e1b04723e */ /* 0x004fc400000010ff */
[----:B----4-:R-:W-:-:S05]  /*58c0*/  F2FP.BF16.PACK_AB R6, R24, R25 ;  /* 0x000000191806723e */ /* 0x010fca00000010ff */
[----:B------:R-:W2:Y:S01]  /*58d0*/  MUFU.EX2 R26, R26 ;  /* 0x0000001a001a7308 */ /* 0x000ea20000000800 */
[----:B---3--:R-:W-:Y:S01]  /*58e0*/  F2FP.BF16.PACK_AB R5, R127, R164 ;  /* 0x000000a47f05723e */ /* 0x008fe200000010ff */
[----:B------:R-:W-:-:S04]  /*58f0*/  FADD.FTZ R164, R164, R33 ;  /* 0x00000021a4a47221 */ /* 0x000fc80000010000 */
[----:B------:R-:W-:Y:S02]  /*5900*/  FADD.FTZ R164, R127, R164 ;  /* 0x000000a47fa47221 */ /* 0x000fe40000010000 */
[----:B------:R-:W-:Y:S01]  /*5910*/  MUFU.EX2 R124, R124 ;  /* 0x0000007c007c7308 */ /* 0x000fe20000000800 */
[----:B--2---:R-:W-:-:S07]  /*5920*/  F2FP.BF16.PACK_AB R7, R26, R125 ;  /* 0x0000007d1a07723e */ /* 0x004fce00000010ff */
[----:B------:R-:W2:Y:S01]  /*5930*/  MUFU.EX2 R115, R115 ;  /* 0x0000007300737308 */ /* 0x000ea20000000800 */
[----:B------:R-:W-:Y:S01]  /*5940*/  FADD.FTZ R125, R125, R164 ;  /* 0x000000a47d7d7221 */ /* 0x000fe20000010000 */
[----:B------:R-:W-:-:S03]  /*5950*/  LEA R164, P1, R121, c[0x0][0x168], 0x1 ;  /* 0x00005a0079a47a11 */ /* 0x000fc600078208ff */
[----:B------:R-:W-:Y:S01]  /*5960*/  FADD.FTZ R26, R26, R125 ;  /* 0x0000007d1a1a7221 */ /* 0x000fe20000010000 */
[C---:B-1----:R-:W-:Y:S01]  /*5970*/  HMMA.16816.F32.BF16 R80, R4.reuse, R12, R80 ;  /* 0x0000000c0450723c */ /* 0x042fe20000041850 */
[----:B------:R-:W-:Y:S01]  /*5980*/  LEA.HI.X R165, R121, c[0x0][0x16c], R120, 0x1, P1 ;  /* 0x00005b0079a57a11 */ /* 0x000fe200008f0c78 */
[----:B------:R-:W-:Y:S06]  /*5990*/  MUFU.EX2 R113, R112 ;  /* 0x0000007000717308 */ /* 0x000fec0000000800 */
[C---:B------:R-:W-:Y:S01]  /*59a0*/  HMMA.16816.F32.BF16 R76, R4.reuse, R14, R76 ;  /* 0x0000000e044c723c */ /* 0x040fe2000004184c */
[----:B------:R-:W1:Y:S01]  /*59b0*/  LDSM.16.MT88.4 R12, [R138+0xb000] ;  /* 0x00b000008a0c783b */ /* 0x000e620000004200 */
[----:B------:R-:W3:Y:S06]  /*59c0*/  MUFU.EX2 R166, R166 ;  /* 0x000000a600a67308 */ /* 0x000eec0000000800 */
[C---:B-----5:R-:W-:Y:S08]  /*59d0*/  HMMA.16816.F32.BF16 R96, R4.reuse, R8, R96 ;  /* 0x000000080460723c */ /* 0x060ff00000041860 */
[C---:B------:R-:W-:Y:S01]  /*59e0*/  HMMA.16816.F32.BF16 R92, R4.reuse, R10, R92 ;  /* 0x0000000a045c723c */ /* 0x040fe2000004185c */
[----:B------:R-:W4:Y:S07]  /*59f0*/  LDSM.16.MT88.4 R8, [R136+0x9000] ;  /* 0x009000008808783b */ /* 0x000f2e0000004200 */
        /* <DEDUP_REMOVED lines=11> */
[----:B------:R-:W-:Y:S07]  /*5ab0*/  LDSM.16.MT88.4 R16, [R136+0x9800] ;  /* 0x009800008810783b */ /* 0x000fee0000004200 */
[C---:B-1----:R-:W-:Y:S08]  /*5ac0*/  HMMA.16816.F32.BF16 R60, R4.reuse, R12, R60 ;  /* 0x0000000c043c723c */ /* 0x042ff0000004183c */
[C---:B------:R-:W-:Y:S01]  /*5ad0*/  HMMA.16816.F32.BF16 R64, R4.reuse, R14, R64 ;  /* 0x0000000e0440723c */ /* 0x040fe20000041840 */
[----:B------:R-:W1:Y:S07]  /*5ae0*/  LDSM.16.MT88.4 R12, [R140+0x9800] ;  /* 0x009800008c0c783b */ /* 0x000e6e0000004200 */
[C---:B----4-:R-:W-:Y:S08]  /*5af0*/  HMMA.16816.F32.BF16 R52, R4.reuse, R8, R52 ;  /* 0x000000080434723c */ /* 0x050ff00000041834 */
[----:B------:R-:W-:Y:S01]  /*5b00*/  HMMA.16816.F32.BF16 R56, R4, R10, R56 ;  /* 0x0000000a0438723c */ /* 0x000fe20000041838 */
[----:B------:R-:W4:Y:S06]  /*5b10*/  LDSM.16.MT88.4 R8, [R138+0x9800] ;  /* 0x009800008a08783b */ /* 0x000f2c0000004200 */
[----:B------:R-:W-:-:S02]  /*5b20*/  F2FP.BF16.PACK_AB R4, R118, R119 ;  /* 0x000000777604723e */ /* 0x000fc400000010ff */
[----:B--2---:R-:W-:Y:S01]  /*5b30*/  F2FP.BF16.PACK_AB R5, R114, R115 ;  /* 0x000000737205723e */ /* 0x004fe200000010ff */
[----:B------:R-:W-:Y:S01]  /*5b40*/  FADD.FTZ R115, R115, R26 ;  /* 0x0000001a73737221 */ /* 0x000fe20000010000 */
[----:B------:R-:W-:Y:S02]  /*5b50*/  F2FP.BF16.PACK_AB R6, R124, R117 ;  /* 0x000000757c06723e */ /* 0x000fe400000010ff */
[----:B---3--:R-:W-:Y:S01]  /*5b60*/  F2FP.BF16.PACK_AB R7, R166, R113 ;  /* 0x00000071a607723e */ /* 0x008fe200000010ff */
[----:B------:R-:W-:-:S04]  /*5b70*/  FADD.FTZ R114, R114, R115 ;  /* 0x0000007372727221 */ /* 0x000fc80000010000 */
[----:B------:R-:W-:Y:S02]  /*5b80*/  FADD.FTZ R113, R113, R114 ;  /* 0x0000007271717221 */ /* 0x000fe40000010000 */
[----:B------:R-:W-:Y:S02]  /*5b90*/  HMMA.16816.F32.BF16 R80, R4, R20, R80 ;  /* 0x000000140450723c */ /* 0x000fe40000041850 */
[----:B------:R-:W-:-:S06]  /*5ba0*/  FADD.FTZ R166, R166, R113 ;  /* 0x00000071a6a67221 */ /* 0x000fcc0000010000 */
[C---:B-1----:R-:W-:Y:S08]  /*5bb0*/  HMMA.16816.F32.BF16 R96, R4.reuse, R12, R96 ;  /* 0x0000000c0460723c */ /* 0x042ff00000041860 */
        /* <DEDUP_REMOVED lines=92> */
.L_x_6059:
[----:B------:R-:W-:-:S05]  /*6180*/  IMAD.MOV.U32 R5, RZ, RZ, c[0x0][0x1a0] ;  /* 0x00006800ff057624 */ /* 0x000fca00078e00ff */
[----:B------:R-:W-:-:S04]  /*6190*/  LEA R5, -R5, RZ, 0x6 ;  /* 0x000000ff05057211 */ /* 0x000fc800078e31ff */
[----:B------:R-:W-:Y:S02]  /*61a0*/  SHF.R.S32.HI R4, RZ, 0x1f, R5 ;  /* 0x0000001fff047819 */ /* 0x000fe40000011405 */
.L_x_6060:
        /* <DEDUP_REMOVED lines=10> */
[--C-:B------:R-:W-:Y:S01]  /*6250*/  @!P1 IMAD.X R6, R4, 0x1, R28.reuse, P4 ;  /* 0x0000000104069824 */ /* 0x100fe200020e061c */
[C---:B------:R-:W-:Y:S01]  /*6260*/  @!P1 LEA R12, P4, R11.reuse, c[0x0][0x170], 0x1 ;  /* 0x00005c000b0c9a11 */ /* 0x040fe200078808ff */
[----:B------:R-:W-:Y:S01]  /*6270*/  @!P1 IMAD.X R4, R0, 0x1, R28, P3 ;  /* 0x0000000100049824 */ /* 0x000fe200018e061c */
[----:B------:R-:W-:Y:S01]  /*6280*/  IADD3 R5, P3, R152, R7, RZ ;  /* 0x0000000798057210 */ /* 0x000fe20007f7e0ff */
[----:B------:R-:W-:Y:S01]  /*6290*/  @!PT LDS RZ, [RZ] ;  /* 0x00000000fffff984 */ /* 0x000fe20000000800 */
[----:B------:R-:W-:Y:S01]  /*62a0*/  @!PT LDS RZ, [RZ] ;  /* 0x00000000fffff984 */ /* 0x000fe20000000800 */
[----:B------:R-:W-:Y:S01]  /*62b0*/  @!PT LDS RZ, [RZ] ;  /* 0x00000000fffff984 */ /* 0x000fe20000000800 */
[----:B------:R1:W-:Y:S01]  /*62c0*/  @!P2 LDGSTS.E.BYPASS.LTC128B.128 [R154+0x8000], [R124.64] ;  /* 0x080000007c9aafae */ /* 0x0003e2000b901d48 */
[----:B------:R-:W-:-:S02]  /*62d0*/  @!P1 LEA.HI.X R13, R11, c[0x0][0x174], R6, 0x1, P4 ;  /* 0x00005d000b0d9a11 */ /* 0x000fc400020f0c06 */
[----:B------:R-:W-:Y:S01]  /*62e0*/  @!P1 LEA R8, P4, R9, c[0x0][0x170], 0x1 ;  /* 0x00005c0009089a11 */ /* 0x000fe200078808ff */
[----:B------:R-:W-:Y:S01]  /*62f0*/  @P1 STS.128 [R154+0xa000], RZ ;  /* 0x00a000ff9a001388 */ /* 0x000fe20000000c00 */
[--C-:B------:R-:W-:Y:S01]  /*6300*/  @!P2 LEA.HI.X R11, R7, R169, R0.reuse, 0x1, P5 ;  /* 0x000000a9070ba211 */ /* 0x100fe200028f0c00 */
[----:B------:R-:W-:Y:S01]  /*6310*/  IMAD.X R0, R151, 0x1, R0, P3 ;  /* 0x0000000197007824 */ /* 0x000fe200018e0600 */
[----:B------:R-:W-:Y:S01]  /*6320*/  @!P1 LEA.HI.X R9, R9, c[0x0][0x174], R4, 0x1, P4 ;  /* 0x00005d0009099a11 */ /* 0x000fe200020f0c04 */
[----:B------:R-:W-:Y:S01]  /*6330*/  @!PT LDS RZ, [RZ] ;  /* 0x00000000fffff984 */ /* 0x000fe20000000800 */
[----:B------:R-:W-:Y:S01]  /*6340*/  @!PT LDS RZ, [RZ] ;  /* 0x00000000fffff984 */ /* 0x000fe20000000800 */
[----:B------:R-:W-:Y:S01]  /*6350*/  @!PT LDS RZ, [RZ] ;  /* 0x00000000fffff984 */ /* 0x000fe20000000800 */
[----:B------:R2:W-:Y:S01]  /*6360*/  @!P1 LDGSTS.E.BYPASS.LTC128B.128 [R154+0xa000], [R12.64+0x80] ;  /* 0x0a0000800c9a9fae */ /* 0x0005e2000b901d48 */
[C---:B------:R-:W-:Y:S02]  /*6370*/  @!P2 LEA R16, P6, R5.reuse, R168, 0x1 ;  /* 0x000000a80510a211 */ /* 0x040fe400078c08ff */
[----:B------:R-:W-:Y:S01]  /*6380*/  @!P1 IADD3 R4, P5, R5, R30, RZ ;  /* 0x0000001e05049210 */ /* 0x000fe20007fbe0ff */
[----:B------:R-:W-:Y:S01]  /*6390*/  @P2 STS.128 [R154+0x8800], RZ ;  /* 0x008800ff9a002388 */ /* 0x000fe20000000c00 */
[----:B------:R-:W-:-:S02]  /*63a0*/  IADD3 R7, P4, R152, R5, RZ ;  /* 0x0000000598077210 */ /* 0x000fc40007f9e0ff */
[-C--:B------:R-:W-:Y:S01]  /*63b0*/  @!P2 LEA.HI.X R17, R5, R169.reuse, R0, 0x1, P6 ;  /* 0x000000a90511a211 */ /* 0x080fe200030f0c00 */
[----:B------:R-:W-:Y:S01]  /*63c0*/  @!P1 IMAD.X R5, R0, 0x1, R28, P5 ;  /* 0x0000000100059824 */ /* 0x000fe200028e061c */
[----:B------:R-:W-:Y:S01]  /*63d0*/  @!P1 IADD3 R30, P3, R7, R30, RZ ;  /* 0x0000001e071e9210 */ /* 0x000fe20007f7e0ff */
[----:B------:R-:W-:Y:S01]  /*63e0*/  IMAD.X R0, R151, 0x1, R0, P4 ;  /* 0x0000000197007824 */ /* 0x000fe200020e0600 */
[C---:B------:R-:W-:Y:S01]  /*63f0*/  @!P1 LEA R18, P5, R4.reuse, c[0x0][0x170], 0x1 ;  /* 0x00005c0004129a11 */ /* 0x040fe200078a08ff */
[----:B------:R-:W-:Y:S01]  /*6400*/  @!PT LDS RZ, [RZ] ;  /* 0x00000000fffff984 */ /* 0x000fe20000000800 */
[----:B------:R-:W-:Y:S01]  /*6410*/  @!PT LDS RZ, [RZ] ;  /* 0x00000000fffff984 */ /* 0x000fe20000000800 */
[----:B------:R-:W-:Y:S01]  /*6420*/  @!PT LDS RZ, [RZ] ;  /* 0x00000000fffff984 */ /* 0x000fe20000000800 */
[----:B------:R3:W-:Y:S01]  /*6430*/  @!P2 LDGSTS.E.BYPASS.LTC128B.128 [R154+0x8800], [R10.64] ;  /* 0x088000000a9aafae */ /* 0x0007e2000b901d48 */
[C---:B------:R-:W-:Y:S01]  /*6440*/  @!P2 LEA R104, P4, R7.reuse, R168, 0x1 ;  /* 0x000000a80768a211 */ /* 0x040fe200078808ff */
[----:B------:R-:W-:Y:S01]  /*6450*/  IMAD.MOV.U32 R168, RZ, RZ, R124 ;  /* 0x000000ffffa87224 */ /* 0x000fe200078e007c */
        /* <DEDUP_REMOVED lines=40> */
[----:B------:R-:W0:Y:S01]  /*66e0*/  LDGDEPBAR ;  /* 0x00000000000079af */ /* 0x000e220000000000 */
[C---:B-1----:R-:W-:Y:S08]  /*66f0*/  HMMA.16816.F32.BF16 R32, R4.reuse, R28, RZ ;  /* 0x0000001c0420723c */ /* 0x042ff000000418ff */
[C---:B---3--:R-:W-:Y:S08]  /*6700*/  HMMA.16816.F32.BF16 R24, R4.reuse, R20, RZ ;  /* 0x000000140418723c */ /* 0x048ff000000418ff */
[C---:B----4-:R-:W-:Y:S08]  /*6710*/  HMMA.16816.F32.BF16 R16, R4.reuse, R12, RZ ;  /* 0x0000000c0410723c */ /* 0x050ff000000418ff */
        /* <DEDUP_REMOVED lines=72> */
[C---:B------:R-:W-:Y:S08]  /*6ba0*/  HMMA.16816.F32.BF16 R32, R116.reuse, R112, R32 ;  /* 0x000000707420723c */ /* 0x040ff00000041820 */
[C---:B---3--:R-:W-:Y:S08]  /*6bb0*/  HMMA.16816.F32.BF16 R24, R116.reuse, R108, R24 ;  /* 0x0000006c7418723c */ /* 0x048ff00000041818 */
[C---:B------:R-:W-:Y:S01]  /*6bc0*/  HMMA.16816.F32.BF16 R20, R116.reuse, R110, R20 ;  /* 0x0000006e7414723c */ /* 0x040fe20000041814 */
[----:B------:R-:W-:Y:S07]  /*6bd0*/  LDSM.16.M88.4 R108, [R141+0x2000] ;  /* 0x002000008d6c783b */ /* 0x000fee0000000200 */
[C---:B--2---:R-:W-:Y:S08]  /*6be0*/  HMMA.16816.F32.BF16 R8, R116.reuse, R100, R8 ;  /* 0x000000647408723c */ /* 0x044ff00000041808 */
[C---:B------:R-:W-:Y:S01]  /*6bf0*/  HMMA.16816.F32.BF16 R4, R116.reuse, R102, R4 ;  /* 0x000000667404723c */ /* 0x040fe20000041804 */
[----:B------:R-:W1:Y:S07]  /*6c00*/  LDSM.16.M88.4 R100, [R132+0x2800] ;  /* 0x002800008464783b */ /* 0x000e6e0000000200 */
[C---:B----4-:R-:W-:Y:S08]  /*6c10*/  HMMA.16816.F32.BF16 R16, R116.reuse, R104, R16 ;  /* 0x000000687410723c */ /* 0x050ff00000041810 */
[----:B------:R-:W-:Y:S01]  /*6c20*/  HMMA.16816.F32.BF16 R12, R116, R106, R12 ;  /* 0x0000006a740c723c */ /* 0x000fe2000004180c */
[----:B------:R-:W2:Y:S07]  /*6c30*/  LDSM.16.M88.4 R104, [R132+0x2000] ;  /* 0x002000008468783b */ /* 0x000eae0000000200 */
[C---:B-1----:R-:W-:Y:S08]  /*6c40*/  HMMA.16816.F32.BF16 R24, R108.reuse, R100, R24 ;  /* 0x000000646c18723c */ /* 0x042ff00000041818 */
[C---:B------:R-:W-:Y:S01]  /*6c50*/  HMMA.16816.F32.BF16 R20, R108.reuse, R102, R20 ;  /* 0x000000666c14723c */ /* 0x040fe20000041814 */
[----:B------:R-:W1:Y:S07]  /*6c60*/  LDSM.16.M88.4 R100, [R132+0x3000] ;  /* 0x003000008464783b */ /* 0x000e6e0000000200 */
[C---:B--2---:R-:W-:Y:S08]  /*6c70*/  HMMA.16816.F32.BF16 R28, R108.reuse, R106, R28 ;  /* 0x0000006a6c1c723c */ /* 0x044ff0000004181c */
[----:B------:R-:W-:Y:S01]  /*6c80*/  HMMA.16816.F32.BF16 R32, R108, R104, R32 ;  /* 0x000000686c20723c */ /* 0x000fe20000041820 */
[----:B------:R-:W-:-:S02]  /*6c90*/  FMUL.FTZ R107, R25, c[0x0][0x2ec] ;  /* 0x0000bb00196b7a20 */ /* 0x000fc40000410000 */
[----:B------:R-:W2:Y:S01]  /*6ca0*/  S2R R25, SR_TID.X ;  /* 0x0000000000197919 */ /* 0x000ea20000002100 */
[----:B------:R-:W-:Y:S02]  /*6cb0*/  FMUL.FTZ R113, R24, c[0x0][0x2ec] ;  /* 0x0000bb0018717a20 */ /* 0x000fe40000410000 */
[----:B------:R-:W-:Y:S01]  /*6cc0*/  FMUL.FTZ R26, R26, c[0x0][0x2ec] ;  /* 0x0000bb001a1a7a20 */ /* 0x000fe20000410000 */
[----:B------:R-:W-:Y:S01]  /*6cd0*/  MUFU.TANH R107, R107 ;  /* 0x0000006b006b7308 */ /* 0x000fe20000002400 */
[----:B------:R-:W-:Y:S02]  /*6ce0*/  FMUL.FTZ R175, R20, c[0x0][0x2ec] ;  /* 0x0000bb0014af7a20 */ /* 0x000fe40000410000 */
[----:B------:R-:W-:Y:S02]  /*6cf0*/  FMUL.FTZ R20, R21, c[0x0][0x2ec] ;  /* 0x0000bb0015147a20 */ /* 0x000fe40000410000 */
[----:B------:R-:W-:Y:S02]  /*6d00*/  FMUL.FTZ R24, R27, c[0x0][0x2ec] ;  /* 0x0000bb001b187a20 */ /* 0x000fe40000410000 */
[----:B------:R-:W-:Y:S01]  /*6d10*/  FMUL.FTZ R22, R22, c[0x0][0x2ec] ;  /* 0x0000bb0016167a20 */ /* 0x000fe20000410000 */
[----:B------:R-:W-:Y:S01]  /*6d20*/  MUFU.TANH R113, R113 ;  /* 0x0000007100717308 */ /* 0x000fe20000002400 */
[----:B------:R-:W-:-:S02]  /*6d30*/  FMUL.FTZ R28, R28, c[0x0][0x2ec] ;  /* 0x0000bb001c1c7a20 */ /* 0x000fc40000410000 */
[----:B------:R-:W-:Y:S02]  /*6d40*/  FMUL.FTZ R177, R30, c[0x0][0x2ec] ;  /* 0x0000bb001eb17a20 */ /* 0x000fe40000410000 */
[----:B------:R-:W-:-:S03]  /*6d50*/  FMUL.FTZ R21, R23, c[0x0][0x2ec] ;  /* 0x0000bb0017157a20 */ /* 0x000fc60000410000 */
[----:B------:R-:W-:Y:S01]  /*6d60*/  MUFU.TANH R26, R26 ;  /* 0x0000001a001a7308 */ /* 0x000fe20000002400 */
[----:B------:R-:W-:Y:S01]  /*6d70*/  FMUL.FTZ R181, R33, c[0x0][0x2ec] ;  /* 0x0000bb0021b57a20 */ /* 0x000fe20000410000 */
[C---:B-1----:R-:W-:Y:S01]  /*6d80*/  HMMA.16816.F32.BF16 R16, R108.reuse, R100, R16 ;  /* 0x000000646c10723c */ /* 0x042fe20000041810 */
[----:B------:R-:W-:Y:S02]  /*6d90*/  FMUL.FTZ R0, R34, c[0x0][0x2ec] ;  /* 0x0000bb0022007a20 */ /* 0x000fe40000410000 */
[----:B------:R-:W-:Y:S02]  /*6da0*/  FMUL.FTZ R179, R35, c[0x0][0x2ec] ;  /* 0x0000bb0023b37a20 */ /* 0x000fe40000410000 */
[----:B------:R-:W-:Y:S01]  /*6db0*/  FMUL.FTZ R33, R29, c[0x0][0x2ec] ;  /* 0x0000bb001d217a20 */ /* 0x000fe20000410000 */
[----:B------:R1:W-:Y:S01]  /*6dc0*/  MUFU.TANH R34, R28 ;  /* 0x0000001c00227308 */ /* 0x0003e20000002400 */
[----:B------:R-:W-:Y:S01]  /*6dd0*/  FMUL.FTZ R35, R31, c[0x0][0x2ec] ;  /* 0x0000bb001f237a20 */ /* 0x000fe20000410000 */
[----:B------:R-:W-:Y:S01]  /*6de0*/  HMMA.16816.F32.BF16 R12, R108, R102, R12 ;  /* 0x000000666c0c723c */ /* 0x000fe2000004180c */
[----:B------:R-:W-:-:S05]  /*6df0*/  FMUL.FTZ R32, R32, c[0x0][0x2ec] ;  /* 0x0000bb0020207a20 */ /* 0x000fca0000410000 */
[----:B------:R-:W3:Y:S01]  /*6e00*/  MUFU.TANH R181, R181 ;  /* 0x000000b500b57308 */ /* 0x000ee20000002400 */
[----:B-1----:R-:W1:Y:S07]  /*6e10*/  LDSM.16.M88.4 R28, [R132+0x3800] ;  /* 0x00380000841c783b */ /* 0x002e6e0000000200 */
[----:B------:R-:W4:Y:S02]  /*6e20*/  MUFU.TANH R179, R179 ;  /* 0x000000b300b37308 */ /* 0x000f240000002400 */
[----:B------:R-:W-:Y:S01]  /*6e30*/  FMUL.FTZ R171, R16, c[0x0][0x2ec] ;  /* 0x0000bb0010ab7a20 */ /* 0x000fe20000410000 */
[----:B------:R-:W-:-:S04]  /*6e40*/  DEPBAR.LE SB0, 0x0 ;  /* 0x000080000000791a */ /* 0x000fc80000000000 */
[----:B--2---:R-:W-:Y:S01]  /*6e50*/  IMAD.SHL.U32 R16, R25, 0x2, RZ ;  /* 0x0000000219107824 */ /* 0x004fe200078e00ff */
[----:B------:R-:W2:Y:S01]  /*6e60*/  MUFU.TANH R177, R177 ;  /* 0x000000b100b17308 */ /* 0x000ea20000002400 */
[----:B------:R-:W-:-:S03]  /*6e70*/  FMUL.FTZ R163, R17, c[0x0][0x2ec] ;  /* 0x0000bb0011a37a20 */ /* 0x000fc60000410000 */
[----:B------:R-:W-:Y:S01]  /*6e80*/  LOP3.LUT R16, R16, 0x6, RZ, 0xc0, !PT ;  /* 0x0000000610107812 */ /* 0x000fe200078ec0ff */
[----:B------:R-:W-:Y:S02]  /*6e90*/  FMUL.FTZ R173, R12, c[0x0][0x2ec] ;  /* 0x0000bb000cad7a20 */ /* 0x000fe40000410000 */
[----:B------:R-:W-:Y:S02]  /*6ea0*/  FMUL.FTZ R159, R13, c[0x0][0x2ec] ;  /* 0x0000bb000d9f7a20 */ /* 0x000fe40000410000 */
[----:B------:R-:W-:Y:S01]  /*6eb0*/  IMAD R16, R155, 0x40, R16 ;  /* 0x000000409b107824 */ /* 0x000fe200078e0210 */
[----:B------:R-:W5:Y:S01]  /*6ec0*/  MUFU.TANH R33, R33 ;  /* 0x0000002100217308 */ /* 0x000f620000002400 */
[----:B------:R-:W-:Y:S02]  /*6ed0*/  FMUL.FTZ R19, R19, c[0x0][0x2ec] ;  /* 0x0000bb0013137a20 */ /* 0x000fe40000410000 */
[----:B------:R-:W-:Y:S01]  /*6ee0*/  FMUL.FTZ R18, R18, c[0x0][0x2ec] ;  /* 0x0000bb0012127a20 */ /* 0x000fe20000410000 */
[----:B------:R-:W-:Y:S01]  /*6ef0*/  IADD3 R17, R16, 0x1, RZ ;  /* 0x0000000110117810 */ /* 0x000fe20007ffe0ff */
[----:B------:R-:W-:Y:S01]  /*6f00*/  FMUL.FTZ R14, R14, c[0x0][0x2ec] ;  /* 0x0000bb000e0e7a20 */ /* 0x000fe20000410000 */
[----:B------:R-:W-:Y:S01]  /*6f10*/  IADD3 R12, R16, 0x10, RZ ;  /* 0x00000010100c7810 */ /* 0x000fe20007ffe0ff */
[----:B------:R-:W-:Y:S01]  /*6f20*/  FMUL.FTZ R15, R15, c[0x0][0x2ec] ;  /* 0x0000bb000f0f7a20 */ /* 0x000fe20000410000 */
[----:B------:R-:W2:Y:S01]  /*6f30*/  MUFU.TANH R35, R35 ;  /* 0x0000002300237308 */ /* 0x000ea20000002400 */
[----:B------:R-:W-:-:S02]  /*6f40*/  ISETP.GE.AND P3, PT, R17, R123, PT ;  /* 0x0000007b1100720c */ /* 0x000fc40003f66270 */
[-C--:B------:R-:W-:Y:S02]  /*6f50*/  ISETP.GE.AND P5, PT, R17, R122.reuse, PT ;  /* 0x0000007a1100720c */ /* 0x080fe40003fa6270 */
[C---:B------:R-:W-:Y:S02]  /*6f60*/  IADD3 R17, R16.reuse, 0x8, RZ ;  /* 0x0000000810117810 */ /* 0x040fe40007ffe0ff */
[----:B---3--:R-:W-:Y:S01]  /*6f70*/  FSEL R181, R181, -INF , !P3 ;  /* 0xff800000b5b57808 */ /* 0x008fe20005800000 */
[----:B------:R-:W3:Y:S01]  /*6f80*/  MUFU.TANH R20, R20 ;  /* 0x0000001400147308 */ /* 0x000ee20000002400 */
[C---:B------:R-:W-:Y:S02]  /*6f90*/  ISETP.GE.AND P6, PT, R17.reuse, R123, PT ;  /* 0x0000007b1100720c */ /* 0x040fe40003fc6270 */
[----:B------:R-:W-:Y:S02]  /*6fa0*/  ISETP.GE.AND P4, PT, R17, R122, PT ;  /* 0x0000007a1100720c */ /* 0x000fe40003f86270 */
[----:B------:R-:W-:Y:S01]  /*6fb0*/  IADD3 R17, R16, 0x9, RZ ;  /* 0x0000000910117810 */ /* 0x000fe20007ffe0ff */
[----:B-1----:R-:W-:Y:S01]  /*6fc0*/  HMMA.16816.F32.BF16 R8, R108, R28, R8 ;  /* 0x0000001c6c08723c */ /* 0x002fe20000041808 */
[----:B----4-:R-:W-:Y:S01]  /*6fd0*/  FSEL R179, R179, -INF , !P5 ;  /* 0xff800000b3b37808 */ /* 0x010fe20006800000 */
[----:B------:R-:W-:Y:S01]  /*6fe0*/  MUFU.TANH R163, R163 ;  /* 0x000000a300a37308 */ /* 0x000fe20000002400 */
[----:B------:R-:W-:-:S02]  /*6ff0*/  FSEL R25, R34, -INF , !P6 ;  /* 0xff80000022197808 */ /* 0x000fc40007000000 */
[----:B--2---:R-:W-:Y:S02]  /*7000*/  FSEL R177, R177, -INF , !P4 ;  /* 0xff800000b1b17808 */ /* 0x004fe40006000000 */
[CC--:B------:R-:W-:Y:S01]  /*7010*/  ISETP.GE.AND P3, PT, R17.reuse, R123.reuse, PT ;  /* 0x0000007b1100720c */ /* 0x0c0fe20003f66270 */
[----:B------:R-:W-:Y:S01]  /*7020*/  HMMA.16816.F32.BF16 R4, R108, R30, R4 ;  /* 0x0000001e6c04723c */ /* 0x000fe20000041804 */
[-C--:B------:R-:W-:Y:S01]  /*7030*/  ISETP.GE.AND P5, PT, R17, R122.reuse, PT ;  /* 0x0000007a1100720c */ /* 0x080fe20003fa6270 */
[----:B------:R1:W-:Y:S01]  /*7040*/  MUFU.TANH R115, R19 ;  /* 0x0000001300737308 */ /* 0x0003e20000002400 */
[C---:B------:R-:W-:Y:S02]  /*7050*/  ISETP.GE.AND P6, PT, R12.reuse, R123, PT ;  /* 0x0000007b0c00720c */ /* 0x040fe40003fc6270 */
[----:B------:R-:W-:Y:S02]  /*7060*/  ISETP.GE.AND P4, PT, R12, R122, PT ;  /* 0x0000007a0c00720c */ /* 0x000fe40003f86270 */
[----:B------:R-:W-:-:S02]  /*7070*/  IADD3 R12, R16, 0x11, RZ ;  /* 0x00000011100c7810 */ /* 0x000fc40007ffe0ff */
[----:B-----5:R-:W-:Y:S01]  /*7080*/  FSEL R29, R33, -INF , !P3 ;  /* 0xff800000211d7808 */ /* 0x020fe20005800000 */
[----:B------:R-:W2:Y:S01]  /*7090*/  MUFU.TANH R24, R24 ;  /* 0x0000001800187308 */ /* 0x000ea20000002400 */
[----:B------:R-:W-:Y:S02]  /*70a0*/  FSEL R13, R35, -INF , !P5 ;  /* 0xff800000230d7808 */ /* 0x000fe40006800000 */
[CC--:B------:R-:W-:Y:S02]  /*70b0*/  ISETP.GE.AND P3, PT, R12.reuse, R123.reuse, PT ;  /* 0x0000007b0c00720c */ /* 0x0c0fe40003f66270 */
[-C--:B------:R-:W-:Y:S01]  /*70c0*/  ISETP.GE.AND P5, PT, R12, R122.reuse, PT ;  /* 0x0000007a0c00720c */ /* 0x080fe20003fa6270 */
[----:B------:R-:W-:Y:S01]  /*70d0*/  FMUL.FTZ R103, R9, c[0x0][0x2ec] ;  /* 0x0000bb0009677a20 */ /* 0x000fe20000410000 */
[----:B------:R-:W-:Y:S01]  /*70e0*/  IADD3 R12, R16, 0x18, RZ ;  /* 0x00000018100c7810 */ /* 0x000fe20007ffe0ff */
[----:B------:R-:W-:Y:S01]  /*70f0*/  MUFU.TANH R159, R159 ;  /* 0x0000009f009f7308 */ /* 0x000fe20000002400 */
[----:B------:R-:W-:Y:S01]  /*7100*/  FSEL R113, R113, -INF , !P6 ;  /* 0xff80000071717808 */ /* 0x000fe20007000000 */
[----:B------:R-:W-:Y:S01]  /*7110*/  FMUL.FTZ R8, R8, c[0x0][0x2ec] ;  /* 0x0000bb0008087a20 */ /* 0x000fe20000410000 */
[----:B-1----:R-:W-:Y:S01]  /*7120*/  FSEL R19, R26, -INF , !P4 ;  /* 0xff8000001a137808 */ /* 0x002fe20006000000 */
[----:B------:R-:W-:Y:S01]  /*7130*/  FMUL.FTZ R10, R10, c[0x0][0x2ec] ;  /* 0x0000bb000a0a7a20 */ /* 0x000fe20000410000 */
[CC--:B------:R-:W-:Y:S01]  /*7140*/  ISETP.GE.AND P6, PT, R12.reuse, R123.reuse, PT ;  /* 0x0000007b0c00720c */ /* 0x0c0fe20003fc6270 */
[----:B------:R-:W-:Y:S01]  /*7150*/  FMUL.FTZ R105, R5, c[0x0][0x2ec] ;  /* 0x0000bb0005697a20 */ /* 0x000fe20000410000 */
[----:B------:R-:W-:Y:S01]  /*7160*/  ISETP.GE.AND P4, PT, R12, R122, PT ;  /* 0x0000007a0c00720c */ /* 0x000fe20003f86270 */
[----:B------:R-:W1:Y:S01]  /*7170*/  MUFU.TANH R175, R175 ;  /* 0x000000af00af7308 */ /* 0x000e620000002400 */
[----:B------:R-:W-:Y:S01]  /*7180*/  IADD3 R12, R16, 0x19, RZ ;  /* 0x00000019100c7810 */ /* 0x000fe20007ffe0ff */
[----:B------:R-:W-:Y:S01]  /*7190*/  FMUL.FTZ R102, R4, c[0x0][0x2ec] ;  /* 0x0000bb0004667a20 */ /* 0x000fe20000410000 */
[----:B------:R-:W-:Y:S01]  /*71a0*/  FSEL R107, R107, -INF , !P3 ;  /* 0xff8000006b6b7808 */ /* 0x000fe20005800000 */
[----:B------:R-:W-:Y:S01]  /*71b0*/  FMUL.FTZ R11, R11, c[0x0][0x2ec] ;  /* 0x0000bb000b0b7a20 */ /* 0x000fe20000410000 */
[-C--:B------:R-:W-:Y:S01]  /*71c0*/  ISETP.GE.AND P3, PT, R12, R123.reuse, PT ;  /* 0x0000007b0c00720c */ /* 0x080fe20003f66270 */
[----:B------:R-:W-:Y:S01]  /*71d0*/  FMUL.FTZ R6, R6, c[0x0][0x2ec] ;  /* 0x0000bb0006067a20 */ /* 0x000fe20000410000 */
[----:B------:R-:W-:Y:S01]  /*71e0*/  IADD3 R9, R16, 0x21, RZ ;  /* 0x0000002110097810 */ /* 0x000fe20007ffe0ff */
[----:B------:R-:W4:Y:S01]  /*71f0*/  MUFU.TANH R22, R22 ;  /* 0x0000001600167308 */ /* 0x000f220000002400 */
[----:B---3--:R-:W-:Y:S01]  /*7200*/  FSEL R111, R20, -INF , !P3 ;  /* 0xff800000146f7808 */ /* 0x008fe20005800000 */
[----:B------:R-:W-:Y:S01]  /*7210*/  FMUL.FTZ R7, R7, c[0x0][0x2ec] ;  /* 0x0000bb0007077a20 */ /* 0x000fe20000410000 */
[----:B------:R-:W-:-:S02]  /*7220*/  ISETP.GE.AND P3, PT, R9, R123, PT ;  /* 0x0000007b0900720c */ /* 0x000fc40003f66270 */
[----:B--2---:R-:W-:Y:S02]  /*7230*/  FSEL R17, R24, -INF , !P5 ;  /* 0xff80000018117808 */ /* 0x004fe40006800000 */
[----:B------:R-:W-:Y:S01]  /*7240*/  FSEL R163, R163, -INF , !P3 ;  /* 0xff800000a3a37808 */ /* 0x000fe20005800000 */
[----:B------:R-:W2:Y:S01]  /*7250*/  MUFU.TANH R21, R21 ;  /* 0x0000001500157308 */ /* 0x000ea20000002400 */
[----:B------:R-:W-:Y:S02]  /*7260*/  ISETP.GE.AND P5, PT, R12, R122, PT ;  /* 0x0000007a0c00720c */ /* 0x000fe40003fa6270 */
[C---:B------:R-:W-:Y:S02]  /*7270*/  IADD3 R5, R16.reuse, 0x31, RZ ;  /* 0x0000003110057810 */ /* 0x040fe40007ffe0ff */
[----:B------:R-:W-:Y:S02]  /*7280*/  IADD3 R12, R16, 0x20, RZ ;  /* 0x00000020100c7810 */ /* 0x000fe40007ffe0ff */
[----:B-1----:R-:W-:Y:S01]  /*7290*/  FSEL R175, R175, -INF , !P6 ;  /* 0xff800000afaf7808 */ /* 0x002fe20007000000 */
[----:B------:R-:W-:Y:S01]  /*72a0*/  MUFU.TANH R103, R103 ;  /* 0x0000006700677308 */ /* 0x000fe20000002400 */
[----:B----4-:R-:W-:-:S02]  /*72b0*/  FSEL R23, R22, -INF , !P4 ;  /* 0xff80000016177808 */ /* 0x010fc40006000000 */
[C---:B------:R-:W-:Y:S02]  /*72c0*/  ISETP.GE.AND P6, PT, R12.reuse, R123, PT ;  /* 0x0000007b0c00720c */ /* 0x040fe40003fc6270 */
[-C--:B------:R-:W-:Y:S02]  /*72d0*/  ISETP.GE.AND P4, PT, R12, R122.reuse, PT ;  /* 0x0000007a0c00720c */ /* 0x080fe40003f86270 */
[C---:B------:R-:W-:Y:S01]  /*72e0*/  IADD3 R4, R16.reuse, 0x30, RZ ;  /* 0x0000003010047810 */ /* 0x040fe20007ffe0ff */
[----:B------:R-:W1:Y:S01]  /*72f0*/  MUFU.TANH R171, R171 ;  /* 0x000000ab00ab7308 */ /* 0x000e620000002400 */
[----:B--2---:R-:W-:Y:S02]  /*7300*/  FSEL R21, R21, -INF , !P5 ;  /* 0xff80000015157808 */ /* 0x004fe40006800000 */
[----:B------:R-:W-:Y:S02]  /*7310*/  ISETP.GE.AND P5, PT, R9, R122, PT ;  /* 0x0000007a0900720c */ /* 0x000fe40003fa6270 */
[----:B------:R-:W-:-:S02]  /*7320*/  IADD3 R9, R16, 0x28, RZ ;  /* 0x0000002810097810 */ /* 0x000fc40007ffe0ff */
[----:B------:R-:W-:Y:S01]  /*7330*/  FSEL R115, R115, -INF , !P5 ;  /* 0xff80000073737808 */ /* 0x000fe20006800000 */
[----:B------:R-:W2:Y:S08]  /*7340*/  MUFU.TANH R127, R18 ;  /* 0x00000012007f7308 */ /* 0x000eb00000002400 */
[----:B------:R3:W-:Y:S01]  /*7350*/  MUFU.TANH R104, R8 ;  /* 0x0000000800687308 */ /* 0x0007e20000002400 */
[----:B-1----:R-:W-:-:S02]  /*7360*/  FSEL R171, R171, -INF , !P6 ;  /* 0xff800000abab7808 */ /* 0x002fc40007000000 */
[----:B------:R-:W-:-:S05]  /*7370*/  ISETP.GE.AND P6, PT, R9, R123, PT ;  /* 0x0000007b0900720c */ /* 0x000fca0003fc6270 */
[----:B------:R-:W-:Y:S01]  /*7380*/  MUFU.TANH R32, R32 ;  /* 0x0000002000207308 */ /* 0x000fe20000002400 */
[----:B--2---:R-:W-:Y:S02]  /*7390*/  FSEL R127, R127, -INF , !P4 ;  /* 0xff8000007f7f7808 */ /* 0x004fe40006000000 */
[----:B------:R-:W-:Y:S02]  /*73a0*/  ISETP.GE.AND P4, PT, R9, R122, PT ;  /* 0x0000007a0900720c */ /* 0x000fe40003f86270 */
[----:B---3--:R-:W-:-:S03]  /*73b0*/  IADD3 R8, R16, 0x29, RZ ;  /* 0x0000002910087810 */ /* 0x008fc60007ffe0ff */
[----:B------:R-:W1:Y:S01]  /*73c0*/  MUFU.TANH R173, R173 ;  /* 0x000000ad00ad7308 */ /* 0x000e620000002400 */
[C---:B------:R-:W-:Y:S02]  /*73d0*/  ISETP.GE.AND P3, PT, R8.reuse, R123, PT ;  /* 0x0000007b0800720c */ /* 0x040fe40003f66270 */
[----:B------:R-:W-:Y:S02]  /*73e0*/  ISETP.GE.AND P5, PT, R8, R122, PT ;  /* 0x0000007a0800720c */ /* 0x000fe40003fa6270 */
[----:B------:R-:W-:-:S03]  /*73f0*/  FSEL R159, R159, -INF , !P3 ;  /* 0xff8000009f9f7808 */ /* 0x000fc60005800000 */
[----:B------:R-:W2:Y:S01]  /*7400*/  MUFU.TANH R117, R14 ;  /* 0x0000000e00757308 */ /* 0x000ea20000002400 */
[----:B------:R-:W-:-:S04]  /*7410*/  ISETP.GE.AND P3, PT, R5, R123, PT ;  /* 0x0000007b0500720c */ /* 0x000fc80003f66270 */
[----:B------:R-:W-:Y:S02]  /*7420*/  FSEL R103, R103, -INF , !P3 ;  /* 0xff80000067677808 */ /* 0x000fe40005800000 */
[-C--:B------:R-:W-:Y:S01]  /*7430*/  ISETP.GE.AND P3, PT, R16, R123.reuse, PT ;  /* 0x0000007b1000720c */ /* 0x080fe20003f66270 */
[----:B------:R-:W3:Y:S01]  /*7440*/  MUFU.TANH R119, R15 ;  /* 0x0000000f00777308 */ /* 0x000ee20000002400 */
[----:B-1----:R-:W-:Y:S02]  /*7450*/  FSEL R173, R173, -INF , !P6 ;  /* 0xff800000adad7808 */ /* 0x002fe40007000000 */
[----:B------:R-:W-:Y:S02]  /*7460*/  FSEL R32, R32, -INF , !P3 ;  /* 0xff80000020207808 */ /* 0x000fe40005800000 */
[----:B------:R-:W-:Y:S02]  /*7470*/  ISETP.GT.AND P3, PT, R155, R148, PT ;  /* 0x000000949b00720c */ /* 0x000fe40003f64270 */
[----:B------:R-:W-:Y:S01]  /*7480*/  ISETP.GE.AND P6, PT, R4, R123, PT ;  /* 0x0000007b0400720c */ /* 0x000fe20003fc6270 */
[----:B------:R-:W1:Y:S01]  /*7490*/  MUFU.TANH R101, R10 ;  /* 0x0000000a00657308 */ /* 0x000e620000002400 */
[----:B--2---:R-:W-:-:S02]  /*74a0*/  FSEL R117, R117, -INF , !P4 ;  /* 0xff80000075757808 */ /* 0x004fc40006000000 */
[-C--:B------:R-:W-:Y:S02]  /*74b0*/  ISETP.GE.AND P4, PT, R4, R122.reuse, PT ;  /* 0x0000007a0400720c */ /* 0x080fe40003f86270 */
[----:B------:R-:W-:Y:S02]  /*74c0*/  IADD3 R4, R16, 0x38, RZ ;  /* 0x0000003810047810 */ /* 0x000fe40007ffe0ff */
[----:B------:R-:W-:Y:S01]  /*74d0*/  FSEL R104, R104, -INF , !P6 ;  /* 0xff80000068687808 */ /* 0x000fe20007000000 */
[----:B------:R-:W2:Y:S01]  /*74e0*/  MUFU.TANH R35, R11 ;  /* 0x0000000b00237308 */ /* 0x000ea20000002400 */
[----:B---3--:R-:W-:Y:S02]  /*74f0*/  FSEL R119, R119, -INF , !P5 ;  /* 0xff80000077777808 */ /* 0x008fe40006800000 */
[----:B------:R-:W-:Y:S02]  /*7500*/  ISETP.GE.AND P5, PT, R5, R122, PT ;  /* 0x0000007a0500720c */ /* 0x000fe40003fa6270 */
[----:B------:R-:W-:-:S03]  /*7510*/  ISETP.GE.AND P6, PT, R4, R123, PT ;  /* 0x0000007b0400720c */ /* 0x000fc60003fc6270 */
[----:B------:R-:W3:Y:S01]  /*7520*/  MUFU.TANH R102, R102 ;  /* 0x0000006600667308 */ /* 0x000ee20000002400 */
[----:B-1----:R-:W-:Y:S01]  /*7530*/  FSEL R101, R101, -INF , !P4 ;  /* 0xff80000065657808 */ /* 0x002fe20006000000 */
[----:B------:R-:W-:Y:S01]  /*7540*/  BAR.SYNC.DEFER_BLOCKING 0x0 ;  /* 0x0000000000007b1d */ /* 0x000fe20000010000 */
[----:B------:R-:W-:Y:S02]  /*7550*/  ISETP.GE.AND P4, PT, R4, R122, PT ;  /* 0x0000007a0400720c */ /* 0x000fe40003f86270 */
[----:B------:R-:W-:-:S03]  /*7560*/  IADD3 R4, R16, 0x39, RZ ;  /* 0x0000003910047810 */ /* 0x000fc60007ffe0ff */
[----:B------:R-:W1:Y:S01]  /*7570*/  MUFU.TANH R33, R6 ;  /* 0x0000000600217308 */ /* 0x000e620000002400 */
[----:B--2---:R-:W-:Y:S02]  /*7580*/  FSEL R35, R35, -INF , !P5 ;  /* 0xff80000023237808 */ /* 0x004fe40006800000 */
[----:B------:R-:W-:-:S05]  /*7590*/  ISETP.GE.AND P5, PT, R16, R122, PT ;  /* 0x0000007a1000720c */ /* 0x000fca0003fa6270 */
[----:B------:R-:W2:Y:S01]  /*75a0*/  MUFU.TANH R0, R0 ;  /* 0x0000000000007308 */ /* 0x000ea20000002400 */
[----:B---3--:R-:W-:Y:S02]  /*75b0*/  FSEL R102, R102, -INF , !P6 ;  /* 0xff80000066667808 */ /* 0x008fe40007000000 */
[----:B------:R-:W-:-:S05]  /*75c0*/  ISETP.GE.AND P6, PT, R4, R123, PT ;  /* 0x0000007b0400720c */ /* 0x000fca0003fc6270 */
        /* <DEDUP_REMOVED lines=16> */
[----:B-1----:R-:W-:-:S06]  /*76d0*/  IADD3 R14, R14, 0xffffffe, RZ ;  /* 0x0ffffffe0e0e7810 */ /* 0x002fcc0007ffe0ff */
[----:B------:R-:W1:Y:S02]  /*76e0*/  F2I.FTZ.U32.TRUNC.NTZ R15, R14 ;  /* 0x0000000e000f7305 */ /* 0x000e64000021f000 */
[--C-:B-1----:R-:W-:Y:S02]  /*76f0*/  IMAD.MOV R7, RZ, RZ, -R15.reuse ;  /* 0x000000ffff077224 */ /* 0x102fe400078e0a0f */
[----:B------:R-:W-:Y:S02]  /*7700*/  IMAD.MOV.U32 R14, RZ, RZ, RZ ;  /* 0x000000ffff0e7224 */ /* 0x000fe400078e00ff */
[----:B------:R-:W-:Y:S01]  /*7710*/  IMAD R4, R7, R0, RZ ;  /* 0x0000000007047224 */ /* 0x000fe200078e02ff */
[----:B------:R-:W-:Y:S02]  /*7720*/  IABS R7, R8 ;  /* 0x0000000800077213 */ /* 0x000fe40000000000 */
[----:B------:R-:W-:Y:S01]  /*7730*/  LOP3.LUT R8, R8, c[0x0][0x2d0], RZ, 0x3c, !PT ;  /* 0x0000b40008087a12 */ /* 0x000fe200078e3cff */
        /* <DEDUP_REMOVED lines=45> */
.L_x_6062:
[----:B------:R-:W-:-:S05]  /*7a10*/  IMAD.MOV.U32 R7, RZ, RZ, c[0x0][0x198] ;  /* 0x00006600ff077624 */ /* 0x000fca00078e00ff */
[----:B------:R-:W-:-:S04]  /*7a20*/  LEA R7, -R7, RZ, 0x6 ;  /* 0x000000ff07077211 */ /* 0x000fc800078e31ff */
[----:B------:R-:W-:Y:S02]  /*7a30*/  SHF.R.S32.HI R0, RZ, 0x1f, R7 ;  /* 0x0000001fff007819 */ /* 0x000fe40000011407 */
.L_x_6063:
        /* <DEDUP_REMOVED lines=15> */
[----:B------:R-:W-:Y:S01]  /*7b30*/  @!P2 LEA R14, P6, R9, R164, 0x1 ;  /* 0x000000a4090ea211 */ /* 0x000fe200078c08ff */
[----:B------:R1:W-:Y:S01]  /*7b40*/  @P1 STS.128 [R154+0x6000], RZ ;  /* 0x006000ff9a001388 */ /* 0x0003e20000000c00 */
[----:B------:R-:W-:Y:S02]  /*7b50*/  @!P1 IADD3.X R6, R120, R0, R149, P5, P4 ;  /* 0x0000000078069210 */ /* 0x000fe40002fe8495 */
        /* <DEDUP_REMOVED lines=14> */
[-C--:B------:R-:W-:Y:S01]  /*7c40*/  @!P1 IADD3 R11, P5, R121, R4.reuse, RZ ;  /* 0x00000004790b9210 */ /* 0x080fe20007fbe0ff */
[----:B------:R1:W-:Y:S01]  /*7c50*/  @P1 STS.128 [R154+0x6800], RZ ;  /* 0x006800ff9a001388 */ /* 0x0003e20000000c00 */
[----:B------:R-:W-:-:S03]  /*7c60*/  IADD3 R10, P4, R150, R4, RZ ;  /* 0x00000004960a7210 */ /* 0x000fc60007f9e0ff */
[----:B------:R-:W-:Y:S01]  /*7c70*/  @!PT LDS RZ, [RZ] ;  /* 0x00000000fffff984 */ /* 0x000fe20000000800 */
[----:B------:R-:W-:Y:S01]  /*7c80*/  @!PT LDS RZ, [RZ] ;  /* 0x00000000fffff984 */ /* 0x000fe20000000800 */
[----:B------:R-:W-:Y:S01]  /*7c90*/  @!PT LDS RZ, [RZ] ;  /* 0x00000000fffff984 */ /* 0x000fe20000000800 */
[----:B------:R1:W-:Y:S01]  /*7ca0*/  @!P1 LDGSTS.E.BYPASS.LTC128B.128 [R154+0x6800], [R8.64+0x80] ;  /* 0x06800080089a9fae */ /* 0x0003e2000b901d48 */
[----:B--2---:R-:W-:-:S03]  /*7cb0*/  @!P2 LEA R30, P6, R4, R164, 0x1 ;  /* 0x000000a4041ea211 */ /* 0x004fc600078c08ff */
[----:B------:R1:W-:Y:S01]  /*7cc0*/  @P2 STS.128 [R154+0x5000], RZ ;  /* 0x005000ff9a002388 */ /* 0x0003e20000000c00 */
[--C-:B------:R-:W-:Y:S01]  /*7cd0*/  @!P2 LEA.HI.X R31, R4, R165, R6.reuse, 0x1, P6 ;  /* 0x000000a5041fa211 */ /* 0x100fe200030f0c06 */
[----:B------:R-:W-:Y:S01]  /*7ce0*/  @!P1 IMAD.X R4, R120, 0x1, R6, P5 ;  /* 0x0000000178049824 */ /* 0x000fe200028e0606 */
[----:B------:R-:W-:-:S03]  /*7cf0*/  @!P1 LEA R122, P5, R11, c[0x0][0x168], 0x1 ;  /* 0x00005a000b7a9a11 */ /* 0x000fc600078a08ff */
[----:B------:R-:W-:Y:S01]  /*7d00*/  @!PT LDS RZ, [RZ] ;  /* 0x00000000fffff984 */ /* 0x000fe20000000800 */
[----:B------:R-:W-:Y:S01]  /*7d10*/  @!PT LDS RZ, [RZ] ;  /* 0x00000000fffff984 */ /* 0x000fe20000000800 */
[----:B------:R-:W-:Y:S01]  /*7d20*/  @!PT LDS RZ, [RZ] ;  /* 0x00000000fffff984 */ /* 0x000fe20000000800 */
[----:B------:R1:W-:Y:S01]  /*7d30*/  @!P2 LDGSTS.E.BYPASS.LTC128B.128 [R154+0x5000], [R30.64] ;  /* 0x050000001e9aafae */ /* 0x0003e2000b901d48 */
[----:B---3--:R-:W-:Y:S01]  /*7d40*/  IMAD.X R27, R149, 0x1, R6, P4 ;  /* 0x00000001951b7824 */ /* 0x008fe200020e0606 */
[C---:B------:R-:W-:Y:S02]  /*7d50*/  @!P2 LEA R108, P4, R10.reuse, R164, 0x1 ;  /* 0x000000a40a6ca211 */ /* 0x040fe400078808ff */
[----:B------:R-:W-:Y:S01]  /*7d60*/  @!P1 LEA.HI.X R123, R11, c[0x0][0x16c], R4, 0x1, P5 ;  /* 0x00005b000b7b9a11 */ /* 0x000fe200028f0c04 */
        /* <DEDUP_REMOVED lines=21> */
.L_x_6065:
[----:B------:R-:W-:Y:S05]  /*7ec0*/  BSYNC B0 ;  /* 0x0000000000007941 */ /* 0x000fea0003800000 */
.L_x_6064:
[----:B------:R-:W0:Y:S01]  /*7ed0*/  LDGDEPBAR ;  /* 0x00000000000079af */ /* 0x000e220000000000 */
[----:B------:R-:W-:-:S04]  /*7ee0*/  LEA R164, P1, R7, R164, 0x1 ;  /* 0x000000a407a47211 */ /* 0x000fc800078208ff */
[----:B------:R-:W-:Y:S02]  /*7ef0*/  LEA.HI.X R165, R7, R165, R0, 0x1, P1 ;  /* 0x000000a507a57211 */ /* 0x000fe400008f0c00 */
.L_x_6061:
        /* <DEDUP_REMOVED lines=30> */
[----:B-1----:R-:W-:Y:S02]  /*80e0*/  FMNMX.FTZ R9, R105, R0, !PT ;  /* 0x0000000069097209 */ /* 0x002fe40007810000 */
[----:B------:R-:W-:-:S03]  /*80f0*/  FMNMX.FTZ R4, R34, R7, !PT ;  /* 0x0000000722047209 */ /* 0x000fc60007810000 */
[----:B------:R-:W1:Y:S04]  /*8100*/  SHFL.BFLY PT, R0, R9, 0x2, 0x1f ;  /* 0x0c401f0009007f89 */ /* 0x000e6800000e0000 */
[----:B------:R-:W2:Y:S01]  /*8110*/  SHFL.BFLY PT, R7, R4, 0x2, 0x1f ;  /* 0x0c401f0004077f89 */ /* 0x000ea200000e0000 */
[----:B-1----:R-:W-:-:S03]  /*8120*/  FMNMX.FTZ R0, R9, R0, !PT ;  /* 0x0000000009007209 */ /* 0x002fc60007810000 */
[----:B------:R-:W-:Y:S01]  /*8130*/  LDSM.16.MT88.4 R8, [R140+0x8000] ;  /* 0x008000008c08783b */ /* 0x000fe20000004200 */
        /* <DEDUP_REMOVED lines=12> */
[----:B------:R-:W-:Y:S01]  /*8200*/  FFMA.FTZ R30, R32, c[0x0][0x23c], -R106 ;  /* 0x00008f00201e7a23 */ /* 0x000fe2000001086a */
[----:B------:R-:W-:Y:S01]  /*8210*/  FSEL R32, R27, RZ, P2 ;  /* 0x000000ff1b207208 */ /* 0x000fe20001000000 */
[----:B------:R-:W-:-:S02]  /*8220*/  FADD.FTZ R31, R2, -R31 ;  /* 0x8000001f021f7221 */ /* 0x000fc40000010000 */
[----:B------:R-:W-:Y:S02]  /*8230*/  FFMA.FTZ R2, R13, c[0x0][0x23c], -R100 ;  /* 0x00008f000d027a23 */ /* 0x000fe40000010864 */
[----:B------:R-:W1:Y:S01]  /*8240*/  LDSM.16.MT88.4 R12, [R138+0x8000] ;  /* 0x008000008a0c783b */ /* 0x000e620000004200 */
[----:B------:R-:W-:Y:S01]  /*8250*/  FADD.FTZ R32, R3, -R32 ;  /* 0x8000002003207221 */ /* 0x000fe20000010000 */
[----:B------:R-:W-:Y:S01]  /*8260*/  MUFU.EX2 R30, R30 ;  /* 0x0000001e001e7308 */ /* 0x000fe20000000800 */
[--C-:B------:R-:W-:Y:S02]  /*8270*/  FFMA.FTZ R24, R29, c[0x0][0x23c], -R106.reuse ;  /* 0x00008f001d187a23 */ /* 0x100fe4000001086a */
[--C-:B------:R-:W-:Y:S02]  /*8280*/  FFMA.FTZ R28, R181, c[0x0][0x23c], -R106.reuse ;  /* 0x00008f00b51c7a23 */ /* 0x100fe4000001086a */
[----:B------:R-:W-:Y:S02]  /*8290*/  FFMA.FTZ R25, R25, c[0x0][0x23c], -R106 ;  /* 0x00008f0019197a23 */ /* 0x000fe4000001086a */
[--C-:B------:R-:W-:Y:S01]  /*82a0*/  FFMA.FTZ R29, R5, c[0x0][0x23c], -R100.reuse ;  /* 0x00008f00051d7a23 */ /* 0x100fe20000010864 */
[----:B------:R-:W-:Y:S01]  /*82b0*/  MUFU.EX2 R24, R24 ;  /* 0x0000001800187308 */ /* 0x000fe20000000800 */
[----:B------:R-:W-:-:S02]  /*82c0*/  FFMA.FTZ R0, R179, c[0x0][0x23c], -R100 ;  /* 0x00008f00b3007a23 */ /* 0x000fc40000010864 */
[----:B------:R-:W-:Y:S02]  /*82d0*/  FMUL.FTZ R32, R32, c[0x0][0x23c] ;  /* 0x00008f0020207a20 */ /* 0x000fe40000410000 */
[----:B------:R-:W-:Y:S02]  /*82e0*/  FMUL.FTZ R31, R31, c[0x0][0x23c] ;  /* 0x00008f001f1f7a20 */ /* 0x000fe40000410000 */
[----:B------:R-:W-:Y:S01]  /*82f0*/  FFMA.FTZ R177, R177, c[0x0][0x23c], -R100 ;  /* 0x00008f00b1b17a23 */ /* 0x000fe20000010864 */
[----:B------:R-:W2:Y:S01]  /*8300*/  MUFU.EX2 R28, R28 ;  /* 0x0000001c001c7308 */ /* 0x000ea20000000800 */
[--C-:B------:R-:W-:Y:S02]  /*8310*/  FFMA.FTZ R109, R113, c[0x0][0x23c], -R106.reuse ;  /* 0x00008f00716d7a23 */ /* 0x100fe4000001086a */
[--C-:B------:R-:W-:Y:S02]  /*8320*/  FFMA.FTZ R108, R107, c[0x0][0x23c], -R106.reuse ;  /* 0x00008f006b6c7a23 */ /* 0x100fe4000001086a */
[----:B------:R-:W-:-:S02]  /*8330*/  FFMA.FTZ R110, R111, c[0x0][0x23c], -R106 ;  /* 0x00008f006f6e7a23 */ /* 0x000fc4000001086a */
[----:B------:R-:W-:Y:S01]  /*8340*/  FFMA.FTZ R107, R175, c[0x0][0x23c], -R106 ;  /* 0x00008f00af6b7a23 */ /* 0x000fe2000001086a */
[----:B------:R-:W3:Y:S01]  /*8350*/  MUFU.EX2 R25, R25 ;  /* 0x0000001900197308 */ /* 0x000ee20000000800 */
[--C-:B------:R-:W-:Y:S02]  /*8360*/  FFMA.FTZ R114, R19, c[0x0][0x23c], -R100.reuse ;  /* 0x00008f0013727a23 */ /* 0x100fe40000010864 */
[--C-:B------:R-:W-:Y:S02]  /*8370*/  FFMA.FTZ R113, R17, c[0x0][0x23c], -R100.reuse ;  /* 0x00008f0011717a23 */ /* 0x100fe40000010864 */
[--C-:B------:R-:W-:Y:S01]  /*8380*/  FFMA.FTZ R112, R23, c[0x0][0x23c], -R100.reuse ;  /* 0x00008f0017707a23 */ /* 0x100fe20000010864 */
[----:B------:R-:W-:Y:S01]  /*8390*/  LDSM.16.MT88.4 R16, [R138+0xa800] ;  /* 0x00a800008a10783b */ /* 0x000fe20000004200 */
[--C-:B------:R-:W-:Y:S01]  /*83a0*/  FFMA.FTZ R111, R21, c[0x0][0x23c], -R100.reuse ;  /* 0x00008f00156f7a23 */ /* 0x100fe20000010864 */
[----:B------:R-:W-:Y:S01]  /*83b0*/  MUFU.EX2 R29, R29 ;  /* 0x0000001d001d7308 */ /* 0x000fe20000000800 */
[----:B--2---:R-:W-:Y:S01]  /*83c0*/  F2FP.BF16.PACK_AB R4, R28, R30 ;  /* 0x0000001e1c04723e */ /* 0x004fe200000010ff */
[----:B------:R-:W-:Y:S01]  /*83d0*/  LDSM.16.MT88.4 R20, [R140+0xa800] ;  /* 0x00a800008c14783b */ /* 0x000fe20000004200 */
[----:B------:R-:W-:-:S02]  /*83e0*/  FFMA.FTZ R125, R115, c[0x0][0x23c], -R100 ;  /* 0x00008f00737d7a23 */ /* 0x000fc40000010864 */
[--C-:B------:R-:W-:Y:S02]  /*83f0*/  FFMA.FTZ R118, R171, c[0x0][0x23c], -R106.reuse ;  /* 0x00008f00ab767a23 */ /* 0x100fe4000001086a */
[--C-:B------:R-:W-:Y:S01]  /*8400*/  FFMA.FTZ R121, R163, c[0x0][0x23c], -R106.reuse ;  /* 0x00008f00a3797a23 */ /* 0x100fe2000001086a */
[----:B------:R-:W2:Y:S01]  /*8410*/  MUFU.EX2 R0, R0 ;  /* 0x0000000000007308 */ /* 0x000ea20000000800 */
[----:B---3--:R-:W-:Y:S01]  /*8420*/  F2FP.BF16.PACK_AB R6, R24, R25 ;  /* 0x000000191806723e */ /* 0x008fe200000010ff */
[--C-:B------:R-:W-:Y:S02]  /*8430*/  FFMA.FTZ R116, R173, c[0x0][0x23c], -R106.reuse ;  /* 0x00008f00ad747a23 */ /* 0x100fe4000001086a */
[----:B------:R-:W-:Y:S02]  /*8440*/  FFMA.FTZ R123, R159, c[0x0][0x23c], -R106 ;  /* 0x00008f009f7b7a23 */ /* 0x000fe4000001086a */
[--C-:B------:R-:W-:Y:S02]  /*8450*/  FFMA.FTZ R122, R127, c[0x0][0x23c], -R100.reuse ;  /* 0x00008f007f7a7a23 */ /* 0x100fe40000010864 */
[----:B------:R-:W-:Y:S01]  /*8460*/  MUFU.EX2 R3, R177 ;  /* 0x000000b100037308 */ /* 0x000fe20000000800 */
[----:B------:R-:W-:-:S02]  /*8470*/  FFMA.FTZ R115, R117, c[0x0][0x23c], -R100 ;  /* 0x00008f0075737a23 */ /* 0x000fc40000010864 */
[----:B------:R-:W-:Y:S02]  /*8480*/  FFMA.FTZ R120, R119, c[0x0][0x23c], -R100 ;  /* 0x00008f0077787a23 */ /* 0x000fe40000010864 */
[--C-:B------:R-:W-:Y:S02]  /*8490*/  FFMA.FTZ R104, R104, c[0x0][0x23c], -R106.reuse ;  /* 0x00008f0068687a23 */ /* 0x100fe4000001086a */
[--C-:B------:R-:W-:Y:S01]  /*84a0*/  FFMA.FTZ R103, R103, c[0x0][0x23c], -R106.reuse ;  /* 0x00008f0067677a23 */ /* 0x100fe2000001086a */
        /* <DEDUP_REMOVED lines=10> */
[-C--:B---3--:R-:W-:Y:S02]  /*8550*/  FMUL.FTZ R88, R88, R32.reuse ;  /* 0x0000002058587220 */ /* 0x088fe40000410000 */
        /* <DEDUP_REMOVED lines=8> */
[----:B----4-:R-:W-:Y:S01]  /*85e0*/  F2FP.BF16.PACK_AB R7, R2, R3 ;  /* 0x000000030207723e */ /* 0x010fe200000010ff */
[-C--:B------:R-:W-:Y:S01]  /*85f0*/  FMUL.FTZ R96, R96, R32.reuse ;  /* 0x0000002060607220 */ /* 0x080fe20000410000 */
[----:B------:R-:W2:Y:S01]  /*8600*/  MUFU.EX2 R108, R108 ;  /* 0x0000006c006c7308 */ /* 0x000ea20000000800 */
[----:B------:R-:W-:Y:S02]  /*8610*/  FMUL.FTZ R97, R97, R32 ;  /* 0x0000002061617220 */ /* 0x000fe40000410000 */
[-C--:B------:R-:W-:Y:S02]  /*8620*/  FMUL.FTZ R98, R98, R31.reuse ;  /* 0x0000001f62627220 */ /* 0x080fe40000410000 */
[----:B-1----:R-:W-:Y:S01]  /*8630*/  HMMA.16816.F32.BF16 R88, R4, R12, R88 ;  /* 0x0000000c0458723c */ /* 0x002fe20000041858 */
[----:B------:R-:W-:-:S02]  /*8640*/  FMUL.FTZ R99, R99, R31 ;  /* 0x0000001f63637220 */ /* 0x000fc40000410000 */
        /* <DEDUP_REMOVED lines=23> */
[-C--:B------:R-:W-:Y:S02]  /*87c0*/  FMUL.FTZ R82, R82, R31.reuse ;  /* 0x0000001f52527220 */ /* 0x080fe40000410000 */
[----:B------:R-:W-:Y:S02]  /*87d0*/  FMUL.FTZ R83, R83, R31 ;  /* 0x0000001f53537220 */ /* 0x000fe40000410000 */
[-C--:B------:R-:W-:Y:S01]  /*87e0*/  FMUL.FTZ R76, R76, R32.reuse ;  /* 0x000000204c4c7220 */ /* 0x080fe20000410000 */
[----:B------:R-:W-:Y:S01]  /*87f0*/  MUFU.EX2 R112, R112 ;  /* 0x0000007000707308 */ /* 0x000fe20000000800 */
[----:B------:R-:W-:-:S02]  /*8800*/  FMUL.FTZ R77, R77, R32 ;  /* 0x000000204d4d7220 */ /* 0x000fc40000410000 */
[-C--:B------:R-:W-:Y:S02]  /*8810*/  FMUL.FTZ R78, R78, R31.reuse ;  /* 0x0000001f4e4e7220 */ /* 0x080fe40000410000 */
[-C--:B------:R-:W-:Y:S02]  /*8820*/  FMUL.FTZ R79, R79, R31.reuse ;  /* 0x0000001f4f4f7220 */ /* 0x080fe40000410000 */
[-C--:B------:R-:W-:Y:S01]  /*8830*/  FMUL.FTZ R44, R44, R32.reuse ;  /* 0x000000202c2c7220 */ /* 0x080fe20000410000 */
[----:B------:R-:W5:Y:S01]  /*8840*/  MUFU.EX2 R111, R111 ;  /* 0x0000006f006f7308 */ /* 0x000f620000000800 */
        /* <DEDUP_REMOVED lines=26> */
[-C--:B------:R-:W-:Y:S02]  /*89f0*/  FMUL.FTZ R61, R61, R32.reuse ;  /* 0x000000203d3d7220 */ /* 0x080fe40000410000 */
[-C--:B------:R-:W-:Y:S02]  /*8a00*/  FMUL.FTZ R62, R62, R31.reuse ;  /* 0x0000001f3e3e7220 */ /* 0x080fe40000410000 */
[----:B------:R-:W-:Y:S02]  /*8a10*/  FMUL.FTZ R63, R63, R31 ;  /* 0x0000001f3f3f7220 */ /* 0x000fe40000410000 */
[-C--:B------:R-:W-:Y:S01]  /*8a20*/  FMUL.FTZ R64, R64, R32.reuse ;  /* 0x0000002040407220 */ /* 0x080fe20000410000 */
[----:B------:R-:W2:Y:S01]  /*8a30*/  MUFU.EX2 R122, R122 ;  /* 0x0000007a007a7308 */ /* 0x000ea20000000800 */
[----:B------:R-:W-:-:S02]  /*8a40*/  FMUL.FTZ R65, R65, R32 ;  /* 0x0000002041417220 */ /* 0x000fc40000410000 */
[-C--:B------:R-:W-:Y:S02]  /*8a50*/  FMUL.FTZ R66, R66, R31.reuse ;  /* 0x0000001f42427220 */ /* 0x080fe40000410000 */
[-C--:B------:R-:W-:Y:S02]  /*8a60*/  FMUL.FTZ R67, R67, R31.reuse ;  /* 0x0000001f43437220 */ /* 0x080fe40000410000 */
[-C--:B------:R-:W-:Y:S01]  /*8a70*/  FMUL.FTZ R52, R52, R32.reuse ;  /* 0x0000002034347220 */ /* 0x080fe20000410000 */
[----:B------:R-:W2:Y:S01]  /*8a80*/  MUFU.EX2 R125, R125 ;  /* 0x0000007d007d7308 */ /* 0x000ea20000000800 */
[----:B------:R-:W-:Y:S01]  /*8a90*/  FMUL.FTZ R53, R53, R32 ;  /* 0x0000002035357220 */ /* 0x000fe20000410000 */
[----:B-1----:R-:W-:Y:S01]  /*8aa0*/  HMMA.16816.F32.BF16 R44, R4, R12, R44 ;  /* 0x0000000c042c723c */ /* 0x002fe2000004182c */
[-C--:B------:R-:W-:Y:S02]  /*8ab0*/  FMUL.FTZ R54, R54, R31.reuse ;  /* 0x0000001f36367220 */ /* 0x080fe40000410000 */
[----:B------:R-:W-:-:S02]  /*8ac0*/  FMUL.FTZ R55, R55, R31 ;  /* 0x0000001f37377220 */ /* 0x000fc40000410000 */
[-C--:B------:R-:W-:Y:S01]  /*8ad0*/  FMUL.FTZ R56, R56, R32.reuse ;  /* 0x0000002038387220 */ /* 0x080fe20000410000 */
[----:B------:R-:W-:Y:S01]  /*8ae0*/  MUFU.EX2 R115, R115 ;  /* 0x0000007300737308 */ /* 0x000fe20000000800 */
[-C--:B------:R-:W-:Y:S01]  /*8af0*/  FMUL.FTZ R57, R57, R32.reuse ;  /* 0x0000002039397220 */ /* 0x080fe20000410000 */
[C---:B------:R-:W-:Y:S01]  /*8b00*/  HMMA.16816.F32.BF16 R48, R4.reuse, R14, R48 ;  /* 0x0000000e0430723c */ /* 0x040fe20000041830 */
[----:B------:R-:W1:Y:S01]  /*8b10*/  LDSM.16.MT88.4 R12, [R136+0xa000] ;  /* 0x00a00000880c783b */ /* 0x000e620000004200 */
[-C--:B------:R-:W-:Y:S02]  /*8b20*/  FMUL.FTZ R58, R58, R31.reuse ;  /* 0x0000001f3a3a7220 */ /* 0x080fe40000410000 */
[-C--:B------:R-:W-:Y:S02]  /*8b30*/  FMUL.FTZ R59, R59, R31.reuse ;  /* 0x0000001f3b3b7220 */ /* 0x080fe40000410000 */
[----:B------:R-:W1:Y:S01]  /*8b40*/  MUFU.EX2 R120, R120 ;  /* 0x0000007800787308 */ /* 0x000e620000000800 */
[----:B------:R-:W-:Y:S01]  /*8b50*/  FFMA.FTZ R167, R167, R32, R30 ;  /* 0x00000020a7a77223 */ /* 0x000fe2000001001e */
[----:B---3--:R-:W-:Y:S01]  /*8b60*/  HMMA.16816.F32.BF16 R36, R4, R8, R36 ;  /* 0x000000080424723c */ /* 0x008fe20000041824 */
[----:B------:R-:W-:-:S02]  /*8b70*/  FFMA.FTZ R29, R166, R31, R29 ;  /* 0x0000001fa61d7223 */ /* 0x000fc4000001001d */
[----:B------:R-:W-:Y:S02]  /*8b80*/  FADD.FTZ R28, R28, R167 ;  /* 0x000000a71c1c7221 */ /* 0x000fe40000010000 */
[----:B------:R-:W-:Y:S01]  /*8b90*/  FADD.FTZ R0, R0, R29 ;  /* 0x0000001d00007221 */ /* 0x000fe20000010000 */
[----:B------:R-:W-:Y:S01]  /*8ba0*/  MUFU.EX2 R104, R104 ;  /* 0x0000006800687308 */ /* 0x000fe20000000800 */
[----:B------:R-:W-:Y:S01]  /*8bb0*/  FADD.FTZ R25, R25, R28 ;  /* 0x0000001c19197221 */ /* 0x000fe20000010000 */
[----:B------:R-:W-:Y:S01]  /*8bc0*/  HMMA.16816.F32.BF16 R40, R4, R10, R40 ;  /* 0x0000000a0428723c */ /* 0x000fe20000041828 */
[----:B------:R-:W3:Y:S01]  /*8bd0*/  LDSM.16.MT88.4 R8, [R137+0xa000] ;  /* 0x00a000008908783b */ /* 0x000ee20000004200 */
[----:B------:R-:W-:Y:S02]  /*8be0*/  FADD.FTZ R3, R3, R0 ;  /* 0x0000000003037221 */ /* 0x000fe40000010000 */
[----:B------:R-:W-:Y:S02]  /*8bf0*/  FADD.FTZ R24, R24, R25 ;  /* 0x0000001918187221 */ /* 0x000fe40000010000 */
[----:B------:R-:W1:Y:S01]  /*8c00*/  MUFU.EX2 R103, R103 ;  /* 0x0000006700677308 */ /* 0x000e620000000800 */
[----:B------:R-:W-:Y:S01]  /*8c10*/  FADD.FTZ R3, R2, R3 ;  /* 0x0000000302037221 */ /* 0x000fe20000010000 */
[----:B------:R-:W-:-:S06]  /*8c20*/  MOV R2, R26 ;  /* 0x0000001a00027202 */ /* 0x000fcc0000000f00 */
        /* <DEDUP_REMOVED lines=24> */
[----:B------:R-:W-:-:S04]  /*8db0*/  FADD.FTZ R111, R111, R112 ;  /* 0x000000706f6f7221 */ /* 0x000fc80000010000 */
[----:B------:R-:W-:Y:S01]  /*8dc0*/  FADD.FTZ R0, R122, R111 ;  /* 0x0000006f7a007221 */ /* 0x000fe20000010000 */
[----:B-1----:R-:W-:Y:S03]  /*8dd0*/  HMMA.16816.F32.BF16 R96, R4, R12, R96 ;  /* 0x0000000c0460723c */ /* 0x002fe60000041860 */
[----:B------:R-:W-:-:S05]  /*8de0*/  FADD.FTZ R0, R125, R0 ;  /* 0x000000007d007221 */ /* 0x000fca0000010000 */
        /* <DEDUP_REMOVED lines=27> */
[----:B------:R-:W-:Y:S01]  /*8fa0*/  F2FP.BF16.PACK_AB R7, R120, R115 ;  /* 0x000000737807723e */ /* 0x000fe200000010ff */
[----:B------:R-:W-:Y:S01]  /*8fb0*/  FADD.FTZ R115, R115, R0 ;  /* 0x0000000073737221 */ /* 0x000fe20000010000 */
[----:B------:R-:W-:Y:S01]  /*8fc0*/  MOV R3, R27 ;  /* 0x0000001b00037202 */ /* 0x000fe20000000f00 */
[----:B------:R-:W-:Y:S02]  /*8fd0*/  FADD.FTZ R116, R116, R121 ;  /* 0x0000007974747221 */ /* 0x000fe40000010000 */
[----:B------:R-:W-:Y:S02]  /*8fe0*/  FADD.FTZ R120, R120, R115 ;  /* 0x0000007378787221 */ /* 0x000fe40000010000 */
[----:B------:R-:W-:Y:S01]  /*8ff0*/  HMMA.16816.F32.BF16 R60, R4, R16, R60 ;  /* 0x00000010043c723c */ /* 0x000fe2000004183c */
[----:B------:R-:W-:-:S07]  /*9000*/  FADD.FTZ R123, R123, R116 ;  /* 0x000000747b7b7221 */ /* 0x000fce0000010000 */
        /* <DEDUP_REMOVED lines=48> */
[C---:B------:R-:W-:Y:S08]  /*9310*/  HMMA.16816.F32.BF16 R84, R4.reuse, R22, R84 ;  /* 0x000000160454723c */ /* 0x040ff00000041854 */
[C---:B---3--:R-:W-:Y:S08]  /*9320*/  HMMA.16816.F32.BF16 R44, R4.reuse, R16, R44 ;  /* 0x00000010042c723c */ /* 0x048ff0000004182c */
[C---:B------:R-:W-:Y:S08]  /*9330*/  HMMA.16816.F32.BF16 R48, R4.reuse, R18, R48 ;  /* 0x000000120430723c */ /* 0x040ff00000041830 */
[C---:B-1----:R-:W-:Y:S08]  /*9340*/  HMMA.16816.F32.BF16 R52, R4.reuse, R12, R52 ;  /* 0x0000000c0434723c */ /* 0x042ff00000041834 */
[C---:B------:R-:W-:Y:S08]  /*9350*/  HMMA.16816.F32.BF16 R56, R4.reuse, R14, R56 ;  /* 0x0000000e0438723c */ /* 0x040ff00000041838 */
[C---:B--2---:R-:W-:Y:S08]  /*9360*/  HMMA.16816.F32.BF16 R60, R4.reuse, R8, R60 ;  /* 0x00000008043c723c */ /* 0x044ff0000004183c */
[----:B------:R-:W-:Y:S11]  /*9370*/  HMMA.16816.F32.BF16 R64, R4, R10, R64 ;  /* 0x0000000a0440723c */ /* 0x000ff60000041840 */
[----:B------:R-:W-:Y:S08]  /*9380*/  @!UPT UIADD3 URZ, URZ, URZ, URZ ;  /* 0x0000003f3f3ff290 */ /* 0x000ff0000fffe03f */
.L_x_6058:
[----:B------:R-:W-:Y:S05]  /*9390*/  @!P3 BRA `(.L_x_6066) ;  /* 0x00002ff00000b947 */ /* 0x000fea0003800000 */
[----:B------:R-:W-:Y:S01]  /*93a0*/  ULDC UR7, c[0x0][0x1a0] ;  /* 0x0000680000077ab9 */ /* 0x000fe20000000800 */
[----:B------:R-:W-:Y:S01]  /*93b0*/  IMAD.MOV.U32 R103, RZ, RZ, R2 ;  /* 0x000000ffff677224 */ /* 0x000fe200078e0002 */
[----:B------:R-:W-:Y:S01]  /*93c0*/  ULEA UR7, -UR7, URZ, 0x6 ;  /* 0x0000003f07077291 */ /* 0x000fe2000f8e313f */
[----:B------:R-:W-:Y:S01]  /*93d0*/  IMAD.MOV.U32 R0, RZ, RZ, R3 ;  /* 0x000000ffff007224 */ /* 0x000fe200078e0003 */
[----:B------:R-:W-:-:S02]  /*93e0*/  ULDC UR5, c[0x0][0x198] ;  /* 0x0000660000057ab9 */ /* 0x000fc40000000800 */
[----:B------:R-:W-:Y:S02]  /*93f0*/  USHF.R.S32.HI UR6, URZ, 0x1f, UR7 ;  /* 0x0000001f3f067899 */ /* 0x000fe40008011407 */
[----:B------:R-:W-:Y:S01]  /*9400*/  ULEA UR5, -UR5, URZ, 0x6 ;  /* 0x0000003f05057291 */ /* 0x000fe2000f8e313f */
[----:B------:R-:W-:-:S03]  /*9410*/  MOV R163, UR7 ;  /* 0x0000000700a37c02 */ /* 0x000fc60008000f00 */
[----:B------:R-:W-:Y:S01]  /*9420*/  MOV R159, UR6 ;  /* 0x00000006009f7c02 */ /* 0x000fe20008000f00 */
[----:B------:R-:W-:Y:S02]  /*9430*/  USHF.R.S32.HI UR4, URZ, 0x1f, UR5 ;  /* 0x0000001f3f047899 */ /* 0x000fe40008011405 */
.L_x_6070:
        /* <DEDUP_REMOVED lines=60> */
[----:B------:R-:W-:Y:S01]  /*9800*/  IMAD.WIDE.U32 R6, R5, c[0x0][0x188], R6 ;  /* 0x0000620005067a25 */ /* 0x000fe200078e0006 */
[----:B------:R-:W-:Y:S05]  /*9810*/  SHF.R.S32.HI R3, RZ, 0x1f, R5 ;  /* 0x0000001fff037819 */ /* 0x000fea0000011405 */
[----:B------:R-:W-:Y:S02]  /*9820*/  IMAD R2, R3, c[0x0][0x188], RZ ;  /* 0x0000620003027a24 */ /* 0x000fe400078e02ff */
[----:B------:R-:W-:Y:S02]  /*9830*/  IMAD.MOV.U32 R3, RZ, RZ, R6 ;  /* 0x000000ffff037224 */ /* 0x000fe400078e0006 */
[----:B------:R-:W-:Y:S04]  /*9840*/  IMAD R2, R5, c[0x0][0x18c], R2 ;  /* 0x0000630005027a24 */ /* 0x000fe800078e0202 */
[----:B------:R-:W-:Y:S02]  /*9850*/  IMAD.IADD R100, R7, 0x1, R2 ;  /* 0x0000000107647824 */ /* 0x000fe400078e0202 */
.L_x_6067:
[----:B------:R-:W-:Y:S02]  /*9860*/  ISETP.GE.AND P4, PT, R157, c[0x0][0x220], PT ;  /* 0x000088009d007a0c */ /* 0x000fe40003f86270 */
[C---:B------:R-:W-:Y:S02]  /*9870*/  LEA R2, P2, R3.reuse, R168, 0x1 ;  /* 0x000000a803027211 */ /* 0x040fe400078408ff */
[----:B------:R-:W-:Y:S02]  /*9880*/  ISETP.GE.AND P3, PT, R156, c[0x0][0x220], PT ;  /* 0x000088009c007a0c */ /* 0x000fe40003f66270 */
[C---:B------:R-:W-:Y:S02]  /*9890*/  IADD3 R101, P1, R152.reuse, R3, RZ ;  /* 0x0000000398657210 */ /* 0x040fe40007f3e0ff */
[----:B------:R-:W-:Y:S02]  /*98a0*/  LEA.HI.X R3, R3, R169, R100, 0x1, P2 ;  /* 0x000000a903037211 */ /* 0x000fe400010f0c64 */
[----:B------:R-:W-:Y:S02]  /*98b0*/  IADD3.X R102, R151, R100, RZ, P1, !PT ;  /* 0x0000006497667210 */ /* 0x000fe40000ffe4ff */
[C---:B------:R-:W-:Y:S01]  /*98c0*/  IADD3 R171, P2, R152.reuse, R101, RZ ;  /* 0x0000006598ab7210 */ /* 0x040fe20007f5e0ff */
[----:B------:R-:W-:Y:S01]  /*98d0*/  @P4 STS.128 [R154+0x8000], RZ ;  /* 0x008000ff9a004388 */ /* 0x000fe20000000c00 */
[-C--:B------:R-:W-:Y:S02]  /*98e0*/  @!P4 LEA R178, P5, R101, R168.reuse, 0x1 ;  /* 0x000000a865b2c211 */ /* 0x080fe400078a08ff */
[-C--:B------:R-:W-:Y:S02]  /*98f0*/  @!P4 LEA R176, P6, R171, R168.reuse, 0x1 ;  /* 0x000000a8abb0c211 */ /* 0x080fe400078c08ff */
[CCC-:B------:R-:W-:Y:S02]  /*9900*/  @!P4 LEA.HI.X R179, R101.reuse, R169.reuse, R102.reuse, 0x1, P5 ;  /* 0x000000a965b3c211 */ /* 0x1c0fe400028f0c66 */
[----:B------:R-:W-:Y:S01]  /*9910*/  @!PT LDS RZ, [RZ] ;  /* 0x00000000fffff984 */ /* 0x000fe20000000800 */
[----:B------:R-:W-:Y:S01]  /*9920*/  @!PT LDS RZ, [RZ] ;  /* 0x00000000fffff984 */ /* 0x000fe20000000800 */
[----:B------:R-:W-:Y:S01]  /*9930*/  @!PT LDS RZ, [RZ] ;  /* 0x00000000fffff984 */ /* 0x000fe20000000800 */
[----:B------:R1:W-:Y:S01]  /*9940*/  @!P4 LDGSTS.E.BYPASS.LTC128B.128 [R154+0x8000], [R2.64] ;  /* 0x08000000029acfae */ /* 0x0003e2000b901d48 */
[C---:B------:R-:W-:Y:S04]  /*9950*/  @!P3 LEA R172, P1, R101.reuse, R168, 0x1 ;  /* 0x000000a865acb211 */ /* 0x040fe800078208ff */
[-C--:B------:R-:W-:Y:S02]  /*9960*/  @!P3 LEA.HI.X R173, R101, R169.reuse, R102, 0x1, P1 ;  /* 0x000000a965adb211 */ /* 0x080fe400008f0c66 */
[----:B------:R-:W-:Y:S01]  /*9970*/  @P3 STS.128 [R154+0xa000], RZ ;  /* 0x00a000ff9a003388 */ /* 0x000fe20000000c00 */
[----:B------:R-:W-:Y:S02]  /*9980*/  IADD3.X R102, R151, R102, RZ, P2, !PT ;  /* 0x0000006697667210 */ /* 0x000fe400017fe4ff */
[CC--:B------:R-:W-:Y:S02]  /*9990*/  @!P3 LEA R170, P2, R171.reuse, R168.reuse, 0x1 ;  /* 0x000000a8abaab211 */ /* 0x0c0fe400078408ff */
[C-C-:B------:R-:W-:Y:S02]  /*99a0*/  @!P4 LEA.HI.X R177, R171.reuse, R169, R102.reuse, 0x1, P6 ;  /* 0x000000a9abb1c211 */ /* 0x140fe400030f0c66 */
[----:B------:R-:W-:Y:S01]  /*99b0*/  @!PT LDS RZ, [RZ] ;  /* 0x00000000fffff984 */ /* 0x000fe20000000800 */
[----:B------:R-:W-:Y:S01]  /*99c0*/  @!PT LDS RZ, [RZ] ;  /* 0x00000000fffff984 */ /* 0x000fe20000000800 */
[----:B------:R-:W-:Y:S01]  /*99d0*/  @!PT LDS RZ, [RZ] ;  /* 0x00000000fffff984 */ /* 0x000fe20000000800 */
[----:B------:R1:W-:Y:S01]  /*99e0*/  @!P3 LDGSTS.E.BYPASS.LTC128B.128 [R154+0xa000], [R2.64+0x80] ;  /* 0x0a000080029abfae */ /* 0x0003e2000b901d48 */
[----:B------:R-:W-:Y:S02]  /*99f0*/  IADD3 R101, P1, R152, R171, RZ ;  /* 0x000000ab98657210 */ /* 0x000fe40007f3e0ff */
[-C--:B------:R-:W-:Y:S02]  /*9a00*/  @!P3 LEA.HI.X R171, R171, R169.reuse, R102, 0x1, P2 ;  /* 0x000000a9ababb211 */ /* 0x080fe400010f0c66 */
[----:B------:R-:W-:Y:S02]  /*9a10*/  @!P4 LEA R174, P5, R101, R168, 0x1 ;  /* 0x000000a865aec211 */ /* 0x000fe400078a08ff */
        /* <DEDUP_REMOVED lines=9> */
[----:B------:R-:W-:Y:S04]  /*9ab0*/  ISETP.GT.AND P1, PT, R155, R148, PT ;  /* 0x000000949b00720c */ /* 0x000fe80003f24270 */
        /* <DEDUP_REMOVED lines=34> */
[C---:B--2---:R-:W-:Y:S08]  /*9ce0*/  HMMA.16816.F32.BF16 R4, R104.reuse, R108, RZ ;  /* 0x0000006c6804723c */ /* 0x044ff000000418ff */
[C---:B------:R-:W-:Y:S01]  /*9cf0*/  HMMA.16816.F32.BF16 R8, R104.reuse, R110, RZ ;  /* 0x0000006e6808723c */ /* 0x040fe200000418ff */
[----:B------:R-:W-:Y:S07]  /*9d00*/  LDSM.16.M88.4 R108, [R144] ;  /* 0x00000000906c783b */ /* 0x000fee0000000200 */
[C---:B---3--:R-:W-:Y:S08]  /*9d10*/  HMMA.16816.F32.BF16 R12, R104.reuse, R112, RZ ;  /* 0x00000070680c723c */ /* 0x048ff000000418ff */
[C---:B------:R-:W-:Y:S01]  /*9d20*/  HMMA.16816.F32.BF16 R16, R104.reuse, R114, RZ ;  /* 0x000000726810723c */ /* 0x040fe200000418ff */
[----:B------:R-:W2:Y:S07]  /*9d30*/  LDSM.16.M88.4 R112, [R143] ;  /* 0x000000008f70783b */ /* 0x000eae0000000200 */
[C---:B-1----:R-:W-:Y:S08]  /*9d40*/  HMMA.16816.F32.BF16 R20, R104.reuse, R116, RZ ;  /* 0x000000746814723c */ /* 0x042ff000000418ff */
[C---:B------:R-:W-:Y:S01]  /*9d50*/  HMMA.16816.F32.BF16 R24, R104.reuse, R118, RZ ;  /* 0x000000766818723c */ /* 0x040fe200000418ff */
[----:B------:R-:W1:Y:S07]  /*9d60*/  LDSM.16.M88.4 R116, [R135] ;  /* 0x000000008774783b */ /* 0x000e6e0000000200 */
[C---:B------:R-:W-:Y:S08]  /*9d70*/  HMMA.16816.F32.BF16 R28, R104.reuse, R120, RZ ;  /* 0x00000078681c723c */ /* 0x040ff000000418ff */
[----:B------:R-:W-:Y:S01]  /*9d80*/  HMMA.16816.F32.BF16 R32, R104, R122, RZ ;  /* 0x0000007a6820723c */ /* 0x000fe200000418ff */
[----:B------:R-:W3:Y:S07]  /*9d90*/  LDSM.16.M88.4 R104, [R133] ;  /* 0x000000008568783b */ /* 0x000eee0000000200 */
[----:B------:R-:W-:Y:S01]  /*9da0*/  LDSM.16.M88.4 R120, [R139+0x4800] ;  /* 0x004800008b78783b */ /* 0x000fe20000000200 */
[C---:B--2---:R-:W-:Y:S08]  /*9db0*/  HMMA.16816.F32.BF16 R4, R108.reuse, R112, R4 ;  /* 0x000000706c04723c */ /* 0x044ff00000041804 */
[C---:B------:R-:W-:Y:S01]  /*9dc0*/  HMMA.16816.F32.BF16 R8, R108.reuse, R114, R8 ;  /* 0x000000726c08723c */ /* 0x040fe20000041808 */
[----:B------:R-:W-:Y:S07]  /*9dd0*/  LDSM.16.M88.4 R112, [R142] ;  /* 0x000000008e70783b */ /* 0x000fee0000000200 */
[C---:B-1----:R-:W-:Y:S08]  /*9de0*/  HMMA.16816.F32.BF16 R12, R108.reuse, R116, R12 ;  /* 0x000000746c0c723c */ /* 0x042ff0000004180c */
        /* <DEDUP_REMOVED lines=119> */
[----:B-----5:R-:W-:Y:S02]  /*a560*/  FMUL.FTZ R171, R32, c[0x0][0x2ec] ;  /* 0x0000bb0020ab7a20 */ /* 0x020fe40000410000 */
        /* <DEDUP_REMOVED lines=71> */
[C---:B------:R-:W-:Y:S01]  /*a9e0*/  LEA R12, P1, R3.reuse, R160, 0x2 ;  /* 0x000000a0030c7211 */ /* 0x040fe200078210ff */
[----:B------:R-:W-:Y:S01]  /*a9f0*/  IMAD.IADD R2, R3, 0x1, -R7 ;  /* 0x0000000103027824 */ /* 0x000fe200078e0a07 */
[-C--:B------:R-:W-:Y:S02]  /*aa00*/  LEA.HI.X.SX32 R15, R7, R161.reuse, 0x2, P2 ;  /* 0x000000a1070f7211 */ /* 0x080fe400010f16ff */
[----:B------:R-:W-:Y:S01]  /*aa10*/  LEA.HI.X.SX32 R13, R3, R161, 0x2, P1 ;  /* 0x000000a1030d7211 */ /* 0x000fe200008f16ff */
[----:B------:R-:W-:Y:S02]  /*aa20*/  IMAD.MOV.U32 R3, RZ, RZ, 0x40 ;  /* 0x00000040ff037424 */ /* 0x000fe400078e00ff */
[----:B------:R-:W2:Y:S02]  /*aa30*/  LDG.E R4, [R14.64] ;  /* 0x000000080e047981 */ /* 0x000ea4000c1e1900 */
[----:B------:R-:W-:Y:S02]  /*aa40*/  IMAD R3, R2, c[0x0][0x2d0], -R3 ;  /* 0x0000b40002037a24 */ /* 0x000fe400078e0a03 */
[----:B------:R-:W2:Y:S02]  /*aa50*/  LDG.E R5, [R12.64] ;  /* 0x000000080c057981 */ /* 0x000ea4000c1e1900 */
[C---:B------:R-:W-:Y:S01]  /*aa60*/  IMAD.WIDE.U32 R6, R3.reuse, c[0x0][0x198], RZ ;  /* 0x0000660003067a25 */ /* 0x040fe200078e00ff */
[----:B------:R-:W-:Y:S05]  /*aa70*/  SHF.R.S32.HI R2, RZ, 0x1f, R3 ;  /* 0x0000001fff027819 */ /* 0x000fea0000011403 */
[----:B------:R-:W-:Y:S04]  /*aa80*/  IMAD R2, R2, c[0x0][0x198], RZ ;  /* 0x0000660002027a24 */ /* 0x000fe800078e02ff */
[----:B------:R-:W-:Y:S05]  /*aa90*/  IMAD R2, R3, c[0x0][0x19c], R2 ;  /* 0x0000670003027a24 */ /* 0x000fea00078e0202 */
[----:B------:R-:W-:Y:S01]  /*aaa0*/  IADD3 R7, R7, R2, RZ ;  /* 0x0000000207077210 */ /* 0x000fe20007ffe0ff */
[----:B--2---:R-:W-:Y:S04]  /*aab0*/  IMAD.IADD R5, R4, 0x1, -R5 ;  /* 0x0000000104057824 */ /* 0x004fe800078e0a05 */
[----:B------:R-:W-:Y:S01]  /*aac0*/  IMAD.WIDE.U32 R6, R5, c[0x0][0x180], R6 ;  /* 0x0000600005067a25 */ /* 0x000fe200078e0006 */
[----:B------:R-:W-:Y:S05]  /*aad0*/  SHF.R.S32.HI R3, RZ, 0x1f, R5 ;  /* 0x0000001fff037819 */ /* 0x000fea0000011405 */
[----:B------:R-:W-:Y:S04]  /*aae0*/  IMAD R2, R3, c[0x0][0x180], RZ ;  /* 0x0000600003027a24 */ /* 0x000fe800078e02ff */
[----:B------:R-:W-:Y:S02]  /*aaf0*/  IMAD R2, R5, c[0x0][0x184], R2 ;  /* 0x0000610005027a24 */ /* 0x000fe400078e0202 */
[----:B------:R-:W-:Y:S02]  /*ab00*/  IMAD.MOV.U32 R5, RZ, RZ, R6 ;  /* 0x000000ffff057224 */ /* 0x000fe400078e0006 */
[----:B------:R-:W-:Y:S02]  /*ab10*/  IMAD.IADD R4, R7, 0x1, R2 ;  /* 0x0000000107047824 */ /* 0x000fe400078e0202 */
.L_x_6069:
[----:B------:R2:W-:Y:S01]  /*ab20*/  @P4 STS.128 [R154+0x4000], RZ ;  /* 0x004000ff9a004388 */ /* 0x0005e20000000c00 */
[CC--:B------:R-:W-:Y:S02]  /*ab30*/  LEA R16, P2, R5.reuse, R164.reuse, 0x1 ;  /* 0x000000a405107211 */ /* 0x0c0fe400078408ff */
[C---:B------:R-:W-:Y:S02]  /*ab40*/  IADD3 R3, P1, R150.reuse, R5, RZ ;  /* 0x0000000596037210 */ /* 0x040fe40007f3e0ff */
        /* <DEDUP_REMOVED lines=60> */
.L_x_6068:
        /* <DEDUP_REMOVED lines=56> */
[----:B------:R-:W-:Y:S01]  /*b290*/  ISETP.GT.AND P1, PT, R155, R148, PT ;  /* 0x000000949b00720c */ /* 0x000fe20003f24270 */
        /* <DEDUP_REMOVED lines=25> */
[----:B--2---:R-:W-:Y:S02]  /*b430*/  FMUL.FTZ R4, R100, R96 ;  /* 0x0000006064047220 */ /* 0x004fe40000410000 */
        /* <DEDUP_REMOVED lines=14> */
[----:B------:R-:W-:Y:S02]  /*b520*/  FMUL.FTZ R35, R0, R71 ;  /* 0x0000004700237220 */ /* 0x000fe40000410000 */
[----:B------:R-:W-:Y:S02]  /*b530*/  FMUL.FTZ R37, R100, R37 ;  /* 0x0000002564257220 */ /* 0x000fe40000410000 */
[C---:B------:R-:W-:Y:S01]  /*b540*/  FMUL.FTZ R38, R0.reuse, R38 ;  /* 0x0000002600267220 */ /* 0x040fe20000410000 */
[----:B------:R-:W1:Y:S01]  /*b550*/  MUFU.EX2 R108, R108 ;  /* 0x0000006c006c7308 */ /* 0x000e620000000800 */
[----:B------:R-:W-:Y:S01]  /*b560*/  FMUL.FTZ R39, R0, R39 ;  /* 0x0000002700277220 */ /* 0x000fe20000410000 */
[----:B------:R-:W-:Y:S01]  /*b570*/  LDSM.16.MT88.4 R68, [R137+0xa000] ;  /* 0x00a000008944783b */ /* 0x000fe20000004200 */
[----:B------:R-:W-:Y:S01]  /*b580*/  FMUL.FTZ R40, R100, R40 ;  /* 0x0000002864287220 */ /* 0x000fe20000410000 */
[----:B--2---:R-:W-:Y:S01]  /*b590*/  F2FP.BF16.PACK_AB R97, R106, R107 ;  /* 0x0000006b6a61723e */ /* 0x004fe200000010ff */
[----:B------:R-:W-:Y:S02]  /*b5a0*/  FMUL.FTZ R41, R100, R41 ;  /* 0x0000002964297220 */ /* 0x000fe40000410000 */
[C---:B------:R-:W-:Y:S02]  /*b5b0*/  FMUL.FTZ R42, R0.reuse, R42 ;  /* 0x0000002a002a7220 */ /* 0x040fe40000410000 */
[----:B------:R-:W-:Y:S01]  /*b5c0*/  FMUL.FTZ R43, R0, R43 ;  /* 0x0000002b002b7220 */ /* 0x000fe20000410000 */
[----:B------:R-:W-:Y:S01]  /*b5d0*/  MUFU.EX2 R105, R105 ;  /* 0x0000006900697308 */ /* 0x000fe20000000800 */
[----:B------:R-:W-:Y:S01]  /*b5e0*/  LDSM.16.MT88.4 R84, [R138+0x9800] ;  /* 0x009800008a54783b */ /* 0x000fe20000004200 */
[C---:B------:R-:W-:Y:S02]  /*b5f0*/  FMUL.FTZ R44, R100.reuse, R44 ;  /* 0x0000002c642c7220 */ /* 0x040fe40000410000 */
[----:B------:R-:W-:Y:S02]  /*b600*/  FMUL.FTZ R45, R100, R45 ;  /* 0x0000002d642d7220 */ /* 0x000fe40000410000 */
[C---:B------:R-:W-:Y:S02]  /*b610*/  FMUL.FTZ R46, R0.reuse, R46 ;  /* 0x0000002e002e7220 */ /* 0x040fe40000410000 */
[----:B------:R-:W-:Y:S02]  /*b620*/  FMUL.FTZ R47, R0, R47 ;  /* 0x0000002f002f7220 */ /* 0x000fe40000410000 */
[----:B------:R-:W2:Y:S01]  /*b630*/  MUFU.EX2 R104, R104 ;  /* 0x0000006800687308 */ /* 0x000ea20000000800 */
[C---:B------:R-:W-:Y:S02]  /*b640*/  FMUL.FTZ R48, R100.reuse, R48 ;  /* 0x0000003064307220 */ /* 0x040fe40000410000 */
[----:B------:R-:W-:Y:S01]  /*b650*/  FMUL.FTZ R49, R100, R49 ;  /* 0x0000003164317220 */ /* 0x000fe20000410000 */
[----:B-1----:R-:W-:Y:S01]  /*b660*/  F2FP.BF16.PACK_AB R98, R108, R109 ;  /* 0x0000006d6c62723e */ /* 0x002fe200000010ff */
        /* <DEDUP_REMOVED lines=12> */
[----:B--2---:R-:W-:Y:S01]  /*b730*/  F2FP.BF16.PACK_AB R99, R104, R105 ;  /* 0x000000696863723e */ /* 0x004fe200000010ff */
[C---:B------:R-:W-:Y:S02]  /*b740*/  FMUL.FTZ R52, R100.reuse, R52 ;  /* 0x0000003464347220 */ /* 0x040fe40000410000 */
[----:B------:R-:W-:Y:S02]  /*b750*/  FMUL.FTZ R53, R100, R53 ;  /* 0x0000003564357220 */ /* 0x000fe40000410000 */
[C---:B------:R-:W-:Y:S01]  /*b760*/  FMUL.FTZ R54, R0.reuse, R54 ;  /* 0x0000003600367220 */ /* 0x040fe20000410000 */
[----:B------:R-:W-:Y:S01]  /*b770*/  MUFU.EX2 R123, R123 ;  /* 0x0000007b007b7308 */ /* 0x000fe20000000800 */
[C---:B------:R-:W-:Y:S05]  /*b780*/  HMMA.16816.F32.BF16 R4, R96.reuse, R12, R4 ;  /* 0x0000000c6004723c */ /* 0x040fea0000041804 */
[----:B------:R-:W-:Y:S02]  /*b790*/  FMUL.FTZ R55, R0, R55 ;  /* 0x0000003700377220 */ /* 0x000fe40000410000 */
[C---:B------:R-:W-:Y:S01]  /*b7a0*/  FMUL.FTZ R12, R100.reuse, R88 ;  /* 0x00000058640c7220 */ /* 0x040fe20000410000 */
[C---:B------:R-:W-:Y:S01]  /*b7b0*/  HMMA.16816.F32.BF16 R8, R96.reuse, R14, R8 ;  /* 0x0000000e6008723c */ /* 0x040fe20000041808 */
[----:B------:R-:W-:Y:S03]  /*b7c0*/  MUFU.EX2 R124, R124 ;  /* 0x0000007c007c7308 */ /* 0x000fe60000000800 */
[C---:B------:R-:W-:Y:S02]  /*b7d0*/  FMUL.FTZ R13, R100.reuse, R89 ;  /* 0x00000059640d7220 */ /* 0x040fe40000410000 */
[----:B------:R-:W-:Y:S02]  /*b7e0*/  FMUL.FTZ R56, R100, R56 ;  /* 0x0000003864387220 */ /* 0x000fe40000410000 */
[C---:B------:R-:W-:Y:S03]  /*b7f0*/  FMUL.FTZ R14, R0.reuse, R90 ;  /* 0x0000005a000e7220 */ /* 0x040fe60000410000 */
[----:B------:R-:W-:Y:S01]  /*b800*/  MUFU.EX2 R125, R125 ;  /* 0x0000007d007d7308 */ /* 0x000fe20000000800 */
[----:B------:R-:W-:Y:S02]  /*b810*/  FMUL.FTZ R15, R0, R91 ;  /* 0x0000005b000f7220 */ /* 0x000fe40000410000 */
        /* <DEDUP_REMOVED lines=15> */
[----:B------:R-:W-:Y:S02]  /*b910*/  FFMA.FTZ R176, R176, c[0x0][0x23c], -R111 ;  /* 0x00008f00b0b07a23 */ /* 0x000fe4000001086f */
[C---:B------:R-:W-:Y:S02]  /*b920*/  FFMA.FTZ R167, R100.reuse, R167, R103 ;  /* 0x000000a764a77223 */ /* 0x040fe40000010067 */
        /* <DEDUP_REMOVED lines=43> */
[----:B------:R-:W-:Y:S06]  /*bbe0*/  MUFU.EX2 R119, R119 ;  /* 0x0000007700777308 */ /* 0x000fec0000000800 */
[----:B-1----:R-:W-:Y:S01]  /*bbf0*/  F2FP.BF16.PACK_AB R68, R113, R112 ;  /* 0x000000707144723e */ /* 0x002fe200000010ff */
[C---:B------:R-:W-:Y:S03]  /*bc00*/  HMMA.16816.F32.BF16 R56, R96.reuse, R70, R56 ;  /* 0x000000466038723c */ /* 0x040fe60000041838 */
[----:B------:R-:W1:Y:S01]  /*bc10*/  MUFU.EX2 R120, R120 ;  /* 0x0000007800787308 */ /* 0x000e620000000800 */
[----:B--2---:R-:W-:Y:S03]  /*bc20*/  F2FP.BF16.PACK_AB R69, R115, R114 ;  /* 0x000000727345723e */ /* 0x004fe600000010ff */
[----:B---3--:R-:W-:Y:S01]  /*bc30*/  F2FP.BF16.PACK_AB R70, R117, R118 ;  /* 0x000000767546723e */ /* 0x008fe200000010ff */
[C---:B------:R-:W-:Y:S05]  /*bc40*/  HMMA.16816.F32.BF16 R60, R96.reuse, R76, R60 ;  /* 0x0000004c603c723c */ /* 0x040fea000004183c */
[----:B------:R-:W-:Y:S03]  /*bc50*/  MUFU.EX2 R173, R173 ;  /* 0x000000ad00ad7308 */ /* 0x000fe60000000800 */
[----:B------:R-:W-:Y:S01]  /*bc60*/  HMMA.16816.F32.BF16 R64, R96, R78, R64 ;  /* 0x0000004e6040723c */ /* 0x000fe20000041840 */
[----:B------:R-:W2:Y:S06]  /*bc70*/  LDSM.16.MT88.4 R76, [R137+0x8800] ;  /* 0x00880000894c783b */ /* 0x000eac0000004200 */
[----:B------:R-:W3:Y:S01]  /*bc80*/  MUFU.EX2 R178, R178 ;  /* 0x000000b200b27308 */ /* 0x000ee20000000800 */
[----:B-1----:R-:W-:Y:S09]  /*bc90*/  F2FP.BF16.PACK_AB R71, R120, R119 ;  /* 0x000000777847723e */ /* 0x002ff200000010ff */
        /* <DEDUP_REMOVED lines=34> */
[----:B------:R-:W-:Y:S02]  /*bec0*/  F2FP.BF16.PACK_AB R68, R122, R121 ;  /* 0x000000797a44723e */ /* 0x000fe400000010ff */
[----:B------:R-:W-:Y:S03]  /*bed0*/  F2FP.BF16.PACK_AB R69, R124, R123 ;  /* 0x0000007b7c45723e */ /* 0x000fe600000010ff */
[----:B------:R-:W-:Y:S02]  /*bee0*/  F2FP.BF16.PACK_AB R70, R126, R125 ;  /* 0x0000007d7e46723e */ /* 0x000fe400000010ff */
[----:B------:R-:W-:Y:S07]  /*bef0*/  F2FP.BF16.PACK_AB R71, R176, R127 ;  /* 0x0000007fb047723e */ /* 0x000fee00000010ff */
        /* <DEDUP_REMOVED lines=20> */
[C---:B--2---:R-:W-:Y:S08]  /*c040*/  HMMA.16816.F32.BF16 R60, R68.reuse, R72, R60 ;  /* 0x00000048443c723c */ /* 0x044ff0000004183c */
[----:B------:R-:W-:Y:S01]  /*c050*/  HMMA.16816.F32.BF16 R64, R68, R74, R64 ;  /* 0x0000004a4440723c */ /* 0x000fe20000041840 */
[----:B------:R-:W2:Y:S07]  /*c060*/  LDSM.16.MT88.4 R68, [R136+0x9800] ;  /* 0x009800008844783b */ /* 0x000eae0000004200 */
[C---:B------:R-:W-:Y:S01]  /*c070*/  HMMA.16816.F32.BF16 R96, R100.reuse, R92, R4 ;  /* 0x0000005c6460723c */ /* 0x040fe20000041804 */
[----:B------:R-:W3:Y:S07]  /*c080*/  LDSM.16.MT88.4 R4, [R140+0xb800] ;  /* 0x00b800008c04783b */ /* 0x000eee0000004200 */
[C---:B------:R-:W-:Y:S01]  /*c090*/  HMMA.16816.F32.BF16 R92, R100.reuse, R94, R8 ;  /* 0x0000005e645c723c */ /* 0x040fe20000041808 */
[----:B------:R-:W4:Y:S07]  /*c0a0*/  LDSM.16.MT88.4 R8, [R138+0xb800] ;  /* 0x00b800008a08783b */ /* 0x000f2e0000004200 */
[C---:B------:R-:W-:Y:S01]  /*c0b0*/  HMMA.16816.F32.BF16 R88, R100.reuse, R84, R12 ;  /* 0x000000546458723c */ /* 0x040fe2000004180c */
[----:B------:R-:W5:Y:S07]  /*c0c0*/  LDSM.16.MT88.4 R12, [R137+0xb800] ;  /* 0x00b80000890c783b */ /* 0x000f6e0000004200 */
[C---:B------:R-:W-:Y:S07]  /*c0d0*/  HMMA.16816.F32.BF16 R84, R100.reuse, R86, R16 ;  /* 0x000000566454723c */ /* 0x040fee0000041810 */
[----:B------:R-:W-:Y:S01]  /*c0e0*/  FADD.FTZ R17, R105, R106 ;  /* 0x0000006a69117221 */ /* 0x000fe20000010000 */
[C---:B-1----:R-:W-:Y:S04]  /*c0f0*/  HMMA.16816.F32.BF16 R80, R100.reuse, R76, R20 ;  /* 0x0000004c6450723c */ /* 0x042fe80000041814 */
[----:B------:R-:W-:Y:S04]  /*c100*/  FADD.FTZ R17, R104, R17 ;  /* 0x0000001168117221 */ /* 0x000fe80000010000 */
[C---:B------:R-:W-:Y:S08]  /*c110*/  HMMA.16816.F32.BF16 R76, R100.reuse, R78, R24 ;  /* 0x0000004e644c723c */ /* 0x040ff00000041818 */
[C---:B--2---:R-:W-:Y:S08]  /*c120*/  HMMA.16816.F32.BF16 R72, R100.reuse, R68, R28 ;  /* 0x000000446448723c */ /* 0x044ff0000004181c */
[C---:B------:R-:W-:Y:S08]  /*c130*/  HMMA.16816.F32.BF16 R68, R100.reuse, R70, R32 ;  /* 0x000000466444723c */ /* 0x040ff00000041820 */
[C---:B---3--:R-:W-:Y:S08]  /*c140*/  HMMA.16816.F32.BF16 R36, R100.reuse, R4, R36 ;  /* 0x000000046424723c */ /* 0x048ff00000041824 */
[C---:B------:R-:W-:Y:S01]  /*c150*/  HMMA.16816.F32.BF16 R40, R100.reuse, R6, R40 ;  /* 0x000000066428723c */ /* 0x040fe20000041828 */
[----:B------:R-:W1:Y:S07]  /*c160*/  LDSM.16.MT88.4 R4, [R136+0xb800] ;  /* 0x00b800008804783b */ /* 0x000e6e0000004200 */
[C---:B----4-:R-:W-:Y:S07]  /*c170*/  HMMA.16816.F32.BF16 R44, R100.reuse, R8, R44 ;  /* 0x00000008642c723c */ /* 0x050fee000004182c */
[----:B------:R-:W-:Y:S01]  /*c180*/  FADD.FTZ R9, R109, R110 ;  /* 0x0000006e6d097221 */ /* 0x000fe20000010000 */
[C---:B------:R-:W-:Y:S04]  /*c190*/  HMMA.16816.F32.BF16 R48, R100.reuse, R10, R48 ;  /* 0x0000000a6430723c */ /* 0x040fe80000041830 */
[----:B------:R-:W-:Y:S02]  /*c1a0*/  FADD.FTZ R9, R108, R9 ;  /* 0x000000096c097221 */ /* 0x000fe40000010000 */
[----:B------:R-:W-:Y:S02]  /*c1b0*/  FADD.FTZ R8, R114, R17 ;  /* 0x0000001172087221 */ /* 0x000fe40000010000 */
[----:B------:R-:W-:Y:S01]  /*c1c0*/  FADD.FTZ R112, R112, R9 ;  /* 0x0000000970707221 */ /* 0x000fe20000010000 */
[C---:B-----5:R-:W-:Y:S03]  /*c1d0*/  HMMA.16816.F32.BF16 R52, R100.reuse, R12, R52 ;  /* 0x0000000c6434723c */ /* 0x060fe60000041834 */
        /* <DEDUP_REMOVED lines=13> */
[----:B------:R-:W-:Y:S01]  /*c2b0*/  FADD.FTZ R125, R125, R122 ;  /* 0x0000007a7d7d7221 */ /* 0x000fe20000010000 */
[----:B------:R-:W-:Y:S01]  /*c2c0*/  MOV R103, R2 ;  /* 0x0000000200677202 */ /* 0x000fe20000000f00 */
        /* <DEDUP_REMOVED lines=12> */
.L_x_6066:
        /* <DEDUP_REMOVED lines=14> */
[----:B------:R-:W-:Y:S02]  /*c470*/  LEA.HI R17, R13, R4, RZ, 0x2 ;  /* 0x000000040d117211 */ /* 0x000fe400078f10ff */
[----:B----4-:R-:W-:Y:S02]  /*c480*/  SHF.R.S32.HI R10, RZ, 0x1f, R15 ;  /* 0x0000001fff0a7819 */ /* 0x010fe4000001140f */
[----:B------:R-:W-:Y:S02]  /*c490*/  SHF.R.S32.HI R12, RZ, 0x2, R17 ;  /* 0x00000002ff0c7819 */ /* 0x000fe40000011411 */
[----:B------:R-:W-:-:S04]  /*c4a0*/  LEA.HI R10, R10, R15, RZ, 0x4 ;  /* 0x0000000f0a0a7211 */ /* 0x000fc800078f20ff */
[----:B------:R-:W-:Y:S01]  /*c4b0*/  SHF.R.S32.HI R10, RZ, 0x4, R10 ;  /* 0x00000004ff0a7819 */ /* 0x000fe2000001140a */
[----:B-1----:R-:W-:Y:S01]  /*c4c0*/  FADD.FTZ R6, R7, R6 ;  /* 0x0000000607067221 */ /* 0x002fe20000010000 */
[----:B------:R-:W-:Y:S02]  /*c4d0*/  SHF.R.S32.HI R7, RZ, 0x1f, R17 ;  /* 0x0000001fff077819 */ /* 0x000fe40000011411 */
[----:B------:R-:W-:Y:S01]  /*c4e0*/  LOP3.LUT R17, R17, 0x1ffffffc, RZ, 0xc0, !PT ;  /* 0x1ffffffc11117812 */ /* 0x000fe200078ec0ff */
[----:B--2---:R-:W-:Y:S01]  /*c4f0*/  FADD.FTZ R5, R0, R5 ;  /* 0x0000000500057221 */ /* 0x004fe20000010000 */
[----:B------:R-:W-:Y:S02]  /*c500*/  FSETP.NE.FTZ.AND P4, PT, R6, RZ, PT ;  /* 0x000000ff0600720b */ /* 0x000fe40003f95000 */
[----:B------:R-:W-:Y:S02]  /*c510*/  LEA.HI R0, R13, R4, RZ, 0x5 ;  /* 0x000000040d007211 */ /* 0x000fe400078f28ff */
[----:B------:R-:W-:-:S02]  /*c520*/  FSETP.NE.FTZ.AND P3, PT, R5, RZ, PT ;  /* 0x000000ff0500720b */ /* 0x000fc40003f75000 */
[----:B------:R-:W-:Y:S02]  /*c530*/  LEA.HI R7, R7, R12, RZ, 0x3 ;  /* 0x0000000c07077211 */ /* 0x000fe400078f18ff */
[-C--:B------:R-:W-:Y:S02]  /*c540*/  LEA.HI R13, R13, R4.reuse, RZ, 0x4 ;  /* 0x000000040d0d7211 */ /* 0x080fe400078f20ff */
[----:B------:R-:W-:Y:S02]  /*c550*/  LOP3.LUT R7, R7, 0xfffffff8, RZ, 0xc0, !PT ;  /* 0xfffffff807077812 */ /* 0x000fe400078ec0ff */
[----:B------:R-:W-:Y:S01]  /*c560*/  LOP3.LUT R13, R13, 0xfffffff0, RZ, 0xc0, !PT ;  /* 0xfffffff00d0d7812 */ /* 0x000fe200078ec0ff */
[----:B------:R-:W1:Y:S01]  /*c570*/  @P4 MUFU.RCP R9, R6 ;  /* 0x0000000600094308 */ /* 0x000e620000001000 */
[----:B------:R-:W-:Y:S02]  /*c580*/  SHF.R.S32.HI R11, RZ, 0x5, R0 ;  /* 0x00000005ff0b7819 */ /* 0x000fe40000011400 */
[----:B------:R-:W-:-:S02]  /*c590*/  IADD3 R14, -R17, R4, RZ ;  /* 0x00000004110e7210 */ /* 0x000fc40007ffe1ff */
[----:B------:R-:W-:Y:S02]  /*c5a0*/  IADD3 R7, R12, -R7, RZ ;  /* 0x800000070c077210 */ /* 0x000fe40007ffe0ff */
[----:B------:R-:W-:Y:S01]  /*c5b0*/  IADD3 R12, -R13, R4, RZ ;  /* 0x000000040d0c7210 */ /* 0x000fe20007ffe1ff */
[----:B------:R-:W2:Y:S01]  /*c5c0*/  @P3 MUFU.RCP R8, R5 ;  /* 0x0000000500083308 */ /* 0x000ea20000001000 */
[----:B------:R-:W-:Y:S02]  /*c5d0*/  LEA R11, R11, R14, 0x9 ;  /* 0x0000000e0b0b7211 */ /* 0x000fe400078e48ff */
[----:B------:R-:W-:Y:S02]  /*c5e0*/  LOP3.LUT R14, R7, 0x1, RZ, 0xc0, !PT ;  /* 0x00000001070e7812 */ /* 0x000fe400078ec0ff */
[----:B------:R-:W-:Y:S02]  /*c5f0*/  SHF.L.U32 R13, R10, 0x6, RZ ;  /* 0x000000060a0d7819 */ /* 0x000fe400000006ff */
[----:B------:R-:W-:Y:S01]  /*c600*/  LEA.HI R15, R12, R12, RZ, 0x1 ;  /* 0x0000000c0c0f7211 */ /* 0x000fe200078f08ff */
[----:B-1----:R-:W-:Y:S01]  /*c610*/  FMUL.FTZ R96, R9, R96 ;  /* 0x0000006009607220 */ /* 0x002fe20000410000 */
[----:B------:R-:W-:Y:S01]  /*c620*/  SHF.L.U32 R16, R7, 0x6, RZ ;  /* 0x0000000607107819 */ /* 0x000fe200000006ff */
[C---:B------:R-:W-:Y:S01]  /*c630*/  FMUL.FTZ R97, R9.reuse, R97 ;  /* 0x0000006109617220 */ /* 0x040fe20000410000 */
[----:B------:R-:W-:Y:S01]  /*c640*/  ISETP.NE.U32.AND P0, PT, R14, 0x1, PT ;  /* 0x000000010e00780c */ /* 0x000fe20003f05070 */
[----:B------:R-:W-:Y:S01]  /*c650*/  FMUL.FTZ R92, R9, R92 ;  /* 0x0000005c095c7220 */ /* 0x000fe20000410000 */
[----:B------:R-:W-:Y:S01]  /*c660*/  LOP3.LUT R13, R13, 0x1c0, RZ, 0xc0, !PT ;  /* 0x000001c00d0d7812 */ /* 0x000fe200078ec0ff */
[----:B------:R-:W-:Y:S01]  /*c670*/  FMUL.FTZ R93, R9, R93 ;  /* 0x0000005d095d7220 */ /* 0x000fe20000410000 */
[----:B------:R-:W-:Y:S01]  /*c680*/  SHF.L.U32 R14, R15, 0x2, RZ ;  /* 0x000000020f0e7819 */ /* 0x000fe200000006ff */
[----:B--2---:R-:W-:Y:S01]  /*c690*/  FMUL.FTZ R99, R8, R99 ;  /* 0x0000006308637220 */ /* 0x004fe20000410000 */
[----:B------:R-:W-:Y:S01]  /*c6a0*/  LOP3.LUT R16, R16, 0x1c0, RZ, 0xc0, !PT ;  /* 0x000001c010107812 */ /* 0x000fe200078ec0ff */
[C---:B------:R-:W-:Y:S01]  /*c6b0*/  FMUL.FTZ R98, R8.reuse, R98 ;  /* 0x0000006208627220 */ /* 0x040fe20000410000 */
[----:B------:R-:W-:Y:S01]  /*c6c0*/  LOP3.LUT R14, R13, 0x38, R14, 0xf8, !PT ;  /* 0x000000380d0e7812 */ /* 0x000fe200078ef80e */
[----:B------:R-:W-:Y:S01]  /*c6d0*/  FMUL.FTZ R95, R8, R95 ;  /* 0x0000005f085f7220 */ /* 0x000fe20000410000 */
        /* <DEDUP_REMOVED lines=11> */
[----:B------:R-:W-:Y:S01]  /*c790*/  FMUL.FTZ R84, R9, R84 ;  /* 0x0000005409547220 */ /* 0x000fe20000410000 */
        /* <DEDUP_REMOVED lines=9> */
[C---:B------:R-:W-:Y:S01]  /*c830*/  FMUL.FTZ R81, R9.reuse, R81 ;  /* 0x0000005109517220 */ /* 0x040fe20000410000 */
[----:B------:R-:W-:Y:S01]  /*c840*/  STS.64 [R11.X4+0x800], R98 ;  /* 0x000800620b007388 */ /* 0x000fe20000004a00 */
[C---:B------:R-:W-:Y:S01]  /*c850*/  FMUL.FTZ R83, R8.reuse, R83 ;  /* 0x0000005308537220 */ /* 0x040fe20000410000 */
[----:B------:R-:W1:Y:S01]  /*c860*/  @P4 MUFU.LG2 R6, R6 ;  /* 0x0000000600064308 */ /* 0x000e620000000c00 */
[----:B------:R-:W-:Y:S01]  /*c870*/  FMUL.FTZ R82, R8, R82 ;  /* 0x0000005208527220 */ /* 0x000fe20000410000 */
[----:B------:R-:W-:Y:S01]  /*c880*/  SHF.L.U32 R12, R12, 0x2, RZ ;  /* 0x000000020c0c7819 */ /* 0x000fe200000006ff */
[----:B------:R-:W-:-:S02]  /*c890*/  FMUL.FTZ R76, R9, R76 ;  /* 0x0000004c094c7220 */ /* 0x000fc40000410000 */
[C---:B------:R-:W-:Y:S02]  /*c8a0*/  FMUL.FTZ R77, R9.reuse, R77 ;  /* 0x0000004d094d7220 */ /* 0x040fe40000410000 */
[C---:B------:R-:W-:Y:S01]  /*c8b0*/  FMUL.FTZ R79, R8.reuse, R79 ;  /* 0x0000004f084f7220 */ /* 0x040fe20000410000 */
[----:B------:R-:W2:Y:S01]  /*c8c0*/  @P3 MUFU.LG2 R5, R5 ;  /* 0x0000000500053308 */ /* 0x000ea20000000c00 */
[C---:B------:R-:W-:Y:S02]  /*c8d0*/  FMUL.FTZ R78, R8.reuse, R78 ;  /* 0x0000004e084e7220 */ /* 0x040fe40000410000 */
[C---:B------:R-:W-:Y:S02]  /*c8e0*/  FMUL.FTZ R72, R9.reuse, R72 ;  /* 0x0000004809487220 */ /* 0x040fe40000410000 */
[----:B------:R-:W-:Y:S02]  /*c8f0*/  FMUL.FTZ R73, R9, R73 ;  /* 0x0000004909497220 */ /* 0x000fe40000410000 */
[----:B------:R-:W-:-:S02]  /*c900*/  FMUL.FTZ R75, R8, R75 ;  /* 0x0000004b084b7220 */ /* 0x000fc40000410000 */
[C---:B------:R-:W-:Y:S02]  /*c910*/  FMUL.FTZ R74, R8.reuse, R74 ;  /* 0x0000004a084a7220 */ /* 0x040fe40000410000 */
[C---:B------:R-:W-:Y:S02]  /*c920*/  FMUL.FTZ R68, R9.reuse, R68 ;  /* 0x0000004409447220 */ /* 0x040fe40000410000 */
        /* <DEDUP_REMOVED lines=38> */
[----:B------:R-:W-:Y:S01]  /*cb90*/  SEL R9, R9, 0xffffffc0, !P1 ;  /* 0xffffffc009097807 */ /* 0x000fe20004800000 */
[----:B--2---:R-:W-:Y:S01]  /*cba0*/  @P3 FMUL.FTZ R5, R5, 0.69314718246459960938 ;  /* 0x3f31721805053820 */ /* 0x004fe20000410000 */
        /* <DEDUP_REMOVED lines=34> */
[----:B------:R-:W-:Y:S01]  /*cdd0*/  MOV R0, 0xff800000 ;  /* 0xff80000000007802 */ /* 0x000fe20000000f00 */
[----:B------:R-:W-:Y:S01]  /*cde0*/  @P4 FFMA.FTZ R0, R3, c[0x0][0x238], R6 ;  /* 0x00008e0003004a23 */ /* 0x000fe20000010006 */
[----:B------:R-:W-:Y:S01]  /*cdf0*/  IADD3 R15, -R15, R4, RZ ;  /* 0x000000040f0f7210 */ /* 0x000fe20007ffe1ff */
[----:B------:R-:W-:Y:S01]  /*ce00*/  STS.64 [R18+0x4800], R58 ;  /* 0x0048003a12007388 */ /* 0x000fe20000000a00 */
[----:B------:R-:W-:Y:S01]  /*ce10*/  MOV R4, 0xff800000 ;  /* 0xff80000000047802 */ /* 0x000fe20000000f00 */
[----:B------:R-:W-:Y:S01]  /*ce20*/  @P3 FFMA.FTZ R4, R2, c[0x0][0x238], R5 ;  /* 0x00008e0002043a23 */ /* 0x000fe20000010005 */
[----:B------:R-:W-:Y:S01]  /*ce30*/  LOP3.LUT P0, RZ, R15, 0x3, RZ, 0xc0, !PT ;  /* 0x000000030fff7812 */ /* 0x000fe2000780c0ff */
[----:B------:R-:W-:Y:S04]  /*ce40*/  STS.64 [R19+0x4000], R60 ;  /* 0x0040003c13007388 */ /* 0x000fe80000000a00 */
[----:B------:R-:W-:Y:S04]  /*ce50*/  STS.64 [R19+0x4800], R62 ;  /* 0x0048003e13007388 */ /* 0x000fe80000000a00 */
[----:B------:R-:W-:Y:S04]  /*ce60*/  STS.64 [R13+0x4000], R64 ;  /* 0x004000400d007388 */ /* 0x000fe80000000a00 */
[----:B------:R1:W-:Y:S04]  /*ce70*/  STS.64 [R13+0x4800], R66 ;  /* 0x004800420d007388 */ /* 0x0003e80000000a00 */
[----:B------:R-:W-:Y:S06]  /*ce80*/  BAR.SYNC.DEFER_BLOCKING 0x0 ;  /* 0x0000000000007b1d */ /* 0x000fec0000010000 */
[----:B------:R-:W2:Y:S04]  /*ce90*/  S2R R8, SR_CTAID.Z ;  /* 0x0000000000087919 */ /* 0x000ea80000002700 */
[----:B------:R-:W3:Y:S04]  /*cea0*/  S2R R9, SR_CTAID.Y ;  /* 0x0000000000097919 */ /* 0x000ee80000002600 */
[----:B------:R-:W4:Y:S01]  /*ceb0*/  S2R R11, SR_CTAID.X ;  /* 0x00000000000b7919 */ /* 0x000f220000002500 */
[----:B-1----:R-:W-:-:S03]  /*cec0*/  IADD3 R13, -R158, RZ, RZ ;  /* 0x000000ff9e0d7210 */ /* 0x002fc60007ffe1ff */
[----:B------:R1:W1:Y:S04]  /*ced0*/  LDS.128 R80, [R7.X4] ;  /* 0x0000000007507984 */ /* 0x0002680000004c00 */
[----:B------:R1:W1:Y:S01]  /*cee0*/  LDS.128 R76, [R7.X4+0x800] ;  /* 0x00080000074c7984 */ /* 0x0002620000004c00 */
[----:B--2---:R-:W-:Y:S01]  /*cef0*/  IMAD R8, R13, c[0x0][0x1c0], R8 ;  /* 0x000070000d087a24 */ /* 0x004fe200078e0208 */
[----:B------:R-:W-:Y:S02]  /*cf00*/  SHF.R.S32.HI R13, RZ, 0x1f, R12 ;  /* 0x0000001fff0d7819 */ /* 0x000fe4000001140c */
[----:B------:R2:W1:Y:S01]  /*cf10*/  LDS.128 R72, [R7.X4+0x1000] ;  /* 0x0010000007487984 */ /* 0x0004620000004c00 */
[----:B---3--:R-:W-:-:S03]  /*cf20*/  IMAD R9, R9, c[0x0][0x210], R158 ;  /* 0x0000840009097a24 */ /* 0x008fc600078e029e */
[----:B------:R2:W3:Y:S01]  /*cf30*/  LDS.128 R68, [R7.X4+0x1800] ;  /* 0x0018000007447984 */ /* 0x0004e20000004c00 */
[----:B----4-:R-:W-:Y:S01]  /*cf40*/  SHF.L.U32 R11, R11, 0x6, RZ ;  /* 0x000000060b0b7819 */ /* 0x010fe200000006ff */
[----:B------:R-:W-:Y:S02]  /*cf50*/  IMAD R8, R9, c[0x0][0x1c0], R8 ;  /* 0x0000700009087a24 */ /* 0x000fe400078e0208 */
[----:B------:R2:W4:Y:S02]  /*cf60*/  LDS.128 R56, [R7.X4+0x2000] ;  /* 0x0020000007387984 */ /* 0x0005240000004c00 */
        /* <DEDUP_REMOVED lines=23> */
.L_x_6072:
[----:B---34-:R-:W-:Y:S05]  /*d0e0*/  BSYNC B0 ;  /* 0x0000000000007941 */ /* 0x018fea0003800000 */
.L_x_6071:
        /* <DEDUP_REMOVED lines=15> */
.L_x_6074:
[----:B------:R-:W-:Y:S05]  /*d1e0*/  BSYNC B0 ;  /* 0x0000000000007941 */ /* 0x000fea0003800000 */
.L_x_6073:
        /* <DEDUP_REMOVED lines=8> */
.L_x_6076:
[----:B------:R-:W-:Y:S05]  /*d270*/  BSYNC B0 ;  /* 0x0000000000007941 */ /* 0x000fea0003800000 */
.L_x_6075:
        /* <DEDUP_REMOVED lines=8> */
.L_x_6078:
[----:B------:R-:W-:Y:S05]  /*d300*/  BSYNC B0 ;  /* 0x0000000000007941 */ /* 0x000fea0003800000 */
.L_x_6077:
        /* <DEDUP_REMOVED lines=8> */
.L_x_6080:
[----:B------:R-:W-:Y:S05]  /*d390*/  BSYNC B0 ;  /* 0x0000000000007941 */ /* 0x000fea0003800000 */
.L_x_6079:
        /* <DEDUP_REMOVED lines=8> */
.L_x_6082:
[----:B------:R-:W-:Y:S05]  /*d420*/  BSYNC B0 ;  /* 0x0000000000007941 */ /* 0x000fea0003800000 */
.L_x_6081:
        /* <DEDUP_REMOVED lines=8> */
.L_x_6084:
[----:B------:R-:W-:Y:S05]  /*d4b0*/  BSYNC B0 ;  /* 0x0000000000007941 */ /* 0x000fea0003800000 */
.L_x_6083:
        /* <DEDUP_REMOVED lines=8> */
.L_x_6086:
[----:B------:R-:W-:Y:S05]  /*d540*/  BSYNC B0 ;  /* 0x0000000000007941 */ /* 0x000fea0003800000 */
.L_x_6085:
        /* <DEDUP_REMOVED lines=9> */
.L_x_6087:
        /* <DEDUP_REMOVED lines=10> */
.L_x_8375:


//--------------------- .text._ZN5flash24flash_fwd_splitkv_kernelI23Flash_fwd_kernel_traitsILi128ELi64ELi64ELi4ELb0ELb0EN7cutlass10bfloat16_tE19Flash_kernel_traitsILi128ELi64ELi64ELi4ES3_EELb1ELb0ELb0ELb0ELb0ELb0ELb1ELb1EEEvNS_16Flash_fwd_paramsE --------------------------
	.section	.text._ZN5flash24flash_fwd_splitkv_kernelI23Flash_fwd_kernel_traitsILi128ELi64ELi64ELi4ELb0ELb0EN7cutlass10bfloat16_tE19Flash_kernel_traitsILi128ELi64ELi64ELi4ES3_EELb1ELb0ELb0ELb0ELb0ELb0ELb1ELb1EEEvNS_16Flash_fwd_paramsE,"ax",@progbits
	.sectioninfo	@"SHI_REGISTERS=198"
	.align	128
        .global         _ZN5flash24flash_fwd_splitkv_kernelI23Flash_fwd_kernel_traitsILi128ELi64ELi64ELi4ELb0ELb0EN7cutlass10bfloat16_tE19Flash_kernel_traitsILi128ELi64ELi64ELi4ES3_EELb1ELb0ELb0ELb0ELb0ELb0ELb1ELb1EEEvNS_16Flash_fwd_paramsE
        .type           _ZN5flash24flash_fwd_splitkv_kernelI23Flash_fwd_kernel_traitsILi128ELi64ELi64ELi4ELb0ELb0EN7cutlass10bfloat16_tE19Flash_kernel_traitsILi128ELi64ELi64ELi4ES3_EELb1ELb0ELb0ELb0ELb0ELb0ELb1ELb1EEEvNS_16Flash_fwd_paramsE,@function
        .size           _ZN5flash24flash_fwd_splitkv_kernelI23Flash_fwd_kernel_traitsILi128ELi64ELi64ELi4ELb0ELb0EN7cutlass10bfloat16_tE19Flash_kernel_traitsILi128ELi64ELi64ELi4ES3_EELb1ELb0ELb0ELb0ELb0ELb0ELb1ELb1EEEvNS_16Flash_fwd_paramsE,(.L_x_8376 - _ZN5flash24flash_fwd_splitkv_kernelI23Flash_fwd_kernel_traitsILi128ELi64ELi64ELi4ELb0ELb0EN7cutlass10bfloat16_tE19Flash_kernel_traitsILi128ELi64ELi64ELi4ES3_EELb1ELb0ELb0ELb0ELb0ELb0ELb1ELb1EEEvNS_16Flash_fwd_paramsE)
        .other          _ZN5flash24flash_fwd_splitkv_kernelI23Flash_fwd_kernel_traitsILi128ELi64ELi64ELi4ELb0ELb0EN7cutlass10bfloat16_tE19Flash_kernel_traitsILi128ELi64ELi64ELi4ES3_EELb1ELb0ELb0ELb0ELb0ELb0ELb1ELb1EEEvNS_16Flash_fwd_paramsE,@"STO_CUDA_ENTRY STV_DEFAULT"
_ZN5flash24flash_fwd_splitkv_kernelI23Flash_fwd_kernel_traitsILi128ELi64ELi64ELi4ELb0ELb0EN7cutlass10bfloat16_tE19Flash_kernel_traitsILi128ELi64ELi64ELi4ES3_EELb1ELb0ELb0ELb0ELb0ELb0ELb1ELb1EEEvNS_16Flash_fwd_paramsE:
.text._ZN5flash24flash_fwd_splitkv_kernelI23Flash_fwd_kernel_traitsILi128ELi64ELi64ELi4ELb0ELb0EN7cutlass10bfloat16_tE19Flash_kernel_traitsILi128ELi64ELi64ELi4ES3_EELb1ELb0ELb0ELb0ELb0ELb0ELb1ELb1EEEvNS_16Flash_fwd_paramsE:
[----:B------:R-:W-:Y:S02]  /*0000*/  MOV R1, c[0x0][0x28] ;  /* 0x00000a0000017a02 */ /* 0x000fe40000000f00 */
[----:B------:R-:W1:Y:S01]  /*0010*/  I2F.U32.RP R6, c[0x0][0x1c0] ;  /* 0x0000700000067b06 */ /* 0x000e620000209000 */
[----:B------:R-:W2:Y:S01]  /*0020*/  S2R R3, SR_CTAID.Z ;  /* 0x0000000000037919 */ /* 0x000ea20000002700 */
[----:B------:R-:W-:Y:S01]  /*0030*/  IMAD.MOV.U32 R4, RZ, RZ, RZ ;  /* 0x000000ffff047224 */ /* 0x000fe200078e00ff */
[----:B------:R-:W-:Y:S01]  /*0040*/  ISETP.NE.U32.AND P0, PT, RZ, c[0x0][0x1c0], PT ;  /* 0x00007000ff007a0c */ /* 0x000fe20003f05070 */
[----:B------:R-:W-:Y:S01]  /*0050*/  IMAD.MOV.U32 R94, RZ, RZ, 0x4 ;  /* 0x00000004ff5e7424 */ /* 0x000fe200078e00ff */
[----:B------:R-:W-:Y:S01]  /*0060*/  ISETP.NE.U32.AND P5, PT, RZ, c[0x0][0x250], PT ;  /* 0x00009400ff007a0c */ /* 0x000fe20003fa5070 */
[----:B------:R-:W-:Y:S01]  /*0070*/  IMAD.MOV.U32 R15, RZ, RZ, -0x1 ;  /* 0xffffffffff0f7424 */ /* 0x000fe200078e00ff */
[----:B------:R-:W-:Y:S02]  /*0080*/  ULDC.64 UR6, c[0x0][0x118] ;  /* 0x0000460000067ab9 */ /* 0x000fe40000000a00 */
[----:B------:R-:W-:Y:S01]  /*0090*/  ISETP.NE.AND.EX P5, PT, RZ, c[0x0][0x254], PT, P5 ;  /* 0x00009500ff007a0c */ /* 0x000fe20003fa5350 */
[----:B-1----:R-:W1:Y:S02]  /*00a0*/  MUFU.RCP R5, R6 ;  /* 0x0000000600057308 */ /* 0x002e640000001000 */
[----:B-1----:R-:W-:-:S06]  /*00b0*/  IADD3 R5, R5, 0xffffffe, RZ ;  /* 0x0ffffffe05057810 */ /* 0x002fcc0007ffe0ff */
[----:B------:R-:W1:Y:S02]  /*00c0*/  F2I.FTZ.U32.TRUNC.NTZ R5, R5 ;  /* 0x0000000500057305 */ /* 0x000e64000021f000 */
[----:B-1----:R-:W-:-:S04]  /*00d0*/  IMAD.MOV R0, RZ, RZ, -R5 ;  /* 0x000000ffff007224 */ /* 0x002fc800078e0a05 */
[----:B------:R-:W-:Y:S02]  /*00e0*/  IMAD R7, R0, c[0x0][0x1c0], RZ ;  /* 0x0000700000077a24 */ /* 0x000fe400078e02ff */
[----:B------:R-:W-:Y:S01]  /*00f0*/  IMAD.MOV.U32 R10, RZ, RZ, RZ ;  /* 0x000000ffff0a7224 */ /* 0x000fe200078e00ff */
[----:B------:R-:W1:Y:S01]  /*0100*/  LDC.U8 R0, c[0x0][0x312] ;  /* 0x0000c480ff007b82 */ /* 0x000e620000000000 */
[----:B------:R-:W-:-:S06]  /*0110*/  IMAD.HI.U32 R4, R5, R7, R4 ;  /* 0x0000000705047227 */ /* 0x000fcc00078e0004 */
[----:B--2---:R-:W-:-:S04]  /*0120*/  IMAD.HI.U32 R169, R4, R3, RZ ;  /* 0x0000000304a97227 */ /* 0x004fc800078e00ff */
[----:B------:R-:W-:-:S04]  /*0130*/  IMAD.MOV R2, RZ, RZ, -R169 ;  /* 0x000000ffff027224 */ /* 0x000fc800078e0aa9 */
[----:B------:R-:W-:-:S05]  /*0140*/  IMAD R2, R2, c[0x0][0x1c0], R3 ;  /* 0x0000700002027a24 */ /* 0x000fca00078e0203 */
[----:B------:R-:W-:-:S13]  /*0150*/  ISETP.GE.U32.AND P1, PT, R2, c[0x0][0x1c0], PT ;  /* 0x0000700002007a0c */ /* 0x000fda0003f26070 */
[----:B------:R-:W-:Y:S02]  /*0160*/  @P1 IADD3 R2, R2, -c[0x0][0x1c0], RZ ;  /* 0x8000700002021a10 */ /* 0x000fe40007ffe0ff */
[----:B------:R-:W-:Y:S02]  /*0170*/  @P1 IADD3 R169, R169, 0x1, RZ ;  /* 0x00000001a9a91810 */ /* 0x000fe40007ffe0ff */
[----:B------:R-:W-:Y:S02]  /*0180*/  ISETP.GE.U32.AND P2, PT, R2, c[0x0][0x1c0], PT ;  /* 0x0000700002007a0c */ /* 0x000fe40003f46070 */
[----:B------:R-:W-:-:S04]  /*0190*/  ISETP.NE.U32.AND P1, PT, RZ, c[0x0][0x240], PT ;  /* 0x00009000ff007a0c */ /* 0x000fc80003f25070 */
[----:B------:R-:W-:-:S07]  /*01a0*/  ISETP.NE.AND.EX P1, PT, RZ, c[0x0][0x244], PT, P1 ;  /* 0x00009100ff007a0c */ /* 0x000fce0003f25310 */
[----:B------:R-:W-:Y:S02]  /*01b0*/  @P2 IADD3 R169, R169, 0x1, RZ ;  /* 0x00000001a9a92810 */ /* 0x000fe40007ffe0ff */
[----:B------:R-:W-:Y:S02]  /*01c0*/  @!P0 LOP3.LUT R169, RZ, c[0x0][0x1c0], RZ, 0x33, !PT ;  /* 0x00007000ffa98a12 */ /* 0x000fe400078e33ff */
[----:B-1----:R-:W-:Y:S02]  /*01d0*/  ISETP.NE.AND P2, PT, R0, RZ, PT ;  /* 0x000000ff0000720c */ /* 0x002fe40003f45270 */
[----:B------:R-:W-:Y:S01]  /*01e0*/  ISETP.EQ.U32.AND P0, PT, RZ, c[0x0][0x248], PT ;  /* 0x00009200ff007a0c */ /* 0x000fe20003f02070 */
[----:B------:R-:W-:-:S03]  /*01f0*/  IMAD.WIDE R6, R169, R94, c[0x0][0x240] ;  /* 0x00009000a9067625 */ /* 0x000fc600078e025e */
[----:B------:R-:W-:Y:S01]  /*0200*/  ISETP.EQ.OR.EX P0, PT, RZ, c[0x0][0x24c], !P2, P0 ;  /* 0x00009300ff007a0c */ /* 0x000fe20005702700 */
[CC--:B------:R-:W-:Y:S01]  /*0210*/  IMAD.WIDE R144, R169.reuse, R94.reuse, c[0x0][0x250] ;  /* 0x00009400a9907625 */ /* 0x0c0fe200078e025e */
[----:B------:R-:W2:Y:S04]  /*0220*/  @P1 LDG.E R15, [R6.64] ;  /* 0x00000006060f1981 */ /* 0x000ea8000c1e1900 */
[----:B------:R-:W2:Y:S01]  /*0230*/  @P1 LDG.E R168, [R6.64+0x4] ;  /* 0x0000040606a81981 */ /* 0x000ea2000c1e1900 */
[----:B------:R-:W-:Y:S01]  /*0240*/  MOV R11, 0xffffffff ;  /* 0xffffffff000b7802 */ /* 0x000fe20000000f00 */
[----:B------:R-:W-:Y:S02]  /*0250*/  IMAD.WIDE R4, R169, R94, c[0x0][0x248] ;  /* 0x00009200a9047625 */ /* 0x000fe400078e025e */
[----:B------:R1:W5:Y:S04]  /*0260*/  @P5 LDG.E R10, [R144.64] ;  /* 0x00000006900a5981 */ /* 0x000368000c1e1900 */
[----:B------:R1:W5:Y:S01]  /*0270*/  @!P0 LDG.E R11, [R4.64] ;  /* 0x00000006040b8981 */ /* 0x000362000c1e1900 */
[----:B------:R-:W-:Y:S01]  /*0280*/  ISETP.NE.U32.AND P0, PT, RZ, c[0x0][0x248], PT ;  /* 0x00009200ff007a0c */ /* 0x000fe20003f05070 */
[----:B------:R-:W-:-:S02]  /*0290*/  IMAD.MOV R140, RZ, RZ, -R169 ;  /* 0x000000ffff8c7224 */ /* 0x000fc400078e0aa9 */
[----:B------:R-:W3:Y:S01]  /*02a0*/  S2R R21, SR_CTAID.X ;  /* 0x0000000000157919 */ /* 0x000ee20000002500 */
[----:B------:R-:W-:Y:S01]  /*02b0*/  ISETP.NE.AND.EX P0, PT, RZ, c[0x0][0x24c], PT, P0 ;  /* 0x00009300ff007a0c */ /* 0x000fe20003f05300 */
[----:B------:R-:W-:Y:S02]  /*02c0*/  IMAD R140, R140, c[0x0][0x1c0], R3 ;  /* 0x000070008c8c7a24 */ /* 0x000fe400078e0203 */
[----:B------:R-:W4:Y:S01]  /*02d0*/  S2R R0, SR_CTAID.Y ;  /* 0x0000000000007919 */ /* 0x000f220000002600 */
[----:B--2---:R-:W-:Y:S01]  /*02e0*/  @P1 IADD3 R168, R168, -R15, RZ ;  /* 0x8000000fa8a81210 */ /* 0x004fe20007ffe0ff */
[----:B------:R-:W-:-:S08]  /*02f0*/  @!P1 IMAD.MOV.U32 R168, RZ, RZ, c[0x0][0x214] ;  /* 0x00008500ffa89624 */ /* 0x000fd000078e00ff */
[----:B------:R-:W-:Y:S05]  /*0300*/  @!P0 BRA `(.L_x_6088) ;  /* 0x0000004000008947 */ /* 0x000fea0003800000 */
[----:B-1-34-:R-:W2:Y:S02]  /*0310*/  @P2 LDG.E R2, [R4.64+0x4] ;  /* 0x0000040604022981 */ /* 0x01aea4000c1e1900 */
[----:B--2--5:R-:W-:-:S06]  /*0320*/  @P2 IADD3 R3, R2, -R11, RZ ;  /* 0x8000000b02032210 */ /* 0x024fcc0007ffe0ff */
[----:B------:R1:W5:Y:S01]  /*0330*/  @!P2 LDG.E R3, [R4.64] ;  /* 0x000000060403a981 */ /* 0x000362000c1e1900 */
[----:B------:R-:W-:Y:S05]  /*0340*/  BRA `(.L_x_6089) ;  /* 0x0000001000007947 */ /* 0x000fea0003800000 */
.L_x_6088:
[----:B-1-34-:R-:W-:Y:S02]  /*0350*/  MOV R3, c[0x0][0x218] ;  /* 0x0000860000037a02 */ /* 0x01afe40000000f00 */
.L_x_6089:
[----:B------:R-:W-:-:S04]  /*0360*/  ISETP.NE.U32.AND P2, PT, RZ, c[0x0][0x258], PT ;  /* 0x00009600ff007a0c */ /* 0x000fc80003f45070 */
[----:B------:R-:W-:-:S13]  /*0370*/  ISETP.NE.AND.EX P2, PT, RZ, c[0x0][0x25c], PT, P2 ;  /* 0x00009700ff007a0c */ /* 0x000fda0003f45320 */
[----:B-1----:R-:W-:-:S06]  /*0380*/  @P2 IMAD.WIDE R4, R169, R94, c[0x0][0x258] ;  /* 0x00009600a9042625 */ /* 0x002fcc00078e025e */
        /* <DEDUP_REMOVED lines=81> */
.L_x_6092:
[----:B------:R-:W-:Y:S05]  /*08a0*/  BSYNC B0 ;  /* 0x0000000000007941 */ /* 0x000fea0003800000 */
.L_x_6091:
        /* <DEDUP_REMOVED lines=8> */
.L_x_6094:
[----:B------:R-:W-:Y:S05]  /*0930*/  BSYNC B0 ;  /* 0x0000000000007941 */ /* 0x000fea0003800000 */
.L_x_6093:
        /* <DEDUP_REMOVED lines=8> */
.L_x_6096:
[----:B------:R-:W-:Y:S05]  /*09c0*/  BSYNC B0 ;  /* 0x0000000000007941 */ /* 0x000fea0003800000 */
.L_x_6095:
        /* <DEDUP_REMOVED lines=8> */
.L_x_6098:
[----:B------:R-:W-:Y:S05]  /*0a50*/  BSYNC B0 ;  /* 0x0000000000007941 */ /* 0x000fea0003800000 */
.L_x_6097:
        /* <DEDUP_REMOVED lines=8> */
.L_x_6100:
[----:B------:R-:W-:Y:S05]  /*0ae0*/  BSYNC B0 ;  /* 0x0000000000007941 */ /* 0x000fea0003800000 */
.L_x_6099:
        /* <DEDUP_REMOVED lines=8> */
.L_x_6102:
[----:B------:R-:W-:Y:S05]  /*0b70*/  BSYNC B0 ;  /* 0x0000000000007941 */ /* 0x000fea0003800000 */
.L_x_6101:
        /* <DEDUP_REMOVED lines=8> */
.L_x_6104:
[----:B------:R-:W-:Y:S05]  /*0c00*/  BSYNC B0 ;  /* 0x0000000000007941 */ /* 0x000fea0003800000 */
.L_x_6103:
        /* <DEDUP_REMOVED lines=8> */
.L_x_6106:
[----:B------:R-:W-:Y:S05]  /*0c90*/  BSYNC B0 ;  /* 0x0000000000007941 */ /* 0x000fea0003800000 */
.L_x_6105:
        /* <DEDUP_REMOVED lines=32> */
.L_x_6090:
[----:B-1----:R-:W-:Y:S01]  /*0ea0*/  ISETP.NE.U32.AND P1, PT, RZ, c[0x0][0x2c0], PT ;  /* 0x0000b000ff007a0c */ /* 0x002fe20003f25070 */
[--C-:B------:R-:W-:Y:S01]  /*0eb0*/  IMAD.MOV.U32 R6, RZ, RZ, R169.reuse ;  /* 0x000000ffff067224 */ /* 0x100fe200078e00a9 */
[----:B------:R-:W-:Y:S02]  /*0ec0*/  ISETP.NE.U32.AND P0, PT, RZ, c[0x0][0x2b8], PT ;  /* 0x0000ae00ff007a0c */ /* 0x000fe40003f05070 */
[----:B------:R-:W-:Y:S02]  /*0ed0*/  ISETP.NE.AND.EX P1, PT, RZ, c[0x0][0x2c4], PT, P1 ;  /* 0x0000b100ff007a0c */ /* 0x000fe40003f25310 */
[----:B------:R-:W-:Y:S02]  /*0ee0*/  ISETP.NE.AND.EX P0, PT, RZ, c[0x0][0x2bc], PT, P0 ;  /* 0x0000af00ff007a0c */ /* 0x000fe40003f05300 */
[----:B------:R-:W-:-:S09]  /*0ef0*/  SHF.R.S32.HI R4, RZ, 0x1f, R169 ;  /* 0x0000001fff047819 */ /* 0x000fd200000114a9 */
[----:B------:R-:W-:Y:S02]  /*0f00*/  @P1 IMAD R0, R4, c[0x0][0x2c8], RZ ;  /* 0x0000b20004001a24 */ /* 0x000fe400078e02ff */
[----:B------:R-:W-:-:S04]  /*0f10*/  @P1 IMAD.WIDE.U32 R2, R169, c[0x0][0x2c8], RZ ;  /* 0x0000b200a9021a25 */ /* 0x000fc800078e00ff */
[C---:B------:R-:W-:Y:S02]  /*0f20*/  @P1 IMAD R0, R169.reuse, c[0x0][0x2cc], R0 ;  /* 0x0000b300a9001a24 */ /* 0x040fe400078e0200 */
[----:B------:R-:W-:Y:S01]  /*0f30*/  @P0 IMAD.WIDE R8, R169, R94, c[0x0][0x2b8] ;  /* 0x0000ae00a9080625 */ /* 0x000fe200078e025e */
[----:B------:R-:W-:-:S03]  /*0f40*/  CS2R R170, SRZ ;  /* 0x0000000000aa7805 */ /* 0x000fc6000001ff00 */
[----:B------:R-:W-:Y:S01]  /*0f50*/  @P1 IMAD.IADD R0, R3, 0x1, R0 ;  /* 0x0000000103001824 */ /* 0x000fe200078e0200 */
[----:B------:R1:W5:Y:S01]  /*0f60*/  @P0 LDG.E R6, [R8.64] ;  /* 0x0000000608060981 */ /* 0x000362000c1e1900 */
[C---:B------:R-:W-:Y:S02]  /*0f70*/  @P1 LEA R170, P0, R2.reuse, c[0x0][0x2c0], 0x2 ;  /* 0x0000b00002aa1a11 */ /* 0x040fe400078010ff */
[----:B------:R-:W-:Y:S02]  /*0f80*/  PLOP3.LUT P3, PT, PT, PT, PT, 0x8, 0x0 ;  /* 0x000000000000781c */ /* 0x000fe40003f6e170 */
        /* <DEDUP_REMOVED lines=39> */
[----:B-----5:R-:W-:Y:S01]  /*1200*/  IMAD R6, R2, R0, RZ ;  /* 0x0000000002067224 */ /* 0x020fe200078e02ff */
        /* <DEDUP_REMOVED lines=20> */
[----:B------:R-:W-:Y:S02]  /*1350*/  @!P1 LOP3.LUT R2, RZ, c[0x0][0x1c8], RZ, 0x33, !PT ;  /* 0x00007200ff029a12 */ /* 0x000fe400078e33ff */
[----:B--2---:R-:W-:Y:S01]  /*1360*/  SHF.R.S32.HI R6, RZ, 0x1f, R5 ;  /* 0x0000001fff067819 */ /* 0x004fe20000011405 */
[----:B------:R-:W-:-:S04]  /*1370*/  IMAD.WIDE.U32 R10, R5, c[0x0][0x180], RZ ;  /* 0x00006000050a7a25 */ /* 0x000fc800078e00ff */
[C---:B------:R-:W-:Y:S02]  /*1380*/  IMAD R0, R6.reuse, c[0x0][0x180], RZ ;  /* 0x0000600006007a24 */ /* 0x040fe400078e02ff */
[----:B------:R-:W-:Y:S02]  /*1390*/  IMAD R6, R6, c[0x0][0x188], RZ ;  /* 0x0000620006067a24 */ /* 0x000fe400078e02ff */
[C---:B------:R-:W-:Y:S02]  /*13a0*/  IMAD R0, R5.reuse, c[0x0][0x184], R0 ;  /* 0x0000610005007a24 */ /* 0x040fe400078e0200 */
[----:B------:R-:W-:-:S04]  /*13b0*/  IMAD.WIDE.U32 R18, R5, c[0x0][0x188], RZ ;  /* 0x0000620005127a25 */ /* 0x000fc800078e00ff */
[----:B------:R-:W-:Y:S01]  /*13c0*/  IMAD.IADD R11, R11, 0x1, R0 ;  /* 0x000000010b0b7824 */ /* 0x000fe200078e0200 */
[----:B------:R-:W-:-:S03]  /*13d0*/  SHF.R.S32.HI R0, RZ, 0x1f, R2 ;  /* 0x0000001fff007819 */ /* 0x000fc60000011402 */
[----:B------:R-:W-:-:S04]  /*13e0*/  IMAD.WIDE.U32 R10, R9, c[0x0][0x198], R10 ;  /* 0x00006600090a7a25 */ /* 0x000fc800078e000a */
[----:B------:R-:W-:Y:S01]  /*13f0*/  IMAD R13, R0, c[0x0][0x1b0], RZ ;  /* 0x00006c00000d7a24 */ /* 0x000fe200078e02ff */
[----:B------:R-:W-:Y:S01]  /*1400*/  IADD3 R17, R11, R8, RZ ;  /* 0x000000080b117210 */ /* 0x000fe20007ffe0ff */
[----:B------:R-:W-:Y:S01]  /*1410*/  IMAD.MOV.U32 R16, RZ, RZ, R10 ;  /* 0x000000ffff107224 */ /* 0x000fe200078e000a */
[----:B------:R-:W-:Y:S01]  /*1420*/  MOV R8, R18 ;  /* 0x0000001200087202 */ /* 0x000fe20000000f00 */
[C---:B------:R-:W-:Y:S02]  /*1430*/  IMAD R13, R2.reuse, c[0x0][0x1b4], R13 ;  /* 0x00006d00020d7a24 */ /* 0x040fe400078e020d */
[----:B------:R-:W-:-:S04]  /*1440*/  IMAD.WIDE.U32 R136, R2, c[0x0][0x1b0], R16 ;  /* 0x00006c0002887a25 */ /* 0x000fc800078e0010 */
[----:B------:R-:W-:Y:S01]  /*1450*/  IMAD R11, R5, c[0x0][0x18c], R6 ;  /* 0x00006300050b7a24 */ /* 0x000fe200078e0206 */
[----:B------:R-:W-:-:S03]  /*1460*/  IADD3 R5, R137, R13, RZ ;  /* 0x0000000d89057210 */ /* 0x000fc60007ffe0ff */
[----:B------:R-:W-:Y:S01]  /*1470*/  IMAD.IADD R11, R19, 0x1, R11 ;  /* 0x00000001130b7824 */ /* 0x000fe200078e020b */
[----:B------:R-:W-:Y:S05]  /*1480*/  BRA `(.L_x_6108) ;  /* 0x0000043000007947 */ /* 0x000fea0003800000 */
.L_x_6107:
        /* <DEDUP_REMOVED lines=15> */
.L_x_6109:
[----:B------:R-:W-:Y:S02]  /*1580*/  IABS R3, c[0x0][0x1c8] ;  /* 0x0000720000037a13 */ /* 0x000fe40000000000 */
[----:B------:R-:W-:Y:S02]  /*1590*/  @P4 IADD3 R11, R10, R11, RZ ;  /* 0x0000000b0a0b4210 */ /* 0x000fe40007ffe0ff */
[----:B------:R-:W1:Y:S08]  /*15a0*/  I2F.RP R9, R3 ;  /* 0x0000000300097306 */ /* 0x000e700000209400 */
[----:B-1----:R-:W1:Y:S02]  /*15b0*/  MUFU.RCP R12, R9 ;  /* 0x00000009000c7308 */ /* 0x002e640000001000 */
[----:B-1----:R-:W-:Y:S01]  /*15c0*/  IADD3 R12, R12, 0xffffffe, RZ ;  /* 0x0ffffffe0c0c7810 */ /* 0x002fe20007ffe0ff */
[----:B------:R-:W-:-:S05]  /*15d0*/  IMAD.MOV.U32 R9, RZ, RZ, R5 ;  /* 0x000000ffff097224 */ /* 0x000fca00078e0005 */
        /* <DEDUP_REMOVED lines=12> */
[----:B------:R-:W-:-:S04]  /*16a0*/  IMAD.WIDE.U32 R12, R7, c[0x0][0x198], R8 ;  /* 0x00006600070c7a25 */ /* 0x000fc800078e0008 */
[----:B------:R-:W-:-:S04]  /*16b0*/  @P4 IMAD.WIDE.U32 R8, R11, c[0x0][0x1a0], RZ ;  /* 0x000068000b084a25 */ /* 0x000fc800078e00ff */
[----:B------:R-:W-:Y:S02]  /*16c0*/  @P4 IMAD R11, R11, c[0x0][0x1a4], R9 ;  /* 0x000069000b0b4a24 */ /* 0x000fe400078e0209 */
[----:B------:R-:W-:Y:S02]  /*16d0*/  IMAD.MOV.U32 R9, RZ, RZ, R7 ;  /* 0x000000ffff097224 */ /* 0x000fe400078e0007 */
[----:B------:R-:W-:Y:S01]  /*16e0*/  @!P0 IMAD.IADD R0, R0, 0x1, -R3 ;  /* 0x0000000100008824 */ /* 0x000fe200078e0a03 */
[----:B------:R-:W-:Y:S02]  /*16f0*/  @!P0 IADD3 R2, R2, 0x1, RZ ;  /* 0x0000000102028810 */ /* 0x000fe40007ffe0ff */
[----:B------:R-:W-:Y:S02]  /*1700*/  ISETP.NE.AND P0, PT, RZ, c[0x0][0x1c8], PT ;  /* 0x00007200ff007a0c */ /* 0x000fe40003f05270 */
[----:B------:R-:W-:Y:S02]  /*1710*/  ISETP.GE.U32.AND P2, PT, R0, R3, PT ;  /* 0x000000030000720c */ /* 0x000fe40003f46070 */
[----:B------:R-:W-:-:S02]  /*1720*/  LOP3.LUT R0, R140, c[0x0][0x1c8], RZ, 0x3c, !PT ;  /* 0x000072008c007a12 */ /* 0x000fc400078e3cff */
[----:B------:R-:W-:Y:S02]  /*1730*/  SHF.R.S32.HI R3, RZ, 0x1f, R7 ;  /* 0x0000001fff037819 */ /* 0x000fe40000011407 */
        /* <DEDUP_REMOVED lines=9> */
[----:B------:R-:W-:-:S04]  /*17d0*/  IMAD R5, R0, c[0x0][0x1b0], RZ ;  /* 0x00006c0000057a24 */ /* 0x000fc800078e02ff */
        /* <DEDUP_REMOVED lines=14> */
.L_x_6108:
[----:B------:R1:W5:Y:S01]  /*18c0*/  @P5 LDG.E R116, [R144.64] ;  /* 0x0000000690745981 */ /* 0x000362000c1e1900 */
[----:B------:R-:W-:Y:S01]  /*18d0*/  SHF.R.S32.HI R50, RZ, 0x1f, R65 ;  /* 0x0000001fff327819 */ /* 0x000fe20000011441 */
[----:B------:R-:W-:Y:S01]  /*18e0*/  IMAD.MOV.U32 R74, RZ, RZ, c[0x0][0x230] ;  /* 0x00008c00ff4a7624 */ /* 0x000fe200078e00ff */
[----:B------:R-:W-:Y:S01]  /*18f0*/  ISETP.NE.AND P0, PT, R15, -0x1, PT ;  /* 0xffffffff0f00780c */ /* 0x000fe20003f05270 */
[----:B------:R-:W-:Y:S01]  /*1900*/  IMAD.MOV.U32 R22, RZ, RZ, RZ ;  /* 0x000000ffff167224 */ /* 0x000fe200078e00ff */
[CC--:B------:R-:W-:Y:S01]  /*1910*/  LEA.HI R60, R50.reuse, R65.reuse, RZ, 0x3 ;  /* 0x00000041323c7211 */ /* 0x0c0fe200078f18ff */
[----:B------:R-:W-:Y:S01]  /*1920*/  IMAD.MOV.U32 R23, RZ, RZ, c[0x0][0x230] ;  /* 0x00008c00ff177624 */ /* 0x000fe200078e00ff */
[----:B------:R-:W-:Y:S01]  /*1930*/  LEA.HI R62, R50, R65, RZ, 0x4 ;  /* 0x00000041323e7211 */ /* 0x000fe200078f20ff */
[----:B------:R-:W-:Y:S01]  /*1940*/  IMAD.MOV.U32 R53, RZ, RZ, 0x10 ;  /* 0x00000010ff357424 */ /* 0x000fe200078e00ff */
[----:B------:R-:W-:Y:S01]  /*1950*/  SHF.R.S32.HI R138, RZ, 0x3, R60 ;  /* 0x00000003ff8a7819 */ /* 0x000fe2000001143c */
[----:B------:R-:W-:Y:S01]  /*1960*/  IMAD.MOV.U32 R81, RZ, RZ, 0x20 ;  /* 0x00000020ff517424 */ /* 0x000fe200078e00ff */
[----:B------:R-:W-:-:S02]  /*1970*/  LOP3.LUT R60, R60, 0xfffffff8, RZ, 0xc0, !PT ;  /* 0xfffffff83c3c7812 */ /* 0x000fc400078ec0ff */
[----:B------:R-:W-:Y:S02]  /*1980*/  SHF.R.S32.HI R139, RZ, 0x1f, R138 ;  /* 0x0000001fff8b7819 */ /* 0x000fe4000001148a */
[----:B------:R-:W-:Y:S01]  /*1990*/  MOV R149, c[0x0][0x198] ;  /* 0x0000660000957a02 */ /* 0x000fe20000000f00 */
[----:B-----5:R-:W-:Y:S02]  /*19a0*/  @!P0 IMAD R6, R4, c[0x0][0x178], RZ ;  /* 0x00005e0004068a24 */ /* 0x020fe400078e02ff */
[----:B------:R-:W-:Y:S01]  /*19b0*/  @!P0 IMAD.WIDE.U32 R12, R169, c[0x0][0x178], RZ ;  /* 0x00005e00a90c8a25 */ /* 0x000fe200078e00ff */
[----:B------:R-:W-:-:S03]  /*19c0*/  SHF.L.U64.HI R164, R149, R94, c[0x0][0x19c] ;  /* 0x0000670095a47619 */ /* 0x000fc6000001025e */
[----:B------:R-:W-:Y:S02]  /*19d0*/  IMAD.IADD R60, R65, 0x1, -R60 ;  /* 0x00000001413c7824 */ /* 0x000fe400078e0a3c */
[----:B------:R-:W-:-:S03]  /*19e0*/  @P0 IMAD.WIDE.U32 R18, R15, c[0x0][0x190], RZ ;  /* 0x000064000f120a25 */ /* 0x000fc600078e00ff */
[C---:B------:R-:W-:Y:S01]  /*19f0*/  SHF.L.U32 R71, R60.reuse, 0x2, RZ ;  /* 0x000000023c477819 */ /* 0x040fe200000006ff */
[----:B------:R-:W-:Y:S02]  /*1a00*/  @!P0 IMAD R6, R169, c[0x0][0x17c], R6 ;  /* 0x00005f00a9068a24 */ /* 0x000fe400078e0206 */
[----:B------:R-:W-:Y:S02]  /*1a10*/  IMAD.SHL.U32 R16, R60, 0x8, RZ ;  /* 0x000000083c107824 */ /* 0x000fe400078e00ff */
[----:B------:R-:W-:Y:S02]  /*1a20*/  @!P0 IMAD.MOV.U32 R18, RZ, RZ, R12 ;  /* 0x000000ffff128224 */ /* 0x000fe400078e000c */
[----:B------:R-:W-:Y:S01]  /*1a30*/  @P0 IMAD R19, R15, c[0x0][0x194], R19 ;  /* 0x000065000f130a24 */ /* 0x000fe200078e0213 */
[----:B------:R-:W-:Y:S01]  /*1a40*/  SHF.R.S32.HI R17, RZ, 0x1f, R16 ;  /* 0x0000001fff117819 */ /* 0x000fe20000011410 */
[----:B------:R-:W-:Y:S01]  /*1a50*/  @!P0 IMAD.IADD R19, R13, 0x1, R6 ;  /* 0x000000010d138824 */ /* 0x000fe200078e0206 */
[----:B------:R-:W-:Y:S01]  /*1a60*/  LOP3.LUT R6, R62, 0xfffffff0, RZ, 0xc0, !PT ;  /* 0xfffffff03e067812 */ /* 0x000fe200078ec0ff */
[----:B------:R-:W-:Y:S01]  /*1a70*/  IMAD.WIDE R20, R21, 0x40, R138 ;  /* 0x0000004015147825 */ /* 0x000fe200078e028a */
[----:B------:R-:W-:-:S02]  /*1a80*/  IADD3 R18, P0, R16, R18, RZ ;  /* 0x0000001210127210 */ /* 0x000fc40007f1e0ff */
[----:B------:R-:W-:Y:S01]  /*1a90*/  IADD3 R63, -R6, R65, RZ ;  /* 0x00000041063f7210 */ /* 0x000fe20007ffe1ff */
[----:B------:R-:W-:Y:S01]  /*1aa0*/  IMAD R6, R21, c[0x0][0x190], RZ ;  /* 0x0000640015067a24 */ /* 0x000fe200078e02ff */
[----:B------:R-:W-:Y:S01]  /*1ab0*/  IADD3 R12, R16, 0x40, RZ ;  /* 0x00000040100c7810 */ /* 0x000fe20007ffe0ff */
[----:B------:R-:W-:Y:S01]  /*1ac0*/  IMAD.X R19, R17, 0x1, R19, P0 ;  /* 0x0000000111137824 */ /* 0x000fe200000e0613 */
[----:B------:R-:W-:Y:S01]  /*1ad0*/  SHF.R.S32.HI R64, RZ, 0x1f, R63 ;  /* 0x0000001fff407819 */ /* 0x000fe2000001143f */
[----:B------:R-:W-:Y:S01]  /*1ae0*/  IMAD.SHL.U32 R15, R138, 0x40, RZ ;  /* 0x000000408a0f7824 */ /* 0x000fe200078e00ff */
[----:B------:R-:W-:Y:S01]  /*1af0*/  ISETP.GE.AND P1, PT, R12, c[0x0][0x220], PT ;  /* 0x000088000c007a0c */ /* 0x000fe20003f26270 */
[----:B------:R-:W-:Y:S01]  /*1b00*/  IMAD R6, R20, c[0x0][0x194], R6 ;  /* 0x0000650014067a24 */ /* 0x000fe200078e0206 */
[----:B------:R-:W-:Y:S01]  /*1b10*/  LEA.HI R64, R64, R63, RZ, 0x3 ;  /* 0x0000003f40407211 */ /* 0x000fe200078f18ff */
[----:B------:R-:W-:Y:S01]  /*1b20*/  IMAD.WIDE.U32 R18, R20, c[0x0][0x190], R18 ;  /* 0x0000640014127a25 */ /* 0x000fe200078e0012 */
[----:B------:R-:W-:-:S02]  /*1b30*/  IADD3 R20, P0, R16, R8, RZ ;  /* 0x0000000810147210 */ /* 0x000fc40007f1e0ff */
[----:B------:R-:W-:Y:S01]  /*1b40*/  LOP3.LUT R15, R15, 0x1c0, RZ, 0xc0, !PT ;  /* 0x000001c00f0f7812 */ /* 0x000fe200078ec0ff */
[----:B------:R-:W-:Y:S01]  /*1b50*/  IMAD R135, R139, c[0x0][0x198], RZ ;  /* 0x000066008b877a24 */ /* 0x000fe200078e02ff */
[----:B------:R-:W-:Y:S01]  /*1b60*/  LOP3.LUT R10, R64, 0xfffffff8, RZ, 0xc0, !PT ;  /* 0xfffffff8400a7812 */ /* 0x000fe200078ec0ff */
[----:B------:R-:W-:Y:S01]  /*1b70*/  IMAD.X R21, R17, 0x1, R11, P0 ;  /* 0x0000000111157824 */ /* 0x000fe200000e060b */
[C---:B------:R-:W-:Y:S01]  /*1b80*/  IADD3 R104, P0, R138.reuse, R9, RZ ;  /* 0x000000098a687210 */ /* 0x040fe20007f1e0ff */
[----:B------:R-:W-:Y:S01]  /*1b90*/  IMAD R135, R138, c[0x0][0x19c], R135 ;  /* 0x000067008a877a24 */ /* 0x000fe200078e0287 */
[----:B------:R-:W-:Y:S01]  /*1ba0*/  SHF.R.S32.HI R9, RZ, 0x1f, R68 ;  /* 0x0000001fff097819 */ /* 0x000fe20000011444 */
[----:B------:R-:W-:Y:S01]  /*1bb0*/  IMAD.IADD R63, R63, 0x1, -R10 ;  /* 0x000000013f3f7824 */ /* 0x000fe200078e0a0a */
[----:B------:R-:W-:Y:S01]  /*1bc0*/  LOP3.LUT R13, R15, 0x38, R16, 0xf8, !PT ;  /* 0x000000380f0d7812 */ /* 0x000fe200078ef810 */
[----:B------:R-:W-:Y:S01]  /*1bd0*/  IMAD.X R3, R139, 0x1, R3, P0 ;  /* 0x000000018b037824 */ /* 0x000fe200000e0603 */
[----:B------:R-:W-:Y:S01]  /*1be0*/  SHF.R.U32.HI R134, RZ, 0x3, R15 ;  /* 0x00000003ff867819 */ /* 0x000fe2000001160f */
[----:B------:R-:W-:Y:S01]  /*1bf0*/  IMAD.MOV.U32 R15, RZ, RZ, 0x2 ;  /* 0x00000002ff0f7424 */ /* 0x000fe200078e00ff */
[----:B------:R-:W-:Y:S01]  /*1c00*/  LEA.HI R76, R9, R68, RZ, 0x6 ;  /* 0x00000044094c7211 */ /* 0x000fe200078f30ff */
[----:B------:R-:W-:Y:S01]  /*1c10*/  IMAD.WIDE.U32 R20, R2, c[0x0][0x1b8], R20 ;  /* 0x00006e0002147a25 */ /* 0x000fe200078e0014 */
[----:B------:R-:W-:-:S02]  /*1c20*/  LOP3.LUT R134, R13, R134, RZ, 0x3c, !PT ;  /* 0x000000860d867212 */ /* 0x000fc400078e3cff */
[----:B------:R-:W-:Y:S01]  /*1c30*/  LEA.HI R13, R50, R65, RZ, 0x6 ;  /* 0x00000041320d7211 */ /* 0x000fe200078f30ff */
[----:B------:R-:W-:Y:S01]  /*1c40*/  IMAD.HI.U32 R74, R15, R74, R22 ;  /* 0x0000004a0f4a7227 */ /* 0x000fe200078e0016 */
[----:B------:R-:W-:Y:S02]  /*1c50*/  SHF.R.S32.HI R76, RZ, 0x6, R76 ;  /* 0x00000006ff4c7819 */ /* 0x000fe4000001144c */
[----:B------:R-:W-:Y:S01]  /*1c60*/  SHF.L.U32 R13, R13, 0x3, RZ ;  /* 0x000000030d0d7819 */ /* 0x000fe200000006ff */
[----:B------:R-:W-:Y:S01]  /*1c70*/  IMAD R3, R3, c[0x0][0x1a0], RZ ;  /* 0x0000680003037a24 */ /* 0x000fe200078e02ff */
[C---:B------:R-:W-:Y:S01]  /*1c80*/  ISETP.GE.AND P2, PT, R16.reuse, c[0x0][0x220], PT ;  /* 0x0000880010007a0c */ /* 0x040fe20003f46270 */
[----:B------:R-:W-:Y:S01]  /*1c90*/  IMAD.SHL.U32 R165, R149, 0x10, RZ ;  /* 0x0000001095a57824 */ /* 0x000fe200078e00ff */
[----:B------:R-:W-:Y:S01]  /*1ca0*/  IADD3 R136, P0, R16, R136, RZ ;  /* 0x0000008810887210 */ /* 0x000fe20007f1e0ff */
[----:B------:R-:W-:Y:S01]  /*1cb0*/  IMAD R101, R104, c[0x0][0x1a4], R3 ;  /* 0x0000690068657a24 */ /* 0x000fe200078e0203 */
[----:B------:R-:W-:Y:S01]  /*1cc0*/  IMNMX R76, R163, R76, !PT ;  /* 0x0000004ca34c7217 */ /* 0x000fe20007800200 */
[----:B------:R-:W-:Y:S01]  /*1cd0*/  IMAD.MOV.U32 R3, RZ, RZ, c[0x0][0x1a0] ;  /* 0x00006800ff037624 */ /* 0x000fe200078e00ff */
[----:B------:R-:W-:Y:S01]  /*1ce0*/  LOP3.LUT R134, R134, 0xfffffe00, R13, 0xf8, !PT ;  /* 0xfffffe0086867812 */ /* 0x000fe200078ef80d */
[----:B------:R-:W-:Y:S01]  /*1cf0*/  IMAD R13, R0, c[0x0][0x1b8], RZ ;  /* 0x00006e00000d7a24 */ /* 0x000fe200078e02ff */
[----:B------:R-:W-:Y:S01]  /*1d00*/  SEL R67, RZ, 0xffffffff, P1 ;  /* 0xffffffffff437807 */ /* 0x000fe20000800000 */
[----:B------:R-:W-:Y:S01]  /*1d10*/  IMAD.X R137, R17, 0x1, R5, P0 ;  /* 0x0000000111897824 */ /* 0x000fe200000e0605 */
[----:B------:R-:W-:Y:S01]  /*1d20*/  SEL R14, RZ, 0x1, P2 ;  /* 0x00000001ff0e7807 */ /* 0x000fe20001000000 */
[----:B------:R-:W-:Y:S01]  /*1d30*/  IMAD R10, R2, c[0x0][0x1bc], R13 ;  /* 0x00006f00020a7a24 */ /* 0x000fe200078e020d */
[----:B------:R-:W-:Y:S01]  /*1d40*/  R2P PR, R63, 0x6 ;  /* 0x000000063f007804 */ /* 0x000fe20000000000 */
[----:B------:R-:W-:Y:S01]  /*1d50*/  IMAD.SHL.U32 R67, R67, 0x2, RZ ;  /* 0x0000000243437824 */ /* 0x000fe200078e00ff */
[----:B------:R-:W-:Y:S01]  /*1d60*/  ISETP.GT.AND P0, PT, R102, R76, PT ;  /* 0x0000004c6600720c */ /* 0x000fe20003f04270 */
[----:B------:R-:W-:Y:S01]  /*1d70*/  IMAD.IADD R21, R21, 0x1, R10 ;  /* 0x0000000115157824 */ /* 0x000fe200078e020a */
[----:B------:R-:W-:Y:S01]  /*1d80*/  SHF.R.S32.HI R8, RZ, 0x1f, R140 ;  /* 0x0000001fff087819 */ /* 0x000fe2000001148c */
[----:B------:R-:W-:Y:S01]  /*1d90*/  IMAD.WIDE.U32 R136, R138, c[0x0][0x198], R136 ;  /* 0x000066008a887a25 */ /* 0x000fe200078e0088 */
[----:B------:R-:W-:-:S02]  /*1da0*/  SHF.R.S32.HI R75, RZ, 0x1, R74 ;  /* 0x00000001ff4b7819 */ /* 0x000fc4000001144a */
[----:B------:R-:W-:Y:S01]  /*1db0*/  IADD3 R19, R19, R6, RZ ;  /* 0x0000000613137210 */ /* 0x000fe20007ffe0ff */
[----:B------:R-:W-:Y:S01]  /*1dc0*/  IMAD R143, R8, c[0x0][0x1a8], RZ ;  /* 0x00006a00088f7a24 */ /* 0x000fe200078e02ff */
[----:B------:R-:W-:Y:S01]  /*1dd0*/  LEA.HI R50, R50, R65, RZ, 0x5 ;  /* 0x0000004132327211 */ /* 0x000fe200078f28ff */
[----:B------:R-:W-:Y:S01]  /*1de0*/  IMAD R72, R138, R75, R71 ;  /* 0x0000004b8a487224 */ /* 0x000fe200078e0247 */
[----:B------:R-:W-:Y:S01]  /*1df0*/  LOP3.LUT R67, R67, 0x2, R14, 0xe2, !PT ;  /* 0x0000000243437812 */ /* 0x000fe200078ee20e */
[----:B------:R-:W-:Y:S01]  /*1e00*/  IMAD R143, R140, c[0x0][0x1ac], R143 ;  /* 0x00006b008c8f7a24 */ /* 0x000fe200078e028f */
[----:B------:R-:W-:Y:S01]  /*1e10*/  LOP3.LUT R66, R50, 0xffffffe0, RZ, 0xc0, !PT ;  /* 0xffffffe032427812 */ /* 0x000fe200078ec0ff */
[----:B------:R-:W-:Y:S01]  /*1e20*/  IMAD.IADD R71, R71, 0x1, R72 ;  /* 0x0000000147477824 */ /* 0x000fe200078e0248 */
[----:B------:R-:W-:Y:S01]  /*1e30*/  SHF.L.U64.HI R166, R3, R94, c[0x0][0x1a4] ;  /* 0x0000690003a67619 */ /* 0x000fe2000001025e */
[----:B------:R-:W-:Y:S01]  /*1e40*/  IMAD.WIDE.U32 R140, R140, c[0x0][0x1a8], R18 ;  /* 0x00006a008c8c7a25 */ /* 0x000fe200078e0012 */
[----:B------:R-:W-:-:S02]  /*1e50*/  SHF.R.S32.HI R62, RZ, 0x4, R62 ;  /* 0x00000004ff3e7819 */ /* 0x000fc4000001143e */
[----:B------:R-:W-:Y:S01]  /*1e60*/  SHF.R.S32.HI R50, RZ, 0x5, R50 ;  /* 0x00000005ff327819 */ /* 0x000fe20000011432 */
[----:B------:R-:W-:Y:S01]  /*1e70*/  IMAD.WIDE.U32 R104, R104, c[0x0][0x1a0], R20 ;  /* 0x0000680068687a25 */ /* 0x000fe200078e0014 */
[----:B------:R-:W-:Y:S02]  /*1e80*/  SHF.R.S32.HI R70, RZ, 0x1f, R72 ;  /* 0x0000001fff467819 */ /* 0x000fe40000011448 */
[----:B------:R-:W-:Y:S01]  /*1e90*/  SHF.R.S32.HI R69, RZ, 0x1f, R71 ;  /* 0x0000001fff457819 */ /* 0x000fe20000011447 */
[----:B------:R-:W-:Y:S01]  /*1ea0*/  IMAD.SHL.U32 R167, R3, 0x10, RZ ;  /* 0x0000001003a77824 */ /* 0x000fe200078e00ff */
[----:B------:R-:W-:Y:S01]  /*1eb0*/  SEL R53, R53, 0xfffffff0, !P1 ;  /* 0xfffffff035357807 */ /* 0x000fe20004800000 */
[----:B------:R-:W-:Y:S01]  /*1ec0*/  IMAD.IADD R66, R65, 0x1, -R66 ;  /* 0x0000000141427824 */ /* 0x000fe200078e0a42 */
[----:B------:R-:W-:Y:S01]  /*1ed0*/  IADD3 R135, R137, R135, RZ ;  /* 0x0000008789877210 */ /* 0x000fe20007ffe0ff */
[----:B------:R-:W-:Y:S01]  /*1ee0*/  IMAD.SHL.U32 R73, R75, 0x10, RZ ;  /* 0x000000104b497824 */ /* 0x000fe200078e00ff */
[----:B------:R-:W-:Y:S01]  /*1ef0*/  SEL R51, R81, 0xffffffe0, !P2 ;  /* 0xffffffe051337807 */ /* 0x000fe20005000000 */
[----:B------:R-:W-:-:S02]  /*1f00*/  IMAD.IADD R101, R105, 0x1, R101 ;  /* 0x0000000169657824 */ /* 0x000fc400078e0265 */
[----:B------:R-:W-:Y:S02]  /*1f10*/  IMAD.IADD R143, R141, 0x1, R143 ;  /* 0x000000018d8f7824 */ /* 0x000fe400078e028f */
[----:B------:R-:W-:Y:S01]  /*1f20*/  @!P5 IMAD.MOV.U32 R116, RZ, RZ, RZ ;  /* 0x000000ffff74d224 */ /* 0x000fe200078e00ff */
[----:B------:R-:W-:Y:S05]  /*1f30*/  @!P0 BRA `(.L_x_6110) ;  /* 0x000063b000008947 */ /* 0x000fea0003800000 */
[----:B-1----:R-:W-:Y:S01]  /*1f40*/  SHF.R.S32.HI R5, RZ, 0x1f, R7 ;  /* 0x0000001fff057819 */ /* 0x002fe20000011407 */
[C---:B------:R-:W-:Y:S01]  /*1f50*/  IMAD R6, R4.reuse, c[0x0][0x280], RZ ;  /* 0x0000a00004067a24 */ /* 0x040fe200078e02ff */
[--C-:B------:R-:W-:Y:S01]  /*1f60*/  SHF.R.S32.HI R9, RZ, 0x1f, R68.reuse ;  /* 0x0000001fff097819 */ /* 0x100fe20000011444 */
[----:B------:R-:W-:Y:S01]  /*1f70*/  IMAD R4, R4, c[0x0][0x278], RZ ;  /* 0x00009e0004047a24 */ /* 0x000fe200078e02ff */
[----:B------:R-:W-:Y:S01]  /*1f80*/  IADD3 R8, P1, P0, R7, R138, -R68 ;  /* 0x0000008a07087210 */ /* 0x000fe2000783e844 */
[----:B------:R-:W-:Y:S01]  /*1f90*/  IMAD.WIDE.U32 R10, R169, c[0x0][0x278], R16 ;  /* 0x00009e00a90a7a25 */ /* 0x000fe200078e0010 */
[C---:B------:R-:W-:Y:S01]  /*1fa0*/  LEA R106, P2, R136.reuse, c[0x0][0x168], 0x1 ;  /* 0x00005a00886a7a11 */ /* 0x040fe200078408ff */
[----:B------:R-:W-:Y:S01]  /*1fb0*/  UMOV UR8, 0x60 ;  /* 0x0000006000087882 */ /* 0x000fe20000000000 */
[----:B------:R-:W-:Y:S01]  /*1fc0*/  IADD3.X R5, R5, R139, ~R9, P1, P0 ;  /* 0x0000008b05057210 */ /* 0x000fe20000fe0c09 */
[C---:B------:R-:W-:Y:S01]  /*1fd0*/  IMAD R4, R169.reuse, c[0x0][0x27c], R4 ;  /* 0x00009f00a9047a24 */ /* 0x040fe200078e0204 */
[----:B------:R-:W-:Y:S01]  /*1fe0*/  LEA.HI.X R103, R136, c[0x0][0x16c], R135, 0x1, P2 ;  /* 0x00005b0088677a11 */ /* 0x000fe200010f0c87 */
[----:B------:R-:W-:Y:S01]  /*1ff0*/  IMAD R6, R169, c[0x0][0x284], R6 ;  /* 0x0000a100a9067a24 */ /* 0x000fe200078e0206 */
[----:B------:R-:W-:Y:S01]  /*2000*/  IADD3 R128, R73, 0x40, RZ ;  /* 0x0000004049807810 */ /* 0x000fe20007ffe0ff */
[----:B------:R-:W-:Y:S01]  /*2010*/  IMAD.WIDE.U32 R14, R169, c[0x0][0x280], R16 ;  /* 0x0000a000a90e7a25 */ /* 0x000fe200078e0010 */
[----:B------:R-:W-:Y:S01]  /*2020*/  ULDC.64 UR4, c[0x0][0x1a0] ;  /* 0x0000680000047ab9 */ /* 0x000fe20000000a00 */
[----:B------:R-:W-:Y:S01]  /*2030*/  MOV R79, 0x5 ;  /* 0x00000005004f7802 */ /* 0x000fe20000000f00 */
[----:B------:R-:W-:Y:S01]  /*2040*/  UIMAD UR9, UR8, UR5, URZ ;  /* 0x00000005080972a4 */ /* 0x000fe2000f8e023f */
[----:B------:R-:W-:Y:S01]  /*2050*/  IMAD R9, R5, c[0x0][0x290], RZ ;  /* 0x0000a40005097a24 */ /* 0x000fe200078e02ff */
[----:B------:R-:W-:Y:S01]  /*2060*/  LOP3.LUT R131, R67, 0xffff, RZ, 0xc0, !PT ;  /* 0x0000ffff43837812 */ /* 0x000fe200078ec0ff */
[----:B------:R-:W-:Y:S01]  /*2070*/  IMAD.IADD R11, R11, 0x1, R4 ;  /* 0x000000010b0b7824 */ /* 0x000fe200078e0204 */
[----:B------:R-:W-:Y:S01]  /*2080*/  ULDC UR5, c[0x0][0x294] ;  /* 0x0000a50000057ab9 */ /* 0x000fe20000000800 */
[----:B------:R-:W-:Y:S01]  /*2090*/  IMAD R5, R5, c[0x0][0x288], RZ ;  /* 0x0000a20005057a24 */ /* 0x000fe200078e02ff */
[----:B------:R-:W-:Y:S01]  /*20a0*/  UIMAD UR5, UR8, UR5, URZ ;  /* 0x00000005080572a4 */ /* 0x000fe2000f8e023f */
[----:B------:R-:W-:Y:S01]  /*20b0*/  IMAD.IADD R15, R15, 0x1, R6 ;  /* 0x000000010f0f7824 */ /* 0x000fe200078e0206 */
[----:B------:R-:W-:Y:S01]  /*20c0*/  UIMAD.WIDE.U32 UR10, UR8, UR4, URZ ;  /* 0x00000004080a72a5 */ /* 0x000fe2000f8e003f */
[C---:B------:R-:W-:Y:S01]  /*20d0*/  IMAD R4, R8.reuse, c[0x0][0x28c], R5 ;  /* 0x0000a30008047a24 */ /* 0x040fe200078e0205 */
[C---:B------:R-:W-:Y:S01]  /*20e0*/  LOP3.LUT R133, R131.reuse, 0x1, RZ, 0xc0, !PT ;  /* 0x0000000183857812 */ /* 0x040fe200078ec0ff */
[----:B------:R-:W-:Y:S01]  /*20f0*/  IMAD.WIDE.U32 R10, R8, c[0x0][0x288], R10 ;  /* 0x0000a200080a7a25 */ /* 0x000fe200078e000a */
[C---:B------:R-:W-:Y:S01]  /*2100*/  IADD3 R132, R138.reuse, 0x10, RZ ;  /* 0x000000108a847810 */ /* 0x040fe20007ffe0ff */
[----:B------:R-:W-:Y:S01]  /*2110*/  ULDC UR4, c[0x0][0x230] ;  /* 0x00008c0000047ab9 */ /* 0x000fe20000000800 */
[----:B------:R-:W-:Y:S01]  /*2120*/  IADD3 R130, R138, 0x20, RZ ;  /* 0x000000208a827810 */ /* 0x000fe20007ffe0ff */
[----:B------:R-:W-:Y:S01]  /*2130*/  IMAD R9, R8, c[0x0][0x294], R9 ;  /* 0x0000a50008097a24 */ /* 0x000fe200078e0209 */
[----:B------:R-:W-:Y:S01]  /*2140*/  IADD3 R129, R138, 0x30, RZ ;  /* 0x000000308a817810 */ /* 0x000fe20007ffe0ff */
[----:B------:R-:W-:Y:S01]  /*2150*/  IMAD.WIDE.U32 R14, R8, c[0x0][0x290], R14 ;  /* 0x0000a400080e7a25 */ /* 0x000fe200078e000e */
[----:B------:R-:W-:Y:S01]  /*2160*/  SHF.R.S32.HI R124, RZ, 0x1f, R73 ;  /* 0x0000001fff7c7819 */ /* 0x000fe20000011449 */
[----:B------:R-:W-:Y:S01]  /*2170*/  UIADD3 UR9, UR11, UR9, URZ ;  /* 0x000000090b097290 */ /* 0x000fe2000fffe03f */
[----:B------:R-:W-:Y:S01]  /*2180*/  LOP3.LUT R131, R131, 0x2, RZ, 0xc0, !PT ;  /* 0x0000000283837812 */ /* 0x000fe200078ec0ff */
[----:B------:R-:W-:Y:S01]  /*2190*/  IMAD.IADD R116, R116, 0x1, R7 ;  /* 0x0000000174747824 */ /* 0x000fe200078e0207 */
[----:B------:R-:W-:Y:S01]  /*21a0*/  SHF.R.S32.HI R121, RZ, 0x1f, R128 ;  /* 0x0000001fff797819 */ /* 0x000fe20000011480 */
[----:B------:R-:W-:Y:S01]  /*21b0*/  IMAD.IADD R7, R11, 0x1, R4 ;  /* 0x000000010b077824 */ /* 0x000fe200078e0204 */
[----:B------:R-:W-:Y:S01]  /*21c0*/  ULDC.U8 UR8, c[0x0][0x313] ;  /* 0x0000c4c000087ab9 */ /* 0x000fe20000000000 */
[----:B------:R-:W-:-:S02]  /*21d0*/  IMAD.IADD R5, R15, 0x1, R9 ;  /* 0x000000010f057824 */ /* 0x000fc400078e0209 */
[----:B------:R-:W-:Y:S02]  /*21e0*/  IMAD.MOV.U32 R4, RZ, RZ, R14 ;  /* 0x000000ffff047224 */ /* 0x000fe400078e000e */
[C---:B------:R-:W-:Y:S02]  /*21f0*/  IMAD R111, R0.reuse, c[0x0][0x2a0], RZ ;  /* 0x0000a800006f7a24 */ /* 0x040fe400078e02ff */
[----:B------:R-:W-:Y:S02]  /*2200*/  IMAD R113, R0, c[0x0][0x298], RZ ;  /* 0x0000a60000717a24 */ /* 0x000fe400078e02ff */
[----:B------:R-:W-:Y:S02]  /*2210*/  IMAD.MOV.U32 R6, RZ, RZ, R10 ;  /* 0x000000ffff067224 */ /* 0x000fe400078e000a */
[----:B------:R-:W-:-:S04]  /*2220*/  IMAD.WIDE.U32 R98, R3, 0x20, RZ ;  /* 0x0000002003627825 */ /* 0x000fc800078e00ff */
[C---:B------:R-:W-:Y:S02]  /*2230*/  IMAD R111, R2.reuse, c[0x0][0x2a4], R111 ;  /* 0x0000a900026f7a24 */ /* 0x040fe400078e026f */
[C---:B------:R-:W-:Y:S02]  /*2240*/  IMAD R113, R2.reuse, c[0x0][0x29c], R113 ;  /* 0x0000a70002717a24 */ /* 0x040fe400078e0271 */
[----:B------:R-:W-:-:S04]  /*2250*/  IMAD.WIDE.U32 R4, R2, c[0x0][0x2a0], R4 ;  /* 0x0000a80002047a25 */ /* 0x000fc800078e0004 */
[----:B------:R-:W-:Y:S01]  /*2260*/  IMAD.WIDE.U32 R2, R2, c[0x0][0x298], R6 ;  /* 0x0000a60002027a25 */ /* 0x000fe200078e0006 */
[----:B------:R-:W-:-:S03]  /*2270*/  LEA R110, P1, R4, c[0x0][0x270], 0x1 ;  /* 0x00009c00046e7a11 */ /* 0x000fc600078208ff */
        /* <DEDUP_REMOVED lines=13> */
[--C-:B------:R-:W-:Y:S01]  /*2350*/  IMAD.X R55, R70, 0x1, R117.reuse, P4 ;  /* 0x0000000146377824 */ /* 0x100fe200020e0675 */
[----:B------:R-:W-:Y:S01]  /*2360*/  IADD3 R116, P2, R71, R116, RZ ;  /* 0x0000007447747210 */ /* 0x000fe20007f5e0ff */
[----:B------:R-:W-:Y:S01]  /*2370*/  IMAD.IADD R126, R73, 0x1, R128 ;  /* 0x00000001497e7824 */ /* 0x000fe200078e0280 */
[----:B------:R-:W-:Y:S01]  /*2380*/  LEA R108, P1, R104, c[0x0][0x170], 0x1 ;  /* 0x00005c00686c7a11 */ /* 0x000fe200078208ff */
[----:B------:R-:W-:Y:S01]  /*2390*/  IMAD.X R87, RZ, RZ, R164, P0 ;  /* 0x000000ffff577224 */ /* 0x000fe200000e06a4 */
[----:B------:R-:W-:Y:S01]  /*23a0*/  SHF.L.U64.HI R77, R80, R94, c[0x0][0x28c] ;  /* 0x0000a300504d7619 */ /* 0x000fe2000001025e */
[----:B------:R-:W-:Y:S01]  /*23b0*/  IMAD.X R117, R69, 0x1, R117, P2 ;  /* 0x0000000145757824 */ /* 0x000fe200010e0675 */
[----:B------:R-:W-:Y:S01]  /*23c0*/  LEA.HI.X R109, R104, c[0x0][0x174], R101, 0x1, P1 ;  /* 0x00005d00686d7a11 */ /* 0x000fe200008f0c65 */
[----:B------:R-:W-:Y:S01]  /*23d0*/  IMAD.SHL.U32 R95, R146, 0x10, RZ ;  /* 0x00000010925f7824 */ /* 0x000fe200078e00ff */
[----:B------:R-:W-:Y:S01]  /*23e0*/  IADD3 R88, P0, R165, R86, RZ ;  /* 0x00000056a5587210 */ /* 0x000fe20007f1e0ff */
[C---:B------:R-:W-:Y:S01]  /*23f0*/  IMAD.SHL.U32 R127, R75.reuse, 0x20, RZ ;  /* 0x000000204b7f7824 */ /* 0x040fe200078e00ff */
[----:B------:R-:W-:Y:S01]  /*2400*/  IADD3 R83, P1, R78, 0x40, RZ ;  /* 0x000000404e537810 */ /* 0x000fe20007f3e0ff */
[----:B------:R-:W-:Y:S01]  /*2410*/  IMAD R125, R75, 0x30, RZ ;  /* 0x000000304b7d7824 */ /* 0x000fe200078e02ff */
[----:B------:R-:W-:Y:S01]  /*2420*/  IADD3.X R89, R164, R87, RZ, P0, !PT ;  /* 0x00000057a4597210 */ /* 0x000fe200007fe4ff */
[----:B------:R-:W-:Y:S01]  /*2430*/  IMAD.IADD R123, R73, 0x1, R126 ;  /* 0x00000001497b7824 */ /* 0x000fe200078e027e */
[C---:B------:R-:W-:Y:S01]  /*2440*/  SHF.L.U64.HI R55, R54.reuse, 0x1, R55 ;  /* 0x0000000136377819 */ /* 0x040fe20000010237 */
[----:B------:R-:W-:Y:S01]  /*2450*/  IMAD.SHL.U32 R54, R54, 0x2, RZ ;  /* 0x0000000236367824 */ /* 0x000fe200078e00ff */
[C---:B------:R-:W-:Y:S01]  /*2460*/  SHF.L.U64.HI R117, R116.reuse, 0x1, R117 ;  /* 0x0000000174757819 */ /* 0x040fe20000010275 */
[----:B------:R-:W-:Y:S01]  /*2470*/  IMAD.SHL.U32 R116, R116, 0x2, RZ ;  /* 0x0000000274747824 */ /* 0x000fe200078e00ff */
[----:B------:R-:W-:Y:S01]  /*2480*/  IADD3.X R82, RZ, R77, RZ, P1, !PT ;  /* 0x0000004dff527210 */ /* 0x000fe20000ffe4ff */
[----:B------:R-:W-:Y:S01]  /*2490*/  IMAD R81, R81, c[0x0][0x19c], RZ ;  /* 0x0000670051517a24 */ /* 0x000fe200078e02ff */
[----:B------:R-:W-:Y:S01]  /*24a0*/  IADD3 R85, P5, R83, R78, RZ ;  /* 0x0000004e53557210 */ /* 0x000fe20007fbe0ff */
[----:B------:R-:W-:Y:S01]  /*24b0*/  IMAD.WIDE.U32 R148, R149, 0x20, RZ ;  /* 0x0000002095947825 */ /* 0x000fe200078e00ff */
[----:B------:R-:W-:-:S02]  /*24c0*/  IADD3 R93, P0, R165, R88, RZ ;  /* 0x00000058a55d7210 */ /* 0x000fc40007f1e0ff */
[----:B------:R-:W-:Y:S01]  /*24d0*/  SHF.L.U64.HI R94, R146, R94, c[0x0][0x294] ;  /* 0x0000a500925e7619 */ /* 0x000fe2000001025e */
[----:B------:R-:W-:Y:S01]  /*24e0*/  IMAD.X R84, R82, 0x1, R77, P5 ;  /* 0x0000000152547824 */ /* 0x000fe200028e064d */
[----:B------:R-:W-:Y:S01]  /*24f0*/  SHF.L.U64.HI R96, R146, R79, c[0x0][0x294] ;  /* 0x0000a50092607619 */ /* 0x000fe2000001024f */
[----:B------:R-:W-:Y:S01]  /*2500*/  IMAD.X R92, R164, 0x1, R89, P0 ;  /* 0x00000001a45c7824 */ /* 0x000fe200000e0659 */
[C---:B------:R-:W-:Y:S01]  /*2510*/  SHF.L.U32 R97, R146.reuse, 0x5, RZ ;  /* 0x0000000592617819 */ /* 0x040fe200000006ff */
[----:B------:R-:W-:Y:S01]  /*2520*/  IMAD.WIDE.U32 R146, R146, 0x60, RZ ;  /* 0x0000006092927825 */ /* 0x000fe200078e00ff */
[----:B------:R-:W-:Y:S02]  /*2530*/  IADD3 R114, P4, R116, c[0x0][0x2b0], RZ ;  /* 0x0000ac0074727a10 */ /* 0x000fe40007f9e0ff */
[----:B------:R-:W-:Y:S01]  /*2540*/  IADD3 R10, P1, R54, c[0x0][0x2b0], RZ ;  /* 0x0000ac00360a7a10 */ /* 0x000fe20007f3e0ff */
[----:B------:R-:W-:Y:S01]  /*2550*/  IMAD.MOV.U32 R11, RZ, RZ, R102 ;  /* 0x000000ffff0b7224 */ /* 0x000fe200078e0066 */
[----:B------:R-:W-:Y:S01]  /*2560*/  IADD3 R91, P5, R85, R78, RZ ;  /* 0x0000004e555b7210 */ /* 0x000fe20007fbe0ff */
[----:B------:R-:W-:Y:S01]  /*2570*/  IMAD.IADD R81, R149, 0x1, R81 ;  /* 0x0000000195517824 */ /* 0x000fe200078e0251 */
[----:B------:R-:W-:Y:S01]  /*2580*/  IADD3 R0, R99, R0, RZ ;  /* 0x0000000063007210 */ /* 0x000fe20007ffe0ff */
[----:B------:R-:W-:Y:S01]  /*2590*/  IMAD.SHL.U32 R99, R98, 0x2, RZ ;  /* 0x0000000262637824 */ /* 0x000fe200078e00ff */
[----:B------:R-:W-:Y:S01]  /*25a0*/  IADD3 R116, P2, R116, c[0x0][0x2a8], RZ ;  /* 0x0000aa0074747a10 */ /* 0x000fe20007f5e0ff */
[----:B------:R-:W-:Y:S01]  /*25b0*/  IMAD.X R90, R84, 0x1, R77, P5 ;  /* 0x00000001545a7824 */ /* 0x000fe200028e064d */
[----:B------:R-:W-:-:S02]  /*25c0*/  IADD3 R54, P0, R54, c[0x0][0x2a8], RZ ;  /* 0x0000aa0036367a10 */ /* 0x000fc40007f1e0ff */
[C---:B------:R-:W-:Y:S01]  /*25d0*/  SHF.L.U64.HI R79, R80.reuse, R79, c[0x0][0x28c] ;  /* 0x0000a300504f7619 */ /* 0x040fe2000001024f */
[----:B------:R-:W-:Y:S01]  /*25e0*/  IMAD.SHL.U32 R80, R80, 0x20, RZ ;  /* 0x0000002050507824 */ /* 0x000fe200078e00ff */
[C---:B------:R-:W-:Y:S01]  /*25f0*/  SHF.L.U64.HI R96, R97.reuse, 0x1, R96 ;  /* 0x0000000161607819 */ /* 0x040fe20000010260 */
[----:B------:R-:W-:Y:S01]  /*2600*/  IMAD.SHL.U32 R97, R97, 0x2, RZ ;  /* 0x0000000261617824 */ /* 0x000fe200078e00ff */
[C---:B------:R-:W-:Y:S01]  /*2610*/  SHF.L.U64.HI R94, R95.reuse, 0x1, R94 ;  /* 0x000000015f5e7819 */ /* 0x040fe2000001025e */
[----:B------:R-:W-:Y:S01]  /*2620*/  IMAD.SHL.U32 R95, R95, 0x2, RZ ;  /* 0x000000025f5f7824 */ /* 0x000fe200078e00ff */
[----:B------:R-:W-:Y:S02]  /*2630*/  IADD3.X R115, R117, c[0x0][0x2b4], RZ, P4, !PT ;  /* 0x0000ad0075737a10 */ /* 0x000fe400027fe4ff */
[----:B------:R-:W-:Y:S02]  /*2640*/  IADD3.X R9, R55, c[0x0][0x2b4], RZ, P1, !PT ;  /* 0x0000ad0037097a10 */ /* 0x000fe40000ffe4ff */
[----:B------:R-:W-:-:S02]  /*2650*/  SHF.L.U64.HI R98, R98, 0x1, R0 ;  /* 0x0000000162627819 */ /* 0x000fc40000010200 */
[----:B------:R-:W-:Y:S02]  /*2660*/  SHF.R.S32.HI R122, RZ, 0x1f, R127 ;  /* 0x0000001fff7a7819 */ /* 0x000fe4000001147f */
[----:B------:R-:W-:Y:S02]  /*2670*/  SHF.R.S32.HI R120, RZ, 0x1f, R125 ;  /* 0x0000001fff787819 */ /* 0x000fe4000001147d */
[----:B------:R-:W-:Y:S02]  /*2680*/  SHF.R.S32.HI R119, RZ, 0x1f, R126 ;  /* 0x0000001fff777819 */ /* 0x000fe4000001147e */
[----:B------:R-:W-:Y:S02]  /*2690*/  IADD3 R100, R147, UR5, RZ ;  /* 0x0000000593647c10 */ /* 0x000fe4000fffe0ff */
[----:B------:R-:W-:Y:S02]  /*26a0*/  SHF.R.S32.HI R118, RZ, 0x1f, R123 ;  /* 0x0000001fff767819 */ /* 0x000fe4000001147b */
[----:B------:R-:W-:-:S02]  /*26b0*/  IADD3.X R117, R117, c[0x0][0x2ac], RZ, P2, !PT ;  /* 0x0000ab0075757a10 */ /* 0x000fc400017fe4ff */
[----:B------:R-:W-:Y:S02]  /*26c0*/  IADD3.X R55, R55, c[0x0][0x2ac], RZ, P0, !PT ;  /* 0x0000ab0037377a10 */ /* 0x000fe400007fe4ff */
.L_x_6179:
        /* <DEDUP_REMOVED lines=15> */
.L_x_6112:
[----:B------:R-:W-:Y:S05]  /*27c0*/  BSYNC B0 ;  /* 0x0000000000007941 */ /* 0x000fea0003800000 */
.L_x_6111:
        /* <DEDUP_REMOVED lines=15> */
.L_x_6114:
[----:B------:R-:W-:Y:S05]  /*28c0*/  BSYNC B0 ;  /* 0x0000000000007941 */ /* 0x000fea0003800000 */
.L_x_6113:
        /* <DEDUP_REMOVED lines=15> */
.L_x_6116:
[----:B------:R-:W-:Y:S05]  /*29c0*/  BSYNC B0 ;  /* 0x0000000000007941 */ /* 0x000fea0003800000 */
.L_x_6115:
        /* <DEDUP_REMOVED lines=15> */
.L_x_6118:
[----:B------:R-:W-:Y:S05]  /*2ac0*/  BSYNC B0 ;  /* 0x0000000000007941 */ /* 0x000fea0003800000 */
.L_x_6117:
        /* <DEDUP_REMOVED lines=16> */
[----:B------:R-:W2:Y:S01]  /*2bd0*/  LDG.E.128 R20, [R112.64] ;  /* 0x0000000670147981 */ /* 0x000ea2000c1e1d00 */
[----:B------:R-:W-:Y:S11]  /*2be0*/  IMAD.MOV.U32 R107, RZ, RZ, R103 ;  /* 0x000000ffff6b7224 */ /* 0x000ff600078e0067 */
[----:B------:R-:W-:Y:S01]  /*2bf0*/  @!P0 MOV R8, R10 ;  /* 0x0000000a00088202 */ /* 0x000fe20000000f00 */
[----:B------:R-:W3:Y:S06]  /*2c00*/  @!P0 LDG.E.64 R30, [R54.64] ;  /* 0x00000006361e8981 */ /* 0x000eec000c1e1b00 */
[----:B------:R1:W4:Y:S01]  /*2c10*/  @!P0 LDG.E.64 R6, [R8.64] ;  /* 0x0000000608068981 */ /* 0x000322000c1e1b00 */
[C---:B--2---:R-:W-:Y:S01]  /*2c20*/  @!P0 LOP3.LUT R19, R20.reuse, 0xffff0000, RZ, 0xc0, !PT ;  /* 0xffff000014138812 */ /* 0x044fe200078ec0ff */
[----:B------:R-:W-:Y:S01]  /*2c30*/  @!P0 IMAD.U32 R18, R20, 0x10000, RZ ;  /* 0x0001000014128824 */ /* 0x000fe200078e00ff */
[C---:B-1----:R-:W-:Y:S02]  /*2c40*/  @!P0 SHF.L.U32 R8, R22.reuse, 0x10, RZ ;  /* 0x0000001016088819 */ /* 0x042fe400000006ff */
[----:B------:R-:W-:Y:S02]  /*2c50*/  @!P0 LOP3.LUT R24, R22, 0xffff0000, RZ, 0xc0, !PT ;  /* 0xffff000016188812 */ /* 0x000fe400078ec0ff */
[C---:B---3--:R-:W-:Y:S02]  /*2c60*/  @!P0 SHF.L.U32 R25, R30.reuse, 0x10, RZ ;  /* 0x000000101e198819 */ /* 0x048fe400000006ff */
[----:B------:R-:W-:Y:S02]  /*2c70*/  @!P0 LOP3.LUT R27, R30, 0xffff0000, RZ, 0xc0, !PT ;  /* 0xffff00001e1b8812 */ /* 0x000fe400078ec0ff */
[----:B------:R-:W-:Y:S01]  /*2c80*/  @!P0 SHF.L.U32 R29, R31, 0x10, RZ ;  /* 0x000000101f1d8819 */ /* 0x000fe200000006ff */
[C---:B----4-:R-:W-:Y:S01]  /*2c90*/  @!P0 IMAD.U32 R5, R6.reuse, 0x10000, RZ ;  /* 0x0001000006058824 */ /* 0x050fe200078e00ff */
[----:B------:R-:W-:Y:S01]  /*2ca0*/  @!P0 LOP3.LUT R15, R6, 0xffff0000, RZ, 0xc0, !PT ;  /* 0xffff0000060f8812 */ /* 0x000fe200078ec0ff */
[----:B------:R-:W-:Y:S01]  /*2cb0*/  @!P0 IMAD.U32 R6, R23, 0x10000, RZ ;  /* 0x0001000017068824 */ /* 0x000fe200078e00ff */
[----:B------:R-:W-:Y:S01]  /*2cc0*/  @!P0 LOP3.LUT R31, R31, 0xffff0000, RZ, 0xc0, !PT ;  /* 0xffff00001f1f8812 */ /* 0x000fe200078ec0ff */
[-C--:B------:R-:W-:Y:S02]  /*2cd0*/  @!P0 FMUL.FTZ R33, R19, R5.reuse ;  /* 0x0000000513218220 */ /* 0x080fe40000410000 */
[C---:B------:R-:W-:Y:S02]  /*2ce0*/  @!P0 FMUL.FTZ R0, R18.reuse, R5 ;  /* 0x0000000512008220 */ /* 0x040fe40000410000 */
[-C--:B------:R-:W-:Y:S01]  /*2cf0*/  @!P0 FFMA.FTZ R33, R18, R25.reuse, -R33 ;  /* 0x0000001912218223 */ /* 0x080fe20000010821 */
[----:B------:R-:W-:Y:S01]  /*2d00*/  @!P0 SHF.L.U32 R18, R21, 0x10, RZ ;  /* 0x0000001015128819 */ /* 0x000fe200000006ff */
[C---:B------:R-:W-:Y:S01]  /*2d10*/  @!P0 IMAD.U32 R5, R7.reuse, 0x10000, RZ ;  /* 0x0001000007058824 */ /* 0x040fe200078e00ff */
[----:B------:R-:W-:Y:S01]  /*2d20*/  @!P0 LOP3.LUT R7, R7, 0xffff0000, RZ, 0xc0, !PT ;  /* 0xffff000007078812 */ /* 0x000fe200078ec0ff */
[----:B------:R-:W-:Y:S01]  /*2d30*/  @!P0 FFMA.FTZ R0, R19, R25, R0 ;  /* 0x0000001913008223 */ /* 0x000fe20000010000 */
[----:B------:R-:W-:Y:S01]  /*2d40*/  @!P0 LOP3.LUT R19, R21, 0xffff0000, RZ, 0xc0, !PT ;  /* 0xffff000015138812 */ /* 0x000fe200078ec0ff */
[----:B------:R-:W-:Y:S01]  /*2d50*/  @!P0 FMUL.FTZ R2, R18, R15 ;  /* 0x0000000f12028220 */ /* 0x000fe20000410000 */
[----:B------:R-:W-:Y:S01]  /*2d60*/  @!P0 LOP3.LUT R25, R23, 0xffff0000, RZ, 0xc0, !PT ;  /* 0xffff000017198812 */ /* 0x000fe200078ec0ff */
[----:B------:R-:W-:Y:S01]  /*2d70*/  @!P0 FMUL.FTZ R3, R8, R5 ;  /* 0x0000000508038220 */ /* 0x000fe20000410000 */
[----:B------:R-:W-:Y:S01]  /*2d80*/  @!P0 F2FP.BF16.PACK_AB R33, R0, R33 ;  /* 0x000000210021823e */ /* 0x000fe200000010ff */
[----:B------:R-:W-:Y:S02]  /*2d90*/  @!P0 FMUL.FTZ R35, R19, R15 ;  /* 0x0000000f13238220 */ /* 0x000fe40000410000 */
[----:B------:R-:W-:Y:S01]  /*2da0*/  @!P0 FMUL.FTZ R26, R24, R5 ;  /* 0x00000005181a8220 */ /* 0x000fe20000410000 */
[----:B------:R-:W-:Y:S01]  /*2db0*/  @!P0 MOV R20, R33 ;  /* 0x0000002100148202 */ /* 0x000fe20000000f00 */
[-C--:B------:R-:W-:Y:S02]  /*2dc0*/  @!P0 FMUL.FTZ R28, R25, R7.reuse ;  /* 0x00000007191c8220 */ /* 0x080fe40000410000 */
        /* <DEDUP_REMOVED lines=8> */
[----:B------:R-:W-:Y:S02]  /*2e50*/  @!P0 F2FP.BF16.PACK_AB R26, R3, R26 ;  /* 0x0000001a031a823e */ /* 0x000fe400000010ff */
[----:B------:R-:W-:Y:S02]  /*2e60*/  @!P0 MOV R21, R32 ;  /* 0x0000002000158202 */ /* 0x000fe40000000f00 */
[----:B------:R-:W-:Y:S02]  /*2e70*/  @!P0 F2FP.BF16.PACK_AB R35, R4, R28 ;  /* 0x0000001c0423823e */ /* 0x000fe400000010ff */
[----:B------:R-:W-:Y:S02]  /*2e80*/  @!P0 MOV R22, R26 ;  /* 0x0000001a00168202 */ /* 0x000fe40000000f00 */
[----:B------:R-:W-:Y:S05]  /*2e90*/  @!P0 MOV R23, R35 ;  /* 0x0000002300178202 */ /* 0x000fea0000000f00 */
[----:B------:R1:W-:Y:S02]  /*2ea0*/  STG.E.128 [R106.64], R20 ;  /* 0x000000146a007986 */ /* 0x0003e4000c101d06 */
.L_x_6124:
[----:B------:R-:W-:Y:S05]  /*2eb0*/  BSYNC B0 ;  /* 0x0000000000007941 */ /* 0x000fea0003800000 */
.L_x_6123:
[----:B------:R-:W-:Y:S11]  /*2ec0*/  ISETP.GE.AND P0, PT, R12, c[0x0][0x220], PT ;  /* 0x000088000c007a0c */ /* 0x000ff60003f06270 */
[----:B------:R-:W-:Y:S02]  /*2ed0*/  @!UPT UIADD3 URZ, URZ, URZ, URZ ;  /* 0x0000003f3f3ff290 */ /* 0x000fe4000fffe03f */
[----:B------:R-:W-:-:S05]  /*2ee0*/  @P0 BRA `(.L_x_6122) ;  /* 0x000002f000000947 */ /* 0x000fca0003800000 */
[----:B------:R-:W-:Y:S01]  /*2ef0*/  ISETP.GE.AND P0, PT, R12, UR4, PT ;  /* 0x000000040c007c0c */ /* 0x000fe2000bf06270 */
[----:B-1----:R-:W2:Y:S01]  /*2f00*/  LDG.E.128 R20, [R112.64+0x80] ;  /* 0x0000800670147981 */ /* 0x002ea2000c1e1d00 */
[----:B------:R-:W-:Y:S11]  /*2f10*/  IMAD.MOV.U32 R107, RZ, RZ, R103 ;  /* 0x000000ffff6b7224 */ /* 0x000ff600078e0067 */
[----:B------:R-:W-:Y:S01]  /*2f20*/  @!P0 MOV R8, R10 ;  /* 0x0000000a00088202 */ /* 0x000fe20000000f00 */
[----:B------:R-:W3:Y:S06]  /*2f30*/  @!P0 LDG.E.64 R30, [R54.64+0x40] ;  /* 0x00004006361e8981 */ /* 0x000eec000c1e1b00 */
[----:B------:R1:W4:Y:S01]  /*2f40*/  @!P0 LDG.E.64 R6, [R8.64+0x40] ;  /* 0x0000400608068981 */ /* 0x000322000c1e1b00 */
        /* <DEDUP_REMOVED lines=40> */
[----:B------:R1:W-:Y:S02]  /*31d0*/  STG.E.128 [R106.64+0x80], R20 ;  /* 0x000080146a007986 */ /* 0x0003e4000c101d06 */
.L_x_6122:
[----:B------:R-:W-:Y:S05]  /*31e0*/  BSYNC B1 ;  /* 0x0000000000017941 */ /* 0x000fea0003800000 */
.L_x_6121:
        /* <DEDUP_REMOVED lines=19> */
[----:B---3--:R-:W-:Y:S01]  /*3320*/  @!P0 IMAD.U32 R24, R6, 0x10000, RZ ;  /* 0x0001000006188824 */ /* 0x008fe200078e00ff */
[C---:B--2---:R-:W-:Y:S02]  /*3330*/  @!P0 LOP3.LUT R25, R20.reuse, 0xffff0000, RZ, 0xc0, !PT ;  /* 0xffff000014198812 */ /* 0x044fe400078ec0ff */
[----:B------:R-:W-:Y:S02]  /*3340*/  @!P0 SHF.L.U32 R15, R20, 0x10, RZ ;  /* 0x00000010140f8819 */ /* 0x000fe400000006ff */
[----:B------:R-:W-:Y:S01]  /*3350*/  @!P0 LOP3.LUT R8, R6, 0xffff0000, RZ, 0xc0, !PT ;  /* 0xffff000006088812 */ /* 0x000fe200078ec0ff */
[C---:B----4-:R-:W-:Y:S01]  /*3360*/  @!P0 IMAD.U32 R26, R28.reuse, 0x10000, RZ ;  /* 0x000100001c1a8824 */ /* 0x050fe200078e00ff */
[----:B------:R-:W-:Y:S01]  /*3370*/  @!P0 LOP3.LUT R31, R29, 0xffff0000, RZ, 0xc0, !PT ;  /* 0xffff00001d1f8812 */ /* 0x000fe200078ec0ff */
[-C--:B------:R-:W-:Y:S01]  /*3380*/  @!P0 FMUL.FTZ R35, R25, R24.reuse ;  /* 0x0000001819238220 */ /* 0x080fe20000410000 */
[----:B------:R-:W-:Y:S01]  /*3390*/  @!P0 LOP3.LUT R28, R28, 0xffff0000, RZ, 0xc0, !PT ;  /* 0xffff00001c1c8812 */ /* 0x000fe200078ec0ff */
[C---:B------:R-:W-:Y:S01]  /*33a0*/  @!P0 FMUL.FTZ R0, R15.reuse, R24 ;  /* 0x000000180f008220 */ /* 0x040fe20000410000 */
[C---:B------:R-:W-:Y:S01]  /*33b0*/  @!P0 SHF.L.U32 R24, R22.reuse, 0x10, RZ ;  /* 0x0000001016188819 */ /* 0x040fe200000006ff */
[-C--:B------:R-:W-:Y:S01]  /*33c0*/  @!P0 FFMA.FTZ R35, R15, R26.reuse, -R35 ;  /* 0x0000001a0f238223 */ /* 0x080fe20000010823 */
[----:B------:R-:W-:Y:S01]  /*33d0*/  @!P0 SHF.L.U32 R5, R7, 0x10, RZ ;  /* 0x0000001007058819 */ /* 0x000fe200000006ff */
[----:B------:R-:W-:Y:S01]  /*33e0*/  @!P0 IMAD.U32 R15, R21, 0x10000, RZ ;  /* 0x00010000150f8824 */ /* 0x000fe200078e00ff */
[----:B------:R-:W-:Y:S01]  /*33f0*/  @!P0 LOP3.LUT R7, R7, 0xffff0000, RZ, 0xc0, !PT ;  /* 0xffff000007078812 */ /* 0x000fe200078ec0ff */
[----:B------:R-:W-:Y:S01]  /*3400*/  @!P0 FFMA.FTZ R0, R25, R26, R0 ;  /* 0x0000001a19008223 */ /* 0x000fe20000010000 */
[----:B------:R-:W-:Y:S01]  /*3410*/  @!P0 LOP3.LUT R25, R21, 0xffff0000, RZ, 0xc0, !PT ;  /* 0xffff000015198812 */ /* 0x000fe200078ec0ff */
[----:B------:R-:W-:Y:S01]  /*3420*/  @!P0 IMAD.U32 R27, R29, 0x10000, RZ ;  /* 0x000100001d1b8824 */ /* 0x000fe200078e00ff */
[----:B------:R-:W-:Y:S01]  /*3430*/  @!P0 LOP3.LUT R26, R22, 0xffff0000, RZ, 0xc0, !PT ;  /* 0xffff0000161a8812 */ /* 0x000fe200078ec0ff */
[C---:B------:R-:W-:Y:S01]  /*3440*/  @!P0 IMAD.U32 R6, R23.reuse, 0x10000, RZ ;  /* 0x0001000017068824 */ /* 0x040fe200078e00ff */
[----:B------:R-:W-:Y:S01]  /*3450*/  @!P0 LOP3.LUT R29, R23, 0xffff0000, RZ, 0xc0, !PT ;  /* 0xffff0000171d8812 */ /* 0x000fe200078ec0ff */
[-C--:B------:R-:W-:Y:S01]  /*3460*/  @!P0 FMUL.FTZ R2, R15, R8.reuse ;  /* 0x000000080f028220 */ /* 0x080fe20000410000 */
[----:B------:R-:W-:Y:S01]  /*3470*/  @!P0 F2FP.BF16.PACK_AB R35, R0, R35 ;  /* 0x000000230023823e */ /* 0x000fe200000010ff */
[----:B------:R-:W-:Y:S02]  /*3480*/  @!P0 FMUL.FTZ R3, R24, R5 ;  /* 0x0000000518038220 */ /* 0x000fe40000410000 */
        /* <DEDUP_REMOVED lines=18> */
.L_x_6128:
[----:B------:R-:W-:Y:S05]  /*35b0*/  BSYNC B0 ;  /* 0x0000000000007941 */ /* 0x000fea0003800000 */
.L_x_6127:
        /* <DEDUP_REMOVED lines=9> */
[----:B------:R-:W3:Y:S06]  /*3650*/  @!P0 LDG.E.64 R6, [R18.64+0x40] ;  /* 0x0000400612068981 */ /* 0x000eec000c1e1b00 */
[----:B------:R-:W4:Y:S01]  /*3660*/  @!P0 LDG.E.64 R28, [R32.64+0x40] ;  /* 0x00004006201c8981 */ /* 0x000f22000c1e1b00 */
[----:B---3--:R-:W-:Y:S01]  /*3670*/  @!P0 IMAD.U32 R24, R6, 0x10000, RZ ;  /* 0x0001000006188824 */ /* 0x008fe200078e00ff */
[C---:B--2---:R-:W-:Y:S02]  /*3680*/  @!P0 LOP3.LUT R25, R20.reuse, 0xffff0000, RZ, 0xc0, !PT ;  /* 0xffff000014198812 */ /* 0x044fe400078ec0ff */
[----:B------:R-:W-:Y:S02]  /*3690*/  @!P0 SHF.L.U32 R15, R20, 0x10, RZ ;  /* 0x00000010140f8819 */ /* 0x000fe400000006ff */
[----:B------:R-:W-:Y:S01]  /*36a0*/  @!P0 SHF.L.U32 R18, R22, 0x10, RZ ;  /* 0x0000001016128819 */ /* 0x000fe200000006ff */
[----:B----4-:R-:W-:Y:S01]  /*36b0*/  @!P0 IMAD.U32 R26, R28, 0x10000, RZ ;  /* 0x000100001c1a8824 */ /* 0x010fe200078e00ff */
[----:B------:R-:W-:Y:S01]  /*36c0*/  @!P0 LOP3.LUT R8, R6, 0xffff0000, RZ, 0xc0, !PT ;  /* 0xffff000006088812 */ /* 0x000fe200078ec0ff */
[-C--:B------:R-:W-:Y:S01]  /*36d0*/  @!P0 FMUL.FTZ R35, R25, R24.reuse ;  /* 0x0000001819238220 */ /* 0x080fe20000410000 */
[----:B------:R-:W-:Y:S01]  /*36e0*/  @!P0 LOP3.LUT R31, R29, 0xffff0000, RZ, 0xc0, !PT ;  /* 0xffff00001d1f8812 */ /* 0x000fe200078ec0ff */
[C---:B------:R-:W-:Y:S01]  /*36f0*/  @!P0 FMUL.FTZ R0, R15.reuse, R24 ;  /* 0x000000180f008220 */ /* 0x040fe20000410000 */
[----:B------:R-:W-:Y:S01]  /*3700*/  @!P0 LOP3.LUT R28, R28, 0xffff0000, RZ, 0xc0, !PT ;  /* 0xffff00001c1c8812 */ /* 0x000fe200078ec0ff */
        /* <DEDUP_REMOVED lines=31> */
.L_x_6126:
[----:B------:R-:W-:Y:S05]  /*3900*/  BSYNC B1 ;  /* 0x0000000000017941 */ /* 0x000fea0003800000 */
.L_x_6125:
        /* <DEDUP_REMOVED lines=60> */
.L_x_6132:
[----:B------:R-:W-:Y:S05]  /*3cd0*/  BSYNC B0 ;  /* 0x0000000000007941 */ /* 0x000fea0003800000 */
.L_x_6131:
        /* <DEDUP_REMOVED lines=52> */
.L_x_6130:
[----:B------:R-:W-:Y:S05]  /*4020*/  BSYNC B1 ;  /* 0x0000000000017941 */ /* 0x000fea0003800000 */
.L_x_6129:
        /* <DEDUP_REMOVED lines=12> */
[----:B------:R-:W-:Y:S02]  /*40f0*/  ISETP.GE.AND P0, PT, R16, UR4, PT ;  /* 0x0000000410007c0c */ /* 0x000fe4000bf06270 */
[----:B-1----:R-:W-:Y:S01]  /*4100*/  MOV R107, R103 ;  /* 0x00000067006b7202 */ /* 0x002fe20000000f00 */
[C---:B------:R-:W-:Y:S04]  /*4110*/  IMAD.WIDE.U32 R36, R35.reuse, c[0x0][0x288], R112 ;  /* 0x0000a20023247a25 */ /* 0x040fe800078e0070 */
[C---:B------:R-:W-:Y:S02]  /*4120*/  IMAD R30, R35.reuse, c[0x0][0x28c], RZ ;  /* 0x0000a300231e7a24 */ /* 0x040fe400078e02ff */
[----:B------:R-:W-:Y:S03]  /*4130*/  IMAD.WIDE.U32 R40, R35, c[0x0][0x198], R106 ;  /* 0x0000660023287a25 */ /* 0x000fe600078e006a */
[----:B------:R-:W-:Y:S01]  /*4140*/  IADD3 R37, R37, R30, RZ ;  /* 0x0000001e25257210 */ /* 0x000fe20007ffe0ff */
[----:B------:R-:W2:Y:S01]  /*4150*/  @!P0 LDG.E.64 R6, [R18.64] ;  /* 0x0000000612068981 */ /* 0x000ea2000c1e1b00 */
[----:B------:R-:W-:Y:S05]  /*4160*/  IMAD R35, R35, c[0x0][0x19c], RZ ;  /* 0x0000670023237a24 */ /* 0x000fea00078e02ff */
[----:B------:R-:W-:Y:S01]  /*4170*/  IADD3 R41, R41, R35, RZ ;  /* 0x0000002329297210 */ /* 0x000fe20007ffe0ff */
[----:B------:R-:W3:Y:S08]  /*4180*/  LDG.E.128 R20, [R36.64] ;  /* 0x0000000624147981 */ /* 0x000ef0000c1e1d00 */
[----:B------:R-:W4:Y:S01]  /*4190*/  @!P0 LDG.E.64 R28, [R32.64] ;  /* 0x00000006201c8981 */ /* 0x000f22000c1e1b00 */
[C---:B--2---:R-:W-:Y:S01]  /*41a0*/  @!P0 LOP3.LUT R8, R6.reuse, 0xffff0000, RZ, 0xc0, !PT ;  /* 0xffff000006088812 */ /* 0x044fe200078ec0ff */
[----:B------:R-:W-:Y:S02]  /*41b0*/  @!P0 IMAD.U32 R24, R6, 0x10000, RZ ;  /* 0x0001000006188824 */ /* 0x000fe400078e00ff */
[C---:B------:R-:W-:Y:S01]  /*41c0*/  @!P0 IMAD.U32 R5, R7.reuse, 0x10000, RZ ;  /* 0x0001000007058824 */ /* 0x040fe200078e00ff */
[----:B------:R-:W-:Y:S02]  /*41d0*/  @!P0 LOP3.LUT R7, R7, 0xffff0000, RZ, 0xc0, !PT ;  /* 0xffff000007078812 */ /* 0x000fe400078ec0ff */
[C---:B---3--:R-:W-:Y:S01]  /*41e0*/  @!P0 LOP3.LUT R25, R20.reuse, 0xffff0000, RZ, 0xc0, !PT ;  /* 0xffff000014198812 */ /* 0x048fe200078ec0ff */
[----:B------:R-:W-:Y:S01]  /*41f0*/  @!P0 IMAD.U32 R6, R23, 0x10000, RZ ;  /* 0x0001000017068824 */ /* 0x000fe200078e00ff */
[----:B------:R-:W-:Y:S03]  /*4200*/  @!P0 SHF.L.U32 R15, R20, 0x10, RZ ;  /* 0x00000010140f8819 */ /* 0x000fe600000006ff */
[-C--:B------:R-:W-:Y:S02]  /*4210*/  @!P0 FMUL.FTZ R37, R25, R24.reuse ;  /* 0x0000001819258220 */ /* 0x080fe40000410000 */
[C---:B------:R-:W-:Y:S01]  /*4220*/  @!P0 FMUL.FTZ R0, R15.reuse, R24 ;  /* 0x000000180f008220 */ /* 0x040fe20000410000 */
[----:B----4-:R-:W-:Y:S01]  /*4230*/  @!P0 SHF.L.U32 R26, R28, 0x10, RZ ;  /* 0x000000101c1a8819 */ /* 0x010fe200000006ff */
[----:B------:R-:W-:Y:S01]  /*4240*/  @!P0 FMUL.FTZ R4, R6, R7 ;  /* 0x0000000706048220 */ /* 0x000fe20000410000 */
[----:B------:R-:W-:Y:S02]  /*4250*/  @!P0 SHF.L.U32 R24, R22, 0x10, RZ ;  /* 0x0000001016188819 */ /* 0x000fe400000006ff */
[----:B------:R-:W-:Y:S01]  /*4260*/  @!P0 LOP3.LUT R28, R28, 0xffff0000, RZ, 0xc0, !PT ;  /* 0xffff00001c1c8812 */ /* 0x000fe200078ec0ff */
[-C--:B------:R-:W-:Y:S01]  /*4270*/  @!P0 FFMA.FTZ R37, R15, R26.reuse, -R37 ;  /* 0x0000001a0f258223 */ /* 0x080fe20000010825 */
[----:B------:R-:W-:Y:S01]  /*4280*/  @!P0 SHF.L.U32 R15, R21, 0x10, RZ ;  /* 0x00000010150f8819 */ /* 0x000fe200000006ff */
[----:B------:R-:W-:Y:S01]  /*4290*/  @!P0 FFMA.FTZ R0, R25, R26, R0 ;  /* 0x0000001a19008223 */ /* 0x000fe20000010000 */
[C---:B------:R-:W-:Y:S01]  /*42a0*/  @!P0 SHF.L.U32 R27, R29.reuse, 0x10, RZ ;  /* 0x000000101d1b8819 */ /* 0x040fe200000006ff */
[----:B------:R-:W-:Y:S01]  /*42b0*/  @!P0 FMUL.FTZ R3, R24, R5 ;  /* 0x0000000518038220 */ /* 0x000fe20000410000 */
[----:B------:R-:W-:Y:S01]  /*42c0*/  @!P0 LOP3.LUT R31, R29, 0xffff0000, RZ, 0xc0, !PT ;  /* 0xffff00001d1f8812 */ /* 0x000fe200078ec0ff */
[-C--:B------:R-:W-:Y:S01]  /*42d0*/  @!P0 FMUL.FTZ R2, R15, R8.reuse ;  /* 0x000000080f028220 */ /* 0x080fe20000410000 */
[----:B------:R-:W-:Y:S02]  /*42e0*/  @!P0 LOP3.LUT R25, R21, 0xffff0000, RZ, 0xc0, !PT ;  /* 0xffff000015198812 */ /* 0x000fe400078ec0ff */
[----:B------:R-:W-:Y:S02]  /*42f0*/  @!P0 LOP3.LUT R26, R22, 0xffff0000, RZ, 0xc0, !PT ;  /* 0xffff0000161a8812 */ /* 0x000fe400078ec0ff */
[----:B------:R-:W-:Y:S01]  /*4300*/  @!P0 LOP3.LUT R29, R23, 0xffff0000, RZ, 0xc0, !PT ;  /* 0xffff0000171d8812 */ /* 0x000fe200078ec0ff */
[----:B------:R-:W-:Y:S01]  /*4310*/  @!P0 FMUL.FTZ R39, R25, R8 ;  /* 0x0000000819278220 */ /* 0x000fe20000410000 */
[----:B------:R-:W-:Y:S01]  /*4320*/  @!P0 F2FP.BF16.PACK_AB R37, R0, R37 ;  /* 0x000000250025823e */ /* 0x000fe200000010ff */
[C---:B------:R-:W-:Y:S02]  /*4330*/  @!P0 FMUL.FTZ R30, R26.reuse, R5 ;  /* 0x000000051a1e8220 */ /* 0x040fe40000410000 */
        /* <DEDUP_REMOVED lines=15> */
.L_x_6136:
[----:B------:R-:W-:Y:S05]  /*4430*/  BSYNC B0 ;  /* 0x0000000000007941 */ /* 0x000fea0003800000 */
.L_x_6135:
        /* <DEDUP_REMOVED lines=52> */
.L_x_6134:
[----:B------:R-:W-:Y:S05]  /*4780*/  BSYNC B1 ;  /* 0x0000000000017941 */ /* 0x000fea0003800000 */
.L_x_6133:
        /* <DEDUP_REMOVED lines=9> */
.L_x_6120:
        /* <DEDUP_REMOVED lines=15> */
[C---:B------:R-:W-:Y:S01]  /*4910*/  LOP3.LUT R41, R45.reuse, 0xffff0000, RZ, 0xc0, !PT ;  /* 0xffff00002d297812 */ /* 0x040fe200078ec0ff */
[----:B------:R-:W-:Y:S01]  /*4920*/  IMAD.U32 R38, R45, 0x10000, RZ ;  /* 0x000100002d267824 */ /* 0x000fe200078e00ff */
[C---:B------:R-:W-:Y:S01]  /*4930*/  SHF.L.U32 R42, R46.reuse, 0x10, RZ ;  /* 0x000000102e2a7819 */ /* 0x040fe200000006ff */
[----:B------:R-:W-:Y:S01]  /*4940*/  USHF.R.S32.HI UR5, URZ, 0x1, UR5 ;  /* 0x000000013f057899 */ /* 0x000fe20008011405 */
[----:B------:R-:W-:Y:S01]  /*4950*/  LOP3.LUT R45, R46, 0xffff0000, RZ, 0xc0, !PT ;  /* 0xffff00002e2d7812 */ /* 0x000fe200078ec0ff */
[C---:B------:R-:W-:Y:S01]  /*4960*/  IMAD.U32 R46, R47.reuse, 0x10000, RZ ;  /* 0x000100002f2e7824 */ /* 0x040fe200078e00ff */
[----:B------:R-:W-:Y:S03]  /*4970*/  LOP3.LUT R49, R47, 0xffff0000, RZ, 0xc0, !PT ;  /* 0xffff00002f317812 */ /* 0x000fe600078ec0ff */
        /* <DEDUP_REMOVED lines=13> */
[----:B------:R-:W-:Y:S06]  /*4a50*/  LEA.HI.X.SX32 R57, R107, R117, 0x1, P0 ;  /* 0x000000756b397211 */ /* 0x000fec00000f0eff */
        /* <DEDUP_REMOVED lines=11> */
[----:B------:R-:W-:Y:S01]  /*4b10*/  IMAD.U32 R29, R21, 0x10000, RZ ;  /* 0x00010000151d7824 */ /* 0x000fe200078e00ff */
[----:B------:R-:W-:Y:S01]  /*4b20*/  LOP3.LUT R31, R20, 0xffff0000, RZ, 0xc0, !PT ;  /* 0xffff0000141f7812 */ /* 0x000fe200078ec0ff */
[----:B------:R-:W-:Y:S01]  /*4b30*/  @!P5 FADD.FTZ R25, -R25, -RZ ;  /* 0x800000ff1919d221 */ /* 0x000fe20000010100 */
[----:B------:R-:W-:Y:S01]  /*4b40*/  LOP3.LUT R19, R154, 0xffff0000, RZ, 0xc0, !PT ;  /* 0xffff00009a137812 */ /* 0x000fe200078ec0ff */
[----:B------:R-:W-:Y:S01]  /*4b50*/  FMUL.FTZ R0, R33, R32 ;  /* 0x0000002021007220 */ /* 0x000fe20000410000 */
[----:B------:R-:W-:Y:S01]  /*4b60*/  LOP3.LUT R30, R21, 0xffff0000, RZ, 0xc0, !PT ;  /* 0xffff0000151e7812 */ /* 0x000fe200078ec0ff */
[----:B------:R-:W-:Y:S01]  /*4b70*/  FMUL.FTZ R2, R31, R28 ;  /* 0x0000001c1f027220 */ /* 0x000fe20000410000 */
[C---:B------:R-:W-:Y:S01]  /*4b80*/  SHF.L.U32 R34, R56.reuse, 0x10, RZ ;  /* 0x0000001038227819 */ /* 0x040fe200000006ff */
        /* <DEDUP_REMOVED lines=13> */
[C---:B------:R-:W-:Y:S01]  /*4c60*/  LOP3.LUT R22, R23.reuse, 0xffff0000, RZ, 0xc0, !PT ;  /* 0xffff000017167812 */ /* 0x040fe200078ec0ff */
[----:B------:R-:W-:Y:S01]  /*4c70*/  IMAD.U32 R21, R23, 0x10000, RZ ;  /* 0x0001000017157824 */ /* 0x000fe200078e00ff */
[----:B------:R-:W-:Y:S01]  /*4c80*/  LOP3.LUT R44, R58, 0xffff0000, RZ, 0xc0, !PT ;  /* 0xffff00003a2c7812 */ /* 0x000fe200078ec0ff */
[----:B------:R-:W-:Y:S01]  /*4c90*/  @!P5 FADD.FTZ R18, -R18, -RZ ;  /* 0x800000ff1212d221 */ /* 0x000fe20000010100 */
[----:B------:R-:W-:Y:S01]  /*4ca0*/  LOP3.LUT R48, R59, 0xffff0000, RZ, 0xc0, !PT ;  /* 0xffff00003b307812 */ /* 0x000fe200078ec0ff */
[----:B------:R-:W-:Y:S02]  /*4cb0*/  FMUL.FTZ R5, R27, R24 ;  /* 0x000000181b057220 */ /* 0x000fe40000410000 */
[----:B------:R-:W-:Y:S02]  /*4cc0*/  FFMA.FTZ R3, R38, R39, R3 ;  /* 0x0000002726037223 */ /* 0x000fe40000010003 */
[----:B------:R-:W-:Y:S02]  /*4cd0*/  @!P5 FADD.FTZ R15, -R15, -RZ ;  /* 0x800000ff0f0fd221 */ /* 0x000fe40000010100 */
[----:B------:R-:W-:Y:S02]  /*4ce0*/  FMUL.FTZ R6, R20, R19 ;  /* 0x0000001314067220 */ /* 0x000fe40000410000 */
[----:B------:R-:W-:Y:S02]  /*4cf0*/  FFMA.FTZ R4, R41, R40, R4 ;  /* 0x0000002829047223 */ /* 0x000fe40000010004 */
[----:B------:R-:W-:Y:S02]  /*4d00*/  FMUL.FTZ R7, R21, R18 ;  /* 0x0000001215077220 */ /* 0x000fe40000410000 */
[----:B------:R-:W-:Y:S02]  /*4d10*/  IMAD.U32 R47, R59, 0x10000, RZ ;  /* 0x000100003b2f7824 */ /* 0x000fe400078e00ff */
        /* <DEDUP_REMOVED lines=9> */
.L_x_6143:
[----:B------:R-:W-:Y:S05]  /*4db0*/  BSYNC B0 ;  /* 0x0000000000007941 */ /* 0x000fea0003800000 */
.L_x_6142:
[----:B------:R-:W-:Y:S05]  /*4dc0*/  MOV R107, R103 ;  /* 0x00000067006b7202 */ /* 0x000fea0000000f00 */
[----:B-----5:R2:W-:Y:S02]  /*4dd0*/  STG.E.128 [R106.64], R44 ;  /* 0x0000002c6a007986 */ /* 0x0205e4000c101d06 */
.L_x_6141:
[----:B------:R-:W-:Y:S05]  /*4de0*/  BSYNC B1 ;  /* 0x0000000000017941 */ /* 0x000fea0003800000 */
.L_x_6140:
        /* <DEDUP_REMOVED lines=28> */
[----:B------:R-:W3:Y:S01]  /*4fb0*/  LDG.E.128 R152, [R152.64+0x80] ;  /* 0x0000800698987981 */ /* 0x000ee2000c1e1d00 */
[----:B------:R-:W-:Y:S01]  /*4fc0*/  MOV R107, RZ ;  /* 0x000000ff006b7202 */ /* 0x000fe20000000f00 */
[----:B------:R-:W-:Y:S05]  /*4fd0*/  @P5 IMAD R107, RZ, RZ, -UR5 ;  /* 0x80000005ff6b5e24 */ /* 0x000fea000f8e02ff */
[C---:B------:R-:W-:Y:S01]  /*4fe0*/  LEA R56, P0, R107.reuse, R116, 0x1 ;  /* 0x000000746b387211 */ /* 0x040fe200078008ff */
[----:B--2---:R4:W2:Y:S03]  /*4ff0*/  LDG.E.128 R20, [R18.64] ;  /* 0x0000000612147981 */ /* 0x0048a6000c1e1d00 */
[----:B------:R-:W-:Y:S06]  /*5000*/  LEA.HI.X.SX32 R57, R107, R117, 0x1, P0 ;  /* 0x000000756b397211 */ /* 0x000fec00000f0eff */
        /* <DEDUP_REMOVED lines=53> */
.L_x_6145:
[----:B------:R-:W-:Y:S05]  /*5360*/  BSYNC B0 ;  /* 0x0000000000007941 */ /* 0x000fea0003800000 */
.L_x_6144:
[----:B------:R-:W-:Y:S05]  /*5370*/  MOV R107, R103 ;  /* 0x00000067006b7202 */ /* 0x000fea0000000f00 */
[----:B-----5:R3:W-:Y:S02]  /*5380*/  STG.E.128 [R106.64+0x80], R44 ;  /* 0x0000802c6a007986 */ /* 0x0207e4000c101d06 */
.L_x_6139:
[----:B------:R-:W-:Y:S05]  /*5390*/  BSYNC B2 ;  /* 0x0000000000027941 */ /* 0x000fea0003800000 */
.L_x_6138:
        /* <DEDUP_REMOVED lines=14> */
[----:B------:R-:W-:Y:S01]  /*5480*/  LOP3.LUT R41, R45, 0xffff0000, RZ, 0xc0, !PT ;  /* 0xffff00002d297812 */ /* 0x000fe200078ec0ff */
[----:B------:R-:W-:Y:S01]  /*5490*/  IMAD.MOV.U32 R150, RZ, RZ, RZ ;  /* 0x000000ffff967224 */ /* 0x000fe200078e00ff */
[----:B------:R-:W-:Y:S01]  /*54a0*/  SHF.L.U32 R42, R46, 0x10, RZ ;  /* 0x000000102e2a7819 */ /* 0x000fe200000006ff */
[----:B------:R-:W-:Y:S01]  /*54b0*/  USHF.R.S32.HI UR5, URZ, 0x1, UR5 ;  /* 0x000000013f057899 */ /* 0x000fe20008011405 */
[----:B------:R-:W-:Y:S01]  /*54c0*/  LOP3.LUT R49, R47, 0xffff0000, RZ, 0xc0, !PT ;  /* 0xffff00002f317812 */ /* 0x000fe200078ec0ff */
[----:B------:R-:W-:Y:S02]  /*54d0*/  IMAD.U32 R35, R44, 0x10000, RZ ;  /* 0x000100002c237824 */ /* 0x000fe400078e00ff */
[----:B------:R-:W-:Y:S01]  /*54e0*/  IMAD.U32 R38, R45, 0x10000, RZ ;  /* 0x000100002d267824 */ /* 0x000fe200078e00ff */
        /* <DEDUP_REMOVED lines=9> */
[----:B------:R-:W-:Y:S01]  /*5580*/  LEA.HI.X R153, R151, R115, R150, 0x1, P0 ;  /* 0x0000007397997211 */ /* 0x000fe200000f0c96 */
[----:B------:R-:W-:Y:S01]  /*5590*/  IMAD.MOV.U32 R150, RZ, RZ, RZ ;  /* 0x000000ffff967224 */ /* 0x000fe200078e00ff */
[C---:B------:R-:W-:Y:S02]  /*55a0*/  LEA R18, P0, R107.reuse, R156, 0x1 ;  /* 0x0000009c6b127211 */ /* 0x040fe400078008ff */
[----:B------:R-:W-:Y:S02]  /*55b0*/  @P4 IADD3 R150, RZ, -UR5, RZ ;  /* 0x80000005ff964c10 */ /* 0x000fe4000fffe0ff */
[----:B------:R-:W-:Y:S01]  /*55c0*/  LEA.HI.X.SX32 R19, R107, R157, 0x1, P0 ;  /* 0x0000009d6b137211 */ /* 0x000fe200000f0eff */
[----:B------:R-:W3:Y:S01]  /*55d0*/  LDG.E.128 R152, [R152.64] ;  /* 0x0000000698987981 */ /* 0x000ee2000c1e1d00 */
[----:B------:R-:W-:Y:S04]  /*55e0*/  IADD3 R107, P0, R73, R150, RZ ;  /* 0x00000096496b7210 */ /* 0x000fe80007f1e0ff */
[----:B------:R-:W-:Y:S02]  /*55f0*/  LEA.HI.X.SX32 R150, R150, R124, 0x1, P0 ;  /* 0x0000007c96967211 */ /* 0x000fe400000f0eff */
[C---:B------:R-:W-:Y:S01]  /*5600*/  LEA R56, P0, R107.reuse, R116, 0x1 ;  /* 0x000000746b387211 */ /* 0x040fe200078008ff */
[----:B--2---:R4:W2:Y:S03]  /*5610*/  LDG.E.128 R20, [R18.64] ;  /* 0x0000000612147981 */ /* 0x0048a6000c1e1d00 */
[----:B------:R-:W-:Y:S06]  /*5620*/  LEA.HI.X R57, R107, R117, R150, 0x1, P0 ;  /* 0x000000756b397211 */ /* 0x000fec00000f0c96 */
[----:B------:R-:W2:Y:S01]  /*5630*/  LDG.E.128 R56, [R56.64] ;  /* 0x0000000638387981 */ /* 0x000ea2000c1e1d00 */
[C---:B---3--:R-:W-:Y:S01]  /*5640*/  IMAD.U32 R32, R152.reuse, 0x10000, RZ ;  /* 0x0001000098207824 */ /* 0x048fe200078e00ff */
[----:B------:R-:W-:Y:S01]  /*5650*/  LOP3.LUT R28, R152, 0xffff0000, RZ, 0xc0, !PT ;  /* 0xffff0000981c7812 */ /* 0x000fe200078ec0ff */
[----:B------:R-:W-:Y:S01]  /*5660*/  IMAD.U32 R24, R154, 0x10000, RZ ;  /* 0x000100009a187824 */ /* 0x000fe200078e00ff */
[C---:B------:R-:W-:Y:S01]  /*5670*/  SHF.L.U32 R26, R153.reuse, 0x10, RZ ;  /* 0x00000010991a7819 */ /* 0x040fe200000006ff */
[----:B------:R-:W-:Y:S01]  /*5680*/  @!P4 FADD.FTZ R32, -R32, -RZ ;  /* 0x800000ff2020c221 */ /* 0x000fe20000010100 */
[----:B------:R-:W-:Y:S01]  /*5690*/  LOP3.LUT R25, R153, 0xffff0000, RZ, 0xc0, !PT ;  /* 0xffff000099197812 */ /* 0x000fe200078ec0ff */
[----:B------:R-:W-:Y:S01]  /*56a0*/  @!P4 FADD.FTZ R28, -R28, -RZ ;  /* 0x800000ff1c1cc221 */ /* 0x000fe20000010100 */
[----:B----4-:R-:W-:Y:S01]  /*56b0*/  LOP3.LUT R19, R154, 0xffff0000, RZ, 0xc0, !PT ;  /* 0xffff00009a137812 */ /* 0x010fe200078ec0ff */
[C---:B--2---:R-:W-:Y:S01]  /*56c0*/  IMAD.U32 R33, R20.reuse, 0x10000, RZ ;  /* 0x0001000014217824 */ /* 0x044fe200078e00ff */
[----:B------:R-:W-:Y:S01]  /*56d0*/  LOP3.LUT R31, R20, 0xffff0000, RZ, 0xc0, !PT ;  /* 0xffff0000141f7812 */ /* 0x000fe200078ec0ff */
[----:B------:R-:W-:Y:S01]  /*56e0*/  @!P4 FADD.FTZ R26, -R26, -RZ ;  /* 0x800000ff1a1ac221 */ /* 0x000fe20000010100 */
[----:B------:R-:W-:Y:S01]  /*56f0*/  SHF.L.U32 R29, R21, 0x10, RZ ;  /* 0x00000010151d7819 */ /* 0x000fe200000006ff */
[----:B------:R-:W-:Y:S01]  /*5700*/  FMUL.FTZ R0, R33, R32 ;  /* 0x0000002021007220 */ /* 0x000fe20000410000 */
[----:B------:R-:W-:Y:S01]  /*5710*/  LOP3.LUT R30, R21, 0xffff0000, RZ, 0xc0, !PT ;  /* 0xffff0000151e7812 */ /* 0x000fe200078ec0ff */
[----:B------:R-:W-:Y:S01]  /*5720*/  @!P4 FADD.FTZ R25, -R25, -RZ ;  /* 0x800000ff1919c221 */ /* 0x000fe20000010100 */
[----:B------:R-:W-:Y:S01]  /*5730*/  SHF.L.U32 R18, R155, 0x10, RZ ;  /* 0x000000109b127819 */ /* 0x000fe200000006ff */
[----:B------:R-:W-:Y:S01]  /*5740*/  FMUL.FTZ R2, R31, R28 ;  /* 0x0000001c1f027220 */ /* 0x000fe20000410000 */
[C---:B------:R-:W-:Y:S01]  /*5750*/  LOP3.LUT R36, R56.reuse, 0xffff0000, RZ, 0xc0, !PT ;  /* 0xffff000038247812 */ /* 0x040fe200078ec0ff */
[----:B------:R-:W-:Y:S01]  /*5760*/  IMAD.U32 R34, R56, 0x10000, RZ ;  /* 0x0001000038227824 */ /* 0x000fe200078e00ff */
[----:B------:R-:W-:Y:S01]  /*5770*/  SHF.L.U32 R39, R57, 0x10, RZ ;  /* 0x0000001039277819 */ /* 0x000fe200000006ff */
[C---:B------:R-:W-:Y:S01]  /*5780*/  IMAD.U32 R27, R22.reuse, 0x10000, RZ ;  /* 0x00010000161b7824 */ /* 0x040fe200078e00ff */
        /* <DEDUP_REMOVED lines=9> */
[----:B------:R-:W-:Y:S01]  /*5820*/  @!P4 FADD.FTZ R19, -R19, -RZ ;  /* 0x800000ff1313c221 */ /* 0x000fe20000010100 */
[----:B------:R-:W-:Y:S01]  /*5830*/  LOP3.LUT R44, R58, 0xffff0000, RZ, 0xc0, !PT ;  /* 0xffff00003a2c7812 */ /* 0x000fe200078ec0ff */
[----:B------:R-:W-:Y:S01]  /*5840*/  FFMA.FTZ R2, R37, R36, R2 ;  /* 0x0000002425027223 */ /* 0x000fe20000010002 */
[C---:B------:R-:W-:Y:S01]  /*5850*/  SHF.L.U32 R47, R59.reuse, 0x10, RZ ;  /* 0x000000103b2f7819 */ /* 0x040fe200000006ff */
        /* <DEDUP_REMOVED lines=18> */
.L_x_6151:
[----:B------:R-:W-:Y:S05]  /*5980*/  BSYNC B0 ;  /* 0x0000000000007941 */ /* 0x000fea0003800000 */
.L_x_6150:
[C---:B------:R-:W-:Y:S04]  /*5990*/  LEA R2, P0, R165.reuse, R106, 0x1 ;  /* 0x0000006aa5027211 */ /* 0x040fe800078008ff */
[----:B------:R-:W-:Y:S05]  /*59a0*/  LEA.HI.X R3, R165, R103, R164, 0x1, P0 ;  /* 0x00000067a5037211 */ /* 0x000fea00000f0ca4 */
[----:B-----5:R3:W-:Y:S04]  /*59b0*/  STG.E.128 [R2.64], R44 ;  /* 0x0000002c02007986 */ /* 0x0207e8000c101d06 */
.L_x_6149:
[----:B------:R-:W-:Y:S05]  /*59c0*/  BSYNC B1 ;  /* 0x0000000000017941 */ /* 0x000fea0003800000 */
.L_x_6148:
        /* <DEDUP_REMOVED lines=91> */
.L_x_6153:
[----:B------:R-:W-:Y:S05]  /*5f80*/  BSYNC B0 ;  /* 0x0000000000007941 */ /* 0x000fea0003800000 */
.L_x_6152:
[C---:B------:R-:W-:Y:S04]  /*5f90*/  LEA R2, P0, R86.reuse, R106, 0x1 ;  /* 0x0000006a56027211 */ /* 0x040fe800078008ff */
[----:B------:R-:W-:Y:S05]  /*5fa0*/  LEA.HI.X R3, R86, R103, R87, 0x1, P0 ;  /* 0x0000006756037211 */ /* 0x000fea00000f0c57 */
[----:B-----5:R3:W-:Y:S04]  /*5fb0*/  STG.E.128 [R2.64], R44 ;  /* 0x0000002c02007986 */ /* 0x0207e8000c101d06 */
.L_x_6147:
[----:B------:R-:W-:Y:S05]  /*5fc0*/  BSYNC B2 ;  /* 0x0000000000027941 */ /* 0x000fea0003800000 */
.L_x_6146:
        /* <DEDUP_REMOVED lines=94> */
.L_x_6159:
[----:B------:R-:W-:Y:S05]  /*65b0*/  BSYNC B0 ;  /* 0x0000000000007941 */ /* 0x000fea0003800000 */
.L_x_6158:
[C---:B------:R-:W-:Y:S04]  /*65c0*/  LEA R2, P0, R148.reuse, R106, 0x1 ;  /* 0x0000006a94027211 */ /* 0x040fe800078008ff */
[----:B------:R-:W-:Y:S05]  /*65d0*/  LEA.HI.X R3, R148, R103, R81, 0x1, P0 ;  /* 0x0000006794037211 */ /* 0x000fea00000f0c51 */
[----:B-----5:R3:W-:Y:S04]  /*65e0*/  STG.E.128 [R2.64], R44 ;  /* 0x0000002c02007986 */ /* 0x0207e8000c101d06 */
.L_x_6157:
[----:B------:R-:W-:Y:S05]  /*65f0*/  BSYNC B1 ;  /* 0x0000000000017941 */ /* 0x000fea0003800000 */
.L_x_6156:
        /* <DEDUP_REMOVED lines=91> */
.L_x_6161:
[----:B------:R-:W-:Y:S05]  /*6bb0*/  BSYNC B0 ;  /* 0x0000000000007941 */ /* 0x000fea0003800000 */
.L_x_6160:
[C---:B------:R-:W-:Y:S04]  /*6bc0*/  LEA R2, P0, R88.reuse, R106, 0x1 ;  /* 0x0000006a58027211 */ /* 0x040fe800078008ff */
[----:B------:R-:W-:Y:S05]  /*6bd0*/  LEA.HI.X R3, R88, R103, R89, 0x1, P0 ;  /* 0x0000006758037211 */ /* 0x000fea00000f0c59 */
[----:B-----5:R3:W-:Y:S04]  /*6be0*/  STG.E.128 [R2.64], R44 ;  /* 0x0000002c02007986 */ /* 0x0207e8000c101d06 */
.L_x_6155:
[----:B------:R-:W-:Y:S05]  /*6bf0*/  BSYNC B2 ;  /* 0x0000000000027941 */ /* 0x000fea0003800000 */
.L_x_6154:
        /* <DEDUP_REMOVED lines=96> */
.L_x_6167:
[----:B------:R-:W-:Y:S05]  /*7200*/  BSYNC B0 ;  /* 0x0000000000007941 */ /* 0x000fea0003800000 */
.L_x_6166:
[C---:B------:R-:W-:Y:S01]  /*7210*/  IMAD R0, R151.reuse, c[0x0][0x19c], RZ ;  /* 0x0000670097007a24 */ /* 0x040fe200078e02ff */
[----:B------:R-:W-:Y:S05]  /*7220*/  MOV R107, R103 ;  /* 0x00000067006b7202 */ /* 0x000fea0000000f00 */
[----:B------:R-:W-:Y:S05]  /*7230*/  IMAD.WIDE.U32 R2, R151, c[0x0][0x198], R106 ;  /* 0x0000660097027a25 */ /* 0x000fea00078e006a */
[----:B------:R-:W-:Y:S05]  /*7240*/  IADD3 R3, R3, R0, RZ ;  /* 0x0000000003037210 */ /* 0x000fea0007ffe0ff */
[----:B-----5:R3:W-:Y:S02]  /*7250*/  STG.E.128 [R2.64], R44 ;  /* 0x0000002c02007986 */ /* 0x0207e4000c101d06 */
.L_x_6165:
[----:B------:R-:W-:Y:S05]  /*7260*/  BSYNC B1 ;  /* 0x0000000000017941 */ /* 0x000fea0003800000 */
.L_x_6164:
        /* <DEDUP_REMOVED lines=91> */
.L_x_6169:
[----:B------:R-:W-:Y:S05]  /*7820*/  BSYNC B0 ;  /* 0x0000000000007941 */ /* 0x000fea0003800000 */
.L_x_6168:
[C---:B------:R-:W-:Y:S04]  /*7830*/  LEA R2, P0, R93.reuse, R106, 0x1 ;  /* 0x0000006a5d027211 */ /* 0x040fe800078008ff */
[----:B------:R-:W-:Y:S05]  /*7840*/  LEA.HI.X R3, R93, R103, R92, 0x1, P0 ;  /* 0x000000675d037211 */ /* 0x000fea00000f0c5c */
[----:B-----5:R3:W-:Y:S04]  /*7850*/  STG.E.128 [R2.64], R44 ;  /* 0x0000002c02007986 */ /* 0x0207e8000c101d06 */
.L_x_6163:
[----:B------:R-:W-:Y:S05]  /*7860*/  BSYNC B2 ;  /* 0x0000000000027941 */ /* 0x000fea0003800000 */
.L_x_6162:
        /* <DEDUP_REMOVED lines=8> */
.L_x_6119:
[----:B------:R-:W-:Y:S01]  /*78f0*/  BSSY B0, `(.L_x_6170) ;  /* 0x000000a000007945 */ /* 0x000fe20003800000 */
[----:B------:R-:W-:-:S05]  /*7900*/  @!P6 BRA `(.L_x_6171) ;  /* 0x000000800000e947 */ /* 0x000fca0003800000 */
[----:B------:R-:W-:Y:S02]  /*7910*/  ISETP.NE.AND P5, PT, R133, RZ, PT ;  /* 0x000000ff8500720c */ /* 0x000fe40003fa5270 */
[----:B------:R-:W-:Y:S11]  /*7920*/  ISETP.NE.AND P0, PT, R131, RZ, PT ;  /* 0x000000ff8300720c */ /* 0x000ff60003f05270 */
[----:B------:R-:W2:Y:S01]  /*7930*/  @P5 LDG.E.128 R20, [R112.64] ;  /* 0x0000000670145981 */ /* 0x000ea2000c1e1d00 */
[--C-:B------:R-:W-:Y:S05]  /*7940*/  @P5 IMAD.MOV.U32 R107, RZ, RZ, R103.reuse ;  /* 0x000000ffff6b5224 */ /* 0x100fea00078e0067 */
[----:B--2---:R1:W-:Y:S04]  /*7950*/  @P5 STG.E.128 [R106.64], R20 ;  /* 0x000000146a005986 */ /* 0x0043e8000c101d06 */
[----:B------:R-:W2:Y:S01]  /*7960*/  @P0 LDG.E.128 R4, [R112.64+0x80] ;  /* 0x0000800670040981 */ /* 0x000ea2000c1e1d00 */
[----:B-1----:R-:W-:Y:S05]  /*7970*/  @P0 IMAD.MOV.U32 R107, RZ, RZ, R103 ;  /* 0x000000ffff6b0224 */ /* 0x002fea00078e0067 */
[----:B--2---:R1:W-:Y:S02]  /*7980*/  @P0 STG.E.128 [R106.64+0x80], R4 ;  /* 0x000080046a000986 */ /* 0x0043e4000c101d06 */
.L_x_6171:
[----:B------:R-:W-:Y:S05]  /*7990*/  BSYNC B0 ;  /* 0x0000000000007941 */ /* 0x000fea0003800000 */
.L_x_6170:
[----:B------:R-:W-:Y:S01]  /*79a0*/  BSSY B0, `(.L_x_6172) ;  /* 0x0000010000007945 */ /* 0x000fe20003800000 */
[----:B------:R-:W-:-:S05]  /*79b0*/  @!P4 BRA `(.L_x_6173) ;  /* 0x000000e00000c947 */ /* 0x000fca0003800000 */
[----:B------:R-:W-:Y:S02]  /*79c0*/  ISETP.NE.AND P6, PT, R133, RZ, PT ;  /* 0x000000ff8500720c */ /* 0x000fe40003fc5270 */
[----:B------:R-:W-:Y:S11]  /*79d0*/  ISETP.NE.AND P4, PT, R131, RZ, PT ;  /* 0x000000ff8300720c */ /* 0x000ff60003f85270 */
[C---:B------:R-:W-:Y:S02]  /*79e0*/  @P6 LEA R26, P0, R78.reuse, R112, 0x1 ;  /* 0x000000704e1a6211 */ /* 0x040fe400078008ff */
[----:B------:R-:W-:Y:S02]  /*79f0*/  @P6 LEA R18, P5, R165, R106, 0x1 ;  /* 0x0000006aa5126211 */ /* 0x000fe400078a08ff */
[----:B------:R-:W-:Y:S02]  /*7a00*/  @P6 LEA.HI.X R27, R78, R113, R77, 0x1, P0 ;  /* 0x000000714e1b6211 */ /* 0x000fe400000f0c4d */
[----:B------:R-:W-:Y:S02]  /*7a10*/  @P4 LEA R2, P0, R83, R112, 0x1 ;  /* 0x0000007053024211 */ /* 0x000fe400078008ff */
[----:B------:R-:W-:Y:S01]  /*7a20*/  @P6 LEA.HI.X R19, R165, R103, R164, 0x1, P5 ;  /* 0x00000067a5136211 */ /* 0x000fe200028f0ca4 */
[----:B------:R-:W2:Y:S01]  /*7a30*/  @P6 LDG.E.128 R20, [R26.64] ;  /* 0x000000061a146981 */ /* 0x000ea2000c1e1d00 */
[----:B------:R-:W-:Y:S02]  /*7a40*/  @P4 LEA.HI.X R3, R83, R113, R82, 0x1, P0 ;  /* 0x0000007153034211 */ /* 0x000fe400000f0c52 */
[C---:B------:R-:W-:Y:S04]  /*7a50*/  @P4 LEA R24, P0, R86.reuse, R106, 0x1 ;  /* 0x0000006a56184211 */ /* 0x040fe800078008ff */
[----:B------:R-:W-:Y:S01]  /*7a60*/  @P4 LEA.HI.X R25, R86, R103, R87, 0x1, P0 ;  /* 0x0000006756194211 */ /* 0x000fe200000f0c57 */
[----:B--2---:R2:W-:Y:S04]  /*7a70*/  @P6 STG.E.128 [R18.64], R20 ;  /* 0x0000001412006986 */ /* 0x0045e8000c101d06 */
[----:B-1----:R-:W3:Y:S04]  /*7a80*/  @P4 LDG.E.128 R4, [R2.64] ;  /* 0x0000000602044981 */ /* 0x002ee8000c1e1d00 */
[----:B---3--:R2:W-:Y:S02]  /*7a90*/  @P4 STG.E.128 [R24.64], R4 ;  /* 0x0000000418004986 */ /* 0x0085e4000c101d06 */
.L_x_6173:
[----:B------:R-:W-:Y:S05]  /*7aa0*/  BSYNC B0 ;  /* 0x0000000000007941 */ /* 0x000fea0003800000 */
.L_x_6172:
[----:B------:R-:W-:Y:S01]  /*7ab0*/  BSSY B0, `(.L_x_6174) ;  /* 0x0000010000007945 */ /* 0x000fe20003800000 */
[----:B------:R-:W-:-:S05]  /*7ac0*/  @!P2 BRA `(.L_x_6175) ;  /* 0x000000e00000a947 */ /* 0x000fca0003800000 */
[----:B------:R-:W-:Y:S02]  /*7ad0*/  ISETP.NE.AND P5, PT, R133, RZ, PT ;  /* 0x000000ff8500720c */ /* 0x000fe40003fa5270 */
[----:B------:R-:W-:Y:S11]  /*7ae0*/  ISETP.NE.AND P2, PT, R131, RZ, PT ;  /* 0x000000ff8300720c */ /* 0x000ff60003f45270 */
[----:B------:R-:W-:Y:S02]  /*7af0*/  @P5 LEA R26, P0, R80, R112, 0x1 ;  /* 0x00000070501a5211 */ /* 0x000fe400078008ff */
[----:B--2---:R-:W-:Y:S02]  /*7b00*/  @P5 LEA R18, P4, R148, R106, 0x1 ;  /* 0x0000006a94125211 */ /* 0x004fe400078808ff */
        /* <DEDUP_REMOVED lines=10> */
.L_x_6175:
[----:B------:R-:W-:Y:S05]  /*7bb0*/  BSYNC B0 ;  /* 0x0000000000007941 */ /* 0x000fea0003800000 */
.L_x_6174:
[----:B------:R-:W-:Y:S01]  /*7bc0*/  UMOV UR4, URZ ;  /* 0x0000003f00047c82 */ /* 0x000fe20008000000 */
[----:B------:R-:W-:Y:S01]  /*7bd0*/  BSSY B0, `(.L_x_6137) ;  /* 0x0000014000007945 */ /* 0x000fe20003800000 */
[----:B------:R-:W-:-:S05]  /*7be0*/  @!P1 BRA `(.L_x_6176) ;  /* 0x0000012000009947 */ /* 0x000fca0003800000 */
[----:B------:R-:W-:Y:S02]  /*7bf0*/  ISETP.NE.AND P2, PT, R133, RZ, PT ;  /* 0x000000ff8500720c */ /* 0x000fe40003f45270 */
[----:B------:R-:W-:Y:S11]  /*7c00*/  ISETP.NE.AND P1, PT, R131, RZ, PT ;  /* 0x000000ff8300720c */ /* 0x000ff60003f25270 */
[----:B------:R-:W-:Y:S01]  /*7c10*/  @P2 IMAD.MOV.U32 R3, RZ, RZ, 0x60 ;  /* 0x00000060ff032424 */ /* 0x000fe200078e00ff */
[----:B-1----:R-:W-:Y:S02]  /*7c20*/  @P2 MOV R107, R103 ;  /* 0x00000067006b2202 */ /* 0x002fe40000000f00 */
[----:B------:R-:W-:Y:S01]  /*7c30*/  @P1 LEA R2, P0, R91, R112, 0x1 ;  /* 0x000000705b021211 */ /* 0x000fe200078008ff */
[C---:B--2---:R-:W-:Y:S04]  /*7c40*/  @P2 IMAD.WIDE.U32 R4, R3.reuse, c[0x0][0x288], R112 ;  /* 0x0000a20003042a25 */ /* 0x044fe800078e0070 */
[C---:B------:R-:W-:Y:S02]  /*7c50*/  @P2 IMAD R0, R3.reuse, c[0x0][0x28c], RZ ;  /* 0x0000a30003002a24 */ /* 0x040fe400078e02ff */
[----:B------:R-:W-:Y:S04]  /*7c60*/  @P2 IMAD.WIDE.U32 R18, R3, c[0x0][0x198], R106 ;  /* 0x0000660003122a25 */ /* 0x000fe800078e006a */
[----:B------:R-:W-:Y:S02]  /*7c70*/  @P2 IMAD.IADD R5, R5, 0x1, R0 ;  /* 0x0000000105052824 */ /* 0x000fe400078e0200 */
[----:B------:R-:W-:Y:S01]  /*7c80*/  @P2 IMAD R0, R3, c[0x0][0x19c], RZ ;  /* 0x0000670003002a24 */ /* 0x000fe200078e02ff */
[----:B------:R-:W-:Y:S02]  /*7c90*/  @P1 LEA.HI.X R3, R91, R113, R90, 0x1, P0 ;  /* 0x000000715b031211 */ /* 0x000fe400000f0c5a */
[----:B------:R-:W2:Y:S01]  /*7ca0*/  @P2 LDG.E.128 R20, [R4.64] ;  /* 0x0000000604142981 */ /* 0x000ea2000c1e1d00 */
[----:B------:R-:W-:Y:S01]  /*7cb0*/  @P2 IMAD.IADD R19, R19, 0x1, R0 ;  /* 0x0000000113132824 */ /* 0x000fe200078e0200 */
[C---:B------:R-:W-:Y:S04]  /*7cc0*/  @P1 LEA R24, P0, R93.reuse, R106, 0x1 ;  /* 0x0000006a5d181211 */ /* 0x040fe800078008ff */
[----:B------:R-:W-:Y:S01]  /*7cd0*/  @P1 LEA.HI.X R25, R93, R103, R92, 0x1, P0 ;  /* 0x000000675d191211 */ /* 0x000fe200000f0c5c */
[----:B--2---:R1:W-:Y:S04]  /*7ce0*/  @P2 STG.E.128 [R18.64], R20 ;  /* 0x0000001412002986 */ /* 0x0043e8000c101d06 */
[----:B------:R-:W2:Y:S04]  /*7cf0*/  @P1 LDG.E.128 R4, [R2.64] ;  /* 0x0000000602041981 */ /* 0x000ea8000c1e1d00 */
[----:B--2---:R1:W-:Y:S02]  /*7d00*/  @P1 STG.E.128 [R24.64], R4 ;  /* 0x0000000418001986 */ /* 0x0043e4000c101d06 */
.L_x_6176:
[----:B------:R-:W-:Y:S05]  /*7d10*/  BSYNC B0 ;  /* 0x0000000000007941 */ /* 0x000fea0003800000 */
.L_x_6137:
        /* <DEDUP_REMOVED lines=27> */
[----:B------:R-:W-:Y:S01]  /*7ed0*/  IMAD R7, R5, R6, R7 ;  /* 0x0000000605077224 */ /* 0x000fe200078e0207 */
        /* <DEDUP_REMOVED lines=52> */
.L_x_6177:
[----:B------:R-:W-:Y:S01]  /*8220*/  MOV R107, R103 ;  /* 0x00000067006b7202 */ /* 0x000fe20000000f00 */
[----:B------:R-:W-:Y:S02]  /*8230*/  IMAD.MOV.U32 R2, RZ, RZ, c[0x0][0x1a0] ;  /* 0x00006800ff027624 */ /* 0x000fe400078e00ff */
[----:B------:R-:W-:Y:S03]  /*8240*/  IMAD.MOV.U32 R0, RZ, RZ, c[0x0][0x198] ;  /* 0x00006600ff007624 */ /* 0x000fe600078e00ff */
[----:B------:R-:W-:Y:S01]  /*8250*/  LEA R3, -R2, RZ, 0x6 ;  /* 0x000000ff02037211 */ /* 0x000fe200078e31ff */
[----:B------:R-:W-:Y:S03]  /*8260*/  IMAD.U32 R5, R0, -0x40, RZ ;  /* 0xffffffc000057824 */ /* 0x000fe600078e00ff */
[----:B------:R-:W-:Y:S02]  /*8270*/  LEA R108, P1, R3, R108, 0x1 ;  /* 0x0000006c036c7211 */ /* 0x000fe400078208ff */
[----:B------:R-:W-:Y:S02]  /*8280*/  LEA R106, P0, R5, R106, 0x1 ;  /* 0x0000006a056a7211 */ /* 0x000fe400078008ff */
[----:B------:R-:W-:Y:S02]  /*8290*/  LEA.HI.X.SX32 R109, R3, R109, 0x1, P1 ;  /* 0x0000006d036d7211 */ /* 0x000fe400008f0eff */
[----:B------:R-:W-:Y:S02]  /*82a0*/  LEA.HI.X.SX32 R103, R5, R107, 0x1, P0 ;  /* 0x0000006b05677211 */ /* 0x000fe400000f0eff */
.L_x_6178:
[----:B------:R-:W-:Y:S04]  /*82b0*/  IADD3 R11, R11, -0x1, RZ ;  /* 0xffffffff0b0b7810 */ /* 0x000fe80007ffe0ff */
[----:B------:R-:W-:Y:S11]  /*82c0*/  ISETP.GT.AND P0, PT, R11, R76, PT ;  /* 0x0000004c0b00720c */ /* 0x000ff60003f04270 */
[----:B------:R-:W-:Y:S02]  /*82d0*/  @!UPT UIADD3 URZ, URZ, URZ, URZ ;  /* 0x0000003f3f3ff290 */ /* 0x000fe4000fffe03f */
[----:B------:R-:W-:-:S05]  /*82e0*/  @P0 BRA `(.L_x_6179) ;  /* 0xffffa3e000000947 */ /* 0x000fca000383ffff */
.L_x_6110:
        /* <DEDUP_REMOVED lines=39> */
[----:B------:R-:W-:Y:S02]  /*8560*/  SHF.R.S32.HI R14, RZ, 0x1f, R68 ;  /* 0x0000001fff0e7819 */ /* 0x000fe40000011444 */
[----:B------:R-:W-:-:S03]  /*8570*/  IADD3 R2, P5, R71, R68, RZ ;  /* 0x0000004447027210 */ /* 0x000fc60007fbe0ff */
        /* <DEDUP_REMOVED lines=34> */
[----:B------:R-:W-:Y:S01]  /*87a0*/  SHF.L.U32 R4, R4, 0x10, RZ ;  /* 0x0000001004047819 */ /* 0x000fe200000006ff */
[----:B------:R-:W-:Y:S01]  /*87b0*/  FMUL.FTZ R22, R2, R11 ;  /* 0x0000000b02167220 */ /* 0x000fe20000410000 */
[C---:B------:R-:W-:Y:S01]  /*87c0*/  LOP3.LUT R27, R7.reuse, 0xffff0000, RZ, 0xc0, !PT ;  /* 0xffff0000071b7812 */ /* 0x040fe200078ec0ff */
[----:B------:R-:W-:Y:S01]  /*87d0*/  FMUL.FTZ R11, R8, R25 ;  /* 0x00000019080b7220 */ /* 0x000fe20000410000 */
[----:B------:R-:W-:Y:S01]  /*87e0*/  SHF.L.U32 R6, R6, 0x10, RZ ;  /* 0x0000001006067819 */ /* 0x000fe200000006ff */
[-C--:B------:R-:W-:Y:S01]  /*87f0*/  FFMA.FTZ R23, R2, R35.reuse, -R23 ;  /* 0x0000002302177223 */ /* 0x080fe20000010817 */
[----:B------:R-:W-:Y:S01]  /*8800*/  SHF.L.U32 R7, R7, 0x10, RZ ;  /* 0x0000001007077819 */ /* 0x000fe200000006ff */
[----:B------:R-:W-:-:S02]  /*8810*/  FFMA.FTZ R22, R0, R35, R22 ;  /* 0x0000002300167223 */ /* 0x000fc40000010016 */
[----:B------:R-:W-:Y:S02]  /*8820*/  FMUL.FTZ R25, R14, R25 ;  /* 0x000000190e197220 */ /* 0x000fe40000410000 */
[-C--:B------:R-:W-:Y:S02]  /*8830*/  FMUL.FTZ R0, R21, R4.reuse ;  /* 0x0000000415007220 */ /* 0x080fe40000410000 */
[-C--:B------:R-:W-:Y:S02]  /*8840*/  FMUL.FTZ R2, R10, R5.reuse ;  /* 0x000000050a027220 */ /* 0x080fe40000410000 */
[----:B------:R-:W-:Y:S02]  /*8850*/  FMUL.FTZ R4, R9, R4 ;  /* 0x0000000409047220 */ /* 0x000fe40000410000 */
[----:B------:R-:W-:Y:S02]  /*8860*/  FMUL.FTZ R5, R15, R5 ;  /* 0x000000050f057220 */ /* 0x000fe40000410000 */
[----:B------:R-:W-:-:S02]  /*8870*/  FFMA.FTZ R11, R14, R27, -R11 ;  /* 0x0000001b0e0b7223 */ /* 0x000fc4000001080b */
[----:B------:R-:W-:Y:S02]  /*8880*/  FFMA.FTZ R8, R8, R27, R25 ;  /* 0x0000001b08087223 */ /* 0x000fe40000010019 */
        /* <DEDUP_REMOVED lines=8> */
.L_x_6188:
[----:B------:R-:W-:Y:S05]  /*8910*/  BSYNC B0 ;  /* 0x0000000000007941 */ /* 0x000fea0003800000 */
.L_x_6187:
[----:B-----5:R3:W-:Y:S02]  /*8920*/  STS.128 [R172], R8 ;  /* 0x00000008ac007388 */ /* 0x0207e40000000c00 */
.L_x_6186:
[----:B------:R-:W-:Y:S05]  /*8930*/  BSYNC B1 ;  /* 0x0000000000017941 */ /* 0x000fea0003800000 */
.L_x_6185:
        /* <DEDUP_REMOVED lines=44> */
.L_x_6190:
[----:B------:R-:W-:Y:S05]  /*8c00*/  BSYNC B0 ;  /* 0x0000000000007941 */ /* 0x000fea0003800000 */
.L_x_6189:
[----:B-----5:R1:W-:Y:S02]  /*8c10*/  STS.128 [R172+0x2000], R8 ;  /* 0x00200008ac007388 */ /* 0x0203e40000000c00 */
.L_x_6184:
[----:B------:R-:W-:Y:S05]  /*8c20*/  BSYNC B2 ;  /* 0x0000000000027941 */ /* 0x000fea0003800000 */
.L_x_6183:
        /* <DEDUP_REMOVED lines=11> */
[C---:B--23--:R-:W-:Y:S01]  /*8ce0*/  IADD3 R32, P4, R36.reuse, c[0x0][0x2a8], RZ ;  /* 0x0000aa0024207a10 */ /* 0x04cfe20007f9e0ff */
[----:B------:R2:W-:Y:S01]  /*8cf0*/  @P1 STS.128 [R172+0x800], RZ ;  /* 0x000800ffac001388 */ /* 0x0005e20000000c00 */
[----:B------:R-:W-:Y:S02]  /*8d00*/  IADD3 R36, P2, R36, c[0x0][0x2b0], RZ ;  /* 0x0000ac0024247a10 */ /* 0x000fe40007f5e0ff */
[C---:B------:R-:W-:Y:S02]  /*8d10*/  IADD3.X R33, R2.reuse, c[0x0][0x2ac], RZ, P4, !PT ;  /* 0x0000ab0002217a10 */ /* 0x040fe400027fe4ff */
[----:B------:R-:W-:Y:S01]  /*8d20*/  IADD3.X R37, R2, c[0x0][0x2b4], RZ, P2, !PT ;  /* 0x0000ad0002257a10 */ /* 0x000fe200017fe4ff */
[----:B------:R-:W-:Y:S05]  /*8d30*/  @P1 BRA `(.L_x_6194) ;  /* 0x000002c000001947 */ /* 0x000fea0003800000 */
[----:B-1----:R1:W5:Y:S01]  /*8d40*/  LDG.E.128 R8, [R18.64] ;  /* 0x0000000612087981 */ /* 0x002362000c1e1d00 */
        /* <DEDUP_REMOVED lines=16> */
[----:B--2---:R-:W-:Y:S01]  /*8e50*/  LOP3.LUT R24, R7, 0xffff0000, RZ, 0xc0, !PT ;  /* 0xffff000007187812 */ /* 0x004fe200078ec0ff */
[-C--:B------:R-:W-:Y:S01]  /*8e60*/  FMUL.FTZ R23, R2, R11.reuse ;  /* 0x0000000b02177220 */ /* 0x080fe20000410000 */
[----:B------:R-:W-:Y:S01]  /*8e70*/  SHF.L.U32 R4, R4, 0x10, RZ ;  /* 0x0000001004047819 */ /* 0x000fe200000006ff */
[----:B------:R-:W-:Y:S01]  /*8e80*/  FMUL.FTZ R27, R14, R11 ;  /* 0x0000000b0e1b7220 */ /* 0x000fe20000410000 */
[----:B------:R-:W-:Y:S01]  /*8e90*/  LOP3.LUT R25, R6, 0xffff0000, RZ, 0xc0, !PT ;  /* 0xffff000006197812 */ /* 0x000fe200078ec0ff */
[-C--:B------:R-:W-:Y:S01]  /*8ea0*/  FMUL.FTZ R11, R8, R10.reuse ;  /* 0x0000000a080b7220 */ /* 0x080fe20000410000 */
[----:B------:R-:W-:Y:S01]  /*8eb0*/  SHF.L.U32 R6, R6, 0x10, RZ ;  /* 0x0000001006067819 */ /* 0x000fe200000006ff */
[----:B------:R-:W-:Y:S01]  /*8ec0*/  FMUL.FTZ R35, R15, R10 ;  /* 0x0000000a0f237220 */ /* 0x000fe20000410000 */
[----:B------:R-:W-:Y:S01]  /*8ed0*/  SHF.L.U32 R10, R7, 0x10, RZ ;  /* 0x00000010070a7819 */ /* 0x000fe200000006ff */
[----:B------:R-:W-:-:S02]  /*8ee0*/  FFMA.FTZ R11, R15, R24, -R11 ;  /* 0x000000180f0b7223 */ /* 0x000fc4000001080b */
[-C--:B------:R-:W-:Y:S02]  /*8ef0*/  FMUL.FTZ R7, R22, R4.reuse ;  /* 0x0000000416077220 */ /* 0x080fe40000410000 */
[----:B------:R-:W-:Y:S02]  /*8f00*/  FMUL.FTZ R15, R9, R4 ;  /* 0x00000004090f7220 */ /* 0x000fe40000410000 */
[-C--:B------:R-:W-:Y:S02]  /*8f10*/  FMUL.FTZ R4, R26, R5.reuse ;  /* 0x000000051a047220 */ /* 0x080fe40000410000 */
[----:B------:R-:W-:Y:S02]  /*8f20*/  FMUL.FTZ R5, R21, R5 ;  /* 0x0000000515057220 */ /* 0x000fe40000410000 */
[----:B------:R-:W-:Y:S02]  /*8f30*/  FFMA.FTZ R8, R8, R24, R35 ;  /* 0x0000001808087223 */ /* 0x000fe40000010023 */
[----:B------:R-:W-:-:S02]  /*8f40*/  FFMA.FTZ R7, R9, R6, -R7 ;  /* 0x0000000609077223 */ /* 0x000fc40000010807 */
        /* <DEDUP_REMOVED lines=9> */
.L_x_6196:
[----:B------:R-:W-:Y:S05]  /*8fe0*/  BSYNC B0 ;  /* 0x0000000000007941 */ /* 0x000fea0003800000 */
.L_x_6195:
[----:B-----5:R3:W-:Y:S02]  /*8ff0*/  STS.128 [R172+0x800], R8 ;  /* 0x00080008ac007388 */ /* 0x0207e40000000c00 */
.L_x_6194:
[----:B------:R-:W-:Y:S05]  /*9000*/  BSYNC B1 ;  /* 0x0000000000017941 */ /* 0x000fea0003800000 */
.L_x_6193:
[----:B------:R1:W-:Y:S01]  /*9010*/  @P0 STS.128 [R172+0x2800], RZ ;  /* 0x002800ffac000388 */ /* 0x0003e20000000c00 */
[----:B------:R-:W-:Y:S05]  /*9020*/  @P0 BRA `(.L_x_6192) ;  /* 0x000002c000000947 */ /* 0x000fea0003800000 */
[----:B-1-3--:R1:W5:Y:S01]  /*9030*/  LDG.E.128 R8, [R18.64+0x80] ;  /* 0x0000800612087981 */ /* 0x00a362000c1e1d00 */
[----:B------:R-:W-:Y:S01]  /*9040*/  ISETP.GE.AND P1, PT, R12, c[0x0][0x230], PT ;  /* 0x00008c000c007a0c */ /* 0x000fe20003f26270 */
[----:B------:R-:W-:-:S12]  /*9050*/  BSSY B0, `(.L_x_6197) ;  /* 0x0000028000007945 */ /* 0x000fd80003800000 */
[----:B------:R-:W-:Y:S05]  /*9060*/  @P1 BRA `(.L_x_6198) ;  /* 0x0000026000001947 */ /* 0x000fea0003800000 */
[----:B------:R-:W3:Y:S04]  /*9070*/  LDG.E.64 R4, [R36.64+0x40] ;  /* 0x0000400624047981 */ /* 0x000ee8000c1e1b00 */
[----:B--2---:R-:W2:Y:S01]  /*9080*/  LDG.E.64 R6, [R32.64+0x40] ;  /* 0x0000400620067981 */ /* 0x004ea2000c1e1b00 */
[C---:B-----5:R-:W-:Y:S01]  /*9090*/  SHF.L.U32 R14, R9.reuse, 0x10, RZ ;  /* 0x00000010090e7819 */ /* 0x060fe200000006ff */
[----:B-1----:R-:W-:Y:S01]  /*90a0*/  IMAD.U32 R18, R10, 0x10000, RZ ;  /* 0x000100000a127824 */ /* 0x002fe200078e00ff */
        /* <DEDUP_REMOVED lines=16> */
[----:B------:R-:W-:-:S02]  /*91b0*/  FMUL.FTZ R27, R15, R10 ;  /* 0x0000000a0f1b7220 */ /* 0x000fc40000410000 */
[----:B------:R-:W-:Y:S01]  /*91c0*/  FFMA.FTZ R11, R15, R22, -R11 ;  /* 0x000000160f0b7223 */ /* 0x000fe2000001080b */
[----:B------:R-:W-:Y:S01]  /*91d0*/  SHF.L.U32 R15, R7, 0x10, RZ ;  /* 0x00000010070f7819 */ /* 0x000fe200000006ff */
[-C--:B------:R-:W-:Y:S02]  /*91e0*/  FMUL.FTZ R7, R19, R4.reuse ;  /* 0x0000000413077220 */ /* 0x080fe40000410000 */
[----:B------:R-:W-:Y:S02]  /*91f0*/  FMUL.FTZ R10, R9, R4 ;  /* 0x00000004090a7220 */ /* 0x000fe40000410000 */
[-C--:B------:R-:W-:Y:S02]  /*9200*/  FMUL.FTZ R4, R24, R5.reuse ;  /* 0x0000000518047220 */ /* 0x080fe40000410000 */
[----:B------:R-:W-:Y:S02]  /*9210*/  FMUL.FTZ R5, R18, R5 ;  /* 0x0000000512057220 */ /* 0x000fe40000410000 */
[----:B------:R-:W-:-:S02]  /*9220*/  FFMA.FTZ R8, R8, R22, R27 ;  /* 0x0000001608087223 */ /* 0x000fc4000001001b */
[-C--:B------:R-:W-:Y:S02]  /*9230*/  FFMA.FTZ R7, R9, R6.reuse, -R7 ;  /* 0x0000000609077223 */ /* 0x080fe40000010807 */
[----:B------:R-:W-:Y:S01]  /*9240*/  FFMA.FTZ R10, R19, R6, R10 ;  /* 0x00000006130a7223 */ /* 0x000fe2000001000a */
[----:B------:R-:W-:Y:S01]  /*9250*/  F2FP.BF16.PACK_AB R11, R8, R11 ;  /* 0x0000000b080b723e */ /* 0x000fe200000010ff */
[-C--:B------:R-:W-:Y:S02]  /*9260*/  FFMA.FTZ R21, R14, R23.reuse, -R21 ;  /* 0x000000170e157223 */ /* 0x080fe40000010815 */
[----:B------:R-:W-:Y:S01]  /*9270*/  FFMA.FTZ R2, R2, R23, R25 ;  /* 0x0000001702027223 */ /* 0x000fe20000010019 */
[----:B------:R-:W-:Y:S01]  /*9280*/  F2FP.BF16.PACK_AB R8, R10, R7 ;  /* 0x000000070a08723e */ /* 0x000fe200000010ff */
[-C--:B------:R-:W-:Y:S02]  /*9290*/  FFMA.FTZ R4, R18, R15.reuse, -R4 ;  /* 0x0000000f12047223 */ /* 0x080fe40000010804 */
[----:B------:R-:W-:Y:S01]  /*92a0*/  FFMA.FTZ R5, R24, R15, R5 ;  /* 0x0000000f18057223 */ /* 0x000fe20000010005 */
[----:B------:R-:W-:-:S04]  /*92b0*/  F2FP.BF16.PACK_AB R9, R2, R21 ;  /* 0x000000150209723e */ /* 0x000fc800000010ff */
[----:B------:R-:W-:Y:S02]  /*92c0*/  F2FP.BF16.PACK_AB R10, R5, R4 ;  /* 0x00000004050a723e */ /* 0x000fe400000010ff */
.L_x_6198:
[----:B------:R-:W-:Y:S05]  /*92d0*/  BSYNC B0 ;  /* 0x0000000000007941 */ /* 0x000fea0003800000 */
.L_x_6197:
[----:B-----5:R3:W-:Y:S02]  /*92e0*/  STS.128 [R172+0x2800], R8 ;  /* 0x00280008ac007388 */ /* 0x0207e40000000c00 */
.L_x_6192:
[----:B------:R-:W-:Y:S05]  /*92f0*/  BSYNC B2 ;  /* 0x0000000000027941 */ /* 0x000fea0003800000 */
.L_x_6191:
[----:B-1----:R-:W-:Y:S01]  /*9300*/  IADD3 R18, R138, 0x20, RZ ;  /* 0x000000208a127810 */ /* 0x002fe20007ffe0ff */
        /* <DEDUP_REMOVED lines=9> */
[C---:B------:R-:W-:Y:S02]  /*93a0*/  IMAD.SHL.U32 R34, R5.reuse, 0x2, RZ ;  /* 0x0000000205227824 */ /* 0x040fe400078e00ff */
[----:B------:R1:W-:Y:S01]  /*93b0*/  @P1 STS.128 [R172+0x1000], RZ ;  /* 0x001000ffac001388 */ /* 0x0003e20000000c00 */
[----:B------:R-:W-:Y:S02]  /*93c0*/  SHF.L.U64.HI R2, R5, 0x1, R2 ;  /* 0x0000000105027819 */ /* 0x000fe40000010202 */
[C---:B--23--:R-:W-:Y:S02]  /*93d0*/  IADD3 R32, P4, R34.reuse, c[0x0][0x2a8], RZ ;  /* 0x0000aa0022207a10 */ /* 0x04cfe40007f9e0ff */
        /* <DEDUP_REMOVED lines=30> */
[----:B------:R-:W-:-:S02]  /*95c0*/  FFMA.FTZ R26, R2, R25, R26 ;  /* 0x00000019021a7223 */ /* 0x000fc4000001001a */
[-C--:B------:R-:W-:Y:S02]  /*95d0*/  FMUL.FTZ R2, R21, R4.reuse ;  /* 0x0000000415027220 */ /* 0x080fe40000410000 */
[----:B------:R-:W-:Y:S02]  /*95e0*/  FMUL.FTZ R10, R9, R4 ;  /* 0x00000004090a7220 */ /* 0x000fe40000410000 */
[-C--:B------:R-:W-:Y:S02]  /*95f0*/  FMUL.FTZ R4, R24, R5.reuse ;  /* 0x0000000518047220 */ /* 0x080fe40000410000 */
[----:B------:R-:W-:Y:S02]  /*9600*/  FMUL.FTZ R5, R19, R5 ;  /* 0x0000000513057220 */ /* 0x000fe40000410000 */
[-C--:B------:R-:W-:Y:S02]  /*9610*/  FFMA.FTZ R11, R15, R22.reuse, -R11 ;  /* 0x000000160f0b7223 */ /* 0x080fe4000001080b */
[----:B------:R-:W-:-:S02]  /*9620*/  FFMA.FTZ R8, R8, R22, R27 ;  /* 0x0000001608087223 */ /* 0x000fc4000001001b */
        /* <DEDUP_REMOVED lines=9> */
.L_x_6204:
[----:B------:R-:W-:Y:S05]  /*96c0*/  BSYNC B0 ;  /* 0x0000000000007941 */ /* 0x000fea0003800000 */
.L_x_6203:
[----:B-----5:R3:W-:Y:S02]  /*96d0*/  STS.128 [R172+0x1000], R8 ;  /* 0x00100008ac007388 */ /* 0x0207e40000000c00 */
.L_x_6202:
[----:B------:R-:W-:Y:S05]  /*96e0*/  BSYNC B1 ;  /* 0x0000000000017941 */ /* 0x000fea0003800000 */
.L_x_6201:
        /* <DEDUP_REMOVED lines=44> */
.L_x_6206:
[----:B------:R-:W-:Y:S05]  /*99b0*/  BSYNC B0 ;  /* 0x0000000000007941 */ /* 0x000fea0003800000 */
.L_x_6205:
[----:B-----5:R1:W-:Y:S02]  /*99c0*/  STS.128 [R172+0x3000], R8 ;  /* 0x00300008ac007388 */ /* 0x0203e40000000c00 */
.L_x_6200:
[----:B------:R-:W-:Y:S05]  /*99d0*/  BSYNC B2 ;  /* 0x0000000000027941 */ /* 0x000fea0003800000 */
.L_x_6199:
[----:B--23--:R-:W-:-:S04]  /*99e0*/  IADD3 R30, R138, 0x30, RZ ;  /* 0x000000308a1e7810 */ /* 0x00cfc80007ffe0ff */
        /* <DEDUP_REMOVED lines=8> */
[C---:B------:R-:W-:Y:S02]  /*9a70*/  IMAD.SHL.U32 R24, R2.reuse, 0x2, RZ ;  /* 0x0000000202187824 */ /* 0x040fe400078e00ff */
[----:B------:R2:W-:Y:S01]  /*9a80*/  @P1 STS.128 [R172+0x1800], RZ ;  /* 0x001800ffac001388 */ /* 0x0005e20000000c00 */
[----:B------:R-:W-:Y:S02]  /*9a90*/  SHF.L.U64.HI R2, R2, 0x1, R13 ;  /* 0x0000000102027819 */ /* 0x000fe4000001020d */
[C---:B------:R-:W-:Y:S02]  /*9aa0*/  IADD3 R20, P4, R24.reuse, c[0x0][0x2a8], RZ ;  /* 0x0000aa0018147a10 */ /* 0x040fe40007f9e0ff */
[----:B------:R-:W-:Y:S02]  /*9ab0*/  IADD3 R24, P2, R24, c[0x0][0x2b0], RZ ;  /* 0x0000ac0018187a10 */ /* 0x000fe40007f5e0ff */
[----:B------:R-:W-:-:S02]  /*9ac0*/  IADD3.X R21, R2, c[0x0][0x2ac], RZ, P4, !PT ;  /* 0x0000ab0002157a10 */ /* 0x000fc400027fe4ff */
        /* <DEDUP_REMOVED lines=22> */
[C---:B------:R-:W-:Y:S01]  /*9c30*/  FMUL.FTZ R10, R6.reuse, R8 ;  /* 0x00000008060a7220 */ /* 0x040fe20000410000 */
[C---:B------:R-:W-:Y:S01]  /*9c40*/  LOP3.LUT R22, R5.reuse, 0xffff0000, RZ, 0xc0, !PT ;  /* 0xffff000005167812 */ /* 0x040fe200078ec0ff */
[-C--:B------:R-:W-:Y:S01]  /*9c50*/  FFMA.FTZ R23, R6, R17.reuse, R23 ;  /* 0x0000001106177223 */ /* 0x080fe20000010017 */
[----:B------:R-:W-:Y:S01]  /*9c60*/  SHF.L.U32 R6, R5, 0x10, RZ ;  /* 0x0000001005067819 */ /* 0x000fe200000006ff */
[----:B------:R-:W-:Y:S01]  /*9c70*/  FMUL.FTZ R8, R11, R16 ;  /* 0x000000100b087220 */ /* 0x000fe20000410000 */
[----:B------:R-:W-:Y:S01]  /*9c80*/  SHF.L.U32 R4, R4, 0x10, RZ ;  /* 0x0000001004047819 */ /* 0x000fe200000006ff */
[----:B------:R-:W-:-:S02]  /*9c90*/  FFMA.FTZ R10, R7, R17, -R10 ;  /* 0x00000011070a7223 */ /* 0x000fc4000001080a */
[----:B------:R-:W-:Y:S02]  /*9ca0*/  FMUL.FTZ R16, R13, R16 ;  /* 0x000000100d107220 */ /* 0x000fe40000410000 */
[-C--:B------:R-:W-:Y:S02]  /*9cb0*/  FMUL.FTZ R5, R15, R2.reuse ;  /* 0x000000020f057220 */ /* 0x080fe40000410000 */
[-C--:B------:R-:W-:Y:S02]  /*9cc0*/  FMUL.FTZ R7, R19, R3.reuse ;  /* 0x0000000313077220 */ /* 0x080fe40000410000 */
[----:B------:R-:W-:Y:S02]  /*9cd0*/  FMUL.FTZ R2, R9, R2 ;  /* 0x0000000209027220 */ /* 0x000fe40000410000 */
[----:B------:R-:W-:Y:S02]  /*9ce0*/  FMUL.FTZ R3, R14, R3 ;  /* 0x000000030e037220 */ /* 0x000fe40000410000 */
[----:B------:R-:W-:-:S02]  /*9cf0*/  FFMA.FTZ R8, R13, R22, -R8 ;  /* 0x000000160d087223 */ /* 0x000fc40000010808 */
[----:B------:R-:W-:Y:S02]  /*9d00*/  FFMA.FTZ R11, R11, R22, R16 ;  /* 0x000000160b0b7223 */ /* 0x000fe40000010010 */
[----:B------:R-:W-:Y:S02]  /*9d10*/  FFMA.FTZ R7, R14, R6, -R7 ;  /* 0x000000060e077223 */ /* 0x000fe40000010807 */
[----:B------:R-:W-:Y:S01]  /*9d20*/  FFMA.FTZ R5, R9, R4, -R5 ;  /* 0x0000000409057223 */ /* 0x000fe20000010805 */
[----:B------:R-:W-:Y:S01]  /*9d30*/  F2FP.BF16.PACK_AB R9, R23, R10 ;  /* 0x0000000a1709723e */ /* 0x000fe200000010ff */
[----:B------:R-:W-:Y:S01]  /*9d40*/  FFMA.FTZ R2, R15, R4, R2 ;  /* 0x000000040f027223 */ /* 0x000fe20000010002 */
[----:B------:R-:W-:Y:S01]  /*9d50*/  F2FP.BF16.PACK_AB R11, R11, R8 ;  /* 0x000000080b0b723e */ /* 0x000fe200000010ff */
[----:B------:R-:W-:-:S03]  /*9d60*/  FFMA.FTZ R6, R19, R6, R3 ;  /* 0x0000000613067223 */ /* 0x000fc60000010003 */
[----:B------:R-:W-:Y:S02]  /*9d70*/  F2FP.BF16.PACK_AB R8, R2, R5 ;  /* 0x000000050208723e */ /* 0x000fe400000010ff */
[----:B------:R-:W-:Y:S02]  /*9d80*/  F2FP.BF16.PACK_AB R10, R6, R7 ;  /* 0x00000007060a723e */ /* 0x000fe400000010ff */
.L_x_6211:
[----:B------:R-:W-:Y:S05]  /*9d90*/  BSYNC B0 ;  /* 0x0000000000007941 */ /* 0x000fea0003800000 */
.L_x_6210:
[----:B-----5:R3:W-:Y:S02]  /*9da0*/  STS.128 [R172+0x1800], R8 ;  /* 0x00180008ac007388 */ /* 0x0207e40000000c00 */
.L_x_6209:
[----:B------:R-:W-:Y:S05]  /*9db0*/  BSYNC B1 ;  /* 0x0000000000017941 */ /* 0x000fea0003800000 */
.L_x_6208:
        /* <DEDUP_REMOVED lines=23> */
[-C--:B------:R-:W-:Y:S01]  /*9f30*/  FFMA.FTZ R10, R7, R17.reuse, -R10 ;  /* 0x00000011070a7223 */ /* 0x080fe2000001080a */
[----:B------:R-:W-:Y:S01]  /*9f40*/  SHF.L.U32 R4, R4, 0x10, RZ ;  /* 0x0000001004047819 */ /* 0x000fe200000006ff */
[----:B------:R-:W-:Y:S01]  /*9f50*/  FFMA.FTZ R17, R6, R17, R8 ;  /* 0x0000001106117223 */ /* 0x000fe20000010008 */
[----:B------:R-:W-:Y:S01]  /*9f60*/  SHF.L.U32 R8, R5, 0x10, RZ ;  /* 0x0000001005087819 */ /* 0x000fe200000006ff */
[----:B------:R-:W-:-:S02]  /*9f70*/  IMAD.U32 R6, R3, 0x10000, RZ ;  /* 0x0001000003067824 */ /* 0x000fc400078e00ff */
[-C--:B------:R-:W-:Y:S02]  /*9f80*/  FMUL.FTZ R3, R14, R2.reuse ;  /* 0x000000020e037220 */ /* 0x080fe40000410000 */
[----:B------:R-:W-:Y:S02]  /*9f90*/  FMUL.FTZ R5, R9, R2 ;  /* 0x0000000209057220 */ /* 0x000fe40000410000 */
[-C--:B------:R-:W-:Y:S02]  /*9fa0*/  FMUL.FTZ R21, R11, R15.reuse ;  /* 0x0000000f0b157220 */ /* 0x080fe40000410000 */
[-C--:B------:R-:W-:Y:S02]  /*9fb0*/  FMUL.FTZ R2, R19, R6.reuse ;  /* 0x0000000613027220 */ /* 0x080fe40000410000 */
[----:B------:R-:W-:Y:S02]  /*9fc0*/  FMUL.FTZ R15, R12, R15 ;  /* 0x0000000f0c0f7220 */ /* 0x000fe40000410000 */
[----:B------:R-:W-:-:S02]  /*9fd0*/  FMUL.FTZ R6, R13, R6 ;  /* 0x000000060d067220 */ /* 0x000fc40000410000 */
        /* <DEDUP_REMOVED lines=10> */
.L_x_6213:
[----:B------:R-:W-:Y:S05]  /*a080*/  BSYNC B0 ;  /* 0x0000000000007941 */ /* 0x000fea0003800000 */
.L_x_6212:
[----:B-----5:R3:W-:Y:S01]  /*a090*/  STS.128 [R172+0x3800], R8 ;  /* 0x00380008ac007388 */ /* 0x0207e20000000c00 */
[----:B------:R-:W-:Y:S05]  /*a0a0*/  BRA `(.L_x_6207) ;  /* 0x0000353000007947 */ /* 0x000fea0003800000 */
.L_x_6182:
        /* <DEDUP_REMOVED lines=90> */
.L_x_6219:
[----:B------:R-:W-:Y:S05]  /*a650*/  BSYNC B0 ;  /* 0x0000000000007941 */ /* 0x000fea0003800000 */
.L_x_6218:
[----:B-----5:R3:W-:Y:S02]  /*a660*/  STS.128 [R172], R24 ;  /* 0x00000018ac007388 */ /* 0x0207e40000000c00 */
.L_x_6217:
[----:B------:R-:W-:Y:S05]  /*a670*/  BSYNC B1 ;  /* 0x0000000000017941 */ /* 0x000fea0003800000 */
.L_x_6216:
        /* <DEDUP_REMOVED lines=86> */
.L_x_6221:
[----:B------:R-:W-:Y:S05]  /*abe0*/  BSYNC B0 ;  /* 0x0000000000007941 */ /* 0x000fea0003800000 */
.L_x_6220:
[----:B-----5:R1:W-:Y:S02]  /*abf0*/  STS.128 [R172+0x2000], R24 ;  /* 0x00200018ac007388 */ /* 0x0203e40000000c00 */
.L_x_6215:
[----:B------:R-:W-:Y:S05]  /*ac00*/  BSYNC B2 ;  /* 0x0000000000027941 */ /* 0x000fea0003800000 */
.L_x_6214:
        /* <DEDUP_REMOVED lines=68> */
[----:B------:R-:W-:Y:S01]  /*b050*/  SHF.L.U32 R4, R21, 0x10, RZ ;  /* 0x0000001015047819 */ /* 0x000fe200000006ff */
[----:B------:R-:W-:Y:S01]  /*b060*/  FMUL.FTZ R42, R37, R42 ;  /* 0x0000002a252a7220 */ /* 0x000fe20000410000 */
[----:B------:R-:W-:Y:S01]  /*b070*/  LOP3.LUT R37, R21, 0xffff0000, RZ, 0xc0, !PT ;  /* 0xffff000015257812 */ /* 0x000fe200078ec0ff */
        /* <DEDUP_REMOVED lines=24> */
.L_x_6227:
[----:B------:R-:W-:Y:S05]  /*b200*/  BSYNC B0 ;  /* 0x0000000000007941 */ /* 0x000fea0003800000 */
.L_x_6226:
[----:B-----5:R3:W-:Y:S02]  /*b210*/  STS.128 [R172+0x800], R24 ;  /* 0x00080018ac007388 */ /* 0x0207e40000000c00 */
.L_x_6225:
[----:B------:R-:W-:Y:S05]  /*b220*/  BSYNC B1 ;  /* 0x0000000000017941 */ /* 0x000fea0003800000 */
.L_x_6224:
        /* <DEDUP_REMOVED lines=45> */
[C---:B------:R-:W-:Y:S02]  /*b500*/  SHF.L.U32 R37, R20.reuse, 0x10, RZ ;  /* 0x0000001014257819 */ /* 0x040fe400000006ff */
        /* <DEDUP_REMOVED lines=15> */
[----:B----4-:R-:W-:Y:S01]  /*b600*/  SHF.L.U32 R7, R25, 0x10, RZ ;  /* 0x0000001019077819 */ /* 0x010fe200000006ff */
[----:B------:R-:W-:Y:S01]  /*b610*/  @!P1 FADD.FTZ R39, -R39, -RZ ;  /* 0x800000ff27279221 */ /* 0x000fe20000010100 */
[----:B------:R-:W-:Y:S01]  /*b620*/  LOP3.LUT R25, R25, 0xffff0000, RZ, 0xc0, !PT ;  /* 0xffff000019197812 */ /* 0x000fe200078ec0ff */
[----:B------:R-:W-:Y:S02]  /*b630*/  FMUL.FTZ R21, R10, R21 ;  /* 0x000000150a157220 */ /* 0x000fe40000410000 */
[----:B------:R-:W-:Y:S01]  /*b640*/  FMUL.FTZ R22, R9, R22 ;  /* 0x0000001609167220 */ /* 0x000fe20000410000 */
[----:B------:R-:W-:Y:S01]  /*b650*/  LOP3.LUT R9, R24, 0xffff0000, RZ, 0xc0, !PT ;  /* 0xffff000018097812 */ /* 0x000fe200078ec0ff */
[----:B------:R-:W-:Y:S01]  /*b660*/  FMUL.FTZ R36, R36, R23 ;  /* 0x0000001724247220 */ /* 0x000fe20000410000 */
[----:B------:R-:W-:Y:S01]  /*b670*/  LOP3.LUT R23, R26, 0xffff0000, RZ, 0xc0, !PT ;  /* 0xffff00001a177812 */ /* 0x000fe200078ec0ff */
        /* <DEDUP_REMOVED lines=20> */
.L_x_6229:
[----:B------:R-:W-:Y:S05]  /*b7c0*/  BSYNC B0 ;  /* 0x0000000000007941 */ /* 0x000fea0003800000 */
.L_x_6228:
[----:B-----5:R1:W-:Y:S02]  /*b7d0*/  STS.128 [R172+0x2800], R4 ;  /* 0x00280004ac007388 */ /* 0x0203e40000000c00 */
.L_x_6223:
[----:B------:R-:W-:Y:S05]  /*b7e0*/  BSYNC B2 ;  /* 0x0000000000027941 */ /* 0x000fea0003800000 */
.L_x_6222:
[----:B-1----:R-:W-:Y:S01]  /*b7f0*/  IADD3 R18, R138, 0x20, RZ ;  /* 0x000000208a127810 */ /* 0x002fe20007ffe0ff */
        /* <DEDUP_REMOVED lines=8> */
[----:B---3--:R3:W5:Y:S01]  /*b880*/  LDG.E.128 R24, [R30.64] ;  /* 0x000000061e187981 */ /* 0x008762000c1e1d00 */
        /* <DEDUP_REMOVED lines=15> */
[C---:B------:R-:W-:Y:S01]  /*b980*/  IADD3 R9, P2, R8.reuse, R15, RZ ;  /* 0x0000000f08097210 */ /* 0x040fe20007f5e0ff */
[----:B--2---:R-:W2:Y:S03]  /*b990*/  LDG.E.128 R4, [R4.64] ;  /* 0x0000000604047981 */ /* 0x004ea6000c1e1d00 */
[----:B------:R-:W-:Y:S02]  /*b9a0*/  LEA.HI.X.SX32 R8, R8, R13, 0x1, P2 ;  /* 0x0000000d08087211 */ /* 0x000fe400010f0eff */
[----:B------:R-:W-:-:S04]  /*b9b0*/  LEA R10, P2, R9, c[0x0][0x2b0], 0x1 ;  /* 0x0000ac00090a7a11 */ /* 0x000fc800078408ff */
[----:B------:R-:W-:Y:S02]  /*b9c0*/  LEA.HI.X R11, R9, c[0x0][0x2b4], R8, 0x1, P2 ;  /* 0x0000ad00090b7a11 */ /* 0x000fe400010f0c08 */
[----:B------:R-:W-:-:S04]  /*b9d0*/  IADD3 R15, P2, R20, R15, RZ ;  /* 0x0000000f140f7210 */ /* 0x000fc80007f5e0ff */
[----:B---3--:R-:W3:Y:S01]  /*b9e0*/  LDG.E.128 R8, [R10.64] ;  /* 0x000000060a087981 */ /* 0x008ee2000c1e1d00 */
        /* <DEDUP_REMOVED lines=8> */
[----:B------:R-:W-:Y:S01]  /*ba70*/  IMAD.U32 R34, R27, 0x10000, RZ ;  /* 0x000100001b227824 */ /* 0x000fe200078e00ff */
[----:B------:R-:W-:Y:S02]  /*ba80*/  SHF.L.U32 R33, R25, 0x10, RZ ;  /* 0x0000001019217819 */ /* 0x000fe400000006ff */
[----:B------:R-:W-:Y:S02]  /*ba90*/  LOP3.LUT R25, R26, 0xffff0000, RZ, 0xc0, !PT ;  /* 0xffff00001a197812 */ /* 0x000fe400078ec0ff */
[----:B------:R-:W-:-:S02]  /*baa0*/  LOP3.LUT R24, R27, 0xffff0000, RZ, 0xc0, !PT ;  /* 0xffff00001b187812 */ /* 0x000fc400078ec0ff */
[C---:B--2---:R-:W-:Y:S02]  /*bab0*/  SHF.L.U32 R27, R4.reuse, 0x10, RZ ;  /* 0x00000010041b7819 */ /* 0x044fe400000006ff */
[----:B------:R-:W-:Y:S01]  /*bac0*/  LOP3.LUT R26, R4, 0xffff0000, RZ, 0xc0, !PT ;  /* 0xffff0000041a7812 */ /* 0x000fe200078ec0ff */
[C---:B------:R-:W-:Y:S01]  /*bad0*/  IMAD.U32 R4, R5.reuse, 0x10000, RZ ;  /* 0x0001000005047824 */ /* 0x040fe200078e00ff */
[----:B------:R-:W-:Y:S02]  /*bae0*/  LOP3.LUT R36, R5, 0xffff0000, RZ, 0xc0, !PT ;  /* 0xffff000005247812 */ /* 0x000fe400078ec0ff */
[C---:B------:R-:W-:Y:S02]  /*baf0*/  SHF.L.U32 R5, R7.reuse, 0x10, RZ ;  /* 0x0000001007057819 */ /* 0x040fe400000006ff */
[----:B------:R-:W-:Y:S01]  /*bb00*/  LOP3.LUT R39, R7, 0xffff0000, RZ, 0xc0, !PT ;  /* 0xffff000007277812 */ /* 0x000fe200078ec0ff */
[C---:B------:R-:W-:Y:S01]  /*bb10*/  IMAD.U32 R35, R6.reuse, 0x10000, RZ ;  /* 0x0001000006237824 */ /* 0x040fe200078e00ff */
[----:B------:R-:W-:Y:S01]  /*bb20*/  LOP3.LUT R6, R6, 0xffff0000, RZ, 0xc0, !PT ;  /* 0xffff000006067812 */ /* 0x000fe200078ec0ff */
[C---:B---3--:R-:W-:Y:S01]  /*bb30*/  IMAD.U32 R38, R8.reuse, 0x10000, RZ ;  /* 0x0001000008267824 */ /* 0x048fe200078e00ff */
[----:B------:R-:W-:-:S02]  /*bb40*/  LOP3.LUT R37, R8, 0xffff0000, RZ, 0xc0, !PT ;  /* 0xffff000008257812 */ /* 0x000fc400078ec0ff */
[C---:B------:R-:W-:Y:S02]  /*bb50*/  SHF.L.U32 R7, R9.reuse, 0x10, RZ ;  /* 0x0000001009077819 */ /* 0x040fe400000006ff */
[----:B------:R-:W-:Y:S01]  /*bb60*/  LOP3.LUT R41, R9, 0xffff0000, RZ, 0xc0, !PT ;  /* 0xffff000009297812 */ /* 0x000fe200078ec0ff */
[C---:B------:R-:W-:Y:S01]  /*bb70*/  IMAD.U32 R40, R10.reuse, 0x10000, RZ ;  /* 0x000100000a287824 */ /* 0x040fe200078e00ff */
[----:B------:R-:W-:Y:S02]  /*bb80*/  LOP3.LUT R9, R10, 0xffff0000, RZ, 0xc0, !PT ;  /* 0xffff00000a097812 */ /* 0x000fe400078ec0ff */
[C---:B------:R-:W-:Y:S02]  /*bb90*/  SHF.L.U32 R8, R11.reuse, 0x10, RZ ;  /* 0x000000100b087819 */ /* 0x040fe400000006ff */
[----:B------:R-:W-:Y:S01]  /*bba0*/  LOP3.LUT R10, R11, 0xffff0000, RZ, 0xc0, !PT ;  /* 0xffff00000b0a7812 */ /* 0x000fe200078ec0ff */
[----:B------:R-:W-:Y:S02]  /*bbb0*/  @!P1 FADD.FTZ R9, -R9, -RZ ;  /* 0x800000ff09099221 */ /* 0x000fe40000010100 */
[----:B------:R-:W-:-:S02]  /*bbc0*/  @!P1 FADD.FTZ R8, -R8, -RZ ;  /* 0x800000ff08089221 */ /* 0x000fc40000010100 */
[----:B------:R-:W-:Y:S02]  /*bbd0*/  @!P1 FADD.FTZ R7, -R7, -RZ ;  /* 0x800000ff07079221 */ /* 0x000fe40000010100 */
[----:B------:R-:W-:Y:S02]  /*bbe0*/  @!P1 FADD.FTZ R10, -R10, -RZ ;  /* 0x800000ff0a0a9221 */ /* 0x000fe40000010100 */
[----:B------:R-:W-:Y:S02]  /*bbf0*/  @!P1 FADD.FTZ R38, -R38, -RZ ;  /* 0x800000ff26269221 */ /* 0x000fe40000010100 */
[----:B------:R-:W-:Y:S02]  /*bc00*/  @!P1 FADD.FTZ R37, -R37, -RZ ;  /* 0x800000ff25259221 */ /* 0x000fe40000010100 */
[----:B------:R-:W-:Y:S02]  /*bc10*/  @!P1 FADD.FTZ R41, -R41, -RZ ;  /* 0x800000ff29299221 */ /* 0x000fe40000010100 */
[----:B------:R-:W-:-:S02]  /*bc20*/  @!P1 FADD.FTZ R40, -R40, -RZ ;  /* 0x800000ff28289221 */ /* 0x000fc40000010100 */
[----:B------:R-:W-:Y:S02]  /*bc30*/  FMUL.FTZ R6, R6, R9 ;  /* 0x0000000906067220 */ /* 0x000fe40000410000 */
[----:B------:R-:W-:Y:S01]  /*bc40*/  FMUL.FTZ R5, R5, R8 ;  /* 0x0000000805057220 */ /* 0x000fe20000410000 */
[----:B----4-:R-:W-:Y:S01]  /*bc50*/  LOP3.LUT R8, R20, 0xffff0000, RZ, 0xc0, !PT ;  /* 0xffff000014087812 */ /* 0x010fe200078ec0ff */
[----:B------:R-:W-:Y:S01]  /*bc60*/  FMUL.FTZ R4, R4, R7 ;  /* 0x0000000704047220 */ /* 0x000fe20000410000 */
[----:B------:R-:W-:Y:S01]  /*bc70*/  SHF.L.U32 R7, R21, 0x10, RZ ;  /* 0x0000001015077819 */ /* 0x000fe200000006ff */
[----:B------:R-:W-:Y:S01]  /*bc80*/  IMAD.U32 R9, R20, 0x10000, RZ ;  /* 0x0001000014097824 */ /* 0x000fe200078e00ff */
[C---:B------:R-:W-:Y:S01]  /*bc90*/  LOP3.LUT R11, R22.reuse, 0xffff0000, RZ, 0xc0, !PT ;  /* 0xffff0000160b7812 */ /* 0x040fe200078ec0ff */
[----:B------:R-:W-:Y:S01]  /*bca0*/  FMUL.FTZ R39, R39, R10 ;  /* 0x0000000a27277220 */ /* 0x000fe20000410000 */
[----:B------:R-:W-:Y:S01]  /*bcb0*/  LOP3.LUT R21, R21, 0xffff0000, RZ, 0xc0, !PT ;  /* 0xffff000015157812 */ /* 0x000fe200078ec0ff */
[----:B------:R-:W-:Y:S01]  /*bcc0*/  IMAD.U32 R20, R22, 0x10000, RZ ;  /* 0x0001000016147824 */ /* 0x000fe200078e00ff */
[----:B------:R-:W-:Y:S01]  /*bcd0*/  SHF.L.U32 R10, R23, 0x10, RZ ;  /* 0x00000010170a7819 */ /* 0x000fe200000006ff */
        /* <DEDUP_REMOVED lines=17> */
.L_x_6235:
[----:B------:R-:W-:Y:S05]  /*bdf0*/  BSYNC B0 ;  /* 0x0000000000007941 */ /* 0x000fea0003800000 */
.L_x_6234:
[----:B-----5:R1:W-:Y:S02]  /*be00*/  STS.128 [R172+0x1000], R24 ;  /* 0x00100018ac007388 */ /* 0x0203e40000000c00 */
.L_x_6233:
[----:B------:R-:W-:Y:S05]  /*be10*/  BSYNC B1 ;  /* 0x0000000000017941 */ /* 0x000fea0003800000 */
.L_x_6232:
        /* <DEDUP_REMOVED lines=13> */
[----:B------:R-:W-:Y:S02]  /*bef0*/  @P1 IADD3 R4, -R75, RZ, RZ ;  /* 0x000000ff4b041210 */ /* 0x000fe40007ffe1ff */
[----:B------:R-:W-:Y:S02]  /*bf00*/  IADD3 R15, P2, R13, R2, RZ ;  /* 0x000000020d0f7210 */ /* 0x000fe40007f5e0ff */
        /* <DEDUP_REMOVED lines=28> */
[----:B------:R-:W-:Y:S02]  /*c0d0*/  LOP3.LUT R37, R7, 0xffff0000, RZ, 0xc0, !PT ;  /* 0xffff000007257812 */ /* 0x000fe400078ec0ff */
[C---:B--2---:R-:W-:Y:S01]  /*c0e0*/  SHF.L.U32 R36, R8.reuse, 0x10, RZ ;  /* 0x0000001008247819 */ /* 0x044fe200000006ff */
[C---:B------:R-:W-:Y:S01]  /*c0f0*/  IMAD.U32 R7, R9.reuse, 0x10000, RZ ;  /* 0x0001000009077824 */ /* 0x040fe200078e00ff */
        /* <DEDUP_REMOVED lines=43> */
.L_x_6237:
[----:B------:R-:W-:Y:S05]  /*c3b0*/  BSYNC B0 ;  /* 0x0000000000007941 */ /* 0x000fea0003800000 */
.L_x_6236:
[----:B-----5:R3:W-:Y:S02]  /*c3c0*/  STS.128 [R172+0x3000], R24 ;  /* 0x00300018ac007388 */ /* 0x0207e40000000c00 */
.L_x_6231:
[----:B------:R-:W-:Y:S05]  /*c3d0*/  BSYNC B2 ;  /* 0x0000000000027941 */ /* 0x000fea0003800000 */
.L_x_6230:
[----:B-1-3--:R-:W-:-:S04]  /*c3e0*/  IADD3 R30, R138, 0x30, RZ ;  /* 0x000000308a1e7810 */ /* 0x00afc80007ffe0ff */
[----:B------:R-:W-:-:S04]  /*c3f0*/  ISETP.GE.AND P1, PT, R30, R3, PT ;  /* 0x000000031e00720c */ /* 0x000fc80003f26270 */
[----:B------:R-:W-:-:S13]  /*c400*/  ISETP.LT.OR P1, PT, R65, -0x187, P1 ;  /* 0xfffffe794100780c */ /* 0x000fda0000f21670 */
[----:B------:R-:W-:Y:S05]  /*c410*/  @P1 BRA `(.L_x_6207) ;  /* 0x000011c000001947 */ /* 0x000fea0003800000 */
[----:B------:R-:W-:Y:S01]  /*c420*/  ISETP.GE.AND P1, PT, R16, c[0x0][0x220], PT ;  /* 0x0000880010007a0c */ /* 0x000fe20003f26270 */
[----:B------:R-:W-:-:S12]  /*c430*/  BSSY B1, `(.L_x_6238) ;  /* 0x000005c000017945 */ /* 0x000fd80003800000 */
[----:B------:R1:W-:Y:S01]  /*c440*/  @P1 STS.128 [R172+0x1800], RZ ;  /* 0x001800ffac001388 */ /* 0x0003e20000000c00 */
        /* <DEDUP_REMOVED lines=17> */
[----:B------:R-:W-:-:S04]  /*c560*/  IADD3 R20, P2, R8, R13, RZ ;  /* 0x0000000d08147210 */ /* 0x000fc80007f5e0ff */
[----:B------:R-:W-:Y:S02]  /*c570*/  LEA.HI.X.SX32 R15, R8, R3, 0x1, P2 ;  /* 0x00000003080f7211 */ /* 0x000fe400010f0eff */
[C---:B------:R-:W-:Y:S01]  /*c580*/  LEA R22, P2, R20.reuse, c[0x0][0x2b0], 0x1 ;  /* 0x0000ac0014167a11 */ /* 0x040fe200078408ff */
[----:B--2---:R-:W2:Y:S03]  /*c590*/  LDG.E.128 R8, [R10.64] ;  /* 0x000000060a087981 */ /* 0x004ea6000c1e1d00 */
[----:B------:R-:W-:Y:S02]  /*c5a0*/  LEA.HI.X R23, R20, c[0x0][0x2b4], R15, 0x1, P2 ;  /* 0x0000ad0014177a11 */ /* 0x000fe400010f0c0f */
[----:B------:R-:W-:-:S04]  /*c5b0*/  IADD3 R13, P2, R16, R13, RZ ;  /* 0x0000000d100d7210 */ /* 0x000fc80007f5e0ff */
[----:B---3--:R-:W3:Y:S01]  /*c5c0*/  LDG.E.128 R20, [R22.64] ;  /* 0x0000000616147981 */ /* 0x008ee2000c1e1d00 */
        /* <DEDUP_REMOVED lines=12> */
[C---:B--2---:R-:W-:Y:S01]  /*c690*/  SHF.L.U32 R7, R9.reuse, 0x10, RZ ;  /* 0x0000001009077819 */ /* 0x044fe200000006ff */
[----:B------:R-:W-:Y:S01]  /*c6a0*/  IMAD.U32 R31, R10, 0x10000, RZ ;  /* 0x000100000a1f7824 */ /* 0x000fe200078e00ff */
[----:B------:R-:W-:Y:S01]  /*c6b0*/  LOP3.LUT R32, R9, 0xffff0000, RZ, 0xc0, !PT ;  /* 0xffff000009207812 */ /* 0x000fe200078ec0ff */
[----:B------:R-:W-:Y:S01]  /*c6c0*/  IMAD.U32 R17, R8, 0x10000, RZ ;  /* 0x0001000008117824 */ /* 0x000fe200078e00ff */
[----:B------:R-:W-:-:S02]  /*c6d0*/  SHF.L.U32 R9, R11, 0x10, RZ ;  /* 0x000000100b097819 */ /* 0x000fc400000006ff */
        /* <DEDUP_REMOVED lines=19> */
[----:B------:R-:W-:Y:S02]  /*c810*/  FMUL.FTZ R21, R10, R21 ;  /* 0x000000150a157220 */ /* 0x000fe40000410000 */
[----:B------:R-:W-:Y:S01]  /*c820*/  FMUL.FTZ R22, R9, R22 ;  /* 0x0000001609167220 */ /* 0x000fe20000410000 */
[----:B----4-:R-:W-:Y:S01]  /*c830*/  LOP3.LUT R9, R24, 0xffff0000, RZ, 0xc0, !PT ;  /* 0xffff000018097812 */ /* 0x010fe200078ec0ff */
        /* <DEDUP_REMOVED lines=25> */
.L_x_6241:
[----:B------:R-:W-:Y:S05]  /*c9d0*/  BSYNC B0 ;  /* 0x0000000000007941 */ /* 0x000fea0003800000 */
.L_x_6240:
[----:B-----5:R1:W-:Y:S02]  /*c9e0*/  STS.128 [R172+0x1800], R4 ;  /* 0x00180004ac007388 */ /* 0x0203e40000000c00 */
.L_x_6239:
[----:B------:R-:W-:Y:S05]  /*c9f0*/  BSYNC B1 ;  /* 0x0000000000017941 */ /* 0x000fea0003800000 */
.L_x_6238:
[----:B------:R1:W-:Y:S01]  /*ca00*/  @P0 STS.128 [R172+0x3800], RZ ;  /* 0x003800ffac000388 */ /* 0x0003e20000000c00 */
[----:B------:R-:W-:Y:S05]  /*ca10*/  @P0 BRA `(.L_x_6207) ;  /* 0x00000bc000000947 */ /* 0x000fea0003800000 */
[----:B-1----:R1:W5:Y:S01]  /*ca20*/  LDG.E.128 R4, [R28.64+0x80] ;  /* 0x000080061c047981 */ /* 0x002362000c1e1d00 */
[----:B------:R-:W-:Y:S01]  /*ca30*/  ISETP.GE.AND P0, PT, R12, c[0x0][0x230], PT ;  /* 0x00008c000c007a0c */ /* 0x000fe20003f06270 */
[----:B------:R-:W-:Y:S01]  /*ca40*/  BSSY B0, `(.L_x_6242) ;  /* 0x000005a000007945 */ /* 0x000fe20003800000 */
[----:B------:R-:W-:-:S05]  /*ca50*/  IADD3 R16, P1, R28, 0x80, RZ ;  /* 0x000000801c107810 */ /* 0x000fca0007f3e0ff */
[----:B------:R-:W-:-:S06]  /*ca60*/  IMAD.X R17, RZ, RZ, R29, P1 ;  /* 0x000000ffff117224 */ /* 0x000fcc00008e061d */
[----:B------:R-:W-:Y:S05]  /*ca70*/  @P0 BRA `(.L_x_6243) ;  /* 0x0000056000000947 */ /* 0x000fea0003800000 */
[----:B------:R-:W-:Y:S01]  /*ca80*/  ISETP.GE.AND P0, PT, R12, R75, PT ;  /* 0x0000004b0c00720c */ /* 0x000fe20003f06270 */
[----:B------:R-:W-:Y:S01]  /*ca90*/  IMAD.MOV.U32 R8, RZ, RZ, R75 ;  /* 0x000000ffff087224 */ /* 0x000fe200078e004b */
[----:B------:R-:W-:Y:S01]  /*caa0*/  MOV R12, RZ ;  /* 0x000000ff000c7202 */ /* 0x000fe20000000f00 */
[----:B------:R-:W-:-:S10]  /*cab0*/  IMAD.MOV.U32 R10, RZ, RZ, 0x30 ;  /* 0x00000030ff0a7424 */ /* 0x000fd400078e00ff */
[--C-:B------:R-:W-:Y:S02]  /*cac0*/  @P0 SHF.R.S32.HI R75, RZ, 0x1, R74.reuse ;  /* 0x00000001ff4b0819 */ /* 0x100fe4000001144a */
[----:B------:R-:W-:-:S03]  /*cad0*/  @P0 SHF.R.S32.HI R3, RZ, 0x1, R74 ;  /* 0x00000001ff030819 */ /* 0x000fc6000001144a */
[----:B------:R-:W-:Y:S02]  /*cae0*/  IMAD R9, R75, R10, 0x40 ;  /* 0x000000404b097424 */ /* 0x000fe400078e020a */
[----:B------:R-:W-:Y:S02]  /*caf0*/  @P0 IMAD.MOV R12, RZ, RZ, -R3 ;  /* 0x000000ffff0c0224 */ /* 0x000fe400078e0a03 */
[----:B------:R-:W-:Y:S01]  /*cb00*/  @P0 IMAD.MOV R8, RZ, RZ, -R75 ;  /* 0x000000ffff080224 */ /* 0x000fe200078e0a4b */
[C---:B------:R-:W-:Y:S02]  /*cb10*/  IADD3 R2, P1, R9.reuse, R2, RZ ;  /* 0x0000000209027210 */ /* 0x040fe40007f3e0ff */
[----:B------:R-:W-:Y:S02]  /*cb20*/  @P0 SHF.R.S32.HI R74, RZ, 0x1, R74 ;  /* 0x00000001ff4a0819 */ /* 0x000fe4000001144a */
[----:B------:R-:W-:Y:S01]  /*cb30*/  LEA.HI.X.SX32 R3, R9, R14, 0x1, P1 ;  /* 0x0000000e09037211 */ /* 0x000fe200008f0eff */
[----:B------:R-:W-:Y:S01]  /*cb40*/  IMAD.WIDE R8, R8, 0x2, R16 ;  /* 0x0000000208087825 */ /* 0x000fe200078e0210 */
[----:B------:R-:W-:-:S02]  /*cb50*/  IADD3 R13, P1, R12, R2, RZ ;  /* 0x000000020c0d7210 */ /* 0x000fc40007f3e0ff */
[----:B------:R-:W-:Y:S02]  /*cb60*/  MOV R16, RZ ;  /* 0x000000ff00107202 */ /* 0x000fe40000000f00 */
[----:B------:R-:W-:Y:S01]  /*cb70*/  LEA.HI.X.SX32 R12, R12, R3, 0x1, P1 ;  /* 0x000000030c0c7211 */ /* 0x000fe200008f0eff */
[----:B------:R-:W-:Y:S01]  /*cb80*/  @P0 IMAD.MOV R16, RZ, RZ, -R74 ;  /* 0x000000ffff100224 */ /* 0x000fe200078e0a4a */
        /* <DEDUP_REMOVED lines=11> */
[----:B------:R-:W-:Y:S01]  /*cc40*/  SHF.L.U32 R19, R5, 0x10, RZ ;  /* 0x0000001005137819 */ /* 0x000fe200000006ff */
[----:B------:R-:W-:Y:S01]  /*cc50*/  IMAD.U32 R17, R6, 0x10000, RZ ;  /* 0x0001000006117824 */ /* 0x000fe200078e00ff */
[----:B------:R-:W-:Y:S01]  /*cc60*/  LOP3.LUT R3, R4, 0xffff0000, RZ, 0xc0, !PT ;  /* 0xffff000004037812 */ /* 0x000fe200078ec0ff */
[C---:B------:R-:W-:Y:S01]  /*cc70*/  IMAD.U32 R25, R7.reuse, 0x10000, RZ ;  /* 0x0001000007197824 */ /* 0x040fe200078e00ff */
[----:B------:R-:W-:Y:S02]  /*cc80*/  LOP3.LUT R5, R6, 0xffff0000, RZ, 0xc0, !PT ;  /* 0xffff000006057812 */ /* 0x000fe400078ec0ff */
[----:B------:R-:W-:Y:S01]  /*cc90*/  LOP3.LUT R4, R7, 0xffff0000, RZ, 0xc0, !PT ;  /* 0xffff000007047812 */ /* 0x000fe200078ec0ff */
[C---:B--2---:R-:W-:Y:S01]  /*cca0*/  IMAD.U32 R6, R9.reuse, 0x10000, RZ ;  /* 0x0001000009067824 */ /* 0x044fe200078e00ff */
[----:B------:R-:W-:Y:S01]  /*ccb0*/  LOP3.LUT R27, R9, 0xffff0000, RZ, 0xc0, !PT ;  /* 0xffff0000091b7812 */ /* 0x000fe200078ec0ff */
[----:B------:R-:W-:Y:S01]  /*ccc0*/  IMAD.U32 R26, R10, 0x10000, RZ ;  /* 0x000100000a1a7824 */ /* 0x000fe200078e00ff */
[----:B------:R-:W-:-:S02]  /*ccd0*/  SHF.L.U32 R24, R8, 0x10, RZ ;  /* 0x0000001008187819 */ /* 0x000fc400000006ff */
[----:B------:R-:W-:Y:S02]  /*cce0*/  LOP3.LUT R7, R8, 0xffff0000, RZ, 0xc0, !PT ;  /* 0xffff000008077812 */ /* 0x000fe400078ec0ff */
[----:B------:R-:W-:Y:S02]  /*ccf0*/  LOP3.LUT R9, R10, 0xffff0000, RZ, 0xc0, !PT ;  /* 0xffff00000a097812 */ /* 0x000fe400078ec0ff */
[C---:B------:R-:W-:Y:S01]  /*cd00*/  SHF.L.U32 R8, R11.reuse, 0x10, RZ ;  /* 0x000000100b087819 */ /* 0x040fe200000006ff */
[----:B-1-3--:R-:W-:Y:S01]  /*cd10*/  IMAD.U32 R29, R12, 0x10000, RZ ;  /* 0x000100000c1d7824 */ /* 0x00afe200078e00ff */
        /* <DEDUP_REMOVED lines=14> */
[----:B----4-:R-:W-:Y:S01]  /*ce00*/  LOP3.LUT R14, R22, 0xffff0000, RZ, 0xc0, !PT ;  /* 0xffff0000160e7812 */ /* 0x010fe200078ec0ff */
[----:B------:R-:W-:-:S02]  /*ce10*/  @!P0 FADD.FTZ R13, -R13, -RZ ;  /* 0x800000ff0d0d8221 */ /* 0x000fc40000010100 */
[----:B------:R-:W-:Y:S01]  /*ce20*/  FMUL.FTZ R10, R7, R10 ;  /* 0x0000000a070a7220 */ /* 0x000fe20000410000 */
[C---:B------:R-:W-:Y:S01]  /*ce30*/  SHF.L.U32 R7, R21.reuse, 0x10, RZ ;  /* 0x0000001015077819 */ /* 0x040fe200000006ff */
[----:B------:R-:W-:Y:S01]  /*ce40*/  FMUL.FTZ R6, R6, R11 ;  /* 0x0000000b06067220 */ /* 0x000fe20000410000 */
[----:B------:R-:W-:Y:S01]  /*ce50*/  LOP3.LUT R21, R21, 0xffff0000, RZ, 0xc0, !PT ;  /* 0xffff000015157812 */ /* 0x000fe200078ec0ff */
[----:B------:R-:W-:Y:S02]  /*ce60*/  @!P0 FADD.FTZ R15, -R15, -RZ ;  /* 0x800000ff0f0f8221 */ /* 0x000fe40000010100 */
[----:B------:R-:W-:Y:S01]  /*ce70*/  FMUL.FTZ R12, R9, R12 ;  /* 0x0000000c090c7220 */ /* 0x000fe20000410000 */
[C---:B------:R-:W-:Y:S01]  /*ce80*/  LOP3.LUT R9, R20.reuse, 0xffff0000, RZ, 0xc0, !PT ;  /* 0xffff000014097812 */ /* 0x040fe200078ec0ff */
[----:B------:R-:W-:Y:S02]  /*ce90*/  IMAD.U32 R11, R20, 0x10000, RZ ;  /* 0x00010000140b7824 */ /* 0x000fe400078e00ff */
        /* <DEDUP_REMOVED lines=20> */
.L_x_6243:
[----:B------:R-:W-:Y:S05]  /*cfe0*/  BSYNC B0 ;  /* 0x0000000000007941 */ /* 0x000fea0003800000 */
.L_x_6242:
[----:B-----5:R1:W-:Y:S01]  /*cff0*/  STS.128 [R172+0x3800], R4 ;  /* 0x00380004ac007388 */ /* 0x0203e20000000c00 */
[----:B------:R-:W-:Y:S05]  /*d000*/  BRA `(.L_x_6207) ;  /* 0x000005d000007947 */ /* 0x000fea0003800000 */
.L_x_6181:
        /* <DEDUP_REMOVED lines=20> */
.L_x_6245:
[----:B------:R-:W-:Y:S05]  /*d150*/  BSYNC B0 ;  /* 0x0000000000007941 */ /* 0x000fea0003800000 */
.L_x_6244:
        /* <DEDUP_REMOVED lines=22> */
.L_x_6247:
[----:B------:R-:W-:Y:S05]  /*d2c0*/  BSYNC B0 ;  /* 0x0000000000007941 */ /* 0x000fea0003800000 */
.L_x_6246:
        /* <DEDUP_REMOVED lines=23> */
.L_x_6249:
[----:B------:R-:W-:Y:S05]  /*d440*/  BSYNC B0 ;  /* 0x0000000000007941 */ /* 0x000fea0003800000 */
.L_x_6248:
        /* <DEDUP_REMOVED lines=25> */
.L_x_6207:
[----:B------:R-:W-:Y:S05]  /*d5e0*/  BSYNC B3 ;  /* 0x0000000000037941 */ /* 0x000fea0003800000 */
.L_x_6180:
        /* <DEDUP_REMOVED lines=25> */
.L_x_6251:
[----:B------:R-:W-:Y:S05]  /*d780*/  BSYNC B0 ;  /* 0x0000000000007941 */ /* 0x000fea0003800000 */
.L_x_6250:
[----:B------:R-:W-:Y:S01]  /*d790*/  ISETP.GE.AND P0, PT, R0, R5, PT ;  /* 0x000000050000720c */ /* 0x000fe20003f06270 */
[----:B------:R-:W-:-:S12]  /*d7a0*/  BSSY B0, `(.L_x_6252) ;  /* 0x0000015000007945 */ /* 0x000fd80003800000 */
[----:B------:R-:W-:Y:S05]  /*d7b0*/  @P0 BRA `(.L_x_6253) ;  /* 0x0000013000000947 */ /* 0x000fea0003800000 */
[C---:B------:R-:W-:Y:S02]  /*d7c0*/  LOP3.LUT R2, R177.reuse, 0x1, RZ, 0xc0, !PT ;  /* 0x00000001b1027812 */ /* 0x040fe400078ec0ff */
[----:B------:R-:W-:Y:S02]  /*d7d0*/  LOP3.LUT P0, RZ, R177, 0x2, RZ, 0xc0, !PT ;  /* 0x00000002b1ff7812 */ /* 0x000fe4000780c0ff */
[----:B------:R-:W-:-:S11]  /*d7e0*/  ISETP.NE.U32.AND P1, PT, R2, 0x1, PT ;  /* 0x000000010200780c */ /* 0x000fd60003f25070 */
[C---:B-1----:R-:W-:Y:S02]  /*d7f0*/  @P0 IADD3 R7, P2, R165.reuse, R136, RZ ;  /* 0x00000088a5070210 */ /* 0x042fe40007f5e0ff */
[----:B------:R-:W-:-:S03]  /*d800*/  @!P1 LEA R8, P4, R165, R174, 0x1 ;  /* 0x000000aea5089211 */ /* 0x000fc600078808ff */
[----:B------:R-:W-:Y:S01]  /*d810*/  @P0 IMAD.X R2, R164, 0x1, R135, P2 ;  /* 0x00000001a4020824 */ /* 0x000fe200010e0687 */
[----:B------:R-:W-:Y:S02]  /*d820*/  @P0 LEA R6, P2, R7, c[0x0][0x168], 0x1 ;  /* 0x00005a0007060a11 */ /* 0x000fe400078408ff */
        /* <DEDUP_REMOVED lines=12> */
.L_x_6253:
[----:B------:R-:W-:Y:S05]  /*d8f0*/  BSYNC B0 ;  /* 0x0000000000007941 */ /* 0x000fea0003800000 */
.L_x_6252:
        /* <DEDUP_REMOVED lines=26> */
.L_x_6255:
[----:B------:R-:W-:Y:S05]  /*daa0*/  BSYNC B0 ;  /* 0x0000000000007941 */ /* 0x000fea0003800000 */
.L_x_6254:
        /* <DEDUP_REMOVED lines=30> */
.L_x_6257:
[----:B------:R-:W-:Y:S05]  /*dc90*/  BSYNC B0 ;  /* 0x0000000000007941 */ /* 0x000fea0003800000 */
.L_x_6256:
[----:B------:R-:W0:Y:S01]  /*dca0*/  LDGDEPBAR ;  /* 0x00000000000079af */ /* 0x000e220000000000 */
[----:B------:R-:W-:Y:S01]  /*dcb0*/  ISETP.GE.AND P1, PT, R138, R5, PT ;  /* 0x000000058a00720c */ /* 0x000fe20003f26270 */
[----:B------:R-:W-:Y:S01]  /*dcc0*/  IMAD.SHL.U32 R2, R65, 0x2, RZ ;  /* 0x0000000241027824 */ /* 0x000fe200078e00ff */
[----:B-1----:R-:W-:Y:S01]  /*dcd0*/  SHF.R.S32.HI R175, RZ, 0x1f, R66 ;  /* 0x0000001fffaf7819 */ /* 0x002fe20000011442 */
[----:B------:R-:W-:Y:S01]  /*dce0*/  BSSY B0, `(.L_x_6258) ;  /* 0x000001a000007945 */ /* 0x000fe20003800000 */
[----:B------:R-:W-:-:S02]  /*dcf0*/  LEA R180, P0, R104, c[0x0][0x170], 0x1 ;  /* 0x00005c0068b47a11 */ /* 0x000fc400078008ff */
[----:B------:R-:W-:Y:S02]  /*dd00*/  LEA.HI R175, R175, R66, RZ, 0x2 ;  /* 0x00000042afaf7211 */ /* 0x000fe400078f10ff */
        /* <DEDUP_REMOVED lines=11> */
[----:B------:R-:W-:Y:S02]  /*ddc0*/  @P0 IMAD.MOV.U32 R181, RZ, RZ, R185 ;  /* 0x000000ffffb50224 */ /* 0x000fe400078e00b9 */
        /* <DEDUP_REMOVED lines=11> */
.L_x_6259:
[----:B------:R-:W-:Y:S05]  /*de80*/  BSYNC B0 ;  /* 0x0000000000007941 */ /* 0x000fea0003800000 */
.L_x_6258:
        /* <DEDUP_REMOVED lines=22> */
.L_x_6261:
[----:B------:R-:W-:Y:S05]  /*dff0*/  BSYNC B0 ;  /* 0x0000000000007941 */ /* 0x000fea0003800000 */
.L_x_6260:
[----:B------:R-:W-:Y:S01]  /*e000*/  ISETP.GE.AND P0, PT, R18, R5, PT ;  /* 0x000000051200720c */ /* 0x000fe20003f06270 */
[----:B------:R-:W-:-:S12]  /*e010*/  BSSY B0, `(.L_x_6262) ;  /* 0x0000019000007945 */ /* 0x000fd80003800000 */
[----:B------:R1:W-:Y:S04]  /*e020*/  @P0 STS.128 [R172+0x9000], RZ ;  /* 0x009000ffac000388 */ /* 0x0003e80000000c00 */
[----:B------:R1:W-:Y:S01]  /*e030*/  @P0 STS.128 [R172+0xb000], RZ ;  /* 0x00b000ffac000388 */ /* 0x0003e20000000c00 */
[----:B------:R-:W-:Y:S05]  /*e040*/  @P0 BRA `(.L_x_6263) ;  /* 0x0000015000000947 */ /* 0x000fea0003800000 */
[C---:B------:R-:W-:Y:S01]  /*e050*/  LOP3.LUT R0, R177.reuse, 0x1, RZ, 0xc0, !PT ;  /* 0x00000001b1007812 */ /* 0x040fe200078ec0ff */
[----:B-1----:R-:W-:Y:S01]  /*e060*/  IMAD.MOV.U32 R7, RZ, RZ, c[0x0][0x1a0] ;  /* 0x00006800ff077624 */ /* 0x002fe200078e00ff */
        /* <DEDUP_REMOVED lines=19> */
.L_x_6263:
[----:B------:R-:W-:Y:S05]  /*e1a0*/  BSYNC B0 ;  /* 0x0000000000007941 */ /* 0x000fea0003800000 */
.L_x_6262:
[----:B------:R-:W-:Y:S01]  /*e1b0*/  ISETP.GE.AND P0, PT, R30, R5, PT ;  /* 0x000000051e00720c */ /* 0x000fe20003f06270 */
[----:B------:R-:W-:-:S12]  /*e1c0*/  BSSY B0, `(.L_x_6264) ;  /* 0x000001d000007945 */ /* 0x000fd80003800000 */
[----:B------:R1:W-:Y:S04]  /*e1d0*/  @P0 STS.128 [R172+0x9800], RZ ;  /* 0x009800ffac000388 */ /* 0x0003e80000000c00 */
[----:B------:R1:W-:Y:S01]  /*e1e0*/  @P0 STS.128 [R172+0xb800], RZ ;  /* 0x00b800ffac000388 */ /* 0x0003e20000000c00 */
[----:B------:R-:W-:Y:S05]  /*e1f0*/  @P0 BRA `(.L_x_6265) ;  /* 0x0000019000000947 */ /* 0x000fea0003800000 */
[C---:B------:R-:W-:Y:S02]  /*e200*/  LOP3.LUT P0, RZ, R177.reuse, 0x2, RZ, 0xc0, !PT ;  /* 0x00000002b1ff7812 */ /* 0x040fe4000780c0ff */
[----:B------:R-:W-:-:S04]  /*e210*/  LOP3.LUT R0, R177, 0x1, RZ, 0xc0, !PT ;  /* 0x00000001b1007812 */ /* 0x000fc800078ec0ff */
[----:B------:R-:W-:-:S07]  /*e220*/  ISETP.NE.U32.AND P1, PT, R0, 0x1, PT ;  /* 0x000000010000780c */ /* 0x000fce0003f25070 */
[----:B------:R-:W-:Y:S01]  /*e230*/  @P0 MOV R4, c[0x0][0x1a0] ;  /* 0x0000680000040a02 */ /* 0x000fe20000000f00 */
[----:B--2---:R-:W-:Y:S02]  /*e240*/  @P0 IMAD.MOV.U32 R181, RZ, RZ, R185 ;  /* 0x000000ffffb50224 */ /* 0x004fe400078e00b9 */
[----:B------:R-:W-:Y:S02]  /*e250*/  @P0 IMAD.MOV.U32 R0, RZ, RZ, c[0x0][0x1a4] ;  /* 0x00006900ff000624 */ /* 0x000fe400078e00ff */
[----:B-1----:R-:W-:Y:S01]  /*e260*/  @P0 IMAD.WIDE.U32 R8, R4, 0x60, R180 ;  /* 0x0000006004080825 */ /* 0x002fe200078e00b4 */
[----:B------:R-:W-:Y:S02]  /*e270*/  @!P1 MOV R5, c[0x0][0x1a0] ;  /* 0x0000680000059a02 */ /* 0x000fe40000000f00 */
[----:B------:R-:W-:Y:S01]  /*e280*/  @!P1 MOV R6, c[0x0][0x1a4] ;  /* 0x0000690000069a02 */ /* 0x000fe20000000f00 */
[----:B------:R-:W-:Y:S02]  /*e290*/  @!P1 IMAD.MOV.U32 R181, RZ, RZ, R185 ;  /* 0x000000ffffb59224 */ /* 0x000fe400078e00b9 */
[----:B------:R-:W-:-:S02]  /*e2a0*/  @P0 IMAD R0, R0, 0x60, RZ ;  /* 0x0000006000000824 */ /* 0x000fc400078e02ff */
[----:B------:R-:W-:-:S03]  /*e2b0*/  @!P1 IMAD.WIDE.U32 R4, R5, 0x60, R180 ;  /* 0x0000006005049825 */ /* 0x000fc600078e00b4 */
[----:B------:R-:W-:Y:S01]  /*e2c0*/  @P0 IADD3 R9, R9, R0, RZ ;  /* 0x0000000009090210 */ /* 0x000fe20007ffe0ff */
        /* <DEDUP_REMOVED lines=12> */
.L_x_6265:
[----:B------:R-:W-:Y:S05]  /*e390*/  BSYNC B0 ;  /* 0x0000000000007941 */ /* 0x000fea0003800000 */
.L_x_6264:
        /* <DEDUP_REMOVED lines=10> */
[----:B------:R-:W-:-:S02]  /*e440*/  LOP3.LUT R5, R0, 0x1c0, RZ, 0xc0, !PT ;  /* 0x000001c000057812 */ /* 0x000fc400078ec0ff */
[----:B------:R-:W-:Y:S01]  /*e450*/  LOP3.LUT R49, R49, 0xfffffe00, RZ, 0xc0, !PT ;  /* 0xfffffe0031317812 */ /* 0x000fe200078ec0ff */
[----:B------:R-:W-:Y:S01]  /*e460*/  IMAD.SHL.U32 R0, R62, 0x8, RZ ;  /* 0x000000083e007824 */ /* 0x000fe200078e00ff */
[----:B------:R-:W-:Y:S02]  /*e470*/  LOP3.LUT R138, R5, 0x8, R138, 0xf8, !PT ;  /* 0x00000008058a7812 */ /* 0x000fe400078ef88a */
[----:B------:R-:W-:Y:S02]  /*e480*/  SHF.R.U32.HI R5, RZ, 0x3, R5 ;  /* 0x00000003ff057819 */ /* 0x000fe40000011605 */
[----:B------:R-:W-:Y:S02]  /*e490*/  LOP3.LUT R0, R63, 0x8, R0, 0xf8, !PT ;  /* 0x000000083f007812 */ /* 0x000fe400078ef800 */
[----:B------:R-:W-:Y:S02]  /*e4a0*/  SHF.R.U32.HI R63, RZ, 0x3, R63 ;  /* 0x00000003ff3f7819 */ /* 0x000fe4000001163f */
[----:B------:R-:W-:Y:S01]  /*e4b0*/  LOP3.LUT R161, R138, R5, RZ, 0x3c, !PT ;  /* 0x000000058aa17212 */ /* 0x000fe200078e3cff */
[----:B------:R-:W-:Y:S01]  /*e4c0*/  IMAD R5, R50, 0x400, R49 ;  /* 0x0000040032057824 */ /* 0x000fe200078e0231 */
[----:B------:R-:W-:Y:S01]  /*e4d0*/  LOP3.LUT R48, R0, R63, RZ, 0x3c, !PT ;  /* 0x0000003f00307212 */ /* 0x000fe200078e3cff */
[----:B------:R-:W-:-:S02]  /*e4e0*/  IMAD R50, R50, 0x10, R61 ;  /* 0x0000001032327824 */ /* 0x000fc400078e023d */
        /* <DEDUP_REMOVED lines=11> */
[----:B------:R-:W-:Y:S01]  /*e5a0*/  LDSM.16.M88.4 R76, [R160] ;  /* 0x00000000a04c783b */ /* 0x000fe20000000200 */
[----:B------:R-:W-:Y:S01]  /*e5b0*/  IMAD R158, R51, 0x2, R162 ;  /* 0x00000002339e7824 */ /* 0x000fe200078e02a2 */
[----:B------:R-:W-:Y:S01]  /*e5c0*/  IADD3 R151, R159, 0x800, RZ ;  /* 0x000008009f977810 */ /* 0x000fe20007ffe0ff */
[----:B------:R-:W-:Y:S01]  /*e5d0*/  IMAD R157, R51, 0x2, R160 ;  /* 0x00000002339d7824 */ /* 0x000fe200078e02a0 */
[----:B------:R-:W-:Y:S01]  /*e5e0*/  LDSM.16.M88.4 R4, [R159] ;  /* 0x000000009f04783b */ /* 0x000fe20000000200 */
[----:B------:R-:W-:-:S02]  /*e5f0*/  SEL R0, R0, 0xffffffc0, !P2 ;  /* 0xffffffc000007807 */ /* 0x000fc40005000000 */
[C---:B------:R-:W-:Y:S01]  /*e600*/  IADD3 R150, R159.reuse, 0x1000, RZ ;  /* 0x000010009f967810 */ /* 0x040fe20007ffe0ff */
[----:B------:R-:W5:Y:S01]  /*e610*/  LDSM.16.M88.4 R44, [R161+0x5000] ;  /* 0x00500000a12c783b */ /* 0x000f620000000200 */
[----:B------:R-:W-:Y:S01]  /*e620*/  IADD3 R149, R159, 0x1800, RZ ;  /* 0x000018009f957810 */ /* 0x000fe20007ffe0ff */
[----:B------:R-:W-:Y:S01]  /*e630*/  IMAD.IADD R155, R161, 0x1, R0 ;  /* 0x00000001a19b7824 */ /* 0x000fe200078e0200 */
[C---:B------:R-:W-:Y:S01]  /*e640*/  IADD3 R147, R159.reuse, 0x2000, RZ ;  /* 0x000020009f937810 */ /* 0x040fe20007ffe0ff */
[----:B------:R-:W2:Y:S01]  /*e650*/  LDSM.16.M88.4 R64, [R161+0x4800] ;  /* 0x00480000a140783b */ /* 0x000ea20000000200 */
[----:B------:R-:W-:Y:S01]  /*e660*/  IMAD.IADD R148, R0, 0x1, R159 ;  /* 0x0000000100947824 */ /* 0x000fe200078e029f */
[----:B------:R-:W-:Y:S02]  /*e670*/  LOP3.LUT R0, R48, R49, RZ, 0xfc, !PT ;  /* 0x0000003130007212 */ /* 0x000fe400078efcff */
[----:B------:R-:W3:Y:S01]  /*e680*/  LDSM.16.M88.4 R72, [R161+0x5800] ;  /* 0x00580000a148783b */ /* 0x000ee20000000200 */
[----:B------:R-:W-:-:S02]  /*e690*/  IADD3 R146, R159, 0x2800, RZ ;  /* 0x000028009f927810 */ /* 0x000fc40007ffe0ff */
[C---:B------:R-:W-:Y:S01]  /*e6a0*/  IADD3 R145, R159.reuse, 0x3000, RZ ;  /* 0x000030009f917810 */ /* 0x040fe20007ffe0ff */
[----:B------:R-:W-:Y:S01]  /*e6b0*/  LDSM.16.M88.4 R28, [R155+0x4000] ;  /* 0x004000009b1c783b */ /* 0x000fe20000000200 */
[----:B------:R-:W-:-:S03]  /*e6c0*/  IADD3 R144, R159, 0x3800, RZ ;  /* 0x000038009f907810 */ /* 0x000fc60007ffe0ff */
[----:B------:R-:W4:Y:S04]  /*e6d0*/  LDSM.16.M88.4 R88, [R158] ;  /* 0x000000009e58783b */ /* 0x000f280000000200 */
[----:B------:R-:W2:Y:S04]  /*e6e0*/  LDSM.16.M88.4 R32, [R159+0x1000] ;  /* 0x001000009f20783b */ /* 0x000ea80000000200 */
[----:B------:R-:W2:Y:S01]  /*e6f0*/  LDSM.16.M88.4 R36, [R159+0x800] ;  /* 0x000800009f24783b */ /* 0x000ea20000000200 */
[C---:B-1----:R-:W-:Y:S03]  /*e700*/  HMMA.16816.F32.BF16 R16, R84.reuse, R12, RZ ;  /* 0x0000000c5410723c */ /* 0x042fe600000418ff */
[----:B------:R-:W1:Y:S04]  /*e710*/  LDSM.16.M88.4 R96, [R159+0x1800] ;  /* 0x001800009f60783b */ /* 0x000e680000000200 */
[----:B------:R-:W-:Y:S01]  /*e720*/  LDSM.16.M88.4 R24, [R157] ;  /* 0x000000009d18783b */ /* 0x000fe20000000200 */
[C---:B------:R-:W-:Y:S03]  /*e730*/  HMMA.16816.F32.BF16 R12, R84.reuse, R14, RZ ;  /* 0x0000000e540c723c */ /* 0x040fe600000418ff */
[----:B------:R-:W-:Y:S04]  /*e740*/  LDSM.16.M88.4 R8, [R155+0x5000] ;  /* 0x005000009b08783b */ /* 0x000fe80000000200 */
[----:B------:R-:W-:Y:S01]  /*e750*/  LDSM.16.M88.4 R20, [R155+0x4800] ;  /* 0x004800009b14783b */ /* 0x000fe20000000200 */
[----:B-----5:R-:W-:Y:S03]  /*e760*/  HMMA.16816.F32.BF16 R56, R84, R44, RZ ;  /* 0x0000002c5438723c */ /* 0x020fe600000418ff */
[----:B------:R-:W-:Y:S04]  /*e770*/  LDSM.16.M88.4 R80, [R155+0x5800] ;  /* 0x005800009b50783b */ /* 0x000fe80000000200 */
[----:B------:R-:W-:Y:S01]  /*e780*/  LDSM.16.M88.4 R92, [R162+0x2000] ;  /* 0x00200000a25c783b */ /* 0x000fe20000000200 */
[----:B------:R-:W-:Y:S08]  /*e790*/  HMMA.16816.F32.BF16 R16, R76, R4, R16 ;  /* 0x000000044c10723c */ /* 0x000ff00000041810 */
[----:B------:R-:W-:Y:S08]  /*e7a0*/  HMMA.16816.F32.BF16 R44, R84, R46, RZ ;  /* 0x0000002e542c723c */ /* 0x000ff000000418ff */
[----:B------:R-:W-:Y:S01]  /*e7b0*/  HMMA.16816.F32.BF16 R12, R76, R6, R12 ;  /* 0x000000064c0c723c */ /* 0x000fe2000004180c */
[----:B------:R-:W5:Y:S07]  /*e7c0*/  LDSM.16.M88.4 R4, [R148] ;  /* 0x000000009404783b */ /* 0x000f6e0000000200 */
[C---:B--2---:R-:W-:Y:S08]  /*e7d0*/  HMMA.16816.F32.BF16 R68, R84.reuse, R64, RZ ;  /* 0x000000405444723c */ /* 0x044ff000000418ff */
[C---:B---3--:R-:W-:Y:S08]  /*e7e0*/  HMMA.16816.F32.BF16 R40, R84.reuse, R72, RZ ;  /* 0x000000485428723c */ /* 0x048ff000000418ff */
[----:B------:R-:W-:Y:S08]  /*e7f0*/  HMMA.16816.F32.BF16 R64, R84, R66, RZ ;  /* 0x000000425440723c */ /* 0x000ff000000418ff */
[----:B----4-:R-:W-:Y:S08]  /*e800*/  HMMA.16816.F32.BF16 R16, R88, R28, R16 ;  /* 0x0000001c5810723c */ /* 0x010ff00000041810 */
[----:B------:R-:W-:Y:S01]  /*e810*/  HMMA.16816.F32.BF16 R84, R84, R74, RZ ;  /* 0x0000004a5454723c */ /* 0x000fe200000418ff */
[----:B------:R-:W-:Y:S07]  /*e820*/  LDSM.16.M88.4 R72, [R148+0x800] ;  /* 0x000800009448783b */ /* 0x000fee0000000200 */
[C---:B------:R-:W-:Y:S08]  /*e830*/  HMMA.16816.F32.BF16 R56, R76.reuse, R32, R56 ;  /* 0x000000204c38723c */ /* 0x040ff00000041838 */
[----:B------:R-:W-:Y:S01]  /*e840*/  HMMA.16816.F32.BF16 R44, R76, R34, R44 ;  /* 0x000000224c2c723c */ /* 0x000fe2000004182c */
[----:B------:R-:W2:Y:S07]  /*e850*/  LDSM.16.M88.4 R32, [R161+0x6000] ;  /* 0x00600000a120783b */ /* 0x000eae0000000200 */
[----:B------:R-:W-:Y:S01]  /*e860*/  HMMA.16816.F32.BF16 R12, R88, R30, R12 ;  /* 0x0000001e580c723c */ /* 0x000fe2000004180c */
[----:B------:R-:W-:Y:S07]  /*e870*/  LDSM.16.M88.4 R28, [R148+0x1800] ;  /* 0x00180000941c783b */ /* 0x000fee0000000200 */
[C---:B------:R-:W-:Y:S08]  /*e880*/  HMMA.16816.F32.BF16 R68, R76.reuse, R36, R68 ;  /* 0x000000244c44723c */ /* 0x040ff00000041844 */
[C---:B-1----:R-:W-:Y:S08]  /*e890*/  HMMA.16816.F32.BF16 R40, R76.reuse, R96, R40 ;  /* 0x000000604c28723c */ /* 0x042ff00000041828 */
[----:B------:R-:W-:Y:S01]  /*e8a0*/  HMMA.16816.F32.BF16 R64, R76, R38, R64 ;  /* 0x000000264c40723c */ /* 0x000fe20000041840 */
[----:B------:R-:W1:Y:S07]  /*e8b0*/  LDSM.16.M88.4 R36, [R148+0x1000] ;  /* 0x001000009424783b */ /* 0x000e6e0000000200 */
[----:B-----5:R-:W-:Y:S08]  /*e8c0*/  HMMA.16816.F32.BF16 R16, R24, R4, R16 ;  /* 0x000000041810723c */ /* 0x020ff00000041810 */
[----:B------:R-:W-:Y:S01]  /*e8d0*/  HMMA.16816.F32.BF16 R76, R76, R98, R84 ;  /* 0x000000624c4c723c */ /* 0x000fe20000041854 */
[----:B------:R-:W-:Y:S04]  /*e8e0*/  LDSM.16.M88.4 R84, [R160+0x2000] ;  /* 0x00200000a054783b */ /* 0x000fe80000000200 */
[----:B------:R-:W-:Y:S03]  /*e8f0*/  LDSM.16.M88.4 R96, [R161+0x7800] ;  /* 0x00780000a160783b */ /* 0x000fe60000000200 */
[C---:B------:R-:W-:Y:S08]  /*e900*/  HMMA.16816.F32.BF16 R56, R88.reuse, R8, R56 ;  /* 0x000000085838723c */ /* 0x040ff00000041838 */
[----:B------:R-:W-:Y:S01]  /*e910*/  HMMA.16816.F32.BF16 R44, R88, R10, R44 ;  /* 0x0000000a582c723c */ /* 0x000fe2000004182c */
[----:B------:R-:W-:Y:S07]  /*e920*/  LDSM.16.M88.4 R8, [R161+0x7000] ;  /* 0x00700000a108783b */ /* 0x000fee0000000200 */
[----:B------:R-:W-:Y:S01]  /*e930*/  HMMA.16816.F32.BF16 R12, R24, R6, R12 ;  /* 0x00000006180c723c */ /* 0x000fe2000004180c */
[----:B------:R-:W3:Y:S07]  /*e940*/  LDSM.16.M88.4 R4, [R159+0x2000] ;  /* 0x002000009f04783b */ /* 0x000eee0000000200 */
[C---:B------:R-:W-:Y:S08]  /*e950*/  HMMA.16816.F32.BF16 R68, R88.reuse, R20, R68 ;  /* 0x000000145844723c */ /* 0x040ff00000041844 */
[C---:B------:R-:W-:Y:S08]  /*e960*/  HMMA.16816.F32.BF16 R40, R88.reuse, R80, R40 ;  /* 0x000000505828723c */ /* 0x040ff00000041828 */
[----:B------:R-:W-:Y:S01]  /*e970*/  HMMA.16816.F32.BF16 R64, R88, R22, R64 ;  /* 0x000000165840723c */ /* 0x000fe20000041840 */
[----:B------:R-:W4:Y:S07]  /*e980*/  LDSM.16.M88.4 R20, [R161+0x6800] ;  /* 0x00680000a114783b */ /* 0x000f2e0000000200 */
[----:B--2---:R-:W-:Y:S08]  /*e990*/  HMMA.16816.F32.BF16 R16, R92, R32, R16 ;  /* 0x000000205c10723c */ /* 0x004ff00000041810 */
[C---:B-1----:R-:W-:Y:S08]  /*e9a0*/  HMMA.16816.F32.BF16 R56, R24.reuse, R36, R56 ;  /* 0x000000241838723c */ /* 0x042ff00000041838 */
[----:B------:R-:W-:Y:S01]  /*e9b0*/  HMMA.16816.F32.BF16 R44, R24, R38, R44 ;  /* 0x00000026182c723c */ /* 0x000fe2000004182c */
[----:B------:R-:W-:Y:S07]  /*e9c0*/  LDSM.16.M88.4 R36, [R158+0x2000] ;  /* 0x002000009e24783b */ /* 0x000fee0000000200 */
[----:B------:R-:W-:Y:S01]  /*e9d0*/  HMMA.16816.F32.BF16 R12, R92, R34, R12 ;  /* 0x000000225c0c723c */ /* 0x000fe2000004180c */
[----:B------:R-:W1:Y:S07]  /*e9e0*/  LDSM.16.M88.4 R32, [R155+0x6000] ;  /* 0x006000009b20783b */ /* 0x000e6e0000000200 */
[C---:B------:R-:W-:Y:S08]  /*e9f0*/  HMMA.16816.F32.BF16 R68, R24.reuse, R72, R68 ;  /* 0x000000481844723c */ /* 0x040ff00000041844 */
[----:B------:R-:W-:Y:S08]  /*ea00*/  HMMA.16816.F32.BF16 R40, R24, R28, R40 ;  /* 0x0000001c1828723c */ /* 0x000ff00000041828 */
[----:B------:R-:W-:Y:S01]  /*ea10*/  HMMA.16816.F32.BF16 R88, R88, R82, R76 ;  /* 0x000000525858723c */ /* 0x000fe2000004184c */
[----:B------:R-:W2:Y:S04]  /*ea20*/  LDSM.16.M88.4 R76, [R159+0x3000] ;  /* 0x003000009f4c783b */ /* 0x000ea80000000200 */
[----:B------:R-:W5:Y:S03]  /*ea30*/  LDSM.16.M88.4 R80, [R159+0x2800] ;  /* 0x002800009f50783b */ /* 0x000f660000000200 */
[----:B------:R-:W-:Y:S01]  /*ea40*/  HMMA.16816.F32.BF16 R64, R24, R74, R64 ;  /* 0x0000004a1840723c */ /* 0x000fe20000041840 */
[----:B------:R-:W1:Y:S07]  /*ea50*/  LDSM.16.M88.4 R72, [R159+0x3800] ;  /* 0x003800009f48783b */ /* 0x000e6e0000000200 */
[----:B---3--:R-:W-:Y:S08]  /*ea60*/  HMMA.16816.F32.BF16 R16, R84, R4, R16 ;  /* 0x000000045410723c */ /* 0x008ff00000041810 */
[C---:B------:R-:W-:Y:S08]  /*ea70*/  HMMA.16816.F32.BF16 R56, R92.reuse, R8, R56 ;  /* 0x000000085c38723c */ /* 0x040ff00000041838 */
[----:B------:R-:W-:Y:S01]  /*ea80*/  HMMA.16816.F32.BF16 R44, R92, R10, R44 ;  /* 0x0000000a5c2c723c */ /* 0x000fe2000004182c */
[----:B------:R-:W-:Y:S07]  /*ea90*/  LDSM.16.M88.4 R8, [R148+0x2000] ;  /* 0x002000009408783b */ /* 0x000fee0000000200 */
[----:B------:R-:W-:Y:S01]  /*eaa0*/  HMMA.16816.F32.BF16 R12, R84, R6, R12 ;  /* 0x00000006540c723c */ /* 0x000fe2000004180c */
[----:B------:R-:W3:Y:S07]  /*eab0*/  LDSM.16.M88.4 R4, [R157+0x2000] ;  /* 0x002000009d04783b */ /* 0x000eee0000000200 */
[C---:B----4-:R-:W-:Y:S08]  /*eac0*/  HMMA.16816.F32.BF16 R68, R92.reuse, R20, R68 ;  /* 0x000000145c44723c */ /* 0x050ff00000041844 */
[----:B------:R-:W-:Y:S08]  /*ead0*/  HMMA.16816.F32.BF16 R40, R92, R96, R40 ;  /* 0x000000605c28723c */ /* 0x000ff00000041828 */
[----:B------:R-:W-:Y:S01]  /*eae0*/  HMMA.16816.F32.BF16 R88, R24, R30, R88 ;  /* 0x0000001e1858723c */ /* 0x000fe20000041858 */
[----:B------:R-:W4:Y:S04]  /*eaf0*/  LDSM.16.M88.4 R24, [R155+0x7000] ;  /* 0x007000009b18783b */ /* 0x000f280000000200 */
[----:B------:R-:W3:Y:S03]  /*eb00*/  LDSM.16.M88.4 R28, [R155+0x6800] ;  /* 0x006800009b1c783b */ /* 0x000ee60000000200 */
[----:B------:R-:W-:Y:S01]  /*eb10*/  HMMA.16816.F32.BF16 R64, R92, R22, R64 ;  /* 0x000000165c40723c */ /* 0x000fe20000041840 */
[----:B------:R-:W3:Y:S07]  /*eb20*/  LDSM.16.M88.4 R20, [R155+0x7800] ;  /* 0x007800009b14783b */ /* 0x000eee0000000200 */
[----:B-1----:R-:W-:Y:S08]  /*eb30*/  HMMA.16816.F32.BF16 R16, R36, R32, R16 ;  /* 0x000000202410723c */ /* 0x002ff00000041810 */
[C---:B--2---:R-:W-:Y:S08]  /*eb40*/  HMMA.16816.F32.BF16 R56, R84.reuse, R76, R56 ;  /* 0x0000004c5438723c */ /* 0x044ff00000041838 */
[C---:B------:R-:W-:Y:S08]  /*eb50*/  HMMA.16816.F32.BF16 R44, R84.reuse, R78, R44 ;  /* 0x0000004e542c723c */ /* 0x040ff0000004182c */
[C---:B-----5:R-:W-:Y:S08]  /*eb60*/  HMMA.16816.F32.BF16 R68, R84.reuse, R80, R68 ;  /* 0x000000505444723c */ /* 0x060ff00000041844 */
[----:B------:R-:W-:Y:S08]  /*eb70*/  HMMA.16816.F32.BF16 R40, R84, R72, R40 ;  /* 0x000000485428723c */ /* 0x000ff00000041828 */
[----:B------:R-:W-:Y:S01]  /*eb80*/  HMMA.16816.F32.BF16 R32, R36, R34, R12 ;  /* 0x000000222420723c */ /* 0x000fe2000004180c */
[----:B------:R-:W1:Y:S07]  /*eb90*/  LDSM.16.M88.4 R12, [R148+0x2800] ;  /* 0x00280000940c783b */ /* 0x000e6e0000000200 */
[----:B------:R-:W-:Y:S08]  /*eba0*/  HMMA.16816.F32.BF16 R64, R84, R82, R64 ;  /* 0x000000525440723c */ /* 0x000ff00000041840 */
[----:B---3--:R-:W-:Y:S07]  /*ebb0*/  HMMA.16816.F32.BF16 R16, R4, R8, R16 ;  /* 0x000000080410723c */ /* 0x008fee0000041810 */
[----:B------:R-:W-:Y:S01]  /*ebc0*/  IADD3 R9, R50, 0x1, R175 ;  /* 0x0000000132097810 */ /* 0x000fe20007ffe0af */
[----:B------:R-:W-:Y:S03]  /*ebd0*/  HMMA.16816.F32.BF16 R88, R92, R98, R88 ;  /* 0x000000625c58723c */ /* 0x000fe60000041858 */
[----:B------:R-:W-:-:S04]  /*ebe0*/  IADD3 R9, R52, R9, -R168 ;  /* 0x0000000934097210 */ /* 0x000fc80007ffe8a8 */
[----:B------:R-:W-:Y:S01]  /*ebf0*/  IADD3 R9, R9, c[0x0][0x2e8], RZ ;  /* 0x0000ba0009097a10 */ /* 0x000fe20007ffe0ff */
[----:B----4-:R-:W-:Y:S03]  /*ec00*/  HMMA.16816.F32.BF16 R56, R36, R24, R56 ;  /* 0x000000182438723c */ /* 0x010fe60000041838 */
[----:B------:R-:W-:-:S04]  /*ec10*/  IADD3 R103, R9, 0x8, RZ ;  /* 0x0000000809677810 */ /* 0x000fc80007ffe0ff */
[-C--:B------:R-:W-:Y:S01]  /*ec20*/  IMNMX R103, R103, R52.reuse, PT ;  /* 0x0000003467677217 */ /* 0x080fe20003800200 */
[C---:B------:R-:W-:Y:S01]  /*ec30*/  HMMA.16816.F32.BF16 R44, R36.reuse, R26, R44 ;  /* 0x0000001a242c723c */ /* 0x040fe2000004182c */
[----:B------:R-:W2:Y:S07]  /*ec40*/  LDSM.16.M88.4 R24, [R148+0x3000] ;  /* 0x003000009418783b */ /* 0x000eae0000000200 */
[C---:B------:R-:W-:Y:S08]  /*ec50*/  HMMA.16816.F32.BF16 R68, R36.reuse, R28, R68 ;  /* 0x0000001c2444723c */ /* 0x040ff00000041844 */
[----:B------:R-:W-:Y:S07]  /*ec60*/  HMMA.16816.F32.BF16 R40, R36, R20, R40 ;  /* 0x000000142428723c */ /* 0x000fee0000041828 */
[----:B------:R-:W-:Y:S01]  /*ec70*/  IMAD.IADD R21, R3, 0x1, R2 ;  /* 0x0000000103157824 */ /* 0x000fe200078e0202 */
[----:B------:R-:W-:Y:S01]  /*ec80*/  HMMA.16816.F32.BF16 R32, R4, R10, R32 ;  /* 0x0000000a0420723c */ /* 0x000fe20000041820 */
[----:B------:R-:W-:-:S02]  /*ec90*/  IMNMX R2, R9, R52, PT ;  /* 0x0000003409027217 */ /* 0x000fc40003800200 */
[----:B------:R-:W3:Y:S01]  /*eca0*/  LDSM.16.M88.4 R8, [R148+0x3800] ;  /* 0x003800009408783b */ /* 0x000ee20000000200 */
[----:B------:R-:W-:Y:S01]  /*ecb0*/  IADD3 R20, R21, 0x1, RZ ;  /* 0x0000000115147810 */ /* 0x000fe20007ffe0ff */
[----:B------:R-:W-:-:S04]  /*ecc0*/  DEPBAR.LE SB0, 0x0 ;  /* 0x000080000000791a */ /* 0x000fc80000000000 */
[----:B------:R-:W-:Y:S01]  /*ecd0*/  HMMA.16816.F32.BF16 R64, R36, R30, R64 ;  /* 0x0000001e2440723c */ /* 0x000fe20000041840 */
[C---:B------:R-:W-:Y:S02]  /*ece0*/  ISETP.GE.AND P1, PT, R20.reuse, R2, PT ;  /* 0x000000021400720c */ /* 0x040fe40003f26270 */
[----:B------:R-:W-:Y:S02]  /*ecf0*/  ISETP.GE.AND P6, PT, R20, R103, PT ;  /* 0x000000671400720c */ /* 0x000fe40003fc6270 */
[----:B------:R-:W-:Y:S02]  /*ed00*/  FSEL R17, R17, -INF , !P1 ;  /* 0xff80000011117808 */ /* 0x000fe40004800000 */
[C---:B------:R-:W-:Y:S01]  /*ed10*/  IADD3 R20, R21.reuse, 0x18, RZ ;  /* 0x0000001815147810 */ /* 0x040fe20007ffe0ff */
[----:B------:R-:W-:Y:S08]  /*ed20*/  HMMA.16816.F32.BF16 R88, R84, R74, R88 ;  /* 0x0000004a5458723c */ /* 0x000ff00000041858 */
[C---:B-1----:R-:W-:Y:S07]  /*ed30*/  HMMA.16816.F32.BF16 R68, R4.reuse, R12, R68 ;  /* 0x0000000c0444723c */ /* 0x042fee0000041844 */
[C---:B------:R-:W-:Y:S01]  /*ed40*/  IADD3 R13, R21.reuse, 0x8, RZ ;  /* 0x00000008150d7810 */ /* 0x040fe20007ffe0ff */
[----:B------:R-:W-:Y:S01]  /*ed50*/  HMMA.16816.F32.BF16 R64, R4, R14, R64 ;  /* 0x0000000e0440723c */ /* 0x000fe20000041840 */
[----:B------:R-:W-:-:S02]  /*ed60*/  IADD3 R12, R21, 0x9, RZ ;  /* 0x00000009150c7810 */ /* 0x000fc40007ffe0ff */
[-C--:B------:R-:W-:Y:S02]  /*ed70*/  ISETP.GE.AND P0, PT, R13, R2.reuse, PT ;  /* 0x000000020d00720c */ /* 0x080fe40003f06270 */
[C---:B------:R-:W-:Y:S02]  /*ed80*/  ISETP.GE.AND P5, PT, R12.reuse, R2, PT ;  /* 0x000000020c00720c */ /* 0x040fe40003fa6270 */
[-C--:B------:R-:W-:Y:S01]  /*ed90*/  ISETP.GE.AND P2, PT, R12, R103.reuse, PT ;  /* 0x000000670c00720c */ /* 0x080fe20003f46270 */
[----:B--2---:R-:W-:Y:S01]  /*eda0*/  HMMA.16816.F32.BF16 R44, R4, R26, R44 ;  /* 0x0000001a042c723c */ /* 0x004fe2000004182c */
[----:B------:R-:W-:Y:S01]  /*edb0*/  IADD3 R12, R21, 0x10, RZ ;  /* 0x00000010150c7810 */ /* 0x000fe20007ffe0ff */
[----:B------:R-:W-:Y:S01]  /*edc0*/  BAR.SYNC.DEFER_BLOCKING 0x0 ;  /* 0x0000000000007b1d */ /* 0x000fe20000010000 */
[----:B------:R-:W-:Y:S02]  /*edd0*/  ISETP.GE.AND P4, PT, R13, R103, PT ;  /* 0x000000670d00720c */ /* 0x000fe40003f86270 */
[----:B------:R-:W-:-:S02]  /*ede0*/  IADD3 R14, R21, 0x11, RZ ;  /* 0x00000011150e7810 */ /* 0x000fc40007ffe0ff */
[----:B------:R-:W-:Y:S01]  /*edf0*/  FSEL R13, R32, -INF , !P0 ;  /* 0xff800000200d7808 */ /* 0x000fe20004000000 */
[----:B------:R-:W-:Y:S01]  /*ee00*/  HMMA.16816.F32.BF16 R88, R36, R22, R88 ;  /* 0x000000162458723c */ /* 0x000fe20000041858 */
[CC--:B------:R-:W-:Y:S02]  /*ee10*/  ISETP.GE.AND P1, PT, R12.reuse, R2.reuse, PT ;  /* 0x000000020c00720c */ /* 0x0c0fe40003f26270 */
[----:B------:R-:W-:Y:S02]  /*ee20*/  ISETP.GE.AND P0, PT, R12, R103, PT ;  /* 0x000000670c00720c */ /* 0x000fe40003f06270 */
[----:B------:R-:W-:Y:S02]  /*ee30*/  FSEL R12, R34, -INF , !P4 ;  /* 0xff800000220c7808 */ /* 0x000fe40006000000 */
[----:B------:R-:W-:Y:S01]  /*ee40*/  ISETP.GE.AND P4, PT, R14, R2, PT ;  /* 0x000000020e00720c */ /* 0x000fe20003f86270 */
[----:B---3--:R-:W-:Y:S01]  /*ee50*/  HMMA.16816.F32.BF16 R40, R4, R8, R40 ;  /* 0x000000080428723c */ /* 0x008fe20000041828 */
[----:B------:R-:W-:-:S02]  /*ee60*/  IADD3 R22, R21, 0x19, RZ ;  /* 0x0000001915167810 */ /* 0x000fc40007ffe0ff */
[----:B------:R-:W-:Y:S02]  /*ee70*/  FSEL R33, R33, -INF , !P5 ;  /* 0xff80000021217808 */ /* 0x000fe40006800000 */
[----:B------:R-:W-:Y:S02]  /*ee80*/  ISETP.GE.AND P5, PT, R14, R103, PT ;  /* 0x000000670e00720c */ /* 0x000fe40003fa6270 */
[----:B------:R-:W-:Y:S01]  /*ee90*/  FSEL R14, R35, -INF , !P2 ;  /* 0xff800000230e7808 */ /* 0x000fe20005000000 */
[----:B------:R-:W-:Y:S01]  /*eea0*/  HMMA.16816.F32.BF16 R56, R4, R24, R56 ;  /* 0x000000180438723c */ /* 0x000fe20000041838 */
[----:B------:R-:W-:Y:S02]  /*eeb0*/  FSEL R70, R70, -INF , !P0 ;  /* 0xff80000046467808 */ /* 0x000fe40004000000 */
[----:B------:R-:W-:Y:S02]  /*eec0*/  FSEL R69, R69, -INF , !P4 ;  /* 0xff80000045457808 */ /* 0x000fe40006000000 */
[----:B------:R-:W-:-:S02]  /*eed0*/  ISETP.GE.AND P2, PT, R20, R2, PT ;  /* 0x000000021400720c */ /* 0x000fc40003f46270 */
[C---:B------:R-:W-:Y:S01]  /*eee0*/  ISETP.GE.AND P0, PT, R22.reuse, R2, PT ;  /* 0x000000021600720c */ /* 0x040fe20003f06270 */
[----:B------:R-:W-:Y:S01]  /*eef0*/  HMMA.16816.F32.BF16 R88, R4, R10, R88 ;  /* 0x0000000a0458723c */ /* 0x000fe20000041858 */
[-C--:B------:R-:W-:Y:S02]  /*ef00*/  ISETP.GE.AND P4, PT, R22, R103.reuse, PT ;  /* 0x000000671600720c */ /* 0x080fe40003f86270 */
[----:B------:R-:W-:Y:S02]  /*ef10*/  IADD3 R22, R21, 0x20, RZ ;  /* 0x0000002015167810 */ /* 0x000fe40007ffe0ff */
[----:B------:R-:W-:Y:S02]  /*ef20*/  FSEL R15, R68, -INF , !P1 ;  /* 0xff800000440f7808 */ /* 0x000fe40004800000 */
[----:B------:R-:W-:Y:S02]  /*ef30*/  ISETP.GE.AND P1, PT, R20, R103, PT ;  /* 0x000000671400720c */ /* 0x000fe40003f26270 */
[----:B------:R-:W-:-:S02]  /*ef40*/  FSEL R20, R71, -INF , !P5 ;  /* 0xff80000047147808 */ /* 0x000fc40006800000 */
[----:B------:R-:W-:Y:S02]  /*ef50*/  FSEL R23, R64, -INF , !P2 ;  /* 0xff80000040177808 */ /* 0x000fe40005000000 */
[CC--:B------:R-:W-:Y:S02]  /*ef60*/  ISETP.GE.AND P5, PT, R22.reuse, R2.reuse, PT ;  /* 0x000000021600720c */ /* 0x0c0fe40003fa6270 */
[----:B------:R-:W-:Y:S02]  /*ef70*/  ISETP.GE.AND P2, PT, R22, R103, PT ;  /* 0x000000671600720c */ /* 0x000fe40003f46270 */
[----:B------:R-:W-:Y:S02]  /*ef80*/  IADD3 R22, R21, 0x28, RZ ;  /* 0x0000002815167810 */ /* 0x000fe40007ffe0ff */
[----:B------:R-:W-:Y:S02]  /*ef90*/  FSEL R8, R67, -INF , !P4 ;  /* 0xff80000043087808 */ /* 0x000fe40006000000 */
[----:B------:R-:W-:-:S02]  /*efa0*/  ISETP.GE.AND P4, PT, R22, R2, PT ;  /* 0x000000021600720c */ /* 0x000fc40003f86270 */
[----:B------:R-:W-:Y:S02]  /*efb0*/  IADD3 R9, R21, 0x30, RZ ;  /* 0x0000003015097810 */ /* 0x000fe40007ffe0ff */
[----:B------:R-:W-:Y:S02]  /*efc0*/  FSEL R131, R44, -INF , !P4 ;  /* 0xff8000002c837808 */ /* 0x000fe40006000000 */
[----:B------:R-:W-:Y:S02]  /*efd0*/  ISETP.GE.AND P4, PT, R9, R103, PT ;  /* 0x000000670900720c */ /* 0x000fe40003f86270 */
[----:B------:R-:W-:Y:S02]  /*efe0*/  IADD3 R24, R21, 0x21, RZ ;  /* 0x0000002115187810 */ /* 0x000fe40007ffe0ff */
[----:B------:R-:W-:Y:S02]  /*eff0*/  FSEL R122, R42, -INF , !P4 ;  /* 0xff8000002a7a7808 */ /* 0x000fe40006000000 */
[----:B------:R-:W-:-:S02]  /*f000*/  FSEL R65, R65, -INF , !P0 ;  /* 0xff80000041417808 */ /* 0x000fc40004000000 */
[-C--:B------:R-:W-:Y:S02]  /*f010*/  ISETP.GE.AND P4, PT, R21, R103.reuse, PT ;  /* 0x000000671500720c */ /* 0x080fe40003f86270 */
[----:B------:R-:W-:Y:S02]  /*f020*/  ISETP.GE.AND P0, PT, R24, R103, PT ;  /* 0x000000671800720c */ /* 0x000fe40003f06270 */
[----:B------:R-:W-:Y:S02]  /*f030*/  FSEL R18, R18, -INF , !P4 ;  /* 0xff80000012127808 */ /* 0x000fe40006000000 */
[----:B------:R-:W-:Y:S02]  /*f040*/  FSEL R66, R66, -INF , !P1 ;  /* 0xff80000042427808 */ /* 0x000fe40004800000 */
[----:B------:R-:W-:Y:S02]  /*f050*/  FSEL R127, R56, -INF , !P5 ;  /* 0xff800000387f7808 */ /* 0x000fe40006800000 */
[----:B------:R-:W-:-:S02]  /*f060*/  FSEL R130, R59, -INF , !P0 ;  /* 0xff8000003b827808 */ /* 0x000fc40004000000 */
[----:B------:R-:W-:Y:S02]  /*f070*/  ISETP.GT.AND P4, PT, R176, R163, PT ;  /* 0x000000a3b000720c */ /* 0x000fe40003f84270 */
[-C--:B------:R-:W-:Y:S02]  /*f080*/  ISETP.GE.AND P1, PT, R24, R2.reuse, PT ;  /* 0x000000021800720c */ /* 0x080fe40003f26270 */
[----:B------:R-:W-:Y:S02]  /*f090*/  ISETP.GE.AND P5, PT, R22, R103, PT ;  /* 0x000000671600720c */ /* 0x000fe40003fa6270 */
        /* <DEDUP_REMOVED lines=9> */
[----:B------:R-:W-:Y:S02]  /*f130*/  IADD3 R5, R21, 0x38, RZ ;  /* 0x0000003815057810 */ /* 0x000fe40007ffe0ff */
[-C--:B------:R-:W-:Y:S02]  /*f140*/  ISETP.GE.AND P5, PT, R9, R2.reuse, PT ;  /* 0x000000020900720c */ /* 0x080fe40003fa6270 */
[C---:B------:R-:W-:Y:S02]  /*f150*/  ISETP.GE.AND P0, PT, R21.reuse, R2, PT ;  /* 0x000000021500720c */ /* 0x040fe40003f06270 */
[----:B------:R-:W-:Y:S02]  /*f160*/  IADD3 R21, R21, 0x39, RZ ;  /* 0x0000003915157810 */ /* 0x000fe40007ffe0ff */
        /* <DEDUP_REMOVED lines=17> */
[----:B------:R-:W-:Y:S02]  /*f280*/  IABS R5, c[0x0][0x2d0] ;  /* 0x0000b40000057a13 */ /* 0x000fe40000000000 */
[C---:B------:R-:W-:Y:S02]  /*f290*/  IADD3 R19, R3.reuse, -0x40, RZ ;  /* 0xffffffc003137810 */ /* 0x040fe40007ffe0ff */
[----:B------:R-:W1:Y:S01]  /*f2a0*/  I2F.RP R21, R5 ;  /* 0x0000000500157306 */ /* 0x000e620000209400 */
        /* <DEDUP_REMOVED lines=39> */
[----:B------:R-:W-:Y:S01]  /*f520*/  MOV R6, 0x40 ;  /* 0x0000004000067802 */ /* 0x000fe20000000f00 */
[----:B------:R-:W-:-:S04]  /*f530*/  IMAD.IADD R3, R3, 0x1, -R5 ;  /* 0x0000000103037824 */ /* 0x000fc800078e0a05 */
[----:B------:R-:W-:-:S05]  /*f540*/  IMAD R6, R3, c[0x0][0x2d0], -R6 ;  /* 0x0000b40003067a24 */ /* 0x000fca00078e0a06 */
[----:B------:R-:W-:-:S05]  /*f550*/  SHF.R.S32.HI R3, RZ, 0x1f, R6 ;  /* 0x0000001fff037819 */ /* 0x000fca0000011406 */
[----:B------:R-:W-:-:S04]  /*f560*/  IMAD R3, R3, c[0x0][0x198], RZ ;  /* 0x0000660003037a24 */ /* 0x000fc800078e02ff */
[C---:B------:R-:W-:Y:S02]  /*f570*/  IMAD R3, R6.reuse, c[0x0][0x19c], R3 ;  /* 0x0000670006037a24 */ /* 0x040fe400078e0203 */
[----:B--2---:R-:W-:Y:S02]  /*f580*/  IMAD.IADD R7, R7, 0x1, -R10 ;  /* 0x0000000107077824 */ /* 0x004fe400078e0a0a */
[----:B------:R-:W-:-:S03]  /*f590*/  IMAD.WIDE.U32 R10, R6, c[0x0][0x198], RZ ;  /* 0x00006600060a7a25 */ /* 0x000fc600078e00ff */
[----:B------:R-:W-:Y:S01]  /*f5a0*/  SHF.R.S32.HI R5, RZ, 0x1f, R7 ;  /* 0x0000001fff057819 */ /* 0x000fe20000011407 */
[----:B------:R-:W-:-:S04]  /*f5b0*/  IMAD.IADD R11, R11, 0x1, R3 ;  /* 0x000000010b0b7824 */ /* 0x000fc800078e0203 */
[----:B------:R-:W-:Y:S02]  /*f5c0*/  IMAD R6, R5, c[0x0][0x180], RZ ;  /* 0x0000600005067a24 */ /* 0x000fe400078e02ff */
[----:B------:R-:W-:-:S04]  /*f5d0*/  IMAD.WIDE.U32 R10, R7, c[0x0][0x180], R10 ;  /* 0x00006000070a7a25 */ /* 0x000fc800078e000a */
[----:B------:R-:W-:-:S05]  /*f5e0*/  IMAD R6, R7, c[0x0][0x184], R6 ;  /* 0x0000610007067a24 */ /* 0x000fca00078e0206 */
[----:B------:R-:W-:Y:S01]  /*f5f0*/  IADD3 R3, R11, R6, RZ ;  /* 0x000000060b037210 */ /* 0x000fe20007ffe0ff */
[----:B------:R-:W-:Y:S01]  /*f600*/  IMAD.MOV.U32 R6, RZ, RZ, R10 ;  /* 0x000000ffff067224 */ /* 0x000fe200078e000a */
[----:B------:R-:W-:Y:S05]  /*f610*/  BRA `(.L_x_6268) ;  /* 0x0000003000007947 */ /* 0x000fea0003800000 */
.L_x_6267:
[----:B------:R-:W-:-:S05]  /*f620*/  IMAD.MOV.U32 R6, RZ, RZ, c[0x0][0x198] ;  /* 0x00006600ff067624 */ /* 0x000fca00078e00ff */
[----:B------:R-:W-:-:S04]  /*f630*/  LEA R6, -R6, RZ, 0x6 ;  /* 0x000000ff06067211 */ /* 0x000fc800078e31ff */
[----:B------:R-:W-:Y:S02]  /*f640*/  SHF.R.S32.HI R3, RZ, 0x1f, R6 ;  /* 0x0000001fff037819 */ /* 0x000fe40000011406 */
.L_x_6268:
        /* <DEDUP_REMOVED lines=15> */
[----:B------:R-:W-:-:S02]  /*f740*/  @P0 IADD3 R10, P2, R22, R136, RZ ;  /* 0x00000088160a0210 */ /* 0x000fc40007f5e0ff */
[C---:B------:R-:W-:Y:S01]  /*f750*/  @P6 LEA R24, P5, R22.reuse, R174, 0x1 ;  /* 0x000000ae16186211 */ /* 0x040fe200078a08ff */
[----:B------:R-:W-:Y:S01]  /*f760*/  @!PT LDS RZ, [RZ] ;  /* 0x00000000fffff984 */ /* 0x000fe20000000800 */
[----:B------:R-:W-:Y:S01]  /*f770*/  @!PT LDS RZ, [RZ] ;  /* 0x00000000fffff984 */ /* 0x000fe20000000800 */
[----:B------:R-:W-:Y:S01]  /*f780*/  @!PT LDS RZ, [RZ] ;  /* 0x00000000fffff984 */ /* 0x000fe20000000800 */
[----:B------:R1:W-:Y:S01]  /*f790*/  @P0 LDGSTS.E.BYPASS.LTC128B.128 [R172+0x6000], [R26.64+0x80] ;  /* 0x060000801aac0fae */ /* 0x0003e2000b901d46 */
[----:B------:R-:W-:Y:S01]  /*f7a0*/  IADD3 R6, P1, R165, R22, RZ ;  /* 0x00000016a5067210 */ /* 0x000fe20007f3e0ff */
[----:B------:R-:W-:Y:S01]  /*f7b0*/  @P0 IMAD.X R5, R3, 0x1, R135, P2 ;  /* 0x0000000103050824 */ /* 0x000fe200010e0687 */
[--C-:B------:R-:W-:Y:S01]  /*f7c0*/  @P6 LEA.HI.X R25, R22, R173, R3.reuse, 0x1, P5 ;  /* 0x000000ad16196211 */ /* 0x100fe200028f0c03 */
[----:B------:R1:W-:Y:S01]  /*f7d0*/  @!P0 STS.128 [R172+0x6000], RZ ;  /* 0x006000ffac008388 */ /* 0x0003e20000000c00 */
[----:B------:R-:W-:Y:S01]  /*f7e0*/  @P0 LEA R30, P2, R10, c[0x0][0x168], 0x1 ;  /* 0x00005a000a1e0a11 */ /* 0x000fe200078408ff */
[----:B------:R-:W-:Y:S01]  /*f7f0*/  IMAD.X R3, R164, 0x1, R3, P1 ;  /* 0x00000001a4037824 */ /* 0x000fe200008e0603 */
[----:B------:R-:W-:Y:S01]  /*f800*/  @P0 IADD3 R7, P1, R6, R136, RZ ;  /* 0x0000008806070210 */ /* 0x000fe20007f3e0ff */
[----:B------:R-:W-:Y:S01]  /*f810*/  @!PT LDS RZ, [RZ] ;  /* 0x00000000fffff984 */ /* 0x000fe20000000800 */
[----:B------:R-:W-:Y:S01]  /*f820*/  @!PT LDS RZ, [RZ] ;  /* 0x00000000fffff984 */ /* 0x000fe20000000800 */
[----:B------:R-:W-:Y:S01]  /*f830*/  @!PT LDS RZ, [RZ] ;  /* 0x00000000fffff984 */ /* 0x000fe20000000800 */
[----:B------:R1:W-:Y:S01]  /*f840*/  @P6 LDGSTS.E.BYPASS.LTC128B.128 [R172+0x4800], [R24.64] ;  /* 0x0480000018ac6fae */ /* 0x0003e2000b901d46 */
[----:B------:R-:W-:-:S02]  /*f850*/  @P0 LEA.HI.X R31, R10, c[0x0][0x16c], R5, 0x1, P2 ;  /* 0x00005b000a1f0a11 */ /* 0x000fc400010f0c05 */
[----:B------:R-:W-:Y:S01]  /*f860*/  @P0 LEA R34, P2, R7, c[0x0][0x168], 0x1 ;  /* 0x00005a0007220a11 */ /* 0x000fe200078408ff */
[----:B------:R-:W-:Y:S01]  /*f870*/  @P0 IMAD.X R10, R3, 0x1, R135, P1 ;  /* 0x00000001030a0824 */ /* 0x000fe200008e0687 */
[----:B------:R-:W-:Y:S01]  /*f880*/  IADD3 R5, P1, R165, R6, RZ ;  /* 0x00000006a5057210 */ /* 0x000fe20007f3e0ff */
[----:B------:R1:W-:Y:S01]  /*f890*/  @!P6 STS.128 [R172+0x4800], RZ ;  /* 0x004800ffac00e388 */ /* 0x0003e20000000c00 */
[----:B------:R-:W-:Y:S02]  /*f8a0*/  @P6 LEA R36, P5, R6, R174, 0x1 ;  /* 0x000000ae06246211 */ /* 0x000fe400078a08ff */
[----:B------:R-:W-:Y:S01]  /*f8b0*/  @P0 LEA.HI.X R35, R7, c[0x0][0x16c], R10, 0x1, P2 ;  /* 0x00005b0007230a11 */ /* 0x000fe200010f0c0a */
[--C-:B------:R-:W-:Y:S01]  /*f8c0*/  IMAD.X R134, R164, 0x1, R3.reuse, P1 ;  /* 0x00000001a4867824 */ /* 0x100fe200008e0603 */
[----:B------:R-:W-:Y:S01]  /*f8d0*/  @P0 IADD3 R136, P1, R5, R136, RZ ;  /* 0x0000008805880210 */ /* 0x000fe20007f3e0ff */
[----:B------:R-:W-:Y:S01]  /*f8e0*/  @!PT LDS RZ, [RZ] ;  /* 0x00000000fffff984 */ /* 0x000fe20000000800 */
[----:B------:R-:W-:Y:S01]  /*f8f0*/  @!PT LDS RZ, [RZ] ;  /* 0x00000000fffff984 */ /* 0x000fe20000000800 */
[----:B------:R-:W-:Y:S01]  /*f900*/  @!PT LDS RZ, [RZ] ;  /* 0x00000000fffff984 */ /* 0x000fe20000000800 */
[----:B------:R1:W-:Y:S01]  /*f910*/  @P0 LDGSTS.E.BYPASS.LTC128B.128 [R172+0x6800], [R30.64+0x80] ;  /* 0x068000801eac0fae */ /* 0x0003e2000b901d46 */
[----:B------:R-:W-:-:S02]  /*f920*/  @P6 LEA.HI.X R37, R6, R173, R3, 0x1, P5 ;  /* 0x000000ad06256211 */ /* 0x000fc400028f0c03 */
[C---:B------:R-:W-:Y:S01]  /*f930*/  @P6 LEA R6, P2, R5.reuse, R174, 0x1 ;  /* 0x000000ae05066211 */ /* 0x040fe200078408ff */
[----:B------:R-:W-:Y:S01]  /*f940*/  @P0 IMAD.X R135, R134, 0x1, R135, P1 ;  /* 0x0000000186870824 */ /* 0x000fe200008e0687 */
[C---:B------:R-:W-:Y:S01]  /*f950*/  @P0 LEA R10, P1, R136.reuse, c[0x0][0x168], 0x1 ;  /* 0x00005a00880a0a11 */ /* 0x040fe200078208ff */
[----:B------:R1:W-:Y:S01]  /*f960*/  @!P0 STS.128 [R172+0x6800], RZ ;  /* 0x006800ffac008388 */ /* 0x0003e20000000c00 */
[----:B------:R-:W-:Y:S01]  /*f970*/  @P6 LEA.HI.X R7, R5, R173, R134, 0x1, P2 ;  /* 0x000000ad05076211 */ /* 0x000fe200010f0c86 */
[----:B------:R-:W-:Y:S01]  /*f980*/  IMAD.MOV.U32 R174, RZ, RZ, R28 ;  /* 0x000000ffffae7224 */ /* 0x000fe200078e001c */
[----:B------:R-:W-:Y:S01]  /*f990*/  @P0 LEA.HI.X R11, R136, c[0x0][0x16c], R135, 0x1, P1 ;  /* 0x00005b00880b0a11 */ /* 0x000fe200008f0c87 */
[----:B------:R-:W-:Y:S01]  /*f9a0*/  @!PT LDS RZ, [RZ] ;  /* 0x00000000fffff984 */ /* 0x000fe20000000800 */
[----:B------:R-:W-:Y:S01]  /*f9b0*/  @!PT LDS RZ, [RZ] ;  /* 0x00000000fffff984 */ /* 0x000fe20000000800 */
[----:B------:R-:W-:Y:S01]  /*f9c0*/  @!PT LDS RZ, [RZ] ;  /* 0x00000000fffff984 */ /* 0x000fe20000000800 */
[----:B------:R1:W-:Y:S01]  /*f9d0*/  @P6 LDGSTS.E.BYPASS.LTC128B.128 [R172+0x5000], [R36.64] ;  /* 0x0500000024ac6fae */ /* 0x0003e2000b901d46 */
[----:B------:R-:W-:-:S03]  /*f9e0*/  IMAD.MOV.U32 R173, RZ, RZ, R29 ;  /* 0x000000ffffad7224 */ /* 0x000fc600078e001d */
        /* <DEDUP_REMOVED lines=17> */
.L_x_6266:
        /* <DEDUP_REMOVED lines=47> */
[----:B------:R-:W-:Y:S01]  /*fdf0*/  LDSM.16.MT88.4 R24, [R152+0x8800] ;  /* 0x008800009818783b */ /* 0x000fe20000004200 */
[----:B-1----:R-:W-:-:S02]  /*fe00*/  FMNMX.FTZ R100, R3, R100, !PT ;  /* 0x0000006403647209 */ /* 0x002fc40007810000 */
        /* <DEDUP_REMOVED lines=13> */
[--C-:B------:R-:W-:Y:S01]  /*fee0*/  FFMA.FTZ R112, R4, c[0x0][0x23c], -R119.reuse ;  /* 0x00008f0004707a23 */ /* 0x100fe20000010877 */
[----:B------:R-:W-:Y:S01]  /*fef0*/  LDSM.16.MT88.4 R16, [R156+0xa800] ;  /* 0x00a800009c10783b */ /* 0x000fe20000004200 */
[----:B------:R-:W-:-:S02]  /*ff00*/  FFMA.FTZ R113, R12, c[0x0][0x23c], -R119 ;  /* 0x00008f000c717a23 */ /* 0x000fc40000010877 */
[----:B------:R-:W-:Y:S01]  /*ff10*/  FFMA.FTZ R110, R14, c[0x0][0x23c], -R119 ;  /* 0x00008f000e6e7a23 */ /* 0x000fe20000010877 */
[----:B------:R-:W1:Y:S01]  /*ff20*/  MUFU.EX2 R114, R114 ;  /* 0x0000007200727308 */ /* 0x000e620000000800 */
[--C-:B------:R-:W-:Y:S02]  /*ff30*/  FFMA.FTZ R107, R15, c[0x0][0x23c], -R126.reuse ;  /* 0x00008f000f6b7a23 */ /* 0x100fe4000001087e */
[----:B------:R-:W-:Y:S01]  /*ff40*/  LDSM.16.MT88.4 R12, [R156+0x8800] ;  /* 0x008800009c0c783b */ /* 0x000fe20000004200 */
[--C-:B------:R-:W-:Y:S02]  /*ff50*/  FFMA.FTZ R34, R69, c[0x0][0x23c], -R126.reuse ;  /* 0x00008f0045227a23 */ /* 0x100fe4000001087e */
[--C-:B------:R-:W-:Y:S02]  /*ff60*/  FFMA.FTZ R33, R23, c[0x0][0x23c], -R126.reuse ;  /* 0x00008f0017217a23 */ /* 0x100fe4000001087e */
[----:B------:R-:W-:Y:S01]  /*ff70*/  MUFU.EX2 R111, R111 ;  /* 0x0000006f006f7308 */ /* 0x000fe20000000800 */
[----:B------:R-:W-:-:S02]  /*ff80*/  FFMA.FTZ R32, R65, c[0x0][0x23c], -R126 ;  /* 0x00008f0041207a23 */ /* 0x000fc4000001087e */
[--C-:B------:R-:W-:Y:S02]  /*ff90*/  FFMA.FTZ R109, R70, c[0x0][0x23c], -R119.reuse ;  /* 0x00008f00466d7a23 */ /* 0x100fe40000010877 */
[--C-:B------:R-:W-:Y:S01]  /*ffa0*/  FFMA.FTZ R106, R20, c[0x0][0x23c], -R119.reuse ;  /* 0x00008f00146a7a23 */ /* 0x100fe20000010877 */
[----:B------:R-:W2:Y:S01]  /*ffb0*/  LDSM.16.MT88.4 R68, [R156+0xa000] ;  /* 0x00a000009c44783b */ /* 0x000ea20000004200 */
[--C-:B------:R-:W-:Y:S01]  /*ffc0*/  FFMA.FTZ R35, R66, c[0x0][0x23c], -R119.reuse ;  /* 0x00008f0042237a23 */ /* 0x100fe20000010877 */
[----:B------:R-:W3:Y:S01]  /*ffd0*/  MUFU.EX2 R108, R108 ;  /* 0x0000006c006c7308 */ /* 0x000ee20000000800 */
[----:B-1----:R-:W-:Y:S01]  /*ffe0*/  F2FP.BF16.PACK_AB R84, R114, R117 ;  /* 0x000000757254723e */ /* 0x002fe200000010ff */
[--C-:B------:R-:W-:Y:S01]  /*fff0*/  FFMA.FTZ R0, R8, c[0x0][0x23c], -R119.reuse ;  /* 0x00008f0008007a23 */ /* 0x100fe20000010877 */
[----:B------:R-:W-:Y:S01]  /*10000*/  LDSM.16.MT88.4 R20, [R152+0xa000] ;  /* 0x00a000009814783b */ /* 0x000fe20000004200 */
[--C-:B------:R-:W-:Y:S02]  /*10010*/  FFMA.FTZ R123, R123, c[0x0][0x23c], -R126.reuse ;  /* 0x00008f007b7b7a23 */ /* 0x100fe4000001087e */
[----:B------:R-:W-:Y:S01]  /*10020*/  FFMA.FTZ R124, R124, c[0x0][0x23c], -R126 ;  /* 0x00008f007c7c7a23 */ /* 0x000fe2000001087e */
[----:B------:R-:W1:Y:S01]  /*10030*/  LDSM.16.MT88.4 R8, [R154+0x8800] ;  /* 0x008800009a08783b */ /* 0x000e620000004200 */
[----:B------:R-:W-:Y:S01]  /*10040*/  MUFU.EX2 R115, R115 ;  /* 0x0000007300737308 */ /* 0x000fe20000000800 */
[----:B------:R-:W-:-:S02]  /*10050*/  FFMA.FTZ R122, R122, c[0x0][0x23c], -R119 ;  /* 0x00008f007a7a7a23 */ /* 0x000fc40000010877 */
[--C-:B------:R-:W-:Y:S02]  /*10060*/  FFMA.FTZ R118, R118, c[0x0][0x23c], -R119.reuse ;  /* 0x00008f0076767a23 */ /* 0x100fe40000010877 */
[----:B------:R-:W-:Y:S02]  /*10070*/  FFMA.FTZ R181, R116, c[0x0][0x23c], -R119 ;  /* 0x00008f0074b57a23 */ /* 0x000fe40000010877 */
[----:B------:R-:W-:Y:S01]  /*10080*/  FADD.FTZ R114, R117, R114 ;  /* 0x0000007275727221 */ /* 0x000fe20000010000 */
[----:B------:R-:W4:Y:S01]  /*10090*/  MUFU.EX2 R112, R112 ;  /* 0x0000007000707308 */ /* 0x000f220000000800 */
[----:B---3--:R-:W-:Y:S02]  /*100a0*/  F2FP.BF16.PACK_AB R86, R108, R111 ;  /* 0x0000006f6c56723e */ /* 0x008fe400000010ff */
[----:B------:R-:W-:-:S04]  /*100b0*/  FADD.FTZ R111, R111, R114 ;  /* 0x000000726f6f7221 */ /* 0x000fc80000010000 */
[----:B------:R-:W-:Y:S01]  /*100c0*/  FADD.FTZ R108, R108, R111 ;  /* 0x0000006f6c6c7221 */ /* 0x000fe20000010000 */
[----:B------:R-:W-:Y:S08]  /*100d0*/  MUFU.EX2 R113, R113 ;  /* 0x0000007100717308 */ /* 0x000ff00000000800 */
[----:B------:R-:W3:Y:S01]  /*100e0*/  MUFU.EX2 R110, R110 ;  /* 0x0000006e006e7308 */ /* 0x000ee20000000800 */
[----:B----4-:R-:W-:Y:S01]  /*100f0*/  F2FP.BF16.PACK_AB R85, R112, R115 ;  /* 0x000000737055723e */ /* 0x010fe200000010ff */
[----:B------:R-:W-:-:S06]  /*10100*/  FADD.FTZ R112, R115, R112 ;  /* 0x0000007073707221 */ /* 0x000fcc0000010000 */
[----:B------:R-:W-:Y:S01]  /*10110*/  MUFU.EX2 R107, R107 ;  /* 0x0000006b006b7308 */ /* 0x000fe20000000800 */
[----:B---3--:R-:W-:-:S07]  /*10120*/  F2FP.BF16.PACK_AB R87, R110, R113 ;  /* 0x000000716e57723e */ /* 0x008fce00000010ff */
[----:B------:R-:W3:Y:S01]  /*10130*/  MUFU.EX2 R34, R34 ;  /* 0x0000002200227308 */ /* 0x000ee20000000800 */
[----:B------:R-:W-:-:S04]  /*10140*/  FADD.FTZ R113, R113, R112 ;  /* 0x0000007071717221 */ /* 0x000fc80000010000 */
[----:B------:R-:W-:Y:S01]  /*10150*/  FADD.FTZ R110, R110, R113 ;  /* 0x000000716e6e7221 */ /* 0x000fe20000010000 */
[C---:B------:R-:W-:Y:S02]  /*10160*/  HMMA.16816.F32.BF16 R96, R84.reuse, R36, RZ ;  /* 0x000000245460723c */ /* 0x040fe400000418ff */
[----:B------:R-:W-:Y:S06]  /*10170*/  MUFU.EX2 R33, R33 ;  /* 0x0000002100217308 */ /* 0x000fec0000000800 */
[----:B------:R-:W-:Y:S02]  /*10180*/  HMMA.16816.F32.BF16 R36, R84, R38, RZ ;  /* 0x000000265424723c */ /* 0x000fe400000418ff */
[----:B------:R-:W4:Y:S01]  /*10190*/  MUFU.EX2 R32, R32 ;  /* 0x0000002000207308 */ /* 0x000f220000000800 */
[----:B---3--:R-:W-:Y:S01]  /*101a0*/  F2FP.BF16.PACK_AB R4, R34, R107 ;  /* 0x0000006b2204723e */ /* 0x008fe200000010ff */
[----:B------:R-:W-:-:S04]  /*101b0*/  FADD.FTZ R107, R107, R108 ;  /* 0x0000006c6b6b7221 */ /* 0x000fc80000010000 */
[C---:B------:R-:W-:Y:S01]  /*101c0*/  HMMA.16816.F32.BF16 R72, R84.reuse, R92, RZ ;  /* 0x0000005c5448723c */ /* 0x040fe200000418ff */
[----:B------:R-:W-:Y:S01]  /*101d0*/  FADD.FTZ R34, R34, R107 ;  /* 0x0000006b22227221 */ /* 0x000fe20000010000 */
[----:B------:R-:W-:Y:S06]  /*101e0*/  MUFU.EX2 R109, R109 ;  /* 0x0000006d006d7308 */ /* 0x000fec0000000800 */
[----:B------:R-:W-:Y:S02]  /*101f0*/  HMMA.16816.F32.BF16 R92, R84, R94, RZ ;  /* 0x0000005e545c723c */ /* 0x000fe400000418ff */
[----:B------:R-:W3:Y:S01]  /*10200*/  MUFU.EX2 R106, R106 ;  /* 0x0000006a006a7308 */ /* 0x000ee20000000800 */
[----:B----4-:R-:W-:Y:S01]  /*10210*/  F2FP.BF16.PACK_AB R6, R32, R33 ;  /* 0x000000212006723e */ /* 0x010fe200000010ff */
[----:B------:R-:W-:-:S04]  /*10220*/  FADD.FTZ R33, R33, R34 ;  /* 0x0000002221217221 */ /* 0x000fc80000010000 */
[C---:B------:R-:W-:Y:S01]  /*10230*/  HMMA.16816.F32.BF16 R40, R84.reuse, R44, RZ ;  /* 0x0000002c5428723c */ /* 0x040fe200000418ff */
[----:B------:R-:W-:Y:S01]  /*10240*/  FADD.FTZ R32, R32, R33 ;  /* 0x0000002120207221 */ /* 0x000fe20000010000 */
        /* <DEDUP_REMOVED lines=12> */
[----:B--2---:R-:W-:Y:S01]  /*10310*/  HMMA.16816.F32.BF16 R64, R84, R68, RZ ;  /* 0x000000445440723c */ /* 0x004fe200000418ff */
[----:B------:R-:W-:Y:S01]  /*10320*/  FADD.FTZ R0, R0, R35 ;  /* 0x0000002300007221 */ /* 0x000fe20000010000 */
[----:B------:R-:W-:Y:S06]  /*10330*/  MUFU.EX2 R122, R122 ;  /* 0x0000007a007a7308 */ /* 0x000fec0000000800 */
[C---:B------:R-:W-:Y:S02]  /*10340*/  HMMA.16816.F32.BF16 R96, R4.reuse, R12, R96 ;  /* 0x0000000c0460723c */ /* 0x040fe40000041860 */
[----:B------:R-:W-:Y:S06]  /*10350*/  MUFU.EX2 R118, R118 ;  /* 0x0000007600767308 */ /* 0x000fec0000000800 */
[C---:B------:R-:W-:Y:S01]  /*10360*/  HMMA.16816.F32.BF16 R36, R4.reuse, R14, R36 ;  /* 0x0000000e0424723c */ /* 0x040fe20000041824 */
[----:B------:R-:W2:Y:S01]  /*10370*/  LDSM.16.MT88.4 R12, [R154+0xa800] ;  /* 0x00a800009a0c783b */ /* 0x000ea20000004200 */
[----:B------:R-:W-:Y:S06]  /*10380*/  MUFU.EX2 R181, R181 ;  /* 0x000000b500b57308 */ /* 0x000fec0000000800 */
[C---:B-1----:R-:W-:Y:S08]  /*10390*/  HMMA.16816.F32.BF16 R40, R4.reuse, R8, R40 ;  /* 0x000000080428723c */ /* 0x042ff00000041828 */
[----:B------:R-:W-:Y:S01]  /*103a0*/  HMMA.16816.F32.BF16 R44, R4, R10, R44 ;  /* 0x0000000a042c723c */ /* 0x000fe2000004182c */
[----:B------:R-:W1:Y:S07]  /*103b0*/  LDSM.16.MT88.4 R8, [R153+0xa800] ;  /* 0x00a800009908783b */ /* 0x000e6e0000004200 */
[C---:B------:R-:W-:Y:S08]  /*103c0*/  HMMA.16816.F32.BF16 R76, R84.reuse, R80, RZ ;  /* 0x00000050544c723c */ /* 0x040ff000000418ff */
[C---:B------:R-:W-:Y:S08]  /*103d0*/  HMMA.16816.F32.BF16 R52, R84.reuse, R54, RZ ;  /* 0x000000365434723c */ /* 0x040ff000000418ff */
[----:B------:R-:W-:Y:S08]  /*103e0*/  HMMA.16816.F32.BF16 R60, R84, R62, RZ ;  /* 0x0000003e543c723c */ /* 0x000ff000000418ff */
[C---:B--2---:R-:W-:Y:S08]  /*103f0*/  HMMA.16816.F32.BF16 R72, R4.reuse, R12, R72 ;  /* 0x0000000c0448723c */ /* 0x044ff00000041848 */
[----:B------:R-:W-:Y:S01]  /*10400*/  HMMA.16816.F32.BF16 R92, R4, R14, R92 ;  /* 0x0000000e045c723c */ /* 0x000fe2000004185c */
[----:B------:R-:W2:Y:S07]  /*10410*/  LDSM.16.MT88.4 R12, [R152+0xa800] ;  /* 0x00a80000980c783b */ /* 0x000eae0000004200 */
[C---:B------:R-:W-:Y:S08]  /*10420*/  HMMA.16816.F32.BF16 R68, R84.reuse, R70, RZ ;  /* 0x000000465444723c */ /* 0x040ff000000418ff */
[C---:B------:R-:W-:Y:S08]  /*10430*/  HMMA.16816.F32.BF16 R80, R84.reuse, R82, RZ ;  /* 0x000000525450723c */ /* 0x040ff000000418ff */
[C---:B------:R-:W-:Y:S08]  /*10440*/  HMMA.16816.F32.BF16 R88, R84.reuse, R20, RZ ;  /* 0x000000145458723c */ /* 0x040ff000000418ff */
[----:B------:R-:W-:Y:S01]  /*10450*/  HMMA.16816.F32.BF16 R84, R84, R22, RZ ;  /* 0x000000165454723c */ /* 0x000fe200000418ff */
        /* <DEDUP_REMOVED lines=8> */
[----:B------:R-:W-:Y:S01]  /*104e0*/  FFMA.FTZ R29, R127, c[0x0][0x23c], -R126 ;  /* 0x00008f007f1d7a23 */ /* 0x000fe2000001087e */
[----:B------:R-:W-:Y:S01]  /*104f0*/  HMMA.16816.F32.BF16 R52, R4, R30, R52 ;  /* 0x0000001e0434723c */ /* 0x000fe20000041834 */
[----:B------:R-:W-:-:S04]  /*10500*/  FFMA.FTZ R28, R130, c[0x0][0x23c], -R119 ;  /* 0x00008f00821c7a23 */ /* 0x000fc80000010877 */
[----:B------:R-:W-:Y:S02]  /*10510*/  MUFU.EX2 R29, R29 ;  /* 0x0000001d001d7308 */ /* 0x000fe40000000800 */
[--C-:B------:R-:W-:Y:S01]  /*10520*/  FFMA.FTZ R31, R138, c[0x0][0x23c], -R119.reuse ;  /* 0x00008f008a1f7a23 */ /* 0x100fe20000010877 */
[C---:B------:R-:W-:Y:S01]  /*10530*/  HMMA.16816.F32.BF16 R56, R4.reuse, R24, R56 ;  /* 0x000000180438723c */ /* 0x040fe20000041838 */
[----:B------:R-:W-:Y:S02]  /*10540*/  FFMA.FTZ R30, R128, c[0x0][0x23c], -R119 ;  /* 0x00008f00801e7a23 */ /* 0x000fe40000010877 */
[--C-:B------:R-:W-:Y:S02]  /*10550*/  FFMA.FTZ R128, R121, c[0x0][0x23c], -R126.reuse ;  /* 0x00008f0079807a23 */ /* 0x100fe4000001087e */
[----:B------:R-:W-:Y:S01]  /*10560*/  MUFU.EX2 R28, R28 ;  /* 0x0000001c001c7308 */ /* 0x000fe20000000800 */
[--C-:B------:R-:W-:Y:S02]  /*10570*/  FFMA.FTZ R121, R125, c[0x0][0x23c], -R126.reuse ;  /* 0x00008f007d797a23 */ /* 0x100fe4000001087e */
[----:B------:R-:W-:Y:S01]  /*10580*/  HMMA.16816.F32.BF16 R60, R4, R26, R60 ;  /* 0x0000001a043c723c */ /* 0x000fe2000004183c */
[----:B------:R-:W-:-:S02]  /*10590*/  FFMA.FTZ R25, R131, c[0x0][0x23c], -R126 ;  /* 0x00008f0083197a23 */ /* 0x000fc4000001087e */
[--C-:B------:R-:W-:Y:S02]  /*105a0*/  FFMA.FTZ R24, R133, c[0x0][0x23c], -R126.reuse ;  /* 0x00008f0085187a23 */ /* 0x100fe4000001087e */
[----:B------:R-:W-:Y:S01]  /*105b0*/  MUFU.EX2 R31, R31 ;  /* 0x0000001f001f7308 */ /* 0x000fe20000000800 */
[--C-:B------:R-:W-:Y:S02]  /*105c0*/  FFMA.FTZ R125, R120, c[0x0][0x23c], -R119.reuse ;  /* 0x00008f00787d7a23 */ /* 0x100fe40000010877 */
[----:B------:R-:W-:Y:S01]  /*105d0*/  FFMA.FTZ R26, R129, c[0x0][0x23c], -R126 ;  /* 0x00008f00811a7a23 */ /* 0x000fe2000001087e */
[----:B------:R-:W-:Y:S01]  /*105e0*/  HMMA.16816.F32.BF16 R64, R4, R16, R64 ;  /* 0x000000100440723c */ /* 0x000fe20000041840 */
[----:B------:R-:W-:-:S03]  /*105f0*/  FFMA.FTZ R27, R132, c[0x0][0x23c], -R119 ;  /* 0x00008f00841b7a23 */ /* 0x000fc60000010877 */
[----:B------:R-:W-:Y:S04]  /*10600*/  MUFU.EX2 R25, R25 ;  /* 0x0000001900197308 */ /* 0x000fe80000000800 */
[----:B------:R-:W-:Y:S01]  /*10610*/  HMMA.16816.F32.BF16 R68, R4, R18, R68 ;  /* 0x000000120444723c */ /* 0x000fe20000041844 */
[----:B------:R-:W3:Y:S03]  /*10620*/  LDSM.16.MT88.4 R16, [R152+0x9000] ;  /* 0x009000009810783b */ /* 0x000ee60000004200 */
[----:B------:R-:W4:Y:S08]  /*10630*/  MUFU.EX2 R26, R26 ;  /* 0x0000001a001a7308 */ /* 0x000f300000000800 */
[----:B------:R-:W5:Y:S08]  /*10640*/  MUFU.EX2 R24, R24 ;  /* 0x0000001800187308 */ /* 0x000f700000000800 */
[----:B------:R-:W1:Y:S01]  /*10650*/  MUFU.EX2 R27, R27 ;  /* 0x0000001b001b7308 */ /* 0x000e620000000800 */
[----:B----4-:R-:W-:Y:S01]  /*10660*/  F2FP.BF16.PACK_AB R4, R26, R29 ;  /* 0x0000001d1a04723e */ /* 0x010fe200000010ff */
[----:B------:R-:W-:-:S04]  /*10670*/  FADD.FTZ R29, R29, R32 ;  /* 0x000000201d1d7221 */ /* 0x000fc80000010000 */
[----:B------:R-:W-:Y:S02]  /*10680*/  FADD.FTZ R26, R26, R29 ;  /* 0x0000001d1a1a7221 */ /* 0x000fe40000010000 */
[----:B------:R-:W4:Y:S01]  /*10690*/  MUFU.EX2 R30, R30 ;  /* 0x0000001e001e7308 */ /* 0x000f220000000800 */
[----:B-----5:R-:W-:Y:S01]  /*106a0*/  F2FP.BF16.PACK_AB R6, R24, R25 ;  /* 0x000000191806723e */ /* 0x020fe200000010ff */
[----:B------:R-:W-:-:S04]  /*106b0*/  FADD.FTZ R25, R25, R26 ;  /* 0x0000001a19197221 */ /* 0x000fc80000010000 */
[----:B------:R-:W-:Y:S01]  /*106c0*/  FADD.FTZ R24, R24, R25 ;  /* 0x0000001918187221 */ /* 0x000fe20000010000 */
[----:B-1----:R-:W-:Y:S01]  /*106d0*/  F2FP.BF16.PACK_AB R5, R28, R27 ;  /* 0x0000001b1c05723e */ /* 0x002fe200000010ff */
[----:B------:R-:W1:Y:S01]  /*106e0*/  MUFU.EX2 R128, R128 ;  /* 0x0000008000807308 */ /* 0x000e620000000800 */
[----:B------:R-:W-:-:S04]  /*106f0*/  FADD.FTZ R27, R27, R0 ;  /* 0x000000001b1b7221 */ /* 0x000fc80000010000 */
[----:B------:R-:W-:Y:S01]  /*10700*/  FADD.FTZ R28, R28, R27 ;  /* 0x0000001b1c1c7221 */ /* 0x000fe20000010000 */
[----:B----4-:R-:W-:Y:S02]  /*10710*/  F2FP.BF16.PACK_AB R7, R30, R31 ;  /* 0x0000001f1e07723e */ /* 0x010fe400000010ff */
[----:B------:R-:W-:Y:S01]  /*10720*/  MUFU.EX2 R121, R121 ;  /* 0x0000007900797308 */ /* 0x000fe20000000800 */
[----:B------:R-:W-:-:S04]  /*10730*/  FADD.FTZ R31, R31, R28 ;  /* 0x0000001c1f1f7221 */ /* 0x000fc80000010000 */
[----:B------:R-:W-:Y:S01]  /*10740*/  FADD.FTZ R31, R30, R31 ;  /* 0x0000001f1e1f7221 */ /* 0x000fe20000010000 */
[C---:B------:R-:W-:Y:S02]  /*10750*/  HMMA.16816.F32.BF16 R96, R4.reuse, R12, R96 ;  /* 0x0000000c0460723c */ /* 0x040fe40000041860 */
[----:B------:R-:W4:Y:S06]  /*10760*/  MUFU.EX2 R125, R125 ;  /* 0x0000007d007d7308 */ /* 0x000f2c0000000800 */
[C---:B------:R-:W-:Y:S01]  /*10770*/  HMMA.16816.F32.BF16 R36, R4.reuse, R14, R36 ;  /* 0x0000000e0424723c */ /* 0x040fe20000041824 */
[----:B------:R-:W5:Y:S07]  /*10780*/  LDSM.16.MT88.4 R12, [R156+0xb000] ;  /* 0x00b000009c0c783b */ /* 0x000f6e0000004200 */
[C---:B--2---:R-:W-:Y:S08]  /*10790*/  HMMA.16816.F32.BF16 R40, R4.reuse, R8, R40 ;  /* 0x000000080428723c */ /* 0x044ff00000041828 */
[C---:B------:R-:W-:Y:S01]  /*107a0*/  HMMA.16816.F32.BF16 R44, R4.reuse, R10, R44 ;  /* 0x0000000a042c723c */ /* 0x040fe2000004182c */
[----:B------:R-:W2:Y:S07]  /*107b0*/  LDSM.16.MT88.4 R8, [R154+0xb000] ;  /* 0x00b000009a08783b */ /* 0x000eae0000004200 */
[C---:B------:R-:W-:Y:S08]  /*107c0*/  HMMA.16816.F32.BF16 R48, R4.reuse, R20, R48 ;  /* 0x000000140430723c */ /* 0x040ff00000041830 */
[C---:B------:R-:W-:Y:S01]  /*107d0*/  HMMA.16816.F32.BF16 R52, R4.reuse, R22, R52 ;  /* 0x000000160434723c */ /* 0x040fe20000041834 */
[----:B------:R-:W1:Y:S07]  /*107e0*/  LDSM.16.MT88.4 R20, [R153+0xb000] ;  /* 0x00b000009914783b */ /* 0x000e6e0000004200 */
[C---:B---3--:R-:W-:Y:S08]  /*107f0*/  HMMA.16816.F32.BF16 R56, R4.reuse, R16, R56 ;  /* 0x000000100438723c */ /* 0x048ff00000041838 */
[C---:B-----5:R-:W-:Y:S08]  /*10800*/  HMMA.16816.F32.BF16 R64, R4.reuse, R12, R64 ;  /* 0x0000000c0440723c */ /* 0x060ff00000041840 */
[C---:B------:R-:W-:Y:S01]  /*10810*/  HMMA.16816.F32.BF16 R68, R4.reuse, R14, R68 ;  /* 0x0000000e0444723c */ /* 0x040fe20000041844 */
[----:B------:R-:W3:Y:S07]  /*10820*/  LDSM.16.MT88.4 R12, [R152+0xb000] ;  /* 0x00b00000980c783b */ /* 0x000eee0000004200 */
[C---:B--2---:R-:W-:Y:S08]  /*10830*/  HMMA.16816.F32.BF16 R72, R4.reuse, R8, R72 ;  /* 0x000000080448723c */ /* 0x044ff00000041848 */
[C---:B------:R-:W-:Y:S01]  /*10840*/  HMMA.16816.F32.BF16 R92, R4.reuse, R10, R92 ;  /* 0x0000000a045c723c */ /* 0x040fe2000004185c */
[----:B------:R-:W2:Y:S07]  /*10850*/  LDSM.16.MT88.4 R8, [R156+0x9800] ;  /* 0x009800009c08783b */ /* 0x000eae0000004200 */
[C---:B------:R-:W-:Y:S01]  /*10860*/  HMMA.16816.F32.BF16 R60, R4.reuse, R18, R60 ;  /* 0x00000012043c723c */ /* 0x040fe2000004183c */
[----:B------:R-:W5:Y:S07]  /*10870*/  LDSM.16.MT88.4 R16, [R154+0x9800] ;  /* 0x009800009a10783b */ /* 0x000f6e0000004200 */
[C---:B-1----:R-:W-:Y:S08]  /*10880*/  HMMA.16816.F32.BF16 R76, R4.reuse, R20, R76 ;  /* 0x00000014044c723c */ /* 0x042ff0000004184c */
[C---:B------:R-:W-:Y:S01]  /*10890*/  HMMA.16816.F32.BF16 R80, R4.reuse, R22, R80 ;  /* 0x000000160450723c */ /* 0x040fe20000041850 */
[----:B------:R-:W-:Y:S07]  /*108a0*/  LDSM.16.MT88.4 R20, [R153+0x9800] ;  /* 0x009800009914783b */ /* 0x000fee0000004200 */
[C---:B---3--:R-:W-:Y:S08]  /*108b0*/  HMMA.16816.F32.BF16 R88, R4.reuse, R12, R88 ;  /* 0x0000000c0458723c */ /* 0x048ff00000041858 */
        /* <DEDUP_REMOVED lines=98> */
.L_x_6270:
[----:B------:R-:W-:-:S05]  /*10ee0*/  IMAD.MOV.U32 R6, RZ, RZ, c[0x0][0x1a0] ;  /* 0x00006800ff067624 */ /* 0x000fca00078e00ff */
[----:B------:R-:W-:-:S04]  /*10ef0*/  LEA R6, -R6, RZ, 0x6 ;  /* 0x000000ff06067211 */ /* 0x000fc800078e31ff */
[----:B------:R-:W-:Y:S02]  /*10f00*/  SHF.R.S32.HI R0, RZ, 0x1f, R6 ;  /* 0x0000001fff007819 */ /* 0x000fe40000011406 */
.L_x_6271:
        /* <DEDUP_REMOVED lines=14> */
[----:B------:R-:W-:Y:S01]  /*10ff0*/  @P2 LEA R12, P4, R9, c[0x0][0x170], 0x1 ;  /* 0x00005c00090c2a11 */ /* 0x000fe200078808ff */
[----:B------:R-:W-:Y:S01]  /*11000*/  @P2 IMAD.X R6, R4, 0x1, R101, P1 ;  /* 0x0000000104062824 */ /* 0x000fe200008e0665 */
[----:B------:R-:W-:Y:S01]  /*11010*/  IADD3 R0, P1, R167, R5, RZ ;  /* 0x00000005a7007210 */ /* 0x000fe20007f3e0ff */
[----:B------:R-:W-:Y:S01]  /*11020*/  @!P0 STS.128 [R172+0x8000], RZ ;  /* 0x008000ffac008388 */ /* 0x000fe20000000c00 */
[----:B------:R-:W-:-:S02]  /*11030*/  @P2 LEA.HI.X R13, R9, c[0x0][0x174], R8, 0x1, P4 ;  /* 0x00005d00090d2a11 */ /* 0x000fc400020f0c08 */
[----:B------:R-:W-:Y:S02]  /*11040*/  @P2 LEA R8, P4, R7, c[0x0][0x170], 0x1 ;  /* 0x00005c0007082a11 */ /* 0x000fe400078808ff */
[-CC-:B------:R-:W-:Y:S01]  /*11050*/  @P0 LEA.HI.X R11, R5, R185.reuse, R4.reuse, 0x1, P5 ;  /* 0x000000b9050b0211 */ /* 0x180fe200028f0c04 */
[----:B------:R-:W-:Y:S01]  /*11060*/  IMAD.X R4, R166, 0x1, R4, P1 ;  /* 0x00000001a6047824 */ /* 0x000fe200008e0604 */
[----:B------:R-:W-:Y:S01]  /*11070*/  @P2 LEA.HI.X R9, R7, c[0x0][0x174], R6, 0x1, P4 ;  /* 0x00005d0007092a11 */ /* 0x000fe200020f0c06 */
[----:B------:R-:W-:Y:S01]  /*11080*/  @!PT LDS RZ, [RZ] ;  /* 0x00000000fffff984 */ /* 0x000fe20000000800 */
[----:B------:R-:W-:Y:S01]  /*11090*/  @!PT LDS RZ, [RZ] ;  /* 0x00000000fffff984 */ /* 0x000fe20000000800 */
[----:B------:R-:W-:Y:S01]  /*110a0*/  @!PT LDS RZ, [RZ] ;  /* 0x00000000fffff984 */ /* 0x000fe20000000800 */
[----:B------:R2:W-:Y:S01]  /*110b0*/  @P2 LDGSTS.E.BYPASS.LTC128B.128 [R172+0xa000], [R12.64+0x80] ;  /* 0x0a0000800cac2fae */ /* 0x0005e2000b901d46 */
[C---:B------:R-:W-:Y:S02]  /*110c0*/  @P2 IADD3 R6, P5, R0.reuse, R104, RZ ;  /* 0x0000006800062210 */ /* 0x040fe40007fbe0ff */
[----:B------:R-:W-:Y:S01]  /*110d0*/  IADD3 R5, P4, R167, R0, RZ ;  /* 0x00000000a7057210 */ /* 0x000fe20007f9e0ff */
[----:B------:R-:W-:Y:S01]  /*110e0*/  @!P2 STS.128 [R172+0xa000], RZ ;  /* 0x00a000ffac00a388 */ /* 0x000fe20000000c00 */
[----:B------:R-:W-:Y:S01]  /*110f0*/  @P0 LEA R14, P6, R0, R180, 0x1 ;  /* 0x000000b4000e0211 */ /* 0x000fe200078c08ff */
[--C-:B------:R-:W-:Y:S01]  /*11100*/  @P2 IMAD.X R7, R4, 0x1, R101.reuse, P5 ;  /* 0x0000000104072824 */ /* 0x100fe200028e0665 */
[C---:B------:R-:W-:Y:S01]  /*11110*/  @P2 IADD3 R104, P1, R5.reuse, R104, RZ ;  /* 0x0000006805682210 */ /* 0x040fe20007f3e0ff */
[----:B------:R-:W-:Y:S01]  /*11120*/  @!PT LDS RZ, [RZ] ;  /* 0x00000000fffff984 */ /* 0x000fe20000000800 */
[----:B------:R-:W-:Y:S01]  /*11130*/  @!PT LDS RZ, [RZ] ;  /* 0x00000000fffff984 */ /* 0x000fe20000000800 */
[----:B------:R-:W-:Y:S01]  /*11140*/  @!PT LDS RZ, [RZ] ;  /* 0x00000000fffff984 */ /* 0x000fe20000000800 */
[----:B------:R3:W-:Y:S01]  /*11150*/  @P0 LDGSTS.E.BYPASS.LTC128B.128 [R172+0x8800], [R10.64] ;  /* 0x088000000aac0fae */ /* 0x0007e2000b901d46 */
[-CC-:B------:R-:W-:Y:S01]  /*11160*/  @P0 LEA.HI.X R15, R0, R185.reuse, R4.reuse, 0x1, P6 ;  /* 0x000000b9000f0211 */ /* 0x180fe200030f0c04 */
[----:B------:R-:W-:Y:S01]  /*11170*/  IMAD.X R4, R166, 0x1, R4, P4 ;  /* 0x00000001a6047824 */ /* 0x000fe200020e0604 */
[C---:B------:R-:W-:Y:S01]  /*11180*/  @P0 LEA R22, P4, R5.reuse, R180, 0x1 ;  /* 0x000000b405160211 */ /* 0x040fe200078808ff */
[----:B------:R-:W-:Y:S01]  /*11190*/  @!P0 STS.128 [R172+0x8800], RZ ;  /* 0x008800ffac008388 */ /* 0x000fe20000000c00 */
[----:B------:R-:W-:Y:S01]  /*111a0*/  @P2 LEA R20, P5, R6, c[0x0][0x170], 0x1 ;  /* 0x00005c0006142a11 */ /* 0x000fe200078a08ff */
[----:B------:R-:W-:Y:S01]  /*111b0*/  @P2 IMAD.X R101, R4, 0x1, R101, P1 ;  /* 0x0000000104652824 */ /* 0x000fe200008e0665 */
[----:B------:R-:W-:Y:S01]  /*111c0*/  @P0 LEA.HI.X R23, R5, R185, R4, 0x1, P4 ;  /* 0x000000b905170211 */ /* 0x000fe200020f0c04 */
[----:B------:R-:W-:Y:S01]  /*111d0*/  @!PT LDS RZ, [RZ] ;  /* 0x00000000fffff984 */ /* 0x000fe20000000800 */
[----:B------:R-:W-:Y:S01]  /*111e0*/  @!PT LDS RZ, [RZ] ;  /* 0x00000000fffff984 */ /* 0x000fe20000000800 */
[----:B------:R-:W-:Y:S01]  /*111f0*/  @!PT LDS RZ, [RZ] ;  /* 0x00000000fffff984 */ /* 0x000fe20000000800 */
[----:B------:R3:W-:Y:S01]  /*11200*/  @P2 LDGSTS.E.BYPASS.LTC128B.128 [R172+0xa800], [R8.64+0x80] ;  /* 0x0a80008008ac2fae */ /* 0x0007e2000b901d46 */
[----:B------:R-:W-:Y:S01]  /*11210*/  @P2 LEA.HI.X R21, R6, c[0x0][0x174], R7, 0x1, P5 ;  /* 0x00005d0006152a11 */ /* 0x000fe200028f0c07 */
[----:B------:R-:W-:Y:S01]  /*11220*/  IMAD.MOV.U32 R180, RZ, RZ, R128 ;  /* 0x000000ffffb47224 */ /* 0x000fe200078e0080 */
[----:B------:R-:W-:Y:S01]  /*11230*/  @P2 LEA R4, P1, R104, c[0x0][0x170], 0x1 ;  /* 0x00005c0068042a11 */ /* 0x000fe200078208ff */
[----:B------:R-:W-:Y:S01]  /*11240*/  @!P2 STS.128 [R172+0xa800], RZ ;  /* 0x00a800ffac00a388 */ /* 0x000fe20000000c00 */
[----:B------:R-:W-:-:S02]  /*11250*/  IMAD.MOV.U32 R185, RZ, RZ, R129 ;  /* 0x000000ffffb97224 */ /* 0x000fc400078e0081 */
[----:B------:R-:W-:Y:S01]  /*11260*/  @P2 LEA.HI.X R5, R104, c[0x0][0x174], R101, 0x1, P1 ;  /* 0x00005d0068052a11 */ /* 0x000fe200008f0c65 */
        /* <DEDUP_REMOVED lines=22> */
[----:B------:R-:W4:Y:S04]  /*113d0*/  LDSM.16.M88.4 R16, [R161+0x4800] ;  /* 0x00480000a110783b */ /* 0x000f280000000200 */
[----:B---3--:R-:W2:Y:S04]  /*113e0*/  LDSM.16.M88.4 R8, [R161+0x5000] ;  /* 0x00500000a108783b */ /* 0x008ea80000000200 */
[----:B------:R-:W5:Y:S04]  /*113f0*/  LDSM.16.M88.4 R124, [R161+0x5800] ;  /* 0x00580000a17c783b */ /* 0x000f680000000200 */
[----:B------:R-:W-:Y:S04]  /*11400*/  LDSM.16.M88.4 R116, [R160] ;  /* 0x00000000a074783b */ /* 0x000fe80000000200 */
[----:B------:R-:W3:Y:S04]  /*11410*/  LDSM.16.M88.4 R112, [R159] ;  /* 0x000000009f70783b */ /* 0x000ee80000000200 */
[----:B------:R-:W3:Y:S04]  /*11420*/  LDSM.16.M88.4 R108, [R151] ;  /* 0x00000000976c783b */ /* 0x000ee80000000200 */
[----:B------:R-:W3:Y:S04]  /*11430*/  LDSM.16.M88.4 R104, [R150] ;  /* 0x000000009668783b */ /* 0x000ee80000000200 */
[----:B------:R-:W3:Y:S04]  /*11440*/  LDSM.16.M88.4 R32, [R149] ;  /* 0x000000009520783b */ /* 0x000ee80000000200 */
        /* <DEDUP_REMOVED lines=14> */
[----:B------:R-:W-:-:S02]  /*11530*/  ISETP.GE.AND P4, PT, R0, R103, PT ;  /* 0x000000670000720c */ /* 0x000fc40003f86270 */
[C---:B------:R-:W-:Y:S02]  /*11540*/  IADD3 R0, R102.reuse, 0x9, RZ ;  /* 0x0000000966007810 */ /* 0x040fe40007ffe0ff */
[CC--:B------:R-:W-:Y:S02]  /*11550*/  ISETP.GE.AND P5, PT, R101.reuse, R2.reuse, PT ;  /* 0x000000026500720c */ /* 0x0c0fe40003fa6270 */
[----:B------:R-:W-:Y:S01]  /*11560*/  ISETP.GE.AND P0, PT, R101, R103, PT ;  /* 0x000000676500720c */ /* 0x000fe20003f06270 */
[----:B------:R-:W-:Y:S01]  /*11570*/  HMMA.16816.F32.BF16 R4, R120, R124, RZ ;  /* 0x0000007c7804723c */ /* 0x000fe200000418ff */
[----:B------:R-:W-:Y:S02]  /*11580*/  IADD3 R101, R102, 0x11, RZ ;  /* 0x0000001166657810 */ /* 0x000fe40007ffe0ff */
[----:B------:R-:W-:-:S05]  /*11590*/  ISETP.GE.AND P1, PT, R0, R2, PT ;  /* 0x000000020000720c */ /* 0x000fca0003f26270 */
        /* <DEDUP_REMOVED lines=75> */
[C---:B------:R-:W-:Y:S08]  /*11a50*/  HMMA.16816.F32.BF16 R12, R116.reuse, R104, R12 ;  /* 0x00000068740c723c */ /* 0x040ff0000004180c */
[----:B------:R-:W-:Y:S01]  /*11a60*/  HMMA.16816.F32.BF16 R8, R116, R106, R8 ;  /* 0x0000006a7408723c */ /* 0x000fe20000041808 */
[----:B------:R-:W3:Y:S11]  /*11a70*/  LDSM.16.M88.4 R104, [R148+0x2800] ;  /* 0x002800009468783b */ /* 0x000ef60000000200 */
[----:B------:R-:W-:Y:S04]  /*11a80*/  @!UPT UIADD3 URZ, URZ, URZ, URZ ;  /* 0x0000003f3f3ff290 */ /* 0x000fe8000fffe03f */
[C---:B-1----:R-:W-:Y:S08]  /*11a90*/  HMMA.16816.F32.BF16 R12, R112.reuse, R32, R12 ;  /* 0x00000020700c723c */ /* 0x042ff0000004180c */
[----:B------:R-:W-:Y:S01]  /*11aa0*/  HMMA.16816.F32.BF16 R8, R112, R34, R8 ;  /* 0x000000227008723c */ /* 0x000fe20000041808 */
[----:B------:R-:W1:Y:S01]  /*11ab0*/  LDSM.16.M88.4 R32, [R148+0x3800] ;  /* 0x003800009420783b */ /* 0x000e620000000200 */
[----:B------:R-:W-:-:S06]  /*11ac0*/  DEPBAR.LE SB0, 0x0 ;  /* 0x000080000000791a */ /* 0x000fcc0000000000 */
[C---:B--2---:R-:W-:Y:S08]  /*11ad0*/  HMMA.16816.F32.BF16 R28, R112.reuse, R108, R28 ;  /* 0x0000006c701c723c */ /* 0x044ff0000004181c */
[C---:B------:R-:W-:Y:S08]  /*11ae0*/  HMMA.16816.F32.BF16 R24, R112.reuse, R110, R24 ;  /* 0x0000006e7018723c */ /* 0x040ff00000041818 */
[C---:B---3--:R-:W-:Y:S07]  /*11af0*/  HMMA.16816.F32.BF16 R20, R112.reuse, R104, R20 ;  /* 0x000000687014723c */ /* 0x048fee0000041814 */
[----:B------:R-:W-:Y:S01]  /*11b00*/  IADD3 R104, R102, 0x10, RZ ;  /* 0x0000001066687810 */ /* 0x000fe20007ffe0ff */
[----:B------:R-:W-:Y:S01]  /*11b10*/  HMMA.16816.F32.BF16 R16, R112, R106, R16 ;  /* 0x0000006a7010723c */ /* 0x000fe20000041810 */
[----:B------:R-:W-:Y:S01]  /*11b20*/  FSEL R142, R29, -INF , !P6 ;  /* 0xff8000001d8e7808 */ /* 0x000fe20007000000 */
[----:B------:R-:W-:Y:S01]  /*11b30*/  BAR.SYNC.DEFER_BLOCKING 0x0 ;  /* 0x0000000000007b1d */ /* 0x000fe20000010000 */
[----:B------:R-:W-:-:S02]  /*11b40*/  ISETP.GE.AND P6, PT, R0, R103, PT ;  /* 0x000000670000720c */ /* 0x000fc40003fc6270 */
[----:B------:R-:W-:Y:S02]  /*11b50*/  FSEL R0, R31, -INF , !P4 ;  /* 0xff8000001f007808 */ /* 0x000fe40006000000 */
[----:B------:R-:W-:Y:S02]  /*11b60*/  ISETP.GE.AND P4, PT, R104, R2, PT ;  /* 0x000000026800720c */ /* 0x000fe40003f86270 */
[----:B------:R-:W-:Y:S01]  /*11b70*/  FSEL R182, R24, -INF , !P5 ;  /* 0xff80000018b67808 */ /* 0x000fe20006800000 */
[----:B-1----:R-:W-:Y:S01]  /*11b80*/  HMMA.16816.F32.BF16 R4, R112, R32, R4 ;  /* 0x000000207004723c */ /* 0x002fe20000041804 */
[----:B------:R-:W-:Y:S02]  /*11b90*/  FSEL R140, R26, -INF , !P0 ;  /* 0xff8000001a8c7808 */ /* 0x000fe40004000000 */
[----:B------:R-:W-:Y:S02]  /*11ba0*/  ISETP.GE.AND P5, PT, R104, R103, PT ;  /* 0x000000676800720c */ /* 0x000fe40003fa6270 */
[----:B------:R-:W-:-:S02]  /*11bb0*/  IADD3 R29, R102, 0x18, RZ ;  /* 0x00000018661d7810 */ /* 0x000fc40007ffe0ff */
[----:B------:R-:W-:Y:S01]  /*11bc0*/  ISETP.GE.AND P0, PT, R101, R2, PT ;  /* 0x000000026500720c */ /* 0x000fe20003f06270 */
[----:B------:R-:W-:Y:S01]  /*11bd0*/  HMMA.16816.F32.BF16 R120, R112, R34, R120 ;  /* 0x000000227078723c */ /* 0x000fe20000041878 */
[----:B------:R-:W-:Y:S02]  /*11be0*/  IADD3 R24, R102, 0x19, RZ ;  /* 0x0000001966187810 */ /* 0x000fe40007ffe0ff */
[----:B------:R-:W-:Y:S02]  /*11bf0*/  FSEL R104, R20, -INF , !P4 ;  /* 0xff80000014687808 */ /* 0x000fe40006000000 */
[----:B------:R-:W-:Y:S02]  /*11c00*/  ISETP.GE.AND P4, PT, R29, R103, PT ;  /* 0x000000671d00720c */ /* 0x000fe40003f86270 */
[----:B------:R-:W-:Y:S02]  /*11c10*/  FSEL R108, R22, -INF , !P5 ;  /* 0xff800000166c7808 */ /* 0x000fe40006800000 */
[----:B------:R-:W-:-:S02]  /*11c20*/  FSEL R132, R21, -INF , !P0 ;  /* 0xff80000015847808 */ /* 0x000fc40004000000 */
[-C--:B------:R-:W-:Y:S02]  /*11c30*/  ISETP.GE.AND P5, PT, R24, R2.reuse, PT ;  /* 0x000000021800720c */ /* 0x080fe40003fa6270 */
[----:B------:R-:W-:Y:S02]  /*11c40*/  IADD3 R21, R102, 0x21, RZ ;  /* 0x0000002166157810 */ /* 0x000fe40007ffe0ff */
[----:B------:R-:W-:Y:S02]  /*11c50*/  FSEL R22, R18, -INF , !P4 ;  /* 0xff80000012167808 */ /* 0x000fe40006000000 */
[----:B------:R-:W-:Y:S02]  /*11c60*/  ISETP.GE.AND P4, PT, R21, R2, PT ;  /* 0x000000021500720c */ /* 0x000fe40003f86270 */
[----:B------:R-:W-:Y:S02]  /*11c70*/  FSEL R136, R17, -INF , !P5 ;  /* 0xff80000011887808 */ /* 0x000fe40006800000 */
[----:B------:R-:W-:-:S02]  /*11c80*/  FSEL R178, R25, -INF , !P1 ;  /* 0xff80000019b27808 */ /* 0x000fc40004800000 */
[----:B------:R-:W-:Y:S02]  /*11c90*/  FSEL R138, R27, -INF , !P6 ;  /* 0xff8000001b8a7808 */ /* 0x000fe40007000000 */
[C---:B------:R-:W-:Y:S02]  /*11ca0*/  IADD3 R17, R102.reuse, 0x29, RZ ;  /* 0x0000002966117810 */ /* 0x040fe40007ffe0ff */
[----:B------:R-:W-:Y:S02]  /*11cb0*/  ISETP.GE.AND P1, PT, R101, R103, PT ;  /* 0x000000676500720c */ /* 0x000fe40003f26270 */
[----:B------:R-:W-:Y:S02]  /*11cc0*/  ISETP.GE.AND P6, PT, R29, R2, PT ;  /* 0x000000021d00720c */ /* 0x000fe40003fc6270 */
[----:B------:R-:W-:Y:S02]  /*11cd0*/  IADD3 R20, R102, 0x20, RZ ;  /* 0x0000002066147810 */ /* 0x000fe40007ffe0ff */
[----:B------:R-:W-:-:S02]  /*11ce0*/  FSEL R124, R13, -INF , !P4 ;  /* 0xff8000000d7c7808 */ /* 0x000fc40006000000 */
[-C--:B------:R-:W-:Y:S02]  /*11cf0*/  ISETP.GE.AND P4, PT, R17, R103.reuse, PT ;  /* 0x000000671100720c */ /* 0x080fe40003f86270 */
[----:B------:R-:W-:Y:S02]  /*11d00*/  ISETP.GE.AND P0, PT, R24, R103, PT ;  /* 0x000000671800720c */ /* 0x000fe40003f06270 */
[----:B------:R-:W-:Y:S02]  /*11d10*/  FSEL R106, R23, -INF , !P1 ;  /* 0xff800000176a7808 */ /* 0x000fe40004800000 */
[----:B------:R-:W-:Y:S02]  /*11d20*/  FSEL R134, R16, -INF , !P6 ;  /* 0xff80000010867808 */ /* 0x000fe40007000000 */
[----:B------:R-:W-:Y:S02]  /*11d30*/  ISETP.GE.AND P1, PT, R20, R2, PT ;  /* 0x000000021400720c */ /* 0x000fe40003f26270 */
[----:B------:R-:W-:-:S02]  /*11d40*/  IADD3 R16, R102, 0x28, RZ ;  /* 0x0000002866107810 */ /* 0x000fc40007ffe0ff */
[----:B------:R-:W-:Y:S02]  /*11d50*/  ISETP.GE.AND P6, PT, R20, R103, PT ;  /* 0x000000671400720c */ /* 0x000fe40003fc6270 */
[----:B------:R-:W-:Y:S02]  /*11d60*/  FSEL R110, R11, -INF , !P4 ;  /* 0xff8000000b6e7808 */ /* 0x000fe40006000000 */
[----:B------:R-:W-:Y:S02]  /*11d70*/  FSEL R20, R19, -INF , !P0 ;  /* 0xff80000013147808 */ /* 0x000fe40004000000 */
[-C--:B------:R-:W-:Y:S02]  /*11d80*/  ISETP.GE.AND P4, PT, R102, R2.reuse, PT ;  /* 0x000000026600720c */ /* 0x080fe40003f86270 */
[----:B------:R-:W-:Y:S02]  /*11d90*/  ISETP.GE.AND P0, PT, R16, R2, PT ;  /* 0x000000021000720c */ /* 0x000fe40003f06270 */
[----:B------:R-:W-:-:S02]  /*11da0*/  FSEL R118, R12, -INF , !P1 ;  /* 0xff8000000c767808 */ /* 0x000fc40004800000 */
[----:B------:R-:W-:Y:S02]  /*11db0*/  ISETP.GE.AND P5, PT, R21, R103, PT ;  /* 0x000000671500720c */ /* 0x000fe40003fa6270 */
[----:B------:R-:W-:Y:S02]  /*11dc0*/  IADD3 R12, R102, 0x30, RZ ;  /* 0x00000030660c7810 */ /* 0x000fe40007ffe0ff */
[----:B------:R-:W-:Y:S02]  /*11dd0*/  FSEL R28, R28, -INF , !P4 ;  /* 0xff8000001c1c7808 */ /* 0x000fe40006000000 */
[----:B------:R-:W-:Y:S02]  /*11de0*/  FSEL R116, R14, -INF , !P6 ;  /* 0xff8000000e747808 */ /* 0x000fe40007000000 */
[----:B------:R-:W-:Y:S02]  /*11df0*/  FSEL R126, R8, -INF , !P0 ;  /* 0xff800000087e7808 */ /* 0x000fe40004000000 */
[----:B------:R-:W-:-:S02]  /*11e00*/  ISETP.GT.AND P4, PT, R176, R163, PT ;  /* 0x000000a3b000720c */ /* 0x000fc40003f84270 */
[-C--:B------:R-:W-:Y:S02]  /*11e10*/  ISETP.GE.AND P1, PT, R16, R103.reuse, PT ;  /* 0x000000671000720c */ /* 0x080fe40003f26270 */
[-C--:B------:R-:W-:Y:S02]  /*11e20*/  ISETP.GE.AND P6, PT, R17, R2.reuse, PT ;  /* 0x000000021100720c */ /* 0x080fe40003fc6270 */
[----:B------:R-:W-:Y:S02]  /*11e30*/  FSEL R112, R15, -INF , !P5 ;  /* 0xff8000000f707808 */ /* 0x000fe40006800000 */
[----:B------:R-:W-:Y:S02]  /*11e40*/  ISETP.GE.AND P0, PT, R12, R103, PT ;  /* 0x000000670c00720c */ /* 0x000fe40003f06270 */
[----:B------:R-:W-:Y:S02]  /*11e50*/  IADD3 R13, R102, 0x31, RZ ;  /* 0x00000031660d7810 */ /* 0x000fe40007ffe0ff */
[----:B------:R-:W-:-:S02]  /*11e60*/  ISETP.GE.AND P5, PT, R12, R2, PT ;  /* 0x000000020c00720c */ /* 0x000fc40003fa6270 */
[----:B------:R-:W-:Y:S02]  /*11e70*/  IADD3 R8, R102, 0x38, RZ ;  /* 0x0000003866087810 */ /* 0x000fe40007ffe0ff */
[----:B------:R-:W-:Y:S02]  /*11e80*/  FSEL R114, R10, -INF , !P1 ;  /* 0xff8000000a727808 */ /* 0x000fe40004800000 */
[----:B------:R-:W-:Y:S02]  /*11e90*/  FSEL R130, R9, -INF , !P6 ;  /* 0xff80000009827808 */ /* 0x000fe40007000000 */
[----:B------:R-:W-:Y:S02]  /*11ea0*/  FSEL R34, R6, -INF , !P0 ;  /* 0xff80000006227808 */ /* 0x000fe40004000000 */
[C---:B------:R-:W-:Y:S02]  /*11eb0*/  ISETP.GE.AND P1, PT, R13.reuse, R2, PT ;  /* 0x000000020d00720c */ /* 0x040fe40003f26270 */
[----:B------:R-:W-:-:S02]  /*11ec0*/  ISETP.GE.AND P6, PT, R13, R103, PT ;  /* 0x000000670d00720c */ /* 0x000fc40003fc6270 */
[----:B------:R-:W-:Y:S02]  /*11ed0*/  FSEL R101, R4, -INF , !P5 ;  /* 0xff80000004657808 */ /* 0x000fe40006800000 */
[----:B------:R-:W-:Y:S02]  /*11ee0*/  ISETP.GE.AND P0, PT, R8, R2, PT ;  /* 0x000000020800720c */ /* 0x000fe40003f06270 */
[C---:B------:R-:W-:Y:S02]  /*11ef0*/  IADD3 R4, R102.reuse, 0x39, RZ ;  /* 0x0000003966047810 */ /* 0x040fe40007ffe0ff */
[----:B------:R-:W-:Y:S02]  /*11f00*/  ISETP.GE.AND P5, PT, R102, R103, PT ;  /* 0x000000676600720c */ /* 0x000fe40003fa6270 */
[----:B------:R-:W-:Y:S02]  /*11f10*/  FSEL R102, R5, -INF , !P1 ;  /* 0xff80000005667808 */ /* 0x000fe40004800000 */
[----:B------:R-:W-:-:S02]  /*11f20*/  FSEL R33, R7, -INF , !P6 ;  /* 0xff80000007217808 */ /* 0x000fc40007000000 */
[----:B------:R-:W-:Y:S02]  /*11f30*/  FSEL R120, R120, -INF , !P0 ;  /* 0xff80000078787808 */ /* 0x000fe40004000000 */
[-C--:B------:R-:W-:Y:S02]  /*11f40*/  ISETP.GE.AND P1, PT, R8, R103.reuse, PT ;  /* 0x000000670800720c */ /* 0x080fe40003f26270 */
[C---:B------:R-:W-:Y:S02]  /*11f50*/  ISETP.GE.AND P6, PT, R4.reuse, R2, PT ;  /* 0x000000020400720c */ /* 0x040fe40003fc6270 */
[----:B------:R-:W-:Y:S02]  /*11f60*/  ISETP.GE.AND P0, PT, R4, R103, PT ;  /* 0x000000670400720c */ /* 0x000fe40003f06270 */
[----:B------:R-:W-:Y:S02]  /*11f70*/  FSEL R4, R30, -INF , !P5 ;  /* 0xff8000001e047808 */ /* 0x000fe40006800000 */
[----:B------:R-:W-:-:S02]  /*11f80*/  FSEL R122, R122, -INF , !P1 ;  /* 0xff8000007a7a7808 */ /* 0x000fc40004800000 */
        /* <DEDUP_REMOVED lines=34> */
[----:B------:R-:W-:-:S05]  /*121b0*/  ISETP.NE.AND P1, PT, RZ, c[0x0][0x2d0], PT ;  /* 0x0000b400ff007a0c */ /* 0x000fca0003f25270 */
[----:B------:R-:W-:Y:S02]  /*121c0*/  @P0 IADD3 R11, R11, 0x1, RZ ;  /* 0x000000010b0b0810 */ /* 0x000fe40007ffe0ff */
[----:B------:R-:W-:-:S03]  /*121d0*/  ISETP.GE.AND P0, PT, R10, RZ, PT ;  /* 0x000000ff0a00720c */ /* 0x000fc60003f06270 */
[----:B------:R-:W-:Y:S01]  /*121e0*/  @!P5 IMAD.MOV R11, RZ, RZ, -R11 ;  /* 0x000000ffff0bd224 */ /* 0x000fe200078e0a0b */
[----:B------:R-:W-:-:S05]  /*121f0*/  @P6 IADD3 R2, R2, 0x1, RZ ;  /* 0x0000000102026810 */ /* 0x000fca0007ffe0ff */
[----:B------:R-:W-:Y:S01]  /*12200*/  IMAD.MOV.U32 R5, RZ, RZ, R2 ;  /* 0x000000ffff057224 */ /* 0x000fe200078e0002 */
[----:B------:R-:W-:-:S04]  /*12210*/  LOP3.LUT R2, RZ, c[0x0][0x2d0], RZ, 0x33, !PT ;  /* 0x0000b400ff027a12 */ /* 0x000fc800078e33ff */
[----:B------:R-:W-:Y:S02]  /*12220*/  @!P0 IADD3 R5, -R5, RZ, RZ ;  /* 0x000000ff05058210 */ /* 0x000fe40007ffe1ff */
[C---:B------:R-:W-:Y:S02]  /*12230*/  SEL R7, R2.reuse, R11, !P1 ;  /* 0x0000000b02077207 */ /* 0x040fe40004800000 */
[----:B------:R-:W-:-:S03]  /*12240*/  SEL R2, R2, R5, !P1 ;  /* 0x0000000502027207 */ /* 0x000fc60004800000 */
[----:B------:R-:W-:-:S04]  /*12250*/  IMAD.WIDE R12, R7, 0x4, R170 ;  /* 0x00000004070c7825 */ /* 0x000fc800078e02aa */
[----:B------:R-:W-:Y:S01]  /*12260*/  IMAD.WIDE R10, R2, 0x4, R170 ;  /* 0x00000004020a7825 */ /* 0x000fe200078e02aa */
[----:B------:R-:W2:Y:S04]  /*12270*/  LDG.E R5, [R12.64] ;  /* 0x000000060c057981 */ /* 0x000ea8000c1e1900 */
[----:B------:R-:W2:Y:S01]  /*12280*/  LDG.E R6, [R10.64] ;  /* 0x000000060a067981 */ /* 0x000ea2000c1e1900 */
[----:B------:R-:W-:Y:S02]  /*12290*/  IMAD.IADD R2, R7, 0x1, -R2 ;  /* 0x0000000107027824 */ /* 0x000fe400078e0a02 */
[----:B------:R-:W-:-:S04]  /*122a0*/  IMAD.MOV.U32 R7, RZ, RZ, 0x40 ;  /* 0x00000040ff077424 */ /* 0x000fc800078e00ff */
[----:B------:R-:W-:-:S04]  /*122b0*/  IMAD R7, R2, c[0x0][0x2d0], -R7 ;  /* 0x0000b40002077a24 */ /* 0x000fc800078e0a07 */
        /* <DEDUP_REMOVED lines=12> */
.L_x_6273:
[----:B------:R-:W-:-:S05]  /*12380*/  IMAD.MOV.U32 R8, RZ, RZ, c[0x0][0x198] ;  /* 0x00006600ff087624 */ /* 0x000fca00078e00ff */
[----:B------:R-:W-:-:S04]  /*12390*/  LEA R8, -R8, RZ, 0x6 ;  /* 0x000000ff08087211 */ /* 0x000fc800078e31ff */
[----:B------:R-:W-:Y:S02]  /*123a0*/  SHF.R.S32.HI R7, RZ, 0x1f, R8 ;  /* 0x0000001fff077819 */ /* 0x000fe40000011408 */
.L_x_6274:
[----:B------:R-:W-:Y:S02]  /*123b0*/  LOP3.LUT R2, R177, 0x1, RZ, 0xc0, !PT ;  /* 0x00000001b1027812 */ /* 0x000fe400078ec0ff */
[CC--:B------:R-:W-:Y:S02]  /*123c0*/  @P2 IADD3 R9, P0, R165.reuse, R8.reuse, RZ ;  /* 0x00000008a5092210 */ /* 0x0c0fe40007f1e0ff */
[----:B------:R-:W-:Y:S02]  /*123d0*/  ISETP.NE.U32.AND P1, PT, R2, 0x1, PT ;  /* 0x000000010200780c */ /* 0x000fe40003f25070 */
[----:B------:R-:W-:Y:S01]  /*123e0*/  IADD3 R5, P6, P5, R165, R8, R165 ;  /* 0x00000008a5057210 */ /* 0x000fe20007dde0a5 */
[C---:B------:R-:W-:Y:S01]  /*123f0*/  @P2 IMAD.X R2, R164.reuse, 0x1, R7, P0 ;  /* 0x00000001a4022824 */ /* 0x040fe200000e0607 */
[----:B------:R-:W-:Y:S02]  /*12400*/  @P2 LEA R12, P0, R9, R174, 0x1 ;  /* 0x000000ae090c2211 */ /* 0x000fe400078008ff */
[----:B------:R-:W-:-:S02]  /*12410*/  IADD3.X R6, R164, R7, R164, P6, P5 ;  /* 0x00000007a4067210 */ /* 0x000fc400037ea4a4 */
[----:B------:R-:W-:Y:S02]  /*12420*/  @P2 LEA.HI.X R13, R9, R173, R2, 0x1, P0 ;  /* 0x000000ad090d2211 */ /* 0x000fe400000f0c02 */
[CC--:B------:R-:W-:Y:S02]  /*12430*/  LEA R16, P0, R8.reuse, R174.reuse, 0x1 ;  /* 0x000000ae08107211 */ /* 0x0c0fe400078008ff */
[----:B------:R-:W-:Y:S02]  /*12440*/  IADD3 R2, P6, R165, R5, RZ ;  /* 0x00000005a5027210 */ /* 0x000fe40007fde0ff */
[C---:B------:R-:W-:Y:S02]  /*12450*/  @!P1 LEA R14, P5, R5.reuse, R174, 0x1 ;  /* 0x000000ae050e9211 */ /* 0x040fe400078a08ff */
[-C--:B------:R-:W-:Y:S02]  /*12460*/  LEA.HI.X R17, R8, R173.reuse, R7, 0x1, P0 ;  /* 0x000000ad08117211 */ /* 0x080fe400000f0c07 */
[----:B------:R-:W-:-:S02]  /*12470*/  @!P1 LEA.HI.X R15, R5, R173, R6, 0x1, P5 ;  /* 0x000000ad050f9211 */ /* 0x000fc400028f0c06 */
[----:B------:R-:W-:Y:S01]  /*12480*/  @P2 LEA R10, P0, R5, R174, 0x1 ;  /* 0x000000ae050a2211 */ /* 0x000fe200078008ff */
[----:B------:R-:W-:Y:S01]  /*12490*/  @!PT LDS RZ, [RZ] ;  /* 0x00000000fffff984 */ /* 0x000fe20000000800 */
[----:B------:R-:W-:Y:S01]  /*124a0*/  @!PT LDS RZ, [RZ] ;  /* 0x00000000fffff984 */ /* 0x000fe20000000800 */
[----:B------:R-:W-:Y:S01]  /*124b0*/  @!PT LDS RZ, [RZ] ;  /* 0x00000000fffff984 */ /* 0x000fe20000000800 */
[----:B------:R1:W-:Y:S01]  /*124c0*/  @!P1 LDGSTS.E.BYPASS.LTC128B.128 [R172+0x4000], [R16.64] ;  /* 0x0400000010ac9fae */ /* 0x0003e2000b901d46 */
[----:B------:R-:W-:Y:S02]  /*124d0*/  @!P1 IADD3 R8, P5, R165, R8, RZ ;  /* 0x00000008a5089210 */ /* 0x000fe40007fbe0ff */
[-CC-:B------:R-:W-:Y:S01]  /*124e0*/  @P2 LEA.HI.X R11, R5, R173.reuse, R6.reuse, 0x1, P0 ;  /* 0x000000ad050b2211 */ /* 0x180fe200000f0c06 */
[----:B------:R-:W-:Y:S01]  /*124f0*/  IMAD.X R6, R164, 0x1, R6, P6 ;  /* 0x00000001a4067824 */ /* 0x000fe200030e0606 */
[-C--:B------:R-:W-:Y:S01]  /*12500*/  @!P1 LEA R18, P0, R2, R174.reuse, 0x1 ;  /* 0x000000ae02129211 */ /* 0x080fe200078008ff */
[----:B------:R-:W-:Y:S01]  /*12510*/  @!P1 IMAD.X R7, R164, 0x1, R7, P5 ;  /* 0x00000001a4079824 */ /* 0x000fe200028e0607 */
[-C--:B------:R-:W-:Y:S01]  /*12520*/  @P2 LEA R24, P5, R2, R174.reuse, 0x1 ;  /* 0x000000ae02182211 */ /* 0x080fe200078a08ff */
[----:B------:R1:W-:Y:S01]  /*12530*/  @P1 STS.128 [R172+0x4000], RZ ;  /* 0x004000ffac001388 */ /* 0x0003e20000000c00 */
[----:B------:R-:W-:Y:S01]  /*12540*/  @!P1 LEA R26, P6, R8, R174, 0x1 ;  /* 0x000000ae081a9211 */ /* 0x000fe200078c08ff */
[----:B------:R-:W-:Y:S01]  /*12550*/  IMAD.MOV.U32 R174, RZ, RZ, R16 ;  /* 0x000000ffffae7224 */ /* 0x000fe200078e0010 */
[----:B------:R-:W-:-:S02]  /*12560*/  @!P1 LEA.HI.X R19, R2, R173, R6, 0x1, P0 ;  /* 0x000000ad02139211 */ /* 0x000fc400000f0c06 */
[-C--:B------:R-:W-:Y:S01]  /*12570*/  @P2 LEA.HI.X R25, R2, R173.reuse, R6, 0x1, P5 ;  /* 0x000000ad02192211 */ /* 0x080fe200028f0c06 */
[----:B------:R-:W-:Y:S01]  /*12580*/  @P2 IMAD.MOV.U32 R6, RZ, RZ, R16 ;  /* 0x000000ffff062224 */ /* 0x000fe200078e0010 */
[----:B------:R-:W-:Y:S01]  /*12590*/  @!P1 LEA.HI.X R27, R8, R173, R7, 0x1, P6 ;  /* 0x000000ad081b9211 */ /* 0x000fe200030f0c07 */
[--C-:B------:R-:W-:Y:S02]  /*125a0*/  @P2 IMAD.MOV.U32 R7, RZ, RZ, R17.reuse ;  /* 0x000000ffff072224 */ /* 0x100fe400078e0011 */
        /* <DEDUP_REMOVED lines=37> */
.L_x_6272:
        /* <DEDUP_REMOVED lines=58> */
[----:B------:R-:W-:Y:S02]  /*12ba0*/  FMUL.FTZ R32, R3, c[0x0][0x23c] ;  /* 0x00008f0003207a20 */ /* 0x000fe40000410000 */
[--C-:B------:R-:W-:Y:S01]  /*12bb0*/  FFMA.FTZ R24, R142, c[0x0][0x23c], -R103.reuse ;  /* 0x00008f008e187a23 */ /* 0x100fe20000010867 */
[----:B------:R-:W1:Y:S01]  /*12bc0*/  MUFU.EX2 R0, R0 ;  /* 0x0000000000007308 */ /* 0x000e620000000800 */
[--C-:B------:R-:W-:Y:S02]  /*12bd0*/  FFMA.FTZ R25, R182, c[0x0][0x23c], -R103.reuse ;  /* 0x00008f00b6197a23 */ /* 0x100fe40000010867 */
[----:B------:R-:W-:Y:S02]  /*12be0*/  FFMA.FTZ R2, R178, c[0x0][0x23c], -R103 ;  /* 0x00008f00b2027a23 */ /* 0x000fe40000010867 */
[--C-:B------:R-:W-:Y:S02]  /*12bf0*/  FFMA.FTZ R28, R140, c[0x0][0x23c], -R35.reuse ;  /* 0x00008f008c1c7a23 */ /* 0x100fe40000010823 */
[----:B------:R-:W-:Y:S01]  /*12c00*/  FMUL.FTZ R31, R31, c[0x0][0x23c] ;  /* 0x00008f001f1f7a20 */ /* 0x000fe20000410000 */
[----:B------:R-:W-:Y:S01]  /*12c10*/  MUFU.EX2 R30, R30 ;  /* 0x0000001e001e7308 */ /* 0x000fe20000000800 */
[----:B------:R-:W-:-:S02]  /*12c20*/  FFMA.FTZ R3, R138, c[0x0][0x23c], -R35 ;  /* 0x00008f008a037a23 */ /* 0x000fc40000010823 */
[----:B------:R-:W-:Y:S02]  /*12c30*/  FFMA.FTZ R109, R106, c[0x0][0x23c], -R35 ;  /* 0x00008f006a6d7a23 */ /* 0x000fe40000010823 */
[--C-:B------:R-:W-:Y:S02]  /*12c40*/  FFMA.FTZ R107, R104, c[0x0][0x23c], -R103.reuse ;  /* 0x00008f00686b7a23 */ /* 0x100fe40000010867 */
[--C-:B------:R-:W-:Y:S01]  /*12c50*/  FFMA.FTZ R104, R132, c[0x0][0x23c], -R103.reuse ;  /* 0x00008f0084687a23 */ /* 0x100fe20000010867 */
[----:B------:R-:W2:Y:S01]  /*12c60*/  MUFU.EX2 R24, R24 ;  /* 0x0000001800187308 */ /* 0x000ea20000000800 */
[----:B-1----:R-:W-:Y:S01]  /*12c70*/  F2FP.BF16.PACK_AB R5, R0, R29 ;  /* 0x0000001d0005723e */ /* 0x002fe200000010ff */
[--C-:B------:R-:W-:Y:S02]  /*12c80*/  FFMA.FTZ R100, R134, c[0x0][0x23c], -R103.reuse ;  /* 0x00008f0086647a23 */ /* 0x100fe40000010867 */
[----:B------:R-:W-:Y:S02]  /*12c90*/  FFMA.FTZ R105, R136, c[0x0][0x23c], -R103 ;  /* 0x00008f0088697a23 */ /* 0x000fe40000010867 */
[----:B------:R-:W-:-:S02]  /*12ca0*/  FFMA.FTZ R111, R22, c[0x0][0x23c], -R35 ;  /* 0x00008f00166f7a23 */ /* 0x000fc40000010823 */
[----:B------:R-:W-:Y:S01]  /*12cb0*/  MUFU.EX2 R25, R25 ;  /* 0x0000001900197308 */ /* 0x000fe20000000800 */
[--C-:B------:R-:W-:Y:S02]  /*12cc0*/  FFMA.FTZ R115, R118, c[0x0][0x23c], -R103.reuse ;  /* 0x00008f0076737a23 */ /* 0x100fe40000010867 */
[----:B------:R-:W-:Y:S02]  /*12cd0*/  FFMA.FTZ R118, R124, c[0x0][0x23c], -R103 ;  /* 0x00008f007c767a23 */ /* 0x000fe40000010867 */
        /* <DEDUP_REMOVED lines=11> */
[----:B------:R-:W-:Y:S01]  /*12d90*/  FFMA.FTZ R110, R120, c[0x0][0x23c], -R103 ;  /* 0x00008f00786e7a23 */ /* 0x000fe20000010867 */
[----:B------:R-:W2:Y:S01]  /*12da0*/  MUFU.EX2 R31, R31 ;  /* 0x0000001f001f7308 */ /* 0x000ea20000000800 */
[----:B-1----:R-:W-:Y:S01]  /*12db0*/  F2FP.BF16.PACK_AB R6, R2, R25 ;  /* 0x000000190206723e */ /* 0x002fe200000010ff */
[----:B------:R-:W-:-:S02]  /*12dc0*/  FFMA.FTZ R34, R34, c[0x0][0x23c], -R35 ;  /* 0x00008f0022227a23 */ /* 0x000fc40000010823 */
[--C-:B------:R-:W-:Y:S02]  /*12dd0*/  FFMA.FTZ R33, R33, c[0x0][0x23c], -R35.reuse ;  /* 0x00008f0021217a23 */ /* 0x100fe40000010823 */
[----:B------:R-:W-:Y:S02]  /*12de0*/  FFMA.FTZ R114, R122, c[0x0][0x23c], -R35 ;  /* 0x00008f007a727a23 */ /* 0x000fe40000010823 */
[----:B------:R-:W1:Y:S01]  /*12df0*/  MUFU.EX2 R32, R32 ;  /* 0x0000002000207308 */ /* 0x000e620000000800 */
[----:B------:R-:W-:-:S07]  /*12e00*/  FFMA.FTZ R103, R121, c[0x0][0x23c], -R103 ;  /* 0x00008f0079677a23 */ /* 0x000fce0000010867 */
[----:B------:R-:W3:Y:S01]  /*12e10*/  MUFU.EX2 R3, R3 ;  /* 0x0000000300037308 */ /* 0x000ee20000000800 */
[-C--:B--2---:R-:W-:Y:S02]  /*12e20*/  FMUL.FTZ R96, R96, R31.reuse ;  /* 0x0000001f60607220 */ /* 0x084fe40000410000 */
[-C--:B------:R-:W-:Y:S02]  /*12e30*/  FMUL.FTZ R97, R97, R31.reuse ;  /* 0x0000001f61617220 */ /* 0x080fe40000410000 */
[-C--:B------:R-:W-:Y:S02]  /*12e40*/  FMUL.FTZ R36, R36, R31.reuse ;  /* 0x0000001f24247220 */ /* 0x080fe40000410000 */
[----:B------:R-:W-:Y:S01]  /*12e50*/  FMUL.FTZ R37, R37, R31 ;  /* 0x0000001f25257220 */ /* 0x000fe20000410000 */
[----:B------:R2:W4:Y:S01]  /*12e60*/  MUFU.EX2 R106, R108 ;  /* 0x0000006c006a7308 */ /* 0x0005220000000800 */
[-C--:B-1----:R-:W-:Y:S02]  /*12e70*/  FMUL.FTZ R98, R98, R32.reuse ;  /* 0x0000002062627220 */ /* 0x082fe40000410000 */
[----:B------:R-:W-:-:S02]  /*12e80*/  FMUL.FTZ R99, R99, R32 ;  /* 0x0000002063637220 */ /* 0x000fc40000410000 */
[-C--:B------:R-:W-:Y:S02]  /*12e90*/  FMUL.FTZ R38, R38, R32.reuse ;  /* 0x0000002026267220 */ /* 0x080fe40000410000 */
[----:B------:R-:W-:Y:S01]  /*12ea0*/  FMUL.FTZ R39, R39, R32 ;  /* 0x0000002027277220 */ /* 0x000fe20000410000 */
[----:B---3--:R-:W-:Y:S01]  /*12eb0*/  F2FP.BF16.PACK_AB R7, R3, R28 ;  /* 0x0000001c0307723e */ /* 0x008fe200000010ff */
[-C--:B------:R-:W-:Y:S01]  /*12ec0*/  FMUL.FTZ R40, R40, R31.reuse ;  /* 0x0000001f28287220 */ /* 0x080fe20000410000 */
[----:B------:R-:W-:Y:S01]  /*12ed0*/  MUFU.EX2 R107, R107 ;  /* 0x0000006b006b7308 */ /* 0x000fe20000000800 */
[----:B------:R-:W-:Y:S02]  /*12ee0*/  FMUL.FTZ R41, R41, R31 ;  /* 0x0000001f29297220 */ /* 0x000fe40000410000 */
[-C--:B------:R-:W-:Y:S02]  /*12ef0*/  FMUL.FTZ R42, R42, R32.reuse ;  /* 0x000000202a2a7220 */ /* 0x080fe40000410000 */
[----:B------:R-:W-:Y:S01]  /*12f00*/  HMMA.16816.F32.BF16 R96, R4, R8, R96 ;  /* 0x000000080460723c */ /* 0x000fe20000041860 */
        /* <DEDUP_REMOVED lines=22> */
[----:B------:R-:W5:Y:S01]  /*13070*/  MUFU.EX2 R109, R109 ;  /* 0x0000006d006d7308 */ /* 0x000f620000000800 */
        /* <DEDUP_REMOVED lines=9> */
[----:B------:R-:W-:Y:S01]  /*13110*/  MUFU.EX2 R115, R115 ;  /* 0x0000007300737308 */ /* 0x000fe20000000800 */
        /* <DEDUP_REMOVED lines=10> */
[----:B------:R-:W-:Y:S02]  /*131c0*/  FMUL.FTZ R71, R71, R32 ;  /* 0x0000002047477220 */ /* 0x000fe40000410000 */
[-C--:B------:R-:W-:Y:S01]  /*131d0*/  FMUL.FTZ R72, R72, R31.reuse ;  /* 0x0000001f48487220 */ /* 0x080fe20000410000 */
[----:B------:R-:W-:Y:S01]  /*131e0*/  MUFU.EX2 R113, R113 ;  /* 0x0000007100717308 */ /* 0x000fe20000000800 */
[----:B---3--:R-:W-:Y:S01]  /*131f0*/  HMMA.16816.F32.BF16 R56, R4, R12, R56 ;  /* 0x0000000c0438723c */ /* 0x008fe20000041838 */
[----:B------:R-:W-:-:S02]  /*13200*/  FMUL.FTZ R73, R73, R31 ;  /* 0x0000001f49497220 */ /* 0x000fc40000410000 */
[-C--:B------:R-:W-:Y:S02]  /*13210*/  FMUL.FTZ R74, R74, R32.reuse ;  /* 0x000000204a4a7220 */ /* 0x080fe40000410000 */
[-C--:B------:R-:W-:Y:S02]  /*13220*/  FMUL.FTZ R75, R75, R32.reuse ;  /* 0x000000204b4b7220 */ /* 0x080fe40000410000 */
[-C--:B------:R-:W-:Y:S01]  /*13230*/  FMUL.FTZ R92, R92, R31.reuse ;  /* 0x0000001f5c5c7220 */ /* 0x080fe20000410000 */
[----:B------:R-:W-:Y:S01]  /*13240*/  HMMA.16816.F32.BF16 R60, R4, R14, R60 ;  /* 0x0000000e043c723c */ /* 0x000fe2000004183c */
[----:B------:R-:W3:Y:S01]  /*13250*/  LDSM.16.MT88.4 R12, [R154+0xa000] ;  /* 0x00a000009a0c783b */ /* 0x000ee20000004200 */
[----:B------:R-:W-:Y:S01]  /*13260*/  FMUL.FTZ R93, R93, R31 ;  /* 0x0000001f5d5d7220 */ /* 0x000fe20000410000 */
[----:B------:R-:W-:Y:S01]  /*13270*/  MUFU.EX2 R124, R124 ;  /* 0x0000007c007c7308 */ /* 0x000fe20000000800 */
[-C--:B------:R-:W-:Y:S02]  /*13280*/  FMUL.FTZ R94, R94, R32.reuse ;  /* 0x000000205e5e7220 */ /* 0x080fe40000410000 */
[----:B------:R-:W-:-:S02]  /*13290*/  FMUL.FTZ R95, R95, R32 ;  /* 0x000000205f5f7220 */ /* 0x000fc40000410000 */
[----:B--2---:R-:W-:Y:S02]  /*132a0*/  FFMA.FTZ R108, R20, c[0x0][0x23c], -R35 ;  /* 0x00008f00146c7a23 */ /* 0x004fe40000010823 */
[-C--:B------:R-:W-:Y:S01]  /*132b0*/  FMUL.FTZ R76, R76, R31.reuse ;  /* 0x0000001f4c4c7220 */ /* 0x080fe20000410000 */
[----:B------:R-:W-:Y:S01]  /*132c0*/  LDSM.16.MT88.4 R20, [R153+0x8800] ;  /* 0x008800009914783b */ /* 0x000fe20000004200 */
[-C--:B------:R-:W-:Y:S01]  /*132d0*/  FMUL.FTZ R77, R77, R31.reuse ;  /* 0x0000001f4d4d7220 */ /* 0x080fe20000410000 */
[----:B------:R-:W-:Y:S01]  /*132e0*/  MUFU.EX2 R116, R116 ;  /* 0x0000007400747308 */ /* 0x000fe20000000800 */
[-C--:B------:R-:W-:Y:S02]  /*132f0*/  FMUL.FTZ R78, R78, R32.reuse ;  /* 0x000000204e4e7220 */ /* 0x080fe40000410000 */
[----:B------:R-:W-:Y:S02]  /*13300*/  FMUL.FTZ R79, R79, R32 ;  /* 0x000000204f4f7220 */ /* 0x000fe40000410000 */
[----:B------:R-:W-:-:S02]  /*13310*/  FMUL.FTZ R80, R80, R31 ;  /* 0x0000001f50507220 */ /* 0x000fc40000410000 */
[-C--:B------:R-:W-:Y:S01]  /*13320*/  FMUL.FTZ R81, R81, R31.reuse ;  /* 0x0000001f51517220 */ /* 0x080fe20000410000 */
[----:B------:R-:W2:Y:S01]  /*13330*/  MUFU.EX2 R108, R108 ;  /* 0x0000006c006c7308 */ /* 0x000ea20000000800 */
[-C--:B------:R-:W-:Y:S02]  /*13340*/  FMUL.FTZ R82, R82, R32.reuse ;  /* 0x0000002052527220 */ /* 0x080fe40000410000 */
[-C--:B------:R-:W-:Y:S01]  /*13350*/  FMUL.FTZ R83, R83, R32.reuse ;  /* 0x0000002053537220 */ /* 0x080fe20000410000 */
[----:B-1----:R-:W-:Y:S01]  /*13360*/  HMMA.16816.F32.BF16 R64, R4, R8, R64 ;  /* 0x000000080440723c */ /* 0x002fe20000041840 */
[-C--:B------:R-:W-:Y:S02]  /*13370*/  FMUL.FTZ R88, R88, R31.reuse ;  /* 0x0000001f58587220 */ /* 0x080fe40000410000 */
[----:B------:R-:W-:Y:S01]  /*13380*/  FMUL.FTZ R89, R89, R31 ;  /* 0x0000001f59597220 */ /* 0x000fe20000410000 */
[----:B------:R-:W1:Y:S01]  /*13390*/  MUFU.EX2 R117, R117 ;  /* 0x0000007500757308 */ /* 0x000e620000000800 */
[----:B------:R-:W-:-:S02]  /*133a0*/  FMUL.FTZ R90, R90, R32 ;  /* 0x000000205a5a7220 */ /* 0x000fc40000410000 */
[-C--:B------:R-:W-:Y:S01]  /*133b0*/  FMUL.FTZ R91, R91, R32.reuse ;  /* 0x000000205b5b7220 */ /* 0x080fe20000410000 */
[C---:B------:R-:W-:Y:S01]  /*133c0*/  HMMA.16816.F32.BF16 R68, R4.reuse, R10, R68 ;  /* 0x0000000a0444723c */ /* 0x040fe20000041844 */
[----:B------:R-:W1:Y:S01]  /*133d0*/  LDSM.16.MT88.4 R8, [R153+0xa000] ;  /* 0x00a000009908783b */ /* 0x000e620000004200 */
[-C--:B------:R-:W-:Y:S02]  /*133e0*/  FMUL.FTZ R84, R84, R31.reuse ;  /* 0x0000001f54547220 */ /* 0x080fe40000410000 */
[----:B------:R-:W-:Y:S01]  /*133f0*/  FMUL.FTZ R85, R85, R31 ;  /* 0x0000001f55557220 */ /* 0x000fe20000410000 */
[----:B------:R-:W-:Y:S01]  /*13400*/  MUFU.EX2 R112, R112 ;  /* 0x0000007000707308 */ /* 0x000fe20000000800 */
[-C--:B------:R-:W-:Y:S02]  /*13410*/  FMUL.FTZ R86, R86, R32.reuse ;  /* 0x0000002056567220 */ /* 0x080fe40000410000 */
[----:B---3--:R-:W-:Y:S01]  /*13420*/  HMMA.16816.F32.BF16 R72, R4, R12, R72 ;  /* 0x0000000c0448723c */ /* 0x008fe20000041848 */
[----:B------:R-:W-:-:S02]  /*13430*/  FMUL.FTZ R87, R87, R32 ;  /* 0x0000002057577220 */ /* 0x000fc40000410000 */
[----:B------:R-:W-:Y:S02]  /*13440*/  FFMA.FTZ R35, R123, c[0x0][0x23c], -R35 ;  /* 0x00008f007b237a23 */ /* 0x000fe40000010823 */
[----:B------:R-:W3:Y:S01]  /*13450*/  MUFU.EX2 R119, R119 ;  /* 0x0000007700777308 */ /* 0x000ee20000000800 */
[----:B------:R-:W-:Y:S02]  /*13460*/  FFMA.FTZ R31, R183, R31, R30 ;  /* 0x0000001fb71f7223 */ /* 0x000fe4000001001e */
[----:B------:R-:W-:Y:S01]  /*13470*/  HMMA.16816.F32.BF16 R92, R4, R14, R92 ;  /* 0x0000000e045c723c */ /* 0x000fe2000004185c */
[----:B------:R-:W2:Y:S01]  /*13480*/  LDSM.16.MT88.4 R12, [R156+0x8800] ;  /* 0x008800009c0c783b */ /* 0x000ea20000004200 */
[----:B------:R-:W-:Y:S02]  /*13490*/  FFMA.FTZ R29, R181, R32, R29 ;  /* 0x00000020b51d7223 */ /* 0x000fe4000001001d */
[----:B------:R-:W-:Y:S01]  /*134a0*/  FADD.FTZ R24, R24, R31 ;  /* 0x0000001f18187221 */ /* 0x000fe20000010000 */
[----:B------:R-:W-:Y:S01]  /*134b0*/  MUFU.EX2 R101, R101 ;  /* 0x0000006500657308 */ /* 0x000fe20000000800 */
[----:B------:R-:W-:-:S02]  /*134c0*/  FADD.FTZ R29, R0, R29 ;  /* 0x0000001d001d7221 */ /* 0x000fc40000010000 */
[C---:B------:R-:W-:Y:S01]  /*134d0*/  HMMA.16816.F32.BF16 R88, R4.reuse, R16, R88 ;  /* 0x000000100458723c */ /* 0x040fe20000041858 */
[----:B------:R-:W-:Y:S02]  /*134e0*/  FADD.FTZ R25, R25, R24 ;  /* 0x0000001819197221 */ /* 0x000fe40000010000 */
[----:B------:R-:W-:Y:S02]  /*134f0*/  FADD.FTZ R28, R28, R29 ;  /* 0x0000001d1c1c7221 */ /* 0x000fe40000010000 */
[----:B------:R-:W2:Y:S01]  /*13500*/  MUFU.EX2 R102, R102 ;  /* 0x0000006600667308 */ /* 0x000ea20000000800 */
[----:B------:R-:W-:Y:S02]  /*13510*/  FADD.FTZ R2, R2, R25 ;  /* 0x0000001902027221 */ /* 0x000fe40000010000 */
[----:B------:R-:W-:Y:S01]  /*13520*/  HMMA.16816.F32.BF16 R84, R4, R18, R84 ;  /* 0x000000120454723c */ /* 0x000fe20000041854 */
[----:B------:R-:W3:Y:S01]  /*13530*/  LDSM.16.MT88.4 R16, [R152+0x8800] ;  /* 0x008800009810783b */ /* 0x000ee20000004200 */
[----:B------:R-:W-:-:S03]  /*13540*/  FADD.FTZ R3, R3, R28 ;  /* 0x0000001c03037221 */ /* 0x000fc60000010000 */
[----:B------:R-:W-:Y:S01]  /*13550*/  MUFU.EX2 R110, R110 ;  /* 0x0000006e006e7308 */ /* 0x000fe20000000800 */
[----:B----4-:R-:W-:Y:S02]  /*13560*/  FADD.FTZ R0, R106, R3 ;  /* 0x000000036a007221 */ /* 0x010fe40000010000 */
[----:B-1----:R-:W-:Y:S02]  /*13570*/  HMMA.16816.F32.BF16 R76, R4, R8, R76 ;  /* 0x00000008044c723c */ /* 0x002fe4000004184c */
[----:B-----5:R-:W-:-:S03]  /*13580*/  FADD.FTZ R0, R109, R0 ;  /* 0x000000006d007221 */ /* 0x020fc60000010000 */
[----:B------:R-:W-:Y:S03]  /*13590*/  MUFU.EX2 R103, R103 ;  /* 0x0000006700677308 */ /* 0x000fe60000000800 */
[----:B------:R-:W-:Y:S01]  /*135a0*/  HMMA.16816.F32.BF16 R80, R4, R10, R80 ;  /* 0x0000000a0450723c */ /* 0x000fe20000041850 */
[----:B------:R-:W1:Y:S04]  /*135b0*/  LDSM.16.MT88.4 R8, [R154+0x8800] ;  /* 0x008800009a08783b */ /* 0x000e680000004200 */
[----:B------:R-:W-:Y:S02]  /*135c0*/  MUFU.EX2 R34, R34 ;  /* 0x0000002200227308 */ /* 0x000fe40000000800 */
[----:B------:R-:W-:Y:S01]  /*135d0*/  F2FP.BF16.PACK_AB R4, R104, R107 ;  /* 0x0000006b6804723e */ /* 0x000fe200000010ff */
[----:B------:R-:W-:Y:S01]  /*135e0*/  FADD.FTZ R107, R107, R2 ;  /* 0x000000026b6b7221 */ /* 0x000fe20000010000 */
[----:B------:R-:W-:-:S02]  /*135f0*/  F2FP.BF16.PACK_AB R5, R109, R106 ;  /* 0x0000006a6d05723e */ /* 0x000fc400000010ff */
[----:B------:R-:W-:Y:S02]  /*13600*/  F2FP.BF16.PACK_AB R6, R105, R100 ;  /* 0x000000646906723e */ /* 0x000fe400000010ff */
[----:B------:R-:W4:Y:S01]  /*13610*/  MUFU.EX2 R33, R33 ;  /* 0x0000002100217308 */ /* 0x000f220000000800 */
[----:B--2---:R-:W-:Y:S01]  /*13620*/  F2FP.BF16.PACK_AB R7, R108, R111 ;  /* 0x0000006f6c07723e */ /* 0x004fe200000010ff */
[----:B------:R-:W-:-:S04]  /*13630*/  FADD.FTZ R3, R104, R107 ;  /* 0x0000006b68037221 */ /* 0x000fc80000010000 */
[----:B------:R-:W-:Y:S02]  /*13640*/  FADD.FTZ R100, R100, R3 ;  /* 0x0000000364647221 */ /* 0x000fe40000010000 */
[C---:B------:R-:W-:Y:S01]  /*13650*/  HMMA.16816.F32.BF16 R96, R4.reuse, R12, R96 ;  /* 0x0000000c0460723c */ /* 0x040fe20000041860 */
[----:B------:R-:W-:Y:S01]  /*13660*/  MUFU.EX2 R114, R114 ;  /* 0x0000007200727308 */ /* 0x000fe20000000800 */
[----:B------:R-:W-:Y:S02]  /*13670*/  FADD.FTZ R3, R111, R0 ;  /* 0x000000006f037221 */ /* 0x000fe40000010000 */
[----:B------:R-:W-:Y:S01]  /*13680*/  FADD.FTZ R0, R105, R100 ;  /* 0x0000006469007221 */ /* 0x000fe20000010000 */
[----:B------:R-:W-:Y:S01]  /*13690*/  MOV R100, R27 ;  /* 0x0000001b00647202 */ /* 0x000fe20000000f00 */
[----:B------:R-:W-:Y:S02]  /*136a0*/  FADD.FTZ R3, R108, R3 ;  /* 0x000000036c037221 */ /* 0x000fe40000010000 */
[C---:B------:R-:W-:Y:S01]  /*136b0*/  HMMA.16816.F32.BF16 R36, R4.reuse, R14, R36 ;  /* 0x0000000e0424723c */ /* 0x040fe20000041824 */
[----:B------:R-:W2:Y:S01]  /*136c0*/  LDSM.16.MT88.4 R12, [R156+0xa800] ;  /* 0x00a800009c0c783b */ /* 0x000ea20000004200 */
[----:B------:R-:W5:Y:S06]  /*136d0*/  MUFU.EX2 R35, R35 ;  /* 0x0000002300237308 */ /* 0x000f6c0000000800 */
[C---:B---3--:R-:W-:Y:S08]  /*136e0*/  HMMA.16816.F32.BF16 R56, R4.reuse, R16, R56 ;  /* 0x000000100438723c */ /* 0x048ff00000041838 */
[C---:B-1----:R-:W-:Y:S08]  /*136f0*/  HMMA.16816.F32.BF16 R40, R4.reuse, R8, R40 ;  /* 0x000000080428723c */ /* 0x042ff00000041828 */
[C---:B------:R-:W-:Y:S01]  /*13700*/  HMMA.16816.F32.BF16 R44, R4.reuse, R10, R44 ;  /* 0x0000000a042c723c */ /* 0x040fe2000004182c */
[----:B------:R-:W1:Y:S07]  /*13710*/  LDSM.16.MT88.4 R8, [R154+0xa800] ;  /* 0x00a800009a08783b */ /* 0x000e6e0000004200 */
[C---:B------:R-:W-:Y:S01]  /*13720*/  HMMA.16816.F32.BF16 R60, R4.reuse, R18, R60 ;  /* 0x00000012043c723c */ /* 0x040fe2000004183c */
[----:B------:R-:W3:Y:S07]  /*13730*/  LDSM.16.MT88.4 R16, [R152+0xa800] ;  /* 0x00a800009810783b */ /* 0x000eee0000004200 */
[C---:B------:R-:W-:Y:S08]  /*13740*/  HMMA.16816.F32.BF16 R48, R4.reuse, R20, R48 ;  /* 0x000000140430723c */ /* 0x040ff00000041830 */
        /* <DEDUP_REMOVED lines=25> */
[----:B-1----:R-:W-:Y:S01]  /*138e0*/  HMMA.16816.F32.BF16 R40, R4, R8, R40 ;  /* 0x000000080428723c */ /* 0x002fe20000041828 */
[----:B------:R-:W-:Y:S02]  /*138f0*/  FADD.FTZ R124, R124, R113 ;  /* 0x000000717c7c7221 */ /* 0x000fe40000010000 */
[----:B------:R-:W-:-:S05]  /*13900*/  FADD.FTZ R119, R119, R112 ;  /* 0x0000007077777221 */ /* 0x000fca0000010000 */
[C---:B------:R-:W-:Y:S01]  /*13910*/  HMMA.16816.F32.BF16 R44, R4.reuse, R10, R44 ;  /* 0x0000000a042c723c */ /* 0x040fe2000004182c */
[----:B------:R-:W1:Y:S07]  /*13920*/  LDSM.16.MT88.4 R8, [R154+0xb000] ;  /* 0x00b000009a08783b */ /* 0x000e6e0000004200 */
[C---:B---3--:R-:W-:Y:S08]  /*13930*/  HMMA.16816.F32.BF16 R56, R4.reuse, R16, R56 ;  /* 0x000000100438723c */ /* 0x048ff00000041838 */
[C---:B--2---:R-:W-:Y:S08]  /*13940*/  HMMA.16816.F32.BF16 R96, R4.reuse, R12, R96 ;  /* 0x0000000c0460723c */ /* 0x044ff00000041860 */
[C---:B------:R-:W-:Y:S01]  /*13950*/  HMMA.16816.F32.BF16 R36, R4.reuse, R14, R36 ;  /* 0x0000000e0424723c */ /* 0x040fe20000041824 */
[----:B------:R-:W2:Y:S07]  /*13960*/  LDSM.16.MT88.4 R12, [R156+0xb000] ;  /* 0x00b000009c0c783b */ /* 0x000eae0000004200 */
[C---:B------:R-:W-:Y:S01]  /*13970*/  HMMA.16816.F32.BF16 R60, R4.reuse, R18, R60 ;  /* 0x00000012043c723c */ /* 0x040fe2000004183c */
[----:B------:R-:W3:Y:S07]  /*13980*/  LDSM.16.MT88.4 R16, [R152+0xb000] ;  /* 0x00b000009810783b */ /* 0x000eee0000004200 */
[C---:B------:R-:W-:Y:S08]  /*13990*/  HMMA.16816.F32.BF16 R48, R4.reuse, R20, R48 ;  /* 0x000000140430723c */ /* 0x040ff00000041830 */
[C---:B-1----:R-:W-:Y:S08]  /*139a0*/  HMMA.16816.F32.BF16 R72, R4.reuse, R8, R72 ;  /* 0x000000080448723c */ /* 0x042ff00000041848 */
[C---:B------:R-:W-:Y:S01]  /*139b0*/  HMMA.16816.F32.BF16 R92, R4.reuse, R10, R92 ;  /* 0x0000000a045c723c */ /* 0x040fe2000004185c */
[----:B------:R-:W-:Y:S07]  /*139c0*/  LDSM.16.MT88.4 R8, [R156+0x9800] ;  /* 0x009800009c08783b */ /* 0x000fee0000004200 */
[C---:B------:R-:W-:Y:S01]  /*139d0*/  HMMA.16816.F32.BF16 R52, R4.reuse, R22, R52 ;  /* 0x000000160434723c */ /* 0x040fe20000041834 */
[----:B------:R-:W-:Y:S07]  /*139e0*/  LDSM.16.MT88.4 R20, [R154+0x9800] ;  /* 0x009800009a14783b */ /* 0x000fee0000004200 */
[C---:B--2---:R-:W-:Y:S08]  /*139f0*/  HMMA.16816.F32.BF16 R64, R4.reuse, R12, R64 ;  /* 0x0000000c0440723c */ /* 0x044ff00000041840 */
[C---:B------:R-:W-:Y:S01]  /*13a00*/  HMMA.16816.F32.BF16 R68, R4.reuse, R14, R68 ;  /* 0x0000000e0444723c */ /* 0x040fe20000041844 */
[----:B------:R-:W1:Y:S07]  /*13a10*/  LDSM.16.MT88.4 R12, [R153+0xb000] ;  /* 0x00b00000990c783b */ /* 0x000e6e0000004200 */
[C---:B---3--:R-:W-:Y:S08]  /*13a20*/  HMMA.16816.F32.BF16 R88, R4.reuse, R16, R88 ;  /* 0x000000100458723c */ /* 0x048ff00000041858 */
[C---:B------:R-:W-:Y:S01]  /*13a30*/  HMMA.16816.F32.BF16 R84, R4.reuse, R18, R84 ;  /* 0x000000120454723c */ /* 0x040fe20000041854 */
[----:B------:R-:W2:Y:S07]  /*13a40*/  LDSM.16.MT88.4 R16, [R153+0x9800] ;  /* 0x009800009910783b */ /* 0x000eae0000004200 */
        /* <DEDUP_REMOVED lines=25> */
[C---:B---3--:R-:W-:Y:S08]  /*13be0*/  HMMA.16816.F32.BF16 R64, R4.reuse, R8, R64 ;  /* 0x000000080440723c */ /* 0x048ff00000041840 */
[C---:B------:R-:W-:Y:S01]  /*13bf0*/  HMMA.16816.F32.BF16 R68, R4.reuse, R10, R68 ;  /* 0x0000000a0444723c */ /* 0x040fe20000041844 */
[----:B------:R-:W3:Y:S07]  /*13c00*/  LDSM.16.MT88.4 R8, [R152+0xb800] ;  /* 0x00b800009808783b */ /* 0x000eee0000004200 */
[C---:B------:R-:W-:Y:S08]  /*13c10*/  HMMA.16816.F32.BF16 R44, R4.reuse, R22, R44 ;  /* 0x00000016042c723c */ /* 0x040ff0000004182c */
[C---:B--2---:R-:W-:Y:S08]  /*13c20*/  HMMA.16816.F32.BF16 R72, R4.reuse, R16, R72 ;  /* 0x000000100448723c */ /* 0x044ff00000041848 */
[C---:B------:R-:W-:Y:S08]  /*13c30*/  HMMA.16816.F32.BF16 R92, R4.reuse, R18, R92 ;  /* 0x00000012045c723c */ /* 0x040ff0000004185c */
[C---:B-1----:R-:W-:Y:S08]  /*13c40*/  HMMA.16816.F32.BF16 R76, R4.reuse, R12, R76 ;  /* 0x0000000c044c723c */ /* 0x042ff0000004184c */
[C---:B------:R-:W-:Y:S08]  /*13c50*/  HMMA.16816.F32.BF16 R80, R4.reuse, R14, R80 ;  /* 0x0000000e0450723c */ /* 0x040ff00000041850 */
[C---:B---3--:R-:W-:Y:S08]  /*13c60*/  HMMA.16816.F32.BF16 R88, R4.reuse, R8, R88 ;  /* 0x000000080458723c */ /* 0x048ff00000041858 */
[----:B------:R-:W-:Y:S11]  /*13c70*/  HMMA.16816.F32.BF16 R84, R4, R10, R84 ;  /* 0x0000000a0454723c */ /* 0x000ff60000041854 */
[----:B------:R-:W-:Y:S08]  /*13c80*/  @!UPT UIADD3 URZ, URZ, URZ, URZ ;  /* 0x0000003f3f3ff290 */ /* 0x000ff0000fffe03f */
.L_x_6269:
        /* <DEDUP_REMOVED lines=11> */
.L_x_6279:
        /* <DEDUP_REMOVED lines=66> */
.L_x_6276:
[----:B------:R-:W-:Y:S02]  /*14160*/  LOP3.LUT P4, RZ, R177, 0x1, RZ, 0xc0, !PT ;  /* 0x00000001b1ff7812 */ /* 0x000fe4000788c0ff */
[----:B------:R-:W-:Y:S02]  /*14170*/  IADD3 R103, P0, R167, R182, RZ ;  /* 0x000000b6a7677210 */ /* 0x000fe40007f1e0ff */
[-C--:B------:R-:W-:Y:S02]  /*14180*/  LEA R2, P6, R182, R180.reuse, 0x1 ;  /* 0x000000b4b6027211 */ /* 0x080fe400078c08ff */
[----:B------:R-:W-:Y:S01]  /*14190*/  LOP3.LUT P2, RZ, R177, 0x2, RZ, 0xc0, !PT ;  /* 0x00000002b1ff7812 */ /* 0x000fe2000784c0ff */
[--C-:B------:R-:W-:Y:S01]  /*141a0*/  IMAD.X R102, R166, 0x1, R3.reuse, P0 ;  /* 0x00000001a6667824 */ /* 0x100fe200000e0603 */
[----:B------:R-:W-:Y:S02]  /*141b0*/  LEA.HI.X R3, R182, R185, R3, 0x1, P6 ;  /* 0x000000b9b6037211 */ /* 0x000fe400030f0c03 */
[----:B------:R-:W-:Y:S03]  /*141c0*/  IADD3 R100, P1, R167, R103, RZ ;  /* 0x00000067a7647210 */ /* 0x000fe60007f3e0ff */
[----:B------:R-:W-:Y:S01]  /*141d0*/  @!PT LDS RZ, [RZ] ;  /* 0x00000000fffff984 */ /* 0x000fe20000000800 */
[----:B------:R-:W-:Y:S01]  /*141e0*/  @!PT LDS RZ, [RZ] ;  /* 0x00000000fffff984 */ /* 0x000fe20000000800 */
[----:B------:R-:W-:Y:S01]  /*141f0*/  @!PT LDS RZ, [RZ] ;  /* 0x00000000fffff984 */ /* 0x000fe20000000800 */
[----:B------:R1:W-:Y:S01]  /*14200*/  @P4 LDGSTS.E.BYPASS.LTC128B.128 [R172+0x8000], [R2.64] ;  /* 0x0800000002ac4fae */ /* 0x0003e2000b901d46 */
[CC--:B------:R-:W-:Y:S01]  /*14210*/  @P4 LEA R190, P5, R103.reuse, R180.reuse, 0x1 ;  /* 0x000000b467be4211 */ /* 0x0c0fe200078a08ff */
[--C-:B------:R-:W-:Y:S01]  /*14220*/  IMAD.X R189, R166, 0x1, R102.reuse, P1 ;  /* 0x00000001a6bd7824 */ /* 0x100fe200008e0666 */
[CC--:B------:R-:W-:Y:S01]  /*14230*/  @P4 LEA R194, P6, R100.reuse, R180.reuse, 0x1 ;  /* 0x000000b464c24211 */ /* 0x0c0fe200078c08ff */
[----:B------:R-:W-:Y:S01]  /*14240*/  @!P4 STS.128 [R172+0x8000], RZ ;  /* 0x008000ffac00c388 */ /* 0x000fe20000000c00 */
[CCC-:B------:R-:W-:Y:S02]  /*14250*/  @P4 LEA.HI.X R191, R103.reuse, R185.reuse, R102.reuse, 0x1, P5 ;  /* 0x000000b967bf4211 */ /* 0x1c0fe400028f0c66 */
[C---:B------:R-:W-:Y:S01]  /*14260*/  @P2 LEA R186, P0, R103.reuse, R180, 0x1 ;  /* 0x000000b467ba2211 */ /* 0x040fe200078008ff */
[----:B------:R-:W-:Y:S01]  /*14270*/  @!PT LDS RZ, [RZ] ;  /* 0x00000000fffff984 */ /* 0x000fe20000000800 */
[----:B------:R-:W-:Y:S01]  /*14280*/  @!PT LDS RZ, [RZ] ;  /* 0x00000000fffff984 */ /* 0x000fe20000000800 */
[----:B------:R-:W-:Y:S01]  /*14290*/  @!PT LDS RZ, [RZ] ;  /* 0x00000000fffff984 */ /* 0x000fe20000000800 */
[----:B------:R1:W-:Y:S01]  /*142a0*/  @P2 LDGSTS.E.BYPASS.LTC128B.128 [R172+0xa000], [R2.64+0x80] ;  /* 0x0a00008002ac2fae */ /* 0x0003e2000b901d46 */
[CCC-:B------:R-:W-:Y:S02]  /*142b0*/  @P4 LEA.HI.X R195, R100.reuse, R185.reuse, R189.reuse, 0x1, P6 ;  /* 0x000000b964c34211 */ /* 0x1c0fe400030f0cbd */
[-C--:B------:R-:W-:Y:S01]  /*142c0*/  @P2 LEA.HI.X R187, R103, R185.reuse, R102, 0x1, P0 ;  /* 0x000000b967bb2211 */ /* 0x080fe200000f0c66 */
[----:B------:R-:W-:Y:S01]  /*142d0*/  @!P2 STS.128 [R172+0xa000], RZ ;  /* 0x00a000ffac00a388 */ /* 0x000fe20000000c00 */
[----:B------:R-:W-:Y:S02]  /*142e0*/  IADD3 R103, P0, R167, R100, RZ ;  /* 0x00000064a7677210 */ /* 0x000fe40007f1e0ff */
[-C--:B------:R-:W-:Y:S01]  /*142f0*/  @P2 LEA R188, P1, R100, R180.reuse, 0x1 ;  /* 0x000000b464bc2211 */ /* 0x080fe200078208ff */
[----:B------:R-:W-:Y:S01]  /*14300*/  @!PT LDS RZ, [RZ] ;  /* 0x00000000fffff984 */ /* 0x000fe20000000800 */
[----:B------:R-:W-:Y:S01]  /*14310*/  @!PT LDS RZ, [RZ] ;  /* 0x00000000fffff984 */ /* 0x000fe20000000800 */
[----:B------:R-:W-:Y:S01]  /*14320*/  @!PT LDS RZ, [RZ] ;  /* 0x00000000fffff984 */ /* 0x000fe20000000800 */
[----:B------:R1:W-:Y:S01]  /*14330*/  @P4 LDGSTS.E.BYPASS.LTC128B.128 [R172+0x8800], [R190.64] ;  /* 0x08800000beac4fae */ /* 0x0003e2000b901d46 */
[CC--:B------:R-:W-:Y:S01]  /*14340*/  @P4 LEA R192, P5, R103.reuse, R180.reuse, 0x1 ;  /* 0x000000b467c04211 */ /* 0x0c0fe200078a08ff */
[--C-:B------:R-:W-:Y:S01]  /*14350*/  IMAD.X R102, R166, 0x1, R189.reuse, P0 ;  /* 0x00000001a6667824 */ /* 0x100fe200000e06bd */
[-C--:B------:R-:W-:Y:S01]  /*14360*/  @P2 LEA.HI.X R189, R100, R185.reuse, R189, 0x1, P1 ;  /* 0x000000b964bd2211 */ /* 0x080fe200008f0cbd */
[----:B------:R-:W-:Y:S01]  /*14370*/  @!P4 STS.128 [R172+0x8800], RZ ;  /* 0x008800ffac00c388 */ /* 0x000fe20000000c00 */
[C---:B------:R-:W-:Y:S01]  /*14380*/  @P2 LEA R184, P0, R103.reuse, R180, 0x1 ;  /* 0x000000b467b82211 */ /* 0x040fe200078008ff */
[----:B------:R-:W-:Y:S01]  /*14390*/  IMAD.MOV.U32 R180, RZ, RZ, R2 ;  /* 0x000000ffffb47224 */ /* 0x000fe200078e0002 */
[CCC-:B------:R-:W-:Y:S01]  /*143a0*/  @P4 LEA.HI.X R193, R103.reuse, R185.reuse, R102.reuse, 0x1, P5 ;  /* 0x000000b967c14211 */ /* 0x1c0fe200028f0c66 */
[----:B------:R-:W-:Y:S01]  /*143b0*/  @!PT LDS RZ, [RZ] ;  /* 0x00000000fffff984 */ /* 0x000fe20000000800 */
[----:B------:R-:W-:Y:S01]  /*143c0*/  @!PT LDS RZ, [RZ] ;  /* 0x00000000fffff984 */ /* 0x000fe20000000800 */
[----:B------:R-:W-:Y:S01]  /*143d0*/  @!PT LDS RZ, [RZ] ;  /* 0x00000000fffff984 */ /* 0x000fe20000000800 */
[----:B------:R1:W-:Y:S01]  /*143e0*/  @P2 LDGSTS.E.BYPASS.LTC128B.128 [R172+0xa800], [R186.64+0x80] ;  /* 0x0a800080baac2fae */ /* 0x0003e2000b901d46 */
[----:B------:R-:W-:Y:S02]  /*143f0*/  @P2 LEA.HI.X R185, R103, R185, R102, 0x1, P0 ;  /* 0x000000b967b92211 */ /* 0x000fe400000f0c66 */
[----:B------:R-:W-:Y:S01]  /*14400*/  ISETP.GT.AND P0, PT, R176, R163, PT ;  /* 0x000000a3b000720c */ /* 0x000fe20003f04270 */
        /* <DEDUP_REMOVED lines=27> */
[----:B------:R-:W2:Y:S04]  /*145c0*/  LDSM.16.M88.4 R120, [R161+0x5800] ;  /* 0x00580000a178783b */ /* 0x000ea80000000200 */
[----:B------:R-:W-:Y:S04]  /*145d0*/  LDSM.16.M88.4 R124, [R160] ;  /* 0x00000000a07c783b */ /* 0x000fe80000000200 */
[----:B------:R-:W1:Y:S04]  /*145e0*/  LDSM.16.M88.4 R128, [R159] ;  /* 0x000000009f80783b */ /* 0x000e680000000200 */
[----:B------:R-:W1:Y:S04]  /*145f0*/  LDSM.16.M88.4 R132, [R151] ;  /* 0x000000009784783b */ /* 0x000e680000000200 */
[----:B------:R-:W1:Y:S04]  /*14600*/  LDSM.16.M88.4 R136, [R150] ;  /* 0x000000009688783b */ /* 0x000e680000000200 */
[----:B------:R-:W1:Y:S01]  /*14610*/  LDSM.16.M88.4 R140, [R149] ;  /* 0x00000000958c783b */ /* 0x000e620000000200 */
[C---:B---3--:R-:W-:Y:S08]  /*14620*/  HMMA.16816.F32.BF16 R4, R104.reuse, R108, RZ ;  /* 0x0000006c6804723c */ /* 0x048ff000000418ff */
[C---:B------:R-:W-:Y:S01]  /*14630*/  HMMA.16816.F32.BF16 R8, R104.reuse, R110, RZ ;  /* 0x0000006e6808723c */ /* 0x040fe200000418ff */
[----:B------:R-:W-:Y:S07]  /*14640*/  LDSM.16.M88.4 R108, [R155+0x4000] ;  /* 0x004000009b6c783b */ /* 0x000fee0000000200 */
[C---:B----4-:R-:W-:Y:S08]  /*14650*/  HMMA.16816.F32.BF16 R12, R104.reuse, R112, RZ ;  /* 0x00000070680c723c */ /* 0x050ff000000418ff */
[C---:B------:R-:W-:Y:S01]  /*14660*/  HMMA.16816.F32.BF16 R16, R104.reuse, R114, RZ ;  /* 0x000000726810723c */ /* 0x040fe200000418ff */
[----:B------:R-:W-:Y:S07]  /*14670*/  LDSM.16.M88.4 R112, [R155+0x4800] ;  /* 0x004800009b70783b */ /* 0x000fee0000000200 */
[C---:B-----5:R-:W-:Y:S08]  /*14680*/  HMMA.16816.F32.BF16 R20, R104.reuse, R116, RZ ;  /* 0x000000746814723c */ /* 0x060ff000000418ff */
[C---:B------:R-:W-:Y:S01]  /*14690*/  HMMA.16816.F32.BF16 R24, R104.reuse, R118, RZ ;  /* 0x000000766818723c */ /* 0x040fe200000418ff */
[----:B------:R-:W-:Y:S07]  /*146a0*/  LDSM.16.M88.4 R116, [R155+0x5000] ;  /* 0x005000009b74783b */ /* 0x000fee0000000200 */
[C---:B--2---:R-:W-:Y:S08]  /*146b0*/  HMMA.16816.F32.BF16 R28, R104.reuse, R120, RZ ;  /* 0x00000078681c723c */ /* 0x044ff000000418ff */
[----:B------:R-:W-:Y:S01]  /*146c0*/  HMMA.16816.F32.BF16 R32, R104, R122, RZ ;  /* 0x0000007a6820723c */ /* 0x000fe200000418ff */
[----:B------:R-:W2:Y:S04]  /*146d0*/  LDSM.16.M88.4 R104, [R158] ;  /* 0x000000009e68783b */ /* 0x000ea80000000200 */
[----:B------:R-:W3:Y:S03]  /*146e0*/  LDSM.16.M88.4 R120, [R155+0x5800] ;  /* 0x005800009b78783b */ /* 0x000ee60000000200 */
[C---:B-1----:R-:W-:Y:S08]  /*146f0*/  HMMA.16816.F32.BF16 R4, R124.reuse, R128, R4 ;  /* 0x000000807c04723c */ /* 0x042ff00000041804 */
[C---:B------:R-:W-:Y:S08]  /*14700*/  HMMA.16816.F32.BF16 R8, R124.reuse, R130, R8 ;  /* 0x000000827c08723c */ /* 0x040ff00000041808 */
[C---:B------:R-:W-:Y:S08]  /*14710*/  HMMA.16816.F32.BF16 R12, R124.reuse, R132, R12 ;  /* 0x000000847c0c723c */ /* 0x040ff0000004180c */
[C---:B------:R-:W-:Y:S08]  /*14720*/  HMMA.16816.F32.BF16 R16, R124.reuse, R134, R16 ;  /* 0x000000867c10723c */ /* 0x040ff00000041810 */
[C---:B------:R-:W-:Y:S08]  /*14730*/  HMMA.16816.F32.BF16 R20, R124.reuse, R136, R20 ;  /* 0x000000887c14723c */ /* 0x040ff00000041814 */
[C---:B------:R-:W-:Y:S08]  /*14740*/  HMMA.16816.F32.BF16 R24, R124.reuse, R138, R24 ;  /* 0x0000008a7c18723c */ /* 0x040ff00000041818 */
[C---:B------:R-:W-:Y:S08]  /*14750*/  HMMA.16816.F32.BF16 R28, R124.reuse, R140, R28 ;  /* 0x0000008c7c1c723c */ /* 0x040ff0000004181c */
[----:B------:R-:W-:Y:S01]  /*14760*/  HMMA.16816.F32.BF16 R32, R124, R142, R32 ;  /* 0x0000008e7c20723c */ /* 0x000fe20000041820 */
[----:B------:R-:W-:Y:S07]  /*14770*/  LDSM.16.M88.4 R124, [R148+0x1000] ;  /* 0x00100000947c783b */ /* 0x000fee0000000200 */
[C---:B--2---:R-:W-:Y:S08]  /*14780*/  HMMA.16816.F32.BF16 R4, R104.reuse, R108, R4 ;  /* 0x0000006c6804723c */ /* 0x044ff00000041804 */
[C---:B------:R-:W-:Y:S01]  /*14790*/  HMMA.16816.F32.BF16 R8, R104.reuse, R110, R8 ;  /* 0x0000006e6808723c */ /* 0x040fe20000041808 */
[----:B------:R-:W-:Y:S07]  /*147a0*/  LDSM.16.M88.4 R108, [R157] ;  /* 0x000000009d6c783b */ /* 0x000fee0000000200 */
[C---:B------:R-:W-:Y:S08]  /*147b0*/  HMMA.16816.F32.BF16 R12, R104.reuse, R112, R12 ;  /* 0x00000070680c723c */ /* 0x040ff0000004180c */
[C---:B------:R-:W-:Y:S01]  /*147c0*/  HMMA.16816.F32.BF16 R16, R104.reuse, R114, R16 ;  /* 0x000000726810723c */ /* 0x040fe20000041810 */
[----:B------:R-:W1:Y:S07]  /*147d0*/  LDSM.16.M88.4 R112, [R148] ;  /* 0x000000009470783b */ /* 0x000e6e0000000200 */
        /* <DEDUP_REMOVED lines=30> */
[----:B------:R-:W-:Y:S01]  /*149c0*/  HMMA.16816.F32.BF16 R32, R112, R106, R32 ;  /* 0x0000006a7020723c */ /* 0x000fe20000041820 */
[----:B------:R-:W3:Y:S04]  /*149d0*/  LDSM.16.M88.4 R104, [R144] ;  /* 0x000000009068783b */ /* 0x000ee80000000200 */
[----:B------:R-:W-:Y:S03]  /*149e0*/  LDSM.16.M88.4 R112, [R158+0x2000] ;  /* 0x002000009e70783b */ /* 0x000fe60000000200 */
        /* <DEDUP_REMOVED lines=24> */
[----:B------:R-:W3:Y:S01]  /*14b70*/  LDSM.16.M88.4 R104, [R148+0x3800] ;  /* 0x003800009468783b */ /* 0x000ee20000000200 */
[----:B------:R-:W-:Y:S04]  /*14b80*/  DEPBAR.LE SB0, 0x0 ;  /* 0x000080000000791a */ /* 0x000fe80000000000 */
[----:B------:R-:W-:Y:S02]  /*14b90*/  BAR.SYNC.DEFER_BLOCKING 0x0 ;  /* 0x0000000000007b1d */ /* 0x000fe40000010000 */
[C---:B-1----:R-:W-:Y:S08]  /*14ba0*/  HMMA.16816.F32.BF16 R4, R108.reuse, R116, R4 ;  /* 0x000000746c04723c */ /* 0x042ff00000041804 */
[C---:B------:R-:W-:Y:S08]  /*14bb0*/  HMMA.16816.F32.BF16 R8, R108.reuse, R118, R8 ;  /* 0x000000766c08723c */ /* 0x040ff00000041808 */
[C---:B----4-:R-:W-:Y:S08]  /*14bc0*/  HMMA.16816.F32.BF16 R12, R108.reuse, R120, R12 ;  /* 0x000000786c0c723c */ /* 0x050ff0000004180c */
        /* <DEDUP_REMOVED lines=69> */
.L_x_6278:
[C---:B------:R-:W-:Y:S02]  /*15020*/  LEA R110, P6, R104.reuse, R174, 0x1 ;  /* 0x000000ae686e7211 */ /* 0x040fe400078c08ff */
[----:B------:R-:W-:Y:S02]  /*15030*/  IADD3 R3, P0, R165, R104, RZ ;  /* 0x00000068a5037210 */ /* 0x000fe40007f1e0ff */
[--C-:B------:R-:W-:Y:S02]  /*15040*/  LEA.HI.X R111, R104, R173, R102.reuse, 0x1, P6 ;  /* 0x000000ad686f7211 */ /* 0x100fe400030f0c66 */
[CC--:B------:R-:W-:Y:S01]  /*15050*/  @P4 LEA R108, P5, R3.reuse, R174.reuse, 0x1 ;  /* 0x000000ae036c4211 */ /* 0x0c0fe200078a08ff */
[C---:B------:R-:W-:Y:S01]  /*15060*/  IMAD.X R100, R164.reuse, 0x1, R102, P0 ;  /* 0x00000001a4647824 */ /* 0x040fe200000e0666 */
[-C--:B------:R-:W-:Y:S01]  /*15070*/  @P2 LEA R106, P0, R3, R174.reuse, 0x1 ;  /* 0x000000ae036a2211 */ /* 0x080fe200078008ff */
[----:B------:R-:W-:Y:S01]  /*15080*/  @!PT LDS RZ, [RZ] ;  /* 0x00000000fffff984 */ /* 0x000fe20000000800 */
[----:B------:R-:W-:Y:S01]  /*15090*/  @!PT LDS RZ, [RZ] ;  /* 0x00000000fffff984 */ /* 0x000fe20000000800 */
[----:B------:R-:W-:Y:S01]  /*150a0*/  @!PT LDS RZ, [RZ] ;  /* 0x00000000fffff984 */ /* 0x000fe20000000800 */
[----:B------:R1:W-:Y:S01]  /*150b0*/  @P4 LDGSTS.E.BYPASS.LTC128B.128 [R172+0x4000], [R110.64] ;  /* 0x040000006eac4fae */ /* 0x0003e2000b901d46 */
[----:B------:R-:W-:Y:S02]  /*150c0*/  IADD3 R2, P1, R165, R3, RZ ;  /* 0x00000003a5027210 */ /* 0x000fe40007f3e0ff */
        /* <DEDUP_REMOVED lines=9> */
[C---:B------:R-:W-:Y:S02]  /*15160*/  @P2 LEA R102, P1, R2.reuse, R174, 0x1 ;  /* 0x000000ae02662211 */ /* 0x040fe400078208ff */
[-CC-:B------:R-:W-:Y:S01]  /*15170*/  @P4 LEA.HI.X R113, R2, R173.reuse, R103.reuse, 0x1, P6 ;  /* 0x000000ad02714211 */ /* 0x180fe200030f0c67 */
[----:B------:R1:W-:Y:S01]  /*15180*/  @!P2 STS.128 [R172+0x6000], RZ ;  /* 0x006000ffac00a388 */ /* 0x0003e20000000c00 */
[----:B------:R-:W-:Y:S03]  /*15190*/  IADD3 R3, P0, R165, R2, RZ ;  /* 0x00000002a5037210 */ /* 0x000fe60007f1e0ff */
[----:B------:R-:W-:Y:S01]  /*151a0*/  @!PT LDS RZ, [RZ] ;  /* 0x00000000fffff984 */ /* 0x000fe20000000800 */
[----:B------:R-:W-:Y:S01]  /*151b0*/  @!PT LDS RZ, [RZ] ;  /* 0x00000000fffff984 */ /* 0x000fe20000000800 */
[----:B------:R-:W-:Y:S01]  /*151c0*/  @!PT LDS RZ, [RZ] ;  /* 0x00000000fffff984 */ /* 0x000fe20000000800 */
[----:B------:R1:W-:Y:S01]  /*151d0*/  @P4 LDGSTS.E.BYPASS.LTC128B.128 [R172+0x4800], [R108.64] ;  /* 0x048000006cac4fae */ /* 0x0003e2000b901d46 */
[CC--:B------:R-:W-:Y:S01]  /*151e0*/  @P4 LEA R104, P5, R3.reuse, R174.reuse, 0x1 ;  /* 0x000000ae03684211 */ /* 0x0c0fe200078a08ff */
[--C-:B------:R-:W-:Y:S01]  /*151f0*/  IMAD.X R100, R164, 0x1, R103.reuse, P0 ;  /* 0x00000001a4647824 */ /* 0x100fe200000e0667 */
[-C--:B------:R-:W-:Y:S01]  /*15200*/  @P2 LEA.HI.X R103, R2, R173.reuse, R103, 0x1, P1 ;  /* 0x000000ad02672211 */ /* 0x080fe200008f0c67 */
[----:B------:R1:W-:Y:S01]  /*15210*/  @!P4 STS.128 [R172+0x4800], RZ ;  /* 0x004800ffac00c388 */ /* 0x0003e20000000c00 */
[C---:B------:R-:W-:Y:S01]  /*15220*/  @P2 LEA R114, P0, R3.reuse, R174, 0x1 ;  /* 0x000000ae03722211 */ /* 0x040fe200078008ff */
[----:B------:R-:W-:Y:S01]  /*15230*/  IMAD.MOV.U32 R174, RZ, RZ, R110 ;  /* 0x000000ffffae7224 */ /* 0x000fe200078e006e */
[CCC-:B------:R-:W-:Y:S01]  /*15240*/  @P4 LEA.HI.X R105, R3.reuse, R173.reuse, R100.reuse, 0x1, P5 ;  /* 0x000000ad03694211 */ /* 0x1c0fe200028f0c64 */
[----:B------:R-:W-:Y:S01]  /*15250*/  @!PT LDS RZ, [RZ] ;  /* 0x00000000fffff984 */ /* 0x000fe20000000800 */
[----:B------:R-:W-:Y:S01]  /*15260*/  @!PT LDS RZ, [RZ] ;  /* 0x00000000fffff984 */ /* 0x000fe20000000800 */
[----:B------:R-:W-:Y:S01]  /*15270*/  @!PT LDS RZ, [RZ] ;  /* 0x00000000fffff984 */ /* 0x000fe20000000800 */
[----:B------:R1:W-:Y:S01]  /*15280*/  @P2 LDGSTS.E.BYPASS.LTC128B.128 [R172+0x6800], [R106.64+0x80] ;  /* 0x068000806aac2fae */ /* 0x0003e2000b901d46 */
[----:B------:R-:W-:Y:S01]  /*15290*/  @P2 LEA.HI.X R115, R3, R173, R100, 0x1, P0 ;  /* 0x000000ad03732211 */ /* 0x000fe200000f0c64 */
[----:B------:R-:W-:Y:S02]  /*152a0*/  IMAD.MOV.U32 R173, RZ, RZ, R111 ;  /* 0x000000ffffad7224 */ /* 0x000fe400078e006f */
        /* <DEDUP_REMOVED lines=22> */
.L_x_6277:
        /* <DEDUP_REMOVED lines=110> */
[----:B------:R-:W3:Y:S01]  /*15af0*/  MUFU.EX2 R118, R118 ;  /* 0x0000007600767308 */ /* 0x000ee20000000800 */
        /* <DEDUP_REMOVED lines=9> */
[--C-:B------:R-:W-:Y:S02]  /*15b90*/  FFMA.FTZ R120, R12, c[0x0][0x23c], -R122.reuse ;  /* 0x00008f000c787a23 */ /* 0x100fe4000001087a */
[C---:B------:R-:W-:Y:S02]  /*15ba0*/  FMUL.FTZ R12, R2.reuse, R92 ;  /* 0x0000005c020c7220 */ /* 0x040fe40000410000 */
[--C-:B------:R-:W-:Y:S01]  /*15bb0*/  FFMA.FTZ R121, R13, c[0x0][0x23c], -R122.reuse ;  /* 0x00008f000d797a23 */ /* 0x100fe2000001087a */
[----:B------:R-:W-:Y:S01]  /*15bc0*/  MUFU.EX2 R130, R130 ;  /* 0x0000008200827308 */ /* 0x000fe20000000800 */
[----:B------:R-:W-:Y:S02]  /*15bd0*/  FMUL.FTZ R13, R2, R93 ;  /* 0x0000005d020d7220 */ /* 0x000fe40000410000 */
[--C-:B------:R-:W-:Y:S01]  /*15be0*/  FFMA.FTZ R123, R14, c[0x0][0x23c], -R119.reuse ;  /* 0x00008f000e7b7a23 */ /* 0x100fe20000010877 */
[----:B---3--:R-:W-:Y:S01]  /*15bf0*/  F2FP.BF16.PACK_AB R99, R118, R117 ;  /* 0x000000757663723e */ /* 0x008fe200000010ff */
[C---:B------:R-:W-:Y:S02]  /*15c00*/  FMUL.FTZ R14, R0.reuse, R94 ;  /* 0x0000005e000e7220 */ /* 0x040fe40000410000 */
[--C-:B------:R-:W-:Y:S02]  /*15c10*/  FFMA.FTZ R124, R15, c[0x0][0x23c], -R119.reuse ;  /* 0x00008f000f7c7a23 */ /* 0x100fe40000010877 */
[----:B------:R-:W-:Y:S01]  /*15c20*/  FMUL.FTZ R15, R0, R95 ;  /* 0x0000005f000f7220 */ /* 0x000fe20000410000 */
[----:B------:R-:W-:Y:S01]  /*15c30*/  MUFU.EX2 R120, R120 ;  /* 0x0000007800787308 */ /* 0x000fe20000000800 */
[C---:B-1----:R-:W-:Y:S01]  /*15c40*/  HMMA.16816.F32.BF16 R8, R96.reuse, R104, R8 ;  /* 0x000000686008723c */ /* 0x042fe20000041808 */
[----:B------:R-:W-:Y:S04]  /*15c50*/  LDSM.16.MT88.4 R92, [R152+0xa000] ;  /* 0x00a00000985c783b */ /* 0x000fe80000004200 */
[C---:B------:R-:W-:Y:S02]  /*15c60*/  FMUL.FTZ R72, R2.reuse, R72 ;  /* 0x0000004802487220 */ /* 0x040fe40000410000 */
[----:B------:R-:W-:Y:S01]  /*15c70*/  FMUL.FTZ R73, R2, R73 ;  /* 0x0000004902497220 */ /* 0x000fe20000410000 */
[C---:B------:R-:W-:Y:S01]  /*15c80*/  HMMA.16816.F32.BF16 R36, R96.reuse, R106, R36 ;  /* 0x0000006a6024723c */ /* 0x040fe20000041824 */
[----:B------:R-:W1:Y:S01]  /*15c90*/  LDSM.16.MT88.4 R104, [R152+0x8000] ;  /* 0x008000009868783b */ /* 0x000e620000004200 */
[----:B------:R-:W2:Y:S02]  /*15ca0*/  MUFU.EX2 R121, R121 ;  /* 0x0000007900797308 */ /* 0x000ea40000000800 */
[C---:B------:R-:W-:Y:S02]  /*15cb0*/  FMUL.FTZ R74, R0.reuse, R74 ;  /* 0x0000004a004a7220 */ /* 0x040fe40000410000 */
[----:B------:R-:W-:Y:S02]  /*15cc0*/  FMUL.FTZ R75, R0, R75 ;  /* 0x0000004b004b7220 */ /* 0x000fe40000410000 */
[C---:B------:R-:W-:Y:S04]  /*15cd0*/  HMMA.16816.F32.BF16 R40, R96.reuse, R108, R40 ;  /* 0x0000006c6028723c */ /* 0x040fe80000041828 */
[C---:B------:R-:W-:Y:S01]  /*15ce0*/  FMUL.FTZ R76, R2.reuse, R76 ;  /* 0x0000004c024c7220 */ /* 0x040fe20000410000 */
[----:B------:R-:W-:Y:S01]  /*15cf0*/  MUFU.EX2 R123, R123 ;  /* 0x0000007b007b7308 */ /* 0x000fe20000000800 */
[----:B------:R-:W-:Y:S02]  /*15d00*/  FMUL.FTZ R77, R2, R77 ;  /* 0x0000004d024d7220 */ /* 0x000fe40000410000 */
[C---:B------:R-:W-:Y:S01]  /*15d10*/  HMMA.16816.F32.BF16 R44, R96.reuse, R110, R44 ;  /* 0x0000006e602c723c */ /* 0x040fe2000004182c */
[----:B------:R-:W3:Y:S03]  /*15d20*/  LDSM.16.MT88.4 R108, [R156+0xa000] ;  /* 0x00a000009c6c783b */ /* 0x000ee60000004200 */
[C---:B------:R-:W-:Y:S02]  /*15d30*/  FMUL.FTZ R78, R0.reuse, R78 ;  /* 0x0000004e004e7220 */ /* 0x040fe40000410000 */
[----:B------:R-:W-:Y:S01]  /*15d40*/  FMUL.FTZ R79, R0, R79 ;  /* 0x0000004f004f7220 */ /* 0x000fe20000410000 */
[----:B------:R-:W4:Y:S01]  /*15d50*/  MUFU.EX2 R124, R124 ;  /* 0x0000007c007c7308 */ /* 0x000f220000000800 */
[C---:B------:R-:W-:Y:S04]  /*15d60*/  HMMA.16816.F32.BF16 R48, R96.reuse, R112, R48 ;  /* 0x000000706030723c */ /* 0x040fe80000041830 */
[--C-:B------:R-:W-:Y:S02]  /*15d70*/  FFMA.FTZ R125, R16, c[0x0][0x23c], -R122.reuse ;  /* 0x00008f00107d7a23 */ /* 0x100fe4000001087a */
[----:B------:R-:W-:Y:S02]  /*15d80*/  FFMA.FTZ R126, R17, c[0x0][0x23c], -R122 ;  /* 0x00008f00117e7a23 */ /* 0x000fe4000001087a */
[C---:B------:R-:W-:Y:S01]  /*15d90*/  HMMA.16816.F32.BF16 R52, R96.reuse, R114, R52 ;  /* 0x000000726034723c */ /* 0x040fe20000041834 */
[----:B------:R-:W5:Y:S01]  /*15da0*/  LDSM.16.MT88.4 R112, [R154+0xa000] ;  /* 0x00a000009a70783b */ /* 0x000f620000004200 */
[----:B------:R-:W-:Y:S02]  /*15db0*/  MUFU.EX2 R125, R125 ;  /* 0x0000007d007d7308 */ /* 0x000fe40000000800 */
[--C-:B------:R-:W-:Y:S02]  /*15dc0*/  FFMA.FTZ R127, R18, c[0x0][0x23c], -R119.reuse ;  /* 0x00008f00127f7a23 */ /* 0x100fe40000010877 */
[----:B------:R-:W-:Y:S02]  /*15dd0*/  FFMA.FTZ R128, R19, c[0x0][0x23c], -R119 ;  /* 0x00008f0013807a23 */ /* 0x000fe40000010877 */
[C---:B------:R-:W-:Y:S01]  /*15de0*/  FMUL.FTZ R80, R2.reuse, R80 ;  /* 0x0000005002507220 */ /* 0x040fe20000410000 */
[C---:B-1----:R-:W-:Y:S03]  /*15df0*/  HMMA.16816.F32.BF16 R56, R96.reuse, R104, R56 ;  /* 0x000000686038723c */ /* 0x042fe60000041838 */
[----:B------:R-:W1:Y:S01]  /*15e00*/  MUFU.EX2 R126, R126 ;  /* 0x0000007e007e7308 */ /* 0x000e620000000800 */
[----:B------:R-:W-:Y:S02]  /*15e10*/  FMUL.FTZ R81, R2, R81 ;  /* 0x0000005102517220 */ /* 0x000fe40000410000 */
[C---:B------:R-:W-:Y:S02]  /*15e20*/  FMUL.FTZ R82, R0.reuse, R82 ;  /* 0x0000005200527220 */ /* 0x040fe40000410000 */
[C---:B------:R-:W-:Y:S01]  /*15e30*/  HMMA.16816.F32.BF16 R60, R96.reuse, R106, R60 ;  /* 0x0000006a603c723c */ /* 0x040fe2000004183c */
[----:B------:R-:W5:Y:S03]  /*15e40*/  LDSM.16.MT88.4 R104, [R153+0xa000] ;  /* 0x00a000009968783b */ /* 0x000f660000004200 */
[----:B------:R-:W-:Y:S01]  /*15e50*/  FMUL.FTZ R83, R0, R83 ;  /* 0x0000005300537220 */ /* 0x000fe20000410000 */
[----:B------:R-:W-:Y:S01]  /*15e60*/  MUFU.EX2 R127, R127 ;  /* 0x0000007f007f7308 */ /* 0x000fe20000000800 */
[C---:B------:R-:W-:Y:S01]  /*15e70*/  FMUL.FTZ R16, R2.reuse, R88 ;  /* 0x0000005802107220 */ /* 0x040fe20000410000 */
[----:B--2---:R-:W-:Y:S01]  /*15e80*/  F2FP.BF16.PACK_AB R88, R121, R120 ;  /* 0x000000787958723e */ /* 0x004fe200000010ff */
[C---:B---3--:R-:W-:Y:S04]  /*15e90*/  HMMA.16816.F32.BF16 R64, R96.reuse, R108, R64 ;  /* 0x0000006c6040723c */ /* 0x048fe80000041840 */
[----:B------:R-:W-:Y:S01]  /*15ea0*/  FMUL.FTZ R17, R2, R89 ;  /* 0x0000005902117220 */ /* 0x000fe20000410000 */
[----:B----4-:R-:W-:Y:S01]  /*15eb0*/  F2FP.BF16.PACK_AB R89, R124, R123 ;  /* 0x0000007b7c59723e */ /* 0x010fe200000010ff */
[----:B------:R-:W-:Y:S01]  /*15ec0*/  FMUL.FTZ R18, R0, R90 ;  /* 0x0000005a00127220 */ /* 0x000fe20000410000 */
[----:B------:R-:W2:Y:S01]  /*15ed0*/  MUFU.EX2 R128, R128 ;  /* 0x0000008000807308 */ /* 0x000ea20000000800 */
[C---:B------:R-:W-:Y:S01]  /*15ee0*/  HMMA.16816.F32.BF16 R68, R96.reuse, R110, R68 ;  /* 0x0000006e6044723c */ /* 0x040fe20000041844 */
[----:B------:R-:W3:Y:S03]  /*15ef0*/  LDSM.16.MT88.4 R108, [R156+0x8800] ;  /* 0x008800009c6c783b */ /* 0x000ee60000004200 */
[----:B-1----:R-:W-:Y:S01]  /*15f00*/  F2FP.BF16.PACK_AB R90, R126, R125 ;  /* 0x0000007d7e5a723e */ /* 0x002fe200000010ff */
[----:B------:R-:W-:Y:S02]  /*15f10*/  FMUL.FTZ R19, R0, R91 ;  /* 0x0000005b00137220 */ /* 0x000fe40000410000 */
[C---:B------:R-:W-:Y:S01]  /*15f20*/  FMUL.FTZ R84, R2.reuse, R84 ;  /* 0x0000005402547220 */ /* 0x040fe20000410000 */
[C---:B-----5:R-:W-:Y:S01]  /*15f30*/  HMMA.16816.F32.BF16 R72, R96.reuse, R112, R72 ;  /* 0x000000706048723c */ /* 0x060fe20000041848 */
[----:B------:R-:W-:Y:S03]  /*15f40*/  MUFU.EX2 R131, R131 ;  /* 0x0000008300837308 */ /* 0x000fe60000000800 */
[----:B------:R-:W-:Y:S02]  /*15f50*/  FMUL.FTZ R85, R2, R85 ;  /* 0x0000005502557220 */ /* 0x000fe40000410000 */
[C---:B------:R-:W-:Y:S02]  /*15f60*/  FMUL.FTZ R86, R0.reuse, R86 ;  /* 0x0000005600567220 */ /* 0x040fe40000410000 */
[C---:B------:R-:W-:Y:S01]  /*15f70*/  HMMA.16816.F32.BF16 R12, R96.reuse, R114, R12 ;  /* 0x00000072600c723c */ /* 0x040fe2000004180c */
[----:B------:R-:W1:Y:S03]  /*15f80*/  LDSM.16.MT88.4 R112, [R154+0x8800] ;  /* 0x008800009a70783b */ /* 0x000e660000004200 */
[----:B------:R-:W-:Y:S02]  /*15f90*/  FMUL.FTZ R87, R0, R87 ;  /* 0x0000005700577220 */ /* 0x000fe40000410000 */
[----:B------:R-:W-:Y:S01]  /*15fa0*/  FFMA.FTZ R102, R2, R183, R102 ;  /* 0x000000b702667223 */ /* 0x000fe20000010066 */
[----:B--2---:R-:W-:Y:S01]  /*15fb0*/  F2FP.BF16.PACK_AB R91, R128, R127 ;  /* 0x0000007f805b723e */ /* 0x004fe200000010ff */
[----:B------:R-:W-:Y:S01]  /*15fc0*/  FFMA.FTZ R6, R0, R181, R6 ;  /* 0x000000b500067223 */ /* 0x000fe20000010006 */
[C---:B------:R-:W-:Y:S03]  /*15fd0*/  HMMA.16816.F32.BF16 R76, R96.reuse, R104, R76 ;  /* 0x00000068604c723c */ /* 0x040fe6000004184c */
[----:B------:R-:W-:Y:S02]  /*15fe0*/  FADD.FTZ R102, R5, R102 ;  /* 0x0000006605667221 */ /* 0x000fe40000010000 */
[----:B------:R-:W-:Y:S02]  /*15ff0*/  FADD.FTZ R6, R7, R6 ;  /* 0x0000000607067221 */ /* 0x000fe40000010000 */
[----:B------:R-:W-:Y:S01]  /*16000*/  FADD.FTZ R5, R103, R102 ;  /* 0x0000006667057221 */ /* 0x000fe20000010000 */
[C---:B------:R-:W-:Y:S01]  /*16010*/  HMMA.16816.F32.BF16 R80, R96.reuse, R106, R80 ;  /* 0x0000006a6050723c */ /* 0x040fe20000041850 */
[----:B------:R-:W2:Y:S03]  /*16020*/  LDSM.16.MT88.4 R104, [R153+0x8800] ;  /* 0x008800009968783b */ /* 0x000ea60000004200 */
[----:B------:R-:W-:Y:S02]  /*16030*/  FADD.FTZ R117, R117, R6 ;  /* 0x0000000675757221 */ /* 0x000fe40000010000 */
[----:B------:R-:W-:Y:S02]  /*16040*/  FADD.FTZ R5, R116, R5 ;  /* 0x0000000574057221 */ /* 0x000fe40000010000 */
[C---:B------:R-:W-:Y:S04]  /*16050*/  HMMA.16816.F32.BF16 R16, R96.reuse, R92, R16 ;  /* 0x0000005c6010723c */ /* 0x040fe80000041810 */
[----:B------:R-:W-:Y:S02]  /*16060*/  FADD.FTZ R118, R118, R117 ;  /* 0x0000007576767221 */ /* 0x000fe40000010000 */
[----:B------:R-:W-:Y:S02]  /*16070*/  FADD.FTZ R0, R120, R5 ;  /* 0x0000000578007221 */ /* 0x000fe40000010000 */
[----:B------:R-:W-:Y:S01]  /*16080*/  HMMA.16816.F32.BF16 R84, R96, R94, R84 ;  /* 0x0000005e6054723c */ /* 0x000fe20000041854 */
[----:B------:R-:W4:Y:S03]  /*16090*/  LDSM.16.MT88.4 R92, [R152+0x8800] ;  /* 0x00880000985c783b */ /* 0x000f260000004200 */
[----:B------:R-:W-:Y:S02]  /*160a0*/  FADD.FTZ R123, R123, R118 ;  /* 0x000000767b7b7221 */ /* 0x000fe40000010000 */
[----:B------:R-:W-:Y:S02]  /*160b0*/  FADD.FTZ R0, R121, R0 ;  /* 0x0000000079007221 */ /* 0x000fe40000010000 */
[C---:B---3--:R-:W-:Y:S01]  /*160c0*/  HMMA.16816.F32.BF16 R8, R88.reuse, R108, R8 ;  /* 0x0000006c5808723c */ /* 0x048fe20000041808 */
[----:B------:R-:W3:Y:S04]  /*160d0*/  LDSM.16.MT88.4 R96, [R156+0xa800] ;  /* 0x00a800009c60783b */ /* 0x000ee80000004200 */
[----:B------:R-:W-:Y:S02]  /*160e0*/  FADD.FTZ R124, R124, R123 ;  /* 0x0000007b7c7c7221 */ /* 0x000fe40000010000 */
[----:B------:R-:W-:Y:S01]  /*160f0*/  FADD.FTZ R5, R125, R0 ;  /* 0x000000007d057221 */ /* 0x000fe20000010000 */
[C---:B------:R-:W-:Y:S01]  /*16100*/  HMMA.16816.F32.BF16 R36, R88.reuse, R110, R36 ;  /* 0x0000006e5824723c */ /* 0x040fe20000041824 */
[----:B------:R-:W5:Y:S03]  /*16110*/  LDSM.16.MT88.4 R108, [R154+0xa800] ;  /* 0x00a800009a6c783b */ /* 0x000f660000004200 */
[----:B------:R-:W-:Y:S02]  /*16120*/  FADD.FTZ R7, R127, R124 ;  /* 0x0000007c7f077221 */ /* 0x000fe40000010000 */
[----:B------:R-:W-:Y:S02]  /*16130*/  FADD.FTZ R5, R126, R5 ;  /* 0x000000057e057221 */ /* 0x000fe40000010000 */
[C---:B-1----:R-:W-:Y:S04]  /*16140*/  HMMA.16816.F32.BF16 R40, R88.reuse, R112, R40 ;  /* 0x000000705828723c */ /* 0x042fe80000041828 */
[----:B------:R-:W-:Y:S03]  /*16150*/  FADD.FTZ R7, R128, R7 ;  /* 0x0000000780077221 */ /* 0x000fe60000010000 */
[--C-:B------:R-:W-:Y:S01]  /*16160*/  FFMA.FTZ R112, R20, c[0x0][0x23c], -R122.reuse ;  /* 0x00008f0014707a23 */ /* 0x100fe2000001087a */
[C---:B------:R-:W-:Y:S04]  /*16170*/  HMMA.16816.F32.BF16 R44, R88.reuse, R114, R44 ;  /* 0x00000072582c723c */ /* 0x040fe8000004182c */
[----:B------:R-:W-:Y:S01]  /*16180*/  FFMA.FTZ R113, R21, c[0x0][0x23c], -R122 ;  /* 0x00008f0015717a23 */ /* 0x000fe2000001087a */
[----:B------:R-:W1:Y:S01]  /*16190*/  MUFU.EX2 R112, R112 ;  /* 0x0000007000707308 */ /* 0x000e620000000800 */
[--C-:B------:R-:W-:Y:S02]  /*161a0*/  FFMA.FTZ R21, R26, c[0x0][0x23c], -R119.reuse ;  /* 0x00008f001a157a23 */ /* 0x100fe40000010877 */
[C---:B--2---:R-:W-:Y:S04]  /*161b0*/  HMMA.16816.F32.BF16 R48, R88.reuse, R104, R48 ;  /* 0x000000685830723c */ /* 0x044fe80000041830 */
[--C-:B------:R-:W-:Y:S01]  /*161c0*/  FFMA.FTZ R114, R22, c[0x0][0x23c], -R119.reuse ;  /* 0x00008f0016727a23 */ /* 0x100fe20000010877 */
[----:B------:R-:W-:Y:S01]  /*161d0*/  F2FP.BF16.PACK_AB R22, R130, R129 ;  /* 0x000000818216723e */ /* 0x000fe200000010ff */
[----:B------:R-:W-:Y:S01]  /*161e0*/  FFMA.FTZ R115, R23, c[0x0][0x23c], -R119 ;  /* 0x00008f0017737a23 */ /* 0x000fe20000010877 */
[----:B------:R-:W2:Y:S01]  /*161f0*/  MUFU.EX2 R113, R113 ;  /* 0x0000007100717308 */ /* 0x000ea20000000800 */
[C---:B------:R-:W-:Y:S01]  /*16200*/  HMMA.16816.F32.BF16 R52, R88.reuse, R106, R52 ;  /* 0x0000006a5834723c */ /* 0x040fe20000041834 */
[----:B------:R-:W5:Y:S07]  /*16210*/  LDSM.16.MT88.4 R104, [R153+0xa800] ;  /* 0x00a800009968783b */ /* 0x000f6e0000004200 */
[C---:B----4-:R-:W-:Y:S01]  /*16220*/  HMMA.16816.F32.BF16 R56, R88.reuse, R92, R56 ;  /* 0x0000005c5838723c */ /* 0x050fe20000041838 */
[----:B------:R-:W-:Y:S03]  /*16230*/  MUFU.EX2 R114, R114 ;  /* 0x0000007200727308 */ /* 0x000fe60000000800 */
[----:B-1----:R-:W-:Y:S04]  /*16240*/  FADD.FTZ R0, R112, R5 ;  /* 0x0000000570007221 */ /* 0x002fe80000010000 */
[C---:B------:R-:W-:Y:S01]  /*16250*/  HMMA.16816.F32.BF16 R60, R88.reuse, R94, R60 ;  /* 0x0000005e583c723c */ /* 0x040fe2000004183c */
[----:B------:R-:W1:Y:S02]  /*16260*/  LDSM.16.MT88.4 R92, [R152+0xa800] ;  /* 0x00a80000985c783b */ /* 0x000e640000004200 */
[----:B------:R-:W4:Y:S01]  /*16270*/  MUFU.EX2 R115, R115 ;  /* 0x0000007300737308 */ /* 0x000f220000000800 */
[C---:B--2---:R-:W-:Y:S04]  /*16280*/  F2FP.BF16.PACK_AB R20, R113.reuse, R112 ;  /* 0x000000707114723e */ /* 0x044fe800000010ff */
[C---:B---3--:R-:W-:Y:S04]  /*16290*/  HMMA.16816.F32.BF16 R64, R88.reuse, R96, R64 ;  /* 0x000000605840723c */ /* 0x048fe80000041840 */
[----:B------:R-:W-:Y:S04]  /*162a0*/  FADD.FTZ R0, R113, R0 ;  /* 0x0000000071007221 */ /* 0x000fe80000010000 */
[C---:B------:R-:W-:Y:S01]  /*162b0*/  HMMA.16816.F32.BF16 R68, R88.reuse, R98, R68 ;  /* 0x000000625844723c */ /* 0x040fe20000041844 */
[----:B------:R-:W2:Y:S03]  /*162c0*/  LDSM.16.MT88.4 R96, [R156+0x9000] ;  /* 0x009000009c60783b */ /* 0x000ea60000004200 */
[----:B------:R-:W-:Y:S01]  /*162d0*/  FADD.FTZ R5, R129, R0 ;  /* 0x0000000081057221 */ /* 0x000fe20000010000 */
[----:B------:R-:W-:Y:S03]  /*162e0*/  MOV R0, R3 ;  /* 0x0000000300007202 */ /* 0x000fe60000000f00 */
[C---:B-----5:R-:W-:Y:S04]  /*162f0*/  HMMA.16816.F32.BF16 R72, R88.reuse, R108, R72 ;  /* 0x0000006c5848723c */ /* 0x060fe80000041848 */
[----:B------:R-:W-:Y:S04]  /*16300*/  FADD.FTZ R5, R130, R5 ;  /* 0x0000000582057221 */ /* 0x000fe80000010000 */
[C---:B------:R-:W-:Y:S01]  /*16310*/  HMMA.16816.F32.BF16 R12, R88.reuse, R110, R12 ;  /* 0x0000006e580c723c */ /* 0x040fe2000004180c */
[----:B------:R-:W3:Y:S07]  /*16320*/  LDSM.16.MT88.4 R108, [R154+0x9000] ;  /* 0x009000009a6c783b */ /* 0x000eee0000004200 */
[C---:B------:R-:W-:Y:S01]  /*16330*/  HMMA.16816.F32.BF16 R76, R88.reuse, R104, R76 ;  /* 0x00000068584c723c */ /* 0x040fe2000004184c */
[----:B------:R4:W-:Y:S06]  /*16340*/  MUFU.EX2 R104, R21 ;  /* 0x0000001500687308 */ /* 0x0009ec0000000800 */
[----:B------:R-:W-:Y:S01]  /*16350*/  FFMA.FTZ R105, R27, c[0x0][0x23c], -R119 ;  /* 0x00008f001b697a23 */ /* 0x000fe20000010877 */
[C---:B------:R-:W-:Y:S01]  /*16360*/  HMMA.16816.F32.BF16 R80, R88.reuse, R106, R80 ;  /* 0x0000006a5850723c */ /* 0x040fe20000041850 */
[----:B------:R-:W5:Y:S04]  /*16370*/  LDSM.16.MT88.4 R24, [R153+0x9000] ;  /* 0x009000009918783b */ /* 0x000f680000004200 */
[----:B------:R-:W2:Y:S02]  /*16380*/  MUFU.EX2 R105, R105 ;  /* 0x0000006900697308 */ /* 0x000ea40000000800 */
[--C-:B------:R-:W-:Y:S01]  /*16390*/  FFMA.FTZ R106, R28, c[0x0][0x23c], -R122.reuse ;  /* 0x00008f001c6a7a23 */ /* 0x100fe2000001087a */
[C---:B-1----:R-:W-:Y:S04]  /*163a0*/  HMMA.16816.F32.BF16 R16, R88.reuse, R92, R16 ;  /* 0x0000005c5810723c */ /* 0x042fe80000041810 */
[----:B------:R-:W-:Y:S03]  /*163b0*/  FFMA.FTZ R107, R29, c[0x0][0x23c], -R122 ;  /* 0x00008f001d6b7a23 */ /* 0x000fe6000001087a */
[----:B------:R-:W-:Y:S01]  /*163c0*/  MUFU.EX2 R106, R106 ;  /* 0x0000006a006a7308 */ /* 0x000fe20000000800 */
[----:B------:R-:W-:Y:S01]  /*163d0*/  HMMA.16816.F32.BF16 R84, R88, R94, R84 ;  /* 0x0000005e5854723c */ /* 0x000fe20000041854 */
[----:B------:R-:W1:Y:S03]  /*163e0*/  LDSM.16.MT88.4 R88, [R152+0x9000] ;  /* 0x009000009858783b */ /* 0x000e660000004200 */
[C---:B----4-:R-:W-:Y:S01]  /*163f0*/  F2FP.BF16.PACK_AB R21, R115.reuse, R114 ;  /* 0x000000727315723e */ /* 0x050fe200000010ff */
[----:B------:R-:W-:Y:S04]  /*16400*/  FADD.FTZ R114, R114, R7 ;  /* 0x0000000772727221 */ /* 0x000fe80000010000 */
[----:B------:R-:W4:Y:S01]  /*16410*/  LDSM.16.MT88.4 R92, [R156+0xb000] ;  /* 0x00b000009c5c783b */ /* 0x000f220000004200 */
[----:B------:R-:W1:Y:S02]  /*16420*/  MUFU.EX2 R107, R107 ;  /* 0x0000006b006b7308 */ /* 0x000e640000000800 */
[----:B------:R-:W-:Y:S01]  /*16430*/  FADD.FTZ R115, R115, R114 ;  /* 0x0000007273737221 */ /* 0x000fe20000010000 */
[C---:B--2---:R-:W-:Y:S03]  /*16440*/  F2FP.BF16.PACK_AB R23, R105.reuse, R104 ;  /* 0x000000686917723e */ /* 0x044fe600000010ff */
[----:B------:R-:W-:Y:S04]  /*16450*/  FADD.FTZ R104, R104, R115 ;  /* 0x0000007368687221 */ /* 0x000fe80000010000 */
[C---:B------:R-:W-:Y:S05]  /*16460*/  HMMA.16816.F32.BF16 R8, R20.reuse, R96, R8 ;  /* 0x000000601408723c */ /* 0x040fea0000041808 */
[----:B------:R-:W-:Y:S03]  /*16470*/  FADD.FTZ R105, R105, R104 ;  /* 0x0000006869697221 */ /* 0x000fe60000010000 */
[C---:B------:R-:W-:Y:S01]  /*16480*/  HMMA.16816.F32.BF16 R36, R20.reuse, R98, R36 ;  /* 0x000000621424723c */ /* 0x040fe20000041824 */
[----:B------:R-:W2:Y:S07]  /*16490*/  LDSM.16.MT88.4 R96, [R154+0xb000] ;  /* 0x00b000009a60783b */ /* 0x000eae0000004200 */
[C---:B---3--:R-:W-:Y:S07]  /*164a0*/  HMMA.16816.F32.BF16 R40, R20.reuse, R108, R40 ;  /* 0x0000006c1428723c */ /* 0x048fee0000041828 */
[--C-:B------:R-:W-:Y:S01]  /*164b0*/  FFMA.FTZ R108, R30, c[0x0][0x23c], -R119.reuse ;  /* 0x00008f001e6c7a23 */ /* 0x100fe20000010877 */
[C---:B------:R-:W-:Y:S04]  /*164c0*/  HMMA.16816.F32.BF16 R44, R20.reuse, R110, R44 ;  /* 0x0000006e142c723c */ /* 0x040fe8000004182c */
[--C-:B------:R-:W-:Y:S01]  /*164d0*/  FFMA.FTZ R109, R31, c[0x0][0x23c], -R119.reuse ;  /* 0x00008f001f6d7a23 */ /* 0x100fe20000010877 */
[----:B------:R-:W-:Y:S01]  /*164e0*/  MUFU.EX2 R108, R108 ;  /* 0x0000006c006c7308 */ /* 0x000fe20000000800 */
[----:B------:R-:W-:Y:S01]  /*164f0*/  LDSM.16.MT88.4 R28, [R152+0xb000] ;  /* 0x00b00000981c783b */ /* 0x000fe20000004200 */
[--C-:B------:R-:W-:Y:S01]  /*16500*/  FFMA.FTZ R110, R32, c[0x0][0x23c], -R122.reuse ;  /* 0x00008f00206e7a23 */ /* 0x100fe2000001087a */
[C---:B-----5:R-:W-:Y:S04]  /*16510*/  HMMA.16816.F32.BF16 R48, R20.reuse, R24, R48 ;  /* 0x000000181430723c */ /* 0x060fe80000041830 */
[----:B------:R-:W-:Y:S02]  /*16520*/  FFMA.FTZ R122, R33, c[0x0][0x23c], -R122 ;  /* 0x00008f00217a7a23 */ /* 0x000fe4000001087a */
[----:B------:R-:W-:Y:S01]  /*16530*/  FFMA.FTZ R119, R35, c[0x0][0x23c], -R119 ;  /* 0x00008f0023777a23 */ /* 0x000fe20000010877 */
[----:B------:R-:W3:Y:S01]  /*16540*/  MUFU.EX2 R109, R109 ;  /* 0x0000006d006d7308 */ /* 0x000ee20000000800 */
[C---:B------:R-:W-:Y:S01]  /*16550*/  HMMA.16816.F32.BF16 R52, R20.reuse, R26, R52 ;  /* 0x0000001a1434723c */ /* 0x040fe20000041834 */
[----:B------:R-:W5:Y:S07]  /*16560*/  LDSM.16.MT88.4 R24, [R153+0xb000] ;  /* 0x00b000009918783b */ /* 0x000f6e0000004200 */
[C---:B-1----:R-:W-:Y:S01]  /*16570*/  HMMA.16816.F32.BF16 R56, R20.reuse, R88, R56 ;  /* 0x000000581438723c */ /* 0x042fe20000041838 */
[----:B------:R-:W-:Y:S01]  /*16580*/  LDSM.16.MT88.4 R32, [R154+0x9800] ;  /* 0x009800009a20783b */ /* 0x000fe20000004200 */
[----:B------:R-:W-:Y:S06]  /*16590*/  MUFU.EX2 R110, R110 ;  /* 0x0000006e006e7308 */ /* 0x000fec0000000800 */
[C---:B------:R-:W-:Y:S01]  /*165a0*/  HMMA.16816.F32.BF16 R60, R20.reuse, R90, R60 ;  /* 0x0000005a143c723c */ /* 0x040fe2000004183c */
[----:B------:R-:W1:Y:S03]  /*165b0*/  LDSM.16.MT88.4 R88, [R156+0x9800] ;  /* 0x009800009c58783b */ /* 0x000e660000004200 */
[----:B------:R-:W1:Y:S04]  /*165c0*/  MUFU.EX2 R111, R122 ;  /* 0x0000007a006f7308 */ /* 0x000e680000000800 */
[C---:B----4-:R-:W-:Y:S06]  /*165d0*/  HMMA.16816.F32.BF16 R64, R20.reuse, R92, R64 ;  /* 0x0000005c1440723c */ /* 0x050fec0000041840 */
[----:B------:R-:W4:Y:S02]  /*165e0*/  MUFU.EX2 R132, R119 ;  /* 0x0000007700847308 */ /* 0x000f240000000800 */
[C---:B------:R-:W-:Y:S01]  /*165f0*/  HMMA.16816.F32.BF16 R68, R20.reuse, R94, R68 ;  /* 0x0000005e1444723c */ /* 0x040fe20000041844 */
[----:B------:R-:W-:Y:S07]  /*16600*/  LDSM.16.MT88.4 R92, [R154+0xb800] ;  /* 0x00b800009a5c783b */ /* 0x000fee0000004200 */
[C---:B--2---:R-:W-:Y:S08]  /*16610*/  HMMA.16816.F32.BF16 R72, R20.reuse, R96, R72 ;  /* 0x000000601448723c */ /* 0x044ff00000041848 */
[C---:B------:R-:W-:Y:S08]  /*16620*/  HMMA.16816.F32.BF16 R12, R20.reuse, R98, R12 ;  /* 0x00000062140c723c */ /* 0x040ff0000004180c */
[C---:B-----5:R-:W-:Y:S08]  /*16630*/  HMMA.16816.F32.BF16 R76, R20.reuse, R24, R76 ;  /* 0x00000018144c723c */ /* 0x060ff0000004184c */
[C---:B------:R-:W-:Y:S01]  /*16640*/  HMMA.16816.F32.BF16 R80, R20.reuse, R26, R80 ;  /* 0x0000001a1450723c */ /* 0x040fe20000041850 */
[----:B------:R-:W2:Y:S07]  /*16650*/  LDSM.16.MT88.4 R24, [R153+0x9800] ;  /* 0x009800009918783b */ /* 0x000eae0000004200 */
[C---:B------:R-:W-:Y:S08]  /*16660*/  HMMA.16816.F32.BF16 R16, R20.reuse, R28, R16 ;  /* 0x0000001c1410723c */ /* 0x040ff00000041810 */
[----:B------:R-:W-:Y:S01]  /*16670*/  HMMA.16816.F32.BF16 R84, R20, R30, R84 ;  /* 0x0000001e1454723c */ /* 0x000fe20000041854 */
[----:B------:R-:W-:Y:S06]  /*16680*/  LDSM.16.MT88.4 R28, [R156+0xb800] ;  /* 0x00b800009c1c783b */ /* 0x000fec0000004200 */
[----:B------:R-:W-:Y:S01]  /*16690*/  F2FP.BF16.PACK_AB R20, R107, R106 ;  /* 0x0000006a6b14723e */ /* 0x000fe200000010ff */
[----:B------:R-:W-:Y:S01]  /*166a0*/  FADD.FTZ R106, R106, R5 ;  /* 0x000000056a6a7221 */ /* 0x000fe20000010000 */
[----:B---3--:R-:W-:Y:S03]  /*166b0*/  F2FP.BF16.PACK_AB R21, R109, R108 ;  /* 0x0000006c6d15723e */ /* 0x008fe600000010ff */
[----:B-1----:R-:W-:Y:S01]  /*166c0*/  F2FP.BF16.PACK_AB R22, R111, R110 ;  /* 0x0000006e6f16723e */ /* 0x002fe200000010ff */
[----:B------:R-:W-:Y:S01]  /*166d0*/  FADD.FTZ R108, R108, R105 ;  /* 0x000000696c6c7221 */ /* 0x000fe20000010000 */
[----:B----4-:R-:W-:Y:S01]  /*166e0*/  F2FP.BF16.PACK_AB R23, R132, R131 ;  /* 0x000000838417723e */ /* 0x010fe200000010ff */
[----:B------:R-:W-:Y:S02]  /*166f0*/  FADD.FTZ R107, R107, R106 ;  /* 0x0000006a6b6b7221 */ /* 0x000fe40000010000 */
[----:B------:R-:W-:Y:S02]  /*16700*/  FADD.FTZ R108, R109, R108 ;  /* 0x0000006c6d6c7221 */ /* 0x000fe40000010000 */
[----:B------:R-:W-:Y:S02]  /*16710*/  FADD.FTZ R110, R110, R107 ;  /* 0x0000006b6e6e7221 */ /* 0x000fe40000010000 */
[C---:B------:R-:W-:Y:S01]  /*16720*/  HMMA.16816.F32.BF16 R96, R20.reuse, R88, R8 ;  /* 0x000000581460723c */ /* 0x040fe20000041808 */
[----:B------:R-:W1:Y:S02]  /*16730*/  LDSM.16.MT88.4 R8, [R152+0x9800] ;  /* 0x009800009808783b */ /* 0x000e640000004200 */
[----:B------:R-:W-:Y:S02]  /*16740*/  FADD.FTZ R131, R131, R108 ;  /* 0x0000006c83837221 */ /* 0x000fe40000010000 */
[----:B------:R-:W-:Y:S02]  /*16750*/  FADD.FTZ R183, R111, R110 ;  /* 0x0000006e6fb77221 */ /* 0x000fe40000010000 */
[----:B------:R-:W-:Y:S01]  /*16760*/  FADD.FTZ R181, R132, R131 ;  /* 0x0000008384b57221 */ /* 0x000fe20000010000 */
[C---:B------:R-:W-:Y:S08]  /*16770*/  HMMA.16816.F32.BF16 R36, R20.reuse, R90, R36 ;  /* 0x0000005a1424723c */ /* 0x040ff00000041824 */
[C---:B------:R-:W-:Y:S08]  /*16780*/  HMMA.16816.F32.BF16 R40, R20.reuse, R32, R40 ;  /* 0x000000201428723c */ /* 0x040ff00000041828 */
[C---:B------:R-:W-:Y:S08]  /*16790*/  HMMA.16816.F32.BF16 R44, R20.reuse, R34, R44 ;  /* 0x00000022142c723c */ /* 0x040ff0000004182c */
        /* <DEDUP_REMOVED lines=8> */
[C---:B------:R-:W-:Y:S08]  /*16820*/  HMMA.16816.F32.BF16 R72, R20.reuse, R92, R72 ;  /* 0x0000005c1448723c */ /* 0x040ff00000041848 */
[C---:B------:R-:W-:Y:S08]  /*16830*/  HMMA.16816.F32.BF16 R92, R20.reuse, R94, R12 ;  /* 0x0000005e145c723c */ /* 0x040ff0000004180c */
[C---:B--2---:R-:W-:Y:S08]  /*16840*/  HMMA.16816.F32.BF16 R76, R20.reuse, R24, R76 ;  /* 0x00000018144c723c */ /* 0x044ff0000004184c */
[C---:B------:R-:W-:Y:S08]  /*16850*/  HMMA.16816.F32.BF16 R80, R20.reuse, R26, R80 ;  /* 0x0000001a1450723c */ /* 0x040ff00000041850 */
[C---:B-1----:R-:W-:Y:S08]  /*16860*/  HMMA.16816.F32.BF16 R88, R20.reuse, R8, R16 ;  /* 0x000000081458723c */ /* 0x042ff00000041810 */
[----:B------:R-:W-:Y:S01]  /*16870*/  HMMA.16816.F32.BF16 R84, R20, R10, R84 ;  /* 0x0000000a1454723c */ /* 0x000fe20000041854 */
[----:B------:R-:W-:-:S07]  /*16880*/  @P0 BRA `(.L_x_6279) ;  /* 0xffffd4b000000947 */ /* 0x000fce000383ffff */
.L_x_6275:
[----:B------:R-:W1:Y:S01]  /*16890*/  SHFL.BFLY PT, R0, R181, 0x2, 0x1f ;  /* 0x0c401f00b5007f89 */ /* 0x000e6200000e0000 */
[----:B------:R-:W-:Y:S01]  /*168a0*/  MOV R7, 0x3f800000 ;  /* 0x3f80000000077802 */ /* 0x000fe20000000f00 */
[----:B------:R-:W-:Y:S01]  /*168b0*/  BSSY B0, `(.L_x_6280) ;  /* 0x00000d8000007945 */ /* 0x000fe20003800000 */
[----:B------:R-:W-:Y:S01]  /*168c0*/  MOV R6, 0x3f800000 ;  /* 0x3f80000000067802 */ /* 0x000fe20000000f00 */
[----:B------:R-:W2:Y:S04]  /*168d0*/  SHFL.BFLY PT, R2, R183, 0x2, 0x1f ;  /* 0x0c401f00b7027f89 */ /* 0x000ea800000e0000 */
[----:B------:R-:W3:Y:S04]  /*168e0*/  S2R R11, SR_TID.X ;  /* 0x00000000000b7919 */ /* 0x000ee80000002100 */
[----:B------:R-:W-:Y:S01]  /*168f0*/  BAR.SYNC.DEFER_BLOCKING 0x0 ;  /* 0x0000000000007b1d */ /* 0x000fe20000010000 */
[----:B-1----:R-:W-:-:S05]  /*16900*/  FADD.FTZ R5, R0, R181 ;  /* 0x000000b500057221 */ /* 0x002fca0000010000 */
[----:B------:R-:W1:Y:S01]  /*16910*/  S2R R0, SR_TID.X ;  /* 0x0000000000007919 */ /* 0x000e620000002100 */
[----:B--2---:R-:W-:-:S03]  /*16920*/  FADD.FTZ R13, R2, R183 ;  /* 0x000000b7020d7221 */ /* 0x004fc60000010000 */
[----:B------:R-:W2:Y:S01]  /*16930*/  SHFL.BFLY PT, R2, R5, 0x1, 0x1f ;  /* 0x0c201f0005027f89 */ /* 0x000ea200000e0000 */
[----:B---3--:R-:W-:-:S03]  /*16940*/  SHF.R.S32.HI R8, RZ, 0x1f, R11 ;  /* 0x0000001fff087819 */ /* 0x008fc6000001140b */
[----:B------:R-:W3:Y:S01]  /*16950*/  SHFL.BFLY PT, R4, R13, 0x1, 0x1f ;  /* 0x0c201f000d047f89 */ /* 0x000ee200000e0000 */
[----:B------:R-:W-:-:S04]  /*16960*/  LEA.HI R8, R8, R11, RZ, 0x4 ;  /* 0x0000000b08087211 */ /* 0x000fc800078f20ff */
[----:B------:R-:W-:Y:S02]  /*16970*/  SHF.R.S32.HI R8, RZ, 0x4, R8 ;  /* 0x00000004ff087819 */ /* 0x000fe40000011408 */
[----:B-1----:R-:W-:-:S04]  /*16980*/  SHF.R.S32.HI R9, RZ, 0x1f, R0 ;  /* 0x0000001fff097819 */ /* 0x002fc80000011400 */
[-C--:B------:R-:W-:Y:S01]  /*16990*/  LEA.HI R10, R9, R0.reuse, RZ, 0x2 ;  /* 0x00000000090a7211 */ /* 0x080fe200078f10ff */
[----:B--2---:R-:W-:Y:S01]  /*169a0*/  FADD.FTZ R2, R5, R2 ;  /* 0x0000000205027221 */ /* 0x004fe20000010000 */
[----:B------:R-:W-:Y:S01]  /*169b0*/  LEA.HI R11, R9, R0, RZ, 0x4 ;  /* 0x00000000090b7211 */ /* 0x000fe200078f20ff */
[----:B---3--:R-:W-:Y:S01]  /*169c0*/  FADD.FTZ R4, R13, R4 ;  /* 0x000000040d047221 */ /* 0x008fe20000010000 */
[--C-:B------:R-:W-:Y:S02]  /*169d0*/  SHF.R.S32.HI R12, RZ, 0x2, R10.reuse ;  /* 0x00000002ff0c7819 */ /* 0x100fe4000001140a */
[----:B------:R-:W-:Y:S02]  /*169e0*/  SHF.R.S32.HI R5, RZ, 0x1f, R10 ;  /* 0x0000001fff057819 */ /* 0x000fe4000001140a */
[----:B------:R-:W-:Y:S02]  /*169f0*/  FSETP.NE.FTZ.AND P4, PT, R4, RZ, PT ;  /* 0x000000ff0400720b */ /* 0x000fe40003f95000 */
[----:B------:R-:W-:-:S02]  /*16a00*/  LEA.HI R5, R5, R12, RZ, 0x3 ;  /* 0x0000000c05057211 */ /* 0x000fc400078f18ff */
[----:B------:R-:W-:Y:S02]  /*16a10*/  FSETP.NE.FTZ.AND P3, PT, R2, RZ, PT ;  /* 0x000000ff0200720b */ /* 0x000fe40003f75000 */
[----:B------:R-:W-:Y:S02]  /*16a20*/  LOP3.LUT R5, R5, 0xfffffff8, RZ, 0xc0, !PT ;  /* 0xfffffff805057812 */ /* 0x000fe400078ec0ff */
[----:B------:R-:W-:Y:S02]  /*16a30*/  LEA.HI R9, R9, R0, RZ, 0x5 ;  /* 0x0000000009097211 */ /* 0x000fe400078f28ff */
[----:B------:R-:W-:Y:S02]  /*16a40*/  LOP3.LUT R15, R10, 0x1ffffffc, RZ, 0xc0, !PT ;  /* 0x1ffffffc0a0f7812 */ /* 0x000fe400078ec0ff */
[----:B------:R-:W-:Y:S01]  /*16a50*/  LOP3.LUT R11, R11, 0xfffffff0, RZ, 0xc0, !PT ;  /* 0xfffffff00b0b7812 */ /* 0x000fe200078ec0ff */
[----:B------:R-:W1:Y:S01]  /*16a60*/  @P4 MUFU.RCP R7, R4 ;  /* 0x0000000400074308 */ /* 0x000e620000001000 */
[----:B------:R-:W-:-:S02]  /*16a70*/  IADD3 R5, R12, -R5, RZ ;  /* 0x800000050c057210 */ /* 0x000fc40007ffe0ff */
[----:B------:R-:W-:Y:S02]  /*16a80*/  SHF.R.S32.HI R10, RZ, 0x5, R9 ;  /* 0x00000005ff0a7819 */ /* 0x000fe40000011409 */
[-C--:B------:R-:W-:Y:S02]  /*16a90*/  IADD3 R15, -R15, R0.reuse, RZ ;  /* 0x000000000f0f7210 */ /* 0x080fe40007ffe1ff */
[----:B------:R-:W-:Y:S01]  /*16aa0*/  IADD3 R11, -R11, R0, RZ ;  /* 0x000000000b0b7210 */ /* 0x000fe20007ffe1ff */
[----:B------:R-:W2:Y:S01]  /*16ab0*/  @P3 MUFU.RCP R6, R2 ;  /* 0x0000000200063308 */ /* 0x000ea20000001000 */
[----:B------:R-:W-:Y:S02]  /*16ac0*/  LOP3.LUT R14, R5, 0x1, RZ, 0xc0, !PT ;  /* 0x00000001050e7812 */ /* 0x000fe400078ec0ff */
[----:B------:R-:W-:Y:S02]  /*16ad0*/  LEA R12, R10, R15, 0x9 ;  /* 0x0000000f0a0c7211 */ /* 0x000fe400078e48ff */
[----:B------:R-:W-:-:S02]  /*16ae0*/  SHF.L.U32 R13, R8, 0x6, RZ ;  /* 0x00000006080d7819 */ /* 0x000fc400000006ff */
        /* <DEDUP_REMOVED lines=9> */
[----:B------:R-:W-:Y:S01]  /*16b80*/  FMUL.FTZ R40, R7, R40 ;  /* 0x0000002807287220 */ /* 0x000fe20000410000 */
[----:B------:R-:W-:Y:S01]  /*16b90*/  LOP3.LUT R17, R17, 0x1c0, RZ, 0xc0, !PT ;  /* 0x000001c011117812 */ /* 0x000fe200078ec0ff */
[----:B------:R-:W-:Y:S01]  /*16ba0*/  FMUL.FTZ R41, R7, R41 ;  /* 0x0000002907297220 */ /* 0x000fe20000410000 */
[----:B------:R-:W-:Y:S01]  /*16bb0*/  LOP3.LUT R14, R13, 0x38, R14, 0xf8, !PT ;  /* 0x000000380d0e7812 */ /* 0x000fe200078ef80e */
[C---:B------:R-:W-:Y:S01]  /*16bc0*/  FMUL.FTZ R44, R7.reuse, R44 ;  /* 0x0000002c072c7220 */ /* 0x040fe20000410000 */
[----:B------:R-:W-:Y:S01]  /*16bd0*/  SHF.R.U32.HI R13, RZ, 0x3, R13 ;  /* 0x00000003ff0d7819 */ /* 0x000fe2000001160d */
[----:B------:R-:W-:Y:S01]  /*16be0*/  FMUL.FTZ R45, R7, R45 ;  /* 0x0000002d072d7220 */ /* 0x000fe20000410000 */
[----:B------:R-:W-:Y:S01]  /*16bf0*/  LOP3.LUT R16, R15, 0xffffffe, RZ, 0xc0, !PT ;  /* 0x0ffffffe0f107812 */ /* 0x000fe200078ec0ff */
[----:B------:R-:W-:Y:S01]  /*16c00*/  FMUL.FTZ R48, R7, R48 ;  /* 0x0000003007307220 */ /* 0x000fe20000410000 */
[----:B------:R-:W-:Y:S01]  /*16c10*/  LEA.HI R17, R17, R17, RZ, 0x1d ;  /* 0x0000001111117211 */ /* 0x000fe200078fe8ff */
[C---:B------:R-:W-:Y:S01]  /*16c20*/  FMUL.FTZ R49, R7.reuse, R49 ;  /* 0x0000003107317220 */ /* 0x040fe20000410000 */
[----:B------:R-:W-:Y:S01]  /*16c30*/  LOP3.LUT R13, R14, R13, RZ, 0x3c, !PT ;  /* 0x0000000d0e0d7212 */ /* 0x000fe200078e3cff */
[----:B------:R-:W-:Y:S01]  /*16c40*/  FMUL.FTZ R52, R7, R52 ;  /* 0x0000003407347220 */ /* 0x000fe20000410000 */
[----:B------:R-:W-:Y:S01]  /*16c50*/  IADD3 R16, R11, -R16, RZ ;  /* 0x800000100b107210 */ /* 0x000fe20007ffe0ff */
[C---:B------:R-:W-:Y:S01]  /*16c60*/  FMUL.FTZ R53, R7.reuse, R53 ;  /* 0x0000003507357220 */ /* 0x040fe20000410000 */
[----:B------:R-:W-:Y:S01]  /*16c70*/  LEA R12, R12, R17, 0x1 ;  /* 0x000000110c0c7211 */ /* 0x000fe200078e08ff */
[----:B------:R-:W-:Y:S01]  /*16c80*/  FMUL.FTZ R56, R7, R56 ;  /* 0x0000003807387220 */ /* 0x000fe20000410000 */
[----:B------:R-:W-:Y:S01]  /*16c90*/  R2P PR, R5, 0x6 ;  /* 0x0000000605007804 */ /* 0x000fe20000000000 */
[C---:B------:R-:W-:Y:S01]  /*16ca0*/  FMUL.FTZ R57, R7.reuse, R57 ;  /* 0x0000003907397220 */ /* 0x040fe20000410000 */
[----:B------:R-:W-:Y:S01]  /*16cb0*/  LEA R5, R16, R13, 0x2 ;  /* 0x0000000d10057211 */ /* 0x000fe200078e10ff */
[C---:B------:R-:W-:Y:S01]  /*16cc0*/  FMUL.FTZ R60, R7.reuse, R60 ;  /* 0x0000003c073c7220 */ /* 0x040fe20000410000 */
[----:B------:R-:W-:Y:S01]  /*16cd0*/  MOV R13, 0x80 ;  /* 0x00000080000d7802 */ /* 0x000fe20000000f00 */
[C---:B------:R-:W-:Y:S01]  /*16ce0*/  FMUL.FTZ R61, R7.reuse, R61 ;  /* 0x0000003d073d7220 */ /* 0x040fe20000410000 */
[----:B------:R1:W-:Y:S01]  /*16cf0*/  STS.64 [R12.X4], R96 ;  /* 0x000000600c007388 */ /* 0x0003e20000004a00 */
[----:B------:R-:W-:Y:S01]  /*16d00*/  FMUL.FTZ R64, R7, R64 ;  /* 0x0000004007407220 */ /* 0x000fe20000410000 */
[----:B------:R-:W-:Y:S01]  /*16d10*/  SEL R13, R13, 0xffffff80, !P2 ;  /* 0xffffff800d0d7807 */ /* 0x000fe20005000000 */
[C---:B------:R-:W-:Y:S01]  /*16d20*/  FMUL.FTZ R65, R7.reuse, R65 ;  /* 0x0000004107417220 */ /* 0x040fe20000410000 */
[----:B------:R-:W-:Y:S01]  /*16d30*/  @P4 MUFU.LG2 R4, R4 ;  /* 0x0000000400044308 */ /* 0x000fe20000000c00 */
        /* <DEDUP_REMOVED lines=12> */
[C---:B------:R-:W-:Y:S01]  /*16e00*/  FMUL.FTZ R89, R7.reuse, R89 ;  /* 0x0000005907597220 */ /* 0x040fe20000410000 */
[----:B-1----:R-:W1:Y:S01]  /*16e10*/  S2R R96, SR_CTAID.Z ;  /* 0x0000000000607919 */ /* 0x002e620000002700 */
[----:B------:R-:W-:-:S02]  /*16e20*/  FMUL.FTZ R84, R7, R84 ;  /* 0x0000005407547220 */ /* 0x000fc40000410000 */
[----:B------:R-:W-:Y:S01]  /*16e30*/  FMUL.FTZ R85, R7, R85 ;  /* 0x0000005507557220 */ /* 0x000fe20000410000 */
[----:B------:R-:W-:Y:S01]  /*16e40*/  MOV R7, 0x40 ;  /* 0x0000004000077802 */ /* 0x000fe20000000f00 */
[C---:B--2---:R-:W-:Y:S02]  /*16e50*/  FMUL.FTZ R99, R6.reuse, R99 ;  /* 0x0000006306637220 */ /* 0x044fe40000410000 */
[C---:B------:R-:W-:Y:S01]  /*16e60*/  FMUL.FTZ R98, R6.reuse, R98 ;  /* 0x0000006206627220 */ /* 0x040fe20000410000 */
[----:B------:R-:W-:Y:S01]  /*16e70*/  SEL R7, R7, 0xffffffc0, !P1 ;  /* 0xffffffc007077807 */ /* 0x000fe20004800000 */
[C---:B------:R-:W-:Y:S02]  /*16e80*/  FMUL.FTZ R39, R6.reuse, R39 ;  /* 0x0000002706277220 */ /* 0x040fe40000410000 */
        /* <DEDUP_REMOVED lines=29> */
[----:B------:R-:W-:Y:S01]  /*17060*/  FMUL.FTZ R86, R6, R86 ;  /* 0x0000005606567220 */ /* 0x000fe20000410000 */
[----:B------:R-:W-:Y:S01]  /*17070*/  SHF.L.U32 R6, R12, 0x2, RZ ;  /* 0x000000020c067819 */ /* 0x000fe200000006ff */
[----:B---3--:R-:W-:-:S03]  /*17080*/  @P3 FMUL.FTZ R2, R2, 0.69314718246459960938 ;  /* 0x3f31721802023820 */ /* 0x008fc60000410000 */
[C---:B------:R-:W-:Y:S02]  /*17090*/  IADD3 R14, R6.reuse, -0x20, RZ ;  /* 0xffffffe0060e7810 */ /* 0x040fe40007ffe0ff */
[C---:B------:R-:W-:Y:S02]  /*170a0*/  @P0 IADD3 R14, R6.reuse, 0x20, RZ ;  /* 0x00000020060e0810 */ /* 0x040fe40007ffe0ff */
[C---:B------:R-:W-:Y:S02]  /*170b0*/  IADD3 R15, R6.reuse, R7, RZ ;  /* 0x00000007060f7210 */ /* 0x040fe40007ffe0ff */
[-C--:B------:R-:W-:Y:S01]  /*170c0*/  IADD3 R17, R6, R13.reuse, RZ ;  /* 0x0000000d06117210 */ /* 0x080fe20007ffe0ff */
[----:B------:R-:W-:Y:S01]  /*170d0*/  STS.64 [R14], R36 ;  /* 0x000000240e007388 */ /* 0x000fe20000000a00 */
[-C--:B------:R-:W-:Y:S02]  /*170e0*/  IADD3 R16, R7, R14.reuse, RZ ;  /* 0x0000000e07107210 */ /* 0x080fe40007ffe0ff */
[----:B------:R-:W-:Y:S01]  /*170f0*/  IADD3 R18, R13, R14, RZ ;  /* 0x0000000e0d127210 */ /* 0x000fe20007ffe0ff */
[----:B------:R-:W2:Y:S01]  /*17100*/  S2R R6, SR_CTAID.Y ;  /* 0x0000000000067919 */ /* 0x000ea20000002600 */
[----:B------:R-:W-:-:S02]  /*17110*/  IADD3 R19, R15, R13, RZ ;  /* 0x0000000d0f137210 */ /* 0x000fc40007ffe0ff */
[----:B------:R-:W-:Y:S01]  /*17120*/  IADD3 R13, R16, R13, RZ ;  /* 0x0000000d100d7210 */ /* 0x000fe20007ffe0ff */
[----:B------:R-:W-:Y:S04]  /*17130*/  STS.64 [R14+0x800], R38 ;  /* 0x000800260e007388 */ /* 0x000fe80000000a00 */
[----:B------:R-:W-:Y:S04]  /*17140*/  STS.64 [R15], R40 ;  /* 0x000000280f007388 */ /* 0x000fe80000000a00 */
[----:B------:R-:W-:Y:S04]  /*17150*/  STS.64 [R15+0x800], R42 ;  /* 0x0008002a0f007388 */ /* 0x000fe80000000a00 */
[----:B------:R-:W-:Y:S04]  /*17160*/  STS.64 [R16], R44 ;  /* 0x0000002c10007388 */ /* 0x000fe80000000a00 */
[----:B------:R-:W-:Y:S04]  /*17170*/  STS.64 [R16+0x800], R46 ;  /* 0x0008002e10007388 */ /* 0x000fe80000000a00 */
[----:B------:R-:W-:Y:S01]  /*17180*/  STS.64 [R17], R48 ;  /* 0x0000003011007388 */ /* 0x000fe20000000a00 */
[----:B--2---:R-:W-:-:S03]  /*17190*/  IMAD R6, R6, c[0x0][0x210], R169 ;  /* 0x0000840006067a24 */ /* 0x004fc600078e02a9 */
        /* <DEDUP_REMOVED lines=9> */
[----:B------:R-:W2:Y:S04]  /*17230*/  S2R R7, SR_CTAID.X ;  /* 0x0000000000077919 */ /* 0x000ea80000002500 */
[----:B------:R-:W-:Y:S04]  /*17240*/  STS.64 [R14+0x4000], R68 ;  /* 0x004000440e007388 */ /* 0x000fe80000000a00 */
[----:B------:R-:W-:Y:S04]  /*17250*/  STS.64 [R14+0x4800], R70 ;  /* 0x004800460e007388 */ /* 0x000fe80000000a00 */
[----:B------:R-:W-:Y:S04]  /*17260*/  STS.64 [R15+0x4000], R72 ;  /* 0x004000480f007388 */ /* 0x000fe80000000a00 */
[----:B------:R-:W-:Y:S04]  /*17270*/  STS.64 [R15+0x4800], R74 ;  /* 0x0048004a0f007388 */ /* 0x000fe80000000a00 */
[----:B------:R-:W-:Y:S04]  /*17280*/  STS.64 [R16+0x4000], R92 ;  /* 0x0040005c10007388 */ /* 0x000fe80000000a00 */
[----:B------:R-:W-:Y:S04]  /*17290*/  STS.64 [R16+0x4800], R94 ;  /* 0x0048005e10007388 */ /* 0x000fe80000000a00 */
[----:B------:R3:W-:Y:S04]  /*172a0*/  STS.64 [R17+0x4000], R76 ;  /* 0x0040004c11007388 */ /* 0x0007e80000000a00 */
[----:B------:R4:W-:Y:S04]  /*172b0*/  STS.64 [R17+0x4800], R78 ;  /* 0x0048004e11007388 */ /* 0x0009e80000000a00 */
[----:B------:R-:W-:Y:S04]  /*172c0*/  STS.64 [R18+0x4000], R80 ;  /* 0x0040005012007388 */ /* 0x000fe80000000a00 */
[----:B------:R-:W-:Y:S04]  /*172d0*/  STS.64 [R18+0x4800], R82 ;  /* 0x0048005212007388 */ /* 0x000fe80000000a00 */
[----:B------:R-:W-:Y:S04]  /*172e0*/  STS.64 [R19+0x4000], R88 ;  /* 0x0040005813007388 */ /* 0x000fe80000000a00 */
[----:B------:R-:W-:Y:S04]  /*172f0*/  STS.64 [R19+0x4800], R90 ;  /* 0x0048005a13007388 */ /* 0x000fe80000000a00 */
[----:B------:R-:W-:Y:S01]  /*17300*/  STS.64 [R13+0x4000], R84 ;  /* 0x004000540d007388 */ /* 0x000fe20000000a00 */
[----:B---3--:R-:W-:-:S03]  /*17310*/  IADD3 R77, -R169, RZ, RZ ;  /* 0x000000ffa94d7210 */ /* 0x008fc60007ffe1ff */
[----:B------:R-:W-:Y:S01]  /*17320*/  STS.64 [R13+0x4800], R86 ;  /* 0x004800560d007388 */ /* 0x000fe20000000a00 */
[----:B------:R-:W-:Y:S02]  /*17330*/  SHF.L.U32 R76, R11, 0x2, RZ ;  /* 0x000000020b4c7819 */ /* 0x000fe400000006ff */
[----:B----4-:R-:W-:Y:S01]  /*17340*/  LOP3.LUT R79, R9, 0xffffffe0, RZ, 0xc0, !PT ;  /* 0xffffffe0094f7812 */ /* 0x010fe200078ec0ff */
[----:B------:R-:W-:Y:S01]  /*17350*/  BAR.SYNC.DEFER_BLOCKING 0x0 ;  /* 0x0000000000007b1d */ /* 0x000fe20000010000 */
[----:B-1----:R-:W-:Y:S01]  /*17360*/  IMAD R77, R77, c[0x0][0x1c0], R96 ;  /* 0x000070004d4d7a24 */ /* 0x002fe200078e0260 */
[----:B--2---:R-:W-:Y:S02]  /*17370*/  SHF.L.U32 R9, R7, 0x6, RZ ;  /* 0x0000000607097819 */ /* 0x004fe400000006ff */
[----:B------:R-:W-:Y:S01]  /*17380*/  IADD3 R79, -R79, R0, RZ ;  /* 0x000000004f4f7210 */ /* 0x000fe20007ffe1ff */
[----:B------:R-:W-:Y:S01]  /*17390*/  IMAD R6, R6, c[0x0][0x1c0], R77 ;  /* 0x0000700006067a24 */ /* 0x000fe200078e024d */
[----:B------:R-:W-:-:S02]  /*173a0*/  SHF.R.S32.HI R77, RZ, 0x1f, R10 ;  /* 0x0000001fff4d7819 */ /* 0x000fc4000001140a */
[----:B------:R-:W-:Y:S01]  /*173b0*/  LOP3.LUT P0, RZ, R79, 0x3, RZ, 0xc0, !PT ;  /* 0x000000034fff7812 */ /* 0x000fe2000780c0ff */
[----:B------:R-:W-:Y:S01]  /*173c0*/  IMAD R6, R6, c[0x0][0x214], R9 ;  /* 0x0000850006067a24 */ /* 0x000fe200078e0209 */
[----:B------:R-:W-:Y:S01]  /*173d0*/  LEA.HI R77, R77, R10, RZ, 0x2 ;  /* 0x0000000a4d4d7211 */ /* 0x000fe200078f10ff */
[----:B------:R-:W-:Y:S01]  /*173e0*/  @P4 FMUL.FTZ R9, R4, 0.69314718246459960938 ;  /* 0x3f31721804094820 */ /* 0x000fe20000410000 */
[----:B------:R-:W-:Y:S02]  /*173f0*/  MOV R0, 0xff800000 ;  /* 0xff80000000007802 */ /* 0x000fe40000000f00 */
[----:B------:R-:W-:Y:S01]  /*17400*/  LOP3.LUT R77, R77, 0xffffffc, RZ, 0xc0, !PT ;  /* 0x0ffffffc4d4d7812 */ /* 0x000fe200078ec0ff */
[----:B------:R-:W-:-:S03]  /*17410*/  @P4 FFMA.FTZ R0, R100, c[0x0][0x238], R9 ;  /* 0x00008e0064004a23 */ /* 0x000fc60000010009 */
[----:B------:R-:W-:Y:S02]  /*17420*/  IADD3 R10, R10, -R77, RZ ;  /* 0x8000004d0a0a7210 */ /* 0x000fe40007ffe0ff */
[----:B------:R-:W-:Y:S02]  /*17430*/  SHF.R.S32.HI R77, RZ, 0x1f, R76 ;  /* 0x0000001fff4d7819 */ /* 0x000fe4000001144c */
[----:B------:R-:W-:Y:S01]  /*17440*/  LEA R175, R10, R175, 0x4 ;  /* 0x000000af0aaf7211 */ /* 0x000fe200078e20ff */
        /* <DEDUP_REMOVED lines=19> */
[----:B--234-:R-:W-:Y:S01]  /*17580*/  IMAD R2, R7, -0x40, R168 ;  /* 0xffffffc007027824 */ /* 0x01cfe200078e02a8 */
[----:B------:R-:W-:-:S02]  /*17590*/  IADD3 R11, R175, 0x8, RZ ;  /* 0x00000008af0b7810 */ /* 0x000fc40007ffe0ff */
        /* <DEDUP_REMOVED lines=9> */
.L_x_6281:
[----:B--234-:R-:W-:Y:S05]  /*17630*/  BSYNC B0 ;  /* 0x0000000000007941 */ /* 0x01cfea0003800000 */
.L_x_6280:
[----:B------:R-:W-:Y:S01]  /*17640*/  IMAD R7, R7, -0x40, R168 ;  /* 0xffffffc007077824 */ /* 0x000fe200078e02a8 */
[----:B------:R-:W-:Y:S01]  /*17650*/  BSSY B0, `(.L_x_6282) ;  /* 0x000000f000007945 */ /* 0x000fe20003800000 */
[----:B------:R-:W-:-:S03]  /*17660*/  IMAD.WIDE R2, R8, 0x80, R76 ;  /* 0x0000008008027825 */ /* 0x000fc600078e024c */
[----:B------:R-:W-:Y:S01]  /*17670*/  ISETP.GE.AND P1, PT, R8, R7, PT ;  /* 0x000000070800720c */ /* 0x000fe20003f26270 */
        /* <DEDUP_REMOVED lines=12> */
.L_x_6283:
[----:B------:R-:W-:Y:S05]  /*17740*/  BSYNC B0 ;  /* 0x0000000000007941 */ /* 0x000fea0003800000 */
.L_x_6282:
        /* <DEDUP_REMOVED lines=8> */
.L_x_6285:
[----:B------:R-:W-:Y:S05]  /*177d0*/  BSYNC B0 ;  /* 0x0000000000007941 */ /* 0x000fea0003800000 */
.L_x_6284:
        /* <DEDUP_REMOVED lines=8> */
.L_x_6287:
[----:B------:R-:W-:Y:S05]  /*17860*/  BSYNC B0 ;  /* 0x0000000000007941 */ /* 0x000fea0003800000 */
.L_x_6286:
        /* <DEDUP_REMOVED lines=8> */
.L_x_6289:
[----:B------:R-:W-:Y:S05]  /*178f0*/  BSYNC B0 ;  /* 0x0000000000007941 */ /* 0x000fea0003800000 */
.L_x_6288:
        /* <DEDUP_REMOVED lines=8> */
.L_x_6291:
[----:B------:R-:W-:Y:S05]  /*17980*/  BSYNC B0 ;  /* 0x0000000000007941 */ /* 0x000fea0003800000 */
.L_x_6290:
        /* <DEDUP_REMOVED lines=8> */
.L_x_6293:
[----:B------:R-:W-:Y:S05]  /*17a10*/  BSYNC B0 ;  /* 0x0000000000007941 */ /* 0x000fea0003800000 */
.L_x_6292:
        /* <DEDUP_REMOVED lines=8> */
.L_x_6295:
[----:B------:R-:W-:Y:S05]  /*17aa0*/  BSYNC B0 ;  /* 0x0000000000007941 */ /* 0x000fea0003800000 */
.L_x_6294:
        /* <DEDUP_REMOVED lines=9> */
.L_x_6296:
        /* <DEDUP_REMOVED lines=12> */
.L_x_8376:


//--------------------- .text._ZN5flash24flash_fwd_splitkv_kernelI23Flash_fwd_kernel_traitsILi128ELi64ELi64ELi4ELb0ELb0EN7cutlass10bfloat16_tE19Flash_kernel_traitsILi128ELi64ELi64ELi4ES3_EELb1ELb0ELb0ELb0ELb0ELb1ELb1ELb1EEEvNS_16Flash_fwd_paramsE --------------------------
	.section	.text._ZN5flash24flash_fwd_splitkv_kernelI23Flash_fwd_kernel_traitsILi128ELi64ELi64ELi4ELb0ELb0EN7cutlass10bfloat16_tE19Flash_kernel_traitsILi128ELi64ELi64ELi4ES3_EELb1ELb0ELb0ELb0ELb0ELb1ELb1ELb1EEEvNS_16Flash_fwd_paramsE,"ax",@progbits
	.sectioninfo	@"SHI_REGISTERS=216"
	.align	128
        .global         _ZN5flash24flash_fwd_splitkv_kernelI23Flash_fwd_kernel_traitsILi128ELi64ELi64ELi4ELb0ELb0EN7cutlass10bfloat16_tE19Flash_kernel_traitsILi128ELi64ELi64ELi4ES3_EELb1ELb0ELb0ELb0ELb0ELb1ELb1ELb1EEEvNS_16Flash_fwd_paramsE
        .type           _ZN5flash24flash_fwd_splitkv_kernelI23Flash_fwd_kernel_traitsILi128ELi64ELi64ELi4ELb0ELb0EN7cutlass10bfloat16_tE19Flash_kernel_traitsILi128ELi64ELi64ELi4ES3_EELb1ELb0ELb0ELb0ELb0ELb1ELb1ELb1EEEvNS_16Flash_fwd_paramsE,@function
        .size           _ZN5flash24flash_fwd_splitkv_kernelI23Flash_fwd_kernel_traitsILi128ELi64ELi64ELi4ELb0ELb0EN7cutlass10bfloat16_tE19Flash_kernel_traitsILi128ELi64ELi64ELi4ES3_EELb1ELb0ELb0ELb0ELb0ELb1ELb1ELb1EEEvNS_16Flash_fwd_paramsE,(.L_x_8377 - _ZN5flash24flash_fwd_splitkv_kernelI23Flash_fwd_kernel_traitsILi128ELi64ELi64ELi4ELb0ELb0EN7cutlass10bfloat16_tE19Flash_kernel_traitsILi128ELi64ELi64ELi4ES3_EELb1ELb0ELb0ELb0ELb0ELb1ELb1ELb1EEEvNS_16Flash_fwd_paramsE)
        .other          _ZN5flash24flash_fwd_splitkv_kernelI23Flash_fwd_kernel_traitsILi128ELi64ELi64ELi4ELb0ELb0EN7cutlass10bfloat16_tE19Flash_kernel_traitsILi128ELi64ELi64ELi4ES3_EELb1ELb0ELb0ELb0ELb0ELb1ELb1ELb1EEEvNS_16Flash_fwd_paramsE,@"STO_CUDA_ENTRY STV_DEFAULT"
_ZN5flash24flash_fwd_splitkv_kernelI23Flash_fwd_kernel_traitsILi128ELi64ELi64ELi4ELb0ELb0EN7cutlass10bfloat16_tE19Flash_kernel_traitsILi128ELi64ELi64ELi4ES3_EELb1ELb0ELb0ELb0ELb0ELb1ELb1ELb1EEEvNS_16Flash_fwd_paramsE:
.text._ZN5flash24flash_fwd_splitkv_kernelI23Flash_fwd_kernel_traitsILi128ELi64ELi64ELi4ELb0ELb0EN7cutlass10bfloat16_tE19Flash_kernel_traitsILi128ELi64ELi64ELi4ES3_EELb1ELb0ELb0ELb0ELb0ELb1ELb1ELb1EEEvNS_16Flash_fwd_paramsE:
        /* <DEDUP_REMOVED lines=53> */
.L_x_6297:
[----:B-1-34-:R-:W-:Y:S02]  /*0350*/  MOV R3, c[0x0][0x218] ;  /* 0x0000860000037a02 */ /* 0x01afe40000000f00 */
.L_x_6298:
        /* <DEDUP_REMOVED lines=84> */
.L_x_6301:
[----:B------:R-:W-:Y:S05]  /*08a0*/  BSYNC B0 ;  /* 0x0000000000007941 */ /* 0x000fea0003800000 */
.L_x_6300:
        /* <DEDUP_REMOVED lines=8> */
.L_x_6303:
[----:B------:R-:W-:Y:S05]  /*0930*/  BSYNC B0 ;  /* 0x0000000000007941 */ /* 0x000fea0003800000 */
.L_x_6302:
        /* <DEDUP_REMOVED lines=8> */
.L_x_6305:
[----:B------:R-:W-:Y:S05]  /*09c0*/  BSYNC B0 ;  /* 0x0000000000007941 */ /* 0x000fea0003800000 */
.L_x_6304:
        /* <DEDUP_REMOVED lines=8> */
.L_x_6307:
[----:B------:R-:W-:Y:S05]  /*0a50*/  BSYNC B0 ;  /* 0x0000000000007941 */ /* 0x000fea0003800000 */
.L_x_6306:
        /* <DEDUP_REMOVED lines=8> */
.L_x_6309:
[----:B------:R-:W-:Y:S05]  /*0ae0*/  BSYNC B0 ;  /* 0x0000000000007941 */ /* 0x000fea0003800000 */
.L_x_6308:
        /* <DEDUP_REMOVED lines=8> */
.L_x_6311:
[----:B------:R-:W-:Y:S05]  /*0b70*/  BSYNC B0 ;  /* 0x0000000000007941 */ /* 0x000fea0003800000 */
.L_x_6310:
        /* <DEDUP_REMOVED lines=8> */
.L_x_6313:
[----:B------:R-:W-:Y:S05]  /*0c00*/  BSYNC B0 ;  /* 0x0000000000007941 */ /* 0x000fea0003800000 */
.L_x_6312:
        /* <DEDUP_REMOVED lines=8> */
.L_x_6315:
[----:B------:R-:W-:Y:S05]  /*0c90*/  BSYNC B0 ;  /* 0x0000000000007941 */ /* 0x000fea0003800000 */
.L_x_6314:
        /* <DEDUP_REMOVED lines=32> */
.L_x_6299:
        /* <DEDUP_REMOVED lines=95> */
.L_x_6316:
        /* <DEDUP_REMOVED lines=15> */
.L_x_6318:
        /* <DEDUP_REMOVED lines=52> */
.L_x_6317:
        /* <DEDUP_REMOVED lines=225> */
.L_x_6388:
        /* <DEDUP_REMOVED lines=15> */
.L_x_6321:
[----:B------:R-:W-:Y:S05]  /*27c0*/  BSYNC B0 ;  /* 0x0000000000007941 */ /* 0x000fea0003800000 */
.L_x_6320:
        /* <DEDUP_REMOVED lines=15> */
.L_x_6323:
[----:B------:R-:W-:Y:S05]  /*28c0*/  BSYNC B0 ;  /* 0x0000000000007941 */ /* 0x000fea0003800000 */
.L_x_6322:
        /* <DEDUP_REMOVED lines=15> */
.L_x_6325:
[----:B------:R-:W-:Y:S05]  /*29c0*/  BSYNC B0 ;  /* 0x0000000000007941 */ /* 0x000fea0003800000 */
.L_x_6324:
        /* <DEDUP_REMOVED lines=15> */
.L_x_6327:
[----:B------:R-:W-:Y:S05]  /*2ac0*/  BSYNC B0 ;  /* 0x0000000000007941 */ /* 0x000fea0003800000 */
.L_x_6326:
        /* <DEDUP_REMOVED lines=62> */
.L_x_6333:
[----:B------:R-:W-:Y:S05]  /*2eb0*/  BSYNC B0 ;  /* 0x0000000000007941 */ /* 0x000fea0003800000 */
.L_x_6332:
        /* <DEDUP_REMOVED lines=50> */
.L_x_6331:
[----:B------:R-:W-:Y:S05]  /*31e0*/  BSYNC B1 ;  /* 0x0000000000017941 */ /* 0x000fea0003800000 */
.L_x_6330:
        /* <DEDUP_REMOVED lines=60> */
.L_x_6337:
[----:B------:R-:W-:Y:S05]  /*35b0*/  BSYNC B0 ;  /* 0x0000000000007941 */ /* 0x000fea0003800000 */
.L_x_6336:
        /* <DEDUP_REMOVED lines=52> */
.L_x_6335:
[----:B------:R-:W-:Y:S05]  /*3900*/  BSYNC B1 ;  /* 0x0000000000017941 */ /* 0x000fea0003800000 */
.L_x_6334:
        /* <DEDUP_REMOVED lines=60> */
.L_x_6341:
[----:B------:R-:W-:Y:S05]  /*3cd0*/  BSYNC B0 ;  /* 0x0000000000007941 */ /* 0x000fea0003800000 */
.L_x_6340:
        /* <DEDUP_REMOVED lines=52> */
.L_x_6339:
[----:B------:R-:W-:Y:S05]  /*4020*/  BSYNC B1 ;  /* 0x0000000000017941 */ /* 0x000fea0003800000 */
.L_x_6338:
        /* <DEDUP_REMOVED lines=64> */
.L_x_6345:
[----:B------:R-:W-:Y:S05]  /*4430*/  BSYNC B0 ;  /* 0x0000000000007941 */ /* 0x000fea0003800000 */
.L_x_6344:
        /* <DEDUP_REMOVED lines=52> */
.L_x_6343:
[----:B------:R-:W-:Y:S05]  /*4780*/  BSYNC B1 ;  /* 0x0000000000017941 */ /* 0x000fea0003800000 */
.L_x_6342:
        /* <DEDUP_REMOVED lines=9> */
.L_x_6329:
        /* <DEDUP_REMOVED lines=89> */
.L_x_6352:
[----:B------:R-:W-:Y:S05]  /*4db0*/  BSYNC B0 ;  /* 0x0000000000007941 */ /* 0x000fea0003800000 */
.L_x_6351:
[----:B------:R-:W-:Y:S05]  /*4dc0*/  MOV R107, R103 ;  /* 0x00000067006b7202 */ /* 0x000fea0000000f00 */
[----:B-----5:R2:W-:Y:S02]  /*4dd0*/  STG.E.128 [R106.64], R44 ;  /* 0x0000002c6a007986 */ /* 0x0205e4000c101d06 */
.L_x_6350:
[----:B------:R-:W-:Y:S05]  /*4de0*/  BSYNC B1 ;  /* 0x0000000000017941 */ /* 0x000fea0003800000 */
.L_x_6349:
        /* <DEDUP_REMOVED lines=87> */
.L_x_6354:
[----:B------:R-:W-:Y:S05]  /*5360*/  BSYNC B0 ;  /* 0x0000000000007941 */ /* 0x000fea0003800000 */
.L_x_6353:
[----:B------:R-:W-:Y:S05]  /*5370*/  MOV R107, R103 ;  /* 0x00000067006b7202 */ /* 0x000fea0000000f00 */
[----:B-----5:R3:W-:Y:S02]  /*5380*/  STG.E.128 [R106.64+0x80], R44 ;  /* 0x0000802c6a007986 */ /* 0x0207e4000c101d06 */
.L_x_6348:
[----:B------:R-:W-:Y:S05]  /*5390*/  BSYNC B2 ;  /* 0x0000000000027941 */ /* 0x000fea0003800000 */
.L_x_6347:
        /* <DEDUP_REMOVED lines=94> */
.L_x_6360:
[----:B------:R-:W-:Y:S05]  /*5980*/  BSYNC B0 ;  /* 0x0000000000007941 */ /* 0x000fea0003800000 */
.L_x_6359:
[C---:B------:R-:W-:Y:S04]  /*5990*/  LEA R2, P0, R165.reuse, R106, 0x1 ;  /* 0x0000006aa5027211 */ /* 0x040fe800078008ff */
[----:B------:R-:W-:Y:S05]  /*59a0*/  LEA.HI.X R3, R165, R103, R164, 0x1, P0 ;  /* 0x00000067a5037211 */ /* 0x000fea00000f0ca4 */
[----:B-----5:R3:W-:Y:S04]  /*59b0*/  STG.E.128 [R2.64], R44 ;  /* 0x0000002c02007986 */ /* 0x0207e8000c101d06 */
.L_x_6358:
[----:B------:R-:W-:Y:S05]  /*59c0*/  BSYNC B1 ;  /* 0x0000000000017941 */ /* 0x000fea0003800000 */
.L_x_6357:
        /* <DEDUP_REMOVED lines=91> */
.L_x_6362:
[----:B------:R-:W-:Y:S05]  /*5f80*/  BSYNC B0 ;  /* 0x0000000000007941 */ /* 0x000fea0003800000 */
.L_x_6361:
[C---:B------:R-:W-:Y:S04]  /*5f90*/  LEA R2, P0, R86.reuse, R106, 0x1 ;  /* 0x0000006a56027211 */ /* 0x040fe800078008ff */
[----:B------:R-:W-:Y:S05]  /*5fa0*/  LEA.HI.X R3, R86, R103, R87, 0x1, P0 ;  /* 0x0000006756037211 */ /* 0x000fea00000f0c57 */
[----:B-----5:R3:W-:Y:S04]  /*5fb0*/  STG.E.128 [R2.64], R44 ;  /* 0x0000002c02007986 */ /* 0x0207e8000c101d06 */
.L_x_6356:
[----:B------:R-:W-:Y:S05]  /*5fc0*/  BSYNC B2 ;  /* 0x0000000000027941 */ /* 0x000fea0003800000 */
.L_x_6355:
        /* <DEDUP_REMOVED lines=94> */
.L_x_6368:
[----:B------:R-:W-:Y:S05]  /*65b0*/  BSYNC B0 ;  /* 0x0000000000007941 */ /* 0x000fea0003800000 */
.L_x_6367:
[C---:B------:R-:W-:Y:S04]  /*65c0*/  LEA R2, P0, R148.reuse, R106, 0x1 ;  /* 0x0000006a94027211 */ /* 0x040fe800078008ff */
[----:B------:R-:W-:Y:S05]  /*65d0*/  LEA.HI.X R3, R148, R103, R81, 0x1, P0 ;  /* 0x0000006794037211 */ /* 0x000fea00000f0c51 */
[----:B-----5:R3:W-:Y:S04]  /*65e0*/  STG.E.128 [R2.64], R44 ;  /* 0x0000002c02007986 */ /* 0x0207e8000c101d06 */
.L_x_6366:
[----:B------:R-:W-:Y:S05]  /*65f0*/  BSYNC B1 ;  /* 0x0000000000017941 */ /* 0x000fea0003800000 */
.L_x_6365:
        /* <DEDUP_REMOVED lines=91> */
.L_x_6370:
[----:B------:R-:W-:Y:S05]  /*6bb0*/  BSYNC B0 ;  /* 0x0000000000007941 */ /* 0x000fea0003800000 */
.L_x_6369:
[C---:B------:R-:W-:Y:S04]  /*6bc0*/  LEA R2, P0, R88.reuse, R106, 0x1 ;  /* 0x0000006a58027211 */ /* 0x040fe800078008ff */
[----:B------:R-:W-:Y:S05]  /*6bd0*/  LEA.HI.X R3, R88, R103, R89, 0x1, P0 ;  /* 0x0000006758037211 */ /* 0x000fea00000f0c59 */
[----:B-----5:R3:W-:Y:S04]  /*6be0*/  STG.E.128 [R2.64], R44 ;  /* 0x0000002c02007986 */ /* 0x0207e8000c101d06 */
.L_x_6364:
[----:B------:R-:W-:Y:S05]  /*6bf0*/  BSYNC B2 ;  /* 0x0000000000027941 */ /* 0x000fea0003800000 */
.L_x_6363:
        /* <DEDUP_REMOVED lines=96> */
.L_x_6376:
[----:B------:R-:W-:Y:S05]  /*7200*/  BSYNC B0 ;  /* 0x0000000000007941 */ /* 0x000fea0003800000 */
.L_x_6375:
[C---:B------:R-:W-:Y:S01]  /*7210*/  IMAD R0, R151.reuse, c[0x0][0x19c], RZ ;  /* 0x0000670097007a24 */ /* 0x040fe200078e02ff */
[----:B------:R-:W-:Y:S05]  /*7220*/  MOV R107, R103 ;  /* 0x00000067006b7202 */ /* 0x000fea0000000f00 */
[----:B------:R-:W-:Y:S05]  /*7230*/  IMAD.WIDE.U32 R2, R151, c[0x0][0x198], R106 ;  /* 0x0000660097027a25 */ /* 0x000fea00078e006a */
[----:B------:R-:W-:Y:S05]  /*7240*/  IADD3 R3, R3, R0, RZ ;  /* 0x0000000003037210 */ /* 0x000fea0007ffe0ff */
[----:B-----5:R3:W-:Y:S02]  /*7250*/  STG.E.128 [R2.64], R44 ;  /* 0x0000002c02007986 */ /* 0x0207e4000c101d06 */
.L_x_6374:
[----:B------:R-:W-:Y:S05]  /*7260*/  BSYNC B1 ;  /* 0x0000000000017941 */ /* 0x000fea0003800000 */
.L_x_6373:
        /* <DEDUP_REMOVED lines=91> */
.L_x_6378:
[----:B------:R-:W-:Y:S05]  /*7820*/  BSYNC B0 ;  /* 0x0000000000007941 */ /* 0x000fea0003800000 */
.L_x_6377:
[C---:B------:R-:W-:Y:S04]  /*7830*/  LEA R2, P0, R93.reuse, R106, 0x1 ;  /* 0x0000006a5d027211 */ /* 0x040fe800078008ff */
[----:B------:R-:W-:Y:S05]  /*7840*/  LEA.HI.X R3, R93, R103, R92, 0x1, P0 ;  /* 0x000000675d037211 */ /* 0x000fea00000f0c5c */
[----:B-----5:R3:W-:Y:S04]  /*7850*/  STG.E.128 [R2.64], R44 ;  /* 0x0000002c02007986 */ /* 0x0207e8000c101d06 */
.L_x_6372:
[----:B------:R-:W-:Y:S05]  /*7860*/  BSYNC B2 ;  /* 0x0000000000027941 */ /* 0x000fea0003800000 */
.L_x_6371:
        /* <DEDUP_REMOVED lines=8> */
.L_x_6328:
        /* <DEDUP_REMOVED lines=10> */
.L_x_6380:
[----:B------:R-:W-:Y:S05]  /*7990*/  BSYNC B0 ;  /* 0x0000000000007941 */ /* 0x000fea0003800000 */
.L_x_6379:
        /* <DEDUP_REMOVED lines=16> */
.L_x_6382:
[----:B------:R-:W-:Y:S05]  /*7aa0*/  BSYNC B0 ;  /* 0x0000000000007941 */ /* 0x000fea0003800000 */
.L_x_6381:
        /* <DEDUP_REMOVED lines=16> */
.L_x_6384:
[----:B------:R-:W-:Y:S05]  /*7bb0*/  BSYNC B0 ;  /* 0x0000000000007941 */ /* 0x000fea0003800000 */
.L_x_6383:
        /* <DEDUP_REMOVED lines=21> */
.L_x_6385:
[----:B------:R-:W-:Y:S05]  /*7d10*/  BSYNC B0 ;  /* 0x0000000000007941 */ /* 0x000fea0003800000 */
.L_x_6346:
        /* <DEDUP_REMOVED lines=80> */
.L_x_6386:
        /* <DEDUP_REMOVED lines=9> */
.L_x_6387:
[----:B------:R-:W-:Y:S04]  /*82b0*/  IADD3 R11, R11, -0x1, RZ ;  /* 0xffffffff0b0b7810 */ /* 0x000fe80007ffe0ff */
[----:B------:R-:W-:Y:S11]  /*82c0*/  ISETP.GT.AND P0, PT, R11, R76, PT ;  /* 0x0000004c0b00720c */ /* 0x000ff60003f04270 */
[----:B------:R-:W-:Y:S02]  /*82d0*/  @!UPT UIADD3 URZ, URZ, URZ, URZ ;  /* 0x0000003f3f3ff290 */ /* 0x000fe4000fffe03f */
[----:B------:R-:W-:-:S05]  /*82e0*/  @P0 BRA `(.L_x_6388) ;  /* 0xffffa3e000000947 */ /* 0x000fca000383ffff */
.L_x_6319:
        /* <DEDUP_REMOVED lines=98> */
.L_x_6397:
[----:B------:R-:W-:Y:S05]  /*8910*/  BSYNC B0 ;  /* 0x0000000000007941 */ /* 0x000fea0003800000 */
.L_x_6396:
[----:B-----5:R3:W-:Y:S02]  /*8920*/  STS.128 [R172], R8 ;  /* 0x00000008ac007388 */ /* 0x0207e40000000c00 */
.L_x_6395:
[----:B------:R-:W-:Y:S05]  /*8930*/  BSYNC B1 ;  /* 0x0000000000017941 */ /* 0x000fea0003800000 */
.L_x_6394:
        /* <DEDUP_REMOVED lines=44> */
.L_x_6399:
[----:B------:R-:W-:Y:S05]  /*8c00*/  BSYNC B0 ;  /* 0x0000000000007941 */ /* 0x000fea0003800000 */
.L_x_6398:
[----:B-----5:R1:W-:Y:S02]  /*8c10*/  STS.128 [R172+0x2000], R8 ;  /* 0x00200008ac007388 */ /* 0x0203e40000000c00 */
.L_x_6393:
[----:B------:R-:W-:Y:S05]  /*8c20*/  BSYNC B2 ;  /* 0x0000000000027941 */ /* 0x000fea0003800000 */
.L_x_6392:
        /* <DEDUP_REMOVED lines=59> */
.L_x_6405:
[----:B------:R-:W-:Y:S05]  /*8fe0*/  BSYNC B0 ;  /* 0x0000000000007941 */ /* 0x000fea0003800000 */
.L_x_6404:
[----:B-----5:R3:W-:Y:S02]  /*8ff0*/  STS.128 [R172+0x800], R8 ;  /* 0x00080008ac007388 */ /* 0x0207e40000000c00 */
.L_x_6403:
[----:B------:R-:W-:Y:S05]  /*9000*/  BSYNC B1 ;  /* 0x0000000000017941 */ /* 0x000fea0003800000 */
.L_x_6402:
        /* <DEDUP_REMOVED lines=44> */
.L_x_6407:
[----:B------:R-:W-:Y:S05]  /*92d0*/  BSYNC B0 ;  /* 0x0000000000007941 */ /* 0x000fea0003800000 */
.L_x_6406:
[----:B-----5:R3:W-:Y:S02]  /*92e0*/  STS.128 [R172+0x2800], R8 ;  /* 0x00280008ac007388 */ /* 0x0207e40000000c00 */
.L_x_6401:
[----:B------:R-:W-:Y:S05]  /*92f0*/  BSYNC B2 ;  /* 0x0000000000027941 */ /* 0x000fea0003800000 */
.L_x_6400:
        /* <DEDUP_REMOVED lines=60> */
.L_x_6413:
[----:B------:R-:W-:Y:S05]  /*96c0*/  BSYNC B0 ;  /* 0x0000000000007941 */ /* 0x000fea0003800000 */
.L_x_6412:
[----:B-----5:R3:W-:Y:S02]  /*96d0*/  STS.128 [R172+0x1000], R8 ;  /* 0x00100008ac007388 */ /* 0x0207e40000000c00 */
.L_x_6411:
[----:B------:R-:W-:Y:S05]  /*96e0*/  BSYNC B1 ;  /* 0x0000000000017941 */ /* 0x000fea0003800000 */
.L_x_6410:
        /* <DEDUP_REMOVED lines=44> */
.L_x_6415:
[----:B------:R-:W-:Y:S05]  /*99b0*/  BSYNC B0 ;  /* 0x0000000000007941 */ /* 0x000fea0003800000 */
.L_x_6414:
[----:B-----5:R1:W-:Y:S02]  /*99c0*/  STS.128 [R172+0x3000], R8 ;  /* 0x00300008ac007388 */ /* 0x0203e40000000c00 */
.L_x_6409:
[----:B------:R-:W-:Y:S05]  /*99d0*/  BSYNC B2 ;  /* 0x0000000000027941 */ /* 0x000fea0003800000 */
.L_x_6408:
        /* <DEDUP_REMOVED lines=59> */
.L_x_6420:
[----:B------:R-:W-:Y:S05]  /*9d90*/  BSYNC B0 ;  /* 0x0000000000007941 */ /* 0x000fea0003800000 */
.L_x_6419:
[----:B-----5:R3:W-:Y:S02]  /*9da0*/  STS.128 [R172+0x1800], R8 ;  /* 0x00180008ac007388 */ /* 0x0207e40000000c00 */
.L_x_6418:
[----:B------:R-:W-:Y:S05]  /*9db0*/  BSYNC B1 ;  /* 0x0000000000017941 */ /* 0x000fea0003800000 */
.L_x_6417:
        /* <DEDUP_REMOVED lines=44> */
.L_x_6422:
[----:B------:R-:W-:Y:S05]  /*a080*/  BSYNC B0 ;  /* 0x0000000000007941 */ /* 0x000fea0003800000 */
.L_x_6421:
[----:B-----5:R3:W-:Y:S01]  /*a090*/  STS.128 [R172+0x3800], R8 ;  /* 0x00380008ac007388 */ /* 0x0207e20000000c00 */
[----:B------:R-:W-:Y:S05]  /*a0a0*/  BRA `(.L_x_6416) ;  /* 0x0000353000007947 */ /* 0x000fea0003800000 */
.L_x_6391:
        /* <DEDUP_REMOVED lines=90> */
.L_x_6428:
[----:B------:R-:W-:Y:S05]  /*a650*/  BSYNC B0 ;  /* 0x0000000000007941 */ /* 0x000fea0003800000 */
.L_x_6427:
[----:B-----5:R3:W-:Y:S02]  /*a660*/  STS.128 [R172], R24 ;  /* 0x00000018ac007388 */ /* 0x0207e40000000c00 */
.L_x_6426:
[----:B------:R-:W-:Y:S05]  /*a670*/  BSYNC B1 ;  /* 0x0000000000017941 */ /* 0x000fea0003800000 */
.L_x_6425:
        /* <DEDUP_REMOVED lines=86> */
.L_x_6430:
[----:B------:R-:W-:Y:S05]  /*abe0*/  BSYNC B0 ;  /* 0x0000000000007941 */ /* 0x000fea0003800000 */
.L_x_6429:
[----:B-----5:R1:W-:Y:S02]  /*abf0*/  STS.128 [R172+0x2000], R24 ;  /* 0x00200018ac007388 */ /* 0x0203e40000000c00 */
.L_x_6424:
[----:B------:R-:W-:Y:S05]  /*ac00*/  BSYNC B2 ;  /* 0x0000000000027941 */ /* 0x000fea0003800000 */
.L_x_6423:
        /* <DEDUP_REMOVED lines=95> */
.L_x_6436:
[----:B------:R-:W-:Y:S05]  /*b200*/  BSYNC B0 ;  /* 0x0000000000007941 */ /* 0x000fea0003800000 */
.L_x_6435:
[----:B-----5:R3:W-:Y:S02]  /*b210*/  STS.128 [R172+0x800], R24 ;  /* 0x00080018ac007388 */ /* 0x0207e40000000c00 */
.L_x_6434:
[----:B------:R-:W-:Y:S05]  /*b220*/  BSYNC B1 ;  /* 0x0000000000017941 */ /* 0x000fea0003800000 */
.L_x_6433:
        /* <DEDUP_REMOVED lines=89> */
.L_x_6438:
[----:B------:R-:W-:Y:S05]  /*b7c0*/  BSYNC B0 ;  /* 0x0000000000007941 */ /* 0x000fea0003800000 */
.L_x_6437:
[----:B-----5:R1:W-:Y:S02]  /*b7d0*/  STS.128 [R172+0x2800], R4 ;  /* 0x00280004ac007388 */ /* 0x0203e40000000c00 */
.L_x_6432:
[----:B------:R-:W-:Y:S05]  /*b7e0*/  BSYNC B2 ;  /* 0x0000000000027941 */ /* 0x000fea0003800000 */
.L_x_6431:
        /* <DEDUP_REMOVED lines=96> */
.L_x_6444:
[----:B------:R-:W-:Y:S05]  /*bdf0*/  BSYNC B0 ;  /* 0x0000000000007941 */ /* 0x000fea0003800000 */
.L_x_6443:
[----:B-----5:R1:W-:Y:S02]  /*be00*/  STS.128 [R172+0x1000], R24 ;  /* 0x00100018ac007388 */ /* 0x0203e40000000c00 */
.L_x_6442:
[----:B------:R-:W-:Y:S05]  /*be10*/  BSYNC B1 ;  /* 0x0000000000017941 */ /* 0x000fea0003800000 */
.L_x_6441:
        /* <DEDUP_REMOVED lines=89> */
.L_x_6446:
[----:B------:R-:W-:Y:S05]  /*c3b0*/  BSYNC B0 ;  /* 0x0000000000007941 */ /* 0x000fea0003800000 */
.L_x_6445:
[----:B-----5:R3:W-:Y:S02]  /*c3c0*/  STS.128 [R172+0x3000], R24 ;  /* 0x00300018ac007388 */ /* 0x0207e40000000c00 */
.L_x_6440:
[----:B------:R-:W-:Y:S05]  /*c3d0*/  BSYNC B2 ;  /* 0x0000000000027941 */ /* 0x000fea0003800000 */
.L_x_6439:
        /* <DEDUP_REMOVED lines=95> */
.L_x_6450:
[----:B------:R-:W-:Y:S05]  /*c9d0*/  BSYNC B0 ;  /* 0x0000000000007941 */ /* 0x000fea0003800000 */
.L_x_6449:
[----:B-----5:R1:W-:Y:S02]  /*c9e0*/  STS.128 [R172+0x1800], R4 ;  /* 0x00180004ac007388 */ /* 0x0203e40000000c00 */
.L_x_6448:
[----:B------:R-:W-:Y:S05]  /*c9f0*/  BSYNC B1 ;  /* 0x0000000000017941 */ /* 0x000fea0003800000 */
.L_x_6447:
        /* <DEDUP_REMOVED lines=94> */
.L_x_6452:
[----:B------:R-:W-:Y:S05]  /*cfe0*/  BSYNC B0 ;  /* 0x0000000000007941 */ /* 0x000fea0003800000 */
.L_x_6451:
[----:B-----5:R1:W-:Y:S01]  /*cff0*/  STS.128 [R172+0x3800], R4 ;  /* 0x00380004ac007388 */ /* 0x0203e20000000c00 */
[----:B------:R-:W-:Y:S05]  /*d000*/  BRA `(.L_x_6416) ;  /* 0x000005d000007947 */ /* 0x000fea0003800000 */
.L_x_6390:
        /* <DEDUP_REMOVED lines=20> */
.L_x_6454:
[----:B------:R-:W-:Y:S05]  /*d150*/  BSYNC B0 ;  /* 0x0000000000007941 */ /* 0x000fea0003800000 */
.L_x_6453:
        /* <DEDUP_REMOVED lines=22> */
.L_x_6456:
[----:B------:R-:W-:Y:S05]  /*d2c0*/  BSYNC B0 ;  /* 0x0000000000007941 */ /* 0x000fea0003800000 */
.L_x_6455:
        /* <DEDUP_REMOVED lines=23> */
.L_x_6458:
[----:B------:R-:W-:Y:S05]  /*d440*/  BSYNC B0 ;  /* 0x0000000000007941 */ /* 0x000fea0003800000 */
.L_x_6457:
        /* <DEDUP_REMOVED lines=25> */
.L_x_6416:
[----:B------:R-:W-:Y:S05]  /*d5e0*/  BSYNC B3 ;  /* 0x0000000000037941 */ /* 0x000fea0003800000 */
.L_x_6389:
        /* <DEDUP_REMOVED lines=25> */
.L_x_6460:
[----:B------:R-:W-:Y:S05]  /*d780*/  BSYNC B0 ;  /* 0x0000000000007941 */ /* 0x000fea0003800000 */
.L_x_6459:
        /* <DEDUP_REMOVED lines=22> */
.L_x_6462:
[----:B------:R-:W-:Y:S05]  /*d8f0*/  BSYNC B0 ;  /* 0x0000000000007941 */ /* 0x000fea0003800000 */
.L_x_6461:
        /* <DEDUP_REMOVED lines=26> */
.L_x_6464:
[----:B------:R-:W-:Y:S05]  /*daa0*/  BSYNC B0 ;  /* 0x0000000000007941 */ /* 0x000fea0003800000 */
.L_x_6463:
        /* <DEDUP_REMOVED lines=30> */
.L_x_6466:
[----:B------:R-:W-:Y:S05]  /*dc90*/  BSYNC B0 ;  /* 0x0000000000007941 */ /* 0x000fea0003800000 */
.L_x_6465:
        /* <DEDUP_REMOVED lines=30> */
.L_x_6468:
[----:B------:R-:W-:Y:S05]  /*de80*/  BSYNC B0 ;  /* 0x0000000000007941 */ /* 0x000fea0003800000 */
.L_x_6467:
        /* <DEDUP_REMOVED lines=22> */
.L_x_6470:
[----:B------:R-:W-:Y:S05]  /*dff0*/  BSYNC B0 ;  /* 0x0000000000007941 */ /* 0x000fea0003800000 */
.L_x_6469:
        /* <DEDUP_REMOVED lines=26> */
.L_x_6472:
[----:B------:R-:W-:Y:S05]  /*e1a0*/  BSYNC B0 ;  /* 0x0000000000007941 */ /* 0x000fea0003800000 */
.L_x_6471:
        /* <DEDUP_REMOVED lines=30> */
.L_x_6474:
[----:B------:R-:W-:Y:S05]  /*e390*/  BSYNC B0 ;  /* 0x0000000000007941 */ /* 0x000fea0003800000 */
.L_x_6473:
        /* <DEDUP_REMOVED lines=45> */
[C---:B------:R-:W-:Y:S02]  /*e670*/  IADD3 R146, R159.reuse, 0x2800, RZ ;  /* 0x000028009f927810 */ /* 0x040fe40007ffe0ff */
[----:B------:R-:W3:Y:S01]  /*e680*/  LDSM.16.M88.4 R4, [R161+0x5800] ;  /* 0x00580000a104783b */ /* 0x000ee20000000200 */
[----:B------:R-:W-:-:S02]  /*e690*/  IADD3 R145, R159, 0x3000, RZ ;  /* 0x000030009f917810 */ /* 0x000fc40007ffe0ff */
[----:B------:R-:W-:Y:S01]  /*e6a0*/  IADD3 R144, R159, 0x3800, RZ ;  /* 0x000038009f907810 */ /* 0x000fe20007ffe0ff */
[----:B------:R-:W-:Y:S04]  /*e6b0*/  LDSM.16.M88.4 R40, [R155+0x4000] ;  /* 0x004000009b28783b */ /* 0x000fe80000000200 */
[----:B------:R-:W4:Y:S04]  /*e6c0*/  LDSM.16.M88.4 R72, [R158] ;  /* 0x000000009e48783b */ /* 0x000f280000000200 */
[----:B------:R-:W3:Y:S04]  /*e6d0*/  LDSM.16.M88.4 R80, [R159+0x800] ;  /* 0x000800009f50783b */ /* 0x000ee80000000200 */
[----:B------:R-:W3:Y:S01]  /*e6e0*/  LDSM.16.M88.4 R20, [R159+0x1000] ;  /* 0x001000009f14783b */ /* 0x000ee20000000200 */
[C---:B-1----:R-:W-:Y:S03]  /*e6f0*/  HMMA.16816.F32.BF16 R12, R8.reuse, R16, RZ ;  /* 0x00000010080c723c */ /* 0x042fe600000418ff */
[----:B------:R-:W1:Y:S04]  /*e700*/  LDSM.16.M88.4 R68, [R159+0x1800] ;  /* 0x001800009f44783b */ /* 0x000e680000000200 */
[----:B------:R-:W-:Y:S01]  /*e710*/  LDSM.16.M88.4 R84, [R157] ;  /* 0x000000009d54783b */ /* 0x000fe20000000200 */
[C---:B------:R-:W-:Y:S03]  /*e720*/  HMMA.16816.F32.BF16 R16, R8.reuse, R18, RZ ;  /* 0x000000120810723c */ /* 0x040fe600000418ff */
[----:B------:R-:W-:Y:S04]  /*e730*/  LDSM.16.M88.4 R36, [R155+0x5000] ;  /* 0x005000009b24783b */ /* 0x000fe80000000200 */
[----:B------:R-:W-:Y:S01]  /*e740*/  LDSM.16.M88.4 R96, [R148+0x1000] ;  /* 0x001000009460783b */ /* 0x000fe20000000200 */
[C---:B-----5:R-:W-:Y:S03]  /*e750*/  HMMA.16816.F32.BF16 R24, R8.reuse, R32, RZ ;  /* 0x000000200818723c */ /* 0x060fe600000418ff */
[----:B------:R-:W-:Y:S04]  /*e760*/  LDSM.16.M88.4 R88, [R148+0x2000] ;  /* 0x002000009458783b */ /* 0x000fe80000000200 */
[----:B------:R-:W-:Y:S01]  /*e770*/  LDSM.16.M88.4 R92, [R159+0x2800] ;  /* 0x002800009f5c783b */ /* 0x000fe20000000200 */
[----:B--2---:R-:W-:Y:S08]  /*e780*/  HMMA.16816.F32.BF16 R56, R8, R44, RZ ;  /* 0x0000002c0838723c */ /* 0x004ff000000418ff */
[----:B------:R-:W-:Y:S08]  /*e790*/  HMMA.16816.F32.BF16 R16, R64, R30, R16 ;  /* 0x0000001e4010723c */ /* 0x000ff00000041810 */
[C---:B------:R-:W-:Y:S08]  /*e7a0*/  HMMA.16816.F32.BF16 R32, R8.reuse, R34, RZ ;  /* 0x000000220820723c */ /* 0x040ff000000418ff */
[C---:B------:R-:W-:Y:S08]  /*e7b0*/  HMMA.16816.F32.BF16 R44, R8.reuse, R46, RZ ;  /* 0x0000002e082c723c */ /* 0x040ff000000418ff */
[C---:B---3--:R-:W-:Y:S08]  /*e7c0*/  HMMA.16816.F32.BF16 R76, R8.reuse, R4, RZ ;  /* 0x00000004084c723c */ /* 0x048ff000000418ff */
[----:B------:R-:W-:Y:S01]  /*e7d0*/  HMMA.16816.F32.BF16 R8, R8, R6, RZ ;  /* 0x000000060808723c */ /* 0x000fe200000418ff */
[----:B------:R-:W-:Y:S07]  /*e7e0*/  LDSM.16.M88.4 R4, [R155+0x4800] ;  /* 0x004800009b04783b */ /* 0x000fee0000000200 */
[----:B------:R-:W-:Y:S01]  /*e7f0*/  HMMA.16816.F32.BF16 R12, R64, R28, R12 ;  /* 0x0000001c400c723c */ /* 0x000fe2000004180c */
[----:B------:R-:W2:Y:S07]  /*e800*/  LDSM.16.M88.4 R28, [R148] ;  /* 0x00000000941c783b */ /* 0x000eae0000000200 */
[----:B----4-:R-:W-:Y:S08]  /*e810*/  HMMA.16816.F32.BF16 R16, R72, R42, R16 ;  /* 0x0000002a4810723c */ /* 0x010ff00000041810 */
        /* <DEDUP_REMOVED lines=8> */
[----:B------:R-:W-:Y:S04]  /*e8a0*/  LDSM.16.M88.4 R64, [R161+0x6000] ;  /* 0x00600000a140783b */ /* 0x000fe80000000200 */
[----:B------:R-:W1:Y:S03]  /*e8b0*/  LDSM.16.M88.4 R68, [R162+0x2000] ;  /* 0x00200000a244783b */ /* 0x000e660000000200 */
[----:B--2---:R-:W-:Y:S08]  /*e8c0*/  HMMA.16816.F32.BF16 R16, R84, R30, R16 ;  /* 0x0000001e5410723c */ /* 0x004ff00000041810 */
[C---:B------:R-:W-:Y:S01]  /*e8d0*/  HMMA.16816.F32.BF16 R12, R72.reuse, R40, R12 ;  /* 0x00000028480c723c */ /* 0x040fe2000004180c */
[----:B------:R-:W-:Y:S07]  /*e8e0*/  LDSM.16.M88.4 R40, [R160+0x2000] ;  /* 0x00200000a028783b */ /* 0x000fee0000000200 */
[C---:B------:R-:W-:Y:S08]  /*e8f0*/  HMMA.16816.F32.BF16 R56, R72.reuse, R36, R56 ;  /* 0x000000244838723c */ /* 0x040ff00000041838 */
[C---:B------:R-:W-:Y:S01]  /*e900*/  HMMA.16816.F32.BF16 R44, R72.reuse, R38, R44 ;  /* 0x00000026482c723c */ /* 0x040fe2000004182c */
[----:B------:R-:W2:Y:S07]  /*e910*/  LDSM.16.M88.4 R36, [R159+0x2000] ;  /* 0x002000009f24783b */ /* 0x000eae0000000200 */
[C---:B------:R-:W-:Y:S08]  /*e920*/  HMMA.16816.F32.BF16 R24, R72.reuse, R4, R24 ;  /* 0x000000044818723c */ /* 0x040ff00000041818 */
[----:B------:R-:W-:Y:S01]  /*e930*/  HMMA.16816.F32.BF16 R32, R72, R6, R32 ;  /* 0x000000064820723c */ /* 0x000fe20000041820 */
[----:B------:R-:W3:Y:S07]  /*e940*/  LDSM.16.M88.4 R4, [R148+0x800] ;  /* 0x000800009404783b */ /* 0x000eee0000000200 */
[----:B-1----:R-:W-:Y:S08]  /*e950*/  HMMA.16816.F32.BF16 R16, R68, R66, R16 ;  /* 0x000000424410723c */ /* 0x002ff00000041810 */
[C---:B------:R-:W-:Y:S08]  /*e960*/  HMMA.16816.F32.BF16 R76, R72.reuse, R20, R76 ;  /* 0x00000014484c723c */ /* 0x040ff0000004184c */
[----:B------:R-:W-:Y:S01]  /*e970*/  HMMA.16816.F32.BF16 R72, R72, R22, R8 ;  /* 0x000000164848723c */ /* 0x000fe20000041808 */
[----:B------:R-:W-:Y:S04]  /*e980*/  LDSM.16.M88.4 R20, [R155+0x6000] ;  /* 0x006000009b14783b */ /* 0x000fe80000000200 */
[----:B------:R-:W1:Y:S03]  /*e990*/  LDSM.16.M88.4 R8, [R158+0x2000] ;  /* 0x002000009e08783b */ /* 0x000e660000000200 */
[----:B------:R-:W-:Y:S01]  /*e9a0*/  HMMA.16816.F32.BF16 R12, R84, R28, R12 ;  /* 0x0000001c540c723c */ /* 0x000fe2000004180c */
[----:B------:R-:W4:Y:S07]  /*e9b0*/  LDSM.16.M88.4 R28, [R161+0x6800] ;  /* 0x00680000a11c783b */ /* 0x000f2e0000000200 */
[----:B--2---:R-:W-:Y:S08]  /*e9c0*/  HMMA.16816.F32.BF16 R16, R40, R38, R16 ;  /* 0x000000262810723c */ /* 0x004ff00000041810 */
[C---:B---3--:R-:W-:Y:S08]  /*e9d0*/  HMMA.16816.F32.BF16 R32, R84.reuse, R6, R32 ;  /* 0x000000065420723c */ /* 0x048ff00000041820 */
[----:B------:R-:W-:Y:S01]  /*e9e0*/  HMMA.16816.F32.BF16 R24, R84, R4, R24 ;  /* 0x000000045418723c */ /* 0x000fe20000041818 */
[----:B------:R-:W2:Y:S07]  /*e9f0*/  LDSM.16.M88.4 R4, [R157+0x2000] ;  /* 0x002000009d04783b */ /* 0x000eae0000000200 */
[----:B------:R-:W-:Y:S01]  /*ea00*/  HMMA.16816.F32.BF16 R12, R68, R64, R12 ;  /* 0x00000040440c723c */ /* 0x000fe2000004180c */
[----:B------:R-:W3:Y:S07]  /*ea10*/  LDSM.16.M88.4 R64, [R161+0x7000] ;  /* 0x00700000a140783b */ /* 0x000eee0000000200 */
[----:B-1----:R-:W-:Y:S08]  /*ea20*/  HMMA.16816.F32.BF16 R16, R8, R22, R16 ;  /* 0x000000160810723c */ /* 0x002ff00000041810 */
[----:B------:R-:W-:Y:S08]  /*ea30*/  HMMA.16816.F32.BF16 R56, R84, R96, R56 ;  /* 0x000000605438723c */ /* 0x000ff00000041838 */
[C---:B----4-:R-:W-:Y:S08]  /*ea40*/  HMMA.16816.F32.BF16 R32, R68.reuse, R30, R32 ;  /* 0x0000001e4420723c */ /* 0x050ff00000041820 */
[----:B------:R-:W-:Y:S01]  /*ea50*/  HMMA.16816.F32.BF16 R24, R68, R28, R24 ;  /* 0x0000001c4418723c */ /* 0x000fe20000041818 */
[----:B------:R-:W-:Y:S07]  /*ea60*/  LDSM.16.M88.4 R28, [R155+0x6800] ;  /* 0x006800009b1c783b */ /* 0x000fee0000000200 */
[----:B------:R-:W-:Y:S01]  /*ea70*/  HMMA.16816.F32.BF16 R12, R40, R36, R12 ;  /* 0x00000024280c723c */ /* 0x000fe2000004180c */
[----:B------:R-:W1:Y:S07]  /*ea80*/  LDSM.16.M88.4 R36, [R159+0x3000] ;  /* 0x003000009f24783b */ /* 0x000e6e0000000200 */
[----:B--2---:R-:W-:Y:S08]  /*ea90*/  HMMA.16816.F32.BF16 R16, R4, R90, R16 ;  /* 0x0000005a0410723c */ /* 0x004ff00000041810 */
[----:B---3--:R-:W-:Y:S08]  /*eaa0*/  HMMA.16816.F32.BF16 R56, R68, R64, R56 ;  /* 0x000000404438723c */ /* 0x008ff00000041838 */
[C---:B------:R-:W-:Y:S08]  /*eab0*/  HMMA.16816.F32.BF16 R32, R40.reuse, R94, R32 ;  /* 0x0000005e2820723c */ /* 0x040ff00000041820 */
[----:B------:R-:W-:Y:S01]  /*eac0*/  HMMA.16816.F32.BF16 R24, R40, R92, R24 ;  /* 0x0000005c2818723c */ /* 0x000fe20000041818 */
[----:B------:R-:W2:Y:S01]  /*ead0*/  LDSM.16.M88.4 R92, [R161+0x7800] ;  /* 0x00780000a15c783b */ /* 0x000ea20000000200 */
[----:B------:R-:W-:-:S02]  /*eae0*/  FMUL.FTZ R16, R16, c[0x0][0x2ec] ;  /* 0x0000bb0010107a20 */ /* 0x000fc40000410000 */
[----:B------:R-:W-:Y:S02]  /*eaf0*/  FMUL.FTZ R17, R17, c[0x0][0x2ec] ;  /* 0x0000bb0011117a20 */ /* 0x000fe40000410000 */
[----:B------:R-:W-:Y:S02]  /*eb00*/  FMUL.FTZ R55, R19, c[0x0][0x2ec] ;  /* 0x0000bb0013377a20 */ /* 0x000fe40000410000 */
[----:B------:R-:W-:Y:S01]  /*eb10*/  HMMA.16816.F32.BF16 R12, R8, R20, R12 ;  /* 0x00000014080c723c */ /* 0x000fe2000004180c */
[----:B------:R-:W3:Y:S03]  /*eb20*/  LDSM.16.M88.4 R20, [R148+0x2800] ;  /* 0x002800009414783b */ /* 0x000ee60000000200 */
[----:B------:R-:W-:Y:S04]  /*eb30*/  MUFU.TANH R55, R55 ;  /* 0x0000003700377308 */ /* 0x000fe80000002400 */
[C---:B------:R-:W-:Y:S08]  /*eb40*/  HMMA.16816.F32.BF16 R44, R84.reuse, R98, R44 ;  /* 0x00000062542c723c */ /* 0x040ff0000004182c */
[C---:B------:R-:W-:Y:S08]  /*eb50*/  HMMA.16816.F32.BF16 R72, R84.reuse, R82, R72 ;  /* 0x000000525448723c */ /* 0x040ff00000041848 */
[----:B------:R-:W-:Y:S08]  /*eb60*/  HMMA.16816.F32.BF16 R76, R84, R80, R76 ;  /* 0x00000050544c723c */ /* 0x000ff0000004184c */
[----:B-1----:R-:W-:Y:S01]  /*eb70*/  HMMA.16816.F32.BF16 R56, R40, R36, R56 ;  /* 0x000000242838723c */ /* 0x002fe20000041838 */
[----:B------:R-:W-:Y:S06]  /*eb80*/  MUFU.TANH R36, R17 ;  /* 0x0000001100247308 */ /* 0x000fec0000002400 */
[----:B------:R-:W-:Y:S01]  /*eb90*/  FMUL.FTZ R37, R18, c[0x0][0x2ec] ;  /* 0x0000bb0012257a20 */ /* 0x000fe20000410000 */
[C---:B------:R-:W-:Y:S01]  /*eba0*/  HMMA.16816.F32.BF16 R32, R8.reuse, R30, R32 ;  /* 0x0000001e0820723c */ /* 0x040fe20000041820 */
[----:B------:R1:W-:Y:S07]  /*ebb0*/  MUFU.TANH R31, R16 ;  /* 0x00000010001f7308 */ /* 0x0003ee0000002400 */
[----:B------:R-:W-:Y:S01]  /*ebc0*/  HMMA.16816.F32.BF16 R24, R8, R28, R24 ;  /* 0x0000001c0818723c */ /* 0x000fe20000041818 */
[----:B------:R-:W-:Y:S07]  /*ebd0*/  MUFU.TANH R37, R37 ;  /* 0x0000002500257308 */ /* 0x000fee0000002400 */
[----:B------:R-:W-:Y:S01]  /*ebe0*/  HMMA.16816.F32.BF16 R12, R4, R88, R12 ;  /* 0x00000058040c723c */ /* 0x000fe2000004180c */
[----:B-1----:R-:W1:Y:S04]  /*ebf0*/  LDSM.16.M88.4 R16, [R159+0x3800] ;  /* 0x003800009f10783b */ /* 0x002e680000000200 */
[----:B------:R-:W4:Y:S03]  /*ec00*/  LDSM.16.M88.4 R88, [R155+0x7000] ;  /* 0x007000009b58783b */ /* 0x000f260000000200 */
[C---:B------:R-:W-:Y:S08]  /*ec10*/  HMMA.16816.F32.BF16 R44, R68.reuse, R66, R44 ;  /* 0x00000042442c723c */ /* 0x040ff0000004182c */
[C---:B--2---:R-:W-:Y:S08]  /*ec20*/  HMMA.16816.F32.BF16 R72, R68.reuse, R94, R72 ;  /* 0x0000005e4448723c */ /* 0x044ff00000041848 */
[----:B------:R-:W-:Y:S01]  /*ec30*/  HMMA.16816.F32.BF16 R76, R68, R92, R76 ;  /* 0x0000005c444c723c */ /* 0x000fe2000004184c */
[----:B------:R-:W-:-:S02]  /*ec40*/  FMUL.FTZ R12, R12, c[0x0][0x2ec] ;  /* 0x0000bb000c0c7a20 */ /* 0x000fc40000410000 */
[----:B------:R-:W-:Y:S02]  /*ec50*/  FMUL.FTZ R13, R13, c[0x0][0x2ec] ;  /* 0x0000bb000d0d7a20 */ /* 0x000fe40000410000 */
[----:B------:R-:W-:Y:S01]  /*ec60*/  FMUL.FTZ R14, R14, c[0x0][0x2ec] ;  /* 0x0000bb000e0e7a20 */ /* 0x000fe20000410000 */
[----:B------:R-:W-:Y:S01]  /*ec70*/  MUFU.TANH R28, R12 ;  /* 0x0000000c001c7308 */ /* 0x000fe20000002400 */
[----:B------:R-:W-:Y:S01]  /*ec80*/  FMUL.FTZ R30, R15, c[0x0][0x2ec] ;  /* 0x0000bb000f1e7a20 */ /* 0x000fe20000410000 */
[C---:B---3--:R-:W-:Y:S06]  /*ec90*/  HMMA.16816.F32.BF16 R24, R4.reuse, R20, R24 ;  /* 0x000000140418723c */ /* 0x048fec0000041818 */
[----:B------:R-:W2:Y:S02]  /*eca0*/  MUFU.TANH R54, R13 ;  /* 0x0000000d00367308 */ /* 0x000ea40000002400 */
[----:B------:R-:W-:Y:S01]  /*ecb0*/  HMMA.16816.F32.BF16 R32, R4, R22, R32 ;  /* 0x000000160420723c */ /* 0x000fe20000041820 */
[----:B------:R-:W3:Y:S05]  /*ecc0*/  LDSM.16.M88.4 R20, [R155+0x7800] ;  /* 0x007800009b14783b */ /* 0x000eea0000000200 */
[----:B------:R5:W-:Y:S02]  /*ecd0*/  MUFU.TANH R29, R14 ;  /* 0x0000000e001d7308 */ /* 0x000be40000002400 */
[C---:B------:R-:W-:Y:S06]  /*ece0*/  HMMA.16816.F32.BF16 R44, R40.reuse, R38, R44 ;  /* 0x00000026282c723c */ /* 0x040fec000004182c */
[----:B------:R-:W2:Y:S02]  /*ecf0*/  MUFU.TANH R30, R30 ;  /* 0x0000001e001e7308 */ /* 0x000ea40000002400 */
[----:B-1----:R-:W-:Y:S01]  /*ed00*/  HMMA.16816.F32.BF16 R72, R40, R18, R72 ;  /* 0x000000122848723c */ /* 0x002fe20000041848 */
[----:B------:R-:W-:-:S02]  /*ed10*/  FMUL.FTZ R24, R24, c[0x0][0x2ec] ;  /* 0x0000bb0018187a20 */ /* 0x000fc40000410000 */
[----:B------:R-:W-:Y:S02]  /*ed20*/  FMUL.FTZ R26, R26, c[0x0][0x2ec] ;  /* 0x0000bb001a1a7a20 */ /* 0x000fe40000410000 */
[----:B------:R-:W-:Y:S01]  /*ed30*/  FMUL.FTZ R25, R25, c[0x0][0x2ec] ;  /* 0x0000bb0019197a20 */ /* 0x000fe20000410000 */
[----:B-----5:R-:W1:Y:S01]  /*ed40*/  LDSM.16.M88.4 R12, [R148+0x3000] ;  /* 0x00300000940c783b */ /* 0x020e620000000200 */
[----:B------:R-:W5:Y:S01]  /*ed50*/  MUFU.TANH R24, R24 ;  /* 0x0000001800187308 */ /* 0x000f620000002400 */
[----:B------:R-:W-:Y:S01]  /*ed60*/  HMMA.16816.F32.BF16 R76, R40, R16, R76 ;  /* 0x00000010284c723c */ /* 0x000fe2000004184c */
[----:B------:R-:W-:Y:S01]  /*ed70*/  FMUL.FTZ R0, R32, c[0x0][0x2ec] ;  /* 0x0000bb0020007a20 */ /* 0x000fe20000410000 */
[----:B------:R-:W2:Y:S01]  /*ed80*/  LDSM.16.M88.4 R16, [R148+0x3800] ;  /* 0x003800009410783b */ /* 0x000ea20000000200 */
[----:B------:R-:W-:Y:S01]  /*ed90*/  FMUL.FTZ R32, R34, c[0x0][0x2ec] ;  /* 0x0000bb0022207a20 */ /* 0x000fe20000410000 */
[----:B------:R-:W-:-:S04]  /*eda0*/  DEPBAR.LE SB0, 0x0 ;  /* 0x000080000000791a */ /* 0x000fc80000000000 */
[----:B----4-:R-:W-:Y:S01]  /*edb0*/  HMMA.16816.F32.BF16 R56, R8, R88, R56 ;  /* 0x000000580838723c */ /* 0x010fe20000041838 */
[----:B------:R-:W4:Y:S01]  /*edc0*/  MUFU.TANH R26, R26 ;  /* 0x0000001a001a7308 */ /* 0x000f220000002400 */
[----:B------:R-:W-:-:S06]  /*edd0*/  FMUL.FTZ R27, R27, c[0x0][0x2ec] ;  /* 0x0000bb001b1b7a20 */ /* 0x000fcc0000410000 */
[C---:B------:R-:W-:Y:S01]  /*ede0*/  HMMA.16816.F32.BF16 R44, R8.reuse, R90, R44 ;  /* 0x0000005a082c723c */ /* 0x040fe2000004182c */
[----:B------:R-:W-:Y:S07]  /*edf0*/  MUFU.TANH R32, R32 ;  /* 0x0000002000207308 */ /* 0x000fee0000002400 */
[C---:B---3--:R-:W-:Y:S01]  /*ee00*/  HMMA.16816.F32.BF16 R72, R8.reuse, R22, R72 ;  /* 0x000000160848723c */ /* 0x048fe20000041848 */
[----:B------:R-:W-:Y:S07]  /*ee10*/  MUFU.TANH R25, R25 ;  /* 0x0000001900197308 */ /* 0x000fee0000002400 */
[----:B------:R-:W-:Y:S01]  /*ee20*/  HMMA.16816.F32.BF16 R76, R8, R20, R76 ;  /* 0x00000014084c723c */ /* 0x000fe2000004184c */
[----:B------:R-:W-:Y:S07]  /*ee30*/  MUFU.TANH R27, R27 ;  /* 0x0000001b001b7308 */ /* 0x000fee0000002400 */
[C---:B-1----:R-:W-:Y:S01]  /*ee40*/  HMMA.16816.F32.BF16 R56, R4.reuse, R12, R56 ;  /* 0x0000000c0438723c */ /* 0x042fe20000041838 */
[----:B------:R1:W3:Y:S06]  /*ee50*/  MUFU.TANH R12, R0 ;  /* 0x00000000000c7308 */ /* 0x0002ec0000002400 */
[----:B------:R-:W-:Y:S01]  /*ee60*/  FMUL.FTZ R13, R33, c[0x0][0x2ec] ;  /* 0x0000bb00210d7a20 */ /* 0x000fe20000410000 */
[----:B------:R-:W-:Y:S01]  /*ee70*/  HMMA.16816.F32.BF16 R44, R4, R14, R44 ;  /* 0x0000000e042c723c */ /* 0x000fe2000004182c */
[----:B------:R-:W-:Y:S01]  /*ee80*/  FMUL.FTZ R33, R35, c[0x0][0x2ec] ;  /* 0x0000bb0023217a20 */ /* 0x000fe20000410000 */
[----:B------:R-:W-:-:S03]  /*ee90*/  IADD3 R35, R50, 0x1, R175 ;  /* 0x0000000132237810 */ /* 0x000fc60007ffe0af */
[----:B------:R-:W3:Y:S01]  /*eea0*/  MUFU.TANH R13, R13 ;  /* 0x0000000d000d7308 */ /* 0x000ee20000002400 */
[----:B------:R-:W-:Y:S01]  /*eeb0*/  IADD3 R35, R52, R35, -R168 ;  /* 0x0000002334237210 */ /* 0x000fe20007ffe8a8 */
[----:B------:R-:W-:Y:S01]  /*eec0*/  IMAD.IADD R15, R3, 0x1, R2 ;  /* 0x00000001030f7824 */ /* 0x000fe200078e0202 */
[C---:B--2---:R-:W-:Y:S01]  /*eed0*/  HMMA.16816.F32.BF16 R72, R4.reuse, R18, R72 ;  /* 0x000000120448723c */ /* 0x044fe20000041848 */
[----:B-1----:R-:W-:Y:S02]  /*eee0*/  LOP3.LUT R0, R48, R49, RZ, 0xfc, !PT ;  /* 0x0000003130007212 */ /* 0x002fe400078efcff */
[----:B------:R-:W-:Y:S02]  /*eef0*/  IADD3 R35, R35, c[0x0][0x2e8], RZ ;  /* 0x0000ba0023237a10 */ /* 0x000fe40007ffe0ff */
[----:B------:R-:W-:Y:S01]  /*ef00*/  IADD3 R14, R15, 0x1, RZ ;  /* 0x000000010f0e7810 */ /* 0x000fe20007ffe0ff */
[----:B------:R-:W1:Y:S01]  /*ef10*/  MUFU.TANH R33, R33 ;  /* 0x0000002100217308 */ /* 0x000e620000002400 */
[C---:B------:R-:W-:Y:S01]  /*ef20*/  IADD3 R103, R35.reuse, 0x8, RZ ;  /* 0x0000000823677810 */ /* 0x040fe20007ffe0ff */
[----:B------:R-:W-:Y:S01]  /*ef30*/  HMMA.16816.F32.BF16 R76, R4, R16, R76 ;  /* 0x00000010044c723c */ /* 0x000fe2000004184c */
[-C--:B------:R-:W-:Y:S01]  /*ef40*/  IMNMX R2, R35, R52.reuse, PT ;  /* 0x0000003423027217 */ /* 0x080fe20003800200 */
[----:B------:R-:W-:Y:S01]  /*ef50*/  FMUL.FTZ R56, R56, c[0x0][0x2ec] ;  /* 0x0000bb0038387a20 */ /* 0x000fe20000410000 */
[----:B------:R-:W-:Y:S01]  /*ef60*/  IMNMX R103, R103, R52, PT ;  /* 0x0000003467677217 */ /* 0x000fe20003800200 */
[----:B------:R-:W-:Y:S01]  /*ef70*/  FMUL.FTZ R57, R57, c[0x0][0x2ec] ;  /* 0x0000bb0039397a20 */ /* 0x000fe20000410000 */
[----:B------:R-:W-:Y:S01]  /*ef80*/  IADD3 R20, R15, 0x8, RZ ;  /* 0x000000080f147810 */ /* 0x000fe20007ffe0ff */
[----:B------:R-:W-:Y:S01]  /*ef90*/  FMUL.FTZ R59, R59, c[0x0][0x2ec] ;  /* 0x0000bb003b3b7a20 */ /* 0x000fe20000410000 */
[CC--:B------:R-:W-:Y:S01]  /*efa0*/  ISETP.GE.AND P5, PT, R14.reuse, R2.reuse, PT ;  /* 0x000000020e00720c */ /* 0x0c0fe20003fa6270 */
[----:B------:R-:W2:Y:S01]  /*efb0*/  MUFU.TANH R133, R56 ;  /* 0x0000003800857308 */ /* 0x000ea20000002400 */
[-C--:B------:R-:W-:Y:S01]  /*efc0*/  ISETP.GE.AND P0, PT, R14, R103.reuse, PT ;  /* 0x000000670e00720c */ /* 0x080fe20003f06270 */
[----:B------:R-:W-:Y:S01]  /*efd0*/  FMUL.FTZ R45, R45, c[0x0][0x2ec] ;  /* 0x0000bb002d2d7a20 */ /* 0x000fe20000410000 */
[C---:B------:R-:W-:Y:S01]  /*efe0*/  IADD3 R14, R15.reuse, 0x9, RZ ;  /* 0x000000090f0e7810 */ /* 0x040fe20007ffe0ff */
[----:B------:R-:W-:Y:S01]  /*eff0*/  FMUL.FTZ R58, R58, c[0x0][0x2ec] ;  /* 0x0000bb003a3a7a20 */ /* 0x000fe20000410000 */
[C---:B------:R-:W-:Y:S01]  /*f000*/  IADD3 R8, R15.reuse, 0x10, RZ ;  /* 0x000000100f087810 */ /* 0x040fe20007ffe0ff */
[----:B------:R-:W-:Y:S01]  /*f010*/  FMUL.FTZ R44, R44, c[0x0][0x2ec] ;  /* 0x0000bb002c2c7a20 */ /* 0x000fe20000410000 */
[CC--:B------:R-:W-:Y:S01]  /*f020*/  ISETP.GE.AND P4, PT, R20.reuse, R2.reuse, PT ;  /* 0x000000021400720c */ /* 0x0c0fe20003f86270 */
[----:B------:R-:W1:Y:S01]  /*f030*/  MUFU.TANH R131, R57 ;  /* 0x0000003900837308 */ /* 0x000e620000002400 */
[-C--:B------:R-:W-:Y:S01]  /*f040*/  ISETP.GE.AND P1, PT, R20, R103.reuse, PT ;  /* 0x000000671400720c */ /* 0x080fe20003f26270 */
[----:B------:R-:W-:Y:S01]  /*f050*/  FMUL.FTZ R72, R72, c[0x0][0x2ec] ;  /* 0x0000bb0048487a20 */ /* 0x000fe20000410000 */
[----:B------:R-:W-:Y:S01]  /*f060*/  IADD3 R10, R15, 0x11, RZ ;  /* 0x000000110f0a7810 */ /* 0x000fe20007ffe0ff */
[----:B------:R-:W-:Y:S01]  /*f070*/  FMUL.FTZ R46, R46, c[0x0][0x2ec] ;  /* 0x0000bb002e2e7a20 */ /* 0x000fe20000410000 */
[CC--:B------:R-:W-:Y:S01]  /*f080*/  ISETP.GE.AND P6, PT, R14.reuse, R2.reuse, PT ;  /* 0x000000020e00720c */ /* 0x0c0fe20003fc6270 */
[----:B------:R-:W-:Y:S01]  /*f090*/  FMUL.FTZ R47, R47, c[0x0][0x2ec] ;  /* 0x0000bb002f2f7a20 */ /* 0x000fe20000410000 */
[-C--:B------:R-:W-:Y:S01]  /*f0a0*/  ISETP.GE.AND P2, PT, R14, R103.reuse, PT ;  /* 0x000000670e00720c */ /* 0x080fe20003f46270 */
[----:B------:R-:W1:Y:S01]  /*f0b0*/  MUFU.TANH R132, R59 ;  /* 0x0000003b00847308 */ /* 0x000e620000002400 */
[----:B------:R-:W-:Y:S01]  /*f0c0*/  FSEL R9, R54, -INF , !P5 ;  /* 0xff80000036097808 */ /* 0x000fe20006800000 */
[----:B------:R-:W-:Y:S01]  /*f0d0*/  FMUL.FTZ R76, R76, c[0x0][0x2ec] ;  /* 0x0000bb004c4c7a20 */ /* 0x000fe20000410000 */
[----:B------:R-:W-:Y:S01]  /*f0e0*/  FSEL R30, R30, -INF , !P0 ;  /* 0xff8000001e1e7808 */ /* 0x000fe20004000000 */
[----:B------:R-:W-:Y:S01]  /*f0f0*/  FMUL.FTZ R78, R78, c[0x0][0x2ec] ;  /* 0x0000bb004e4e7a20 */ /* 0x000fe20000410000 */
[CC--:B------:R-:W-:Y:S01]  /*f100*/  ISETP.GE.AND P5, PT, R8.reuse, R2.reuse, PT ;  /* 0x000000020800720c */ /* 0x0c0fe20003fa6270 */
[----:B------:R-:W-:Y:S01]  /*f110*/  FMUL.FTZ R77, R77, c[0x0][0x2ec] ;  /* 0x0000bb004d4d7a20 */ /* 0x000fe20000410000 */
[-C--:B------:R-:W-:Y:S01]  /*f120*/  ISETP.GE.AND P0, PT, R8, R103.reuse, PT ;  /* 0x000000670800720c */ /* 0x080fe20003f06270 */
[----:B------:R-:W1:Y:S01]  /*f130*/  MUFU.TANH R127, R45 ;  /* 0x0000002d007f7308 */ /* 0x000e620000002400 */
[----:B------:R-:W-:Y:S01]  /*f140*/  IADD3 R14, R15, 0x18, RZ ;  /* 0x000000180f0e7810 */ /* 0x000fe20007ffe0ff */
[----:B------:R-:W-:Y:S01]  /*f150*/  FMUL.FTZ R79, R79, c[0x0][0x2ec] ;  /* 0x0000bb004f4f7a20 */ /* 0x000fe20000410000 */
[----:B------:R-:W-:Y:S01]  /*f160*/  FSEL R31, R31, -INF , !P4 ;  /* 0xff8000001f1f7808 */ /* 0x000fe20006000000 */
[----:B------:R-:W-:Y:S01]  /*f170*/  FMUL.FTZ R73, R73, c[0x0][0x2ec] ;  /* 0x0000bb0049497a20 */ /* 0x000fe20000410000 */
[----:B------:R-:W-:Y:S01]  /*f180*/  FSEL R8, R37, -INF , !P1 ;  /* 0xff80000025087808 */ /* 0x000fe20004800000 */
[----:B------:R-:W-:Y:S01]  /*f190*/  FMUL.FTZ R74, R74, c[0x0][0x2ec] ;  /* 0x0000bb004a4a7a20 */ /* 0x000fe20000410000 */
[C---:B------:R-:W-:Y:S01]  /*f1a0*/  ISETP.GE.AND P4, PT, R10.reuse, R2, PT ;  /* 0x000000020a00720c */ /* 0x040fe20003f86270 */
[----:B------:R-:W1:Y:S01]  /*f1b0*/  MUFU.TANH R123, R72 ;  /* 0x00000048007b7308 */ /* 0x000e620000002400 */
[----:B------:R-:W-:Y:S01]  /*f1c0*/  ISETP.GE.AND P1, PT, R10, R103, PT ;  /* 0x000000670a00720c */ /* 0x000fe20003f26270 */
[----:B------:R-:W-:Y:S01]  /*f1d0*/  FMUL.FTZ R75, R75, c[0x0][0x2ec] ;  /* 0x0000bb004b4b7a20 */ /* 0x000fe20000410000 */
[----:B------:R-:W-:-:S02]  /*f1e0*/  FSEL R11, R36, -INF , !P6 ;  /* 0xff800000240b7808 */ /* 0x000fc40007000000 */
[----:B------:R-:W-:Y:S02]  /*f1f0*/  FSEL R10, R55, -INF , !P2 ;  /* 0xff800000370a7808 */ /* 0x000fe40005000000 */
[C---:B------:R-:W-:Y:S01]  /*f200*/  ISETP.GE.AND P6, PT, R14.reuse, R2, PT ;  /* 0x000000020e00720c */ /* 0x040fe20003fc6270 */
[----:B------:R-:W1:Y:S01]  /*f210*/  MUFU.TANH R138, R58 ;  /* 0x0000003a008a7308 */ /* 0x000e620000002400 */
[----:B------:R-:W-:Y:S02]  /*f220*/  ISETP.GE.AND P2, PT, R14, R103, PT ;  /* 0x000000670e00720c */ /* 0x000fe40003f46270 */
[C---:B------:R-:W-:Y:S02]  /*f230*/  IADD3 R14, R15.reuse, 0x19, RZ ;  /* 0x000000190f0e7810 */ /* 0x040fe40007ffe0ff */
[----:B-----5:R-:W-:Y:S02]  /*f240*/  FSEL R17, R24, -INF , !P5 ;  /* 0xff80000018117808 */ /* 0x020fe40006800000 */
[----:B----4-:R-:W-:Y:S01]  /*f250*/  FSEL R26, R26, -INF , !P0 ;  /* 0xff8000001a1a7808 */ /* 0x010fe20004000000 */
[----:B------:R-:W4:Y:S01]  /*f260*/  MUFU.TANH R129, R44 ;  /* 0x0000002c00817308 */ /* 0x000f220000002400 */
[----:B------:R-:W-:-:S02]  /*f270*/  IADD3 R4, R15, 0x21, RZ ;  /* 0x000000210f047810 */ /* 0x000fc40007ffe0ff */
[C---:B------:R-:W-:Y:S02]  /*f280*/  ISETP.GE.AND P5, PT, R14.reuse, R2, PT ;  /* 0x000000020e00720c */ /* 0x040fe40003fa6270 */
[----:B------:R-:W-:Y:S02]  /*f290*/  ISETP.GE.AND P0, PT, R14, R103, PT ;  /* 0x000000670e00720c */ /* 0x000fe40003f06270 */
[C---:B------:R-:W-:Y:S01]  /*f2a0*/  IADD3 R16, R15.reuse, 0x20, RZ ;  /* 0x000000200f107810 */ /* 0x040fe20007ffe0ff */
[----:B------:R-:W5:Y:S01]  /*f2b0*/  MUFU.TANH R130, R46 ;  /* 0x0000002e00827308 */ /* 0x000f620000002400 */
[----:B------:R-:W-:Y:S02]  /*f2c0*/  IADD3 R7, R15, 0x28, RZ ;  /* 0x000000280f077810 */ /* 0x000fe40007ffe0ff */
[----:B---3--:R-:W-:Y:S02]  /*f2d0*/  FSEL R5, R12, -INF , !P6 ;  /* 0xff8000000c057808 */ /* 0x008fe40007000000 */
[----:B------:R-:W-:-:S02]  /*f2e0*/  FSEL R6, R32, -INF , !P2 ;  /* 0xff80000020067808 */ /* 0x000fc40005000000 */
[CC--:B------:R-:W-:Y:S01]  /*f2f0*/  ISETP.GE.AND P6, PT, R4.reuse, R2.reuse, PT ;  /* 0x000000020400720c */ /* 0x0c0fe20003fc6270 */
[----:B------:R-:W3:Y:S01]  /*f300*/  MUFU.TANH R125, R76 ;  /* 0x0000004c007d7308 */ /* 0x000ee20000002400 */
[----:B------:R-:W-:Y:S02]  /*f310*/  ISETP.GE.AND P2, PT, R4, R103, PT ;  /* 0x000000670400720c */ /* 0x000fe40003f46270 */
[----:B------:R-:W-:Y:S02]  /*f320*/  FSEL R25, R25, -INF , !P4 ;  /* 0xff80000019197808 */ /* 0x000fe40006000000 */
[----:B------:R-:W-:Y:S02]  /*f330*/  FSEL R13, R13, -INF , !P5 ;  /* 0xff8000000d0d7808 */ /* 0x000fe40006800000 */
[----:B-1----:R-:W-:Y:S01]  /*f340*/  FSEL R4, R33, -INF , !P0 ;  /* 0xff80000021047808 */ /* 0x002fe20004000000 */
[----:B------:R-:W1:Y:S01]  /*f350*/  MUFU.TANH R122, R78 ;  /* 0x0000004e007a7308 */ /* 0x000e620000002400 */
[----:B------:R-:W-:-:S02]  /*f360*/  ISETP.GE.AND P4, PT, R16, R2, PT ;  /* 0x000000021000720c */ /* 0x000fc40003f86270 */
[C---:B------:R-:W-:Y:S02]  /*f370*/  ISETP.GE.AND P5, PT, R7.reuse, R2, PT ;  /* 0x000000020700720c */ /* 0x040fe40003fa6270 */
[----:B------:R-:W-:Y:S02]  /*f380*/  ISETP.GE.AND P0, PT, R7, R103, PT ;  /* 0x000000670700720c */ /* 0x000fe40003f06270 */
[C---:B------:R-:W-:Y:S01]  /*f390*/  IADD3 R12, R15.reuse, 0x29, RZ ;  /* 0x000000290f0c7810 */ /* 0x040fe20007ffe0ff */
[----:B------:R-:W1:Y:S01]  /*f3a0*/  MUFU.TANH R128, R47 ;  /* 0x0000002f00807308 */ /* 0x000e620000002400 */
[----:B------:R-:W-:Y:S02]  /*f3b0*/  IADD3 R7, R15, 0x30, RZ ;  /* 0x000000300f077810 */ /* 0x000fe40007ffe0ff */
[----:B--2---:R-:W-:Y:S02]  /*f3c0*/  FSEL R133, R133, -INF , !P4 ;  /* 0xff80000085857808 */ /* 0x004fe40006000000 */
[----:B------:R-:W-:-:S02]  /*f3d0*/  FSEL R131, R131, -INF , !P6 ;  /* 0xff80000083837808 */ /* 0x000fc40007000000 */
[----:B------:R-:W-:Y:S01]  /*f3e0*/  FSEL R132, R132, -INF , !P2 ;  /* 0xff80000084847808 */ /* 0x000fe20005000000 */
[----:B------:R-:W2:Y:S01]  /*f3f0*/  MUFU.TANH R124, R77 ;  /* 0x0000004d007c7308 */ /* 0x000ea20000002400 */
[-C--:B------:R-:W-:Y:S02]  /*f400*/  ISETP.GE.AND P4, PT, R12, R2.reuse, PT ;  /* 0x000000020c00720c */ /* 0x080fe40003f86270 */
[C---:B------:R-:W-:Y:S02]  /*f410*/  ISETP.GE.AND P6, PT, R7.reuse, R2, PT ;  /* 0x000000020700720c */ /* 0x040fe40003fc6270 */
[----:B------:R-:W-:Y:S02]  /*f420*/  ISETP.GE.AND P2, PT, R7, R103, PT ;  /* 0x000000670700720c */ /* 0x000fe40003f46270 */
[----:B------:R-:W-:Y:S01]  /*f430*/  IADD3 R7, R15, 0x38, RZ ;  /* 0x000000380f077810 */ /* 0x000fe20007ffe0ff */
[----:B------:R-:W1:Y:S01]  /*f440*/  MUFU.TANH R120, R79 ;  /* 0x0000004f00787308 */ /* 0x000e620000002400 */
[----:B------:R-:W-:-:S02]  /*f450*/  FSEL R127, R127, -INF , !P4 ;  /* 0xff8000007f7f7808 */ /* 0x000fc40006000000 */
[----:B------:R-:W-:Y:S02]  /*f460*/  FSEL R14, R27, -INF , !P1 ;  /* 0xff8000001b0e7808 */ /* 0x000fe40004800000 */
[----:B------:R-:W-:Y:S02]  /*f470*/  ISETP.GE.AND P4, PT, R7, R2, PT ;  /* 0x000000020700720c */ /* 0x000fe40003f86270 */
[----:B------:R-:W-:Y:S01]  /*f480*/  ISETP.GE.AND P1, PT, R16, R103, PT ;  /* 0x000000671000720c */ /* 0x000fe20003f26270 */
[----:B------:R-:W-:Y:S01]  /*f490*/  MUFU.TANH R121, R73 ;  /* 0x0000004900797308 */ /* 0x000fe20000002400 */
[----:B------:R-:W-:Y:S02]  /*f4a0*/  FSEL R123, R123, -INF , !P4 ;  /* 0xff8000007b7b7808 */ /* 0x000fe40006000000 */
[----:B------:R-:W-:Y:S02]  /*f4b0*/  FSEL R138, R138, -INF , !P1 ;  /* 0xff8000008a8a7808 */ /* 0x000fe40004800000 */
[----:B------:R-:W-:Y:S01]  /*f4c0*/  ISETP.GT.AND P4, PT, R176, R163, PT ;  /* 0x000000a3b000720c */ /* 0x000fe20003f84270 */
[----:B------:R-:W-:Y:S01]  /*f4d0*/  BAR.SYNC.DEFER_BLOCKING 0x0 ;  /* 0x0000000000007b1d */ /* 0x000fe20000010000 */
[----:B------:R-:W-:-:S02]  /*f4e0*/  ISETP.GE.AND P1, PT, R12, R103, PT ;  /* 0x000000670c00720c */ /* 0x000fc40003f26270 */
[----:B------:R-:W-:Y:S02]  /*f4f0*/  IADD3 R12, R15, 0x31, RZ ;  /* 0x000000310f0c7810 */ /* 0x000fe40007ffe0ff */
[----:B----4-:R-:W-:Y:S01]  /*f500*/  FSEL R129, R129, -INF , !P5 ;  /* 0xff80000081817808 */ /* 0x010fe20006800000 */
[----:B------:R-:W4:Y:S01]  /*f510*/  MUFU.TANH R118, R74 ;  /* 0x0000004a00767308 */ /* 0x000f220000002400 */
[----:B-----5:R-:W-:Y:S02]  /*f520*/  FSEL R130, R130, -INF , !P0 ;  /* 0xff80000082827808 */ /* 0x020fe40004000000 */
[----:B---3--:R-:W-:Y:S02]  /*f530*/  FSEL R125, R125, -INF , !P6 ;  /* 0xff8000007d7d7808 */ /* 0x008fe40007000000 */
[----:B-1----:R-:W-:Y:S02]  /*f540*/  FSEL R122, R122, -INF , !P2 ;  /* 0xff8000007a7a7808 */ /* 0x002fe40005000000 */
[C---:B------:R-:W-:Y:S01]  /*f550*/  ISETP.GE.AND P5, PT, R12.reuse, R2, PT ;  /* 0x000000020c00720c */ /* 0x040fe20003fa6270 */
[----:B------:R-:W1:Y:S01]  /*f560*/  MUFU.TANH R116, R75 ;  /* 0x0000004b00747308 */ /* 0x000e620000002400 */
[----:B------:R-:W-:-:S02]  /*f570*/  ISETP.GE.AND P0, PT, R12, R103, PT ;  /* 0x000000670c00720c */ /* 0x000fc40003f06270 */
[C---:B------:R-:W-:Y:S02]  /*f580*/  ISETP.GE.AND P6, PT, R15.reuse, R2, PT ;  /* 0x000000020f00720c */ /* 0x040fe40003fc6270 */
[C---:B------:R-:W-:Y:S02]  /*f590*/  ISETP.GE.AND P2, PT, R15.reuse, R103, PT ;  /* 0x000000670f00720c */ /* 0x040fe40003f46270 */
[----:B------:R-:W-:Y:S02]  /*f5a0*/  IADD3 R15, R15, 0x39, RZ ;  /* 0x000000390f0f7810 */ /* 0x000fe40007ffe0ff */
[----:B------:R-:W-:Y:S02]  /*f5b0*/  FSEL R128, R128, -INF , !P1 ;  /* 0xff80000080807808 */ /* 0x000fe40004800000 */
[----:B--2---:R-:W-:Y:S02]  /*f5c0*/  FSEL R124, R124, -INF , !P5 ;  /* 0xff8000007c7c7808 */ /* 0x004fe40006800000 */
[----:B------:R-:W-:-:S02]  /*f5d0*/  FSEL R120, R120, -INF , !P0 ;  /* 0xff80000078787808 */ /* 0x000fc40004000000 */
[-C--:B------:R-:W-:Y:S02]  /*f5e0*/  ISETP.GE.AND P1, PT, R7, R103.reuse, PT ;  /* 0x000000670700720c */ /* 0x080fe40003f26270 */
[C---:B------:R-:W-:Y:S02]  /*f5f0*/  ISETP.GE.AND P5, PT, R15.reuse, R2, PT ;  /* 0x000000020f00720c */ /* 0x040fe40003fa6270 */
[----:B------:R-:W-:Y:S02]  /*f600*/  ISETP.GE.AND P0, PT, R15, R103, PT ;  /* 0x000000670f00720c */ /* 0x000fe40003f06270 */
[----:B----4-:R-:W-:Y:S02]  /*f610*/  FSEL R118, R118, -INF , !P1 ;  /* 0xff80000076767808 */ /* 0x010fe40004800000 */
[----:B------:R-:W-:Y:S02]  /*f620*/  FSEL R28, R28, -INF , !P6 ;  /* 0xff8000001c1c7808 */ /* 0x000fe40007000000 */
[----:B------:R-:W-:-:S02]  /*f630*/  FSEL R29, R29, -INF , !P2 ;  /* 0xff8000001d1d7808 */ /* 0x000fc40005000000 */
[----:B------:R-:W-:Y:S02]  /*f640*/  FSEL R121, R121, -INF , !P5 ;  /* 0xff80000079797808 */ /* 0x000fe40006800000 */
[----:B-1----:R-:W-:Y:S01]  /*f650*/  FSEL R116, R116, -INF , !P0 ;  /* 0xff80000074747808 */ /* 0x002fe20004000000 */
[----:B------:R-:W-:Y:S05]  /*f660*/  @!P4 BRA `(.L_x_6475) ;  /* 0x000008900000c947 */ /* 0x000fea0003800000 */
[----:B------:R-:W-:Y:S05]  /*f670*/  @!P3 BRA `(.L_x_6476) ;  /* 0x000003a00000b947 */ /* 0x000fea0003800000 */
[----:B------:R-:W-:Y:S02]  /*f680*/  IABS R7, c[0x0][0x2d0] ;  /* 0x0000b40000077a13 */ /* 0x000fe40000000000 */
[----:B------:R-:W-:Y:S02]  /*f690*/  IADD3 R20, R3, -0x40, RZ ;  /* 0xffffffc003147810 */ /* 0x000fe40007ffe0ff */
[----:B------:R-:W1:Y:S01]  /*f6a0*/  I2F.RP R16, R7 ;  /* 0x0000000700107306 */ /* 0x000e620000209400 */
        /* <DEDUP_REMOVED lines=39> */
[----:B------:R-:W-:Y:S01]  /*f920*/  MOV R12, 0x40 ;  /* 0x00000040000c7802 */ /* 0x000fe20000000f00 */
[----:B------:R-:W-:-:S04]  /*f930*/  IMAD.IADD R3, R3, 0x1, -R7 ;  /* 0x0000000103037824 */ /* 0x000fc800078e0a07 */
[----:B------:R-:W-:-:S04]  /*f940*/  IMAD R12, R3, c[0x0][0x2d0], -R12 ;  /* 0x0000b400030c7a24 */ /* 0x000fc800078e0a0c */
        /* <DEDUP_REMOVED lines=11> */
[----:B------:R-:W-:Y:S01]  /*fa00*/  IMAD.MOV.U32 R12, RZ, RZ, R18 ;  /* 0x000000ffff0c7224 */ /* 0x000fe200078e0012 */
[----:B------:R-:W-:Y:S05]  /*fa10*/  BRA `(.L_x_6477) ;  /* 0x0000003000007947 */ /* 0x000fea0003800000 */
.L_x_6476:
[----:B------:R-:W-:-:S05]  /*fa20*/  IMAD.MOV.U32 R12, RZ, RZ, c[0x0][0x198] ;  /* 0x00006600ff0c7624 */ /* 0x000fca00078e00ff */
[----:B------:R-:W-:-:S04]  /*fa30*/  LEA R12, -R12, RZ, 0x6 ;  /* 0x000000ff0c0c7211 */ /* 0x000fc800078e31ff */
[----:B------:R-:W-:Y:S02]  /*fa40*/  SHF.R.S32.HI R3, RZ, 0x1f, R12 ;  /* 0x0000001fff037819 */ /* 0x000fe4000001140c */
.L_x_6477:
        /* <DEDUP_REMOVED lines=75> */
.L_x_6475:
        /* <DEDUP_REMOVED lines=45> */
[----:B-1----:R-:W1:Y:S04]  /*101d0*/  LDSM.16.MT88.4 R40, [R156+0xa000] ;  /* 0x00a000009c28783b */ /* 0x002e680000004200 */
[----:B------:R-:W-:Y:S04]  /*101e0*/  LDSM.16.MT88.4 R56, [R153+0xa000] ;  /* 0x00a000009938783b */ /* 0x000fe80000004200 */
[----:B------:R-:W-:Y:S01]  /*101f0*/  LDSM.16.MT88.4 R20, [R152+0xa000] ;  /* 0x00a000009814783b */ /* 0x000fe20000004200 */
[----:B--2---:R-:W-:-:S02]  /*10200*/  FMNMX.FTZ R100, R3, R100, !PT ;  /* 0x0000006403647209 */ /* 0x004fc40007810000 */
[----:B---3--:R-:W-:-:S03]  /*10210*/  FMNMX.FTZ R3, R7, R12, !PT ;  /* 0x0000000c07037209 */ /* 0x008fc60007810000 */
        /* <DEDUP_REMOVED lines=14> */
[----:B------:R-:W-:Y:S01]  /*10300*/  LDSM.16.MT88.4 R28, [R153+0x8800] ;  /* 0x00880000991c783b */ /* 0x000fe20000004200 */
[--C-:B------:R-:W-:Y:S01]  /*10310*/  FFMA.FTZ R110, R10, c[0x0][0x23c], -R119.reuse ;  /* 0x00008f000a6e7a23 */ /* 0x100fe20000010877 */
[----:B------:R-:W2:Y:S01]  /*10320*/  MUFU.EX2 R114, R114 ;  /* 0x0000007200727308 */ /* 0x000ea20000000800 */
[--C-:B------:R-:W-:Y:S01]  /*10330*/  FFMA.FTZ R32, R13, c[0x0][0x23c], -R126.reuse ;  /* 0x00008f000d207a23 */ /* 0x100fe2000001087e */
[----:B------:R-:W-:Y:S01]  /*10340*/  LDSM.16.MT88.4 R8, [R154+0x8800] ;  /* 0x008800009a08783b */ /* 0x000fe20000004200 */
[--C-:B------:R-:W-:Y:S02]  /*10350*/  FFMA.FTZ R106, R14, c[0x0][0x23c], -R119.reuse ;  /* 0x00008f000e6a7a23 */ /* 0x100fe40000010877 */
[--C-:B------:R-:W-:Y:S01]  /*10360*/  FFMA.FTZ R107, R17, c[0x0][0x23c], -R126.reuse ;  /* 0x00008f00116b7a23 */ /* 0x100fe2000001087e */
[----:B------:R-:W3:Y:S01]  /*10370*/  LDSM.16.MT88.4 R12, [R156+0x8800] ;  /* 0x008800009c0c783b */ /* 0x000ee20000004200 */
[--C-:B------:R-:W-:Y:S01]  /*10380*/  FFMA.FTZ R34, R25, c[0x0][0x23c], -R126.reuse ;  /* 0x00008f0019227a23 */ /* 0x100fe2000001087e */
[----:B------:R-:W-:Y:S01]  /*10390*/  MUFU.EX2 R111, R111 ;  /* 0x0000006f006f7308 */ /* 0x000fe20000000800 */
[----:B------:R-:W-:Y:S01]  /*103a0*/  FFMA.FTZ R33, R5, c[0x0][0x23c], -R126 ;  /* 0x00008f0005217a23 */ /* 0x000fe2000001087e */
[----:B------:R-:W-:Y:S01]  /*103b0*/  LDSM.16.MT88.4 R16, [R156+0xa800] ;  /* 0x00a800009c10783b */ /* 0x000fe20000004200 */
[----:B------:R-:W-:-:S02]  /*103c0*/  FFMA.FTZ R109, R26, c[0x0][0x23c], -R119 ;  /* 0x00008f001a6d7a23 */ /* 0x000fc40000010877 */
[--C-:B------:R-:W-:Y:S01]  /*103d0*/  FFMA.FTZ R35, R6, c[0x0][0x23c], -R119.reuse ;  /* 0x00008f0006237a23 */ /* 0x100fe20000010877 */
[----:B------:R-:W-:Y:S01]  /*103e0*/  LDSM.16.MT88.4 R24, [R152+0x8800] ;  /* 0x008800009818783b */ /* 0x000fe20000004200 */
[--C-:B------:R-:W-:Y:S01]  /*103f0*/  FFMA.FTZ R0, R4, c[0x0][0x23c], -R119.reuse ;  /* 0x00008f0004007a23 */ /* 0x100fe20000010877 */
[----:B------:R-:W4:Y:S01]  /*10400*/  MUFU.EX2 R108, R108 ;  /* 0x0000006c006c7308 */ /* 0x000f220000000800 */
[----:B--2---:R-:W-:Y:S01]  /*10410*/  F2FP.BF16.PACK_AB R64, R114, R117 ;  /* 0x000000757240723e */ /* 0x004fe200000010ff */
[--C-:B------:R-:W-:Y:S02]  /*10420*/  FFMA.FTZ R125, R125, c[0x0][0x23c], -R126.reuse ;  /* 0x00008f007d7d7a23 */ /* 0x100fe4000001087e */
[--C-:B------:R-:W-:Y:S02]  /*10430*/  FFMA.FTZ R124, R124, c[0x0][0x23c], -R126.reuse ;  /* 0x00008f007c7c7a23 */ /* 0x100fe4000001087e */
[----:B------:R-:W-:Y:S02]  /*10440*/  FFMA.FTZ R123, R123, c[0x0][0x23c], -R126 ;  /* 0x00008f007b7b7a23 */ /* 0x000fe4000001087e */
[----:B------:R-:W-:Y:S01]  /*10450*/  MUFU.EX2 R115, R115 ;  /* 0x0000007300737308 */ /* 0x000fe20000000800 */
[----:B------:R-:W-:-:S02]  /*10460*/  FFMA.FTZ R120, R120, c[0x0][0x23c], -R119 ;  /* 0x00008f0078787a23 */ /* 0x000fc40000010877 */
[--C-:B------:R-:W-:Y:S02]  /*10470*/  FFMA.FTZ R118, R118, c[0x0][0x23c], -R119.reuse ;  /* 0x00008f0076767a23 */ /* 0x100fe40000010877 */
[----:B------:R-:W-:Y:S02]  /*10480*/  FFMA.FTZ R181, R116, c[0x0][0x23c], -R119 ;  /* 0x00008f0074b57a23 */ /* 0x000fe40000010877 */
[----:B------:R-:W-:Y:S01]  /*10490*/  FADD.FTZ R114, R117, R114 ;  /* 0x0000007275727221 */ /* 0x000fe20000010000 */
[----:B------:R-:W2:Y:S01]  /*104a0*/  MUFU.EX2 R112, R112 ;  /* 0x0000007000707308 */ /* 0x000ea20000000800 */
[----:B----4-:R-:W-:Y:S02]  /*104b0*/  F2FP.BF16.PACK_AB R66, R108, R111 ;  /* 0x0000006f6c42723e */ /* 0x010fe400000010ff */
[----:B------:R-:W-:-:S04]  /*104c0*/  FADD.FTZ R111, R111, R114 ;  /* 0x000000726f6f7221 */ /* 0x000fc80000010000 */
[----:B------:R-:W-:Y:S01]  /*104d0*/  FADD.FTZ R108, R108, R111 ;  /* 0x0000006f6c6c7221 */ /* 0x000fe20000010000 */
[----:B------:R-:W-:Y:S08]  /*104e0*/  MUFU.EX2 R113, R113 ;  /* 0x0000007100717308 */ /* 0x000ff00000000800 */
        /* <DEDUP_REMOVED lines=19> */
[----:B----4-:R-:W-:Y:S01]  /*10620*/  F2FP.BF16.PACK_AB R6, R32, R33 ;  /* 0x000000212006723e */ /* 0x010fe200000010ff */
[----:B------:R-:W-:-:S04]  /*10630*/  FADD.FTZ R33, R33, R34 ;  /* 0x0000002221217221 */ /* 0x000fc80000010000 */
[C---:B------:R-:W-:Y:S01]  /*10640*/  HMMA.16816.F32.BF16 R88, R64.reuse, R84, RZ ;  /* 0x000000544058723c */ /* 0x040fe200000418ff */
[----:B------:R-:W-:Y:S01]  /*10650*/  FADD.FTZ R32, R32, R33 ;  /* 0x0000002120207221 */ /* 0x000fe20000010000 */
        /* <DEDUP_REMOVED lines=12> */
[----:B-1----:R-:W-:Y:S01]  /*10720*/  HMMA.16816.F32.BF16 R36, R64, R40, RZ ;  /* 0x000000284024723c */ /* 0x002fe200000418ff */
[----:B------:R-:W-:Y:S01]  /*10730*/  FADD.FTZ R0, R0, R35 ;  /* 0x0000002300007221 */ /* 0x000fe20000010000 */
[----:B------:R-:W-:Y:S06]  /*10740*/  MUFU.EX2 R123, R123 ;  /* 0x0000007b007b7308 */ /* 0x000fec0000000800 */
[C---:B---3--:R-:W-:Y:S02]  /*10750*/  HMMA.16816.F32.BF16 R96, R4.reuse, R12, R96 ;  /* 0x0000000c0460723c */ /* 0x048fe40000041860 */
[----:B------:R-:W-:Y:S06]  /*10760*/  MUFU.EX2 R120, R120 ;  /* 0x0000007800787308 */ /* 0x000fec0000000800 */
[C---:B------:R-:W-:Y:S01]  /*10770*/  HMMA.16816.F32.BF16 R92, R4.reuse, R14, R92 ;  /* 0x0000000e045c723c */ /* 0x040fe2000004185c */
[----:B------:R-:W1:Y:S01]  /*10780*/  LDSM.16.MT88.4 R12, [R154+0xa800] ;  /* 0x00a800009a0c783b */ /* 0x000e620000004200 */
[----:B------:R-:W-:Y:S06]  /*10790*/  MUFU.EX2 R118, R118 ;  /* 0x0000007600767308 */ /* 0x000fec0000000800 */
[C---:B------:R-:W-:Y:S02]  /*107a0*/  HMMA.16816.F32.BF16 R88, R4.reuse, R8, R88 ;  /* 0x000000080458723c */ /* 0x040fe40000041858 */
[----:B------:R-:W-:Y:S06]  /*107b0*/  MUFU.EX2 R181, R181 ;  /* 0x000000b500b57308 */ /* 0x000fec0000000800 */
[----:B------:R-:W-:Y:S01]  /*107c0*/  HMMA.16816.F32.BF16 R84, R4, R10, R84 ;  /* 0x0000000a0454723c */ /* 0x000fe20000041854 */
[----:B------:R-:W2:Y:S07]  /*107d0*/  LDSM.16.MT88.4 R8, [R153+0xa800] ;  /* 0x00a800009908783b */ /* 0x000eae0000004200 */
[C---:B------:R-:W-:Y:S08]  /*107e0*/  HMMA.16816.F32.BF16 R52, R64.reuse, R56, RZ ;  /* 0x000000384034723c */ /* 0x040ff000000418ff */
[C---:B------:R-:W-:Y:S08]  /*107f0*/  HMMA.16816.F32.BF16 R76, R64.reuse, R78, RZ ;  /* 0x0000004e404c723c */ /* 0x040ff000000418ff */
[----:B------:R-:W-:Y:S08]  /*10800*/  HMMA.16816.F32.BF16 R68, R64, R70, RZ ;  /* 0x000000464044723c */ /* 0x000ff000000418ff */
[C---:B-1----:R-:W-:Y:S08]  /*10810*/  HMMA.16816.F32.BF16 R44, R4.reuse, R12, R44 ;  /* 0x0000000c042c723c */ /* 0x042ff0000004182c */
[----:B------:R-:W-:Y:S01]  /*10820*/  HMMA.16816.F32.BF16 R48, R4, R14, R48 ;  /* 0x0000000e0430723c */ /* 0x000fe20000041830 */
[----:B------:R-:W1:Y:S07]  /*10830*/  LDSM.16.MT88.4 R12, [R152+0xa800] ;  /* 0x00a80000980c783b */ /* 0x000e6e0000004200 */
[C---:B------:R-:W-:Y:S08]  /*10840*/  HMMA.16816.F32.BF16 R40, R64.reuse, R42, RZ ;  /* 0x0000002a4028723c */ /* 0x040ff000000418ff */
[C---:B------:R-:W-:Y:S08]  /*10850*/  HMMA.16816.F32.BF16 R56, R64.reuse, R58, RZ ;  /* 0x0000003a4038723c */ /* 0x040ff000000418ff */
[C---:B------:R-:W-:Y:S08]  /*10860*/  HMMA.16816.F32.BF16 R60, R64.reuse, R20, RZ ;  /* 0x00000014403c723c */ /* 0x040ff000000418ff */
[----:B------:R-:W-:Y:S01]  /*10870*/  HMMA.16816.F32.BF16 R64, R64, R22, RZ ;  /* 0x000000164040723c */ /* 0x000fe200000418ff */
[----:B------:R-:W-:Y:S07]  /*10880*/  LDSM.16.MT88.4 R20, [R153+0x9000] ;  /* 0x009000009914783b */ /* 0x000fee0000004200 */
[C---:B--2---:R-:W-:Y:S08]  /*10890*/  HMMA.16816.F32.BF16 R52, R4.reuse, R8, R52 ;  /* 0x000000080434723c */ /* 0x044ff00000041834 */
[C---:B-1----:R-:W-:Y:S08]  /*108a0*/  HMMA.16816.F32.BF16 R60, R4.reuse, R12, R60 ;  /* 0x0000000c043c723c */ /* 0x042ff0000004183c */
        /* <DEDUP_REMOVED lines=18> */
[C---:B------:R-:W-:Y:S01]  /*109d0*/  HMMA.16816.F32.BF16 R36, R4.reuse, R16, R36 ;  /* 0x000000100424723c */ /* 0x040fe20000041824 */
[--C-:B------:R-:W-:Y:S02]  /*109e0*/  FFMA.FTZ R27, R138, c[0x0][0x23c], -R119.reuse ;  /* 0x00008f008a1b7a23 */ /* 0x100fe40000010877 */
[----:B------:R-:W-:Y:S02]  /*109f0*/  FFMA.FTZ R126, R121, c[0x0][0x23c], -R126 ;  /* 0x00008f00797e7a23 */ /* 0x000fe4000001087e */
[----:B------:R-:W3:Y:S01]  /*10a00*/  MUFU.EX2 R26, R26 ;  /* 0x0000001a001a7308 */ /* 0x000ee20000000800 */
[----:B------:R-:W-:Y:S02]  /*10a10*/  FFMA.FTZ R121, R122, c[0x0][0x23c], -R119 ;  /* 0x00008f007a797a23 */ /* 0x000fe40000010877 */
[----:B------:R-:W-:Y:S01]  /*10a20*/  HMMA.16816.F32.BF16 R40, R4, R18, R40 ;  /* 0x000000120428723c */ /* 0x000fe20000041828 */
[----:B------:R-:W4:Y:S04]  /*10a30*/  LDSM.16.MT88.4 R16, [R152+0x9000] ;  /* 0x009000009810783b */ /* 0x000f280000004200 */
[----:B------:R-:W5:Y:S08]  /*10a40*/  MUFU.EX2 R24, R24 ;  /* 0x0000001800187308 */ /* 0x000f700000000800 */
[----:B------:R-:W1:Y:S01]  /*10a50*/  MUFU.EX2 R27, R27 ;  /* 0x0000001b001b7308 */ /* 0x000e620000000800 */
[----:B---3--:R-:W-:Y:S01]  /*10a60*/  F2FP.BF16.PACK_AB R4, R26, R29 ;  /* 0x0000001d1a04723e */ /* 0x008fe200000010ff */
[----:B------:R-:W-:-:S04]  /*10a70*/  FADD.FTZ R29, R29, R32 ;  /* 0x000000201d1d7221 */ /* 0x000fc80000010000 */
[----:B------:R-:W-:Y:S02]  /*10a80*/  FADD.FTZ R26, R26, R29 ;  /* 0x0000001d1a1a7221 */ /* 0x000fe40000010000 */
[----:B------:R-:W-:Y:S01]  /*10a90*/  MUFU.EX2 R31, R31 ;  /* 0x0000001f001f7308 */ /* 0x000fe20000000800 */
[----:B-----5:R-:W-:Y:S01]  /*10aa0*/  F2FP.BF16.PACK_AB R6, R24, R25 ;  /* 0x000000191806723e */ /* 0x020fe200000010ff */
[----:B------:R-:W-:-:S04]  /*10ab0*/  FADD.FTZ R25, R25, R26 ;  /* 0x0000001a19197221 */ /* 0x000fc80000010000 */
[----:B------:R-:W-:Y:S02]  /*10ac0*/  FADD.FTZ R24, R24, R25 ;  /* 0x0000001918187221 */ /* 0x000fe40000010000 */
[----:B------:R-:W3:Y:S01]  /*10ad0*/  MUFU.EX2 R30, R30 ;  /* 0x0000001e001e7308 */ /* 0x000ee20000000800 */
[----:B-1----:R-:W-:Y:S01]  /*10ae0*/  F2FP.BF16.PACK_AB R5, R28, R27 ;  /* 0x0000001b1c05723e */ /* 0x002fe200000010ff */
[----:B------:R-:W-:-:S04]  /*10af0*/  FADD.FTZ R27, R27, R0 ;  /* 0x000000001b1b7221 */ /* 0x000fc80000010000 */
[----:B------:R-:W-:Y:S02]  /*10b00*/  FADD.FTZ R28, R28, R27 ;  /* 0x0000001b1c1c7221 */ /* 0x000fe40000010000 */
[----:B------:R-:W-:Y:S01]  /*10b10*/  MUFU.EX2 R126, R126 ;  /* 0x0000007e007e7308 */ /* 0x000fe20000000800 */
[----:B---3--:R-:W-:-:S07]  /*10b20*/  F2FP.BF16.PACK_AB R7, R30, R31 ;  /* 0x0000001f1e07723e */ /* 0x008fce00000010ff */
[----:B------:R-:W1:Y:S01]  /*10b30*/  MUFU.EX2 R121, R121 ;  /* 0x0000007900797308 */ /* 0x000e620000000800 */
[----:B------:R-:W-:-:S04]  /*10b40*/  FADD.FTZ R31, R31, R28 ;  /* 0x0000001c1f1f7221 */ /* 0x000fc80000010000 */
[----:B------:R-:W-:Y:S01]  /*10b50*/  FADD.FTZ R30, R30, R31 ;  /* 0x0000001f1e1e7221 */ /* 0x000fe20000010000 */
[C---:B------:R-:W-:Y:S08]  /*10b60*/  HMMA.16816.F32.BF16 R96, R4.reuse, R12, R96 ;  /* 0x0000000c0460723c */ /* 0x040ff00000041860 */
        /* <DEDUP_REMOVED lines=12> */
[C---:B--2---:R-:W-:Y:S08]  /*10c30*/  HMMA.16816.F32.BF16 R44, R4.reuse, R8, R44 ;  /* 0x00000008042c723c */ /* 0x044ff0000004182c */
[C---:B------:R-:W-:Y:S01]  /*10c40*/  HMMA.16816.F32.BF16 R48, R4.reuse, R10, R48 ;  /* 0x0000000a0430723c */ /* 0x040fe20000041830 */
[----:B------:R-:W2:Y:S07]  /*10c50*/  LDSM.16.MT88.4 R8, [R156+0x9800] ;  /* 0x009800009c08783b */ /* 0x000eae0000004200 */
[C---:B------:R-:W-:Y:S01]  /*10c60*/  HMMA.16816.F32.BF16 R68, R4.reuse, R18, R68 ;  /* 0x000000120444723c */ /* 0x040fe20000041844 */
[----:B------:R-:W4:Y:S07]  /*10c70*/  LDSM.16.MT88.4 R16, [R154+0x9800] ;  /* 0x009800009a10783b */ /* 0x000f2e0000004200 */
[C---:B-----5:R-:W-:Y:S08]  /*10c80*/  HMMA.16816.F32.BF16 R52, R4.reuse, R20, R52 ;  /* 0x000000140434723c */ /* 0x060ff00000041834 */
[C---:B------:R-:W-:Y:S01]  /*10c90*/  HMMA.16816.F32.BF16 R56, R4.reuse, R22, R56 ;  /* 0x000000160438723c */ /* 0x040fe20000041838 */
[----:B------:R-:W-:Y:S07]  /*10ca0*/  LDSM.16.MT88.4 R20, [R153+0x9800] ;  /* 0x009800009914783b */ /* 0x000fee0000004200 */
[C---:B---3--:R-:W-:Y:S08]  /*10cb0*/  HMMA.16816.F32.BF16 R60, R4.reuse, R12, R60 ;  /* 0x0000000c043c723c */ /* 0x048ff0000004183c */
[----:B------:R-:W-:Y:S01]  /*10cc0*/  HMMA.16816.F32.BF16 R64, R4, R14, R64 ;  /* 0x0000000e0440723c */ /* 0x000fe20000041840 */
[----:B------:R-:W3:Y:S06]  /*10cd0*/  LDSM.16.MT88.4 R12, [R152+0x9800] ;  /* 0x00980000980c783b */ /* 0x000eec0000004200 */
        /* <DEDUP_REMOVED lines=96> */
.L_x_6479:
[----:B------:R-:W-:-:S05]  /*112e0*/  IMAD.MOV.U32 R6, RZ, RZ, c[0x0][0x1a0] ;  /* 0x00006800ff067624 */ /* 0x000fca00078e00ff */
[----:B------:R-:W-:-:S04]  /*112f0*/  LEA R6, -R6, RZ, 0x6 ;  /* 0x000000ff06067211 */ /* 0x000fc800078e31ff */
[----:B------:R-:W-:Y:S02]  /*11300*/  SHF.R.S32.HI R0, RZ, 0x1f, R6 ;  /* 0x0000001fff007819 */ /* 0x000fe40000011406 */
.L_x_6480:
        /* <DEDUP_REMOVED lines=39> */
[----:B------:R-:W-:Y:S01]  /*11580*/  @P2 LEA R18, P5, R6, c[0x0][0x170], 0x1 ;  /* 0x00005c0006122a11 */ /* 0x000fe200078a08ff */
[----:B------:R-:W-:Y:S01]  /*11590*/  @!P0 STS.128 [R172+0x8800], RZ ;  /* 0x008800ffac008388 */ /* 0x000fe20000000c00 */
[C---:B------:R-:W-:Y:S01]  /*115a0*/  @P0 LEA R24, P4, R5.reuse, R180, 0x1 ;  /* 0x000000b405180211 */ /* 0x040fe200078808ff */
[----:B------:R-:W-:Y:S01]  /*115b0*/  @P2 IMAD.X R101, R4, 0x1, R101, P1 ;  /* 0x0000000104652824 */ /* 0x000fe200008e0665 */
[----:B------:R-:W-:Y:S01]  /*115c0*/  @P2 LEA.HI.X R19, R6, c[0x0][0x174], R7, 0x1, P5 ;  /* 0x00005d0006132a11 */ /* 0x000fe200028f0c07 */
[----:B------:R-:W-:Y:S01]  /*115d0*/  @!PT LDS RZ, [RZ] ;  /* 0x00000000fffff984 */ /* 0x000fe20000000800 */
[----:B------:R-:W-:Y:S01]  /*115e0*/  @!PT LDS RZ, [RZ] ;  /* 0x00000000fffff984 */ /* 0x000fe20000000800 */
[----:B------:R-:W-:Y:S01]  /*115f0*/  @!PT LDS RZ, [RZ] ;  /* 0x00000000fffff984 */ /* 0x000fe20000000800 */
[----:B------:R3:W-:Y:S01]  /*11600*/  @P2 LDGSTS.E.BYPASS.LTC128B.128 [R172+0xa800], [R8.64+0x80] ;  /* 0x0a80008008ac2fae */ /* 0x0007e2000b901d46 */
[C---:B------:R-:W-:Y:S01]  /*11610*/  @P2 LEA R26, P1, R104.reuse, c[0x0][0x170], 0x1 ;  /* 0x00005c00681a2a11 */ /* 0x040fe200078208ff */
[----:B------:R-:W-:Y:S01]  /*11620*/  IMAD.MOV.U32 R180, RZ, RZ, R128 ;  /* 0x000000ffffb47224 */ /* 0x000fe200078e0080 */
[----:B------:R-:W-:Y:S01]  /*11630*/  @P0 LEA.HI.X R25, R5, R185, R4, 0x1, P4 ;  /* 0x000000b905190211 */ /* 0x000fe200020f0c04 */
[----:B------:R-:W-:Y:S01]  /*11640*/  @!P2 STS.128 [R172+0xa800], RZ ;  /* 0x00a800ffac00a388 */ /* 0x000fe20000000c00 */
[----:B------:R-:W-:Y:S01]  /*11650*/  @P2 LEA.HI.X R27, R104, c[0x0][0x174], R101, 0x1, P1 ;  /* 0x00005d00681b2a11 */ /* 0x000fe200008f0c65 */
[----:B------:R-:W-:-:S02]  /*11660*/  IMAD.MOV.U32 R185, RZ, RZ, R129 ;  /* 0x000000ffffb97224 */ /* 0x000fc400078e0081 */
        /* <DEDUP_REMOVED lines=22> */
[----:B--2---:R-:W4:Y:S04]  /*117d0*/  LDSM.16.M88.4 R12, [R161+0x4800] ;  /* 0x00480000a10c783b */ /* 0x004f280000000200 */
[----:B------:R-:W3:Y:S04]  /*117e0*/  LDSM.16.M88.4 R4, [R161+0x5000] ;  /* 0x00500000a104783b */ /* 0x000ee80000000200 */
[----:B------:R-:W2:Y:S04]  /*117f0*/  LDSM.16.M88.4 R124, [R161+0x5800] ;  /* 0x00580000a17c783b */ /* 0x000ea80000000200 */
[----:B------:R-:W-:Y:S04]  /*11800*/  LDSM.16.M88.4 R28, [R160] ;  /* 0x00000000a01c783b */ /* 0x000fe80000000200 */
[----:B------:R-:W1:Y:S04]  /*11810*/  LDSM.16.M88.4 R120, [R159] ;  /* 0x000000009f78783b */ /* 0x000e680000000200 */
[----:B------:R-:W1:Y:S04]  /*11820*/  LDSM.16.M88.4 R108, [R151] ;  /* 0x00000000976c783b */ /* 0x000e680000000200 */
[----:B------:R-:W1:Y:S04]  /*11830*/  LDSM.16.M88.4 R104, [R150] ;  /* 0x000000009668783b */ /* 0x000e680000000200 */
[----:B------:R-:W1:Y:S04]  /*11840*/  LDSM.16.M88.4 R32, [R149] ;  /* 0x000000009520783b */ /* 0x000e680000000200 */
[----:B------:R-:W0:Y:S01]  /*11850*/  LDGDEPBAR ;  /* 0x00000000000079af */ /* 0x000e220000000000 */
[C---:B-----5:R-:W-:Y:S08]  /*11860*/  HMMA.16816.F32.BF16 R24, R112.reuse, R20, RZ ;  /* 0x000000147018723c */ /* 0x060ff000000418ff */
[C---:B----4-:R-:W-:Y:S08]  /*11870*/  HMMA.16816.F32.BF16 R16, R112.reuse, R12, RZ ;  /* 0x0000000c7010723c */ /* 0x050ff000000418ff */
[C---:B---3--:R-:W-:Y:S08]  /*11880*/  HMMA.16816.F32.BF16 R8, R112.reuse, R4, RZ ;  /* 0x000000047008723c */ /* 0x048ff000000418ff */
[C---:B------:R-:W-:Y:S08]  /*11890*/  HMMA.16816.F32.BF16 R20, R112.reuse, R22, RZ ;  /* 0x000000167014723c */ /* 0x040ff000000418ff */
[C---:B------:R-:W-:Y:S08]  /*118a0*/  HMMA.16816.F32.BF16 R12, R112.reuse, R14, RZ ;  /* 0x0000000e700c723c */ /* 0x040ff000000418ff */
[C---:B------:R-:W-:Y:S08]  /*118b0*/  HMMA.16816.F32.BF16 R4, R112.reuse, R6, RZ ;  /* 0x000000067004723c */ /* 0x040ff000000418ff */
[C---:B--2---:R-:W-:Y:S08]  /*118c0*/  HMMA.16816.F32.BF16 R116, R112.reuse, R124, RZ ;  /* 0x0000007c7074723c */ /* 0x044ff000000418ff */
[----:B------:R-:W-:Y:S01]  /*118d0*/  HMMA.16816.F32.BF16 R112, R112, R126, RZ ;  /* 0x0000007e7070723c */ /* 0x000fe200000418ff */
        /* <DEDUP_REMOVED lines=43> */
[C---:B--2---:R-:W-:Y:S08]  /*11b90*/  HMMA.16816.F32.BF16 R8, R32.reuse, R28, R8 ;  /* 0x0000001c2008723c */ /* 0x044ff00000041808 */
[C---:B------:R-:W-:Y:S01]  /*11ba0*/  HMMA.16816.F32.BF16 R4, R32.reuse, R30, R4 ;  /* 0x0000001e2004723c */ /* 0x040fe20000041804 */
[----:B------:R-:W1:Y:S07]  /*11bb0*/  LDSM.16.M88.4 R28, [R160+0x2000] ;  /* 0x00200000a01c783b */ /* 0x000e6e0000000200 */
[C---:B------:R-:W-:Y:S08]  /*11bc0*/  HMMA.16816.F32.BF16 R16, R32.reuse, R104, R16 ;  /* 0x000000682010723c */ /* 0x040ff00000041810 */
[C---:B------:R-:W-:Y:S01]  /*11bd0*/  HMMA.16816.F32.BF16 R12, R32.reuse, R106, R12 ;  /* 0x0000006a200c723c */ /* 0x040fe2000004180c */
[----:B------:R-:W2:Y:S07]  /*11be0*/  LDSM.16.M88.4 R104, [R146] ;  /* 0x000000009268783b */ /* 0x000eae0000000200 */
[C---:B------:R-:W-:Y:S08]  /*11bf0*/  HMMA.16816.F32.BF16 R116, R32.reuse, R120, R116 ;  /* 0x000000782074723c */ /* 0x040ff00000041874 */
[----:B------:R-:W-:Y:S01]  /*11c00*/  HMMA.16816.F32.BF16 R112, R32, R122, R112 ;  /* 0x0000007a2070723c */ /* 0x000fe20000041870 */
[----:B------:R-:W3:Y:S04]  /*11c10*/  LDSM.16.M88.4 R32, [R145] ;  /* 0x000000009120783b */ /* 0x000ee80000000200 */
[----:B------:R-:W-:Y:S03]  /*11c20*/  LDSM.16.M88.4 R120, [R155+0x7800] ;  /* 0x007800009b78783b */ /* 0x000fe60000000200 */
        /* <DEDUP_REMOVED lines=20> */
[C---:B-1----:R-:W-:Y:S08]  /*11d70*/  HMMA.16816.F32.BF16 R8, R124.reuse, R28, R8 ;  /* 0x0000001c7c08723c */ /* 0x042ff00000041808 */
[----:B------:R-:W-:Y:S01]  /*11d80*/  HMMA.16816.F32.BF16 R4, R124, R30, R4 ;  /* 0x0000001e7c04723c */ /* 0x000fe20000041804 */
[----:B------:R-:W1:Y:S07]  /*11d90*/  LDSM.16.M88.4 R28, [R148+0x3000] ;  /* 0x00300000941c783b */ /* 0x000e6e0000000200 */
[C---:B--2---:R-:W-:Y:S08]  /*11da0*/  HMMA.16816.F32.BF16 R20, R108.reuse, R106, R20 ;  /* 0x0000006a6c14723c */ /* 0x044ff00000041814 */
[C---:B------:R-:W-:Y:S08]  /*11db0*/  HMMA.16816.F32.BF16 R24, R108.reuse, R104, R24 ;  /* 0x000000686c18723c */ /* 0x040ff00000041818 */
[C---:B---3--:R-:W-:Y:S01]  /*11dc0*/  HMMA.16816.F32.BF16 R16, R108.reuse, R32, R16 ;  /* 0x000000206c10723c */ /* 0x048fe20000041810 */
[----:B------:R-:W2:Y:S07]  /*11dd0*/  S2R R33, SR_TID.X ;  /* 0x0000000000217919 */ /* 0x000eae0000002100 */
[----:B------:R-:W-:Y:S01]  /*11de0*/  FMUL.FTZ R20, R20, c[0x0][0x2ec] ;  /* 0x0000bb0014147a20 */ /* 0x000fe20000410000 */
[----:B------:R-:W-:Y:S01]  /*11df0*/  HMMA.16816.F32.BF16 R12, R108, R34, R12 ;  /* 0x000000226c0c723c */ /* 0x000fe2000004180c */
[----:B------:R-:W-:-:S02]  /*11e00*/  FMUL.FTZ R22, R22, c[0x0][0x2ec] ;  /* 0x0000bb0016167a20 */ /* 0x000fc40000410000 */
[----:B------:R-:W-:-:S04]  /*11e10*/  FMUL.FTZ R21, R21, c[0x0][0x2ec] ;  /* 0x0000bb0015157a20 */ /* 0x000fc80000410000 */
[----:B------:R-:W-:Y:S01]  /*11e20*/  FMUL.FTZ R0, R24, c[0x0][0x2ec] ;  /* 0x0000bb0018007a20 */ /* 0x000fe20000410000 */
[----:B-1----:R-:W-:Y:S01]  /*11e30*/  HMMA.16816.F32.BF16 R8, R108, R28, R8 ;  /* 0x0000001c6c08723c */ /* 0x002fe20000041808 */
[----:B------:R-:W-:Y:S01]  /*11e40*/  FMUL.FTZ R24, R26, c[0x0][0x2ec] ;  /* 0x0000bb001a187a20 */ /* 0x000fe20000410000 */
[----:B------:R-:W-:Y:S01]  /*11e50*/  MUFU.TANH R22, R22 ;  /* 0x0000001600167308 */ /* 0x000fe20000002400 */
[----:B------:R-:W-:Y:S02]  /*11e60*/  FMUL.FTZ R26, R27, c[0x0][0x2ec] ;  /* 0x0000bb001b1a7a20 */ /* 0x000fe40000410000 */
[----:B------:R-:W-:Y:S02]  /*11e70*/  FMUL.FTZ R25, R25, c[0x0][0x2ec] ;  /* 0x0000bb0019197a20 */ /* 0x000fe40000410000 */
[----:B------:R-:W-:Y:S01]  /*11e80*/  FMUL.FTZ R16, R16, c[0x0][0x2ec] ;  /* 0x0000bb0010107a20 */ /* 0x000fe20000410000 */
[----:B------:R-:W-:Y:S01]  /*11e90*/  HMMA.16816.F32.BF16 R112, R124, R122, R112 ;  /* 0x0000007a7c70723c */ /* 0x000fe20000041870 */
[----:B------:R-:W-:Y:S01]  /*11ea0*/  FMUL.FTZ R17, R17, c[0x0][0x2ec] ;  /* 0x0000bb0011117a20 */ /* 0x000fe20000410000 */
[----:B------:R1:W3:Y:S01]  /*11eb0*/  MUFU.TANH R27, R20 ;  /* 0x00000014001b7308 */ /* 0x0002e20000002400 */
[----:B------:R-:W-:-:S02]  /*11ec0*/  FMUL.FTZ R18, R18, c[0x0][0x2ec] ;  /* 0x0000bb0012127a20 */ /* 0x000fc40000410000 */
[----:B------:R-:W-:-:S03]  /*11ed0*/  FMUL.FTZ R29, R23, c[0x0][0x2ec] ;  /* 0x0000bb00171d7a20 */ /* 0x000fc60000410000 */
[----:B------:R-:W-:Y:S01]  /*11ee0*/  HMMA.16816.F32.BF16 R4, R108, R30, R4 ;  /* 0x0000001e6c04723c */ /* 0x000fe20000041804 */
[----:B------:R-:W-:Y:S01]  /*11ef0*/  FMUL.FTZ R124, R14, c[0x0][0x2ec] ;  /* 0x0000bb000e7c7a20 */ /* 0x000fe20000410000 */
[----:B------:R-:W-:Y:S01]  /*11f00*/  MUFU.TANH R23, R16 ;  /* 0x0000001000177308 */ /* 0x000fe20000002400 */
[----:B------:R-:W-:Y:S02]  /*11f10*/  FMUL.FTZ R14, R15, c[0x0][0x2ec] ;  /* 0x0000bb000f0e7a20 */ /* 0x000fe40000410000 */
[----:B------:R-:W-:Y:S02]  /*11f20*/  FMUL.FTZ R107, R12, c[0x0][0x2ec] ;  /* 0x0000bb000c6b7a20 */ /* 0x000fe40000410000 */
[----:B------:R-:W-:Y:S02]  /*11f30*/  FMUL.FTZ R12, R13, c[0x0][0x2ec] ;  /* 0x0000bb000d0c7a20 */ /* 0x000fe40000410000 */
[----:B------:R-:W-:Y:S01]  /*11f40*/  FMUL.FTZ R15, R9, c[0x0][0x2ec] ;  /* 0x0000bb00090f7a20 */ /* 0x000fe20000410000 */
[----:B------:R-:W-:Y:S01]  /*11f50*/  MUFU.TANH R28, R17 ;  /* 0x00000011001c7308 */ /* 0x000fe20000002400 */
[----:B-1----:R-:W-:-:S02]  /*11f60*/  FMUL.FTZ R20, R19, c[0x0][0x2ec] ;  /* 0x0000bb0013147a20 */ /* 0x002fc40000410000 */
[----:B--2---:R-:W-:Y:S02]  /*11f70*/  IMAD.SHL.U32 R9, R33, 0x2, RZ ;  /* 0x0000000221097824 */ /* 0x004fe400078e00ff */
[----:B------:R-:W-:Y:S02]  /*11f80*/  FMUL.FTZ R8, R8, c[0x0][0x2ec] ;  /* 0x0000bb0008087a20 */ /* 0x000fe40000410000 */
[----:B------:R-:W-:Y:S01]  /*11f90*/  FMUL.FTZ R122, R10, c[0x0][0x2ec] ;  /* 0x0000bb000a7a7a20 */ /* 0x000fe20000410000 */
[----:B------:R1:W2:Y:S01]  /*11fa0*/  MUFU.TANH R32, R18 ;  /* 0x0000001200207308 */ /* 0x0002a20000002400 */
[----:B------:R-:W-:Y:S01]  /*11fb0*/  LOP3.LUT R9, R9, 0x6, RZ, 0xc0, !PT ;  /* 0x0000000609097812 */ /* 0x000fe200078ec0ff */
[----:B------:R-:W-:-:S04]  /*11fc0*/  FMUL.FTZ R10, R11, c[0x0][0x2ec] ;  /* 0x0000bb000b0a7a20 */ /* 0x000fc80000410000 */
[----:B------:R-:W-:Y:S02]  /*11fd0*/  IMAD R9, R176, 0x40, R9 ;  /* 0x00000040b0097824 */ /* 0x000fe400078e0209 */
[----:B------:R-:W4:Y:S01]  /*11fe0*/  MUFU.TANH R25, R25 ;  /* 0x0000001900197308 */ /* 0x000f220000002400 */
[----:B------:R-:W-:Y:S02]  /*11ff0*/  FMUL.FTZ R123, R4, c[0x0][0x2ec] ;  /* 0x0000bb00047b7a20 */ /* 0x000fe40000410000 */
[----:B------:R-:W-:Y:S01]  /*12000*/  IADD3 R4, R9, 0x8, RZ ;  /* 0x0000000809047810 */ /* 0x000fe20007ffe0ff */
[----:B------:R-:W-:Y:S02]  /*12010*/  FMUL.FTZ R121, R5, c[0x0][0x2ec] ;  /* 0x0000bb0005797a20 */ /* 0x000fe40000410000 */
[----:B------:R-:W-:Y:S01]  /*12020*/  FMUL.FTZ R120, R6, c[0x0][0x2ec] ;  /* 0x0000bb0006787a20 */ /* 0x000fe20000410000 */
[C---:B------:R-:W-:Y:S01]  /*12030*/  ISETP.GE.AND P1, PT, R4.reuse, R2, PT ;  /* 0x000000020400720c */ /* 0x040fe20003f26270 */
[----:B-1----:R-:W1:Y:S01]  /*12040*/  LDSM.16.M88.4 R16, [R148+0x3800] ;  /* 0x003800009410783b */ /* 0x002e620000000200 */
[----:B------:R-:W5:Y:S01]  /*12050*/  MUFU.TANH R26, R26 ;  /* 0x0000001a001a7308 */ /* 0x000f620000002400 */
[----:B------:R-:W-:Y:S01]  /*12060*/  ISETP.GE.AND P0, PT, R4, R103, PT ;  /* 0x000000670400720c */ /* 0x000fe20003f06270 */
[----:B------:R-:W-:Y:S01]  /*12070*/  FMUL.FTZ R11, R7, c[0x0][0x2ec] ;  /* 0x0000bb00070b7a20 */ /* 0x000fe20000410000 */
[----:B------:R-:W-:Y:S01]  /*12080*/  IADD3 R4, R9, 0x10, RZ ;  /* 0x0000001009047810 */ /* 0x000fe20007ffe0ff */
[----:B------:R-:W-:-:S04]  /*12090*/  DEPBAR.LE SB0, 0x0 ;  /* 0x000080000000791a */ /* 0x000fc80000000000 */
[----:B------:R4:W-:Y:S01]  /*120a0*/  MUFU.TANH R13, R8 ;  /* 0x00000008000d7308 */ /* 0x0009e20000002400 */
[----:B---3--:R-:W-:Y:S02]  /*120b0*/  FSEL R5, R27, -INF , !P1 ;  /* 0xff8000001b057808 */ /* 0x008fe40004800000 */
[----:B------:R-:W-:Y:S02]  /*120c0*/  ISETP.GE.AND P1, PT, R4, R103, PT ;  /* 0x000000670400720c */ /* 0x000fe40003f26270 */
[----:B------:R-:W-:Y:S02]  /*120d0*/  FSEL R6, R22, -INF , !P0 ;  /* 0xff80000016067808 */ /* 0x000fe40004000000 */
[----:B--2---:R-:W-:Y:S01]  /*120e0*/  FSEL R22, R32, -INF , !P1 ;  /* 0xff80000020167808 */ /* 0x004fe20004800000 */
[----:B------:R-:W2:Y:S01]  /*120f0*/  MUFU.TANH R21, R21 ;  /* 0x0000001500157308 */ /* 0x000ea20000002400 */
[----:B----4-:R-:W-:-:S07]  /*12100*/  IADD3 R8, R9, 0x1, RZ ;  /* 0x0000000109087810 */ /* 0x010fce0007ffe0ff */
[----:B------:R-:W3:Y:S01]  /*12110*/  MUFU.TANH R29, R29 ;  /* 0x0000001d001d7308 */ /* 0x000ee20000002400 */
[C---:B------:R-:W-:Y:S02]  /*12120*/  ISETP.GE.AND P5, PT, R8.reuse, R2, PT ;  /* 0x000000020800720c */ /* 0x040fe40003fa6270 */
[----:B------:R-:W-:Y:S02]  /*12130*/  ISETP.GE.AND P6, PT, R8, R103, PT ;  /* 0x000000670800720c */ /* 0x000fe40003fc6270 */
[----:B------:R-:W-:-:S03]  /*12140*/  IADD3 R8, R9, 0x9, RZ ;  /* 0x0000000909087810 */ /* 0x000fc60007ffe0ff */
[----:B------:R-:W4:Y:S01]  /*12150*/  MUFU.TANH R20, R20 ;  /* 0x0000001400147308 */ /* 0x000f220000002400 */
[----:B------:R-:W-:Y:S02]  /*12160*/  FSEL R25, R25, -INF , !P5 ;  /* 0xff80000019197808 */ /* 0x000fe40006800000 */
[CC--:B------:R-:W-:Y:S02]  /*12170*/  ISETP.GE.AND P4, PT, R8.reuse, R2.reuse, PT ;  /* 0x000000020800720c */ /* 0x0c0fe40003f86270 */
[----:B------:R-:W-:Y:S01]  /*12180*/  ISETP.GE.AND P5, PT, R8, R103, PT ;  /* 0x000000670800720c */ /* 0x000fe20003fa6270 */
[----:B-1----:R-:W-:Y:S01]  /*12190*/  HMMA.16816.F32.BF16 R116, R108, R16, R116 ;  /* 0x000000106c74723c */ /* 0x002fe20000041874 */
[----:B-----5:R-:W-:Y:S01]  /*121a0*/  FSEL R8, R26, -INF , !P6 ;  /* 0xff8000001a087808 */ /* 0x020fe20007000000 */
[----:B------:R-:W1:Y:S01]  /*121b0*/  MUFU.TANH R107, R107 ;  /* 0x0000006b006b7308 */ /* 0x000e620000002400 */
[----:B------:R-:W-:Y:S02]  /*121c0*/  ISETP.GE.AND P6, PT, R4, R2, PT ;  /* 0x000000020400720c */ /* 0x000fe40003fc6270 */
[----:B------:R-:W-:-:S02]  /*121d0*/  IADD3 R4, R9, 0x11, RZ ;  /* 0x0000001109047810 */ /* 0x000fc40007ffe0ff */
[C---:B------:R-:W-:Y:S01]  /*121e0*/  IADD3 R17, R9.reuse, 0x18, RZ ;  /* 0x0000001809117810 */ /* 0x040fe20007ffe0ff */
[----:B------:R-:W-:Y:S01]  /*121f0*/  HMMA.16816.F32.BF16 R112, R108, R18, R112 ;  /* 0x000000126c70723c */ /* 0x000fe20000041870 */
[C---:B------:R-:W-:Y:S01]  /*12200*/  ISETP.GE.AND P0, PT, R4.reuse, R2, PT ;  /* 0x000000020400720c */ /* 0x040fe20003f06270 */
[----:B------:R-:W-:Y:S01]  /*12210*/  MUFU.TANH R12, R12 ;  /* 0x0000000c000c7308 */ /* 0x000fe20000002400 */
[----:B------:R-:W-:Y:S02]  /*12220*/  IADD3 R16, R9, 0x19, RZ ;  /* 0x0000001909107810 */ /* 0x000fe40007ffe0ff */
[----:B--2---:R-:W-:Y:S02]  /*12230*/  FSEL R7, R21, -INF , !P4 ;  /* 0xff80000015077808 */ /* 0x004fe40006000000 */
[----:B------:R-:W-:Y:S02]  /*12240*/  ISETP.GE.AND P4, PT, R4, R103, PT ;  /* 0x000000670400720c */ /* 0x000fe40003f86270 */
[----:B---3--:R-:W-:Y:S01]  /*12250*/  FSEL R4, R29, -INF , !P5 ;  /* 0xff8000001d047808 */ /* 0x008fe20006800000 */
[----:B------:R-:W2:Y:S01]  /*12260*/  MUFU.TANH R124, R124 ;  /* 0x0000007c007c7308 */ /* 0x000ea20000002400 */
[----:B------:R-:W-:-:S02]  /*12270*/  FSEL R23, R23, -INF , !P6 ;  /* 0xff80000017177808 */ /* 0x000fc40007000000 */
[----:B------:R-:W-:Y:S02]  /*12280*/  FSEL R21, R28, -INF , !P0 ;  /* 0xff8000001c157808 */ /* 0x000fe40004000000 */
[-C--:B------:R-:W-:Y:S01]  /*12290*/  ISETP.GE.AND P5, PT, R17, R2.reuse, PT ;  /* 0x000000021100720c */ /* 0x080fe20003fa6270 */
[----:B------:R-:W-:Y:S01]  /*122a0*/  FMUL.FTZ R101, R117, c[0x0][0x2ec] ;  /* 0x0000bb0075657a20 */ /* 0x000fe20000410000 */
[-C--:B------:R-:W-:Y:S01]  /*122b0*/  ISETP.GE.AND P6, PT, R17, R103.reuse, PT ;  /* 0x000000671100720c */ /* 0x080fe20003fc6270 */
[----:B------:R-:W-:Y:S01]  /*122c0*/  MUFU.TANH R15, R15 ;  /* 0x0000000f000f7308 */ /* 0x000fe20000002400 */
[-C--:B------:R-:W-:Y:S01]  /*122d0*/  ISETP.GE.AND P1, PT, R16, R2.reuse, PT ;  /* 0x000000021000720c */ /* 0x080fe20003f26270 */
[----:B------:R-:W-:Y:S01]  /*122e0*/  FMUL.FTZ R105, R116, c[0x0][0x2ec] ;  /* 0x0000bb0074697a20 */ /* 0x000fe20000410000 */
[----:B------:R-:W-:Y:S01]  /*122f0*/  ISETP.GE.AND P0, PT, R16, R103, PT ;  /* 0x000000671000720c */ /* 0x000fe20003f06270 */
[----:B------:R-:W-:Y:S01]  /*12300*/  FMUL.FTZ R104, R118, c[0x0][0x2ec] ;  /* 0x0000bb0076687a20 */ /* 0x000fe20000410000 */
[C---:B------:R-:W-:Y:S01]  /*12310*/  IADD3 R17, R9.reuse, 0x20, RZ ;  /* 0x0000002009117810 */ /* 0x040fe20007ffe0ff */
[----:B------:R-:W-:Y:S01]  /*12320*/  FMUL.FTZ R33, R114, c[0x0][0x2ec] ;  /* 0x0000bb0072217a20 */ /* 0x000fe20000410000 */
[----:B------:R-:W-:Y:S01]  /*12330*/  IADD3 R16, R9, 0x21, RZ ;  /* 0x0000002109107810 */ /* 0x000fe20007ffe0ff */
[----:B------:R-:W3:Y:S01]  /*12340*/  MUFU.TANH R122, R122 ;  /* 0x0000007a007a7308 */ /* 0x000ee20000002400 */
[----:B----4-:R-:W-:Y:S01]  /*12350*/  FSEL R126, R20, -INF , !P4 ;  /* 0xff800000147e7808 */ /* 0x010fe20006000000 */
[----:B------:R-:W-:Y:S01]  /*12360*/  FMUL.FTZ R102, R119, c[0x0][0x2ec] ;  /* 0x0000bb0077667a20 */ /* 0x000fe20000410000 */
[----:B-1----:R-:W-:Y:S01]  /*12370*/  FSEL R107, R107, -INF , !P5 ;  /* 0xff8000006b6b7808 */ /* 0x002fe20006800000 */
[----:B------:R-:W-:Y:S01]  /*12380*/  FMUL.FTZ R106, R112, c[0x0][0x2ec] ;  /* 0x0000bb00706a7a20 */ /* 0x000fe20000410000 */
[----:B--2---:R-:W-:Y:S01]  /*12390*/  FSEL R124, R124, -INF , !P6 ;  /* 0xff8000007c7c7808 */ /* 0x004fe20007000000 */
[----:B------:R-:W-:Y:S01]  /*123a0*/  FMUL.FTZ R34, R115, c[0x0][0x2ec] ;  /* 0x0000bb0073227a20 */ /* 0x000fe20000410000 */
[----:B------:R-:W-:Y:S01]  /*123b0*/  FSEL R111, R12, -INF , !P1 ;  /* 0xff8000000c6f7808 */ /* 0x000fe20004800000 */
        /* <DEDUP_REMOVED lines=12> */
[-C--:B------:R-:W-:Y:S02]  /*12480*/  ISETP.GE.AND P4, PT, R16, R103.reuse, PT ;  /* 0x000000671000720c */ /* 0x080fe40003f86270 */
[C---:B------:R-:W-:Y:S02]  /*12490*/  ISETP.GE.AND P5, PT, R12.reuse, R2, PT ;  /* 0x000000020c00720c */ /* 0x040fe40003fa6270 */
[----:B------:R-:W-:Y:S01]  /*124a0*/  ISETP.GE.AND P6, PT, R12, R103, PT ;  /* 0x000000670c00720c */ /* 0x000fe20003fc6270 */
[----:B------:R-:W4:Y:S01]  /*124b0*/  MUFU.TANH R101, R101 ;  /* 0x0000006500657308 */ /* 0x000f220000002400 */
[----:B------:R-:W-:-:S02]  /*124c0*/  IADD3 R12, R9, 0x31, RZ ;  /* 0x00000031090c7810 */ /* 0x000fc40007ffe0ff */
[----:B-1----:R-:W-:Y:S02]  /*124d0*/  FSEL R120, R120, -INF , !P4 ;  /* 0xff80000078787808 */ /* 0x002fe40006000000 */
[----:B------:R-:W-:Y:S02]  /*124e0*/  ISETP.GE.AND P4, PT, R12, R2, PT ;  /* 0x000000020c00720c */ /* 0x000fe40003f86270 */
[----:B--2---:R-:W-:Y:S01]  /*124f0*/  FSEL R116, R11, -INF , !P6 ;  /* 0xff8000000b747808 */ /* 0x004fe20007000000 */
[----:B------:R-:W1:Y:S01]  /*12500*/  MUFU.TANH R14, R14 ;  /* 0x0000000e000e7308 */ /* 0x000e620000002400 */
[----:B------:R-:W-:Y:S02]  /*12510*/  IADD3 R11, R9, 0x38, RZ ;  /* 0x00000038090b7810 */ /* 0x000fe40007ffe0ff */
[----:B---3--:R-:W-:Y:S01]  /*12520*/  FSEL R118, R10, -INF , !P1 ;  /* 0xff8000000a767808 */ /* 0x008fe20004800000 */
[----:B------:R-:W-:Y:S01]  /*12530*/  FMUL.FTZ R10, R113, c[0x0][0x2ec] ;  /* 0x0000bb00710a7a20 */ /* 0x000fe20000410000 */
[----:B------:R-:W-:-:S02]  /*12540*/  IADD3 R13, R9, 0x30, RZ ;  /* 0x00000030090d7810 */ /* 0x000fc40007ffe0ff */
[-C--:B------:R-:W-:Y:S01]  /*12550*/  ISETP.GE.AND P6, PT, R9, R2.reuse, PT ;  /* 0x000000020900720c */ /* 0x080fe20003fc6270 */
[----:B------:R-:W2:Y:S01]  /*12560*/  MUFU.TANH R33, R33 ;  /* 0x0000002100217308 */ /* 0x000ea20000002400 */
[----:B----4-:R-:W-:Y:S02]  /*12570*/  FSEL R101, R101, -INF , !P4 ;  /* 0xff80000065657808 */ /* 0x010fe40006000000 */
[----:B------:R-:W-:Y:S02]  /*12580*/  ISETP.GE.AND P4, PT, R11, R103, PT ;  /* 0x000000670b00720c */ /* 0x000fe40003f86270 */
[----:B------:R-:W-:-:S03]  /*12590*/  ISETP.GE.AND P1, PT, R13, R2, PT ;  /* 0x000000020d00720c */ /* 0x000fc60003f26270 */
[----:B------:R-:W3:Y:S01]  /*125a0*/  MUFU.TANH R123, R123 ;  /* 0x0000007b007b7308 */ /* 0x000ee20000002400 */
[----:B-1----:R-:W-:Y:S02]  /*125b0*/  FSEL R20, R14, -INF , !P0 ;  /* 0xff8000000e147808 */ /* 0x002fe40004000000 */
[----:B------:R-:W-:-:S05]  /*125c0*/  ISETP.GE.AND P0, PT, R16, R2, PT ;  /* 0x000000021000720c */ /* 0x000fca0003f06270 */
[----:B------:R-:W1:Y:S01]  /*125d0*/  MUFU.TANH R121, R121 ;  /* 0x0000007900797308 */ /* 0x000e620000002400 */
[----:B--2---:R-:W-:Y:S02]  /*125e0*/  FSEL R33, R33, -INF , !P4 ;  /* 0xff80000021217808 */ /* 0x004fe40006000000 */
[----:B------:R-:W-:-:S05]  /*125f0*/  ISETP.GT.AND P4, PT, R176, R163, PT ;  /* 0x000000a3b000720c */ /* 0x000fca0003f84270 */
        /* <DEDUP_REMOVED lines=8> */
[C---:B------:R-:W-:Y:S02]  /*12680*/  ISETP.GE.AND P1, PT, R9.reuse, R103, PT ;  /* 0x000000670900720c */ /* 0x040fe40003f26270 */
[----:B------:R-:W-:-:S03]  /*12690*/  IADD3 R9, R9, 0x39, RZ ;  /* 0x0000003909097810 */ /* 0x000fc60007ffe0ff */
[----:B------:R-:W2:Y:S01]  /*126a0*/  MUFU.TANH R106, R106 ;  /* 0x0000006a006a7308 */ /* 0x000ea20000002400 */
[----:B---3--:R-:W-:Y:S01]  /*126b0*/  FSEL R104, R104, -INF , !P0 ;  /* 0xff80000068687808 */ /* 0x008fe20004000000 */
[----:B------:R-:W-:Y:S01]  /*126c0*/  BAR.SYNC.DEFER_BLOCKING 0x0 ;  /* 0x0000000000007b1d */ /* 0x000fe20000010000 */
[----:B------:R-:W-:-:S05]  /*126d0*/  ISETP.GE.AND P0, PT, R11, R2, PT ;  /* 0x000000020b00720c */ /* 0x000fca0003f06270 */
[----:B------:R-:W3:Y:S01]  /*126e0*/  MUFU.TANH R0, R0 ;  /* 0x0000000000007308 */ /* 0x000ee20000002400 */
[----:B-1----:R-:W-:Y:S02]  /*126f0*/  FSEL R102, R102, -INF , !P5 ;  /* 0xff80000066667808 */ /* 0x002fe40006800000 */
[----:B------:R-:W-:-:S05]  /*12700*/  ISETP.GE.AND P5, PT, R9, R2, PT ;  /* 0x000000020900720c */ /* 0x000fca0003fa6270 */
[----:B------:R-:W1:Y:S01]  /*12710*/  MUFU.TANH R24, R24 ;  /* 0x0000001800187308 */ /* 0x000e620000002400 */
[----:B--2---:R-:W-:Y:S02]  /*12720*/  FSEL R106, R106, -INF , !P0 ;  /* 0xff8000006a6a7808 */ /* 0x004fe40004000000 */
[----:B------:R-:W-:-:S05]  /*12730*/  ISETP.GE.AND P0, PT, R9, R103, PT ;  /* 0x000000670900720c */ /* 0x000fca0003f06270 */
[----:B------:R-:W2:Y:S01]  /*12740*/  MUFU.TANH R10, R10 ;  /* 0x0000000a000a7308 */ /* 0x000ea20000002400 */
[----:B---3--:R-:W-:-:S07]  /*12750*/  FSEL R9, R0, -INF , !P6 ;  /* 0xff80000000097808 */ /* 0x008fce0007000000 */
[----:B------:R-:W3:Y:S01]  /*12760*/  MUFU.TANH R34, R34 ;  /* 0x0000002200227308 */ /* 0x000ee20000002400 */
[----:B-1----:R-:W-:Y:S02]  /*12770*/  FSEL R0, R24, -INF , !P1 ;  /* 0xff80000018007808 */ /* 0x002fe40004800000 */
[----:B--2---:R-:W-:Y:S02]  /*12780*/  FSEL R103, R10, -INF , !P5 ;  /* 0xff8000000a677808 */ /* 0x004fe40006800000 */
[----:B---3--:R-:W-:Y:S01]  /*12790*/  FSEL R34, R34, -INF , !P0 ;  /* 0xff80000022227808 */ /* 0x008fe20004000000 */
        /* <DEDUP_REMOVED lines=61> */
.L_x_6482:
[----:B------:R-:W-:-:S05]  /*12b70*/  IMAD.MOV.U32 R12, RZ, RZ, c[0x0][0x198] ;  /* 0x00006600ff0c7624 */ /* 0x000fca00078e00ff */
[----:B------:R-:W-:-:S04]  /*12b80*/  LEA R12, -R12, RZ, 0x6 ;  /* 0x000000ff0c0c7211 */ /* 0x000fc800078e31ff */
[----:B------:R-:W-:Y:S02]  /*12b90*/  SHF.R.S32.HI R13, RZ, 0x1f, R12 ;  /* 0x0000001fff0d7819 */ /* 0x000fe4000001140c */
.L_x_6483:
        /* <DEDUP_REMOVED lines=24> */
[----:B------:R-:W-:Y:S01]  /*12d20*/  @P2 IMAD.MOV.U32 R11, RZ, RZ, R27 ;  /* 0x000000ffff0b2224 */ /* 0x000fe200078e001b */
[----:B------:R-:W-:Y:S01]  /*12d30*/  @!P1 LEA R108, P6, R12, R174, 0x1 ;  /* 0x000000ae0c6c9211 */ /* 0x000fe200078c08ff */
        /* <DEDUP_REMOVED lines=43> */
.L_x_6481:
        /* <DEDUP_REMOVED lines=38> */
[----:B------:R-:W2:Y:S04]  /*13250*/  SHFL.BFLY PT, R27, R2, 0x1, 0x1f ;  /* 0x0c201f00021b7f89 */ /* 0x000ea800000e0000 */
[----:B------:R-:W-:Y:S01]  /*13260*/  LDSM.16.MT88.4 R12, [R154+0x8000] ;  /* 0x008000009a0c783b */ /* 0x000fe20000004200 */
[----:B-1----:R-:W-:Y:S02]  /*13270*/  FMNMX.FTZ R26, R11, R26, !PT ;  /* 0x0000001a0b1a7209 */ /* 0x002fe40007810000 */
[----:B--2---:R-:W-:-:S03]  /*13280*/  FMNMX.FTZ R27, R2, R27, !PT ;  /* 0x0000001b021b7209 */ /* 0x004fc60007810000 */
[C---:B------:R-:W-:Y:S01]  /*13290*/  FMUL.FTZ R35, R26.reuse, c[0x0][0x23c] ;  /* 0x00008f001a237a20 */ /* 0x040fe20000410000 */
[----:B------:R-:W-:Y:S02]  /*132a0*/  FSETP.NEU.FTZ.AND P0, PT, R26, -INF , PT ;  /* 0xff8000001a00780b */ /* 0x000fe40003f1d000 */
[C---:B------:R-:W-:Y:S01]  /*132b0*/  FSETP.NEU.FTZ.AND P1, PT, R27.reuse, -INF , PT ;  /* 0xff8000001b00780b */ /* 0x040fe20003f3d000 */
[----:B------:R-:W-:Y:S01]  /*132c0*/  FMUL.FTZ R108, R27, c[0x0][0x23c] ;  /* 0x00008f001b6c7a20 */ /* 0x000fe20000410000 */
[----:B------:R-:W-:Y:S02]  /*132d0*/  FSEL R35, R35, RZ, P0 ;  /* 0x000000ff23237208 */ /* 0x000fe40000000000 */
[----:B------:R-:W-:Y:S02]  /*132e0*/  FSEL R31, R27, RZ, P1 ;  /* 0x000000ff1b1f7208 */ /* 0x000fe40000800000 */
[----:B------:R-:W-:Y:S01]  /*132f0*/  FSEL R108, R108, RZ, P1 ;  /* 0x000000ff6c6c7208 */ /* 0x000fe20000800000 */
[----:B------:R-:W-:-:S02]  /*13300*/  FFMA.FTZ R29, R0, c[0x0][0x23c], -R35 ;  /* 0x00008f00001d7a23 */ /* 0x000fc40000010823 */
[--C-:B------:R-:W-:Y:S02]  /*13310*/  FFMA.FTZ R0, R8, c[0x0][0x23c], -R35.reuse ;  /* 0x00008f0008007a23 */ /* 0x100fe40000010823 */
[--C-:B------:R-:W-:Y:S02]  /*13320*/  FFMA.FTZ R30, R9, c[0x0][0x23c], -R108.reuse ;  /* 0x00008f00091e7a23 */ /* 0x100fe4000001086c */
[----:B------:R-:W-:Y:S01]  /*13330*/  FFMA.FTZ R28, R6, c[0x0][0x23c], -R35 ;  /* 0x00008f00061c7a23 */ /* 0x000fe20000010823 */
[----:B------:R-:W1:Y:S01]  /*13340*/  LDSM.16.MT88.4 R8, [R156+0x8000] ;  /* 0x008000009c08783b */ /* 0x000e620000004200 */
[----:B------:R-:W-:Y:S01]  /*13350*/  FSEL R6, R26, RZ, P0 ;  /* 0x000000ff1a067208 */ /* 0x000fe20000000000 */
[----:B------:R-:W-:Y:S01]  /*13360*/  FADD.FTZ R31, R100, -R31 ;  /* 0x8000001f641f7221 */ /* 0x000fe20000010000 */
[----:B------:R-:W-:Y:S01]  /*13370*/  MUFU.EX2 R30, R30 ;  /* 0x0000001e001e7308 */ /* 0x000fe20000000800 */
[----:B------:R-:W-:Y:S02]  /*13380*/  FFMA.FTZ R24, R25, c[0x0][0x23c], -R108 ;  /* 0x00008f0019187a23 */ /* 0x000fe4000001086c */
[----:B------:R-:W-:-:S02]  /*13390*/  FADD.FTZ R3, R3, -R6 ;  /* 0x8000000603037221 */ /* 0x000fc40000010000 */
[--C-:B------:R-:W-:Y:S02]  /*133a0*/  FFMA.FTZ R25, R5, c[0x0][0x23c], -R108.reuse ;  /* 0x00008f0005197a23 */ /* 0x100fe4000001086c */
[----:B------:R-:W-:Y:S01]  /*133b0*/  FMUL.FTZ R32, R3, c[0x0][0x23c] ;  /* 0x00008f0003207a20 */ /* 0x000fe20000410000 */
[----:B------:R-:W2:Y:S01]  /*133c0*/  MUFU.EX2 R24, R24 ;  /* 0x0000001800187308 */ /* 0x000ea20000000800 */
[--C-:B------:R-:W-:Y:S02]  /*133d0*/  FFMA.FTZ R2, R7, c[0x0][0x23c], -R108.reuse ;  /* 0x00008f0007027a23 */ /* 0x100fe4000001086c */
[----:B------:R-:W-:Y:S02]  /*133e0*/  FMUL.FTZ R31, R31, c[0x0][0x23c] ;  /* 0x00008f001f1f7a20 */ /* 0x000fe40000410000 */
[----:B------:R-:W-:Y:S02]  /*133f0*/  FFMA.FTZ R3, R4, c[0x0][0x23c], -R35 ;  /* 0x00008f0004037a23 */ /* 0x000fe40000010823 */
[--C-:B------:R-:W-:Y:S01]  /*13400*/  FFMA.FTZ R100, R107, c[0x0][0x23c], -R108.reuse ;  /* 0x00008f006b647a23 */ /* 0x100fe2000001086c */
        /* <DEDUP_REMOVED lines=10> */
[----:B------:R-:W-:Y:S01]  /*134b0*/  MUFU.EX2 R29, R29 ;  /* 0x0000001d001d7308 */ /* 0x000fe20000000800 */
[----:B------:R-:W-:Y:S01]  /*134c0*/  LDSM.16.MT88.4 R20, [R153+0x8800] ;  /* 0x008800009914783b */ /* 0x000fe20000004200 */
        /* <DEDUP_REMOVED lines=14> */
[----:B--2---:R-:W-:Y:S01]  /*135b0*/  F2FP.BF16.PACK_AB R5, R0, R29 ;  /* 0x0000001d0005723e */ /* 0x004fe200000010ff */
[----:B------:R-:W-:-:S02]  /*135c0*/  FFMA.FTZ R106, R103, c[0x0][0x23c], -R108 ;  /* 0x00008f00676a7a23 */ /* 0x000fc4000001086c */
[----:B------:R-:W-:Y:S02]  /*135d0*/  FFMA.FTZ R105, R105, c[0x0][0x23c], -R108 ;  /* 0x00008f0069697a23 */ /* 0x000fe4000001086c */
[--C-:B------:R-:W-:Y:S02]  /*135e0*/  FFMA.FTZ R103, R104, c[0x0][0x23c], -R35.reuse ;  /* 0x00008f0068677a23 */ /* 0x100fe40000010823 */
        /* <DEDUP_REMOVED lines=16> */
[----:B------:R-:W-:Y:S01]  /*136f0*/  MUFU.EX2 R109, R109 ;  /* 0x0000006d006d7308 */ /* 0x000fe20000000800 */
        /* <DEDUP_REMOVED lines=18> */
[----:B------:R-:W2:Y:S01]  /*13820*/  MUFU.EX2 R111, R111 ;  /* 0x0000006f006f7308 */ /* 0x000ea20000000800 */
[----:B------:R-:W-:Y:S01]  /*13830*/  FMUL.FTZ R77, R77, R31 ;  /* 0x0000001f4d4d7220 */ /* 0x000fe20000410000 */
[----:B------:R-:W-:Y:S01]  /*13840*/  HMMA.16816.F32.BF16 R84, R4, R14, R84 ;  /* 0x0000000e0454723c */ /* 0x000fe20000041854 */
[----:B------:R-:W3:Y:S01]  /*13850*/  LDSM.16.MT88.4 R12, [R152+0x8000] ;  /* 0x00800000980c783b */ /* 0x000ee20000004200 */
[----:B------:R-:W-:-:S02]  /*13860*/  FMUL.FTZ R78, R78, R32 ;  /* 0x000000204e4e7220 */ /* 0x000fc40000410000 */
[-C--:B------:R-:W-:Y:S02]  /*13870*/  FMUL.FTZ R79, R79, R32.reuse ;  /* 0x000000204f4f7220 */ /* 0x080fe40000410000 */
        /* <DEDUP_REMOVED lines=24> */
[----:B------:R-:W1:Y:S01]  /*13a00*/  MUFU.EX2 R124, R124 ;  /* 0x0000007c007c7308 */ /* 0x000e620000000800 */
        /* <DEDUP_REMOVED lines=11> */
[-C--:B------:R-:W-:Y:S02]  /*13ac0*/  FMUL.FTZ R52, R52, R31.reuse ;  /* 0x0000001f34347220 */ /* 0x080fe40000410000 */
[-C--:B------:R-:W-:Y:S01]  /*13ad0*/  FMUL.FTZ R53, R53, R31.reuse ;  /* 0x0000001f35357220 */ /* 0x080fe20000410000 */
[----:B------:R-:W-:Y:S01]  /*13ae0*/  MUFU.EX2 R126, R126 ;  /* 0x0000007e007e7308 */ /* 0x000fe20000000800 */
[-C--:B------:R-:W-:Y:S02]  /*13af0*/  FMUL.FTZ R54, R54, R32.reuse ;  /* 0x0000002036367220 */ /* 0x080fe40000410000 */
[-C--:B------:R-:W-:Y:S02]  /*13b00*/  FMUL.FTZ R55, R55, R32.reuse ;  /* 0x0000002037377220 */ /* 0x080fe40000410000 */
[-C--:B------:R-:W-:Y:S02]  /*13b10*/  FMUL.FTZ R56, R56, R31.reuse ;  /* 0x0000001f38387220 */ /* 0x080fe40000410000 */
[----:B------:R-:W-:Y:S01]  /*13b20*/  FMUL.FTZ R57, R57, R31 ;  /* 0x0000001f39397220 */ /* 0x000fe20000410000 */
[----:B------:R-:W-:Y:S01]  /*13b30*/  MUFU.EX2 R117, R117 ;  /* 0x0000007500757308 */ /* 0x000fe20000000800 */
[----:B------:R-:W-:-:S02]  /*13b40*/  FMUL.FTZ R58, R58, R32 ;  /* 0x000000203a3a7220 */ /* 0x000fc40000410000 */
[-C--:B------:R-:W-:Y:S02]  /*13b50*/  FMUL.FTZ R59, R59, R32.reuse ;  /* 0x000000203b3b7220 */ /* 0x080fe40000410000 */
[-C--:B------:R-:W-:Y:S01]  /*13b60*/  FMUL.FTZ R60, R60, R31.reuse ;  /* 0x0000001f3c3c7220 */ /* 0x080fe20000410000 */
[C---:B-1----:R-:W-:Y:S01]  /*13b70*/  HMMA.16816.F32.BF16 R36, R4.reuse, R8, R36 ;  /* 0x000000080424723c */ /* 0x042fe20000041824 */
[-C--:B------:R-:W-:Y:S01]  /*13b80*/  FMUL.FTZ R61, R61, R31.reuse ;  /* 0x0000001f3d3d7220 */ /* 0x080fe20000410000 */
[----:B------:R-:W1:Y:S01]  /*13b90*/  MUFU.EX2 R118, R118 ;  /* 0x0000007600767308 */ /* 0x000e620000000800 */
        /* <DEDUP_REMOVED lines=9> */
[C---:B---3--:R-:W-:Y:S01]  /*13c30*/  HMMA.16816.F32.BF16 R44, R4.reuse, R12, R44 ;  /* 0x0000000c042c723c */ /* 0x048fe2000004182c */
[----:B------:R-:W-:Y:S02]  /*13c40*/  FFMA.FTZ R31, R183, R31, R30 ;  /* 0x0000001fb71f7223 */ /* 0x000fe4000001001e */
[----:B------:R-:W3:Y:S01]  /*13c50*/  MUFU.EX2 R121, R121 ;  /* 0x0000007900797308 */ /* 0x000ee20000000800 */
[----:B------:R-:W-:Y:S02]  /*13c60*/  FFMA.FTZ R29, R181, R32, R29 ;  /* 0x00000020b51d7223 */ /* 0x000fe4000001001d */
[----:B------:R-:W-:Y:S02]  /*13c70*/  FADD.FTZ R24, R24, R31 ;  /* 0x0000001f18187221 */ /* 0x000fe40000010000 */
[----:B------:R-:W-:Y:S01]  /*13c80*/  HMMA.16816.F32.BF16 R48, R4, R14, R48 ;  /* 0x0000000e0430723c */ /* 0x000fe20000041830 */
[----:B------:R-:W3:Y:S01]  /*13c90*/  LDSM.16.MT88.4 R12, [R156+0x8800] ;  /* 0x008800009c0c783b */ /* 0x000ee20000004200 */
[----:B------:R-:W-:Y:S01]  /*13ca0*/  FADD.FTZ R29, R0, R29 ;  /* 0x0000001d001d7221 */ /* 0x000fe20000010000 */
[----:B------:R-:W-:Y:S03]  /*13cb0*/  MUFU.EX2 R105, R105 ;  /* 0x0000006900697308 */ /* 0x000fe60000000800 */
[----:B------:R-:W-:-:S02]  /*13cc0*/  FADD.FTZ R0, R28, R29 ;  /* 0x0000001d1c007221 */ /* 0x000fc40000010000 */
[C---:B------:R-:W-:Y:S02]  /*13cd0*/  HMMA.16816.F32.BF16 R60, R4.reuse, R16, R60 ;  /* 0x00000010043c723c */ /* 0x040fe4000004183c */
[----:B------:R-:W-:Y:S01]  /*13ce0*/  FADD.FTZ R0, R3, R0 ;  /* 0x0000000003007221 */ /* 0x000fe20000010000 */
[----:B------:R-:W3:Y:S03]  /*13cf0*/  MUFU.EX2 R116, R116 ;  /* 0x0000007400747308 */ /* 0x000ee60000000800 */
[----:B--2---:R-:W-:Y:S02]  /*13d00*/  FADD.FTZ R3, R111, R0 ;  /* 0x000000006f037221 */ /* 0x004fe40000010000 */
[C---:B------:R-:W-:Y:S01]  /*13d10*/  HMMA.16816.F32.BF16 R64, R4.reuse, R18, R64 ;  /* 0x000000120440723c */ /* 0x040fe20000041840 */
[----:B------:R-:W2:Y:S01]  /*13d20*/  LDSM.16.MT88.4 R16, [R152+0x8800] ;  /* 0x008800009810783b */ /* 0x000ea20000004200 */
[----:B----4-:R-:W-:Y:S01]  /*13d30*/  FADD.FTZ R3, R112, R3 ;  /* 0x0000000370037221 */ /* 0x010fe20000010000 */
[----:B------:R-:W-:Y:S05]  /*13d40*/  MUFU.EX2 R101, R101 ;  /* 0x0000006500657308 */ /* 0x000fea0000000800 */
[C---:B-1----:R-:W-:Y:S03]  /*13d50*/  HMMA.16816.F32.BF16 R52, R4.reuse, R8, R52 ;  /* 0x000000080434723c */ /* 0x042fe60000041834 */
[----:B------:R-:W-:Y:S05]  /*13d60*/  MUFU.EX2 R106, R106 ;  /* 0x0000006a006a7308 */ /* 0x000fea0000000800 */
[----:B------:R-:W-:Y:S01]  /*13d70*/  HMMA.16816.F32.BF16 R56, R4, R10, R56 ;  /* 0x0000000a0438723c */ /* 0x000fe20000041838 */
[----:B------:R-:W1:Y:S02]  /*13d80*/  LDSM.16.MT88.4 R8, [R154+0x8800] ;  /* 0x008800009a08783b */ /* 0x000e640000004200 */
[----:B------:R-:W-:Y:S04]  /*13d90*/  MUFU.EX2 R103, R103 ;  /* 0x0000006700677308 */ /* 0x000fe80000000800 */
[----:B------:R-:W-:-:S02]  /*13da0*/  F2FP.BF16.PACK_AB R4, R109, R110 ;  /* 0x0000006e6d04723e */ /* 0x000fc400000010ff */
[----:B------:R-:W-:Y:S02]  /*13db0*/  F2FP.BF16.PACK_AB R5, R112, R111 ;  /* 0x0000006f7005723e */ /* 0x000fe400000010ff */
[----:B------:R-:W4:Y:S01]  /*13dc0*/  MUFU.EX2 R102, R102 ;  /* 0x0000006600667308 */ /* 0x000f220000000800 */
[----:B------:R-:W-:Y:S02]  /*13dd0*/  F2FP.BF16.PACK_AB R6, R107, R100 ;  /* 0x000000646b06723e */ /* 0x000fe400000010ff */
[----:B-----5:R-:W-:-:S05]  /*13de0*/  F2FP.BF16.PACK_AB R7, R113, R114 ;  /* 0x000000727107723e */ /* 0x020fca00000010ff */
[----:B------:R-:W-:Y:S02]  /*13df0*/  MUFU.EX2 R33, R33 ;  /* 0x0000002100217308 */ /* 0x000fe40000000800 */
[C---:B---3--:R-:W-:Y:S06]  /*13e00*/  HMMA.16816.F32.BF16 R96, R4.reuse, R12, R96 ;  /* 0x0000000c0460723c */ /* 0x048fec0000041860 */
[----:B------:R-:W3:Y:S02]  /*13e10*/  MUFU.EX2 R34, R34 ;  /* 0x0000002200227308 */ /* 0x000ee40000000800 */
[C---:B------:R-:W-:Y:S01]  /*13e20*/  HMMA.16816.F32.BF16 R92, R4.reuse, R14, R92 ;  /* 0x0000000e045c723c */ /* 0x040fe2000004185c */
[----:B------:R-:W5:Y:S07]  /*13e30*/  LDSM.16.MT88.4 R12, [R156+0xa800] ;  /* 0x00a800009c0c783b */ /* 0x000f6e0000004200 */
[C---:B--2---:R-:W-:Y:S08]  /*13e40*/  HMMA.16816.F32.BF16 R72, R4.reuse, R16, R72 ;  /* 0x000000100448723c */ /* 0x044ff00000041848 */
[C---:B-1----:R-:W-:Y:S08]  /*13e50*/  HMMA.16816.F32.BF16 R88, R4.reuse, R8, R88 ;  /* 0x000000080458723c */ /* 0x042ff00000041858 */
[C---:B------:R-:W-:Y:S01]  /*13e60*/  HMMA.16816.F32.BF16 R84, R4.reuse, R10, R84 ;  /* 0x0000000a0454723c */ /* 0x040fe20000041854 */
[----:B------:R-:W1:Y:S07]  /*13e70*/  LDSM.16.MT88.4 R8, [R154+0xa800] ;  /* 0x00a800009a08783b */ /* 0x000e6e0000004200 */
[C---:B------:R-:W-:Y:S01]  /*13e80*/  HMMA.16816.F32.BF16 R68, R4.reuse, R18, R68 ;  /* 0x000000120444723c */ /* 0x040fe20000041844 */
[----:B------:R-:W2:Y:S07]  /*13e90*/  LDSM.16.MT88.4 R16, [R152+0xa800] ;  /* 0x00a800009810783b */ /* 0x000eae0000004200 */
[C---:B------:R-:W-:Y:S08]  /*13ea0*/  HMMA.16816.F32.BF16 R80, R4.reuse, R20, R80 ;  /* 0x000000140450723c */ /* 0x040ff00000041850 */
[C---:B-----5:R-:W-:Y:S08]  /*13eb0*/  HMMA.16816.F32.BF16 R36, R4.reuse, R12, R36 ;  /* 0x0000000c0424723c */ /* 0x060ff00000041824 */
[C---:B------:R-:W-:Y:S01]  /*13ec0*/  HMMA.16816.F32.BF16 R40, R4.reuse, R14, R40 ;  /* 0x0000000e0428723c */ /* 0x040fe20000041828 */
[----:B------:R-:W5:Y:S07]  /*13ed0*/  LDSM.16.MT88.4 R12, [R153+0xa800] ;  /* 0x00a80000990c783b */ /* 0x000f6e0000004200 */
        /* <DEDUP_REMOVED lines=11> */
[----:B------:R-:W-:-:S02]  /*13f90*/  F2FP.BF16.PACK_AB R4, R124, R119 ;  /* 0x000000777c04723e */ /* 0x000fc400000010ff */
[----:B------:R-:W-:Y:S02]  /*13fa0*/  F2FP.BF16.PACK_AB R5, R118, R117 ;  /* 0x000000757605723e */ /* 0x000fe400000010ff */
[----:B------:R-:W-:Y:S02]  /*13fb0*/  F2FP.BF16.PACK_AB R6, R126, R115 ;  /* 0x000000737e06723e */ /* 0x000fe400000010ff */
[----:B------:R-:W-:-:S07]  /*13fc0*/  F2FP.BF16.PACK_AB R7, R121, R120 ;  /* 0x000000787907723e */ /* 0x000fce00000010ff */
[C---:B-1----:R-:W-:Y:S08]  /*13fd0*/  HMMA.16816.F32.BF16 R88, R4.reuse, R8, R88 ;  /* 0x000000080458723c */ /* 0x042ff00000041858 */
[C---:B------:R-:W-:Y:S01]  /*13fe0*/  HMMA.16816.F32.BF16 R84, R4.reuse, R10, R84 ;  /* 0x0000000a0454723c */ /* 0x040fe20000041854 */
[----:B------:R-:W1:Y:S07]  /*13ff0*/  LDSM.16.MT88.4 R8, [R154+0xb000] ;  /* 0x00b000009a08783b */ /* 0x000e6e0000004200 */
[C---:B--2---:R-:W-:Y:S08]  /*14000*/  HMMA.16816.F32.BF16 R72, R4.reuse, R16, R72 ;  /* 0x000000100448723c */ /* 0x044ff00000041848 */
[C---:B-----5:R-:W-:Y:S08]  /*14010*/  HMMA.16816.F32.BF16 R96, R4.reuse, R12, R96 ;  /* 0x0000000c0460723c */ /* 0x060ff00000041860 */
[C---:B------:R-:W-:Y:S01]  /*14020*/  HMMA.16816.F32.BF16 R92, R4.reuse, R14, R92 ;  /* 0x0000000e045c723c */ /* 0x040fe2000004185c */
[----:B------:R-:W2:Y:S07]  /*14030*/  LDSM.16.MT88.4 R12, [R156+0xb000] ;  /* 0x00b000009c0c783b */ /* 0x000eae0000004200 */
[C---:B------:R-:W-:Y:S01]  /*14040*/  HMMA.16816.F32.BF16 R68, R4.reuse, R18, R68 ;  /* 0x000000120444723c */ /* 0x040fe20000041844 */
[----:B------:R-:W5:Y:S07]  /*14050*/  LDSM.16.MT88.4 R16, [R152+0xb000] ;  /* 0x00b000009810783b */ /* 0x000f6e0000004200 */
        /* <DEDUP_REMOVED lines=9> */
[C---:B-----5:R-:W-:Y:S08]  /*140f0*/  HMMA.16816.F32.BF16 R60, R4.reuse, R16, R60 ;  /* 0x00000010043c723c */ /* 0x060ff0000004183c */
[C---:B------:R-:W-:Y:S01]  /*14100*/  HMMA.16816.F32.BF16 R64, R4.reuse, R18, R64 ;  /* 0x000000120440723c */ /* 0x040fe20000041840 */
[----:B------:R-:W2:Y:S07]  /*14110*/  LDSM.16.MT88.4 R16, [R153+0x9800] ;  /* 0x009800009910783b */ /* 0x000eae0000004200 */
[C---:B-1----:R-:W-:Y:S08]  /*14120*/  HMMA.16816.F32.BF16 R52, R4.reuse, R12, R52 ;  /* 0x0000000c0434723c */ /* 0x042ff00000041834 */
[----:B------:R-:W-:Y:S01]  /*14130*/  HMMA.16816.F32.BF16 R56, R4, R14, R56 ;  /* 0x0000000e0438723c */ /* 0x000fe20000041838 */
[----:B------:R-:W1:Y:S06]  /*14140*/  LDSM.16.MT88.4 R12, [R152+0x9800] ;  /* 0x00980000980c783b */ /* 0x000e6c0000004200 */
[----:B------:R-:W-:-:S02]  /*14150*/  F2FP.BF16.PACK_AB R4, R116, R105 ;  /* 0x000000697404723e */ /* 0x000fc400000010ff */
[----:B----4-:R-:W-:Y:S02]  /*14160*/  F2FP.BF16.PACK_AB R5, R102, R103 ;  /* 0x000000676605723e */ /* 0x010fe400000010ff */
[----:B------:R-:W-:Y:S02]  /*14170*/  F2FP.BF16.PACK_AB R6, R106, R101 ;  /* 0x000000656a06723e */ /* 0x000fe400000010ff */
[----:B---3--:R-:W-:-:S07]  /*14180*/  F2FP.BF16.PACK_AB R7, R34, R33 ;  /* 0x000000212207723e */ /* 0x008fce00000010ff */
        /* <DEDUP_REMOVED lines=13> */
[C---:B--2---:R-:W-:Y:S07]  /*14260*/  HMMA.16816.F32.BF16 R44, R4.reuse, R16, R44 ;  /* 0x00000010042c723c */ /* 0x044fee000004182c */
[----:B------:R-:W-:Y:S01]  /*14270*/  FADD.FTZ R17, R25, R24 ;  /* 0x0000001819117221 */ /* 0x000fe20000010000 */
[----:B------:R-:W-:Y:S03]  /*14280*/  HMMA.16816.F32.BF16 R84, R4, R22, R84 ;  /* 0x000000160454723c */ /* 0x000fe60000041854 */
        /* <DEDUP_REMOVED lines=8> */
[----:B-1----:R-:W-:Y:S01]  /*14310*/  HMMA.16816.F32.BF16 R52, R4, R12, R52 ;  /* 0x0000000c0434723c */ /* 0x002fe20000041834 */
[----:B------:R-:W-:Y:S01]  /*14320*/  FADD.FTZ R3, R118, R3 ;  /* 0x0000000376037221 */ /* 0x000fe20000010000 */
[----:B------:R-:W-:Y:S01]  /*14330*/  MOV R100, R27 ;  /* 0x0000001b00647202 */ /* 0x000fe20000000f00 */
[----:B------:R-:W-:-:S04]  /*14340*/  FADD.FTZ R0, R107, R0 ;  /* 0x000000006b007221 */ /* 0x000fc80000010000 */
[----:B------:R-:W-:Y:S01]  /*14350*/  FADD.FTZ R119, R119, R0 ;  /* 0x0000000077777221 */ /* 0x000fe20000010000 */
[C---:B------:R-:W-:Y:S01]  /*14360*/  HMMA.16816.F32.BF16 R56, R4.reuse, R14, R56 ;  /* 0x0000000e0438723c */ /* 0x040fe20000041838 */
[----:B------:R-:W-:Y:S01]  /*14370*/  FADD.FTZ R0, R120, R3 ;  /* 0x0000000378007221 */ /* 0x000fe20000010000 */
[----:B------:R-:W-:Y:S01]  /*14380*/  MOV R3, R26 ;  /* 0x0000001a00037202 */ /* 0x000fe20000000f00 */
        /* <DEDUP_REMOVED lines=12> */
[----:B------:R-:W-:-:S04]  /*14450*/  FADD.FTZ R101, R101, R116 ;  /* 0x0000007465657221 */ /* 0x000fc80000010000 */
[----:B------:R-:W-:-:S08]  /*14460*/  FADD.FTZ R183, R106, R101 ;  /* 0x000000656ab77221 */ /* 0x000fd00000010000 */
.L_x_6478:
        /* <DEDUP_REMOVED lines=11> */
.L_x_6488:
        /* <DEDUP_REMOVED lines=66> */
.L_x_6485:
[----:B------:R-:W-:Y:S02]  /*14940*/  LOP3.LUT P4, RZ, R177, 0x1, RZ, 0xc0, !PT ;  /* 0x00000001b1ff7812 */ /* 0x000fe4000788c0ff */
[----:B------:R-:W-:Y:S02]  /*14950*/  LEA R2, P6, R182, R180, 0x1 ;  /* 0x000000b4b6027211 */ /* 0x000fe400078c08ff */
[----:B------:R-:W-:Y:S02]  /*14960*/  IADD3 R101, P0, R167, R182, RZ ;  /* 0x000000b6a7657210 */ /* 0x000fe40007f1e0ff */
[----:B------:R-:W-:Y:S02]  /*14970*/  LOP3.LUT P2, RZ, R177, 0x2, RZ, 0xc0, !PT ;  /* 0x00000002b1ff7812 */ /* 0x000fe4000784c0ff */
[----:B------:R-:W-:Y:S02]  /*14980*/  IADD3.X R102, R166, R3, RZ, P0, !PT ;  /* 0x00000003a6667210 */ /* 0x000fe400007fe4ff */
[----:B------:R-:W-:Y:S02]  /*14990*/  LEA.HI.X R3, R182, R185, R3, 0x1, P6 ;  /* 0x000000b9b6037211 */ /* 0x000fe400030f0c03 */
[----:B------:R-:W-:Y:S02]  /*149a0*/  IADD3 R100, P1, R167, R101, RZ ;  /* 0x00000065a7647210 */ /* 0x000fe40007f3e0ff */
[CC--:B------:R-:W-:Y:S01]  /*149b0*/  @P4 LEA R190, P5, R101.reuse, R180.reuse, 0x1 ;  /* 0x000000b465be4211 */ /* 0x0c0fe200078a08ff */
[----:B------:R-:W-:Y:S01]  /*149c0*/  @!PT LDS RZ, [RZ] ;  /* 0x00000000fffff984 */ /* 0x000fe20000000800 */
[----:B------:R-:W-:Y:S01]  /*149d0*/  @!PT LDS RZ, [RZ] ;  /* 0x00000000fffff984 */ /* 0x000fe20000000800 */
[----:B------:R-:W-:Y:S01]  /*149e0*/  @!PT LDS RZ, [RZ] ;  /* 0x00000000fffff984 */ /* 0x000fe20000000800 */
[----:B------:R1:W-:Y:S01]  /*149f0*/  @P4 LDGSTS.E.BYPASS.LTC128B.128 [R172+0x8000], [R2.64] ;  /* 0x0800000002ac4fae */ /* 0x0003e2000b901d46 */
[-C--:B------:R-:W-:Y:S02]  /*14a00*/  @P4 LEA R194, P6, R100, R180.reuse, 0x1 ;  /* 0x000000b464c24211 */ /* 0x080fe400078c08ff */
[CCC-:B------:R-:W-:Y:S02]  /*14a10*/  @P4 LEA.HI.X R191, R101.reuse, R185.reuse, R102.reuse, 0x1, P5 ;  /* 0x000000b965bf4211 */ /* 0x1c0fe400028f0c66 */
[C---:B------:R-:W-:Y:S02]  /*14a20*/  @P2 LEA R186, P0, R101.reuse, R180, 0x1 ;  /* 0x000000b465ba2211 */ /* 0x040fe400078008ff */
[----:B------:R-:W-:Y:S01]  /*14a30*/  @!P4 STS.128 [R172+0x8000], RZ ;  /* 0x008000ffac00c388 */ /* 0x000fe20000000c00 */
[----:B------:R-:W-:Y:S02]  /*14a40*/  IADD3.X R189, R166, R102, RZ, P1, !PT ;  /* 0x00000066a6bd7210 */ /* 0x000fe40000ffe4ff */
[-C--:B------:R-:W-:Y:S02]  /*14a50*/  @P2 LEA.HI.X R187, R101, R185.reuse, R102, 0x1, P0 ;  /* 0x000000b965bb2211 */ /* 0x080fe400000f0c66 */
[C-C-:B------:R-:W-:Y:S02]  /*14a60*/  @P4 LEA.HI.X R195, R100.reuse, R185, R189.reuse, 0x1, P6 ;  /* 0x000000b964c34211 */ /* 0x140fe400030f0cbd */
[----:B------:R-:W-:Y:S01]  /*14a70*/  @!PT LDS RZ, [RZ] ;  /* 0x00000000fffff984 */ /* 0x000fe20000000800 */
[----:B------:R-:W-:Y:S01]  /*14a80*/  @!PT LDS RZ, [RZ] ;  /* 0x00000000fffff984 */ /* 0x000fe20000000800 */
[----:B------:R-:W-:Y:S01]  /*14a90*/  @!PT LDS RZ, [RZ] ;  /* 0x00000000fffff984 */ /* 0x000fe20000000800 */
[----:B------:R1:W-:Y:S01]  /*14aa0*/  @P2 LDGSTS.E.BYPASS.LTC128B.128 [R172+0xa000], [R2.64+0x80] ;  /* 0x0a00008002ac2fae */ /* 0x0003e2000b901d46 */
[----:B------:R-:W-:Y:S02]  /*14ab0*/  @P2 LEA R188, P1, R100, R180, 0x1 ;  /* 0x000000b464bc2211 */ /* 0x000fe400078208ff */
[----:B------:R-:W-:Y:S04]  /*14ac0*/  IADD3 R101, P0, R167, R100, RZ ;  /* 0x00000064a7657210 */ /* 0x000fe80007f1e0ff */
[----:B------:R-:W-:Y:S01]  /*14ad0*/  @!P2 STS.128 [R172+0xa000], RZ ;  /* 0x00a000ffac00a388 */ /* 0x000fe20000000c00 */
[----:B------:R-:W-:Y:S02]  /*14ae0*/  IADD3.X R102, R166, R189, RZ, P0, !PT ;  /* 0x000000bda6667210 */ /* 0x000fe400007fe4ff */
[-C--:B------:R-:W-:Y:S02]  /*14af0*/  @P2 LEA.HI.X R189, R100, R185.reuse, R189, 0x1, P1 ;  /* 0x000000b964bd2211 */ /* 0x080fe400008f0cbd */
[CC--:B------:R-:W-:Y:S02]  /*14b00*/  @P4 LEA R192, P5, R101.reuse, R180.reuse, 0x1 ;  /* 0x000000b465c04211 */ /* 0x0c0fe400078a08ff */
        /* <DEDUP_REMOVED lines=8> */
[----:B------:R-:W-:Y:S02]  /*14b90*/  ISETP.GT.AND P0, PT, R176, R163, PT ;  /* 0x000000a3b000720c */ /* 0x000fe40003f04270 */
[----:B------:R-:W-:Y:S04]  /*14ba0*/  MOV R180, R2 ;  /* 0x0000000200b47202 */ /* 0x000fe80000000f00 */
        /* <DEDUP_REMOVED lines=28> */
[----:B------:R-:W1:Y:S07]  /*14d70*/  LDSM.16.M88.4 R112, [R161+0x4800] ;  /* 0x00480000a170783b */ /* 0x000e6e0000000200 */
[----:B------:R-:W1:Y:S07]  /*14d80*/  LDSM.16.M88.4 R116, [R161+0x5000] ;  /* 0x00500000a174783b */ /* 0x000e6e0000000200 */
[----:B------:R-:W0:Y:S07]  /*14d90*/  LDGDEPBAR ;  /* 0x00000000000079af */ /* 0x000e2e0000000000 */
[----:B------:R-:W3:Y:S07]  /*14da0*/  LDSM.16.M88.4 R120, [R161+0x5800] ;  /* 0x00580000a178783b */ /* 0x000eee0000000200 */
[----:B------:R-:W-:Y:S01]  /*14db0*/  LDSM.16.M88.4 R124, [R160] ;  /* 0x00000000a07c783b */ /* 0x000fe20000000200 */
[C---:B--2---:R-:W-:Y:S06]  /*14dc0*/  HMMA.16816.F32.BF16 R4, R104.reuse, R108, RZ ;  /* 0x0000006c6804723c */ /* 0x044fec00000418ff */
[----:B------:R-:W2:Y:S02]  /*14dd0*/  LDSM.16.M88.4 R128, [R159] ;  /* 0x000000009f80783b */ /* 0x000ea40000000200 */
[C---:B------:R-:W-:Y:S05]  /*14de0*/  HMMA.16816.F32.BF16 R8, R104.reuse, R110, RZ ;  /* 0x0000006e6808723c */ /* 0x040fea00000418ff */
[----:B------:R-:W2:Y:S03]  /*14df0*/  LDSM.16.M88.4 R132, [R151] ;  /* 0x000000009784783b */ /* 0x000ea60000000200 */
[C---:B-1----:R-:W-:Y:S04]  /*14e00*/  HMMA.16816.F32.BF16 R12, R104.reuse, R112, RZ ;  /* 0x00000070680c723c */ /* 0x042fe800000418ff */
[----:B------:R-:W1:Y:S04]  /*14e10*/  LDSM.16.M88.4 R136, [R150] ;  /* 0x000000009688783b */ /* 0x000e680000000200 */
[C---:B------:R-:W-:Y:S03]  /*14e20*/  HMMA.16816.F32.BF16 R16, R104.reuse, R114, RZ ;  /* 0x000000726810723c */ /* 0x040fe600000418ff */
[----:B------:R-:W1:Y:S05]  /*14e30*/  LDSM.16.M88.4 R140, [R149] ;  /* 0x00000000958c783b */ /* 0x000e6a0000000200 */
[C---:B------:R-:W-:Y:S02]  /*14e40*/  HMMA.16816.F32.BF16 R20, R104.reuse, R116, RZ ;  /* 0x000000746814723c */ /* 0x040fe400000418ff */
[----:B------:R-:W-:Y:S06]  /*14e50*/  LDSM.16.M88.4 R108, [R155+0x4000] ;  /* 0x004000009b6c783b */ /* 0x000fec0000000200 */
[C---:B------:R-:W-:Y:S01]  /*14e60*/  HMMA.16816.F32.BF16 R24, R104.reuse, R118, RZ ;  /* 0x000000766818723c */ /* 0x040fe200000418ff */
[----:B------:R-:W-:Y:S07]  /*14e70*/  LDSM.16.M88.4 R112, [R155+0x4800] ;  /* 0x004800009b70783b */ /* 0x000fee0000000200 */
[C---:B---3--:R-:W-:Y:S01]  /*14e80*/  HMMA.16816.F32.BF16 R28, R104.reuse, R120, RZ ;  /* 0x00000078681c723c */ /* 0x048fe200000418ff */
[----:B------:R-:W-:Y:S07]  /*14e90*/  LDSM.16.M88.4 R116, [R155+0x5000] ;  /* 0x005000009b74783b */ /* 0x000fee0000000200 */
[----:B------:R-:W-:Y:S01]  /*14ea0*/  HMMA.16816.F32.BF16 R32, R104, R122, RZ ;  /* 0x0000007a6820723c */ /* 0x000fe200000418ff */
[----:B------:R-:W3:Y:S07]  /*14eb0*/  LDSM.16.M88.4 R104, [R158] ;  /* 0x000000009e68783b */ /* 0x000eee0000000200 */
[C---:B--2---:R-:W-:Y:S01]  /*14ec0*/  HMMA.16816.F32.BF16 R4, R124.reuse, R128, R4 ;  /* 0x000000807c04723c */ /* 0x044fe20000041804 */
[----:B------:R-:W2:Y:S07]  /*14ed0*/  LDSM.16.M88.4 R120, [R155+0x5800] ;  /* 0x005800009b78783b */ /* 0x000eae0000000200 */
[C---:B------:R-:W-:Y:S08]  /*14ee0*/  HMMA.16816.F32.BF16 R8, R124.reuse, R130, R8 ;  /* 0x000000827c08723c */ /* 0x040ff00000041808 */
[C---:B------:R-:W-:Y:S08]  /*14ef0*/  HMMA.16816.F32.BF16 R12, R124.reuse, R132, R12 ;  /* 0x000000847c0c723c */ /* 0x040ff0000004180c */
[C---:B------:R-:W-:Y:S08]  /*14f00*/  HMMA.16816.F32.BF16 R16, R124.reuse, R134, R16 ;  /* 0x000000867c10723c */ /* 0x040ff00000041810 */
[C---:B-1----:R-:W-:Y:S08]  /*14f10*/  HMMA.16816.F32.BF16 R20, R124.reuse, R136, R20 ;  /* 0x000000887c14723c */ /* 0x042ff00000041814 */
[C---:B------:R-:W-:Y:S08]  /*14f20*/  HMMA.16816.F32.BF16 R24, R124.reuse, R138, R24 ;  /* 0x0000008a7c18723c */ /* 0x040ff00000041818 */
[C---:B------:R-:W-:Y:S08]  /*14f30*/  HMMA.16816.F32.BF16 R28, R124.reuse, R140, R28 ;  /* 0x0000008c7c1c723c */ /* 0x040ff0000004181c */
[----:B------:R-:W-:Y:S01]  /*14f40*/  HMMA.16816.F32.BF16 R32, R124, R142, R32 ;  /* 0x0000008e7c20723c */ /* 0x000fe20000041820 */
[----:B------:R-:W-:Y:S07]  /*14f50*/  LDSM.16.M88.4 R124, [R148+0x1000] ;  /* 0x00100000947c783b */ /* 0x000fee0000000200 */
[C---:B---3--:R-:W-:Y:S08]  /*14f60*/  HMMA.16816.F32.BF16 R4, R104.reuse, R108, R4 ;  /* 0x0000006c6804723c */ /* 0x048ff00000041804 */
[C---:B------:R-:W-:Y:S01]  /*14f70*/  HMMA.16816.F32.BF16 R8, R104.reuse, R110, R8 ;  /* 0x0000006e6808723c */ /* 0x040fe20000041808 */
[----:B------:R-:W-:Y:S07]  /*14f80*/  LDSM.16.M88.4 R108, [R157] ;  /* 0x000000009d6c783b */ /* 0x000fee0000000200 */
[C---:B------:R-:W-:Y:S08]  /*14f90*/  HMMA.16816.F32.BF16 R12, R104.reuse, R112, R12 ;  /* 0x00000070680c723c */ /* 0x040ff0000004180c */
[C---:B------:R-:W-:Y:S01]  /*14fa0*/  HMMA.16816.F32.BF16 R16, R104.reuse, R114, R16 ;  /* 0x000000726810723c */ /* 0x040fe20000041810 */
[----:B------:R-:W1:Y:S07]  /*14fb0*/  LDSM.16.M88.4 R112, [R148] ;  /* 0x000000009470783b */ /* 0x000e6e0000000200 */
[C---:B------:R-:W-:Y:S08]  /*14fc0*/  HMMA.16816.F32.BF16 R20, R104.reuse, R116, R20 ;  /* 0x000000746814723c */ /* 0x040ff00000041814 */
[C---:B------:R-:W-:Y:S01]  /*14fd0*/  HMMA.16816.F32.BF16 R24, R104.reuse, R118, R24 ;  /* 0x000000766818723c */ /* 0x040fe20000041818 */
[----:B------:R-:W3:Y:S07]  /*14fe0*/  LDSM.16.M88.4 R116, [R148+0x800] ;  /* 0x000800009474783b */ /* 0x000eee0000000200 */
[C---:B--2---:R-:W-:Y:S08]  /*14ff0*/  HMMA.16816.F32.BF16 R28, R104.reuse, R120, R28 ;  /* 0x00000078681c723c */ /* 0x044ff0000004181c */
[----:B------:R-:W-:Y:S01]  /*15000*/  HMMA.16816.F32.BF16 R32, R104, R122, R32 ;  /* 0x0000007a6820723c */ /* 0x000fe20000041820 */
[----:B------:R-:W2:Y:S07]  /*15010*/  LDSM.16.M88.4 R104, [R148+0x1800] ;  /* 0x001800009468783b */ /* 0x000eae0000000200 */
[----:B------:R-:W-:Y:S01]  /*15020*/  LDSM.16.M88.4 R120, [R161+0x6800] ;  /* 0x00680000a178783b */ /* 0x000fe20000000200 */
        /* <DEDUP_REMOVED lines=15> */
[----:B------:R-:W1:Y:S07]  /*15120*/  LDSM.16.M88.4 R116, [R147] ;  /* 0x000000009374783b */ /* 0x000e6e0000000200 */
[C---:B------:R-:W-:Y:S08]  /*15130*/  HMMA.16816.F32.BF16 R12, R112.reuse, R120, R12 ;  /* 0x00000078700c723c */ /* 0x040ff0000004180c */
[C---:B------:R-:W-:Y:S01]  /*15140*/  HMMA.16816.F32.BF16 R16, R112.reuse, R122, R16 ;  /* 0x0000007a7010723c */ /* 0x040fe20000041810 */
[----:B------:R-:W1:Y:S07]  /*15150*/  LDSM.16.M88.4 R120, [R146] ;  /* 0x000000009278783b */ /* 0x000e6e0000000200 */
[C---:B---3--:R-:W-:Y:S08]  /*15160*/  HMMA.16816.F32.BF16 R20, R112.reuse, R124, R20 ;  /* 0x0000007c7014723c */ /* 0x048ff00000041814 */
[C---:B------:R-:W-:Y:S01]  /*15170*/  HMMA.16816.F32.BF16 R24, R112.reuse, R126, R24 ;  /* 0x0000007e7018723c */ /* 0x040fe20000041818 */
[----:B------:R-:W3:Y:S07]  /*15180*/  LDSM.16.M88.4 R124, [R145] ;  /* 0x00000000917c783b */ /* 0x000eee0000000200 */
[C---:B--2---:R-:W-:Y:S08]  /*15190*/  HMMA.16816.F32.BF16 R28, R112.reuse, R104, R28 ;  /* 0x00000068701c723c */ /* 0x044ff0000004181c */
[----:B------:R-:W-:Y:S01]  /*151a0*/  HMMA.16816.F32.BF16 R32, R112, R106, R32 ;  /* 0x0000006a7020723c */ /* 0x000fe20000041820 */
[----:B------:R-:W2:Y:S07]  /*151b0*/  LDSM.16.M88.4 R104, [R144] ;  /* 0x000000009068783b */ /* 0x000eae0000000200 */
[----:B------:R-:W-:Y:S01]  /*151c0*/  LDSM.16.M88.4 R112, [R158+0x2000] ;  /* 0x002000009e70783b */ /* 0x000fe20000000200 */
        /* <DEDUP_REMOVED lines=8> */
[----:B------:R-:W-:Y:S07]  /*15250*/  LDSM.16.M88.4 R124, [R148+0x2000] ;  /* 0x00200000947c783b */ /* 0x000fee0000000200 */
[C---:B--2---:R-:W-:Y:S08]  /*15260*/  HMMA.16816.F32.BF16 R28, R108.reuse, R104, R28 ;  /* 0x000000686c1c723c */ /* 0x044ff0000004181c */
[----:B------:R-:W-:Y:S01]  /*15270*/  HMMA.16816.F32.BF16 R32, R108, R106, R32 ;  /* 0x0000006a6c20723c */ /* 0x000fe20000041820 */
[----:B------:R-:W2:Y:S07]  /*15280*/  LDSM.16.M88.4 R104, [R155+0x7000] ;  /* 0x007000009b68783b */ /* 0x000eae0000000200 */
[----:B------:R-:W3:Y:S01]  /*15290*/  LDSM.16.M88.4 R108, [R155+0x7800] ;  /* 0x007800009b6c783b */ /* 0x000ee20000000200 */
[C---:B-1----:R-:W-:Y:S08]  /*152a0*/  HMMA.16816.F32.BF16 R4, R112.reuse, R116, R4 ;  /* 0x000000747004723c */ /* 0x042ff00000041804 */
[C---:B------:R-:W-:Y:S01]  /*152b0*/  HMMA.16816.F32.BF16 R8, R112.reuse, R118, R8 ;  /* 0x000000767008723c */ /* 0x040fe20000041808 */
[----:B------:R-:W1:Y:S07]  /*152c0*/  LDSM.16.M88.4 R116, [R157+0x2000] ;  /* 0x002000009d74783b */ /* 0x000e6e0000000200 */
[C---:B------:R-:W-:Y:S08]  /*152d0*/  HMMA.16816.F32.BF16 R12, R112.reuse, R120, R12 ;  /* 0x00000078700c723c */ /* 0x040ff0000004180c */
[C---:B------:R-:W-:Y:S08]  /*152e0*/  HMMA.16816.F32.BF16 R16, R112.reuse, R122, R16 ;  /* 0x0000007a7010723c */ /* 0x040ff00000041810 */
        /* <DEDUP_REMOVED lines=8> */
[C---:B--2---:R-:W-:Y:S08]  /*15370*/  HMMA.16816.F32.BF16 R12, R116.reuse, R104, R12 ;  /* 0x00000068740c723c */ /* 0x044ff0000004180c */
[----:B------:R-:W-:Y:S01]  /*15380*/  FMUL.FTZ R210, R4, c[0x0][0x2ec] ;  /* 0x0000bb0004d27a20 */ /* 0x000fe20000410000 */
[C---:B------:R-:W-:Y:S01]  /*15390*/  HMMA.16816.F32.BF16 R16, R116.reuse, R106, R16 ;  /* 0x0000006a7410723c */ /* 0x040fe20000041810 */
[----:B------:R-:W1:Y:S01]  /*153a0*/  LDSM.16.M88.4 R104, [R148+0x3800] ;  /* 0x003800009468783b */ /* 0x000e620000000200 */
[----:B------:R-:W-:Y:S04]  /*153b0*/  DEPBAR.LE SB0, 0x0 ;  /* 0x000080000000791a */ /* 0x000fe80000000000 */
[----:B------:R-:W2:Y:S01]  /*153c0*/  MUFU.TANH R210, R210 ;  /* 0x000000d200d27308 */ /* 0x000ea20000002400 */
[----:B------:R-:W-:Y:S01]  /*153d0*/  FMUL.FTZ R208, R5, c[0x0][0x2ec] ;  /* 0x0000bb0005d07a20 */ /* 0x000fe20000410000 */
[----:B------:R-:W-:Y:S01]  /*153e0*/  BAR.SYNC.DEFER_BLOCKING 0x0 ;  /* 0x0000000000007b1d */ /* 0x000fe20000010000 */
[C---:B---3--:R-:W-:Y:S05]  /*153f0*/  HMMA.16816.F32.BF16 R20, R116.reuse, R108, R20 ;  /* 0x0000006c7414723c */ /* 0x048fea0000041814 */
[----:B------:R-:W-:Y:S02]  /*15400*/  FMUL.FTZ R209, R6, c[0x0][0x2ec] ;  /* 0x0000bb0006d17a20 */ /* 0x000fe40000410000 */
[----:B------:R-:W3:Y:S01]  /*15410*/  MUFU.TANH R208, R208 ;  /* 0x000000d000d07308 */ /* 0x000ee20000002400 */
[C---:B------:R-:W-:Y:S04]  /*15420*/  HMMA.16816.F32.BF16 R24, R116.reuse, R110, R24 ;  /* 0x0000006e7418723c */ /* 0x040fe80000041818 */
[----:B------:R-:W-:Y:S02]  /*15430*/  FMUL.FTZ R207, R7, c[0x0][0x2ec] ;  /* 0x0000bb0007cf7a20 */ /* 0x000fe40000410000 */
[----:B------:R-:W-:Y:S02]  /*15440*/  FMUL.FTZ R206, R8, c[0x0][0x2ec] ;  /* 0x0000bb0008ce7a20 */ /* 0x000fe40000410000 */
[----:B------:R-:W-:Y:S01]  /*15450*/  FMUL.FTZ R212, R9, c[0x0][0x2ec] ;  /* 0x0000bb0009d47a20 */ /* 0x000fe20000410000 */
[----:B------:R-:W2:Y:S03]  /*15460*/  MUFU.TANH R209, R209 ;  /* 0x000000d100d17308 */ /* 0x000ea60000002400 */
[----:B------:R-:W-:Y:S02]  /*15470*/  FMUL.FTZ R213, R10, c[0x0][0x2ec] ;  /* 0x0000bb000ad57a20 */ /* 0x000fe40000410000 */
[----:B------:R-:W-:Y:S02]  /*15480*/  FMUL.FTZ R211, R11, c[0x0][0x2ec] ;  /* 0x0000bb000bd37a20 */ /* 0x000fe40000410000 */
[----:B------:R-:W-:Y:S02]  /*15490*/  FMUL.FTZ R204, R12, c[0x0][0x2ec] ;  /* 0x0000bb000ccc7a20 */ /* 0x000fe40000410000 */
[----:B------:R-:W-:Y:S01]  /*154a0*/  FMUL.FTZ R202, R13, c[0x0][0x2ec] ;  /* 0x0000bb000dca7a20 */ /* 0x000fe20000410000 */
[----:B------:R-:W2:Y:S01]  /*154b0*/  MUFU.TANH R207, R207 ;  /* 0x000000cf00cf7308 */ /* 0x000ea20000002400 */
[----:B------:R-:W-:Y:S02]  /*154c0*/  FMUL.FTZ R205, R14, c[0x0][0x2ec] ;  /* 0x0000bb000ecd7a20 */ /* 0x000fe40000410000 */
[----:B------:R-:W-:Y:S01]  /*154d0*/  FMUL.FTZ R203, R15, c[0x0][0x2ec] ;  /* 0x0000bb000fcb7a20 */ /* 0x000fe20000410000 */
[C---:B-1----:R-:W-:Y:S03]  /*154e0*/  HMMA.16816.F32.BF16 R28, R116.reuse, R104, R28 ;  /* 0x00000068741c723c */ /* 0x042fe6000004181c */
[----:B------:R-:W-:Y:S03]  /*154f0*/  FMUL.FTZ R200, R16, c[0x0][0x2ec] ;  /* 0x0000bb0010c87a20 */ /* 0x000fe60000410000 */
[----:B------:R-:W1:Y:S01]  /*15500*/  MUFU.TANH R206, R206 ;  /* 0x000000ce00ce7308 */ /* 0x000e620000002400 */
[----:B------:R-:W-:Y:S01]  /*15510*/  FMUL.FTZ R198, R17, c[0x0][0x2ec] ;  /* 0x0000bb0011c67a20 */ /* 0x000fe20000410000 */
[----:B------:R-:W-:Y:S04]  /*15520*/  HMMA.16816.F32.BF16 R32, R116, R106, R32 ;  /* 0x0000006a7420723c */ /* 0x000fe80000041820 */
[----:B------:R-:W-:Y:S02]  /*15530*/  FMUL.FTZ R201, R18, c[0x0][0x2ec] ;  /* 0x0000bb0012c97a20 */ /* 0x000fe40000410000 */
[----:B------:R-:W-:Y:S02]  /*15540*/  FMUL.FTZ R199, R19, c[0x0][0x2ec] ;  /* 0x0000bb0013c77a20 */ /* 0x000fe40000410000 */
[----:B------:R-:W1:Y:S01]  /*15550*/  MUFU.TANH R212, R212 ;  /* 0x000000d400d47308 */ /* 0x000e620000002400 */
[----:B------:R-:W-:Y:S03]  /*15560*/  FMUL.FTZ R196, R20, c[0x0][0x2ec] ;  /* 0x0000bb0014c47a20 */ /* 0x000fe60000410000 */
[----:B----4-:R-:W-:Y:S02]  /*15570*/  FMUL.FTZ R194, R21, c[0x0][0x2ec] ;  /* 0x0000bb0015c27a20 */ /* 0x010fe40000410000 */
[----:B------:R-:W-:Y:S02]  /*15580*/  FMUL.FTZ R197, R22, c[0x0][0x2ec] ;  /* 0x0000bb0016c57a20 */ /* 0x000fe40000410000 */
[----:B------:R-:W-:Y:S02]  /*15590*/  FMUL.FTZ R195, R23, c[0x0][0x2ec] ;  /* 0x0000bb0017c37a20 */ /* 0x000fe40000410000 */
[----:B------:R-:W4:Y:S01]  /*155a0*/  MUFU.TANH R213, R213 ;  /* 0x000000d500d57308 */ /* 0x000f220000002400 */
        /* <DEDUP_REMOVED lines=9> */
[----:B------:R-:W-:Y:S02]  /*15640*/  FMUL.FTZ R184, R32, c[0x0][0x2ec] ;  /* 0x0000bb0020b87a20 */ /* 0x000fe40000410000 */
[----:B------:R-:W-:Y:S01]  /*15650*/  FMUL.FTZ R182, R33, c[0x0][0x2ec] ;  /* 0x0000bb0021b67a20 */ /* 0x000fe20000410000 */
[----:B------:R-:W1:Y:S01]  /*15660*/  MUFU.TANH R204, R204 ;  /* 0x000000cc00cc7308 */ /* 0x000e620000002400 */
[----:B------:R-:W-:Y:S02]  /*15670*/  FMUL.FTZ R102, R34, c[0x0][0x2ec] ;  /* 0x0000bb0022667a20 */ /* 0x000fe40000410000 */
[----:B------:R-:W-:Y:S07]  /*15680*/  FMUL.FTZ R35, R35, c[0x0][0x2ec] ;  /* 0x0000bb0023237a20 */ /* 0x000fee0000410000 */
        /* <DEDUP_REMOVED lines=33> */
[----:B------:R-:W-:Y:S02]  /*158a0*/  IADD3 R9, R3, -0x40, RZ ;  /* 0xffffffc003097810 */ /* 0x000fe40007ffe0ff */
        /* <DEDUP_REMOVED lines=52> */
.L_x_6487:
        /* <DEDUP_REMOVED lines=21> */
[CCC-:B------:R-:W-:Y:S01]  /*15d40*/  @P4 LEA.HI.X R17, R2.reuse, R173.reuse, R5.reuse, 0x1, P6 ;  /* 0x000000ad02114211 */ /* 0x1c0fe200030f0c05 */
[----:B------:R2:W-:Y:S01]  /*15d50*/  @!P2 STS.128 [R172+0x6000], RZ ;  /* 0x006000ffac00a388 */ /* 0x0005e20000000c00 */
[-CC-:B------:R-:W-:Y:S02]  /*15d60*/  @P2 LEA.HI.X R7, R2, R173.reuse, R5.reuse, 0x1, P1 ;  /* 0x000000ad02072211 */ /* 0x180fe400008f0c05 */
[----:B------:R-:W-:Y:S01]  /*15d70*/  IADD3 R3, P0, R165, R2, RZ ;  /* 0x00000002a5037210 */ /* 0x000fe20007f1e0ff */
[----:B------:R-:W-:Y:S01]  /*15d80*/  @!PT LDS RZ, [RZ] ;  /* 0x00000000fffff984 */ /* 0x000fe20000000800 */
[----:B------:R-:W-:Y:S01]  /*15d90*/  @!PT LDS RZ, [RZ] ;  /* 0x00000000fffff984 */ /* 0x000fe20000000800 */
[----:B------:R-:W-:Y:S01]  /*15da0*/  @!PT LDS RZ, [RZ] ;  /* 0x00000000fffff984 */ /* 0x000fe20000000800 */
[----:B------:R2:W-:Y:S03]  /*15db0*/  @P4 LDGSTS.E.BYPASS.LTC128B.128 [R172+0x4800], [R10.64] ;  /* 0x048000000aac4fae */ /* 0x0005e6000b901d46 */
[CC--:B------:R-:W-:Y:S01]  /*15dc0*/  @P4 LEA R14, P5, R3.reuse, R174.reuse, 0x1 ;  /* 0x000000ae030e4211 */ /* 0x0c0fe200078a08ff */
        /* <DEDUP_REMOVED lines=33> */
.L_x_6486:
[----:B--234-:R-:W-:Y:S01]  /*15fe0*/  FMNMX.FTZ R11, R210, R103, !PT ;  /* 0x00000067d20b7209 */ /* 0x01cfe20007810000 */
        /* <DEDUP_REMOVED lines=199> */
[----:B------:R-:W-:Y:S02]  /*16c60*/  FFMA.FTZ R111, R0, R181, R111 ;  /* 0x000000b5006f7223 */ /* 0x000fe4000001006f */
[----:B------:R-:W-:Y:S02]  /*16c70*/  FADD.FTZ R114, R114, R115 ;  /* 0x0000007372727221 */ /* 0x000fe40000010000 */
[C---:B------:R-:W-:Y:S04]  /*16c80*/  HMMA.16816.F32.BF16 R60, R96.reuse, R76, R60 ;  /* 0x0000004c603c723c */ /* 0x040fe8000004183c */
[----:B------:R-:W-:Y:S01]  /*16c90*/  FADD.FTZ R110, R110, R111 ;  /* 0x0000006f6e6e7221 */ /* 0x000fe20000010000 */
[----:B------:R-:W3:Y:S03]  /*16ca0*/  MUFU.EX2 R119, R119 ;  /* 0x0000007700777308 */ /* 0x000ee60000000800 */
[----:B------:R-:W-:Y:S01]  /*16cb0*/  HMMA.16816.F32.BF16 R64, R96, R78, R64 ;  /* 0x0000004e6040723c */ /* 0x000fe20000041840 */
[----:B------:R-:W4:Y:S03]  /*16cc0*/  LDSM.16.MT88.4 R76, [R152+0x8800] ;  /* 0x00880000984c783b */ /* 0x000f260000004200 */
[----:B--2---:R-:W-:Y:S03]  /*16cd0*/  F2FP.BF16.PACK_AB R68, R117, R116 ;  /* 0x000000747544723e */ /* 0x004fe600000010ff */
[----:B------:R-:W-:Y:S10]  /*16ce0*/  MUFU.EX2 R121, R121 ;  /* 0x0000007900797308 */ /* 0x000ff40000000800 */
[----:B------:R-:W2:Y:S01]  /*16cf0*/  MUFU.EX2 R120, R120 ;  /* 0x0000007800787308 */ /* 0x000ea20000000800 */
[----:B---3--:R-:W-:Y:S09]  /*16d00*/  F2FP.BF16.PACK_AB R69, R119, R118 ;  /* 0x000000767745723e */ /* 0x008ff200000010ff */
[----:B------:R-:W-:Y:S10]  /*16d10*/  MUFU.EX2 R122, R122 ;  /* 0x0000007a007a7308 */ /* 0x000ff40000000800 */
[----:B------:R-:W3:Y:S01]  /*16d20*/  MUFU.EX2 R123, R123 ;  /* 0x0000007b007b7308 */ /* 0x000ee20000000800 */
[----:B--2---:R-:W-:Y:S09]  /*16d30*/  F2FP.BF16.PACK_AB R70, R120, R121 ;  /* 0x000000797846723e */ /* 0x004ff200000010ff */
        /* <DEDUP_REMOVED lines=12> */
[----:B------:R2:W5:Y:S02]  /*16e00*/  MUFU.EX2 R137, R105 ;  /* 0x0000006900897308 */ /* 0x0005640000000800 */
[C---:B------:R-:W-:Y:S08]  /*16e10*/  HMMA.16816.F32.BF16 R20, R68.reuse, R84, R20 ;  /* 0x000000544414723c */ /* 0x040ff00000041814 */
[C---:B------:R-:W-:Y:S01]  /*16e20*/  HMMA.16816.F32.BF16 R24, R68.reuse, R86, R24 ;  /* 0x000000564418723c */ /* 0x040fe20000041818 */
[----:B------:R-:W3:Y:S01]  /*16e30*/  LDSM.16.MT88.4 R84, [R153+0xa800] ;  /* 0x00a800009954783b */ /* 0x000ee20000004200 */
[----:B------:R-:W-:Y:S06]  /*16e40*/  MUFU.EX2 R102, R102 ;  /* 0x0000006600667308 */ /* 0x000fec0000000800 */
[C---:B----4-:R-:W-:Y:S04]  /*16e50*/  HMMA.16816.F32.BF16 R28, R68.reuse, R76, R28 ;  /* 0x0000004c441c723c */ /* 0x050fe8000004181c */
[----:B------:R4:W4:Y:S01]  /*16e60*/  MUFU.EX2 R101, R104 ;  /* 0x0000006800657308 */ /* 0x0009220000000800 */
[----:B--2---:R-:W-:Y:S03]  /*16e70*/  F2FP.BF16.PACK_AB R105, R135, R134 ;  /* 0x000000868769723e */ /* 0x004fe600000010ff */
[C---:B------:R-:W-:Y:S01]  /*16e80*/  HMMA.16816.F32.BF16 R32, R68.reuse, R78, R32 ;  /* 0x0000004e4420723c */ /* 0x040fe20000041820 */
[----:B------:R-:W2:Y:S03]  /*16e90*/  LDSM.16.MT88.4 R76, [R152+0xa800] ;  /* 0x00a80000984c783b */ /* 0x000ea60000004200 */
[----:B-----5:R-:W-:Y:S04]  /*16ea0*/  F2FP.BF16.PACK_AB R106, R137, R136 ;  /* 0x00000088896a723e */ /* 0x020fe800000010ff */
[C---:B-1----:R-:W-:Y:S08]  /*16eb0*/  HMMA.16816.F32.BF16 R36, R68.reuse, R72, R36 ;  /* 0x000000484424723c */ /* 0x042ff00000041824 */
[C---:B------:R-:W-:Y:S01]  /*16ec0*/  HMMA.16816.F32.BF16 R40, R68.reuse, R74, R40 ;  /* 0x0000004a4428723c */ /* 0x040fe20000041828 */
[----:B------:R-:W1:Y:S03]  /*16ed0*/  LDSM.16.MT88.4 R72, [R156+0x9000] ;  /* 0x009000009c48783b */ /* 0x000e660000004200 */
[----:B----4-:R-:W-:Y:S02]  /*16ee0*/  F2FP.BF16.PACK_AB R104, R133, R132 ;  /* 0x000000848568723e */ /* 0x010fe400000010ff */
[----:B------:R-:W-:Y:S02]  /*16ef0*/  F2FP.BF16.PACK_AB R107, R101, R102 ;  /* 0x00000066656b723e */ /* 0x000fe400000010ff */
[C---:B---3--:R-:W-:Y:S08]  /*16f00*/  HMMA.16816.F32.BF16 R44, R68.reuse, R80, R44 ;  /* 0x00000050442c723c */ /* 0x048ff0000004182c */
[C---:B------:R-:W-:Y:S01]  /*16f10*/  HMMA.16816.F32.BF16 R48, R68.reuse, R82, R48 ;  /* 0x000000524430723c */ /* 0x040fe20000041830 */
[----:B------:R-:W3:Y:S07]  /*16f20*/  LDSM.16.MT88.4 R80, [R154+0x9000] ;  /* 0x009000009a50783b */ /* 0x000eee0000004200 */
[C---:B------:R-:W-:Y:S08]  /*16f30*/  HMMA.16816.F32.BF16 R52, R68.reuse, R84, R52 ;  /* 0x000000544434723c */ /* 0x040ff00000041834 */
[C---:B------:R-:W-:Y:S01]  /*16f40*/  HMMA.16816.F32.BF16 R56, R68.reuse, R86, R56 ;  /* 0x000000564438723c */ /* 0x040fe20000041838 */
[----:B------:R-:W4:Y:S07]  /*16f50*/  LDSM.16.MT88.4 R84, [R153+0x9000] ;  /* 0x009000009954783b */ /* 0x000f2e0000004200 */
        /* <DEDUP_REMOVED lines=24> */
[C---:B--2---:R-:W-:Y:S08]  /*170e0*/  HMMA.16816.F32.BF16 R52, R68.reuse, R76, R52 ;  /* 0x0000004c4434723c */ /* 0x044ff00000041834 */
[C---:B------:R-:W-:Y:S01]  /*170f0*/  HMMA.16816.F32.BF16 R56, R68.reuse, R78, R56 ;  /* 0x0000004e4438723c */ /* 0x040fe20000041838 */
[----:B------:R-:W2:Y:S07]  /*17100*/  LDSM.16.MT88.4 R76, [R153+0x9800] ;  /* 0x00980000994c783b */ /* 0x000eae0000004200 */
[C---:B------:R-:W-:Y:S08]  /*17110*/  HMMA.16816.F32.BF16 R60, R68.reuse, R84, R60 ;  /* 0x00000054443c723c */ /* 0x040ff0000004183c */
        /* <DEDUP_REMOVED lines=8> */
[C---:B------:R-:W-:Y:S07]  /*171a0*/  HMMA.16816.F32.BF16 R84, R104.reuse, R74, R16 ;  /* 0x0000004a6854723c */ /* 0x040fee0000041810 */
[----:B------:R-:W-:Y:S01]  /*171b0*/  FADD.FTZ R17, R109, R110 ;  /* 0x0000006e6d117221 */ /* 0x000fe20000010000 */
[C---:B--2---:R-:W-:Y:S04]  /*171c0*/  HMMA.16816.F32.BF16 R80, R104.reuse, R76, R20 ;  /* 0x0000004c6850723c */ /* 0x044fe80000041814 */
[----:B------:R-:W-:Y:S04]  /*171d0*/  FADD.FTZ R17, R108, R17 ;  /* 0x000000116c117221 */ /* 0x000fe80000010000 */
[C---:B------:R-:W-:Y:S04]  /*171e0*/  HMMA.16816.F32.BF16 R76, R104.reuse, R78, R24 ;  /* 0x0000004e684c723c */ /* 0x040fe80000041818 */
[----:B------:R-:W-:Y:S04]  /*171f0*/  FADD.FTZ R118, R118, R17 ;  /* 0x0000001176767221 */ /* 0x000fe80000010000 */
[C---:B---3--:R-:W-:Y:S04]  /*17200*/  HMMA.16816.F32.BF16 R72, R104.reuse, R68, R28 ;  /* 0x000000446848723c */ /* 0x048fe8000004181c */
[----:B------:R-:W-:Y:S04]  /*17210*/  FADD.FTZ R119, R119, R118 ;  /* 0x0000007677777221 */ /* 0x000fe80000010000 */
[C---:B------:R-:W-:Y:S04]  /*17220*/  HMMA.16816.F32.BF16 R68, R104.reuse, R70, R32 ;  /* 0x000000466844723c */ /* 0x040fe80000041820 */
[----:B------:R-:W-:Y:S04]  /*17230*/  FADD.FTZ R122, R122, R119 ;  /* 0x000000777a7a7221 */ /* 0x000fe80000010000 */
[C---:B----4-:R-:W-:Y:S04]  /*17240*/  HMMA.16816.F32.BF16 R36, R104.reuse, R4, R36 ;  /* 0x000000046824723c */ /* 0x050fe80000041824 */
[----:B------:R-:W-:Y:S04]  /*17250*/  FADD.FTZ R123, R123, R122 ;  /* 0x0000007a7b7b7221 */ /* 0x000fe80000010000 */
[C---:B------:R-:W-:Y:S01]  /*17260*/  HMMA.16816.F32.BF16 R40, R104.reuse, R6, R40 ;  /* 0x000000066828723c */ /* 0x040fe20000041828 */
[----:B------:R-:W2:Y:S03]  /*17270*/  LDSM.16.MT88.4 R4, [R152+0xb800] ;  /* 0x00b800009804783b */ /* 0x000ea60000004200 */
[----:B------:R-:W-:Y:S04]  /*17280*/  FADD.FTZ R126, R126, R123 ;  /* 0x0000007b7e7e7221 */ /* 0x000fe80000010000 */
[C---:B-----5:R-:W-:Y:S04]  /*17290*/  HMMA.16816.F32.BF16 R44, R104.reuse, R8, R44 ;  /* 0x00000008682c723c */ /* 0x060fe8000004182c */
[----:B------:R-:W-:Y:S03]  /*172a0*/  FADD.FTZ R127, R127, R126 ;  /* 0x0000007e7f7f7221 */ /* 0x000fe60000010000 */
        /* <DEDUP_REMOVED lines=10> */
[----:B------:R-:W-:Y:S01]  /*17350*/  FADD.FTZ R9, R120, R9 ;  /* 0x0000000978097221 */ /* 0x000fe20000010000 */
[----:B------:R-:W-:Y:S01]  /*17360*/  MOV R0, R3 ;  /* 0x0000000300007202 */ /* 0x000fe20000000f00 */
        /* <DEDUP_REMOVED lines=12> */
[----:B------:R-:W-:Y:S04]  /*17430*/  FADD.FTZ R136, R136, R133 ;  /* 0x0000008588887221 */ /* 0x000fe80000010000 */
[----:B------:R-:W-:Y:S01]  /*17440*/  FADD.FTZ R183, R137, R136 ;  /* 0x0000008889b77221 */ /* 0x000fe20000010000 */
[----:B------:R-:W-:-:S05]  /*17450*/  @P0 BRA `(.L_x_6488) ;  /* 0xffffd0c000000947 */ /* 0x000fca000383ffff */
.L_x_6484:
        /* <DEDUP_REMOVED lines=23> */
[----:B------:R-:W-:-:S02]  /*175d0*/  FSETP.NE.FTZ.AND P3, PT, R2, RZ, PT ;  /* 0x000000ff0200720b */ /* 0x000fc40003f75000 */
[----:B------:R-:W-:Y:S02]  /*175e0*/  LEA.HI R5, R5, R12, RZ, 0x3 ;  /* 0x0000000c05057211 */ /* 0x000fe400078f18ff */
[----:B------:R-:W-:Y:S02]  /*175f0*/  LEA.HI R9, R9, R0, RZ, 0x5 ;  /* 0x0000000009097211 */ /* 0x000fe400078f28ff */
[----:B------:R-:W-:Y:S02]  /*17600*/  LOP3.LUT R5, R5, 0xfffffff8, RZ, 0xc0, !PT ;  /* 0xfffffff805057812 */ /* 0x000fe400078ec0ff */
        /* <DEDUP_REMOVED lines=8> */
[C---:B------:R-:W-:Y:S02]  /*17690*/  LOP3.LUT R14, R5.reuse, 0x1, RZ, 0xc0, !PT ;  /* 0x00000001050e7812 */ /* 0x040fe400078ec0ff */
[----:B------:R-:W-:Y:S02]  /*176a0*/  LEA R12, R10, R15, 0x9 ;  /* 0x0000000f0a0c7211 */ /* 0x000fe400078e48ff */
[----:B------:R-:W-:-:S02]  /*176b0*/  SHF.L.U32 R17, R5, 0x6, RZ ;  /* 0x0000000605117819 */ /* 0x000fc400000006ff */
[----:B------:R-:W-:Y:S01]  /*176c0*/  SHF.L.U32 R13, R8, 0x6, RZ ;  /* 0x00000006080d7819 */ /* 0x000fe200000006ff */
[----:B-1----:R-:W-:Y:S01]  /*176d0*/  FMUL.FTZ R96, R7, R96 ;  /* 0x0000006007607220 */ /* 0x002fe20000410000 */
[----:B------:R-:W-:Y:S01]  /*176e0*/  LEA.HI R15, R11, R11, RZ, 0x1 ;  /* 0x0000000b0b0f7211 */ /* 0x000fe200078f08ff */
[C---:B------:R-:W-:Y:S01]  /*176f0*/  FMUL.FTZ R97, R7.reuse, R97 ;  /* 0x0000006107617220 */ /* 0x040fe20000410000 */
[----:B------:R-:W-:Y:S01]  /*17700*/  ISETP.NE.U32.AND P0, PT, R14, 0x1, PT ;  /* 0x000000010e00780c */ /* 0x000fe20003f05070 */
[----:B------:R-:W-:Y:S01]  /*17710*/  FMUL.FTZ R92, R7, R92 ;  /* 0x0000005c075c7220 */ /* 0x000fe20000410000 */
[----:B------:R-:W-:Y:S01]  /*17720*/  LOP3.LUT R17, R17, 0x1c0, RZ, 0xc0, !PT ;  /* 0x000001c011117812 */ /* 0x000fe200078ec0ff */
[----:B------:R-:W-:Y:S01]  /*17730*/  FMUL.FTZ R93, R7, R93 ;  /* 0x0000005d075d7220 */ /* 0x000fe20000410000 */
[----:B------:R-:W-:Y:S01]  /*17740*/  LOP3.LUT R13, R13, 0x1c0, RZ, 0xc0, !PT ;  /* 0x000001c00d0d7812 */ /* 0x000fe200078ec0ff */
[C---:B--2---:R-:W-:Y:S01]  /*17750*/  FMUL.FTZ R99, R6.reuse, R99 ;  /* 0x0000006306637220 */ /* 0x044fe20000410000 */
[----:B------:R-:W-:Y:S01]  /*17760*/  SHF.L.U32 R14, R15, 0x2, RZ ;  /* 0x000000020f0e7819 */ /* 0x000fe200000006ff */
[C---:B------:R-:W-:Y:S01]  /*17770*/  FMUL.FTZ R98, R6.reuse, R98 ;  /* 0x0000006206627220 */ /* 0x040fe20000410000 */
[----:B------:R-:W-:Y:S01]  /*17780*/  LEA.HI R17, R17, R17, RZ, 0x1d ;  /* 0x0000001111117211 */ /* 0x000fe200078fe8ff */
[C---:B------:R-:W-:Y:S01]  /*17790*/  FMUL.FTZ R95, R6.reuse, R95 ;  /* 0x0000005f065f7220 */ /* 0x040fe20000410000 */
[----:B------:R-:W-:Y:S01]  /*177a0*/  LOP3.LUT R14, R13, 0x38, R14, 0xf8, !PT ;  /* 0x000000380d0e7812 */ /* 0x000fe200078ef80e */
[----:B------:R-:W-:Y:S01]  /*177b0*/  FMUL.FTZ R94, R6, R94 ;  /* 0x0000005e065e7220 */ /* 0x000fe20000410000 */
        /* <DEDUP_REMOVED lines=22> */
[----:B------:R-:W-:Y:S01]  /*17920*/  @P4 MUFU.LG2 R4, R4 ;  /* 0x0000000400044308 */ /* 0x000fe20000000c00 */
[----:B------:R-:W-:-:S02]  /*17930*/  FMUL.FTZ R82, R6, R82 ;  /* 0x0000005206527220 */ /* 0x000fc40000410000 */
[C---:B------:R-:W-:Y:S02]  /*17940*/  FMUL.FTZ R76, R7.reuse, R76 ;  /* 0x0000004c074c7220 */ /* 0x040fe40000410000 */
[C---:B------:R-:W-:Y:S02]  /*17950*/  FMUL.FTZ R77, R7.reuse, R77 ;  /* 0x0000004d074d7220 */ /* 0x040fe40000410000 */
[C---:B------:R-:W-:Y:S01]  /*17960*/  FMUL.FTZ R79, R6.reuse, R79 ;  /* 0x0000004f064f7220 */ /* 0x040fe20000410000 */
[----:B------:R-:W1:Y:S01]  /*17970*/  @P3 MUFU.LG2 R2, R2 ;  /* 0x0000000200023308 */ /* 0x000e620000000c00 */
        /* <DEDUP_REMOVED lines=59> */
[----:B------:R1:W-:Y:S04]  /*17d30*/  STS.64 [R17], R80 ;  /* 0x0000005011007388 */ /* 0x0003e80000000a00 */
[----:B------:R-:W2:Y:S04]  /*17d40*/  S2R R6, SR_CTAID.Y ;  /* 0x0000000000067919 */ /* 0x000ea80000002600 */
[----:B------:R-:W-:Y:S04]  /*17d50*/  STS.64 [R17+0x800], R82 ;  /* 0x0008005211007388 */ /* 0x000fe80000000a00 */
[----:B------:R-:W-:Y:S04]  /*17d60*/  STS.64 [R18], R76 ;  /* 0x0000004c12007388 */ /* 0x000fe80000000a00 */
[----:B------:R-:W-:Y:S04]  /*17d70*/  STS.64 [R18+0x800], R78 ;  /* 0x0008004e12007388 */ /* 0x000fe80000000a00 */
[----:B------:R-:W-:Y:S04]  /*17d80*/  STS.64 [R19], R72 ;  /* 0x0000004813007388 */ /* 0x000fe80000000a00 */
[----:B------:R-:W-:Y:S04]  /*17d90*/  STS.64 [R19+0x800], R74 ;  /* 0x0008004a13007388 */ /* 0x000fe80000000a00 */
[----:B-1----:R-:W1:Y:S01]  /*17da0*/  S2R R80, SR_CTAID.Z ;  /* 0x0000000000507919 */ /* 0x002e620000002700 */
[----:B--2---:R-:W-:-:S03]  /*17db0*/  IMAD R6, R6, c[0x0][0x210], R169 ;  /* 0x0000840006067a24 */ /* 0x004fc600078e02a9 */
        /* <DEDUP_REMOVED lines=19> */
[----:B------:R-:W-:Y:S01]  /*17ef0*/  BAR.SYNC.DEFER_BLOCKING 0x0 ;  /* 0x0000000000007b1d */ /* 0x000fe20000010000 */
[----:B---3--:R-:W-:-:S02]  /*17f00*/  IADD3 R65, -R169, RZ, RZ ;  /* 0x000000ffa9417210 */ /* 0x008fc40007ffe1ff */
[----:B------:R-:W-:Y:S02]  /*17f10*/  SHF.L.U32 R64, R11, 0x2, RZ ;  /* 0x000000020b407819 */ /* 0x000fe400000006ff */
[----:B----4-:R-:W-:Y:S01]  /*17f20*/  LOP3.LUT R67, R9, 0xffffffe0, RZ, 0xc0, !PT ;  /* 0xffffffe009437812 */ /* 0x010fe200078ec0ff */
[----:B-1----:R-:W-:Y:S01]  /*17f30*/  IMAD R65, R65, c[0x0][0x1c0], R80 ;  /* 0x0000700041417a24 */ /* 0x002fe200078e0250 */
[----:B--2---:R-:W-:Y:S01]  /*17f40*/  SHF.L.U32 R9, R7, 0x6, RZ ;  /* 0x0000000607097819 */ /* 0x004fe200000006ff */
[----:B------:R-:W1:Y:S01]  /*17f50*/  LDS.128 R76, [R5.X4] ;  /* 0x00000000054c7984 */ /* 0x000e620000004c00 */
[----:B------:R-:W-:Y:S01]  /*17f60*/  IADD3 R67, -R67, R0, RZ ;  /* 0x0000000043437210 */ /* 0x000fe20007ffe1ff */
[----:B------:R-:W-:Y:S01]  /*17f70*/  IMAD R6, R6, c[0x0][0x1c0], R65 ;  /* 0x0000700006067a24 */ /* 0x000fe200078e0241 */
[----:B------:R-:W-:Y:S01]  /*17f80*/  SHF.R.S32.HI R65, RZ, 0x1f, R10 ;  /* 0x0000001fff417819 */ /* 0x000fe2000001140a */
[----:B------:R-:W2:Y:S01]  /*17f90*/  LDS.128 R72, [R5.X4+0x800] ;  /* 0x0008000005487984 */ /* 0x000ea20000004c00 */
[----:B------:R-:W-:Y:S01]  /*17fa0*/  LOP3.LUT P0, RZ, R67, 0x3, RZ, 0xc0, !PT ;  /* 0x0000000343ff7812 */ /* 0x000fe2000780c0ff */
[----:B------:R-:W-:Y:S01]  /*17fb0*/  IMAD R6, R6, c[0x0][0x214], R9 ;  /* 0x0000850006067a24 */ /* 0x000fe200078e0209 */
[----:B------:R-:W-:Y:S01]  /*17fc0*/  LEA.HI R65, R65, R10, RZ, 0x2 ;  /* 0x0000000a41417211 */ /* 0x000fe200078f10ff */
[----:B------:R-:W-:Y:S01]  /*17fd0*/  @P4 FMUL.FTZ R9, R4, 0.69314718246459960938 ;  /* 0x3f31721804094820 */ /* 0x000fe20000410000 */
[----:B------:R-:W3:Y:S01]  /*17fe0*/  LDS.128 R68, [R5.X4+0x1000] ;  /* 0x0010000005447984 */ /* 0x000ee20000004c00 */
[----:B------:R-:W-:-:S02]  /*17ff0*/  MOV R0, 0xff800000 ;  /* 0xff80000000007802 */ /* 0x000fc40000000f00 */
[----:B------:R-:W-:Y:S01]  /*18000*/  LOP3.LUT R65, R65, 0xffffffc, RZ, 0xc0, !PT ;  /* 0x0ffffffc41417812 */ /* 0x000fe200078ec0ff */
[----:B------:R-:W4:Y:S01]  /*18010*/  LDS.128 R56, [R5.X4+0x1800] ;  /* 0x0018000005387984 */ /* 0x000f220000004c00 */
[----:B------:R-:W-:Y:S02]  /*18020*/  @P4 FFMA.FTZ R0, R100, c[0x0][0x238], R9 ;  /* 0x00008e0064004a23 */ /* 0x000fe40000010009 */
[----:B------:R-:W-:Y:S01]  /*18030*/  IADD3 R10, R10, -R65, RZ ;  /* 0x800000410a0a7210 */ /* 0x000fe20007ffe0ff */
[----:B------:R-:W1:Y:S01]  /*18040*/  LDS.128 R52, [R5.X4+0x2000] ;  /* 0x0020000005347984 */ /* 0x000e620000004c00 */
[----:B------:R-:W-:Y:S02]  /*18050*/  SHF.R.S32.HI R65, RZ, 0x1f, R64 ;  /* 0x0000001fff417819 */ /* 0x000fe40000011440 */
[----:B------:R-:W-:Y:S01]  /*18060*/  LEA R175, R10, R175, 0x4 ;  /* 0x000000af0aaf7211 */ /* 0x000fe200078e20ff */
        /* <DEDUP_REMOVED lines=25> */
.L_x_6490:
[----:B--234-:R-:W-:Y:S05]  /*18200*/  BSYNC B0 ;  /* 0x0000000000007941 */ /* 0x01cfea0003800000 */
.L_x_6489:
        /* <DEDUP_REMOVED lines=16> */
.L_x_6492:
[----:B------:R-:W-:Y:S05]  /*18310*/  BSYNC B0 ;  /* 0x0000000000007941 */ /* 0x000fea0003800000 */
.L_x_6491:
        /* <DEDUP_REMOVED lines=8> */
.L_x_6494:
[----:B------:R-:W-:Y:S05]  /*183a0*/  BSYNC B0 ;  /* 0x0000000000007941 */ /* 0x000fea0003800000 */
.L_x_6493:
        /* <DEDUP_REMOVED lines=8> */
.L_x_6496:
[----:B------:R-:W-:Y:S05]  /*18430*/  BSYNC B0 ;  /* 0x0000000000007941 */ /* 0x000fea0003800000 */
.L_x_6495:
        /* <DEDUP_REMOVED lines=8> */
.L_x_6498:
[----:B------:R-:W-:Y:S05]  /*184c0*/  BSYNC B0 ;  /* 0x0000000000007941 */ /* 0x000fea0003800000 */
.L_x_6497:
        /* <DEDUP_REMOVED lines=8> */
.L_x_6500:
[----:B------:R-:W-:Y:S05]  /*18550*/  BSYNC B0 ;  /* 0x0000000000007941 */ /* 0x000fea0003800000 */
.L_x_6499:
        /* <DEDUP_REMOVED lines=8> */
.L_x_6502:
[----:B------:R-:W-:Y:S05]  /*185e0*/  BSYNC B0 ;  /* 0x0000000000007941 */ /* 0x000fea0003800000 */
.L_x_6501:
        /* <DEDUP_REMOVED lines=8> */
.L_x_6504:
[----:B------:R-:W-:Y:S05]  /*18670*/  BSYNC B0 ;  /* 0x0000000000007941 */ /* 0x000fea0003800000 */
.L_x_6503:
        /* <DEDUP_REMOVED lines=9> */
.L_x_6505:
        /* <DEDUP_REMOVED lines=15> */
.L_x_8377:


//--------------------- .text._ZN5flash24flash_fwd_splitkv_kernelI23Flash_fwd_kernel_traitsILi128ELi64ELi64ELi4ELb0ELb0EN7cutlass10bfloat16_tE19Flash_kernel_traitsILi128ELi64ELi64ELi4ES3_EELb1ELb0ELb0ELb1ELb1ELb0ELb0ELb0EEEvNS_16Flash_fwd_paramsE --------------------------
	.section	.text._ZN5flash24flash_fwd_splitkv_kernelI23Flash_fwd_kernel_traitsILi128ELi64ELi64ELi4ELb0ELb0EN7cutlass10bfloat16_tE19Flash_kernel_traitsILi128ELi64ELi64ELi4ES3_EELb1ELb0ELb0ELb1ELb1ELb0ELb0ELb0EEEvNS_16Flash_fwd_paramsE,"ax",@progbits
	.sectioninfo	@"SHI_REGISTERS=182"
	.align	128
        .global         _ZN5flash24flash_fwd_splitkv_kernelI23Flash_fwd_kernel_traitsILi128ELi64ELi64ELi4ELb0ELb0EN7cutlass10bfloat16_tE19Flash_kernel_traitsILi128ELi64ELi64ELi4ES3_EELb1ELb0ELb0ELb1ELb1ELb0ELb0ELb0EEEvNS_16Flash_fwd_paramsE
        .type           _ZN5flash24flash_fwd_splitkv_kernelI23Flash_fwd_kernel_traitsILi128ELi64ELi64ELi4ELb0ELb0EN7cutlass10bfloat16_tE19Flash_kernel_traitsILi128ELi64ELi64ELi4ES3_EELb1ELb0ELb0ELb1ELb1ELb0ELb0ELb0EEEvNS_16Flash_fwd_paramsE,@function
        .size           _ZN5flash24flash_fwd_splitkv_kernelI23Flash_fwd_kernel_traitsILi128ELi64ELi64ELi4ELb0ELb0EN7cutlass10bfloat16_tE19Flash_kernel_traitsILi128ELi64ELi64ELi4ES3_EELb1ELb0ELb0ELb1ELb1ELb0ELb0ELb0EEEvNS_16Flash_fwd_paramsE,(.L_x_8378 - _ZN5flash24flash_fwd_splitkv_kernelI23Flash_fwd_kernel_traitsILi128ELi64ELi64ELi4ELb0ELb0EN7cutlass10bfloat16_tE19Flash_kernel_traitsILi128ELi64ELi64ELi4ES3_EELb1ELb0ELb0ELb1ELb1ELb0ELb0ELb0EEEvNS_16Flash_fwd_paramsE)
        .other          _ZN5flash24flash_fwd_splitkv_kernelI23Flash_fwd_kernel_traitsILi128ELi64ELi64ELi4ELb0ELb0EN7cutlass10bfloat16_tE19Flash_kernel_traitsILi128ELi64ELi64ELi4ES3_EELb1ELb0ELb0ELb1ELb1ELb0ELb0ELb0EEEvNS_16Flash_fwd_paramsE,@"STO_CUDA_ENTRY STV_DEFAULT"
_ZN5flash24flash_fwd_splitkv_kernelI23Flash_fwd_kernel_traitsILi128ELi64ELi64ELi4ELb0ELb0EN7cutlass10bfloat16_tE19Flash_kernel_traitsILi128ELi64ELi64ELi4ES3_EELb1ELb0ELb0ELb1ELb1ELb0ELb0ELb0EEEvNS_16Flash_fwd_paramsE:
.text._ZN5flash24flash_fwd_splitkv_kernelI23Flash_fwd_kernel_traitsILi128ELi64ELi64ELi4ELb0ELb0EN7cutlass10bfloat16_tE19Flash_kernel_traitsILi128ELi64ELi64ELi4ES3_EELb1ELb0ELb0ELb1ELb1ELb0ELb0ELb0EEEvNS_16Flash_fwd_paramsE:
        /* <DEDUP_REMOVED lines=117> */
.L_x_6506:
        /* <DEDUP_REMOVED lines=19> */
.L_x_6507:
        /* <DEDUP_REMOVED lines=65> */
[----:B------:R-:W-:Y:S02]  /*0c90*/  IMAD R15, R13, c[0x0][0x1b4], R0 ;  /* 0x00006d000d0f7a24 */ /* 0x000fe400078e0200 */
[----:B------:R-:W-:-:S04]  /*0ca0*/  IMAD.WIDE.U32 R18, R11, c[0x0][0x198], R18 ;  /* 0x000066000b127a25 */ /* 0x000fc800078e0012 */
[----:B------:R-:W-:Y:S02]  /*0cb0*/  IMAD.IADD R19, R19, 0x1, R5 ;  /* 0x0000000113137824 */ /* 0x000fe400078e0205 */
[----:B------:R-:W-:-:S04]  /*0cc0*/  IMAD.WIDE.U32 R4, R4, c[0x0][0x188], RZ ;  /* 0x0000620004047a25 */ /* 0x000fc800078e00ff */
[----:B------:R-:W-:Y:S01]  /*0cd0*/  IMAD.WIDE.U32 R18, R13, c[0x0][0x1b0], R18 ;  /* 0x00006c000d127a25 */ /* 0x000fe200078e0012 */
[----:B------:R-:W-:-:S03]  /*0ce0*/  IADD3 R17, R5, R17, RZ ;  /* 0x0000001105117210 */ /* 0x000fc60007ffe0ff */
[----:B------:R-:W-:Y:S01]  /*0cf0*/  IMAD.IADD R15, R19, 0x1, R15 ;  /* 0x00000001130f7824 */ /* 0x000fe200078e020f */
[----:B------:R-:W-:Y:S01]  /*0d00*/  MOV R16, R18 ;  /* 0x0000001200107202 */ /* 0x000fe20000000f00 */
[----:B------:R-:W-:Y:S05]  /*0d10*/  BRA `(.L_x_6509) ;  /* 0x0000035000007947 */ /* 0x000fea0003800000 */
.L_x_6508:
        /* <DEDUP_REMOVED lines=35> */
[----:B------:R-:W-:Y:S01]  /*0f50*/  @!P1 IMAD.MOV R13, RZ, RZ, -R13 ;  /* 0x000000ffff0d9224 */ /* 0x000fe200078e0a0d */
[----:B------:R-:W-:Y:S01]  /*0f60*/  @!P0 LOP3.LUT R13, RZ, c[0x0][0x1c8], RZ, 0x33, !PT ;  /* 0x00007200ff0d8a12 */ /* 0x000fe200078e33ff */
[----:B------:R-:W-:Y:S02]  /*0f70*/  IMAD R5, R17, c[0x0][0x180], RZ ;  /* 0x0000600011057a24 */ /* 0x000fe400078e02ff */
[----:B------:R-:W-:Y:S01]  /*0f80*/  IMAD.WIDE.U32 R18, R2, c[0x0][0x180], R18 ;  /* 0x0000600002127a25 */ /* 0x000fe200078e0012 */
[----:B------:R-:W-:-:S03]  /*0f90*/  SHF.R.S32.HI R12, RZ, 0x1f, R13 ;  /* 0x0000001fff0c7819 */ /* 0x000fc6000001140d */
[----:B------:R-:W-:Y:S01]  /*0fa0*/  IMAD R0, R2, c[0x0][0x184], R5 ;  /* 0x0000610002007a24 */ /* 0x000fe200078e0205 */
[----:B------:R-:W-:Y:S01]  /*0fb0*/  IADD3 R5, R21, R4, RZ ;  /* 0x0000000415057210 */ /* 0x000fe20007ffe0ff */
[----:B------:R-:W-:Y:S01]  /*0fc0*/  IMAD R17, R17, c[0x0][0x188], RZ ;  /* 0x0000620011117a24 */ /* 0x000fe200078e02ff */
[----:B------:R-:W-:Y:S01]  /*0fd0*/  MOV R4, R20 ;  /* 0x0000001400047202 */ /* 0x000fe20000000f00 */
[----:B------:R-:W-:Y:S02]  /*0fe0*/  IMAD.IADD R19, R19, 0x1, R0 ;  /* 0x0000000113137824 */ /* 0x000fe400078e0200 */
        /* <DEDUP_REMOVED lines=8> */
.L_x_6509:
        /* <DEDUP_REMOVED lines=11> */
[----:B------:R-:W-:Y:S01]  /*1120*/  UMOV UR8, 0x5 ;  /* 0x0000000500087882 */ /* 0x000fe20000000000 */
[----:B------:R-:W-:Y:S01]  /*1130*/  SHF.R.S32.HI R24, RZ, 0x4, R5 ;  /* 0x00000004ff187819 */ /* 0x000fe20000011405 */
[----:B------:R-:W-:Y:S01]  /*1140*/  IMAD.IADD R2, R6, 0x1, -R7 ;  /* 0x0000000106027824 */ /* 0x000fe200078e0a07 */
[----:B------:R-:W-:Y:S01]  /*1150*/  SHF.R.S32.HI R9, RZ, 0x1f, R14 ;  /* 0x0000001fff097819 */ /* 0x000fe2000001140e */
[----:B------:R-:W-:Y:S01]  /*1160*/  IMAD.SHL.U32 R19, R26, 0x40, RZ ;  /* 0x000000401a137824 */ /* 0x000fe200078e00ff */
[C---:B------:R-:W-:Y:S01]  /*1170*/  LEA.HI R7, R5.reuse, R24, RZ, 0x1 ;  /* 0x0000001805077211 */ /* 0x040fe200078f08ff */
[----:B------:R-:W-:Y:S01]  /*1180*/  IMAD.SHL.U32 R166, R2, 0x8, RZ ;  /* 0x0000000802a67824 */ /* 0x000fe200078e00ff */
[----:B------:R-:W-:Y:S01]  /*1190*/  LOP3.LUT R5, R5, 0xfffffff0, RZ, 0xc0, !PT ;  /* 0xfffffff005057812 */ /* 0x000fe200078ec0ff */
[----:B------:R-:W-:Y:S01]  /*11a0*/  IMAD R9, R9, c[0x0][0x1a8], RZ ;  /* 0x00006a0009097a24 */ /* 0x000fe200078e02ff */
[----:B------:R-:W-:Y:S01]  /*11b0*/  LOP3.LUT R19, R19, 0x1c0, RZ, 0xc0, !PT ;  /* 0x000001c013137812 */ /* 0x000fe200078ec0ff */
[----:B------:R-:W-:Y:S01]  /*11c0*/  USHF.L.U64.HI UR5, UR4, UR8, UR5 ;  /* 0x0000000804057299 */ /* 0x000fe20008010205 */
[----:B------:R-:W-:Y:S01]  /*11d0*/  LOP3.LUT R7, R7, 0xfffffffe, RZ, 0xc0, !PT ;  /* 0xfffffffe07077812 */ /* 0x000fe200078ec0ff */
[----:B------:R-:W-:Y:S01]  /*11e0*/  IMAD R9, R14, c[0x0][0x1ac], R9 ;  /* 0x00006b000e097a24 */ /* 0x000fe200078e0209 */
[--C-:B------:R-:W-:Y:S01]  /*11f0*/  LOP3.LUT R18, R19, 0x38, R166.reuse, 0xf8, !PT ;  /* 0x0000003813127812 */ /* 0x100fe200078ef8a6 */
[----:B------:R-:W-:Y:S01]  /*1200*/  ULDC.64 UR6, c[0x0][0x198] ;  /* 0x0000660000067ab9 */ /* 0x000fe20000000a00 */
[----:B------:R-:W-:Y:S01]  /*1210*/  SHF.R.U32.HI R19, RZ, 0x3, R19 ;  /* 0x00000003ff137819 */ /* 0x000fe20000011613 */
[----:B------:R-:W-:Y:S01]  /*1220*/  IMAD.IADD R7, R24, 0x1, -R7 ;  /* 0x0000000118077824 */ /* 0x000fe200078e0a07 */
[----:B------:R-:W-:Y:S01]  /*1230*/  SHF.R.S32.HI R167, RZ, 0x1f, R166 ;  /* 0x0000001fffa77819 */ /* 0x000fe200000114a6 */
[----:B------:R-:W-:Y:S01]  /*1240*/  USHF.L.U32 UR12, UR6, 0x5, URZ ;  /* 0x00000005060c7899 */ /* 0x000fe2000800063f */
[----:B------:R-:W-:Y:S01]  /*1250*/  LOP3.LUT R19, R18, R19, RZ, 0x3c, !PT ;  /* 0x0000001312137212 */ /* 0x000fe200078e3cff */
[----:B------:R-:W-:Y:S01]  /*1260*/  IMAD.IADD R18, R6, 0x1, -R5 ;  /* 0x0000000106127824 */ /* 0x000fe200078e0a05 */
[C---:B------:R-:W-:Y:S01]  /*1270*/  IADD3 R32, P0, R166.reuse, R4, RZ ;  /* 0x00000004a6207210 */ /* 0x040fe20007f1e0ff */
[C---:B------:R-:W-:Y:S01]  /*1280*/  IMAD R5, R25.reuse, c[0x0][0x17c], R20 ;  /* 0x00005f0019057a24 */ /* 0x040fe200078e0214 */
[----:B------:R-:W-:Y:S01]  /*1290*/  IADD3 R34, P1, R166, R16, RZ ;  /* 0x00000010a6227210 */ /* 0x000fe20007f3e0ff */
[----:B------:R-:W-:Y:S01]  /*12a0*/  IMAD.WIDE.U32 R24, R25, c[0x0][0x178], R166 ;  /* 0x00005e0019187a25 */ /* 0x000fe200078e00a6 */
[----:B------:R-:W-:Y:S01]  /*12b0*/  SHF.R.S32.HI R27, RZ, 0x1f, R26 ;  /* 0x0000001fff1b7819 */ /* 0x000fe2000001141a */
[----:B------:R-:W-:Y:S01]  /*12c0*/  USHF.L.U64.HI UR7, UR6, UR8, UR7 ;  /* 0x0000000806077299 */ /* 0x000fe20008010207 */
[----:B------:R-:W-:Y:S01]  /*12d0*/  LEA.HI R20, R29, R6, RZ, 0x6 ;  /* 0x000000061d147211 */ /* 0x000fe200078f30ff */
[----:B------:R-:W-:Y:S01]  /*12e0*/  IMAD.IADD R25, R25, 0x1, R5 ;  /* 0x0000000119197824 */ /* 0x000fe200078e0205 */
[----:B------:R-:W-:Y:S01]  /*12f0*/  SHF.R.S32.HI R21, RZ, 0x1f, R18 ;  /* 0x0000001fff157819 */ /* 0x000fe20000011412 */
[----:B------:R-:W-:Y:S01]  /*1300*/  IMAD.X R33, R167, 0x1, R17, P0 ;  /* 0x00000001a7217824 */ /* 0x000fe200000e0611 */
[----:B------:R-:W-:Y:S01]  /*1310*/  IADD3 R11, P0, R26, R11, RZ ;  /* 0x0000000b1a0b7210 */ /* 0x000fe20007f1e0ff */
[----:B------:R-:W-:Y:S01]  /*1320*/  IMAD.WIDE.U32 R24, R14, c[0x0][0x1a8], R24 ;  /* 0x00006a000e187a25 */ /* 0x000fe200078e0018 */
[----:B------:R-:W-:-:S02]  /*1330*/  LEA.HI R4, R21, R18, RZ, 0x3 ;  /* 0x0000001215047211 */ /* 0x000fc400078f18ff */
[----:B------:R-:W-:Y:S01]  /*1340*/  LEA.HI R29, R29, R6, RZ, 0x5 ;  /* 0x000000061d1d7211 */ /* 0x000fe200078f28ff */
[----:B------:R-:W-:Y:S01]  /*1350*/  IMAD.SHL.U32 R14, R2, 0x40, RZ ;  /* 0x00000040020e7824 */ /* 0x000fe200078e00ff */
[----:B------:R-:W-:Y:S01]  /*1360*/  LOP3.LUT R17, R4, 0xfffffff8, RZ, 0xc0, !PT ;  /* 0xfffffff804117812 */ /* 0x000fe200078ec0ff */
[----:B------:R-:W-:Y:S01]  /*1370*/  IMAD.IADD R25, R25, 0x1, R9 ;  /* 0x0000000119197824 */ /* 0x000fe200078e0209 */
[----:B------:R-:W-:Y:S01]  /*1380*/  SHF.R.S32.HI R30, RZ, 0x5, R29 ;  /* 0x00000005ff1e7819 */ /* 0x000fe2000001141d */
[----:B------:R-:W-:Y:S01]  /*1390*/  IMAD.X R35, R167, 0x1, R15, P1 ;  /* 0x00000001a7237824 */ /* 0x000fe200008e060f */
[----:B------:R-:W-:Y:S01]  /*13a0*/  LOP3.LUT R9, R14, 0x1c0, RZ, 0xc0, !PT ;  /* 0x000001c00e097812 */ /* 0x000fe200078ec0ff */
[----:B------:R-:W-:-:S03]  /*13b0*/  IMAD.WIDE R22, R23, 0x40, R26 ;  /* 0x0000004017167825 */ /* 0x000fc600078e021a */
[----:B------:R-:W-:Y:S01]  /*13c0*/  LOP3.LUT R0, R9, 0x8, R0, 0xf8, !PT ;  /* 0x0000000809007812 */ /* 0x000fe200078ef800 */
[----:B------:R-:W-:Y:S02]  /*13d0*/  IMAD R15, R27, c[0x0][0x198], RZ ;  /* 0x000066001b0f7a24 */ /* 0x000fe400078e02ff */
[----:B------:R-:W-:Y:S01]  /*13e0*/  IMAD.WIDE.U32 R32, R13, c[0x0][0x1b8], R32 ;  /* 0x00006e000d207a25 */ /* 0x000fe200078e0020 */
[----:B------:R-:W-:-:S03]  /*13f0*/  SHF.R.U32.HI R13, RZ, 0x3, R9 ;  /* 0x00000003ff0d7819 */ /* 0x000fc60000011609 */
[----:B------:R-:W-:Y:S01]  /*1400*/  IMAD R15, R26, c[0x0][0x19c], R15 ;  /* 0x000067001a0f7a24 */ /* 0x000fe200078e020f */
[----:B------:R-:W-:Y:S01]  /*1410*/  LOP3.LUT R0, R0, R13, RZ, 0x3c, !PT ;  /* 0x0000000d00007212 */ /* 0x000fe200078e3cff */
[----:B------:R-:W-:-:S04]  /*1420*/  IMAD.WIDE.U32 R34, R26, c[0x0][0x198], R34 ;  /* 0x000066001a227a25 */ /* 0x000fc800078e0022 */
[----:B------:R-:W-:Y:S02]  /*1430*/  IMAD R9, R23, c[0x0][0x190], RZ ;  /* 0x0000640017097a24 */ /* 0x000fe400078e02ff */
        /* <DEDUP_REMOVED lines=9> */
[----:B------:R-:W-:Y:S02]  /*14d0*/  IMAD.SHL.U32 R20, R20, 0x8, RZ ;  /* 0x0000000814147824 */ /* 0x000fe400078e00ff */
[----:B------:R-:W-:Y:S01]  /*14e0*/  IMAD.IADD R5, R18, 0x1, -R17 ;  /* 0x0000000112057824 */ /* 0x000fe200078e0a11 */
[----:B------:R-:W-:Y:S01]  /*14f0*/  LEA.HI.X R13, R22, c[0x0][0x164], R9, 0x1, P0 ;  /* 0x00005900160d7a11 */ /* 0x000fe200000f0c09 */
[----:B------:R-:W-:Y:S01]  /*1500*/  IMAD R10, R10, c[0x0][0x1a0], RZ ;  /* 0x000068000a0a7a24 */ /* 0x000fe200078e02ff */
[----:B------:R-:W-:Y:S01]  /*1510*/  IADD3 R14, P0, R12, UR9, RZ ;  /* 0x000000090c0e7c10 */ /* 0x000fe2000ff1e0ff */
[----:B------:R-:W-:Y:S01]  /*1520*/  IMAD.WIDE.U32 R32, R11, c[0x0][0x1a0], R32 ;  /* 0x000068000b207a25 */ /* 0x000fe200078e0020 */
[----:B------:R-:W-:-:S02]  /*1530*/  LOP3.LUT R19, R19, 0x7ffffe00, R20, 0xf8, !PT ;  /* 0x7ffffe0013137812 */ /* 0x000fc400078ef814 */
[----:B------:R-:W-:Y:S01]  /*1540*/  IADD3.X R15, R13, UR5, RZ, P0, !PT ;  /* 0x000000050d0f7c10 */ /* 0x000fe200087fe4ff */
[----:B------:R-:W-:Y:S01]  /*1550*/  IMAD R10, R11, c[0x0][0x1a4], R10 ;  /* 0x000069000b0a7a24 */ /* 0x000fe200078e020a */
[----:B------:R-:W-:Y:S01]  /*1560*/  IADD3 R16, P0, R14, UR9, RZ ;  /* 0x000000090e107c10 */ /* 0x000fe2000ff1e0ff */
[----:B------:R-:W-:Y:S02]  /*1570*/  IMAD.SHL.U32 R165, R19, 0x2, RZ ;  /* 0x0000000213a57824 */ /* 0x000fe400078e00ff */
[----:B------:R-:W-:Y:S01]  /*1580*/  IMAD.SHL.U32 R9, R5, 0x40, RZ ;  /* 0x0000004005097824 */ /* 0x000fe200078e00ff */
[----:B------:R-:W-:Y:S01]  /*1590*/  IADD3.X R17, R15, UR5, RZ, P0, !PT ;  /* 0x000000050f117c10 */ /* 0x000fe200087fe4ff */
[----:B------:R-:W-:Y:S01]  /*15a0*/  IMAD.IADD R159, R33, 0x1, R10 ;  /* 0x00000001219f7824 */ /* 0x000fe200078e020a */
[----:B------:R-:W-:Y:S01]  /*15b0*/  IADD3 R18, P0, R162, UR12, RZ ;  /* 0x0000000ca2127c10 */ /* 0x000fe2000ff1e0ff */
[----:B------:R-:W-:Y:S01]  /*15c0*/  @!PT LDS RZ, [RZ] ;  /* 0x00000000fffff984 */ /* 0x000fe20000000800 */
[----:B------:R-:W-:Y:S01]  /*15d0*/  @!PT LDS RZ, [RZ] ;  /* 0x00000000fffff984 */ /* 0x000fe20000000800 */
[----:B------:R-:W-:Y:S01]  /*15e0*/  @!PT LDS RZ, [RZ] ;  /* 0x00000000fffff984 */ /* 0x000fe20000000800 */
[----:B------:R1:W-:Y:S01]  /*15f0*/  LDGSTS.E.BYPASS.LTC128B.128 [R165], [R12.64] ;  /* 0x000000000ca57fae */ /* 0x0003e2000b901d4a */
[----:B------:R-:W-:Y:S01]  /*1600*/  IADD3 R20, P1, R16, UR9, RZ ;  /* 0x0000000910147c10 */ /* 0x000fe2000ff3e0ff */
[----:B------:R-:W-:Y:S01]  /*1610*/  IMAD R0, R7, 0x200, R0 ;  /* 0x0000020007007824 */ /* 0x000fe200078e0200 */
[----:B------:R-:W-:Y:S01]  /*1620*/  IADD3.X R19, R163, UR7, RZ, P0, !PT ;  /* 0x00000007a3137c10 */ /* 0x000fe200087fe4ff */
[----:B------:R1:W-:Y:S01]  /*1630*/  LDGSTS.E.BYPASS.LTC128B.128 [R165+0x2000], [R12.64+0x80] ;  /* 0x020000800ca57fae */ /* 0x0003e2000b901d4a */
[----:B------:R-:W-:Y:S01]  /*1640*/  IADD3.X R21, R17, UR5, RZ, P1, !PT ;  /* 0x0000000511157c10 */ /* 0x000fe20008ffe4ff */
[----:B------:R-:W-:Y:S01]  /*1650*/  ULDC.64 UR4, c[0x0][0x1a0] ;  /* 0x0000680000047ab9 */ /* 0x000fe20000000a00 */
[----:B------:R-:W-:Y:S01]  /*1660*/  IMAD.SHL.U32 R10, R7, 0x8, RZ ;  /* 0x00000008070a7824 */ /* 0x000fe200078e00ff */
[----:B------:R2:W-:Y:S01]  /*1670*/  LDGSTS.E.BYPASS.LTC128B.128 [R165+0x800], [R14.64] ;  /* 0x008000000ea57fae */ /* 0x0005e2000b901d4a */
[----:B------:R-:W-:Y:S01]  /*1680*/  LOP3.LUT R7, R9, 0x1c0, RZ, 0xc0, !PT ;  /* 0x000001c009077812 */ /* 0x000fe200078ec0ff */
[----:B------:R-:W-:Y:S01]  /*1690*/  USHF.L.U32 UR9, UR4, 0x5, URZ ;  /* 0x0000000504097899 */ /* 0x000fe2000800063f */
[----:B------:R-:W-:Y:S01]  /*16a0*/  IMAD.SHL.U32 R9, R4, 0x40, RZ ;  /* 0x0000004004097824 */ /* 0x000fe200078e00ff */
[----:B------:R2:W-:Y:S01]  /*16b0*/  LDGSTS.E.BYPASS.LTC128B.128 [R165+0x2800], [R14.64+0x80] ;  /* 0x028000800ea57fae */ /* 0x0005e2000b901d4a */
[----:B------:R-:W-:Y:S01]  /*16c0*/  LOP3.LUT R10, R7, 0x8, R10, 0xf8, !PT ;  /* 0x00000008070a7812 */ /* 0x000fe200078ef80a */
[----:B------:R-:W-:Y:S01]  /*16d0*/  USHF.L.U64.HI UR5, UR4, UR8, UR5 ;  /* 0x0000000804057299 */ /* 0x000fe20008010205 */
[----:B------:R-:W-:Y:S01]  /*16e0*/  SHF.R.U32.HI R7, RZ, 0x3, R7 ;  /* 0x00000003ff077819 */ /* 0x000fe20000011607 */
[----:B------:R3:W-:Y:S01]  /*16f0*/  LDGSTS.E.BYPASS.LTC128B.128 [R165+0x1000], [R16.64] ;  /* 0x0100000010a57fae */ /* 0x0007e2000b901d4a */
[----:B------:R-:W-:Y:S01]  /*1700*/  IMAD.SHL.U32 R88, R0, 0x2, RZ ;  /* 0x0000000200587824 */ /* 0x000fe200078e00ff */
[----:B------:R-:W-:Y:S01]  /*1710*/  LOP3.LUT P1, RZ, R5, 0x2, RZ, 0xc0, !PT ;  /* 0x0000000205ff7812 */ /* 0x000fe2000782c0ff */
[----:B------:R-:W-:Y:S01]  /*1720*/  IMAD R89, R30, 0x10, R89 ;  /* 0x000000101e597824 */ /* 0x000fe200078e0259 */
[----:B------:R3:W-:Y:S01]  /*1730*/  LDGSTS.E.BYPASS.LTC128B.128 [R165+0x3000], [R16.64+0x80] ;  /* 0x0300008010a57fae */ /* 0x0007e2000b901d4a */
[----:B------:R-:W-:-:S02]  /*1740*/  LOP3.LUT R4, R10, R7, RZ, 0x3c, !PT ;  /* 0x000000070a047212 */ /* 0x000fc400078e3cff */
[----:B------:R-:W-:Y:S01]  /*1750*/  LOP3.LUT R7, R9, 0xfffffe00, RZ, 0xc0, !PT ;  /* 0xfffffe0009077812 */ /* 0x000fe200078ec0ff */
[----:B------:R4:W-:Y:S01]  /*1760*/  LDGSTS.E.BYPASS.LTC128B.128 [R165+0x1800], [R20.64] ;  /* 0x0180000014a57fae */ /* 0x0009e2000b901d4a */
[----:B------:R-:W-:Y:S02]  /*1770*/  LEA R157, R0, 0x4000, 0x1 ;  /* 0x00004000009d7811 */ /* 0x000fe400078e08ff */
[----:B------:R-:W-:Y:S01]  /*1780*/  SEL R0, R8, 0xffffffe0, !P1 ;  /* 0xffffffe008007807 */ /* 0x000fe20004800000 */
[----:B------:R4:W-:Y:S01]  /*1790*/  LDGSTS.E.BYPASS.LTC128B.128 [R165+0x3800], [R20.64+0x80] ;  /* 0x0380008014a57fae */ /* 0x0009e2000b901d4a */
[----:B------:R-:W-:Y:S01]  /*17a0*/  IMAD R9, R30, 0x400, R7 ;  /* 0x000004001e097824 */ /* 0x000fe200078e0207 */
[----:B------:R-:W-:Y:S01]  /*17b0*/  IADD3 R155, R157, 0x20, RZ ;  /* 0x000000209d9b7810 */ /* 0x000fe20007ffe0ff */
[----:B------:R-:W-:Y:S01]  /*17c0*/  IMAD.MOV.U32 R8, RZ, RZ, 0x40 ;  /* 0x00000040ff087424 */ /* 0x000fe200078e00ff */
[----:B-1----:R-:W-:Y:S01]  /*17d0*/  IADD3 R12, P0, R18, UR12, RZ ;  /* 0x0000000c120c7c10 */ /* 0x002fe2000ff1e0ff */
[----:B------:R1:W-:Y:S01]  /*17e0*/  LDGSTS.E.BYPASS.LTC128B.128 [R165+0x4000], [R162.64] ;  /* 0x04000000a2a57fae */ /* 0x0003e2000b901d4a */
[----:B------:R-:W-:Y:S01]  /*17f0*/  IMAD.IADD R158, R9, 0x1, R4 ;  /* 0x00000001099e7824 */ /* 0x000fe200078e0204 */
[----:B------:R-:W-:-:S02]  /*1800*/  LOP3.LUT P1, RZ, R5, 0x4, RZ, 0xc0, !PT ;  /* 0x0000000405ff7812 */ /* 0x000fc4000782c0ff */
[----:B------:R-:W-:Y:S01]  /*1810*/  IADD3.X R13, R19, UR7, RZ, P0, !PT ;  /* 0x00000007130d7c10 */ /* 0x000fe200087fe4ff */
[----:B------:R1:W-:Y:S01]  /*1820*/  LDGSTS.E.BYPASS.LTC128B.128 [R165+0x6000], [R162.64+0x80] ;  /* 0x06000080a2a57fae */ /* 0x0003e2000b901d4a */
[----:B--2---:R-:W-:Y:S01]  /*1830*/  IADD3 R14, P0, R12, UR12, RZ ;  /* 0x0000000c0c0e7c10 */ /* 0x004fe2000ff1e0ff */
[----:B------:R-:W-:Y:S01]  /*1840*/  IMAD.SHL.U32 R158, R158, 0x2, RZ ;  /* 0x000000029e9e7824 */ /* 0x000fe200078e00ff */
[----:B------:R-:W-:Y:S01]  /*1850*/  SEL R5, R8, 0xffffffc0, !P1 ;  /* 0xffffffc008057807 */ /* 0x000fe20004800000 */
[----:B------:R2:W-:Y:S01]  /*1860*/  LDGSTS.E.BYPASS.LTC128B.128 [R165+0x4800], [R18.64] ;  /* 0x0480000012a57fae */ /* 0x0005e2000b901d4a */
[----:B------:R-:W-:Y:S01]  /*1870*/  IADD3.X R15, R13, UR7, RZ, P0, !PT ;  /* 0x000000070d0f7c10 */ /* 0x000fe200087fe4ff */
[----:B------:R-:W-:Y:S01]  /*1880*/  IMAD.IADD R156, R158, 0x1, R0 ;  /* 0x000000019e9c7824 */ /* 0x000fe200078e0200 */
[----:B------:R-:W-:Y:S01]  /*1890*/  LEA R160, P0, R32, c[0x0][0x170], 0x1 ;  /* 0x00005c0020a07a11 */ /* 0x000fe200078008ff */
[----:B------:R2:W-:Y:S01]  /*18a0*/  LDGSTS.E.BYPASS.LTC128B.128 [R165+0x6800], [R18.64+0x80] ;  /* 0x0680008012a57fae */ /* 0x0005e2000b901d4a */
[----:B------:R-:W-:-:S02]  /*18b0*/  IMAD.IADD R154, R158, 0x1, R5 ;  /* 0x000000019e9a7824 */ /* 0x000fc400078e0205 */
[----:B------:R-:W-:Y:S01]  /*18c0*/  LEA.HI.X R159, R32, c[0x0][0x174], R159, 0x1, P0 ;  /* 0x00005d00209f7a11 */ /* 0x000fe200000f0c9f */
[----:B------:R5:W-:Y:S01]  /*18d0*/  LDGSTS.E.BYPASS.LTC128B.128 [R165+0x5000], [R12.64] ;  /* 0x050000000ca57fae */ /* 0x000be2000b901d4a */
[----:B------:R-:W-:-:S03]  /*18e0*/  IMAD.IADD R152, R156, 0x1, R5 ;  /* 0x000000019c987824 */ /* 0x000fc600078e0205 */
[----:B------:R5:W-:Y:S01]  /*18f0*/  LDGSTS.E.BYPASS.LTC128B.128 [R165+0x7000], [R12.64+0x80] ;  /* 0x070000800ca57fae */ /* 0x000be2000b901d4a */
[----:B------:R-:W-:-:S03]  /*1900*/  IMAD.MOV.U32 R161, RZ, RZ, R159 ;  /* 0x000000ffffa17224 */ /* 0x000fc600078e009f */
[----:B------:R1:W-:Y:S04]  /*1910*/  LDGSTS.E.BYPASS.LTC128B.128 [R165+0x5800], [R14.64] ;  /* 0x058000000ea57fae */ /* 0x0003e8000b901d4a */
[----:B------:R1:W-:Y:S04]  /*1920*/  LDGSTS.E.BYPASS.LTC128B.128 [R165+0x7800], [R14.64+0x80] ;  /* 0x078000800ea57fae */ /* 0x0003e8000b901d4a */
[----:B------:R-:W0:Y:S01]  /*1930*/  LDGDEPBAR ;  /* 0x00000000000079af */ /* 0x000e220000000000 */
[----:B-----5:R-:W-:-:S04]  /*1940*/  IADD3 R12, P0, R160, UR9, RZ ;  /* 0x00000009a00c7c10 */ /* 0x020fc8000ff1e0ff */
[----:B------:R-:W-:Y:S02]  /*1950*/  IADD3.X R13, R159, UR5, RZ, P0, !PT ;  /* 0x000000059f0d7c10 */ /* 0x000fe400087fe4ff */
[----:B---3--:R-:W-:Y:S01]  /*1960*/  IADD3 R16, P0, R12, UR9, RZ ;  /* 0x000000090c107c10 */ /* 0x008fe2000ff1e0ff */
[----:B------:R-:W-:-:S04]  /*1970*/  DEPBAR.LE SB0, 0x0 ;  /* 0x000080000000791a */ /* 0x000fc80000000000 */
[----:B------:R-:W-:Y:S01]  /*1980*/  BAR.SYNC.DEFER_BLOCKING 0x0 ;  /* 0x0000000000007b1d */ /* 0x000fe20000010000 */
[----:B------:R-:W-:Y:S02]  /*1990*/  IADD3.X R17, R13, UR5, RZ, P0, !PT ;  /* 0x000000050d117c10 */ /* 0x000fe400087fe4ff */
[----:B------:R-:W-:-:S04]  /*19a0*/  IADD3 R10, P0, R16, UR9, RZ ;  /* 0x00000009100a7c10 */ /* 0x000fc8000ff1e0ff */
[----:B------:R-:W-:Y:S02]  /*19b0*/  IADD3.X R11, R17, UR5, RZ, P0, !PT ;  /* 0x00000005110b7c10 */ /* 0x000fe400087fe4ff */
[----:B------:R-:W-:-:S13]  /*19c0*/  LOP3.LUT P0, RZ, R2, 0x2, RZ, 0xc0, !PT ;  /* 0x0000000202ff7812 */ /* 0x000fda000780c0ff */
[----:B------:R-:W-:Y:S01]  /*19d0*/  @P0 IADD3 R155, R157, -0x20, RZ ;  /* 0xffffffe09d9b0810 */ /* 0x000fe20007ffe0ff */
[----:B------:R-:W-:Y:S01]  /*19e0*/  @!PT LDS RZ, [RZ] ;  /* 0x00000000fffff984 */ /* 0x000fe20000000800 */
[----:B------:R-:W-:Y:S01]  /*19f0*/  @!PT LDS RZ, [RZ] ;  /* 0x00000000fffff984 */ /* 0x000fe20000000800 */
[----:B------:R-:W-:Y:S01]  /*1a00*/  @!PT LDS RZ, [RZ] ;  /* 0x00000000fffff984 */ /* 0x000fe20000000800 */
[----:B------:R3:W-:Y:S01]  /*1a10*/  LDGSTS.E.BYPASS.LTC128B.128 [R165+0x8000], [R160.64] ;  /* 0x08000000a0a57fae */ /* 0x0007e2000b901d4a */
[----:B------:R-:W-:Y:S02]  /*1a20*/  LOP3.LUT P0, RZ, R2, 0x4, RZ, 0xc0, !PT ;  /* 0x0000000402ff7812 */ /* 0x000fe4000780c0ff */
[C---:B------:R-:W-:Y:S01]  /*1a30*/  IADD3 R147, R155.reuse, 0x800, RZ ;  /* 0x000008009b937810 */ /* 0x040fe20007ffe0ff */
[----:B------:R3:W-:Y:S01]  /*1a40*/  LDGSTS.E.BYPASS.LTC128B.128 [R165+0xa000], [R160.64+0x80] ;  /* 0x0a000080a0a57fae */ /* 0x0007e2000b901d4a */
[----:B------:R-:W-:Y:S02]  /*1a50*/  SEL R2, R8, 0xffffffc0, !P0 ;  /* 0xffffffc008027807 */ /* 0x000fe40004000000 */
[C---:B------:R-:W-:Y:S01]  /*1a60*/  IADD3 R146, R155.reuse, 0x1000, RZ ;  /* 0x000010009b927810 */ /* 0x040fe20007ffe0ff */
[----:B------:R1:W-:Y:S01]  /*1a70*/  LDGSTS.E.BYPASS.LTC128B.128 [R165+0x8800], [R12.64] ;  /* 0x088000000ca57fae */ /* 0x0003e2000b901d4a */
[----:B------:R-:W-:Y:S01]  /*1a80*/  IADD3 R145, R155, 0x1800, RZ ;  /* 0x000018009b917810 */ /* 0x000fe20007ffe0ff */
[----:B------:R-:W-:Y:S01]  /*1a90*/  IMAD.IADD R153, R157, 0x1, R2 ;  /* 0x000000019d997824 */ /* 0x000fe200078e0202 */
[C---:B------:R-:W-:Y:S01]  /*1aa0*/  IADD3 R143, R155.reuse, 0x2000, RZ ;  /* 0x000020009b8f7810 */ /* 0x040fe20007ffe0ff */
[----:B------:R1:W-:Y:S01]  /*1ab0*/  LDGSTS.E.BYPASS.LTC128B.128 [R165+0xa800], [R12.64+0x80] ;  /* 0x0a8000800ca57fae */ /* 0x0003e2000b901d4a */
[----:B------:R-:W-:Y:S01]  /*1ac0*/  IMAD.IADD R144, R2, 0x1, R155 ;  /* 0x0000000102907824 */ /* 0x000fe200078e029b */
[----:B------:R-:W-:-:S02]  /*1ad0*/  IADD3 R142, R155, 0x2800, RZ ;  /* 0x000028009b8e7810 */ /* 0x000fc40007ffe0ff */
[----:B------:R2:W-:Y:S01]  /*1ae0*/  LDGSTS.E.BYPASS.LTC128B.128 [R165+0x9000], [R16.64] ;  /* 0x0900000010a57fae */ /* 0x0005e2000b901d4a */
[C---:B------:R-:W-:Y:S02]  /*1af0*/  IADD3 R141, R155.reuse, 0x3000, RZ ;  /* 0x000030009b8d7810 */ /* 0x040fe40007ffe0ff */
[----:B------:R-:W-:Y:S01]  /*1b00*/  IADD3 R140, R155, 0x3800, RZ ;  /* 0x000038009b8c7810 */ /* 0x000fe20007ffe0ff */
[----:B------:R2:W-:Y:S04]  /*1b10*/  LDGSTS.E.BYPASS.LTC128B.128 [R165+0xb000], [R16.64+0x80] ;  /* 0x0b00008010a57fae */ /* 0x0005e8000b901d4a */
[----:B------:R5:W-:Y:S04]  /*1b20*/  LDGSTS.E.BYPASS.LTC128B.128 [R165+0x9800], [R10.64] ;  /* 0x098000000aa57fae */ /* 0x000be8000b901d4a */
[----:B------:R5:W-:Y:S04]  /*1b30*/  LDGSTS.E.BYPASS.LTC128B.128 [R165+0xb800], [R10.64+0x80] ;  /* 0x0b8000800aa57fae */ /* 0x000be8000b901d4a */
[----:B------:R-:W-:Y:S04]  /*1b40*/  LDSM.16.M88.4 R48, [R158] ;  /* 0x000000009e30783b */ /* 0x000fe80000000200 */
[----:B----4-:R-:W4:Y:S04]  /*1b50*/  LDSM.16.M88.4 R20, [R88+0x4000] ;  /* 0x004000005814783b */ /* 0x010f280000000200 */
[----:B------:R-:W5:Y:S04]  /*1b60*/  LDSM.16.M88.4 R80, [R88+0x5000] ;  /* 0x005000005850783b */ /* 0x000f680000000200 */
[----:B-1----:R-:W2:Y:S04]  /*1b70*/  LDSM.16.M88.4 R12, [R88+0x4800] ;  /* 0x00480000580c783b */ /* 0x002ea80000000200 */
[----:B------:R-:W1:Y:S04]  /*1b80*/  LDSM.16.M88.4 R76, [R88+0x5800] ;  /* 0x00580000584c783b */ /* 0x000e680000000200 */
[----:B------:R-:W-:Y:S04]  /*1b90*/  LDSM.16.M88.4 R60, [R156] ;  /* 0x000000009c3c783b */ /* 0x000fe80000000200 */
[----:B------:R-:W1:Y:S04]  /*1ba0*/  LDSM.16.M88.4 R72, [R155] ;  /* 0x000000009b48783b */ /* 0x000e680000000200 */
[----:B------:R-:W1:Y:S04]  /*1bb0*/  LDSM.16.M88.4 R64, [R155+0x1000] ;  /* 0x001000009b40783b */ /* 0x000e680000000200 */
[----:B------:R-:W1:Y:S04]  /*1bc0*/  LDSM.16.M88.4 R68, [R155+0x800] ;  /* 0x000800009b44783b */ /* 0x000e680000000200 */
[----:B------:R-:W1:Y:S04]  /*1bd0*/  LDSM.16.M88.4 R56, [R155+0x1800] ;  /* 0x001800009b38783b */ /* 0x000e680000000200 */
[----:B------:R-:W-:Y:S01]  /*1be0*/  LDSM.16.M88.4 R44, [R154] ;  /* 0x000000009a2c783b */ /* 0x000fe20000000200 */
[C---:B----4-:R-:W-:Y:S03]  /*1bf0*/  HMMA.16816.F32.BF16 R24, R48.reuse, R20, RZ ;  /* 0x000000143018723c */ /* 0x050fe600000418ff */
[----:B------:R-:W4:Y:S04]  /*1c00*/  LDSM.16.M88.4 R40, [R153] ;  /* 0x000000009928783b */ /* 0x000f280000000200 */
[----:B------:R-:W1:Y:S01]  /*1c10*/  LDSM.16.M88.4 R32, [R153+0x1000] ;  /* 0x001000009920783b */ /* 0x000e620000000200 */
[C---:B------:R-:W-:Y:S03]  /*1c20*/  HMMA.16816.F32.BF16 R20, R48.reuse, R22, RZ ;  /* 0x000000163014723c */ /* 0x040fe600000418ff */
[----:B------:R-:W3:Y:S04]  /*1c30*/  LDSM.16.M88.4 R36, [R153+0x800] ;  /* 0x000800009924783b */ /* 0x000ee80000000200 */
[----:B------:R-:W-:Y:S01]  /*1c40*/  LDSM.16.M88.4 R84, [R153+0x1800] ;  /* 0x001800009954783b */ /* 0x000fe20000000200 */
[C---:B-----5:R-:W-:Y:S03]  /*1c50*/  HMMA.16816.F32.BF16 R8, R48.reuse, R80, RZ ;  /* 0x000000503008723c */ /* 0x060fe600000418ff */
[----:B------:R-:W0:Y:S05]  /*1c60*/  LDGDEPBAR ;  /* 0x00000000000079af */ /* 0x000e2a0000000000 */
[C---:B--2---:R-:W-:Y:S08]  /*1c70*/  HMMA.16816.F32.BF16 R16, R48.reuse, R12, RZ ;  /* 0x0000000c3010723c */ /* 0x044ff000000418ff */
[C---:B------:R-:W-:Y:S08]  /*1c80*/  HMMA.16816.F32.BF16 R12, R48.reuse, R14, RZ ;  /* 0x0000000e300c723c */ /* 0x040ff000000418ff */
[C---:B------:R-:W-:Y:S08]  /*1c90*/  HMMA.16816.F32.BF16 R80, R48.reuse, R82, RZ ;  /* 0x000000523050723c */ /* 0x040ff000000418ff */
[C---:B-1----:R-:W-:Y:S08]  /*1ca0*/  HMMA.16816.F32.BF16 R52, R48.reuse, R76, RZ ;  /* 0x0000004c3034723c */ /* 0x042ff000000418ff */
[----:B------:R-:W-:Y:S01]  /*1cb0*/  HMMA.16816.F32.BF16 R48, R48, R78, RZ ;  /* 0x0000004e3030723c */ /* 0x000fe200000418ff */
[----:B------:R-:W-:Y:S07]  /*1cc0*/  LDSM.16.M88.4 R76, [R152] ;  /* 0x00000000984c783b */ /* 0x000fee0000000200 */
[C---:B------:R-:W-:Y:S08]  /*1cd0*/  HMMA.16816.F32.BF16 R24, R60.reuse, R72, R24 ;  /* 0x000000483c18723c */ /* 0x040ff00000041818 */
[C---:B------:R-:W-:Y:S01]  /*1ce0*/  HMMA.16816.F32.BF16 R20, R60.reuse, R74, R20 ;  /* 0x0000004a3c14723c */ /* 0x040fe20000041814 */
[----:B------:R-:W1:Y:S07]  /*1cf0*/  LDSM.16.M88.4 R72, [R144] ;  /* 0x000000009048783b */ /* 0x000e6e0000000200 */
[C---:B------:R-:W-:Y:S08]  /*1d00*/  HMMA.16816.F32.BF16 R8, R60.reuse, R64, R8 ;  /* 0x000000403c08723c */ /* 0x040ff00000041808 */
[C---:B------:R-:W-:Y:S08]  /*1d10*/  HMMA.16816.F32.BF16 R16, R60.reuse, R68, R16 ;  /* 0x000000443c10723c */ /* 0x040ff00000041810 */
[C---:B------:R-:W-:Y:S01]  /*1d20*/  HMMA.16816.F32.BF16 R12, R60.reuse, R70, R12 ;  /* 0x000000463c0c723c */ /* 0x040fe2000004180c */
[----:B------:R-:W-:Y:S07]  /*1d30*/  LDSM.16.M88.4 R68, [R144+0x800] ;  /* 0x000800009044783b */ /* 0x000fee0000000200 */
[C---:B------:R-:W-:Y:S01]  /*1d40*/  HMMA.16816.F32.BF16 R80, R60.reuse, R66, R80 ;  /* 0x000000423c50723c */ /* 0x040fe20000041850 */
[----:B------:R-:W2:Y:S07]  /*1d50*/  LDSM.16.M88.4 R64, [R144+0x1000] ;  /* 0x001000009040783b */ /* 0x000eae0000000200 */
[C---:B------:R-:W-:Y:S08]  /*1d60*/  HMMA.16816.F32.BF16 R52, R60.reuse, R56, R52 ;  /* 0x000000383c34723c */ /* 0x040ff00000041834 */
[----:B------:R-:W-:Y:S01]  /*1d70*/  HMMA.16816.F32.BF16 R48, R60, R58, R48 ;  /* 0x0000003a3c30723c */ /* 0x000fe20000041830 */
[----:B------:R-:W-:Y:S07]  /*1d80*/  LDSM.16.M88.4 R60, [R144+0x1800] ;  /* 0x00180000903c783b */ /* 0x000fee0000000200 */
[C---:B----4-:R-:W-:Y:S08]  /*1d90*/  HMMA.16816.F32.BF16 R24, R44.reuse, R40, R24 ;  /* 0x000000282c18723c */ /* 0x050ff00000041818 */
[C---:B------:R-:W-:Y:S01]  /*1da0*/  HMMA.16816.F32.BF16 R20, R44.reuse, R42, R20 ;  /* 0x0000002a2c14723c */ /* 0x040fe20000041814 */
[----:B------:R-:W-:Y:S07]  /*1db0*/  LDSM.16.M88.4 R40, [R158+0x2000] ;  /* 0x002000009e28783b */ /* 0x000fee0000000200 */
[C---:B------:R-:W-:Y:S01]  /*1dc0*/  HMMA.16816.F32.BF16 R56, R44.reuse, R32, R8 ;  /* 0x000000202c38723c */ /* 0x040fe20000041808 */
[----:B------:R-:W-:Y:S07]  /*1dd0*/  LDSM.16.M88.4 R8, [R88+0x6800] ;  /* 0x006800005808783b */ /* 0x000fee0000000200 */
[C---:B---3--:R-:W-:Y:S08]  /*1de0*/  HMMA.16816.F32.BF16 R16, R44.reuse, R36, R16 ;  /* 0x000000242c10723c */ /* 0x048ff00000041810 */
[C---:B------:R-:W-:Y:S01]  /*1df0*/  HMMA.16816.F32.BF16 R12, R44.reuse, R38, R12 ;  /* 0x000000262c0c723c */ /* 0x040fe2000004180c */
[----:B------:R-:W-:Y:S07]  /*1e00*/  LDSM.16.M88.4 R36, [R88+0x6000] ;  /* 0x006000005824783b */ /* 0x000fee0000000200 */
[----:B------:R-:W-:Y:S01]  /*1e10*/  HMMA.16816.F32.BF16 R80, R44, R34, R80 ;  /* 0x000000222c50723c */ /* 0x000fe20000041850 */
[----:B------:R-:W3:Y:S07]  /*1e20*/  LDSM.16.M88.4 R32, [R88+0x7000] ;  /* 0x007000005820783b */ /* 0x000eee0000000200 */
[C---:B-1----:R-:W-:Y:S08]  /*1e30*/  HMMA.16816.F32.BF16 R24, R76.reuse, R72, R24 ;  /* 0x000000484c18723c */ /* 0x042ff00000041818 */
[C---:B------:R-:W-:Y:S08]  /*1e40*/  HMMA.16816.F32.BF16 R20, R76.reuse, R74, R20 ;  /* 0x0000004a4c14723c */ /* 0x040ff00000041814 */
[----:B--2---:R-:W-:Y:S01]  /*1e50*/  HMMA.16816.F32.BF16 R72, R76, R64, R56 ;  /* 0x000000404c48723c */ /* 0x004fe20000041838 */
[----:B------:R-:W-:Y:S07]  /*1e60*/  LDSM.16.M88.4 R56, [R155+0x2000] ;  /* 0x002000009b38783b */ /* 0x000fee0000000200 */
[----:B------:R-:W-:Y:S08]  /*1e70*/  HMMA.16816.F32.BF16 R52, R44, R84, R52 ;  /* 0x000000542c34723c */ /* 0x000ff00000041834 */
[C---:B------:R-:W-:Y:S08]  /*1e80*/  HMMA.16816.F32.BF16 R16, R76.reuse, R68, R16 ;  /* 0x000000444c10723c */ /* 0x040ff00000041810 */
[C---:B------:R-:W-:Y:S01]  /*1e90*/  HMMA.16816.F32.BF16 R12, R76.reuse, R70, R12 ;  /* 0x000000464c0c723c */ /* 0x040fe2000004180c */
[----:B------:R-:W-:Y:S07]  /*1ea0*/  LDSM.16.M88.4 R68, [R156+0x2000] ;  /* 0x002000009c44783b */ /* 0x000fee0000000200 */
[----:B------:R-:W-:Y:S01]  /*1eb0*/  HMMA.16816.F32.BF16 R80, R76, R66, R80 ;  /* 0x000000424c50723c */ /* 0x000fe20000041850 */
[----:B------:R-:W1:Y:S07]  /*1ec0*/  LDSM.16.M88.4 R64, [R155+0x3000] ;  /* 0x003000009b40783b */ /* 0x000e6e0000000200 */
[----:B------:R-:W-:Y:S01]  /*1ed0*/  HMMA.16816.F32.BF16 R48, R44, R86, R48 ;  /* 0x000000562c30723c */ /* 0x000fe20000041830 */
[----:B------:R-:W2:Y:S04]  /*1ee0*/  LDSM.16.M88.4 R84, [R88+0x7800] ;  /* 0x007800005854783b */ /* 0x000ea80000000200 */
[----:B------:R-:W-:Y:S03]  /*1ef0*/  LDSM.16.M88.4 R44, [R155+0x2800] ;  /* 0x002800009b2c783b */ /* 0x000fe60000000200 */
[----:B---3--:R-:W-:Y:S08]  /*1f00*/  HMMA.16816.F32.BF16 R72, R40, R32, R72 ;  /* 0x000000202848723c */ /* 0x008ff00000041848 */
[----:B------:R-:W-:Y:S08]  /*1f10*/  HMMA.16816.F32.BF16 R52, R76, R60, R52 ;  /* 0x0000003c4c34723c */ /* 0x000ff00000041834 */
[C---:B------:R-:W-:Y:S08]  /*1f20*/  HMMA.16816.F32.BF16 R16, R40.reuse, R8, R16 ;  /* 0x000000082810723c */ /* 0x040ff00000041810 */
[C---:B------:R-:W-:Y:S01]  /*1f30*/  HMMA.16816.F32.BF16 R12, R40.reuse, R10, R12 ;  /* 0x0000000a280c723c */ /* 0x040fe2000004180c */
[----:B------:R-:W-:Y:S07]  /*1f40*/  LDSM.16.M88.4 R8, [R154+0x2000] ;  /* 0x002000009a08783b */ /* 0x000fee0000000200 */
[----:B------:R-:W-:Y:S01]  /*1f50*/  HMMA.16816.F32.BF16 R80, R40, R34, R80 ;  /* 0x000000222850723c */ /* 0x000fe20000041850 */
[----:B------:R-:W3:Y:S07]  /*1f60*/  LDSM.16.M88.4 R32, [R153+0x3000] ;  /* 0x003000009920783b */ /* 0x000eee0000000200 */
[----:B------:R-:W-:Y:S01]  /*1f70*/  HMMA.16816.F32.BF16 R48, R76, R62, R48 ;  /* 0x0000003e4c30723c */ /* 0x000fe20000041830 */
[----:B------:R-:W4:Y:S04]  /*1f80*/  LDSM.16.M88.4 R60, [R155+0x3800] ;  /* 0x003800009b3c783b */ /* 0x000f280000000200 */
[----:B------:R-:W-:Y:S03]  /*1f90*/  LDSM.16.M88.4 R76, [R153+0x2800] ;  /* 0x00280000994c783b */ /* 0x000fe60000000200 */
[C---:B------:R-:W-:Y:S08]  /*1fa0*/  HMMA.16816.F32.BF16 R24, R40.reuse, R36, R24 ;  /* 0x000000242818723c */ /* 0x040ff00000041818 */
[----:B------:R-:W-:Y:S01]  /*1fb0*/  HMMA.16816.F32.BF16 R20, R40, R38, R20 ;  /* 0x000000262814723c */ /* 0x000fe20000041814 */
[----:B------:R-:W5:Y:S07]  /*1fc0*/  LDSM.16.M88.4 R36, [R153+0x2000] ;  /* 0x002000009924783b */ /* 0x000f6e0000000200 */
[----:B-1----:R-:W-:Y:S08]  /*1fd0*/  HMMA.16816.F32.BF16 R72, R68, R64, R72 ;  /* 0x000000404448723c */ /* 0x002ff00000041848 */
[C---:B--2---:R-:W-:Y:S08]  /*1fe0*/  HMMA.16816.F32.BF16 R52, R40.reuse, R84, R52 ;  /* 0x000000542834723c */ /* 0x044ff00000041834 */
[----:B------:R-:W-:Y:S01]  /*1ff0*/  HMMA.16816.F32.BF16 R48, R40, R86, R48 ;  /* 0x000000562830723c */ /* 0x000fe20000041830 */
[----:B------:R-:W1:Y:S07]  /*2000*/  LDSM.16.M88.4 R40, [R153+0x3800] ;  /* 0x003800009928783b */ /* 0x000e6e0000000200 */
[----:B------:R-:W-:Y:S08]  /*2010*/  HMMA.16816.F32.BF16 R24, R68, R56, R24 ;  /* 0x000000384418723c */ /* 0x000ff00000041818 */
[----:B---3--:R-:W-:Y:S07]  /*2020*/  HMMA.16816.F32.BF16 R72, R8, R32, R72 ;  /* 0x000000200848723c */ /* 0x008fee0000041848 */
[----:B------:R-:W-:Y:S01]  /*2030*/  LOP3.LUT R33, R29, 0xffffffe0, RZ, 0xc0, !PT ;  /* 0xffffffe01d217812 */ /* 0x000fe200078ec0ff */
[----:B----4-:R-:W-:Y:S04]  /*2040*/  HMMA.16816.F32.BF16 R52, R68, R60, R52 ;  /* 0x0000003c4434723c */ /* 0x010fe80000041834 */
[----:B------:R-:W-:-:S02]  /*2050*/  IMAD.IADD R2, R6, 0x1, -R33 ;  /* 0x0000000106027824 */ /* 0x000fc400078e0a21 */
[----:B------:R-:W-:Y:S02]  /*2060*/  IMAD.SHL.U32 R6, R6, 0x2, RZ ;  /* 0x0000000206067824 */ /* 0x000fe400078e00ff */
[C---:B------:R-:W-:Y:S08]  /*2070*/  HMMA.16816.F32.BF16 R80, R68.reuse, R66, R80 ;  /* 0x000000424450723c */ /* 0x040ff00000041850 */
[----:B------:R-:W-:Y:S01]  /*2080*/  HMMA.16816.F32.BF16 R20, R68, R58, R20 ;  /* 0x0000003a4414723c */ /* 0x000fe20000041814 */
[----:B------:R-:W-:Y:S07]  /*2090*/  LDSM.16.M88.4 R56, [R144+0x2000] ;  /* 0x002000009038783b */ /* 0x000fee0000000200 */
[----:B-----5:R-:W-:Y:S07]  /*20a0*/  HMMA.16816.F32.BF16 R24, R8, R36, R24 ;  /* 0x000000240818723c */ /* 0x020fee0000041818 */
[----:B------:R-:W-:Y:S01]  /*20b0*/  SHF.R.S32.HI R37, RZ, 0x1f, R2 ;  /* 0x0000001fff257819 */ /* 0x000fe20000011402 */
[----:B------:R-:W-:Y:S03]  /*20c0*/  HMMA.16816.F32.BF16 R16, R68, R44, R16 ;  /* 0x0000002c4410723c */ /* 0x000fe60000041810 */
[----:B------:R-:W-:-:S04]  /*20d0*/  LEA.HI R164, R37, R2, RZ, 0x2 ;  /* 0x0000000225a47211 */ /* 0x000fc800078f10ff */
[----:B------:R-:W-:Y:S01]  /*20e0*/  SHF.R.S32.HI R164, RZ, 0x2, R164 ;  /* 0x00000002ffa47819 */ /* 0x000fe200000114a4 */
[----:B------:R-:W-:Y:S01]  /*20f0*/  HMMA.16816.F32.BF16 R12, R68, R46, R12 ;  /* 0x0000002e440c723c */ /* 0x000fe2000004180c */
[----:B------:R-:W2:Y:S02]  /*2100*/  LDSM.16.M88.4 R44, [R152+0x2000] ;  /* 0x00200000982c783b */ /* 0x000ea40000000200 */
[----:B------:R-:W-:-:S04]  /*2110*/  IADD3 R2, R89, 0x1, R164 ;  /* 0x0000000159027810 */ /* 0x000fc80007ffe0a4 */
[----:B------:R-:W-:Y:S01]  /*2120*/  IADD3 R2, R31, -c[0x0][0x214], R2 ;  /* 0x800085001f027a10 */ /* 0x000fe20007ffe002 */
[----:B------:R-:W-:Y:S08]  /*2130*/  HMMA.16816.F32.BF16 R48, R68, R62, R48 ;  /* 0x0000003e4430723c */ /* 0x000ff00000041830 */
[C---:B-1----:R-:W-:Y:S07]  /*2140*/  HMMA.16816.F32.BF16 R52, R8.reuse, R40, R52 ;  /* 0x000000280834723c */ /* 0x042fee0000041834 */
[----:B------:R-:W-:Y:S01]  /*2150*/  SHF.R.S32.HI R41, RZ, 0x1f, R29 ;  /* 0x0000001fff297819 */ /* 0x000fe2000001141d */
[----:B------:R-:W-:Y:S01]  /*2160*/  HMMA.16816.F32.BF16 R80, R8, R34, R80 ;  /* 0x000000220850723c */ /* 0x000fe20000041850 */
[----:B------:R-:W1:Y:S01]  /*2170*/  LDSM.16.M88.4 R32, [R144+0x2800] ;  /* 0x002800009020783b */ /* 0x000e620000000200 */
[----:B------:R-:W-:Y:S01]  /*2180*/  IMAD.SHL.U32 R29, R28, 0x40, RZ ;  /* 0x000000401c1d7824 */ /* 0x000fe200078e00ff */
[----:B------:R-:W-:-:S02]  /*2190*/  IADD3 R40, R2, c[0x0][0x2e8], RZ ;  /* 0x0000ba0002287a10 */ /* 0x000fc40007ffe0ff */
[----:B------:R-:W-:Y:S02]  /*21a0*/  LEA.HI R171, R41, R30, RZ, 0x2 ;  /* 0x0000001e29ab7211 */ /* 0x000fe400078f10ff */
[----:B------:R-:W-:Y:S01]  /*21b0*/  LOP3.LUT R41, R29, 0x6, R6, 0xf8, !PT ;  /* 0x000000061d297812 */ /* 0x000fe200078ef806 */
[C---:B------:R-:W-:Y:S01]  /*21c0*/  HMMA.16816.F32.BF16 R20, R8.reuse, R38, R20 ;  /* 0x000000260814723c */ /* 0x040fe20000041814 */
[----:B------:R-:W3:Y:S01]  /*21d0*/  LDSM.16.M88.4 R36, [R144+0x3000] ;  /* 0x003000009024783b */ /* 0x000ee20000000200 */
[C---:B------:R-:W-:Y:S02]  /*21e0*/  IADD3 R2, R40.reuse, 0x8, RZ ;  /* 0x0000000828027810 */ /* 0x040fe40007ffe0ff */
[-C--:B------:R-:W-:Y:S02]  /*21f0*/  IMNMX R40, R40, R31.reuse, PT ;  /* 0x0000001f28287217 */ /* 0x080fe40003800200 */
[----:B------:R-:W-:Y:S02]  /*2200*/  IMNMX R2, R2, R31, PT ;  /* 0x0000001f02027217 */ /* 0x000fe40003800200 */
[----:B------:R-:W-:Y:S01]  /*2210*/  HMMA.16816.F32.BF16 R16, R8, R76, R16 ;  /* 0x0000004c0810723c */ /* 0x000fe20000041810 */
[----:B------:R-:W-:-:S02]  /*2220*/  LOP3.LUT R171, R171, 0xfffffffc, RZ, 0xc0, !PT ;  /* 0xfffffffcabab7812 */ /* 0x000fc400078ec0ff */
[----:B------:R-:W-:-:S03]  /*2230*/  IADD3 R31, R41, -0x38, RZ ;  /* 0xffffffc8291f7810 */ /* 0x000fc60007ffe0ff */
[----:B------:R-:W-:Y:S01]  /*2240*/  IMAD.IADD R171, R30, 0x1, -R171 ;  /* 0x000000011eab7824 */ /* 0x000fe200078e0aab */
[C---:B------:R-:W-:Y:S01]  /*2250*/  ISETP.GE.AND P2, PT, R31.reuse, R40, PT ;  /* 0x000000281f00720c */ /* 0x040fe20003f46270 */
[----:B------:R-:W-:Y:S01]  /*2260*/  HMMA.16816.F32.BF16 R12, R8, R78, R12 ;  /* 0x0000004e080c723c */ /* 0x000fe2000004180c */
[----:B------:R-:W-:Y:S02]  /*2270*/  ISETP.GE.AND P0, PT, R31, R2, PT ;  /* 0x000000021f00720c */ /* 0x000fe40003f06270 */
[----:B------:R-:W-:-:S05]  /*2280*/  IADD3 R31, R41, -0x30, RZ ;  /* 0xffffffd0291f7810 */ /* 0x000fca0007ffe0ff */
[----:B------:R-:W-:Y:S07]  /*2290*/  HMMA.16816.F32.BF16 R48, R8, R42, R48 ;  /* 0x0000002a0830723c */ /* 0x000fee0000041830 */
[C---:B------:R-:W-:Y:S01]  /*22a0*/  IADD3 R9, R41.reuse, -0x40, RZ ;  /* 0xffffffc029097810 */ /* 0x040fe20007ffe0ff */
[----:B--2---:R-:W-:Y:S01]  /*22b0*/  HMMA.16816.F32.BF16 R24, R44, R56, R24 ;  /* 0x000000382c18723c */ /* 0x004fe20000041818 */
[----:B------:R-:W-:Y:S02]  /*22c0*/  IADD3 R11, R41, -0x3f, RZ ;  /* 0xffffffc1290b7810 */ /* 0x000fe40007ffe0ff */
[----:B------:R-:W-:-:S02]  /*22d0*/  ISETP.GE.AND P5, PT, R9, R40, PT ;  /* 0x000000280900720c */ /* 0x000fc40003fa6270 */
[----:B------:R-:W-:Y:S02]  /*22e0*/  ISETP.GE.AND P1, PT, R9, R2, PT ;  /* 0x000000020900720c */ /* 0x000fe40003f26270 */
[C---:B------:R-:W-:Y:S01]  /*22f0*/  ISETP.GE.AND P4, PT, R11.reuse, R40, PT ;  /* 0x000000280b00720c */ /* 0x040fe20003f86270 */
[----:B------:R-:W-:Y:S01]  /*2300*/  HMMA.16816.F32.BF16 R20, R44, R58, R20 ;  /* 0x0000003a2c14723c */ /* 0x000fe20000041814 */
[----:B------:R-:W-:Y:S02]  /*2310*/  ISETP.GE.AND P3, PT, R11, R2, PT ;  /* 0x000000020b00720c */ /* 0x000fe40003f66270 */
[----:B------:R-:W2:Y:S01]  /*2320*/  LDSM.16.M88.4 R8, [R144+0x3800] ;  /* 0x003800009008783b */ /* 0x000ea20000000200 */
[----:B------:R-:W-:-:S04]  /*2330*/  DEPBAR.LE SB0, 0x0 ;  /* 0x000080000000791a */ /* 0x000fc80000000000 */
[C---:B-1----:R-:W-:Y:S07]  /*2340*/  HMMA.16816.F32.BF16 R16, R44.reuse, R32, R16 ;  /* 0x000000202c10723c */ /* 0x042fee0000041810 */
[----:B------:R-:W-:Y:S01]  /*2350*/  IADD3 R33, R41, -0x37, RZ ;  /* 0xffffffc929217810 */ /* 0x000fe20007ffe0ff */
[----:B---3--:R-:W-:Y:S01]  /*2360*/  HMMA.16816.F32.BF16 R72, R44, R36, R72 ;  /* 0x000000242c48723c */ /* 0x008fe20000041848 */
[----:B------:R-:W-:Y:S02]  /*2370*/  FSEL R32, R24, -INF , !P5 ;  /* 0xff80000018207808 */ /* 0x000fe40006800000 */
[----:B------:R-:W-:-:S02]  /*2380*/  FSEL R30, R26, -INF , !P1 ;  /* 0xff8000001a1e7808 */ /* 0x000fc40004800000 */
[C---:B------:R-:W-:Y:S01]  /*2390*/  ISETP.GE.AND P5, PT, R33.reuse, R40, PT ;  /* 0x000000282100720c */ /* 0x040fe20003fa6270 */
[----:B------:R-:W-:Y:S01]  /*23a0*/  BAR.SYNC.DEFER_BLOCKING 0x0 ;  /* 0x0000000000007b1d */ /* 0x000fe20000010000 */
[----:B------:R-:W-:Y:S01]  /*23b0*/  ISETP.GE.AND P1, PT, R33, R2, PT ;  /* 0x000000022100720c */ /* 0x000fe20003f26270 */
[C---:B------:R-:W-:Y:S01]  /*23c0*/  HMMA.16816.F32.BF16 R12, R44.reuse, R34, R12 ;  /* 0x000000222c0c723c */ /* 0x040fe2000004180c */
[----:B------:R-:W-:Y:S02]  /*23d0*/  FSEL R26, R25, -INF , !P4 ;  /* 0xff800000191a7808 */ /* 0x000fe40006000000 */
[----:B------:R-:W-:Y:S02]  /*23e0*/  FSEL R33, R27, -INF , !P3 ;  /* 0xff8000001b217808 */ /* 0x000fe40005800000 */
[C---:B------:R-:W-:Y:S02]  /*23f0*/  IADD3 R25, R41.reuse, -0x2f, RZ ;  /* 0xffffffd129197810 */ /* 0x040fe40007ffe0ff */
[----:B------:R-:W-:Y:S01]  /*2400*/  IADD3 R27, R41, -0x28, RZ ;  /* 0xffffffd8291b7810 */ /* 0x000fe20007ffe0ff */
[----:B------:R-:W-:Y:S01]  /*2410*/  HMMA.16816.F32.BF16 R80, R44, R38, R80 ;  /* 0x000000262c50723c */ /* 0x000fe20000041850 */
[----:B------:R-:W-:-:S02]  /*2420*/  ISETP.GE.AND P4, PT, R31, R40, PT ;  /* 0x000000281f00720c */ /* 0x000fc40003f86270 */
[-C--:B------:R-:W-:Y:S02]  /*2430*/  ISETP.GE.AND P3, PT, R31, R2.reuse, PT ;  /* 0x000000021f00720c */ /* 0x080fe40003f66270 */
[----:B------:R-:W-:Y:S02]  /*2440*/  FSEL R31, R22, -INF , !P0 ;  /* 0xff800000161f7808 */ /* 0x000fe40004000000 */
[----:B------:R-:W-:Y:S02]  /*2450*/  FSEL R22, R21, -INF , !P5 ;  /* 0xff80000015167808 */ /* 0x000fe40006800000 */
[----:B------:R-:W-:Y:S01]  /*2460*/  FSEL R23, R23, -INF , !P1 ;  /* 0xff80000017177808 */ /* 0x000fe20004800000 */
[----:B--2---:R-:W-:Y:S01]  /*2470*/  HMMA.16816.F32.BF16 R52, R44, R8, R52 ;  /* 0x000000082c34723c */ /* 0x004fe20000041834 */
[----:B------:R-:W-:Y:S02]  /*2480*/  FSEL R20, R20, -INF , !P2 ;  /* 0xff80000014147808 */ /* 0x000fe40005000000 */
[----:B------:R-:W-:-:S02]  /*2490*/  ISETP.GE.AND P0, PT, R25, R2, PT ;  /* 0x000000021900720c */ /* 0x000fc40003f06270 */
[C---:B------:R-:W-:Y:S02]  /*24a0*/  ISETP.GE.AND P5, PT, R27.reuse, R40, PT ;  /* 0x000000281b00720c */ /* 0x040fe40003fa6270 */
[----:B------:R-:W-:Y:S01]  /*24b0*/  ISETP.GE.AND P1, PT, R27, R2, PT ;  /* 0x000000021b00720c */ /* 0x000fe20003f26270 */
[----:B------:R-:W-:Y:S01]  /*24c0*/  HMMA.16816.F32.BF16 R48, R44, R10, R48 ;  /* 0x0000000a2c30723c */ /* 0x000fe20000041830 */
[----:B------:R-:W-:Y:S02]  /*24d0*/  ISETP.GE.AND P2, PT, R25, R40, PT ;  /* 0x000000281900720c */ /* 0x000fe40003f46270 */
[C---:B------:R-:W-:Y:S02]  /*24e0*/  IADD3 R27, R41.reuse, -0x20, RZ ;  /* 0xffffffe0291b7810 */ /* 0x040fe40007ffe0ff */
[----:B------:R-:W-:Y:S02]  /*24f0*/  IADD3 R25, R41, -0x27, RZ ;  /* 0xffffffd929197810 */ /* 0x000fe40007ffe0ff */
[----:B------:R-:W-:-:S02]  /*2500*/  FSEL R19, R19, -INF , !P0 ;  /* 0xff80000013137808 */ /* 0x000fc40004000000 */
[----:B------:R-:W-:Y:S02]  /*2510*/  FSEL R16, R16, -INF , !P4 ;  /* 0xff80000010107808 */ /* 0x000fe40006000000 */
[-C--:B------:R-:W-:Y:S02]  /*2520*/  ISETP.GE.AND P0, PT, R27, R40.reuse, PT ;  /* 0x000000281b00720c */ /* 0x080fe40003f06270 */
[----:B------:R-:W-:Y:S02]  /*2530*/  ISETP.GE.AND P4, PT, R25, R40, PT ;  /* 0x000000281900720c */ /* 0x000fe40003f86270 */
[----:B------:R-:W-:Y:S02]  /*2540*/  IADD3 R9, R41, -0x17, RZ ;  /* 0xffffffe929097810 */ /* 0x000fe40007ffe0ff */
[----:B------:R-:W-:Y:S02]  /*2550*/  FSEL R21, R18, -INF , !P3 ;  /* 0xff80000012157808 */ /* 0x000fe40005800000 */
[----:B------:R-:W-:-:S02]  /*2560*/  FSEL R6, R17, -INF , !P2 ;  /* 0xff80000011067808 */ /* 0x000fc40005000000 */
[-C--:B------:R-:W-:Y:S02]  /*2570*/  ISETP.GE.AND P3, PT, R25, R2.reuse, PT ;  /* 0x000000021900720c */ /* 0x080fe40003f66270 */
[----:B------:R-:W-:Y:S02]  /*2580*/  ISETP.GE.AND P2, PT, R27, R2, PT ;  /* 0x000000021b00720c */ /* 0x000fe40003f46270 */
[----:B------:R-:W-:Y:S02]  /*2590*/  FSEL R108, R72, -INF , !P0 ;  /* 0xff800000486c7808 */ /* 0x000fe40004000000 */
[----:B------:R-:W-:Y:S02]  /*25a0*/  IADD3 R25, R41, -0x1f, RZ ;  /* 0xffffffe129197810 */ /* 0x000fe40007ffe0ff */
[----:B------:R-:W-:Y:S02]  /*25b0*/  FSEL R8, R13, -INF , !P4 ;  /* 0xff8000000d087808 */ /* 0x000fe40006000000 */
[----:B------:R-:W-:-:S02]  /*25c0*/  ISETP.GE.AND P0, PT, R9, R40, PT ;  /* 0x000000280900720c */ /* 0x000fc40003f06270 */
[----:B------:R-:W-:Y:S02]  /*25d0*/  IADD3 R13, R41, -0x10, RZ ;  /* 0xfffffff0290d7810 */ /* 0x000fe40007ffe0ff */
[----:B------:R-:W-:Y:S02]  /*25e0*/  FSEL R12, R12, -INF , !P5 ;  /* 0xff8000000c0c7808 */ /* 0x000fe40006800000 */
[----:B------:R-:W-:Y:S02]  /*25f0*/  FSEL R17, R14, -INF , !P1 ;  /* 0xff8000000e117808 */ /* 0x000fe40004800000 */
[----:B------:R-:W-:Y:S02]  /*2600*/  FSEL R113, R74, -INF , !P2 ;  /* 0xff8000004a717808 */ /* 0x000fe40005000000 */
[C---:B------:R-:W-:Y:S02]  /*2610*/  ISETP.GE.AND P5, PT, R25.reuse, R40, PT ;  /* 0x000000281900720c */ /* 0x040fe40003fa6270 */
[----:B------:R-:W-:-:S02]  /*2620*/  ISETP.GE.AND P1, PT, R25, R2, PT ;  /* 0x000000021900720c */ /* 0x000fc40003f26270 */
[-C--:B------:R-:W-:Y:S02]  /*2630*/  ISETP.GE.AND P2, PT, R9, R2.reuse, PT ;  /* 0x000000020900720c */ /* 0x080fe40003f46270 */
[----:B------:R-:W-:Y:S02]  /*2640*/  FSEL R112, R81, -INF , !P0 ;  /* 0xff80000051707808 */ /* 0x000fe40004000000 */
[C---:B------:R-:W-:Y:S02]  /*2650*/  IADD3 R25, R41.reuse, -0x18, RZ ;  /* 0xffffffe829197810 */ /* 0x040fe40007ffe0ff */
[C---:B------:R-:W-:Y:S02]  /*2660*/  IADD3 R11, R41.reuse, -0xf, RZ ;  /* 0xfffffff1290b7810 */ /* 0x040fe40007ffe0ff */
[----:B------:R-:W-:Y:S02]  /*2670*/  IADD3 R9, R41, -0x8, RZ ;  /* 0xfffffff829097810 */ /* 0x000fe40007ffe0ff */
[----:B------:R-:W-:-:S02]  /*2680*/  ISETP.GE.AND P0, PT, R13, R2, PT ;  /* 0x000000020d00720c */ /* 0x000fc40003f06270 */
[----:B------:R-:W-:Y:S02]  /*2690*/  IADD3 R41, R41, -0x7, RZ ;  /* 0xfffffff929297810 */ /* 0x000fe40007ffe0ff */
[----:B------:R-:W-:Y:S02]  /*26a0*/  FSEL R117, R54, -INF , !P0 ;  /* 0xff80000036757808 */ /* 0x000fe40004000000 */
[----:B------:R-:W-:Y:S02]  /*26b0*/  ISETP.GE.AND P0, PT, R41, R2, PT ;  /* 0x000000022900720c */ /* 0x000fe40003f06270 */
[----:B------:R-:W-:Y:S02]  /*26c0*/  FSEL R15, R15, -INF , !P3 ;  /* 0xff8000000f0f7808 */ /* 0x000fe40005800000 */
[----:B------:R-:W-:Y:S02]  /*26d0*/  FSEL R24, R51, -INF , !P0 ;  /* 0xff80000033187808 */ /* 0x000fe40004000000 */
[----:B------:R-:W-:-:S02]  /*26e0*/  ISETP.GE.AND P0, PT, R28, 0x2, PT ;  /* 0x000000021c00780c */ /* 0x000fc40003f06270 */
[----:B------:R-:W-:Y:S02]  /*26f0*/  FSEL R123, R75, -INF , !P1 ;  /* 0xff8000004b7b7808 */ /* 0x000fe40004800000 */
[C---:B------:R-:W-:Y:S02]  /*2700*/  ISETP.GE.AND P4, PT, R25.reuse, R40, PT ;  /* 0x000000281900720c */ /* 0x040fe40003f86270 */
[----:B------:R-:W-:Y:S02]  /*2710*/  ISETP.GE.AND P3, PT, R25, R2, PT ;  /* 0x000000021900720c */ /* 0x000fe40003f66270 */
[----:B------:R-:W-:Y:S02]  /*2720*/  ISETP.GE.AND P1, PT, R13, R40, PT ;  /* 0x000000280d00720c */ /* 0x000fe40003f26270 */
[----:B------:R-:W-:Y:S02]  /*2730*/  FSEL R114, R73, -INF , !P5 ;  /* 0xff80000049727808 */ /* 0x000fe40006800000 */
[----:B------:R-:W-:-:S02]  /*2740*/  FSEL R110, R80, -INF , !P4 ;  /* 0xff800000506e7808 */ /* 0x000fc40006000000 */
[----:B------:R-:W-:Y:S02]  /*2750*/  FSEL R121, R82, -INF , !P3 ;  /* 0xff80000052797808 */ /* 0x000fe40005800000 */
[----:B------:R-:W-:Y:S02]  /*2760*/  FSEL R115, R83, -INF , !P2 ;  /* 0xff80000053737808 */ /* 0x000fe40005000000 */
[----:B------:R-:W-:Y:S02]  /*2770*/  FSEL R122, R52, -INF , !P1 ;  /* 0xff800000347a7808 */ /* 0x000fe40004800000 */
[-C--:B------:R-:W-:Y:S02]  /*2780*/  ISETP.GE.AND P5, PT, R11, R40.reuse, PT ;  /* 0x000000280b00720c */ /* 0x080fe40003fa6270 */
[-C--:B------:R-:W-:Y:S02]  /*2790*/  ISETP.GE.AND P4, PT, R9, R40.reuse, PT ;  /* 0x000000280900720c */ /* 0x080fe40003f86270 */
[----:B------:R-:W-:-:S02]  /*27a0*/  ISETP.GE.AND P3, PT, R41, R40, PT ;  /* 0x000000282900720c */ /* 0x000fc40003f66270 */
[-C--:B------:R-:W-:Y:S02]  /*27b0*/  ISETP.GE.AND P2, PT, R11, R2.reuse, PT ;  /* 0x000000020b00720c */ /* 0x080fe40003f46270 */
[----:B------:R-:W-:Y:S02]  /*27c0*/  ISETP.GE.AND P1, PT, R9, R2, PT ;  /* 0x000000020900720c */ /* 0x000fe40003f26270 */
[----:B------:R-:W-:Y:S02]  /*27d0*/  LOP3.LUT R2, R4, R7, RZ, 0xfc, !PT ;  /* 0x0000000704027212 */ /* 0x000fe400078efcff */
[----:B------:R-:W-:Y:S02]  /*27e0*/  FSEL R120, R53, -INF , !P5 ;  /* 0xff80000035787808 */ /* 0x000fe40006800000 */
[----:B------:R-:W-:Y:S02]  /*27f0*/  FSEL R27, R55, -INF , !P2 ;  /* 0xff800000371b7808 */ /* 0x000fe40005000000 */
[----:B------:R-:W-:-:S02]  /*2800*/  FSEL R118, R48, -INF , !P4 ;  /* 0xff80000030767808 */ /* 0x000fc40006000000 */
[----:B------:R-:W-:Y:S02]  /*2810*/  FSEL R116, R49, -INF , !P3 ;  /* 0xff80000031747808 */ /* 0x000fe40005800000 */
[----:B------:R-:W-:Y:S01]  /*2820*/  FSEL R25, R50, -INF , !P1 ;  /* 0xff80000032197808 */ /* 0x000fe20004800000 */
[----:B------:R-:W-:Y:S05]  /*2830*/  @!P0 BRA `(.L_x_6510) ;  /* 0x0000053000008947 */ /* 0x000fea0003800000 */
[----:B------:R-:W-:Y:S05]  /*2840*/  @P6 BRA `(.L_x_6511) ;  /* 0x000003a000006947 */ /* 0x000fea0003800000 */
[----:B------:R-:W1:Y:S01]  /*2850*/  I2F.RP R11, R3 ;  /* 0x00000003000b7306 */ /* 0x000e620000209400 */
[C---:B------:R-:W-:Y:S02]  /*2860*/  IADD3 R4, R29.reuse, -0x40, RZ ;  /* 0xffffffc01d047810 */ /* 0x040fe40007ffe0ff */
        /* <DEDUP_REMOVED lines=56> */
.L_x_6511:
[----:B------:R-:W-:-:S04]  /*2bf0*/  ULEA UR6, -UR6, URZ, 0x6 ;  /* 0x0000003f06067291 */ /* 0x000fc8000f8e313f */
[----:B------:R-:W-:Y:S02]  /*2c00*/  USHF.R.S32.HI UR4, URZ, 0x1f, UR6 ;  /* 0x0000001f3f047899 */ /* 0x000fe40008011406 */
[----:B------:R-:W-:-:S04]  /*2c10*/  MOV R3, UR6 ;  /* 0x0000000600037c02 */ /* 0x000fc80008000f00 */
[----:B------:R-:W-:Y:S02]  /*2c20*/  MOV R4, UR4 ;  /* 0x0000000400047c02 */ /* 0x000fe40008000f00 */
.L_x_6512:
        /* <DEDUP_REMOVED lines=19> */
[----:B------:R-:W0:Y:S02]  /*2d60*/  LDGDEPBAR ;  /* 0x00000000000079af */ /* 0x000e240000000000 */
.L_x_6510:
        /* <DEDUP_REMOVED lines=28> */
[----:B-1----:R-:W-:Y:S02]  /*2f30*/  FMNMX.FTZ R10, R116, R3, !PT ;  /* 0x00000003740a7209 */ /* 0x002fe40007810000 */
[----:B------:R-:W-:Y:S02]  /*2f40*/  FMNMX.FTZ R9, R24, R9, !PT ;  /* 0x0000000918097209 */ /* 0x000fe40007810000 */
[----:B------:R-:W-:Y:S01]  /*2f50*/  SHF.L.U32 R151, R2, 0x1, RZ ;  /* 0x0000000102977819 */ /* 0x000fe200000006ff */
[----:B------:R-:W1:Y:S03]  /*2f60*/  SHFL.BFLY PT, R7, R10, 0x2, 0x1f ;  /* 0x0c401f000a077f89 */ /* 0x000e6600000e0000 */
[-C--:B------:R-:W-:Y:S01]  /*2f70*/  IADD3 R150, R0, R151.reuse, RZ ;  /* 0x0000009700967210 */ /* 0x080fe20007ffe0ff */
[----:B------:R-:W2:Y:S01]  /*2f80*/  SHFL.BFLY PT, R4, R9, 0x2, 0x1f ;  /* 0x0c401f0009047f89 */ /* 0x000ea200000e0000 */
[----:B------:R-:W-:-:S02]  /*2f90*/  IADD3 R149, R5, R151, RZ ;  /* 0x0000009705957210 */ /* 0x000fc40007ffe0ff */
        /* <DEDUP_REMOVED lines=11> */
[----:B------:R-:W4:Y:S01]  /*3050*/  LDSM.16.MT88.4 R80, [R149+0xa000] ;  /* 0x00a000009550783b */ /* 0x000f220000004200 */
[----:B-1----:R-:W-:-:S04]  /*3060*/  FMNMX.FTZ R100, R7, R100, !PT ;  /* 0x0000006407647209 */ /* 0x002fc80007810000 */
[C---:B------:R-:W-:Y:S01]  /*3070*/  FSETP.NEU.FTZ.AND P1, PT, R100.reuse, -INF , PT ;  /* 0xff8000006400780b */ /* 0x040fe20003f3d000 */
[----:B------:R-:W-:Y:S01]  /*3080*/  FMUL.FTZ R119, R100, c[0x0][0x23c] ;  /* 0x00008f0064777a20 */ /* 0x000fe20000410000 */
[----:B--2---:R-:W-:-:S04]  /*3090*/  FMNMX.FTZ R3, R4, R3, !PT ;  /* 0x0000000304037209 */ /* 0x004fc80007810000 */
        /* <DEDUP_REMOVED lines=14> */
[----:B------:R-:W-:Y:S02]  /*3180*/  FFMA.FTZ R35, R23, c[0x0][0x23c], -R26 ;  /* 0x00008f0017237a23 */ /* 0x000fe4000001081a */
[--C-:B------:R-:W-:Y:S02]  /*3190*/  FFMA.FTZ R30, R6, c[0x0][0x23c], -R119.reuse ;  /* 0x00008f00061e7a23 */ /* 0x100fe40000010877 */
[----:B------:R-:W2:Y:S01]  /*31a0*/  LDSM.16.MT88.4 R4, [R148+0xa000] ;  /* 0x00a000009404783b */ /* 0x000ea20000004200 */
[----:B------:R-:W-:-:S02]  /*31b0*/  FFMA.FTZ R31, R12, c[0x0][0x23c], -R119 ;  /* 0x00008f000c1f7a23 */ /* 0x000fc40000010877 */
[----:B------:R-:W-:Y:S01]  /*31c0*/  MUFU.EX2 R103, R103 ;  /* 0x0000006700677308 */ /* 0x000fe20000000800 */
[----:B------:R-:W-:Y:S02]  /*31d0*/  FFMA.FTZ R2, R8, c[0x0][0x23c], -R119 ;  /* 0x00008f0008027a23 */ /* 0x000fe40000010877 */
[--C-:B------:R-:W-:Y:S01]  /*31e0*/  FFMA.FTZ R29, R19, c[0x0][0x23c], -R26.reuse ;  /* 0x00008f00131d7a23 */ /* 0x100fe2000001081a */
[----:B------:R-:W-:Y:S01]  /*31f0*/  LDSM.16.MT88.4 R8, [R148+0x8800] ;  /* 0x008800009408783b */ /* 0x000fe20000004200 */
[--C-:B------:R-:W-:Y:S02]  /*3200*/  FFMA.FTZ R33, R17, c[0x0][0x23c], -R26.reuse ;  /* 0x00008f0011217a23 */ /* 0x100fe4000001081a */
[--C-:B------:R-:W-:Y:S01]  /*3210*/  FFMA.FTZ R0, R15, c[0x0][0x23c], -R26.reuse ;  /* 0x00008f000f007a23 */ /* 0x100fe2000001081a */
[----:B------:R-:W5:Y:S01]  /*3220*/  MUFU.EX2 R32, R32 ;  /* 0x0000002000207308 */ /* 0x000f620000000800 */
[----:B------:R-:W2:Y:S01]  /*3230*/  LDSM.16.MT88.4 R16, [R150+0x8800] ;  /* 0x008800009610783b */ /* 0x000ea20000004200 */
[----:B-1----:R-:W-:Y:S01]  /*3240*/  F2FP.BF16.PACK_AB R84, R102, R105 ;  /* 0x000000696654723e */ /* 0x002fe200000010ff */
[----:B------:R-:W-:-:S02]  /*3250*/  FFMA.FTZ R34, R21, c[0x0][0x23c], -R26 ;  /* 0x00008f0015227a23 */ /* 0x000fc4000001081a */
[----:B------:R-:W1:Y:S01]  /*3260*/  LDSM.16.MT88.4 R12, [R149+0x8800] ;  /* 0x00880000950c783b */ /* 0x000e620000004200 */
[--C-:B------:R-:W-:Y:S02]  /*3270*/  FFMA.FTZ R111, R112, c[0x0][0x23c], -R119.reuse ;  /* 0x00008f00706f7a23 */ /* 0x100fe40000010877 */
[----:B------:R-:W-:Y:S01]  /*3280*/  MUFU.EX2 R107, R107 ;  /* 0x0000006b006b7308 */ /* 0x000fe20000000800 */
[----:B------:R-:W1:Y:S01]  /*3290*/  LDSM.16.MT88.4 R20, [R151+0x8800] ;  /* 0x008800009714783b */ /* 0x000e620000004200 */
[--C-:B------:R-:W-:Y:S02]  /*32a0*/  FFMA.FTZ R109, R114, c[0x0][0x23c], -R119.reuse ;  /* 0x00008f00726d7a23 */ /* 0x100fe40000010877 */
[----:B------:R-:W-:Y:S02]  /*32b0*/  FFMA.FTZ R112, R113, c[0x0][0x23c], -R26 ;  /* 0x00008f0071707a23 */ /* 0x000fe4000001081a */
[--C-:B------:R-:W-:Y:S02]  /*32c0*/  FFMA.FTZ R108, R108, c[0x0][0x23c], -R119.reuse ;  /* 0x00008f006c6c7a23 */ /* 0x100fe40000010877 */
        /* <DEDUP_REMOVED lines=10> */
[----:B------:R-:W5:Y:S01]  /*3370*/  MUFU.EX2 R35, R35 ;  /* 0x0000002300237308 */ /* 0x000f620000000800 */
[----:B---3--:R-:W-:Y:S01]  /*3380*/  F2FP.BF16.PACK_AB R85, R106, R107 ;  /* 0x0000006b6a55723e */ /* 0x008fe200000010ff */
[----:B------:R-:W-:-:S02]  /*3390*/  FFMA.FTZ R118, R118, c[0x0][0x23c], -R119 ;  /* 0x00008f0076767a23 */ /* 0x000fc40000010877 */
[--C-:B------:R-:W-:Y:S02]  /*33a0*/  FFMA.FTZ R116, R117, c[0x0][0x23c], -R26.reuse ;  /* 0x00008f0075747a23 */ /* 0x100fe4000001081a */
[--C-:B------:R-:W-:Y:S02]  /*33b0*/  FFMA.FTZ R117, R27, c[0x0][0x23c], -R26.reuse ;  /* 0x00008f001b757a23 */ /* 0x100fe4000001081a */
[----:B------:R-:W-:Y:S01]  /*33c0*/  MUFU.EX2 R101, R101 ;  /* 0x0000006500657308 */ /* 0x000fe20000000800 */
[--C-:B------:R-:W-:Y:S02]  /*33d0*/  FFMA.FTZ R119, R25, c[0x0][0x23c], -R26.reuse ;  /* 0x00008f0019777a23 */ /* 0x100fe4000001081a */
[----:B------:R-:W-:Y:S02]  /*33e0*/  FFMA.FTZ R122, R24, c[0x0][0x23c], -R26 ;  /* 0x00008f00187a7a23 */ /* 0x000fe4000001081a */
[----:B------:R-:W-:Y:S01]  /*33f0*/  FADD.FTZ R102, R105, R102 ;  /* 0x0000006669667221 */ /* 0x000fe20000010000 */
[----:B------:R-:W-:Y:S01]  /*3400*/  LDSM.16.MT88.4 R24, [R149+0x9800] ;  /* 0x009800009518783b */ /* 0x000fe20000004200 */
[----:B------:R-:W-:Y:S01]  /*3410*/  FADD.FTZ R107, R107, R106 ;  /* 0x0000006a6b6b7221 */ /* 0x000fe20000010000 */
[----:B-----5:R-:W-:Y:S01]  /*3420*/  F2FP.BF16.PACK_AB R87, R35, R104 ;  /* 0x000000682357723e */ /* 0x020fe200000010ff */
[----:B------:R-:W3:Y:S01]  /*3430*/  MUFU.EX2 R30, R30 ;  /* 0x0000001e001e7308 */ /* 0x000ee20000000800 */
[----:B------:R-:W-:-:S02]  /*3440*/  FADD.FTZ R103, R103, R102 ;  /* 0x0000006667677221 */ /* 0x000fc40000010000 */
[----:B------:R-:W-:Y:S02]  /*3450*/  FADD.FTZ R104, R104, R107 ;  /* 0x0000006b68687221 */ /* 0x000fe40000010000 */
        /* <DEDUP_REMOVED lines=20> */
[C---:B----4-:R-:W-:Y:S02]  /*35a0*/  HMMA.16816.F32.BF16 R76, R84.reuse, R80, RZ ;  /* 0x00000050544c723c */ /* 0x050fe400000418ff */
        /* <DEDUP_REMOVED lines=32> */
[----:B------:R-:W3:Y:S06]  /*37b0*/  MUFU.EX2 R117, R117 ;  /* 0x0000007500757308 */ /* 0x000eec0000000800 */
[C---:B------:R-:W-:Y:S01]  /*37c0*/  HMMA.16816.F32.BF16 R52, R4.reuse, R14, R52 ;  /* 0x0000000e0434723c */ /* 0x040fe20000041834 */
[----:B------:R-:W5:Y:S01]  /*37d0*/  LDSM.16.MT88.4 R12, [R149+0xa800] ;  /* 0x00a80000950c783b */ /* 0x000f620000004200 */
[----:B------:R-:W-:Y:S06]  /*37e0*/  MUFU.EX2 R119, R119 ;  /* 0x0000007700777308 */ /* 0x000fec0000000800 */
[C---:B------:R-:W-:Y:S02]  /*37f0*/  HMMA.16816.F32.BF16 R56, R4.reuse, R8, R56 ;  /* 0x000000080438723c */ /* 0x040fe40000041838 */
[----:B------:R-:W1:Y:S06]  /*3800*/  MUFU.EX2 R122, R122 ;  /* 0x0000007a007a7308 */ /* 0x000e6c0000000800 */
        /* <DEDUP_REMOVED lines=32> */
[C---:B-----5:R-:W-:Y:S08]  /*3a10*/  HMMA.16816.F32.BF16 R48, R4.reuse, R12, R48 ;  /* 0x0000000c0430723c */ /* 0x060ff00000041830 */
        /* <DEDUP_REMOVED lines=42> */
[C---:B------:R-:W-:Y:S08]  /*3cc0*/  HMMA.16816.F32.BF16 R52, R4.reuse, R26, R52 ;  /* 0x0000001a0434723c */ /* 0x040ff00000041834 */
[C---:B---3--:R-:W-:Y:S08]  /*3cd0*/  HMMA.16816.F32.BF16 R56, R4.reuse, R20, R56 ;  /* 0x000000140438723c */ /* 0x048ff00000041838 */
[C---:B------:R-:W-:Y:S08]  /*3ce0*/  HMMA.16816.F32.BF16 R60, R4.reuse, R22, R60 ;  /* 0x00000016043c723c */ /* 0x040ff0000004183c */
[C---:B-1----:R-:W-:Y:S08]  /*3cf0*/  HMMA.16816.F32.BF16 R72, R4.reuse, R16, R72 ;  /* 0x000000100448723c */ /* 0x042ff00000041848 */
[C---:B------:R-:W-:Y:S08]  /*3d00*/  HMMA.16816.F32.BF16 R92, R4.reuse, R18, R92 ;  /* 0x00000012045c723c */ /* 0x040ff0000004185c */
[C---:B----4-:R-:W-:Y:S08]  /*3d10*/  HMMA.16816.F32.BF16 R76, R4.reuse, R12, R76 ;  /* 0x0000000c044c723c */ /* 0x050ff0000004184c */
        /* <DEDUP_REMOVED lines=12> */
.L_x_6517:
        /* <DEDUP_REMOVED lines=64> */
.L_x_6514:
        /* <DEDUP_REMOVED lines=21> */
[----:B------:R-:W-:Y:S04]  /*4330*/  LDSM.16.M88.4 R104, [R158] ;  /* 0x000000009e68783b */ /* 0x000fe80000000200 */
[----:B------:R-:W2:Y:S04]  /*4340*/  LDSM.16.M88.4 R108, [R157] ;  /* 0x000000009d6c783b */ /* 0x000ea80000000200 */
[----:B------:R-:W3:Y:S04]  /*4350*/  LDSM.16.M88.4 R112, [R157+0x800] ;  /* 0x000800009d70783b */ /* 0x000ee80000000200 */
[----:B------:R-:W4:Y:S04]  /*4360*/  LDSM.16.M88.4 R116, [R157+0x1000] ;  /* 0x001000009d74783b */ /* 0x000f280000000200 */
[----:B------:R-:W0:Y:S04]  /*4370*/  LDGDEPBAR ;  /* 0x00000000000079af */ /* 0x000e280000000000 */
[----:B------:R-:W5:Y:S04]  /*4380*/  LDSM.16.M88.4 R120, [R157+0x1800] ;  /* 0x001800009d78783b */ /* 0x000f680000000200 */
[----:B------:R-:W-:Y:S04]  /*4390*/  LDSM.16.M88.4 R124, [R156] ;  /* 0x000000009c7c783b */ /* 0x000fe80000000200 */
[----:B------:R-:W1:Y:S04]  /*43a0*/  LDSM.16.M88.4 R128, [R155] ;  /* 0x000000009b80783b */ /* 0x000e680000000200 */
[----:B------:R-:W1:Y:S04]  /*43b0*/  LDSM.16.M88.4 R132, [R147] ;  /* 0x000000009384783b */ /* 0x000e680000000200 */
[----:B------:R-:W1:Y:S01]  /*43c0*/  LDSM.16.M88.4 R136, [R146] ;  /* 0x000000009288783b */ /* 0x000e620000000200 */
[C---:B--2---:R-:W-:Y:S08]  /*43d0*/  HMMA.16816.F32.BF16 R4, R104.reuse, R108, RZ ;  /* 0x0000006c6804723c */ /* 0x044ff000000418ff */
[C---:B------:R-:W-:Y:S01]  /*43e0*/  HMMA.16816.F32.BF16 R8, R104.reuse, R110, RZ ;  /* 0x0000006e6808723c */ /* 0x040fe200000418ff */
[----:B------:R-:W2:Y:S07]  /*43f0*/  LDSM.16.M88.4 R108, [R145] ;  /* 0x00000000916c783b */ /* 0x000eae0000000200 */
[C---:B---3--:R-:W-:Y:S08]  /*4400*/  HMMA.16816.F32.BF16 R12, R104.reuse, R112, RZ ;  /* 0x00000070680c723c */ /* 0x048ff000000418ff */
[C---:B------:R-:W-:Y:S01]  /*4410*/  HMMA.16816.F32.BF16 R16, R104.reuse, R114, RZ ;  /* 0x000000726810723c */ /* 0x040fe200000418ff */
[----:B------:R-:W-:Y:S07]  /*4420*/  LDSM.16.M88.4 R112, [R153] ;  /* 0x000000009970783b */ /* 0x000fee0000000200 */
[C---:B----4-:R-:W-:Y:S08]  /*4430*/  HMMA.16816.F32.BF16 R20, R104.reuse, R116, RZ ;  /* 0x000000746814723c */ /* 0x050ff000000418ff */
[C---:B------:R-:W-:Y:S01]  /*4440*/  HMMA.16816.F32.BF16 R24, R104.reuse, R118, RZ ;  /* 0x000000766818723c */ /* 0x040fe200000418ff */
[----:B------:R-:W-:Y:S07]  /*4450*/  LDSM.16.M88.4 R116, [R153+0x800] ;  /* 0x000800009974783b */ /* 0x000fee0000000200 */
[C---:B-----5:R-:W-:Y:S08]  /*4460*/  HMMA.16816.F32.BF16 R28, R104.reuse, R120, RZ ;  /* 0x00000078681c723c */ /* 0x060ff000000418ff */
[----:B------:R-:W-:Y:S01]  /*4470*/  HMMA.16816.F32.BF16 R32, R104, R122, RZ ;  /* 0x0000007a6820723c */ /* 0x000fe200000418ff */
[----:B------:R-:W3:Y:S04]  /*4480*/  LDSM.16.M88.4 R104, [R154] ;  /* 0x000000009a68783b */ /* 0x000ee80000000200 */
[----:B------:R-:W4:Y:S03]  /*4490*/  LDSM.16.M88.4 R120, [R153+0x1000] ;  /* 0x001000009978783b */ /* 0x000f260000000200 */
[C---:B-1----:R-:W-:Y:S08]  /*44a0*/  HMMA.16816.F32.BF16 R4, R124.reuse, R128, R4 ;  /* 0x000000807c04723c */ /* 0x042ff00000041804 */
[C---:B------:R-:W-:Y:S01]  /*44b0*/  HMMA.16816.F32.BF16 R8, R124.reuse, R130, R8 ;  /* 0x000000827c08723c */ /* 0x040fe20000041808 */
[----:B------:R-:W1:Y:S07]  /*44c0*/  LDSM.16.M88.4 R128, [R153+0x1800] ;  /* 0x001800009980783b */ /* 0x000e6e0000000200 */
[C---:B------:R-:W-:Y:S08]  /*44d0*/  HMMA.16816.F32.BF16 R12, R124.reuse, R132, R12 ;  /* 0x000000847c0c723c */ /* 0x040ff0000004180c */
[C---:B------:R-:W-:Y:S08]  /*44e0*/  HMMA.16816.F32.BF16 R16, R124.reuse, R134, R16 ;  /* 0x000000867c10723c */ /* 0x040ff00000041810 */
[C---:B------:R-:W-:Y:S08]  /*44f0*/  HMMA.16816.F32.BF16 R20, R124.reuse, R136, R20 ;  /* 0x000000887c14723c */ /* 0x040ff00000041814 */
[C---:B------:R-:W-:Y:S08]  /*4500*/  HMMA.16816.F32.BF16 R24, R124.reuse, R138, R24 ;  /* 0x0000008a7c18723c */ /* 0x040ff00000041818 */
[C---:B--2---:R-:W-:Y:S08]  /*4510*/  HMMA.16816.F32.BF16 R28, R124.reuse, R108, R28 ;  /* 0x0000006c7c1c723c */ /* 0x044ff0000004181c */
[----:B------:R-:W-:Y:S01]  /*4520*/  HMMA.16816.F32.BF16 R32, R124, R110, R32 ;  /* 0x0000006e7c20723c */ /* 0x000fe20000041820 */
[----:B------:R-:W-:Y:S04]  /*4530*/  LDSM.16.M88.4 R108, [R152] ;  /* 0x00000000986c783b */ /* 0x000fe80000000200 */
[----:B------:R-:W2:Y:S03]  /*4540*/  LDSM.16.M88.4 R124, [R144] ;  /* 0x00000000907c783b */ /* 0x000ea60000000200 */
        /* <DEDUP_REMOVED lines=8> */
[----:B------:R-:W-:Y:S07]  /*45d0*/  LDSM.16.M88.4 R120, [R158+0x2000] ;  /* 0x002000009e78783b */ /* 0x000fee0000000200 */
[C---:B-1----:R-:W-:Y:S08]  /*45e0*/  HMMA.16816.F32.BF16 R28, R104.reuse, R128, R28 ;  /* 0x00000080681c723c */ /* 0x042ff0000004181c */
[----:B------:R-:W-:Y:S01]  /*45f0*/  HMMA.16816.F32.BF16 R32, R104, R130, R32 ;  /* 0x000000826820723c */ /* 0x000fe20000041820 */
[----:B------:R-:W1:Y:S04]  /*4600*/  LDSM.16.M88.4 R104, [R144+0x1800] ;  /* 0x001800009068783b */ /* 0x000e680000000200 */
[----:B------:R-:W4:Y:S03]  /*4610*/  LDSM.16.M88.4 R128, [R157+0x2000] ;  /* 0x002000009d80783b */ /* 0x000f260000000200 */
[C---:B--2---:R-:W-:Y:S08]  /*4620*/  HMMA.16816.F32.BF16 R4, R108.reuse, R124, R4 ;  /* 0x0000007c6c04723c */ /* 0x044ff00000041804 */
[C---:B------:R-:W-:Y:S01]  /*4630*/  HMMA.16816.F32.BF16 R8, R108.reuse, R126, R8 ;  /* 0x0000007e6c08723c */ /* 0x040fe20000041808 */
[----:B------:R-:W2:Y:S07]  /*4640*/  LDSM.16.M88.4 R124, [R157+0x2800] ;  /* 0x002800009d7c783b */ /* 0x000eae0000000200 */
[C---:B---3--:R-:W-:Y:S08]  /*4650*/  HMMA.16816.F32.BF16 R12, R108.reuse, R112, R12 ;  /* 0x000000706c0c723c */ /* 0x048ff0000004180c */
[C---:B------:R-:W-:Y:S01]  /*4660*/  HMMA.16816.F32.BF16 R16, R108.reuse, R114, R16 ;  /* 0x000000726c10723c */ /* 0x040fe20000041810 */
[----:B------:R-:W-:Y:S07]  /*4670*/  LDSM.16.M88.4 R112, [R156+0x2000] ;  /* 0x002000009c70783b */ /* 0x000fee0000000200 */
[C---:B-----5:R-:W-:Y:S08]  /*4680*/  HMMA.16816.F32.BF16 R20, R108.reuse, R116, R20 ;  /* 0x000000746c14723c */ /* 0x060ff00000041814 */
[C---:B------:R-:W-:Y:S01]  /*4690*/  HMMA.16816.F32.BF16 R24, R108.reuse, R118, R24 ;  /* 0x000000766c18723c */ /* 0x040fe20000041818 */
[----:B------:R-:W-:Y:S07]  /*46a0*/  LDSM.16.M88.4 R116, [R143] ;  /* 0x000000008f74783b */ /* 0x000fee0000000200 */
[C---:B-1----:R-:W-:Y:S08]  /*46b0*/  HMMA.16816.F32.BF16 R28, R108.reuse, R104, R28 ;  /* 0x000000686c1c723c */ /* 0x042ff0000004181c */
[----:B------:R-:W-:Y:S01]  /*46c0*/  HMMA.16816.F32.BF16 R32, R108, R106, R32 ;  /* 0x0000006a6c20723c */ /* 0x000fe20000041820 */
[----:B------:R-:W1:Y:S04]  /*46d0*/  LDSM.16.M88.4 R104, [R157+0x3000] ;  /* 0x003000009d68783b */ /* 0x000e680000000200 */
[----:B------:R-:W3:Y:S03]  /*46e0*/  LDSM.16.M88.4 R108, [R157+0x3800] ;  /* 0x003800009d6c783b */ /* 0x000ee60000000200 */
[C---:B----4-:R-:W-:Y:S08]  /*46f0*/  HMMA.16816.F32.BF16 R4, R120.reuse, R128, R4 ;  /* 0x000000807804723c */ /* 0x050ff00000041804 */
[C---:B------:R-:W-:Y:S01]  /*4700*/  HMMA.16816.F32.BF16 R8, R120.reuse, R130, R8 ;  /* 0x000000827808723c */ /* 0x040fe20000041808 */
[----:B------:R-:W4:Y:S07]  /*4710*/  LDSM.16.M88.4 R128, [R142] ;  /* 0x000000008e80783b */ /* 0x000f2e0000000200 */
[C---:B--2---:R-:W-:Y:S08]  /*4720*/  HMMA.16816.F32.BF16 R12, R120.reuse, R124, R12 ;  /* 0x0000007c780c723c */ /* 0x044ff0000004180c */
[C---:B------:R-:W-:Y:S01]  /*4730*/  HMMA.16816.F32.BF16 R16, R120.reuse, R126, R16 ;  /* 0x0000007e7810723c */ /* 0x040fe20000041810 */
[----:B------:R-:W2:Y:S07]  /*4740*/  LDSM.16.M88.4 R124, [R141] ;  /* 0x000000008d7c783b */ /* 0x000eae0000000200 */
[C---:B-1----:R-:W-:Y:S08]  /*4750*/  HMMA.16816.F32.BF16 R20, R120.reuse, R104, R20 ;  /* 0x000000687814723c */ /* 0x042ff00000041814 */
[C---:B------:R-:W-:Y:S01]  /*4760*/  HMMA.16816.F32.BF16 R24, R120.reuse, R106, R24 ;  /* 0x0000006a7818723c */ /* 0x040fe20000041818 */
[----:B------:R-:W1:Y:S07]  /*4770*/  LDSM.16.M88.4 R104, [R140] ;  /* 0x000000008c68783b */ /* 0x000e6e0000000200 */
[C---:B---3--:R-:W-:Y:S08]  /*4780*/  HMMA.16816.F32.BF16 R28, R120.reuse, R108, R28 ;  /* 0x0000006c781c723c */ /* 0x048ff0000004181c */
[----:B------:R-:W-:Y:S01]  /*4790*/  HMMA.16816.F32.BF16 R32, R120, R110, R32 ;  /* 0x0000006e7820723c */ /* 0x000fe20000041820 */
[----:B------:R-:W-:Y:S04]  /*47a0*/  LDSM.16.M88.4 R108, [R154+0x2000] ;  /* 0x002000009a6c783b */ /* 0x000fe80000000200 */
[----:B------:R-:W-:Y:S03]  /*47b0*/  LDSM.16.M88.4 R120, [R153+0x2800] ;  /* 0x002800009978783b */ /* 0x000fe60000000200 */
        /* <DEDUP_REMOVED lines=9> */
[C---:B-1----:R-:W-:Y:S08]  /*4850*/  HMMA.16816.F32.BF16 R28, R112.reuse, R104, R28 ;  /* 0x00000068701c723c */ /* 0x042ff0000004181c */
[----:B------:R-:W-:Y:S01]  /*4860*/  HMMA.16816.F32.BF16 R32, R112, R106, R32 ;  /* 0x0000006a7020723c */ /* 0x000fe20000041820 */
[----:B------:R-:W-:Y:S04]  /*4870*/  LDSM.16.M88.4 R104, [R152+0x2000] ;  /* 0x002000009868783b */ /* 0x000fe80000000200 */
[----:B------:R-:W1:Y:S03]  /*4880*/  LDSM.16.M88.4 R112, [R144+0x2000] ;  /* 0x002000009070783b */ /* 0x000e660000000200 */
        /* <DEDUP_REMOVED lines=8> */
[----:B------:R-:W4:Y:S01]  /*4910*/  LDSM.16.M88.4 R128, [R144+0x3800] ;  /* 0x003800009080783b */ /* 0x000f220000000200 */
[----:B------:R-:W-:Y:S04]  /*4920*/  DEPBAR.LE SB0, 0x0 ;  /* 0x000080000000791a */ /* 0x000fe80000000000 */
[----:B------:R-:W-:Y:S02]  /*4930*/  BAR.SYNC.DEFER_BLOCKING 0x0 ;  /* 0x0000000000007b1d */ /* 0x000fe40000010000 */
[C---:B--2---:R-:W-:Y:S08]  /*4940*/  HMMA.16816.F32.BF16 R28, R108.reuse, R124, R28 ;  /* 0x0000007c6c1c723c */ /* 0x044ff0000004181c */
[----:B------:R-:W-:Y:S08]  /*4950*/  HMMA.16816.F32.BF16 R32, R108, R126, R32 ;  /* 0x0000007e6c20723c */ /* 0x000ff00000041820 */
[C---:B-1----:R-:W-:Y:S08]  /*4960*/  HMMA.16816.F32.BF16 R4, R104.reuse, R112, R4 ;  /* 0x000000706804723c */ /* 0x042ff00000041804 */
[C---:B------:R-:W-:Y:S08]  /*4970*/  HMMA.16816.F32.BF16 R8, R104.reuse, R114, R8 ;  /* 0x000000726808723c */ /* 0x040ff00000041808 */
[C---:B---3--:R-:W-:Y:S08]  /*4980*/  HMMA.16816.F32.BF16 R12, R104.reuse, R116, R12 ;  /* 0x00000074680c723c */ /* 0x048ff0000004180c */
[C---:B------:R-:W-:Y:S08]  /*4990*/  HMMA.16816.F32.BF16 R16, R104.reuse, R118, R16 ;  /* 0x000000766810723c */ /* 0x040ff00000041810 */
[C---:B-----5:R-:W-:Y:S08]  /*49a0*/  HMMA.16816.F32.BF16 R20, R104.reuse, R120, R20 ;  /* 0x000000786814723c */ /* 0x060ff00000041814 */
[C---:B------:R-:W-:Y:S08]  /*49b0*/  HMMA.16816.F32.BF16 R24, R104.reuse, R122, R24 ;  /* 0x0000007a6818723c */ /* 0x040ff00000041818 */
[C---:B----4-:R-:W-:Y:S08]  /*49c0*/  HMMA.16816.F32.BF16 R28, R104.reuse, R128, R28 ;  /* 0x00000080681c723c */ /* 0x050ff0000004181c */
        /* <DEDUP_REMOVED lines=52> */
[----:B------:R-:W-:Y:S03]  /*4d10*/  IMAD.MOV.U32 R3, RZ, RZ, 0x40 ;  /* 0x00000040ff037424 */ /* 0x000fe600078e00ff */
[----:B------:R-:W2:Y:S01]  /*4d20*/  LDG.E R103, [R102.64] ;  /* 0x0000000a66677981 */ /* 0x000ea2000c1e1900 */
[----:B------:R-:W-:Y:S03]  /*4d30*/  IMAD R3, R2, c[0x0][0x2d0], -R3 ;  /* 0x0000b40002037a24 */ /* 0x000fe600078e0a03 */
        /* <DEDUP_REMOVED lines=12> */
.L_x_6516:
        /* <DEDUP_REMOVED lines=19> */
[----:B------:R-:W0:Y:S02]  /*4f30*/  LDGDEPBAR ;  /* 0x00000000000079af */ /* 0x000e240000000000 */
.L_x_6515:
        /* <DEDUP_REMOVED lines=123> */
[----:B------:R-:W-:Y:S01]  /*56f0*/  FMUL.FTZ R13, R2, R93 ;  /* 0x0000005d020d7220 */ /* 0x000fe20000410000 */
[----:B------:R-:W-:Y:S01]  /*5700*/  MUFU.EX2 R133, R133 ;  /* 0x0000008500857308 */ /* 0x000fe20000000800 */
[--C-:B------:R-:W-:Y:S02]  /*5710*/  FFMA.FTZ R127, R14, c[0x0][0x23c], -R123.reuse ;  /* 0x00008f000e7f7a23 */ /* 0x100fe4000001087b */
[----:B------:R-:W-:Y:S01]  /*5720*/  FMUL.FTZ R14, R0, R94 ;  /* 0x0000005e000e7220 */ /* 0x000fe20000410000 */
[----:B---3--:R-:W-:Y:S01]  /*5730*/  F2FP.BF16.PACK_AB R99, R122, R121 ;  /* 0x000000797a63723e */ /* 0x008fe200000010ff */
[--C-:B------:R-:W-:Y:S02]  /*5740*/  FFMA.FTZ R128, R15, c[0x0][0x23c], -R123.reuse ;  /* 0x00008f000f807a23 */ /* 0x100fe4000001087b */
[----:B------:R-:W-:Y:S02]  /*5750*/  FMUL.FTZ R15, R0, R95 ;  /* 0x0000005f000f7220 */ /* 0x000fe40000410000 */
[----:B------:R-:W-:Y:S01]  /*5760*/  LDSM.16.MT88.4 R92, [R148+0xa000] ;  /* 0x00a00000945c783b */ /* 0x000fe20000004200 */
[C---:B------:R-:W-:Y:S01]  /*5770*/  FMUL.FTZ R72, R2.reuse, R72 ;  /* 0x0000004802487220 */ /* 0x040fe20000410000 */
[C---:B-1----:R-:W-:Y:S01]  /*5780*/  HMMA.16816.F32.BF16 R8, R96.reuse, R104, R8 ;  /* 0x000000686008723c */ /* 0x042fe20000041808 */
[----:B------:R-:W1:Y:S04]  /*5790*/  MUFU.EX2 R126, R126 ;  /* 0x0000007e007e7308 */ /* 0x000e680000000800 */
[----:B------:R-:W-:Y:S02]  /*57a0*/  FMUL.FTZ R73, R2, R73 ;  /* 0x0000004902497220 */ /* 0x000fe40000410000 */
[C---:B------:R-:W-:Y:S01]  /*57b0*/  FMUL.FTZ R74, R0.reuse, R74 ;  /* 0x0000004a004a7220 */ /* 0x040fe20000410000 */
[C---:B------:R-:W-:Y:S01]  /*57c0*/  HMMA.16816.F32.BF16 R36, R96.reuse, R106, R36 ;  /* 0x0000006a6024723c */ /* 0x040fe20000041824 */
[----:B------:R-:W2:Y:S02]  /*57d0*/  LDSM.16.MT88.4 R104, [R148+0x8000] ;  /* 0x008000009468783b */ /* 0x000ea40000004200 */
[----:B------:R-:W-:Y:S01]  /*57e0*/  MUFU.EX2 R127, R127 ;  /* 0x0000007f007f7308 */ /* 0x000fe20000000800 */
[----:B------:R-:W-:Y:S02]  /*57f0*/  FMUL.FTZ R75, R0, R75 ;  /* 0x0000004b004b7220 */ /* 0x000fe40000410000 */
[C---:B------:R-:W-:Y:S02]  /*5800*/  FMUL.FTZ R76, R2.reuse, R76 ;  /* 0x0000004c024c7220 */ /* 0x040fe40000410000 */
[C---:B------:R-:W-:Y:S04]  /*5810*/  HMMA.16816.F32.BF16 R40, R96.reuse, R108, R40 ;  /* 0x0000006c6028723c */ /* 0x040fe80000041828 */
[----:B------:R-:W-:Y:S01]  /*5820*/  FMUL.FTZ R77, R2, R77 ;  /* 0x0000004d024d7220 */ /* 0x000fe20000410000 */
[----:B------:R-:W3:Y:S01]  /*5830*/  MUFU.EX2 R128, R128 ;  /* 0x0000008000807308 */ /* 0x000ee20000000800 */
[C---:B------:R-:W-:Y:S02]  /*5840*/  FMUL.FTZ R78, R0.reuse, R78 ;  /* 0x0000004e004e7220 */ /* 0x040fe40000410000 */
[C---:B------:R-:W-:Y:S01]  /*5850*/  HMMA.16816.F32.BF16 R44, R96.reuse, R110, R44 ;  /* 0x0000006e602c723c */ /* 0x040fe2000004182c */
[----:B------:R-:W4:Y:S03]  /*5860*/  LDSM.16.MT88.4 R108, [R151+0xa000] ;  /* 0x00a00000976c783b */ /* 0x000f260000004200 */
[----:B------:R-:W-:Y:S02]  /*5870*/  FMUL.FTZ R79, R0, R79 ;  /* 0x0000004f004f7220 */ /* 0x000fe40000410000 */
[--C-:B------:R-:W-:Y:S01]  /*5880*/  FFMA.FTZ R129, R16, c[0x0][0x23c], -R124.reuse ;  /* 0x00008f0010817a23 */ /* 0x100fe2000001087c */
[----:B------:R-:W-:Y:S01]  /*5890*/  MUFU.EX2 R134, R134 ;  /* 0x0000008600867308 */ /* 0x000fe20000000800 */
[C---:B------:R-:W-:Y:S04]  /*58a0*/  HMMA.16816.F32.BF16 R48, R96.reuse, R112, R48 ;  /* 0x000000706030723c */ /* 0x040fe80000041830 */
[----:B------:R-:W-:Y:S02]  /*58b0*/  FFMA.FTZ R130, R17, c[0x0][0x23c], -R124 ;  /* 0x00008f0011827a23 */ /* 0x000fe4000001087c */
[--C-:B------:R-:W-:Y:S02]  /*58c0*/  FFMA.FTZ R131, R18, c[0x0][0x23c], -R123.reuse ;  /* 0x00008f0012837a23 */ /* 0x100fe4000001087b */
[C---:B------:R-:W-:Y:S01]  /*58d0*/  HMMA.16816.F32.BF16 R52, R96.reuse, R114, R52 ;  /* 0x000000726034723c */ /* 0x040fe20000041834 */
[----:B------:R-:W5:Y:S01]  /*58e0*/  LDSM.16.MT88.4 R112, [R150+0xa000] ;  /* 0x00a000009670783b */ /* 0x000f620000004200 */
[----:B------:R-:W-:Y:S02]  /*58f0*/  MUFU.EX2 R129, R129 ;  /* 0x0000008100817308 */ /* 0x000fe40000000800 */
[----:B------:R-:W-:Y:S02]  /*5900*/  FFMA.FTZ R132, R19, c[0x0][0x23c], -R123 ;  /* 0x00008f0013847a23 */ /* 0x000fe4000001087b */
[C---:B------:R-:W-:Y:S02]  /*5910*/  FMUL.FTZ R80, R2.reuse, R80 ;  /* 0x0000005002507220 */ /* 0x040fe40000410000 */
[----:B------:R-:W-:Y:S01]  /*5920*/  FMUL.FTZ R81, R2, R81 ;  /* 0x0000005102517220 */ /* 0x000fe20000410000 */
[C---:B--2---:R-:W-:Y:S03]  /*5930*/  HMMA.16816.F32.BF16 R56, R96.reuse, R104, R56 ;  /* 0x000000686038723c */ /* 0x044fe60000041838 */
[----:B------:R-:W2:Y:S01]  /*5940*/  MUFU.EX2 R130, R130 ;  /* 0x0000008200827308 */ /* 0x000ea20000000800 */
[C---:B------:R-:W-:Y:S02]  /*5950*/  FMUL.FTZ R82, R0.reuse, R82 ;  /* 0x0000005200527220 */ /* 0x040fe40000410000 */
[----:B------:R-:W-:Y:S02]  /*5960*/  FMUL.FTZ R83, R0, R83 ;  /* 0x0000005300537220 */ /* 0x000fe40000410000 */
[C---:B------:R-:W-:Y:S01]  /*5970*/  HMMA.16816.F32.BF16 R60, R96.reuse, R106, R60 ;  /* 0x0000006a603c723c */ /* 0x040fe2000004183c */
[----:B------:R-:W5:Y:S03]  /*5980*/  LDSM.16.MT88.4 R104, [R149+0xa000] ;  /* 0x00a000009568783b */ /* 0x000f660000004200 */
[----:B------:R-:W-:Y:S01]  /*5990*/  FMUL.FTZ R16, R2, R88 ;  /* 0x0000005802107220 */ /* 0x000fe20000410000 */
[----:B-1----:R-:W-:Y:S01]  /*59a0*/  F2FP.BF16.PACK_AB R88, R126, R125 ;  /* 0x0000007d7e58723e */ /* 0x002fe200000010ff */
[----:B------:R-:W-:Y:S01]  /*59b0*/  MUFU.EX2 R131, R131 ;  /* 0x0000008300837308 */ /* 0x000fe20000000800 */
[----:B------:R-:W-:Y:S01]  /*59c0*/  FMUL.FTZ R17, R2, R89 ;  /* 0x0000005902117220 */ /* 0x000fe20000410000 */
[C---:B----4-:R-:W-:Y:S04]  /*59d0*/  HMMA.16816.F32.BF16 R64, R96.reuse, R108, R64 ;  /* 0x0000006c6040723c */ /* 0x050fe80000041840 */
[----:B---3--:R-:W-:Y:S01]  /*59e0*/  F2FP.BF16.PACK_AB R89, R128, R127 ;  /* 0x0000007f8059723e */ /* 0x008fe200000010ff */
[C---:B------:R-:W-:Y:S02]  /*59f0*/  FMUL.FTZ R18, R0.reuse, R90 ;  /* 0x0000005a00127220 */ /* 0x040fe40000410000 */
[----:B------:R-:W-:Y:S01]  /*5a00*/  FMUL.FTZ R19, R0, R91 ;  /* 0x0000005b00137220 */ /* 0x000fe20000410000 */
[C---:B------:R-:W-:Y:S01]  /*5a10*/  HMMA.16816.F32.BF16 R68, R96.reuse, R110, R68 ;  /* 0x0000006e6044723c */ /* 0x040fe20000041844 */
[----:B------:R-:W1:Y:S01]  /*5a20*/  LDSM.16.MT88.4 R108, [R151+0x8800] ;  /* 0x00880000976c783b */ /* 0x000e620000004200 */
[----:B------:R-:W3:Y:S02]  /*5a30*/  MUFU.EX2 R132, R132 ;  /* 0x0000008400847308 */ /* 0x000ee40000000800 */
[----:B--2---:R-:W-:Y:S01]  /*5a40*/  F2FP.BF16.PACK_AB R90, R130, R129 ;  /* 0x00000081825a723e */ /* 0x004fe200000010ff */
[C---:B------:R-:W-:Y:S02]  /*5a50*/  FMUL.FTZ R84, R2.reuse, R84 ;  /* 0x0000005402547220 */ /* 0x040fe40000410000 */
[----:B------:R-:W-:Y:S01]  /*5a60*/  FMUL.FTZ R85, R2, R85 ;  /* 0x0000005502557220 */ /* 0x000fe20000410000 */
[C---:B-----5:R-:W-:Y:S04]  /*5a70*/  HMMA.16816.F32.BF16 R72, R96.reuse, R112, R72 ;  /* 0x000000706048723c */ /* 0x060fe80000041848 */
[C---:B------:R-:W-:Y:S02]  /*5a80*/  FMUL.FTZ R86, R0.reuse, R86 ;  /* 0x0000005600567220 */ /* 0x040fe40000410000 */
[----:B------:R-:W-:Y:S02]  /*5a90*/  FMUL.FTZ R87, R0, R87 ;  /* 0x0000005700577220 */ /* 0x000fe40000410000 */
[C---:B------:R-:W-:Y:S01]  /*5aa0*/  HMMA.16816.F32.BF16 R12, R96.reuse, R114, R12 ;  /* 0x00000072600c723c */ /* 0x040fe2000004180c */
[----:B------:R-:W2:Y:S03]  /*5ab0*/  LDSM.16.MT88.4 R112, [R150+0x8800] ;  /* 0x008800009670783b */ /* 0x000ea60000004200 */
[----:B------:R-:W-:Y:S02]  /*5ac0*/  FFMA.FTZ R120, R2, R177, R120 ;  /* 0x000000b102787223 */ /* 0x000fe40000010078 */
[----:B------:R-:W-:Y:S01]  /*5ad0*/  FFMA.FTZ R6, R0, R175, R6 ;  /* 0x000000af00067223 */ /* 0x000fe20000010006 */
[----:B------:R-:W-:Y:S01]  /*5ae0*/  IADD3 R0, R173, -0x1, RZ ;  /* 0xffffffffad007810 */ /* 0x000fe20007ffe0ff */
[----:B------:R-:W-:Y:S01]  /*5af0*/  FADD.FTZ R5, R5, R120 ;  /* 0x0000007805057221 */ /* 0x000fe20000010000 */
[C---:B------:R-:W-:Y:S03]  /*5b00*/  HMMA.16816.F32.BF16 R76, R96.reuse, R104, R76 ;  /* 0x00000068604c723c */ /* 0x040fe6000004184c */
[----:B---3--:R-:W-:Y:S01]  /*5b10*/  F2FP.BF16.PACK_AB R91, R132, R131 ;  /* 0x00000083845b723e */ /* 0x008fe200000010ff */
[----:B------:R-:W-:Y:S01]  /*5b20*/  FADD.FTZ R6, R7, R6 ;  /* 0x0000000607067221 */ /* 0x000fe20000010000 */
[----:B------:R-:W-:Y:S01]  /*5b30*/  MOV R173, R0 ;  /* 0x0000000000ad7202 */ /* 0x000fe20000000f00 */
[----:B------:R-:W-:Y:S01]  /*5b40*/  FADD.FTZ R102, R102, R5 ;  /* 0x0000000566667221 */ /* 0x000fe20000010000 */
[----:B------:R-:W-:Y:S01]  /*5b50*/  MOV R0, R3 ;  /* 0x0000000300007202 */ /* 0x000fe20000000f00 */
[C---:B------:R-:W-:Y:S01]  /*5b60*/  HMMA.16816.F32.BF16 R80, R96.reuse, R106, R80 ;  /* 0x0000006a6050723c */ /* 0x040fe20000041850 */
[----:B------:R-:W3:Y:S03]  /*5b70*/  LDSM.16.MT88.4 R104, [R149+0x8800] ;  /* 0x008800009568783b */ /* 0x000ee60000004200 */
        /* <DEDUP_REMOVED lines=9> */
[C---:B-1----:R-:W-:Y:S01]  /*5c10*/  HMMA.16816.F32.BF16 R8, R88.reuse, R108, R8 ;  /* 0x0000006c5808723c */ /* 0x042fe20000041808 */
[----:B------:R-:W1:Y:S04]  /*5c20*/  LDSM.16.MT88.4 R96, [R150+0xa800] ;  /* 0x00a800009660783b */ /* 0x000e680000004200 */
[----:B------:R-:W-:Y:S02]  /*5c30*/  FADD.FTZ R128, R128, R127 ;  /* 0x0000007f80807221 */ /* 0x000fe40000010000 */
[----:B------:R-:W-:Y:S01]  /*5c40*/  FADD.FTZ R129, R129, R126 ;  /* 0x0000007e81817221 */ /* 0x000fe20000010000 */
[C---:B------:R-:W-:Y:S01]  /*5c50*/  HMMA.16816.F32.BF16 R36, R88.reuse, R110, R36 ;  /* 0x0000006e5824723c */ /* 0x040fe20000041824 */
[----:B------:R-:W-:Y:S03]  /*5c60*/  LDSM.16.MT88.4 R108, [R150+0x9000] ;  /* 0x00900000966c783b */ /* 0x000fe60000004200 */
[----:B------:R-:W-:Y:S02]  /*5c70*/  FADD.FTZ R5, R131, R128 ;  /* 0x0000008083057221 */ /* 0x000fe40000010000 */
[----:B------:R-:W-:Y:S02]  /*5c80*/  FADD.FTZ R129, R130, R129 ;  /* 0x0000008182817221 */ /* 0x000fe40000010000 */
[C---:B--2---:R-:W-:Y:S04]  /*5c90*/  HMMA.16816.F32.BF16 R40, R88.reuse, R112, R40 ;  /* 0x000000705828723c */ /* 0x044fe80000041828 */
[----:B------:R-:W-:Y:S03]  /*5ca0*/  FADD.FTZ R5, R132, R5 ;  /* 0x0000000584057221 */ /* 0x000fe60000010000 */
[--C-:B------:R-:W-:Y:S01]  /*5cb0*/  FFMA.FTZ R112, R20, c[0x0][0x23c], -R124.reuse ;  /* 0x00008f0014707a23 */ /* 0x100fe2000001087c */
[C---:B------:R-:W-:Y:S04]  /*5cc0*/  HMMA.16816.F32.BF16 R44, R88.reuse, R114, R44 ;  /* 0x00000072582c723c */ /* 0x040fe8000004182c */
[--C-:B------:R-:W-:Y:S01]  /*5cd0*/  FFMA.FTZ R113, R21, c[0x0][0x23c], -R124.reuse ;  /* 0x00008f0015717a23 */ /* 0x100fe2000001087c */
[----:B------:R-:W-:Y:S02]  /*5ce0*/  MUFU.EX2 R112, R112 ;  /* 0x0000007000707308 */ /* 0x000fe40000000800 */
[--C-:B------:R-:W-:Y:S01]  /*5cf0*/  FFMA.FTZ R114, R22, c[0x0][0x23c], -R123.reuse ;  /* 0x00008f0016727a23 */ /* 0x100fe2000001087b */
[C---:B---3--:R-:W-:Y:S04]  /*5d00*/  HMMA.16816.F32.BF16 R48, R88.reuse, R104, R48 ;  /* 0x000000685830723c */ /* 0x048fe80000041830 */
[--C-:B------:R-:W-:Y:S02]  /*5d10*/  FFMA.FTZ R115, R23, c[0x0][0x23c], -R123.reuse ;  /* 0x00008f0017737a23 */ /* 0x100fe4000001087b */
[----:B------:R-:W2:Y:S01]  /*5d20*/  LDSM.16.MT88.4 R20, [R149+0xa800] ;  /* 0x00a800009514783b */ /* 0x000ea20000004200 */
[----:B------:R-:W3:Y:S01]  /*5d30*/  MUFU.EX2 R113, R113 ;  /* 0x0000007100717308 */ /* 0x000ee20000000800 */
[C---:B------:R-:W-:Y:S06]  /*5d40*/  HMMA.16816.F32.BF16 R52, R88.reuse, R106, R52 ;  /* 0x0000006a5834723c */ /* 0x040fec0000041834 */
[----:B------:R-:W-:Y:S02]  /*5d50*/  LDSM.16.MT88.4 R104, [R151+0x9000] ;  /* 0x009000009768783b */ /* 0x000fe40000004200 */
[C---:B------:R-:W-:Y:S01]  /*5d60*/  HMMA.16816.F32.BF16 R56, R88.reuse, R116, R56 ;  /* 0x000000745838723c */ /* 0x040fe20000041838 */
[----:B------:R-:W-:Y:S06]  /*5d70*/  MUFU.EX2 R114, R114 ;  /* 0x0000007200727308 */ /* 0x000fec0000000800 */
[--C-:B------:R-:W-:Y:S01]  /*5d80*/  FFMA.FTZ R116, R24, c[0x0][0x23c], -R124.reuse ;  /* 0x00008f0018747a23 */ /* 0x100fe2000001087c */
[C---:B------:R-:W-:Y:S03]  /*5d90*/  HMMA.16816.F32.BF16 R60, R88.reuse, R118, R60 ;  /* 0x00000076583c723c */ /* 0x040fe6000004183c */
[----:B------:R-:W5:Y:S01]  /*5da0*/  MUFU.EX2 R115, R115 ;  /* 0x0000007300737308 */ /* 0x000f620000000800 */
[----:B------:R-:W-:Y:S03]  /*5db0*/  FFMA.FTZ R117, R25, c[0x0][0x23c], -R124 ;  /* 0x00008f0019757a23 */ /* 0x000fe6000001087c */
[--C-:B------:R-:W-:Y:S01]  /*5dc0*/  FFMA.FTZ R118, R26, c[0x0][0x23c], -R123.reuse ;  /* 0x00008f001a767a23 */ /* 0x100fe2000001087b */
[C---:B----4-:R-:W-:Y:S04]  /*5dd0*/  HMMA.16816.F32.BF16 R64, R88.reuse, R92, R64 ;  /* 0x0000005c5840723c */ /* 0x050fe80000041840 */
[----:B------:R-:W-:Y:S01]  /*5de0*/  FFMA.FTZ R119, R27, c[0x0][0x23c], -R123 ;  /* 0x00008f001b777a23 */ /* 0x000fe2000001087b */
[----:B------:R-:W-:Y:S01]  /*5df0*/  MUFU.EX2 R116, R116 ;  /* 0x0000007400747308 */ /* 0x000fe20000000800 */
[----:B------:R-:W-:Y:S02]  /*5e00*/  LDSM.16.MT88.4 R24, [R148+0x9000] ;  /* 0x009000009418783b */ /* 0x000fe40000004200 */
[C---:B------:R-:W-:Y:S06]  /*5e10*/  HMMA.16816.F32.BF16 R68, R88.reuse, R94, R68 ;  /* 0x0000005e5844723c */ /* 0x040fec0000041844 */
[----:B------:R-:W4:Y:S01]  /*5e20*/  LDSM.16.MT88.4 R92, [R148+0xa800] ;  /* 0x00a80000945c783b */ /* 0x000f220000004200 */
[----:B------:R-:W3:Y:S01]  /*5e30*/  MUFU.EX2 R117, R117 ;  /* 0x0000007500757308 */ /* 0x000ee20000000800 */
[C---:B-1----:R-:W-:Y:S08]  /*5e40*/  HMMA.16816.F32.BF16 R72, R88.reuse, R96, R72 ;  /* 0x000000605848723c */ /* 0x042ff00000041848 */
[C---:B------:R-:W-:Y:S01]  /*5e50*/  HMMA.16816.F32.BF16 R12, R88.reuse, R98, R12 ;  /* 0x00000062580c723c */ /* 0x040fe2000004180c */
[----:B------:R-:W1:Y:S01]  /*5e60*/  LDSM.16.MT88.4 R96, [R149+0x9000] ;  /* 0x009000009560783b */ /* 0x000e620000004200 */
[----:B------:R-:W-:Y:S06]  /*5e70*/  MUFU.EX2 R118, R118 ;  /* 0x0000007600767308 */ /* 0x000fec0000000800 */
[C---:B--2---:R-:W-:Y:S04]  /*5e80*/  HMMA.16816.F32.BF16 R76, R88.reuse, R20, R76 ;  /* 0x00000014584c723c */ /* 0x044fe8000004184c */
[----:B------:R-:W2:Y:S03]  /*5e90*/  MUFU.EX2 R119, R119 ;  /* 0x0000007700777308 */ /* 0x000ea60000000800 */
[----:B---3--:R-:W-:Y:S01]  /*5ea0*/  F2FP.BF16.PACK_AB R20, R113, R112 ;  /* 0x000000707114723e */ /* 0x008fe200000010ff */
[C---:B------:R-:W-:Y:S04]  /*5eb0*/  HMMA.16816.F32.BF16 R80, R88.reuse, R22, R80 ;  /* 0x000000165850723c */ /* 0x040fe80000041850 */
[----:B-----5:R-:W-:Y:S01]  /*5ec0*/  F2FP.BF16.PACK_AB R21, R115, R114 ;  /* 0x000000727315723e */ /* 0x020fe200000010ff */
[----:B------:R-:W-:Y:S02]  /*5ed0*/  FADD.FTZ R112, R112, R129 ;  /* 0x0000008170707221 */ /* 0x000fe40000010000 */
[----:B------:R-:W-:Y:S01]  /*5ee0*/  F2FP.BF16.PACK_AB R22, R117, R116 ;  /* 0x000000747516723e */ /* 0x000fe200000010ff */
[----:B------:R-:W-:Y:S04]  /*5ef0*/  FADD.FTZ R114, R114, R5 ;  /* 0x0000000572727221 */ /* 0x000fe80000010000 */
[----:B------:R-:W-:Y:S01]  /*5f00*/  FADD.FTZ R113, R113, R112 ;  /* 0x0000007071717221 */ /* 0x000fe20000010000 */
[C---:B----4-:R-:W-:Y:S03]  /*5f10*/  HMMA.16816.F32.BF16 R16, R88.reuse, R92, R16 ;  /* 0x0000005c5810723c */ /* 0x050fe60000041810 */
[----:B------:R-:W-:Y:S02]  /*5f20*/  FADD.FTZ R115, R115, R114 ;  /* 0x0000007273737221 */ /* 0x000fe40000010000 */
[----:B------:R-:W-:Y:S01]  /*5f30*/  FADD.FTZ R116, R116, R113 ;  /* 0x0000007174747221 */ /* 0x000fe20000010000 */
[----:B--2---:R-:W-:Y:S01]  /*5f40*/  F2FP.BF16.PACK_AB R23, R119, R118 ;  /* 0x000000767717723e */ /* 0x004fe200000010ff */
[----:B------:R-:W-:Y:S01]  /*5f50*/  FADD.FTZ R118, R118, R115 ;  /* 0x0000007376767221 */ /* 0x000fe20000010000 */
[----:B------:R-:W-:Y:S01]  /*5f60*/  HMMA.16816.F32.BF16 R84, R88, R94, R84 ;  /* 0x0000005e5854723c */ /* 0x000fe20000041854 */
[----:B------:R-:W2:Y:S03]  /*5f70*/  LDSM.16.MT88.4 R88, [R151+0xb000] ;  /* 0x00b000009758783b */ /* 0x000ea60000004200 */
[----:B------:R-:W-:Y:S02]  /*5f80*/  FADD.FTZ R117, R117, R116 ;  /* 0x0000007475757221 */ /* 0x000fe40000010000 */
[----:B------:R-:W-:Y:S02]  /*5f90*/  FADD.FTZ R119, R119, R118 ;  /* 0x0000007677777221 */ /* 0x000fe40000010000 */
[C---:B------:R-:W-:Y:S01]  /*5fa0*/  HMMA.16816.F32.BF16 R8, R20.reuse, R104, R8 ;  /* 0x000000681408723c */ /* 0x040fe20000041808 */
[----:B------:R-:W3:Y:S07]  /*5fb0*/  LDSM.16.MT88.4 R92, [R150+0xb000] ;  /* 0x00b00000965c783b */ /* 0x000eee0000004200 */
[C---:B------:R-:W-:Y:S01]  /*5fc0*/  HMMA.16816.F32.BF16 R36, R20.reuse, R106, R36 ;  /* 0x0000006a1424723c */ /* 0x040fe20000041824 */
[----:B------:R-:W-:Y:S07]  /*5fd0*/  LDSM.16.MT88.4 R104, [R151+0xb800] ;  /* 0x00b800009768783b */ /* 0x000fee0000004200 */
[C---:B------:R-:W-:Y:S07]  /*5fe0*/  HMMA.16816.F32.BF16 R40, R20.reuse, R108, R40 ;  /* 0x0000006c1428723c */ /* 0x040fee0000041828 */
        /* <DEDUP_REMOVED lines=12> */
[C---:B------:R-:W-:Y:S01]  /*60b0*/  HMMA.16816.F32.BF16 R56, R20.reuse, R24, R56 ;  /* 0x000000181438723c */ /* 0x040fe20000041838 */
[----:B------:R-:W-:Y:S01]  /*60c0*/  LDSM.16.MT88.4 R28, [R151+0x9800] ;  /* 0x00980000971c783b */ /* 0x000fe20000004200 */
[----:B------:R-:W-:Y:S06]  /*60d0*/  MUFU.EX2 R110, R110 ;  /* 0x0000006e006e7308 */ /* 0x000fec0000000800 */
[C---:B------:R-:W-:Y:S01]  /*60e0*/  HMMA.16816.F32.BF16 R60, R20.reuse, R26, R60 ;  /* 0x0000001a143c723c */ /* 0x040fe2000004183c */
[----:B------:R-:W5:Y:S03]  /*60f0*/  LDSM.16.MT88.4 R24, [R148+0xb000] ;  /* 0x00b000009418783b */ /* 0x000f660000004200 */
[----:B------:R-:W1:Y:S04]  /*6100*/  MUFU.EX2 R111, R111 ;  /* 0x0000006f006f7308 */ /* 0x000e680000000800 */
[C---:B--2---:R-:W-:Y:S01]  /*6110*/  HMMA.16816.F32.BF16 R64, R20.reuse, R88, R64 ;  /* 0x000000581440723c */ /* 0x044fe20000041840 */
[----:B------:R-:W-:Y:S05]  /*6120*/  LDSM.16.MT88.4 R32, [R149+0x9800] ;  /* 0x009800009520783b */ /* 0x000fea0000004200 */
[----:B------:R-:W2:Y:S02]  /*6130*/  MUFU.EX2 R124, R124 ;  /* 0x0000007c007c7308 */ /* 0x000ea40000000800 */
[C---:B------:R-:W-:Y:S01]  /*6140*/  HMMA.16816.F32.BF16 R68, R20.reuse, R90, R68 ;  /* 0x0000005a1444723c */ /* 0x040fe20000041844 */
[----:B------:R-:W1:Y:S07]  /*6150*/  LDSM.16.MT88.4 R88, [R150+0x9800] ;  /* 0x009800009658783b */ /* 0x000e6e0000004200 */
[C---:B---3--:R-:W-:Y:S01]  /*6160*/  HMMA.16816.F32.BF16 R72, R20.reuse, R92, R72 ;  /* 0x0000005c1448723c */ /* 0x048fe20000041848 */
[----:B------:R-:W3:Y:S07]  /*6170*/  MUFU.EX2 R123, R123 ;  /* 0x0000007b007b7308 */ /* 0x000eee0000000800 */
[C---:B------:R-:W-:Y:S01]  /*6180*/  HMMA.16816.F32.BF16 R12, R20.reuse, R94, R12 ;  /* 0x0000005e140c723c */ /* 0x040fe2000004180c */
[----:B------:R-:W2:Y:S07]  /*6190*/  LDSM.16.MT88.4 R92, [R148+0x9800] ;  /* 0x00980000945c783b */ /* 0x000eae0000004200 */
[C---:B----4-:R-:W-:Y:S08]  /*61a0*/  HMMA.16816.F32.BF16 R76, R20.reuse, R96, R76 ;  /* 0x00000060144c723c */ /* 0x050ff0000004184c */
[C---:B------:R-:W-:Y:S08]  /*61b0*/  HMMA.16816.F32.BF16 R80, R20.reuse, R98, R80 ;  /* 0x000000621450723c */ /* 0x040ff00000041850 */
[C---:B-----5:R-:W-:Y:S08]  /*61c0*/  HMMA.16816.F32.BF16 R16, R20.reuse, R24, R16 ;  /* 0x000000181410723c */ /* 0x060ff00000041810 */
[----:B------:R-:W-:Y:S01]  /*61d0*/  HMMA.16816.F32.BF16 R84, R20, R26, R84 ;  /* 0x0000001a1454723c */ /* 0x000fe20000041854 */
[----:B------:R-:W4:Y:S06]  /*61e0*/  LDSM.16.MT88.4 R24, [R150+0xb800] ;  /* 0x00b800009618783b */ /* 0x000f2c0000004200 */
[----:B-1----:R-:W-:Y:S01]  /*61f0*/  F2FP.BF16.PACK_AB R20, R109, R108 ;  /* 0x0000006c6d14723e */ /* 0x002fe200000010ff */
[----:B------:R-:W-:Y:S01]  /*6200*/  FADD.FTZ R108, R108, R117 ;  /* 0x000000756c6c7221 */ /* 0x000fe20000010000 */
[----:B------:R-:W-:Y:S03]  /*6210*/  F2FP.BF16.PACK_AB R21, R111, R110 ;  /* 0x0000006e6f15723e */ /* 0x000fe600000010ff */
[----:B--2---:R-:W-:Y:S01]  /*6220*/  F2FP.BF16.PACK_AB R22, R124, R133 ;  /* 0x000000857c16723e */ /* 0x004fe200000010ff */
[----:B------:R-:W-:Y:S01]  /*6230*/  FADD.FTZ R110, R110, R119 ;  /* 0x000000776e6e7221 */ /* 0x000fe20000010000 */
[----:B---3--:R-:W-:Y:S01]  /*6240*/  F2FP.BF16.PACK_AB R23, R123, R134 ;  /* 0x000000867b17723e */ /* 0x008fe200000010ff */
        /* <DEDUP_REMOVED lines=20> */
[C---:B-1----:R-:W-:Y:S08]  /*6390*/  HMMA.16816.F32.BF16 R76, R20.reuse, R8, R76 ;  /* 0x00000008144c723c */ /* 0x042ff0000004184c */
[C---:B------:R-:W-:Y:S08]  /*63a0*/  HMMA.16816.F32.BF16 R80, R20.reuse, R10, R80 ;  /* 0x0000000a1450723c */ /* 0x040ff00000041850 */
[C---:B--2---:R-:W-:Y:S08]  /*63b0*/  HMMA.16816.F32.BF16 R88, R20.reuse, R28, R16 ;  /* 0x0000001c1458723c */ /* 0x044ff00000041810 */
[----:B------:R-:W-:Y:S01]  /*63c0*/  HMMA.16816.F32.BF16 R84, R20, R30, R84 ;  /* 0x0000001e1454723c */ /* 0x000fe20000041854 */
[----:B------:R-:W-:-:S07]  /*63d0*/  @P0 BRA `(.L_x_6517) ;  /* 0xffffda0000000947 */ /* 0x000fce000383ffff */
.L_x_6513:
[----:B------:R-:W1:Y:S01]  /*63e0*/  SHFL.BFLY PT, R0, R177, 0x2, 0x1f ;  /* 0x0c401f00b1007f89 */ /* 0x000e6200000e0000 */
[----:B------:R-:W-:Y:S01]  /*63f0*/  MOV R10, 0x3f800000 ;  /* 0x3f800000000a7802 */ /* 0x000fe20000000f00 */
[----:B------:R-:W-:Y:S01]  /*6400*/  ULDC.U8 UR4, c[0x0][0x328] ;  /* 0x0000ca0000047ab9 */ /* 0x000fe20000000000 */
[----:B------:R-:W-:Y:S01]  /*6410*/  MOV R11, 0x3f800000 ;  /* 0x3f800000000b7802 */ /* 0x000fe20000000f00 */
[----:B------:R-:W2:Y:S01]  /*6420*/  SHFL.BFLY PT, R2, R175, 0x2, 0x1f ;  /* 0x0c401f00af027f89 */ /* 0x000ea200000e0000 */
[----:B------:R-:W-:Y:S01]  /*6430*/  BSSY B0, `(.L_x_6518) ;  /* 0x00000d7000007945 */ /* 0x000fe20003800000 */
[----:B------:R-:W-:-:S02]  /*6440*/  LEA R171, R171, R164, 0x4 ;  /* 0x000000a4abab7211 */ /* 0x000fc400078e20ff */
        /* <DEDUP_REMOVED lines=29> */
[----:B------:R-:W-:Y:S01]  /*6620*/  @P3 MUFU.LG2 R6, R6 ;  /* 0x0000000600063308 */ /* 0x000fe20000000c00 */
        /* <DEDUP_REMOVED lines=21> */
[----:B------:R-:W1:Y:S01]  /*6780*/  @P4 MUFU.LG2 R7, R7 ;  /* 0x0000000700074308 */ /* 0x000e620000000c00 */
        /* <DEDUP_REMOVED lines=88> */
[----:B------:R-:W-:Y:S01]  /*6d10*/  IADD3 R11, R9, -0x10, RZ ;  /* 0xfffffff0090b7810 */ /* 0x000fe20007ffe0ff */
[----:B-1----:R-:W-:Y:S01]  /*6d20*/  @P4 FMUL.FTZ R7, R7, 0.69314718246459960938 ;  /* 0x3f31721807074820 */ /* 0x002fe20000410000 */
[----:B------:R-:W-:Y:S02]  /*6d30*/  @P0 IADD3 R11, R9, 0x10, RZ ;  /* 0x00000010090b0810 */ /* 0x000fe40007ffe0ff */
[----:B------:R-:W-:Y:S01]  /*6d40*/  F2FP.BF16.PACK_AB R90, R91, R90 ;  /* 0x0000005a5b5a723e */ /* 0x000fe200000010ff */
[----:B------:R-:W-:Y:S01]  /*6d50*/  @P4 FFMA.FTZ R2, R100, c[0x0][0x238], R7 ;  /* 0x00008e0064024a23 */ /* 0x000fe20000010007 */
[-C--:B------:R-:W-:Y:S01]  /*6d60*/  IADD3 R15, R0, R11.reuse, RZ ;  /* 0x0000000b000f7210 */ /* 0x080fe20007ffe0ff */
[----:B------:R-:W-:Y:S01]  /*6d70*/  STS [R11], R36 ;  /* 0x000000240b007388 */ /* 0x000fe20000000800 */
[----:B------:R-:W-:Y:S02]  /*6d80*/  IADD3 R19, R8, R11, RZ ;  /* 0x0000000b08137210 */ /* 0x000fe40007ffe0ff */
[----:B------:R-:W-:Y:S01]  /*6d90*/  IADD3 R37, R15, R8, RZ ;  /* 0x000000080f257210 */ /* 0x000fe20007ffe0ff */
[----:B------:R-:W-:Y:S01]  /*6da0*/  STS [R11+0x400], R38 ;  /* 0x000400260b007388 */ /* 0x000fe20000000800 */
[----:B------:R-:W-:-:S02]  /*6db0*/  F2FP.BF16.PACK_AB R86, R87, R86 ;  /* 0x000000565756723e */ /* 0x000fc400000010ff */
[----:B------:R-:W-:Y:S01]  /*6dc0*/  ISETP.NE.AND P0, PT, RZ, UR4, PT ;  /* 0x00000004ff007c0c */ /* 0x000fe2000bf05270 */
[----:B------:R-:W-:Y:S04]  /*6dd0*/  STS [R13], R40 ;  /* 0x000000280d007388 */ /* 0x000fe80000000800 */
[----:B------:R1:W-:Y:S04]  /*6de0*/  STS [R13+0x400], R42 ;  /* 0x0004002a0d007388 */ /* 0x0003e80000000800 */
[----:B------:R2:W-:Y:S04]  /*6df0*/  STS [R15], R44 ;  /* 0x0000002c0f007388 */ /* 0x0005e80000000800 */
[----:B------:R3:W-:Y:S04]  /*6e00*/  STS [R15+0x400], R46 ;  /* 0x0004002e0f007388 */ /* 0x0007e80000000800 */
[----:B------:R3:W-:Y:S04]  /*6e10*/  STS [R17], R48 ;  /* 0x0000003011007388 */ /* 0x0007e80000000800 */
[----:B------:R3:W-:Y:S04]  /*6e20*/  STS [R17+0x400], R50 ;  /* 0x0004003211007388 */ /* 0x0007e80000000800 */
[----:B------:R3:W-:Y:S04]  /*6e30*/  STS [R19], R52 ;  /* 0x0000003413007388 */ /* 0x0007e80000000800 */
[----:B------:R3:W-:Y:S01]  /*6e40*/  STS [R19+0x400], R54 ;  /* 0x0004003613007388 */ /* 0x0007e20000000800 */
[----:B-1----:R-:W-:-:S03]  /*6e50*/  MOV R42, 0x7f800000 ;  /* 0x7f800000002a7802 */ /* 0x002fc60000000f00 */
[----:B------:R3:W-:Y:S01]  /*6e60*/  STS [R21], R56 ;  /* 0x0000003815007388 */ /* 0x0007e20000000800 */
[----:B--2---:R-:W-:-:S03]  /*6e70*/  @P3 FMUL.FTZ R44, R6, 0.69314718246459960938 ;  /* 0x3f317218062c3820 */ /* 0x004fc60000410000 */
[----:B------:R3:W-:Y:S01]  /*6e80*/  STS [R21+0x400], R58 ;  /* 0x0004003a15007388 */ /* 0x0007e20000000800 */
[----:B------:R-:W-:-:S03]  /*6e90*/  @P3 FFMA.FTZ R42, R3, c[0x0][0x238], R44 ;  /* 0x00008e00032a3a23 */ /* 0x000fc6000001002c */
        /* <DEDUP_REMOVED lines=20> */
[----:B------:R-:W2:Y:S04]  /*6fe0*/  S2R R0, SR_CTAID.Y ;  /* 0x0000000000007919 */ /* 0x000ea80000002600 */
[----:B------:R3:W4:Y:S04]  /*6ff0*/  LDS.128 R32, [R165] ;  /* 0x00000000a5207984 */ /* 0x0007280000000c00 */
[----:B------:R3:W3:Y:S01]  /*7000*/  LDS.128 R28, [R165+0x800] ;  /* 0x00080000a51c7984 */ /* 0x0006e20000000c00 */
[----:B-1----:R-:W-:-:S03]  /*7010*/  @P0 IMAD R41, R40, c[0x0][0x234], RZ ;  /* 0x00008d0028290a24 */ /* 0x002fc600078e02ff */
[----:B------:R1:W1:Y:S01]  /*7020*/  LDS.128 R24, [R165+0x1000] ;  /* 0x00100000a5187984 */ /* 0x0002620000000c00 */
[----:B--2---:R-:W-:-:S03]  /*7030*/  @!P0 IMAD R6, R0, c[0x0][0x1c0], R40 ;  /* 0x0000700000068a24 */ /* 0x004fc600078e0228 */
[----:B------:R2:W1:Y:S01]  /*7040*/  LDS.128 R20, [R165+0x1800] ;  /* 0x00180000a5147984 */ /* 0x0004620000000c00 */
[----:B------:R-:W-:Y:S02]  /*7050*/  @P0 IMAD R41, R0, c[0x0][0x214], R41 ;  /* 0x0000850000290a24 */ /* 0x000fe400078e0229 */
[----:B------:R-:W-:Y:S01]  /*7060*/  @!P0 IMAD R41, R6, c[0x0][0x214], RZ ;  /* 0x0000850006298a24 */ /* 0x000fe200078e02ff */
        /* <DEDUP_REMOVED lines=8> */
[----:B---3--:R-:W-:Y:S01]  /*70f0*/  IMAD R46, R6, R3, c[0x0][0x214] ;  /* 0x00008500062e7624 */ /* 0x008fe200078e0203 */
        /* <DEDUP_REMOVED lines=10> */
.L_x_6519:
[----:B------:R-:W-:Y:S05]  /*71a0*/  BSYNC B0 ;  /* 0x0000000000007941 */ /* 0x000fea0003800000 */
.L_x_6518:
[----:B------:R-:W5:Y:S01]  /*71b0*/  S2R R3, SR_CTAID.X ;  /* 0x0000000000037919 */ /* 0x000f620000002500 */
[----:B------:R-:W-:Y:S01]  /*71c0*/  SHF.R.S32.HI R167, RZ, 0x1f, R166 ;  /* 0x0000001fffa77819 */ /* 0x000fe200000114a6 */
[----:B------:R-:W-:Y:S01]  /*71d0*/  ULDC.64 UR4, c[0x0][0x1e8] ;  /* 0x00007a0000047ab9 */ /* 0x000fe20000000a00 */
[----:B------:R-:W-:Y:S01]  /*71e0*/  LEA.HI R4, R4, R5, RZ, 0x3 ;  /* 0x0000000504047211 */ /* 0x000fe200078f18ff */
[----:B------:R-:W-:Y:S02]  /*71f0*/  USHF.L.U32 UR7, UR4, 0x5, URZ ;  /* 0x0000000504077899 */ /* 0x000fe4000800063f */
[----:B------:R-:W-:Y:S01]  /*7200*/  UMOV UR6, 0x5 ;  /* 0x0000000500067882 */ /* 0x000fe20000000000 */
[----:B------:R-:W-:Y:S01]  /*7210*/  SHF.R.S32.HI R4, RZ, 0x3, R4 ;  /* 0x00000003ff047819 */ /* 0x000fe20000011404 */
[----:B------:R-:W-:Y:S01]  /*7220*/  USHF.L.U64.HI UR5, UR4, UR6, UR5 ;  /* 0x0000000604057299 */ /* 0x000fe20008010205 */
[----:B-----5:R-:W-:-:S04]  /*7230*/  IMAD.SHL.U32 R3, R3, 0x40, RZ ;  /* 0x0000004003037824 */ /* 0x020fc800078e00ff */
[----:B---3--:R-:W-:Y:S01]  /*7240*/  IMAD.WIDE.U32 R6, R3, c[0x0][0x1e8], R166 ;  /* 0x00007a0003067a25 */ /* 0x008fe200078e00a6 */
[----:B------:R-:W-:-:S05]  /*7250*/  SHF.R.S32.HI R2, RZ, 0x1f, R3 ;  /* 0x0000001fff027819 */ /* 0x000fca0000011403 */
[----:B------:R-:W-:-:S04]  /*7260*/  IMAD R2, R2, c[0x0][0x1e8], RZ ;  /* 0x00007a0002027a24 */ /* 0x000fc800078e02ff */
[----:B------:R-:W-:Y:S01]  /*7270*/  IMAD R3, R3, c[0x0][0x1ec], R2 ;  /* 0x00007b0003037a24 */ /* 0x000fe200078e0202 */
[----:B------:R-:W-:-:S03]  /*7280*/  SHF.R.S32.HI R2, RZ, 0x1f, R0 ;  /* 0x0000001fff027819 */ /* 0x000fc60000011400 */
[----:B------:R-:W-:Y:S02]  /*7290*/  IMAD.IADD R7, R3, 0x1, R7 ;  /* 0x0000000103077824 */ /* 0x000fe400078e0207 */
[----:B------:R-:W-:Y:S01]  /*72a0*/  IMAD R3, R2, c[0x0][0x1e0], RZ ;  /* 0x0000780002037a24 */ /* 0x000fe200078e02ff */
[----:B------:R-:W-:Y:S01]  /*72b0*/  SHF.R.S32.HI R2, RZ, 0x1f, R40 ;  /* 0x0000001fff027819 */ /* 0x000fe20000011428 */
[----:B------:R-:W-:-:S04]  /*72c0*/  IMAD.WIDE.U32 R6, R0, c[0x0][0x1e0], R6 ;  /* 0x0000780000067a25 */ /* 0x000fc800078e0006 */
[----:B------:R-:W-:Y:S01]  /*72d0*/  IMAD R3, R0, c[0x0][0x1e4], R3 ;  /* 0x0000790000037a24 */ /* 0x000fe200078e0203 */
[----:B------:R-:W-:Y:S01]  /*72e0*/  SHF.R.S32.HI R0, RZ, 0x1f, R4 ;  /* 0x0000001fff007819 */ /* 0x000fe20000011404 */
[----:B------:R-:W-:-:S03]  /*72f0*/  IMAD R5, R2, c[0x0][0x1f0], RZ ;  /* 0x00007c0002057a24 */ /* 0x000fc600078e02ff */
[----:B------:R-:W-:Y:S01]  /*7300*/  IADD3 R7, R3, R7, RZ ;  /* 0x0000000703077210 */ /* 0x000fe20007ffe0ff */
[----:B------:R-:W-:Y:S02]  /*7310*/  IMAD R5, R40, c[0x0][0x1f4], R5 ;  /* 0x00007d0028057a24 */ /* 0x000fe400078e0205 */
[----:B------:R-:W-:Y:S02]  /*7320*/  IMAD R3, R0, c[0x0][0x1e8], RZ ;  /* 0x00007a0000037a24 */ /* 0x000fe400078e02ff */
[----:B------:R-:W-:-:S04]  /*7330*/  IMAD.WIDE.U32 R6, R40, c[0x0][0x1f0], R6 ;  /* 0x00007c0028067a25 */ /* 0x000fc800078e0006 */
[----:B------:R-:W-:Y:S02]  /*7340*/  IMAD.IADD R7, R5, 0x1, R7 ;  /* 0x0000000105077824 */ /* 0x000fe400078e0207 */
[C---:B------:R-:W-:Y:S02]  /*7350*/  IMAD R3, R4.reuse, c[0x0][0x1ec], R3 ;  /* 0x00007b0004037a24 */ /* 0x040fe400078e0203 */
[----:B------:R-:W-:-:S05]  /*7360*/  IMAD.WIDE.U32 R4, R4, c[0x0][0x1e8], R6 ;  /* 0x00007a0004047a25 */ /* 0x000fca00078e0006 */
[----:B------:R-:W-:Y:S02]  /*7370*/  IADD3 R3, R3, R5, RZ ;  /* 0x0000000503037210 */ /* 0x000fe40007ffe0ff */
[----:B------:R-:W-:-:S04]  /*7380*/  LEA R2, P0, R4, c[0x0][0x1d0], 0x1 ;  /* 0x0000740004027a11 */ /* 0x000fc800078008ff */
[----:B------:R-:W-:Y:S02]  /*7390*/  LEA.HI.X R3, R4, c[0x0][0x1d4], R3, 0x1, P0 ;  /* 0x0000750004037a11 */ /* 0x000fe400000f0c03 */
[----:B------:R-:W-:-:S03]  /*73a0*/  IADD3 R6, P0, R2, UR7, RZ ;  /* 0x0000000702067c10 */ /* 0x000fc6000ff1e0ff */
[----:B----4-:R-:W-:Y:S01]  /*73b0*/  STG.E.128 [R2.64], R32 ;  /* 0x0000002002007986 */ /* 0x010fe2000c101d0a */
[----:B------:R-:W-:Y:S02]  /*73c0*/  IADD3.X R7, R3, UR5, RZ, P0, !PT ;  /* 0x0000000503077c10 */ /* 0x000fe400087fe4ff */
[----:B------:R-:W-:Y:S01]  /*73d0*/  IADD3 R4, P0, R6, UR7, RZ ;  /* 0x0000000706047c10 */ /* 0x000fe2000ff1e0ff */
[----:B-1----:R-:W-:Y:S03]  /*73e0*/  STG.E.128 [R2.64+0x80], R16 ;  /* 0x0000801002007986 */ /* 0x002fe6000c101d0a */
[----:B------:R-:W-:Y:S01]  /*73f0*/  IADD3.X R5, R7, UR5, RZ, P0, !PT ;  /* 0x0000000507057c10 */ /* 0x000fe200087fe4ff */
[----:B------:R-:W-:Y:S01]  /*7400*/  STG.E.128 [R6.64], R28 ;  /* 0x0000001c06007986 */ /* 0x000fe2000c101d0a */
        /* <DEDUP_REMOVED lines=8> */
.L_x_6520:
        /* <DEDUP_REMOVED lines=15> */
.L_x_8378:


//--------------------- .text._ZN5flash24flash_fwd_splitkv_kernelI23Flash_fwd_kernel_traitsILi128ELi64ELi64ELi4ELb0ELb0EN7cutlass10bfloat16_tE19Flash_kernel_traitsILi128ELi64ELi64ELi4ES3_EELb1ELb0ELb0ELb1ELb1ELb1ELb0ELb0EEEvNS_16Flash_fwd_paramsE --------------------------
	.section	.text._ZN5flash24flash_fwd_splitkv_kernelI23Flash_fwd_kernel_traitsILi128ELi64ELi64ELi4ELb0ELb0EN7cutlass10bfloat16_tE19Flash_kernel_traitsILi128ELi64ELi64ELi4ES3_EELb1ELb0ELb0ELb1ELb1ELb1ELb0ELb0EEEvNS_16Flash_fwd_paramsE,"ax",@progbits
	.sectioninfo	@"SHI_REGISTERS=199"
	.align	128
        .global         _ZN5flash24flash_fwd_splitkv_kernelI23Flash_fwd_kernel_traitsILi128ELi64ELi64ELi4ELb0ELb0EN7cutlass10bfloat16_tE19Flash_kernel_traitsILi128ELi64ELi64ELi4ES3_EELb1ELb0ELb0ELb1ELb1ELb1ELb0ELb0EEEvNS_16Flash_fwd_paramsE
        .type           _ZN5flash24flash_fwd_splitkv_kernelI23Flash_fwd_kernel_traitsILi128ELi64ELi64ELi4ELb0ELb0EN7cutlass10bfloat16_tE19Flash_kernel_traitsILi128ELi64ELi64ELi4ES3_EELb1ELb0ELb0ELb1ELb1ELb1ELb0ELb0EEEvNS_16Flash_fwd_paramsE,@function
        .size           _ZN5flash24flash_fwd_splitkv_kernelI23Flash_fwd_kernel_traitsILi128ELi64ELi64ELi4ELb0ELb0EN7cutlass10bfloat16_tE19Flash_kernel_traitsILi128ELi64ELi64ELi4ES3_EELb1ELb0ELb0ELb1ELb1ELb1ELb0ELb0EEEvNS_16Flash_fwd_paramsE,(.L_x_8379 - _ZN5flash24flash_fwd_splitkv_kernelI23Flash_fwd_kernel_traitsILi128ELi64ELi64ELi4ELb0ELb0EN7cutlass10bfloat16_tE19Flash_kernel_traitsILi128ELi64ELi64ELi4ES3_EELb1ELb0ELb0ELb1ELb1ELb1ELb0ELb0EEEvNS_16Flash_fwd_paramsE)
        .other          _ZN5flash24flash_fwd_splitkv_kernelI23Flash_fwd_kernel_traitsILi128ELi64ELi64ELi4ELb0ELb0EN7cutlass10bfloat16_tE19Flash_kernel_traitsILi128ELi64ELi64ELi4ES3_EELb1ELb0ELb0ELb1ELb1ELb1ELb0ELb0EEEvNS_16Flash_fwd_paramsE,@"STO_CUDA_ENTRY STV_DEFAULT"
_ZN5flash24flash_fwd_splitkv_kernelI23Flash_fwd_kernel_traitsILi128ELi64ELi64ELi4ELb0ELb0EN7cutlass10bfloat16_tE19Flash_kernel_traitsILi128ELi64ELi64ELi4ES3_EELb1ELb0ELb0ELb1ELb1ELb1ELb0ELb0EEEvNS_16Flash_fwd_paramsE:
.text._ZN5flash24flash_fwd_splitkv_kernelI23Flash_fwd_kernel_traitsILi128ELi64ELi64ELi4ELb0ELb0EN7cutlass10bfloat16_tE19Flash_kernel_traitsILi128ELi64ELi64ELi4ES3_EELb1ELb0ELb0ELb1ELb1ELb1ELb0ELb0EEEvNS_16Flash_fwd_paramsE:
        /* <DEDUP_REMOVED lines=47> */
[----:B------:R-:W-:Y:S01]  /*02f0*/  IMAD.WIDE.U32 R12, R8, c[0x0][0x1e8], RZ ;  /* 0x00007a00080c7a25 */ /* 0x000fe200078e00ff */
[----:B------:R-:W-:Y:S02]  /*0300*/  SHF.R.S32.HI R2, RZ, 0x1f, R93 ;  /* 0x0000001fff027819 */ /* 0x000fe4000001145d */
[----:B------:R-:W-:Y:S01]  /*0310*/  LEA.HI R0, R0, R29, RZ, 0x3 ;  /* 0x0000001d00007211 */ /* 0x000fe200078f18ff */
[----:B------:R-:W-:Y:S01]  /*0320*/  IMAD R8, R8, c[0x0][0x1ec], RZ ;  /* 0x00007b0008087a24 */ /* 0x000fe200078e02ff */
[----:B------:R-:W-:Y:S01]  /*0330*/  SHF.R.S32.HI R3, RZ, 0x1f, R26 ;  /* 0x0000001fff037819 */ /* 0x000fe2000001141a */
[----:B------:R-:W-:Y:S01]  /*0340*/  IMAD R2, R2, c[0x0][0x1e8], RZ ;  /* 0x00007a0002027a24 */ /* 0x000fe200078e02ff */
[----:B------:R-:W-:Y:S02]  /*0350*/  LOP3.LUT R4, R0, 0x1ffffff8, RZ, 0xc0, !PT ;  /* 0x1ffffff800047812 */ /* 0x000fe400078ec0ff */
[----:B------:R-:W-:Y:S01]  /*0360*/  SHF.R.S32.HI R0, RZ, 0x3, R0 ;  /* 0x00000003ff007819 */ /* 0x000fe20000011400 */
[----:B------:R-:W-:Y:S01]  /*0370*/  IMAD R7, R93, c[0x0][0x1ec], R2 ;  /* 0x00007b005d077a24 */ /* 0x000fe200078e0202 */
[----:B------:R-:W-:Y:S01]  /*0380*/  SHF.R.S32.HI R2, RZ, 0x1f, R15 ;  /* 0x0000001fff027819 */ /* 0x000fe2000001140f */
[C---:B------:R-:W-:Y:S01]  /*0390*/  IMAD.IADD R4, R29.reuse, 0x1, -R4 ;  /* 0x000000011d047824 */ /* 0x040fe200078e0a04 */
[----:B------:R-:W-:Y:S01]  /*03a0*/  LOP3.LUT P5, RZ, R29, 0x7, RZ, 0xc0, !PT ;  /* 0x000000071dff7812 */ /* 0x000fe200078ac0ff */
[----:B------:R-:W-:Y:S01]  /*03b0*/  IMAD R3, R3, c[0x0][0x1e0], RZ ;  /* 0x0000780003037a24 */ /* 0x000fe200078e02ff */
[----:B------:R-:W-:Y:S01]  /*03c0*/  IADD3 R6, R0, 0x10, RZ ;  /* 0x0000001000067810 */ /* 0x000fe20007ffe0ff */
[----:B------:R-:W-:-:S02]  /*03d0*/  IMAD.SHL.U32 R4, R4, 0x8, RZ ;  /* 0x0000000804047824 */ /* 0x000fc400078e00ff */
[----:B------:R-:W-:Y:S02]  /*03e0*/  IMAD R3, R26, c[0x0][0x1e4], R3 ;  /* 0x000079001a037a24 */ /* 0x000fe400078e0203 */
[----:B------:R-:W-:Y:S01]  /*03f0*/  IMAD R2, R2, c[0x0][0x1f0], RZ ;  /* 0x00007c0002027a24 */ /* 0x000fe200078e02ff */
[----:B------:R-:W-:-:S05]  /*0400*/  SHF.R.S32.HI R5, RZ, 0x1f, R4 ;  /* 0x0000001fff057819 */ /* 0x000fca0000011404 */
        /* <DEDUP_REMOVED lines=52> */
.L_x_6521:
        /* <DEDUP_REMOVED lines=19> */
.L_x_6522:
        /* <DEDUP_REMOVED lines=28> */
[----:B------:R-:W-:Y:S02]  /*0a40*/  IABS R0, c[0x0][0x1c8] ;  /* 0x0000720000007a13 */ /* 0x000fe40000000000 */
[----:B------:R-:W-:Y:S02]  /*0a50*/  IADD3 R5, -R5, RZ, RZ ;  /* 0x000000ff05057210 */ /* 0x000fe40007ffe1ff */
[----:B------:R-:W1:Y:S03]  /*0a60*/  I2F.RP R9, R0 ;  /* 0x0000000000097306 */ /* 0x000e660000209400 */
[----:B------:R-:W-:-:S05]  /*0a70*/  IMAD R12, R5, c[0x0][0x2d0], R12 ;  /* 0x0000b400050c7a24 */ /* 0x000fca00078e020c */
        /* <DEDUP_REMOVED lines=8> */
[----:B------:R-:W-:-:S05]  /*0b00*/  SHF.R.S32.HI R11, RZ, 0x1f, R12 ;  /* 0x0000001fff0b7819 */ /* 0x000fca000001140c */
        /* <DEDUP_REMOVED lines=8> */
[----:B------:R-:W-:-:S07]  /*0b90*/  ISETP.GE.AND P0, PT, R0, RZ, PT ;  /* 0x000000ff0000720c */ /* 0x000fce0003f06270 */
        /* <DEDUP_REMOVED lines=10> */
[----:B------:R-:W-:Y:S02]  /*0c40*/  IMAD R5, R11, c[0x0][0x198], RZ ;  /* 0x000066000b057a24 */ /* 0x000fe400078e02ff */
[----:B------:R-:W-:Y:S01]  /*0c50*/  IMAD R19, R4, c[0x0][0x18c], R19 ;  /* 0x0000630004137a24 */ /* 0x000fe200078e0213 */
[----:B------:R-:W-:Y:S01]  /*0c60*/  IADD3 R17, R17, R0, RZ ;  /* 0x0000000011117210 */ /* 0x000fe20007ffe0ff */
[----:B------:R-:W-:-:S04]  /*0c70*/  IMAD R5, R12, c[0x0][0x19c], R5 ;  /* 0x000067000c057a24 */ /* 0x000fc800078e0205 */
[----:B------:R-:W-:-:S04]  /*0c80*/  IMAD.WIDE.U32 R20, R12, c[0x0][0x198], R16 ;  /* 0x000066000c147a25 */ /* 0x000fc800078e0010 */
[----:B------:R-:W-:Y:S02]  /*0c90*/  IMAD.IADD R21, R21, 0x1, R5 ;  /* 0x0000000115157824 */ /* 0x000fe400078e0205 */
[----:B------:R-:W-:Y:S02]  /*0ca0*/  IMAD R17, R13, c[0x0][0x1b0], RZ ;  /* 0x00006c000d117a24 */ /* 0x000fe400078e02ff */
[----:B------:R-:W-:-:S04]  /*0cb0*/  IMAD.WIDE.U32 R4, R4, c[0x0][0x188], RZ ;  /* 0x0000620004047a25 */ /* 0x000fc800078e00ff */
[----:B------:R-:W-:Y:S01]  /*0cc0*/  IMAD.WIDE.U32 R20, R14, c[0x0][0x1b0], R20 ;  /* 0x00006c000e147a25 */ /* 0x000fe200078e0014 */
[----:B------:R-:W-:-:S03]  /*0cd0*/  IADD3 R19, R5, R19, RZ ;  /* 0x0000001305137210 */ /* 0x000fc60007ffe0ff */
[----:B------:R-:W-:Y:S01]  /*0ce0*/  IMAD R17, R14, c[0x0][0x1b4], R17 ;  /* 0x00006d000e117a24 */ /* 0x000fe200078e0211 */
[----:B------:R-:W-:-:S03]  /*0cf0*/  MOV R16, R20 ;  /* 0x0000001400107202 */ /* 0x000fc60000000f00 */
[----:B------:R-:W-:Y:S01]  /*0d00*/  IMAD.IADD R17, R21, 0x1, R17 ;  /* 0x0000000115117824 */ /* 0x000fe200078e0211 */
[----:B------:R-:W-:Y:S05]  /*0d10*/  BRA `(.L_x_6524) ;  /* 0x0000036000007947 */ /* 0x000fea0003800000 */
.L_x_6523:
[----:B------:R-:W-:Y:S02]  /*0d20*/  IABS R5, c[0x0][0x1c8] ;  /* 0x0000720000057a13 */ /* 0x000fe40000000000 */
[----:B------:R-:W-:Y:S02]  /*0d30*/  LEA R12, R28, 0xffffffc0, 0x6 ;  /* 0xffffffc01c0c7811 */ /* 0x000fe400078e30ff */
[----:B------:R-:W1:Y:S01]  /*0d40*/  I2F.RP R7, R5 ;  /* 0x0000000500077306 */ /* 0x000e620000209400 */
[----:B------:R-:W-:Y:S02]  /*0d50*/  SHF.R.S32.HI R16, RZ, 0x1f, R21 ;  /* 0x0000001fff107819 */ /* 0x000fe40000011415 */
[----:B------:R-:W-:Y:S02]  /*0d60*/  IADD3 R24, P1, R21, R12, RZ ;  /* 0x0000000c15187210 */ /* 0x000fe40007f3e0ff */
[----:B-----5:R-:W-:-:S03]  /*0d70*/  SHF.R.S32.HI R19, RZ, 0x1f, R0 ;  /* 0x0000001fff137819 */ /* 0x020fc60000011400 */
        /* <DEDUP_REMOVED lines=10> */
[----:B------:R-:W-:-:S03]  /*0e20*/  SHF.R.S32.HI R11, RZ, 0x1f, R12 ;  /* 0x0000001fff0b7819 */ /* 0x000fc6000001140c */
        /* <DEDUP_REMOVED lines=37> */
.L_x_6524:
[----:B------:R-:W-:Y:S01]  /*1080*/  SHF.R.S32.HI R10, RZ, 0x1f, R29 ;  /* 0x0000001fff0a7819 */ /* 0x000fe2000001141d */
[----:B------:R-:W-:Y:S01]  /*1090*/  IMAD R13, R13, c[0x0][0x1b8], RZ ;  /* 0x00006e000d0d7a24 */ /* 0x000fe200078e02ff */
[----:B------:R-:W-:Y:S01]  /*10a0*/  SHF.R.S32.HI R9, RZ, 0x1f, R26 ;  /* 0x0000001fff097819 */ /* 0x000fe2000001141a */
[----:B------:R-:W-:Y:S01]  /*10b0*/  ULDC.64 UR4, c[0x0][0x190] ;  /* 0x0000640000047ab9 */ /* 0x000fe20000000a00 */
[-C--:B------:R-:W-:Y:S01]  /*10c0*/  LEA.HI R0, R10, R29.reuse, RZ, 0x3 ;  /* 0x0000001d0a007211 */ /* 0x080fe200078f18ff */
[----:B------:R-:W-:Y:S01]  /*10d0*/  IMAD R13, R14, c[0x0][0x1bc], R13 ;  /* 0x00006f000e0d7a24 */ /* 0x000fe200078e020d */
[-C--:B------:R-:W-:Y:S01]  /*10e0*/  LEA.HI R25, R10, R29.reuse, RZ, 0x4 ;  /* 0x0000001d0a197211 */ /* 0x080fe200078f20ff */
[----:B------:R-:W-:Y:S01]  /*10f0*/  IMAD R9, R9, c[0x0][0x178], RZ ;  /* 0x00005e0009097a24 */ /* 0x000fe200078e02ff */
[----:B------:R-:W-:Y:S01]  /*1100*/  LOP3.LUT R18, R0, 0xfffffff8, RZ, 0xc0, !PT ;  /* 0xfffffff800127812 */ /* 0x000fe200078ec0ff */
[----:B------:R-:W-:Y:S01]  /*1110*/  USHF.L.U32 UR9, UR4, 0x5, URZ ;  /* 0x0000000504097899 */ /* 0x000fe2000800063f */
[----:B------:R-:W-:Y:S01]  /*1120*/  SHF.R.S32.HI R30, RZ, 0x3, R0 ;  /* 0x00000003ff1e7819 */ /* 0x000fe20000011400 */
[----:B------:R-:W-:Y:S01]  /*1130*/  UMOV UR8, 0x5 ;  /* 0x0000000500087882 */ /* 0x000fe20000000000 */
[----:B------:R-:W-:Y:S01]  /*1140*/  SHF.R.S32.HI R2, RZ, 0x4, R25 ;  /* 0x00000004ff027819 */ /* 0x000fe20000011419 */
[----:B------:R-:W-:Y:S01]  /*1150*/  IMAD.IADD R5, R29, 0x1, -R18 ;  /* 0x000000011d057824 */ /* 0x000fe200078e0a12 */
[C---:B------:R-:W-:Y:S01]  /*1160*/  LOP3.LUT R18, R25.reuse, 0xfffffff0, RZ, 0xc0, !PT ;  /* 0xfffffff019127812 */ /* 0x040fe200078ec0ff */
[----:B------:R-:W-:Y:S01]  /*1170*/  IMAD.SHL.U32 R27, R30, 0x40, RZ ;  /* 0x000000401e1b7824 */ /* 0x000fe200078e00ff */
[----:B------:R-:W-:Y:S01]  /*1180*/  LEA.HI R7, R25, R2, RZ, 0x1 ;  /* 0x0000000219077211 */ /* 0x000fe200078f08ff */
[----:B------:R-:W-:Y:S01]  /*1190*/  IMAD.SHL.U32 R158, R5, 0x8, RZ ;  /* 0x00000008059e7824 */ /* 0x000fe200078e00ff */
[----:B------:R-:W-:Y:S01]  /*11a0*/  SHF.R.S32.HI R31, RZ, 0x1f, R30 ;  /* 0x0000001fff1f7819 */ /* 0x000fe2000001141e */
[----:B------:R-:W-:Y:S01]  /*11b0*/  IMAD.IADD R18, R29, 0x1, -R18 ;  /* 0x000000011d127824 */ /* 0x000fe200078e0a12 */
[----:B------:R-:W-:Y:S01]  /*11c0*/  LOP3.LUT R7, R7, 0xfffffffe, RZ, 0xc0, !PT ;  /* 0xfffffffe07077812 */ /* 0x000fe200078ec0ff */
[----:B------:R-:W-:Y:S01]  /*11d0*/  USHF.L.U64.HI UR5, UR4, UR8, UR5 ;  /* 0x0000000804057299 */ /* 0x000fe20008010205 */
[----:B------:R-:W-:Y:S01]  /*11e0*/  SHF.R.S32.HI R159, RZ, 0x1f, R158 ;  /* 0x0000001fff9f7819 */ /* 0x000fe2000001149e */
[----:B------:R-:W-:Y:S01]  /*11f0*/  IMAD.WIDE R22, R23, 0x40, R30 ;  /* 0x0000004017167825 */ /* 0x000fe200078e021e */
[----:B------:R-:W-:Y:S01]  /*1200*/  SHF.R.S32.HI R25, RZ, 0x1f, R18 ;  /* 0x0000001fff197819 */ /* 0x000fe20000011412 */
[----:B------:R-:W-:Y:S01]  /*1210*/  ULDC.64 UR6, c[0x0][0x198] ;  /* 0x0000660000067ab9 */ /* 0x000fe20000000a00 */
[----:B------:R-:W-:Y:S01]  /*1220*/  IADD3 R24, P0, R158, R4, RZ ;  /* 0x000000049e187210 */ /* 0x000fe20007f1e0ff */
[----:B------:R-:W-:Y:S01]  /*1230*/  IMAD.IADD R7, R2, 0x1, -R7 ;  /* 0x0000000102077824 */ /* 0x000fe200078e0a07 */
[----:B------:R-:W-:Y:S01]  /*1240*/  LOP3.LUT R27, R27, 0x1c0, RZ, 0xc0, !PT ;  /* 0x000001c01b1b7812 */ /* 0x000fe200078ec0ff */
[C---:B------:R-:W-:Y:S01]  /*1250*/  IMAD R2, R26.reuse, c[0x0][0x17c], R9 ;  /* 0x00005f001a027a24 */ /* 0x040fe200078e0209 */
[----:B------:R-:W-:Y:S01]  /*1260*/  LEA.HI R4, R25, R18, RZ, 0x3 ;  /* 0x0000001219047211 */ /* 0x000fe200078f18ff */
[----:B------:R-:W-:Y:S01]  /*1270*/  IMAD.X R25, R159, 0x1, R19, P0 ;  /* 0x000000019f197824 */ /* 0x000fe200000e0613 */
[--C-:B------:R-:W-:Y:S01]  /*1280*/  LOP3.LUT R21, R27, 0x38, R158.reuse, 0xf8, !PT ;  /* 0x000000381b157812 */ /* 0x100fe200078ef89e */
[----:B------:R-:W-:Y:S01]  /*1290*/  USHF.L.U32 UR12, UR6, 0x5, URZ ;  /* 0x00000005060c7899 */ /* 0x000fe2000800063f */
[----:B------:R-:W-:Y:S01]  /*12a0*/  SHF.R.U32.HI R20, RZ, 0x3, R27 ;  /* 0x00000003ff147819 */ /* 0x000fe2000001161b */
[----:B------:R-:W-:Y:S01]  /*12b0*/  IMAD.WIDE.U32 R26, R26, c[0x0][0x178], R158 ;  /* 0x00005e001a1a7a25 */ /* 0x000fe200078e009e */
[----:B------:R-:W-:Y:S01]  /*12c0*/  LOP3.LUT R19, R4, 0xfffffff8, RZ, 0xc0, !PT ;  /* 0xfffffff804137812 */ /* 0x000fe200078ec0ff */
[----:B------:R-:W-:Y:S01]  /*12d0*/  USHF.L.U64.HI UR7, UR6, UR8, UR7 ;  /* 0x0000000806077299 */ /* 0x000fe20008010207 */
[----:B------:R-:W-:Y:S01]  /*12e0*/  SHF.R.S32.HI R9, RZ, 0x1f, R15 ;  /* 0x0000001fff097819 */ /* 0x000fe2000001140f */
[----:B------:R-:W-:Y:S01]  /*12f0*/  IMAD.IADD R27, R27, 0x1, R2 ;  /* 0x000000011b1b7824 */ /* 0x000fe200078e0202 */
[----:B------:R-:W-:Y:S01]  /*1300*/  IADD3 R16, P1, R158, R16, RZ ;  /* 0x000000109e107210 */ /* 0x000fe20007f3e0ff */
[----:B------:R-:W-:Y:S01]  /*1310*/  IMAD.IADD R2, R18, 0x1, -R19 ;  /* 0x0000000112027824 */ /* 0x000fe200078e0a13 */
[----:B------:R-:W-:Y:S01]  /*1320*/  IADD3 R12, P0, R30, R12, RZ ;  /* 0x0000000c1e0c7210 */ /* 0x000fe20007f1e0ff */
[----:B------:R-:W-:Y:S01]  /*1330*/  IMAD R18, R9, c[0x0][0x1a8], RZ ;  /* 0x00006a0009127a24 */ /* 0x000fe200078e02ff */
[----:B------:R-:W-:Y:S01]  /*1340*/  LOP3.LUT R20, R21, R20, RZ, 0x3c, !PT ;  /* 0x0000001415147212 */ /* 0x000fe200078e3cff */
[----:B------:R-:W-:Y:S01]  /*1350*/  IMAD.WIDE.U32 R26, R15, c[0x0][0x1a8], R26 ;  /* 0x00006a000f1a7a25 */ /* 0x000fe200078e001a */
[----:B------:R-:W-:-:S03]  /*1360*/  LEA.HI R21, R10, R29, RZ, 0x6 ;  /* 0x0000001d0a157211 */ /* 0x000fc600078f30ff */
[----:B------:R-:W-:Y:S02]  /*1370*/  IMAD R18, R15, c[0x0][0x1ac], R18 ;  /* 0x00006b000f127a24 */ /* 0x000fe400078e0212 */
[----:B------:R-:W-:Y:S02]  /*1380*/  IMAD.SHL.U32 R15, R5, 0x40, RZ ;  /* 0x00000040050f7824 */ /* 0x000fe400078e00ff */
[----:B------:R-:W-:Y:S02]  /*1390*/  IMAD R9, R31, c[0x0][0x198], RZ ;  /* 0x000066001f097a24 */ /* 0x000fe400078e02ff */
[----:B------:R-:W-:Y:S01]  /*13a0*/  IMAD.X R17, R159, 0x1, R17, P1 ;  /* 0x000000019f117824 */ /* 0x000fe200008e0611 */
[----:B------:R-:W-:Y:S01]  /*13b0*/  LOP3.LUT R15, R15, 0x1c0, RZ, 0xc0, !PT ;  /* 0x000001c00f0f7812 */ /* 0x000fe200078ec0ff */
[----:B------:R-:W-:Y:S02]  /*13c0*/  IMAD.X R11, R31, 0x1, R11, P0 ;  /* 0x000000011f0b7824 */ /* 0x000fe400000e060b */
[C---:B------:R-:W-:Y:S01]  /*13d0*/  IMAD R9, R30.reuse, c[0x0][0x19c], R9 ;  /* 0x000067001e097a24 */ /* 0x040fe200078e0209 */
[----:B------:R-:W-:Y:S01]  /*13e0*/  LOP3.LUT R0, R15, 0x8, R0, 0xf8, !PT ;  /* 0x000000080f007812 */ /* 0x000fe200078ef800 */
[----:B------:R-:W-:Y:S01]  /*13f0*/  IMAD.WIDE.U32 R30, R30, c[0x0][0x198], R16 ;  /* 0x000066001e1e7a25 */ /* 0x000fe200078e0010 */
[----:B------:R-:W-:-:S03]  /*1400*/  SHF.R.U32.HI R17, RZ, 0x3, R15 ;  /* 0x00000003ff117819 */ /* 0x000fc6000001160f */
[----:B------:R-:W-:Y:S01]  /*1410*/  IMAD R15, R23, c[0x0][0x190], RZ ;  /* 0x00006400170f7a24 */ /* 0x000fe200078e02ff */
[----:B------:R-:W-:Y:S01]  /*1420*/  LEA R154, P0, R30, c[0x0][0x168], 0x1 ;  /* 0x00005a001e9a7a11 */ /* 0x000fe200078008ff */
[----:B------:R-:W-:Y:S01]  /*1430*/  IMAD.IADD R27, R27, 0x1, R18 ;  /* 0x000000011b1b7824 */ /* 0x000fe200078e0212 */
[----:B------:R-:W-:Y:S01]  /*1440*/  LOP3.LUT R0, R0, R17, RZ, 0x3c, !PT ;  /* 0x0000001100007212 */ /* 0x000fe200078e3cff */
[----:B------:R-:W-:Y:S01]  /*1450*/  IMAD.IADD R9, R31, 0x1, R9 ;  /* 0x000000011f097824 */ /* 0x000fe200078e0209 */
[----:B------:R-:W-:Y:S01]  /*1460*/  LEA.HI R31, R10, R29, RZ, 0x5 ;  /* 0x0000001d0a1f7211 */ /* 0x000fe200078f28ff */
[C---:B------:R-:W-:Y:S02]  /*1470*/  IMAD R15, R22.reuse, c[0x0][0x194], R15 ;  /* 0x00006500160f7a24 */ /* 0x040fe400078e020f */
[----:B------:R-:W-:Y:S01]  /*1480*/  IMAD.WIDE.U32 R22, R22, c[0x0][0x190], R26 ;  /* 0x0000640016167a25 */ /* 0x000fe200078e001a */
[----:B------:R-:W-:Y:S02]  /*1490*/  LEA.HI.X R155, R30, c[0x0][0x16c], R9, 0x1, P0 ;  /* 0x00005b001e9b7a11 */ /* 0x000fe400000f0c09 */
[----:B------:R-:W-:Y:S01]  /*14a0*/  SHF.R.S32.HI R30, RZ, 0x5, R31 ;  /* 0x00000005ff1e7819 */ /* 0x000fe2000001141f */
[----:B------:R-:W-:Y:S01]  /*14b0*/  IMAD.WIDE.U32 R24, R14, c[0x0][0x1b8], R24 ;  /* 0x00006e000e187a25 */ /* 0x000fe200078e0018 */
[----:B------:R-:W-:-:S03]  /*14c0*/  LEA R14, P0, R22, c[0x0][0x160], 0x1 ;  /* 0x00005800160e7a11 */ /* 0x000fc600078008ff */
[----:B------:R-:W-:Y:S02]  /*14d0*/  IMAD.IADD R15, R23, 0x1, R15 ;  /* 0x00000001170f7824 */ /* 0x000fe400078e020f */
[----:B------:R-:W-:Y:S02]  /*14e0*/  IMAD.SHL.U32 R21, R21, 0x8, RZ ;  /* 0x0000000815157824 */ /* 0x000fe400078e00ff */
[----:B------:R-:W-:Y:S01]  /*14f0*/  IMAD R11, R11, c[0x0][0x1a0], RZ ;  /* 0x000068000b0b7a24 */ /* 0x000fe200078e02ff */
[----:B------:R-:W-:Y:S01]  /*1500*/  LEA.HI.X R15, R22, c[0x0][0x164], R15, 0x1, P0 ;  /* 0x00005900160f7a11 */ /* 0x000fe200000f0c0f */
[----:B------:R-:W-:Y:S01]  /*1510*/  IMAD.IADD R25, R25, 0x1, R13 ;  /* 0x0000000119197824 */ /* 0x000fe200078e020d */
[----:B------:R-:W-:Y:S01]  /*1520*/  IADD3 R16, P0, R14, UR9, RZ ;  /* 0x000000090e107c10 */ /* 0x000fe2000ff1e0ff */
[----:B------:R-:W-:Y:S01]  /*1530*/  IMAD R11, R12, c[0x0][0x1a4], R11 ;  /* 0x000069000c0b7a24 */ /* 0x000fe200078e020b */
[----:B------:R-:W-:Y:S01]  /*1540*/  LOP3.LUT R20, R20, 0x7ffffe00, R21, 0xf8, !PT ;  /* 0x7ffffe0014147812 */ /* 0x000fe200078ef815 */
[----:B------:R-:W-:Y:S01]  /*1550*/  IMAD.WIDE.U32 R12, R12, c[0x0][0x1a0], R24 ;  /* 0x000068000c0c7a25 */ /* 0x000fe200078e0018 */
[----:B------:R-:W-:-:S02]  /*1560*/  IADD3.X R17, R15, UR5, RZ, P0, !PT ;  /* 0x000000050f117c10 */ /* 0x000fc400087fe4ff */
[----:B------:R-:W-:Y:S01]  /*1570*/  IADD3 R18, P0, R16, UR9, RZ ;  /* 0x0000000910127c10 */ /* 0x000fe2000ff1e0ff */
[----:B------:R-:W-:Y:S02]  /*1580*/  IMAD.SHL.U32 R157, R20, 0x2, RZ ;  /* 0x00000002149d7824 */ /* 0x000fe400078e00ff */
[----:B------:R-:W-:Y:S01]  /*1590*/  IMAD.SHL.U32 R9, R2, 0x40, RZ ;  /* 0x0000004002097824 */ /* 0x000fe200078e00ff */
[----:B------:R-:W-:Y:S01]  /*15a0*/  IADD3.X R19, R17, UR5, RZ, P0, !PT ;  /* 0x0000000511137c10 */ /* 0x000fe200087fe4ff */
[----:B------:R-:W-:Y:S01]  /*15b0*/  IMAD R0, R7, 0x200, R0 ;  /* 0x0000020007007824 */ /* 0x000fe200078e0200 */
[----:B------:R-:W-:Y:S01]  /*15c0*/  IADD3 R20, P0, R154, UR12, RZ ;  /* 0x0000000c9a147c10 */ /* 0x000fe2000ff1e0ff */
[----:B------:R-:W-:Y:S01]  /*15d0*/  @!PT LDS RZ, [RZ] ;  /* 0x00000000fffff984 */ /* 0x000fe20000000800 */
[----:B------:R-:W-:Y:S01]  /*15e0*/  @!PT LDS RZ, [RZ] ;  /* 0x00000000fffff984 */ /* 0x000fe20000000800 */
[----:B------:R-:W-:Y:S01]  /*15f0*/  @!PT LDS RZ, [RZ] ;  /* 0x00000000fffff984 */ /* 0x000fe20000000800 */
[----:B------:R1:W-:Y:S01]  /*1600*/  LDGSTS.E.BYPASS.LTC128B.128 [R157], [R14.64] ;  /* 0x000000000e9d7fae */ /* 0x0003e2000b901d4a */
[----:B------:R-:W-:Y:S01]  /*1610*/  IADD3 R24, P1, R18, UR9, RZ ;  /* 0x0000000912187c10 */ /* 0x000fe2000ff3e0ff */
[----:B------:R-:W-:Y:S01]  /*1620*/  IMAD.IADD R11, R13, 0x1, R11 ;  /* 0x000000010d0b7824 */ /* 0x000fe200078e020b */
[----:B------:R-:W-:Y:S01]  /*1630*/  IADD3.X R21, R155, UR7, RZ, P0, !PT ;  /* 0x000000079b157c10 */ /* 0x000fe200087fe4ff */
[----:B------:R1:W-:Y:S01]  /*1640*/  LDGSTS.E.BYPASS.LTC128B.128 [R157+0x2000], [R14.64+0x80] ;  /* 0x020000800e9d7fae */ /* 0x0003e2000b901d4a */
[----:B------:R-:W-:Y:S01]  /*1650*/  IADD3 R22, P0, R20, UR12, RZ ;  /* 0x0000000c14167c10 */ /* 0x000fe2000ff1e0ff */
[----:B------:R-:W-:Y:S01]  /*1660*/  IMAD.SHL.U32 R92, R0, 0x2, RZ ;  /* 0x00000002005c7824 */ /* 0x000fe200078e00ff */
[----:B------:R-:W-:Y:S01]  /*1670*/  IADD3.X R25, R19, UR5, RZ, P1, !PT ;  /* 0x0000000513197c10 */ /* 0x000fe20008ffe4ff */
[----:B------:R2:W-:Y:S01]  /*1680*/  LDGSTS.E.BYPASS.LTC128B.128 [R157+0x800], [R16.64] ;  /* 0x00800000109d7fae */ /* 0x0005e2000b901d4a */
[----:B------:R-:W-:Y:S01]  /*1690*/  IADD3.X R23, R21, UR7, RZ, P0, !PT ;  /* 0x0000000715177c10 */ /* 0x000fe200087fe4ff */
[----:B------:R-:W-:Y:S01]  /*16a0*/  ULDC.64 UR4, c[0x0][0x1a0] ;  /* 0x0000680000047ab9 */ /* 0x000fe20000000a00 */
[----:B------:R-:W-:Y:S01]  /*16b0*/  LOP3.LUT P1, RZ, R2, 0x2, RZ, 0xc0, !PT ;  /* 0x0000000202ff7812 */ /* 0x000fe2000782c0ff */
[----:B------:R2:W-:Y:S01]  /*16c0*/  LDGSTS.E.BYPASS.LTC128B.128 [R157+0x2800], [R16.64+0x80] ;  /* 0x02800080109d7fae */ /* 0x0005e2000b901d4a */
[----:B------:R-:W-:Y:S01]  /*16d0*/  USHF.L.U32 UR9, UR4, 0x5, URZ ;  /* 0x0000000504097899 */ /* 0x000fe2000800063f */
[----:B------:R-:W-:Y:S01]  /*16e0*/  LEA R149, R0, 0x4000, 0x1 ;  /* 0x0000400000957811 */ /* 0x000fe200078e08ff */
[----:B------:R-:W-:Y:S01]  /*16f0*/  USHF.L.U64.HI UR5, UR4, UR8, UR5 ;  /* 0x0000000804057299 */ /* 0x000fe20008010205 */
[----:B------:R3:W-:Y:S01]  /*1700*/  LDGSTS.E.BYPASS.LTC128B.128 [R157+0x1000], [R18.64] ;  /* 0x01000000129d7fae */ /* 0x0007e2000b901d4a */
[----:B------:R-:W-:Y:S01]  /*1710*/  SEL R0, R8, 0xffffffe0, !P1 ;  /* 0xffffffe008007807 */ /* 0x000fe20004800000 */
[----:B------:R-:W-:Y:S01]  /*1720*/  IMAD R93, R30, 0x10, R93 ;  /* 0x000000101e5d7824 */ /* 0x000fe200078e025d */
[----:B------:R-:W-:Y:S01]  /*1730*/  IADD3 R147, R149, 0x20, RZ ;  /* 0x0000002095937810 */ /* 0x000fe20007ffe0ff */
[----:B------:R3:W-:Y:S01]  /*1740*/  LDGSTS.E.BYPASS.LTC128B.128 [R157+0x3000], [R18.64+0x80] ;  /* 0x03000080129d7fae */ /* 0x0007e2000b901d4a */
[----:B------:R-:W-:Y:S01]  /*1750*/  LOP3.LUT P1, RZ, R2, 0x4, RZ, 0xc0, !PT ;  /* 0x0000000402ff7812 */ /* 0x000fe2000782c0ff */
[----:B------:R-:W-:-:S02]  /*1760*/  IMAD.MOV.U32 R2, RZ, RZ, 0x40 ;  /* 0x00000040ff027424 */ /* 0x000fc400078e00ff */
[----:B------:R4:W-:Y:S04]  /*1770*/  LDGSTS.E.BYPASS.LTC128B.128 [R157+0x1800], [R24.64] ;  /* 0x01800000189d7fae */ /* 0x0009e8000b901d4a */
[----:B------:R4:W-:Y:S01]  /*1780*/  LDGSTS.E.BYPASS.LTC128B.128 [R157+0x3800], [R24.64+0x80] ;  /* 0x03800080189d7fae */ /* 0x0009e2000b901d4a */
[----:B-1----:R-:W-:-:S03]  /*1790*/  IMAD.SHL.U32 R14, R7, 0x8, RZ ;  /* 0x00000008070e7824 */ /* 0x002fc600078e00ff */
[----:B------:R1:W-:Y:S01]  /*17a0*/  LDGSTS.E.BYPASS.LTC128B.128 [R157+0x4000], [R154.64] ;  /* 0x040000009a9d7fae */ /* 0x0003e2000b901d4a */
[----:B------:R-:W-:Y:S01]  /*17b0*/  LOP3.LUT R7, R9, 0x1c0, RZ, 0xc0, !PT ;  /* 0x000001c009077812 */ /* 0x000fe200078ec0ff */
[----:B------:R-:W-:Y:S02]  /*17c0*/  IMAD.SHL.U32 R9, R4, 0x40, RZ ;  /* 0x0000004004097824 */ /* 0x000fe400078e00ff */
[----:B------:R1:W-:Y:S01]  /*17d0*/  LDGSTS.E.BYPASS.LTC128B.128 [R157+0x6000], [R154.64+0x80] ;  /* 0x060000809a9d7fae */ /* 0x0003e2000b901d4a */
[----:B------:R-:W-:Y:S02]  /*17e0*/  LOP3.LUT R14, R7, 0x8, R14, 0xf8, !PT ;  /* 0x00000008070e7812 */ /* 0x000fe400078ef80e */
[----:B--2---:R-:W-:Y:S01]  /*17f0*/  IADD3 R16, P0, R22, UR12, RZ ;  /* 0x0000000c16107c10 */ /* 0x004fe2000ff1e0ff */
[----:B------:R2:W-:Y:S01]  /*1800*/  LDGSTS.E.BYPASS.LTC128B.128 [R157+0x4800], [R20.64] ;  /* 0x04800000149d7fae */ /* 0x0005e2000b901d4a */
[----:B------:R-:W-:Y:S02]  /*1810*/  SHF.R.U32.HI R7, RZ, 0x3, R7 ;  /* 0x00000003ff077819 */ /* 0x000fe40000011607 */
[----:B------:R-:W-:Y:S01]  /*1820*/  IADD3.X R17, R23, UR7, RZ, P0, !PT ;  /* 0x0000000717117c10 */ /* 0x000fe200087fe4ff */
[----:B------:R2:W-:Y:S01]  /*1830*/  LDGSTS.E.BYPASS.LTC128B.128 [R157+0x6800], [R20.64+0x80] ;  /* 0x06800080149d7fae */ /* 0x0005e2000b901d4a */
[----:B------:R-:W-:-:S02]  /*1840*/  LEA R152, P0, R12, c[0x0][0x170], 0x1 ;  /* 0x00005c000c987a11 */ /* 0x000fc400078008ff */
[----:B------:R-:W-:Y:S01]  /*1850*/  LOP3.LUT R4, R14, R7, RZ, 0x3c, !PT ;  /* 0x000000070e047212 */ /* 0x000fe200078e3cff */
[----:B------:R2:W-:Y:S01]  /*1860*/  LDGSTS.E.BYPASS.LTC128B.128 [R157+0x5000], [R22.64] ;  /* 0x05000000169d7fae */ /* 0x0005e2000b901d4a */
[----:B------:R-:W-:Y:S02]  /*1870*/  LEA.HI.X R151, R12, c[0x0][0x174], R11, 0x1, P0 ;  /* 0x00005d000c977a11 */ /* 0x000fe400000f0c0b */
[----:B------:R-:W-:Y:S01]  /*1880*/  IADD3 R12, P0, R152, UR9, RZ ;  /* 0x00000009980c7c10 */ /* 0x000fe2000ff1e0ff */
[----:B------:R2:W-:Y:S01]  /*1890*/  LDGSTS.E.BYPASS.LTC128B.128 [R157+0x7000], [R22.64+0x80] ;  /* 0x07000080169d7fae */ /* 0x0005e2000b901d4a */
[----:B------:R-:W-:Y:S01]  /*18a0*/  LOP3.LUT R7, R9, 0xfffffe00, RZ, 0xc0, !PT ;  /* 0xfffffe0009077812 */ /* 0x000fe200078ec0ff */
[----:B------:R-:W-:Y:S01]  /*18b0*/  IMAD.MOV.U32 R153, RZ, RZ, R151 ;  /* 0x000000ffff997224 */ /* 0x000fe200078e0097 */
[----:B------:R-:W-:Y:S01]  /*18c0*/  IADD3.X R13, R151, UR5, RZ, P0, !PT ;  /* 0x00000005970d7c10 */ /* 0x000fe200087fe4ff */
[----:B------:R3:W-:Y:S01]  /*18d0*/  LDGSTS.E.BYPASS.LTC128B.128 [R157+0x5800], [R16.64] ;  /* 0x05800000109d7fae */ /* 0x0007e2000b901d4a */
[----:B------:R-:W-:Y:S01]  /*18e0*/  IADD3 R14, P0, R12, UR9, RZ ;  /* 0x000000090c0e7c10 */ /* 0x000fe2000ff1e0ff */
[----:B------:R-:W-:Y:S01]  /*18f0*/  IMAD R9, R30, 0x400, R7 ;  /* 0x000004001e097824 */ /* 0x000fe200078e0207 */
[----:B------:R-:W-:Y:S01]  /*1900*/  LOP3.LUT R143, R4, R7, RZ, 0xfc, !PT ;  /* 0x00000007048f7212 */ /* 0x000fe200078efcff */
[----:B------:R3:W-:Y:S01]  /*1910*/  LDGSTS.E.BYPASS.LTC128B.128 [R157+0x7800], [R16.64+0x80] ;  /* 0x07800080109d7fae */ /* 0x0007e2000b901d4a */
[----:B------:R-:W-:Y:S01]  /*1920*/  IADD3.X R15, R13, UR5, RZ, P0, !PT ;  /* 0x000000050d0f7c10 */ /* 0x000fe200087fe4ff */
[----:B------:R-:W-:Y:S01]  /*1930*/  IMAD.IADD R150, R9, 0x1, R4 ;  /* 0x0000000109967824 */ /* 0x000fe200078e0204 */
[----:B------:R-:W-:Y:S01]  /*1940*/  IADD3 R10, P0, R14, UR9, RZ ;  /* 0x000000090e0a7c10 */ /* 0x000fe2000ff1e0ff */
[----:B------:R-:W0:Y:S02]  /*1950*/  LDGDEPBAR ;  /* 0x00000000000079af */ /* 0x000e240000000000 */
[----:B------:R-:W-:Y:S01]  /*1960*/  IMAD.SHL.U32 R150, R150, 0x2, RZ ;  /* 0x0000000296967824 */ /* 0x000fe200078e00ff */
[----:B------:R-:W-:-:S02]  /*1970*/  IADD3.X R11, R15, UR5, RZ, P0, !PT ;  /* 0x000000050f0b7c10 */ /* 0x000fc400087fe4ff */
[----:B------:R-:W-:Y:S01]  /*1980*/  LOP3.LUT P0, RZ, R5, 0x2, RZ, 0xc0, !PT ;  /* 0x0000000205ff7812 */ /* 0x000fe2000780c0ff */
[----:B------:R-:W-:-:S12]  /*1990*/  IMAD.IADD R148, R150, 0x1, R0 ;  /* 0x0000000196947824 */ /* 0x000fd800078e0200 */
[----:B------:R-:W-:Y:S02]  /*19a0*/  @P0 IADD3 R147, R149, -0x20, RZ ;  /* 0xffffffe095930810 */ /* 0x000fe40007ffe0ff */
[----:B------:R-:W-:Y:S02]  /*19b0*/  LOP3.LUT P0, RZ, R5, 0x4, RZ, 0xc0, !PT ;  /* 0x0000000405ff7812 */ /* 0x000fe4000780c0ff */
[----:B------:R-:W-:Y:S01]  /*19c0*/  SEL R5, R2, 0xffffffc0, !P1 ;  /* 0xffffffc002057807 */ /* 0x000fe20004800000 */
[----:B------:R-:W-:-:S04]  /*19d0*/  DEPBAR.LE SB0, 0x0 ;  /* 0x000080000000791a */ /* 0x000fc80000000000 */
[----:B------:R-:W-:Y:S01]  /*19e0*/  BAR.SYNC.DEFER_BLOCKING 0x0 ;  /* 0x0000000000007b1d */ /* 0x000fe20000010000 */
[----:B------:R-:W-:Y:S01]  /*19f0*/  SEL R2, R2, 0xffffffc0, !P0 ;  /* 0xffffffc002027807 */ /* 0x000fe20004000000 */
[--C-:B------:R-:W-:Y:S01]  /*1a00*/  IMAD.IADD R146, R150, 0x1, R5.reuse ;  /* 0x0000000196927824 */ /* 0x100fe200078e0205 */
[C---:B------:R-:W-:Y:S01]  /*1a10*/  IADD3 R139, R147.reuse, 0x800, RZ ;  /* 0x00000800938b7810 */ /* 0x040fe20007ffe0ff */
[----:B------:R-:W-:Y:S01]  /*1a20*/  IMAD.IADD R144, R148, 0x1, R5 ;  /* 0x0000000194907824 */ /* 0x000fe200078e0205 */
[----:B------:R-:W-:Y:S01]  /*1a30*/  IADD3 R138, R147, 0x1000, RZ ;  /* 0x00001000938a7810 */ /* 0x000fe20007ffe0ff */
[----:B------:R-:W-:Y:S01]  /*1a40*/  IMAD.IADD R145, R149, 0x1, R2 ;  /* 0x0000000195917824 */ /* 0x000fe200078e0202 */
[C---:B------:R-:W-:Y:S01]  /*1a50*/  IADD3 R137, R147.reuse, 0x1800, RZ ;  /* 0x0000180093897810 */ /* 0x040fe20007ffe0ff */
[----:B------:R-:W-:Y:S01]  /*1a60*/  IMAD.IADD R136, R2, 0x1, R147 ;  /* 0x0000000102887824 */ /* 0x000fe200078e0293 */
[C---:B------:R-:W-:Y:S02]  /*1a70*/  IADD3 R135, R147.reuse, 0x2000, RZ ;  /* 0x0000200093877810 */ /* 0x040fe40007ffe0ff */
[----:B------:R-:W-:-:S02]  /*1a80*/  IADD3 R134, R147, 0x2800, RZ ;  /* 0x0000280093867810 */ /* 0x000fc40007ffe0ff */
[C---:B------:R-:W-:Y:S02]  /*1a90*/  IADD3 R133, R147.reuse, 0x3000, RZ ;  /* 0x0000300093857810 */ /* 0x040fe40007ffe0ff */
[----:B------:R-:W-:Y:S01]  /*1aa0*/  IADD3 R132, R147, 0x3800, RZ ;  /* 0x0000380093847810 */ /* 0x000fe20007ffe0ff */
        /* <DEDUP_REMOVED lines=11> */
[----:B----4-:R-:W-:Y:S04]  /*1b60*/  LDSM.16.M88.4 R24, [R150] ;  /* 0x000000009618783b */ /* 0x010fe80000000200 */
[----:B------:R-:W1:Y:S04]  /*1b70*/  LDSM.16.M88.4 R76, [R92+0x4000] ;  /* 0x004000005c4c783b */ /* 0x000e680000000200 */
[----:B------:R-:W-:Y:S04]  /*1b80*/  LDSM.16.M88.4 R64, [R148] ;  /* 0x000000009440783b */ /* 0x000fe80000000200 */
[----:B------:R-:W-:Y:S04]  /*1b90*/  LDSM.16.M88.4 R68, [R147] ;  /* 0x000000009344783b */ /* 0x000fe80000000200 */
[----:B------:R-:W4:Y:S04]  /*1ba0*/  LDSM.16.M88.4 R36, [R92+0x5000] ;  /* 0x005000005c24783b */ /* 0x000f280000000200 */
[----:B------:R-:W4:Y:S04]  /*1bb0*/  LDSM.16.M88.4 R44, [R92+0x4800] ;  /* 0x004800005c2c783b */ /* 0x000f280000000200 */
[----:B-----5:R-:W5:Y:S04]  /*1bc0*/  LDSM.16.M88.4 R12, [R92+0x5800] ;  /* 0x005800005c0c783b */ /* 0x020f680000000200 */
[----:B--2---:R-:W-:Y:S04]  /*1bd0*/  LDSM.16.M88.4 R20, [R146] ;  /* 0x000000009214783b */ /* 0x004fe80000000200 */
[----:B---3--:R-:W2:Y:S04]  /*1be0*/  LDSM.16.M88.4 R16, [R145] ;  /* 0x000000009110783b */ /* 0x008ea80000000200 */
[----:B------:R-:W3:Y:S04]  /*1bf0*/  LDSM.16.M88.4 R56, [R147+0x1000] ;  /* 0x001000009338783b */ /* 0x000ee80000000200 */
[----:B------:R-:W2:Y:S01]  /*1c00*/  LDSM.16.M88.4 R60, [R147+0x800] ;  /* 0x00080000933c783b */ /* 0x000ea20000000200 */
[C---:B-1----:R-:W-:Y:S03]  /*1c10*/  HMMA.16816.F32.BF16 R8, R24.reuse, R76, RZ ;  /* 0x0000004c1808723c */ /* 0x042fe600000418ff */
[----:B------:R-:W-:Y:S04]  /*1c20*/  LDSM.16.M88.4 R72, [R144] ;  /* 0x000000009048783b */ /* 0x000fe80000000200 */
[----:B------:R-:W-:Y:S01]  /*1c30*/  LDSM.16.M88.4 R52, [R147+0x1800] ;  /* 0x001800009334783b */ /* 0x000fe20000000200 */
[C---:B------:R-:W-:Y:S03]  /*1c40*/  HMMA.16816.F32.BF16 R76, R24.reuse, R78, RZ ;  /* 0x0000004e184c723c */ /* 0x040fe600000418ff */
[----:B------:R-:W-:Y:S04]  /*1c50*/  LDSM.16.M88.4 R84, [R145+0x1000] ;  /* 0x001000009154783b */ /* 0x000fe80000000200 */
[----:B------:R-:W-:Y:S01]  /*1c60*/  LDSM.16.M88.4 R80, [R145+0x1800] ;  /* 0x001800009150783b */ /* 0x000fe20000000200 */
[----:B----4-:R-:W-:Y:S03]  /*1c70*/  HMMA.16816.F32.BF16 R40, R24, R36, RZ ;  /* 0x000000241828723c */ /* 0x010fe600000418ff */
[----:B------:R-:W-:Y:S04]  /*1c80*/  LDSM.16.M88.4 R88, [R92+0x7000] ;  /* 0x007000005c58783b */ /* 0x000fe80000000200 */
[----:B------:R-:W0:Y:S01]  /*1c90*/  LDGDEPBAR ;  /* 0x00000000000079af */ /* 0x000e220000000000 */
[C---:B------:R-:W-:Y:S08]  /*1ca0*/  HMMA.16816.F32.BF16 R8, R64.reuse, R68, R8 ;  /* 0x000000444008723c */ /* 0x040ff00000041808 */
[----:B------:R-:W-:Y:S01]  /*1cb0*/  HMMA.16816.F32.BF16 R76, R64, R70, R76 ;  /* 0x00000046404c723c */ /* 0x000fe2000004184c */
[----:B------:R-:W1:Y:S07]  /*1cc0*/  LDSM.16.M88.4 R68, [R136] ;  /* 0x000000008844783b */ /* 0x000e6e0000000200 */
[C---:B------:R-:W-:Y:S08]  /*1cd0*/  HMMA.16816.F32.BF16 R48, R24.reuse, R44, RZ ;  /* 0x0000002c1830723c */ /* 0x040ff000000418ff */
[C---:B------:R-:W-:Y:S08]  /*1ce0*/  HMMA.16816.F32.BF16 R36, R24.reuse, R38, RZ ;  /* 0x000000261824723c */ /* 0x040ff000000418ff */
[C---:B------:R-:W-:Y:S08]  /*1cf0*/  HMMA.16816.F32.BF16 R44, R24.reuse, R46, RZ ;  /* 0x0000002e182c723c */ /* 0x040ff000000418ff */
[C---:B-----5:R-:W-:Y:S08]  /*1d00*/  HMMA.16816.F32.BF16 R32, R24.reuse, R12, RZ ;  /* 0x0000000c1820723c */ /* 0x060ff000000418ff */
[----:B------:R-:W-:Y:S01]  /*1d10*/  HMMA.16816.F32.BF16 R24, R24, R14, RZ ;  /* 0x0000000e1818723c */ /* 0x000fe200000418ff */
[----:B------:R-:W4:Y:S07]  /*1d20*/  LDSM.16.M88.4 R12, [R145+0x800] ;  /* 0x00080000910c783b */ /* 0x000f2e0000000200 */
[C---:B--2---:R-:W-:Y:S08]  /*1d30*/  HMMA.16816.F32.BF16 R8, R20.reuse, R16, R8 ;  /* 0x000000101408723c */ /* 0x044ff00000041808 */
[----:B------:R-:W-:Y:S01]  /*1d40*/  HMMA.16816.F32.BF16 R76, R20, R18, R76 ;  /* 0x00000012144c723c */ /* 0x000fe2000004184c */
[----:B------:R-:W-:Y:S07]  /*1d50*/  LDSM.16.M88.4 R16, [R92+0x6000] ;  /* 0x006000005c10783b */ /* 0x000fee0000000200 */
[C---:B---3--:R-:W-:Y:S08]  /*1d60*/  HMMA.16816.F32.BF16 R40, R64.reuse, R56, R40 ;  /* 0x000000384028723c */ /* 0x048ff00000041828 */
[C---:B------:R-:W-:Y:S01]  /*1d70*/  HMMA.16816.F32.BF16 R36, R64.reuse, R58, R36 ;  /* 0x0000003a4024723c */ /* 0x040fe20000041824 */
[----:B------:R-:W2:Y:S07]  /*1d80*/  LDSM.16.M88.4 R56, [R150+0x2000] ;  /* 0x002000009638783b */ /* 0x000eae0000000200 */
[C---:B------:R-:W-:Y:S08]  /*1d90*/  HMMA.16816.F32.BF16 R48, R64.reuse, R60, R48 ;  /* 0x0000003c4030723c */ /* 0x040ff00000041830 */
[----:B------:R-:W-:Y:S08]  /*1da0*/  HMMA.16816.F32.BF16 R44, R64, R62, R44 ;  /* 0x0000003e402c723c */ /* 0x000ff0000004182c */
[----:B-1----:R-:W-:Y:S01]  /*1db0*/  HMMA.16816.F32.BF16 R60, R72, R68, R8 ;  /* 0x00000044483c723c */ /* 0x002fe20000041808 */
[----:B------:R-:W-:Y:S07]  /*1dc0*/  LDSM.16.M88.4 R8, [R147+0x2000] ;  /* 0x002000009308783b */ /* 0x000fee0000000200 */
[C---:B------:R-:W-:Y:S08]  /*1dd0*/  HMMA.16816.F32.BF16 R32, R64.reuse, R52, R32 ;  /* 0x000000344020723c */ /* 0x040ff00000041820 */
[----:B------:R-:W-:Y:S01]  /*1de0*/  HMMA.16816.F32.BF16 R24, R64, R54, R24 ;  /* 0x000000364018723c */ /* 0x000fe20000041818 */
[----:B------:R-:W1:Y:S04]  /*1df0*/  LDSM.16.M88.4 R52, [R136+0x800] ;  /* 0x000800008834783b */ /* 0x000e680000000200 */
[----:B------:R-:W-:Y:S03]  /*1e00*/  LDSM.16.M88.4 R64, [R92+0x6800] ;  /* 0x006800005c40783b */ /* 0x000fe60000000200 */
[----:B------:R-:W-:Y:S08]  /*1e10*/  HMMA.16816.F32.BF16 R76, R72, R70, R76 ;  /* 0x00000046484c723c */ /* 0x000ff0000004184c */
[C---:B----4-:R-:W-:Y:S08]  /*1e20*/  HMMA.16816.F32.BF16 R48, R20.reuse, R12, R48 ;  /* 0x0000000c1430723c */ /* 0x050ff00000041830 */
[----:B------:R-:W-:Y:S01]  /*1e30*/  HMMA.16816.F32.BF16 R44, R20, R14, R44 ;  /* 0x0000000e142c723c */ /* 0x000fe2000004182c */
[----:B------:R-:W3:Y:S07]  /*1e40*/  LDSM.16.M88.4 R12, [R148+0x2000] ;  /* 0x00200000940c783b */ /* 0x000eee0000000200 */
        /* <DEDUP_REMOVED lines=8> */
[----:B------:R-:W2:Y:S07]  /*1ed0*/  LDSM.16.M88.4 R20, [R136+0x1000] ;  /* 0x001000008814783b */ /* 0x000eae0000000200 */
[C---:B-1----:R-:W-:Y:S08]  /*1ee0*/  HMMA.16816.F32.BF16 R48, R72.reuse, R52, R48 ;  /* 0x000000344830723c */ /* 0x042ff00000041830 */
[----:B------:R-:W-:Y:S01]  /*1ef0*/  HMMA.16816.F32.BF16 R60, R72, R54, R44 ;  /* 0x00000036483c723c */ /* 0x000fe2000004182c */
[----:B------:R-:W-:Y:S04]  /*1f00*/  LDSM.16.M88.4 R44, [R146+0x2000] ;  /* 0x00200000922c783b */ /* 0x000fe80000000200 */
[----:B------:R-:W1:Y:S03]  /*1f10*/  LDSM.16.M88.4 R52, [R145+0x2000] ;  /* 0x002000009134783b */ /* 0x000e660000000200 */
[C---:B---3--:R-:W-:Y:S08]  /*1f20*/  HMMA.16816.F32.BF16 R68, R12.reuse, R8, R68 ;  /* 0x000000080c44723c */ /* 0x048ff00000041844 */
[----:B------:R-:W-:Y:S01]  /*1f30*/  HMMA.16816.F32.BF16 R16, R12, R10, R16 ;  /* 0x0000000a0c10723c */ /* 0x000fe20000041810 */
[----:B------:R-:W3:Y:S07]  /*1f40*/  LDSM.16.M88.4 R8, [R147+0x2800] ;  /* 0x002800009308783b */ /* 0x000eee0000000200 */
[C---:B------:R-:W-:Y:S08]  /*1f50*/  HMMA.16816.F32.BF16 R48, R56.reuse, R64, R48 ;  /* 0x000000403830723c */ /* 0x040ff00000041830 */
[----:B------:R-:W-:Y:S01]  /*1f60*/  HMMA.16816.F32.BF16 R60, R56, R66, R60 ;  /* 0x00000042383c723c */ /* 0x000fe2000004183c */
[----:B------:R-:W-:Y:S07]  /*1f70*/  LDSM.16.M88.4 R64, [R136+0x2800] ;  /* 0x002800008840783b */ /* 0x000fee0000000200 */
[C---:B--2---:R-:W-:Y:S01]  /*1f80*/  HMMA.16816.F32.BF16 R80, R72.reuse, R20, R40 ;  /* 0x000000144850723c */ /* 0x044fe20000041828 */
[----:B------:R-:W2:Y:S07]  /*1f90*/  LDSM.16.M88.4 R40, [R144+0x2000] ;  /* 0x002000009028783b */ /* 0x000eae0000000200 */
[----:B------:R-:W-:Y:S01]  /*1fa0*/  HMMA.16816.F32.BF16 R36, R72, R22, R36 ;  /* 0x000000164824723c */ /* 0x000fe20000041824 */
[----:B------:R-:W4:Y:S07]  /*1fb0*/  LDSM.16.M88.4 R20, [R145+0x2800] ;  /* 0x002800009114783b */ /* 0x000f2e0000000200 */
[C---:B-1----:R-:W-:Y:S08]  /*1fc0*/  HMMA.16816.F32.BF16 R16, R44.reuse, R54, R16 ;  /* 0x000000362c10723c */ /* 0x042ff00000041810 */
[----:B------:R-:W-:Y:S01]  /*1fd0*/  HMMA.16816.F32.BF16 R68, R44, R52, R68 ;  /* 0x000000342c44723c */ /* 0x000fe20000041844 */
[----:B------:R-:W1:Y:S07]  /*1fe0*/  LDSM.16.M88.4 R52, [R147+0x3000] ;  /* 0x003000009334783b */ /* 0x000e6e0000000200 */
[C---:B---3--:R-:W-:Y:S08]  /*1ff0*/  HMMA.16816.F32.BF16 R48, R12.reuse, R8, R48 ;  /* 0x000000080c30723c */ /* 0x048ff00000041830 */
[----:B------:R-:W-:Y:S01]  /*2000*/  HMMA.16816.F32.BF16 R60, R12, R10, R60 ;  /* 0x0000000a0c3c723c */ /* 0x000fe2000004183c */
[----:B------:R-:W-:Y:S07]  /*2010*/  LDSM.16.M88.4 R8, [R145+0x3000] ;  /* 0x003000009108783b */ /* 0x000fee0000000200 */
[C---:B--2---:R-:W-:Y:S08]  /*2020*/  HMMA.16816.F32.BF16 R16, R40.reuse, R78, R16 ;  /* 0x0000004e2810723c */ /* 0x044ff00000041810 */
[----:B------:R-:W-:Y:S08]  /*2030*/  HMMA.16816.F32.BF16 R68, R40, R76, R68 ;  /* 0x0000004c2844723c */ /* 0x000ff00000041844 */
[----:B------:R-:W-:Y:S08]  /*2040*/  HMMA.16816.F32.BF16 R80, R56, R88, R80 ;  /* 0x000000583850723c */ /* 0x000ff00000041850 */
[----:B----4-:R-:W-:Y:S01]  /*2050*/  HMMA.16816.F32.BF16 R48, R44, R20, R48 ;  /* 0x000000142c30723c */ /* 0x010fe20000041830 */
[----:B------:R-:W-:-:S07]  /*2060*/  FMUL.FTZ R16, R16, c[0x0][0x2ec] ;  /* 0x0000bb0010107a20 */ /* 0x000fce0000410000 */
[----:B------:R-:W-:Y:S01]  /*2070*/  HMMA.16816.F32.BF16 R36, R56, R90, R36 ;  /* 0x0000005a3824723c */ /* 0x000fe20000041824 */
[----:B------:R-:W-:Y:S02]  /*2080*/  FMUL.FTZ R2, R68, c[0x0][0x2ec] ;  /* 0x0000bb0044027a20 */ /* 0x000fe40000410000 */
[----:B------:R-:W-:Y:S02]  /*2090*/  FMUL.FTZ R68, R69, c[0x0][0x2ec] ;  /* 0x0000bb0045447a20 */ /* 0x000fe40000410000 */
[----:B------:R-:W-:Y:S02]  /*20a0*/  FMUL.FTZ R69, R70, c[0x0][0x2ec] ;  /* 0x0000bb0046457a20 */ /* 0x000fe40000410000 */
[----:B------:R-:W-:Y:S01]  /*20b0*/  FMUL.FTZ R70, R71, c[0x0][0x2ec] ;  /* 0x0000bb0047467a20 */ /* 0x000fe20000410000 */
[----:B------:R-:W-:Y:S01]  /*20c0*/  HMMA.16816.F32.BF16 R60, R44, R22, R60 ;  /* 0x000000162c3c723c */ /* 0x000fe2000004183c */
[----:B------:R-:W2:Y:S01]  /*20d0*/  LDSM.16.M88.4 R20, [R92+0x7800] ;  /* 0x007800005c14783b */ /* 0x000ea20000000200 */
[----:B------:R3:W-:Y:S06]  /*20e0*/  MUFU.TANH R71, R16 ;  /* 0x0000001000477308 */ /* 0x0007ec0000002400 */
[----:B------:R-:W-:Y:S02]  /*20f0*/  HMMA.16816.F32.BF16 R32, R72, R84, R32 ;  /* 0x000000544820723c */ /* 0x000fe40000041820 */
[----:B------:R-:W4:Y:S06]  /*2100*/  MUFU.TANH R2, R2 ;  /* 0x0000000200027308 */ /* 0x000f2c0000002400 */
[----:B-1----:R-:W-:Y:S02]  /*2110*/  HMMA.16816.F32.BF16 R80, R12, R52, R80 ;  /* 0x000000340c50723c */ /* 0x002fe40000041850 */
[----:B------:R-:W-:Y:S06]  /*2120*/  MUFU.TANH R68, R68 ;  /* 0x0000004400447308 */ /* 0x000fec0000002400 */
[----:B------:R-:W-:Y:S02]  /*2130*/  HMMA.16816.F32.BF16 R48, R40, R64, R48 ;  /* 0x000000402830723c */ /* 0x000fe40000041830 */
[----:B------:R-:W1:Y:S05]  /*2140*/  MUFU.TANH R69, R69 ;  /* 0x0000004500457308 */ /* 0x000e6a0000002400 */
[----:B------:R-:W-:Y:S01]  /*2150*/  FMUL.FTZ R64, R17, c[0x0][0x2ec] ;  /* 0x0000bb0011407a20 */ /* 0x000fe20000410000 */
[----:B------:R-:W-:Y:S01]  /*2160*/  HMMA.16816.F32.BF16 R24, R72, R86, R24 ;  /* 0x000000564818723c */ /* 0x000fe20000041818 */
[----:B------:R-:W-:Y:S01]  /*2170*/  FMUL.FTZ R65, R18, c[0x0][0x2ec] ;  /* 0x0000bb0012417a20 */ /* 0x000fe20000410000 */
[----:B------:R-:W5:Y:S05]  /*2180*/  MUFU.TANH R70, R70 ;  /* 0x0000004600467308 */ /* 0x000f6a0000002400 */
[----:B------:R-:W-:Y:S01]  /*2190*/  FMUL.FTZ R72, R19, c[0x0][0x2ec] ;  /* 0x0000bb0013487a20 */ /* 0x000fe20000410000 */
[----:B------:R-:W-:Y:S01]  /*21a0*/  HMMA.16816.F32.BF16 R52, R12, R54, R36 ;  /* 0x000000360c34723c */ /* 0x000fe20000041824 */
[----:B---3--:R-:W3:Y:S01]  /*21b0*/  LDSM.16.M88.4 R16, [R147+0x3800] ;  /* 0x003800009310783b */ /* 0x008ee20000000200 */
[----:B------:R-:W1:Y:S03]  /*21c0*/  MUFU.TANH R65, R65 ;  /* 0x0000004100417308 */ /* 0x000e660000002400 */
[----:B------:R-:W1:Y:S03]  /*21d0*/  LDSM.16.M88.4 R36, [R136+0x3000] ;  /* 0x003000008824783b */ /* 0x000e660000000200 */
[----:B--2---:R-:W-:Y:S01]  /*21e0*/  HMMA.16816.F32.BF16 R32, R56, R20, R32 ;  /* 0x000000143820723c */ /* 0x004fe20000041820 */
[----:B------:R-:W-:Y:S01]  /*21f0*/  FMUL.FTZ R48, R48, c[0x0][0x2ec] ;  /* 0x0000bb0030307a20 */ /* 0x000fe20000410000 */
[----:B------:R-:W2:Y:S01]  /*2200*/  MUFU.TANH R64, R64 ;  /* 0x0000004000407308 */ /* 0x000ea20000002400 */
[----:B------:R-:W-:-:S04]  /*2210*/  FMUL.FTZ R49, R49, c[0x0][0x2ec] ;  /* 0x0000bb0031317a20 */ /* 0x000fc80000410000 */
[----:B------:R-:W-:Y:S01]  /*2220*/  FMUL.FTZ R20, R50, c[0x0][0x2ec] ;  /* 0x0000bb0032147a20 */ /* 0x000fe20000410000 */
[----:B------:R-:W-:Y:S01]  /*2230*/  HMMA.16816.F32.BF16 R80, R44, R8, R80 ;  /* 0x000000082c50723c */ /* 0x000fe20000041850 */
[----:B------:R-:W-:Y:S01]  /*2240*/  FMUL.FTZ R21, R51, c[0x0][0x2ec] ;  /* 0x0000bb0033157a20 */ /* 0x000fe20000410000 */
[----:B------:R-:W1:Y:S06]  /*2250*/  MUFU.TANH R72, R72 ;  /* 0x0000004800487308 */ /* 0x000e6c0000002400 */
[----:B------:R-:W-:Y:S02]  /*2260*/  HMMA.16816.F32.BF16 R24, R56, R22, R24 ;  /* 0x000000163818723c */ /* 0x000fe40000041818 */
[----:B------:R-:W1:Y:S06]  /*2270*/  MUFU.TANH R48, R48 ;  /* 0x0000003000307308 */ /* 0x000e6c0000002400 */
[----:B------:R-:W-:Y:S01]  /*2280*/  HMMA.16816.F32.BF16 R52, R44, R10, R52 ;  /* 0x0000000a2c34723c */ /* 0x000fe20000041834 */
[----:B------:R-:W2:Y:S01]  /*2290*/  LDSM.16.M88.4 R8, [R145+0x3800] ;  /* 0x003800009108783b */ /* 0x000ea20000000200 */
[----:B------:R-:W1:Y:S06]  /*22a0*/  MUFU.TANH R20, R20 ;  /* 0x0000001400147308 */ /* 0x000e6c0000002400 */
[----:B------:R-:W-:Y:S02]  /*22b0*/  HMMA.16816.F32.BF16 R60, R40, R66, R60 ;  /* 0x00000042283c723c */ /* 0x000fe4000004183c */
[----:B------:R-:W1:Y:S06]  /*22c0*/  MUFU.TANH R49, R49 ;  /* 0x0000003100317308 */ /* 0x000e6c0000002400 */
[C---:B---3--:R-:W-:Y:S02]  /*22d0*/  HMMA.16816.F32.BF16 R32, R12.reuse, R16, R32 ;  /* 0x000000100c20723c */ /* 0x048fe40000041820 */
[----:B------:R-:W3:Y:S06]  /*22e0*/  MUFU.TANH R21, R21 ;  /* 0x0000001500157308 */ /* 0x000eec0000002400 */
[----:B------:R-:W-:Y:S01]  /*22f0*/  HMMA.16816.F32.BF16 R24, R12, R18, R24 ;  /* 0x000000120c18723c */ /* 0x000fe20000041818 */
[----:B------:R-:W3:Y:S01]  /*2300*/  LDSM.16.M88.4 R12, [R136+0x3800] ;  /* 0x00380000880c783b */ /* 0x000ee20000000200 */
[----:B------:R-:W-:-:S06]  /*2310*/  DEPBAR.LE SB0, 0x0 ;  /* 0x000080000000791a */ /* 0x000fcc0000000000 */
[C---:B-1----:R-:W-:Y:S01]  /*2320*/  HMMA.16816.F32.BF16 R80, R40.reuse, R36, R80 ;  /* 0x000000242850723c */ /* 0x042fe20000041850 */
[----:B------:R-:W-:Y:S02]  /*2330*/  FMUL.FTZ R22, R60, c[0x0][0x2ec] ;  /* 0x0000bb003c167a20 */ /* 0x000fe40000410000 */
[----:B------:R-:W-:Y:S02]  /*2340*/  FMUL.FTZ R17, R62, c[0x0][0x2ec] ;  /* 0x0000bb003e117a20 */ /* 0x000fe40000410000 */
[----:B------:R-:W-:Y:S02]  /*2350*/  FMUL.FTZ R23, R61, c[0x0][0x2ec] ;  /* 0x0000bb003d177a20 */ /* 0x000fe40000410000 */
[----:B------:R-:W-:Y:S01]  /*2360*/  LOP3.LUT R36, R31, 0xffffffe0, RZ, 0xc0, !PT ;  /* 0xffffffe01f247812 */ /* 0x000fe200078ec0ff */
[----:B------:R-:W-:Y:S01]  /*2370*/  HMMA.16816.F32.BF16 R52, R40, R38, R52 ;  /* 0x000000262834723c */ /* 0x000fe20000041834 */
[----:B------:R-:W-:Y:S01]  /*2380*/  SHF.R.S32.HI R31, RZ, 0x1f, R31 ;  /* 0x0000001fff1f7819 */ /* 0x000fe2000001141f */
[----:B------:R-:W-:Y:S01]  /*2390*/  FMUL.FTZ R63, R63, c[0x0][0x2ec] ;  /* 0x0000bb003f3f7a20 */ /* 0x000fe20000410000 */
[----:B------:R-:W1:Y:S01]  /*23a0*/  MUFU.TANH R22, R22 ;  /* 0x0000001600167308 */ /* 0x000e620000002400 */
[----:B------:R-:W-:Y:S01]  /*23b0*/  IMAD.IADD R37, R29, 0x1, -R36 ;  /* 0x000000011d257824 */ /* 0x000fe200078e0a24 */
[----:B------:R-:W-:Y:S01]  /*23c0*/  LEA.HI R31, R31, R30, RZ, 0x2 ;  /* 0x0000001e1f1f7211 */ /* 0x000fe200078f10ff */
[----:B------:R-:W-:-:S02]  /*23d0*/  IMAD.SHL.U32 R29, R29, 0x2, RZ ;  /* 0x000000021d1d7824 */ /* 0x000fc400078e00ff */
[----:B--2---:R-:W-:Y:S01]  /*23e0*/  HMMA.16816.F32.BF16 R32, R44, R8, R32 ;  /* 0x000000082c20723c */ /* 0x004fe20000041820 */
[----:B------:R-:W-:Y:S02]  /*23f0*/  SHF.R.S32.HI R16, RZ, 0x1f, R37 ;  /* 0x0000001fff107819 */ /* 0x000fe40000011425 */
[----:B------:R-:W-:Y:S01]  /*2400*/  LOP3.LUT R163, R31, 0xfffffffc, RZ, 0xc0, !PT ;  /* 0xfffffffc1fa37812 */ /* 0x000fe200078ec0ff */
[----:B------:R-:W2:Y:S01]  /*2410*/  MUFU.TANH R17, R17 ;  /* 0x0000001100117308 */ /* 0x000ea20000002400 */
[----:B------:R-:W-:-:S03]  /*2420*/  LEA.HI R16, R16, R37, RZ, 0x2 ;  /* 0x0000002510107211 */ /* 0x000fc600078f10ff */
[----:B------:R-:W-:Y:S01]  /*2430*/  HMMA.16816.F32.BF16 R24, R44, R10, R24 ;  /* 0x0000000a2c18723c */ /* 0x000fe20000041818 */
[----:B------:R-:W-:Y:S01]  /*2440*/  SHF.R.S32.HI R156, RZ, 0x2, R16 ;  /* 0x00000002ff9c7819 */ /* 0x000fe20000011410 */
[----:B------:R-:W-:Y:S02]  /*2450*/  IMAD.SHL.U32 R16, R28, 0x40, RZ ;  /* 0x000000401c107824 */ /* 0x000fe400078e00ff */
[----:B------:R-:W-:Y:S01]  /*2460*/  IMAD.IADD R163, R30, 0x1, -R163 ;  /* 0x000000011ea37824 */ /* 0x000fe200078e0aa3 */
[----:B------:R-:W-:Y:S01]  /*2470*/  IADD3 R37, R93, 0x1, R156 ;  /* 0x000000015d257810 */ /* 0x000fe20007ffe09c */
[----:B------:R-:W-:Y:S01]  /*2480*/  FMUL.FTZ R81, R81, c[0x0][0x2ec] ;  /* 0x0000bb0051517a20 */ /* 0x000fe20000410000 */
[----:B------:R-:W-:Y:S01]  /*2490*/  LOP3.LUT R36, R16, 0x6, R29, 0xf8, !PT ;  /* 0x0000000610247812 */ /* 0x000fe200078ef81d */
[----:B------:R-:W1:Y:S01]  /*24a0*/  MUFU.TANH R23, R23 ;  /* 0x0000001700177308 */ /* 0x000e620000002400 */
[----:B------:R-:W-:Y:S01]  /*24b0*/  IADD3 R37, R6, -c[0x0][0x214], R37 ;  /* 0x8000850006257a10 */ /* 0x000fe20007ffe025 */
[----:B------:R-:W-:Y:S01]  /*24c0*/  FMUL.FTZ R80, R80, c[0x0][0x2ec] ;  /* 0x0000bb0050507a20 */ /* 0x000fe20000410000 */
[----:B------:R-:W-:Y:S01]  /*24d0*/  IADD3 R8, R36, -0x40, RZ ;  /* 0xffffffc024087810 */ /* 0x000fe20007ffe0ff */
[----:B------:R-:W-:Y:S01]  /*24e0*/  FMUL.FTZ R82, R82, c[0x0][0x2ec] ;  /* 0x0000bb0052527a20 */ /* 0x000fe20000410000 */
[----:B------:R-:W-:Y:S01]  /*24f0*/  IADD3 R37, R37, c[0x0][0x2e8], RZ ;  /* 0x0000ba0025257a10 */ /* 0x000fe20007ffe0ff */
[----:B------:R-:W-:-:S02]  /*2500*/  FMUL.FTZ R53, R53, c[0x0][0x2ec] ;  /* 0x0000bb0035357a20 */ /* 0x000fc40000410000 */
[C---:B---3--:R-:W-:Y:S01]  /*2510*/  HMMA.16816.F32.BF16 R32, R40.reuse, R12, R32 ;  /* 0x0000000c2820723c */ /* 0x048fe20000041820 */
[C---:B------:R-:W-:Y:S01]  /*2520*/  IADD3 R31, R37.reuse, 0x8, RZ ;  /* 0x00000008251f7810 */ /* 0x040fe20007ffe0ff */
[----:B------:R-:W3:Y:S01]  /*2530*/  MUFU.TANH R18, R63 ;  /* 0x0000003f00127308 */ /* 0x000ee20000002400 */
[-C--:B------:R-:W-:Y:S01]  /*2540*/  IMNMX R37, R37, R6.reuse, PT ;  /* 0x0000000625257217 */ /* 0x080fe20003800200 */
[----:B------:R-:W-:Y:S01]  /*2550*/  FMUL.FTZ R54, R54, c[0x0][0x2ec] ;  /* 0x0000bb0036367a20 */ /* 0x000fe20000410000 */
[----:B------:R-:W-:Y:S01]  /*2560*/  IMNMX R31, R31, R6, PT ;  /* 0x000000061f1f7217 */ /* 0x000fe20003800200 */
[----:B------:R-:W-:Y:S01]  /*2570*/  FMUL.FTZ R83, R83, c[0x0][0x2ec] ;  /* 0x0000bb0053537a20 */ /* 0x000fe20000410000 */
[----:B------:R-:W-:Y:S01]  /*2580*/  IADD3 R6, R36, -0x3f, RZ ;  /* 0xffffffc124067810 */ /* 0x000fe20007ffe0ff */
[----:B------:R-:W-:Y:S01]  /*2590*/  HMMA.16816.F32.BF16 R24, R40, R14, R24 ;  /* 0x0000000e2818723c */ /* 0x000fe20000041818 */
[-C--:B------:R-:W-:Y:S01]  /*25a0*/  ISETP.GE.AND P0, PT, R8, R37.reuse, PT ;  /* 0x000000250800720c */ /* 0x080fe20003f06270 */
[----:B------:R-:W1:Y:S01]  /*25b0*/  MUFU.TANH R114, R81 ;  /* 0x0000005100727308 */ /* 0x000e620000002400 */
[----:B------:R-:W-:Y:S01]  /*25c0*/  ISETP.GE.AND P4, PT, R6, R37, PT ;  /* 0x000000250600720c */ /* 0x000fe20003f86270 */
[----:B------:R-:W-:Y:S01]  /*25d0*/  FMUL.FTZ R52, R52, c[0x0][0x2ec] ;  /* 0x0000bb0034347a20 */ /* 0x000fe20000410000 */
[----:B------:R-:W-:Y:S01]  /*25e0*/  ISETP.GE.AND P3, PT, R6, R31, PT ;  /* 0x0000001f0600720c */ /* 0x000fe20003f66270 */
[----:B------:R-:W-:Y:S01]  /*25f0*/  FMUL.FTZ R55, R55, c[0x0][0x2ec] ;  /* 0x0000bb0037377a20 */ /* 0x000fe20000410000 */
[----:B------:R-:W-:-:S02]  /*2600*/  IADD3 R6, R36, -0x38, RZ ;  /* 0xffffffc824067810 */ /* 0x000fc40007ffe0ff */
[----:B------:R-:W-:Y:S01]  /*2610*/  ISETP.GE.AND P5, PT, R8, R31, PT ;  /* 0x0000001f0800720c */ /* 0x000fe20003fa6270 */
[----:B------:R-:W-:Y:S01]  /*2620*/  MUFU.TANH R108, R80 ;  /* 0x00000050006c7308 */ /* 0x000fe20000002400 */
[C---:B------:R-:W-:Y:S02]  /*2630*/  ISETP.GE.AND P1, PT, R6.reuse, R37, PT ;  /* 0x000000250600720c */ /* 0x040fe40003f26270 */
[----:B------:R-:W-:Y:S02]  /*2640*/  ISETP.GE.AND P2, PT, R6, R31, PT ;  /* 0x0000001f0600720c */ /* 0x000fe40003f46270 */
[C---:B------:R-:W-:Y:S01]  /*2650*/  IADD3 R8, R36.reuse, -0x37, RZ ;  /* 0xffffffc924087810 */ /* 0x040fe20007ffe0ff */
[----:B------:R-:W-:Y:S01]  /*2660*/  FMUL.FTZ R33, R33, c[0x0][0x2ec] ;  /* 0x0000bb0021217a20 */ /* 0x000fe20000410000 */
[----:B------:R-:W-:Y:S01]  /*2670*/  IADD3 R6, R36, -0x30, RZ ;  /* 0xffffffd024067810 */ /* 0x000fe20007ffe0ff */
[----:B------:R-:W-:Y:S01]  /*2680*/  MUFU.TANH R123, R82 ;  /* 0x00000052007b7308 */ /* 0x000fe20000002400 */
[----:B----4-:R-:W-:Y:S01]  /*2690*/  FSEL R30, R2, -INF , !P0 ;  /* 0xff800000021e7808 */ /* 0x010fe20004000000 */
[----:B------:R-:W-:Y:S01]  /*26a0*/  FMUL.FTZ R32, R32, c[0x0][0x2ec] ;  /* 0x0000bb0020207a20 */ /* 0x000fe20000410000 */
[----:B------:R-:W-:Y:S01]  /*26b0*/  IADD3 R2, R36, -0x2f, RZ ;  /* 0xffffffd124027810 */ /* 0x000fe20007ffe0ff */
[----:B------:R-:W-:Y:S01]  /*26c0*/  FMUL.FTZ R34, R34, c[0x0][0x2ec] ;  /* 0x0000bb0022227a20 */ /* 0x000fe20000410000 */
[----:B------:R-:W-:Y:S01]  /*26d0*/  FSEL R69, R69, -INF , !P5 ;  /* 0xff80000045457808 */ /* 0x000fe20006800000 */
[----:B------:R-:W-:Y:S01]  /*26e0*/  FMUL.FTZ R24, R24, c[0x0][0x2ec] ;  /* 0x0000bb0018187a20 */ /* 0x000fe20000410000 */
[----:B------:R-:W-:Y:S01]  /*26f0*/  FSEL R68, R68, -INF , !P4 ;  /* 0xff80000044447808 */ /* 0x000fe20006000000 */
[----:B------:R-:W4:Y:S01]  /*2700*/  MUFU.TANH R120, R33 ;  /* 0x0000002100787308 */ /* 0x000f220000002400 */
[----:B-----5:R-:W-:Y:S01]  /*2710*/  FSEL R29, R70, -INF , !P3 ;  /* 0xff800000461d7808 */ /* 0x020fe20005800000 */
[----:B------:R-:W-:Y:S01]  /*2720*/  FMUL.FTZ R116, R25, c[0x0][0x2ec] ;  /* 0x0000bb0019747a20 */ /* 0x000fe20000410000 */
[----:B------:R-:W-:Y:S01]  /*2730*/  ISETP.GE.AND P0, PT, R8, R37, PT ;  /* 0x000000250800720c */ /* 0x000fe20003f06270 */
[----:B------:R-:W-:Y:S01]  /*2740*/  FMUL.FTZ R25, R26, c[0x0][0x2ec] ;  /* 0x0000bb001a197a20 */ /* 0x000fe20000410000 */
[----:B------:R-:W-:-:S02]  /*2750*/  ISETP.GE.AND P5, PT, R8, R31, PT ;  /* 0x0000001f0800720c */ /* 0x000fc40003fa6270 */
[C---:B------:R-:W-:Y:S01]  /*2760*/  ISETP.GE.AND P4, PT, R6.reuse, R37, PT ;  /* 0x000000250600720c */ /* 0x040fe20003f86270 */
[----:B------:R-:W-:Y:S01]  /*2770*/  MUFU.TANH R112, R53 ;  /* 0x0000003500707308 */ /* 0x000fe20000002400 */
[----:B------:R-:W-:Y:S02]  /*2780*/  ISETP.GE.AND P3, PT, R6, R31, PT ;  /* 0x0000001f0600720c */ /* 0x000fe40003f66270 */
[----:B------:R-:W-:Y:S02]  /*2790*/  FSEL R12, R71, -INF , !P1 ;  /* 0xff800000470c7808 */ /* 0x000fe40004800000 */
[----:B------:R-:W-:Y:S02]  /*27a0*/  FSEL R65, R65, -INF , !P2 ;  /* 0xff80000041417808 */ /* 0x000fe40005000000 */
[----:B------:R-:W-:Y:S01]  /*27b0*/  IADD3 R6, R36, -0x28, RZ ;  /* 0xffffffd824067810 */ /* 0x000fe20007ffe0ff */
[----:B------:R-:W5:Y:S01]  /*27c0*/  MUFU.TANH R121, R54 ;  /* 0x0000003600797308 */ /* 0x000f620000002400 */
[----:B------:R-:W-:-:S02]  /*27d0*/  ISETP.GE.AND P1, PT, R2, R37, PT ;  /* 0x000000250200720c */ /* 0x000fc40003f26270 */
[----:B------:R-:W-:Y:S02]  /*27e0*/  ISETP.GE.AND P2, PT, R2, R31, PT ;  /* 0x0000001f0200720c */ /* 0x000fe40003f46270 */
[----:B------:R-:W-:Y:S02]  /*27f0*/  IADD3 R2, R36, -0x27, RZ ;  /* 0xffffffd924027810 */ /* 0x000fe40007ffe0ff */
[----:B------:R-:W-:Y:S01]  /*2800*/  FSEL R64, R64, -INF , !P0 ;  /* 0xff80000040407808 */ /* 0x000fe20004000000 */
[----:B------:R1:W-:Y:S01]  /*2810*/  MUFU.TANH R118, R24 ;  /* 0x0000001800767308 */ /* 0x0003e20000002400 */
[----:B------:R-:W-:Y:S02]  /*2820*/  FSEL R19, R72, -INF , !P5 ;  /* 0xff80000048137808 */ /* 0x000fe40006800000 */
[C---:B------:R-:W-:Y:S02]  /*2830*/  ISETP.GE.AND P0, PT, R6.reuse, R37, PT ;  /* 0x000000250600720c */ /* 0x040fe40003f06270 */
[----:B------:R-:W-:-:S02]  /*2840*/  ISETP.GE.AND P5, PT, R6, R31, PT ;  /* 0x0000001f0600720c */ /* 0x000fc40003fa6270 */
[----:B------:R-:W-:Y:S01]  /*2850*/  FSEL R6, R48, -INF , !P4 ;  /* 0xff80000030067808 */ /* 0x000fe20006000000 */
[----:B------:R-:W2:Y:S01]  /*2860*/  MUFU.TANH R113, R83 ;  /* 0x0000005300717308 */ /* 0x000ea20000002400 */
[----:B------:R-:W-:Y:S02]  /*2870*/  FSEL R13, R20, -INF , !P3 ;  /* 0xff800000140d7808 */ /* 0x000fe40005800000 */
[C---:B------:R-:W-:Y:S02]  /*2880*/  ISETP.GE.AND P4, PT, R2.reuse, R37, PT ;  /* 0x000000250200720c */ /* 0x040fe40003f86270 */
[----:B------:R-:W-:Y:S02]  /*2890*/  ISETP.GE.AND P3, PT, R2, R31, PT ;  /* 0x0000001f0200720c */ /* 0x000fe40003f66270 */
[----:B------:R-:W-:Y:S01]  /*28a0*/  IADD3 R2, R36, -0x20, RZ ;  /* 0xffffffe024027810 */ /* 0x000fe20007ffe0ff */
[----:B-1----:R-:W-:Y:S01]  /*28b0*/  FMUL.FTZ R24, R27, c[0x0][0x2ec] ;  /* 0x0000bb001b187a20 */ /* 0x002fe20000410000 */
[----:B------:R-:W-:Y:S01]  /*28c0*/  FSEL R10, R49, -INF , !P1 ;  /* 0xff800000310a7808 */ /* 0x000fe20004800000 */
[----:B------:R-:W1:Y:S01]  /*28d0*/  MUFU.TANH R110, R52 ;  /* 0x00000034006e7308 */ /* 0x000e620000002400 */
[----:B------:R-:W-:-:S02]  /*28e0*/  FSEL R15, R21, -INF , !P2 ;  /* 0xff800000150f7808 */ /* 0x000fc40005000000 */
[C---:B------:R-:W-:Y:S02]  /*28f0*/  ISETP.GE.AND P1, PT, R2.reuse, R37, PT ;  /* 0x000000250200720c */ /* 0x040fe40003f26270 */
[----:B------:R-:W-:Y:S02]  /*2900*/  ISETP.GE.AND P2, PT, R2, R31, PT ;  /* 0x0000001f0200720c */ /* 0x000fe40003f46270 */
[C---:B------:R-:W-:Y:S01]  /*2910*/  IADD3 R2, R36.reuse, -0x1f, RZ ;  /* 0xffffffe124027810 */ /* 0x040fe20007ffe0ff */
[----:B------:R-:W1:Y:S01]  /*2920*/  MUFU.TANH R115, R55 ;  /* 0x0000003700737308 */ /* 0x000e620000002400 */
[----:B------:R-:W-:Y:S02]  /*2930*/  IADD3 R14, R36, -0x18, RZ ;  /* 0xffffffe8240e7810 */ /* 0x000fe40007ffe0ff */
[----:B------:R-:W-:Y:S02]  /*2940*/  FSEL R8, R22, -INF , !P0 ;  /* 0xff80000016087808 */ /* 0x000fe40004000000 */
[----:B--2---:R-:W-:-:S02]  /*2950*/  FSEL R11, R17, -INF , !P5 ;  /* 0xff800000110b7808 */ /* 0x004fc40006800000 */
[C---:B------:R-:W-:Y:S01]  /*2960*/  ISETP.GE.AND P0, PT, R2.reuse, R37, PT ;  /* 0x000000250200720c */ /* 0x040fe20003f06270 */
[----:B------:R2:W1:Y:S01]  /*2970*/  MUFU.TANH R122, R32 ;  /* 0x00000020007a7308 */ /* 0x0004620000002400 */
[----:B------:R-:W-:Y:S02]  /*2980*/  ISETP.GE.AND P5, PT, R2, R31, PT ;  /* 0x0000001f0200720c */ /* 0x000fe40003fa6270 */
[----:B------:R-:W-:Y:S02]  /*2990*/  FSEL R2, R23, -INF , !P4 ;  /* 0xff80000017027808 */ /* 0x000fe40006000000 */
[----:B---3--:R-:W-:Y:S02]  /*29a0*/  FSEL R9, R18, -INF , !P3 ;  /* 0xff80000012097808 */ /* 0x008fe40005800000 */
[----:B------:R-:W-:Y:S01]  /*29b0*/  IADD3 R20, R36, -0xf, RZ ;  /* 0xfffffff124147810 */ /* 0x000fe20007ffe0ff */
[----:B------:R-:W3:Y:S01]  /*29c0*/  MUFU.TANH R117, R34 ;  /* 0x0000002200757308 */ /* 0x000ee20000002400 */
[----:B------:R-:W-:-:S02]  /*29d0*/  ISETP.GE.AND P4, PT, R14, R37, PT ;  /* 0x000000250e00720c */ /* 0x000fc40003f86270 */
[----:B------:R-:W-:Y:S01]  /*29e0*/  ISETP.GE.AND P3, PT, R14, R31, PT ;  /* 0x0000001f0e00720c */ /* 0x000fe20003f66270 */
[----:B------:R-:W-:Y:S01]  /*29f0*/  FMUL.FTZ R14, R35, c[0x0][0x2ec] ;  /* 0x0000bb00230e7a20 */ /* 0x000fe20000410000 */
[----:B------:R-:W-:Y:S02]  /*2a00*/  FSEL R114, R114, -INF , !P0 ;  /* 0xff80000072727808 */ /* 0x000fe40004000000 */
[----:B------:R-:W-:Y:S01]  /*2a10*/  ISETP.GE.AND P0, PT, R20, R37, PT ;  /* 0x000000251400720c */ /* 0x000fe20003f06270 */
[----:B------:R-:W-:Y:S01]  /*2a20*/  MUFU.TANH R116, R116 ;  /* 0x0000007400747308 */ /* 0x000fe20000002400 */
[----:B--2---:R-:W-:Y:S02]  /*2a30*/  IADD3 R32, R36, -0x17, RZ ;  /* 0xffffffe924207810 */ /* 0x004fe40007ffe0ff */
[----:B----4-:R-:W-:Y:S02]  /*2a40*/  FSEL R120, R120, -INF , !P0 ;  /* 0xff80000078787808 */ /* 0x010fe40004000000 */
[----:B------:R-:W-:-:S02]  /*2a50*/  FSEL R108, R108, -INF , !P1 ;  /* 0xff8000006c6c7808 */ /* 0x000fc40004800000 */
[----:B------:R-:W-:Y:S01]  /*2a60*/  ISETP.GE.AND P0, PT, R28, 0x2, PT ;  /* 0x000000021c00780c */ /* 0x000fe20003f06270 */
[----:B------:R-:W2:Y:S01]  /*2a70*/  MUFU.TANH R14, R14 ;  /* 0x0000000e000e7308 */ /* 0x000ea20000002400 */
[----:B------:R-:W-:Y:S02]  /*2a80*/  ISETP.GE.AND P1, PT, R32, R37, PT ;  /* 0x000000252000720c */ /* 0x000fe40003f26270 */
[----:B------:R-:W-:Y:S02]  /*2a90*/  IADD3 R22, R36, -0x10, RZ ;  /* 0xfffffff024167810 */ /* 0x000fe40007ffe0ff */
[----:B------:R-:W-:Y:S02]  /*2aa0*/  FSEL R123, R123, -INF , !P2 ;  /* 0xff8000007b7b7808 */ /* 0x000fe40005000000 */
[----:B-----5:R-:W-:Y:S01]  /*2ab0*/  FSEL R121, R121, -INF , !P3 ;  /* 0xff80000079797808 */ /* 0x020fe20005800000 */
[----:B------:R-:W4:Y:S01]  /*2ac0*/  MUFU.TANH R25, R25 ;  /* 0x0000001900197308 */ /* 0x000f220000002400 */
[----:B------:R-:W-:-:S02]  /*2ad0*/  FSEL R112, R112, -INF , !P1 ;  /* 0xff80000070707808 */ /* 0x000fc40004800000 */
[----:B------:R-:W-:Y:S01]  /*2ae0*/  IADD3 R18, R36, -0x8, RZ ;  /* 0xfffffff824127810 */ /* 0x000fe20007ffe0ff */
[----:B------:R-:W-:Y:S01]  /*2af0*/  BAR.SYNC.DEFER_BLOCKING 0x0 ;  /* 0x0000000000007b1d */ /* 0x000fe20000010000 */
[----:B------:R-:W-:Y:S02]  /*2b00*/  ISETP.GE.AND P2, PT, R22, R37, PT ;  /* 0x000000251600720c */ /* 0x000fe40003f46270 */
[-C--:B------:R-:W-:Y:S02]  /*2b10*/  ISETP.GE.AND P3, PT, R32, R31.reuse, PT ;  /* 0x0000001f2000720c */ /* 0x080fe40003f66270 */
[----:B------:R-:W-:Y:S01]  /*2b20*/  ISETP.GE.AND P1, PT, R22, R31, PT ;  /* 0x0000001f1600720c */ /* 0x000fe20003f26270 */
[----:B------:R-:W5:Y:S01]  /*2b30*/  MUFU.TANH R24, R24 ;  /* 0x0000001800187308 */ /* 0x000f620000002400 */
[----:B------:R-:W-:Y:S02]  /*2b40*/  IADD3 R36, R36, -0x7, RZ ;  /* 0xfffffff924247810 */ /* 0x000fe40007ffe0ff */
[----:B------:R-:W-:-:S02]  /*2b50*/  FSEL R113, R113, -INF , !P5 ;  /* 0xff80000071717808 */ /* 0x000fc40006800000 */
[----:B-1----:R-:W-:Y:S02]  /*2b60*/  FSEL R110, R110, -INF , !P4 ;  /* 0xff8000006e6e7808 */ /* 0x002fe40006000000 */
[----:B------:R-:W-:Y:S02]  /*2b70*/  FSEL R115, R115, -INF , !P3 ;  /* 0xff80000073737808 */ /* 0x000fe40005800000 */
[----:B------:R-:W-:Y:S02]  /*2b80*/  FSEL R122, R122, -INF , !P2 ;  /* 0xff8000007a7a7808 */ /* 0x000fe40005000000 */
[----:B---3--:R-:W-:Y:S02]  /*2b90*/  FSEL R117, R117, -INF , !P1 ;  /* 0xff80000075757808 */ /* 0x008fe40004800000 */
[-C--:B------:R-:W-:Y:S02]  /*2ba0*/  ISETP.GE.AND P5, PT, R18, R37.reuse, PT ;  /* 0x000000251200720c */ /* 0x080fe40003fa6270 */
[----:B------:R-:W-:-:S02]  /*2bb0*/  ISETP.GE.AND P4, PT, R36, R37, PT ;  /* 0x000000252400720c */ /* 0x000fc40003f86270 */
[-C--:B------:R-:W-:Y:S02]  /*2bc0*/  ISETP.GE.AND P3, PT, R20, R31.reuse, PT ;  /* 0x0000001f1400720c */ /* 0x080fe40003f66270 */
[-C--:B------:R-:W-:Y:S02]  /*2bd0*/  ISETP.GE.AND P2, PT, R18, R31.reuse, PT ;  /* 0x0000001f1200720c */ /* 0x080fe40003f46270 */
[----:B------:R-:W-:Y:S02]  /*2be0*/  ISETP.GE.AND P1, PT, R36, R31, PT ;  /* 0x0000001f2400720c */ /* 0x000fe40003f26270 */
[----:B--2---:R-:W-:Y:S02]  /*2bf0*/  FSEL R27, R14, -INF , !P3 ;  /* 0xff8000000e1b7808 */ /* 0x004fe40005800000 */
[----:B------:R-:W-:Y:S02]  /*2c00*/  FSEL R118, R118, -INF , !P5 ;  /* 0xff80000076767808 */ /* 0x000fe40006800000 */
[----:B------:R-:W-:-:S02]  /*2c10*/  FSEL R116, R116, -INF , !P4 ;  /* 0xff80000074747808 */ /* 0x000fc40006000000 */
[----:B----4-:R-:W-:Y:S02]  /*2c20*/  FSEL R25, R25, -INF , !P2 ;  /* 0xff80000019197808 */ /* 0x010fe40005000000 */
[----:B-----5:R-:W-:Y:S01]  /*2c30*/  FSEL R24, R24, -INF , !P1 ;  /* 0xff80000018187808 */ /* 0x020fe20004800000 */
        /* <DEDUP_REMOVED lines=60> */
.L_x_6526:
[----:B------:R-:W-:-:S04]  /*3000*/  ULEA UR6, -UR6, URZ, 0x6 ;  /* 0x0000003f06067291 */ /* 0x000fc8000f8e313f */
[----:B------:R-:W-:Y:S02]  /*3010*/  USHF.R.S32.HI UR4, URZ, 0x1f, UR6 ;  /* 0x0000001f3f047899 */ /* 0x000fe40008011406 */
[----:B------:R-:W-:-:S04]  /*3020*/  MOV R3, UR6 ;  /* 0x0000000600037c02 */ /* 0x000fc80008000f00 */
[----:B------:R-:W-:Y:S02]  /*3030*/  MOV R4, UR4 ;  /* 0x0000000400047c02 */ /* 0x000fe40008000f00 */
.L_x_6527:
        /* <DEDUP_REMOVED lines=20> */
.L_x_6525:
        /* <DEDUP_REMOVED lines=27> */
[----:B-1----:R-:W-:Y:S02]  /*3330*/  FMNMX.FTZ R17, R25, R4, !PT ;  /* 0x0000000419117209 */ /* 0x002fe40007810000 */
[----:B------:R-:W-:Y:S02]  /*3340*/  FMNMX.FTZ R14, R116, R3, !PT ;  /* 0x00000003740e7209 */ /* 0x000fe40007810000 */
        /* <DEDUP_REMOVED lines=34> */
[--C-:B------:R-:W-:Y:S02]  /*3570*/  FFMA.FTZ R104, R65, c[0x0][0x23c], -R26.reuse ;  /* 0x00008f0041687a23 */ /* 0x100fe4000001081a */
[--C-:B------:R-:W-:Y:S01]  /*3580*/  FFMA.FTZ R35, R19, c[0x0][0x23c], -R26.reuse ;  /* 0x00008f0013237a23 */ /* 0x100fe2000001081a */
[----:B------:R-:W2:Y:S01]  /*3590*/  MUFU.EX2 R105, R105 ;  /* 0x0000006900697308 */ /* 0x000ea20000000800 */
[--C-:B------:R-:W-:Y:S01]  /*35a0*/  FFMA.FTZ R101, R6, c[0x0][0x23c], -R119.reuse ;  /* 0x00008f0006657a23 */ /* 0x100fe20000010877 */
[----:B------:R-:W-:Y:S01]  /*35b0*/  LDSM.16.MT88.4 R16, [R142+0x8800] ;  /* 0x008800008e10783b */ /* 0x000fe20000004200 */
[--C-:B------:R-:W-:Y:S02]  /*35c0*/  FFMA.FTZ R30, R10, c[0x0][0x23c], -R119.reuse ;  /* 0x00008f000a1e7a23 */ /* 0x100fe40000010877 */
[----:B------:R-:W-:Y:S01]  /*35d0*/  FFMA.FTZ R31, R8, c[0x0][0x23c], -R119 ;  /* 0x00008f00081f7a23 */ /* 0x000fe20000010877 */
[----:B------:R-:W3:Y:S01]  /*35e0*/  LDSM.16.MT88.4 R4, [R140+0xa000] ;  /* 0x00a000008c04783b */ /* 0x000ee20000004200 */
[--C-:B------:R-:W-:Y:S01]  /*35f0*/  FFMA.FTZ R34, R13, c[0x0][0x23c], -R26.reuse ;  /* 0x00008f000d227a23 */ /* 0x100fe2000001081a */
[----:B------:R-:W-:Y:S01]  /*3600*/  MUFU.EX2 R103, R103 ;  /* 0x0000006700677308 */ /* 0x000fe20000000800 */
[----:B------:R-:W-:-:S02]  /*3610*/  FFMA.FTZ R29, R15, c[0x0][0x23c], -R26 ;  /* 0x00008f000f1d7a23 */ /* 0x000fc4000001081a */
[--C-:B------:R-:W-:Y:S01]  /*3620*/  FFMA.FTZ R33, R11, c[0x0][0x23c], -R26.reuse ;  /* 0x00008f000b217a23 */ /* 0x100fe2000001081a */
[----:B------:R-:W4:Y:S01]  /*3630*/  LDSM.16.MT88.4 R12, [R141+0x8800] ;  /* 0x008800008d0c783b */ /* 0x000f220000004200 */
[----:B------:R-:W-:Y:S02]  /*3640*/  FFMA.FTZ R0, R9, c[0x0][0x23c], -R26 ;  /* 0x00008f0009007a23 */ /* 0x000fe4000001081a */
[--C-:B------:R-:W-:Y:S01]  /*3650*/  FFMA.FTZ R2, R2, c[0x0][0x23c], -R119.reuse ;  /* 0x00008f0002027a23 */ /* 0x100fe20000010877 */
[----:B------:R-:W5:Y:S01]  /*3660*/  MUFU.EX2 R32, R32 ;  /* 0x0000002000207308 */ /* 0x000f620000000800 */
[----:B------:R-:W1:Y:S01]  /*3670*/  LDSM.16.MT88.4 R8, [R140+0x8800] ;  /* 0x008800008c08783b */ /* 0x000e620000004200 */
[----:B--2---:R-:W-:Y:S01]  /*3680*/  F2FP.BF16.PACK_AB R64, R102, R105 ;  /* 0x000000696640723e */ /* 0x004fe200000010ff */
        /* <DEDUP_REMOVED lines=8> */
[----:B------:R-:W2:Y:S01]  /*3710*/  MUFU.EX2 R106, R106 ;  /* 0x0000006a006a7308 */ /* 0x000ea20000000800 */
        /* <DEDUP_REMOVED lines=9> */
[----:B------:R-:W5:Y:S01]  /*37b0*/  MUFU.EX2 R35, R35 ;  /* 0x0000002300237308 */ /* 0x000f620000000800 */
        /* <DEDUP_REMOVED lines=9> */
[----:B-----5:R-:W-:Y:S01]  /*3850*/  F2FP.BF16.PACK_AB R67, R35, R104 ;  /* 0x000000682343723e */ /* 0x020fe200000010ff */
[----:B------:R-:W2:Y:S01]  /*3860*/  MUFU.EX2 R30, R30 ;  /* 0x0000001e001e7308 */ /* 0x000ea20000000800 */
[----:B------:R-:W-:-:S04]  /*3870*/  FADD.FTZ R104, R104, R107 ;  /* 0x0000006b68687221 */ /* 0x000fc80000010000 */
[----:B------:R-:W-:Y:S01]  /*3880*/  FADD.FTZ R35, R35, R104 ;  /* 0x0000006823237221 */ /* 0x000fe20000010000 */
[C---:B------:R-:W-:Y:S02]  /*3890*/  HMMA.16816.F32.BF16 R88, R64.reuse, R84, RZ ;  /* 0x000000544058723c */ /* 0x040fe400000418ff */
[----:B------:R-:W-:Y:S06]  /*38a0*/  MUFU.EX2 R31, R31 ;  /* 0x0000001f001f7308 */ /* 0x000fec0000000800 */
[C---:B------:R-:W-:Y:S02]  /*38b0*/  HMMA.16816.F32.BF16 R80, R64.reuse, R76, RZ ;  /* 0x0000004c4050723c */ /* 0x040fe400000418ff */
[----:B------:R-:W-:Y:S06]  /*38c0*/  MUFU.EX2 R2, R2 ;  /* 0x0000000200027308 */ /* 0x000fec0000000800 */
[C---:B-1----:R-:W-:Y:S02]  /*38d0*/  HMMA.16816.F32.BF16 R72, R64.reuse, R68, RZ ;  /* 0x000000444048723c */ /* 0x042fe400000418ff */
[----:B------:R-:W-:Y:S06]  /*38e0*/  MUFU.EX2 R34, R34 ;  /* 0x0000002200227308 */ /* 0x000fec0000000800 */
[C---:B------:R-:W-:Y:S02]  /*38f0*/  HMMA.16816.F32.BF16 R84, R64.reuse, R86, RZ ;  /* 0x000000564054723c */ /* 0x040fe400000418ff */
[----:B------:R-:W1:Y:S06]  /*3900*/  MUFU.EX2 R29, R29 ;  /* 0x0000001d001d7308 */ /* 0x000e6c0000000800 */
        /* <DEDUP_REMOVED lines=43> */
[----:B------:R-:W3:Y:S06]  /*3bc0*/  MUFU.EX2 R117, R117 ;  /* 0x0000007500757308 */ /* 0x000eec0000000800 */
[C---:B------:R-:W-:Y:S01]  /*3bd0*/  HMMA.16816.F32.BF16 R76, R4.reuse, R14, R76 ;  /* 0x0000000e044c723c */ /* 0x040fe2000004184c */
[----:B------:R-:W4:Y:S01]  /*3be0*/  LDSM.16.MT88.4 R12, [R141+0xa800] ;  /* 0x00a800008d0c783b */ /* 0x000f220000004200 */
[----:B------:R-:W-:Y:S06]  /*3bf0*/  MUFU.EX2 R119, R119 ;  /* 0x0000007700777308 */ /* 0x000fec0000000800 */
[C---:B------:R-:W-:Y:S02]  /*3c00*/  HMMA.16816.F32.BF16 R72, R4.reuse, R8, R72 ;  /* 0x000000080448723c */ /* 0x040fe40000041848 */
[----:B------:R-:W5:Y:S06]  /*3c10*/  MUFU.EX2 R166, R166 ;  /* 0x000000a600a67308 */ /* 0x000f6c0000000800 */
        /* <DEDUP_REMOVED lines=75> */
[C---:B------:R-:W-:Y:S08]  /*40d0*/  HMMA.16816.F32.BF16 R76, R4.reuse, R26, R76 ;  /* 0x0000001a044c723c */ /* 0x040ff0000004184c */
[C---:B---3--:R-:W-:Y:S08]  /*40e0*/  HMMA.16816.F32.BF16 R72, R4.reuse, R20, R72 ;  /* 0x000000140448723c */ /* 0x048ff00000041848 */
[C---:B------:R-:W-:Y:S08]  /*40f0*/  HMMA.16816.F32.BF16 R68, R4.reuse, R22, R68 ;  /* 0x000000160444723c */ /* 0x040ff00000041844 */
[C---:B--2---:R-:W-:Y:S08]  /*4100*/  HMMA.16816.F32.BF16 R44, R4.reuse, R16, R44 ;  /* 0x00000010042c723c */ /* 0x044ff0000004182c */
[C---:B------:R-:W-:Y:S08]  /*4110*/  HMMA.16816.F32.BF16 R48, R4.reuse, R18, R48 ;  /* 0x000000120430723c */ /* 0x040ff00000041830 */
[C---:B----4-:R-:W-:Y:S08]  /*4120*/  HMMA.16816.F32.BF16 R52, R4.reuse, R12, R52 ;  /* 0x0000000c0434723c */ /* 0x050ff00000041834 */
[C---:B------:R-:W-:Y:S08]  /*4130*/  HMMA.16816.F32.BF16 R56, R4.reuse, R14, R56 ;  /* 0x0000000e0438723c */ /* 0x040ff00000041838 */
[C---:B-1----:R-:W-:Y:S08]  /*4140*/  HMMA.16816.F32.BF16 R60, R4.reuse, R8, R60 ;  /* 0x00000008043c723c */ /* 0x042ff0000004183c */
        /* <DEDUP_REMOVED lines=10> */
.L_x_6532:
        /* <DEDUP_REMOVED lines=64> */
.L_x_6529:
        /* <DEDUP_REMOVED lines=11> */
[----:B------:R-:W-:Y:S02]  /*46a0*/  IADD3 R168, P0, R2, UR9, RZ ;  /* 0x0000000902a87c10 */ /* 0x000fe4000ff1e0ff */
[----:B------:R1:W-:Y:S02]  /*46b0*/  LDGSTS.E.BYPASS.LTC128B.128 [R157+0xa000], [R152.64+0x80] ;  /* 0x0a000080989d7fae */ /* 0x0003e4000b901d4a */
[----:B------:R-:W-:Y:S02]  /*46c0*/  IADD3.X R169, R3, UR5, RZ, P0, !PT ;  /* 0x0000000503a97c10 */ /* 0x000fe400087fe4ff */
[----:B------:R-:W-:Y:S03]  /*46d0*/  ISETP.GE.AND P0, PT, R165, 0x1, PT ;  /* 0x00000001a500780c */ /* 0x000fe60003f06270 */
[----:B------:R2:W-:Y:S07]  /*46e0*/  LDGSTS.E.BYPASS.LTC128B.128 [R157+0x8800], [R100.64] ;  /* 0x08800000649d7fae */ /* 0x0005ee000b901d4a */
[----:B------:R2:W-:Y:S07]  /*46f0*/  LDGSTS.E.BYPASS.LTC128B.128 [R157+0xa800], [R100.64+0x80] ;  /* 0x0a800080649d7fae */ /* 0x0005ee000b901d4a */
[----:B------:R3:W-:Y:S07]  /*4700*/  LDGSTS.E.BYPASS.LTC128B.128 [R157+0x9000], [R2.64] ;  /* 0x09000000029d7fae */ /* 0x0007ee000b901d4a */
[----:B------:R3:W-:Y:S07]  /*4710*/  LDGSTS.E.BYPASS.LTC128B.128 [R157+0xb000], [R2.64+0x80] ;  /* 0x0b000080029d7fae */ /* 0x0007ee000b901d4a */
[----:B------:R4:W-:Y:S07]  /*4720*/  LDGSTS.E.BYPASS.LTC128B.128 [R157+0x9800], [R168.64] ;  /* 0x09800000a89d7fae */ /* 0x0009ee000b901d4a */
[----:B------:R4:W-:Y:S07]  /*4730*/  LDGSTS.E.BYPASS.LTC128B.128 [R157+0xb800], [R168.64+0x80] ;  /* 0x0b800080a89d7fae */ /* 0x0009ee000b901d4a */
[----:B------:R-:W-:Y:S07]  /*4740*/  LDSM.16.M88.4 R104, [R150] ;  /* 0x000000009668783b */ /* 0x000fee0000000200 */
[----:B------:R-:W5:Y:S07]  /*4750*/  LDSM.16.M88.4 R108, [R149] ;  /* 0x00000000956c783b */ /* 0x000f6e0000000200 */
[----:B------:R-:W1:Y:S07]  /*4760*/  LDSM.16.M88.4 R112, [R149+0x800] ;  /* 0x000800009570783b */ /* 0x000e6e0000000200 */
[----:B------:R-:W1:Y:S07]  /*4770*/  LDSM.16.M88.4 R116, [R149+0x1000] ;  /* 0x001000009574783b */ /* 0x000e6e0000000200 */
[----:B------:R-:W0:Y:S07]  /*4780*/  LDGDEPBAR ;  /* 0x00000000000079af */ /* 0x000e2e0000000000 */
[----:B------:R-:W2:Y:S07]  /*4790*/  LDSM.16.M88.4 R120, [R149+0x1800] ;  /* 0x001800009578783b */ /* 0x000eae0000000200 */
[----:B------:R-:W-:Y:S01]  /*47a0*/  LDSM.16.M88.4 R124, [R148] ;  /* 0x00000000947c783b */ /* 0x000fe20000000200 */
[C---:B-----5:R-:W-:Y:S06]  /*47b0*/  HMMA.16816.F32.BF16 R4, R104.reuse, R108, RZ ;  /* 0x0000006c6804723c */ /* 0x060fec00000418ff */
[----:B------:R-:W5:Y:S02]  /*47c0*/  LDSM.16.M88.4 R128, [R147] ;  /* 0x000000009380783b */ /* 0x000f640000000200 */
[C---:B------:R-:W-:Y:S05]  /*47d0*/  HMMA.16816.F32.BF16 R8, R104.reuse, R110, RZ ;  /* 0x0000006e6808723c */ /* 0x040fea00000418ff */
[----:B------:R-:W3:Y:S03]  /*47e0*/  LDSM.16.M88.4 R108, [R139] ;  /* 0x000000008b6c783b */ /* 0x000ee60000000200 */
[C---:B-1----:R-:W-:Y:S08]  /*47f0*/  HMMA.16816.F32.BF16 R12, R104.reuse, R112, RZ ;  /* 0x00000070680c723c */ /* 0x042ff000000418ff */
[C---:B------:R-:W-:Y:S01]  /*4800*/  HMMA.16816.F32.BF16 R16, R104.reuse, R114, RZ ;  /* 0x000000726810723c */ /* 0x040fe200000418ff */
[----:B------:R-:W1:Y:S07]  /*4810*/  LDSM.16.M88.4 R112, [R138] ;  /* 0x000000008a70783b */ /* 0x000e6e0000000200 */
[C---:B------:R-:W-:Y:S08]  /*4820*/  HMMA.16816.F32.BF16 R20, R104.reuse, R116, RZ ;  /* 0x000000746814723c */ /* 0x040ff000000418ff */
[C---:B------:R-:W-:Y:S01]  /*4830*/  HMMA.16816.F32.BF16 R24, R104.reuse, R118, RZ ;  /* 0x000000766818723c */ /* 0x040fe200000418ff */
[----:B------:R-:W-:Y:S07]  /*4840*/  LDSM.16.M88.4 R116, [R146] ;  /* 0x000000009274783b */ /* 0x000fee0000000200 */
[C---:B--2---:R-:W-:Y:S08]  /*4850*/  HMMA.16816.F32.BF16 R28, R104.reuse, R120, RZ ;  /* 0x00000078681c723c */ /* 0x044ff000000418ff */
[----:B------:R-:W-:Y:S01]  /*4860*/  HMMA.16816.F32.BF16 R32, R104, R122, RZ ;  /* 0x0000007a6820723c */ /* 0x000fe200000418ff */
[----:B------:R-:W2:Y:S07]  /*4870*/  LDSM.16.M88.4 R104, [R137] ;  /* 0x000000008968783b */ /* 0x000eae0000000200 */
[C---:B-----5:R-:W-:Y:S01]  /*4880*/  HMMA.16816.F32.BF16 R4, R124.reuse, R128, R4 ;  /* 0x000000807c04723c */ /* 0x060fe20000041804 */
[----:B------:R-:W5:Y:S07]  /*4890*/  LDSM.16.M88.4 R120, [R145] ;  /* 0x000000009178783b */ /* 0x000f6e0000000200 */
[C---:B------:R-:W-:Y:S01]  /*48a0*/  HMMA.16816.F32.BF16 R8, R124.reuse, R130, R8 ;  /* 0x000000827c08723c */ /* 0x040fe20000041808 */
[----:B------:R-:W4:Y:S07]  /*48b0*/  LDSM.16.M88.4 R128, [R145+0x800] ;  /* 0x000800009180783b */ /* 0x000f2e0000000200 */
[C---:B---3--:R-:W-:Y:S08]  /*48c0*/  HMMA.16816.F32.BF16 R12, R124.reuse, R108, R12 ;  /* 0x0000006c7c0c723c */ /* 0x048ff0000004180c */
[C---:B------:R-:W-:Y:S01]  /*48d0*/  HMMA.16816.F32.BF16 R16, R124.reuse, R110, R16 ;  /* 0x0000006e7c10723c */ /* 0x040fe20000041810 */
[----:B------:R-:W-:Y:S07]  /*48e0*/  LDSM.16.M88.4 R108, [R145+0x1800] ;  /* 0x00180000916c783b */ /* 0x000fee0000000200 */
[C---:B-1----:R-:W-:Y:S08]  /*48f0*/  HMMA.16816.F32.BF16 R20, R124.reuse, R112, R20 ;  /* 0x000000707c14723c */ /* 0x042ff00000041814 */
[C---:B------:R-:W-:Y:S01]  /*4900*/  HMMA.16816.F32.BF16 R24, R124.reuse, R114, R24 ;  /* 0x000000727c18723c */ /* 0x040fe20000041818 */
[----:B------:R-:W-:Y:S07]  /*4910*/  LDSM.16.M88.4 R112, [R144] ;  /* 0x000000009070783b */ /* 0x000fee0000000200 */
[C---:B--2---:R-:W-:Y:S08]  /*4920*/  HMMA.16816.F32.BF16 R28, R124.reuse, R104, R28 ;  /* 0x000000687c1c723c */ /* 0x044ff0000004181c */
[----:B------:R-:W-:Y:S01]  /*4930*/  HMMA.16816.F32.BF16 R32, R124, R106, R32 ;  /* 0x0000006a7c20723c */ /* 0x000fe20000041820 */
[----:B------:R-:W1:Y:S07]  /*4940*/  LDSM.16.M88.4 R104, [R145+0x1000] ;  /* 0x001000009168783b */ /* 0x000e6e0000000200 */
[C---:B-----5:R-:W-:Y:S01]  /*4950*/  HMMA.16816.F32.BF16 R4, R116.reuse, R120, R4 ;  /* 0x000000787404723c */ /* 0x060fe20000041804 */
[----:B------:R-:W2:Y:S07]  /*4960*/  LDSM.16.M88.4 R124, [R136] ;  /* 0x00000000887c783b */ /* 0x000eae0000000200 */
        /* <DEDUP_REMOVED lines=10> */
[----:B------:R-:W-:Y:S07]  /*4a10*/  LDSM.16.M88.4 R108, [R150+0x2000] ;  /* 0x00200000966c783b */ /* 0x000fee0000000200 */
[C---:B--2---:R-:W-:Y:S01]  /*4a20*/  HMMA.16816.F32.BF16 R4, R112.reuse, R124, R4 ;  /* 0x0000007c7004723c */ /* 0x044fe20000041804 */
[----:B------:R-:W2:Y:S07]  /*4a30*/  LDSM.16.M88.4 R116, [R149+0x2000] ;  /* 0x002000009574783b */ /* 0x000eae0000000200 */
[C---:B------:R-:W-:Y:S01]  /*4a40*/  HMMA.16816.F32.BF16 R8, R112.reuse, R126, R8 ;  /* 0x0000007e7008723c */ /* 0x040fe20000041808 */
[----:B------:R-:W5:Y:S07]  /*4a50*/  LDSM.16.M88.4 R124, [R149+0x2800] ;  /* 0x00280000957c783b */ /* 0x000f6e0000000200 */
        /* <DEDUP_REMOVED lines=8> */
[----:B------:R-:W-:Y:S07]  /*4ae0*/  LDSM.16.M88.4 R104, [R148+0x2000] ;  /* 0x002000009468783b */ /* 0x000fee0000000200 */
[C---:B--2---:R-:W-:Y:S01]  /*4af0*/  HMMA.16816.F32.BF16 R4, R108.reuse, R116, R4 ;  /* 0x000000746c04723c */ /* 0x044fe20000041804 */
[----:B------:R-:W1:Y:S07]  /*4b00*/  LDSM.16.M88.4 R112, [R135] ;  /* 0x000000008770783b */ /* 0x000e6e0000000200 */
[C---:B------:R-:W-:Y:S01]  /*4b10*/  HMMA.16816.F32.BF16 R8, R108.reuse, R118, R8 ;  /* 0x000000766c08723c */ /* 0x040fe20000041808 */
[----:B------:R-:W2:Y:S07]  /*4b20*/  LDSM.16.M88.4 R116, [R134] ;  /* 0x000000008674783b */ /* 0x000eae0000000200 */
[C---:B-----5:R-:W-:Y:S08]  /*4b30*/  HMMA.16816.F32.BF16 R12, R108.reuse, R124, R12 ;  /* 0x0000007c6c0c723c */ /* 0x060ff0000004180c */
[C---:B------:R-:W-:Y:S01]  /*4b40*/  HMMA.16816.F32.BF16 R16, R108.reuse, R126, R16 ;  /* 0x0000007e6c10723c */ /* 0x040fe20000041810 */
[----:B------:R-:W5:Y:S07]  /*4b50*/  LDSM.16.M88.4 R124, [R133] ;  /* 0x00000000857c783b */ /* 0x000f6e0000000200 */
[C---:B---3--:R-:W-:Y:S08]  /*4b60*/  HMMA.16816.F32.BF16 R20, R108.reuse, R120, R20 ;  /* 0x000000786c14723c */ /* 0x048ff00000041814 */
[C---:B------:R-:W-:Y:S01]  /*4b70*/  HMMA.16816.F32.BF16 R24, R108.reuse, R122, R24 ;  /* 0x0000007a6c18723c */ /* 0x040fe20000041818 */
[----:B------:R-:W3:Y:S07]  /*4b80*/  LDSM.16.M88.4 R120, [R132] ;  /* 0x000000008478783b */ /* 0x000eee0000000200 */
[C---:B----4-:R-:W-:Y:S08]  /*4b90*/  HMMA.16816.F32.BF16 R28, R108.reuse, R128, R28 ;  /* 0x000000806c1c723c */ /* 0x050ff0000004181c */
[----:B------:R-:W-:Y:S01]  /*4ba0*/  HMMA.16816.F32.BF16 R32, R108, R130, R32 ;  /* 0x000000826c20723c */ /* 0x000fe20000041820 */
[----:B------:R-:W-:Y:S07]  /*4bb0*/  LDSM.16.M88.4 R108, [R146+0x2000] ;  /* 0x00200000926c783b */ /* 0x000fee0000000200 */
[----:B------:R-:W4:Y:S01]  /*4bc0*/  LDSM.16.M88.4 R128, [R145+0x2000] ;  /* 0x002000009180783b */ /* 0x000f220000000200 */
        /* <DEDUP_REMOVED lines=8> */
[----:B------:R-:W-:Y:S07]  /*4c50*/  LDSM.16.M88.4 R124, [R136+0x2000] ;  /* 0x00200000887c783b */ /* 0x000fee0000000200 */
[C---:B---3--:R-:W-:Y:S08]  /*4c60*/  HMMA.16816.F32.BF16 R28, R104.reuse, R120, R28 ;  /* 0x00000078681c723c */ /* 0x048ff0000004181c */
[----:B------:R-:W-:Y:S01]  /*4c70*/  HMMA.16816.F32.BF16 R32, R104, R122, R32 ;  /* 0x0000007a6820723c */ /* 0x000fe20000041820 */
[----:B------:R-:W3:Y:S07]  /*4c80*/  LDSM.16.M88.4 R104, [R145+0x3800] ;  /* 0x003800009168783b */ /* 0x000eee0000000200 */
[----:B------:R-:W5:Y:S01]  /*4c90*/  LDSM.16.M88.4 R120, [R144+0x2000] ;  /* 0x002000009078783b */ /* 0x000f620000000200 */
[C---:B----4-:R-:W-:Y:S08]  /*4ca0*/  HMMA.16816.F32.BF16 R4, R108.reuse, R128, R4 ;  /* 0x000000806c04723c */ /* 0x050ff00000041804 */
[C---:B------:R-:W-:Y:S08]  /*4cb0*/  HMMA.16816.F32.BF16 R8, R108.reuse, R130, R8 ;  /* 0x000000826c08723c */ /* 0x040ff00000041808 */
[C---:B-1----:R-:W-:Y:S08]  /*4cc0*/  HMMA.16816.F32.BF16 R12, R108.reuse, R112, R12 ;  /* 0x000000706c0c723c */ /* 0x042ff0000004180c */
[C---:B------:R-:W-:Y:S08]  /*4cd0*/  HMMA.16816.F32.BF16 R16, R108.reuse, R114, R16 ;  /* 0x000000726c10723c */ /* 0x040ff00000041810 */
[C---:B--2---:R-:W-:Y:S08]  /*4ce0*/  HMMA.16816.F32.BF16 R20, R108.reuse, R116, R20 ;  /* 0x000000746c14723c */ /* 0x044ff00000041814 */
[C---:B------:R-:W-:Y:S08]  /*4cf0*/  HMMA.16816.F32.BF16 R24, R108.reuse, R118, R24 ;  /* 0x000000766c18723c */ /* 0x040ff00000041818 */
[C---:B---3--:R-:W-:Y:S08]  /*4d00*/  HMMA.16816.F32.BF16 R28, R108.reuse, R104, R28 ;  /* 0x000000686c1c723c */ /* 0x048ff0000004181c */
[----:B------:R-:W-:Y:S01]  /*4d10*/  HMMA.16816.F32.BF16 R32, R108, R106, R32 ;  /* 0x0000006a6c20723c */ /* 0x000fe20000041820 */
[----:B------:R-:W1:Y:S07]  /*4d20*/  LDSM.16.M88.4 R104, [R136+0x2800] ;  /* 0x002800008868783b */ /* 0x000e6e0000000200 */
[----:B------:R-:W2:Y:S01]  /*4d30*/  LDSM.16.M88.4 R108, [R136+0x3000] ;  /* 0x00300000886c783b */ /* 0x000ea20000000200 */
[C---:B-----5:R-:W-:Y:S08]  /*4d40*/  HMMA.16816.F32.BF16 R4, R120.reuse, R124, R4 ;  /* 0x0000007c7804723c */ /* 0x060ff00000041804 */
        /* <DEDUP_REMOVED lines=76> */
[----:B--234-:R-:W-:Y:S02]  /*5210*/  ULDC UR6, c[0x0][0x198] ;  /* 0x0000660000067ab9 */ /* 0x01cfe40000000800 */
[----:B------:R-:W-:Y:S04]  /*5220*/  ULEA UR6, -UR6, URZ, 0x6 ;  /* 0x0000003f06067291 */ /* 0x000fe8000f8e313f */
[----:B------:R-:W-:Y:S02]  /*5230*/  USHF.R.S32.HI UR4, URZ, 0x1f, UR6 ;  /* 0x0000001f3f047899 */ /* 0x000fe40008011406 */
[----:B------:R-:W-:Y:S04]  /*5240*/  MOV R6, UR6 ;  /* 0x0000000600067c02 */ /* 0x000fe80008000f00 */
[----:B------:R-:W-:Y:S01]  /*5250*/  MOV R3, UR4 ;  /* 0x0000000400037c02 */ /* 0x000fe20008000f00 */
[----:B------:R-:W-:-:S05]  /*5260*/  @P6 BRA `(.L_x_6531) ;  /* 0x000003b000006947 */ /* 0x000fca0003800000 */
        /* <DEDUP_REMOVED lines=10> */
[----:B------:R-:W-:Y:S02]  /*5310*/  LOP3.LUT R3, R3, c[0x0][0x2d0], RZ, 0x3c, !PT ;  /* 0x0000b40003037a12 */ /* 0x000fe400078e3cff */
[----:B------:R-:W-:Y:S02]  /*5320*/  ISETP.GE.AND P0, PT, R9, RZ, PT ;  /* 0x000000ff0900720c */ /* 0x000fe40003f06270 */
[----:B------:R-:W-:Y:S02]  /*5330*/  ISETP.GE.AND P2, PT, R3, RZ, PT ;  /* 0x000000ff0300720c */ /* 0x000fe40003f46270 */
[----:B------:R-:W-:Y:S01]  /*5340*/  LOP3.LUT R3, RZ, c[0x0][0x2d0], RZ, 0x33, !PT ;  /* 0x0000b400ff037a12 */ /* 0x000fe200078e33ff */
        /* <DEDUP_REMOVED lines=45> */
.L_x_6531:
        /* <DEDUP_REMOVED lines=20> */
.L_x_6530:
        /* <DEDUP_REMOVED lines=152> */
[----:B------:R-:W2:Y:S01]  /*60e0*/  MUFU.EX2 R129, R129 ;  /* 0x0000008100817308 */ /* 0x000ea20000000800 */
[----:B------:R-:W3:Y:S01]  /*60f0*/  LDSM.16.MT88.4 R80, [R143+0xa000] ;  /* 0x00a000008f50783b */ /* 0x000ee20000004200 */
        /* <DEDUP_REMOVED lines=22> */
[----:B------:R-:W1:Y:S01]  /*6260*/  MUFU.EX2 R173, R173 ;  /* 0x000000ad00ad7308 */ /* 0x000e620000000800 */
[--C-:B------:R-:W-:Y:S02]  /*6270*/  FFMA.FTZ R184, R181, c[0x0][0x23c], -R104.reuse ;  /* 0x00008f00b5b87a23 */ /* 0x100fe40000010868 */
[--C-:B------:R-:W-:Y:S02]  /*6280*/  FFMA.FTZ R180, R180, c[0x0][0x23c], -R105.reuse ;  /* 0x00008f00b4b47a23 */ /* 0x100fe40000010869 */
[C---:B---3--:R-:W-:Y:S04]  /*6290*/  HMMA.16816.F32.BF16 R36, R96.reuse, R80, R36 ;  /* 0x000000506024723c */ /* 0x048fe80000041824 */
[--C-:B------:R-:W-:Y:S01]  /*62a0*/  FFMA.FTZ R181, R178, c[0x0][0x23c], -R105.reuse ;  /* 0x00008f00b2b57a23 */ /* 0x100fe20000010869 */
[----:B------:R-:W-:Y:S01]  /*62b0*/  MUFU.EX2 R175, R175 ;  /* 0x000000af00af7308 */ /* 0x000fe20000000800 */
[--C-:B------:R-:W-:Y:S02]  /*62c0*/  FFMA.FTZ R178, R179, c[0x0][0x23c], -R104.reuse ;  /* 0x00008f00b3b27a23 */ /* 0x100fe40000010868 */
[C---:B------:R-:W-:Y:S01]  /*62d0*/  HMMA.16816.F32.BF16 R40, R96.reuse, R82, R40 ;  /* 0x000000526028723c */ /* 0x040fe20000041828 */
[----:B------:R-:W-:Y:S03]  /*62e0*/  LDSM.16.MT88.4 R80, [R142+0x8800] ;  /* 0x008800008e50783b */ /* 0x000fe60000004200 */
[--C-:B------:R-:W-:Y:S02]  /*62f0*/  FFMA.FTZ R177, R177, c[0x0][0x23c], -R104.reuse ;  /* 0x00008f00b1b17a23 */ /* 0x100fe40000010868 */
[--C-:B------:R-:W-:Y:S01]  /*6300*/  FFMA.FTZ R172, R172, c[0x0][0x23c], -R105.reuse ;  /* 0x00008f00acac7a23 */ /* 0x100fe20000010869 */
[----:B------:R-:W3:Y:S01]  /*6310*/  MUFU.EX2 R176, R176 ;  /* 0x000000b000b07308 */ /* 0x000ee20000000800 */
[--C-:B------:R-:W-:Y:S01]  /*6320*/  FFMA.FTZ R179, R170, c[0x0][0x23c], -R105.reuse ;  /* 0x00008f00aab37a23 */ /* 0x100fe20000010869 */
[C---:B-----5:R-:W-:Y:S03]  /*6330*/  HMMA.16816.F32.BF16 R44, R96.reuse, R72, R44 ;  /* 0x00000048602c723c */ /* 0x060fe6000004182c */
[--C-:B------:R-:W-:Y:S02]  /*6340*/  FFMA.FTZ R170, R171, c[0x0][0x23c], -R104.reuse ;  /* 0x00008f00abaa7a23 */ /* 0x100fe40000010868 */
[--C-:B------:R-:W-:Y:S03]  /*6350*/  FFMA.FTZ R169, R169, c[0x0][0x23c], -R104.reuse ;  /* 0x00008f00a9a97a23 */ /* 0x100fe60000010868 */
[----:B------:R-:W-:Y:S01]  /*6360*/  MUFU.EX2 R182, R182 ;  /* 0x000000b600b67308 */ /* 0x000fe20000000800 */
[--C-:B------:R-:W-:Y:S01]  /*6370*/  FFMA.FTZ R168, R168, c[0x0][0x23c], -R105.reuse ;  /* 0x00008f00a8a87a23 */ /* 0x100fe20000010869 */
[C---:B------:R-:W-:Y:S01]  /*6380*/  HMMA.16816.F32.BF16 R48, R96.reuse, R74, R48 ;  /* 0x0000004a6030723c */ /* 0x040fe20000041830 */
[----:B------:R-:W5:Y:S02]  /*6390*/  LDSM.16.MT88.4 R72, [R143+0x8800] ;  /* 0x008800008f48783b */ /* 0x000f640000004200 */
[----:B------:R-:W-:Y:S02]  /*63a0*/  FFMA.FTZ R105, R153, c[0x0][0x23c], -R105 ;  /* 0x00008f0099697a23 */ /* 0x000fe40000010869 */
[--C-:B------:R-:W-:Y:S03]  /*63b0*/  FFMA.FTZ R102, R102, c[0x0][0x23c], -R104.reuse ;  /* 0x00008f0066667a23 */ /* 0x100fe60000010868 */
[C---:B------:R-:W-:Y:S01]  /*63c0*/  HMMA.16816.F32.BF16 R52, R96.reuse, R68, R52 ;  /* 0x000000446034723c */ /* 0x040fe20000041834 */
[----:B------:R-:W-:Y:S03]  /*63d0*/  MUFU.EX2 R185, R185 ;  /* 0x000000b900b97308 */ /* 0x000fe60000000800 */
[----:B------:R-:W-:Y:S02]  /*63e0*/  FFMA.FTZ R104, R101, c[0x0][0x23c], -R104 ;  /* 0x00008f0065687a23 */ /* 0x000fe40000010868 */
[----:B------:R-:W-:Y:S01]  /*63f0*/  FFMA.FTZ R127, R2, R167, R127 ;  /* 0x000000a7027f7223 */ /* 0x000fe2000001007f */
[----:B--2---:R-:W-:Y:S01]  /*6400*/  F2FP.BF16.PACK_AB R68, R129, R128 ;  /* 0x000000808144723e */ /* 0x004fe200000010ff */
[C---:B------:R-:W-:Y:S03]  /*6410*/  HMMA.16816.F32.BF16 R56, R96.reuse, R70, R56 ;  /* 0x000000466038723c */ /* 0x040fe60000041838 */
[----:B------:R-:W-:Y:S01]  /*6420*/  MUFU.EX2 R183, R183 ;  /* 0x000000b700b77308 */ /* 0x000fe20000000800 */
[----:B----4-:R-:W-:Y:S01]  /*6430*/  F2FP.BF16.PACK_AB R69, R131, R130 ;  /* 0x000000828345723e */ /* 0x010fe200000010ff */
[----:B------:R-:W-:Y:S02]  /*6440*/  FFMA.FTZ R123, R0, R166, R123 ;  /* 0x000000a6007b7223 */ /* 0x000fe4000001007b */
[----:B-1----:R-:W-:Y:S01]  /*6450*/  F2FP.BF16.PACK_AB R70, R173, R174 ;  /* 0x000000aead46723e */ /* 0x002fe200000010ff */
[C---:B------:R-:W-:Y:S04]  /*6460*/  HMMA.16816.F32.BF16 R60, R96.reuse, R76, R60 ;  /* 0x0000004c603c723c */ /* 0x040fe8000004183c */
[----:B---3--:R-:W-:Y:S01]  /*6470*/  F2FP.BF16.PACK_AB R71, R176, R175 ;  /* 0x000000afb047723e */ /* 0x008fe200000010ff */
[----:B------:R-:W-:Y:S01]  /*6480*/  MUFU.EX2 R184, R184 ;  /* 0x000000b800b87308 */ /* 0x000fe20000000800 */
[----:B------:R-:W-:Y:S02]  /*6490*/  FADD.FTZ R126, R126, R127 ;  /* 0x0000007f7e7e7221 */ /* 0x000fe40000010000 */
[----:B------:R-:W-:Y:S01]  /*64a0*/  HMMA.16816.F32.BF16 R64, R96, R78, R64 ;  /* 0x0000004e6040723c */ /* 0x000fe20000041840 */
[----:B------:R-:W1:Y:S03]  /*64b0*/  LDSM.16.MT88.4 R76, [R143+0xa800] ;  /* 0x00a800008f4c783b */ /* 0x000e660000004200 */
[----:B------:R-:W-:Y:S02]  /*64c0*/  FADD.FTZ R122, R122, R123 ;  /* 0x0000007b7a7a7221 */ /* 0x000fe40000010000 */
[----:B------:R-:W-:Y:S01]  /*64d0*/  FADD.FTZ R125, R125, R126 ;  /* 0x0000007e7d7d7221 */ /* 0x000fe20000010000 */
[----:B------:R-:W-:Y:S01]  /*64e0*/  MUFU.EX2 R180, R180 ;  /* 0x000000b400b47308 */ /* 0x000fe20000000800 */
[C---:B-----5:R-:W-:Y:S05]  /*64f0*/  HMMA.16816.F32.BF16 R4, R68.reuse, R72, R4 ;  /* 0x000000484404723c */ /* 0x060fea0000041804 */
[----:B------:R-:W-:Y:S03]  /*6500*/  FADD.FTZ R125, R124, R125 ;  /* 0x0000007d7c7d7221 */ /* 0x000fe60000010000 */
[C---:B------:R-:W-:Y:S01]  /*6510*/  HMMA.16816.F32.BF16 R8, R68.reuse, R74, R8 ;  /* 0x0000004a4408723c */ /* 0x040fe20000041808 */
[----:B------:R-:W2:Y:S01]  /*6520*/  LDSM.16.MT88.4 R72, [R142+0xa800] ;  /* 0x00a800008e48783b */ /* 0x000ea20000004200 */
[----:B------:R-:W-:Y:S02]  /*6530*/  MUFU.EX2 R181, R181 ;  /* 0x000000b500b57308 */ /* 0x000fe40000000800 */
[----:B------:R-:W-:Y:S04]  /*6540*/  FADD.FTZ R128, R128, R125 ;  /* 0x0000007d80807221 */ /* 0x000fe80000010000 */
[C---:B------:R-:W-:Y:S04]  /*6550*/  HMMA.16816.F32.BF16 R12, R68.reuse, R80, R12 ;  /* 0x00000050440c723c */ /* 0x040fe8000004180c */
[----:B------:R-:W-:Y:S01]  /*6560*/  MUFU.EX2 R178, R178 ;  /* 0x000000b200b27308 */ /* 0x000fe20000000800 */
[----:B------:R-:W-:Y:S03]  /*6570*/  FADD.FTZ R129, R129, R128 ;  /* 0x0000008081817221 */ /* 0x000fe60000010000 */
[C---:B------:R-:W-:Y:S01]  /*6580*/  HMMA.16816.F32.BF16 R16, R68.reuse, R82, R16 ;  /* 0x000000524410723c */ /* 0x040fe20000041810 */
[----:B------:R-:W3:Y:S03]  /*6590*/  LDSM.16.MT88.4 R80, [R141+0xa800] ;  /* 0x00a800008d50783b */ /* 0x000ee60000004200 */
[----:B------:R-:W-:Y:S02]  /*65a0*/  FADD.FTZ R174, R174, R129 ;  /* 0x00000081aeae7221 */ /* 0x000fe40000010000 */
[----:B------:R-:W-:Y:S02]  /*65b0*/  MUFU.EX2 R177, R177 ;  /* 0x000000b100b17308 */ /* 0x000fe40000000800 */
[C---:B------:R-:W-:Y:S04]  /*65c0*/  HMMA.16816.F32.BF16 R20, R68.reuse, R84, R20 ;  /* 0x000000544414723c */ /* 0x040fe80000041814 */
[----:B------:R-:W-:Y:S04]  /*65d0*/  FADD.FTZ R173, R173, R174 ;  /* 0x000000aeadad7221 */ /* 0x000fe80000010000 */
[C---:B------:R-:W-:Y:S01]  /*65e0*/  HMMA.16816.F32.BF16 R24, R68.reuse, R86, R24 ;  /* 0x000000564418723c */ /* 0x040fe20000041818 */
[----:B------:R-:W-:Y:S01]  /*65f0*/  LDSM.16.MT88.4 R84, [R143+0x9000] ;  /* 0x009000008f54783b */ /* 0x000fe20000004200 */
[----:B------:R-:W-:Y:S06]  /*6600*/  MUFU.EX2 R172, R172 ;  /* 0x000000ac00ac7308 */ /* 0x000fec0000000800 */
[C---:B------:R-:W-:Y:S04]  /*6610*/  HMMA.16816.F32.BF16 R28, R68.reuse, R88, R28 ;  /* 0x00000058441c723c */ /* 0x040fe8000004181c */
        /* <DEDUP_REMOVED lines=8> */
[C---:B--2---:R-:W-:Y:S04]  /*66a0*/  HMMA.16816.F32.BF16 R44, R68.reuse, R72, R44 ;  /* 0x00000048442c723c */ /* 0x044fe8000004182c */
[----:B------:R-:W-:Y:S04]  /*66b0*/  MUFU.EX2 R168, R168 ;  /* 0x000000a800a87308 */ /* 0x000fe80000000800 */
[C---:B------:R-:W-:Y:S01]  /*66c0*/  HMMA.16816.F32.BF16 R48, R68.reuse, R74, R48 ;  /* 0x0000004a4430723c */ /* 0x040fe20000041830 */
[----:B------:R-:W2:Y:S05]  /*66d0*/  LDSM.16.MT88.4 R72, [R141+0x9000] ;  /* 0x009000008d48783b */ /* 0x000eaa0000004200 */
[----:B------:R4:W5:Y:S02]  /*66e0*/  MUFU.EX2 R153, R105 ;  /* 0x0000006900997308 */ /* 0x0009640000000800 */
[C---:B---3--:R-:W-:Y:S08]  /*66f0*/  HMMA.16816.F32.BF16 R52, R68.reuse, R80, R52 ;  /* 0x000000504434723c */ /* 0x048ff00000041834 */
[C---:B------:R-:W-:Y:S01]  /*6700*/  HMMA.16816.F32.BF16 R56, R68.reuse, R82, R56 ;  /* 0x000000524438723c */ /* 0x040fe20000041838 */
[----:B------:R-:W3:Y:S01]  /*6710*/  LDSM.16.MT88.4 R80, [R140+0x9000] ;  /* 0x009000008c50783b */ /* 0x000ee20000004200 */
[----:B------:R-:W-:Y:S06]  /*6720*/  MUFU.EX2 R102, R102 ;  /* 0x0000006600667308 */ /* 0x000fec0000000800 */
[C---:B-1----:R-:W-:Y:S04]  /*6730*/  HMMA.16816.F32.BF16 R60, R68.reuse, R76, R60 ;  /* 0x0000004c443c723c */ /* 0x042fe8000004183c */
[----:B------:R1:W1:Y:S01]  /*6740*/  MUFU.EX2 R101, R104 ;  /* 0x0000006800657308 */ /* 0x0002620000000800 */
[----:B----4-:R-:W-:Y:S02]  /*6750*/  F2FP.BF16.PACK_AB R105, R169, R170 ;  /* 0x000000aaa969723e */ /* 0x010fe400000010ff */
[----:B-----5:R-:W-:Y:S01]  /*6760*/  F2FP.BF16.PACK_AB R106, R153, R168 ;  /* 0x000000a8996a723e */ /* 0x020fe200000010ff */
[----:B------:R-:W-:Y:S01]  /*6770*/  HMMA.16816.F32.BF16 R64, R68, R78, R64 ;  /* 0x0000004e4440723c */ /* 0x000fe20000041840 */
[----:B------:R-:W4:Y:S06]  /*6780*/  LDSM.16.MT88.4 R76, [R143+0xb000] ;  /* 0x00b000008f4c783b */ /* 0x000f2c0000004200 */
[----:B------:R-:W-:Y:S01]  /*6790*/  F2FP.BF16.PACK_AB R68, R185, R182 ;  /* 0x000000b6b944723e */ /* 0x000fe200000010ff */
[----:B------:R-:W-:Y:S01]  /*67a0*/  FADD.FTZ R182, R182, R173 ;  /* 0x000000adb6b67221 */ /* 0x000fe20000010000 */
[----:B------:R-:W-:Y:S03]  /*67b0*/  F2FP.BF16.PACK_AB R69, R184, R183 ;  /* 0x000000b7b845723e */ /* 0x000fe600000010ff */
[----:B------:R-:W-:Y:S01]  /*67c0*/  F2FP.BF16.PACK_AB R70, R181, R180 ;  /* 0x000000b4b546723e */ /* 0x000fe200000010ff */
[----:B------:R-:W-:Y:S01]  /*67d0*/  FADD.FTZ R185, R185, R182 ;  /* 0x000000b6b9b97221 */ /* 0x000fe20000010000 */
[----:B------:R-:W-:Y:S03]  /*67e0*/  F2FP.BF16.PACK_AB R71, R177, R178 ;  /* 0x000000b2b147723e */ /* 0x000fe600000010ff */
[----:B------:R-:W-:Y:S01]  /*67f0*/  FADD.FTZ R180, R180, R185 ;  /* 0x000000b9b4b47221 */ /* 0x000fe20000010000 */
[----:B-1----:R-:W-:Y:S03]  /*6800*/  F2FP.BF16.PACK_AB R104, R179, R172 ;  /* 0x000000acb368723e */ /* 0x002fe600000010ff */
[C---:B------:R-:W-:Y:S03]  /*6810*/  HMMA.16816.F32.BF16 R4, R68.reuse, R84, R4 ;  /* 0x000000544404723c */ /* 0x040fe60000041804 */
[----:B------:R-:W-:Y:S01]  /*6820*/  F2FP.BF16.PACK_AB R107, R101, R102 ;  /* 0x00000066656b723e */ /* 0x000fe200000010ff */
        /* <DEDUP_REMOVED lines=8> */
[C---:B--2---:R-:W-:Y:S04]  /*68b0*/  HMMA.16816.F32.BF16 R20, R68.reuse, R72, R20 ;  /* 0x000000484414723c */ /* 0x044fe80000041814 */
[----:B------:R-:W-:Y:S04]  /*68c0*/  FADD.FTZ R167, R153, R168 ;  /* 0x000000a899a77221 */ /* 0x000fe80000010000 */
        /* <DEDUP_REMOVED lines=12> */
[C---:B------:R-:W-:Y:S08]  /*6990*/  HMMA.16816.F32.BF16 R56, R68.reuse, R74, R56 ;  /* 0x0000004a4438723c */ /* 0x040ff00000041838 */
[C---:B---3--:R-:W-:Y:S08]  /*69a0*/  HMMA.16816.F32.BF16 R60, R68.reuse, R80, R60 ;  /* 0x00000050443c723c */ /* 0x048ff0000004183c */
[----:B------:R-:W-:Y:S08]  /*69b0*/  HMMA.16816.F32.BF16 R64, R68, R82, R64 ;  /* 0x000000524440723c */ /* 0x000ff00000041840 */
[C---:B------:R-:W-:Y:S01]  /*69c0*/  HMMA.16816.F32.BF16 R96, R104.reuse, R92, R4 ;  /* 0x0000005c6860723c */ /* 0x040fe20000041804 */
[----:B------:R-:W2:Y:S07]  /*69d0*/  LDSM.16.MT88.4 R4, [R141+0xb800] ;  /* 0x00b800008d04783b */ /* 0x000eae0000004200 */
[C---:B------:R-:W-:Y:S01]  /*69e0*/  HMMA.16816.F32.BF16 R92, R104.reuse, R94, R8 ;  /* 0x0000005e685c723c */ /* 0x040fe20000041808 */
[----:B------:R-:W3:Y:S07]  /*69f0*/  LDSM.16.MT88.4 R8, [R140+0xb800] ;  /* 0x00b800008c08783b */ /* 0x000eee0000004200 */
[C---:B-1----:R-:W-:Y:S07]  /*6a00*/  HMMA.16816.F32.BF16 R88, R104.reuse, R84, R12 ;  /* 0x000000546858723c */ /* 0x042fee000004180c */
[----:B------:R-:W-:Y:S01]  /*6a10*/  FADD.FTZ R13, R121, R122 ;  /* 0x0000007a790d7221 */ /* 0x000fe20000010000 */
[C---:B------:R-:W-:Y:S04]  /*6a20*/  HMMA.16816.F32.BF16 R84, R104.reuse, R86, R16 ;  /* 0x000000566854723c */ /* 0x040fe80000041810 */
[----:B------:R-:W-:Y:S04]  /*6a30*/  FADD.FTZ R13, R120, R13 ;  /* 0x0000000d780d7221 */ /* 0x000fe80000010000 */
[C---:B------:R-:W-:Y:S04]  /*6a40*/  HMMA.16816.F32.BF16 R80, R104.reuse, R76, R20 ;  /* 0x0000004c6850723c */ /* 0x040fe80000041814 */
[----:B------:R-:W-:Y:S04]  /*6a50*/  FADD.FTZ R0, R130, R13 ;  /* 0x0000000d82007221 */ /* 0x000fe80000010000 */
[C---:B------:R-:W-:Y:S04]  /*6a60*/  HMMA.16816.F32.BF16 R76, R104.reuse, R78, R24 ;  /* 0x0000004e684c723c */ /* 0x040fe80000041818 */
[----:B------:R-:W-:Y:S04]  /*6a70*/  FADD.FTZ R0, R131, R0 ;  /* 0x0000000083007221 */ /* 0x000fe80000010000 */
[C---:B------:R-:W-:Y:S04]  /*6a80*/  HMMA.16816.F32.BF16 R72, R104.reuse, R108, R28 ;  /* 0x0000006c6848723c */ /* 0x040fe8000004181c */
[----:B------:R-:W-:Y:S01]  /*6a90*/  FADD.FTZ R175, R175, R0 ;  /* 0x00000000afaf7221 */ /* 0x000fe20000010000 */
[----:B------:R-:W-:Y:S03]  /*6aa0*/  IADD3 R0, R165, -0x1, RZ ;  /* 0xffffffffa5007810 */ /* 0x000fe60007ffe0ff */
[C---:B------:R-:W-:Y:S04]  /*6ab0*/  HMMA.16816.F32.BF16 R68, R104.reuse, R110, R32 ;  /* 0x0000006e6844723c */ /* 0x040fe80000041820 */
[----:B------:R-:W-:Y:S01]  /*6ac0*/  FADD.FTZ R176, R176, R175 ;  /* 0x000000afb0b07221 */ /* 0x000fe20000010000 */
[----:B------:R-:W-:Y:S02]  /*6ad0*/  MOV R165, R0 ;  /* 0x0000000000a57202 */ /* 0x000fe40000000f00 */
[----:B------:R-:W-:Y:S01]  /*6ae0*/  MOV R0, R3 ;  /* 0x0000000300007202 */ /* 0x000fe20000000f00 */
[C---:B------:R-:W-:Y:S08]  /*6af0*/  HMMA.16816.F32.BF16 R36, R104.reuse, R112, R36 ;  /* 0x000000706824723c */ /* 0x040ff00000041824 */
[C---:B------:R-:W-:Y:S08]  /*6b00*/  HMMA.16816.F32.BF16 R40, R104.reuse, R114, R40 ;  /* 0x000000726828723c */ /* 0x040ff00000041828 */
[C---:B------:R-:W-:Y:S08]  /*6b10*/  HMMA.16816.F32.BF16 R44, R104.reuse, R116, R44 ;  /* 0x00000074682c723c */ /* 0x040ff0000004182c */
[C---:B------:R-:W-:Y:S08]  /*6b20*/  HMMA.16816.F32.BF16 R48, R104.reuse, R118, R48 ;  /* 0x000000766830723c */ /* 0x040ff00000041830 */
[C---:B--2---:R-:W-:Y:S07]  /*6b30*/  HMMA.16816.F32.BF16 R52, R104.reuse, R4, R52 ;  /* 0x000000046834723c */ /* 0x044fee0000041834 */
[----:B------:R-:W-:Y:S01]  /*6b40*/  FADD.FTZ R5, R183, R176 ;  /* 0x000000b0b7057221 */ /* 0x000fe20000010000 */
[C---:B------:R-:W-:Y:S04]  /*6b50*/  HMMA.16816.F32.BF16 R56, R104.reuse, R6, R56 ;  /* 0x000000066838723c */ /* 0x040fe80000041838 */
[----:B------:R-:W-:Y:S04]  /*6b60*/  FADD.FTZ R5, R184, R5 ;  /* 0x00000005b8057221 */ /* 0x000fe80000010000 */
[C---:B---3--:R-:W-:Y:S04]  /*6b70*/  HMMA.16816.F32.BF16 R60, R104.reuse, R8, R60 ;  /* 0x00000008683c723c */ /* 0x048fe8000004183c */
[----:B------:R-:W-:Y:S04]  /*6b80*/  FADD.FTZ R178, R178, R5 ;  /* 0x00000005b2b27221 */ /* 0x000fe80000010000 */
[----:B------:R-:W-:Y:S01]  /*6b90*/  FADD.FTZ R177, R177, R178 ;  /* 0x000000b2b1b17221 */ /* 0x000fe20000010000 */
[----:B------:R-:W-:Y:S03]  /*6ba0*/  HMMA.16816.F32.BF16 R64, R104, R10, R64 ;  /* 0x0000000a6840723c */ /* 0x000fe60000041840 */
[----:B------:R-:W-:Y:S04]  /*6bb0*/  FADD.FTZ R170, R170, R177 ;  /* 0x000000b1aaaa7221 */ /* 0x000fe80000010000 */
[----:B------:R-:W-:Y:S05]  /*6bc0*/  FADD.FTZ R169, R169, R170 ;  /* 0x000000aaa9a97221 */ /* 0x000fea0000010000 */
[----:B------:R-:W-:Y:S04]  /*6bd0*/  FADD.FTZ R102, R102, R169 ;  /* 0x000000a966667221 */ /* 0x000fe80000010000 */
[----:B------:R-:W-:Y:S01]  /*6be0*/  FADD.FTZ R166, R101, R102 ;  /* 0x0000006665a67221 */ /* 0x000fe20000010000 */
[----:B------:R-:W-:-:S05]  /*6bf0*/  @P0 BRA `(.L_x_6532) ;  /* 0xffffd5f000000947 */ /* 0x000fca000383ffff */
.L_x_6528:
        /* <DEDUP_REMOVED lines=181> */
[----:B-1----:R-:W-:-:S03]  /*7750*/  MOV R42, 0x7f800000 ;  /* 0x7f800000002a7802 */ /* 0x002fc60000000f00 */
[----:B------:R3:W-:Y:S01]  /*7760*/  STS [R19+0x2000], R56 ;  /* 0x0020003813007388 */ /* 0x0007e20000000800 */
[----:B--2---:R-:W-:-:S03]  /*7770*/  @P3 FMUL.FTZ R44, R6, 0.69314718246459960938 ;  /* 0x3f317218062c3820 */ /* 0x004fc60000410000 */
[----:B------:R3:W-:Y:S01]  /*7780*/  STS [R19+0x2400], R58 ;  /* 0x0024003a13007388 */ /* 0x0007e20000000800 */
[----:B------:R-:W-:-:S03]  /*7790*/  @P3 FFMA.FTZ R42, R3, c[0x0][0x238], R44 ;  /* 0x00008e00032a3a23 */ /* 0x000fc6000001002c */
        /* <DEDUP_REMOVED lines=34> */
.L_x_6534:
[----:B------:R-:W-:Y:S05]  /*79c0*/  BSYNC B0 ;  /* 0x0000000000007941 */ /* 0x000fea0003800000 */
.L_x_6533:
        /* <DEDUP_REMOVED lines=46> */
.L_x_6535:
        /* <DEDUP_REMOVED lines=13> */
.L_x_8379:


//--------------------- .text._ZN5flash24flash_fwd_splitkv_kernelI23Flash_fwd_kernel_traitsILi128ELi64ELi64ELi4ELb0ELb0EN7cutlass10bfloat16_tE19Flash_kernel_traitsILi128ELi64ELi64ELi4ES3_EELb1ELb0ELb0ELb1ELb1ELb0ELb1ELb0EEEvNS_16Flash_fwd_paramsE --------------------------
	.section	.text._ZN5flash24flash_fwd_splitkv_kernelI23Flash_fwd_kernel_traitsILi128ELi64ELi64ELi4ELb0ELb0EN7cutlass10bfloat16_tE19Flash_kernel_traitsILi128ELi64ELi64ELi4ES3_EELb1ELb0ELb0ELb1ELb1ELb0ELb1ELb0EEEvNS_16Flash_fwd_paramsE,"ax",@progbits
	.sectioninfo	@"SHI_REGISTERS=176"
	.align	128
        .global         _ZN5flash24flash_fwd_splitkv_kernelI23Flash_fwd_kernel_traitsILi128ELi64ELi64ELi4ELb0ELb0EN7cutlass10bfloat16_tE19Flash_kernel_traitsILi128ELi64ELi64ELi4ES3_EELb1ELb0ELb0ELb1ELb1ELb0ELb1ELb0EEEvNS_16Flash_fwd_paramsE
        .type           _ZN5flash24flash_fwd_splitkv_kernelI23Flash_fwd_kernel_traitsILi128ELi64ELi64ELi4ELb0ELb0EN7cutlass10bfloat16_tE19Flash_kernel_traitsILi128ELi64ELi64ELi4ES3_EELb1ELb0ELb0ELb1ELb1ELb0ELb1ELb0EEEvNS_16Flash_fwd_paramsE,@function
        .size           _ZN5flash24flash_fwd_splitkv_kernelI23Flash_fwd_kernel_traitsILi128ELi64ELi64ELi4ELb0ELb0EN7cutlass10bfloat16_tE19Flash_kernel_traitsILi128ELi64ELi64ELi4ES3_EELb1ELb0ELb0ELb1ELb1ELb0ELb1ELb0EEEvNS_16Flash_fwd_paramsE,(.L_x_8380 - _ZN5flash24flash_fwd_splitkv_kernelI23Flash_fwd_kernel_traitsILi128ELi64ELi64ELi4ELb0ELb0EN7cutlass10bfloat16_tE19Flash_kernel_traitsILi128ELi64ELi64ELi4ES3_EELb1ELb0ELb0ELb1ELb1ELb0ELb1ELb0EEEvNS_16Flash_fwd_paramsE)
        .other          _ZN5flash24flash_fwd_splitkv_kernelI23Flash_fwd_kernel_traitsILi128ELi64ELi64ELi4ELb0ELb0EN7cutlass10bfloat16_tE19Flash_kernel_traitsILi128ELi64ELi64ELi4ES3_EELb1ELb0ELb0ELb1ELb1ELb0ELb1ELb0EEEvNS_16Flash_fwd_paramsE,@"STO_CUDA_ENTRY STV_DEFAULT"
_ZN5flash24flash_fwd_splitkv_kernelI23Flash_fwd_kernel_traitsILi128ELi64ELi64ELi4ELb0ELb0EN7cutlass10bfloat16_tE19Flash_kernel_traitsILi128ELi64ELi64ELi4ES3_EELb1ELb0ELb0ELb1ELb1ELb0ELb1ELb0EEEvNS_16Flash_fwd_paramsE:
.text._ZN5flash24flash_fwd_splitkv_kernelI23Flash_fwd_kernel_traitsILi128ELi64ELi64ELi4ELb0ELb0EN7cutlass10bfloat16_tE19Flash_kernel_traitsILi128ELi64ELi64ELi4ES3_EELb1ELb0ELb0ELb1ELb1ELb0ELb1ELb0EEEvNS_16Flash_fwd_paramsE:
        /* <DEDUP_REMOVED lines=13> */
[----:B-1----:R-:W-:Y:S02]  /*00d0*/  IMAD.MOV R0, RZ, RZ, -R5 ;  /* 0x000000ffff007224 */ /* 0x002fe400078e0a05 */
[----:B------:R-:W-:Y:S02]  /*00e0*/  IMAD.MOV.U32 R4, RZ, RZ, RZ ;  /* 0x000000ffff047224 */ /* 0x000fe400078e00ff */
[----:B------:R-:W-:-:S04]  /*00f0*/  IMAD R3, R0, c[0x0][0x1c0], RZ ;  /* 0x0000700000037a24 */ /* 0x000fc800078e02ff */
[----:B------:R-:W-:-:S04]  /*0100*/  IMAD.HI.U32 R3, R5, R3, R4 ;  /* 0x0000000305037227 */ /* 0x000fc800078e0004 */
[----:B------:R-:W-:Y:S02]  /*0110*/  @P1 IMAD.MOV.U32 R5, RZ, RZ, 0x4 ;  /* 0x00000004ff051424 */ /* 0x000fe400078e00ff */
[----:B--2---:R-:W-:-:S04]  /*0120*/  IMAD.HI.U32 R160, R3, R2, RZ ;  /* 0x0000000203a07227 */ /* 0x004fc800078e00ff */
[----:B------:R-:W-:-:S04]  /*0130*/  IMAD.MOV R3, RZ, RZ, -R160 ;  /* 0x000000ffff037224 */ /* 0x000fc800078e0aa0 */
        /* <DEDUP_REMOVED lines=10> */
[----:B------:R-:W2:Y:S05]  /*01e0*/  @P1 LDG.E R23, [R6.64] ;  /* 0x0000000a06171981 */ /* 0x000eaa000c1e1900 */
        /* <DEDUP_REMOVED lines=132> */
.L_x_6536:
        /* <DEDUP_REMOVED lines=19> */
.L_x_6537:
        /* <DEDUP_REMOVED lines=48> */
[----:B------:R-:W-:Y:S02]  /*0e60*/  ISETP.GE.AND P0, PT, R0, RZ, PT ;  /* 0x000000ff0000720c */ /* 0x000fe40003f06270 */
[----:B------:R-:W-:-:S05]  /*0e70*/  SHF.R.S32.HI R0, RZ, 0x1f, R8 ;  /* 0x0000001fff007819 */ /* 0x000fca0000011408 */
        /* <DEDUP_REMOVED lines=9> */
[----:B------:R-:W-:Y:S02]  /*0f10*/  IMAD R2, R32, c[0x0][0x184], R5 ;  /* 0x0000610020027a24 */ /* 0x000fe400078e0205 */
[----:B------:R-:W-:Y:S02]  /*0f20*/  IMAD R5, R0, c[0x0][0x198], RZ ;  /* 0x0000660000057a24 */ /* 0x000fe400078e02ff */
[----:B------:R-:W-:Y:S01]  /*0f30*/  IMAD R15, R32, c[0x0][0x18c], R15 ;  /* 0x00006300200f7a24 */ /* 0x000fe200078e020f */
[----:B------:R-:W-:Y:S01]  /*0f40*/  IADD3 R19, R19, R2, RZ ;  /* 0x0000000213137210 */ /* 0x000fe20007ffe0ff */
[----:B------:R-:W-:-:S02]  /*0f50*/  IMAD R5, R8, c[0x0][0x19c], R5 ;  /* 0x0000670008057a24 */ /* 0x000fc400078e0205 */
[----:B------:R-:W-:-:S04]  /*0f60*/  IMAD.WIDE.U32 R32, R32, c[0x0][0x188], RZ ;  /* 0x0000620020207a25 */ /* 0x000fc800078e00ff */
[----:B------:R-:W-:Y:S01]  /*0f70*/  IMAD.WIDE.U32 R22, R8, c[0x0][0x198], R18 ;  /* 0x0000660008167a25 */ /* 0x000fe200078e0012 */
[----:B------:R-:W-:-:S03]  /*0f80*/  IADD3 R15, R33, R15, RZ ;  /* 0x0000000f210f7210 */ /* 0x000fc60007ffe0ff */
[----:B------:R-:W-:Y:S02]  /*0f90*/  IMAD.IADD R23, R23, 0x1, R5 ;  /* 0x0000000117177824 */ /* 0x000fe400078e0205 */
[----:B------:R-:W-:Y:S02]  /*0fa0*/  IMAD R5, R9, c[0x0][0x1b0], RZ ;  /* 0x00006c0009057a24 */ /* 0x000fe400078e02ff */
[----:B------:R-:W-:-:S04]  /*0fb0*/  IMAD.WIDE.U32 R22, R10, c[0x0][0x1b0], R22 ;  /* 0x00006c000a167a25 */ /* 0x000fc800078e0016 */
[----:B------:R-:W-:-:S04]  /*0fc0*/  IMAD R14, R10, c[0x0][0x1b4], R5 ;  /* 0x00006d000a0e7a24 */ /* 0x000fc800078e0205 */
[----:B------:R-:W-:Y:S01]  /*0fd0*/  IMAD.IADD R14, R23, 0x1, R14 ;  /* 0x00000001170e7824 */ /* 0x000fe200078e020e */
[----:B------:R-:W-:Y:S05]  /*0fe0*/  BRA `(.L_x_6539) ;  /* 0x0000033000007947 */ /* 0x000fea0003800000 */
.L_x_6538:
[----:B-1----:R-:W-:Y:S02]  /*0ff0*/  IABS R5, c[0x0][0x1c8] ;  /* 0x0000720000057a13 */ /* 0x002fe40000000000 */
[----:B-----5:R-:W-:Y:S02]  /*1000*/  SHF.R.S32.HI R15, RZ, 0x1f, R2 ;  /* 0x0000001fff0f7819 */ /* 0x020fe40000011402 */
[----:B------:R-:W1:Y:S08]  /*1010*/  I2F.RP R7, R5 ;  /* 0x0000000500077306 */ /* 0x000e700000209400 */
[----:B-1----:R-:W1:Y:S02]  /*1020*/  MUFU.RCP R8, R7 ;  /* 0x0000000700087308 */ /* 0x002e640000001000 */
[----:B-1----:R-:W-:-:S02]  /*1030*/  IADD3 R8, R8, 0xffffffe, RZ ;  /* 0x0ffffffe08087810 */ /* 0x002fc40007ffe0ff */
[----:B------:R-:W-:-:S04]  /*1040*/  SHF.R.S32.HI R7, RZ, 0x1f, R23 ;  /* 0x0000001fff077819 */ /* 0x000fc80000011417 */
[----:B------:R-:W1:Y:S01]  /*1050*/  F2I.FTZ.U32.TRUNC.NTZ R9, R8 ;  /* 0x0000000800097305 */ /* 0x000e62000021f000 */
[----:B------:R-:W-:-:S04]  /*1060*/  IMAD R18, R7, c[0x0][0x1a0], RZ ;  /* 0x0000680007127a24 */ /* 0x000fc800078e02ff */
[----:B------:R-:W-:Y:S01]  /*1070*/  IMAD R18, R23, c[0x0][0x1a4], R18 ;  /* 0x0000690017127a24 */ /* 0x000fe200078e0212 */
[----:B-1----:R-:W-:Y:S01]  /*1080*/  IADD3 R0, RZ, -R9, RZ ;  /* 0x80000009ff007210 */ /* 0x002fe20007ffe0ff */
[----:B------:R-:W-:-:S04]  /*1090*/  IMAD.MOV.U32 R8, RZ, RZ, RZ ;  /* 0x000000ffff087224 */ /* 0x000fc800078e00ff */
[----:B------:R-:W-:Y:S01]  /*10a0*/  IMAD R4, R0, R5, RZ ;  /* 0x0000000500047224 */ /* 0x000fe200078e02ff */
[----:B------:R-:W-:-:S03]  /*10b0*/  IABS R0, R13 ;  /* 0x0000000d00007213 */ /* 0x000fc60000000000 */
[----:B------:R-:W-:Y:S01]  /*10c0*/  IMAD.HI.U32 R9, R9, R4, R8 ;  /* 0x0000000409097227 */ /* 0x000fe200078e0008 */
[----:B------:R-:W-:-:S04]  /*10d0*/  LEA R8, R28, 0xffffffc0, 0x6 ;  /* 0xffffffc01c087811 */ /* 0x000fc800078e30ff */
[----:B------:R-:W-:Y:S01]  /*10e0*/  IADD3 R20, P1, R23, R8, RZ ;  /* 0x0000000817147210 */ /* 0x000fe20007f3e0ff */
[----:B------:R-:W-:-:S04]  /*10f0*/  IMAD.HI.U32 R10, R9, R0, RZ ;  /* 0x00000000090a7227 */ /* 0x000fc800078e00ff */
[----:B------:R-:W-:Y:S01]  /*1100*/  IMAD.WIDE.U32 R22, R23, c[0x0][0x1a0], RZ ;  /* 0x0000680017167a25 */ /* 0x000fe200078e00ff */
[----:B------:R-:W-:-:S03]  /*1110*/  IADD3 R4, -R10, RZ, RZ ;  /* 0x000000ff0a047210 */ /* 0x000fc60007ffe1ff */
[----:B------:R-:W-:Y:S02]  /*1120*/  IMAD.IADD R19, R23, 0x1, R18 ;  /* 0x0000000117137824 */ /* 0x000fe400078e0212 */
[----:B------:R-:W-:Y:S01]  /*1130*/  IMAD R4, R5, R4, R0 ;  /* 0x0000000405047224 */ /* 0x000fe200078e0200 */
[----:B------:R-:W-:Y:S01]  /*1140*/  SHF.R.S32.HI R0, RZ, 0x1f, R8 ;  /* 0x0000001fff007819 */ /* 0x000fe20000011408 */
[----:B------:R-:W-:-:S03]  /*1150*/  IMAD.MOV.U32 R18, RZ, RZ, R22 ;  /* 0x000000ffff127224 */ /* 0x000fc600078e0016 */
[----:B------:R-:W-:Y:S01]  /*1160*/  ISETP.GT.U32.AND P0, PT, R5, R4, PT ;  /* 0x000000040500720c */ /* 0x000fe20003f04070 */
[----:B------:R-:W-:-:S12]  /*1170*/  IMAD.WIDE.U32 R32, R2, c[0x0][0x188], R18 ;  /* 0x0000620002207a25 */ /* 0x000fd800078e0012 */
[----:B------:R-:W-:Y:S01]  /*1180*/  @!P0 IMAD.IADD R4, R4, 0x1, -R5 ;  /* 0x0000000104048824 */ /* 0x000fe200078e0a05 */
[----:B------:R-:W-:Y:S02]  /*1190*/  @!P0 IADD3 R10, R10, 0x1, RZ ;  /* 0x000000010a0a8810 */ /* 0x000fe40007ffe0ff */
[----:B------:R-:W-:Y:S02]  /*11a0*/  ISETP.NE.AND P0, PT, RZ, c[0x0][0x1c8], PT ;  /* 0x00007200ff007a0c */ /* 0x000fe40003f05270 */
[----:B------:R-:W-:Y:S02]  /*11b0*/  ISETP.GE.U32.AND P2, PT, R4, R5, PT ;  /* 0x000000050400720c */ /* 0x000fe40003f46070 */
[----:B------:R-:W-:Y:S02]  /*11c0*/  LOP3.LUT R4, R13, c[0x0][0x1c8], RZ, 0x3c, !PT ;  /* 0x000072000d047a12 */ /* 0x000fe400078e3cff */
[----:B------:R-:W-:Y:S02]  /*11d0*/  IADD3.X R5, R7, R0, RZ, P1, !PT ;  /* 0x0000000007057210 */ /* 0x000fe40000ffe4ff */
[----:B------:R-:W-:-:S03]  /*11e0*/  ISETP.GE.AND P1, PT, R4, RZ, PT ;  /* 0x000000ff0400720c */ /* 0x000fc60003f26270 */
[----:B------:R-:W-:-:S04]  /*11f0*/  IMAD R5, R5, c[0x0][0x198], RZ ;  /* 0x0000660005057a24 */ /* 0x000fc800078e02ff */
[----:B------:R-:W-:Y:S01]  /*1200*/  IMAD R5, R20, c[0x0][0x19c], R5 ;  /* 0x0000670014057a24 */ /* 0x000fe200078e0205 */
[----:B------:R-:W-:Y:S01]  /*1210*/  @P2 IADD3 R10, R10, 0x1, RZ ;  /* 0x000000010a0a2810 */ /* 0x000fe20007ffe0ff */
[----:B------:R-:W-:-:S04]  /*1220*/  IMAD.WIDE.U32 R20, R20, c[0x0][0x198], RZ ;  /* 0x0000660014147a25 */ /* 0x000fc800078e00ff */
[----:B------:R-:W-:Y:S01]  /*1230*/  IMAD.IADD R21, R21, 0x1, R5 ;  /* 0x0000000115157824 */ /* 0x000fe200078e0205 */
[----:B------:R-:W-:Y:S01]  /*1240*/  @!P1 IADD3 R10, -R10, RZ, RZ ;  /* 0x000000ff0a0a9210 */ /* 0x000fe20007ffe1ff */
[----:B------:R-:W-:Y:S01]  /*1250*/  IMAD R5, R15, c[0x0][0x180], RZ ;  /* 0x000060000f057a24 */ /* 0x000fe200078e02ff */
[----:B------:R-:W-:Y:S01]  /*1260*/  @!P0 LOP3.LUT R10, RZ, c[0x0][0x1c8], RZ, 0x33, !PT ;  /* 0x00007200ff0a8a12 */ /* 0x000fe200078e33ff */
[----:B------:R-:W-:-:S03]  /*1270*/  IMAD.WIDE.U32 R20, R2, c[0x0][0x180], R20 ;  /* 0x0000600002147a25 */ /* 0x000fc600078e0014 */
[----:B------:R-:W-:Y:S01]  /*1280*/  SHF.R.S32.HI R9, RZ, 0x1f, R10 ;  /* 0x0000001fff097819 */ /* 0x000fe2000001140a */
[C---:B------:R-:W-:Y:S02]  /*1290*/  IMAD R4, R2.reuse, c[0x0][0x184], R5 ;  /* 0x0000610002047a24 */ /* 0x040fe400078e0205 */
[----:B------:R-:W-:Y:S02]  /*12a0*/  IMAD R15, R15, c[0x0][0x188], RZ ;  /* 0x000062000f0f7a24 */ /* 0x000fe400078e02ff */
[----:B------:R-:W-:Y:S01]  /*12b0*/  IMAD R5, R9, c[0x0][0x1b0], RZ ;  /* 0x00006c0009057a24 */ /* 0x000fe200078e02ff */
[----:B------:R-:W-:Y:S01]  /*12c0*/  IADD3 R21, R21, R4, RZ ;  /* 0x0000000415157210 */ /* 0x000fe20007ffe0ff */
[----:B------:R-:W-:Y:S02]  /*12d0*/  IMAD R15, R2, c[0x0][0x18c], R15 ;  /* 0x00006300020f7a24 */ /* 0x000fe400078e020f */
[C---:B------:R-:W-:Y:S02]  /*12e0*/  IMAD R5, R10.reuse, c[0x0][0x1b4], R5 ;  /* 0x00006d000a057a24 */ /* 0x040fe400078e0205 */
[----:B------:R-:W-:Y:S01]  /*12f0*/  IMAD.WIDE.U32 R22, R10, c[0x0][0x1b0], R20 ;  /* 0x00006c000a167a25 */ /* 0x000fe200078e0014 */
[----:B------:R-:W-:-:S04]  /*1300*/  IADD3 R15, R33, R15, RZ ;  /* 0x0000000f210f7210 */ /* 0x000fc80007ffe0ff */
[----:B------:R-:W-:Y:S02]  /*1310*/  IADD3 R14, R23, R5, RZ ;  /* 0x00000005170e7210 */ /* 0x000fe40007ffe0ff */
.L_x_6539:
[----:B------:R-:W-:Y:S01]  /*1320*/  SHF.R.S32.HI R29, RZ, 0x1f, R6 ;  /* 0x0000001fff1d7819 */ /* 0x000fe20000011406 */
[----:B------:R-:W-:Y:S01]  /*1330*/  IMAD R9, R9, c[0x0][0x1b8], RZ ;  /* 0x00006e0009097a24 */ /* 0x000fe200078e02ff */
[----:B------:R-:W-:Y:S01]  /*1340*/  SHF.R.S32.HI R21, RZ, 0x1f, R160 ;  /* 0x0000001fff157819 */ /* 0x000fe200000114a0 */
[----:B------:R-:W-:Y:S01]  /*1350*/  ULDC.64 UR4, c[0x0][0x190] ;  /* 0x0000640000047ab9 */ /* 0x000fe20000000a00 */
[CC--:B------:R-:W-:Y:S01]  /*1360*/  LEA.HI R12, R29.reuse, R6.reuse, RZ, 0x3 ;  /* 0x000000061d0c7211 */ /* 0x0c0fe200078f18ff */
[----:B------:R-:W-:Y:S01]  /*1370*/  IMAD R9, R10, c[0x0][0x1bc], R9 ;  /* 0x00006f000a097a24 */ /* 0x000fe200078e0209 */
[----:B------:R-:W-:Y:S01]  /*1380*/  LEA.HI R2, R29, R6, RZ, 0x4 ;  /* 0x000000061d027211 */ /* 0x000fe200078f20ff */
[----:B------:R-:W-:Y:S01]  /*1390*/  IMAD R21, R21, c[0x0][0x178], RZ ;  /* 0x00005e0015157a24 */ /* 0x000fe200078e02ff */
[----:B------:R-:W-:Y:S01]  /*13a0*/  SHF.R.S32.HI R26, RZ, 0x3, R12 ;  /* 0x00000003ff1a7819 */ /* 0x000fe2000001140c */
[----:B------:R-:W-:Y:S01]  /*13b0*/  USHF.L.U32 UR9, UR4, 0x5, URZ ;  /* 0x0000000504097899 */ /* 0x000fe2000800063f */
[----:B------:R-:W-:Y:S01]  /*13c0*/  LOP3.LUT R5, R12, 0xfffffff8, RZ, 0xc0, !PT ;  /* 0xfffffff80c057812 */ /* 0x000fe200078ec0ff */
[----:B------:R-:W-:Y:S01]  /*13d0*/  UMOV UR8, 0x5 ;  /* 0x0000000500087882 */ /* 0x000fe20000000000 */
[----:B------:R-:W-:Y:S01]  /*13e0*/  SHF.R.S32.HI R7, RZ, 0x4, R2 ;  /* 0x00000004ff077819 */ /* 0x000fe20000011402 */
[----:B------:R-:W-:Y:S01]  /*13f0*/  IMAD.SHL.U32 R19, R26, 0x40, RZ ;  /* 0x000000401a137824 */ /* 0x000fe200078e00ff */
[----:B------:R-:W-:Y:S01]  /*1400*/  LOP3.LUT R11, R2, 0xfffffff0, RZ, 0xc0, !PT ;  /* 0xfffffff0020b7812 */ /* 0x000fe200078ec0ff */
[----:B------:R-:W-:Y:S01]  /*1410*/  IMAD.IADD R5, R6, 0x1, -R5 ;  /* 0x0000000106057824 */ /* 0x000fe200078e0a05 */
[----:B------:R-:W-:Y:S01]  /*1420*/  LEA.HI R4, R2, R7, RZ, 0x1 ;  /* 0x0000000702047211 */ /* 0x000fe200078f08ff */
[----:B------:R-:W-:Y:S01]  /*1430*/  USHF.L.U64.HI UR5, UR4, UR8, UR5 ;  /* 0x0000000804057299 */ /* 0x000fe20008010205 */
[----:B------:R-:W-:Y:S01]  /*1440*/  LOP3.LUT R19, R19, 0x1c0, RZ, 0xc0, !PT ;  /* 0x000001c013137812 */ /* 0x000fe200078ec0ff */
[----:B------:R-:W-:Y:S01]  /*1450*/  IMAD.SHL.U32 R34, R5, 0x8, RZ ;  /* 0x0000000805227824 */ /* 0x000fe200078e00ff */
[----:B------:R-:W-:Y:S01]  /*1460*/  LOP3.LUT R4, R4, 0xfffffffe, RZ, 0xc0, !PT ;  /* 0xfffffffe04047812 */ /* 0x000fe200078ec0ff */
[----:B------:R-:W-:Y:S01]  /*1470*/  IMAD.IADD R18, R6, 0x1, -R11 ;  /* 0x0000000106127824 */ /* 0x000fe200078e0a0b */
[----:B------:R-:W-:Y:S01]  /*1480*/  SHF.R.S32.HI R27, RZ, 0x1f, R26 ;  /* 0x0000001fff1b7819 */ /* 0x000fe2000001141a */
[----:B------:R-:W-:Y:S01]  /*1490*/  ULDC.64 UR6, c[0x0][0x198] ;  /* 0x0000660000067ab9 */ /* 0x000fe20000000a00 */
[----:B------:R-:W-:Y:S01]  /*14a0*/  LOP3.LUT R2, R19, 0x38, R34, 0xf8, !PT ;  /* 0x0000003813027812 */ /* 0x000fe200078ef822 */
[----:B------:R-:W-:Y:S01]  /*14b0*/  IMAD.IADD R7, R7, 0x1, -R4 ;  /* 0x0000000107077824 */ /* 0x000fe200078e0a04 */
[----:B------:R-:W-:Y:S01]  /*14c0*/  SHF.R.S32.HI R11, RZ, 0x1f, R18 ;  /* 0x0000001fff0b7819 */ /* 0x000fe20000011412 */
[----:B------:R-:W-:Y:S01]  /*14d0*/  IMAD.WIDE R16, R17, 0x40, R26 ;  /* 0x0000004011107825 */ /* 0x000fe200078e021a */
[----:B------:R-:W-:Y:S01]  /*14e0*/  SHF.R.U32.HI R19, RZ, 0x3, R19 ;  /* 0x00000003ff137819 */ /* 0x000fe20000011613 */
[----:B------:R-:W-:Y:S01]  /*14f0*/  USHF.L.U32 UR12, UR6, 0x5, URZ ;  /* 0x00000005060c7899 */ /* 0x000fe2000800063f */
[----:B------:R-:W-:Y:S01]  /*1500*/  SHF.R.S32.HI R35, RZ, 0x1f, R34 ;  /* 0x0000001fff237819 */ /* 0x000fe20000011422 */
[----:B------:R-:W-:Y:S01]  /*1510*/  USHF.L.U64.HI UR7, UR6, UR8, UR7 ;  /* 0x0000000806077299 */ /* 0x000fe20008010207 */
[----:B------:R-:W-:-:S02]  /*1520*/  IADD3 R22, P1, R34, R22, RZ ;  /* 0x0000001622167210 */ /* 0x000fc40007f3e0ff */
[----:B------:R-:W-:Y:S01]  /*1530*/  LEA.HI R4, R11, R18, RZ, 0x3 ;  /* 0x000000120b047211 */ /* 0x000fe200078f18ff */
[----:B------:R-:W-:Y:S01]  /*1540*/  IMAD.WIDE.U32 R24, R160, c[0x0][0x178], R34 ;  /* 0x00005e00a0187a25 */ /* 0x000fe200078e0022 */
[----:B------:R-:W-:Y:S02]  /*1550*/  LOP3.LUT R19, R2, R19, RZ, 0x3c, !PT ;  /* 0x0000001302137212 */ /* 0x000fe400078e3cff */
[----:B------:R-:W-:Y:S01]  /*1560*/  SHF.R.S32.HI R11, RZ, 0x1f, R13 ;  /* 0x0000001fff0b7819 */ /* 0x000fe2000001140d */
[----:B------:R-:W-:Y:S01]  /*1570*/  IMAD R2, R160, c[0x0][0x17c], R21 ;  /* 0x00005f00a0027a24 */ /* 0x000fe200078e0215 */
[----:B------:R-:W-:Y:S01]  /*1580*/  IADD3 R32, P0, R34, R32, RZ ;  /* 0x0000002022207210 */ /* 0x000fe20007f1e0ff */
[----:B------:R-:W-:Y:S01]  /*1590*/  IMAD.X R23, R35, 0x1, R14, P1 ;  /* 0x0000000123177824 */ /* 0x000fe200008e060e */
[-C--:B------:R-:W-:Y:S01]  /*15a0*/  LEA.HI R20, R29, R6.reuse, RZ, 0x6 ;  /* 0x000000061d147211 */ /* 0x080fe200078f30ff */
[----:B------:R-:W-:Y:S01]  /*15b0*/  IMAD.IADD R25, R25, 0x1, R2 ;  /* 0x0000000119197824 */ /* 0x000fe200078e0202 */
[----:B------:R-:W-:Y:S01]  /*15c0*/  LEA.HI R29, R29, R6, RZ, 0x5 ;  /* 0x000000061d1d7211 */ /* 0x000fe200078f28ff */
[----:B------:R-:W-:-:S02]  /*15d0*/  IMAD R14, R11, c[0x0][0x1a8], RZ ;  /* 0x00006a000b0e7a24 */ /* 0x000fc400078e02ff */
[----:B------:R-:W-:Y:S01]  /*15e0*/  IMAD.WIDE.U32 R24, R13, c[0x0][0x1a8], R24 ;  /* 0x00006a000d187a25 */ /* 0x000fe200078e0018 */
[----:B------:R-:W-:-:S03]  /*15f0*/  SHF.R.S32.HI R30, RZ, 0x5, R29 ;  /* 0x00000005ff1e7819 */ /* 0x000fc6000001141d */
[----:B------:R-:W-:Y:S02]  /*1600*/  IMAD R14, R13, c[0x0][0x1ac], R14 ;  /* 0x00006b000d0e7a24 */ /* 0x000fe400078e020e */
[----:B------:R-:W-:Y:S02]  /*1610*/  IMAD.SHL.U32 R13, R5, 0x40, RZ ;  /* 0x00000040050d7824 */ /* 0x000fe400078e00ff */
[----:B------:R-:W-:Y:S01]  /*1620*/  IMAD.X R33, R35, 0x1, R15, P0 ;  /* 0x0000000123217824 */ /* 0x000fe200000e060f */
[----:B------:R-:W-:Y:S01]  /*1630*/  LOP3.LUT R15, R4, 0xfffffff8, RZ, 0xc0, !PT ;  /* 0xfffffff8040f7812 */ /* 0x000fe200078ec0ff */
[----:B------:R-:W-:Y:S01]  /*1640*/  IMAD R11, R27, c[0x0][0x198], RZ ;  /* 0x000066001b0b7a24 */ /* 0x000fe200078e02ff */
[----:B------:R-:W-:Y:S01]  /*1650*/  LOP3.LUT R13, R13, 0x1c0, RZ, 0xc0, !PT ;  /* 0x000001c00d0d7812 */ /* 0x000fe200078ec0ff */
[C---:B------:R-:W-:Y:S01]  /*1660*/  IMAD.WIDE.U32 R22, R26.reuse, c[0x0][0x198], R22 ;  /* 0x000066001a167a25 */ /* 0x040fe200078e0016 */
[----:B------:R-:W-:Y:S02]  /*1670*/  IADD3 R8, P0, R26, R8, RZ ;  /* 0x000000081a087210 */ /* 0x000fe40007f1e0ff */
[----:B------:R-:W-:Y:S01]  /*1680*/  LOP3.LUT R12, R13, 0x8, R12, 0xf8, !PT ;  /* 0x000000080d0c7812 */ /* 0x000fe200078ef80c */
[----:B------:R-:W-:Y:S01]  /*1690*/  IMAD.IADD R2, R18, 0x1, -R15 ;  /* 0x0000000112027824 */ /* 0x000fe200078e0a0f */
[----:B------:R-:W-:Y:S01]  /*16a0*/  SHF.R.U32.HI R15, RZ, 0x3, R13 ;  /* 0x00000003ff0f7819 */ /* 0x000fe2000001160d */
[----:B------:R-:W-:-:S02]  /*16b0*/  IMAD R11, R26, c[0x0][0x19c], R11 ;  /* 0x000067001a0b7a24 */ /* 0x000fc400078e020b */
[----:B------:R-:W-:Y:S01]  /*16c0*/  IMAD R13, R17, c[0x0][0x190], RZ ;  /* 0x00006400110d7a24 */ /* 0x000fe200078e02ff */
[----:B------:R-:W-:Y:S01]  /*16d0*/  LOP3.LUT R12, R12, R15, RZ, 0x3c, !PT ;  /* 0x0000000f0c0c7212 */ /* 0x000fe200078e3cff */
[----:B------:R-:W-:Y:S02]  /*16e0*/  IMAD.IADD R25, R25, 0x1, R14 ;  /* 0x0000000119197824 */ /* 0x000fe400078e020e */
[----:B------:R-:W-:Y:S01]  /*16f0*/  IMAD.X R0, R27, 0x1, R0, P0 ;  /* 0x000000011b007824 */ /* 0x000fe200000e0600 */
[----:B------:R-:W-:Y:S01]  /*1700*/  LEA R158, P0, R22, c[0x0][0x168], 0x1 ;  /* 0x00005a00169e7a11 */ /* 0x000fe200078008ff */
[----:B------:R-:W-:Y:S02]  /*1710*/  IMAD.IADD R11, R23, 0x1, R11 ;  /* 0x00000001170b7824 */ /* 0x000fe400078e020b */
[C---:B------:R-:W-:Y:S02]  /*1720*/  IMAD R13, R16.reuse, c[0x0][0x194], R13 ;  /* 0x00006500100d7a24 */ /* 0x040fe400078e020d */
[----:B------:R-:W-:Y:S01]  /*1730*/  IMAD.WIDE.U32 R16, R16, c[0x0][0x190], R24 ;  /* 0x0000640010107a25 */ /* 0x000fe200078e0018 */
[----:B------:R-:W-:-:S03]  /*1740*/  LEA.HI.X R159, R22, c[0x0][0x16c], R11, 0x1, P0 ;  /* 0x00005b00169f7a11 */ /* 0x000fc600000f0c0b */
[----:B------:R-:W-:Y:S01]  /*1750*/  IMAD.WIDE.U32 R32, R10, c[0x0][0x1b8], R32 ;  /* 0x00006e000a207a25 */ /* 0x000fe200078e0020 */
[----:B------:R-:W-:-:S03]  /*1760*/  LEA R10, P0, R16, c[0x0][0x160], 0x1 ;  /* 0x00005800100a7a11 */ /* 0x000fc600078008ff */
[----:B------:R-:W-:Y:S02]  /*1770*/  IMAD.IADD R13, R17, 0x1, R13 ;  /* 0x00000001110d7824 */ /* 0x000fe400078e020d */
[----:B------:R-:W-:Y:S02]  /*1780*/  IMAD.SHL.U32 R20, R20, 0x8, RZ ;  /* 0x0000000814147824 */ /* 0x000fe400078e00ff */
[----:B------:R-:W-:Y:S01]  /*1790*/  IMAD.IADD R33, R33, 0x1, R9 ;  /* 0x0000000121217824 */ /* 0x000fe200078e0209 */
[----:B------:R-:W-:Y:S01]  /*17a0*/  LEA.HI.X R11, R16, c[0x0][0x164], R13, 0x1, P0 ;  /* 0x00005900100b7a11 */ /* 0x000fe200000f0c0d */
[----:B------:R-:W-:Y:S01]  /*17b0*/  IMAD R9, R0, c[0x0][0x1a0], RZ ;  /* 0x0000680000097a24 */ /* 0x000fe200078e02ff */
[----:B------:R-:W-:Y:S01]  /*17c0*/  IADD3 R14, P0, R10, UR9, RZ ;  /* 0x000000090a0e7c10 */ /* 0x000fe2000ff1e0ff */
[C---:B------:R-:W-:Y:S01]  /*17d0*/  IMAD.WIDE.U32 R32, R8.reuse, c[0x0][0x1a0], R32 ;  /* 0x0000680008207a25 */ /* 0x040fe200078e0020 */
[----:B------:R-:W-:Y:S02]  /*17e0*/  LOP3.LUT R19, R19, 0x7ffffe00, R20, 0xf8, !PT ;  /* 0x7ffffe0013137812 */ /* 0x000fe400078ef814 */
[----:B------:R-:W-:Y:S01]  /*17f0*/  IADD3.X R15, R11, UR5, RZ, P0, !PT ;  /* 0x000000050b0f7c10 */ /* 0x000fe200087fe4ff */
[----:B------:R-:W-:Y:S01]  /*1800*/  IMAD R9, R8, c[0x0][0x1a4], R9 ;  /* 0x0000690008097a24 */ /* 0x000fe200078e0209 */
[----:B------:R-:W-:Y:S01]  /*1810*/  IADD3 R16, P0, R14, UR9, RZ ;  /* 0x000000090e107c10 */ /* 0x000fe2000ff1e0ff */
[----:B------:R-:W-:-:S02]  /*1820*/  IMAD.SHL.U32 R161, R19, 0x2, RZ ;  /* 0x0000000213a17824 */ /* 0x000fc400078e00ff */
        /* <DEDUP_REMOVED lines=24> */
[----:B------:R-:W-:Y:S01]  /*19b0*/  IMAD R81, R30, 0x10, R81 ;  /* 0x000000101e517824 */ /* 0x000fe200078e0251 */
[----:B------:R-:W-:-:S02]  /*19c0*/  IADD3 R151, R153, 0x20, RZ ;  /* 0x0000002099977810 */ /* 0x000fc40007ffe0ff */
[----:B------:R3:W-:Y:S04]  /*19d0*/  LDGSTS.E.BYPASS.LTC128B.128 [R161+0x3000], [R16.64+0x80] ;  /* 0x0300008010a17fae */ /* 0x0007e8000b901d4a */
        /* <DEDUP_REMOVED lines=17> */
[----:B------:R-:W-:Y:S01]  /*1af0*/  LOP3.LUT R7, R8, 0xfffffe00, RZ, 0xc0, !PT ;  /* 0xfffffe0008077812 */ /* 0x000fe200078ec0ff */
[----:B------:R4:W-:Y:S01]  /*1b00*/  LDGSTS.E.BYPASS.LTC128B.128 [R161+0x7000], [R20.64+0x80] ;  /* 0x0700008014a17fae */ /* 0x0009e2000b901d4a */
[----:B------:R-:W-:-:S03]  /*1b10*/  IMAD.MOV.U32 R8, RZ, RZ, 0x20 ;  /* 0x00000020ff087424 */ /* 0x000fc600078e00ff */
[----:B------:R2:W-:Y:S01]  /*1b20*/  LDGSTS.E.BYPASS.LTC128B.128 [R161+0x5800], [R14.64] ;  /* 0x058000000ea17fae */ /* 0x0005e2000b901d4a */
[----:B------:R-:W-:Y:S01]  /*1b30*/  IMAD R9, R30, 0x400, R7 ;  /* 0x000004001e097824 */ /* 0x000fe200078e0207 */
[----:B------:R-:W-:Y:S02]  /*1b40*/  SEL R0, R8, 0xffffffe0, !P1 ;  /* 0xffffffe008007807 */ /* 0x000fe40004800000 */
[----:B------:R2:W-:Y:S01]  /*1b50*/  LDGSTS.E.BYPASS.LTC128B.128 [R161+0x7800], [R14.64+0x80] ;  /* 0x078000800ea17fae */ /* 0x0005e2000b901d4a */
[----:B------:R-:W-:Y:S01]  /*1b60*/  IMAD.IADD R154, R9, 0x1, R4 ;  /* 0x00000001099a7824 */ /* 0x000fe200078e0204 */
[----:B------:R-:W-:Y:S01]  /*1b70*/  LOP3.LUT P1, RZ, R2, 0x4, RZ, 0xc0, !PT ;  /* 0x0000000402ff7812 */ /* 0x000fe2000782c0ff */
[----:B------:R-:W-:Y:S01]  /*1b80*/  IMAD.MOV.U32 R2, RZ, RZ, 0x40 ;  /* 0x00000040ff027424 */ /* 0x000fe200078e00ff */
[----:B------:R-:W0:Y:S01]  /*1b90*/  LDGDEPBAR ;  /* 0x00000000000079af */ /* 0x000e220000000000 */
[----:B------:R-:W-:-:S04]  /*1ba0*/  IMAD.SHL.U32 R154, R154, 0x2, RZ ;  /* 0x000000029a9a7824 */ /* 0x000fc800078e00ff */
[----:B------:R-:W-:Y:S01]  /*1bb0*/  IMAD.IADD R152, R154, 0x1, R0 ;  /* 0x000000019a987824 */ /* 0x000fe200078e0200 */
[----:B--2---:R-:W-:Y:S01]  /*1bc0*/  IADD3 R14, P0, R156, UR9, RZ ;  /* 0x000000099c0e7c10 */ /* 0x004fe2000ff1e0ff */
[----:B------:R-:W-:-:S04]  /*1bd0*/  DEPBAR.LE SB0, 0x0 ;  /* 0x000080000000791a */ /* 0x000fc80000000000 */
[----:B------:R-:W-:Y:S01]  /*1be0*/  BAR.SYNC.DEFER_BLOCKING 0x0 ;  /* 0x0000000000007b1d */ /* 0x000fe20000010000 */
[----:B------:R-:W-:Y:S02]  /*1bf0*/  IADD3.X R15, R157, UR5, RZ, P0, !PT ;  /* 0x000000059d0f7c10 */ /* 0x000fe400087fe4ff */
[----:B------:R-:W-:-:S04]  /*1c00*/  IADD3 R12, P0, R14, UR9, RZ ;  /* 0x000000090e0c7c10 */ /* 0x000fc8000ff1e0ff */
[----:B------:R-:W-:Y:S02]  /*1c10*/  IADD3.X R13, R15, UR5, RZ, P0, !PT ;  /* 0x000000050f0d7c10 */ /* 0x000fe400087fe4ff */
[----:B------:R-:W-:-:S04]  /*1c20*/  IADD3 R10, P0, R12, UR9, RZ ;  /* 0x000000090c0a7c10 */ /* 0x000fc8000ff1e0ff */
[----:B------:R-:W-:Y:S02]  /*1c30*/  IADD3.X R11, R13, UR5, RZ, P0, !PT ;  /* 0x000000050d0b7c10 */ /* 0x000fe400087fe4ff */
[----:B------:R-:W-:Y:S01]  /*1c40*/  LOP3.LUT P0, RZ, R5, 0x2, RZ, 0xc0, !PT ;  /* 0x0000000205ff7812 */ /* 0x000fe2000780c0ff */
[----:B------:R-:W-:Y:S01]  /*1c50*/  @!PT LDS RZ, [RZ] ;  /* 0x00000000fffff984 */ /* 0x000fe20000000800 */
[----:B------:R-:W-:Y:S01]  /*1c60*/  @!PT LDS RZ, [RZ] ;  /* 0x00000000fffff984 */ /* 0x000fe20000000800 */
[----:B------:R-:W-:Y:S01]  /*1c70*/  @!PT LDS RZ, [RZ] ;  /* 0x00000000fffff984 */ /* 0x000fe20000000800 */
[----:B------:R1:W-:Y:S04]  /*1c80*/  LDGSTS.E.BYPASS.LTC128B.128 [R161+0x8000], [R156.64] ;  /* 0x080000009ca17fae */ /* 0x0003e8000b901d4a */
[----:B------:R1:W-:Y:S08]  /*1c90*/  LDGSTS.E.BYPASS.LTC128B.128 [R161+0xa000], [R156.64+0x80] ;  /* 0x0a0000809ca17fae */ /* 0x0003f0000b901d4a */
[----:B------:R-:W-:-:S02]  /*1ca0*/  @P0 IADD3 R151, R153, -0x20, RZ ;  /* 0xffffffe099970810 */ /* 0x000fc40007ffe0ff */
[----:B------:R-:W-:Y:S01]  /*1cb0*/  LOP3.LUT P0, RZ, R5, 0x4, RZ, 0xc0, !PT ;  /* 0x0000000405ff7812 */ /* 0x000fe2000780c0ff */
[----:B------:R2:W-:Y:S01]  /*1cc0*/  LDGSTS.E.BYPASS.LTC128B.128 [R161+0x8800], [R14.64] ;  /* 0x088000000ea17fae */ /* 0x0005e2000b901d4a */
[C---:B------:R-:W-:Y:S02]  /*1cd0*/  SEL R5, R2.reuse, 0xffffffc0, !P1 ;  /* 0xffffffc002057807 */ /* 0x040fe40004800000 */
[----:B------:R-:W-:Y:S01]  /*1ce0*/  SEL R2, R2, 0xffffffc0, !P0 ;  /* 0xffffffc002027807 */ /* 0x000fe20004000000 */
[----:B------:R2:W-:Y:S01]  /*1cf0*/  LDGSTS.E.BYPASS.LTC128B.128 [R161+0xa800], [R14.64+0x80] ;  /* 0x0a8000800ea17fae */ /* 0x0005e2000b901d4a */
[C---:B------:R-:W-:Y:S01]  /*1d00*/  IADD3 R143, R151.reuse, 0x800, RZ ;  /* 0x00000800978f7810 */ /* 0x040fe20007ffe0ff */
[--C-:B------:R-:W-:Y:S01]  /*1d10*/  IMAD.IADD R150, R154, 0x1, R5.reuse ;  /* 0x000000019a967824 */ /* 0x100fe200078e0205 */
[----:B------:R-:W-:Y:S01]  /*1d20*/  IADD3 R142, R151, 0x1000, RZ ;  /* 0x00001000978e7810 */ /* 0x000fe20007ffe0ff */
[----:B------:R2:W-:Y:S01]  /*1d30*/  LDGSTS.E.BYPASS.LTC128B.128 [R161+0x9000], [R12.64] ;  /* 0x090000000ca17fae */ /* 0x0005e2000b901d4a */
[----:B------:R-:W-:Y:S01]  /*1d40*/  IMAD.IADD R149, R153, 0x1, R2 ;  /* 0x0000000199957824 */ /* 0x000fe200078e0202 */
[C---:B------:R-:W-:Y:S01]  /*1d50*/  IADD3 R141, R151.reuse, 0x1800, RZ ;  /* 0x00001800978d7810 */ /* 0x040fe20007ffe0ff */
[----:B------:R-:W-:Y:S01]  /*1d60*/  IMAD.IADD R148, R152, 0x1, R5 ;  /* 0x0000000198947824 */ /* 0x000fe200078e0205 */
[----:B------:R2:W-:Y:S01]  /*1d70*/  LDGSTS.E.BYPASS.LTC128B.128 [R161+0xb000], [R12.64+0x80] ;  /* 0x0b0000800ca17fae */ /* 0x0005e2000b901d4a */
[----:B------:R-:W-:Y:S01]  /*1d80*/  IMAD.IADD R140, R2, 0x1, R151 ;  /* 0x00000001028c7824 */ /* 0x000fe200078e0297 */
[----:B------:R-:W-:-:S02]  /*1d90*/  IADD3 R139, R151, 0x2000, RZ ;  /* 0x00002000978b7810 */ /* 0x000fc40007ffe0ff */
[----:B------:R5:W-:Y:S01]  /*1da0*/  LDGSTS.E.BYPASS.LTC128B.128 [R161+0x9800], [R10.64] ;  /* 0x098000000aa17fae */ /* 0x000be2000b901d4a */
[C---:B------:R-:W-:Y:S02]  /*1db0*/  IADD3 R138, R151.reuse, 0x2800, RZ ;  /* 0x00002800978a7810 */ /* 0x040fe40007ffe0ff */
[C---:B------:R-:W-:Y:S01]  /*1dc0*/  IADD3 R137, R151.reuse, 0x3000, RZ ;  /* 0x0000300097897810 */ /* 0x040fe20007ffe0ff */
[----:B------:R5:W-:Y:S01]  /*1dd0*/  LDGSTS.E.BYPASS.LTC128B.128 [R161+0xb800], [R10.64+0x80] ;  /* 0x0b8000800aa17fae */ /* 0x000be2000b901d4a */
[----:B------:R-:W-:-:S03]  /*1de0*/  IADD3 R136, R151, 0x3800, RZ ;  /* 0x0000380097887810 */ /* 0x000fc60007ffe0ff */
[----:B------:R-:W-:Y:S04]  /*1df0*/  LDSM.16.M88.4 R64, [R154] ;  /* 0x000000009a40783b */ /* 0x000fe80000000200 */
[----:B------:R-:W1:Y:S04]  /*1e00*/  LDSM.16.M88.4 R36, [R80+0x4000] ;  /* 0x004000005024783b */ /* 0x000e680000000200 */
[----:B------:R-:W4:Y:S04]  /*1e10*/  LDSM.16.M88.4 R24, [R80+0x4800] ;  /* 0x004800005018783b */ /* 0x000f280000000200 */
[----:B---3--:R-:W3:Y:S04]  /*1e20*/  LDSM.16.M88.4 R16, [R80+0x5000] ;  /* 0x005000005010783b */ /* 0x008ee80000000200 */
[----:B------:R-:W3:Y:S04]  /*1e30*/  LDSM.16.M88.4 R44, [R80+0x5800] ;  /* 0x00580000502c783b */ /* 0x000ee80000000200 */
[----:B--2---:R-:W-:Y:S04]  /*1e40*/  LDSM.16.M88.4 R12, [R152] ;  /* 0x00000000980c783b */ /* 0x004fe80000000200 */
[----:B------:R-:W2:Y:S04]  /*1e50*/  LDSM.16.M88.4 R48, [R151] ;  /* 0x000000009730783b */ /* 0x000ea80000000200 */
[----:B-----5:R-:W5:Y:S04]  /*1e60*/  LDSM.16.M88.4 R8, [R151+0x800] ;  /* 0x000800009708783b */ /* 0x020f680000000200 */
[----:B------:R-:W2:Y:S04]  /*1e70*/  LDSM.16.M88.4 R52, [R151+0x1000] ;  /* 0x001000009734783b */ /* 0x000ea80000000200 */
[----:B------:R-:W-:Y:S04]  /*1e80*/  LDSM.16.M88.4 R60, [R150] ;  /* 0x00000000963c783b */ /* 0x000fe80000000200 */
[----:B------:R-:W-:Y:S01]  /*1e90*/  LDSM.16.M88.4 R72, [R149] ;  /* 0x000000009548783b */ /* 0x000fe20000000200 */
[C---:B-1----:R-:W-:Y:S03]  /*1ea0*/  HMMA.16816.F32.BF16 R40, R64.reuse, R36, RZ ;  /* 0x000000244028723c */ /* 0x042fe600000418ff */
[----:B------:R-:W-:Y:S04]  /*1eb0*/  LDSM.16.M88.4 R76, [R149+0x1800] ;  /* 0x00180000954c783b */ /* 0x000fe80000000200 */
[----:B------:R-:W-:Y:S01]  /*1ec0*/  LDSM.16.M88.4 R56, [R140] ;  /* 0x000000008c38783b */ /* 0x000fe20000000200 */
[C---:B------:R-:W-:Y:S03]  /*1ed0*/  HMMA.16816.F32.BF16 R36, R64.reuse, R38, RZ ;  /* 0x000000264024723c */ /* 0x040fe600000418ff */
[----:B------:R-:W0:Y:S05]  /*1ee0*/  LDGDEPBAR ;  /* 0x00000000000079af */ /* 0x000e2a0000000000 */
[C---:B----4-:R-:W-:Y:S08]  /*1ef0*/  HMMA.16816.F32.BF16 R32, R64.reuse, R24, RZ ;  /* 0x000000184020723c */ /* 0x050ff000000418ff */
[C---:B---3--:R-:W-:Y:S08]  /*1f00*/  HMMA.16816.F32.BF16 R20, R64.reuse, R16, RZ ;  /* 0x000000104014723c */ /* 0x048ff000000418ff */
[C---:B------:R-:W-:Y:S08]  /*1f10*/  HMMA.16816.F32.BF16 R24, R64.reuse, R26, RZ ;  /* 0x0000001a4018723c */ /* 0x040ff000000418ff */
[C---:B------:R-:W-:Y:S08]  /*1f20*/  HMMA.16816.F32.BF16 R16, R64.reuse, R18, RZ ;  /* 0x000000124010723c */ /* 0x040ff000000418ff */
[C---:B------:R-:W-:Y:S08]  /*1f30*/  HMMA.16816.F32.BF16 R68, R64.reuse, R44, RZ ;  /* 0x0000002c4044723c */ /* 0x040ff000000418ff */
[----:B------:R-:W-:Y:S01]  /*1f40*/  HMMA.16816.F32.BF16 R64, R64, R46, RZ ;  /* 0x0000002e4040723c */ /* 0x000fe200000418ff */
[----:B------:R-:W1:Y:S07]  /*1f50*/  LDSM.16.M88.4 R44, [R151+0x1800] ;  /* 0x00180000972c783b */ /* 0x000e6e0000000200 */
        /* <DEDUP_REMOVED lines=9> */
[C---:B-1----:R-:W-:Y:S08]  /*1ff0*/  HMMA.16816.F32.BF16 R68, R12.reuse, R44, R68 ;  /* 0x0000002c0c44723c */ /* 0x042ff00000041844 */
[----:B------:R-:W-:Y:S01]  /*2000*/  HMMA.16816.F32.BF16 R64, R12, R46, R64 ;  /* 0x0000002e0c40723c */ /* 0x000fe20000041840 */
[----:B------:R-:W1:Y:S04]  /*2010*/  LDSM.16.M88.4 R12, [R148] ;  /* 0x00000000940c783b */ /* 0x000e680000000200 */
[----:B------:R-:W4:Y:S03]  /*2020*/  LDSM.16.M88.4 R44, [R140+0x1000] ;  /* 0x001000008c2c783b */ /* 0x000f260000000200 */
[C---:B------:R-:W-:Y:S08]  /*2030*/  HMMA.16816.F32.BF16 R40, R60.reuse, R72, R40 ;  /* 0x000000483c28723c */ /* 0x040ff00000041828 */
[C---:B------:R-:W-:Y:S01]  /*2040*/  HMMA.16816.F32.BF16 R36, R60.reuse, R74, R36 ;  /* 0x0000004a3c24723c */ /* 0x040fe20000041824 */
[----:B------:R-:W5:Y:S07]  /*2050*/  LDSM.16.M88.4 R72, [R140+0x1800] ;  /* 0x001800008c48783b */ /* 0x000f6e0000000200 */
        /* <DEDUP_REMOVED lines=22> */
[----:B------:R-:W4:Y:S03]  /*21c0*/  LDSM.16.M88.4 R72, [R151+0x3800] ;  /* 0x003800009748783b */ /* 0x000f260000000200 */
[C---:B--2---:R-:W-:Y:S08]  /*21d0*/  HMMA.16816.F32.BF16 R40, R48.reuse, R8, R40 ;  /* 0x000000083028723c */ /* 0x044ff00000041828 */
        /* <DEDUP_REMOVED lines=10> */
[----:B------:R-:W3:Y:S04]  /*2280*/  LDSM.16.M88.4 R56, [R149+0x2000] ;  /* 0x002000009538783b */ /* 0x000ee80000000200 */
[----:B------:R-:W-:Y:S03]  /*2290*/  LDSM.16.M88.4 R48, [R149+0x3000] ;  /* 0x003000009530783b */ /* 0x000fe60000000200 */
[C---:B----4-:R-:W-:Y:S08]  /*22a0*/  HMMA.16816.F32.BF16 R40, R76.reuse, R44, R40 ;  /* 0x0000002c4c28723c */ /* 0x050ff00000041828 */
[C---:B------:R-:W-:Y:S01]  /*22b0*/  HMMA.16816.F32.BF16 R36, R76.reuse, R46, R36 ;  /* 0x0000002e4c24723c */ /* 0x040fe20000041824 */
[----:B------:R-:W4:Y:S07]  /*22c0*/  LDSM.16.M88.4 R44, [R149+0x3800] ;  /* 0x00380000952c783b */ /* 0x000f2e0000000200 */
[C---:B-----5:R-:W-:Y:S08]  /*22d0*/  HMMA.16816.F32.BF16 R32, R76.reuse, R12, R32 ;  /* 0x0000000c4c20723c */ /* 0x060ff00000041820 */
[C---:B------:R-:W-:Y:S08]  /*22e0*/  HMMA.16816.F32.BF16 R68, R76.reuse, R72, R68 ;  /* 0x000000484c44723c */ /* 0x040ff00000041844 */
[C---:B------:R-:W-:Y:S01]  /*22f0*/  HMMA.16816.F32.BF16 R24, R76.reuse, R14, R24 ;  /* 0x0000000e4c18723c */ /* 0x040fe20000041818 */
[----:B------:R-:W-:Y:S07]  /*2300*/  LDSM.16.M88.4 R12, [R140+0x2000] ;  /* 0x002000008c0c783b */ /* 0x000fee0000000200 */
[C---:B--2---:R-:W-:Y:S08]  /*2310*/  HMMA.16816.F32.BF16 R20, R76.reuse, R8, R20 ;  /* 0x000000084c14723c */ /* 0x044ff00000041814 */
[----:B------:R-:W-:Y:S01]  /*2320*/  HMMA.16816.F32.BF16 R16, R76, R10, R16 ;  /* 0x0000000a4c10723c */ /* 0x000fe20000041810 */
[----:B------:R-:W2:Y:S07]  /*2330*/  LDSM.16.M88.4 R8, [R148+0x2000] ;  /* 0x002000009408783b */ /* 0x000eae0000000200 */
[----:B-1----:R-:W-:Y:S07]  /*2340*/  HMMA.16816.F32.BF16 R32, R60, R52, R32 ;  /* 0x000000343c20723c */ /* 0x002fee0000041820 */
[----:B------:R-:W-:Y:S01]  /*2350*/  LOP3.LUT R53, R29, 0xffffffe0, RZ, 0xc0, !PT ;  /* 0xffffffe01d357812 */ /* 0x000fe200078ec0ff */
[----:B------:R-:W-:Y:S01]  /*2360*/  HMMA.16816.F32.BF16 R64, R76, R74, R64 ;  /* 0x0000004a4c40723c */ /* 0x000fe20000041840 */
[----:B------:R-:W-:-:S03]  /*2370*/  SHF.R.S32.HI R29, RZ, 0x1f, R29 ;  /* 0x0000001fff1d7819 */ /* 0x000fc6000001141d */
[C---:B------:R-:W-:Y:S02]  /*2380*/  IMAD.IADD R2, R6.reuse, 0x1, -R53 ;  /* 0x0000000106027824 */ /* 0x040fe400078e0a35 */
[----:B------:R-:W-:Y:S02]  /*2390*/  IMAD.SHL.U32 R53, R6, 0x2, RZ ;  /* 0x0000000206357824 */ /* 0x000fe400078e00ff */
[C---:B---3--:R-:W-:Y:S08]  /*23a0*/  HMMA.16816.F32.BF16 R40, R60.reuse, R56, R40 ;  /* 0x000000383c28723c */ /* 0x048ff00000041828 */
[C---:B----4-:R-:W-:Y:S07]  /*23b0*/  HMMA.16816.F32.BF16 R68, R60.reuse, R44, R68 ;  /* 0x0000002c3c44723c */ /* 0x050fee0000041844 */
[----:B------:R-:W-:Y:S01]  /*23c0*/  SHF.R.S32.HI R45, RZ, 0x1f, R2 ;  /* 0x0000001fff2d7819 */ /* 0x000fe20000011402 */
[----:B------:R-:W-:Y:S03]  /*23d0*/  HMMA.16816.F32.BF16 R36, R60, R58, R36 ;  /* 0x0000003a3c24723c */ /* 0x000fe60000041824 */
[----:B------:R-:W-:-:S04]  /*23e0*/  LEA.HI R164, R45, R2, RZ, 0x2 ;  /* 0x000000022da47211 */ /* 0x000fc800078f10ff */
[----:B------:R-:W-:Y:S01]  /*23f0*/  SHF.R.S32.HI R164, RZ, 0x2, R164 ;  /* 0x00000002ffa47819 */ /* 0x000fe200000114a4 */
[----:B------:R-:W-:Y:S03]  /*2400*/  HMMA.16816.F32.BF16 R20, R60, R48, R20 ;  /* 0x000000303c14723c */ /* 0x000fe60000041814 */
[----:B------:R-:W-:-:S04]  /*2410*/  IADD3 R2, R81, 0x1, R164 ;  /* 0x0000000151027810 */ /* 0x000fc80007ffe0a4 */
[----:B------:R-:W-:Y:S01]  /*2420*/  IADD3 R2, R31, -c[0x0][0x214], R2 ;  /* 0x800085001f027a10 */ /* 0x000fe20007ffe002 */
[----:B------:R-:W-:Y:S01]  /*2430*/  HMMA.16816.F32.BF16 R16, R60, R50, R16 ;  /* 0x000000323c10723c */ /* 0x000fe20000041810 */
[----:B------:R-:W1:Y:S02]  /*2440*/  LDSM.16.M88.4 R48, [R140+0x2800] ;  /* 0x002800008c30783b */ /* 0x000e640000000200 */
[----:B------:R-:W-:Y:S02]  /*2450*/  IADD3 R52, R2, c[0x0][0x2e8], RZ ;  /* 0x0000ba0002347a10 */ /* 0x000fe40007ffe0ff */
[----:B------:R-:W-:-:S03]  /*2460*/  LEA.HI R2, R29, R30, RZ, 0x2 ;  /* 0x0000001e1d027211 */ /* 0x000fc600078f10ff */
[----:B------:R-:W-:Y:S01]  /*2470*/  HMMA.16816.F32.BF16 R24, R60, R54, R24 ;  /* 0x000000363c18723c */ /* 0x000fe20000041818 */
[----:B------:R-:W-:-:S05]  /*2480*/  LOP3.LUT R165, R2, 0xfffffffc, RZ, 0xc0, !PT ;  /* 0xfffffffc02a57812 */ /* 0x000fca00078ec0ff */
[----:B------:R-:W-:Y:S01]  /*2490*/  IMAD.IADD R165, R30, 0x1, -R165 ;  /* 0x000000011ea57824 */ /* 0x000fe200078e0aa5 */
[----:B------:R-:W-:Y:S01]  /*24a0*/  IADD3 R54, R28, -0x1, RZ ;  /* 0xffffffff1c367810 */ /* 0x000fe20007ffe0ff */
[----:B------:R-:W-:Y:S01]  /*24b0*/  HMMA.16816.F32.BF16 R64, R60, R46, R64 ;  /* 0x0000002e3c40723c */ /* 0x000fe20000041840 */
[----:B------:R-:W3:Y:S02]  /*24c0*/  LDSM.16.M88.4 R44, [R140+0x3000] ;  /* 0x003000008c2c783b */ /* 0x000ee40000000200 */
[C---:B------:R-:W-:Y:S01]  /*24d0*/  ISETP.GT.AND P0, PT, R54.reuse, R155, PT ;  /* 0x0000009b3600720c */ /* 0x040fe20003f04270 */
[----:B------:R-:W-:-:S04]  /*24e0*/  IMAD.SHL.U32 R6, R54, 0x40, RZ ;  /* 0x0000004036067824 */ /* 0x000fc800078e00ff */
[----:B--2---:R-:W-:Y:S01]  /*24f0*/  HMMA.16816.F32.BF16 R40, R8, R12, R40 ;  /* 0x0000000c0828723c */ /* 0x004fe20000041828 */
[----:B------:R-:W-:-:S04]  /*2500*/  LOP3.LUT R53, R6, 0x6, R53, 0xf8, !PT ;  /* 0x0000000606357812 */ /* 0x000fc800078ef835 */
[C---:B------:R-:W-:Y:S02]  /*2510*/  LOP3.LUT R29, R53.reuse, 0x8, RZ, 0xfc, !PT ;  /* 0x00000008351d7812 */ /* 0x040fe400078efcff */
[C---:B------:R-:W-:Y:S01]  /*2520*/  IADD3 R12, R52.reuse, 0x8, RZ ;  /* 0x00000008340c7810 */ /* 0x040fe20007ffe0ff */
[----:B------:R-:W-:Y:S01]  /*2530*/  HMMA.16816.F32.BF16 R36, R8, R14, R36 ;  /* 0x0000000e0824723c */ /* 0x000fe20000041824 */
[----:B------:R-:W-:Y:S02]  /*2540*/  LOP3.LUT R13, R53, 0x1, RZ, 0xfc, !PT ;  /* 0x00000001350d7812 */ /* 0x000fe400078efcff */
[-C--:B------:R-:W-:Y:S02]  /*2550*/  IMNMX R52, R52, R31.reuse, PT ;  /* 0x0000001f34347217 */ /* 0x080fe40003800200 */
[----:B------:R-:W-:Y:S02]  /*2560*/  IMNMX R2, R12, R31, PT ;  /* 0x0000001f0c027217 */ /* 0x000fe40003800200 */
[----:B------:R-:W-:-:S02]  /*2570*/  ISETP.GE.AND P4, PT, R13, R52, PT ;  /* 0x000000340d00720c */ /* 0x000fc40003f86270 */
[----:B------:R-:W-:Y:S01]  /*2580*/  ISETP.GE.AND P2, PT, R13, R2, PT ;  /* 0x000000020d00720c */ /* 0x000fe20003f46270 */
[----:B-1----:R-:W-:Y:S01]  /*2590*/  HMMA.16816.F32.BF16 R32, R8, R48, R32 ;  /* 0x000000300820723c */ /* 0x002fe20000041820 */
[----:B------:R-:W1:Y:S01]  /*25a0*/  LDSM.16.M88.4 R12, [R140+0x3800] ;  /* 0x003800008c0c783b */ /* 0x000e620000000200 */
[----:B------:R-:W-:Y:S01]  /*25b0*/  ISETP.GE.AND P1, PT, R53, R52, PT ;  /* 0x000000343500720c */ /* 0x000fe20003f26270 */
[----:B------:R-:W-:-:S04]  /*25c0*/  DEPBAR.LE SB0, 0x0 ;  /* 0x000080000000791a */ /* 0x000fc80000000000 */
[C---:B------:R-:W-:Y:S01]  /*25d0*/  ISETP.GE.AND P5, PT, R53.reuse, R2, PT ;  /* 0x000000023500720c */ /* 0x040fe20003fa6270 */
[C---:B------:R-:W-:Y:S01]  /*25e0*/  HMMA.16816.F32.BF16 R24, R8.reuse, R50, R24 ;  /* 0x000000320818723c */ /* 0x040fe20000041818 */
[----:B------:R-:W-:Y:S02]  /*25f0*/  LOP3.LUT R31, R53, 0x9, RZ, 0xfc, !PT ;  /* 0x00000009351f7812 */ /* 0x000fe400078efcff */
[----:B------:R-:W-:Y:S02]  /*2600*/  FSEL R49, R40, -INF , !P1 ;  /* 0xff80000028317808 */ /* 0x000fe40004800000 */
[C---:B------:R-:W-:Y:S02]  /*2610*/  ISETP.GE.AND P3, PT, R29.reuse, R52, PT ;  /* 0x000000341d00720c */ /* 0x040fe40003f66270 */
[----:B------:R-:W-:Y:S01]  /*2620*/  ISETP.GE.AND P1, PT, R29, R2, PT ;  /* 0x000000021d00720c */ /* 0x000fe20003f26270 */
[----:B---3--:R-:W-:Y:S01]  /*2630*/  HMMA.16816.F32.BF16 R20, R8, R44, R20 ;  /* 0x0000002c0814723c */ /* 0x008fe20000041814 */
[----:B------:R-:W-:-:S02]  /*2640*/  FSEL R42, R42, -INF , !P5 ;  /* 0xff8000002a2a7808 */ /* 0x000fc40006800000 */
[----:B------:R-:W-:Y:S02]  /*2650*/  FSEL R41, R41, -INF , !P4 ;  /* 0xff80000029297808 */ /* 0x000fe40006000000 */
[----:B------:R-:W-:Y:S01]  /*2660*/  LOP3.LUT R29, R53, 0x10, RZ, 0xfc, !PT ;  /* 0x00000010351d7812 */ /* 0x000fe200078efcff */
[----:B------:R-:W-:Y:S01]  /*2670*/  BAR.SYNC.DEFER_BLOCKING 0x0 ;  /* 0x0000000000007b1d */ /* 0x000fe20000010000 */
[C---:B------:R-:W-:Y:S01]  /*2680*/  ISETP.GE.AND P5, PT, R31.reuse, R52, PT ;  /* 0x000000341f00720c */ /* 0x040fe20003fa6270 */
[----:B------:R-:W-:Y:S01]  /*2690*/  HMMA.16816.F32.BF16 R16, R8, R46, R16 ;  /* 0x0000002e0810723c */ /* 0x000fe20000041810 */
[----:B------:R-:W-:Y:S02]  /*26a0*/  ISETP.GE.AND P4, PT, R31, R2, PT ;  /* 0x000000021f00720c */ /* 0x000fe40003f86270 */
[----:B------:R-:W-:Y:S02]  /*26b0*/  FSEL R40, R43, -INF , !P2 ;  /* 0xff8000002b287808 */ /* 0x000fe40005000000 */
[----:B------:R-:W-:-:S02]  /*26c0*/  LOP3.LUT R31, R53, 0x11, RZ, 0xfc, !PT ;  /* 0x00000011351f7812 */ /* 0x000fc400078efcff */
[----:B------:R-:W-:Y:S02]  /*26d0*/  FSEL R43, R36, -INF , !P3 ;  /* 0xff800000242b7808 */ /* 0x000fe40005800000 */
[C---:B------:R-:W-:Y:S02]  /*26e0*/  ISETP.GE.AND P2, PT, R29.reuse, R52, PT ;  /* 0x000000341d00720c */ /* 0x040fe40003f46270 */
[----:B------:R-:W-:Y:S02]  /*26f0*/  ISETP.GE.AND P3, PT, R29, R2, PT ;  /* 0x000000021d00720c */ /* 0x000fe40003f66270 */
[----:B------:R-:W-:Y:S02]  /*2700*/  FSEL R30, R38, -INF , !P1 ;  /* 0xff800000261e7808 */ /* 0x000fe40004800000 */
[----:B------:R-:W-:Y:S02]  /*2710*/  FSEL R37, R37, -INF , !P5 ;  /* 0xff80000025257808 */ /* 0x000fe40006800000 */
[----:B------:R-:W-:Y:S01]  /*2720*/  LOP3.LUT R29, R53, 0x18, RZ, 0xfc, !PT ;  /* 0x00000018351d7812 */ /* 0x000fe200078efcff */
[----:B-1----:R-:W-:Y:S01]  /*2730*/  HMMA.16816.F32.BF16 R68, R8, R12, R68 ;  /* 0x0000000c0844723c */ /* 0x002fe20000041844 */
[----:B------:R-:W-:-:S02]  /*2740*/  ISETP.GE.AND P1, PT, R31, R52, PT ;  /* 0x000000341f00720c */ /* 0x000fc40003f26270 */
[----:B------:R-:W-:Y:S02]  /*2750*/  ISETP.GE.AND P5, PT, R31, R2, PT ;  /* 0x000000021f00720c */ /* 0x000fe40003fa6270 */
[----:B------:R-:W-:Y:S02]  /*2760*/  LOP3.LUT R31, R53, 0x19, RZ, 0xfc, !PT ;  /* 0x00000019351f7812 */ /* 0x000fe400078efcff */
[----:B------:R-:W-:Y:S01]  /*2770*/  FSEL R48, R39, -INF , !P4 ;  /* 0xff80000027307808 */ /* 0x000fe20006000000 */
[----:B------:R-:W-:Y:S01]  /*2780*/  HMMA.16816.F32.BF16 R64, R8, R14, R64 ;  /* 0x0000000e0840723c */ /* 0x000fe20000041840 */
[----:B------:R-:W-:Y:S02]  /*2790*/  FSEL R57, R32, -INF , !P2 ;  /* 0xff80000020397808 */ /* 0x000fe40005000000 */
[C---:B------:R-:W-:Y:S02]  /*27a0*/  ISETP.GE.AND P4, PT, R29.reuse, R52, PT ;  /* 0x000000341d00720c */ /* 0x040fe40003f86270 */
[----:B------:R-:W-:-:S02]  /*27b0*/  ISETP.GE.AND P2, PT, R29, R2, PT ;  /* 0x000000021d00720c */ /* 0x000fc40003f46270 */
[----:B------:R-:W-:Y:S02]  /*27c0*/  FSEL R34, R34, -INF , !P3 ;  /* 0xff80000022227808 */ /* 0x000fe40005800000 */
[----:B------:R-:W-:Y:S02]  /*27d0*/  LOP3.LUT R29, R53, 0x20, RZ, 0xfc, !PT ;  /* 0x00000020351d7812 */ /* 0x000fe400078efcff */
[----:B------:R-:W-:Y:S02]  /*27e0*/  FSEL R74, R35, -INF , !P5 ;  /* 0xff800000234a7808 */ /* 0x000fe40006800000 */
[----:B------:R-:W-:Y:S02]  /*27f0*/  ISETP.GE.AND P3, PT, R31, R52, PT ;  /* 0x000000341f00720c */ /* 0x000fe40003f66270 */
[----:B------:R-:W-:Y:S02]  /*2800*/  FSEL R33, R33, -INF , !P1 ;  /* 0xff80000021217808 */ /* 0x000fe40004800000 */
[----:B------:R-:W-:-:S02]  /*2810*/  LOP3.LUT R35, R53, 0x21, RZ, 0xfc, !PT ;  /* 0x0000002135237812 */ /* 0x000fc400078efcff */
[----:B------:R-:W-:Y:S02]  /*2820*/  ISETP.GE.AND P1, PT, R31, R2, PT ;  /* 0x000000021f00720c */ /* 0x000fe40003f26270 */
[----:B------:R-:W-:Y:S02]  /*2830*/  FSEL R31, R24, -INF , !P4 ;  /* 0xff800000181f7808 */ /* 0x000fe40006000000 */
[C---:B------:R-:W-:Y:S02]  /*2840*/  ISETP.GE.AND P5, PT, R29.reuse, R52, PT ;  /* 0x000000341d00720c */ /* 0x040fe40003fa6270 */
[----:B------:R-:W-:Y:S02]  /*2850*/  ISETP.GE.AND P4, PT, R29, R2, PT ;  /* 0x000000021d00720c */ /* 0x000fe40003f86270 */
[----:B------:R-:W-:Y:S02]  /*2860*/  FSEL R72, R26, -INF , !P2 ;  /* 0xff8000001a487808 */ /* 0x000fe40005000000 */
[----:B------:R-:W-:-:S02]  /*2870*/  ISETP.GE.AND P2, PT, R35, R52, PT ;  /* 0x000000342300720c */ /* 0x000fc40003f46270 */
[----:B------:R-:W-:Y:S02]  /*2880*/  FSEL R29, R25, -INF , !P3 ;  /* 0xff800000191d7808 */ /* 0x000fe40005800000 */
[C---:B------:R-:W-:Y:S02]  /*2890*/  LOP3.LUT R25, R53.reuse, 0x28, RZ, 0xfc, !PT ;  /* 0x0000002835197812 */ /* 0x040fe400078efcff */
[----:B------:R-:W-:Y:S02]  /*28a0*/  LOP3.LUT R13, R53, 0x29, RZ, 0xfc, !PT ;  /* 0x00000029350d7812 */ /* 0x000fe400078efcff */
[----:B------:R-:W-:Y:S02]  /*28b0*/  FSEL R12, R27, -INF , !P1 ;  /* 0xff8000001b0c7808 */ /* 0x000fe40004800000 */
[----:B------:R-:W-:Y:S02]  /*28c0*/  FSEL R112, R22, -INF , !P4 ;  /* 0xff80000016707808 */ /* 0x000fe40006000000 */
[----:B------:R-:W-:-:S02]  /*28d0*/  FSEL R27, R21, -INF , !P2 ;  /* 0xff800000151b7808 */ /* 0x000fc40005000000 */
[----:B------:R-:W-:Y:S02]  /*28e0*/  ISETP.GE.AND P3, PT, R35, R2, PT ;  /* 0x000000022300720c */ /* 0x000fe40003f66270 */
[-C--:B------:R-:W-:Y:S02]  /*28f0*/  ISETP.GE.AND P1, PT, R25, R52.reuse, PT ;  /* 0x000000341900720c */ /* 0x080fe40003f26270 */
[C---:B------:R-:W-:Y:S02]  /*2900*/  ISETP.GE.AND P4, PT, R13.reuse, R52, PT ;  /* 0x000000340d00720c */ /* 0x040fe40003f86270 */
[----:B------:R-:W-:Y:S02]  /*2910*/  ISETP.GE.AND P2, PT, R13, R2, PT ;  /* 0x000000020d00720c */ /* 0x000fe40003f46270 */
[C---:B------:R-:W-:Y:S02]  /*2920*/  LOP3.LUT R13, R53.reuse, 0x30, RZ, 0xfc, !PT ;  /* 0x00000030350d7812 */ /* 0x040fe400078efcff */
[----:B------:R-:W-:-:S02]  /*2930*/  LOP3.LUT R11, R53, 0x31, RZ, 0xfc, !PT ;  /* 0x00000031350b7812 */ /* 0x000fc400078efcff */
[----:B------:R-:W-:Y:S02]  /*2940*/  FSEL R109, R20, -INF , !P5 ;  /* 0xff800000146d7808 */ /* 0x000fe40006800000 */
[----:B------:R-:W-:Y:S02]  /*2950*/  FSEL R116, R23, -INF , !P3 ;  /* 0xff80000017747808 */ /* 0x000fe40005800000 */
[----:B------:R-:W-:Y:S02]  /*2960*/  FSEL R111, R16, -INF , !P1 ;  /* 0xff800000106f7808 */ /* 0x000fe40004800000 */
[----:B------:R-:W-:Y:S02]  /*2970*/  FSEL R24, R19, -INF , !P2 ;  /* 0xff80000013187808 */ /* 0x000fe40005000000 */
[----:B------:R-:W-:Y:S02]  /*2980*/  ISETP.GE.AND P5, PT, R25, R2, PT ;  /* 0x000000021900720c */ /* 0x000fe40003fa6270 */
[----:B------:R-:W-:-:S02]  /*2990*/  LOP3.LUT R9, R53, 0x38, RZ, 0xfc, !PT ;  /* 0x0000003835097812 */ /* 0x000fc400078efcff */
[-C--:B------:R-:W-:Y:S02]  /*29a0*/  ISETP.GE.AND P3, PT, R13, R52.reuse, PT ;  /* 0x000000340d00720c */ /* 0x080fe40003f66270 */
[----:B------:R-:W-:Y:S02]  /*29b0*/  ISETP.GE.AND P1, PT, R11, R52, PT ;  /* 0x000000340b00720c */ /* 0x000fe40003f26270 */
[----:B------:R-:W-:Y:S02]  /*29c0*/  ISETP.GE.AND P2, PT, R13, R2, PT ;  /* 0x000000020d00720c */ /* 0x000fe40003f46270 */
[----:B------:R-:W-:Y:S02]  /*29d0*/  LOP3.LUT R53, R53, 0x39, RZ, 0xfc, !PT ;  /* 0x0000003935357812 */ /* 0x000fe400078efcff */
[----:B------:R-:W-:Y:S02]  /*29e0*/  FSEL R26, R18, -INF , !P5 ;  /* 0xff800000121a7808 */ /* 0x000fe40006800000 */
[----:B------:R-:W-:-:S02]  /*29f0*/  FSEL R25, R17, -INF , !P4 ;  /* 0xff80000011197808 */ /* 0x000fc40006000000 */
[----:B------:R-:W-:Y:S02]  /*2a00*/  FSEL R125, R68, -INF , !P3 ;  /* 0xff800000447d7808 */ /* 0x000fe40005800000 */
[----:B------:R-:W-:Y:S02]  /*2a10*/  FSEL R122, R70, -INF , !P2 ;  /* 0xff800000467a7808 */ /* 0x000fe40005000000 */
[----:B------:R-:W-:Y:S02]  /*2a20*/  FSEL R121, R69, -INF , !P1 ;  /* 0xff80000045797808 */ /* 0x000fe40004800000 */
[-C--:B------:R-:W-:Y:S02]  /*2a30*/  ISETP.GE.AND P5, PT, R9, R52.reuse, PT ;  /* 0x000000340900720c */ /* 0x080fe40003fa6270 */
[----:B------:R-:W-:Y:S02]  /*2a40*/  ISETP.GE.AND P4, PT, R53, R52, PT ;  /* 0x000000343500720c */ /* 0x000fe40003f86270 */
        /* <DEDUP_REMOVED lines=67> */
.L_x_6541:
[----:B------:R-:W-:-:S04]  /*2e80*/  ULEA UR6, -UR6, URZ, 0x6 ;  /* 0x0000003f06067291 */ /* 0x000fc8000f8e313f */
[----:B------:R-:W-:Y:S02]  /*2e90*/  USHF.R.S32.HI UR4, URZ, 0x1f, UR6 ;  /* 0x0000001f3f047899 */ /* 0x000fe40008011406 */
[----:B------:R-:W-:-:S04]  /*2ea0*/  MOV R8, UR6 ;  /* 0x0000000600087c02 */ /* 0x000fc80008000f00 */
[----:B------:R-:W-:Y:S02]  /*2eb0*/  MOV R4, UR4 ;  /* 0x0000000400047c02 */ /* 0x000fe40008000f00 */
.L_x_6542:
        /* <DEDUP_REMOVED lines=20> */
.L_x_6540:
        /* <DEDUP_REMOVED lines=49> */
[----:B-1----:R-:W-:-:S02]  /*3310*/  FMNMX.FTZ R100, R7, R100, !PT ;  /* 0x0000006407647209 */ /* 0x002fc40007810000 */
        /* <DEDUP_REMOVED lines=18> */
[----:B------:R-:W2:Y:S01]  /*3440*/  MUFU.EX2 R102, R102 ;  /* 0x0000006600667308 */ /* 0x000ea20000000800 */
        /* <DEDUP_REMOVED lines=8> */
[----:B------:R-:W-:Y:S01]  /*34d0*/  FFMA.FTZ R0, R12, c[0x0][0x23c], -R117 ;  /* 0x00008f000c007a23 */ /* 0x000fe20000010875 */
[----:B------:R-:W3:Y:S01]  /*34e0*/  MUFU.EX2 R32, R32 ;  /* 0x0000002000207308 */ /* 0x000ee20000000800 */
[----:B--2---:R-:W-:Y:S01]  /*34f0*/  F2FP.BF16.PACK_AB R84, R102, R105 ;  /* 0x000000696654723e */ /* 0x004fe200000010ff */
[----:B------:R-:W2:Y:S01]  /*3500*/  LDSM.16.MT88.4 R12, [R144+0x8800] ;  /* 0x00880000900c783b */ /* 0x000ea20000004200 */
[--C-:B------:R-:W-:Y:S02]  /*3510*/  FFMA.FTZ R108, R109, c[0x0][0x23c], -R124.reuse ;  /* 0x00008f006d6c7a23 */ /* 0x100fe4000001087c */
[----:B------:R-:W-:-:S02]  /*3520*/  FFMA.FTZ R110, R111, c[0x0][0x23c], -R124 ;  /* 0x00008f006f6e7a23 */ /* 0x000fc4000001087c */
[--C-:B------:R-:W-:Y:S01]  /*3530*/  FFMA.FTZ R113, R116, c[0x0][0x23c], -R117.reuse ;  /* 0x00008f0074717a23 */ /* 0x100fe20000010875 */
        /* <DEDUP_REMOVED lines=8> */
[----:B------:R-:W-:Y:S01]  /*35c0*/  LDSM.16.MT88.4 R24, [R146+0xb000] ;  /* 0x00b000009218783b */ /* 0x000fe20000004200 */
[--C-:B------:R-:W-:Y:S02]  /*35d0*/  FFMA.FTZ R126, R121, c[0x0][0x23c], -R124.reuse ;  /* 0x00008f00797e7a23 */ /* 0x100fe4000001087c */
[--C-:B------:R-:W-:Y:S01]  /*35e0*/  FFMA.FTZ R125, R125, c[0x0][0x23c], -R124.reuse ;  /* 0x00008f007d7d7a23 */ /* 0x100fe2000001087c */
        /* <DEDUP_REMOVED lines=8> */
[----:B------:R-:W-:Y:S02]  /*3670*/  FFMA.FTZ R169, R114, c[0x0][0x23c], -R117 ;  /* 0x00008f0072a97a23 */ /* 0x000fe40000010875 */
[----:B------:R-:W-:Y:S02]  /*3680*/  FADD.FTZ R102, R105, R102 ;  /* 0x0000006669667221 */ /* 0x000fe40000010000 */
[----:B------:R-:W-:Y:S01]  /*3690*/  MUFU.EX2 R101, R101 ;  /* 0x0000006500657308 */ /* 0x000fe20000000800 */
[----:B------:R-:W-:Y:S02]  /*36a0*/  FADD.FTZ R107, R107, R106 ;  /* 0x0000006a6b6b7221 */ /* 0x000fe40000010000 */
[----:B------:R-:W-:-:S04]  /*36b0*/  FADD.FTZ R103, R103, R102 ;  /* 0x0000006667677221 */ /* 0x000fc80000010000 */
[----:B------:R-:W-:Y:S01]  /*36c0*/  FADD.FTZ R32, R32, R103 ;  /* 0x0000006720207221 */ /* 0x000fe20000010000 */
[----:B---3--:R-:W-:Y:S01]  /*36d0*/  F2FP.BF16.PACK_AB R87, R35, R104 ;  /* 0x000000682357723e */ /* 0x008fe200000010ff */
[----:B------:R-:W3:Y:S01]  /*36e0*/  MUFU.EX2 R30, R30 ;  /* 0x0000001e001e7308 */ /* 0x000ee20000000800 */
        /* <DEDUP_REMOVED lines=75> */
[----:B------:R-:W2:Y:S06]  /*3ba0*/  LDSM.16.MT88.4 R12, [R144+0x9000] ;  /* 0x00900000900c783b */ /* 0x000eac0000004200 */
        /* <DEDUP_REMOVED lines=27> */
[C---:B------:R-:W-:Y:S08]  /*3d60*/  HMMA.16816.F32.BF16 R72, R4.reuse, R24, R72 ;  /* 0x000000180448723c */ /* 0x040ff00000041848 */
[C---:B------:R-:W-:Y:S01]  /*3d70*/  HMMA.16816.F32.BF16 R92, R4.reuse, R26, R92 ;  /* 0x0000001a045c723c */ /* 0x040fe2000004185c */
[----:B------:R-:W5:Y:S07]  /*3d80*/  LDSM.16.MT88.4 R24, [R145+0x9800] ;  /* 0x009800009118783b */ /* 0x000f6e0000004200 */
[C---:B-1----:R-:W-:Y:S08]  /*3d90*/  HMMA.16816.F32.BF16 R76, R4.reuse, R20, R76 ;  /* 0x00000014044c723c */ /* 0x042ff0000004184c */
[C---:B------:R-:W-:Y:S01]  /*3da0*/  HMMA.16816.F32.BF16 R80, R4.reuse, R22, R80 ;  /* 0x000000160450723c */ /* 0x040fe20000041850 */
[----:B------:R-:W1:Y:S07]  /*3db0*/  LDSM.16.MT88.4 R20, [R144+0x9800] ;  /* 0x009800009014783b */ /* 0x000e6e0000004200 */
[C---:B----4-:R-:W-:Y:S08]  /*3dc0*/  HMMA.16816.F32.BF16 R88, R4.reuse, R16, R88 ;  /* 0x000000100458723c */ /* 0x050ff00000041858 */
        /* <DEDUP_REMOVED lines=20> */
[C---:B-----5:R-:W-:Y:S08]  /*3f10*/  HMMA.16816.F32.BF16 R48, R4.reuse, R24, R48 ;  /* 0x000000180430723c */ /* 0x060ff00000041830 */
[C---:B------:R-:W-:Y:S08]  /*3f20*/  HMMA.16816.F32.BF16 R52, R4.reuse, R26, R52 ;  /* 0x0000001a0434723c */ /* 0x040ff00000041834 */
[C---:B-1----:R-:W-:Y:S08]  /*3f30*/  HMMA.16816.F32.BF16 R56, R4.reuse, R20, R56 ;  /* 0x000000140438723c */ /* 0x042ff00000041838 */
[C---:B--2---:R-:W-:Y:S08]  /*3f40*/  HMMA.16816.F32.BF16 R64, R4.reuse, R8, R64 ;  /* 0x000000080440723c */ /* 0x044ff00000041840 */
[C---:B------:R-:W-:Y:S01]  /*3f50*/  HMMA.16816.F32.BF16 R68, R4.reuse, R10, R68 ;  /* 0x0000000a0444723c */ /* 0x040fe20000041844 */
[----:B------:R-:W1:Y:S07]  /*3f60*/  LDSM.16.MT88.4 R8, [R144+0xb800] ;  /* 0x00b800009008783b */ /* 0x000e6e0000004200 */
[C---:B------:R-:W-:Y:S08]  /*3f70*/  HMMA.16816.F32.BF16 R60, R4.reuse, R22, R60 ;  /* 0x00000016043c723c */ /* 0x040ff0000004183c */
[C---:B------:R-:W-:Y:S08]  /*3f80*/  HMMA.16816.F32.BF16 R72, R4.reuse, R16, R72 ;  /* 0x000000100448723c */ /* 0x040ff00000041848 */
[C---:B------:R-:W-:Y:S08]  /*3f90*/  HMMA.16816.F32.BF16 R92, R4.reuse, R18, R92 ;  /* 0x00000012045c723c */ /* 0x040ff0000004185c */
[C---:B---3--:R-:W-:Y:S08]  /*3fa0*/  HMMA.16816.F32.BF16 R76, R4.reuse, R12, R76 ;  /* 0x0000000c044c723c */ /* 0x048ff0000004184c */
        /* <DEDUP_REMOVED lines=12> */
.L_x_6547:
        /* <DEDUP_REMOVED lines=64> */
.L_x_6544:
        /* <DEDUP_REMOVED lines=15> */
[----:B------:R-:W-:Y:S01]  /*4560*/  ISETP.GT.AND P0, PT, R168, R155, PT ;  /* 0x0000009ba800720c */ /* 0x000fe20003f04270 */
        /* <DEDUP_REMOVED lines=12> */
[----:B------:R-:W1:Y:S01]  /*4630*/  LDSM.16.M88.4 R132, [R143] ;  /* 0x000000008f84783b */ /* 0x000e620000000200 */
[C---:B--2---:R-:W-:Y:S08]  /*4640*/  HMMA.16816.F32.BF16 R4, R104.reuse, R108, RZ ;  /* 0x0000006c6804723c */ /* 0x044ff000000418ff */
[C---:B------:R-:W-:Y:S01]  /*4650*/  HMMA.16816.F32.BF16 R8, R104.reuse, R110, RZ ;  /* 0x0000006e6808723c */ /* 0x040fe200000418ff */
[----:B------:R-:W2:Y:S07]  /*4660*/  LDSM.16.M88.4 R108, [R142] ;  /* 0x000000008e6c783b */ /* 0x000eae0000000200 */
[C---:B---3--:R-:W-:Y:S08]  /*4670*/  HMMA.16816.F32.BF16 R12, R104.reuse, R112, RZ ;  /* 0x00000070680c723c */ /* 0x048ff000000418ff */
[C---:B------:R-:W-:Y:S01]  /*4680*/  HMMA.16816.F32.BF16 R16, R104.reuse, R114, RZ ;  /* 0x000000726810723c */ /* 0x040fe200000418ff */
[----:B------:R-:W3:Y:S07]  /*4690*/  LDSM.16.M88.4 R112, [R141] ;  /* 0x000000008d70783b */ /* 0x000eee0000000200 */
[C---:B----4-:R-:W-:Y:S08]  /*46a0*/  HMMA.16816.F32.BF16 R20, R104.reuse, R116, RZ ;  /* 0x000000746814723c */ /* 0x050ff000000418ff */
[C---:B------:R-:W-:Y:S01]  /*46b0*/  HMMA.16816.F32.BF16 R24, R104.reuse, R118, RZ ;  /* 0x000000766818723c */ /* 0x040fe200000418ff */
[----:B------:R-:W-:Y:S07]  /*46c0*/  LDSM.16.M88.4 R116, [R149] ;  /* 0x000000009574783b */ /* 0x000fee0000000200 */
[C---:B-----5:R-:W-:Y:S08]  /*46d0*/  HMMA.16816.F32.BF16 R28, R104.reuse, R120, RZ ;  /* 0x00000078681c723c */ /* 0x060ff000000418ff */
[----:B------:R-:W-:Y:S01]  /*46e0*/  HMMA.16816.F32.BF16 R32, R104, R122, RZ ;  /* 0x0000007a6820723c */ /* 0x000fe200000418ff */
[----:B------:R-:W4:Y:S04]  /*46f0*/  LDSM.16.M88.4 R104, [R150] ;  /* 0x000000009668783b */ /* 0x000f280000000200 */
[----:B------:R-:W5:Y:S03]  /*4700*/  LDSM.16.M88.4 R120, [R149+0x800] ;  /* 0x000800009578783b */ /* 0x000f660000000200 */
        /* <DEDUP_REMOVED lines=10> */
[----:B------:R-:W-:Y:S04]  /*47b0*/  LDSM.16.M88.4 R112, [R148] ;  /* 0x000000009470783b */ /* 0x000fe80000000200 */
[----:B------:R-:W-:Y:S03]  /*47c0*/  LDSM.16.M88.4 R124, [R140+0x800] ;  /* 0x000800008c7c783b */ /* 0x000fe60000000200 */
[C---:B----4-:R-:W-:Y:S08]  /*47d0*/  HMMA.16816.F32.BF16 R4, R104.reuse, R116, R4 ;  /* 0x000000746804723c */ /* 0x050ff00000041804 */
[C---:B------:R-:W-:Y:S01]  /*47e0*/  HMMA.16816.F32.BF16 R8, R104.reuse, R118, R8 ;  /* 0x000000766808723c */ /* 0x040fe20000041808 */
[----:B------:R-:W3:Y:S07]  /*47f0*/  LDSM.16.M88.4 R116, [R140] ;  /* 0x000000008c74783b */ /* 0x000eee0000000200 */
[C---:B-----5:R-:W-:Y:S08]  /*4800*/  HMMA.16816.F32.BF16 R12, R104.reuse, R120, R12 ;  /* 0x00000078680c723c */ /* 0x060ff0000004180c */
[C---:B------:R-:W-:Y:S01]  /*4810*/  HMMA.16816.F32.BF16 R16, R104.reuse, R122, R16 ;  /* 0x0000007a6810723c */ /* 0x040fe20000041810 */
[----:B------:R-:W4:Y:S07]  /*4820*/  LDSM.16.M88.4 R120, [R140+0x1000] ;  /* 0x001000008c78783b */ /* 0x000f2e0000000200 */
[C---:B-1----:R-:W-:Y:S08]  /*4830*/  HMMA.16816.F32.BF16 R20, R104.reuse, R128, R20 ;  /* 0x000000806814723c */ /* 0x042ff00000041814 */
[C---:B------:R-:W-:Y:S01]  /*4840*/  HMMA.16816.F32.BF16 R24, R104.reuse, R130, R24 ;  /* 0x000000826818723c */ /* 0x040fe20000041818 */
[----:B------:R-:W1:Y:S07]  /*4850*/  LDSM.16.M88.4 R128, [R140+0x1800] ;  /* 0x001800008c80783b */ /* 0x000e6e0000000200 */
        /* <DEDUP_REMOVED lines=15> */
[----:B------:R-:W-:Y:S04]  /*4950*/  LDSM.16.M88.4 R112, [R139] ;  /* 0x000000008b70783b */ /* 0x000fe80000000200 */
[----:B------:R-:W-:Y:S03]  /*4960*/  LDSM.16.M88.4 R128, [R137] ;  /* 0x000000008980783b */ /* 0x000fe60000000200 */
[C---:B--2---:R-:W-:Y:S08]  /*4970*/  HMMA.16816.F32.BF16 R4, R104.reuse, R108, R4 ;  /* 0x0000006c6804723c */ /* 0x044ff00000041804 */
[C---:B------:R-:W-:Y:S01]  /*4980*/  HMMA.16816.F32.BF16 R8, R104.reuse, R110, R8 ;  /* 0x0000006e6808723c */ /* 0x040fe20000041808 */
[----:B------:R-:W1:Y:S07]  /*4990*/  LDSM.16.M88.4 R108, [R152+0x2000] ;  /* 0x00200000986c783b */ /* 0x000e6e0000000200 */
[C---:B---3--:R-:W-:Y:S08]  /*49a0*/  HMMA.16816.F32.BF16 R12, R104.reuse, R116, R12 ;  /* 0x00000074680c723c */ /* 0x048ff0000004180c */
[C---:B------:R-:W-:Y:S01]  /*49b0*/  HMMA.16816.F32.BF16 R16, R104.reuse, R118, R16 ;  /* 0x000000766810723c */ /* 0x040fe20000041810 */
[----:B------:R-:W2:Y:S07]  /*49c0*/  LDSM.16.M88.4 R116, [R138] ;  /* 0x000000008a74783b */ /* 0x000eae0000000200 */
[C---:B-----5:R-:W-:Y:S08]  /*49d0*/  HMMA.16816.F32.BF16 R20, R104.reuse, R124, R20 ;  /* 0x0000007c6814723c */ /* 0x060ff00000041814 */
[C---:B------:R-:W-:Y:S01]  /*49e0*/  HMMA.16816.F32.BF16 R24, R104.reuse, R126, R24 ;  /* 0x0000007e6818723c */ /* 0x040fe20000041818 */
[----:B------:R-:W3:Y:S07]  /*49f0*/  LDSM.16.M88.4 R124, [R136] ;  /* 0x00000000887c783b */ /* 0x000eee0000000200 */
[C---:B----4-:R-:W-:Y:S08]  /*4a00*/  HMMA.16816.F32.BF16 R28, R104.reuse, R120, R28 ;  /* 0x00000078681c723c */ /* 0x050ff0000004181c */
        /* <DEDUP_REMOVED lines=24> */
[----:B------:R-:W3:Y:S01]  /*4b90*/  LDSM.16.M88.4 R120, [R140+0x3000] ;  /* 0x003000008c78783b */ /* 0x000ee20000000200 */
[----:B------:R-:W-:Y:S04]  /*4ba0*/  DEPBAR.LE SB0, 0x0 ;  /* 0x000080000000791a */ /* 0x000fe80000000000 */
[----:B------:R-:W-:Y:S02]  /*4bb0*/  BAR.SYNC.DEFER_BLOCKING 0x0 ;  /* 0x0000000000007b1d */ /* 0x000fe40000010000 */
[C---:B----4-:R-:W-:Y:S08]  /*4bc0*/  HMMA.16816.F32.BF16 R28, R104.reuse, R128, R28 ;  /* 0x00000080681c723c */ /* 0x050ff0000004181c */
[----:B------:R-:W-:Y:S08]  /*4bd0*/  HMMA.16816.F32.BF16 R32, R104, R130, R32 ;  /* 0x000000826820723c */ /* 0x000ff00000041820 */
[C---:B-1----:R-:W-:Y:S08]  /*4be0*/  HMMA.16816.F32.BF16 R4, R108.reuse, R112, R4 ;  /* 0x000000706c04723c */ /* 0x042ff00000041804 */
[C---:B------:R-:W-:Y:S08]  /*4bf0*/  HMMA.16816.F32.BF16 R8, R108.reuse, R114, R8 ;  /* 0x000000726c08723c */ /* 0x040ff00000041808 */
[C---:B--2---:R-:W-:Y:S08]  /*4c00*/  HMMA.16816.F32.BF16 R12, R108.reuse, R116, R12 ;  /* 0x000000746c0c723c */ /* 0x044ff0000004180c */
[C---:B------:R-:W-:Y:S08]  /*4c10*/  HMMA.16816.F32.BF16 R16, R108.reuse, R118, R16 ;  /* 0x000000766c10723c */ /* 0x040ff00000041810 */
[C---:B---3--:R-:W-:Y:S08]  /*4c20*/  HMMA.16816.F32.BF16 R20, R108.reuse, R120, R20 ;  /* 0x000000786c14723c */ /* 0x048ff00000041814 */
[C---:B------:R-:W-:Y:S08]  /*4c30*/  HMMA.16816.F32.BF16 R24, R108.reuse, R122, R24 ;  /* 0x0000007a6c18723c */ /* 0x040ff00000041818 */
[C---:B------:R-:W-:Y:S08]  /*4c40*/  HMMA.16816.F32.BF16 R28, R108.reuse, R124, R28 ;  /* 0x0000007c6c1c723c */ /* 0x040ff0000004181c */
        /* <DEDUP_REMOVED lines=67> */
.L_x_6546:
        /* <DEDUP_REMOVED lines=20> */
.L_x_6545:
        /* <DEDUP_REMOVED lines=330> */
.L_x_6543:
        /* <DEDUP_REMOVED lines=15> */
[CC--:B------:R-:W-:Y:S02]  /*6750*/  LEA.HI R2, R11.reuse, R4.reuse, RZ, 0x5 ;  /* 0x000000040b027211 */ /* 0x0c0fe400078f28ff */
[----:B------:R-:W-:Y:S02]  /*6760*/  SHF.R.S32.HI R12, RZ, 0x2, R13 ;  /* 0x00000002ff0c7819 */ /* 0x000fe4000001140d */
[----:B------:R-:W-:Y:S02]  /*6770*/  LEA.HI R11, R11, R4, RZ, 0x4 ;  /* 0x000000040b0b7211 */ /* 0x000fe400078f20ff */
[----:B------:R-:W-:Y:S02]  /*6780*/  SHF.R.S32.HI R10, RZ, 0x5, R2 ;  /* 0x00000005ff0a7819 */ /* 0x000fe40000011402 */
[----:B------:R-:W-:Y:S01]  /*6790*/  SHF.R.S32.HI R11, RZ, 0x4, R11 ;  /* 0x00000004ff0b7819 */ /* 0x000fe2000001140b */
[----:B-1----:R-:W-:Y:S01]  /*67a0*/  FADD.FTZ R6, R7, R6 ;  /* 0x0000000607067221 */ /* 0x002fe20000010000 */
[----:B------:R-:W-:-:S02]  /*67b0*/  SHF.R.S32.HI R7, RZ, 0x1f, R13 ;  /* 0x0000001fff077819 */ /* 0x000fc4000001140d */
[----:B------:R-:W-:Y:S01]  /*67c0*/  LOP3.LUT R13, R13, 0x1ffffffc, RZ, 0xc0, !PT ;  /* 0x1ffffffc0d0d7812 */ /* 0x000fe200078ec0ff */
[----:B--2---:R-:W-:Y:S01]  /*67d0*/  FADD.FTZ R5, R0, R5 ;  /* 0x0000000500057221 */ /* 0x004fe20000010000 */
[----:B------:R-:W-:Y:S02]  /*67e0*/  FSETP.NE.FTZ.AND P4, PT, R6, RZ, PT ;  /* 0x000000ff0600720b */ /* 0x000fe40003f95000 */
[----:B----4-:R-:W-:Y:S02]  /*67f0*/  SHF.R.S32.HI R0, RZ, 0x1f, R15 ;  /* 0x0000001fff007819 */ /* 0x010fe4000001140f */
[----:B------:R-:W-:Y:S02]  /*6800*/  FSETP.NE.FTZ.AND P3, PT, R5, RZ, PT ;  /* 0x000000ff0500720b */ /* 0x000fe40003f75000 */
[----:B------:R-:W-:Y:S02]  /*6810*/  LEA.HI R7, R7, R12, RZ, 0x3 ;  /* 0x0000000c07077211 */ /* 0x000fe400078f18ff */
[----:B------:R-:W-:-:S02]  /*6820*/  LEA.HI R0, R0, R15, RZ, 0x4 ;  /* 0x0000000f00007211 */ /* 0x000fc400078f20ff */
[----:B------:R-:W-:Y:S02]  /*6830*/  LOP3.LUT R7, R7, 0xfffffff8, RZ, 0xc0, !PT ;  /* 0xfffffff807077812 */ /* 0x000fe400078ec0ff */
[----:B------:R-:W-:Y:S01]  /*6840*/  LOP3.LUT R0, R0, 0xfffffff0, RZ, 0xc0, !PT ;  /* 0xfffffff000007812 */ /* 0x000fe200078ec0ff */
[----:B------:R-:W1:Y:S01]  /*6850*/  @P4 MUFU.RCP R9, R6 ;  /* 0x0000000600094308 */ /* 0x000e620000001000 */
[----:B------:R-:W-:Y:S02]  /*6860*/  IADD3 R13, -R13, R4, RZ ;  /* 0x000000040d0d7210 */ /* 0x000fe40007ffe1ff */
[----:B------:R-:W-:Y:S02]  /*6870*/  IADD3 R7, R12, -R7, RZ ;  /* 0x800000070c077210 */ /* 0x000fe40007ffe0ff */
[----:B------:R-:W-:Y:S02]  /*6880*/  IADD3 R0, -R0, R15, RZ ;  /* 0x0000000f00007210 */ /* 0x000fe40007ffe1ff */
[----:B------:R-:W-:Y:S01]  /*6890*/  LEA R10, R10, R13, 0x9 ;  /* 0x0000000d0a0a7211 */ /* 0x000fe200078e48ff */
[----:B------:R-:W2:Y:S01]  /*68a0*/  @P3 MUFU.RCP R8, R5 ;  /* 0x0000000500083308 */ /* 0x000ea20000001000 */
[----:B------:R-:W-:-:S02]  /*68b0*/  LOP3.LUT R13, R7, 0x1, RZ, 0xc0, !PT ;  /* 0x00000001070d7812 */ /* 0x000fc400078ec0ff */
        /* <DEDUP_REMOVED lines=9> */
[----:B------:R-:W-:Y:S01]  /*6950*/  FMUL.FTZ R37, R9, R37 ;  /* 0x0000002509257220 */ /* 0x000fe20000410000 */
[----:B------:R-:W-:Y:S01]  /*6960*/  LOP3.LUT R15, R15, 0x1c0, RZ, 0xc0, !PT ;  /* 0x000001c00f0f7812 */ /* 0x000fe200078ec0ff */
[C---:B------:R-:W-:Y:S01]  /*6970*/  FMUL.FTZ R40, R9.reuse, R40 ;  /* 0x0000002809287220 */ /* 0x040fe20000410000 */
[----:B------:R-:W-:Y:S01]  /*6980*/  LOP3.LUT R13, R12, 0x38, R13, 0xf8, !PT ;  /* 0x000000380c0d7812 */ /* 0x000fe200078ef80d */
[----:B------:R-:W-:Y:S01]  /*6990*/  FMUL.FTZ R41, R9, R41 ;  /* 0x0000002909297220 */ /* 0x000fe20000410000 */
[----:B------:R-:W-:Y:S01]  /*69a0*/  LEA.HI R15, R15, R15, RZ, 0x1d ;  /* 0x0000000f0f0f7211 */ /* 0x000fe200078fe8ff */
[C---:B------:R-:W-:Y:S01]  /*69b0*/  FMUL.FTZ R44, R9.reuse, R44 ;  /* 0x0000002c092c7220 */ /* 0x040fe20000410000 */
[----:B------:R-:W-:Y:S01]  /*69c0*/  SHF.R.U32.HI R12, RZ, 0x3, R12 ;  /* 0x00000003ff0c7819 */ /* 0x000fe2000001160c */
[C---:B------:R-:W-:Y:S01]  /*69d0*/  FMUL.FTZ R45, R9.reuse, R45 ;  /* 0x0000002d092d7220 */ /* 0x040fe20000410000 */
        /* <DEDUP_REMOVED lines=70> */
[----:B------:R-:W-:-:S04]  /*6e40*/  SHF.L.U32 R8, R10, 0x2, RZ ;  /* 0x000000020a087819 */ /* 0x000fc800000006ff */
        /* <DEDUP_REMOVED lines=32> */
[----:B------:R-:W5:Y:S04]  /*7050*/  S2R R8, SR_CTAID.Z ;  /* 0x0000000000087919 */ /* 0x000f680000002700 */
[----:B------:R-:W1:Y:S04]  /*7060*/  S2R R9, SR_CTAID.Y ;  /* 0x0000000000097919 */ /* 0x000e680000002600 */
[----:B------:R-:W-:Y:S04]  /*7070*/  STS.64 [R17+0x4000], R80 ;  /* 0x0040005011007388 */ /* 0x000fe80000000a00 */
[----:B------:R-:W-:Y:S04]  /*7080*/  STS.64 [R17+0x4800], R82 ;  /* 0x0048005211007388 */ /* 0x000fe80000000a00 */
[----:B------:R-:W-:Y:S01]  /*7090*/  STS.64 [R18+0x4000], R88 ;  /* 0x0040005812007388 */ /* 0x000fe20000000a00 */
[----:B--2---:R-:W-:-:S03]  /*70a0*/  IADD3 R77, -R160, RZ, RZ ;  /* 0x000000ffa04d7210 */ /* 0x004fc60007ffe1ff */
[----:B------:R-:W-:Y:S01]  /*70b0*/  STS.64 [R18+0x4800], R90 ;  /* 0x0048005a12007388 */ /* 0x000fe20000000a00 */
[----:B----4-:R-:W-:-:S03]  /*70c0*/  LOP3.LUT R79, R2, 0xffffffe0, RZ, 0xc0, !PT ;  /* 0xffffffe0024f7812 */ /* 0x010fc600078ec0ff */
[----:B------:R-:W-:Y:S01]  /*70d0*/  STS.64 [R15+0x4000], R84 ;  /* 0x004000540f007388 */ /* 0x000fe20000000a00 */
[----:B-----5:R-:W-:Y:S01]  /*70e0*/  IMAD R8, R77, c[0x0][0x1c0], R8 ;  /* 0x000070004d087a24 */ /* 0x020fe200078e0208 */
[----:B------:R-:W-:Y:S02]  /*70f0*/  MOV R2, 0xff800000 ;  /* 0xff80000000027802 */ /* 0x000fe40000000f00 */
[----:B------:R-:W-:Y:S01]  /*7100*/  STS.64 [R15+0x4800], R86 ;  /* 0x004800560f007388 */ /* 0x000fe20000000a00 */
[----:B------:R-:W-:Y:S01]  /*7110*/  IADD3 R79, -R79, R4, RZ ;  /* 0x000000044f4f7210 */ /* 0x000fe20007ffe1ff */
[----:B-1----:R-:W-:Y:S01]  /*7120*/  IMAD R9, R9, c[0x0][0x210], R160 ;  /* 0x0000840009097a24 */ /* 0x002fe200078e02a0 */
[----:B------:R-:W-:Y:S01]  /*7130*/  MOV R4, 0xff800000 ;  /* 0xff80000000047802 */ /* 0x000fe20000000f00 */
[----:B------:R-:W-:Y:S01]  /*7140*/  BAR.SYNC.DEFER_BLOCKING 0x0 ;  /* 0x0000000000007b1d */ /* 0x000fe20000010000 */
[----:B------:R-:W-:Y:S01]  /*7150*/  LOP3.LUT P0, RZ, R79, 0x3, RZ, 0xc0, !PT ;  /* 0x000000034fff7812 */ /* 0x000fe2000780c0ff */
[----:B------:R-:W-:-:S02]  /*7160*/  IMAD R8, R9, c[0x0][0x1c0], R8 ;  /* 0x0000700009087a24 */ /* 0x000fc400078e0208 */
[----:B------:R-:W-:Y:S02]  /*7170*/  @P4 FMUL.FTZ R9, R6, 0.69314718246459960938 ;  /* 0x3f31721806094820 */ /* 0x000fe40000410000 */
[----:B------:R-:W1:Y:S01]  /*7180*/  S2R R10, SR_CTAID.X ;  /* 0x00000000000a7919 */ /* 0x000e620000002500 */
[----:B---3--:R-:W-:Y:S02]  /*7190*/  @P3 FMUL.FTZ R6, R5, 0.69314718246459960938 ;  /* 0x3f31721805063820 */ /* 0x008fe40000410000 */
[----:B------:R-:W-:Y:S02]  /*71a0*/  @P4 FFMA.FTZ R2, R100, c[0x0][0x238], R9 ;  /* 0x00008e0064024a23 */ /* 0x000fe40000010009 */
[----:B------:R-:W-:Y:S01]  /*71b0*/  @P3 FFMA.FTZ R4, R3, c[0x0][0x238], R6 ;  /* 0x00008e0003043a23 */ /* 0x000fe20000010006 */
[----:B------:R-:W2:Y:S04]  /*71c0*/  LDS.128 R68, [R7.X4] ;  /* 0x0000000007447984 */ /* 0x000ea80000004c00 */
        /* <DEDUP_REMOVED lines=10> */
[----:B------:R-:W2:Y:S04]  /*7270*/  LDS.128 R24, [R7.X4+0x5800] ;  /* 0x0058000007187984 */ /* 0x000ea80000004c00 */
[----:B------:R-:W2:Y:S04]  /*7280*/  LDS.128 R20, [R7.X4+0x6000] ;  /* 0x0060000007147984 */ /* 0x000ea80000004c00 */
[----:B------:R-:W2:Y:S04]  /*7290*/  LDS.128 R16, [R7.X4+0x6800] ;  /* 0x0068000007107984 */ /* 0x000ea80000004c00 */
[----:B------:R-:W2:Y:S04]  /*72a0*/  LDS.128 R12, [R7.X4+0x7000] ;  /* 0x00700000070c7984 */ /* 0x000ea80000004c00 */
[----:B------:R1:W2:Y:S02]  /*72b0*/  LDS.128 R72, [R7.X4+0x7800] ;  /* 0x0078000007487984 */ /* 0x0002a40000004c00 */
[----:B-1----:R-:W-:-:S05]  /*72c0*/  SHF.L.U32 R7, R10, 0x6, RZ ;  /* 0x000000060a077819 */ /* 0x002fca00000006ff */
[----:B------:R-:W-:Y:S01]  /*72d0*/  IMAD R8, R8, c[0x0][0x214], R7 ;  /* 0x0000850008087a24 */ /* 0x000fe200078e0207 */
[----:B------:R-:W-:Y:S05]  /*72e0*/  @P0 BRA `(.L_x_6549) ;  /* 0x000000c000000947 */ /* 0x000fea0003800000 */
[----:B---34-:R-:W-:Y:S01]  /*72f0*/  IMAD.MOV.U32 R3, RZ, RZ, -0x40 ;  /* 0xffffffc0ff037424 */ /* 0x018fe200078e00ff */
[----:B------:R-:W-:Y:S02]  /*7300*/  IADD3 R6, R165, 0x8, RZ ;  /* 0x00000008a5067810 */ /* 0x000fe40007ffe0ff */
        /* <DEDUP_REMOVED lines=10> */
.L_x_6549:
[----:B---34-:R-:W-:Y:S05]  /*73b0*/  BSYNC B0 ;  /* 0x0000000000007941 */ /* 0x018fea0003800000 */
.L_x_6548:
[----:B-1----:R-:W-:Y:S02]  /*73c0*/  IMAD.SHL.U32 R2, R0, 0x4, RZ ;  /* 0x0000000400027824 */ /* 0x002fe400078e00ff */
[----:B------:R-:W-:-:S03]  /*73d0*/  IMAD R8, R8, c[0x0][0x22c], RZ ;  /* 0x00008b0008087a24 */ /* 0x000fc600078e02ff */
[----:B------:R-:W-:-:S05]  /*73e0*/  SHF.R.S32.HI R3, RZ, 0x1f, R2 ;  /* 0x0000001fff037819 */ /* 0x000fca0000011402 */
[----:B------:R-:W-:-:S05]  /*73f0*/  IMAD.WIDE R2, R11, 0x80, R2 ;  /* 0x000000800b027825 */ /* 0x000fca00078e0202 */
[----:B------:R-:W-:-:S04]  /*7400*/  IADD3 R0, P0, R8, R2, RZ ;  /* 0x0000000208007210 */ /* 0x000fc80007f1e0ff */
[----:B------:R-:W-:Y:S02]  /*7410*/  LEA.HI.X.SX32 R3, R8, R3, 0x1, P0 ;  /* 0x0000000308037211 */ /* 0x000fe400000f0eff */
[----:B------:R-:W-:-:S04]  /*7420*/  LEA R2, P0, R0, c[0x0][0x1d8], 0x2 ;  /* 0x0000760000027a11 */ /* 0x000fc800078010ff */
[----:B------:R-:W-:-:S05]  /*7430*/  LEA.HI.X R3, R0, c[0x0][0x1dc], R3, 0x2, P0 ;  /* 0x0000770000037a11 */ /* 0x000fca00000f1403 */
[----:B--2---:R-:W-:Y:S04]  /*7440*/  STG.E.128 [R2.64], R68 ;  /* 0x0000004402007986 */ /* 0x004fe8000c101d0a */
        /* <DEDUP_REMOVED lines=16> */
.L_x_6550:
        /* <DEDUP_REMOVED lines=11> */
.L_x_8380:


//--------------------- .text._ZN5flash24flash_fwd_splitkv_kernelI23Flash_fwd_kernel_traitsILi128ELi64ELi64ELi4ELb0ELb0EN7cutlass10bfloat16_tE19Flash_kernel_traitsILi128ELi64ELi64ELi4ES3_EELb1ELb0ELb0ELb1ELb1ELb1ELb1ELb0EEEvNS_16Flash_fwd_paramsE --------------------------
	.section	.text._ZN5flash24flash_fwd_splitkv_kernelI23Flash_fwd_kernel_traitsILi128ELi64ELi64ELi4ELb0ELb0EN7cutlass10bfloat16_tE19Flash_kernel_traitsILi128ELi64ELi64ELi4ES3_EELb1ELb0ELb0ELb1ELb1ELb1ELb1ELb0EEEvNS_16Flash_fwd_paramsE,"ax",@progbits
	.sectioninfo	@"SHI_REGISTERS=203"
	.align	128
        .global         _ZN5flash24flash_fwd_splitkv_kernelI23Flash_fwd_kernel_traitsILi128ELi64ELi64ELi4ELb0ELb0EN7cutlass10bfloat16_tE19Flash_kernel_traitsILi128ELi64ELi64ELi4ES3_EELb1ELb0ELb0ELb1ELb1ELb1ELb1ELb0EEEvNS_16Flash_fwd_paramsE
        .type           _ZN5flash24flash_fwd_splitkv_kernelI23Flash_fwd_kernel_traitsILi128ELi64ELi64ELi4ELb0ELb0EN7cutlass10bfloat16_tE19Flash_kernel_traitsILi128ELi64ELi64ELi4ES3_EELb1ELb0ELb0ELb1ELb1ELb1ELb1ELb0EEEvNS_16Flash_fwd_paramsE,@function
        .size           _ZN5flash24flash_fwd_splitkv_kernelI23Flash_fwd_kernel_traitsILi128ELi64ELi64ELi4ELb0ELb0EN7cutlass10bfloat16_tE19Flash_kernel_traitsILi128ELi64ELi64ELi4ES3_EELb1ELb0ELb0ELb1ELb1ELb1ELb1ELb0EEEvNS_16Flash_fwd_paramsE,(.L_x_8381 - _ZN5flash24flash_fwd_splitkv_kernelI23Flash_fwd_kernel_traitsILi128ELi64ELi64ELi4ELb0ELb0EN7cutlass10bfloat16_tE19Flash_kernel_traitsILi128ELi64ELi64ELi4ES3_EELb1ELb0ELb0ELb1ELb1ELb1ELb1ELb0EEEvNS_16Flash_fwd_paramsE)
        .other          _ZN5flash24flash_fwd_splitkv_kernelI23Flash_fwd_kernel_traitsILi128ELi64ELi64ELi4ELb0ELb0EN7cutlass10bfloat16_tE19Flash_kernel_traitsILi128ELi64ELi64ELi4ES3_EELb1ELb0ELb0ELb1ELb1ELb1ELb1ELb0EEEvNS_16Flash_fwd_paramsE,@"STO_CUDA_ENTRY STV_DEFAULT"
_ZN5flash24flash_fwd_splitkv_kernelI23Flash_fwd_kernel_traitsILi128ELi64ELi64ELi4ELb0ELb0EN7cutlass10bfloat16_tE19Flash_kernel_traitsILi128ELi64ELi64ELi4ES3_EELb1ELb0ELb0ELb1ELb1ELb1ELb1ELb0EEEvNS_16Flash_fwd_paramsE:
.text._ZN5flash24flash_fwd_splitkv_kernelI23Flash_fwd_kernel_traitsILi128ELi64ELi64ELi4ELb0ELb0EN7cutlass10bfloat16_tE19Flash_kernel_traitsILi128ELi64ELi64ELi4ES3_EELb1ELb0ELb0ELb1ELb1ELb1ELb1ELb0EEEvNS_16Flash_fwd_paramsE:
[----:B------:R-:W-:Y:S02]  /*0000*/  MOV R1, c[0x0][0x28] ;  /* 0x00000a0000017a02 */ /* 0x000fe40000000f00 */
[----:B------:R-:W1:Y:S01]  /*0010*/  I2F.U32.RP R4, c[0x0][0x1c0] ;  /* 0x0000700000047b06 */ /* 0x000e620000209000 */
[----:B------:R-:W2:Y:S01]  /*0020*/  S2R R5, SR_CTAID.Z ;  /* 0x0000000000057919 */ /* 0x000ea20000002700 */
[----:B------:R-:W-:Y:S01]  /*0030*/  IMAD.MOV.U32 R2, RZ, RZ, RZ ;  /* 0x000000ffff027224 */ /* 0x000fe200078e00ff */
        /* <DEDUP_REMOVED lines=11> */
[----:B------:R-:W-:-:S04]  /*00f0*/  IMAD R7, R0, c[0x0][0x1c0], RZ ;  /* 0x0000700000077a24 */ /* 0x000fc800078e02ff */
[----:B------:R-:W-:-:S04]  /*0100*/  IMAD.HI.U32 R2, R3, R7, R2 ;  /* 0x0000000703027227 */ /* 0x000fc800078e0002 */
[----:B------:R-:W-:Y:S02]  /*0110*/  @P1 IMAD.MOV.U32 R7, RZ, RZ, 0x4 ;  /* 0x00000004ff071424 */ /* 0x000fe400078e00ff */
[----:B--2---:R-:W-:-:S04]  /*0120*/  IMAD.HI.U32 R160, R2, R5, RZ ;  /* 0x0000000502a07227 */ /* 0x004fc800078e00ff */
[----:B------:R-:W-:Y:S02]  /*0130*/  IMAD.MOV R0, RZ, RZ, -R160 ;  /* 0x000000ffff007224 */ /* 0x000fe400078e0aa0 */
[----:B------:R-:W-:Y:S02]  /*0140*/  @P0 IMAD.MOV.U32 R3, RZ, RZ, 0x4 ;  /* 0x00000004ff030424 */ /* 0x000fe400078e00ff */
[----:B------:R-:W-:-:S05]  /*0150*/  IMAD R0, R0, c[0x0][0x1c0], R5 ;  /* 0x0000700000007a24 */ /* 0x000fca00078e0205 */
[----:B------:R-:W-:-:S13]  /*0160*/  ISETP.GE.U32.AND P4, PT, R0, c[0x0][0x1c0], PT ;  /* 0x0000700000007a0c */ /* 0x000fda0003f86070 */
[----:B------:R-:W-:Y:S02]  /*0170*/  @P4 IADD3 R0, R0, -c[0x0][0x1c0], RZ ;  /* 0x8000700000004a10 */ /* 0x000fe40007ffe0ff */
[----:B------:R-:W-:Y:S02]  /*0180*/  @P4 IADD3 R160, R160, 0x1, RZ ;  /* 0x00000001a0a04810 */ /* 0x000fe40007ffe0ff */
[----:B------:R-:W-:-:S13]  /*0190*/  ISETP.GE.U32.AND P3, PT, R0, c[0x0][0x1c0], PT ;  /* 0x0000700000007a0c */ /* 0x000fda0003f66070 */
        /* <DEDUP_REMOVED lines=18> */
[----:B------:R-:W-:Y:S01]  /*02c0*/  IMAD.MOV.U32 R5, RZ, RZ, c[0x0][0x218] ;  /* 0x00008600ff057624 */ /* 0x000fe200078e00ff */
[----:B------:R-:W-:Y:S01]  /*02d0*/  IADD3 R7, R93, 0x7f, RZ ;  /* 0x0000007f5d077810 */ /* 0x000fe20007ffe0ff */
[----:B------:R-:W1:Y:S01]  /*02e0*/  S2R R29, SR_TID.X ;  /* 0x00000000001d7919 */ /* 0x000e620000002100 */
[----:B------:R-:W2:Y:S02]  /*02f0*/  I2F.RP R0, R3 ;  /* 0x0000000300007306 */ /* 0x000ea40000209400 */
[----:B------:R-:W-:Y:S02]  /*0300*/  IADD3 R5, R5, 0x3f, RZ ;  /* 0x0000003f05057810 */ /* 0x000fe40007ffe0ff */
[----:B------:R-:W-:Y:S02]  /*0310*/  IADD3 R7, R6, -c[0x0][0x214], R7 ;  /* 0x8000850006077a10 */ /* 0x000fe40007ffe007 */
[----:B------:R-:W-:-:S02]  /*0320*/  SHF.R.S32.HI R4, RZ, 0x1f, R5 ;  /* 0x0000001fff047819 */ /* 0x000fc40000011405 */
[----:B------:R-:W-:Y:S02]  /*0330*/  IADD3 R7, R7, c[0x0][0x2e8], RZ ;  /* 0x0000ba0007077a10 */ /* 0x000fe40007ffe0ff */
[----:B------:R-:W-:Y:S02]  /*0340*/  LEA.HI R4, R4, R5, RZ, 0x6 ;  /* 0x0000000504047211 */ /* 0x000fe400078f30ff */
[----:B------:R-:W-:Y:S02]  /*0350*/  SHF.R.S32.HI R28, RZ, 0x1f, R7 ;  /* 0x0000001fff1c7819 */ /* 0x000fe40000011407 */
[----:B------:R-:W-:Y:S01]  /*0360*/  LEA.HI.SX32 R4, R4, c[0x0][0x10], 0x1a ;  /* 0x0000040004047a11 */ /* 0x000fe200078fd2ff */
[----:B--2---:R-:W2:Y:S01]  /*0370*/  MUFU.RCP R8, R0 ;  /* 0x0000000000087308 */ /* 0x004ea20000001000 */
[----:B------:R-:W-:Y:S02]  /*0380*/  LEA.HI R28, R28, R7, RZ, 0x6 ;  /* 0x000000071c1c7211 */ /* 0x000fe400078f30ff */
[----:B------:R-:W-:-:S02]  /*0390*/  IADD3 R4, R4, -0x1, RZ ;  /* 0xffffffff04047810 */ /* 0x000fc40007ffe0ff */
[----:B------:R-:W-:Y:S02]  /*03a0*/  SHF.R.S32.HI R28, RZ, 0x6, R28 ;  /* 0x00000006ff1c7819 */ /* 0x000fe4000001141c */
[----:B--2---:R-:W-:Y:S02]  /*03b0*/  IADD3 R8, R8, 0xffffffe, RZ ;  /* 0x0ffffffe08087810 */ /* 0x004fe40007ffe0ff */
[----:B------:R-:W-:Y:S02]  /*03c0*/  IABS R0, R4 ;  /* 0x0000000400007213 */ /* 0x000fe40000000000 */
[----:B------:R-:W2:Y:S01]  /*03d0*/  F2I.FTZ.U32.TRUNC.NTZ R9, R8 ;  /* 0x0000000800097305 */ /* 0x000ea2000021f000 */
[----:B------:R-:W-:Y:S02]  /*03e0*/  LOP3.LUT R4, R4, c[0x0][0x10], RZ, 0x3c, !PT ;  /* 0x0000040004047a12 */ /* 0x000fe400078e3cff */
[----:B------:R-:W-:Y:S02]  /*03f0*/  IMAD.MOV.U32 R5, RZ, RZ, R0 ;  /* 0x000000ffff057224 */ /* 0x000fe400078e0000 */
[----:B------:R-:W-:Y:S01]  /*0400*/  ISETP.GE.AND P0, PT, R4, RZ, PT ;  /* 0x000000ff0400720c */ /* 0x000fe20003f06270 */
[----:B--2---:R-:W-:-:S02]  /*0410*/  IMAD.MOV R2, RZ, RZ, -R9 ;  /* 0x000000ffff027224 */ /* 0x004fc400078e0a09 */
        /* <DEDUP_REMOVED lines=35> */
[C---:B------:R-:W-:Y:S02]  /*0650*/  IADD3 R8, R0.reuse, 0x8, RZ ;  /* 0x0000000800087810 */ /* 0x040fe40007ffe0ff */
[-C--:B------:R-:W-:Y:S01]  /*0660*/  ISETP.GE.OR P5, PT, R0, R93.reuse, P6 ;  /* 0x0000005d0000720c */ /* 0x080fe200037a6670 */
[----:B------:R-:W-:Y:S01]  /*0670*/  IMAD.SHL.U32 R4, R2, 0x4, RZ ;  /* 0x0000000402047824 */ /* 0x000fe200078e00ff */
[----:B------:R-:W-:Y:S01]  /*0680*/  ISETP.GE.OR P4, PT, R8, R93, P6 ;  /* 0x0000005d0800720c */ /* 0x000fe20003786670 */
[----:B------:R-:W-:Y:S01]  /*0690*/  IMAD R2, R3, c[0x0][0x22c], RZ ;  /* 0x00008b0003027a24 */ /* 0x000fe200078e02ff */
[----:B------:R-:W-:-:S02]  /*06a0*/  IADD3 R6, R0, 0x10, RZ ;  /* 0x0000001000067810 */ /* 0x000fc40007ffe0ff */
        /* <DEDUP_REMOVED lines=56> */
.L_x_6551:
        /* <DEDUP_REMOVED lines=19> */
.L_x_6552:
[----:B-1----:R-:W-:Y:S01]  /*0b60*/  IABS R3, c[0x0][0x2d0] ;  /* 0x0000b40000037a13 */ /* 0x002fe20000000000 */
[----:B------:R-:W-:Y:S05]  /*0b70*/  @P6 BRA `(.L_x_6553) ;  /* 0x0000047000006947 */ /* 0x000fea0003800000 */
[----:B------:R-:W1:Y:S01]  /*0b80*/  I2F.RP R7, R3 ;  /* 0x0000000300077306 */ /* 0x000e620000209400 */
[----:B------:R-:W-:-:S04]  /*0b90*/  LEA R9, R28, 0xffffffc0, 0x6 ;  /* 0xffffffc01c097811 */ /* 0x000fc800078e30ff */
[----:B------:R-:W-:-:S03]  /*0ba0*/  IABS R0, R9 ;  /* 0x0000000900007213 */ /* 0x000fc60000000000 */
[----:B-1---5:R-:W1:Y:S02]  /*0bb0*/  MUFU.RCP R4, R7 ;  /* 0x0000000700047308 */ /* 0x022e640000001000 */
        /* <DEDUP_REMOVED lines=61> */
[----:B------:R-:W-:-:S03]  /*0f90*/  IADD3 R16, R31, R16, RZ ;  /* 0x000000101f107210 */ /* 0x000fc60007ffe0ff */
[----:B------:R-:W-:Y:S02]  /*0fa0*/  IMAD.IADD R23, R23, 0x1, R7 ;  /* 0x0000000117177824 */ /* 0x000fe400078e0207 */
[C---:B------:R-:W-:Y:S02]  /*0fb0*/  IMAD R15, R11.reuse, c[0x0][0x1b4], R2 ;  /* 0x00006d000b0f7a24 */ /* 0x040fe400078e0202 */
[----:B------:R-:W-:-:S04]  /*0fc0*/  IMAD.WIDE.U32 R22, R11, c[0x0][0x1b0], R22 ;  /* 0x00006c000b167a25 */ /* 0x000fc800078e0016 */
[----:B------:R-:W-:Y:S01]  /*0fd0*/  IMAD.IADD R15, R23, 0x1, R15 ;  /* 0x00000001170f7824 */ /* 0x000fe200078e020f */
[----:B------:R-:W-:Y:S05]  /*0fe0*/  BRA `(.L_x_6554) ;  /* 0x0000033000007947 */ /* 0x000fea0003800000 */
.L_x_6553:
[----:B------:R-:W-:Y:S02]  /*0ff0*/  IABS R5, c[0x0][0x1c8] ;  /* 0x0000720000057a13 */ /* 0x000fe40000000000 */
[----:B------:R-:W-:Y:S02]  /*1000*/  SHF.R.S32.HI R13, RZ, 0x1f, R16 ;  /* 0x0000001fff0d7819 */ /* 0x000fe40000011410 */
        /* <DEDUP_REMOVED lines=9> */
[----:B------:R-:W-:Y:S01]  /*10a0*/  IMAD.HI.U32 R11, R9, R0, RZ ;  /* 0x00000000090b7227 */ /* 0x000fe200078e00ff */
[----:B------:R-:W-:-:S04]  /*10b0*/  LEA R9, R28, 0xffffffc0, 0x6 ;  /* 0xffffffc01c097811 */ /* 0x000fc800078e30ff */
[----:B------:R-:W-:Y:S02]  /*10c0*/  IADD3 R2, -R11, RZ, RZ ;  /* 0x000000ff0b027210 */ /* 0x000fe40007ffe1ff */
[----:B------:R-:W-:-:S03]  /*10d0*/  IADD3 R20, P1, R16, R9, RZ ;  /* 0x0000000910147210 */ /* 0x000fc60007f3e0ff */
[----:B------:R-:W-:Y:S01]  /*10e0*/  IMAD R2, R5, R2, R0 ;  /* 0x0000000205027224 */ /* 0x000fe200078e0200 */
[----:B------:R-:W-:-:S04]  /*10f0*/  SHF.R.S32.HI R0, RZ, 0x1f, R9 ;  /* 0x0000001fff007819 */ /* 0x000fc80000011409 */
[----:B------:R-:W-:Y:S02]  /*1100*/  ISETP.GT.U32.AND P0, PT, R5, R2, PT ;  /* 0x000000020500720c */ /* 0x000fe40003f04070 */
[C---:B------:R-:W-:Y:S01]  /*1110*/  IADD3.X R7, R13.reuse, R0, RZ, P1, !PT ;  /* 0x000000000d077210 */ /* 0x040fe20000ffe4ff */
[----:B------:R-:W-:-:S04]  /*1120*/  IMAD R13, R13, c[0x0][0x1a0], RZ ;  /* 0x000068000d0d7a24 */ /* 0x000fc800078e02ff */
[----:B------:R-:W-:Y:S02]  /*1130*/  IMAD R7, R7, c[0x0][0x198], RZ ;  /* 0x0000660007077a24 */ /* 0x000fe400078e02ff */
[----:B------:R-:W-:Y:S02]  /*1140*/  IMAD R12, R16, c[0x0][0x1a4], R13 ;  /* 0x00006900100c7a24 */ /* 0x000fe400078e020d */
[----:B------:R-:W-:Y:S02]  /*1150*/  IMAD R7, R20, c[0x0][0x19c], R7 ;  /* 0x0000670014077a24 */ /* 0x000fe400078e0207 */
[----:B------:R-:W-:Y:S01]  /*1160*/  @!P0 IMAD.IADD R2, R2, 0x1, -R5 ;  /* 0x0000000102028824 */ /* 0x000fe200078e0a05 */
[----:B------:R-:W-:Y:S01]  /*1170*/  @!P0 IADD3 R11, R11, 0x1, RZ ;  /* 0x000000010b0b8810 */ /* 0x000fe20007ffe0ff */
[----:B------:R-:W-:Y:S01]  /*1180*/  IMAD.WIDE.U32 R20, R20, c[0x0][0x198], RZ ;  /* 0x0000660014147a25 */ /* 0x000fe200078e00ff */
[----:B------:R-:W-:Y:S02]  /*1190*/  ISETP.NE.AND P0, PT, RZ, c[0x0][0x1c8], PT ;  /* 0x00007200ff007a0c */ /* 0x000fe40003f05270 */
[----:B------:R-:W-:Y:S01]  /*11a0*/  ISETP.GE.U32.AND P2, PT, R2, R5, PT ;  /* 0x000000050200720c */ /* 0x000fe20003f46070 */
[----:B------:R-:W-:Y:S01]  /*11b0*/  IMAD.IADD R21, R21, 0x1, R7 ;  /* 0x0000000115157824 */ /* 0x000fe200078e0207 */
[----:B------:R-:W-:Y:S01]  /*11c0*/  LOP3.LUT R2, R14, c[0x0][0x1c8], RZ, 0x3c, !PT ;  /* 0x000072000e027a12 */ /* 0x000fe200078e3cff */
[----:B------:R-:W-:Y:S01]  /*11d0*/  IMAD.WIDE.U32 R16, R16, c[0x0][0x1a0], RZ ;  /* 0x0000680010107a25 */ /* 0x000fe200078e00ff */
[----:B-----5:R-:W-:-:S02]  /*11e0*/  SHF.R.S32.HI R5, RZ, 0x1f, R4 ;  /* 0x0000001fff057819 */ /* 0x020fc40000011404 */
[----:B------:R-:W-:Y:S01]  /*11f0*/  ISETP.GE.AND P1, PT, R2, RZ, PT ;  /* 0x000000ff0200720c */ /* 0x000fe20003f26270 */
[----:B------:R-:W-:-:S04]  /*1200*/  IMAD.WIDE.U32 R20, R4, c[0x0][0x180], R20 ;  /* 0x0000600004147a25 */ /* 0x000fc800078e0014 */
[----:B------:R-:W-:Y:S02]  /*1210*/  IMAD R7, R5, c[0x0][0x180], RZ ;  /* 0x0000600005077a24 */ /* 0x000fe400078e02ff */
[----:B------:R-:W-:Y:S01]  /*1220*/  @P2 IADD3 R11, R11, 0x1, RZ ;  /* 0x000000010b0b2810 */ /* 0x000fe20007ffe0ff */
[----:B------:R-:W-:Y:S02]  /*1230*/  IMAD.IADD R13, R17, 0x1, R12 ;  /* 0x00000001110d7824 */ /* 0x000fe400078e020c */
[C---:B------:R-:W-:Y:S02]  /*1240*/  IMAD R2, R4.reuse, c[0x0][0x184], R7 ;  /* 0x0000610004027a24 */ /* 0x040fe400078e0207 */
[----:B------:R-:W-:Y:S01]  /*1250*/  IMAD R5, R5, c[0x0][0x188], RZ ;  /* 0x0000620005057a24 */ /* 0x000fe200078e02ff */
[----:B------:R-:W-:Y:S01]  /*1260*/  @!P1 IADD3 R11, -R11, RZ, RZ ;  /* 0x000000ff0b0b9210 */ /* 0x000fe20007ffe1ff */
[----:B------:R-:W-:Y:S01]  /*1270*/  IMAD.MOV.U32 R12, RZ, RZ, R16 ;  /* 0x000000ffff0c7224 */ /* 0x000fe200078e0010 */
[----:B------:R-:W-:Y:S01]  /*1280*/  @!P0 LOP3.LUT R11, RZ, c[0x0][0x1c8], RZ, 0x33, !PT ;  /* 0x00007200ff0b8a12 */ /* 0x000fe200078e33ff */
[C---:B------:R-:W-:Y:S01]  /*1290*/  IMAD R16, R4.reuse, c[0x0][0x18c], R5 ;  /* 0x0000630004107a24 */ /* 0x040fe200078e0205 */
[----:B------:R-:W-:Y:S01]  /*12a0*/  IADD3 R21, R21, R2, RZ ;  /* 0x0000000215157210 */ /* 0x000fe20007ffe0ff */
[----:B------:R-:W-:Y:S01]  /*12b0*/  IMAD.WIDE.U32 R30, R4, c[0x0][0x188], R12 ;  /* 0x00006200041e7a25 */ /* 0x000fe200078e000c */
[----:B------:R-:W-:-:S03]  /*12c0*/  SHF.R.S32.HI R10, RZ, 0x1f, R11 ;  /* 0x0000001fff0a7819 */ /* 0x000fc6000001140b */
[----:B------:R-:W-:Y:S01]  /*12d0*/  IMAD.WIDE.U32 R22, R11, c[0x0][0x1b0], R20 ;  /* 0x00006c000b167a25 */ /* 0x000fe200078e0014 */
[----:B------:R-:W-:-:S03]  /*12e0*/  IADD3 R16, R31, R16, RZ ;  /* 0x000000101f107210 */ /* 0x000fc60007ffe0ff */
[----:B------:R-:W-:-:S04]  /*12f0*/  IMAD R2, R10, c[0x0][0x1b0], RZ ;  /* 0x00006c000a027a24 */ /* 0x000fc800078e02ff */
[----:B------:R-:W-:-:S05]  /*1300*/  IMAD R2, R11, c[0x0][0x1b4], R2 ;  /* 0x00006d000b027a24 */ /* 0x000fca00078e0202 */
[----:B------:R-:W-:Y:S02]  /*1310*/  IADD3 R15, R23, R2, RZ ;  /* 0x00000002170f7210 */ /* 0x000fe40007ffe0ff */
.L_x_6554:
        /* <DEDUP_REMOVED lines=14> */
[----:B------:R-:W-:Y:S01]  /*1400*/  SHF.R.S32.HI R12, RZ, 0x1f, R14 ;  /* 0x0000001fff0c7819 */ /* 0x000fe2000001140e */
[----:B------:R-:W-:Y:S01]  /*1410*/  IMAD.IADD R5, R29, 0x1, -R4 ;  /* 0x000000011d057824 */ /* 0x000fe200078e0a04 */
[C---:B------:R-:W-:Y:S01]  /*1420*/  LEA.HI R4, R2.reuse, R7, RZ, 0x1 ;  /* 0x0000000702047211 */ /* 0x040fe200078f08ff */
[----:B------:R-:W-:Y:S01]  /*1430*/  USHF.L.U64.HI UR5, UR4, UR8, UR5 ;  /* 0x0000000804057299 */ /* 0x000fe20008010205 */
[----:B------:R-:W-:Y:S01]  /*1440*/  LOP3.LUT R17, R17, 0x1c0, RZ, 0xc0, !PT ;  /* 0x000001c011117812 */ /* 0x000fe200078ec0ff */
[----:B------:R-:W-:Y:S01]  /*1450*/  IMAD.SHL.U32 R32, R5, 0x8, RZ ;  /* 0x0000000805207824 */ /* 0x000fe200078e00ff */
[----:B------:R-:W-:Y:S01]  /*1460*/  LOP3.LUT R2, R2, 0xfffffff0, RZ, 0xc0, !PT ;  /* 0xfffffff002027812 */ /* 0x000fe200078ec0ff */
[----:B------:R-:W-:Y:S01]  /*1470*/  ULDC.64 UR6, c[0x0][0x198] ;  /* 0x0000660000067ab9 */ /* 0x000fe20000000a00 */
[----:B------:R-:W-:Y:S01]  /*1480*/  LOP3.LUT R4, R4, 0xfffffffe, RZ, 0xc0, !PT ;  /* 0xfffffffe04047812 */ /* 0x000fe200078ec0ff */
[----:B------:R-:W-:Y:S01]  /*1490*/  USHF.L.U32 UR12, UR6, 0x5, URZ ;  /* 0x00000005060c7899 */ /* 0x000fe2000800063f */
[----:B------:R-:W-:Y:S01]  /*14a0*/  LOP3.LUT R21, R17, 0x38, R32, 0xf8, !PT ;  /* 0x0000003811157812 */ /* 0x000fe200078ef820 */
[----:B------:R-:W-:Y:S01]  /*14b0*/  USHF.L.U64.HI UR7, UR6, UR8, UR7 ;  /* 0x0000000806077299 */ /* 0x000fe20008010207 */
[----:B------:R-:W-:Y:S01]  /*14c0*/  SHF.R.U32.HI R20, RZ, 0x3, R17 ;  /* 0x00000003ff147819 */ /* 0x000fe20000011611 */
[----:B------:R-:W-:Y:S01]  /*14d0*/  IMAD.IADD R17, R29, 0x1, -R2 ;  /* 0x000000011d117824 */ /* 0x000fe200078e0a02 */
[----:B------:R-:W-:Y:S01]  /*14e0*/  SHF.R.S32.HI R33, RZ, 0x1f, R32 ;  /* 0x0000001fff217819 */ /* 0x000fe20000011420 */
[----:B------:R-:W-:Y:S01]  /*14f0*/  IMAD.IADD R7, R7, 0x1, -R4 ;  /* 0x0000000107077824 */ /* 0x000fe200078e0a04 */
[----:B------:R-:W-:Y:S01]  /*1500*/  IADD3 R30, P0, R32, R30, RZ ;  /* 0x0000001e201e7210 */ /* 0x000fe20007f1e0ff */
[C---:B------:R-:W-:Y:S01]  /*1510*/  IMAD R2, R160.reuse, c[0x0][0x17c], R23 ;  /* 0x00005f00a0027a24 */ /* 0x040fe200078e0217 */
[----:B------:R-:W-:Y:S01]  /*1520*/  SHF.R.S32.HI R4, RZ, 0x1f, R17 ;  /* 0x0000001fff047819 */ /* 0x000fe20000011411 */
[----:B------:R-:W-:Y:S01]  /*1530*/  IMAD.WIDE.U32 R24, R160, c[0x0][0x178], R32 ;  /* 0x00005e00a0187a25 */ /* 0x000fe200078e0020 */
[----:B------:R-:W-:-:S02]  /*1540*/  IADD3 R22, P1, R32, R22, RZ ;  /* 0x0000001620167210 */ /* 0x000fc40007f3e0ff */
[----:B------:R-:W-:Y:S01]  /*1550*/  LEA.HI R4, R4, R17, RZ, 0x3 ;  /* 0x0000001104047211 */ /* 0x000fe200078f18ff */
[C---:B------:R-:W-:Y:S01]  /*1560*/  IMAD.X R31, R33.reuse, 0x1, R16, P0 ;  /* 0x00000001211f7824 */ /* 0x040fe200000e0610 */
[----:B------:R-:W-:Y:S01]  /*1570*/  SHF.R.S32.HI R27, RZ, 0x1f, R26 ;  /* 0x0000001fff1b7819 */ /* 0x000fe2000001141a */
[----:B------:R-:W-:Y:S01]  /*1580*/  IMAD.X R23, R33, 0x1, R15, P1 ;  /* 0x0000000121177824 */ /* 0x000fe200008e060f */
[----:B------:R-:W-:Y:S01]  /*1590*/  LOP3.LUT R16, R4, 0xfffffff8, RZ, 0xc0, !PT ;  /* 0xfffffff804107812 */ /* 0x000fe200078ec0ff */
[----:B------:R-:W-:Y:S01]  /*15a0*/  IMAD.IADD R25, R25, 0x1, R2 ;  /* 0x0000000119197824 */ /* 0x000fe200078e0202 */
[----:B------:R-:W-:Y:S01]  /*15b0*/  IADD3 R9, P0, R26, R9, RZ ;  /* 0x000000091a097210 */ /* 0x000fe20007f1e0ff */
[----:B------:R-:W-:Y:S01]  /*15c0*/  IMAD R15, R12, c[0x0][0x1a8], RZ ;  /* 0x00006a000c0f7a24 */ /* 0x000fe200078e02ff */
[----:B------:R-:W-:Y:S01]  /*15d0*/  LOP3.LUT R20, R21, R20, RZ, 0x3c, !PT ;  /* 0x0000001415147212 */ /* 0x000fe200078e3cff */
[----:B------:R-:W-:Y:S01]  /*15e0*/  IMAD.IADD R2, R17, 0x1, -R16 ;  /* 0x0000000111027824 */ /* 0x000fe200078e0a10 */
[----:B------:R-:W-:Y:S01]  /*15f0*/  LEA.HI R21, R8, R29, RZ, 0x6 ;  /* 0x0000001d08157211 */ /* 0x000fe200078f30ff */
[----:B------:R-:W-:-:S04]  /*1600*/  IMAD.WIDE R18, R19, 0x40, R26 ;  /* 0x0000004013127825 */ /* 0x000fc800078e021a */
[----:B------:R-:W-:Y:S02]  /*1610*/  IMAD R17, R27, c[0x0][0x198], RZ ;  /* 0x000066001b117a24 */ /* 0x000fe400078e02ff */
[C---:B------:R-:W-:Y:S02]  /*1620*/  IMAD R15, R14.reuse, c[0x0][0x1ac], R15 ;  /* 0x00006b000e0f7a24 */ /* 0x040fe400078e020f */
[----:B------:R-:W-:-:S04]  /*1630*/  IMAD.WIDE.U32 R24, R14, c[0x0][0x1a8], R24 ;  /* 0x00006a000e187a25 */ /* 0x000fc800078e0018 */
[----:B------:R-:W-:-:S04]  /*1640*/  IMAD.WIDE.U32 R30, R11, c[0x0][0x1b8], R30 ;  /* 0x00006e000b1e7a25 */ /* 0x000fc800078e001e */
[C---:B------:R-:W-:Y:S02]  /*1650*/  IMAD R17, R26.reuse, c[0x0][0x19c], R17 ;  /* 0x000067001a117a24 */ /* 0x040fe400078e0211 */
[----:B------:R-:W-:-:S04]  /*1660*/  IMAD.WIDE.U32 R22, R26, c[0x0][0x198], R22 ;  /* 0x000066001a167a25 */ /* 0x000fc800078e0016 */
        /* <DEDUP_REMOVED lines=9> */
[C---:B------:R-:W-:Y:S01]  /*1700*/  LEA R10, P0, R18.reuse, c[0x0][0x160], 0x1 ;  /* 0x00005800120a7a11 */ /* 0x040fe200078008ff */
[----:B------:R-:W-:Y:S02]  /*1710*/  IMAD.IADD R11, R19, 0x1, R11 ;  /* 0x00000001130b7824 */ /* 0x000fe400078e020b */
[----:B------:R-:W-:Y:S02]  /*1720*/  IMAD.SHL.U32 R21, R21, 0x8, RZ ;  /* 0x0000000815157824 */ /* 0x000fe400078e00ff */
[----:B------:R-:W-:Y:S01]  /*1730*/  IMAD.SHL.U32 R12, R5, 0x40, RZ ;  /* 0x00000040050c7824 */ /* 0x000fe200078e00ff */
[----:B------:R-:W-:Y:S01]  /*1740*/  LEA.HI.X R11, R18, c[0x0][0x164], R11, 0x1, P0 ;  /* 0x00005900120b7a11 */ /* 0x000fe200000f0c0b */
[----:B------:R-:W-:Y:S01]  /*1750*/  IMAD R0, R0, c[0x0][0x1a0], RZ ;  /* 0x0000680000007a24 */ /* 0x000fe200078e02ff */
[----:B------:R-:W-:Y:S01]  /*1760*/  IADD3 R14, P0, R10, UR9, RZ ;  /* 0x000000090a0e7c10 */ /* 0x000fe2000ff1e0ff */
[----:B------:R-:W-:Y:S01]  /*1770*/  IMAD.WIDE.U32 R30, R9, c[0x0][0x1a0], R30 ;  /* 0x00006800091e7a25 */ /* 0x000fe200078e001e */
[----:B------:R-:W-:-:S02]  /*1780*/  LOP3.LUT R20, R20, 0x7ffffe00, R21, 0xf8, !PT ;  /* 0x7ffffe0014147812 */ /* 0x000fc400078ef815 */
[----:B------:R-:W-:Y:S02]  /*1790*/  IADD3.X R15, R11, UR5, RZ, P0, !PT ;  /* 0x000000050b0f7c10 */ /* 0x000fe400087fe4ff */
[----:B------:R-:W-:Y:S01]  /*17a0*/  IADD3 R16, P0, R14, UR9, RZ ;  /* 0x000000090e107c10 */ /* 0x000fe2000ff1e0ff */
[----:B------:R-:W-:Y:S01]  /*17b0*/  IMAD.SHL.U32 R161, R20, 0x2, RZ ;  /* 0x0000000214a17824 */ /* 0x000fe200078e00ff */
[----:B------:R-:W-:Y:S02]  /*17c0*/  LOP3.LUT R12, R12, 0x1c0, RZ, 0xc0, !PT ;  /* 0x000001c00c0c7812 */ /* 0x000fe400078ec0ff */
[----:B------:R-:W-:Y:S02]  /*17d0*/  IADD3.X R17, R15, UR5, RZ, P0, !PT ;  /* 0x000000050f117c10 */ /* 0x000fe400087fe4ff */
[----:B------:R-:W-:Y:S01]  /*17e0*/  IADD3 R18, P0, R158, UR12, RZ ;  /* 0x0000000c9e127c10 */ /* 0x000fe2000ff1e0ff */
[----:B------:R-:W-:Y:S01]  /*17f0*/  @!PT LDS RZ, [RZ] ;  /* 0x00000000fffff984 */ /* 0x000fe20000000800 */
[----:B------:R-:W-:Y:S01]  /*1800*/  @!PT LDS RZ, [RZ] ;  /* 0x00000000fffff984 */ /* 0x000fe20000000800 */
[----:B------:R-:W-:Y:S01]  /*1810*/  @!PT LDS RZ, [RZ] ;  /* 0x00000000fffff984 */ /* 0x000fe20000000800 */
[----:B------:R1:W-:Y:S01]  /*1820*/  LDGSTS.E.BYPASS.LTC128B.128 [R161], [R10.64] ;  /* 0x000000000aa17fae */ /* 0x0003e2000b901d4a */
[----:B------:R-:W-:-:S02]  /*1830*/  IADD3 R22, P1, R16, UR9, RZ ;  /* 0x0000000910167c10 */ /* 0x000fc4000ff3e0ff */
[----:B------:R-:W-:Y:S01]  /*1840*/  IADD3.X R19, R159, UR7, RZ, P0, !PT ;  /* 0x000000079f137c10 */ /* 0x000fe200087fe4ff */
[----:B------:R1:W-:Y:S01]  /*1850*/  LDGSTS.E.BYPASS.LTC128B.128 [R161+0x2000], [R10.64+0x80] ;  /* 0x020000800aa17fae */ /* 0x0003e2000b901d4a */
[----:B------:R-:W-:Y:S02]  /*1860*/  IADD3 R20, P0, R18, UR12, RZ ;  /* 0x0000000c12147c10 */ /* 0x000fe4000ff1e0ff */
[----:B------:R-:W-:Y:S01]  /*1870*/  IADD3.X R23, R17, UR5, RZ, P1, !PT ;  /* 0x0000000511177c10 */ /* 0x000fe20008ffe4ff */
[----:B------:R2:W-:Y:S01]  /*1880*/  LDGSTS.E.BYPASS.LTC128B.128 [R161+0x800], [R14.64] ;  /* 0x008000000ea17fae */ /* 0x0005e2000b901d4a */
[----:B------:R-:W-:Y:S01]  /*1890*/  IADD3.X R21, R19, UR7, RZ, P0, !PT ;  /* 0x0000000713157c10 */ /* 0x000fe200087fe4ff */
[----:B------:R-:W-:Y:S01]  /*18a0*/  ULDC.64 UR4, c[0x0][0x1a0] ;  /* 0x0000680000047ab9 */ /* 0x000fe20000000a00 */
[----:B------:R-:W-:Y:S01]  /*18b0*/  LOP3.LUT R13, R12, 0x8, R13, 0xf8, !PT ;  /* 0x000000080c0d7812 */ /* 0x000fe200078ef80d */
[----:B------:R2:W-:Y:S01]  /*18c0*/  LDGSTS.E.BYPASS.LTC128B.128 [R161+0x2800], [R14.64+0x80] ;  /* 0x028000800ea17fae */ /* 0x0005e2000b901d4a */
[----:B------:R-:W-:Y:S01]  /*18d0*/  SHF.R.U32.HI R12, RZ, 0x3, R12 ;  /* 0x00000003ff0c7819 */ /* 0x000fe2000001160c */
[----:B------:R-:W-:Y:S01]  /*18e0*/  USHF.L.U32 UR9, UR4, 0x5, URZ ;  /* 0x0000000504097899 */ /* 0x000fe2000800063f */
[C---:B------:R-:W-:Y:S01]  /*18f0*/  LOP3.LUT P1, RZ, R2.reuse, 0x2, RZ, 0xc0, !PT ;  /* 0x0000000202ff7812 */ /* 0x040fe2000782c0ff */
[----:B------:R3:W-:Y:S01]  /*1900*/  LDGSTS.E.BYPASS.LTC128B.128 [R161+0x1000], [R16.64] ;  /* 0x0100000010a17fae */ /* 0x0007e2000b901d4a */
[----:B------:R-:W-:Y:S01]  /*1910*/  LOP3.LUT R12, R13, R12, RZ, 0x3c, !PT ;  /* 0x0000000c0d0c7212 */ /* 0x000fe200078e3cff */
[----:B------:R-:W-:Y:S01]  /*1920*/  IMAD R13, R9, c[0x0][0x1a4], R0 ;  /* 0x00006900090d7a24 */ /* 0x000fe200078e0200 */
[----:B------:R-:W-:Y:S01]  /*1930*/  USHF.L.U64.HI UR5, UR4, UR8, UR5 ;  /* 0x0000000804057299 */ /* 0x000fe20008010205 */
[----:B------:R3:W-:Y:S01]  /*1940*/  LDGSTS.E.BYPASS.LTC128B.128 [R161+0x3000], [R16.64+0x80] ;  /* 0x0300008010a17fae */ /* 0x0007e2000b901d4a */
[----:B------:R-:W-:-:S02]  /*1950*/  IMAD.SHL.U32 R9, R2, 0x40, RZ ;  /* 0x0000004002097824 */ /* 0x000fc400078e00ff */
[----:B------:R-:W-:Y:S01]  /*1960*/  IMAD R0, R7, 0x200, R12 ;  /* 0x0000020007007824 */ /* 0x000fe200078e020c */
[----:B------:R4:W-:Y:S01]  /*1970*/  LDGSTS.E.BYPASS.LTC128B.128 [R161+0x1800], [R22.64] ;  /* 0x0180000016a17fae */ /* 0x0009e2000b901d4a */
[----:B------:R-:W-:Y:S01]  /*1980*/  IMAD.IADD R13, R31, 0x1, R13 ;  /* 0x000000011f0d7824 */ /* 0x000fe200078e020d */
[----:B------:R-:W-:Y:S01]  /*1990*/  LEA.HI R31, R8, R29, RZ, 0x5 ;  /* 0x0000001d081f7211 */ /* 0x000fe200078f28ff */
[----:B------:R-:W-:Y:S01]  /*19a0*/  IMAD.SHL.U32 R8, R4, 0x40, RZ ;  /* 0x0000004004087824 */ /* 0x000fe200078e00ff */
[----:B------:R4:W-:Y:S01]  /*19b0*/  LDGSTS.E.BYPASS.LTC128B.128 [R161+0x3800], [R22.64+0x80] ;  /* 0x0380008016a17fae */ /* 0x0009e2000b901d4a */
[C---:B------:R-:W-:Y:S01]  /*19c0*/  IMAD.SHL.U32 R92, R0.reuse, 0x2, RZ ;  /* 0x00000002005c7824 */ /* 0x040fe200078e00ff */
[----:B------:R-:W-:Y:S01]  /*19d0*/  LEA R153, R0, 0x4000, 0x1 ;  /* 0x0000400000997811 */ /* 0x000fe200078e08ff */
[----:B-1----:R-:W-:Y:S01]  /*19e0*/  IMAD.SHL.U32 R10, R7, 0x8, RZ ;  /* 0x00000008070a7824 */ /* 0x002fe200078e00ff */
[----:B------:R1:W-:Y:S01]  /*19f0*/  LDGSTS.E.BYPASS.LTC128B.128 [R161+0x4000], [R158.64] ;  /* 0x040000009ea17fae */ /* 0x0003e2000b901d4a */
[----:B------:R-:W-:-:S02]  /*1a00*/  LOP3.LUT R7, R9, 0x1c0, RZ, 0xc0, !PT ;  /* 0x000001c009077812 */ /* 0x000fc400078ec0ff */
[----:B------:R-:W-:Y:S01]  /*1a10*/  IADD3 R151, R153, 0x20, RZ ;  /* 0x0000002099977810 */ /* 0x000fe20007ffe0ff */
        /* <DEDUP_REMOVED lines=11> */
[--C-:B------:R-:W-:Y:S01]  /*1ad0*/  SHF.R.S32.HI R30, RZ, 0x5, R31.reuse ;  /* 0x00000005ff1e7819 */ /* 0x100fe2000001141f */
[----:B------:R4:W-:Y:S01]  /*1ae0*/  LDGSTS.E.BYPASS.LTC128B.128 [R161+0x7000], [R20.64+0x80] ;  /* 0x0700008014a17fae */ /* 0x0009e2000b901d4a */
[----:B------:R-:W-:Y:S01]  /*1af0*/  LOP3.LUT R7, R8, 0xfffffe00, RZ, 0xc0, !PT ;  /* 0xfffffe0008077812 */ /* 0x000fe200078ec0ff */
[----:B------:R-:W-:Y:S01]  /*1b00*/  IMAD.MOV.U32 R8, RZ, RZ, 0x20 ;  /* 0x00000020ff087424 */ /* 0x000fe200078e00ff */
[----:B------:R-:W-:Y:S01]  /*1b10*/  LOP3.LUT R164, R31, 0xffffffe0, RZ, 0xc0, !PT ;  /* 0xffffffe01fa47812 */ /* 0x000fe200078ec0ff */
[----:B------:R2:W-:Y:S01]  /*1b20*/  LDGSTS.E.BYPASS.LTC128B.128 [R161+0x5800], [R14.64] ;  /* 0x058000000ea17fae */ /* 0x0005e2000b901d4a */
[----:B------:R-:W-:Y:S01]  /*1b30*/  SHF.R.S32.HI R31, RZ, 0x1f, R31 ;  /* 0x0000001fff1f7819 */ /* 0x000fe2000001141f */
[----:B------:R-:W-:Y:S01]  /*1b40*/  IMAD R9, R30, 0x400, R7 ;  /* 0x000004001e097824 */ /* 0x000fe200078e0207 */
[----:B------:R-:W-:Y:S01]  /*1b50*/  SEL R0, R8, 0xffffffe0, !P1 ;  /* 0xffffffe008007807 */ /* 0x000fe20004800000 */
[----:B------:R2:W-:Y:S01]  /*1b60*/  LDGSTS.E.BYPASS.LTC128B.128 [R161+0x7800], [R14.64+0x80] ;  /* 0x078000800ea17fae */ /* 0x0005e2000b901d4a */
[----:B------:R-:W-:Y:S01]  /*1b70*/  LOP3.LUT P1, RZ, R2, 0x4, RZ, 0xc0, !PT ;  /* 0x0000000402ff7812 */ /* 0x000fe2000782c0ff */
[----:B------:R-:W-:Y:S01]  /*1b80*/  IMAD.IADD R154, R9, 0x1, R4 ;  /* 0x00000001099a7824 */ /* 0x000fe200078e0204 */
[----:B------:R-:W-:Y:S01]  /*1b90*/  LEA.HI R165, R31, R30, RZ, 0x2 ;  /* 0x0000001e1fa57211 */ /* 0x000fe200078f10ff */
[----:B------:R-:W0:Y:S01]  /*1ba0*/  LDGDEPBAR ;  /* 0x00000000000079af */ /* 0x000e220000000000 */
[----:B------:R-:W-:Y:S01]  /*1bb0*/  IMAD.MOV.U32 R2, RZ, RZ, 0x40 ;  /* 0x00000040ff027424 */ /* 0x000fe200078e00ff */
[----:B------:R-:W-:Y:S01]  /*1bc0*/  LOP3.LUT R147, R4, R7, RZ, 0xfc, !PT ;  /* 0x0000000704937212 */ /* 0x000fe200078efcff */
[----:B------:R-:W-:Y:S01]  /*1bd0*/  IMAD.SHL.U32 R154, R154, 0x2, RZ ;  /* 0x000000029a9a7824 */ /* 0x000fe200078e00ff */
[----:B------:R-:W-:Y:S01]  /*1be0*/  LOP3.LUT R165, R165, 0xfffffffc, RZ, 0xc0, !PT ;  /* 0xfffffffca5a57812 */ /* 0x000fe200078ec0ff */
[----:B------:R-:W-:-:S02]  /*1bf0*/  IMAD.IADD R164, R29, 0x1, -R164 ;  /* 0x000000011da47824 */ /* 0x000fc400078e0aa4 */
[----:B------:R-:W-:Y:S02]  /*1c00*/  IMAD.IADD R152, R154, 0x1, R0 ;  /* 0x000000019a987824 */ /* 0x000fe400078e0200 */
[C---:B------:R-:W-:Y:S02]  /*1c10*/  IMAD R93, R30.reuse, 0x10, R93 ;  /* 0x000000101e5d7824 */ /* 0x040fe400078e025d */
[----:B------:R-:W-:Y:S01]  /*1c20*/  IMAD.IADD R165, R30, 0x1, -R165 ;  /* 0x000000011ea57824 */ /* 0x000fe200078e0aa5 */
        /* <DEDUP_REMOVED lines=35> */
[----:B---3--:R-:W-:Y:S04]  /*1e60*/  LDSM.16.M88.4 R16, [R154] ;  /* 0x000000009a10783b */ /* 0x008fe80000000200 */
[----:B------:R-:W3:Y:S04]  /*1e70*/  LDSM.16.M88.4 R24, [R92+0x4000] ;  /* 0x004000005c18783b */ /* 0x000ee80000000200 */
[----:B------:R-:W1:Y:S04]  /*1e80*/  LDSM.16.M88.4 R64, [R92+0x4800] ;  /* 0x004800005c40783b */ /* 0x000e680000000200 */
[----:B------:R-:W1:Y:S04]  /*1e90*/  LDSM.16.M88.4 R56, [R92+0x5000] ;  /* 0x005000005c38783b */ /* 0x000e680000000200 */
[----:B----4-:R-:W4:Y:S04]  /*1ea0*/  LDSM.16.M88.4 R20, [R92+0x5800] ;  /* 0x005800005c14783b */ /* 0x010f280000000200 */
[----:B--2---:R-:W-:Y:S04]  /*1eb0*/  LDSM.16.M88.4 R12, [R151] ;  /* 0x00000000970c783b */ /* 0x004fe80000000200 */
[----:B-----5:R-:W2:Y:S04]  /*1ec0*/  LDSM.16.M88.4 R8, [R152] ;  /* 0x000000009808783b */ /* 0x020ea80000000200 */
[----:B------:R-:W5:Y:S04]  /*1ed0*/  LDSM.16.M88.4 R40, [R151+0x1000] ;  /* 0x001000009728783b */ /* 0x000f680000000200 */
[----:B------:R-:W2:Y:S04]  /*1ee0*/  LDSM.16.M88.4 R48, [R151+0x800] ;  /* 0x000800009730783b */ /* 0x000ea80000000200 */
[----:B------:R-:W2:Y:S04]  /*1ef0*/  LDSM.16.M88.4 R36, [R151+0x1800] ;  /* 0x001800009724783b */ /* 0x000ea80000000200 */
[----:B------:R-:W-:Y:S01]  /*1f00*/  LDSM.16.M88.4 R76, [R150] ;  /* 0x00000000964c783b */ /* 0x000fe20000000200 */
[C---:B---3--:R-:W-:Y:S03]  /*1f10*/  HMMA.16816.F32.BF16 R32, R16.reuse, R24, RZ ;  /* 0x000000181020723c */ /* 0x048fe600000418ff */
        /* <DEDUP_REMOVED lines=11> */
[C---:B----4-:R-:W-:Y:S08]  /*1fd0*/  HMMA.16816.F32.BF16 R52, R16.reuse, R20, RZ ;  /* 0x000000141034723c */ /* 0x050ff000000418ff */
[----:B------:R-:W-:Y:S01]  /*1fe0*/  HMMA.16816.F32.BF16 R16, R16, R22, RZ ;  /* 0x000000161010723c */ /* 0x000fe200000418ff */
[----:B------:R-:W1:Y:S07]  /*1ff0*/  LDSM.16.M88.4 R20, [R149] ;  /* 0x000000009514783b */ /* 0x000e6e0000000200 */
[C---:B--2---:R-:W-:Y:S08]  /*2000*/  HMMA.16816.F32.BF16 R32, R8.reuse, R12, R32 ;  /* 0x0000000c0820723c */ /* 0x044ff00000041820 */
[C---:B------:R-:W-:Y:S01]  /*2010*/  HMMA.16816.F32.BF16 R24, R8.reuse, R14, R24 ;  /* 0x0000000e0818723c */ /* 0x040fe20000041818 */
[----:B------:R-:W2:Y:S07]  /*2020*/  LDSM.16.M88.4 R12, [R149+0x800] ;  /* 0x00080000950c783b */ /* 0x000eae0000000200 */
[C---:B-----5:R-:W-:Y:S08]  /*2030*/  HMMA.16816.F32.BF16 R60, R8.reuse, R40, R60 ;  /* 0x00000028083c723c */ /* 0x060ff0000004183c */
[C---:B------:R-:W-:Y:S01]  /*2040*/  HMMA.16816.F32.BF16 R56, R8.reuse, R42, R56 ;  /* 0x0000002a0838723c */ /* 0x040fe20000041838 */
[----:B------:R-:W3:Y:S07]  /*2050*/  LDSM.16.M88.4 R40, [R140] ;  /* 0x000000008c28783b */ /* 0x000eee0000000200 */
        /* <DEDUP_REMOVED lines=9> */
[----:B------:R-:W1:Y:S07]  /*20f0*/  LDSM.16.M88.4 R20, [R92+0x6000] ;  /* 0x006000005c14783b */ /* 0x000e6e0000000200 */
[C---:B--2---:R-:W-:Y:S08]  /*2100*/  HMMA.16816.F32.BF16 R44, R76.reuse, R12, R44 ;  /* 0x0000000c4c2c723c */ /* 0x044ff0000004182c */
[----:B------:R-:W-:Y:S01]  /*2110*/  HMMA.16816.F32.BF16 R64, R76, R14, R64 ;  /* 0x0000000e4c40723c */ /* 0x000fe20000041840 */
[----:B------:R-:W2:Y:S07]  /*2120*/  LDSM.16.M88.4 R12, [R140+0x800] ;  /* 0x000800008c0c783b */ /* 0x000eae0000000200 */
[----:B---3--:R-:W-:Y:S08]  /*2130*/  HMMA.16816.F32.BF16 R32, R80, R40, R32 ;  /* 0x000000285020723c */ /* 0x008ff00000041820 */
[C---:B----4-:R-:W-:Y:S08]  /*2140*/  HMMA.16816.F32.BF16 R60, R76.reuse, R8, R60 ;  /* 0x000000084c3c723c */ /* 0x050ff0000004183c */
[C---:B------:R-:W-:Y:S01]  /*2150*/  HMMA.16816.F32.BF16 R56, R76.reuse, R10, R56 ;  /* 0x0000000a4c38723c */ /* 0x040fe20000041838 */
[----:B------:R-:W3:Y:S07]  /*2160*/  LDSM.16.M88.4 R8, [R140+0x1000] ;  /* 0x001000008c08783b */ /* 0x000eee0000000200 */
[----:B-----5:R-:W-:Y:S08]  /*2170*/  HMMA.16816.F32.BF16 R52, R76, R36, R52 ;  /* 0x000000244c34723c */ /* 0x020ff00000041834 */
[----:B------:R-:W-:Y:S01]  /*2180*/  HMMA.16816.F32.BF16 R24, R80, R42, R24 ;  /* 0x0000002a5018723c */ /* 0x000fe20000041818 */
[----:B------:R-:W-:Y:S07]  /*2190*/  LDSM.16.M88.4 R40, [R149+0x2000] ;  /* 0x002000009528783b */ /* 0x000fee0000000200 */
[----:B------:R-:W-:Y:S01]  /*21a0*/  HMMA.16816.F32.BF16 R76, R76, R38, R16 ;  /* 0x000000264c4c723c */ /* 0x000fe20000041810 */
[----:B------:R-:W-:Y:S04]  /*21b0*/  LDSM.16.M88.4 R16, [R152+0x2000] ;  /* 0x002000009810783b */ /* 0x000fe80000000200 */
[----:B------:R-:W4:Y:S03]  /*21c0*/  LDSM.16.M88.4 R36, [R151+0x2000] ;  /* 0x002000009724783b */ /* 0x000f260000000200 */
[C---:B-1----:R-:W-:Y:S08]  /*21d0*/  HMMA.16816.F32.BF16 R32, R72.reuse, R20, R32 ;  /* 0x000000144820723c */ /* 0x042ff00000041820 */
[----:B------:R-:W-:Y:S01]  /*21e0*/  HMMA.16816.F32.BF16 R24, R72, R22, R24 ;  /* 0x000000164818723c */ /* 0x000fe20000041818 */
[----:B------:R-:W-:Y:S07]  /*21f0*/  LDSM.16.M88.4 R20, [R140+0x2000] ;  /* 0x002000008c14783b */ /* 0x000fee0000000200 */
[C---:B--2---:R-:W-:Y:S08]  /*2200*/  HMMA.16816.F32.BF16 R44, R80.reuse, R12, R44 ;  /* 0x0000000c502c723c */ /* 0x044ff0000004182c */
[C---:B------:R-:W-:Y:S01]  /*2210*/  HMMA.16816.F32.BF16 R64, R80.reuse, R14, R64 ;  /* 0x0000000e5040723c */ /* 0x040fe20000041840 */
[----:B------:R-:W1:Y:S07]  /*2220*/  LDSM.16.M88.4 R12, [R150+0x2000] ;  /* 0x00200000960c783b */ /* 0x000e6e0000000200 */
[----:B---3--:R-:W-:Y:S08]  /*2230*/  HMMA.16816.F32.BF16 R60, R80, R8, R60 ;  /* 0x00000008503c723c */ /* 0x008ff0000004183c */
[C---:B----4-:R-:W-:Y:S08]  /*2240*/  HMMA.16816.F32.BF16 R32, R16.reuse, R36, R32 ;  /* 0x000000241020723c */ /* 0x050ff00000041820 */
[----:B------:R-:W-:Y:S01]  /*2250*/  HMMA.16816.F32.BF16 R24, R16, R38, R24 ;  /* 0x000000261018723c */ /* 0x000fe20000041818 */
[----:B------:R-:W-:Y:S07]  /*2260*/  LDSM.16.M88.4 R36, [R149+0x2800] ;  /* 0x002800009524783b */ /* 0x000fee0000000200 */
[----:B------:R-:W-:Y:S01]  /*2270*/  HMMA.16816.F32.BF16 R56, R80, R10, R56 ;  /* 0x0000000a5038723c */ /* 0x000fe20000041838 */
[----:B------:R-:W2:Y:S07]  /*2280*/  LDSM.16.M88.4 R8, [R148+0x2000] ;  /* 0x002000009408783b */ /* 0x000eae0000000200 */
[----:B------:R-:W-:Y:S08]  /*2290*/  HMMA.16816.F32.BF16 R44, R72, R84, R44 ;  /* 0x00000054482c723c */ /* 0x000ff0000004182c */
[----:B-1----:R-:W-:Y:S08]  /*22a0*/  HMMA.16816.F32.BF16 R32, R12, R40, R32 ;  /* 0x000000280c20723c */ /* 0x002ff00000041820 */
[----:B------:R-:W-:Y:S01]  /*22b0*/  HMMA.16816.F32.BF16 R64, R72, R86, R64 ;  /* 0x000000564840723c */ /* 0x000fe20000041840 */
[----:B------:R-:W-:Y:S07]  /*22c0*/  LDSM.16.M88.4 R84, [R92+0x7800] ;  /* 0x007800005c54783b */ /* 0x000fee0000000200 */
[----:B------:R-:W-:Y:S01]  /*22d0*/  HMMA.16816.F32.BF16 R24, R12, R42, R24 ;  /* 0x0000002a0c18723c */ /* 0x000fe20000041818 */
[----:B------:R-:W1:Y:S07]  /*22e0*/  LDSM.16.M88.4 R40, [R151+0x3000] ;  /* 0x003000009728783b */ /* 0x000e6e0000000200 */
[----:B------:R-:W-:Y:S08]  /*22f0*/  HMMA.16816.F32.BF16 R60, R72, R68, R60 ;  /* 0x00000044483c723c */ /* 0x000ff0000004183c */
[----:B------:R-:W-:Y:S08]  /*2300*/  HMMA.16816.F32.BF16 R44, R16, R48, R44 ;  /* 0x00000030102c723c */ /* 0x000ff0000004182c */
[----:B--2---:R-:W-:Y:S08]  /*2310*/  HMMA.16816.F32.BF16 R32, R8, R20, R32 ;  /* 0x000000140820723c */ /* 0x004ff00000041820 */
[----:B------:R-:W-:Y:S01]  /*2320*/  HMMA.16816.F32.BF16 R64, R16, R50, R64 ;  /* 0x000000321040723c */ /* 0x000fe20000041840 */
[----:B------:R-:W2:Y:S07]  /*2330*/  LDSM.16.M88.4 R48, [R140+0x2800] ;  /* 0x002800008c30783b */ /* 0x000eae0000000200 */
[----:B------:R-:W-:Y:S08]  /*2340*/  HMMA.16816.F32.BF16 R52, R80, R88, R52 ;  /* 0x000000585034723c */ /* 0x000ff00000041834 */
[----:B------:R-:W-:Y:S01]  /*2350*/  HMMA.16816.F32.BF16 R24, R8, R22, R24 ;  /* 0x000000160818723c */ /* 0x000fe20000041818 */
[----:B------:R-:W-:Y:S01]  /*2360*/  FMUL.FTZ R2, R32, c[0x0][0x2ec] ;  /* 0x0000bb0020027a20 */ /* 0x000fe20000410000 */
[----:B------:R-:W3:Y:S01]  /*2370*/  LDSM.16.M88.4 R20, [R149+0x3000] ;  /* 0x003000009514783b */ /* 0x000ee20000000200 */
[----:B------:R-:W-:-:S04]  /*2380*/  FMUL.FTZ R68, R33, c[0x0][0x2ec] ;  /* 0x0000bb0021447a20 */ /* 0x000fc80000410000 */
[----:B------:R-:W4:Y:S01]  /*2390*/  MUFU.TANH R2, R2 ;  /* 0x0000000200027308 */ /* 0x000f220000002400 */
[----:B------:R-:W-:Y:S07]  /*23a0*/  HMMA.16816.F32.BF16 R76, R80, R90, R76 ;  /* 0x0000005a504c723c */ /* 0x000fee000004184c */
[----:B------:R-:W-:Y:S01]  /*23b0*/  MUFU.TANH R68, R68 ;  /* 0x0000004400447308 */ /* 0x000fe20000002400 */
[----:B------:R-:W-:Y:S08]  /*23c0*/  HMMA.16816.F32.BF16 R44, R12, R36, R44 ;  /* 0x000000240c2c723c */ /* 0x000ff0000004182c */
[----:B------:R-:W-:Y:S01]  /*23d0*/  HMMA.16816.F32.BF16 R56, R72, R70, R56 ;  /* 0x000000464838723c */ /* 0x000fe20000041838 */
[----:B------:R-:W-:-:S02]  /*23e0*/  FMUL.FTZ R24, R24, c[0x0][0x2ec] ;  /* 0x0000bb0018187a20 */ /* 0x000fc40000410000 */
[----:B------:R-:W-:-:S05]  /*23f0*/  FMUL.FTZ R25, R25, c[0x0][0x2ec] ;  /* 0x0000bb0019197a20 */ /* 0x000fca0000410000 */
[----:B-1----:R-:W-:Y:S07]  /*2400*/  HMMA.16816.F32.BF16 R60, R16, R40, R60 ;  /* 0x00000028103c723c */ /* 0x002fee000004183c */
[----:B------:R-:W-:Y:S01]  /*2410*/  FMUL.FTZ R40, R34, c[0x0][0x2ec] ;  /* 0x0000bb0022287a20 */ /* 0x000fe20000410000 */
[C---:B------:R-:W-:Y:S01]  /*2420*/  HMMA.16816.F32.BF16 R52, R72.reuse, R84, R52 ;  /* 0x000000544834723c */ /* 0x040fe20000041834 */
[----:B------:R-:W-:Y:S02]  /*2430*/  FMUL.FTZ R41, R35, c[0x0][0x2ec] ;  /* 0x0000bb0023297a20 */ /* 0x000fe40000410000 */
[----:B------:R-:W1:Y:S02]  /*2440*/  LDSM.16.M88.4 R32, [R151+0x3800] ;  /* 0x003800009720783b */ /* 0x000e640000000200 */
[----:B------:R-:W5:Y:S03]  /*2450*/  MUFU.TANH R40, R40 ;  /* 0x0000002800287308 */ /* 0x000f660000002400 */
[----:B------:R-:W-:Y:S05]  /*2460*/  HMMA.16816.F32.BF16 R76, R72, R86, R76 ;  /* 0x00000056484c723c */ /* 0x000fea000004184c */
[----:B------:R-:W1:Y:S03]  /*2470*/  MUFU.TANH R41, R41 ;  /* 0x0000002900297308 */ /* 0x000e660000002400 */
[----:B--2---:R-:W-:Y:S05]  /*2480*/  HMMA.16816.F32.BF16 R44, R8, R48, R44 ;  /* 0x00000030082c723c */ /* 0x004fea000004182c */
[----:B------:R-:W2:Y:S03]  /*2490*/  MUFU.TANH R48, R24 ;  /* 0x0000001800307308 */ /* 0x000ea60000002400 */
[----:B------:R-:W-:Y:S05]  /*24a0*/  HMMA.16816.F32.BF16 R56, R16, R42, R56 ;  /* 0x0000002a1038723c */ /* 0x000fea0000041838 */
[----:B------:R1:W-:Y:S02]  /*24b0*/  MUFU.TANH R49, R25 ;  /* 0x0000001900317308 */ /* 0x0003e40000002400 */
[----:B------:R-:W-:Y:S01]  /*24c0*/  FMUL.FTZ R42, R26, c[0x0][0x2ec] ;  /* 0x0000bb001a2a7a20 */ /* 0x000fe20000410000 */
[C---:B------:R-:W-:Y:S01]  /*24d0*/  HMMA.16816.F32.BF16 R64, R12.reuse, R38, R64 ;  /* 0x000000260c40723c */ /* 0x040fe20000041840 */
[----:B------:R-:W-:Y:S01]  /*24e0*/  FMUL.FTZ R43, R27, c[0x0][0x2ec] ;  /* 0x0000bb001b2b7a20 */ /* 0x000fe20000410000 */
[----:B------:R-:W2:Y:S03]  /*24f0*/  LDSM.16.M88.4 R36, [R140+0x3000] ;  /* 0x003000008c24783b */ /* 0x000ea60000000200 */
[----:B------:R-:W2:Y:S03]  /*2500*/  MUFU.TANH R42, R42 ;  /* 0x0000002a002a7308 */ /* 0x000ea60000002400 */
[----:B---3--:R-:W-:Y:S01]  /*2510*/  HMMA.16816.F32.BF16 R60, R12, R20, R60 ;  /* 0x000000140c3c723c */ /* 0x008fe2000004183c */
[----:B-1----:R-:W1:Y:S04]  /*2520*/  LDSM.16.M88.4 R24, [R149+0x3800] ;  /* 0x003800009518783b */ /* 0x002e680000000200 */
[----:B------:R-:W3:Y:S02]  /*2530*/  MUFU.TANH R43, R43 ;  /* 0x0000002b002b7308 */ /* 0x000ee40000002400 */
[----:B------:R-:W-:Y:S01]  /*2540*/  SHF.R.S32.HI R21, RZ, 0x1f, R164 ;  /* 0x0000001fff157819 */ /* 0x000fe200000114a4 */
[----:B------:R-:W-:Y:S03]  /*2550*/  HMMA.16816.F32.BF16 R52, R16, R32, R52 ;  /* 0x000000201034723c */ /* 0x000fe60000041834 */
[----:B------:R-:W-:-:S04]  /*2560*/  LEA.HI R164, R21, R164, RZ, 0x2 ;  /* 0x000000a415a47211 */ /* 0x000fc800078f10ff */
[----:B------:R-:W-:Y:S01]  /*2570*/  SHF.R.S32.HI R164, RZ, 0x2, R164 ;  /* 0x00000002ffa47819 */ /* 0x000fe200000114a4 */
[----:B------:R-:W-:Y:S01]  /*2580*/  HMMA.16816.F32.BF16 R76, R16, R34, R76 ;  /* 0x00000022104c723c */ /* 0x000fe2000004184c */
[----:B------:R-:W-:Y:S02]  /*2590*/  FMUL.FTZ R32, R47, c[0x0][0x2ec] ;  /* 0x0000bb002f207a20 */ /* 0x000fe40000410000 */
[----:B------:R-:W-:-:S04]  /*25a0*/  IADD3 R31, R93, 0x1, R164 ;  /* 0x000000015d1f7810 */ /* 0x000fc80007ffe0a4 */
[----:B------:R-:W-:Y:S01]  /*25b0*/  IADD3 R31, R6, -c[0x0][0x214], R31 ;  /* 0x80008500061f7a10 */ /* 0x000fe20007ffe01f */
[----:B------:R-:W-:Y:S01]  /*25c0*/  HMMA.16816.F32.BF16 R56, R12, R22, R56 ;  /* 0x000000160c38723c */ /* 0x000fe20000041838 */
[----:B------:R-:W3:Y:S01]  /*25d0*/  LDSM.16.M88.4 R20, [R140+0x3800] ;  /* 0x003800008c14783b */ /* 0x000ee20000000200 */
[----:B------:R-:W-:Y:S01]  /*25e0*/  MUFU.TANH R32, R32 ;  /* 0x0000002000207308 */ /* 0x000fe20000002400 */
[----:B------:R-:W-:Y:S01]  /*25f0*/  IADD3 R31, R31, c[0x0][0x2e8], RZ ;  /* 0x0000ba001f1f7a10 */ /* 0x000fe20007ffe0ff */
[----:B------:R-:W-:-:S04]  /*2600*/  DEPBAR.LE SB0, 0x0 ;  /* 0x000080000000791a */ /* 0x000fc80000000000 */
[C---:B------:R-:W-:Y:S01]  /*2610*/  HMMA.16816.F32.BF16 R64, R8.reuse, R50, R64 ;  /* 0x000000320840723c */ /* 0x040fe20000041840 */
[C---:B------:R-:W-:Y:S02]  /*2620*/  IADD3 R17, R31.reuse, 0x8, RZ ;  /* 0x000000081f117810 */ /* 0x040fe40007ffe0ff */
[-C--:B------:R-:W-:Y:S02]  /*2630*/  IMNMX R16, R31, R6.reuse, PT ;  /* 0x000000061f107217 */ /* 0x080fe40003800200 */
[----:B------:R-:W-:Y:S02]  /*2640*/  IMNMX R6, R17, R6, PT ;  /* 0x0000000611067217 */ /* 0x000fe40003800200 */
[----:B------:R-:W-:Y:S01]  /*2650*/  FMUL.FTZ R50, R44, c[0x0][0x2ec] ;  /* 0x0000bb002c327a20 */ /* 0x000fe20000410000 */
[----:B--2---:R-:W-:Y:S01]  /*2660*/  HMMA.16816.F32.BF16 R60, R8, R36, R60 ;  /* 0x00000024083c723c */ /* 0x004fe2000004183c */
[----:B------:R-:W-:Y:S02]  /*2670*/  FMUL.FTZ R44, R45, c[0x0][0x2ec] ;  /* 0x0000bb002d2c7a20 */ /* 0x000fe40000410000 */
[----:B------:R-:W-:Y:S01]  /*2680*/  FMUL.FTZ R45, R46, c[0x0][0x2ec] ;  /* 0x0000bb002e2d7a20 */ /* 0x000fe20000410000 */
[----:B------:R-:W-:Y:S01]  /*2690*/  IADD3 R46, R28, -0x1, RZ ;  /* 0xffffffff1c2e7810 */ /* 0x000fe20007ffe0ff */
[----:B------:R-:W2:Y:S03]  /*26a0*/  MUFU.TANH R50, R50 ;  /* 0x0000003200327308 */ /* 0x000ea60000002400 */
[----:B-1----:R-:W-:Y:S01]  /*26b0*/  HMMA.16816.F32.BF16 R52, R12, R24, R52 ;  /* 0x000000180c34723c */ /* 0x002fe20000041834 */
[----:B------:R-:W-:-:S04]  /*26c0*/  ISETP.GT.AND P0, PT, R46, R155, PT ;  /* 0x0000009b2e00720c */ /* 0x000fc80003f04270 */
[----:B------:R-:W1:Y:S03]  /*26d0*/  MUFU.TANH R45, R45 ;  /* 0x0000002d002d7308 */ /* 0x000e660000002400 */
[----:B------:R-:W-:Y:S01]  /*26e0*/  HMMA.16816.F32.BF16 R76, R12, R26, R76 ;  /* 0x0000001a0c4c723c */ /* 0x000fe2000004184c */
[----:B------:R-:W-:Y:S02]  /*26f0*/  FMUL.FTZ R33, R64, c[0x0][0x2ec] ;  /* 0x0000bb0040217a20 */ /* 0x000fe40000410000 */
[----:B------:R-:W-:Y:S02]  /*2700*/  FMUL.FTZ R36, R65, c[0x0][0x2ec] ;  /* 0x0000bb0041247a20 */ /* 0x000fe40000410000 */
[----:B------:R-:W-:Y:S01]  /*2710*/  FMUL.FTZ R37, R66, c[0x0][0x2ec] ;  /* 0x0000bb0042257a20 */ /* 0x000fe20000410000 */
[----:B------:R-:W-:Y:S01]  /*2720*/  MUFU.TANH R44, R44 ;  /* 0x0000002c002c7308 */ /* 0x000fe20000002400 */
[----:B------:R-:W-:Y:S01]  /*2730*/  FMUL.FTZ R24, R67, c[0x0][0x2ec] ;  /* 0x0000bb0043187a20 */ /* 0x000fe20000410000 */
[----:B------:R-:W-:Y:S01]  /*2740*/  HMMA.16816.F32.BF16 R56, R8, R38, R56 ;  /* 0x000000260838723c */ /* 0x000fe20000041838 */
[----:B------:R-:W-:-:S02]  /*2750*/  FMUL.FTZ R61, R61, c[0x0][0x2ec] ;  /* 0x0000bb003d3d7a20 */ /* 0x000fc40000410000 */
[----:B------:R-:W-:Y:S02]  /*2760*/  FMUL.FTZ R60, R60, c[0x0][0x2ec] ;  /* 0x0000bb003c3c7a20 */ /* 0x000fe40000410000 */
[----:B------:R-:W-:Y:S01]  /*2770*/  FMUL.FTZ R62, R62, c[0x0][0x2ec] ;  /* 0x0000bb003e3e7a20 */ /* 0x000fe20000410000 */
[----:B------:R-:W1:Y:S01]  /*2780*/  MUFU.TANH R33, R33 ;  /* 0x0000002100217308 */ /* 0x000e620000002400 */
[----:B------:R-:W-:Y:S01]  /*2790*/  IMAD.SHL.U32 R38, R29, 0x2, RZ ;  /* 0x000000021d267824 */ /* 0x000fe200078e00ff */
[----:B---3--:R-:W-:Y:S01]  /*27a0*/  HMMA.16816.F32.BF16 R52, R8, R20, R52 ;  /* 0x000000140834723c */ /* 0x008fe20000041834 */
[----:B------:R-:W-:Y:S02]  /*27b0*/  IMAD.SHL.U32 R29, R46, 0x40, RZ ;  /* 0x000000402e1d7824 */ /* 0x000fe400078e00ff */
[----:B------:R-:W-:-:S03]  /*27c0*/  FMUL.FTZ R63, R63, c[0x0][0x2ec] ;  /* 0x0000bb003f3f7a20 */ /* 0x000fc60000410000 */
[----:B------:R-:W-:Y:S01]  /*27d0*/  LOP3.LUT R25, R29, 0x6, R38, 0xf8, !PT ;  /* 0x000000061d197812 */ /* 0x000fe200078ef826 */
[----:B------:R-:W-:Y:S01]  /*27e0*/  MUFU.TANH R36, R36 ;  /* 0x0000002400247308 */ /* 0x000fe20000002400 */
[----:B------:R-:W-:Y:S02]  /*27f0*/  HMMA.16816.F32.BF16 R76, R8, R22, R76 ;  /* 0x00000016084c723c */ /* 0x000fe4000004184c */
[C---:B------:R-:W-:Y:S02]  /*2800*/  LOP3.LUT R17, R25.reuse, 0x8, RZ, 0xfc, !PT ;  /* 0x0000000819117812 */ /* 0x040fe400078efcff */
[CC--:B------:R-:W-:Y:S02]  /*2810*/  ISETP.GE.AND P5, PT, R25.reuse, R16.reuse, PT ;  /* 0x000000101900720c */ /* 0x0c0fe40003fa6270 */
[----:B------:R-:W-:Y:S01]  /*2820*/  LOP3.LUT R19, R25, 0x1, RZ, 0xfc, !PT ;  /* 0x0000000119137812 */ /* 0x000fe200078efcff */
[----:B------:R-:W3:Y:S01]  /*2830*/  MUFU.TANH R37, R37 ;  /* 0x0000002500257308 */ /* 0x000ee20000002400 */
[C---:B------:R-:W-:Y:S01]  /*2840*/  ISETP.GE.AND P3, PT, R17.reuse, R16, PT ;  /* 0x000000101100720c */ /* 0x040fe20003f66270 */
[----:B------:R-:W-:Y:S01]  /*2850*/  FMUL.FTZ R18, R56, c[0x0][0x2ec] ;  /* 0x0000bb0038127a20 */ /* 0x000fe20000410000 */
[----:B------:R-:W-:Y:S01]  /*2860*/  ISETP.GE.AND P1, PT, R17, R6, PT ;  /* 0x000000061100720c */ /* 0x000fe20003f26270 */
[----:B------:R-:W-:Y:S01]  /*2870*/  FMUL.FTZ R20, R57, c[0x0][0x2ec] ;  /* 0x0000bb0039147a20 */ /* 0x000fe20000410000 */
[----:B----4-:R-:W-:Y:S01]  /*2880*/  FSEL R17, R2, -INF , !P5 ;  /* 0xff80000002117808 */ /* 0x010fe20006800000 */
[----:B------:R-:W-:Y:S01]  /*2890*/  FMUL.FTZ R26, R58, c[0x0][0x2ec] ;  /* 0x0000bb003a1a7a20 */ /* 0x000fe20000410000 */
[C---:B------:R-:W-:Y:S01]  /*28a0*/  ISETP.GE.AND P4, PT, R19.reuse, R16, PT ;  /* 0x000000101300720c */ /* 0x040fe20003f86270 */
[----:B------:R-:W4:Y:S01]  /*28b0*/  MUFU.TANH R24, R24 ;  /* 0x0000001800187308 */ /* 0x000f220000002400 */
[-C--:B------:R-:W-:Y:S01]  /*28c0*/  ISETP.GE.AND P2, PT, R19, R6.reuse, PT ;  /* 0x000000061300720c */ /* 0x080fe20003f46270 */
[----:B------:R-:W-:Y:S01]  /*28d0*/  FMUL.FTZ R52, R52, c[0x0][0x2ec] ;  /* 0x0000bb0034347a20 */ /* 0x000fe20000410000 */
[----:B------:R-:W-:Y:S01]  /*28e0*/  ISETP.GE.AND P5, PT, R25, R6, PT ;  /* 0x000000061900720c */ /* 0x000fe20003fa6270 */
[----:B------:R-:W-:Y:S01]  /*28f0*/  FMUL.FTZ R53, R53, c[0x0][0x2ec] ;  /* 0x0000bb0035357a20 */ /* 0x000fe20000410000 */
[C---:B------:R-:W-:Y:S01]  /*2900*/  LOP3.LUT R19, R25.reuse, 0x9, RZ, 0xfc, !PT ;  /* 0x0000000919137812 */ /* 0x040fe200078efcff */
[----:B------:R-:W-:Y:S01]  /*2910*/  FMUL.FTZ R54, R54, c[0x0][0x2ec] ;  /* 0x0000bb0036367a20 */ /* 0x000fe20000410000 */
[----:B-----5:R-:W-:Y:S01]  /*2920*/  FSEL R40, R40, -INF , !P5 ;  /* 0xff80000028287808 */ /* 0x020fe20006800000 */
[----:B------:R-:W5:Y:S01]  /*2930*/  MUFU.TANH R109, R61 ;  /* 0x0000003d006d7308 */ /* 0x000f620000002400 */
[----:B------:R-:W-:Y:S01]  /*2940*/  LOP3.LUT R21, R25, 0x10, RZ, 0xfc, !PT ;  /* 0x0000001019157812 */ /* 0x000fe200078efcff */
[----:B------:R-:W-:Y:S01]  /*2950*/  FMUL.FTZ R55, R55, c[0x0][0x2ec] ;  /* 0x0000bb0037377a20 */ /* 0x000fe20000410000 */
[----:B------:R-:W-:Y:S01]  /*2960*/  ISETP.GE.AND P5, PT, R19, R16, PT ;  /* 0x000000101300720c */ /* 0x000fe20003fa6270 */
[----:B------:R-:W-:Y:S01]  /*2970*/  FMUL.FTZ R76, R76, c[0x0][0x2ec] ;  /* 0x0000bb004c4c7a20 */ /* 0x000fe20000410000 */
[----:B------:R-:W-:Y:S01]  /*2980*/  FSEL R68, R68, -INF , !P4 ;  /* 0xff80000044447808 */ /* 0x000fe20006000000 */
[----:B------:R-:W-:Y:S01]  /*2990*/  FMUL.FTZ R77, R77, c[0x0][0x2ec] ;  /* 0x0000bb004d4d7a20 */ /* 0x000fe20000410000 */
[----:B------:R-:W-:Y:S01]  /*29a0*/  ISETP.GE.AND P4, PT, R19, R6, PT ;  /* 0x000000061300720c */ /* 0x000fe20003f86270 */
[----:B------:R-:W1:Y:S01]  /*29b0*/  MUFU.TANH R111, R60 ;  /* 0x0000003c006f7308 */ /* 0x000e620000002400 */
[----:B------:R-:W-:Y:S01]  /*29c0*/  LOP3.LUT R13, R25, 0x11, RZ, 0xfc, !PT ;  /* 0x00000011190d7812 */ /* 0x000fe200078efcff */
[----:B------:R-:W-:Y:S01]  /*29d0*/  FMUL.FTZ R78, R78, c[0x0][0x2ec] ;  /* 0x0000bb004e4e7a20 */ /* 0x000fe20000410000 */
[----:B------:R-:W-:Y:S01]  /*29e0*/  FSEL R41, R41, -INF , !P2 ;  /* 0xff80000029297808 */ /* 0x000fe20005000000 */
[----:B------:R-:W-:Y:S01]  /*29f0*/  FMUL.FTZ R79, R79, c[0x0][0x2ec] ;  /* 0x0000bb004f4f7a20 */ /* 0x000fe20000410000 */
[----:B------:R-:W-:-:S02]  /*2a00*/  FSEL R19, R48, -INF , !P3 ;  /* 0xff80000030137808 */ /* 0x000fc40005800000 */
[C---:B------:R-:W-:Y:S01]  /*2a10*/  ISETP.GE.AND P2, PT, R21.reuse, R16, PT ;  /* 0x000000101500720c */ /* 0x040fe20003f46270 */
[----:B------:R-:W1:Y:S01]  /*2a20*/  MUFU.TANH R112, R62 ;  /* 0x0000003e00707308 */ /* 0x000e620000002400 */
[----:B------:R-:W-:Y:S01]  /*2a30*/  ISETP.GE.AND P3, PT, R21, R6, PT ;  /* 0x000000061500720c */ /* 0x000fe20003f66270 */
[----:B------:R-:W-:Y:S01]  /*2a40*/  FMUL.FTZ R21, R59, c[0x0][0x2ec] ;  /* 0x0000bb003b157a20 */ /* 0x000fe20000410000 */
[----:B------:R-:W-:Y:S02]  /*2a50*/  FSEL R42, R42, -INF , !P1 ;  /* 0xff8000002a2a7808 */ /* 0x000fe40004800000 */
[----:B------:R-:W-:Y:S02]  /*2a60*/  FSEL R49, R49, -INF , !P5 ;  /* 0xff80000031317808 */ /* 0x000fe40006800000 */
[C---:B------:R-:W-:Y:S01]  /*2a70*/  ISETP.GE.AND P1, PT, R13.reuse, R16, PT ;  /* 0x000000100d00720c */ /* 0x040fe20003f26270 */
[----:B------:R-:W3:Y:S01]  /*2a80*/  MUFU.TANH R116, R63 ;  /* 0x0000003f00747308 */ /* 0x000ee20000002400 */
[----:B------:R-:W-:-:S02]  /*2a90*/  ISETP.GE.AND P5, PT, R13, R6, PT ;  /* 0x000000060d00720c */ /* 0x000fc40003fa6270 */
[C---:B------:R-:W-:Y:S02]  /*2aa0*/  LOP3.LUT R13, R25.reuse, 0x18, RZ, 0xfc, !PT ;  /* 0x00000018190d7812 */ /* 0x040fe400078efcff */
[----:B------:R-:W-:Y:S02]  /*2ab0*/  LOP3.LUT R27, R25, 0x19, RZ, 0xfc, !PT ;  /* 0x00000019191b7812 */ /* 0x000fe400078efcff */
[----:B------:R-:W-:Y:S01]  /*2ac0*/  FSEL R2, R43, -INF , !P4 ;  /* 0xff8000002b027808 */ /* 0x000fe20006000000 */
[----:B------:R-:W3:Y:S01]  /*2ad0*/  MUFU.TANH R18, R18 ;  /* 0x0000001200127308 */ /* 0x000ee20000002400 */
[----:B------:R-:W-:Y:S02]  /*2ae0*/  ISETP.GE.AND P4, PT, R13, R16, PT ;  /* 0x000000100d00720c */ /* 0x000fe40003f86270 */
[----:B--2---:R-:W-:Y:S02]  /*2af0*/  FSEL R15, R50, -INF , !P2 ;  /* 0xff800000320f7808 */ /* 0x004fe40005000000 */
[----:B-1----:R-:W-:-:S02]  /*2b00*/  FSEL R14, R45, -INF , !P3 ;  /* 0xff8000002d0e7808 */ /* 0x002fc40005800000 */
[----:B------:R-:W-:Y:S01]  /*2b10*/  LOP3.LUT R9, R25, 0x20, RZ, 0xfc, !PT ;  /* 0x0000002019097812 */ /* 0x000fe200078efcff */
[----:B------:R-:W1:Y:S01]  /*2b20*/  MUFU.TANH R21, R21 ;  /* 0x0000001500157308 */ /* 0x000e620000002400 */
[----:B------:R-:W-:Y:S02]  /*2b30*/  ISETP.GE.AND P2, PT, R13, R6, PT ;  /* 0x000000060d00720c */ /* 0x000fe40003f46270 */
[----:B------:R-:W-:Y:S02]  /*2b40*/  ISETP.GE.AND P3, PT, R27, R16, PT ;  /* 0x000000101b00720c */ /* 0x000fe40003f66270 */
[----:B------:R-:W-:Y:S02]  /*2b50*/  LOP3.LUT R23, R25, 0x21, RZ, 0xfc, !PT ;  /* 0x0000002119177812 */ /* 0x000fe400078efcff */
[----:B------:R-:W-:Y:S01]  /*2b60*/  FSEL R10, R32, -INF , !P5 ;  /* 0xff800000200a7808 */ /* 0x000fe20006800000 */
[----:B------:R-:W-:Y:S01]  /*2b70*/  MUFU.TANH R20, R20 ;  /* 0x0000001400147308 */ /* 0x000fe20000002400 */
[----:B------:R-:W-:-:S02]  /*2b80*/  FSEL R11, R33, -INF , !P4 ;  /* 0xff800000210b7808 */ /* 0x000fc40006000000 */
[C---:B------:R-:W-:Y:S02]  /*2b90*/  ISETP.GE.AND P5, PT, R9.reuse, R16, PT ;  /* 0x000000100900720c */ /* 0x040fe40003fa6270 */
[-C--:B------:R-:W-:Y:S02]  /*2ba0*/  ISETP.GE.AND P4, PT, R9, R6.reuse, PT ;  /* 0x000000060900720c */ /* 0x080fe40003f86270 */
[----:B------:R-:W-:Y:S01]  /*2bb0*/  FSEL R13, R44, -INF , !P1 ;  /* 0xff8000002c0d7808 */ /* 0x000fe20004800000 */
[----:B------:R-:W2:Y:S01]  /*2bc0*/  MUFU.TANH R26, R26 ;  /* 0x0000001a001a7308 */ /* 0x000ea20000002400 */
[----:B---3--:R-:W-:Y:S02]  /*2bd0*/  FSEL R8, R37, -INF , !P2 ;  /* 0xff80000025087808 */ /* 0x008fe40005000000 */
[----:B------:R-:W-:Y:S02]  /*2be0*/  FSEL R9, R36, -INF , !P3 ;  /* 0xff80000024097808 */ /* 0x000fe40005800000 */
[----:B------:R-:W-:-:S02]  /*2bf0*/  ISETP.GE.AND P1, PT, R27, R6, PT ;  /* 0x000000061b00720c */ /* 0x000fc40003f26270 */
[C---:B------:R-:W-:Y:S01]  /*2c00*/  ISETP.GE.AND P2, PT, R23.reuse, R16, PT ;  /* 0x000000101700720c */ /* 0x040fe20003f46270 */
[----:B------:R-:W3:Y:S01]  /*2c10*/  MUFU.TANH R125, R52 ;  /* 0x00000034007d7308 */ /* 0x000ee20000002400 */
[----:B------:R-:W-:Y:S02]  /*2c20*/  ISETP.GE.AND P3, PT, R23, R6, PT ;  /* 0x000000061700720c */ /* 0x000fe40003f66270 */
[C---:B------:R-:W-:Y:S02]  /*2c30*/  LOP3.LUT R27, R25.reuse, 0x28, RZ, 0xfc, !PT ;  /* 0x00000028191b7812 */ /* 0x040fe400078efcff */
[----:B------:R-:W-:Y:S02]  /*2c40*/  LOP3.LUT R23, R25, 0x29, RZ, 0xfc, !PT ;  /* 0x0000002919177812 */ /* 0x000fe400078efcff */
[----:B----4-:R-:W-:Y:S01]  /*2c50*/  FSEL R12, R24, -INF , !P1 ;  /* 0xff800000180c7808 */ /* 0x010fe20004800000 */
[----:B------:R-:W-:Y:S01]  /*2c60*/  MUFU.TANH R121, R53 ;  /* 0x0000003500797308 */ /* 0x000fe20000002400 */
[----:B-----5:R-:W-:-:S02]  /*2c70*/  FSEL R109, R109, -INF , !P2 ;  /* 0xff8000006d6d7808 */ /* 0x020fc40005000000 */
[----:B------:R-:W-:Y:S02]  /*2c80*/  ISETP.GE.AND P1, PT, R27, R16, PT ;  /* 0x000000101b00720c */ /* 0x000fe40003f26270 */
[-C--:B------:R-:W-:Y:S02]  /*2c90*/  ISETP.GE.AND P2, PT, R23, R6.reuse, PT ;  /* 0x000000061700720c */ /* 0x080fe40003f46270 */
[C---:B------:R-:W-:Y:S01]  /*2ca0*/  LOP3.LUT R35, R25.reuse, 0x30, RZ, 0xfc, !PT ;  /* 0x0000003019237812 */ /* 0x040fe200078efcff */
[----:B------:R-:W4:Y:S01]  /*2cb0*/  MUFU.TANH R122, R54 ;  /* 0x00000036007a7308 */ /* 0x000f220000002400 */
[----:B------:R-:W-:Y:S02]  /*2cc0*/  LOP3.LUT R33, R25, 0x31, RZ, 0xfc, !PT ;  /* 0x0000003119217812 */ /* 0x000fe400078efcff */
[----:B------:R-:W-:Y:S02]  /*2cd0*/  FSEL R111, R111, -INF , !P5 ;  /* 0xff8000006f6f7808 */ /* 0x000fe40006800000 */
[----:B------:R-:W-:-:S02]  /*2ce0*/  ISETP.GE.AND P5, PT, R27, R6, PT ;  /* 0x000000061b00720c */ /* 0x000fc40003fa6270 */
[----:B------:R-:W-:Y:S01]  /*2cf0*/  FSEL R112, R112, -INF , !P4 ;  /* 0xff80000070707808 */ /* 0x000fe20006000000 */
[----:B------:R-:W5:Y:S01]  /*2d00*/  MUFU.TANH R120, R55 ;  /* 0x0000003700787308 */ /* 0x000f620000002400 */
[----:B------:R-:W-:Y:S02]  /*2d10*/  FSEL R116, R116, -INF , !P3 ;  /* 0xff80000074747808 */ /* 0x000fe40005800000 */
[----:B------:R-:W-:Y:S02]  /*2d20*/  FSEL R27, R18, -INF , !P1 ;  /* 0xff800000121b7808 */ /* 0x000fe40004800000 */
[----:B-1----:R-:W-:Y:S02]  /*2d30*/  FSEL R24, R21, -INF , !P2 ;  /* 0xff80000015187808 */ /* 0x002fe40005000000 */
[-C--:B------:R-:W-:Y:S01]  /*2d40*/  ISETP.GE.AND P4, PT, R23, R16.reuse, PT ;  /* 0x000000101700720c */ /* 0x080fe20003f86270 */
[----:B------:R-:W1:Y:S01]  /*2d50*/  MUFU.TANH R123, R76 ;  /* 0x0000004c007b7308 */ /* 0x000e620000002400 */
[----:B------:R-:W-:-:S02]  /*2d60*/  ISETP.GE.AND P3, PT, R35, R16, PT ;  /* 0x000000102300720c */ /* 0x000fc40003f66270 */
[----:B------:R-:W-:Y:S02]  /*2d70*/  ISETP.GE.AND P1, PT, R33, R16, PT ;  /* 0x000000102100720c */ /* 0x000fe40003f26270 */
[----:B------:R-:W-:Y:S02]  /*2d80*/  ISETP.GE.AND P2, PT, R35, R6, PT ;  /* 0x000000062300720c */ /* 0x000fe40003f46270 */
[C---:B------:R-:W-:Y:S01]  /*2d90*/  LOP3.LUT R31, R25.reuse, 0x38, RZ, 0xfc, !PT ;  /* 0x00000038191f7812 */ /* 0x040fe200078efcff */
[----:B------:R-:W1:Y:S01]  /*2da0*/  MUFU.TANH R119, R77 ;  /* 0x0000004d00777308 */ /* 0x000e620000002400 */
[----:B------:R-:W-:Y:S02]  /*2db0*/  LOP3.LUT R23, R25, 0x39, RZ, 0xfc, !PT ;  /* 0x0000003919177812 */ /* 0x000fe400078efcff */
[----:B--2---:R-:W-:Y:S02]  /*2dc0*/  FSEL R26, R26, -INF , !P5 ;  /* 0xff8000001a1a7808 */ /* 0x004fe40006800000 */
[----:B------:R-:W-:-:S02]  /*2dd0*/  FSEL R25, R20, -INF , !P4 ;  /* 0xff80000014197808 */ /* 0x000fc40006000000 */
[----:B---3--:R-:W-:Y:S01]  /*2de0*/  FSEL R125, R125, -INF , !P3 ;  /* 0xff8000007d7d7808 */ /* 0x008fe20005800000 */
[----:B------:R-:W2:Y:S01]  /*2df0*/  MUFU.TANH R118, R78 ;  /* 0x0000004e00767308 */ /* 0x000ea20000002400 */
[----:B----4-:R-:W-:Y:S02]  /*2e00*/  FSEL R122, R122, -INF , !P2 ;  /* 0xff8000007a7a7808 */ /* 0x010fe40005000000 */
[----:B------:R-:W-:Y:S01]  /*2e10*/  FSEL R121, R121, -INF , !P1 ;  /* 0xff80000079797808 */ /* 0x000fe20004800000 */
[----:B------:R-:W-:Y:S01]  /*2e20*/  BAR.SYNC.DEFER_BLOCKING 0x0 ;  /* 0x0000000000007b1d */ /* 0x000fe20000010000 */
[-C--:B------:R-:W-:Y:S02]  /*2e30*/  ISETP.GE.AND P5, PT, R31, R16.reuse, PT ;  /* 0x000000101f00720c */ /* 0x080fe40003fa6270 */
[----:B------:R-:W-:Y:S02]  /*2e40*/  ISETP.GE.AND P4, PT, R23, R16, PT ;  /* 0x000000101700720c */ /* 0x000fe40003f86270 */
[-C--:B------:R-:W-:Y:S01]  /*2e50*/  ISETP.GE.AND P3, PT, R33, R6.reuse, PT ;  /* 0x000000062100720c */ /* 0x080fe20003f66270 */
[----:B------:R-:W3:Y:S01]  /*2e60*/  MUFU.TANH R114, R79 ;  /* 0x0000004f00727308 */ /* 0x000ee20000002400 */
[----:B------:R-:W-:-:S02]  /*2e70*/  ISETP.GE.AND P2, PT, R31, R6, PT ;  /* 0x000000061f00720c */ /* 0x000fc40003f46270 */
[----:B------:R-:W-:Y:S02]  /*2e80*/  ISETP.GE.AND P1, PT, R23, R6, PT ;  /* 0x000000061700720c */ /* 0x000fe40003f26270 */
[----:B-----5:R-:W-:Y:S02]  /*2e90*/  FSEL R120, R120, -INF , !P3 ;  /* 0xff80000078787808 */ /* 0x020fe40005800000 */
[----:B-1----:R-:W-:Y:S02]  /*2ea0*/  FSEL R123, R123, -INF , !P5 ;  /* 0xff8000007b7b7808 */ /* 0x002fe40006800000 */
[----:B------:R-:W-:Y:S02]  /*2eb0*/  FSEL R119, R119, -INF , !P4 ;  /* 0xff80000077777808 */ /* 0x000fe40006000000 */
[----:B--2---:R-:W-:Y:S02]  /*2ec0*/  FSEL R118, R118, -INF , !P2 ;  /* 0xff80000076767808 */ /* 0x004fe40005000000 */
[----:B---3--:R-:W-:Y:S01]  /*2ed0*/  FSEL R114, R114, -INF , !P1 ;  /* 0xff80000072727808 */ /* 0x008fe20004800000 */
[----:B------:R-:W-:Y:S05]  /*2ee0*/  @!P0 BRA `(.L_x_6555) ;  /* 0x0000051000008947 */ /* 0x000fea0003800000 */
[----:B------:R-:W-:Y:S05]  /*2ef0*/  @P6 BRA `(.L_x_6556) ;  /* 0x0000038000006947 */ /* 0x000fea0003800000 */
        /* <DEDUP_REMOVED lines=56> */
.L_x_6556:
[----:B------:R-:W-:-:S04]  /*3280*/  ULEA UR6, -UR6, URZ, 0x6 ;  /* 0x0000003f06067291 */ /* 0x000fc8000f8e313f */
[----:B------:R-:W-:Y:S02]  /*3290*/  USHF.R.S32.HI UR4, URZ, 0x1f, UR6 ;  /* 0x0000001f3f047899 */ /* 0x000fe40008011406 */
[----:B------:R-:W-:-:S04]  /*32a0*/  MOV R20, UR6 ;  /* 0x0000000600147c02 */ /* 0x000fc80008000f00 */
[----:B------:R-:W-:Y:S02]  /*32b0*/  MOV R4, UR4 ;  /* 0x0000000400047c02 */ /* 0x000fe40008000f00 */
.L_x_6557:
        /* <DEDUP_REMOVED lines=20> */
.L_x_6555:
        /* <DEDUP_REMOVED lines=57> */
[----:B------:R-:W1:Y:S01]  /*3790*/  LDSM.16.MT88.4 R68, [R144+0x8000] ;  /* 0x008000009044783b */ /* 0x000e620000004200 */
[----:B------:R-:W-:Y:S01]  /*37a0*/  FFMA.FTZ R32, R49, c[0x0][0x23c], -R124 ;  /* 0x00008f0031207a23 */ /* 0x000fe2000001087c */
[----:B------:R-:W-:Y:S01]  /*37b0*/  MUFU.EX2 R105, R105 ;  /* 0x0000006900697308 */ /* 0x000fe20000000800 */
[--C-:B------:R-:W-:Y:S01]  /*37c0*/  FFMA.FTZ R107, R40, c[0x0][0x23c], -R117.reuse ;  /* 0x00008f00286b7a23 */ /* 0x100fe20000010875 */
[----:B------:R-:W-:Y:S01]  /*37d0*/  LDSM.16.MT88.4 R48, [R146+0xa000] ;  /* 0x00a000009230783b */ /* 0x000fe20000004200 */
[----:B------:R-:W-:-:S02]  /*37e0*/  FFMA.FTZ R106, R41, c[0x0][0x23c], -R117 ;  /* 0x00008f00296a7a23 */ /* 0x000fc40000010875 */
[--C-:B------:R-:W-:Y:S01]  /*37f0*/  FFMA.FTZ R104, R42, c[0x0][0x23c], -R117.reuse ;  /* 0x00008f002a687a23 */ /* 0x100fe20000010875 */
[----:B------:R-:W-:Y:S01]  /*3800*/  LDSM.16.MT88.4 R16, [R145+0x8800] ;  /* 0x008800009110783b */ /* 0x000fe20000004200 */
[--C-:B------:R-:W-:Y:S01]  /*3810*/  FFMA.FTZ R35, R2, c[0x0][0x23c], -R117.reuse ;  /* 0x00008f0002237a23 */ /* 0x100fe20000010875 */
[----:B------:R-:W2:Y:S01]  /*3820*/  MUFU.EX2 R102, R102 ;  /* 0x0000006600667308 */ /* 0x000ea20000000800 */
[--C-:B------:R-:W-:Y:S01]  /*3830*/  FFMA.FTZ R31, R11, c[0x0][0x23c], -R124.reuse ;  /* 0x00008f000b1f7a23 */ /* 0x100fe2000001087c */
[----:B------:R-:W3:Y:S01]  /*3840*/  LDSM.16.MT88.4 R40, [R147+0xa000] ;  /* 0x00a000009328783b */ /* 0x000ee20000004200 */
[--C-:B------:R-:W-:Y:S02]  /*3850*/  FFMA.FTZ R2, R9, c[0x0][0x23c], -R124.reuse ;  /* 0x00008f0009027a23 */ /* 0x100fe4000001087c */
[--C-:B------:R-:W-:Y:S02]  /*3860*/  FFMA.FTZ R29, R10, c[0x0][0x23c], -R117.reuse ;  /* 0x00008f000a1d7a23 */ /* 0x100fe40000010875 */
[----:B------:R-:W-:Y:S01]  /*3870*/  FFMA.FTZ R33, R8, c[0x0][0x23c], -R117 ;  /* 0x00008f0008217a23 */ /* 0x000fe20000010875 */
[----:B------:R-:W-:Y:S01]  /*3880*/  MUFU.EX2 R103, R103 ;  /* 0x0000006700677308 */ /* 0x000fe20000000800 */
[----:B------:R-:W4:Y:S01]  /*3890*/  LDSM.16.MT88.4 R8, [R146+0x8800] ;  /* 0x008800009208783b */ /* 0x000f220000004200 */
[----:B------:R-:W-:-:S02]  /*38a0*/  FFMA.FTZ R101, R15, c[0x0][0x23c], -R124 ;  /* 0x00008f000f657a23 */ /* 0x000fc4000001087c */
[--C-:B------:R-:W-:Y:S02]  /*38b0*/  FFMA.FTZ R30, R13, c[0x0][0x23c], -R124.reuse ;  /* 0x00008f000d1e7a23 */ /* 0x100fe4000001087c */
[--C-:B------:R-:W-:Y:S02]  /*38c0*/  FFMA.FTZ R34, R14, c[0x0][0x23c], -R117.reuse ;  /* 0x00008f000e227a23 */ /* 0x100fe40000010875 */
[----:B------:R-:W5:Y:S01]  /*38d0*/  MUFU.EX2 R32, R32 ;  /* 0x0000002000207308 */ /* 0x000f620000000800 */
[----:B--2---:R-:W-:Y:S01]  /*38e0*/  F2FP.BF16.PACK_AB R64, R102, R105 ;  /* 0x000000696640723e */ /* 0x004fe200000010ff */
[--C-:B------:R-:W-:Y:S02]  /*38f0*/  FFMA.FTZ R0, R12, c[0x0][0x23c], -R117.reuse ;  /* 0x00008f000c007a23 */ /* 0x100fe40000010875 */
[----:B------:R-:W2:Y:S01]  /*3900*/  LDSM.16.MT88.4 R12, [R144+0x8800] ;  /* 0x00880000900c783b */ /* 0x000ea20000004200 */
[--C-:B------:R-:W-:Y:S02]  /*3910*/  FFMA.FTZ R108, R111, c[0x0][0x23c], -R124.reuse ;  /* 0x00008f006f6c7a23 */ /* 0x100fe4000001087c */
[----:B------:R-:W-:Y:S01]  /*3920*/  FFMA.FTZ R113, R116, c[0x0][0x23c], -R117 ;  /* 0x00008f0074717a23 */ /* 0x000fe20000010875 */
[----:B------:R-:W-:Y:S01]  /*3930*/  MUFU.EX2 R107, R107 ;  /* 0x0000006b006b7308 */ /* 0x000fe20000000800 */
[----:B------:R-:W-:-:S02]  /*3940*/  FFMA.FTZ R109, R109, c[0x0][0x23c], -R124 ;  /* 0x00008f006d6d7a23 */ /* 0x000fc4000001087c */
[--C-:B------:R-:W-:Y:S02]  /*3950*/  FFMA.FTZ R110, R27, c[0x0][0x23c], -R124.reuse ;  /* 0x00008f001b6e7a23 */ /* 0x100fe4000001087c */
[--C-:B------:R-:W-:Y:S02]  /*3960*/  FFMA.FTZ R111, R25, c[0x0][0x23c], -R124.reuse ;  /* 0x00008f00196f7a23 */ /* 0x100fe4000001087c */
[--C-:B------:R-:W-:Y:S01]  /*3970*/  FFMA.FTZ R112, R112, c[0x0][0x23c], -R117.reuse ;  /* 0x00008f0070707a23 */ /* 0x100fe20000010875 */
[----:B------:R-:W1:Y:S01]  /*3980*/  MUFU.EX2 R106, R106 ;  /* 0x0000006a006a7308 */ /* 0x000e620000000800 */
[----:B-----5:R-:W-:Y:S01]  /*3990*/  F2FP.BF16.PACK_AB R66, R32, R103 ;  /* 0x000000672042723e */ /* 0x020fe200000010ff */
        /* <DEDUP_REMOVED lines=9> */
[----:B------:R-:W5:Y:S01]  /*3a30*/  MUFU.EX2 R35, R35 ;  /* 0x0000002300237308 */ /* 0x000f620000000800 */
[----:B-1----:R-:W-:Y:S01]  /*3a40*/  F2FP.BF16.PACK_AB R65, R106, R107 ;  /* 0x0000006b6a41723e */ /* 0x002fe200000010ff */
[--C-:B------:R-:W-:Y:S02]  /*3a50*/  FFMA.FTZ R120, R120, c[0x0][0x23c], -R117.reuse ;  /* 0x00008f0078787a23 */ /* 0x100fe40000010875 */
[--C-:B------:R-:W-:Y:S02]  /*3a60*/  FFMA.FTZ R118, R118, c[0x0][0x23c], -R117.reuse ;  /* 0x00008f0076767a23 */ /* 0x100fe40000010875 */
[----:B------:R-:W-:-:S02]  /*3a70*/  FFMA.FTZ R169, R114, c[0x0][0x23c], -R117 ;  /* 0x00008f0072a97a23 */ /* 0x000fc40000010875 */
[----:B------:R-:W-:Y:S01]  /*3a80*/  MUFU.EX2 R101, R101 ;  /* 0x0000006500657308 */ /* 0x000fe20000000800 */
[----:B------:R-:W-:Y:S02]  /*3a90*/  FADD.FTZ R102, R105, R102 ;  /* 0x0000006669667221 */ /* 0x000fe40000010000 */
[----:B------:R-:W-:Y:S02]  /*3aa0*/  FADD.FTZ R107, R107, R106 ;  /* 0x0000006a6b6b7221 */ /* 0x000fe40000010000 */
[----:B------:R-:W-:Y:S01]  /*3ab0*/  FADD.FTZ R103, R103, R102 ;  /* 0x0000006667677221 */ /* 0x000fe20000010000 */
[----:B-----5:R-:W-:Y:S02]  /*3ac0*/  F2FP.BF16.PACK_AB R67, R35, R104 ;  /* 0x000000682343723e */ /* 0x020fe400000010ff */
[----:B------:R-:W1:Y:S01]  /*3ad0*/  MUFU.EX2 R30, R30 ;  /* 0x0000001e001e7308 */ /* 0x000e620000000800 */
[----:B------:R-:W-:Y:S02]  /*3ae0*/  FADD.FTZ R104, R104, R107 ;  /* 0x0000006b68687221 */ /* 0x000fe40000010000 */
[----:B------:R-:W-:-:S02]  /*3af0*/  FADD.FTZ R32, R32, R103 ;  /* 0x0000006720207221 */ /* 0x000fc40000010000 */
        /* <DEDUP_REMOVED lines=11> */
[C---:B---3--:R-:W-:Y:S02]  /*3bb0*/  HMMA.16816.F32.BF16 R36, R64.reuse, R40, RZ ;  /* 0x000000284024723c */ /* 0x048fe400000418ff */
[----:B------:R-:W3:Y:S06]  /*3bc0*/  MUFU.EX2 R0, R0 ;  /* 0x0000000000007308 */ /* 0x000eec0000000800 */
        /* <DEDUP_REMOVED lines=18> */
[----:B-1----:R-:W-:Y:S01]  /*3cf0*/  F2FP.BF16.PACK_AB R4, R30, R101 ;  /* 0x000000651e04723e */ /* 0x002fe200000010ff */
[----:B------:R-:W-:Y:S01]  /*3d00*/  HMMA.16816.F32.BF16 R64, R64, R6, RZ ;  /* 0x000000064040723c */ /* 0x000fe200000418ff */
[----:B-----5:R-:W-:Y:S01]  /*3d10*/  F2FP.BF16.PACK_AB R5, R29, R34 ;  /* 0x000000221d05723e */ /* 0x020fe200000010ff */
        /* <DEDUP_REMOVED lines=70> */
[----:B------:R-:W2:Y:S07]  /*4180*/  LDSM.16.MT88.4 R24, [R145+0x9800] ;  /* 0x009800009118783b */ /* 0x000eae0000004200 */
[C---:B-----5:R-:W-:Y:S08]  /*4190*/  HMMA.16816.F32.BF16 R52, R4.reuse, R20, R52 ;  /* 0x000000140434723c */ /* 0x060ff00000041834 */
[C---:B------:R-:W-:Y:S01]  /*41a0*/  HMMA.16816.F32.BF16 R56, R4.reuse, R22, R56 ;  /* 0x000000160438723c */ /* 0x040fe20000041838 */
[----:B------:R-:W5:Y:S07]  /*41b0*/  LDSM.16.MT88.4 R20, [R144+0x9800] ;  /* 0x009800009014783b */ /* 0x000f6e0000004200 */
[C---:B-1----:R-:W-:Y:S08]  /*41c0*/  HMMA.16816.F32.BF16 R60, R4.reuse, R16, R60 ;  /* 0x00000010043c723c */ /* 0x042ff0000004183c */
        /* <DEDUP_REMOVED lines=21> */
[C---:B------:R-:W-:Y:S08]  /*4320*/  HMMA.16816.F32.BF16 R76, R4.reuse, R26, R76 ;  /* 0x0000001a044c723c */ /* 0x040ff0000004184c */
[C---:B-----5:R-:W-:Y:S08]  /*4330*/  HMMA.16816.F32.BF16 R72, R4.reuse, R20, R72 ;  /* 0x000000140448723c */ /* 0x060ff00000041848 */
[C---:B-1----:R-:W-:Y:S08]  /*4340*/  HMMA.16816.F32.BF16 R36, R4.reuse, R8, R36 ;  /* 0x000000080424723c */ /* 0x042ff00000041824 */
[C---:B------:R-:W-:Y:S01]  /*4350*/  HMMA.16816.F32.BF16 R40, R4.reuse, R10, R40 ;  /* 0x0000000a0428723c */ /* 0x040fe20000041828 */
[----:B------:R-:W1:Y:S07]  /*4360*/  LDSM.16.MT88.4 R8, [R144+0xb800] ;  /* 0x00b800009008783b */ /* 0x000e6e0000004200 */
[C---:B------:R-:W-:Y:S08]  /*4370*/  HMMA.16816.F32.BF16 R68, R4.reuse, R22, R68 ;  /* 0x000000160444723c */ /* 0x040ff00000041844 */
[C---:B------:R-:W-:Y:S08]  /*4380*/  HMMA.16816.F32.BF16 R44, R4.reuse, R16, R44 ;  /* 0x00000010042c723c */ /* 0x040ff0000004182c */
[C---:B------:R-:W-:Y:S08]  /*4390*/  HMMA.16816.F32.BF16 R48, R4.reuse, R18, R48 ;  /* 0x000000120430723c */ /* 0x040ff00000041830 */
[C---:B--2---:R-:W-:Y:S08]  /*43a0*/  HMMA.16816.F32.BF16 R52, R4.reuse, R12, R52 ;  /* 0x0000000c0434723c */ /* 0x044ff00000041834 */
        /* <DEDUP_REMOVED lines=12> */
.L_x_6562:
        /* <DEDUP_REMOVED lines=64> */
.L_x_6559:
        /* <DEDUP_REMOVED lines=9> */
[----:B------:R1:W-:Y:S01]  /*4900*/  LDGSTS.E.BYPASS.LTC128B.128 [R161+0xa000], [R156.64+0x80] ;  /* 0x0a0000809ca17fae */ /* 0x0003e2000b901d4a */
[----:B------:R-:W-:Y:S02]  /*4910*/  IADD3.X R3, R101, UR5, RZ, P0, !PT ;  /* 0x0000000565037c10 */ /* 0x000fe400087fe4ff */
[----:B------:R-:W-:Y:S04]  /*4920*/  IADD3 R172, P0, R2, UR9, RZ ;  /* 0x0000000902ac7c10 */ /* 0x000fe8000ff1e0ff */
[----:B------:R2:W-:Y:S01]  /*4930*/  LDGSTS.E.BYPASS.LTC128B.128 [R161+0x8800], [R100.64] ;  /* 0x0880000064a17fae */ /* 0x0005e2000b901d4a */
[----:B------:R-:W-:Y:S02]  /*4940*/  IADD3.X R173, R3, UR5, RZ, P0, !PT ;  /* 0x0000000503ad7c10 */ /* 0x000fe400087fe4ff */
[----:B------:R-:W-:Y:S04]  /*4950*/  ISETP.GT.AND P0, PT, R168, R155, PT ;  /* 0x0000009ba800720c */ /* 0x000fe80003f04270 */
[----:B------:R2:W-:Y:S07]  /*4960*/  LDGSTS.E.BYPASS.LTC128B.128 [R161+0xa800], [R100.64+0x80] ;  /* 0x0a80008064a17fae */ /* 0x0005ee000b901d4a */
[----:B------:R1:W-:Y:S07]  /*4970*/  LDGSTS.E.BYPASS.LTC128B.128 [R161+0x9000], [R2.64] ;  /* 0x0900000002a17fae */ /* 0x0003ee000b901d4a */
[----:B------:R1:W-:Y:S07]  /*4980*/  LDGSTS.E.BYPASS.LTC128B.128 [R161+0xb000], [R2.64+0x80] ;  /* 0x0b00008002a17fae */ /* 0x0003ee000b901d4a */
[----:B------:R3:W-:Y:S07]  /*4990*/  LDGSTS.E.BYPASS.LTC128B.128 [R161+0x9800], [R172.64] ;  /* 0x09800000aca17fae */ /* 0x0007ee000b901d4a */
[----:B------:R3:W-:Y:S07]  /*49a0*/  LDGSTS.E.BYPASS.LTC128B.128 [R161+0xb800], [R172.64+0x80] ;  /* 0x0b800080aca17fae */ /* 0x0007ee000b901d4a */
[----:B------:R-:W-:Y:S07]  /*49b0*/  LDSM.16.M88.4 R104, [R154] ;  /* 0x000000009a68783b */ /* 0x000fee0000000200 */
[----:B------:R-:W4:Y:S07]  /*49c0*/  LDSM.16.M88.4 R108, [R153] ;  /* 0x00000000996c783b */ /* 0x000f2e0000000200 */
[----:B------:R-:W5:Y:S07]  /*49d0*/  LDSM.16.M88.4 R112, [R153+0x800] ;  /* 0x000800009970783b */ /* 0x000f6e0000000200 */
[----:B------:R-:W1:Y:S07]  /*49e0*/  LDSM.16.M88.4 R116, [R153+0x1000] ;  /* 0x001000009974783b */ /* 0x000e6e0000000200 */
[----:B------:R-:W0:Y:S07]  /*49f0*/  LDGDEPBAR ;  /* 0x00000000000079af */ /* 0x000e2e0000000000 */
[----:B------:R-:W1:Y:S07]  /*4a00*/  LDSM.16.M88.4 R120, [R153+0x1800] ;  /* 0x001800009978783b */ /* 0x000e6e0000000200 */
[----:B------:R-:W-:Y:S01]  /*4a10*/  LDSM.16.M88.4 R124, [R152] ;  /* 0x00000000987c783b */ /* 0x000fe20000000200 */
[C---:B----4-:R-:W-:Y:S06]  /*4a20*/  HMMA.16816.F32.BF16 R4, R104.reuse, R108, RZ ;  /* 0x0000006c6804723c */ /* 0x050fec00000418ff */
[----:B------:R-:W4:Y:S02]  /*4a30*/  LDSM.16.M88.4 R128, [R151] ;  /* 0x000000009780783b */ /* 0x000f240000000200 */
[C---:B------:R-:W-:Y:S05]  /*4a40*/  HMMA.16816.F32.BF16 R8, R104.reuse, R110, RZ ;  /* 0x0000006e6808723c */ /* 0x040fea00000418ff */
[----:B------:R-:W2:Y:S03]  /*4a50*/  LDSM.16.M88.4 R132, [R143] ;  /* 0x000000008f84783b */ /* 0x000ea60000000200 */
[C---:B-----5:R-:W-:Y:S04]  /*4a60*/  HMMA.16816.F32.BF16 R12, R104.reuse, R112, RZ ;  /* 0x00000070680c723c */ /* 0x060fe800000418ff */
[----:B------:R-:W5:Y:S04]  /*4a70*/  LDSM.16.M88.4 R108, [R142] ;  /* 0x000000008e6c783b */ /* 0x000f680000000200 */
[C---:B------:R-:W-:Y:S03]  /*4a80*/  HMMA.16816.F32.BF16 R16, R104.reuse, R114, RZ ;  /* 0x000000726810723c */ /* 0x040fe600000418ff */
[----:B------:R-:W2:Y:S05]  /*4a90*/  LDSM.16.M88.4 R112, [R141] ;  /* 0x000000008d70783b */ /* 0x000eaa0000000200 */
[C---:B-1----:R-:W-:Y:S08]  /*4aa0*/  HMMA.16816.F32.BF16 R20, R104.reuse, R116, RZ ;  /* 0x000000746814723c */ /* 0x042ff000000418ff */
[C---:B------:R-:W-:Y:S01]  /*4ab0*/  HMMA.16816.F32.BF16 R24, R104.reuse, R118, RZ ;  /* 0x000000766818723c */ /* 0x040fe200000418ff */
[----:B------:R-:W-:Y:S07]  /*4ac0*/  LDSM.16.M88.4 R116, [R149] ;  /* 0x000000009574783b */ /* 0x000fee0000000200 */
[C---:B------:R-:W-:Y:S08]  /*4ad0*/  HMMA.16816.F32.BF16 R28, R104.reuse, R120, RZ ;  /* 0x00000078681c723c */ /* 0x040ff000000418ff */
[----:B------:R-:W-:Y:S01]  /*4ae0*/  HMMA.16816.F32.BF16 R32, R104, R122, RZ ;  /* 0x0000007a6820723c */ /* 0x000fe200000418ff */
[----:B------:R-:W1:Y:S07]  /*4af0*/  LDSM.16.M88.4 R104, [R150] ;  /* 0x000000009668783b */ /* 0x000e6e0000000200 */
[C---:B----4-:R-:W-:Y:S01]  /*4b00*/  HMMA.16816.F32.BF16 R4, R124.reuse, R128, R4 ;  /* 0x000000807c04723c */ /* 0x050fe20000041804 */
[----:B------:R-:W4:Y:S07]  /*4b10*/  LDSM.16.M88.4 R120, [R149+0x800] ;  /* 0x000800009578783b */ /* 0x000f2e0000000200 */
[C---:B------:R-:W-:Y:S01]  /*4b20*/  HMMA.16816.F32.BF16 R8, R124.reuse, R130, R8 ;  /* 0x000000827c08723c */ /* 0x040fe20000041808 */
[----:B------:R-:W1:Y:S07]  /*4b30*/  LDSM.16.M88.4 R128, [R149+0x1000] ;  /* 0x001000009580783b */ /* 0x000e6e0000000200 */
[C---:B--2---:R-:W-:Y:S08]  /*4b40*/  HMMA.16816.F32.BF16 R12, R124.reuse, R132, R12 ;  /* 0x000000847c0c723c */ /* 0x044ff0000004180c */
[C---:B------:R-:W-:Y:S08]  /*4b50*/  HMMA.16816.F32.BF16 R16, R124.reuse, R134, R16 ;  /* 0x000000867c10723c */ /* 0x040ff00000041810 */
[C---:B-----5:R-:W-:Y:S08]  /*4b60*/  HMMA.16816.F32.BF16 R20, R124.reuse, R108, R20 ;  /* 0x0000006c7c14723c */ /* 0x060ff00000041814 */
[C---:B------:R-:W-:Y:S01]  /*4b70*/  HMMA.16816.F32.BF16 R24, R124.reuse, R110, R24 ;  /* 0x0000006e7c18723c */ /* 0x040fe20000041818 */
[----:B------:R-:W2:Y:S07]  /*4b80*/  LDSM.16.M88.4 R108, [R149+0x1800] ;  /* 0x00180000956c783b */ /* 0x000eae0000000200 */
[C---:B------:R-:W-:Y:S08]  /*4b90*/  HMMA.16816.F32.BF16 R28, R124.reuse, R112, R28 ;  /* 0x000000707c1c723c */ /* 0x040ff0000004181c */
[----:B------:R-:W-:Y:S01]  /*4ba0*/  HMMA.16816.F32.BF16 R32, R124, R114, R32 ;  /* 0x000000727c20723c */ /* 0x000fe20000041820 */
[----:B------:R-:W-:Y:S07]  /*4bb0*/  LDSM.16.M88.4 R112, [R148] ;  /* 0x000000009470783b */ /* 0x000fee0000000200 */
[C---:B-1----:R-:W-:Y:S01]  /*4bc0*/  HMMA.16816.F32.BF16 R4, R104.reuse, R116, R4 ;  /* 0x000000746804723c */ /* 0x042fe20000041804 */
[----:B------:R-:W-:Y:S07]  /*4bd0*/  LDSM.16.M88.4 R124, [R140+0x1000] ;  /* 0x001000008c7c783b */ /* 0x000fee0000000200 */
[C---:B------:R-:W-:Y:S01]  /*4be0*/  HMMA.16816.F32.BF16 R8, R104.reuse, R118, R8 ;  /* 0x000000766808723c */ /* 0x040fe20000041808 */
[----:B------:R-:W1:Y:S07]  /*4bf0*/  LDSM.16.M88.4 R116, [R140] ;  /* 0x000000008c74783b */ /* 0x000e6e0000000200 */
[C---:B----4-:R-:W-:Y:S08]  /*4c00*/  HMMA.16816.F32.BF16 R12, R104.reuse, R120, R12 ;  /* 0x00000078680c723c */ /* 0x050ff0000004180c */
[C---:B------:R-:W-:Y:S01]  /*4c10*/  HMMA.16816.F32.BF16 R16, R104.reuse, R122, R16 ;  /* 0x0000007a6810723c */ /* 0x040fe20000041810 */
[----:B------:R-:W4:Y:S07]  /*4c20*/  LDSM.16.M88.4 R120, [R140+0x800] ;  /* 0x000800008c78783b */ /* 0x000f2e0000000200 */
[C---:B------:R-:W-:Y:S08]  /*4c30*/  HMMA.16816.F32.BF16 R20, R104.reuse, R128, R20 ;  /* 0x000000806814723c */ /* 0x040ff00000041814 */
[C---:B------:R-:W-:Y:S01]  /*4c40*/  HMMA.16816.F32.BF16 R24, R104.reuse, R130, R24 ;  /* 0x000000826818723c */ /* 0x040fe20000041818 */
[----:B------:R-:W5:Y:S07]  /*4c50*/  LDSM.16.M88.4 R128, [R140+0x1800] ;  /* 0x001800008c80783b */ /* 0x000f6e0000000200 */
[C---:B--2---:R-:W-:Y:S08]  /*4c60*/  HMMA.16816.F32.BF16 R28, R104.reuse, R108, R28 ;  /* 0x0000006c681c723c */ /* 0x044ff0000004181c */
[----:B------:R-:W-:Y:S01]  /*4c70*/  HMMA.16816.F32.BF16 R32, R104, R110, R32 ;  /* 0x0000006e6820723c */ /* 0x000fe20000041820 */
[----:B------:R-:W-:Y:S07]  /*4c80*/  LDSM.16.M88.4 R104, [R154+0x2000] ;  /* 0x002000009a68783b */ /* 0x000fee0000000200 */
[C---:B-1----:R-:W-:Y:S01]  /*4c90*/  HMMA.16816.F32.BF16 R4, R112.reuse, R116, R4 ;  /* 0x000000747004723c */ /* 0x042fe20000041804 */
[----:B------:R-:W1:Y:S07]  /*4ca0*/  LDSM.16.M88.4 R108, [R153+0x2000] ;  /* 0x00200000996c783b */ /* 0x000e6e0000000200 */
[C---:B------:R-:W-:Y:S01]  /*4cb0*/  HMMA.16816.F32.BF16 R8, R112.reuse, R118, R8 ;  /* 0x000000767008723c */ /* 0x040fe20000041808 */
[----:B------:R-:W2:Y:S07]  /*4cc0*/  LDSM.16.M88.4 R116, [R153+0x2800] ;  /* 0x002800009974783b */ /* 0x000eae0000000200 */
[C---:B----4-:R-:W-:Y:S08]  /*4cd0*/  HMMA.16816.F32.BF16 R12, R112.reuse, R120, R12 ;  /* 0x00000078700c723c */ /* 0x050ff0000004180c */
[C---:B------:R-:W-:Y:S01]  /*4ce0*/  HMMA.16816.F32.BF16 R16, R112.reuse, R122, R16 ;  /* 0x0000007a7010723c */ /* 0x040fe20000041810 */
[----:B------:R-:W4:Y:S07]  /*4cf0*/  LDSM.16.M88.4 R120, [R153+0x3000] ;  /* 0x003000009978783b */ /* 0x000f2e0000000200 */
[C---:B------:R-:W-:Y:S08]  /*4d00*/  HMMA.16816.F32.BF16 R20, R112.reuse, R124, R20 ;  /* 0x0000007c7014723c */ /* 0x040ff00000041814 */
[C---:B------:R-:W-:Y:S01]  /*4d10*/  HMMA.16816.F32.BF16 R24, R112.reuse, R126, R24 ;  /* 0x0000007e7018723c */ /* 0x040fe20000041818 */
[----:B------:R-:W3:Y:S07]  /*4d20*/  LDSM.16.M88.4 R124, [R153+0x3800] ;  /* 0x00380000997c783b */ /* 0x000eee0000000200 */
[C---:B-----5:R-:W-:Y:S08]  /*4d30*/  HMMA.16816.F32.BF16 R28, R112.reuse, R128, R28 ;  /* 0x00000080701c723c */ /* 0x060ff0000004181c */
[----:B------:R-:W-:Y:S01]  /*4d40*/  HMMA.16816.F32.BF16 R32, R112, R130, R32 ;  /* 0x000000827020723c */ /* 0x000fe20000041820 */
[----:B------:R-:W-:Y:S07]  /*4d50*/  LDSM.16.M88.4 R112, [R139] ;  /* 0x000000008b70783b */ /* 0x000fee0000000200 */
[C---:B-1----:R-:W-:Y:S01]  /*4d60*/  HMMA.16816.F32.BF16 R4, R104.reuse, R108, R4 ;  /* 0x0000006c6804723c */ /* 0x042fe20000041804 */
[----:B------:R-:W-:Y:S07]  /*4d70*/  LDSM.16.M88.4 R128, [R136] ;  /* 0x000000008880783b */ /* 0x000fee0000000200 */
[C---:B------:R-:W-:Y:S01]  /*4d80*/  HMMA.16816.F32.BF16 R8, R104.reuse, R110, R8 ;  /* 0x0000006e6808723c */ /* 0x040fe20000041808 */
[----:B------:R-:W1:Y:S07]  /*4d90*/  LDSM.16.M88.4 R108, [R152+0x2000] ;  /* 0x00200000986c783b */ /* 0x000e6e0000000200 */
[C---:B--2---:R-:W-:Y:S08]  /*4da0*/  HMMA.16816.F32.BF16 R12, R104.reuse, R116, R12 ;  /* 0x00000074680c723c */ /* 0x044ff0000004180c */
[C---:B------:R-:W-:Y:S01]  /*4db0*/  HMMA.16816.F32.BF16 R16, R104.reuse, R118, R16 ;  /* 0x000000766810723c */ /* 0x040fe20000041810 */
[----:B------:R-:W2:Y:S07]  /*4dc0*/  LDSM.16.M88.4 R116, [R138] ;  /* 0x000000008a74783b */ /* 0x000eae0000000200 */
[C---:B----4-:R-:W-:Y:S08]  /*4dd0*/  HMMA.16816.F32.BF16 R20, R104.reuse, R120, R20 ;  /* 0x000000786814723c */ /* 0x050ff00000041814 */
[C---:B------:R-:W-:Y:S01]  /*4de0*/  HMMA.16816.F32.BF16 R24, R104.reuse, R122, R24 ;  /* 0x0000007a6818723c */ /* 0x040fe20000041818 */
[----:B------:R-:W4:Y:S07]  /*4df0*/  LDSM.16.M88.4 R120, [R137] ;  /* 0x000000008978783b */ /* 0x000f2e0000000200 */
[C---:B---3--:R-:W-:Y:S08]  /*4e00*/  HMMA.16816.F32.BF16 R28, R104.reuse, R124, R28 ;  /* 0x0000007c681c723c */ /* 0x048ff0000004181c */
[----:B------:R-:W-:Y:S01]  /*4e10*/  HMMA.16816.F32.BF16 R32, R104, R126, R32 ;  /* 0x0000007e6820723c */ /* 0x000fe20000041820 */
[----:B------:R-:W-:Y:S07]  /*4e20*/  LDSM.16.M88.4 R104, [R150+0x2000] ;  /* 0x002000009668783b */ /* 0x000fee0000000200 */
[----:B------:R-:W3:Y:S01]  /*4e30*/  LDSM.16.M88.4 R124, [R149+0x2000] ;  /* 0x00200000957c783b */ /* 0x000ee20000000200 */
        /* <DEDUP_REMOVED lines=8> */
[----:B------:R-:W-:Y:S07]  /*4ec0*/  LDSM.16.M88.4 R120, [R148+0x2000] ;  /* 0x002000009478783b */ /* 0x000fee0000000200 */
[C---:B------:R-:W-:Y:S08]  /*4ed0*/  HMMA.16816.F32.BF16 R28, R108.reuse, R128, R28 ;  /* 0x000000806c1c723c */ /* 0x040ff0000004181c */
[----:B------:R-:W-:Y:S01]  /*4ee0*/  HMMA.16816.F32.BF16 R32, R108, R130, R32 ;  /* 0x000000826c20723c */ /* 0x000fe20000041820 */
[----:B------:R-:W4:Y:S07]  /*4ef0*/  LDSM.16.M88.4 R108, [R149+0x3800] ;  /* 0x00380000956c783b */ /* 0x000f2e0000000200 */
[----:B------:R-:W5:Y:S01]  /*4f00*/  LDSM.16.M88.4 R128, [R140+0x2000] ;  /* 0x002000008c80783b */ /* 0x000f620000000200 */
[C---:B---3--:R-:W-:Y:S08]  /*4f10*/  HMMA.16816.F32.BF16 R4, R104.reuse, R124, R4 ;  /* 0x0000007c6804723c */ /* 0x048ff00000041804 */
[C---:B------:R-:W-:Y:S08]  /*4f20*/  HMMA.16816.F32.BF16 R8, R104.reuse, R126, R8 ;  /* 0x0000007e6808723c */ /* 0x040ff00000041808 */
[C---:B-1----:R-:W-:Y:S08]  /*4f30*/  HMMA.16816.F32.BF16 R12, R104.reuse, R112, R12 ;  /* 0x00000070680c723c */ /* 0x042ff0000004180c */
[C---:B------:R-:W-:Y:S08]  /*4f40*/  HMMA.16816.F32.BF16 R16, R104.reuse, R114, R16 ;  /* 0x000000726810723c */ /* 0x040ff00000041810 */
[C---:B--2---:R-:W-:Y:S08]  /*4f50*/  HMMA.16816.F32.BF16 R20, R104.reuse, R116, R20 ;  /* 0x000000746814723c */ /* 0x044ff00000041814 */
[C---:B------:R-:W-:Y:S08]  /*4f60*/  HMMA.16816.F32.BF16 R24, R104.reuse, R118, R24 ;  /* 0x000000766818723c */ /* 0x040ff00000041818 */
[C---:B----4-:R-:W-:Y:S08]  /*4f70*/  HMMA.16816.F32.BF16 R28, R104.reuse, R108, R28 ;  /* 0x0000006c681c723c */ /* 0x050ff0000004181c */
        /* <DEDUP_REMOVED lines=145> */
.L_x_6561:
        /* <DEDUP_REMOVED lines=20> */
.L_x_6560:
        /* <DEDUP_REMOVED lines=206> */
[----:B------:R-:W3:Y:S01]  /*66b0*/  MUFU.EX2 R123, R123 ;  /* 0x0000007b007b7308 */ /* 0x000ee20000000800 */
[----:B------:R-:W-:Y:S02]  /*66c0*/  FADD.FTZ R117, R117, R118 ;  /* 0x0000007675757221 */ /* 0x000fe40000010000 */
[----:B------:R-:W-:Y:S01]  /*66d0*/  HMMA.16816.F32.BF16 R64, R96, R78, R64 ;  /* 0x0000004e6040723c */ /* 0x000fe20000041840 */
[----:B------:R-:W-:Y:S03]  /*66e0*/  LDSM.16.MT88.4 R76, [R146+0xa800] ;  /* 0x00a80000924c783b */ /* 0x000fe60000004200 */
[C---:B--2---:R-:W-:Y:S01]  /*66f0*/  F2FP.BF16.PACK_AB R68, R121.reuse, R120 ;  /* 0x000000787944723e */ /* 0x044fe200000010ff */
[----:B------:R-:W-:Y:S02]  /*6700*/  FADD.FTZ R117, R116, R117 ;  /* 0x0000007574757221 */ /* 0x000fe40000010000 */
        /* <DEDUP_REMOVED lines=118> */
.L_x_6558:
        /* <DEDUP_REMOVED lines=159> */
[----:B------:R-:W4:Y:S04]  /*7860*/  S2R R8, SR_CTAID.Z ;  /* 0x0000000000087919 */ /* 0x000f280000002700 */
[----:B------:R-:W5:Y:S04]  /*7870*/  S2R R9, SR_CTAID.Y ;  /* 0x0000000000097919 */ /* 0x000f680000002600 */
[----:B------:R-:W-:Y:S04]  /*7880*/  STS.64 [R17+0x4000], R56 ;  /* 0x0040003811007388 */ /* 0x000fe80000000a00 */
[----:B------:R-:W-:Y:S04]  /*7890*/  STS.64 [R17+0x4800], R58 ;  /* 0x0048003a11007388 */ /* 0x000fe80000000a00 */
[----:B------:R-:W-:Y:S04]  /*78a0*/  STS.64 [R18+0x4000], R60 ;  /* 0x0040003c12007388 */ /* 0x000fe80000000a00 */
[----:B------:R-:W-:Y:S04]  /*78b0*/  STS.64 [R18+0x4800], R62 ;  /* 0x0048003e12007388 */ /* 0x000fe80000000a00 */
[----:B------:R1:W-:Y:S04]  /*78c0*/  STS.64 [R15+0x4000], R64 ;  /* 0x004000400f007388 */ /* 0x0003e80000000a00 */
[----:B------:R3:W-:Y:S01]  /*78d0*/  STS.64 [R15+0x4800], R66 ;  /* 0x004800420f007388 */ /* 0x0007e20000000a00 */
[----:B-----5:R-:W-:-:S03]  /*78e0*/  IMAD R9, R9, c[0x0][0x210], R160 ;  /* 0x0000840009097a24 */ /* 0x020fc600078e02a0 */
[----:B------:R-:W-:Y:S06]  /*78f0*/  BAR.SYNC.DEFER_BLOCKING 0x0 ;  /* 0x0000000000007b1d */ /* 0x000fec0000010000 */
[----:B--2---:R-:W2:Y:S01]  /*7900*/  S2R R10, SR_CTAID.X ;  /* 0x00000000000a7919 */ /* 0x004ea20000002500 */
[----:B-1----:R-:W-:Y:S02]  /*7910*/  IADD3 R65, -R160, RZ, RZ ;  /* 0x000000ffa0417210 */ /* 0x002fe40007ffe1ff */
[----:B---3--:R-:W-:-:S03]  /*7920*/  LOP3.LUT R67, R2, 0xffffffe0, RZ, 0xc0, !PT ;  /* 0xffffffe002437812 */ /* 0x008fc600078ec0ff */
[----:B----4-:R-:W-:Y:S01]  /*7930*/  IMAD R8, R65, c[0x0][0x1c0], R8 ;  /* 0x0000700041087a24 */ /* 0x010fe200078e0208 */
[----:B------:R-:W1:Y:S01]  /*7940*/  LDS.128 R76, [R7.X4] ;  /* 0x00000000074c7984 */ /* 0x000e620000004c00 */
[----:B------:R-:W-:Y:S02]  /*7950*/  MOV R2, 0xff800000 ;  /* 0xff80000000027802 */ /* 0x000fe40000000f00 */
[----:B------:R-:W-:Y:S01]  /*7960*/  IADD3 R67, -R67, R4, RZ ;  /* 0x0000000443437210 */ /* 0x000fe20007ffe1ff */
[----:B------:R-:W3:Y:S01]  /*7970*/  LDS.128 R72, [R7.X4+0x800] ;  /* 0x0008000007487984 */ /* 0x000ee20000004c00 */
[----:B------:R-:W-:Y:S01]  /*7980*/  IMAD R8, R9, c[0x0][0x1c0], R8 ;  /* 0x0000700009087a24 */ /* 0x000fe200078e0208 */
[----:B------:R-:W-:Y:S01]  /*7990*/  MOV R4, 0xff800000 ;  /* 0xff80000000047802 */ /* 0x000fe20000000f00 */
[----:B------:R-:W-:Y:S01]  /*79a0*/  @P4 FMUL.FTZ R9, R6, 0.69314718246459960938 ;  /* 0x3f31721806094820 */ /* 0x000fe20000410000 */
[----:B------:R-:W-:Y:S01]  /*79b0*/  LOP3.LUT P0, RZ, R67, 0x3, RZ, 0xc0, !PT ;  /* 0x0000000343ff7812 */ /* 0x000fe2000780c0ff */
[----:B------:R-:W4:Y:S01]  /*79c0*/  LDS.128 R68, [R7.X4+0x1000] ;  /* 0x0010000007447984 */ /* 0x000f220000004c00 */
[----:B------:R-:W-:-:S02]  /*79d0*/  @P3 FMUL.FTZ R6, R5, 0.69314718246459960938 ;  /* 0x3f31721805063820 */ /* 0x000fc40000410000 */
[----:B------:R-:W-:Y:S01]  /*79e0*/  @P4 FFMA.FTZ R2, R100, c[0x0][0x238], R9 ;  /* 0x00008e0064024a23 */ /* 0x000fe20000010009 */
[----:B------:R-:W1:Y:S01]  /*79f0*/  LDS.128 R56, [R7.X4+0x1800] ;  /* 0x0018000007387984 */ /* 0x000e620000004c00 */
[----:B------:R-:W-:-:S03]  /*7a00*/  @P3 FFMA.FTZ R4, R3, c[0x0][0x238], R6 ;  /* 0x00008e0003043a23 */ /* 0x000fc60000010006 */
        /* <DEDUP_REMOVED lines=12> */
[----:B--2---:R-:W-:-:S05]  /*7ad0*/  SHF.L.U32 R7, R10, 0x6, RZ ;  /* 0x000000060a077819 */ /* 0x004fca00000006ff */
        /* <DEDUP_REMOVED lines=14> */
.L_x_6564:
[----:B---34-:R-:W-:Y:S05]  /*7bc0*/  BSYNC B0 ;  /* 0x0000000000007941 */ /* 0x018fea0003800000 */
.L_x_6563:
[----:B--2---:R-:W-:Y:S02]  /*7bd0*/  IMAD.SHL.U32 R2, R0, 0x4, RZ ;  /* 0x0000000400027824 */ /* 0x004fe400078e00ff */
        /* <DEDUP_REMOVED lines=24> */
.L_x_6565:
        /* <DEDUP_REMOVED lines=10> */
.L_x_8381:


//--------------------- .text._ZN5flash24flash_fwd_splitkv_kernelI23Flash_fwd_kernel_traitsILi128ELi64ELi64ELi4ELb0ELb0EN7cutlass10bfloat16_tE19Flash_kernel_traitsILi128ELi64ELi64ELi4ES3_EELb1ELb0ELb0ELb0ELb1ELb0ELb0ELb0EEEvNS_16Flash_fwd_paramsE --------------------------
	.section	.text._ZN5flash24flash_fwd_splitkv_kernelI23Flash_fwd_kernel_traitsILi128ELi64ELi64ELi4ELb0ELb0EN7cutlass10bfloat16_tE19Flash_kernel_traitsILi128ELi64ELi64ELi4ES3_EELb1ELb0ELb0ELb0ELb1ELb0ELb0ELb0EEEvNS_16Flash_fwd_paramsE,"ax",@progbits
	.sectioninfo	@"SHI_REGISTERS=196"
	.align	128
        .global         _ZN5flash24flash_fwd_splitkv_kernelI23Flash_fwd_kernel_traitsILi128ELi64ELi64ELi4ELb0ELb0EN7cutlass10bfloat16_tE19Flash_kernel_traitsILi128ELi64ELi64ELi4ES3_EELb1ELb0ELb0ELb0ELb1ELb0ELb0ELb0EEEvNS_16Flash_fwd_paramsE
        .type           _ZN5flash24flash_fwd_splitkv_kernelI23Flash_fwd_kernel_traitsILi128ELi64ELi64ELi4ELb0ELb0EN7cutlass10bfloat16_tE19Flash_kernel_traitsILi128ELi64ELi64ELi4ES3_EELb1ELb0ELb0ELb0ELb1ELb0ELb0ELb0EEEvNS_16Flash_fwd_paramsE,@function
        .size           _ZN5flash24flash_fwd_splitkv_kernelI23Flash_fwd_kernel_traitsILi128ELi64ELi64ELi4ELb0ELb0EN7cutlass10bfloat16_tE19Flash_kernel_traitsILi128ELi64ELi64ELi4ES3_EELb1ELb0ELb0ELb0ELb1ELb0ELb0ELb0EEEvNS_16Flash_fwd_paramsE,(.L_x_8382 - _ZN5flash24flash_fwd_splitkv_kernelI23Flash_fwd_kernel_traitsILi128ELi64ELi64ELi4ELb0ELb0EN7cutlass10bfloat16_tE19Flash_kernel_traitsILi128ELi64ELi64ELi4ES3_EELb1ELb0ELb0ELb0ELb1ELb0ELb0ELb0EEEvNS_16Flash_fwd_paramsE)
        .other          _ZN5flash24flash_fwd_splitkv_kernelI23Flash_fwd_kernel_traitsILi128ELi64ELi64ELi4ELb0ELb0EN7cutlass10bfloat16_tE19Flash_kernel_traitsILi128ELi64ELi64ELi4ES3_EELb1ELb0ELb0ELb0ELb1ELb0ELb0ELb0EEEvNS_16Flash_fwd_paramsE,@"STO_CUDA_ENTRY STV_DEFAULT"
_ZN5flash24flash_fwd_splitkv_kernelI23Flash_fwd_kernel_traitsILi128ELi64ELi64ELi4ELb0ELb0EN7cutlass10bfloat16_tE19Flash_kernel_traitsILi128ELi64ELi64ELi4ES3_EELb1ELb0ELb0ELb0ELb1ELb0ELb0ELb0EEEvNS_16Flash_fwd_paramsE:
.text._ZN5flash24flash_fwd_splitkv_kernelI23Flash_fwd_kernel_traitsILi128ELi64ELi64ELi4ELb0ELb0EN7cutlass10bfloat16_tE19Flash_kernel_traitsILi128ELi64ELi64ELi4ES3_EELb1ELb0ELb0ELb0ELb1ELb0ELb0ELb0EEEvNS_16Flash_fwd_paramsE:
        /* <DEDUP_REMOVED lines=24> */
[----:B------:R-:W4:Y:S04]  /*0180*/  S2R R30, SR_CTAID.Z ;  /* 0x00000000001e7919 */ /* 0x000f280000002700 */
[----:B------:R-:W1:Y:S01]  /*0190*/  S2R R76, SR_TID.X ;  /* 0x00000000004c7919 */ /* 0x000e620000002100 */
[----:B------:R-:W-:Y:S01]  /*01a0*/  ISETP.NE.AND.EX P0, PT, RZ, c[0x0][0x24c], PT, P0 ;  /* 0x00009300ff007a0c */ /* 0x000fe20003f05300 */
[----:B--2---:R-:W-:-:S02]  /*01b0*/  @P2 IMAD.IADD R79, R79, 0x1, -R166 ;  /* 0x000000014f4f2824 */ /* 0x004fc400078e0aa6 */
[----:B------:R-:W-:-:S10]  /*01c0*/  @!P2 IMAD.MOV.U32 R79, RZ, RZ, c[0x0][0x214] ;  /* 0x00008500ff4fa624 */ /* 0x000fd400078e00ff */
[----:B------:R-:W-:Y:S05]  /*01d0*/  @!P0 BRA `(.L_x_6566) ;  /* 0x0000004000008947 */ /* 0x000fea0003800000 */
[----:B-1-34-:R-:W2:Y:S02]  /*01e0*/  @P3 LDG.E R0, [R6.64+0x4] ;  /* 0x0000040606003981 */ /* 0x01aea4000c1e1900 */
[----:B--2--5:R-:W-:-:S06]  /*01f0*/  @P3 IADD3 R0, R0, -R5, RZ ;  /* 0x8000000500003210 */ /* 0x024fcc0007ffe0ff */
[----:B------:R1:W5:Y:S01]  /*0200*/  @!P3 LDG.E R0, [R6.64] ;  /* 0x000000060600b981 */ /* 0x000362000c1e1900 */
[----:B------:R-:W-:Y:S05]  /*0210*/  BRA `(.L_x_6567) ;  /* 0x0000001000007947 */ /* 0x000fea0003800000 */
.L_x_6566:
[----:B-1-34-:R-:W-:Y:S02]  /*0220*/  MOV R0, c[0x0][0x218] ;  /* 0x0000860000007a02 */ /* 0x01afe40000000f00 */
.L_x_6567:
        /* <DEDUP_REMOVED lines=15> */
[----:B------:R-:W-:Y:S02]  /*0320*/  IADD3 R9, R6, 0x3f, RZ ;  /* 0x0000003f06097810 */ /* 0x000fe40007ffe0ff */
        /* <DEDUP_REMOVED lines=14> */
[----:B------:R-:W-:Y:S01]  /*0410*/  SHF.R.S32.HI R5, RZ, 0x1f, R76 ;  /* 0x0000001fff057819 */ /* 0x000fe2000001144c */
        /* <DEDUP_REMOVED lines=10> */
[----:B------:R-:W-:Y:S01]  /*04c0*/  @!P0 IMAD.WIDE.U32 R10, R3, c[0x0][0x1e0], RZ ;  /* 0x00007800030a8a25 */ /* 0x000fe200078e00ff */
[----:B------:R-:W-:-:S03]  /*04d0*/  @!P0 SHF.R.S32.HI R6, RZ, 0x1f, R3 ;  /* 0x0000001fff068819 */ /* 0x000fc60000011403 */
        /* <DEDUP_REMOVED lines=10> */
[----:B------:R-:W-:Y:S02]  /*0580*/  IMAD R7, R80, c[0x0][0x1ec], R7 ;  /* 0x00007b0050077a24 */ /* 0x000fe400078e0207 */
[----:B------:R-:W-:Y:S02]  /*0590*/  IMAD R9, R0, c[0x0][0x1f0], RZ ;  /* 0x00007c0000097a24 */ /* 0x000fe400078e02ff */
[----:B------:R-:W-:Y:S01]  /*05a0*/  IMAD R3, R3, c[0x0][0x1c0], R30 ;  /* 0x0000700003037a24 */ /* 0x000fe200078e021e */
[----:B------:R-:W-:Y:S01]  /*05b0*/  IADD3.X R5, R166, R5, R7, P0, !PT ;  /* 0x00000005a6057210 */ /* 0x000fe200007fe407 */
[----:B------:R-:W-:Y:S01]  /*05c0*/  IMAD R9, R30, c[0x0][0x1f4], R9 ;  /* 0x00007d001e097a24 */ /* 0x000fe200078e0209 */
[----:B------:R-:W-:-:S03]  /*05d0*/  ISETP.GE.AND P0, PT, R2, R79, PT ;  /* 0x0000004f0200720c */ /* 0x000fc60003f06270 */
[----:B------:R-:W-:Y:S01]  /*05e0*/  IMAD.WIDE.U32 R30, R30, c[0x0][0x1f0], R4 ;  /* 0x00007c001e1e7a25 */ /* 0x000fe200078e0004 */
[----:B------:R-:W-:-:S03]  /*05f0*/  SHF.R.S32.HI R4, RZ, 0x1f, R2 ;  /* 0x0000001fff047819 */ /* 0x000fc60000011402 */
[----:B------:R-:W-:Y:S01]  /*0600*/  IMAD R5, R3, c[0x0][0x214], R80 ;  /* 0x0000850003057a24 */ /* 0x000fe200078e0250 */
        /* <DEDUP_REMOVED lines=11> */
.L_x_6570:
[----:B------:R-:W-:Y:S05]  /*06c0*/  BSYNC B0 ;  /* 0x0000000000007941 */ /* 0x000fea0003800000 */
.L_x_6569:
        /* <DEDUP_REMOVED lines=16> */
.L_x_6572:
[----:B------:R-:W-:Y:S05]  /*07d0*/  BSYNC B0 ;  /* 0x0000000000007941 */ /* 0x000fea0003800000 */
.L_x_6571:
        /* <DEDUP_REMOVED lines=16> */
.L_x_6574:
[----:B------:R-:W-:Y:S05]  /*08e0*/  BSYNC B0 ;  /* 0x0000000000007941 */ /* 0x000fea0003800000 */
.L_x_6573:
        /* <DEDUP_REMOVED lines=15> */
.L_x_6576:
[----:B------:R-:W-:Y:S05]  /*09e0*/  BSYNC B0 ;  /* 0x0000000000007941 */ /* 0x000fea0003800000 */
.L_x_6575:
        /* <DEDUP_REMOVED lines=19> */
.L_x_6568:
[----:B------:R-:W-:Y:S01]  /*0b20*/  ISETP.NE.U32.AND P0, PT, RZ, c[0x0][0x2b8], PT ;  /* 0x0000ae00ff007a0c */ /* 0x000fe20003f05070 */
        /* <DEDUP_REMOVED lines=81> */
[----:B------:R-:W-:Y:S02]  /*1040*/  IMAD R13, R19, c[0x0][0x19c], R0 ;  /* 0x00006700130d7a24 */ /* 0x000fe400078e0200 */
        /* <DEDUP_REMOVED lines=10> */
.L_x_6577:
        /* <DEDUP_REMOVED lines=15> */
.L_x_6579:
[----:B------:R-:W-:Y:S01]  /*11e0*/  IABS R10, c[0x0][0x1c8] ;  /* 0x00007200000a7a13 */ /* 0x000fe20000000000 */
[----:B------:R-:W-:Y:S01]  /*11f0*/  @P3 IMAD.IADD R5, R4, 0x1, R5 ;  /* 0x0000000104053824 */ /* 0x000fe200078e0205 */
        /* <DEDUP_REMOVED lines=10> */
[----:B------:R-:W-:-:S03]  /*12a0*/  MOV R13, R7 ;  /* 0x00000007000d7202 */ /* 0x000fc60000000f00 */
[----:B------:R-:W-:Y:S02]  /*12b0*/  IMAD.MOV.U32 R12, RZ, RZ, R8 ;  /* 0x000000ffff0c7224 */ /* 0x000fe400078e0008 */
[----:B------:R-:W-:-:S04]  /*12c0*/  IMAD.HI.U32 R9, R9, R2, RZ ;  /* 0x0000000209097227 */ /* 0x000fc800078e00ff */
[----:B------:R-:W-:Y:S01]  /*12d0*/  IMAD.WIDE.U32 R12, R19, c[0x0][0x198], R12 ;  /* 0x00006600130c7a25 */ /* 0x000fe200078e000c */
        /* <DEDUP_REMOVED lines=13> */
[----:B------:R-:W-:Y:S01]  /*13b0*/  IADD3 R13, R13, R15, RZ ;  /* 0x0000000f0d0d7210 */ /* 0x000fe20007ffe0ff */
[----:B------:R-:W-:Y:S01]  /*13c0*/  @P3 IMAD.WIDE.U32 R14, R5, c[0x0][0x1a0], RZ ;  /* 0x00006800050e3a25 */ /* 0x000fe200078e00ff */
[----:B------:R-:W-:Y:S02]  /*13d0*/  @!P1 IADD3 R9, -R9, RZ, RZ ;  /* 0x000000ff09099210 */ /* 0x000fe40007ffe1ff */
[----:B------:R-:W-:Y:S01]  /*13e0*/  @!P0 LOP3.LUT R9, RZ, c[0x0][0x1c8], RZ, 0x33, !PT ;  /* 0x00007200ff098a12 */ /* 0x000fe200078e33ff */
[----:B------:R-:W-:-:S03]  /*13f0*/  @P3 IMAD R5, R5, c[0x0][0x1a4], R15 ;  /* 0x0000690005053a24 */ /* 0x000fc600078e020f */
        /* <DEDUP_REMOVED lines=16> */
.L_x_6578:
[----:B------:R-:W-:Y:S01]  /*1500*/  ISETP.NE.AND P0, PT, R166, -0x1, PT ;  /* 0xffffffffa600780c */ /* 0x000fe20003f05270 */
[----:B------:R-:W-:Y:S01]  /*1510*/  IMAD.IADD R163, R79, 0x1, -R80 ;  /* 0x000000014fa37824 */ /* 0x000fe200078e0a50 */
[----:B------:R-:W-:Y:S01]  /*1520*/  SHF.R.S32.HI R81, RZ, 0x1f, R76 ;  /* 0x0000001fff517819 */ /* 0x000fe2000001144c */
[----:B------:R-:W-:Y:S01]  /*1530*/  IMAD.SHL.U32 R182, R76, 0x2, RZ ;  /* 0x000000024cb67824 */ /* 0x000fe200078e00ff */
[----:B------:R-:W-:Y:S02]  /*1540*/  IADD3 R167, R171, -0x1, RZ ;  /* 0xffffffffaba77810 */ /* 0x000fe40007ffe0ff */
[----:B------:R-:W-:Y:S02]  /*1550*/  LEA.HI R17, R81, R76, RZ, 0x3 ;  /* 0x0000004c51117211 */ /* 0x000fe400078f18ff */
[----:B------:R-:W-:-:S05]  /*1560*/  LOP3.LUT R182, R182, 0x6, RZ, 0xc0, !PT ;  /* 0x00000006b6b67812 */ /* 0x000fca00078ec0ff */
[----:B-----5:R-:W-:Y:S01]  /*1570*/  @!P0 SHF.R.S32.HI R0, RZ, 0x1f, R3 ;  /* 0x0000001fff008819 */ /* 0x020fe20000011403 */
[----:B------:R-:W-:-:S04]  /*1580*/  @P0 IMAD.WIDE.U32 R12, R166, c[0x0][0x190], RZ ;  /* 0x00006400a60c0a25 */ /* 0x000fc800078e00ff */
[----:B------:R-:W-:Y:S02]  /*1590*/  @!P0 IMAD R0, R0, c[0x0][0x178], RZ ;  /* 0x00005e0000008a24 */ /* 0x000fe400078e02ff */
[----:B------:R-:W-:Y:S01]  /*15a0*/  @P0 IMAD.MOV.U32 R15, RZ, RZ, R12 ;  /* 0x000000ffff0f0224 */ /* 0x000fe200078e000c */
[----:B------:R-:W-:Y:S01]  /*15b0*/  SHF.R.S32.HI R12, RZ, 0x3, R17 ;  /* 0x00000003ff0c7819 */ /* 0x000fe20000011411 */
[----:B------:R-:W-:Y:S01]  /*15c0*/  @!P0 IMAD.WIDE.U32 R20, R3, c[0x0][0x178], RZ ;  /* 0x00005e0003148a25 */ /* 0x000fe200078e00ff */
[----:B------:R-:W-:Y:S02]  /*15d0*/  LOP3.LUT R17, R17, 0xfffffff8, RZ, 0xc0, !PT ;  /* 0xfffffff811117812 */ /* 0x000fe400078ec0ff */
[C---:B------:R-:W-:Y:S01]  /*15e0*/  IADD3 R10, R12.reuse, 0x10, RZ ;  /* 0x000000100c0a7810 */ /* 0x040fe20007ffe0ff */
[----:B------:R-:W-:Y:S01]  /*15f0*/  @!P0 IMAD R0, R3, c[0x0][0x17c], R0 ;  /* 0x00005f0003008a24 */ /* 0x000fe200078e0200 */
[----:B------:R-:W-:Y:S01]  /*1600*/  IADD3 R8, R12, 0x20, RZ ;  /* 0x000000200c087810 */ /* 0x000fe20007ffe0ff */
[----:B------:R-:W-:Y:S01]  /*1610*/  @P0 IMAD R16, R166, c[0x0][0x194], R13 ;  /* 0x00006500a6100a24 */ /* 0x000fe200078e020d */
[----:B------:R-:W-:Y:S01]  /*1620*/  IADD3 R4, R12, 0x30, RZ ;  /* 0x000000300c047810 */ /* 0x000fe20007ffe0ff */
[----:B------:R-:W-:Y:S01]  /*1630*/  @!P0 IMAD.IADD R16, R21, 0x1, R0 ;  /* 0x0000000115108824 */ /* 0x000fe200078e0200 */
[----:B------:R-:W-:Y:S01]  /*1640*/  SHF.R.S32.HI R13, RZ, 0x1f, R12 ;  /* 0x0000001fff0d7819 */ /* 0x000fe2000001140c */
[----:B------:R-:W-:Y:S01]  /*1650*/  IMAD.IADD R0, R76, 0x1, -R17 ;  /* 0x000000014c007824 */ /* 0x000fe200078e0a11 */
[-C--:B------:R-:W-:Y:S01]  /*1660*/  ISETP.GE.AND P5, PT, R8, R163.reuse, PT ;  /* 0x000000a30800720c */ /* 0x080fe20003fa6270 */
[----:B------:R-:W-:Y:S01]  /*1670*/  @!P0 IMAD.MOV.U32 R15, RZ, RZ, R20 ;  /* 0x000000ffff0f8224 */ /* 0x000fe200078e0014 */
[-C--:B------:R-:W-:Y:S01]  /*1680*/  ISETP.GE.AND P0, PT, R10, R163.reuse, PT ;  /* 0x000000a30a00720c */ /* 0x080fe20003f06270 */
[----:B------:R-:W-:Y:S01]  /*1690*/  IMAD.SHL.U32 R170, R0, 0x8, RZ ;  /* 0x0000000800aa7824 */ /* 0x000fe200078e00ff */
[----:B------:R-:W-:Y:S01]  /*16a0*/  SHF.R.S32.HI R3, RZ, 0x1f, R30 ;  /* 0x0000001fff037819 */ /* 0x000fe2000001141e */
[C---:B------:R-:W-:Y:S01]  /*16b0*/  IMAD.SHL.U32 R21, R12.reuse, 0x40, RZ ;  /* 0x000000400c157824 */ /* 0x040fe200078e00ff */
[----:B------:R-:W-:Y:S01]  /*16c0*/  ISETP.GE.AND P2, PT, R12, R163, PT ;  /* 0x000000a30c00720c */ /* 0x000fe20003f46270 */
[----:B------:R-:W-:Y:S01]  /*16d0*/  IMAD.WIDE R32, R33, 0x40, R12 ;  /* 0x0000004021207825 */ /* 0x000fe200078e020c */
[----:B------:R-:W-:-:S02]  /*16e0*/  IADD3 R14, P4, R170, R14, RZ ;  /* 0x0000000eaa0e7210 */ /* 0x000fc40007f9e0ff */
[--C-:B------:R-:W-:Y:S01]  /*16f0*/  SHF.R.S32.HI R17, RZ, 0x1f, R170.reuse ;  /* 0x0000001fff117819 */ /* 0x100fe200000114aa */
[----:B------:R-:W-:Y:S01]  /*1700*/  IMAD R3, R3, c[0x0][0x1a8], RZ ;  /* 0x00006a0003037a24 */ /* 0x000fe200078e02ff */
[----:B------:R-:W-:Y:S01]  /*1710*/  IADD3 R20, P1, R170, R15, RZ ;  /* 0x0000000faa147210 */ /* 0x000fe20007f3e0ff */
[----:B------:R-:W-:Y:S01]  /*1720*/  IMAD R103, R13, c[0x0][0x198], RZ ;  /* 0x000066000d677a24 */ /* 0x000fe200078e02ff */
[----:B------:R-:W-:Y:S01]  /*1730*/  LOP3.LUT R21, R21, 0x1c0, RZ, 0xc0, !PT ;  /* 0x000001c015157812 */ /* 0x000fe200078ec0ff */
[----:B------:R-:W-:Y:S01]  /*1740*/  IMAD.X R15, R17, 0x1, R5, P4 ;  /* 0x00000001110f7824 */ /* 0x000fe200020e0605 */
[----:B------:R-:W-:Y:S01]  /*1750*/  ISETP.GE.AND P4, PT, R4, R163, PT ;  /* 0x000000a30400720c */ /* 0x000fe20003f86270 */
[----:B------:R-:W-:Y:S01]  /*1760*/  IMAD R3, R30, c[0x0][0x1ac], R3 ;  /* 0x00006b001e037a24 */ /* 0x000fe200078e0203 */
[----:B------:R-:W-:Y:S01]  /*1770*/  LOP3.LUT R169, R21, 0x38, R170, 0xf8, !PT ;  /* 0x0000003815a97812 */ /* 0x000fe200078ef8aa */
[----:B------:R-:W-:Y:S01]  /*1780*/  IMAD R103, R12, c[0x0][0x19c], R103 ;  /* 0x000067000c677a24 */ /* 0x000fe200078e0267 */
[----:B------:R-:W-:Y:S01]  /*1790*/  SHF.R.U32.HI R18, RZ, 0x3, R21 ;  /* 0x00000003ff127819 */ /* 0x000fe20000011615 */
[----:B------:R-:W-:Y:S01]  /*17a0*/  IMAD.X R21, R17, 0x1, R16, P1 ;  /* 0x0000000111157824 */ /* 0x000fe200008e0610 */
[----:B------:R-:W-:Y:S01]  /*17b0*/  IADD3 R26, P3, R170, R26, RZ ;  /* 0x0000001aaa1a7210 */ /* 0x000fe20007f7e0ff */
[----:B------:R-:W-:Y:S01]  /*17c0*/  IMAD.WIDE.U32 R14, R9, c[0x0][0x1b8], R14 ;  /* 0x00006e00090e7a25 */ /* 0x000fe200078e000e */
[----:B------:R-:W-:-:S02]  /*17d0*/  @!P0 IADD3 R28, P1, R32, 0x10, RZ ;  /* 0x00000010201c8810 */ /* 0x000fc40007f3e0ff */
[----:B------:R-:W-:Y:S01]  /*17e0*/  LEA.HI R16, R81, R76, RZ, 0x6 ;  /* 0x0000004c51107211 */ /* 0x000fe200078f30ff */
[----:B------:R-:W-:Y:S01]  /*17f0*/  IMAD.X R27, R17, 0x1, R2, P3 ;  /* 0x00000001111b7824 */ /* 0x000fe200018e0602 */
[----:B------:R-:W-:Y:S01]  /*1800*/  @!P5 IADD3 R24, P3, R32, 0x20, RZ ;  /* 0x000000202018d810 */ /* 0x000fe20007f7e0ff */
[----:B------:R-:W-:Y:S01]  /*1810*/  IMAD.WIDE.U32 R30, R30, c[0x0][0x1a8], R20 ;  /* 0x00006a001e1e7a25 */ /* 0x000fe200078e0014 */
[----:B------:R-:W-:-:S03]  /*1820*/  LOP3.LUT R169, R169, R18, RZ, 0x3c, !PT ;  /* 0x00000012a9a97212 */ /* 0x000fc600078e3cff */
[----:B------:R-:W-:Y:S01]  /*1830*/  @!P0 IMAD.X R17, RZ, RZ, R33, P1 ;  /* 0x000000ffff118224 */ /* 0x000fe200008e0621 */
[----:B------:R-:W-:Y:S01]  /*1840*/  @!P4 IADD3 R22, P1, R32, 0x30, RZ ;  /* 0x000000302016c810 */ /* 0x000fe20007f3e0ff */
[----:B------:R-:W-:Y:S02]  /*1850*/  @!P2 IMAD R2, R33, c[0x0][0x190], RZ ;  /* 0x000064002102aa24 */ /* 0x000fe400078e02ff */
[----:B------:R-:W-:Y:S02]  /*1860*/  IMAD.IADD R31, R31, 0x1, R3 ;  /* 0x000000011f1f7824 */ /* 0x000fe400078e0203 */
[--C-:B------:R-:W-:Y:S01]  /*1870*/  @!P5 IMAD.X R3, RZ, RZ, R33.reuse, P3 ;  /* 0x000000ffff03d224 */ /* 0x100fe200018e0621 */
[----:B------:R-:W-:Y:S01]  /*1880*/  IADD3 R106, P3, R12, R19, RZ ;  /* 0x000000130c6a7210 */ /* 0x000fe20007f7e0ff */
[----:B------:R-:W-:Y:S02]  /*1890*/  @!P2 IMAD R2, R32, c[0x0][0x194], R2 ;  /* 0x000065002002aa24 */ /* 0x000fe400078e0202 */
[----:B------:R-:W-:-:S02]  /*18a0*/  @!P4 IMAD.X R5, RZ, RZ, R33, P1 ;  /* 0x000000ffff05c224 */ /* 0x000fc400008e0621 */
[----:B------:R-:W-:Y:S02]  /*18b0*/  @!P0 IMAD R17, R17, c[0x0][0x190], RZ ;  /* 0x0000640011118a24 */ /* 0x000fe400078e02ff */
[----:B------:R-:W-:-:S04]  /*18c0*/  @!P2 IMAD.WIDE.U32 R32, R32, c[0x0][0x190], R30 ;  /* 0x000064002020aa25 */ /* 0x000fc800078e001e */
[----:B------:R-:W-:Y:S02]  /*18d0*/  @!P0 IMAD.MOV.U32 R20, RZ, RZ, R30 ;  /* 0x000000ffff148224 */ /* 0x000fe400078e001e */
[----:B------:R-:W-:Y:S02]  /*18e0*/  @!P0 IMAD.MOV.U32 R21, RZ, RZ, R31 ;  /* 0x000000ffff158224 */ /* 0x000fe400078e001f */
[----:B------:R-:W-:Y:S02]  /*18f0*/  @!P5 IMAD R3, R3, c[0x0][0x190], RZ ;  /* 0x000064000303da24 */ /* 0x000fe400078e02ff */
[C---:B------:R-:W-:Y:S02]  /*1900*/  @!P0 IMAD R17, R28.reuse, c[0x0][0x194], R17 ;  /* 0x000065001c118a24 */ /* 0x040fe400078e0211 */
[----:B------:R-:W-:Y:S01]  /*1910*/  @!P0 IMAD.WIDE.U32 R28, R28, c[0x0][0x190], R20 ;  /* 0x000064001c1c8a25 */ /* 0x000fe200078e0014 */
[----:B------:R-:W-:-:S03]  /*1920*/  @!P2 LEA R20, P1, R32, c[0x0][0x160], 0x1 ;  /* 0x000058002014aa11 */ /* 0x000fc600078208ff */
[----:B------:R-:W-:Y:S02]  /*1930*/  @!P2 IMAD.IADD R2, R33, 0x1, R2 ;  /* 0x000000012102a824 */ /* 0x000fe400078e0202 */
[----:B------:R-:W-:Y:S02]  /*1940*/  IMAD.SHL.U32 R16, R16, 0x8, RZ ;  /* 0x0000000810107824 */ /* 0x000fe400078e00ff */
[----:B------:R-:W-:Y:S01]  /*1950*/  @!P5 IMAD R18, R24, c[0x0][0x194], R3 ;  /* 0x000065001812da24 */ /* 0x000fe200078e0203 */
[----:B------:R-:W-:Y:S01]  /*1960*/  @!P2 LEA.HI.X R21, R32, c[0x0][0x164], R2, 0x1, P1 ;  /* 0x000059002015aa11 */ /* 0x000fe200008f0c02 */
[----:B------:R-:W-:Y:S01]  /*1970*/  @!P4 IMAD R5, R5, c[0x0][0x190], RZ ;  /* 0x000064000505ca24 */ /* 0x000fe200078e02ff */
[----:B------:R-:W-:Y:S01]  /*1980*/  LOP3.LUT R169, R169, 0xfffffe00, R16, 0xf8, !PT ;  /* 0xfffffe00a9a97812 */ /* 0x000fe200078ef810 */
[----:B------:R-:W-:Y:S01]  /*1990*/  IMAD.SHL.U32 R3, R167, 0x40, RZ ;  /* 0x00000040a7037824 */ /* 0x000fe200078e00ff */
[----:B------:R-:W-:Y:S01]  /*19a0*/  @!P0 LEA R16, P1, R28, c[0x0][0x160], 0x1 ;  /* 0x000058001c108a11 */ /* 0x000fe200078208ff */
[----:B------:R-:W-:-:S02]  /*19b0*/  @!P5 IMAD.MOV.U32 R34, RZ, RZ, R30 ;  /* 0x000000ffff22d224 */ /* 0x000fc400078e001e */
[----:B------:R-:W-:Y:S02]  /*19c0*/  @!P5 IMAD.MOV.U32 R35, RZ, RZ, R31 ;  /* 0x000000ffff23d224 */ /* 0x000fe400078e001f */
[----:B------:R-:W-:Y:S02]  /*19d0*/  @!P0 IMAD.IADD R17, R29, 0x1, R17 ;  /* 0x000000011d118824 */ /* 0x000fe400078e0211 */
[----:B------:R-:W-:Y:S02]  /*19e0*/  @!P4 IMAD R2, R22, c[0x0][0x194], R5 ;  /* 0x000065001602ca24 */ /* 0x000fe400078e0205 */
[----:B------:R-:W-:Y:S01]  /*19f0*/  IMAD.IADD R5, R6, 0x1, -R3 ;  /* 0x0000000106057824 */ /* 0x000fe200078e0a03 */
[----:B------:R-:W-:Y:S01]  /*1a00*/  @!P0 LEA.HI.X R17, R28, c[0x0][0x164], R17, 0x1, P1 ;  /* 0x000059001c118a11 */ /* 0x000fe200008f0c11 */
[----:B------:R-:W-:-:S03]  /*1a10*/  @!P5 IMAD.WIDE.U32 R24, R24, c[0x0][0x190], R34 ;  /* 0x000064001818da25 */ /* 0x000fc600078e0022 */
[----:B------:R-:W-:Y:S01]  /*1a20*/  ISETP.GE.AND P1, PT, R10, R5, PT ;  /* 0x000000050a00720c */ /* 0x000fe20003f26270 */
[----:B------:R-:W-:Y:S02]  /*1a30*/  IMAD.X R11, R13, 0x1, R11, P3 ;  /* 0x000000010d0b7824 */ /* 0x000fe400018e060b */
[----:B------:R-:W-:Y:S01]  /*1a40*/  @!P5 IMAD.IADD R13, R25, 0x1, R18 ;  /* 0x00000001190dd824 */ /* 0x000fe200078e0212 */
[----:B------:R-:W-:Y:S01]  /*1a50*/  @!P5 LEA R18, P3, R24, c[0x0][0x160], 0x1 ;  /* 0x000058001812da11 */ /* 0x000fe200078608ff */
[----:B------:R-:W-:-:S03]  /*1a60*/  @!P4 IMAD.WIDE.U32 R22, R22, c[0x0][0x190], R30 ;  /* 0x000064001616ca25 */ /* 0x000fc600078e001e */
[----:B------:R-:W-:Y:S01]  /*1a70*/  @!P5 LEA.HI.X R19, R24, c[0x0][0x164], R13, 0x1, P3 ;  /* 0x000059001813da11 */ /* 0x000fe200018f0c0d */
[----:B------:R-:W-:Y:S01]  /*1a80*/  IMAD.WIDE.U32 R26, R12, c[0x0][0x198], R26 ;  /* 0x000066000c1a7a25 */ /* 0x000fe200078e001a */
[----:B------:R-:W-:-:S03]  /*1a90*/  @!P4 LEA R24, P3, R22, c[0x0][0x160], 0x1 ;  /* 0x000058001618ca11 */ /* 0x000fc600078608ff */
[----:B------:R-:W-:Y:S02]  /*1aa0*/  @!P4 IMAD.IADD R13, R23, 0x1, R2 ;  /* 0x00000001170dc824 */ /* 0x000fe400078e0202 */
[----:B------:R-:W-:Y:S02]  /*1ab0*/  IMAD.SHL.U32 R169, R169, 0x2, RZ ;  /* 0x00000002a9a97824 */ /* 0x000fe400078e00ff */
[----:B------:R-:W-:Y:S01]  /*1ac0*/  IMAD.MOV.U32 R102, RZ, RZ, R26 ;  /* 0x000000ffff667224 */ /* 0x000fe200078e001a */
[----:B------:R-:W-:Y:S01]  /*1ad0*/  @!P4 LEA.HI.X R25, R22, c[0x0][0x164], R13, 0x1, P3 ;  /* 0x000059001619ca11 */ /* 0x000fe200018f0c0d */
[----:B------:R-:W-:Y:S01]  /*1ae0*/  IMAD.MOV.U32 R2, RZ, RZ, c[0x0][0x198] ;  /* 0x00006600ff027624 */ /* 0x000fe200078e00ff */
[----:B------:R-:W-:Y:S01]  /*1af0*/  @!PT LDS RZ, [RZ] ;  /* 0x00000000fffff984 */ /* 0x000fe20000000800 */
[----:B------:R-:W-:Y:S01]  /*1b00*/  @!PT LDS RZ, [RZ] ;  /* 0x00000000fffff984 */ /* 0x000fe20000000800 */
[----:B------:R-:W-:Y:S01]  /*1b10*/  @!PT LDS RZ, [RZ] ;  /* 0x00000000fffff984 */ /* 0x000fe20000000800 */
[----:B------:R1:W-:Y:S01]  /*1b20*/  @!P2 LDGSTS.E.BYPASS.LTC128B.128 [R169], [R20.64] ;  /* 0x0000000014a9afae */ /* 0x0003e2000b901d46 */
[----:B------:R-:W-:Y:S01]  /*1b30*/  IMAD.IADD R103, R27, 0x1, R103 ;  /* 0x000000011b677824 */ /* 0x000fe200078e0267 */
[----:B------:R-:W-:Y:S01]  /*1b40*/  ISETP.GE.AND P3, PT, R12, R5, PT ;  /* 0x000000050c00720c */ /* 0x000fe20003f66270 */
[----:B------:R-:W-:Y:S01]  /*1b50*/  IMAD.MOV.U32 R13, RZ, RZ, c[0x0][0x19c] ;  /* 0x00006700ff0d7624 */ /* 0x000fe200078e00ff */
[----:B------:R1:W-:Y:S01]  /*1b60*/  @!P2 LDGSTS.E.BYPASS.LTC128B.128 [R169+0x2000], [R20.64+0x80] ;  /* 0x0200008014a9afae */ /* 0x0003e2000b901d46 */
[----:B------:R-:W-:-:S03]  /*1b70*/  @!P1 LEA R22, P2, R2, R102, 0x4 ;  /* 0x0000006602169211 */ /* 0x000fc600078420ff */
[----:B------:R2:W-:Y:S01]  /*1b80*/  @!P0 LDGSTS.E.BYPASS.LTC128B.128 [R169+0x800], [R16.64] ;  /* 0x0080000010a98fae */ /* 0x0005e2000b901d46 */
[----:B------:R-:W-:Y:S02]  /*1b90*/  @!P1 LEA.HI.X R23, R2, R103, R13, 0x4, P2 ;  /* 0x0000006702179211 */ /* 0x000fe400010f240d */
[----:B------:R-:W-:Y:S01]  /*1ba0*/  @!P1 LEA R26, P2, R22, c[0x0][0x168], 0x1 ;  /* 0x00005a00161a9a11 */ /* 0x000fe200078408ff */
[----:B------:R2:W-:Y:S01]  /*1bb0*/  @!P0 LDGSTS.E.BYPASS.LTC128B.128 [R169+0x2800], [R16.64+0x80] ;  /* 0x0280008010a98fae */ /* 0x0005e2000b901d46 */
[-C--:B------:R-:W-:Y:S02]  /*1bc0*/  ISETP.GE.AND P0, PT, R8, R5.reuse, PT ;  /* 0x000000050800720c */ /* 0x080fe40003f06270 */
[----:B------:R-:W-:Y:S01]  /*1bd0*/  @!P1 LEA.HI.X R27, R22, c[0x0][0x16c], R23, 0x1, P2 ;  /* 0x00005b00161b9a11 */ /* 0x000fe200010f0c17 */
[----:B------:R-:W-:Y:S01]  /*1be0*/  IMAD.WIDE.U32 R22, R2, 0x20, RZ ;  /* 0x0000002002167825 */ /* 0x000fe200078e00ff */
[----:B------:R3:W-:Y:S04]  /*1bf0*/  @!P5 LDGSTS.E.BYPASS.LTC128B.128 [R169+0x1000], [R18.64] ;  /* 0x0100000012a9dfae */ /* 0x0007e8000b901d46 */
[----:B------:R3:W-:Y:S04]  /*1c00*/  @!P5 LDGSTS.E.BYPASS.LTC128B.128 [R169+0x3000], [R18.64+0x80] ;  /* 0x0300008012a9dfae */ /* 0x0007e8000b901d46 */
[----:B------:R4:W-:Y:S04]  /*1c10*/  @!P4 LDGSTS.E.BYPASS.LTC128B.128 [R169+0x1800], [R24.64] ;  /* 0x0180000018a9cfae */ /* 0x0009e8000b901d46 */
[----:B------:R4:W-:Y:S01]  /*1c20*/  @!P4 LDGSTS.E.BYPASS.LTC128B.128 [R169+0x3800], [R24.64+0x80] ;  /* 0x0380008018a9cfae */ /* 0x0009e2000b901d46 */
[----:B------:R-:W-:Y:S01]  /*1c30*/  ISETP.GE.AND P4, PT, R8, R5, PT ;  /* 0x000000050800720c */ /* 0x000fe20003f86270 */
[----:B-1----:R-:W-:Y:S01]  /*1c40*/  IMAD.SHL.U32 R20, R13, 0x20, RZ ;  /* 0x000000200d147824 */ /* 0x002fe200078e00ff */
[----:B------:R-:W-:-:S02]  /*1c50*/  @!P0 IADD3 R21, P2, R102, R22, RZ ;  /* 0x0000001666158210 */ /* 0x000fc40007f5e0ff */
[C---:B------:R-:W-:Y:S02]  /*1c60*/  @!P3 LEA R22, P5, R102.reuse, c[0x0][0x168], 0x1 ;  /* 0x00005a006616ba11 */ /* 0x040fe400078a08ff */
[----:B------:R-:W-:Y:S02]  /*1c70*/  @!P0 IADD3.X R20, R103, R23, R20, P2, !PT ;  /* 0x0000001767148210 */ /* 0x000fe400017fe414 */
[----:B------:R-:W-:Y:S02]  /*1c80*/  @!P3 LEA.HI.X R23, R102, c[0x0][0x16c], R103, 0x1, P5 ;  /* 0x00005b006617ba11 */ /* 0x000fe400028f0c67 */
[----:B--2---:R-:W-:Y:S02]  /*1c90*/  @!P0 LEA R16, P2, R21, c[0x0][0x168], 0x1 ;  /* 0x00005a0015108a11 */ /* 0x004fe400078408ff */
[----:B------:R-:W-:Y:S01]  /*1ca0*/  LEA.HI R8, R81, R76, RZ, 0x4 ;  /* 0x0000004c51087211 */ /* 0x000fe200078f20ff */
[----:B------:R1:W-:Y:S01]  /*1cb0*/  @!P3 LDGSTS.E.BYPASS.LTC128B.128 [R169+0x4000], [R22.64] ;  /* 0x0400000016a9bfae */ /* 0x0003e2000b901d46 */
[----:B------:R-:W-:-:S02]  /*1cc0*/  @!P0 LEA.HI.X R17, R21, c[0x0][0x16c], R20, 0x1, P2 ;  /* 0x00005b0015118a11 */ /* 0x000fc400010f0c14 */
[-C--:B------:R-:W-:Y:S01]  /*1cd0*/  ISETP.GE.AND P2, PT, R4, R5.reuse, PT ;  /* 0x000000050400720c */ /* 0x080fe20003f46270 */
[----:B------:R1:W-:Y:S01]  /*1ce0*/  @!P3 LDGSTS.E.BYPASS.LTC128B.128 [R169+0x6000], [R22.64+0x80] ;  /* 0x0600008016a9bfae */ /* 0x0003e2000b901d46 */
[-C--:B------:R-:W-:Y:S01]  /*1cf0*/  ISETP.GE.AND P5, PT, R10, R5.reuse, PT ;  /* 0x000000050a00720c */ /* 0x080fe20003fa6270 */
[----:B------:R-:W-:Y:S01]  /*1d00*/  IMAD R10, R7, c[0x0][0x1b8], RZ ;  /* 0x00006e00070a7a24 */ /* 0x000fe200078e02ff */
[-C--:B------:R-:W-:Y:S01]  /*1d10*/  ISETP.GE.AND P3, PT, R4, R5.reuse, PT ;  /* 0x000000050400720c */ /* 0x080fe20003f66270 */
[----:B------:R4:W-:Y:S01]  /*1d20*/  @!P1 LDGSTS.E.BYPASS.LTC128B.128 [R169+0x4800], [R26.64] ;  /* 0x048000001aa99fae */ /* 0x0009e2000b901d46 */
[----:B------:R-:W-:Y:S01]  /*1d30*/  IMAD R7, R11, c[0x0][0x1a0], RZ ;  /* 0x000068000b077a24 */ /* 0x000fe200078e02ff */
[----:B------:R-:W-:Y:S01]  /*1d40*/  LOP3.LUT R11, R8, 0xfffffff0, RZ, 0xc0, !PT ;  /* 0xfffffff0080b7812 */ /* 0x000fe200078ec0ff */
[----:B------:R-:W-:Y:S01]  /*1d50*/  IMAD R10, R9, c[0x0][0x1bc], R10 ;  /* 0x00006f00090a7a24 */ /* 0x000fe200078e020a */
[----:B------:R4:W-:Y:S01]  /*1d60*/  @!P1 LDGSTS.E.BYPASS.LTC128B.128 [R169+0x6800], [R26.64+0x80] ;  /* 0x068000801aa99fae */ /* 0x0009e2000b901d46 */
[----:B------:R-:W-:Y:S01]  /*1d70*/  ISETP.GE.AND P1, PT, R12, R5, PT ;  /* 0x000000050c00720c */ /* 0x000fe20003f26270 */
[----:B------:R-:W-:Y:S01]  /*1d80*/  IMAD R7, R106, c[0x0][0x1a4], R7 ;  /* 0x000069006a077a24 */ /* 0x000fe200078e0207 */
[----:B------:R-:W-:Y:S01]  /*1d90*/  SHF.R.S32.HI R5, RZ, 0x4, R8 ;  /* 0x00000004ff057819 */ /* 0x000fe20000011408 */
[----:B------:R-:W-:Y:S01]  /*1da0*/  @!P2 IMAD R13, R13, 0x30, RZ ;  /* 0x000000300d0da824 */ /* 0x000fe200078e02ff */
[----:B------:R2:W-:Y:S01]  /*1db0*/  @!P0 LDGSTS.E.BYPASS.LTC128B.128 [R169+0x5000], [R16.64] ;  /* 0x0500000010a98fae */ /* 0x0005e2000b901d46 */
[----:B---3--:R-:W-:Y:S01]  /*1dc0*/  @!P2 IMAD.WIDE.U32 R18, R2, 0x30, R102 ;  /* 0x000000300212a825 */ /* 0x008fe200078e0066 */
[----:B------:R-:W-:-:S02]  /*1dd0*/  LEA.HI R4, R8, R5, RZ, 0x1 ;  /* 0x0000000508047211 */ /* 0x000fc400078f08ff */
[----:B------:R2:W-:Y:S01]  /*1de0*/  @!P0 LDGSTS.E.BYPASS.LTC128B.128 [R169+0x7000], [R16.64+0x80] ;  /* 0x0700008010a98fae */ /* 0x0005e2000b901d46 */
[----:B------:R-:W-:Y:S01]  /*1df0*/  @!P2 IMAD.IADD R13, R19, 0x1, R13 ;  /* 0x00000001130da824 */ /* 0x000fe200078e020d */
[----:B------:R-:W-:Y:S01]  /*1e00*/  @!P2 LEA R20, P0, R18, c[0x0][0x168], 0x1 ;  /* 0x00005a001214aa11 */ /* 0x000fe200078008ff */
[----:B------:R-:W-:Y:S01]  /*1e10*/  IMAD.IADD R15, R15, 0x1, R10 ;  /* 0x000000010f0f7824 */ /* 0x000fe200078e020a */
[----:B------:R-:W-:Y:S01]  /*1e20*/  LOP3.LUT R4, R4, 0xfffffffe, RZ, 0xc0, !PT ;  /* 0xfffffffe04047812 */ /* 0x000fe200078ec0ff */
[----:B------:R-:W-:Y:S01]  /*1e30*/  IMAD.SHL.U32 R8, R0, 0x40, RZ ;  /* 0x0000004000087824 */ /* 0x000fe200078e00ff */
[----:B------:R-:W-:Y:S01]  /*1e40*/  @!P2 LEA.HI.X R21, R18, c[0x0][0x16c], R13, 0x1, P0 ;  /* 0x00005b001215aa11 */ /* 0x000fe200000f0c0d */
[----:B------:R-:W-:Y:S01]  /*1e50*/  IMAD.WIDE.U32 R106, R106, c[0x0][0x1a0], R14 ;  /* 0x000068006a6a7a25 */ /* 0x000fe200078e000e */
[----:B------:R-:W-:Y:S02]  /*1e60*/  LEA.HI R81, R81, R76, RZ, 0x5 ;  /* 0x0000004c51517211 */ /* 0x000fe400078f28ff */
[----:B------:R-:W-:Y:S01]  /*1e70*/  LOP3.LUT R8, R8, 0x1c0, RZ, 0xc0, !PT ;  /* 0x000001c008087812 */ /* 0x000fe200078ec0ff */
[----:B------:R1:W-:Y:S01]  /*1e80*/  @!P2 LDGSTS.E.BYPASS.LTC128B.128 [R169+0x5800], [R20.64] ;  /* 0x0580000014a9afae */ /* 0x0003e2000b901d46 */
[----:B------:R-:W-:Y:S01]  /*1e90*/  IMAD.IADD R9, R5, 0x1, -R4 ;  /* 0x0000000105097824 */ /* 0x000fe200078e0a04 */
[----:B------:R-:W-:Y:S01]  /*1ea0*/  LEA R164, P0, R106, c[0x0][0x170], 0x1 ;  /* 0x00005c006aa47a11 */ /* 0x000fe200078008ff */
[----:B------:R-:W-:Y:S01]  /*1eb0*/  IMAD.IADD R4, R76, 0x1, -R11 ;  /* 0x000000014c047824 */ /* 0x000fe200078e0a0b */
[----:B------:R1:W-:Y:S01]  /*1ec0*/  @!P2 LDGSTS.E.BYPASS.LTC128B.128 [R169+0x7800], [R20.64+0x80] ;  /* 0x0780008014a9afae */ /* 0x0003e2000b901d46 */
[----:B------:R-:W-:Y:S01]  /*1ed0*/  IMAD.MOV.U32 R5, RZ, RZ, 0x20 ;  /* 0x00000020ff057424 */ /* 0x000fe200078e00ff */
[----:B------:R-:W-:Y:S01]  /*1ee0*/  SHF.R.S32.HI R78, RZ, 0x5, R81 ;  /* 0x00000005ff4e7819 */ /* 0x000fe20000011451 */
[----:B------:R-:W-:Y:S01]  /*1ef0*/  IMAD.IADD R104, R107, 0x1, R7 ;  /* 0x000000016b687824 */ /* 0x000fe200078e0207 */
[----:B------:R-:W0:Y:S01]  /*1f00*/  LDGDEPBAR ;  /* 0x00000000000079af */ /* 0x000e220000000000 */
[----:B------:R-:W-:Y:S01]  /*1f10*/  SHF.R.S32.HI R77, RZ, 0x1f, R4 ;  /* 0x0000001fff4d7819 */ /* 0x000fe20000011404 */
[----:B------:R-:W-:Y:S01]  /*1f20*/  IMAD.WIDE.U32 R14, R5, c[0x0][0x1a0], RZ ;  /* 0x00006800050e7a25 */ /* 0x000fe200078e00ff */
[----:B------:R-:W-:-:S02]  /*1f30*/  LOP3.LUT R81, R81, 0xffffffe0, RZ, 0xc0, !PT ;  /* 0xffffffe051517812 */ /* 0x000fc400078ec0ff */
[----:B------:R-:W-:Y:S01]  /*1f40*/  LEA.HI R77, R77, R4, RZ, 0x3 ;  /* 0x000000044d4d7211 */ /* 0x000fe200078f18ff */
[----:B------:R-:W-:Y:S01]  /*1f50*/  IMAD.SHL.U32 R13, R12, 0x8, RZ ;  /* 0x000000080c0d7824 */ /* 0x000fe200078e00ff */
[----:B------:R-:W-:Y:S01]  /*1f60*/  LEA.HI.X R165, R106, c[0x0][0x174], R104, 0x1, P0 ;  /* 0x00005d006aa57a11 */ /* 0x000fe200000f0c68 */
[----:B------:R-:W-:Y:S01]  /*1f70*/  IMAD R10, R5, c[0x0][0x1a4], RZ ;  /* 0x00006900050a7a24 */ /* 0x000fe200078e02ff */
[----:B------:R-:W-:Y:S01]  /*1f80*/  @!P5 IADD3 R14, P0, R164, R14, RZ ;  /* 0x0000000ea40ed210 */ /* 0x000fe20007f1e0ff */
[----:B------:R-:W-:Y:S01]  /*1f90*/  @!P3 IMAD.MOV.U32 R12, RZ, RZ, c[0x0][0x1a0] ;  /* 0x00006800ff0cb624 */ /* 0x000fe200078e00ff */
[C---:B------:R-:W-:Y:S01]  /*1fa0*/  LOP3.LUT R11, R77.reuse, 0xfffffff8, RZ, 0xc0, !PT ;  /* 0xfffffff84d0b7812 */ /* 0x040fe200078ec0ff */
[----:B------:R-:W-:Y:S01]  /*1fb0*/  IMAD.SHL.U32 R77, R77, 0x40, RZ ;  /* 0x000000404d4d7824 */ /* 0x000fe200078e00ff */
[----:B------:R-:W-:Y:S01]  /*1fc0*/  LOP3.LUT R7, R8, 0x8, R13, 0xf8, !PT ;  /* 0x0000000808077812 */ /* 0x000fe200078ef80d */
[----:B------:R-:W-:Y:S01]  /*1fd0*/  @!P3 IMAD.WIDE.U32 R12, R12, 0x60, R164 ;  /* 0x000000600c0cb825 */ /* 0x000fe200078e00a4 */
[----:B------:R-:W-:-:S02]  /*1fe0*/  SHF.R.U32.HI R8, RZ, 0x3, R8 ;  /* 0x00000003ff087819 */ /* 0x000fc40000011608 */
[----:B------:R-:W-:Y:S01]  /*1ff0*/  @!P5 IADD3.X R15, R165, R15, R10, P0, !PT ;  /* 0x0000000fa50fd210 */ /* 0x000fe200007fe40a */
[----:B------:R-:W-:Y:S01]  /*2000*/  IMAD.IADD R4, R4, 0x1, -R11 ;  /* 0x0000000104047824 */ /* 0x000fe200078e0a0b */
[----:B------:R-:W-:Y:S01]  /*2010*/  LOP3.LUT R8, R7, R8, RZ, 0x3c, !PT ;  /* 0x0000000807087212 */ /* 0x000fe200078e3cff */
[----:B------:R-:W-:Y:S01]  /*2020*/  @!P4 IMAD.MOV.U32 R7, RZ, RZ, c[0x0][0x1a0] ;  /* 0x00006800ff07c624 */ /* 0x000fe200078e00ff */
[----:B------:R-:W-:Y:S01]  /*2030*/  LOP3.LUT R77, R77, 0xfffffe00, RZ, 0xc0, !PT ;  /* 0xfffffe004d4d7812 */ /* 0x000fe200078ec0ff */
[----:B------:R-:W-:Y:S01]  /*2040*/  @!P3 IMAD.MOV.U32 R10, RZ, RZ, c[0x0][0x1a4] ;  /* 0x00006900ff0ab624 */ /* 0x000fe200078e00ff */
[----:B------:R-:W-:-:S04]  /*2050*/  DEPBAR.LE SB0, 0x0 ;  /* 0x000080000000791a */ /* 0x000fc80000000000 */
[----:B------:R-:W-:Y:S01]  /*2060*/  BAR.SYNC.DEFER_BLOCKING 0x0 ;  /* 0x0000000000007b1d */ /* 0x000fe20000010000 */
[C---:B------:R-:W-:Y:S02]  /*2070*/  IMAD R161, R9.reuse, 0x200, R8 ;  /* 0x0000020009a17824 */ /* 0x040fe400078e0208 */
[----:B------:R-:W-:Y:S02]  /*2080*/  IMAD.SHL.U32 R9, R9, 0x8, RZ ;  /* 0x0000000809097824 */ /* 0x000fe400078e00ff */
[----:B------:R-:W-:Y:S02]  /*2090*/  @!P4 IMAD.MOV.U32 R8, RZ, RZ, c[0x0][0x1a4] ;  /* 0x00006900ff08c624 */ /* 0x000fe400078e00ff */
[----:B------:R-:W-:Y:S02]  /*20a0*/  @!P3 IMAD R10, R10, 0x60, RZ ;  /* 0x000000600a0ab824 */ /* 0x000fe400078e02ff */
[----:B------:R-:W-:Y:S02]  /*20b0*/  IMAD.SHL.U32 R161, R161, 0x2, RZ ;  /* 0x00000002a1a17824 */ /* 0x000fe400078e00ff */
[----:B------:R-:W-:-:S02]  /*20c0*/  @!P3 IMAD.IADD R11, R13, 0x1, R10 ;  /* 0x000000010d0bb824 */ /* 0x000fc400078e020a */
[----:B------:R-:W-:Y:S01]  /*20d0*/  @!P3 IMAD.MOV.U32 R10, RZ, RZ, R12 ;  /* 0x000000ffff0ab224 */ /* 0x000fe200078e000c */
[----:B------:R-:W-:Y:S01]  /*20e0*/  IADD3 R159, R161, 0x4020, RZ ;  /* 0x00004020a19f7810 */ /* 0x000fe20007ffe0ff */
[----:B------:R-:W-:Y:S01]  /*20f0*/  IMAD.IADD R168, R76, 0x1, -R81 ;  /* 0x000000014ca87824 */ /* 0x000fe200078e0a51 */
[----:B------:R-:W-:Y:S04]  /*2100*/  @P1 STS.128 [R169+0x8000], RZ ;  /* 0x008000ffa9001388 */ /* 0x000fe80000000c00 */
[----:B------:R-:W-:Y:S04]  /*2110*/  @P1 STS.128 [R169+0xa000], RZ ;  /* 0x00a000ffa9001388 */ /* 0x000fe80000000c00 */
[----:B------:R-:W-:Y:S01]  /*2120*/  @!PT LDS RZ, [RZ] ;  /* 0x00000000fffff984 */ /* 0x000fe20000000800 */
[----:B------:R-:W-:Y:S01]  /*2130*/  @!PT LDS RZ, [RZ] ;  /* 0x00000000fffff984 */ /* 0x000fe20000000800 */
[----:B------:R-:W-:Y:S01]  /*2140*/  @!PT LDS RZ, [RZ] ;  /* 0x00000000fffff984 */ /* 0x000fe20000000800 */
[----:B------:R3:W-:Y:S04]  /*2150*/  @!P1 LDGSTS.E.BYPASS.LTC128B.128 [R169+0x8000], [R164.64] ;  /* 0x08000000a4a99fae */ /* 0x0007e8000b901d46 */
[----:B------:R3:W-:Y:S01]  /*2160*/  @!P1 LDGSTS.E.BYPASS.LTC128B.128 [R169+0xa000], [R164.64+0x80] ;  /* 0x0a000080a4a99fae */ /* 0x0007e2000b901d46 */
[C---:B------:R-:W-:Y:S01]  /*2170*/  R2P PR, R4.reuse, 0x6 ;  /* 0x0000000604007804 */ /* 0x040fe20000000000 */
[----:B------:R-:W-:Y:S01]  /*2180*/  IMAD.SHL.U32 R4, R4, 0x40, RZ ;  /* 0x0000004004047824 */ /* 0x000fe200078e00ff */
[----:B--2---:R-:W-:Y:S01]  /*2190*/  @!P4 LEA R16, P0, R7, R164, 0x6 ;  /* 0x000000a40710c211 */ /* 0x004fe200078030ff */
[----:B------:R-:W-:Y:S02]  /*21a0*/  @P5 STS.128 [R169+0x8800], RZ ;  /* 0x008800ffa9005388 */ /* 0x000fe40000000c00 */
[----:B------:R-:W-:-:S02]  /*21b0*/  SEL R5, R5, 0xffffffe0, !P2 ;  /* 0xffffffe005057807 */ /* 0x000fc40005000000 */
[----:B------:R-:W-:Y:S01]  /*21c0*/  LOP3.LUT R4, R4, 0x1c0, RZ, 0xc0, !PT ;  /* 0x000001c004047812 */ /* 0x000fe200078ec0ff */
[----:B------:R-:W-:Y:S01]  /*21d0*/  @P5 STS.128 [R169+0xa800], RZ ;  /* 0x00a800ffa9005388 */ /* 0x000fe20000000c00 */
[----:B------:R-:W-:Y:S01]  /*21e0*/  @!P4 LEA.HI.X R17, R7, R165, R8, 0x6, P0 ;  /* 0x000000a50711c211 */ /* 0x000fe200000f3408 */
[----:B------:R-:W-:Y:S01]  /*21f0*/  IMAD R7, R78, 0x400, R77 ;  /* 0x000004004e077824 */ /* 0x000fe200078e024d */
[----:B------:R-:W-:Y:S01]  /*2200*/  LOP3.LUT R9, R4, 0x8, R9, 0xf8, !PT ;  /* 0x0000000804097812 */ /* 0x000fe200078ef809 */
[----:B------:R-:W-:Y:S01]  /*2210*/  @!PT LDS RZ, [RZ] ;  /* 0x00000000fffff984 */ /* 0x000fe20000000800 */
[----:B------:R-:W-:Y:S01]  /*2220*/  @!PT LDS RZ, [RZ] ;  /* 0x00000000fffff984 */ /* 0x000fe20000000800 */
[----:B------:R-:W-:Y:S01]  /*2230*/  @!PT LDS RZ, [RZ] ;  /* 0x00000000fffff984 */ /* 0x000fe20000000800 */
[----:B------:R2:W-:Y:S01]  /*2240*/  @!P5 LDGSTS.E.BYPASS.LTC128B.128 [R169+0x8800], [R14.64] ;  /* 0x088000000ea9dfae */ /* 0x0005e2000b901d46 */
[----:B------:R-:W-:-:S03]  /*2250*/  SHF.R.U32.HI R4, RZ, 0x3, R4 ;  /* 0x00000003ff047819 */ /* 0x000fc60000011604 */
[----:B------:R2:W-:Y:S01]  /*2260*/  @!P5 LDGSTS.E.BYPASS.LTC128B.128 [R169+0xa800], [R14.64+0x80] ;  /* 0x0a8000800ea9dfae */ /* 0x0005e2000b901d46 */
[----:B------:R-:W-:-:S03]  /*2270*/  LOP3.LUT R4, R9, R4, RZ, 0x3c, !PT ;  /* 0x0000000409047212 */ /* 0x000fc600078e3cff */
[----:B------:R-:W-:Y:S02]  /*2280*/  @P4 STS.128 [R169+0x9000], RZ ;  /* 0x009000ffa9004388 */ /* 0x000fe40000000c00 */
[----:B------:R-:W-:Y:S02]  /*2290*/  IMAD.IADD R162, R4, 0x1, R7 ;  /* 0x0000000104a27824 */ /* 0x000fe400078e0207 */
[----:B------:R-:W-:Y:S01]  /*22a0*/  @P4 STS.128 [R169+0xb000], RZ ;  /* 0x00b000ffa9004388 */ /* 0x000fe20000000c00 */
[----:B------:R-:W-:Y:S02]  /*22b0*/  IMAD.MOV.U32 R7, RZ, RZ, 0x10 ;  /* 0x00000010ff077424 */ /* 0x000fe400078e00ff */
[----:B------:R-:W-:Y:S01]  /*22c0*/  IMAD.SHL.U32 R162, R162, 0x2, RZ ;  /* 0x00000002a2a27824 */ /* 0x000fe200078e00ff */
[----:B------:R-:W-:Y:S01]  /*22d0*/  @!PT LDS RZ, [RZ] ;  /* 0x00000000fffff984 */ /* 0x000fe20000000800 */
[----:B------:R-:W-:Y:S01]  /*22e0*/  @!PT LDS RZ, [RZ] ;  /* 0x00000000fffff984 */ /* 0x000fe20000000800 */
[----:B------:R-:W-:Y:S01]  /*22f0*/  @!PT LDS RZ, [RZ] ;  /* 0x00000000fffff984 */ /* 0x000fe20000000800 */
[----:B------:R1:W-:Y:S02]  /*2300*/  @!P4 LDGSTS.E.BYPASS.LTC128B.128 [R169+0x9000], [R16.64] ;  /* 0x0900000010a9cfae */ /* 0x0003e4000b901d46 */
[----:B------:R-:W-:Y:S01]  /*2310*/  SEL R7, R7, 0xfffffff0, !P1 ;  /* 0xfffffff007077807 */ /* 0x000fe20004800000 */
[----:B------:R-:W-:Y:S01]  /*2320*/  IMAD R158, R5, 0x2, R162 ;  /* 0x00000002059e7824 */ /* 0x000fe200078e02a2 */
[----:B------:R2:W-:Y:S01]  /*2330*/  @!P4 LDGSTS.E.BYPASS.LTC128B.128 [R169+0xb000], [R16.64+0x80] ;  /* 0x0b00008010a9cfae */ /* 0x0005e2000b901d46 */
[----:B------:R-:W-:-:S02]  /*2340*/  R2P PR, R0, 0x6 ;  /* 0x0000000600007804 */ /* 0x000fc40000000000 */
[----:B------:R-:W-:Y:S01]  /*2350*/  IADD3 R0, R161, 0x4000, RZ ;  /* 0x00004000a1007810 */ /* 0x000fe20007ffe0ff */
[----:B------:R-:W-:Y:S01]  /*2360*/  @P3 STS.128 [R169+0x9800], RZ ;  /* 0x009800ffa9003388 */ /* 0x000fe20000000c00 */
[----:B------:R-:W-:-:S03]  /*2370*/  IMAD R160, R7, 0x2, R162 ;  /* 0x0000000207a07824 */ /* 0x000fc600078e02a2 */
[----:B------:R-:W-:Y:S01]  /*2380*/  @P3 STS.128 [R169+0xb800], RZ ;  /* 0x00b800ffa9003388 */ /* 0x000fe20000000c00 */
[----:B------:R-:W-:-:S03]  /*2390*/  IMAD R157, R5, 0x2, R160 ;  /* 0x00000002059d7824 */ /* 0x000fc600078e02a0 */
[----:B------:R-:W-:Y:S01]  /*23a0*/  @!PT LDS RZ, [RZ] ;  /* 0x00000000fffff984 */ /* 0x000fe20000000800 */
[----:B------:R-:W-:Y:S01]  /*23b0*/  @!PT LDS RZ, [RZ] ;  /* 0x00000000fffff984 */ /* 0x000fe20000000800 */
[----:B------:R-:W-:Y:S01]  /*23c0*/  @!PT LDS RZ, [RZ] ;  /* 0x00000000fffff984 */ /* 0x000fe20000000800 */
[----:B------:R3:W-:Y:S02]  /*23d0*/  @!P3 LDGSTS.E.BYPASS.LTC128B.128 [R169+0x9800], [R10.64] ;  /* 0x098000000aa9bfae */ /* 0x0007e4000b901d46 */
[----:B------:R-:W-:Y:S01]  /*23e0*/  @P1 IADD3 R159, R0, -0x20, RZ ;  /* 0xffffffe0009f1810 */ /* 0x000fe20007ffe0ff */
[----:B------:R-:W-:Y:S01]  /*23f0*/  IMAD.MOV.U32 R0, RZ, RZ, 0x40 ;  /* 0x00000040ff007424 */ /* 0x000fe200078e00ff */
[----:B------:R3:W-:Y:S02]  /*2400*/  @!P3 LDGSTS.E.BYPASS.LTC128B.128 [R169+0xb800], [R10.64+0x80] ;  /* 0x0b8000800aa9bfae */ /* 0x0007e4000b901d46 */
[C---:B------:R-:W-:Y:S02]  /*2410*/  IADD3 R151, R159.reuse, 0x800, RZ ;  /* 0x000008009f977810 */ /* 0x040fe40007ffe0ff */
[----:B------:R-:W-:Y:S01]  /*2420*/  LDSM.16.M88.4 R44, [R162] ;  /* 0x00000000a22c783b */ /* 0x000fe20000000200 */
[----:B------:R-:W-:Y:S02]  /*2430*/  SEL R0, R0, 0xffffffc0, !P2 ;  /* 0xffffffc000007807 */ /* 0x000fe40005000000 */
[C---:B------:R-:W-:Y:S01]  /*2440*/  IADD3 R150, R159.reuse, 0x1000, RZ ;  /* 0x000010009f967810 */ /* 0x040fe20007ffe0ff */
[----:B-1----:R-:W4:Y:S01]  /*2450*/  LDSM.16.M88.4 R20, [R161+0x4000] ;  /* 0x00400000a114783b */ /* 0x002f220000000200 */
[----:B------:R-:W-:Y:S01]  /*2460*/  IADD3 R149, R159, 0x1800, RZ ;  /* 0x000018009f957810 */ /* 0x000fe20007ffe0ff */
[----:B------:R-:W-:Y:S01]  /*2470*/  IMAD.IADD R155, R161, 0x1, R0 ;  /* 0x00000001a19b7824 */ /* 0x000fe200078e0200 */
[C---:B------:R-:W-:Y:S01]  /*2480*/  IADD3 R147, R159.reuse, 0x2000, RZ ;  /* 0x000020009f937810 */ /* 0x040fe20007ffe0ff */
[----:B--2---:R-:W1:Y:S01]  /*2490*/  LDSM.16.M88.4 R12, [R161+0x4800] ;  /* 0x00480000a10c783b */ /* 0x004e620000000200 */
[----:B------:R-:W-:Y:S01]  /*24a0*/  IMAD.IADD R148, R0, 0x1, R159 ;  /* 0x0000000100947824 */ /* 0x000fe200078e029f */
[----:B------:R-:W-:Y:S01]  /*24b0*/  IADD3 R146, R159, 0x2800, RZ ;  /* 0x000028009f927810 */ /* 0x000fe20007ffe0ff */
[----:B------:R-:W-:Y:S01]  /*24c0*/  IMAD.IADD R0, R77, 0x1, R4 ;  /* 0x000000014d007824 */ /* 0x000fe200078e0204 */
[----:B------:R-:W3:Y:S01]  /*24d0*/  LDSM.16.M88.4 R68, [R161+0x5000] ;  /* 0x00500000a144783b */ /* 0x000ee20000000200 */
[----:B------:R-:W-:-:S02]  /*24e0*/  IADD3 R145, R159, 0x3000, RZ ;  /* 0x000030009f917810 */ /* 0x000fc40007ffe0ff */
[----:B------:R-:W-:Y:S01]  /*24f0*/  IADD3 R144, R159, 0x3800, RZ ;  /* 0x000038009f907810 */ /* 0x000fe20007ffe0ff */
[----:B------:R-:W2:Y:S04]  /*2500*/  LDSM.16.M88.4 R36, [R161+0x5800] ;  /* 0x00580000a124783b */ /* 0x000ea80000000200 */
[----:B------:R-:W-:Y:S04]  /*2510*/  LDSM.16.M88.4 R56, [R160] ;  /* 0x00000000a038783b */ /* 0x000fe80000000200 */
[----:B------:R-:W2:Y:S04]  /*2520*/  LDSM.16.M88.4 R32, [R159] ;  /* 0x000000009f20783b */ /* 0x000ea80000000200 */
[----:B------:R-:W2:Y:S04]  /*2530*/  LDSM.16.M88.4 R28, [R159+0x800] ;  /* 0x000800009f1c783b */ /* 0x000ea80000000200 */
[----:B------:R-:W2:Y:S04]  /*2540*/  LDSM.16.M88.4 R60, [R159+0x1000] ;  /* 0x001000009f3c783b */ /* 0x000ea80000000200 */
[----:B------:R-:W2:Y:S04]  /*2550*/  LDSM.16.M88.4 R52, [R159+0x1800] ;  /* 0x001800009f34783b */ /* 0x000ea80000000200 */
[----:B------:R-:W-:Y:S01]  /*2560*/  LDSM.16.M88.4 R40, [R158] ;  /* 0x000000009e28783b */ /* 0x000fe20000000200 */
[C---:B----4-:R-:W-:Y:S03]  /*2570*/  HMMA.16816.F32.BF16 R24, R44.reuse, R20, RZ ;  /* 0x000000142c18723c */ /* 0x050fe600000418ff */
[----:B------:R-:W-:Y:S04]  /*2580*/  LDSM.16.M88.4 R72, [R155+0x5800] ;  /* 0x005800009b48783b */ /* 0x000fe80000000200 */
[----:B------:R-:W-:Y:S01]  /*2590*/  LDSM.16.M88.4 R64, [R157] ;  /* 0x000000009d40783b */ /* 0x000fe20000000200 */
[C---:B-1----:R-:W-:Y:S03]  /*25a0*/  HMMA.16816.F32.BF16 R16, R44.reuse, R12, RZ ;  /* 0x0000000c2c10723c */ /* 0x042fe600000418ff */
[----:B------:R-:W0:Y:S05]  /*25b0*/  LDGDEPBAR ;  /* 0x00000000000079af */ /* 0x000e2a0000000000 */
[C---:B------:R-:W-:Y:S08]  /*25c0*/  HMMA.16816.F32.BF16 R20, R44.reuse, R22, RZ ;  /* 0x000000162c14723c */ /* 0x040ff000000418ff */
[C---:B------:R-:W-:Y:S08]  /*25d0*/  HMMA.16816.F32.BF16 R12, R44.reuse, R14, RZ ;  /* 0x0000000e2c0c723c */ /* 0x040ff000000418ff */
[C---:B---3--:R-:W-:Y:S08]  /*25e0*/  HMMA.16816.F32.BF16 R8, R44.reuse, R68, RZ ;  /* 0x000000442c08723c */ /* 0x048ff000000418ff */
[C---:B------:R-:W-:Y:S08]  /*25f0*/  HMMA.16816.F32.BF16 R68, R44.reuse, R70, RZ ;  /* 0x000000462c44723c */ /* 0x040ff000000418ff */
[C---:B--2---:R-:W-:Y:S08]  /*2600*/  HMMA.16816.F32.BF16 R48, R44.reuse, R36, RZ ;  /* 0x000000242c30723c */ /* 0x044ff000000418ff */
[----:B------:R-:W-:Y:S01]  /*2610*/  HMMA.16816.F32.BF16 R44, R44, R38, RZ ;  /* 0x000000262c2c723c */ /* 0x000fe200000418ff */
[----:B------:R-:W1:Y:S07]  /*2620*/  LDSM.16.M88.4 R36, [R155+0x4000] ;  /* 0x004000009b24783b */ /* 0x000e6e0000000200 */
        /* <DEDUP_REMOVED lines=8> */
[----:B------:R-:W4:Y:S07]  /*26b0*/  LDSM.16.M88.4 R60, [R148] ;  /* 0x00000000943c783b */ /* 0x000f2e0000000200 */
        /* <DEDUP_REMOVED lines=16> */
[----:B------:R-:W1:Y:S03]  /*27c0*/  LDSM.16.M88.4 R72, [R161+0x7000] ;  /* 0x00700000a148783b */ /* 0x000e660000000200 */
[C---:B----4-:R-:W-:Y:S08]  /*27d0*/  HMMA.16816.F32.BF16 R24, R64.reuse, R60, R24 ;  /* 0x0000003c4018723c */ /* 0x050ff00000041818 */
[C---:B------:R-:W-:Y:S01]  /*27e0*/  HMMA.16816.F32.BF16 R20, R64.reuse, R62, R20 ;  /* 0x0000003e4014723c */ /* 0x040fe20000041814 */
[----:B------:R-:W4:Y:S07]  /*27f0*/  LDSM.16.M88.4 R60, [R161+0x7800] ;  /* 0x00780000a13c783b */ /* 0x000f2e0000000200 */
[C---:B------:R-:W-:Y:S08]  /*2800*/  HMMA.16816.F32.BF16 R8, R64.reuse, R56, R8 ;  /* 0x000000384008723c */ /* 0x040ff00000041808 */
[C---:B------:R-:W-:Y:S08]  /*2810*/  HMMA.16816.F32.BF16 R68, R64.reuse, R58, R68 ;  /* 0x0000003a4044723c */ /* 0x040ff00000041844 */
[C---:B------:R-:W-:Y:S08]  /*2820*/  HMMA.16816.F32.BF16 R16, R64.reuse, R44, R16 ;  /* 0x0000002c4010723c */ /* 0x040ff00000041810 */
[C---:B------:R-:W-:Y:S01]  /*2830*/  HMMA.16816.F32.BF16 R12, R64.reuse, R46, R12 ;  /* 0x0000002e400c723c */ /* 0x040fe2000004180c */
[----:B------:R-:W-:Y:S07]  /*2840*/  LDSM.16.M88.4 R44, [R159+0x2000] ;  /* 0x002000009f2c783b */ /* 0x000fee0000000200 */
[C---:B-1----:R-:W-:Y:S01]  /*2850*/  HMMA.16816.F32.BF16 R56, R64.reuse, R36, R48 ;  /* 0x000000244038723c */ /* 0x042fe20000041830 */
[----:B------:R-:W1:Y:S07]  /*2860*/  LDSM.16.M88.4 R48, [R160+0x2000] ;  /* 0x00200000a030783b */ /* 0x000e6e0000000200 */
        /* <DEDUP_REMOVED lines=8> */
[----:B------:R-:W-:Y:S07]  /*28f0*/  LDSM.16.M88.4 R40, [R155+0x6000] ;  /* 0x006000009b28783b */ /* 0x000fee0000000200 */
[C---:B------:R-:W-:Y:S08]  /*2900*/  HMMA.16816.F32.BF16 R8, R32.reuse, R72, R8 ;  /* 0x000000482008723c */ /* 0x040ff00000041808 */
[C---:B------:R-:W-:Y:S08]  /*2910*/  HMMA.16816.F32.BF16 R68, R32.reuse, R74, R68 ;  /* 0x0000004a2044723c */ /* 0x040ff00000041844 */
[C---:B----4-:R-:W-:Y:S08]  /*2920*/  HMMA.16816.F32.BF16 R56, R32.reuse, R60, R56 ;  /* 0x0000003c2038723c */ /* 0x050ff00000041838 */
[----:B------:R-:W-:Y:S01]  /*2930*/  HMMA.16816.F32.BF16 R52, R32, R62, R52 ;  /* 0x0000003e2034723c */ /* 0x000fe20000041834 */
[----:B------:R-:W3:Y:S04]  /*2940*/  LDSM.16.M88.4 R32, [R158+0x2000] ;  /* 0x002000009e20783b */ /* 0x000ee80000000200 */
[----:B------:R-:W4:Y:S03]  /*2950*/  LDSM.16.M88.4 R60, [R159+0x3800] ;  /* 0x003800009f3c783b */ /* 0x000f260000000200 */
[C---:B-1----:R-:W-:Y:S08]  /*2960*/  HMMA.16816.F32.BF16 R24, R48.reuse, R44, R24 ;  /* 0x0000002c3018723c */ /* 0x042ff00000041818 */
[C---:B------:R-:W-:Y:S01]  /*2970*/  HMMA.16816.F32.BF16 R20, R48.reuse, R46, R20 ;  /* 0x0000002e3014723c */ /* 0x040fe20000041814 */
[----:B------:R-:W1:Y:S07]  /*2980*/  LDSM.16.M88.4 R44, [R155+0x7000] ;  /* 0x007000009b2c783b */ /* 0x000e6e0000000200 */
[C---:B--2---:R-:W-:Y:S08]  /*2990*/  HMMA.16816.F32.BF16 R16, R48.reuse, R28, R16 ;  /* 0x0000001c3010723c */ /* 0x044ff00000041810 */
[C---:B------:R-:W-:Y:S08]  /*29a0*/  HMMA.16816.F32.BF16 R8, R48.reuse, R36, R8 ;  /* 0x000000243008723c */ /* 0x040ff00000041808 */
[C---:B------:R-:W-:Y:S08]  /*29b0*/  HMMA.16816.F32.BF16 R68, R48.reuse, R38, R68 ;  /* 0x000000263044723c */ /* 0x040ff00000041844 */
[----:B------:R-:W-:Y:S01]  /*29c0*/  HMMA.16816.F32.BF16 R12, R48, R30, R12 ;  /* 0x0000001e300c723c */ /* 0x000fe2000004180c */
[----:B------:R-:W-:Y:S07]  /*29d0*/  LDSM.16.M88.4 R28, [R148+0x2000] ;  /* 0x00200000941c783b */ /* 0x000fee0000000200 */
[C---:B---3--:R-:W-:Y:S01]  /*29e0*/  HMMA.16816.F32.BF16 R36, R32.reuse, R64, R16 ;  /* 0x000000402024723c */ /* 0x048fe20000041810 */
[----:B------:R-:W2:Y:S07]  /*29f0*/  LDSM.16.M88.4 R16, [R157+0x2000] ;  /* 0x002000009d10783b */ /* 0x000eae0000000200 */
[----:B------:R-:W-:Y:S08]  /*2a00*/  HMMA.16816.F32.BF16 R24, R32, R40, R24 ;  /* 0x000000282018723c */ /* 0x000ff00000041818 */
[C---:B----4-:R-:W-:Y:S07]  /*2a10*/  HMMA.16816.F32.BF16 R56, R48.reuse, R60, R56 ;  /* 0x0000003c3038723c */ /* 0x050fee0000041838 */
[----:B------:R-:W-:Y:S01]  /*2a20*/  IMAD R61, R78, 0x10, R80 ;  /* 0x000000104e3d7824 */ /* 0x000fe200078e0250 */
[----:B------:R-:W-:Y:S01]  /*2a30*/  HMMA.16816.F32.BF16 R52, R48, R62, R52 ;  /* 0x0000003e3034723c */ /* 0x000fe20000041834 */
[----:B------:R-:W-:Y:S07]  /*2a40*/  LDSM.16.M88.4 R48, [R148+0x2800] ;  /* 0x002800009430783b */ /* 0x000fee0000000200 */
[C---:B------:R-:W-:Y:S01]  /*2a50*/  HMMA.16816.F32.BF16 R40, R32.reuse, R42, R20 ;  /* 0x0000002a2028723c */ /* 0x040fe20000041814 */
[----:B------:R-:W3:Y:S07]  /*2a60*/  LDSM.16.M88.4 R20, [R155+0x7800] ;  /* 0x007800009b14783b */ /* 0x000eee0000000200 */
[C---:B-1----:R-:W-:Y:S07]  /*2a70*/  HMMA.16816.F32.BF16 R8, R32.reuse, R44, R8 ;  /* 0x0000002c2008723c */ /* 0x042fee0000041808 */
[----:B------:R-:W-:Y:S01]  /*2a80*/  SHF.R.S32.HI R45, RZ, 0x1f, R168 ;  /* 0x0000001fff2d7819 */ /* 0x000fe200000114a8 */
[----:B------:R-:W-:Y:S03]  /*2a90*/  HMMA.16816.F32.BF16 R68, R32, R46, R68 ;  /* 0x0000002e2044723c */ /* 0x000fe60000041844 */
[----:B------:R-:W-:-:S02]  /*2aa0*/  LEA.HI R168, R45, R168, RZ, 0x2 ;  /* 0x000000a82da87211 */ /* 0x000fc400078f10ff */
[----:B------:R-:W1:Y:S02]  /*2ab0*/  LDSM.16.M88.4 R44, [R148+0x3000] ;  /* 0x00300000942c783b */ /* 0x000e640000000200 */
[----:B------:R-:W-:Y:S01]  /*2ac0*/  SHF.R.S32.HI R168, RZ, 0x2, R168 ;  /* 0x00000002ffa87819 */ /* 0x000fe200000114a8 */
[----:B------:R-:W-:Y:S03]  /*2ad0*/  HMMA.16816.F32.BF16 R12, R32, R66, R12 ;  /* 0x00000042200c723c */ /* 0x000fe6000004180c */
[----:B------:R-:W-:-:S04]  /*2ae0*/  IADD3 R61, R61, 0x1, R168 ;  /* 0x000000013d3d7810 */ /* 0x000fc80007ffe0a8 */
[----:B------:R-:W-:Y:S01]  /*2af0*/  IADD3 R61, R6, R61, -R79 ;  /* 0x0000003d063d7210 */ /* 0x000fe20007ffe84f */
[----:B--2---:R-:W-:Y:S03]  /*2b00*/  HMMA.16816.F32.BF16 R40, R16, R30, R40 ;  /* 0x0000001e1028723c */ /* 0x004fe60000041828 */
[----:B------:R-:W-:Y:S02]  /*2b10*/  IADD3 R181, R61, c[0x0][0x2e8], RZ ;  /* 0x0000ba003db57a10 */ /* 0x000fe40007ffe0ff */
[----:B------:R-:W2:Y:S01]  /*2b20*/  LDSM.16.M88.4 R60, [R148+0x3800] ;  /* 0x00380000943c783b */ /* 0x000ea20000000200 */
[----:B------:R-:W-:-:S04]  /*2b30*/  DEPBAR.LE SB0, 0x0 ;  /* 0x000080000000791a */ /* 0x000fc80000000000 */
[----:B---3--:R-:W-:Y:S07]  /*2b40*/  HMMA.16816.F32.BF16 R56, R32, R20, R56 ;  /* 0x000000142038723c */ /* 0x008fee0000041838 */
[C---:B------:R-:W-:Y:S01]  /*2b50*/  IADD3 R21, R181.reuse, 0x8, RZ ;  /* 0x00000008b5157810 */ /* 0x040fe20007ffe0ff */
[----:B------:R-:W-:Y:S01]  /*2b60*/  HMMA.16816.F32.BF16 R36, R16, R48, R36 ;  /* 0x000000301024723c */ /* 0x000fe20000041824 */
[-C--:B------:R-:W-:Y:S02]  /*2b70*/  IMNMX R181, R181, R6.reuse, PT ;  /* 0x00000006b5b57217 */ /* 0x080fe40003800200 */
[----:B------:R-:W-:-:S04]  /*2b80*/  IMNMX R180, R21, R6, PT ;  /* 0x0000000615b47217 */ /* 0x000fc80003800200 */
[----:B------:R-:W-:Y:S01]  /*2b90*/  IMAD.IADD R48, R3, 0x1, R182 ;  /* 0x0000000103307824 */ /* 0x000fe200078e02b6 */
[C---:B------:R-:W-:Y:S04]  /*2ba0*/  HMMA.16816.F32.BF16 R12, R16.reuse, R50, R12 ;  /* 0x00000032100c723c */ /* 0x040fe8000004180c */
[C---:B------:R-:W-:Y:S02]  /*2bb0*/  IADD3 R6, R48.reuse, 0x1, RZ ;  /* 0x0000000130067810 */ /* 0x040fe40007ffe0ff */
[C---:B------:R-:W-:Y:S02]  /*2bc0*/  IADD3 R20, R48.reuse, 0x8, RZ ;  /* 0x0000000830147810 */ /* 0x040fe40007ffe0ff */
[----:B-1----:R-:W-:Y:S01]  /*2bd0*/  HMMA.16816.F32.BF16 R8, R16, R44, R8 ;  /* 0x0000002c1008723c */ /* 0x002fe20000041808 */
[----:B------:R-:W-:-:S02]  /*2be0*/  IADD3 R4, R48, 0x9, RZ ;  /* 0x0000000930047810 */ /* 0x000fc40007ffe0ff */
[CC--:B------:R-:W-:Y:S02]  /*2bf0*/  ISETP.GE.AND P1, PT, R6.reuse, R181.reuse, PT ;  /* 0x000000b50600720c */ /* 0x0c0fe40003f26270 */
[-C--:B------:R-:W-:Y:S02]  /*2c00*/  ISETP.GE.AND P3, PT, R6, R180.reuse, PT ;  /* 0x000000b40600720c */ /* 0x080fe40003f66270 */
[CC--:B------:R-:W-:Y:S01]  /*2c10*/  ISETP.GE.AND P5, PT, R20.reuse, R181.reuse, PT ;  /* 0x000000b51400720c */ /* 0x0c0fe20003fa6270 */
[----:B------:R-:W-:Y:S01]  /*2c20*/  HMMA.16816.F32.BF16 R52, R32, R22, R52 ;  /* 0x000000162034723c */ /* 0x000fe20000041834 */
[----:B------:R-:W-:Y:S02]  /*2c30*/  ISETP.GE.AND P2, PT, R20, R180, PT ;  /* 0x000000b41400720c */ /* 0x000fe40003f46270 */
[----:B------:R-:W-:Y:S02]  /*2c40*/  IADD3 R6, R48, 0x10, RZ ;  /* 0x0000001030067810 */ /* 0x000fe40007ffe0ff */
[----:B------:R-:W-:-:S02]  /*2c50*/  ISETP.GE.AND P4, PT, R4, R181, PT ;  /* 0x000000b50400720c */ /* 0x000fc40003f86270 */
[-C--:B------:R-:W-:Y:S01]  /*2c60*/  ISETP.GE.AND P0, PT, R4, R180.reuse, PT ;  /* 0x000000b40400720c */ /* 0x080fe20003f06270 */
[C---:B------:R-:W-:Y:S01]  /*2c70*/  HMMA.16816.F32.BF16 R68, R16.reuse, R46, R68 ;  /* 0x0000002e1044723c */ /* 0x040fe20000041844 */
[----:B------:R-:W-:Y:S02]  /*2c80*/  FSEL R49, R40, -INF , !P5 ;  /* 0xff80000028317808 */ /* 0x000fe40006800000 */
[----:B------:R-:W-:Y:S02]  /*2c90*/  FSEL R42, R42, -INF , !P2 ;  /* 0xff8000002a2a7808 */ /* 0x000fe40005000000 */
[----:B------:R-:W-:Y:S02]  /*2ca0*/  IADD3 R20, R48, 0x11, RZ ;  /* 0x0000001130147810 */ /* 0x000fe40007ffe0ff */
[C---:B------:R-:W-:Y:S01]  /*2cb0*/  ISETP.GE.AND P5, PT, R6.reuse, R181, PT ;  /* 0x000000b50600720c */ /* 0x040fe20003fa6270 */
[----:B--2---:R-:W-:Y:S01]  /*2cc0*/  HMMA.16816.F32.BF16 R56, R16, R60, R56 ;  /* 0x0000003c1038723c */ /* 0x004fe20000041838 */
[----:B------:R-:W-:-:S02]  /*2cd0*/  ISETP.GE.AND P2, PT, R6, R180, PT ;  /* 0x000000b40600720c */ /* 0x000fc40003f46270 */
[----:B------:R-:W-:Y:S02]  /*2ce0*/  IADD3 R6, R48, 0x18, RZ ;  /* 0x0000001830067810 */ /* 0x000fe40007ffe0ff */
[----:B------:R-:W-:Y:S02]  /*2cf0*/  FSEL R41, R41, -INF , !P4 ;  /* 0xff80000029297808 */ /* 0x000fe40006000000 */
[----:B------:R-:W-:Y:S01]  /*2d00*/  FSEL R4, R43, -INF , !P0 ;  /* 0xff8000002b047808 */ /* 0x000fe20004000000 */
[----:B------:R-:W-:Y:S01]  /*2d10*/  HMMA.16816.F32.BF16 R24, R16, R28, R24 ;  /* 0x0000001c1018723c */ /* 0x000fe20000041818 */
[C---:B------:R-:W-:Y:S02]  /*2d20*/  ISETP.GE.AND P4, PT, R20.reuse, R181, PT ;  /* 0x000000b51400720c */ /* 0x040fe40003f86270 */
[----:B------:R-:W-:Y:S02]  /*2d30*/  ISETP.GE.AND P0, PT, R20, R180, PT ;  /* 0x000000b41400720c */ /* 0x000fe40003f06270 */
[----:B------:R-:W-:-:S02]  /*2d40*/  FSEL R23, R36, -INF , !P5 ;  /* 0xff80000024177808 */ /* 0x000fc40006800000 */
[----:B------:R-:W-:Y:S01]  /*2d50*/  FSEL R22, R38, -INF , !P2 ;  /* 0xff80000026167808 */ /* 0x000fe20005000000 */
[----:B------:R-:W-:Y:S01]  /*2d60*/  HMMA.16816.F32.BF16 R52, R16, R62, R52 ;  /* 0x0000003e1034723c */ /* 0x000fe20000041834 */
[----:B------:R-:W-:Y:S01]  /*2d70*/  IADD3 R21, R48, 0x19, RZ ;  /* 0x0000001930157810 */ /* 0x000fe20007ffe0ff */
[----:B------:R-:W-:Y:S01]  /*2d80*/  BAR.SYNC.DEFER_BLOCKING 0x0 ;  /* 0x0000000000007b1d */ /* 0x000fe20000010000 */
[C---:B------:R-:W-:Y:S02]  /*2d90*/  ISETP.GE.AND P5, PT, R6.reuse, R181, PT ;  /* 0x000000b50600720c */ /* 0x040fe40003fa6270 */
[----:B------:R-:W-:Y:S02]  /*2da0*/  ISETP.GE.AND P2, PT, R6, R180, PT ;  /* 0x000000b40600720c */ /* 0x000fe40003f46270 */
[----:B------:R-:W-:Y:S02]  /*2db0*/  IADD3 R6, R48, 0x20, RZ ;  /* 0x0000002030067810 */ /* 0x000fe40007ffe0ff */
[----:B------:R-:W-:-:S02]  /*2dc0*/  FSEL R65, R37, -INF , !P4 ;  /* 0xff80000025417808 */ /* 0x000fc40006000000 */
[----:B------:R-:W-:Y:S02]  /*2dd0*/  FSEL R20, R39, -INF , !P0 ;  /* 0xff80000027147808 */ /* 0x000fe40004000000 */
[CC--:B------:R-:W-:Y:S02]  /*2de0*/  ISETP.GE.AND P4, PT, R21.reuse, R181.reuse, PT ;  /* 0x000000b51500720c */ /* 0x0c0fe40003f86270 */
[----:B------:R-:W-:Y:S02]  /*2df0*/  ISETP.GE.AND P0, PT, R21, R180, PT ;  /* 0x000000b41500720c */ /* 0x000fe40003f06270 */
        /* <DEDUP_REMOVED lines=9> */
[----:B------:R-:W-:Y:S02]  /*2e90*/  FSEL R35, R9, -INF , !P4 ;  /* 0xff80000009237808 */ /* 0x000fe40006000000 */
[----:B------:R-:W-:Y:S02]  /*2ea0*/  FSEL R128, R11, -INF , !P0 ;  /* 0xff8000000b807808 */ /* 0x000fe40004000000 */
[----:B------:R-:W-:Y:S02]  /*2eb0*/  FSEL R14, R14, -INF , !P2 ;  /* 0xff8000000e0e7808 */ /* 0x000fe40005000000 */
[C---:B------:R-:W-:Y:S02]  /*2ec0*/  ISETP.GE.AND P4, PT, R8.reuse, R181, PT ;  /* 0x000000b50800720c */ /* 0x040fe40003f86270 */
[-C--:B------:R-:W-:Y:S02]  /*2ed0*/  ISETP.GE.AND P0, PT, R8, R180.reuse, PT ;  /* 0x000000b40800720c */ /* 0x080fe40003f06270 */
[----:B------:R-:W-:-:S02]  /*2ee0*/  ISETP.GE.AND P2, PT, R6, R180, PT ;  /* 0x000000b40600720c */ /* 0x000fc40003f46270 */
[C---:B------:R-:W-:Y:S02]  /*2ef0*/  IADD3 R8, R48.reuse, 0x31, RZ ;  /* 0x0000003130087810 */ /* 0x040fe40007ffe0ff */
[----:B------:R-:W-:Y:S02]  /*2f00*/  IADD3 R6, R48, 0x28, RZ ;  /* 0x0000002830067810 */ /* 0x000fe40007ffe0ff */
[----:B------:R-:W-:Y:S02]  /*2f10*/  FSEL R140, R71, -INF , !P0 ;  /* 0xff800000478c7808 */ /* 0x000fe40004000000 */
[----:B------:R-:W-:Y:S02]  /*2f20*/  FSEL R30, R10, -INF , !P2 ;  /* 0xff8000000a1e7808 */ /* 0x000fe40005000000 */
[----:B------:R-:W-:Y:S02]  /*2f30*/  ISETP.GE.AND P0, PT, R8, R180, PT ;  /* 0x000000b40800720c */ /* 0x000fe40003f06270 */
[----:B------:R-:W-:-:S02]  /*2f40*/  ISETP.GE.AND P5, PT, R6, R181, PT ;  /* 0x000000b50600720c */ /* 0x000fc40003fa6270 */
[----:B------:R-:W-:Y:S02]  /*2f50*/  ISETP.GE.AND P2, PT, R6, R180, PT ;  /* 0x000000b40600720c */ /* 0x000fe40003f46270 */
[----:B------:R-:W-:Y:S02]  /*2f60*/  IADD3 R6, R48, 0x30, RZ ;  /* 0x0000003030067810 */ /* 0x000fe40007ffe0ff */
[----:B------:R-:W-:Y:S02]  /*2f70*/  FSEL R134, R59, -INF , !P0 ;  /* 0xff8000003b867808 */ /* 0x000fe40004000000 */
[----:B------:R-:W-:Y:S02]  /*2f80*/  FSEL R29, R68, -INF , !P5 ;  /* 0xff800000441d7808 */ /* 0x000fe40006800000 */
[----:B------:R-:W-:Y:S02]  /*2f90*/  FSEL R130, R70, -INF , !P2 ;  /* 0xff80000046827808 */ /* 0x000fe40005000000 */
[----:B------:R-:W-:-:S02]  /*2fa0*/  ISETP.GT.AND P0, PT, R171, 0x1, PT ;  /* 0x00000001ab00780c */ /* 0x000fc40003f04270 */
[CC--:B------:R-:W-:Y:S02]  /*2fb0*/  ISETP.GE.AND P5, PT, R6.reuse, R181.reuse, PT ;  /* 0x000000b50600720c */ /* 0x0c0fe40003fa6270 */
[----:B------:R-:W-:Y:S02]  /*2fc0*/  ISETP.GE.AND P2, PT, R6, R180, PT ;  /* 0x000000b40600720c */ /* 0x000fe40003f46270 */
[----:B------:R-:W-:Y:S02]  /*2fd0*/  IADD3 R6, R48, 0x38, RZ ;  /* 0x0000003830067810 */ /* 0x000fe40007ffe0ff */
[----:B------:R-:W-:Y:S02]  /*2fe0*/  FSEL R139, R56, -INF , !P5 ;  /* 0xff800000388b7808 */ /* 0x000fe40006800000 */
[----:B------:R-:W-:Y:S02]  /*2ff0*/  FSEL R136, R58, -INF , !P2 ;  /* 0xff8000003a887808 */ /* 0x000fe40005000000 */
[----:B------:R-:W-:-:S02]  /*3000*/  ISETP.GE.AND P5, PT, R6, R181, PT ;  /* 0x000000b50600720c */ /* 0x000fc40003fa6270 */
[----:B------:R-:W-:Y:S02]  /*3010*/  ISETP.GE.AND P2, PT, R6, R180, PT ;  /* 0x000000b40600720c */ /* 0x000fe40003f46270 */
[----:B------:R-:W-:Y:S02]  /*3020*/  FSEL R31, R69, -INF , !P4 ;  /* 0xff800000451f7808 */ /* 0x000fe40006000000 */
[----:B------:R-:W-:Y:S02]  /*3030*/  FSEL R25, R25, -INF , !P1 ;  /* 0xff80000019197808 */ /* 0x000fe40004800000 */
[----:B------:R-:W-:Y:S02]  /*3040*/  FSEL R6, R27, -INF , !P3 ;  /* 0xff8000001b067808 */ /* 0x000fe40005800000 */
[-C--:B------:R-:W-:Y:S02]  /*3050*/  ISETP.GE.AND P4, PT, R8, R181.reuse, PT ;  /* 0x000000b50800720c */ /* 0x080fe40003f86270 */
[----:B------:R-:W-:-:S02]  /*3060*/  ISETP.GE.AND P1, PT, R48, R181, PT ;  /* 0x000000b53000720c */ /* 0x000fc40003f26270 */
[C---:B------:R-:W-:Y:S02]  /*3070*/  ISETP.GE.AND P3, PT, R48.reuse, R180, PT ;  /* 0x000000b43000720c */ /* 0x040fe40003f66270 */
[----:B------:R-:W-:Y:S02]  /*3080*/  IADD3 R48, R48, 0x39, RZ ;  /* 0x0000003930307810 */ /* 0x000fe40007ffe0ff */
[----:B------:R-:W-:Y:S02]  /*3090*/  FSEL R137, R57, -INF , !P4 ;  /* 0xff80000039897808 */ /* 0x000fe40006000000 */
[----:B------:R-:W-:Y:S02]  /*30a0*/  FSEL R24, R24, -INF , !P1 ;  /* 0xff80000018187808 */ /* 0x000fe40004800000 */
[----:B------:R-:W-:Y:S02]  /*30b0*/  FSEL R26, R26, -INF , !P3 ;  /* 0xff8000001a1a7808 */ /* 0x000fe40005800000 */
[----:B------:R-:W-:-:S02]  /*30c0*/  ISETP.GE.AND P4, PT, R48, R181, PT ;  /* 0x000000b53000720c */ /* 0x000fc40003f86270 */
[----:B------:R-:W-:Y:S02]  /*30d0*/  ISETP.GE.AND P1, PT, R48, R180, PT ;  /* 0x000000b43000720c */ /* 0x000fe40003f26270 */
[----:B------:R-:W-:Y:S02]  /*30e0*/  @!P0 LEA R174, P3, R102, c[0x0][0x168], 0x1 ;  /* 0x00005a0066ae8a11 */ /* 0x000fe400078608ff */
[----:B------:R-:W-:Y:S02]  /*30f0*/  FSEL R135, R52, -INF , !P5 ;  /* 0xff80000034877808 */ /* 0x000fe40006800000 */
[----:B------:R-:W-:Y:S02]  /*3100*/  FSEL R132, R54, -INF , !P2 ;  /* 0xff80000036847808 */ /* 0x000fe40005000000 */
[----:B------:R-:W-:Y:S02]  /*3110*/  FSEL R133, R53, -INF , !P4 ;  /* 0xff80000035857808 */ /* 0x000fe40006000000 */
[----:B------:R-:W-:-:S02]  /*3120*/  FSEL R126, R55, -INF , !P1 ;  /* 0xff800000377e7808 */ /* 0x000fc40004800000 */
[----:B------:R-:W-:Y:S01]  /*3130*/  @!P0 LEA.HI.X R175, R102, c[0x0][0x16c], R103, 0x1, P3 ;  /* 0x00005b0066af8a11 */ /* 0x000fe200018f0c67 */
        /* <DEDUP_REMOVED lines=59> */
.L_x_6581:
[----:B------:R-:W-:-:S04]  /*34f0*/  LEA R3, -R2, RZ, 0x6 ;  /* 0x000000ff02037211 */ /* 0x000fc800078e31ff */
[----:B------:R-:W-:Y:S02]  /*3500*/  SHF.R.S32.HI R8, RZ, 0x1f, R3 ;  /* 0x0000001fff087819 */ /* 0x000fe40000011403 */
.L_x_6582:
        /* <DEDUP_REMOVED lines=10> */
[----:B------:R-:W-:Y:S01]  /*35b0*/  IADD3 R18, P0, R10, R3, RZ ;  /* 0x000000030a127210 */ /* 0x000fe20007f1e0ff */
        /* <DEDUP_REMOVED lines=13> */
[----:B------:R-:W0:Y:S02]  /*3690*/  LDGDEPBAR ;  /* 0x00000000000079af */ /* 0x000e240000000000 */
.L_x_6580:
        /* <DEDUP_REMOVED lines=58> */
[--C-:B------:R-:W-:Y:S01]  /*3a40*/  FFMA.FTZ R115, R25, c[0x0][0x23c], -R138.reuse ;  /* 0x00008f0019737a23 */ /* 0x100fe2000001088a */
[----:B------:R-:W-:Y:S01]  /*3a50*/  ISETP.GE.AND P0, PT, R171, 0x2, PT ;  /* 0x00000002ab00780c */ /* 0x000fe20003f06270 */
[--C-:B------:R-:W-:Y:S02]  /*3a60*/  FFMA.FTZ R114, R49, c[0x0][0x23c], -R138.reuse ;  /* 0x00008f0031727a23 */ /* 0x100fe4000001088a */
[----:B------:R-:W-:Y:S01]  /*3a70*/  FFMA.FTZ R111, R41, c[0x0][0x23c], -R138 ;  /* 0x00008f00296f7a23 */ /* 0x000fe2000001088a */
[----:B------:R-:W-:Y:S01]  /*3a80*/  MUFU.EX2 R116, R116 ;  /* 0x0000007400747308 */ /* 0x000fe20000000800 */
[--C-:B------:R-:W-:Y:S02]  /*3a90*/  FFMA.FTZ R119, R26, c[0x0][0x23c], -R129.reuse ;  /* 0x00008f001a777a23 */ /* 0x100fe40000010881 */
[--C-:B------:R-:W-:Y:S01]  /*3aa0*/  FFMA.FTZ R120, R6, c[0x0][0x23c], -R129.reuse ;  /* 0x00008f0006787a23 */ /* 0x100fe20000010881 */
[----:B------:R-:W-:Y:S01]  /*3ab0*/  LDSM.16.MT88.4 R24, [R156+0x8800] ;  /* 0x008800009c18783b */ /* 0x000fe20000004200 */
[----:B------:R-:W-:-:S02]  /*3ac0*/  FFMA.FTZ R121, R42, c[0x0][0x23c], -R129 ;  /* 0x00008f002a797a23 */ /* 0x000fc40000010881 */
[--C-:B------:R-:W-:Y:S01]  /*3ad0*/  FFMA.FTZ R112, R4, c[0x0][0x23c], -R129.reuse ;  /* 0x00008f0004707a23 */ /* 0x100fe20000010881 */
[----:B------:R-:W1:Y:S01]  /*3ae0*/  MUFU.EX2 R115, R115 ;  /* 0x0000007300737308 */ /* 0x000e620000000800 */
[----:B------:R-:W2:Y:S01]  /*3af0*/  LDSM.16.MT88.4 R4, [R152+0xa000] ;  /* 0x00a000009804783b */ /* 0x000ea20000004200 */
[--C-:B------:R-:W-:Y:S02]  /*3b00*/  FFMA.FTZ R0, R13, c[0x0][0x23c], -R138.reuse ;  /* 0x00008f000d007a23 */ /* 0x100fe4000001088a */
[--C-:B------:R-:W-:Y:S02]  /*3b10*/  FFMA.FTZ R118, R14, c[0x0][0x23c], -R129.reuse ;  /* 0x00008f000e767a23 */ /* 0x100fe40000010881 */
[----:B------:R-:W-:Y:S02]  /*3b20*/  FFMA.FTZ R105, R12, c[0x0][0x23c], -R129 ;  /* 0x00008f000c697a23 */ /* 0x000fe40000010881 */
[----:B------:R-:W-:Y:S01]  /*3b30*/  MUFU.EX2 R114, R114 ;  /* 0x0000007200727308 */ /* 0x000fe20000000800 */
[----:B------:R-:W5:Y:S01]  /*3b40*/  LDSM.16.MT88.4 R12, [R152+0x8800] ;  /* 0x00880000980c783b */ /* 0x000f620000004200 */
[----:B------:R-:W-:-:S02]  /*3b50*/  FFMA.FTZ R113, R23, c[0x0][0x23c], -R138 ;  /* 0x00008f0017717a23 */ /* 0x000fc4000001088a */
[--C-:B------:R-:W-:Y:S02]  /*3b60*/  FFMA.FTZ R110, R65, c[0x0][0x23c], -R138.reuse ;  /* 0x00008f00416e7a23 */ /* 0x100fe4000001088a */
[--C-:B------:R-:W-:Y:S02]  /*3b70*/  FFMA.FTZ R109, R21, c[0x0][0x23c], -R138.reuse ;  /* 0x00008f00156d7a23 */ /* 0x100fe4000001088a */
[----:B------:R-:W3:Y:S01]  /*3b80*/  MUFU.EX2 R111, R111 ;  /* 0x0000006f006f7308 */ /* 0x000ee20000000800 */
[----:B-1----:R-:W-:Y:S01]  /*3b90*/  F2FP.BF16.PACK_AB R84, R115, R116 ;  /* 0x000000747354723e */ /* 0x002fe200000010ff */
[--C-:B------:R-:W-:Y:S02]  /*3ba0*/  FFMA.FTZ R117, R22, c[0x0][0x23c], -R129.reuse ;  /* 0x00008f0016757a23 */ /* 0x100fe40000010881 */
[----:B------:R-:W-:Y:S02]  /*3bb0*/  FFMA.FTZ R108, R20, c[0x0][0x23c], -R129 ;  /* 0x00008f00146c7a23 */ /* 0x000fe40000010881 */
[----:B------:R-:W1:Y:S01]  /*3bc0*/  LDSM.16.MT88.4 R20, [R153+0x8800] ;  /* 0x008800009914783b */ /* 0x000e620000004200 */
[--C-:B------:R-:W-:Y:S01]  /*3bd0*/  FFMA.FTZ R122, R33, c[0x0][0x23c], -R138.reuse ;  /* 0x00008f00217a7a23 */ /* 0x100fe2000001088a */
[----:B------:R-:W-:Y:S01]  /*3be0*/  MUFU.EX2 R119, R119 ;  /* 0x0000007700777308 */ /* 0x000fe20000000800 */
[----:B------:R-:W-:-:S02]  /*3bf0*/  FFMA.FTZ R123, R35, c[0x0][0x23c], -R138 ;  /* 0x00008f00237b7a23 */ /* 0x000fc4000001088a */
[----:B------:R-:W-:Y:S01]  /*3c00*/  LDSM.16.MT88.4 R32, [R153+0xa800] ;  /* 0x00a800009920783b */ /* 0x000fe20000004200 */
[--C-:B------:R-:W-:Y:S02]  /*3c10*/  FFMA.FTZ R124, R29, c[0x0][0x23c], -R138.reuse ;  /* 0x00008f001d7c7a23 */ /* 0x100fe4000001088a */
[----:B------:R-:W-:Y:S02]  /*3c20*/  FFMA.FTZ R125, R31, c[0x0][0x23c], -R138 ;  /* 0x00008f001f7d7a23 */ /* 0x000fe4000001088a */
[----:B------:R-:W2:Y:S01]  /*3c30*/  MUFU.EX2 R120, R120 ;  /* 0x0000007800787308 */ /* 0x000ea20000000800 */
[----:B---3--:R-:W-:Y:S01]  /*3c40*/  F2FP.BF16.PACK_AB R86, R111, R114 ;  /* 0x000000726f56723e */ /* 0x008fe200000010ff */
[--C-:B------:R-:W-:Y:S02]  /*3c50*/  FFMA.FTZ R127, R30, c[0x0][0x23c], -R129.reuse ;  /* 0x00008f001e7f7a23 */ /* 0x100fe40000010881 */
[--C-:B------:R-:W-:Y:S01]  /*3c60*/  FFMA.FTZ R128, R128, c[0x0][0x23c], -R129.reuse ;  /* 0x00008f0080807a23 */ /* 0x100fe20000010881 */
[----:B------:R-:W-:Y:S01]  /*3c70*/  LDSM.16.MT88.4 R28, [R156+0x9000] ;  /* 0x009000009c1c783b */ /* 0x000fe20000004200 */
[----:B------:R-:W-:-:S02]  /*3c80*/  FFMA.FTZ R130, R130, c[0x0][0x23c], -R129 ;  /* 0x00008f0082827a23 */ /* 0x000fc40000010881 */
[----:B------:R-:W-:Y:S01]  /*3c90*/  MUFU.EX2 R121, R121 ;  /* 0x0000007900797308 */ /* 0x000fe20000000800 */
[----:B------:R-:W-:Y:S02]  /*3ca0*/  FFMA.FTZ R131, R140, c[0x0][0x23c], -R129 ;  /* 0x00008f008c837a23 */ /* 0x000fe40000010881 */
[--C-:B------:R-:W-:Y:S02]  /*3cb0*/  FFMA.FTZ R139, R139, c[0x0][0x23c], -R138.reuse ;  /* 0x00008f008b8b7a23 */ /* 0x100fe4000001088a */
[--C-:B------:R-:W-:Y:S02]  /*3cc0*/  FFMA.FTZ R140, R137, c[0x0][0x23c], -R138.reuse ;  /* 0x00008f00898c7a23 */ /* 0x100fe4000001088a */
        /* <DEDUP_REMOVED lines=8> */
[----:B------:R-:W-:Y:S02]  /*3d50*/  FFMA.FTZ R185, R126, c[0x0][0x23c], -R129 ;  /* 0x00008f007eb97a23 */ /* 0x000fe40000010881 */
[----:B------:R-:W-:Y:S02]  /*3d60*/  FADD.FTZ R115, R116, R115 ;  /* 0x0000007374737221 */ /* 0x000fe40000010000 */
[----:B------:R-:W-:Y:S01]  /*3d70*/  FADD.FTZ R120, R119, R120 ;  /* 0x0000007877787221 */ /* 0x000fe20000010000 */
[----:B---3--:R-:W-:Y:S01]  /*3d80*/  F2FP.BF16.PACK_AB R87, R112, R121 ;  /* 0x000000797057723e */ /* 0x008fe200000010ff */
[----:B------:R-:W2:Y:S01]  /*3d90*/  MUFU.EX2 R110, R110 ;  /* 0x0000006e006e7308 */ /* 0x000ea20000000800 */
        /* <DEDUP_REMOVED lines=54> */
[C---:B-----5:R-:W-:Y:S02]  /*4100*/  HMMA.16816.F32.BF16 R56, R4.reuse, R12, R56 ;  /* 0x0000000c0438723c */ /* 0x060fe40000041838 */
        /* <DEDUP_REMOVED lines=20> */
[C---:B-----5:R-:W-:Y:S08]  /*4250*/  HMMA.16816.F32.BF16 R88, R4.reuse, R12, R88 ;  /* 0x0000000c0458723c */ /* 0x060ff00000041858 */
[----:B------:R-:W-:Y:S01]  /*4260*/  HMMA.16816.F32.BF16 R84, R4, R14, R84 ;  /* 0x0000000e0454723c */ /* 0x000fe20000041854 */
[----:B------:R-:W1:Y:S06]  /*4270*/  LDSM.16.MT88.4 R12, [R154+0xb000] ;  /* 0x00b000009a0c783b */ /* 0x000e6c0000004200 */
[----:B------:R-:W-:Y:S01]  /*4280*/  F2FP.BF16.PACK_AB R4, R123, R122 ;  /* 0x0000007a7b04723e */ /* 0x000fe200000010ff */
        /* <DEDUP_REMOVED lines=15> */
[C---:B-1----:R-:W-:Y:S08]  /*4380*/  HMMA.16816.F32.BF16 R72, R4.reuse, R12, R72 ;  /* 0x0000000c0448723c */ /* 0x042ff00000041848 */
[C---:B------:R-:W-:Y:S01]  /*4390*/  HMMA.16816.F32.BF16 R92, R4.reuse, R14, R92 ;  /* 0x0000000e045c723c */ /* 0x040fe2000004185c */
[----:B------:R-:W1:Y:S07]  /*43a0*/  LDSM.16.MT88.4 R12, [R156+0x9800] ;  /* 0x009800009c0c783b */ /* 0x000e6e0000004200 */
[C---:B------:R-:W-:Y:S01]  /*43b0*/  HMMA.16816.F32.BF16 R36, R4.reuse, R30, R36 ;  /* 0x0000001e0424723c */ /* 0x040fe20000041824 */
[----:B------:R-:W-:Y:S07]  /*43c0*/  LDSM.16.MT88.4 R28, [R154+0x9800] ;  /* 0x009800009a1c783b */ /* 0x000fee0000004200 */
[C---:B------:R-:W-:Y:S08]  /*43d0*/  HMMA.16816.F32.BF16 R64, R4.reuse, R16, R64 ;  /* 0x000000100440723c */ /* 0x040ff00000041840 */
[C---:B--2---:R-:W-:Y:S08]  /*43e0*/  HMMA.16816.F32.BF16 R76, R4.reuse, R8, R76 ;  /* 0x00000008044c723c */ /* 0x044ff0000004184c */
[C---:B------:R-:W-:Y:S01]  /*43f0*/  HMMA.16816.F32.BF16 R80, R4.reuse, R10, R80 ;  /* 0x0000000a0450723c */ /* 0x040fe20000041850 */
[----:B------:R-:W2:Y:S07]  /*4400*/  LDSM.16.MT88.4 R8, [R156+0xb800] ;  /* 0x00b800009c08783b */ /* 0x000eae0000004200 */
[C---:B------:R-:W-:Y:S01]  /*4410*/  HMMA.16816.F32.BF16 R68, R4.reuse, R18, R68 ;  /* 0x000000120444723c */ /* 0x040fe20000041844 */
[----:B------:R-:W-:Y:S07]  /*4420*/  LDSM.16.MT88.4 R16, [R154+0xb800] ;  /* 0x00b800009a10783b */ /* 0x000fee0000004200 */
[C---:B------:R-:W-:Y:S08]  /*4430*/  HMMA.16816.F32.BF16 R40, R4.reuse, R24, R40 ;  /* 0x000000180428723c */ /* 0x040ff00000041828 */
[C---:B------:R-:W-:Y:S01]  /*4440*/  HMMA.16816.F32.BF16 R44, R4.reuse, R26, R44 ;  /* 0x0000001a042c723c */ /* 0x040fe2000004182c */
[----:B------:R-:W4:Y:S07]  /*4450*/  LDSM.16.MT88.4 R24, [R153+0x9800] ;  /* 0x009800009918783b */ /* 0x000f2e0000004200 */
[C---:B------:R-:W-:Y:S08]  /*4460*/  HMMA.16816.F32.BF16 R56, R4.reuse, R20, R56 ;  /* 0x000000140438723c */ /* 0x040ff00000041838 */
[C---:B------:R-:W-:Y:S01]  /*4470*/  HMMA.16816.F32.BF16 R60, R4.reuse, R22, R60 ;  /* 0x00000016043c723c */ /* 0x040fe2000004183c */
[----:B------:R-:W5:Y:S07]  /*4480*/  LDSM.16.MT88.4 R20, [R152+0x9800] ;  /* 0x009800009814783b */ /* 0x000f6e0000004200 */
[C---:B------:R-:W-:Y:S08]  /*4490*/  HMMA.16816.F32.BF16 R88, R4.reuse, R32, R88 ;  /* 0x000000200458723c */ /* 0x040ff00000041858 */
[----:B------:R-:W-:Y:S07]  /*44a0*/  HMMA.16816.F32.BF16 R84, R4, R34, R84 ;  /* 0x000000220454723c */ /* 0x000fee0000041854 */
        /* <DEDUP_REMOVED lines=19> */
[C---:B------:R-:W-:Y:S08]  /*45e0*/  HMMA.16816.F32.BF16 R44, R4.reuse, R30, R44 ;  /* 0x0000001e042c723c */ /* 0x040ff0000004182c */
[C---:B----4-:R-:W-:Y:S08]  /*45f0*/  HMMA.16816.F32.BF16 R48, R4.reuse, R24, R48 ;  /* 0x000000180430723c */ /* 0x050ff00000041830 */
[C---:B------:R-:W-:Y:S08]  /*4600*/  HMMA.16816.F32.BF16 R52, R4.reuse, R26, R52 ;  /* 0x0000001a0434723c */ /* 0x040ff00000041834 */
[C---:B-----5:R-:W-:Y:S08]  /*4610*/  HMMA.16816.F32.BF16 R56, R4.reuse, R20, R56 ;  /* 0x000000140438723c */ /* 0x060ff00000041838 */
[C---:B------:R-:W-:Y:S08]  /*4620*/  HMMA.16816.F32.BF16 R60, R4.reuse, R22, R60 ;  /* 0x00000016043c723c */ /* 0x040ff0000004183c */
[C---:B------:R-:W-:Y:S08]  /*4630*/  HMMA.16816.F32.BF16 R72, R4.reuse, R16, R72 ;  /* 0x000000100448723c */ /* 0x040ff00000041848 */
        /* <DEDUP_REMOVED lines=68> */
.L_x_6584:
[----:B------:R-:W-:-:S05]  /*4a80*/  IMAD.MOV.U32 R4, RZ, RZ, c[0x0][0x1a0] ;  /* 0x00006800ff047624 */ /* 0x000fca00078e00ff */
[----:B------:R-:W-:-:S04]  /*4a90*/  LEA R4, -R4, RZ, 0x6 ;  /* 0x000000ff04047211 */ /* 0x000fc800078e31ff */
[----:B------:R-:W-:Y:S02]  /*4aa0*/  SHF.R.S32.HI R5, RZ, 0x1f, R4 ;  /* 0x0000001fff057819 */ /* 0x000fe40000011404 */
.L_x_6585:
[----:B------:R-:W-:Y:S01]  /*4ab0*/  IMAD.MOV.U32 R0, RZ, RZ, c[0x0][0x1a0] ;  /* 0x00006800ff007624 */ /* 0x000fe200078e00ff */
[C---:B------:R-:W-:Y:S01]  /*4ac0*/  LEA R164, P1, R4.reuse, R164, 0x1 ;  /* 0x000000a404a47211 */ /* 0x040fe200078208ff */
[----:B------:R-:W-:Y:S01]  /*4ad0*/  IMAD.MOV.U32 R183, RZ, RZ, 0x5 ;  /* 0x00000005ffb77424 */ /* 0x000fe200078e00ff */
[----:B------:R-:W-:Y:S01]  /*4ae0*/  IADD3 R106, P0, R4, R106, RZ ;  /* 0x0000006a046a7210 */ /* 0x000fe20007f1e0ff */
[----:B------:R-:W-:Y:S01]  /*4af0*/  IMAD.SHL.U32 R7, R0, 0x20, RZ ;  /* 0x0000002000077824 */ /* 0x000fe200078e00ff */
[----:B------:R-:W-:Y:S01]  /*4b00*/  LEA.HI.X R165, R4, R165, R5, 0x1, P1 ;  /* 0x000000a504a57211 */ /* 0x000fe200008f0c05 */
[----:B------:R-:W-:Y:S01]  /*4b10*/  IMAD R182, R167, 0x40, R182 ;  /* 0x00000040a7b67824 */ /* 0x000fe200078e02b6 */
[----:B------:R-:W-:Y:S01]  /*4b20*/  SHF.L.U64.HI R0, R0, R183, c[0x0][0x1a4] ;  /* 0x0000690000007619 */ /* 0x000fe200000102b7 */
[----:B------:R-:W-:Y:S01]  /*4b30*/  IMAD.X R5, R5, 0x1, R104, P0 ;  /* 0x0000000105057824 */ /* 0x000fe200000e0668 */
[----:B------:R-:W-:Y:S01]  /*4b40*/  IADD3 R8, P1, R7, R164, RZ ;  /* 0x000000a407087210 */ /* 0x000fe20007f3e0ff */
[----:B------:R-:W-:Y:S01]  /*4b50*/  @!PT LDS RZ, [RZ] ;  /* 0x00000000fffff984 */ /* 0x000fe20000000800 */
[----:B------:R-:W-:Y:S01]  /*4b60*/  @!PT LDS RZ, [RZ] ;  /* 0x00000000fffff984 */ /* 0x000fe20000000800 */
[----:B------:R-:W-:Y:S01]  /*4b70*/  @!PT LDS RZ, [RZ] ;  /* 0x00000000fffff984 */ /* 0x000fe20000000800 */
[----:B------:R1:W-:Y:S01]  /*4b80*/  LDGSTS.E.BYPASS.LTC128B.128 [R169+0x8000], [R164.64] ;  /* 0x08000000a4a97fae */ /* 0x0003e2000b901d46 */
[----:B------:R-:W-:-:S02]  /*4b90*/  LEA R4, P2, R106, c[0x0][0x170], 0x1 ;  /* 0x00005c006a047a11 */ /* 0x000fc400078408ff */
[-C--:B------:R-:W-:Y:S01]  /*4ba0*/  IADD3 R12, P0, R8, R7.reuse, RZ ;  /* 0x00000007080c7210 */ /* 0x080fe20007f1e0ff */
[----:B------:R-:W-:Y:S01]  /*4bb0*/  IMAD.X R9, R0, 0x1, R165, P1 ;  /* 0x0000000100097824 */ /* 0x000fe200008e06a5 */
[----:B------:R-:W-:Y:S02]  /*4bc0*/  LEA.HI.X R5, R106, c[0x0][0x174], R5, 0x1, P2 ;  /* 0x00005d006a057a11 */ /* 0x000fe400010f0c05 */
[----:B------:R-:W-:Y:S01]  /*4bd0*/  IADD3 R14, P1, R12, R7, RZ ;  /* 0x000000070c0e7210 */ /* 0x000fe20007f3e0ff */
[--C-:B------:R-:W-:Y:S01]  /*4be0*/  IMAD.X R13, R9, 0x1, R0.reuse, P0 ;  /* 0x00000001090d7824 */ /* 0x100fe200000e0600 */
[----:B------:R-:W-:Y:S01]  /*4bf0*/  ISETP.GE.AND P0, PT, R171, 0x3, PT ;  /* 0x00000003ab00780c */ /* 0x000fe20003f06270 */
[----:B------:R2:W-:Y:S02]  /*4c00*/  LDGSTS.E.BYPASS.LTC128B.128 [R169+0xa000], [R4.64+0x80] ;  /* 0x0a00008004a97fae */ /* 0x0005e4000b901d46 */
[----:B------:R-:W-:Y:S01]  /*4c10*/  IMAD.X R15, R13, 0x1, R0, P1 ;  /* 0x000000010d0f7824 */ /* 0x000fe200008e0600 */
[C---:B------:R-:W-:Y:S01]  /*4c20*/  IADD3 R0, R182.reuse, 0x1, RZ ;  /* 0x00000001b6007810 */ /* 0x040fe20007ffe0ff */
[----:B------:R3:W-:Y:S01]  /*4c30*/  LDGSTS.E.BYPASS.LTC128B.128 [R169+0x8800], [R8.64] ;  /* 0x0880000008a97fae */ /* 0x0007e2000b901d46 */
[----:B------:R-:W-:-:S02]  /*4c40*/  ISETP.GE.AND P1, PT, R182, R181, PT ;  /* 0x000000b5b600720c */ /* 0x000fc40003f26270 */
[CC--:B------:R-:W-:Y:S01]  /*4c50*/  ISETP.GE.AND P2, PT, R0.reuse, R181.reuse, PT ;  /* 0x000000b50000720c */ /* 0x0c0fe20003f46270 */
[----:B------:R3:W-:Y:S01]  /*4c60*/  LDGSTS.E.BYPASS.LTC128B.128 [R169+0xa800], [R8.64+0x80] ;  /* 0x0a80008008a97fae */ /* 0x0007e2000b901d46 */
[----:B------:R-:W-:Y:S02]  /*4c70*/  ISETP.GE.AND P3, PT, R0, R180, PT ;  /* 0x000000b40000720c */ /* 0x000fe40003f66270 */
[C---:B------:R-:W-:Y:S01]  /*4c80*/  IADD3 R0, R182.reuse, 0x10, RZ ;  /* 0x00000010b6007810 */ /* 0x040fe20007ffe0ff */
[----:B------:R4:W-:Y:S04]  /*4c90*/  LDGSTS.E.BYPASS.LTC128B.128 [R169+0x9000], [R12.64] ;  /* 0x090000000ca97fae */ /* 0x0009e8000b901d46 */
[----:B------:R4:W-:Y:S04]  /*4ca0*/  LDGSTS.E.BYPASS.LTC128B.128 [R169+0xb000], [R12.64+0x80] ;  /* 0x0b0000800ca97fae */ /* 0x0009e8000b901d46 */
[----:B------:R4:W-:Y:S04]  /*4cb0*/  LDGSTS.E.BYPASS.LTC128B.128 [R169+0x9800], [R14.64] ;  /* 0x098000000ea97fae */ /* 0x0009e8000b901d46 */
[----:B------:R4:W-:Y:S04]  /*4cc0*/  LDGSTS.E.BYPASS.LTC128B.128 [R169+0xb800], [R14.64+0x80] ;  /* 0x0b8000800ea97fae */ /* 0x0009e8000b901d46 */
[----:B------:R-:W-:Y:S04]  /*4cd0*/  LDSM.16.M88.4 R120, [R162] ;  /* 0x00000000a278783b */ /* 0x000fe80000000200 */
[----:B------:R-:W5:Y:S04]  /*4ce0*/  LDSM.16.M88.4 R24, [R161+0x4000] ;  /* 0x00400000a118783b */ /* 0x000f680000000200 */
[----:B------:R-:W1:Y:S04]  /*4cf0*/  LDSM.16.M88.4 R16, [R161+0x4800] ;  /* 0x00480000a110783b */ /* 0x000e680000000200 */
[----:B------:R-:W-:Y:S04]  /*4d00*/  LDSM.16.M88.4 R116, [R160] ;  /* 0x00000000a074783b */ /* 0x000fe80000000200 */
[----:B---3--:R-:W3:Y:S04]  /*4d10*/  LDSM.16.M88.4 R8, [R159] ;  /* 0x000000009f08783b */ /* 0x008ee80000000200 */
[----:B------:R-:W1:Y:S04]  /*4d20*/  LDSM.16.M88.4 R128, [R161+0x5000] ;  /* 0x00500000a180783b */ /* 0x000e680000000200 */
[----:B------:R-:W3:Y:S04]  /*4d30*/  LDSM.16.M88.4 R32, [R161+0x5800] ;  /* 0x00580000a120783b */ /* 0x000ee80000000200 */
[----:B--2---:R-:W2:Y:S04]  /*4d40*/  LDSM.16.M88.4 R4, [R151] ;  /* 0x000000009704783b */ /* 0x004ea80000000200 */
[----:B----4-:R-:W-:Y:S04]  /*4d50*/  LDSM.16.M88.4 R12, [R158] ;  /* 0x000000009e0c783b */ /* 0x010fe80000000200 */
[----:B------:R-:W4:Y:S04]  /*4d60*/  LDSM.16.M88.4 R112, [R155+0x4000] ;  /* 0x004000009b70783b */ /* 0x000f280000000200 */
[----:B------:R-:W2:Y:S01]  /*4d70*/  LDSM.16.M88.4 R140, [R150] ;  /* 0x00000000968c783b */ /* 0x000ea20000000200 */
[C---:B-----5:R-:W-:Y:S03]  /*4d80*/  HMMA.16816.F32.BF16 R28, R120.reuse, R24, RZ ;  /* 0x00000018781c723c */ /* 0x060fe600000418ff */
[----:B------:R-:W5:Y:S04]  /*4d90*/  LDSM.16.M88.4 R136, [R149] ;  /* 0x000000009588783b */ /* 0x000f680000000200 */
[----:B------:R-:W2:Y:S01]  /*4da0*/  LDSM.16.M88.4 R108, [R155+0x4800] ;  /* 0x004800009b6c783b */ /* 0x000ea20000000200 */
[C---:B------:R-:W-:Y:S03]  /*4db0*/  HMMA.16816.F32.BF16 R24, R120.reuse, R26, RZ ;  /* 0x0000001a7818723c */ /* 0x040fe600000418ff */
[----:B------:R-:W-:Y:S04]  /*4dc0*/  LDSM.16.M88.4 R176, [R157] ;  /* 0x000000009db0783b */ /* 0x000fe80000000200 */
[----:B------:R-:W-:Y:S01]  /*4dd0*/  LDSM.16.M88.4 R104, [R155+0x5000] ;  /* 0x005000009b68783b */ /* 0x000fe20000000200 */
[C---:B-1----:R-:W-:Y:S03]  /*4de0*/  HMMA.16816.F32.BF16 R20, R120.reuse, R16, RZ ;  /* 0x000000107814723c */ /* 0x042fe600000418ff */
[----:B------:R-:W0:Y:S05]  /*4df0*/  LDGDEPBAR ;  /* 0x00000000000079af */ /* 0x000e2a0000000000 */
[----:B------:R-:W-:Y:S08]  /*4e00*/  HMMA.16816.F32.BF16 R16, R120, R18, RZ ;  /* 0x000000127810723c */ /* 0x000ff000000418ff */
[C---:B---3--:R-:W-:Y:S08]  /*4e10*/  HMMA.16816.F32.BF16 R28, R116.reuse, R8, R28 ;  /* 0x00000008741c723c */ /* 0x048ff0000004181c */
[----:B------:R-:W-:Y:S01]  /*4e20*/  HMMA.16816.F32.BF16 R24, R116, R10, R24 ;  /* 0x0000000a7418723c */ /* 0x000fe20000041818 */
[----:B------:R-:W1:Y:S07]  /*4e30*/  LDSM.16.M88.4 R8, [R148] ;  /* 0x000000009408783b */ /* 0x000e6e0000000200 */
[C---:B------:R-:W-:Y:S08]  /*4e40*/  HMMA.16816.F32.BF16 R132, R120.reuse, R128, RZ ;  /* 0x000000807884723c */ /* 0x040ff000000418ff */
[C---:B------:R-:W-:Y:S08]  /*4e50*/  HMMA.16816.F32.BF16 R128, R120.reuse, R130, RZ ;  /* 0x000000827880723c */ /* 0x040ff000000418ff */
[C---:B------:R-:W-:Y:S08]  /*4e60*/  HMMA.16816.F32.BF16 R124, R120.reuse, R32, RZ ;  /* 0x00000020787c723c */ /* 0x040ff000000418ff */
[----:B------:R-:W-:Y:S01]  /*4e70*/  HMMA.16816.F32.BF16 R120, R120, R34, RZ ;  /* 0x000000227878723c */ /* 0x000fe200000418ff */
[----:B------:R-:W3:Y:S07]  /*4e80*/  LDSM.16.M88.4 R32, [R155+0x5800] ;  /* 0x005800009b20783b */ /* 0x000eee0000000200 */
[C---:B--2---:R-:W-:Y:S08]  /*4e90*/  HMMA.16816.F32.BF16 R20, R116.reuse, R4, R20 ;  /* 0x000000047414723c */ /* 0x044ff00000041814 */
[----:B------:R-:W-:Y:S01]  /*4ea0*/  HMMA.16816.F32.BF16 R16, R116, R6, R16 ;  /* 0x000000067410723c */ /* 0x000fe20000041810 */
[----:B------:R-:W2:Y:S07]  /*4eb0*/  LDSM.16.M88.4 R4, [R148+0x800] ;  /* 0x000800009404783b */ /* 0x000eae0000000200 */
[C---:B----4-:R-:W-:Y:S08]  /*4ec0*/  HMMA.16816.F32.BF16 R28, R12.reuse, R112, R28 ;  /* 0x000000700c1c723c */ /* 0x050ff0000004181c */
[----:B------:R-:W-:Y:S01]  /*4ed0*/  HMMA.16816.F32.BF16 R24, R12, R114, R24 ;  /* 0x000000720c18723c */ /* 0x000fe20000041818 */
[----:B------:R-:W-:Y:S07]  /*4ee0*/  LDSM.16.M88.4 R112, [R161+0x6000] ;  /* 0x00600000a170783b */ /* 0x000fee0000000200 */
[C---:B------:R-:W-:Y:S08]  /*4ef0*/  HMMA.16816.F32.BF16 R132, R116.reuse, R140, R132 ;  /* 0x0000008c7484723c */ /* 0x040ff00000041884 */
[C---:B------:R-:W-:Y:S01]  /*4f00*/  HMMA.16816.F32.BF16 R128, R116.reuse, R142, R128 ;  /* 0x0000008e7480723c */ /* 0x040fe20000041880 */
[----:B------:R-:W-:Y:S07]  /*4f10*/  LDSM.16.M88.4 R140, [R148+0x1000] ;  /* 0x00100000948c783b */ /* 0x000fee0000000200 */
[C---:B-----5:R-:W-:Y:S08]  /*4f20*/  HMMA.16816.F32.BF16 R124, R116.reuse, R136, R124 ;  /* 0x00000088747c723c */ /* 0x060ff0000004187c */
[----:B------:R-:W-:Y:S01]  /*4f30*/  HMMA.16816.F32.BF16 R120, R116, R138, R120 ;  /* 0x0000008a7478723c */ /* 0x000fe20000041878 */
[----:B------:R-:W4:Y:S04]  /*4f40*/  LDSM.16.M88.4 R116, [R162+0x2000] ;  /* 0x00200000a274783b */ /* 0x000f280000000200 */
[----:B------:R-:W5:Y:S03]  /*4f50*/  LDSM.16.M88.4 R136, [R148+0x1800] ;  /* 0x001800009488783b */ /* 0x000f660000000200 */
[C---:B------:R-:W-:Y:S08]  /*4f60*/  HMMA.16816.F32.BF16 R20, R12.reuse, R108, R20 ;  /* 0x0000006c0c14723c */ /* 0x040ff00000041814 */
[----:B------:R-:W-:Y:S01]  /*4f70*/  HMMA.16816.F32.BF16 R16, R12, R110, R16 ;  /* 0x0000006e0c10723c */ /* 0x000fe20000041810 */
[----:B------:R-:W2:Y:S07]  /*4f80*/  LDSM.16.M88.4 R108, [R161+0x6800] ;  /* 0x00680000a16c783b */ /* 0x000eae0000000200 */
[C---:B-1----:R-:W-:Y:S08]  /*4f90*/  HMMA.16816.F32.BF16 R28, R176.reuse, R8, R28 ;  /* 0x00000008b01c723c */ /* 0x042ff0000004181c */
[----:B------:R-:W-:Y:S01]  /*4fa0*/  HMMA.16816.F32.BF16 R24, R176, R10, R24 ;  /* 0x0000000ab018723c */ /* 0x000fe20000041818 */
[----:B------:R-:W-:Y:S07]  /*4fb0*/  LDSM.16.M88.4 R8, [R147] ;  /* 0x000000009308783b */ /* 0x000fee0000000200 */
[C---:B------:R-:W-:Y:S08]  /*4fc0*/  HMMA.16816.F32.BF16 R132, R12.reuse, R104, R132 ;  /* 0x000000680c84723c */ /* 0x040ff00000041884 */
[C---:B------:R-:W-:Y:S01]  /*4fd0*/  HMMA.16816.F32.BF16 R128, R12.reuse, R106, R128 ;  /* 0x0000006a0c80723c */ /* 0x040fe20000041880 */
[----:B------:R-:W-:Y:S07]  /*4fe0*/  LDSM.16.M88.4 R104, [R161+0x7000] ;  /* 0x00700000a168783b */ /* 0x000fee0000000200 */
[C---:B---3--:R-:W-:Y:S08]  /*4ff0*/  HMMA.16816.F32.BF16 R124, R12.reuse, R32, R124 ;  /* 0x000000200c7c723c */ /* 0x048ff0000004187c */
[----:B------:R-:W-:Y:S01]  /*5000*/  HMMA.16816.F32.BF16 R120, R12, R34, R120 ;  /* 0x000000220c78723c */ /* 0x000fe20000041878 */
[----:B------:R-:W1:Y:S04]  /*5010*/  LDSM.16.M88.4 R12, [R160+0x2000] ;  /* 0x00200000a00c783b */ /* 0x000e680000000200 */
[----:B------:R-:W3:Y:S03]  /*5020*/  LDSM.16.M88.4 R32, [R161+0x7800] ;  /* 0x00780000a120783b */ /* 0x000ee60000000200 */
[C---:B--2---:R-:W-:Y:S08]  /*5030*/  HMMA.16816.F32.BF16 R20, R176.reuse, R4, R20 ;  /* 0x00000004b014723c */ /* 0x044ff00000041814 */
[----:B------:R-:W-:Y:S01]  /*5040*/  HMMA.16816.F32.BF16 R16, R176, R6, R16 ;  /* 0x00000006b010723c */ /* 0x000fe20000041810 */
[----:B------:R-:W2:Y:S07]  /*5050*/  LDSM.16.M88.4 R4, [R146] ;  /* 0x000000009204783b */ /* 0x000eae0000000200 */
[C---:B----4-:R-:W-:Y:S08]  /*5060*/  HMMA.16816.F32.BF16 R28, R116.reuse, R112, R28 ;  /* 0x00000070741c723c */ /* 0x050ff0000004181c */
[----:B------:R-:W-:Y:S01]  /*5070*/  HMMA.16816.F32.BF16 R24, R116, R114, R24 ;  /* 0x000000727418723c */ /* 0x000fe20000041818 */
[----:B------:R-:W-:Y:S07]  /*5080*/  LDSM.16.M88.4 R112, [R158+0x2000] ;  /* 0x002000009e70783b */ /* 0x000fee0000000200 */
[C---:B------:R-:W-:Y:S08]  /*5090*/  HMMA.16816.F32.BF16 R132, R176.reuse, R140, R132 ;  /* 0x0000008cb084723c */ /* 0x040ff00000041884 */
[C---:B------:R-:W-:Y:S01]  /*50a0*/  HMMA.16816.F32.BF16 R128, R176.reuse, R142, R128 ;  /* 0x0000008eb080723c */ /* 0x040fe20000041880 */
[----:B------:R-:W-:Y:S07]  /*50b0*/  LDSM.16.M88.4 R140, [R144] ;  /* 0x00000000908c783b */ /* 0x000fee0000000200 */
[C---:B-----5:R-:W-:Y:S08]  /*50c0*/  HMMA.16816.F32.BF16 R124, R176.reuse, R136, R124 ;  /* 0x00000088b07c723c */ /* 0x060ff0000004187c */
[----:B------:R-:W-:Y:S01]  /*50d0*/  HMMA.16816.F32.BF16 R120, R176, R138, R120 ;  /* 0x0000008ab078723c */ /* 0x000fe20000041878 */
[----:B------:R-:W-:Y:S07]  /*50e0*/  LDSM.16.M88.4 R176, [R145] ;  /* 0x0000000091b0783b */ /* 0x000fee0000000200 */
[C---:B------:R-:W-:Y:S01]  /*50f0*/  HMMA.16816.F32.BF16 R136, R116.reuse, R108, R20 ;  /* 0x0000006c7488723c */ /* 0x040fe20000041814 */
[----:B------:R-:W4:Y:S07]  /*5100*/  LDSM.16.M88.4 R20, [R155+0x6000] ;  /* 0x006000009b14783b */ /* 0x000f2e0000000200 */
[----:B------:R-:W-:Y:S08]  /*5110*/  HMMA.16816.F32.BF16 R16, R116, R110, R16 ;  /* 0x0000006e7410723c */ /* 0x000ff00000041810 */
[C---:B-1----:R-:W-:Y:S08]  /*5120*/  HMMA.16816.F32.BF16 R28, R12.reuse, R8, R28 ;  /* 0x000000080c1c723c */ /* 0x042ff0000004181c */
[----:B------:R-:W-:Y:S01]  /*5130*/  HMMA.16816.F32.BF16 R24, R12, R10, R24 ;  /* 0x0000000a0c18723c */ /* 0x000fe20000041818 */
[----:B------:R-:W1:Y:S07]  /*5140*/  LDSM.16.M88.4 R8, [R155+0x6800] ;  /* 0x006800009b08783b */ /* 0x000e6e0000000200 */
[C---:B------:R-:W-:Y:S08]  /*5150*/  HMMA.16816.F32.BF16 R132, R116.reuse, R104, R132 ;  /* 0x000000687484723c */ /* 0x040ff00000041884 */
[C---:B------:R-:W-:Y:S01]  /*5160*/  HMMA.16816.F32.BF16 R128, R116.reuse, R106, R128 ;  /* 0x0000006a7480723c */ /* 0x040fe20000041880 */
[----:B------:R-:W-:Y:S07]  /*5170*/  LDSM.16.M88.4 R104, [R155+0x7000] ;  /* 0x007000009b68783b */ /* 0x000fee0000000200 */
[C---:B---3--:R-:W-:Y:S08]  /*5180*/  HMMA.16816.F32.BF16 R124, R116.reuse, R32, R124 ;  /* 0x00000020747c723c */ /* 0x048ff0000004187c */
[----:B------:R-:W-:Y:S01]  /*5190*/  HMMA.16816.F32.BF16 R120, R116, R34, R120 ;  /* 0x000000227478723c */ /* 0x000fe20000041878 */
[----:B------:R-:W-:Y:S07]  /*51a0*/  LDSM.16.M88.4 R32, [R155+0x7800] ;  /* 0x007800009b20783b */ /* 0x000fee0000000200 */
[C---:B--2---:R-:W-:Y:S08]  /*51b0*/  HMMA.16816.F32.BF16 R136, R12.reuse, R4, R136 ;  /* 0x000000040c88723c */ /* 0x044ff00000041888 */
[----:B------:R-:W-:Y:S01]  /*51c0*/  HMMA.16816.F32.BF16 R108, R12, R6, R16 ;  /* 0x000000060c6c723c */ /* 0x000fe20000041810 */
[----:B------:R-:W-:Y:S04]  /*51d0*/  LDSM.16.M88.4 R16, [R157+0x2000] ;  /* 0x002000009d10783b */ /* 0x000fe80000000200 */
[----:B------:R-:W2:Y:S03]  /*51e0*/  LDSM.16.M88.4 R4, [R148+0x2000] ;  /* 0x002000009404783b */ /* 0x000ea60000000200 */
[----:B----4-:R-:W-:Y:S08]  /*51f0*/  HMMA.16816.F32.BF16 R28, R112, R20, R28 ;  /* 0x00000014701c723c */ /* 0x010ff0000004181c */
[C---:B------:R-:W-:Y:S08]  /*5200*/  HMMA.16816.F32.BF16 R132, R12.reuse, R176, R132 ;  /* 0x000000b00c84723c */ /* 0x040ff00000041884 */
[C---:B------:R-:W-:Y:S08]  /*5210*/  HMMA.16816.F32.BF16 R128, R12.reuse, R178, R128 ;  /* 0x000000b20c80723c */ /* 0x040ff00000041880 */
[C---:B------:R-:W-:Y:S08]  /*5220*/  HMMA.16816.F32.BF16 R124, R12.reuse, R140, R124 ;  /* 0x0000008c0c7c723c */ /* 0x040ff0000004187c */
[----:B------:R-:W-:Y:S01]  /*5230*/  HMMA.16816.F32.BF16 R120, R12, R142, R120 ;  /* 0x0000008e0c78723c */ /* 0x000fe20000041878 */
[----:B------:R-:W3:Y:S07]  /*5240*/  LDSM.16.M88.4 R12, [R148+0x2800] ;  /* 0x00280000940c783b */ /* 0x000eee0000000200 */
[C---:B------:R-:W-:Y:S08]  /*5250*/  HMMA.16816.F32.BF16 R24, R112.reuse, R22, R24 ;  /* 0x000000167018723c */ /* 0x040ff00000041818 */
[C---:B-1----:R-:W-:Y:S08]  /*5260*/  HMMA.16816.F32.BF16 R136, R112.reuse, R8, R136 ;  /* 0x000000087088723c */ /* 0x042ff00000041888 */
[----:B------:R-:W-:Y:S01]  /*5270*/  HMMA.16816.F32.BF16 R108, R112, R10, R108 ;  /* 0x0000000a706c723c */ /* 0x000fe2000004186c */
[----:B------:R-:W1:Y:S07]  /*5280*/  LDSM.16.M88.4 R8, [R148+0x3000] ;  /* 0x003000009408783b */ /* 0x000e6e0000000200 */
[C---:B--2---:R-:W-:Y:S07]  /*5290*/  HMMA.16816.F32.BF16 R28, R16.reuse, R4, R28 ;  /* 0x00000004101c723c */ /* 0x044fee000004181c */
[----:B------:R-:W-:Y:S01]  /*52a0*/  IADD3 R4, R182, 0x8, RZ ;  /* 0x00000008b6047810 */ /* 0x000fe20007ffe0ff */
[----:B------:R-:W-:Y:S03]  /*52b0*/  HMMA.16816.F32.BF16 R24, R16, R6, R24 ;  /* 0x000000061018723c */ /* 0x000fe60000041818 */
[----:B------:R-:W-:-:S02]  /*52c0*/  ISETP.GE.AND P5, PT, R4, R181, PT ;  /* 0x000000b50400720c */ /* 0x000fc40003fa6270 */
[----:B------:R-:W-:Y:S02]  /*52d0*/  ISETP.GE.AND P4, PT, R4, R180, PT ;  /* 0x000000b40400720c */ /* 0x000fe40003f86270 */
[----:B------:R-:W2:Y:S01]  /*52e0*/  LDSM.16.M88.4 R4, [R148+0x3800] ;  /* 0x003800009404783b */ /* 0x000ea20000000200 */
[----:B------:R-:W-:Y:S01]  /*52f0*/  HMMA.16816.F32.BF16 R132, R112, R104, R132 ;  /* 0x000000687084723c */ /* 0x000fe20000041884 */
[----:B------:R-:W-:-:S07]  /*5300*/  DEPBAR.LE SB0, 0x0 ;  /* 0x000080000000791a */ /* 0x000fce0000000000 */
[----:B------:R-:W-:Y:S01]  /*5310*/  HMMA.16816.F32.BF16 R128, R112, R106, R128 ;  /* 0x0000006a7080723c */ /* 0x000fe20000041880 */
[----:B------:R-:W-:Y:S02]  /*5320*/  FSEL R105, R29, -INF , !P2 ;  /* 0xff8000001d697808 */ /* 0x000fe40005000000 */
[----:B------:R-:W-:-:S04]  /*5330*/  FSEL R193, R31, -INF , !P3 ;  /* 0xff8000001fc17808 */ /* 0x000fc80005800000 */
[----:B------:R-:W-:Y:S01]  /*5340*/  FSEL R107, R28, -INF , !P1 ;  /* 0xff8000001c6b7808 */ /* 0x000fe20004800000 */
[----:B---3--:R-:W-:Y:S01]  /*5350*/  HMMA.16816.F32.BF16 R136, R16, R12, R136 ;  /* 0x0000000c1088723c */ /* 0x008fe20000041888 */
[----:B------:R-:W-:Y:S01]  /*5360*/  BAR.SYNC.DEFER_BLOCKING 0x0 ;  /* 0x0000000000007b1d */ /* 0x000fe20000010000 */
[----:B------:R-:W-:-:S04]  /*5370*/  ISETP.GE.AND P1, PT, R182, R180, PT ;  /* 0x000000b4b600720c */ /* 0x000fc80003f26270 */
[----:B------:R-:W-:Y:S02]  /*5380*/  FSEL R30, R30, -INF , !P1 ;  /* 0xff8000001e1e7808 */ /* 0x000fe40004800000 */
[----:B------:R-:W-:Y:S01]  /*5390*/  HMMA.16816.F32.BF16 R108, R16, R14, R108 ;  /* 0x0000000e106c723c */ /* 0x000fe2000004186c */
[----:B------:R-:W-:Y:S02]  /*53a0*/  IADD3 R12, R182, 0x9, RZ ;  /* 0x00000009b60c7810 */ /* 0x000fe40007ffe0ff */
[----:B------:R-:W-:Y:S02]  /*53b0*/  ISETP.GE.AND P1, PT, R0, R180, PT ;  /* 0x000000b40000720c */ /* 0x000fe40003f26270 */
[----:B------:R-:W-:Y:S02]  /*53c0*/  ISETP.GE.AND P2, PT, R12, R181, PT ;  /* 0x000000b50c00720c */ /* 0x000fe40003f46270 */
[----:B------:R-:W-:Y:S01]  /*53d0*/  FSEL R15, R24, -INF , !P5 ;  /* 0xff800000180f7808 */ /* 0x000fe20006800000 */
[----:B------:R-:W-:Y:S01]  /*53e0*/  HMMA.16816.F32.BF16 R124, R112, R32, R124 ;  /* 0x00000020707c723c */ /* 0x000fe2000004187c */
[----:B------:R-:W-:-:S02]  /*53f0*/  FSEL R13, R25, -INF , !P2 ;  /* 0xff800000190d7808 */ /* 0x000fc40005000000 */
[----:B------:R-:W-:Y:S02]  /*5400*/  ISETP.GE.AND P5, PT, R12, R180, PT ;  /* 0x000000b40c00720c */ /* 0x000fe40003fa6270 */
[-C--:B------:R-:W-:Y:S02]  /*5410*/  ISETP.GE.AND P2, PT, R0, R181.reuse, PT ;  /* 0x000000b50000720c */ /* 0x080fe40003f46270 */
[----:B------:R-:W-:Y:S01]  /*5420*/  IADD3 R0, R182, 0x11, RZ ;  /* 0x00000011b6007810 */ /* 0x000fe20007ffe0ff */
[----:B------:R-:W-:Y:S01]  /*5430*/  HMMA.16816.F32.BF16 R120, R112, R34, R120 ;  /* 0x000000227078723c */ /* 0x000fe20000041878 */
[----:B------:R-:W-:Y:S02]  /*5440*/  FSEL R189, R136, -INF , !P2 ;  /* 0xff80000088bd7808 */ /* 0x000fe40005000000 */
[----:B------:R-:W-:Y:S02]  /*5450*/  ISETP.GE.AND P3, PT, R0, R181, PT ;  /* 0x000000b50000720c */ /* 0x000fe40003f66270 */
[----:B------:R-:W-:-:S02]  /*5460*/  FSEL R25, R138, -INF , !P1 ;  /* 0xff8000008a197808 */ /* 0x000fc40004800000 */
[----:B------:R-:W-:Y:S01]  /*5470*/  FSEL R113, R27, -INF , !P5 ;  /* 0xff8000001b717808 */ /* 0x000fe20006800000 */
[----:B-1----:R-:W-:Y:S01]  /*5480*/  HMMA.16816.F32.BF16 R132, R16, R8, R132 ;  /* 0x000000081084723c */ /* 0x002fe20000041884 */
[----:B------:R-:W-:-:S06]  /*5490*/  FSEL R191, R137, -INF , !P3 ;  /* 0xff80000089bf7808 */ /* 0x000fcc0005800000 */
[----:B------:R-:W-:Y:S01]  /*54a0*/  IADD3 R8, R182, 0x18, RZ ;  /* 0x00000018b6087810 */ /* 0x000fe20007ffe0ff */
[C---:B------:R-:W-:Y:S01]  /*54b0*/  HMMA.16816.F32.BF16 R128, R16.reuse, R10, R128 ;  /* 0x0000000a1080723c */ /* 0x040fe20000041880 */
[----:B------:R-:W-:Y:S02]  /*54c0*/  FSEL R9, R26, -INF , !P4 ;  /* 0xff8000001a097808 */ /* 0x000fe40006000000 */
[----:B------:R-:W-:Y:S02]  /*54d0*/  ISETP.GE.AND P4, PT, R0, R180, PT ;  /* 0x000000b40000720c */ /* 0x000fe40003f86270 */
[----:B------:R-:W-:Y:S02]  /*54e0*/  ISETP.GE.AND P5, PT, R8, R181, PT ;  /* 0x000000b50800720c */ /* 0x000fe40003fa6270 */
[----:B------:R-:W-:Y:S01]  /*54f0*/  IADD3 R0, R182, 0x19, RZ ;  /* 0x00000019b6007810 */ /* 0x000fe20007ffe0ff */
[----:B--2---:R-:W-:Y:S01]  /*5500*/  HMMA.16816.F32.BF16 R124, R16, R4, R124 ;  /* 0x00000004107c723c */ /* 0x004fe2000004187c */
[----:B------:R-:W-:-:S02]  /*5510*/  FSEL R179, R108, -INF , !P5 ;  /* 0xff8000006cb37808 */ /* 0x000fc40006800000 */
[-C--:B------:R-:W-:Y:S02]  /*5520*/  ISETP.GE.AND P2, PT, R8, R180.reuse, PT ;  /* 0x000000b40800720c */ /* 0x080fe40003f46270 */
[C---:B------:R-:W-:Y:S02]  /*5530*/  ISETP.GE.AND P3, PT, R0.reuse, R181, PT ;  /* 0x000000b50000720c */ /* 0x040fe40003f66270 */
[----:B------:R-:W-:Y:S01]  /*5540*/  ISETP.GE.AND P5, PT, R0, R180, PT ;  /* 0x000000b40000720c */ /* 0x000fe20003fa6270 */
[----:B------:R-:W-:Y:S01]  /*5550*/  HMMA.16816.F32.BF16 R120, R16, R6, R120 ;  /* 0x000000061078723c */ /* 0x000fe20000041878 */
[----:B------:R-:W-:Y:S02]  /*5560*/  IADD3 R0, R182, 0x21, RZ ;  /* 0x00000021b6007810 */ /* 0x000fe40007ffe0ff */
[----:B------:R-:W-:Y:S02]  /*5570*/  FSEL R23, R139, -INF , !P4 ;  /* 0xff8000008b177808 */ /* 0x000fe40006000000 */
[----:B------:R-:W-:-:S02]  /*5580*/  FSEL R21, R110, -INF , !P2 ;  /* 0xff8000006e157808 */ /* 0x000fc40005000000 */
[----:B------:R-:W-:Y:S02]  /*5590*/  IADD3 R8, R182, 0x20, RZ ;  /* 0x00000020b6087810 */ /* 0x000fe40007ffe0ff */
[CC--:B------:R-:W-:Y:S02]  /*55a0*/  ISETP.GE.AND P4, PT, R0.reuse, R181.reuse, PT ;  /* 0x000000b50000720c */ /* 0x0c0fe40003f86270 */
[----:B------:R-:W-:Y:S02]  /*55b0*/  ISETP.GE.AND P2, PT, R0, R180, PT ;  /* 0x000000b40000720c */ /* 0x000fe40003f46270 */
[----:B------:R-:W-:Y:S02]  /*55c0*/  IADD3 R0, R182, 0x28, RZ ;  /* 0x00000028b6007810 */ /* 0x000fe40007ffe0ff */
[----:B------:R-:W-:Y:S02]  /*55d0*/  FSEL R27, R109, -INF , !P3 ;  /* 0xff8000006d1b7808 */ /* 0x000fe40005800000 */
[----:B------:R-:W-:-:S02]  /*55e0*/  ISETP.GE.AND P3, PT, R8, R181, PT ;  /* 0x000000b50800720c */ /* 0x000fc40003f66270 */
[----:B------:R-:W-:Y:S02]  /*55f0*/  FSEL R177, R111, -INF , !P5 ;  /* 0xff8000006fb17808 */ /* 0x000fe40006800000 */
[----:B------:R-:W-:Y:S02]  /*5600*/  IADD3 R4, R182, 0x29, RZ ;  /* 0x00000029b6047810 */ /* 0x000fe40007ffe0ff */
[----:B------:R-:W-:Y:S02]  /*5610*/  ISETP.GE.AND P5, PT, R0, R181, PT ;  /* 0x000000b50000720c */ /* 0x000fe40003fa6270 */
[----:B------:R-:W-:Y:S02]  /*5620*/  FSEL R35, R132, -INF , !P3 ;  /* 0xff80000084237808 */ /* 0x000fe40005800000 */
[----:B------:R-:W-:Y:S02]  /*5630*/  FSEL R33, R133, -INF , !P4 ;  /* 0xff80000085217808 */ /* 0x000fe40006000000 */
[----:B------:R-:W-:-:S02]  /*5640*/  ISETP.GE.AND P1, PT, R8, R180, PT ;  /* 0x000000b40800720c */ /* 0x000fc40003f26270 */
[-C--:B------:R-:W-:Y:S02]  /*5650*/  ISETP.GE.AND P3, PT, R0, R180.reuse, PT ;  /* 0x000000b40000720c */ /* 0x080fe40003f66270 */
[----:B------:R-:W-:Y:S02]  /*5660*/  ISETP.GE.AND P4, PT, R4, R181, PT ;  /* 0x000000b50400720c */ /* 0x000fe40003f86270 */
[----:B------:R-:W-:Y:S02]  /*5670*/  FSEL R31, R128, -INF , !P5 ;  /* 0xff800000801f7808 */ /* 0x000fe40006800000 */
[----:B------:R-:W-:Y:S02]  /*5680*/  ISETP.GE.AND P5, PT, R4, R180, PT ;  /* 0x000000b40400720c */ /* 0x000fe40003fa6270 */
[C---:B------:R-:W-:Y:S02]  /*5690*/  IADD3 R0, R182.reuse, 0x30, RZ ;  /* 0x00000030b6007810 */ /* 0x040fe40007ffe0ff */
        /* <DEDUP_REMOVED lines=9> */
[----:B------:R-:W-:Y:S02]  /*5730*/  FSEL R139, R131, -INF , !P5 ;  /* 0xff800000838b7808 */ /* 0x000fe40006800000 */
[----:B------:R-:W-:Y:S02]  /*5740*/  FSEL R137, R130, -INF , !P3 ;  /* 0xff80000082897808 */ /* 0x000fe40005800000 */
[----:B------:R-:W-:Y:S02]  /*5750*/  FSEL R131, R124, -INF , !P4 ;  /* 0xff8000007c837808 */ /* 0x000fe40006000000 */
[----:B------:R-:W-:-:S02]  /*5760*/  FSEL R129, R125, -INF , !P2 ;  /* 0xff8000007d817808 */ /* 0x000fc40005000000 */
[----:B------:R-:W-:Y:S02]  /*5770*/  FSEL R119, R126, -INF , !P1 ;  /* 0xff8000007e777808 */ /* 0x000fe40004800000 */
[-C--:B------:R-:W-:Y:S02]  /*5780*/  ISETP.GE.AND P3, PT, R4, R180.reuse, PT ;  /* 0x000000b40400720c */ /* 0x080fe40003f66270 */
[-C--:B------:R-:W-:Y:S02]  /*5790*/  ISETP.GE.AND P5, PT, R0, R181.reuse, PT ;  /* 0x000000b50000720c */ /* 0x080fe40003fa6270 */
[----:B------:R-:W-:Y:S02]  /*57a0*/  ISETP.GE.AND P4, PT, R182, R181, PT ;  /* 0x000000b5b600720c */ /* 0x000fe40003f86270 */
[-C--:B------:R-:W-:Y:S02]  /*57b0*/  ISETP.GE.AND P2, PT, R0, R180.reuse, PT ;  /* 0x000000b40000720c */ /* 0x080fe40003f46270 */
[----:B------:R-:W-:-:S02]  /*57c0*/  ISETP.GE.AND P1, PT, R182, R180, PT ;  /* 0x000000b4b600720c */ /* 0x000fc40003f26270 */
[----:B------:R-:W-:Y:S02]  /*57d0*/  FSEL R127, R127, -INF , !P3 ;  /* 0xff8000007f7f7808 */ /* 0x000fe40005800000 */
[----:B------:R-:W-:Y:S02]  /*57e0*/  FSEL R125, R120, -INF , !P5 ;  /* 0xff800000787d7808 */ /* 0x000fe40006800000 */
[----:B------:R-:W-:Y:S02]  /*57f0*/  FSEL R121, R121, -INF , !P4 ;  /* 0xff80000079797808 */ /* 0x000fe40006000000 */
[----:B------:R-:W-:Y:S02]  /*5800*/  FSEL R117, R122, -INF , !P2 ;  /* 0xff8000007a757808 */ /* 0x000fe40005000000 */
[----:B------:R-:W-:Y:S01]  /*5810*/  FSEL R115, R123, -INF , !P1 ;  /* 0xff8000007b737808 */ /* 0x000fe20004800000 */
[----:B------:R-:W-:Y:S05]  /*5820*/  @!P0 BRA `(.L_x_6586) ;  /* 0x0000055000008947 */ /* 0x000fea0003800000 */
[----:B------:R-:W-:Y:S05]  /*5830*/  @!P6 BRA `(.L_x_6587) ;  /* 0x000003a00000e947 */ /* 0x000fea0003800000 */
[----:B------:R-:W1:Y:S01]  /*5840*/  I2F.RP R4, R101 ;  /* 0x0000006500047306 */ /* 0x000e620000209400 */
[----:B------:R-:W-:-:S05]  /*5850*/  IMAD.SHL.U32 R0, R167, 0x40, RZ ;  /* 0x00000040a7007824 */ /* 0x000fca00078e00ff */
[C---:B------:R-:W-:Y:S02]  /*5860*/  IADD3 R10, R0.reuse, -0x40, RZ ;  /* 0xffffffc0000a7810 */ /* 0x040fe40007ffe0ff */
        /* <DEDUP_REMOVED lines=55> */
.L_x_6587:
[----:B------:R-:W-:-:S04]  /*5be0*/  LEA R4, -R2, RZ, 0x6 ;  /* 0x000000ff02047211 */ /* 0x000fc800078e31ff */
[----:B------:R-:W-:Y:S02]  /*5bf0*/  SHF.R.S32.HI R0, RZ, 0x1f, R4 ;  /* 0x0000001fff007819 */ /* 0x000fe40000011404 */
.L_x_6588:
[----:B------:R-:W-:Y:S01]  /*5c00*/  IADD3 R102, P0, R102, R4, RZ ;  /* 0x0000000466667210 */ /* 0x000fe20007f1e0ff */
[----:B------:R-:W-:-:S03]  /*5c10*/  IMAD.SHL.U32 R5, R2, 0x20, RZ ;  /* 0x0000002002057824 */ /* 0x000fc600078e00ff */
[----:B------:R-:W-:Y:S01]  /*5c20*/  LEA R174, P1, R102, c[0x0][0x168], 0x1 ;  /* 0x00005a0066ae7a11 */ /* 0x000fe200078208ff */
[----:B------:R-:W-:Y:S01]  /*5c30*/  IMAD.X R103, R103, 0x1, R0, P0 ;  /* 0x0000000167677824 */ /* 0x000fe200000e0600 */
[----:B------:R-:W-:Y:S02]  /*5c40*/  SHF.L.U64.HI R0, R2, R183, c[0x0][0x19c] ;  /* 0x0000670002007619 */ /* 0x000fe400000102b7 */
[-C--:B------:R-:W-:Y:S02]  /*5c50*/  IADD3 R6, P0, R174, R5.reuse, RZ ;  /* 0x00000005ae067210 */ /* 0x080fe40007f1e0ff */
[----:B------:R-:W-:Y:S02]  /*5c60*/  LEA.HI.X R175, R102, c[0x0][0x16c], R103, 0x1, P1 ;  /* 0x00005b0066af7a11 */ /* 0x000fe400008f0c67 */
[----:B------:R-:W-:-:S03]  /*5c70*/  IADD3 R4, P1, R6, R5, RZ ;  /* 0x0000000506047210 */ /* 0x000fc60007f3e0ff */
[--C-:B------:R-:W-:Y:S01]  /*5c80*/  IMAD.X R7, R175, 0x1, R0.reuse, P0 ;  /* 0x00000001af077824 */ /* 0x100fe200000e0600 */
        /* <DEDUP_REMOVED lines=15> */
.L_x_6586:
        /* <DEDUP_REMOVED lines=44> */
[----:B------:R-:W-:Y:S01]  /*6040*/  FSEL R116, R116, RZ, P0 ;  /* 0x000000ff74747208 */ /* 0x000fe20000000000 */
[C---:B------:R-:W-:Y:S01]  /*6050*/  FMUL.FTZ R118, R111.reuse, c[0x0][0x23c] ;  /* 0x00008f006f767a20 */ /* 0x040fe20000410000 */
[----:B------:R-:W-:Y:S01]  /*6060*/  FSETP.NEU.FTZ.AND P1, PT, R111, -INF , PT ;  /* 0xff8000006f00780b */ /* 0x000fe20003f3d000 */
[----:B------:R-:W-:Y:S02]  /*6070*/  FADD.FTZ R6, R3, -R6 ;  /* 0x8000000603067221 */ /* 0x000fe40000010000 */
[--C-:B------:R-:W-:Y:S01]  /*6080*/  FFMA.FTZ R0, R9, c[0x0][0x23c], -R116.reuse ;  /* 0x00008f0009007a23 */ /* 0x100fe20000010874 */
[----:B------:R-:W-:Y:S01]  /*6090*/  FSEL R5, R111, RZ, P1 ;  /* 0x000000ff6f057208 */ /* 0x000fe20000800000 */
[----:B------:R-:W1:Y:S01]  /*60a0*/  LDSM.16.MT88.4 R8, [R156+0x8000] ;  /* 0x008000009c08783b */ /* 0x000e620000004200 */
[----:B------:R-:W-:Y:S01]  /*60b0*/  FSEL R118, R118, RZ, P1 ;  /* 0x000000ff76767208 */ /* 0x000fe20000800000 */
[----:B------:R-:W-:-:S02]  /*60c0*/  FFMA.FTZ R104, R193, c[0x0][0x23c], -R116 ;  /* 0x00008f00c1687a23 */ /* 0x000fc40000010874 */
[----:B------:R-:W-:Y:S01]  /*60d0*/  FADD.FTZ R4, R100, -R5 ;  /* 0x8000000564047221 */ /* 0x000fe20000010000 */
[----:B------:R-:W-:Y:S01]  /*60e0*/  MUFU.EX2 R0, R0 ;  /* 0x0000000000007308 */ /* 0x000fe20000000800 */
[--C-:B------:R-:W-:Y:S01]  /*60f0*/  FFMA.FTZ R109, R107, c[0x0][0x23c], -R118.reuse ;  /* 0x00008f006b6d7a23 */ /* 0x100fe20000010876 */
[----:B------:R-:W-:Y:S01]  /*6100*/  LDSM.16.MT88.4 R100, [R153+0xb000] ;  /* 0x00b000009964783b */ /* 0x000fe20000004200 */
[--C-:B------:R-:W-:Y:S02]  /*6110*/  FFMA.FTZ R108, R105, c[0x0][0x23c], -R118.reuse ;  /* 0x00008f00696c7a23 */ /* 0x100fe40000010876 */
[--C-:B------:R-:W-:Y:S02]  /*6120*/  FFMA.FTZ R107, R15, c[0x0][0x23c], -R118.reuse ;  /* 0x00008f000f6b7a23 */ /* 0x100fe40000010876 */
[----:B------:R-:W-:Y:S01]  /*6130*/  FFMA.FTZ R106, R13, c[0x0][0x23c], -R118 ;  /* 0x00008f000d6a7a23 */ /* 0x000fe20000010876 */
[----:B------:R-:W-:Y:S01]  /*6140*/  MUFU.EX2 R109, R109 ;  /* 0x0000006d006d7308 */ /* 0x000fe20000000800 */
[--C-:B------:R-:W-:Y:S01]  /*6150*/  FFMA.FTZ R105, R30, c[0x0][0x23c], -R116.reuse ;  /* 0x00008f001e697a23 */ /* 0x100fe20000010874 */
[----:B------:R-:W2:Y:S01]  /*6160*/  LDSM.16.MT88.4 R12, [R153+0x8000] ;  /* 0x00800000990c783b */ /* 0x000ea20000004200 */
[----:B------:R-:W-:-:S02]  /*6170*/  FFMA.FTZ R113, R113, c[0x0][0x23c], -R116 ;  /* 0x00008f0071717a23 */ /* 0x000fc40000010874 */
[----:B------:R-:W-:Y:S02]  /*6180*/  FMUL.FTZ R114, R4, c[0x0][0x23c] ;  /* 0x00008f0004727a20 */ /* 0x000fe40000410000 */
[----:B------:R-:W-:Y:S01]  /*6190*/  FMUL.FTZ R112, R6, c[0x0][0x23c] ;  /* 0x00008f0006707a20 */ /* 0x000fe20000410000 */
[----:B------:R-:W3:Y:S01]  /*61a0*/  MUFU.EX2 R108, R108 ;  /* 0x0000006c006c7308 */ /* 0x000ee20000000800 */
[--C-:B------:R-:W-:Y:S02]  /*61b0*/  FFMA.FTZ R3, R189, c[0x0][0x23c], -R118.reuse ;  /* 0x00008f00bd037a23 */ /* 0x100fe40000010876 */
[--C-:B------:R-:W-:Y:S02]  /*61c0*/  FFMA.FTZ R122, R191, c[0x0][0x23c], -R118.reuse ;  /* 0x00008f00bf7a7a23 */ /* 0x100fe40000010876 */
[--C-:B------:R-:W-:Y:S02]  /*61d0*/  FFMA.FTZ R120, R179, c[0x0][0x23c], -R118.reuse ;  /* 0x00008f00b3787a23 */ /* 0x100fe40000010876 */
[----:B------:R-:W-:Y:S01]  /*61e0*/  FFMA.FTZ R123, R27, c[0x0][0x23c], -R118 ;  /* 0x00008f001b7b7a23 */ /* 0x000fe20000010876 */
[----:B------:R-:W-:Y:S01]  /*61f0*/  MUFU.EX2 R107, R107 ;  /* 0x0000006b006b7308 */ /* 0x000fe20000000800 */
[----:B------:R-:W-:-:S02]  /*6200*/  FFMA.FTZ R124, R25, c[0x0][0x23c], -R116 ;  /* 0x00008f00197c7a23 */ /* 0x000fc40000010874 */
[--C-:B------:R-:W-:Y:S01]  /*6210*/  FFMA.FTZ R133, R23, c[0x0][0x23c], -R116.reuse ;  /* 0x00008f0017857a23 */ /* 0x100fe20000010874 */
[----:B------:R-:W-:Y:S01]  /*6220*/  LDSM.16.MT88.4 R24, [R156+0x8800] ;  /* 0x008800009c18783b */ /* 0x000fe20000004200 */
[--C-:B------:R-:W-:Y:S02]  /*6230*/  FFMA.FTZ R126, R21, c[0x0][0x23c], -R116.reuse ;  /* 0x00008f00157e7a23 */ /* 0x100fe40000010874 */
[----:B------:R-:W-:Y:S01]  /*6240*/  FFMA.FTZ R135, R177, c[0x0][0x23c], -R116 ;  /* 0x00008f00b1877a23 */ /* 0x000fe20000010874 */
[----:B------:R-:W4:Y:S01]  /*6250*/  MUFU.EX2 R106, R106 ;  /* 0x0000006a006a7308 */ /* 0x000f220000000800 */
[----:B---3--:R-:W-:Y:S01]  /*6260*/  F2FP.BF16.PACK_AB R4, R108, R109 ;  /* 0x0000006d6c04723e */ /* 0x008fe200000010ff */
[----:B------:R-:W-:Y:S01]  /*6270*/  LDSM.16.MT88.4 R20, [R153+0x8800] ;  /* 0x008800009914783b */ /* 0x000fe20000004200 */
[--C-:B------:R-:W-:Y:S02]  /*6280*/  FFMA.FTZ R128, R35, c[0x0][0x23c], -R118.reuse ;  /* 0x00008f0023807a23 */ /* 0x100fe40000010876 */
[----:B------:R-:W-:-:S02]  /*6290*/  FFMA.FTZ R177, R33, c[0x0][0x23c], -R118 ;  /* 0x00008f0021b17a23 */ /* 0x000fc40000010876 */
[----:B------:R-:W-:Y:S01]  /*62a0*/  LDSM.16.MT88.4 R32, [R153+0xa800] ;  /* 0x00a800009920783b */ /* 0x000fe20000004200 */
[----:B------:R-:W-:Y:S01]  /*62b0*/  MUFU.EX2 R105, R105 ;  /* 0x0000006900697308 */ /* 0x000fe20000000800 */
[----:B------:R-:W-:Y:S02]  /*62c0*/  FFMA.FTZ R134, R137, c[0x0][0x23c], -R116 ;  /* 0x00008f0089867a23 */ /* 0x000fe40000010874 */
[--C-:B------:R-:W-:Y:S02]  /*62d0*/  FFMA.FTZ R130, R31, c[0x0][0x23c], -R118.reuse ;  /* 0x00008f001f827a23 */ /* 0x100fe40000010876 */
[----:B------:R-:W-:Y:S02]  /*62e0*/  FFMA.FTZ R143, R143, c[0x0][0x23c], -R118 ;  /* 0x00008f008f8f7a23 */ /* 0x000fe40000010876 */
[--C-:B------:R-:W-:Y:S01]  /*62f0*/  FFMA.FTZ R132, R29, c[0x0][0x23c], -R116.reuse ;  /* 0x00008f001d847a23 */ /* 0x100fe20000010874 */
[----:B------:R-:W3:Y:S01]  /*6300*/  MUFU.EX2 R104, R104 ;  /* 0x0000006800687308 */ /* 0x000ee20000000800 */
[----:B----4-:R-:W-:Y:S01]  /*6310*/  F2FP.BF16.PACK_AB R6, R106, R107 ;  /* 0x0000006b6a06723e */ /* 0x010fe200000010ff */
[--C-:B------:R-:W-:Y:S01]  /*6320*/  FFMA.FTZ R141, R141, c[0x0][0x23c], -R116.reuse ;  /* 0x00008f008d8d7a23 */ /* 0x100fe20000010874 */
[----:B------:R-:W-:Y:S01]  /*6330*/  LDSM.16.MT88.4 R28, [R156+0x9000] ;  /* 0x009000009c1c783b */ /* 0x000fe20000004200 */
[----:B------:R-:W-:-:S02]  /*6340*/  FFMA.FTZ R137, R139, c[0x0][0x23c], -R116 ;  /* 0x00008f008b897a23 */ /* 0x000fc40000010874 */
[--C-:B------:R-:W-:Y:S02]  /*6350*/  FFMA.FTZ R131, R131, c[0x0][0x23c], -R118.reuse ;  /* 0x00008f0083837a23 */ /* 0x100fe40000010876 */
[----:B------:R-:W4:Y:S01]  /*6360*/  MUFU.EX2 R113, R113 ;  /* 0x0000007100717308 */ /* 0x000f220000000800 */
[--C-:B------:R-:W-:Y:S02]  /*6370*/  FFMA.FTZ R136, R129, c[0x0][0x23c], -R118.reuse ;  /* 0x00008f0081887a23 */ /* 0x100fe40000010876 */
[--C-:B------:R-:W-:Y:S02]  /*6380*/  FFMA.FTZ R125, R125, c[0x0][0x23c], -R118.reuse ;  /* 0x00008f007d7d7a23 */ /* 0x100fe40000010876 */
[----:B------:R-:W-:Y:S02]  /*6390*/  FFMA.FTZ R118, R121, c[0x0][0x23c], -R118 ;  /* 0x00008f0079767a23 */ /* 0x000fe40000010876 */
[--C-:B------:R-:W-:Y:S01]  /*63a0*/  FFMA.FTZ R119, R119, c[0x0][0x23c], -R116.reuse ;  /* 0x00008f0077777a23 */ /* 0x100fe20000010874 */
[----:B------:R-:W5:Y:S01]  /*63b0*/  MUFU.EX2 R114, R114 ;  /* 0x0000007200727308 */ /* 0x000f620000000800 */
[----:B---3--:R-:W-:Y:S01]  /*63c0*/  F2FP.BF16.PACK_AB R5, R104, R105 ;  /* 0x000000696805723e */ /* 0x008fe200000010ff */
[----:B------:R-:W-:-:S02]  /*63d0*/  FFMA.FTZ R138, R127, c[0x0][0x23c], -R116 ;  /* 0x00008f007f8a7a23 */ /* 0x000fc40000010874 */
[----:B------:R-:W-:-:S04]  /*63e0*/  FFMA.FTZ R117, R117, c[0x0][0x23c], -R116 ;  /* 0x00008f0075757a23 */ /* 0x000fc80000010874 */
[----:B------:R-:W3:Y:S01]  /*63f0*/  MUFU.EX2 R112, R112 ;  /* 0x0000007000707308 */ /* 0x000ee20000000800 */
[----:B----4-:R-:W-:Y:S01]  /*6400*/  F2FP.BF16.PACK_AB R7, R113, R0 ;  /* 0x000000007107723e */ /* 0x010fe200000010ff */
[----:B-----5:R-:W-:-:S06]  /*6410*/  FMUL.FTZ R96, R96, R114 ;  /* 0x0000007260607220 */ /* 0x020fcc0000410000 */
[----:B------:R-:W-:Y:S01]  /*6420*/  MUFU.EX2 R3, R3 ;  /* 0x0000000300037308 */ /* 0x000fe20000000800 */
[-C--:B------:R-:W-:Y:S02]  /*6430*/  FMUL.FTZ R97, R97, R114.reuse ;  /* 0x0000007261617220 */ /* 0x080fe40000410000 */
[-C--:B------:R-:W-:Y:S02]  /*6440*/  FMUL.FTZ R36, R36, R114.reuse ;  /* 0x0000007224247220 */ /* 0x080fe40000410000 */
[----:B------:R-:W-:Y:S02]  /*6450*/  FMUL.FTZ R37, R37, R114 ;  /* 0x0000007225257220 */ /* 0x000fe40000410000 */
[-C--:B---3--:R-:W-:Y:S01]  /*6460*/  FMUL.FTZ R98, R98, R112.reuse ;  /* 0x0000007062627220 */ /* 0x088fe20000410000 */
[----:B------:R-:W3:Y:S01]  /*6470*/  MUFU.EX2 R122, R122 ;  /* 0x0000007a007a7308 */ /* 0x000ee20000000800 */
        /* <DEDUP_REMOVED lines=16> */
[C---:B--2---:R-:W-:Y:S01]  /*6580*/  HMMA.16816.F32.BF16 R48, R4.reuse, R12, R48 ;  /* 0x0000000c0430723c */ /* 0x044fe20000041830 */
[-C--:B------:R-:W-:Y:S02]  /*6590*/  FMUL.FTZ R40, R40, R114.reuse ;  /* 0x0000007228287220 */ /* 0x080fe40000410000 */
[----:B------:R-:W-:Y:S01]  /*65a0*/  FMUL.FTZ R41, R41, R114 ;  /* 0x0000007229297220 */ /* 0x000fe20000410000 */
[----:B------:R-:W-:Y:S01]  /*65b0*/  MUFU.EX2 R124, R124 ;  /* 0x0000007c007c7308 */ /* 0x000fe20000000800 */
[-C--:B------:R-:W-:Y:S02]  /*65c0*/  FMUL.FTZ R42, R42, R112.reuse ;  /* 0x000000702a2a7220 */ /* 0x080fe40000410000 */
[----:B------:R-:W-:Y:S01]  /*65d0*/  FMUL.FTZ R43, R43, R112 ;  /* 0x000000702b2b7220 */ /* 0x000fe20000410000 */
[----:B------:R-:W-:Y:S01]  /*65e0*/  HMMA.16816.F32.BF16 R52, R4, R14, R52 ;  /* 0x0000000e0434723c */ /* 0x000fe20000041834 */
[-C--:B------:R-:W-:Y:S01]  /*65f0*/  FMUL.FTZ R44, R44, R114.reuse ;  /* 0x000000722c2c7220 */ /* 0x080fe20000410000 */
[----:B------:R-:W2:Y:S01]  /*6600*/  LDSM.16.MT88.4 R12, [R154+0xa000] ;  /* 0x00a000009a0c783b */ /* 0x000ea20000004200 */
[----:B------:R-:W-:Y:S01]  /*6610*/  FMUL.FTZ R45, R45, R114 ;  /* 0x000000722d2d7220 */ /* 0x000fe20000410000 */
[----:B------:R-:W4:Y:S01]  /*6620*/  MUFU.EX2 R133, R133 ;  /* 0x0000008500857308 */ /* 0x000f220000000800 */
[----:B------:R-:W-:-:S02]  /*6630*/  FMUL.FTZ R46, R46, R112 ;  /* 0x000000702e2e7220 */ /* 0x000fc40000410000 */
[----:B------:R-:W-:Y:S01]  /*6640*/  FMUL.FTZ R47, R47, R112 ;  /* 0x000000702f2f7220 */ /* 0x000fe20000410000 */
[C---:B------:R-:W-:Y:S01]  /*6650*/  HMMA.16816.F32.BF16 R40, R4.reuse, R16, R40 ;  /* 0x000000100428723c */ /* 0x040fe20000041828 */
[-C--:B------:R-:W-:Y:S02]  /*6660*/  FMUL.FTZ R56, R56, R114.reuse ;  /* 0x0000007238387220 */ /* 0x080fe40000410000 */
[----:B------:R-:W-:Y:S01]  /*6670*/  FMUL.FTZ R57, R57, R114 ;  /* 0x0000007239397220 */ /* 0x000fe20000410000 */
[----:B------:R-:W-:Y:S01]  /*6680*/  MUFU.EX2 R126, R126 ;  /* 0x0000007e007e7308 */ /* 0x000fe20000000800 */
[-C--:B------:R-:W-:Y:S02]  /*6690*/  FMUL.FTZ R58, R58, R112.reuse ;  /* 0x000000703a3a7220 */ /* 0x080fe40000410000 */
[----:B------:R-:W-:Y:S01]  /*66a0*/  FMUL.FTZ R59, R59, R112 ;  /* 0x000000703b3b7220 */ /* 0x000fe20000410000 */
[----:B------:R-:W-:Y:S01]  /*66b0*/  HMMA.16816.F32.BF16 R44, R4, R18, R44 ;  /* 0x00000012042c723c */ /* 0x000fe2000004182c */
[----:B------:R-:W5:Y:S01]  /*66c0*/  LDSM.16.MT88.4 R16, [R156+0xa000] ;  /* 0x00a000009c10783b */ /* 0x000f620000004200 */
[----:B------:R-:W-:-:S02]  /*66d0*/  FMUL.FTZ R60, R60, R114 ;  /* 0x000000723c3c7220 */ /* 0x000fc40000410000 */
[----:B------:R-:W-:Y:S01]  /*66e0*/  FMUL.FTZ R61, R61, R114 ;  /* 0x000000723d3d7220 */ /* 0x000fe20000410000 */
[----:B------:R-:W2:Y:S01]  /*66f0*/  MUFU.EX2 R135, R135 ;  /* 0x0000008700877308 */ /* 0x000ea20000000800 */
        /* <DEDUP_REMOVED lines=15> */
[----:B--2---:R-:W-:Y:S01]  /*67f0*/  HMMA.16816.F32.BF16 R72, R4, R12, R72 ;  /* 0x0000000c0448723c */ /* 0x004fe20000041848 */
[----:B------:R-:W-:-:S02]  /*6800*/  FMUL.FTZ R64, R64, R114 ;  /* 0x0000007240407220 */ /* 0x000fc40000410000 */
        /* <DEDUP_REMOVED lines=8> */
[----:B------:R-:W-:Y:S01]  /*6890*/  MUFU.EX2 R143, R143 ;  /* 0x0000008f008f7308 */ /* 0x000fe20000000800 */
[----:B------:R-:W-:-:S02]  /*68a0*/  FMUL.FTZ R70, R70, R112 ;  /* 0x0000007046467220 */ /* 0x000fc40000410000 */
[----:B------:R-:W-:Y:S01]  /*68b0*/  FMUL.FTZ R71, R71, R112 ;  /* 0x0000007047477220 */ /* 0x000fe20000410000 */
[C---:B-----5:R-:W-:Y:S01]  /*68c0*/  HMMA.16816.F32.BF16 R64, R4.reuse, R16, R64 ;  /* 0x000000100440723c */ /* 0x060fe20000041840 */
        /* <DEDUP_REMOVED lines=26> */
[----:B------:R-:W-:-:S03]  /*6a70*/  FFMA.FTZ R109, R187, R114, R109 ;  /* 0x00000072bb6d7223 */ /* 0x000fc6000001006d */
[----:B------:R-:W-:Y:S01]  /*6a80*/  MUFU.EX2 R131, R131 ;  /* 0x0000008300837308 */ /* 0x000fe20000000800 */
[----:B------:R-:W-:-:S03]  /*6a90*/  FADD.FTZ R108, R108, R109 ;  /* 0x0000006d6c6c7221 */ /* 0x000fc60000010000 */
[----:B------:R-:W-:Y:S01]  /*6aa0*/  HMMA.16816.F32.BF16 R84, R4, R14, R84 ;  /* 0x0000000e0454723c */ /* 0x000fe20000041854 */
[----:B------:R-:W2:Y:S01]  /*6ab0*/  LDSM.16.MT88.4 R12, [R156+0xa800] ;  /* 0x00a800009c0c783b */ /* 0x000ea20000004200 */
[----:B------:R-:W-:Y:S02]  /*6ac0*/  FADD.FTZ R107, R107, R108 ;  /* 0x0000006c6b6b7221 */ /* 0x000fe40000010000 */
[----:B------:R-:W1:Y:S02]  /*6ad0*/  MUFU.EX2 R136, R136 ;  /* 0x0000008800887308 */ /* 0x000e640000000800 */
[----:B------:R-:W-:Y:S01]  /*6ae0*/  FADD.FTZ R106, R106, R107 ;  /* 0x0000006b6a6a7221 */ /* 0x000fe20000010000 */
[C---:B---3--:R-:W-:Y:S02]  /*6af0*/  F2FP.BF16.PACK_AB R4, R122.reuse, R3 ;  /* 0x000000037a04723e */ /* 0x048fe400000010ff */
[----:B----4-:R-:W-:Y:S01]  /*6b00*/  F2FP.BF16.PACK_AB R5, R133, R124 ;  /* 0x0000007c8505723e */ /* 0x010fe200000010ff */
[----:B------:R-:W-:Y:S01]  /*6b10*/  FADD.FTZ R3, R3, R106 ;  /* 0x0000006a03037221 */ /* 0x000fe20000010000 */
[----:B------:R-:W-:Y:S01]  /*6b20*/  F2FP.BF16.PACK_AB R6, R123, R120 ;  /* 0x000000787b06723e */ /* 0x000fe200000010ff */
[----:B------:R-:W-:Y:S01]  /*6b30*/  MUFU.EX2 R125, R125 ;  /* 0x0000007d007d7308 */ /* 0x000fe20000000800 */
[----:B------:R-:W-:Y:S01]  /*6b40*/  F2FP.BF16.PACK_AB R7, R135, R126 ;  /* 0x0000007e8707723e */ /* 0x000fe200000010ff */
[----:B------:R-:W-:-:S04]  /*6b50*/  FADD.FTZ R3, R122, R3 ;  /* 0x000000037a037221 */ /* 0x000fc80000010000 */
[----:B------:R-:W-:Y:S01]  /*6b60*/  FADD.FTZ R120, R120, R3 ;  /* 0x0000000378787221 */ /* 0x000fe20000010000 */
[----:B------:R-:W-:Y:S01]  /*6b70*/  MOV R3, R110 ;  /* 0x0000006e00037202 */ /* 0x000fe20000000f00 */
[----:B-----5:R-:W-:Y:S01]  /*6b80*/  HMMA.16816.F32.BF16 R56, R4, R16, R56 ;  /* 0x000000100438723c */ /* 0x020fe20000041838 */
[----:B------:R-:W-:Y:S01]  /*6b90*/  MUFU.EX2 R118, R118 ;  /* 0x0000007600767308 */ /* 0x000fe20000000800 */
[----:B------:R-:W-:-:S06]  /*6ba0*/  FADD.FTZ R123, R123, R120 ;  /* 0x000000787b7b7221 */ /* 0x000fcc0000010000 */
[C---:B------:R-:W-:Y:S01]  /*6bb0*/  HMMA.16816.F32.BF16 R60, R4.reuse, R18, R60 ;  /* 0x00000012043c723c */ /* 0x040fe2000004183c */
[----:B------:R-:W3:Y:S01]  /*6bc0*/  LDSM.16.MT88.4 R16, [R152+0xa800] ;  /* 0x00a800009810783b */ /* 0x000ee20000004200 */
[----:B------:R-:W-:Y:S06]  /*6bd0*/  MUFU.EX2 R119, R119 ;  /* 0x0000007700777308 */ /* 0x000fec0000000800 */
[C---:B-1----:R-:W-:Y:S02]  /*6be0*/  HMMA.16816.F32.BF16 R40, R4.reuse, R8, R40 ;  /* 0x000000080428723c */ /* 0x042fe40000041828 */
[----:B------:R-:W1:Y:S06]  /*6bf0*/  MUFU.EX2 R138, R138 ;  /* 0x0000008a008a7308 */ /* 0x000e6c0000000800 */
        /* <DEDUP_REMOVED lines=16> */
[C---:B------:R-:W-:Y:S01]  /*6d00*/  HMMA.16816.F32.BF16 R36, R4.reuse, R26, R36 ;  /* 0x0000001a0424723c */ /* 0x040fe20000041824 */
[----:B------:R-:W1:Y:S07]  /*6d10*/  LDSM.16.MT88.4 R24, [R154+0x9000] ;  /* 0x009000009a18783b */ /* 0x000e6e0000004200 */
[----:B------:R-:W-:Y:S01]  /*6d20*/  HMMA.16816.F32.BF16 R80, R4, R34, R80 ;  /* 0x000000220450723c */ /* 0x000fe20000041850 */
[----:B------:R-:W1:Y:S06]  /*6d30*/  LDSM.16.MT88.4 R32, [R152+0xb000] ;  /* 0x00b000009820783b */ /* 0x000e6c0000004200 */
[----:B------:R-:W-:Y:S01]  /*6d40*/  F2FP.BF16.PACK_AB R4, R177, R128 ;  /* 0x00000080b104723e */ /* 0x000fe200000010ff */
[----:B------:R-:W-:Y:S01]  /*6d50*/  FADD.FTZ R128, R128, R123 ;  /* 0x0000007b80807221 */ /* 0x000fe20000010000 */
[----:B------:R-:W-:-:S02]  /*6d60*/  F2FP.BF16.PACK_AB R5, R141, R132 ;  /* 0x000000848d05723e */ /* 0x000fc400000010ff */
[----:B------:R-:W-:Y:S01]  /*6d70*/  F2FP.BF16.PACK_AB R6, R143, R130 ;  /* 0x000000828f06723e */ /* 0x000fe200000010ff */
[----:B------:R-:W-:Y:S01]  /*6d80*/  FADD.FTZ R177, R177, R128 ;  /* 0x00000080b1b17221 */ /* 0x000fe20000010000 */
[----:B------:R-:W-:-:S07]  /*6d90*/  F2FP.BF16.PACK_AB R7, R137, R134 ;  /* 0x000000868907723e */ /* 0x000fce00000010ff */
[C---:B-----5:R-:W-:Y:S08]  /*6da0*/  HMMA.16816.F32.BF16 R48, R4.reuse, R20, R48 ;  /* 0x000000140430723c */ /* 0x060ff00000041830 */
[C---:B------:R-:W-:Y:S01]  /*6db0*/  HMMA.16816.F32.BF16 R52, R4.reuse, R22, R52 ;  /* 0x000000160434723c */ /* 0x040fe20000041834 */
[----:B------:R-:W5:Y:S07]  /*6dc0*/  LDSM.16.MT88.4 R20, [R152+0x9800] ;  /* 0x009800009814783b */ /* 0x000f6e0000004200 */
[C---:B--2---:R-:W-:Y:S08]  /*6dd0*/  HMMA.16816.F32.BF16 R56, R4.reuse, R12, R56 ;  /* 0x0000000c0438723c */ /* 0x044ff00000041838 */
[C---:B------:R-:W-:Y:S01]  /*6de0*/  HMMA.16816.F32.BF16 R60, R4.reuse, R14, R60 ;  /* 0x0000000e043c723c */ /* 0x040fe2000004183c */
[----:B------:R-:W-:Y:S07]  /*6df0*/  LDSM.16.MT88.4 R12, [R156+0xb800] ;  /* 0x00b800009c0c783b */ /* 0x000fee0000004200 */
[C---:B---3--:R-:W-:Y:S08]  /*6e00*/  HMMA.16816.F32.BF16 R72, R4.reuse, R16, R72 ;  /* 0x000000100448723c */ /* 0x048ff00000041848 */
[C---:B------:R-:W-:Y:S01]  /*6e10*/  HMMA.16816.F32.BF16 R92, R4.reuse, R18, R92 ;  /* 0x00000012045c723c */ /* 0x040fe2000004185c */
[----:B------:R-:W2:Y:S07]  /*6e20*/  LDSM.16.MT88.4 R16, [R156+0x9800] ;  /* 0x009800009c10783b */ /* 0x000eae0000004200 */
[C---:B------:R-:W-:Y:S01]  /*6e30*/  HMMA.16816.F32.BF16 R76, R4.reuse, R100, R76 ;  /* 0x00000064044c723c */ /* 0x040fe2000004184c */
[----:B------:R-:W-:Y:S06]  /*6e40*/  MUFU.EX2 R100, R117 ;  /* 0x0000007500647308 */ /* 0x000fec0000000800 */
[----:B------:R-:W-:Y:S01]  /*6e50*/  FFMA.FTZ R101, R115, c[0x0][0x23c], -R116 ;  /* 0x00008f0073657a23 */ /* 0x000fe20000010874 */
[C---:B------:R-:W-:Y:S05]  /*6e60*/  HMMA.16816.F32.BF16 R96, R4.reuse, R28, R96 ;  /* 0x0000001c0460723c */ /* 0x040fea0000041860 */
[----:B------:R-:W3:Y:S03]  /*6e70*/  MUFU.EX2 R101, R101 ;  /* 0x0000006500657308 */ /* 0x000ee60000000800 */
[C---:B------:R-:W-:Y:S01]  /*6e80*/  HMMA.16816.F32.BF16 R36, R4.reuse, R30, R36 ;  /* 0x0000001e0424723c */ /* 0x040fe20000041824 */
[----:B------:R-:W-:Y:S07]  /*6e90*/  LDSM.16.MT88.4 R28, [R154+0x9800] ;  /* 0x009800009a1c783b */ /* 0x000fee0000004200 */
        /* <DEDUP_REMOVED lines=8> */
[----:B------:R-:W-:Y:S07]  /*6f20*/  HMMA.16816.F32.BF16 R84, R4, R34, R84 ;  /* 0x000000220454723c */ /* 0x000fee0000041854 */
[----:B------:R-:W-:-:S02]  /*6f30*/  F2FP.BF16.PACK_AB R4, R136, R131 ;  /* 0x000000838804723e */ /* 0x000fc400000010ff */
[----:B------:R-:W-:Y:S02]  /*6f40*/  F2FP.BF16.PACK_AB R5, R138, R119 ;  /* 0x000000778a05723e */ /* 0x000fe400000010ff */
[----:B------:R-:W-:Y:S02]  /*6f50*/  F2FP.BF16.PACK_AB R6, R118, R125 ;  /* 0x0000007d7606723e */ /* 0x000fe400000010ff */
[----:B---3--:R-:W-:-:S07]  /*6f60*/  F2FP.BF16.PACK_AB R7, R101, R100 ;  /* 0x000000646507723e */ /* 0x008fce00000010ff */
[C---:B-----5:R-:W-:Y:S07]  /*6f70*/  HMMA.16816.F32.BF16 R56, R4.reuse, R20, R56 ;  /* 0x000000140438723c */ /* 0x060fee0000041838 */
[----:B------:R-:W-:Y:S01]  /*6f80*/  FFMA.FTZ R21, R185, R112, R105 ;  /* 0x00000070b9157223 */ /* 0x000fe20000010069 */
[----:B--2---:R-:W-:Y:S03]  /*6f90*/  HMMA.16816.F32.BF16 R96, R4, R16, R96 ;  /* 0x000000100460723c */ /* 0x004fe60000041860 */
[----:B------:R-:W-:-:S04]  /*6fa0*/  FADD.FTZ R21, R104, R21 ;  /* 0x0000001568157221 */ /* 0x000fc80000010000 */
[----:B------:R-:W-:Y:S01]  /*6fb0*/  FADD.FTZ R0, R0, R21 ;  /* 0x0000001500007221 */ /* 0x000fe20000010000 */
[C---:B------:R-:W-:Y:S01]  /*6fc0*/  HMMA.16816.F32.BF16 R36, R4.reuse, R18, R36 ;  /* 0x000000120424723c */ /* 0x040fe20000041824 */
[----:B------:R-:W2:Y:S02]  /*6fd0*/  LDSM.16.MT88.4 R16, [R153+0xb800] ;  /* 0x00b800009910783b */ /* 0x000ea40000004200 */
        /* <DEDUP_REMOVED lines=13> */
[----:B------:R-:W-:Y:S01]  /*70b0*/  FADD.FTZ R132, R132, R135 ;  /* 0x0000008784847221 */ /* 0x000fe20000010000 */
[----:B----4-:R-:W-:Y:S01]  /*70c0*/  HMMA.16816.F32.BF16 R72, R4, R8, R72 ;  /* 0x000000080448723c */ /* 0x010fe20000041848 */
[----:B------:R-:W-:Y:S02]  /*70d0*/  FADD.FTZ R187, R118, R125 ;  /* 0x0000007d76bb7221 */ /* 0x000fe40000010000 */
        /* <DEDUP_REMOVED lines=9> */
[----:B------:R-:W-:Y:S01]  /*7170*/  FADD.FTZ R185, R101, R100 ;  /* 0x0000006465b97221 */ /* 0x000fe20000010000 */
[----:B------:R-:W-:-:S04]  /*7180*/  MOV R100, R111 ;  /* 0x0000006f00647202 */ /* 0x000fc80000000f00 */
[C---:B------:R-:W-:Y:S08]  /*7190*/  HMMA.16816.F32.BF16 R52, R4.reuse, R26, R52 ;  /* 0x0000001a0434723c */ /* 0x040ff00000041834 */
[C---:B------:R-:W-:Y:S08]  /*71a0*/  HMMA.16816.F32.BF16 R60, R4.reuse, R22, R60 ;  /* 0x00000016043c723c */ /* 0x040ff0000004183c */
[C---:B------:R-:W-:Y:S08]  /*71b0*/  HMMA.16816.F32.BF16 R92, R4.reuse, R10, R92 ;  /* 0x0000000a045c723c */ /* 0x040ff0000004185c */
[C---:B--2---:R-:W-:Y:S08]  /*71c0*/  HMMA.16816.F32.BF16 R76, R4.reuse, R16, R76 ;  /* 0x00000010044c723c */ /* 0x044ff0000004184c */
[C---:B------:R-:W-:Y:S08]  /*71d0*/  HMMA.16816.F32.BF16 R80, R4.reuse, R18, R80 ;  /* 0x000000120450723c */ /* 0x040ff00000041850 */
[C---:B---3--:R-:W-:Y:S08]  /*71e0*/  HMMA.16816.F32.BF16 R88, R4.reuse, R12, R88 ;  /* 0x0000000c0458723c */ /* 0x048ff00000041858 */
[----:B------:R-:W-:Y:S08]  /*71f0*/  HMMA.16816.F32.BF16 R84, R4, R14, R84 ;  /* 0x0000000e0454723c */ /* 0x000ff00000041854 */
.L_x_6583:
[----:B------:R-:W-:-:S13]  /*7200*/  ISETP.GE.AND P0, PT, R167, 0x1, PT ;  /* 0x00000001a700780c */ /* 0x000fda0003f06270 */
[----:B------:R-:W-:Y:S05]  /*7210*/  @!P0 BRA `(.L_x_6589) ;  /* 0x000026a000008947 */ /* 0x000fea0003800000 */
[----:B------:R-:W-:Y:S01]  /*7220*/  IMAD.MOV.U32 R179, RZ, RZ, c[0x0][0x1a0] ;  /* 0x00006800ffb37624 */ /* 0x000fe200078e00ff */
[----:B------:R-:W-:Y:S01]  /*7230*/  MOV R178, 0x5 ;  /* 0x0000000500b27802 */ /* 0x000fe20000000f00 */
[C---:B------:R-:W-:Y:S01]  /*7240*/  IMAD.U32 R181, R2.reuse, -0x40, RZ ;  /* 0xffffffc002b57824 */ /* 0x040fe200078e00ff */
[C---:B------:R-:W-:Y:S01]  /*7250*/  SHF.L.U32 R177, R2.reuse, 0x5, RZ ;  /* 0x0000000502b17819 */ /* 0x040fe200000006ff */
[C---:B------:R-:W-:Y:S01]  /*7260*/  IMAD.U32 R183, R179.reuse, -0x40, RZ ;  /* 0xffffffc0b3b77824 */ /* 0x040fe200078e00ff */
[-C--:B------:R-:W-:Y:S01]  /*7270*/  SHF.L.U64.HI R176, R2, R178.reuse, c[0x0][0x19c] ;  /* 0x0000670002b07619 */ /* 0x080fe200000102b2 */
[----:B------:R-:W-:Y:S01]  /*7280*/  IMAD.MOV.U32 R0, RZ, RZ, R3 ;  /* 0x000000ffff007224 */ /* 0x000fe200078e0003 */
[C---:B------:R-:W-:Y:S01]  /*7290*/  SHF.L.U64.HI R178, R179.reuse, R178, c[0x0][0x1a4] ;  /* 0x00006900b3b27619 */ /* 0x040fe200000102b2 */
[----:B------:R-:W-:Y:S01]  /*72a0*/  IMAD.MOV.U32 R101, RZ, RZ, R100 ;  /* 0x000000ffff657224 */ /* 0x000fe200078e0064 */
[----:B------:R-:W-:Y:S02]  /*72b0*/  SHF.L.U32 R179, R179, 0x5, RZ ;  /* 0x00000005b3b37819 */ /* 0x000fe400000006ff */
[----:B------:R-:W-:-:S02]  /*72c0*/  SHF.R.S32.HI R180, RZ, 0x1f, R181 ;  /* 0x0000001fffb47819 */ /* 0x000fc400000114b5 */
[----:B------:R-:W-:Y:S02]  /*72d0*/  SHF.R.S32.HI R182, RZ, 0x1f, R183 ;  /* 0x0000001fffb67819 */ /* 0x000fe400000114b7 */
.L_x_6593:
        /* <DEDUP_REMOVED lines=64> */
.L_x_6590:
[C---:B------:R-:W-:Y:S04]  /*76e0*/  LEA R164, P0, R6.reuse, R164, 0x1 ;  /* 0x000000a406a47211 */ /* 0x040fe800078008ff */
        /* <DEDUP_REMOVED lines=11> */
[----:B------:R-:W-:Y:S02]  /*77a0*/  IADD3 R188, P0, R2, R179, RZ ;  /* 0x000000b302bc7210 */ /* 0x000fe40007f1e0ff */
[----:B------:R1:W-:Y:S03]  /*77b0*/  LDGSTS.E.BYPASS.LTC128B.128 [R169+0xa800], [R102.64+0x80] ;  /* 0x0a80008066a97fae */ /* 0x0003e6000b901d46 */
[----:B------:R-:W-:Y:S01]  /*77c0*/  IMAD.X R189, R3, 0x1, R178, P0 ;  /* 0x0000000103bd7824 */ /* 0x000fe200000e06b2 */
[----:B------:R1:W-:Y:S01]  /*77d0*/  LDGSTS.E.BYPASS.LTC128B.128 [R169+0x9000], [R2.64] ;  /* 0x0900000002a97fae */ /* 0x0003e2000b901d46 */
[----:B------:R-:W-:Y:S03]  /*77e0*/  ISETP.GE.AND P0, PT, R167, 0x2, PT ;  /* 0x00000002a700780c */ /* 0x000fe60003f06270 */
[----:B------:R1:W-:Y:S04]  /*77f0*/  LDGSTS.E.BYPASS.LTC128B.128 [R169+0xb000], [R2.64+0x80] ;  /* 0x0b00008002a97fae */ /* 0x0003e8000b901d46 */
[----:B------:R1:W-:Y:S04]  /*7800*/  LDGSTS.E.BYPASS.LTC128B.128 [R169+0x9800], [R188.64] ;  /* 0x09800000bca97fae */ /* 0x0003e8000b901d46 */
[----:B------:R1:W-:Y:S04]  /*7810*/  LDGSTS.E.BYPASS.LTC128B.128 [R169+0xb800], [R188.64+0x80] ;  /* 0x0b800080bca97fae */ /* 0x0003e8000b901d46 */
[----:B------:R-:W-:Y:S04]  /*7820*/  LDSM.16.M88.4 R104, [R162] ;  /* 0x00000000a268783b */ /* 0x000fe80000000200 */
[----:B------:R-:W2:Y:S04]  /*7830*/  LDSM.16.M88.4 R108, [R161+0x4000] ;  /* 0x00400000a16c783b */ /* 0x000ea80000000200 */
[----:B------:R-:W3:Y:S04]  /*7840*/  LDSM.16.M88.4 R112, [R161+0x4800] ;  /* 0x00480000a170783b */ /* 0x000ee80000000200 */
[----:B------:R-:W4:Y:S04]  /*7850*/  LDSM.16.M88.4 R116, [R161+0x5000] ;  /* 0x00500000a174783b */ /* 0x000f280000000200 */
[----:B------:R-:W0:Y:S04]  /*7860*/  LDGDEPBAR ;  /* 0x00000000000079af */ /* 0x000e280000000000 */
[----:B------:R-:W5:Y:S04]  /*7870*/  LDSM.16.M88.4 R120, [R161+0x5800] ;  /* 0x00580000a178783b */ /* 0x000f680000000200 */
[----:B------:R-:W-:Y:S04]  /*7880*/  LDSM.16.M88.4 R124, [R160] ;  /* 0x00000000a07c783b */ /* 0x000fe80000000200 */
[----:B------:R-:W1:Y:S04]  /*7890*/  LDSM.16.M88.4 R128, [R159] ;  /* 0x000000009f80783b */ /* 0x000e680000000200 */
[----:B------:R-:W1:Y:S04]  /*78a0*/  LDSM.16.M88.4 R132, [R151] ;  /* 0x000000009784783b */ /* 0x000e680000000200 */
[----:B------:R-:W1:Y:S04]  /*78b0*/  LDSM.16.M88.4 R136, [R150] ;  /* 0x000000009688783b */ /* 0x000e680000000200 */
[----:B------:R-:W1:Y:S01]  /*78c0*/  LDSM.16.M88.4 R140, [R149] ;  /* 0x00000000958c783b */ /* 0x000e620000000200 */
[C---:B--2---:R-:W-:Y:S08]  /*78d0*/  HMMA.16816.F32.BF16 R4, R104.reuse, R108, RZ ;  /* 0x0000006c6804723c */ /* 0x044ff000000418ff */
[C---:B------:R-:W-:Y:S01]  /*78e0*/  HMMA.16816.F32.BF16 R8, R104.reuse, R110, RZ ;  /* 0x0000006e6808723c */ /* 0x040fe200000418ff */
[----:B------:R-:W-:Y:S07]  /*78f0*/  LDSM.16.M88.4 R108, [R158] ;  /* 0x000000009e6c783b */ /* 0x000fee0000000200 */
[C---:B---3--:R-:W-:Y:S08]  /*7900*/  HMMA.16816.F32.BF16 R12, R104.reuse, R112, RZ ;  /* 0x00000070680c723c */ /* 0x048ff000000418ff */
[C---:B------:R-:W-:Y:S01]  /*7910*/  HMMA.16816.F32.BF16 R16, R104.reuse, R114, RZ ;  /* 0x000000726810723c */ /* 0x040fe200000418ff */
[----:B------:R-:W2:Y:S07]  /*7920*/  LDSM.16.M88.4 R112, [R155+0x4000] ;  /* 0x004000009b70783b */ /* 0x000eae0000000200 */
[C---:B----4-:R-:W-:Y:S08]  /*7930*/  HMMA.16816.F32.BF16 R20, R104.reuse, R116, RZ ;  /* 0x000000746814723c */ /* 0x050ff000000418ff */
[C---:B------:R-:W-:Y:S01]  /*7940*/  HMMA.16816.F32.BF16 R24, R104.reuse, R118, RZ ;  /* 0x000000766818723c */ /* 0x040fe200000418ff */
[----:B------:R-:W3:Y:S07]  /*7950*/  LDSM.16.M88.4 R116, [R155+0x4800] ;  /* 0x004800009b74783b */ /* 0x000eee0000000200 */
[C---:B-----5:R-:W-:Y:S08]  /*7960*/  HMMA.16816.F32.BF16 R28, R104.reuse, R120, RZ ;  /* 0x00000078681c723c */ /* 0x060ff000000418ff */
[----:B------:R-:W-:Y:S01]  /*7970*/  HMMA.16816.F32.BF16 R32, R104, R122, RZ ;  /* 0x0000007a6820723c */ /* 0x000fe200000418ff */
[----:B------:R-:W4:Y:S04]  /*7980*/  LDSM.16.M88.4 R104, [R155+0x5000] ;  /* 0x005000009b68783b */ /* 0x000f280000000200 */
[----:B------:R-:W5:Y:S03]  /*7990*/  LDSM.16.M88.4 R120, [R155+0x5800] ;  /* 0x005800009b78783b */ /* 0x000f660000000200 */
[C---:B-1----:R-:W-:Y:S08]  /*79a0*/  HMMA.16816.F32.BF16 R4, R124.reuse, R128, R4 ;  /* 0x000000807c04723c */ /* 0x042ff00000041804 */
[C---:B------:R-:W-:Y:S01]  /*79b0*/  HMMA.16816.F32.BF16 R8, R124.reuse, R130, R8 ;  /* 0x000000827c08723c */ /* 0x040fe20000041808 */
[----:B------:R-:W-:Y:S07]  /*79c0*/  LDSM.16.M88.4 R128, [R157] ;  /* 0x000000009d80783b */ /* 0x000fee0000000200 */
[C---:B------:R-:W-:Y:S08]  /*79d0*/  HMMA.16816.F32.BF16 R12, R124.reuse, R132, R12 ;  /* 0x000000847c0c723c */ /* 0x040ff0000004180c */
[C---:B------:R-:W-:Y:S01]  /*79e0*/  HMMA.16816.F32.BF16 R16, R124.reuse, R134, R16 ;  /* 0x000000867c10723c */ /* 0x040fe20000041810 */
[----:B------:R-:W1:Y:S07]  /*79f0*/  LDSM.16.M88.4 R132, [R148] ;  /* 0x000000009484783b */ /* 0x000e6e0000000200 */
[C---:B------:R-:W-:Y:S08]  /*7a00*/  HMMA.16816.F32.BF16 R20, R124.reuse, R136, R20 ;  /* 0x000000887c14723c */ /* 0x040ff00000041814 */
[C---:B------:R-:W-:Y:S01]  /*7a10*/  HMMA.16816.F32.BF16 R24, R124.reuse, R138, R24 ;  /* 0x0000008a7c18723c */ /* 0x040fe20000041818 */
[----:B------:R-:W1:Y:S07]  /*7a20*/  LDSM.16.M88.4 R136, [R148+0x800] ;  /* 0x000800009488783b */ /* 0x000e6e0000000200 */
[C---:B------:R-:W-:Y:S08]  /*7a30*/  HMMA.16816.F32.BF16 R28, R124.reuse, R140, R28 ;  /* 0x0000008c7c1c723c */ /* 0x040ff0000004181c */
[----:B------:R-:W-:Y:S01]  /*7a40*/  HMMA.16816.F32.BF16 R32, R124, R142, R32 ;  /* 0x0000008e7c20723c */ /* 0x000fe20000041820 */
[----:B------:R-:W1:Y:S04]  /*7a50*/  LDSM.16.M88.4 R124, [R148+0x1000] ;  /* 0x00100000947c783b */ /* 0x000e680000000200 */
[----:B------:R-:W1:Y:S03]  /*7a60*/  LDSM.16.M88.4 R140, [R148+0x1800] ;  /* 0x00180000948c783b */ /* 0x000e660000000200 */
        /* <DEDUP_REMOVED lines=9> */
[C---:B-----5:R-:W-:Y:S08]  /*7b00*/  HMMA.16816.F32.BF16 R28, R108.reuse, R120, R28 ;  /* 0x000000786c1c723c */ /* 0x060ff0000004181c */
[----:B------:R-:W-:Y:S01]  /*7b10*/  HMMA.16816.F32.BF16 R32, R108, R122, R32 ;  /* 0x0000007a6c20723c */ /* 0x000fe20000041820 */
[----:B------:R-:W3:Y:S04]  /*7b20*/  LDSM.16.M88.4 R108, [R161+0x7000] ;  /* 0x00700000a16c783b */ /* 0x000ee80000000200 */
[----:B------:R-:W4:Y:S03]  /*7b30*/  LDSM.16.M88.4 R120, [R161+0x7800] ;  /* 0x00780000a178783b */ /* 0x000f260000000200 */
        /* <DEDUP_REMOVED lines=8> */
[----:B------:R-:W1:Y:S07]  /*7bc0*/  LDSM.16.M88.4 R124, [R160+0x2000] ;  /* 0x00200000a07c783b */ /* 0x000e6e0000000200 */
[C---:B------:R-:W-:Y:S08]  /*7bd0*/  HMMA.16816.F32.BF16 R28, R128.reuse, R140, R28 ;  /* 0x0000008c801c723c */ /* 0x040ff0000004181c */
[----:B------:R-:W-:Y:S01]  /*7be0*/  HMMA.16816.F32.BF16 R32, R128, R142, R32 ;  /* 0x0000008e8020723c */ /* 0x000fe20000041820 */
[----:B------:R-:W5:Y:S04]  /*7bf0*/  LDSM.16.M88.4 R128, [R145] ;  /* 0x000000009180783b */ /* 0x000f680000000200 */
[----:B------:R-:W1:Y:S03]  /*7c00*/  LDSM.16.M88.4 R140, [R144] ;  /* 0x00000000908c783b */ /* 0x000e660000000200 */
        /* <DEDUP_REMOVED lines=19> */
[C---:B-----5:R-:W-:Y:S08]  /*7d40*/  HMMA.16816.F32.BF16 R20, R124.reuse, R128, R20 ;  /* 0x000000807c14723c */ /* 0x060ff00000041814 */
[C---:B------:R-:W-:Y:S01]  /*7d50*/  HMMA.16816.F32.BF16 R24, R124.reuse, R130, R24 ;  /* 0x000000827c18723c */ /* 0x040fe20000041818 */
[----:B------:R-:W1:Y:S07]  /*7d60*/  LDSM.16.M88.4 R128, [R157+0x2000] ;  /* 0x002000009d80783b */ /* 0x000e6e0000000200 */
[C---:B------:R-:W-:Y:S08]  /*7d70*/  HMMA.16816.F32.BF16 R28, R124.reuse, R140, R28 ;  /* 0x0000008c7c1c723c */ /* 0x040ff0000004181c */
[----:B------:R-:W-:Y:S01]  /*7d80*/  HMMA.16816.F32.BF16 R32, R124, R142, R32 ;  /* 0x0000008e7c20723c */ /* 0x000fe20000041820 */
[----:B------:R-:W5:Y:S04]  /*7d90*/  LDSM.16.M88.4 R124, [R148+0x3000] ;  /* 0x00300000947c783b */ /* 0x000f680000000200 */
[----:B------:R-:W1:Y:S03]  /*7da0*/  LDSM.16.M88.4 R140, [R148+0x3800] ;  /* 0x00380000948c783b */ /* 0x000e660000000200 */
[C---:B--2---:R-:W-:Y:S01]  /*7db0*/  HMMA.16816.F32.BF16 R4, R108.reuse, R112, R4 ;  /* 0x000000706c04723c */ /* 0x044fe20000041804 */
[----:B------:R-:W-:Y:S04]  /*7dc0*/  DEPBAR.LE SB0, 0x0 ;  /* 0x000080000000791a */ /* 0x000fe80000000000 */
[----:B------:R-:W-:Y:S03]  /*7dd0*/  BAR.SYNC.DEFER_BLOCKING 0x0 ;  /* 0x0000000000007b1d */ /* 0x000fe60000010000 */
[C---:B------:R-:W-:Y:S08]  /*7de0*/  HMMA.16816.F32.BF16 R8, R108.reuse, R114, R8 ;  /* 0x000000726c08723c */ /* 0x040ff00000041808 */
[C---:B------:R-:W-:Y:S08]  /*7df0*/  HMMA.16816.F32.BF16 R12, R108.reuse, R116, R12 ;  /* 0x000000746c0c723c */ /* 0x040ff0000004180c */
[C---:B------:R-:W-:Y:S08]  /*7e00*/  HMMA.16816.F32.BF16 R16, R108.reuse, R118, R16 ;  /* 0x000000766c10723c */ /* 0x040ff00000041810 */
[C---:B---3--:R-:W-:Y:S08]  /*7e10*/  HMMA.16816.F32.BF16 R20, R108.reuse, R104, R20 ;  /* 0x000000686c14723c */ /* 0x048ff00000041814 */
[C---:B------:R-:W-:Y:S08]  /*7e20*/  HMMA.16816.F32.BF16 R24, R108.reuse, R106, R24 ;  /* 0x0000006a6c18723c */ /* 0x040ff00000041818 */
[C---:B----4-:R-:W-:Y:S08]  /*7e30*/  HMMA.16816.F32.BF16 R28, R108.reuse, R120, R28 ;  /* 0x000000786c1c723c */ /* 0x050ff0000004181c */
[----:B------:R-:W-:Y:S08]  /*7e40*/  HMMA.16816.F32.BF16 R32, R108, R122, R32 ;  /* 0x0000007a6c20723c */ /* 0x000ff00000041820 */
[C---:B-1----:R-:W-:Y:S08]  /*7e50*/  HMMA.16816.F32.BF16 R4, R128.reuse, R132, R4 ;  /* 0x000000848004723c */ /* 0x042ff00000041804 */
[C---:B------:R-:W-:Y:S08]  /*7e60*/  HMMA.16816.F32.BF16 R8, R128.reuse, R134, R8 ;  /* 0x000000868008723c */ /* 0x040ff00000041808 */
[C---:B------:R-:W-:Y:S08]  /*7e70*/  HMMA.16816.F32.BF16 R12, R128.reuse, R136, R12 ;  /* 0x00000088800c723c */ /* 0x040ff0000004180c */
[C---:B------:R-:W-:Y:S08]  /*7e80*/  HMMA.16816.F32.BF16 R16, R128.reuse, R138, R16 ;  /* 0x0000008a8010723c */ /* 0x040ff00000041810 */
[C---:B-----5:R-:W-:Y:S08]  /*7e90*/  HMMA.16816.F32.BF16 R20, R128.reuse, R124, R20 ;  /* 0x0000007c8014723c */ /* 0x060ff00000041814 */
[C---:B------:R-:W-:Y:S08]  /*7ea0*/  HMMA.16816.F32.BF16 R24, R128.reuse, R126, R24 ;  /* 0x0000007e8018723c */ /* 0x040ff00000041818 */
[C---:B------:R-:W-:Y:S08]  /*7eb0*/  HMMA.16816.F32.BF16 R28, R128.reuse, R140, R28 ;  /* 0x0000008c801c723c */ /* 0x040ff0000004181c */
[----:B------:R-:W-:Y:S01]  /*7ec0*/  HMMA.16816.F32.BF16 R32, R128, R142, R32 ;  /* 0x0000008e8020723c */ /* 0x000fe20000041820 */
[----:B------:R-:W-:Y:S03]  /*7ed0*/  @!UPT UIADD3 URZ, URZ, URZ, URZ ;  /* 0x0000003f3f3ff290 */ /* 0x000fe6000fffe03f */
[----:B------:R-:W-:-:S11]  /*7ee0*/  @!P0 BRA `(.L_x_6591) ;  /* 0x0000053000008947 */ /* 0x000fd60003800000 */
[----:B------:R-:W-:Y:S02]  /*7ef0*/  MOV R104, R181 ;  /* 0x000000b500687202 */ /* 0x000fe40000000f00 */
[----:B------:R-:W-:Y:S01]  /*7f00*/  MOV R3, R180 ;  /* 0x000000b400037202 */ /* 0x000fe20000000f00 */
        /* <DEDUP_REMOVED lines=61> */
.L_x_6592:
        /* <DEDUP_REMOVED lines=15> */
[----:B------:R1:W-:Y:S04]  /*83d0*/  LDGSTS.E.BYPASS.LTC128B.128 [R169+0x5000], [R2.64] ;  /* 0x0500000002a97fae */ /* 0x0003e8000b901d46 */
[----:B------:R1:W-:Y:S04]  /*83e0*/  LDGSTS.E.BYPASS.LTC128B.128 [R169+0x7000], [R2.64+0x80] ;  /* 0x0700008002a97fae */ /* 0x0003e8000b901d46 */
[----:B------:R1:W-:Y:S04]  /*83f0*/  LDGSTS.E.BYPASS.LTC128B.128 [R169+0x5800], [R104.64] ;  /* 0x0580000068a97fae */ /* 0x0003e8000b901d46 */
[----:B------:R1:W-:Y:S04]  /*8400*/  LDGSTS.E.BYPASS.LTC128B.128 [R169+0x7800], [R104.64+0x80] ;  /* 0x0780008068a97fae */ /* 0x0003e8000b901d46 */
[----:B------:R-:W0:Y:S02]  /*8410*/  LDGDEPBAR ;  /* 0x00000000000079af */ /* 0x000e240000000000 */
.L_x_6591:
        /* <DEDUP_REMOVED lines=90> */
[----:B------:R-:W-:Y:S01]  /*89c0*/  LDSM.16.MT88.4 R24, [R154+0x9000] ;  /* 0x009000009a18783b */ /* 0x000fe20000004200 */
[----:B------:R-:W-:Y:S01]  /*89d0*/  MUFU.EX2 R102, R102 ;  /* 0x0000006600667308 */ /* 0x000fe20000000800 */
[--C-:B------:R-:W-:Y:S02]  /*89e0*/  FFMA.FTZ R133, R28, c[0x0][0x23c], -R122.reuse ;  /* 0x00008f001c857a23 */ /* 0x100fe4000001087a */
[--C-:B------:R-:W-:Y:S02]  /*89f0*/  FFMA.FTZ R134, R29, c[0x0][0x23c], -R122.reuse ;  /* 0x00008f001d867a23 */ /* 0x100fe4000001087a */
[--C-:B------:R-:W-:Y:S02]  /*8a00*/  FFMA.FTZ R135, R30, c[0x0][0x23c], -R119.reuse ;  /* 0x00008f001e877a23 */ /* 0x100fe40000010877 */
[--C-:B------:R-:W-:Y:S02]  /*8a10*/  FFMA.FTZ R136, R31, c[0x0][0x23c], -R119.reuse ;  /* 0x00008f001f887a23 */ /* 0x100fe40000010877 */
[----:B------:R-:W-:Y:S01]  /*8a20*/  LDSM.16.MT88.4 R28, [R153+0xb000] ;  /* 0x00b00000991c783b */ /* 0x000fe20000004200 */
[----:B------:R-:W2:Y:S01]  /*8a30*/  MUFU.EX2 R103, R103 ;  /* 0x0000006700677308 */ /* 0x000ea20000000800 */
[--C-:B------:R-:W-:Y:S02]  /*8a40*/  FFMA.FTZ R137, R32, c[0x0][0x23c], -R122.reuse ;  /* 0x00008f0020897a23 */ /* 0x100fe4000001087a */
[--C-:B------:R-:W-:Y:S01]  /*8a50*/  FFMA.FTZ R138, R34, c[0x0][0x23c], -R119.reuse ;  /* 0x00008f00228a7a23 */ /* 0x100fe20000010877 */
        /* <DEDUP_REMOVED lines=29> */
[C---:B------:R-:W-:Y:S01]  /*8c30*/  FMUL.FTZ R70, R0.reuse, R70 ;  /* 0x0000004600467220 */ /* 0x040fe20000410000 */
[----:B------:R-:W-:Y:S01]  /*8c40*/  MUFU.EX2 R131, R131 ;  /* 0x0000008300837308 */ /* 0x000fe20000000800 */
[C---:B-1----:R-:W-:Y:S05]  /*8c50*/  HMMA.16816.F32.BF16 R8, R96.reuse, R104, R8 ;  /* 0x000000686008723c */ /* 0x042fea0000041808 */
[----:B------:R-:W-:Y:S02]  /*8c60*/  FMUL.FTZ R71, R0, R71 ;  /* 0x0000004700477220 */ /* 0x000fe40000410000 */
[--C-:B------:R-:W-:Y:S01]  /*8c70*/  FFMA.FTZ R120, R12, c[0x0][0x23c], -R122.reuse ;  /* 0x00008f000c787a23 */ /* 0x100fe2000001087a */
[C---:B------:R-:W-:Y:S01]  /*8c80*/  HMMA.16816.F32.BF16 R36, R96.reuse, R106, R36 ;  /* 0x0000006a6024723c */ /* 0x040fe20000041824 */
[----:B------:R-:W1:Y:S01]  /*8c90*/  LDSM.16.MT88.4 R104, [R152+0x8000] ;  /* 0x008000009868783b */ /* 0x000e620000004200 */
[----:B------:R-:W-:Y:S02]  /*8ca0*/  MUFU.EX2 R132, R132 ;  /* 0x0000008400847308 */ /* 0x000fe40000000800 */
[C---:B------:R-:W-:Y:S02]  /*8cb0*/  FMUL.FTZ R12, R2.reuse, R92 ;  /* 0x0000005c020c7220 */ /* 0x040fe40000410000 */
[--C-:B------:R-:W-:Y:S02]  /*8cc0*/  FFMA.FTZ R121, R13, c[0x0][0x23c], -R122.reuse ;  /* 0x00008f000d797a23 */ /* 0x100fe4000001087a */
[C---:B------:R-:W-:Y:S04]  /*8cd0*/  HMMA.16816.F32.BF16 R40, R96.reuse, R108, R40 ;  /* 0x0000006c6028723c */ /* 0x040fe80000041828 */
[----:B------:R-:W-:Y:S01]  /*8ce0*/  FMUL.FTZ R13, R2, R93 ;  /* 0x0000005d020d7220 */ /* 0x000fe20000410000 */
[----:B------:R-:W-:Y:S01]  /*8cf0*/  MUFU.EX2 R120, R120 ;  /* 0x0000007800787308 */ /* 0x000fe20000000800 */
[--C-:B------:R-:W-:Y:S02]  /*8d00*/  FFMA.FTZ R123, R14, c[0x0][0x23c], -R119.reuse ;  /* 0x00008f000e7b7a23 */ /* 0x100fe40000010877 */
[C---:B------:R-:W-:Y:S01]  /*8d10*/  HMMA.16816.F32.BF16 R44, R96.reuse, R110, R44 ;  /* 0x0000006e602c723c */ /* 0x040fe2000004182c */
[----:B------:R-:W2:Y:S03]  /*8d20*/  LDSM.16.MT88.4 R108, [R156+0xa000] ;  /* 0x00a000009c6c783b */ /* 0x000ea60000004200 */
[C---:B------:R-:W-:Y:S02]  /*8d30*/  FMUL.FTZ R14, R0.reuse, R94 ;  /* 0x0000005e000e7220 */ /* 0x040fe40000410000 */
[--C-:B------:R-:W-:Y:S01]  /*8d40*/  FFMA.FTZ R124, R15, c[0x0][0x23c], -R119.reuse ;  /* 0x00008f000f7c7a23 */ /* 0x100fe20000010877 */
[----:B------:R-:W3:Y:S01]  /*8d50*/  MUFU.EX2 R121, R121 ;  /* 0x0000007900797308 */ /* 0x000ee20000000800 */
[C---:B------:R-:W-:Y:S04]  /*8d60*/  HMMA.16816.F32.BF16 R48, R96.reuse, R112, R48 ;  /* 0x000000706030723c */ /* 0x040fe80000041830 */
[----:B------:R-:W-:Y:S02]  /*8d70*/  FMUL.FTZ R15, R0, R95 ;  /* 0x0000005f000f7220 */ /* 0x000fe40000410000 */
[----:B------:R-:W-:Y:S01]  /*8d80*/  LDSM.16.MT88.4 R92, [R152+0xa000] ;  /* 0x00a00000985c783b */ /* 0x000fe20000004200 */
[C---:B------:R-:W-:Y:S01]  /*8d90*/  FMUL.FTZ R72, R2.reuse, R72 ;  /* 0x0000004802487220 */ /* 0x040fe20000410000 */
[C---:B------:R-:W-:Y:S01]  /*8da0*/  HMMA.16816.F32.BF16 R52, R96.reuse, R114, R52 ;  /* 0x000000726034723c */ /* 0x040fe20000041834 */
[----:B------:R-:W-:Y:S03]  /*8db0*/  MUFU.EX2 R123, R123 ;  /* 0x0000007b007b7308 */ /* 0x000fe60000000800 */
[----:B------:R-:W-:Y:S02]  /*8dc0*/  FMUL.FTZ R73, R2, R73 ;  /* 0x0000004902497220 */ /* 0x000fe40000410000 */
[----:B------:R-:W4:Y:S01]  /*8dd0*/  LDSM.16.MT88.4 R112, [R154+0xa000] ;  /* 0x00a000009a70783b */ /* 0x000f220000004200 */
[C---:B------:R-:W-:Y:S01]  /*8de0*/  FMUL.FTZ R74, R0.reuse, R74 ;  /* 0x0000004a004a7220 */ /* 0x040fe20000410000 */
[C---:B-1----:R-:W-:Y:S03]  /*8df0*/  HMMA.16816.F32.BF16 R56, R96.reuse, R104, R56 ;  /* 0x000000686038723c */ /* 0x042fe60000041838 */
[----:B------:R-:W1:Y:S01]  /*8e00*/  MUFU.EX2 R124, R124 ;  /* 0x0000007c007c7308 */ /* 0x000e620000000800 */
[----:B------:R-:W-:Y:S02]  /*8e10*/  FMUL.FTZ R75, R0, R75 ;  /* 0x0000004b004b7220 */ /* 0x000fe40000410000 */
[C---:B------:R-:W-:Y:S02]  /*8e20*/  FMUL.FTZ R76, R2.reuse, R76 ;  /* 0x0000004c024c7220 */ /* 0x040fe40000410000 */
[----:B------:R-:W-:Y:S01]  /*8e30*/  FMUL.FTZ R77, R2, R77 ;  /* 0x0000004d024d7220 */ /* 0x000fe20000410000 */
[C---:B------:R-:W-:Y:S01]  /*8e40*/  HMMA.16816.F32.BF16 R60, R96.reuse, R106, R60 ;  /* 0x0000006a603c723c */ /* 0x040fe2000004183c */
[----:B------:R-:W5:Y:S02]  /*8e50*/  LDSM.16.MT88.4 R104, [R153+0xa000] ;  /* 0x00a000009968783b */ /* 0x000f640000004200 */
[C---:B------:R-:W-:Y:S01]  /*8e60*/  FMUL.FTZ R78, R0.reuse, R78 ;  /* 0x0000004e004e7220 */ /* 0x040fe20000410000 */
[----:B------:R-:W-:Y:S01]  /*8e70*/  MUFU.EX2 R133, R133 ;  /* 0x0000008500857308 */ /* 0x000fe20000000800 */
[----:B------:R-:W-:Y:S03]  /*8e80*/  FMUL.FTZ R79, R0, R79 ;  /* 0x0000004f004f7220 */ /* 0x000fe60000410000 */
[C---:B--2---:R-:W-:Y:S04]  /*8e90*/  HMMA.16816.F32.BF16 R64, R96.reuse, R108, R64 ;  /* 0x0000006c6040723c */ /* 0x044fe80000041840 */
[--C-:B------:R-:W-:Y:S02]  /*8ea0*/  FFMA.FTZ R125, R16, c[0x0][0x23c], -R122.reuse ;  /* 0x00008f00107d7a23 */ /* 0x100fe4000001087a */
[----:B------:R-:W-:Y:S01]  /*8eb0*/  FFMA.FTZ R126, R17, c[0x0][0x23c], -R122 ;  /* 0x00008f00117e7a23 */ /* 0x000fe2000001087a */
[----:B------:R-:W-:Y:S01]  /*8ec0*/  MUFU.EX2 R134, R134 ;  /* 0x0000008600867308 */ /* 0x000fe20000000800 */
[C---:B------:R-:W-:Y:S01]  /*8ed0*/  HMMA.16816.F32.BF16 R68, R96.reuse, R110, R68 ;  /* 0x0000006e6044723c */ /* 0x040fe20000041844 */
[----:B------:R-:W2:Y:S03]  /*8ee0*/  LDSM.16.MT88.4 R108, [R156+0x8800] ;  /* 0x008800009c6c783b */ /* 0x000ea60000004200 */
[--C-:B------:R-:W-:Y:S02]  /*8ef0*/  FFMA.FTZ R127, R18, c[0x0][0x23c], -R119.reuse ;  /* 0x00008f00127f7a23 */ /* 0x100fe40000010877 */
[----:B------:R-:W-:Y:S02]  /*8f00*/  FFMA.FTZ R128, R19, c[0x0][0x23c], -R119 ;  /* 0x00008f0013807a23 */ /* 0x000fe40000010877 */
[C---:B------:R-:W-:Y:S01]  /*8f10*/  FMUL.FTZ R80, R2.reuse, R80 ;  /* 0x0000005002507220 */ /* 0x040fe20000410000 */
[----:B------:R-:W-:Y:S03]  /*8f20*/  MUFU.EX2 R125, R125 ;  /* 0x0000007d007d7308 */ /* 0x000fe60000000800 */
[----:B------:R-:W-:Y:S01]  /*8f30*/  FMUL.FTZ R81, R2, R81 ;  /* 0x0000005102517220 */ /* 0x000fe20000410000 */
[C---:B----4-:R-:W-:Y:S03]  /*8f40*/  HMMA.16816.F32.BF16 R72, R96.reuse, R112, R72 ;  /* 0x000000706048723c */ /* 0x050fe60000041848 */
[C---:B------:R-:W-:Y:S02]  /*8f50*/  FMUL.FTZ R82, R0.reuse, R82 ;  /* 0x0000005200527220 */ /* 0x040fe40000410000 */
[----:B------:R-:W-:Y:S01]  /*8f60*/  FMUL.FTZ R83, R0, R83 ;  /* 0x0000005300537220 */ /* 0x000fe20000410000 */
[----:B------:R-:W4:Y:S01]  /*8f70*/  MUFU.EX2 R126, R126 ;  /* 0x0000007e007e7308 */ /* 0x000f220000000800 */
[C---:B------:R-:W-:Y:S01]  /*8f80*/  FMUL.FTZ R16, R2.reuse, R88 ;  /* 0x0000005802107220 */ /* 0x040fe20000410000 */
[C---:B------:R-:W-:Y:S01]  /*8f90*/  HMMA.16816.F32.BF16 R12, R96.reuse, R114, R12 ;  /* 0x00000072600c723c */ /* 0x040fe2000004180c */
[----:B------:R-:W2:Y:S03]  /*8fa0*/  LDSM.16.MT88.4 R112, [R154+0x8800] ;  /* 0x008800009a70783b */ /* 0x000ea60000004200 */
[----:B---3--:R-:W-:Y:S01]  /*8fb0*/  F2FP.BF16.PACK_AB R88, R121, R120 ;  /* 0x000000787958723e */ /* 0x008fe200000010ff */
[----:B------:R-:W-:Y:S01]  /*8fc0*/  FMUL.FTZ R17, R2, R89 ;  /* 0x0000005902117220 */ /* 0x000fe20000410000 */
[----:B-1----:R-:W-:Y:S01]  /*8fd0*/  F2FP.BF16.PACK_AB R89, R124, R123 ;  /* 0x0000007b7c59723e */ /* 0x002fe200000010ff */
[C---:B------:R-:W-:Y:S01]  /*8fe0*/  FMUL.FTZ R18, R0.reuse, R90 ;  /* 0x0000005a00127220 */ /* 0x040fe20000410000 */
[C---:B-----5:R-:W-:Y:S01]  /*8ff0*/  HMMA.16816.F32.BF16 R76, R96.reuse, R104, R76 ;  /* 0x00000068604c723c */ /* 0x060fe2000004184c */
[----:B------:R-:W-:Y:S03]  /*9000*/  MUFU.EX2 R127, R127 ;  /* 0x0000007f007f7308 */ /* 0x000fe60000000800 */
[----:B------:R-:W-:Y:S02]  /*9010*/  FMUL.FTZ R19, R0, R91 ;  /* 0x0000005b00137220 */ /* 0x000fe40000410000 */
[C---:B------:R-:W-:Y:S02]  /*9020*/  FMUL.FTZ R84, R2.reuse, R84 ;  /* 0x0000005402547220 */ /* 0x040fe40000410000 */
[C---:B------:R-:W-:Y:S01]  /*9030*/  HMMA.16816.F32.BF16 R80, R96.reuse, R106, R80 ;  /* 0x0000006a6050723c */ /* 0x040fe20000041850 */
[----:B------:R-:W1:Y:S02]  /*9040*/  LDSM.16.MT88.4 R104, [R153+0x8800] ;  /* 0x008800009968783b */ /* 0x000e640000004200 */
[----:B------:R-:W3:Y:S01]  /*9050*/  MUFU.EX2 R128, R128 ;  /* 0x0000008000807308 */ /* 0x000ee20000000800 */
[----:B------:R-:W-:Y:S01]  /*9060*/  FMUL.FTZ R85, R2, R85 ;  /* 0x0000005502557220 */ /* 0x000fe20000410000 */
[----:B----4-:R-:W-:Y:S01]  /*9070*/  F2FP.BF16.PACK_AB R90, R126, R125 ;  /* 0x0000007d7e5a723e */ /* 0x010fe200000010ff */
[C---:B------:R-:W-:Y:S02]  /*9080*/  FMUL.FTZ R86, R0.reuse, R86 ;  /* 0x0000005600567220 */ /* 0x040fe40000410000 */
[C---:B------:R-:W-:Y:S04]  /*9090*/  HMMA.16816.F32.BF16 R16, R96.reuse, R92, R16 ;  /* 0x0000005c6010723c */ /* 0x040fe80000041810 */
[----:B------:R-:W-:Y:S01]  /*90a0*/  FMUL.FTZ R87, R0, R87 ;  /* 0x0000005700577220 */ /* 0x000fe20000410000 */
[----:B------:R-:W-:Y:S01]  /*90b0*/  MUFU.EX2 R135, R135 ;  /* 0x0000008700877308 */ /* 0x000fe20000000800 */
[----:B------:R-:W-:Y:S02]  /*90c0*/  FFMA.FTZ R116, R2, R187, R116 ;  /* 0x000000bb02747223 */ /* 0x000fe40000010074 */
[----:B------:R-:W-:Y:S03]  /*90d0*/  FFMA.FTZ R6, R0, R185, R6 ;  /* 0x000000b900067223 */ /* 0x000fe60000010006 */
[----:B------:R-:W-:Y:S01]  /*90e0*/  HMMA.16816.F32.BF16 R84, R96, R94, R84 ;  /* 0x0000005e6054723c */ /* 0x000fe20000041854 */
[----:B------:R-:W4:Y:S02]  /*90f0*/  LDSM.16.MT88.4 R92, [R152+0x8800] ;  /* 0x00880000985c783b */ /* 0x000f240000004200 */
[----:B------:R-:W-:Y:S01]  /*9100*/  FADD.FTZ R5, R5, R116 ;  /* 0x0000007405057221 */ /* 0x000fe20000010000 */
[----:B------:R-:W-:Y:S01]  /*9110*/  MUFU.EX2 R136, R136 ;  /* 0x0000008800887308 */ /* 0x000fe20000000800 */
[----:B------:R-:W-:Y:S02]  /*9120*/  FADD.FTZ R6, R7, R6 ;  /* 0x0000000607067221 */ /* 0x000fe40000010000 */
[----:B------:R-:W-:Y:S01]  /*9130*/  FADD.FTZ R102, R102, R5 ;  /* 0x0000000566667221 */ /* 0x000fe20000010000 */
[----:B---3--:R-:W-:Y:S01]  /*9140*/  F2FP.BF16.PACK_AB R91, R128, R127 ;  /* 0x0000007f805b723e */ /* 0x008fe200000010ff */
[----:B------:R-:W3:Y:S03]  /*9150*/  LDSM.16.MT88.4 R96, [R156+0xa800] ;  /* 0x00a800009c60783b */ /* 0x000ee60000004200 */
[----:B------:R-:W-:Y:S02]  /*9160*/  FADD.FTZ R117, R117, R6 ;  /* 0x0000000675757221 */ /* 0x000fe40000010000 */
[----:B------:R-:W-:Y:S01]  /*9170*/  MUFU.EX2 R137, R137 ;  /* 0x0000008900897308 */ /* 0x000fe20000000800 */
[C---:B--2---:R-:W-:Y:S05]  /*9180*/  HMMA.16816.F32.BF16 R8, R88.reuse, R108, R8 ;  /* 0x0000006c5808723c */ /* 0x044fea0000041808 */
[----:B------:R-:W-:Y:S02]  /*9190*/  FADD.FTZ R103, R103, R102 ;  /* 0x0000006667677221 */ /* 0x000fe40000010000 */
[----:B------:R-:W-:Y:S01]  /*91a0*/  FADD.FTZ R118, R118, R117 ;  /* 0x0000007576767221 */ /* 0x000fe20000010000 */
[C---:B------:R-:W-:Y:S01]  /*91b0*/  HMMA.16816.F32.BF16 R36, R88.reuse, R110, R36 ;  /* 0x0000006e5824723c */ /* 0x040fe20000041824 */
[----:B------:R-:W2:Y:S01]  /*91c0*/  LDSM.16.MT88.4 R108, [R154+0xa800] ;  /* 0x00a800009a6c783b */ /* 0x000ea20000004200 */
[----:B------:R-:W-:Y:S02]  /*91d0*/  MUFU.EX2 R138, R138 ;  /* 0x0000008a008a7308 */ /* 0x000fe40000000800 */
[----:B------:R-:W-:Y:S02]  /*91e0*/  FADD.FTZ R120, R120, R103 ;  /* 0x0000006778787221 */ /* 0x000fe40000010000 */
[----:B------:R-:W-:Y:S02]  /*91f0*/  FADD.FTZ R123, R123, R118 ;  /* 0x000000767b7b7221 */ /* 0x000fe40000010000 */
[C---:B------:R-:W-:Y:S04]  /*9200*/  HMMA.16816.F32.BF16 R40, R88.reuse, R112, R40 ;  /* 0x000000705828723c */ /* 0x040fe80000041828 */
[----:B------:R-:W-:Y:S02]  /*9210*/  FADD.FTZ R120, R121, R120 ;  /* 0x0000007879787221 */ /* 0x000fe40000010000 */
[----:B------:R-:W-:Y:S02]  /*9220*/  FADD.FTZ R124, R124, R123 ;  /* 0x0000007b7c7c7221 */ /* 0x000fe40000010000 */
[C---:B------:R-:W-:Y:S04]  /*9230*/  HMMA.16816.F32.BF16 R44, R88.reuse, R114, R44 ;  /* 0x00000072582c723c */ /* 0x040fe8000004182c */
[--C-:B------:R-:W-:Y:S02]  /*9240*/  FFMA.FTZ R112, R20, c[0x0][0x23c], -R122.reuse ;  /* 0x00008f0014707a23 */ /* 0x100fe4000001087a */
[--C-:B------:R-:W-:Y:S02]  /*9250*/  FFMA.FTZ R113, R21, c[0x0][0x23c], -R122.reuse ;  /* 0x00008f0015717a23 */ /* 0x100fe4000001087a */
[C---:B-1----:R-:W-:Y:S02]  /*9260*/  HMMA.16816.F32.BF16 R48, R88.reuse, R104, R48 ;  /* 0x000000685830723c */ /* 0x042fe40000041830 */
[----:B------:R-:W-:Y:S02]  /*9270*/  MUFU.EX2 R112, R112 ;  /* 0x0000007000707308 */ /* 0x000fe40000000800 */
[--C-:B------:R-:W-:Y:S02]  /*9280*/  FFMA.FTZ R114, R22, c[0x0][0x23c], -R119.reuse ;  /* 0x00008f0016727a23 */ /* 0x100fe40000010877 */
[--C-:B------:R-:W-:Y:S02]  /*9290*/  FFMA.FTZ R115, R23, c[0x0][0x23c], -R119.reuse ;  /* 0x00008f0017737a23 */ /* 0x100fe40000010877 */
[C---:B------:R-:W-:Y:S01]  /*92a0*/  HMMA.16816.F32.BF16 R52, R88.reuse, R106, R52 ;  /* 0x0000006a5834723c */ /* 0x040fe20000041834 */
[----:B------:R-:W1:Y:S03]  /*92b0*/  LDSM.16.MT88.4 R20, [R153+0xa800] ;  /* 0x00a800009914783b */ /* 0x000e660000004200 */
[----:B------:R-:W-:Y:S01]  /*92c0*/  FFMA.FTZ R122, R33, c[0x0][0x23c], -R122 ;  /* 0x00008f00217a7a23 */ /* 0x000fe2000001087a */
[----:B------:R-:W-:Y:S01]  /*92d0*/  MUFU.EX2 R113, R113 ;  /* 0x0000007100717308 */ /* 0x000fe20000000800 */
[----:B------:R-:W-:Y:S02]  /*92e0*/  FFMA.FTZ R119, R35, c[0x0][0x23c], -R119 ;  /* 0x00008f0023777a23 */ /* 0x000fe40000010877 */
[C---:B----4-:R-:W-:Y:S01]  /*92f0*/  HMMA.16816.F32.BF16 R56, R88.reuse, R92, R56 ;  /* 0x0000005c5838723c */ /* 0x050fe20000041838 */
[----:B------:R-:W4:Y:S03]  /*9300*/  LDSM.16.MT88.4 R104, [R152+0xa800] ;  /* 0x00a800009868783b */ /* 0x000f260000004200 */
[----:B------:R-:W-:Y:S02]  /*9310*/  FADD.FTZ R125, R125, R120 ;  /* 0x000000787d7d7221 */ /* 0x000fe40000010000 */
[----:B------:R-:W-:Y:S01]  /*9320*/  FADD.FTZ R5, R127, R124 ;  /* 0x0000007c7f057221 */ /* 0x000fe20000010000 */
[----:B------:R-:W5:Y:S01]  /*9330*/  MUFU.EX2 R114, R114 ;  /* 0x0000007200727308 */ /* 0x000f620000000800 */
[C---:B------:R-:W-:Y:S01]  /*9340*/  HMMA.16816.F32.BF16 R60, R88.reuse, R94, R60 ;  /* 0x0000005e583c723c */ /* 0x040fe2000004183c */
[----:B------:R-:W4:Y:S03]  /*9350*/  LDSM.16.MT88.4 R92, [R156+0x9000] ;  /* 0x009000009c5c783b */ /* 0x000f260000004200 */
[----:B------:R-:W-:Y:S02]  /*9360*/  FADD.FTZ R125, R126, R125 ;  /* 0x0000007d7e7d7221 */ /* 0x000fe40000010000 */
[----:B------:R-:W-:Y:S02]  /*9370*/  FADD.FTZ R5, R128, R5 ;  /* 0x0000000580057221 */ /* 0x000fe40000010000 */
[C---:B---3--:R-:W-:Y:S01]  /*9380*/  HMMA.16816.F32.BF16 R64, R88.reuse, R96, R64 ;  /* 0x000000605840723c */ /* 0x048fe20000041840 */
[----:B------:R-:W-:Y:S01]  /*9390*/  LDSM.16.MT88.4 R32, [R153+0x9800] ;  /* 0x009800009920783b */ /* 0x000fe20000004200 */
[----:B------:R-:W3:Y:S06]  /*93a0*/  MUFU.EX2 R115, R115 ;  /* 0x0000007300737308 */ /* 0x000eec0000000800 */
[C---:B------:R-:W-:Y:S01]  /*93b0*/  HMMA.16816.F32.BF16 R68, R88.reuse, R98, R68 ;  /* 0x000000625844723c */ /* 0x040fe20000041844 */
[----:B------:R-:W4:Y:S03]  /*93c0*/  LDSM.16.MT88.4 R96, [R153+0x9000] ;  /* 0x009000009960783b */ /* 0x000f260000004200 */
[----:B------:R-:W4:Y:S01]  /*93d0*/  MUFU.EX2 R122, R122 ;  /* 0x0000007a007a7308 */ /* 0x000f220000000800 */
[----:B-----5:R-:W-:Y:S03]  /*93e0*/  FADD.FTZ R0, R114, R5 ;  /* 0x0000000572007221 */ /* 0x020fe60000010000 */
[C---:B--2---:R-:W-:Y:S06]  /*93f0*/  HMMA.16816.F32.BF16 R72, R88.reuse, R108, R72 ;  /* 0x0000006c5848723c */ /* 0x044fec0000041848 */
[----:B------:R-:W2:Y:S02]  /*9400*/  MUFU.EX2 R119, R119 ;  /* 0x0000007700777308 */ /* 0x000ea40000000800 */
[C---:B------:R-:W-:Y:S01]  /*9410*/  HMMA.16816.F32.BF16 R12, R88.reuse, R110, R12 ;  /* 0x0000006e580c723c */ /* 0x040fe2000004180c */
[----:B------:R-:W-:Y:S03]  /*9420*/  LDSM.16.MT88.4 R108, [R152+0x9800] ;  /* 0x00980000986c783b */ /* 0x000fe60000004200 */
[----:B---3--:R-:W-:Y:S04]  /*9430*/  FADD.FTZ R0, R115, R0 ;  /* 0x0000000073007221 */ /* 0x008fe80000010000 */
[C---:B-1----:R-:W-:Y:S07]  /*9440*/  HMMA.16816.F32.BF16 R76, R88.reuse, R20, R76 ;  /* 0x00000014584c723c */ /* 0x042fee000004184c */
[----:B------:R-:W-:Y:S01]  /*9450*/  F2FP.BF16.PACK_AB R20, R113, R112 ;  /* 0x000000707114723e */ /* 0x000fe200000010ff */
[C---:B------:R-:W-:Y:S04]  /*9460*/  HMMA.16816.F32.BF16 R80, R88.reuse, R22, R80 ;  /* 0x000000165850723c */ /* 0x040fe80000041850 */
[----:B------:R-:W-:Y:S01]  /*9470*/  F2FP.BF16.PACK_AB R21, R115, R114 ;  /* 0x000000727315723e */ /* 0x000fe200000010ff */
[----:B------:R-:W-:Y:S02]  /*9480*/  FADD.FTZ R112, R112, R125 ;  /* 0x0000007d70707221 */ /* 0x000fe40000010000 */
[----:B------:R-:W-:Y:S01]  /*9490*/  F2FP.BF16.PACK_AB R22, R130, R129 ;  /* 0x000000818216723e */ /* 0x000fe200000010ff */
[C---:B----4-:R-:W-:Y:S04]  /*94a0*/  HMMA.16816.F32.BF16 R16, R88.reuse, R104, R16 ;  /* 0x000000685810723c */ /* 0x050fe80000041810 */
[C---:B------:R-:W-:Y:S01]  /*94b0*/  F2FP.BF16.PACK_AB R23, R132.reuse, R131 ;  /* 0x000000838417723e */ /* 0x040fe200000010ff */
[----:B------:R-:W-:Y:S02]  /*94c0*/  FADD.FTZ R112, R113, R112 ;  /* 0x0000007071707221 */ /* 0x000fe40000010000 */
[----:B------:R-:W-:Y:S01]  /*94d0*/  FADD.FTZ R131, R131, R0 ;  /* 0x0000000083837221 */ /* 0x000fe20000010000 */
[----:B------:R-:W-:Y:S01]  /*94e0*/  HMMA.16816.F32.BF16 R84, R88, R106, R84 ;  /* 0x0000006a5854723c */ /* 0x000fe20000041854 */
[----:B------:R-:W1:Y:S03]  /*94f0*/  LDSM.16.MT88.4 R88, [R152+0x9000] ;  /* 0x009000009858783b */ /* 0x000e660000004200 */
[----:B------:R-:W-:Y:S01]  /*9500*/  IADD3 R0, R167, -0x1, RZ ;  /* 0xffffffffa7007810 */ /* 0x000fe20007ffe0ff */
[----:B------:R-:W-:Y:S02]  /*9510*/  FADD.FTZ R129, R129, R112 ;  /* 0x0000007081817221 */ /* 0x000fe40000010000 */
[----:B------:R-:W-:Y:S01]  /*9520*/  FADD.FTZ R132, R132, R131 ;  /* 0x0000008384847221 */ /* 0x000fe20000010000 */
[C---:B------:R-:W-:Y:S01]  /*9530*/  HMMA.16816.F32.BF16 R8, R20.reuse, R92, R8 ;  /* 0x0000005c1408723c */ /* 0x040fe20000041808 */
[----:B------:R-:W-:Y:S04]  /*9540*/  LDSM.16.MT88.4 R104, [R154+0x9800] ;  /* 0x009800009a68783b */ /* 0x000fe80000004200 */
[----:B------:R-:W-:Y:S01]  /*9550*/  FADD.FTZ R130, R130, R129 ;  /* 0x0000008182827221 */ /* 0x000fe20000010000 */
[----:B------:R-:W-:Y:S02]  /*9560*/  MOV R167, R0 ;  /* 0x0000000000a77202 */ /* 0x000fe40000000f00 */
[C---:B------:R-:W-:Y:S01]  /*9570*/  HMMA.16816.F32.BF16 R36, R20.reuse, R94, R36 ;  /* 0x0000005e1424723c */ /* 0x040fe20000041824 */
[----:B------:R-:W3:Y:S03]  /*9580*/  LDSM.16.MT88.4 R92, [R156+0xb000] ;  /* 0x00b000009c5c783b */ /* 0x000ee60000004200 */
[----:B------:R-:W-:Y:S04]  /*9590*/  MOV R0, R3 ;  /* 0x0000000300007202 */ /* 0x000fe80000000f00 */
[C---:B------:R-:W-:Y:S08]  /*95a0*/  HMMA.16816.F32.BF16 R40, R20.reuse, R24, R40 ;  /* 0x000000181428723c */ /* 0x040ff00000041828 */
[C---:B------:R-:W-:Y:S01]  /*95b0*/  HMMA.16816.F32.BF16 R44, R20.reuse, R26, R44 ;  /* 0x0000001a142c723c */ /* 0x040fe2000004182c */
[----:B------:R-:W4:Y:S07]  /*95c0*/  LDSM.16.MT88.4 R24, [R154+0xb000] ;  /* 0x00b000009a18783b */ /* 0x000f2e0000004200 */
[C---:B------:R-:W-:Y:S08]  /*95d0*/  HMMA.16816.F32.BF16 R48, R20.reuse, R96, R48 ;  /* 0x000000601430723c */ /* 0x040ff00000041830 */
[C---:B------:R-:W-:Y:S08]  /*95e0*/  HMMA.16816.F32.BF16 R52, R20.reuse, R98, R52 ;  /* 0x000000621434723c */ /* 0x040ff00000041834 */
        /* <DEDUP_REMOVED lines=11> */
[----:B------:R-:W5:Y:S07]  /*96a0*/  LDSM.16.MT88.4 R28, [R154+0xb800] ;  /* 0x00b800009a1c783b */ /* 0x000f6e0000004200 */
[C---:B-1----:R-:W-:Y:S08]  /*96b0*/  HMMA.16816.F32.BF16 R16, R20.reuse, R88, R16 ;  /* 0x000000581410723c */ /* 0x042ff00000041810 */
        /* <DEDUP_REMOVED lines=11> */
[----:B------:R-:W1:Y:S02]  /*9770*/  LDSM.16.MT88.4 R8, [R153+0xb800] ;  /* 0x00b800009908783b */ /* 0x000e640000004200 */
        /* <DEDUP_REMOVED lines=11> */
[C---:B------:R-:W-:Y:S01]  /*9830*/  HMMA.16816.F32.BF16 R68, R20.reuse, R26, R68 ;  /* 0x0000001a1444723c */ /* 0x040fe20000041844 */
[----:B------:R-:W2:Y:S07]  /*9840*/  LDSM.16.MT88.4 R24, [R152+0xb800] ;  /* 0x00b800009818783b */ /* 0x000eae0000004200 */
[C---:B-----5:R-:W-:Y:S08]  /*9850*/  HMMA.16816.F32.BF16 R72, R20.reuse, R28, R72 ;  /* 0x0000001c1448723c */ /* 0x060ff00000041848 */
[C---:B------:R-:W-:Y:S08]  /*9860*/  HMMA.16816.F32.BF16 R92, R20.reuse, R30, R12 ;  /* 0x0000001e145c723c */ /* 0x040ff0000004180c */
[C---:B-1----:R-:W-:Y:S08]  /*9870*/  HMMA.16816.F32.BF16 R76, R20.reuse, R8, R76 ;  /* 0x00000008144c723c */ /* 0x042ff0000004184c */
[C---:B------:R-:W-:Y:S08]  /*9880*/  HMMA.16816.F32.BF16 R80, R20.reuse, R10, R80 ;  /* 0x0000000a1450723c */ /* 0x040ff00000041850 */
[C---:B--2---:R-:W-:Y:S08]  /*9890*/  HMMA.16816.F32.BF16 R88, R20.reuse, R24, R16 ;  /* 0x000000181458723c */ /* 0x044ff00000041810 */
[----:B------:R-:W-:Y:S01]  /*98a0*/  HMMA.16816.F32.BF16 R84, R20, R26, R84 ;  /* 0x0000001a1454723c */ /* 0x000fe20000041854 */
[----:B------:R-:W-:-:S07]  /*98b0*/  @P0 BRA `(.L_x_6593) ;  /* 0xffffda2000000947 */ /* 0x000fce000383ffff */
.L_x_6589:
        /* <DEDUP_REMOVED lines=83> */
[C---:B------:R-:W-:Y:S01]  /*9df0*/  FMUL.FTZ R92, R5.reuse, R92 ;  /* 0x0000005c055c7220 */ /* 0x040fe20000410000 */
[----:B------:R-:W-:Y:S01]  /*9e00*/  IADD3 R7, R0, -R7, RZ ;  /* 0x8000000700077210 */ /* 0x000fe20007ffe0ff */
        /* <DEDUP_REMOVED lines=64> */
[----:B-1----:R-:W-:-:S03]  /*a210*/  @P0 FMUL.FTZ R2, R2, 0.69314718246459960938 ;  /* 0x3f31721802020820 */ /* 0x002fc60000410000 */
[----:B------:R-:W-:Y:S02]  /*a220*/  F2FP.BF16.PACK_AB R87, R87, R6 ;  /* 0x000000065757723e */ /* 0x000fe400000010ff */
[----:B------:R-:W-:-:S04]  /*a230*/  SEL R6, R9, 0xffffffe0, !P1 ;  /* 0xffffffe009067807 */ /* 0x000fc80004800000 */
[----:B------:R-:W-:Y:S02]  /*a240*/  IADD3 R9, R11, R6, RZ ;  /* 0x000000060b097210 */ /* 0x000fe40007ffe0ff */
[----:B------:R-:W-:Y:S02]  /*a250*/  IADD3 R15, R6, R13, RZ ;  /* 0x0000000d060f7210 */ /* 0x000fe40007ffe0ff */
[-C--:B------:R-:W-:Y:S01]  /*a260*/  IADD3 R21, R9, R10.reuse, RZ ;  /* 0x0000000a09157210 */ /* 0x080fe20007ffe0ff */
[----:B------:R-:W-:Y:S01]  /*a270*/  STS [R9], R40 ;  /* 0x0000002809007388 */ /* 0x000fe20000000800 */
[----:B------:R-:W-:Y:S02]  /*a280*/  IADD3 R41, R15, R10, RZ ;  /* 0x0000000a0f297210 */ /* 0x000fe40007ffe0ff */
[----:B------:R-:W1:Y:S01]  /*a290*/  LDC.U8 R10, c[0x0][0x328] ;  /* 0x0000ca00ff0a7b82 */ /* 0x000e620000000000 */
[----:B------:R-:W-:Y:S04]  /*a2a0*/  STS [R9+0x400], R42 ;  /* 0x0004002a09007388 */ /* 0x000fe80000000800 */
[----:B------:R3:W-:Y:S04]  /*a2b0*/  STS [R15], R44 ;  /* 0x0000002c0f007388 */ /* 0x0007e80000000800 */
[----:B------:R-:W-:Y:S04]  /*a2c0*/  STS [R15+0x400], R46 ;  /* 0x0004002e0f007388 */ /* 0x000fe80000000800 */
[----:B------:R2:W-:Y:S04]  /*a2d0*/  STS [R17], R48 ;  /* 0x0000003011007388 */ /* 0x0005e80000000800 */
[----:B------:R-:W-:Y:S04]  /*a2e0*/  STS [R17+0x400], R50 ;  /* 0x0004003211007388 */ /* 0x000fe80000000800 */
[----:B------:R-:W-:Y:S01]  /*a2f0*/  STS [R19], R52 ;  /* 0x0000003413007388 */ /* 0x000fe20000000800 */
[----:B-1----:R-:W-:-:S03]  /*a300*/  ISETP.NE.AND P4, PT, R10, RZ, PT ;  /* 0x000000ff0a00720c */ /* 0x002fc60003f85270 */
[----:B------:R-:W-:Y:S01]  /*a310*/  STS [R19+0x400], R54 ;  /* 0x0004003613007388 */ /* 0x000fe20000000800 */
[----:B------:R-:W-:-:S03]  /*a320*/  ISETP.NE.OR P1, PT, R166, -0x1, !P4 ;  /* 0xffffffffa600780c */ /* 0x000fc60006725670 */
[----:B------:R-:W-:Y:S01]  /*a330*/  STS [R21], R56 ;  /* 0x0000003815007388 */ /* 0x000fe20000000800 */
[----:B---3--:R-:W-:-:S03]  /*a340*/  @P2 IMAD.WIDE.U32 R44, R166, c[0x0][0x1e8], RZ ;  /* 0x00007a00a62c2a25 */ /* 0x008fc600078e00ff */
[----:B------:R-:W-:Y:S01]  /*a350*/  STS [R21+0x400], R58 ;  /* 0x0004003a15007388 */ /* 0x000fe20000000800 */
[----:B------:R-:W-:-:S03]  /*a360*/  @P2 IMAD R10, R166, c[0x0][0x1ec], R45 ;  /* 0x00007b00a60a2a24 */ /* 0x000fc600078e022d */
[----:B------:R-:W-:Y:S01]  /*a370*/  STS [R41], R60 ;  /* 0x0000003c29007388 */ /* 0x000fe20000000800 */
[----:B--2---:R-:W-:-:S03]  /*a380*/  @!P2 IMAD.WIDE.U32 R48, R5, c[0x0][0x1e0], RZ ;  /* 0x000078000530aa25 */ /* 0x004fc600078e00ff */
[----:B------:R-:W-:Y:S01]  /*a390*/  STS [R41+0x400], R62 ;  /* 0x0004003e29007388 */ /* 0x000fe20000000800 */
[----:B------:R-:W-:Y:S01]  /*a3a0*/  @!P1 IMAD R166, R5, c[0x0][0x214], RZ ;  /* 0x0000850005a69a24 */ /* 0x000fe200078e02ff */
[----:B------:R-:W-:Y:S02]  /*a3b0*/  LOP3.LUT P1, RZ, R7, 0x3, RZ, 0xc0, !PT ;  /* 0x0000000307ff7812 */ /* 0x000fe4000782c0ff */
[----:B------:R-:W-:Y:S01]  /*a3c0*/  STS [R11+0x2000], R64 ;  /* 0x002000400b007388 */ /* 0x000fe20000000800 */
[----:B------:R-:W-:Y:S01]  /*a3d0*/  MOV R7, 0x7f800000 ;  /* 0x7f80000000077802 */ /* 0x000fe20000000f00 */
[----:B------:R-:W-:Y:S01]  /*a3e0*/  @P0 FFMA.FTZ R7, R3, c[0x0][0x238], R2 ;  /* 0x00008e0003070a23 */ /* 0x000fe20000010002 */
[----:B------:R-:W-:Y:S01]  /*a3f0*/  @!P2 MOV R44, R48 ;  /* 0x00000030002ca202 */ /* 0x000fe20000000f00 */
        /* <DEDUP_REMOVED lines=52> */
.L_x_6595:
[----:B------:R-:W-:Y:S05]  /*a740*/  BSYNC B0 ;  /* 0x0000000000007941 */ /* 0x000fea0003800000 */
.L_x_6594:
[----:B---3--:R-:W3:Y:S01]  /*a750*/  S2R R5, SR_CTAID.X ;  /* 0x0000000000057919 */ /* 0x008ee20000002500 */
[----:B------:R-:W-:Y:S01]  /*a760*/  SHF.R.S32.HI R171, RZ, 0x1f, R170 ;  /* 0x0000001fffab7819 */ /* 0x000fe200000114aa */
[----:B------:R-:W-:Y:S01]  /*a770*/  BSSY B0, `(.L_x_6596) ;  /* 0x000001d000007945 */ /* 0x000fe20003800000 */
[----:B------:R-:W-:Y:S01]  /*a780*/  SHF.R.S32.HI R4, RZ, 0x1f, R6 ;  /* 0x0000001fff047819 */ /* 0x000fe20000011406 */
[----:B------:R-:W5:Y:S01]  /*a790*/  S2R R3, SR_TID.X ;  /* 0x0000000000037919 */ /* 0x000f620000002100 */
[----:B---3--:R-:W-:Y:S01]  /*a7a0*/  IMAD.SHL.U32 R5, R5, 0x40, RZ ;  /* 0x0000004005057824 */ /* 0x008fe200078e00ff */
[----:B-----5:R-:W-:-:S03]  /*a7b0*/  SHF.R.S32.HI R0, RZ, 0x1f, R3 ;  /* 0x0000001fff007819 */ /* 0x020fc60000011403 */
[C---:B------:R-:W-:Y:S01]  /*a7c0*/  IMAD.WIDE.U32 R170, R5.reuse, c[0x0][0x1e8], R170 ;  /* 0x00007a0005aa7a25 */ /* 0x040fe200078e00aa */
[----:B------:R-:W-:Y:S02]  /*a7d0*/  SHF.R.S32.HI R2, RZ, 0x1f, R5 ;  /* 0x0000001fff027819 */ /* 0x000fe40000011405 */
[----:B------:R-:W-:Y:S01]  /*a7e0*/  LEA.HI R0, R0, R3, RZ, 0x3 ;  /* 0x0000000300007211 */ /* 0x000fe200078f18ff */
[----:B------:R-:W-:Y:S01]  /*a7f0*/  IMAD R3, R4, c[0x0][0x1f0], RZ ;  /* 0x00007c0004037a24 */ /* 0x000fe200078e02ff */
[----:B------:R-:W-:Y:S01]  /*a800*/  IADD3 R44, P0, R44, R170, RZ ;  /* 0x000000aa2c2c7210 */ /* 0x000fe20007f1e0ff */
[----:B------:R-:W-:Y:S01]  /*a810*/  IMAD R2, R2, c[0x0][0x1e8], RZ ;  /* 0x00007a0002027a24 */ /* 0x000fe200078e02ff */
[----:B------:R-:W-:Y:S01]  /*a820*/  SHF.R.S32.HI R0, RZ, 0x3, R0 ;  /* 0x00000003ff007819 */ /* 0x000fe20000011400 */
[----:B------:R-:W-:Y:S02]  /*a830*/  IMAD R3, R6, c[0x0][0x1f4], R3 ;  /* 0x00007d0006037a24 */ /* 0x000fe400078e0203 */
[----:B------:R-:W-:Y:S01]  /*a840*/  IMAD R5, R5, c[0x0][0x1ec], R2 ;  /* 0x00007b0005057a24 */ /* 0x000fe200078e0202 */
[----:B------:R-:W-:-:S04]  /*a850*/  SHF.R.S32.HI R2, RZ, 0x1f, R0 ;  /* 0x0000001fff027819 */ /* 0x000fc80000011400 */
[----:B------:R-:W-:Y:S02]  /*a860*/  IADD3.X R45, R10, R5, R171, P0, !PT ;  /* 0x000000050a2d7210 */ /* 0x000fe400007fe4ab */
[----:B------:R-:W-:-:S03]  /*a870*/  ISETP.GE.AND P0, PT, R0, R163, PT ;  /* 0x000000a30000720c */ /* 0x000fc60003f06270 */
        /* <DEDUP_REMOVED lines=12> */
.L_x_6597:
[----:B------:R-:W-:Y:S05]  /*a940*/  BSYNC B0 ;  /* 0x0000000000007941 */ /* 0x000fea0003800000 */
.L_x_6596:
[----:B------:R-:W-:Y:S01]  /*a950*/  IADD3 R4, R0, 0x10, RZ ;  /* 0x0000001000047810 */ /* 0x000fe20007ffe0ff */
[----:B------:R-:W-:Y:S03]  /*a960*/  BSSY B0, `(.L_x_6598) ;  /* 0x000000f000007945 */ /* 0x000fe60003800000 */
[----:B------:R-:W-:-:S13]  /*a970*/  ISETP.GE.AND P0, PT, R4, R163, PT ;  /* 0x000000a30400720c */ /* 0x000fda0003f06270 */
[----:B------:R-:W-:Y:S05]  /*a980*/  @P0 BRA `(.L_x_6599) ;  /* 0x000000c000000947 */ /* 0x000fea0003800000 */
[----:B------:R-:W-:Y:S01]  /*a990*/  IADD3 R4, P0, R0, 0x10, RZ ;  /* 0x0000001000047810 */ /* 0x000fe20007f1e0ff */
[----:B--2---:R-:W-:Y:S01]  /*a9a0*/  IMAD.MOV.U32 R10, RZ, RZ, R6 ;  /* 0x000000ffff0a7224 */ /* 0x004fe200078e0006 */
        /* <DEDUP_REMOVED lines=8> */
[----:B----4-:R2:W-:Y:S04]  /*aa30*/  STG.E.128 [R4.64], R32 ;  /* 0x0000002004007986 */ /* 0x0105e8000c101d06 */
[----:B-1----:R2:W-:Y:S02]  /*aa40*/  STG.E.128 [R4.64+0x80], R16 ;  /* 0x0000801004007986 */ /* 0x0025e4000c101d06 */
.L_x_6599:
[----:B------:R-:W-:Y:S05]  /*aa50*/  BSYNC B0 ;  /* 0x0000000000007941 */ /* 0x000fea0003800000 */
.L_x_6598:
[----:B--2---:R-:W-:Y:S01]  /*aa60*/  IADD3 R4, R0, 0x20, RZ ;  /* 0x0000002000047810 */ /* 0x004fe20007ffe0ff */
        /* <DEDUP_REMOVED lines=13> */
[----:B-1----:R1:W-:Y:S04]  /*ab40*/  STG.E.128 [R4.64], R28 ;  /* 0x0000001c04007986 */ /* 0x0023e8000c101d06 */
[----:B------:R1:W-:Y:S02]  /*ab50*/  STG.E.128 [R4.64+0x80], R12 ;  /* 0x0000800c04007986 */ /* 0x0003e4000c101d06 */
.L_x_6601:
[----:B------:R-:W-:Y:S05]  /*ab60*/  BSYNC B0 ;  /* 0x0000000000007941 */ /* 0x000fea0003800000 */
.L_x_6600:
[----:B-1----:R-:W-:-:S04]  /*ab70*/  IADD3 R4, R0, 0x30, RZ ;  /* 0x0000003000047810 */ /* 0x002fc80007ffe0ff */
[----:B------:R-:W-:-:S13]  /*ab80*/  ISETP.GE.AND P0, PT, R4, R163, PT ;  /* 0x000000a30400720c */ /* 0x000fda0003f06270 */
[----:B------:R-:W-:Y:S05]  /*ab90*/  @P0 EXIT ;  /* 0x000000000000094d */ /* 0x000fea0003800000 */
        /* <DEDUP_REMOVED lines=13> */
.L_x_6602:
        /* <DEDUP_REMOVED lines=9> */
.L_x_8382:


//--------------------- .text._ZN5flash24flash_fwd_splitkv_kernelI23Flash_fwd_kernel_traitsILi128ELi64ELi64ELi4ELb0ELb0EN7cutlass10bfloat16_tE19Flash_kernel_traitsILi128ELi64ELi64ELi4ES3_EELb1ELb0ELb0ELb0ELb1ELb1ELb0ELb0EEEvNS_16Flash_fwd_paramsE --------------------------
	.section	.text._ZN5flash24flash_fwd_splitkv_kernelI23Flash_fwd_kernel_traitsILi128ELi64ELi64ELi4ELb0ELb0EN7cutlass10bfloat16_tE19Flash_kernel_traitsILi128ELi64ELi64ELi4ES3_EELb1ELb0ELb0ELb0ELb1ELb1ELb0ELb0EEEvNS_16Flash_fwd_paramsE,"ax",@progbits
	.sectioninfo	@"SHI_REGISTERS=226"
	.align	128
        .global         _ZN5flash24flash_fwd_splitkv_kernelI23Flash_fwd_kernel_traitsILi128ELi64ELi64ELi4ELb0ELb0EN7cutlass10bfloat16_tE19Flash_kernel_traitsILi128ELi64ELi64ELi4ES3_EELb1ELb0ELb0ELb0ELb1ELb1ELb0ELb0EEEvNS_16Flash_fwd_paramsE
        .type           _ZN5flash24flash_fwd_splitkv_kernelI23Flash_fwd_kernel_traitsILi128ELi64ELi64ELi4ELb0ELb0EN7cutlass10bfloat16_tE19Flash_kernel_traitsILi128ELi64ELi64ELi4ES3_EELb1ELb0ELb0ELb0ELb1ELb1ELb0ELb0EEEvNS_16Flash_fwd_paramsE,@function
        .size           _ZN5flash24flash_fwd_splitkv_kernelI23Flash_fwd_kernel_traitsILi128ELi64ELi64ELi4ELb0ELb0EN7cutlass10bfloat16_tE19Flash_kernel_traitsILi128ELi64ELi64ELi4ES3_EELb1ELb0ELb0ELb0ELb1ELb1ELb0ELb0EEEvNS_16Flash_fwd_paramsE,(.L_x_8383 - _ZN5flash24flash_fwd_splitkv_kernelI23Flash_fwd_kernel_traitsILi128ELi64ELi64ELi4ELb0ELb0EN7cutlass10bfloat16_tE19Flash_kernel_traitsILi128ELi64ELi64ELi4ES3_EELb1ELb0ELb0ELb0ELb1ELb1ELb0ELb0EEEvNS_16Flash_fwd_paramsE)
        .other          _ZN5flash24flash_fwd_splitkv_kernelI23Flash_fwd_kernel_traitsILi128ELi64ELi64ELi4ELb0ELb0EN7cutlass10bfloat16_tE19Flash_kernel_traitsILi128ELi64ELi64ELi4ES3_EELb1ELb0ELb0ELb0ELb1ELb1ELb0ELb0EEEvNS_16Flash_fwd_paramsE,@"STO_CUDA_ENTRY STV_DEFAULT"
_ZN5flash24flash_fwd_splitkv_kernelI23Flash_fwd_kernel_traitsILi128ELi64ELi64ELi4ELb0ELb0EN7cutlass10bfloat16_tE19Flash_kernel_traitsILi128ELi64ELi64ELi4ES3_EELb1ELb0ELb0ELb0ELb1ELb1ELb0ELb0EEEvNS_16Flash_fwd_paramsE:
.text._ZN5flash24flash_fwd_splitkv_kernelI23Flash_fwd_kernel_traitsILi128ELi64ELi64ELi4ELb0ELb0EN7cutlass10bfloat16_tE19Flash_kernel_traitsILi128ELi64ELi64ELi4ES3_EELb1ELb0ELb0ELb0ELb1ELb1ELb0ELb0EEEvNS_16Flash_fwd_paramsE:
        /* <DEDUP_REMOVED lines=34> */
.L_x_6603:
[----:B-1-34-:R-:W-:Y:S02]  /*0220*/  MOV R0, c[0x0][0x218] ;  /* 0x0000860000007a02 */ /* 0x01afe40000000f00 */
.L_x_6604:
[----:B------:R-:W-:-:S04]  /*0230*/  ISETP.NE.U32.AND P2, PT, RZ, c[0x0][0x258], PT ;  /* 0x00009600ff007a0c */ /* 0x000fc80003f45070 */
[----:B------:R-:W-:-:S13]  /*0240*/  ISETP.NE.AND.EX P2, PT, RZ, c[0x0][0x25c], PT, P2 ;  /* 0x00009700ff007a0c */ /* 0x000fda0003f45320 */
[----:B------:R-:W-:-:S05]  /*0250*/  @P2 IMAD.WIDE R8, R15, R2, c[0x0][0x258] ;  /* 0x000096000f082625 */ /* 0x000fca00078e0202 */
[----:B-1----:R-:W2:Y:S01]  /*0260*/  @P2 LDG.E R7, [R8.64] ;  /* 0x0000000608072981 */ /* 0x002ea2000c1e1900 */
        /* <DEDUP_REMOVED lines=32> */
[----:B------:R-:W-:-:S02]  /*0470*/  IADD3 R109, -R112, R109, RZ ;  /* 0x0000006d706d7210 */ /* 0x000fc40007ffe1ff */
[----:B------:R-:W-:Y:S01]  /*0480*/  SHF.R.S32.HI R2, RZ, 0x3, R2 ;  /* 0x00000003ff027819 */ /* 0x000fe20000011402 */
[----:B------:R-:W-:Y:S02]  /*0490*/  IMAD.IADD R4, R100, 0x1, -R3 ;  /* 0x0000000164047824 */ /* 0x000fe400078e0a03 */
[----:B------:R-:W-:Y:S01]  /*04a0*/  @!P0 SHF.R.S32.HI R8, RZ, 0x1f, R15 ;  /* 0x0000001fff088819 */ /* 0x000fe2000001140f */
[----:B------:R-:W-:-:S04]  /*04b0*/  @P0 IMAD.WIDE.U32 R6, R174, c[0x0][0x1e8], RZ ;  /* 0x00007a00ae060a25 */ /* 0x000fc800078e00ff */
[----:B------:R-:W-:Y:S02]  /*04c0*/  IMAD.SHL.U32 R4, R4, 0x8, RZ ;  /* 0x0000000804047824 */ /* 0x000fe400078e00ff */
[----:B------:R-:W-:Y:S02]  /*04d0*/  @!P0 IMAD R8, R8, c[0x0][0x1e0], RZ ;  /* 0x0000780008088a24 */ /* 0x000fe400078e02ff */
[----:B------:R-:W-:Y:S01]  /*04e0*/  @!P0 IMAD.WIDE.U32 R10, R15, c[0x0][0x1e0], RZ ;  /* 0x000078000f0a8a25 */ /* 0x000fe200078e00ff */
[----:B------:R-:W-:-:S03]  /*04f0*/  SHF.R.S32.HI R5, RZ, 0x1f, R4 ;  /* 0x0000001fff057819 */ /* 0x000fc60000011404 */
[----:B------:R-:W-:Y:S01]  /*0500*/  @P0 IMAD R174, R174, c[0x0][0x1ec], R7 ;  /* 0x00007b00aeae0a24 */ /* 0x000fe200078e0207 */
[----:B------:R-:W-:Y:S01]  /*0510*/  @!P0 MOV R6, R10 ;  /* 0x0000000a00068202 */ /* 0x000fe20000000f00 */
[----:B------:R-:W-:Y:S02]  /*0520*/  @!P0 IMAD R3, R15, c[0x0][0x1e4], R8 ;  /* 0x000079000f038a24 */ /* 0x000fe400078e0208 */
[----:B------:R-:W-:Y:S01]  /*0530*/  IMAD R7, R0, c[0x0][0x1e8], RZ ;  /* 0x00007a0000077a24 */ /* 0x000fe200078e02ff */
[----:B------:R-:W-:Y:S01]  /*0540*/  SHF.R.S32.HI R0, RZ, 0x1f, R32 ;  /* 0x0000001fff007819 */ /* 0x000fe20000011420 */
[----:B------:R-:W-:-:S04]  /*0550*/  IMAD.WIDE.U32 R4, R112, c[0x0][0x1e8], R4 ;  /* 0x00007a0070047a25 */ /* 0x000fc800078e0004 */
[----:B------:R-:W-:Y:S01]  /*0560*/  @!P0 IMAD.IADD R174, R11, 0x1, R3 ;  /* 0x000000010bae8824 */ /* 0x000fe200078e0203 */
[----:B------:R-:W-:Y:S01]  /*0570*/  IADD3 R6, P0, R6, R4, RZ ;  /* 0x0000000406067210 */ /* 0x000fe20007f1e0ff */
[----:B------:R-:W-:Y:S01]  /*0580*/  IMAD R7, R112, c[0x0][0x1ec], R7 ;  /* 0x00007b0070077a24 */ /* 0x000fe200078e0207 */
[----:B------:R-:W-:Y:S01]  /*0590*/  SHF.R.S32.HI R4, RZ, 0x1f, R2 ;  /* 0x0000001fff047819 */ /* 0x000fe20000011402 */
[----:B------:R-:W-:-:S03]  /*05a0*/  IMAD R3, R0, c[0x0][0x1f0], RZ ;  /* 0x00007c0000037a24 */ /* 0x000fc600078e02ff */
[----:B------:R-:W-:Y:S01]  /*05b0*/  IADD3.X R7, R174, R5, R7, P0, !PT ;  /* 0x00000005ae077210 */ /* 0x000fe200007fe407 */
[----:B------:R-:W-:Y:S01]  /*05c0*/  IMAD R5, R15, c[0x0][0x1c0], R32 ;  /* 0x000070000f057a24 */ /* 0x000fe200078e0220 */
[----:B------:R-:W-:Y:S01]  /*05d0*/  ISETP.GE.AND P0, PT, R2, R109, PT ;  /* 0x0000006d0200720c */ /* 0x000fe20003f06270 */
[C---:B------:R-:W-:Y:S02]  /*05e0*/  IMAD R3, R32.reuse, c[0x0][0x1f4], R3 ;  /* 0x00007d0020037a24 */ /* 0x040fe400078e0203 */
[----:B------:R-:W-:-:S04]  /*05f0*/  IMAD.WIDE.U32 R32, R32, c[0x0][0x1f0], R6 ;  /* 0x00007c0020207a25 */ /* 0x000fc800078e0006 */
        /* <DEDUP_REMOVED lines=12> */
.L_x_6607:
[----:B------:R-:W-:Y:S05]  /*06c0*/  BSYNC B0 ;  /* 0x0000000000007941 */ /* 0x000fea0003800000 */
.L_x_6606:
        /* <DEDUP_REMOVED lines=16> */
.L_x_6609:
[----:B------:R-:W-:Y:S05]  /*07d0*/  BSYNC B0 ;  /* 0x0000000000007941 */ /* 0x000fea0003800000 */
.L_x_6608:
        /* <DEDUP_REMOVED lines=16> */
.L_x_6611:
[----:B------:R-:W-:Y:S05]  /*08e0*/  BSYNC B0 ;  /* 0x0000000000007941 */ /* 0x000fea0003800000 */
.L_x_6610:
        /* <DEDUP_REMOVED lines=15> */
.L_x_6613:
[----:B------:R-:W-:Y:S05]  /*09e0*/  BSYNC B0 ;  /* 0x0000000000007941 */ /* 0x000fea0003800000 */
.L_x_6612:
        /* <DEDUP_REMOVED lines=19> */
.L_x_6605:
        /* <DEDUP_REMOVED lines=78> */
[----:B------:R-:W-:Y:S02]  /*1000*/  IMAD.MOV.U32 R28, RZ, RZ, R4 ;  /* 0x000000ffff1c7224 */ /* 0x000fe400078e0004 */
[----:B------:R-:W-:Y:S02]  /*1010*/  IMAD R2, R16, c[0x0][0x184], R7 ;  /* 0x0000610010027a24 */ /* 0x000fe400078e0207 */
        /* <DEDUP_REMOVED lines=13> */
.L_x_6614:
        /* <DEDUP_REMOVED lines=15> */
.L_x_6616:
[----:B------:R-:W-:Y:S01]  /*11e0*/  IABS R9, c[0x0][0x1c8] ;  /* 0x0000720000097a13 */ /* 0x000fe20000000000 */
[----:B------:R-:W-:Y:S01]  /*11f0*/  IMAD.MOV.U32 R10, RZ, RZ, RZ ;  /* 0x000000ffff0a7224 */ /* 0x000fe200078e00ff */
[----:B------:R-:W-:Y:S01]  /*1200*/  LEA R19, R101, 0xffffffc0, 0x6 ;  /* 0xffffffc065137811 */ /* 0x000fe200078e30ff */
[----:B------:R-:W-:Y:S01]  /*1210*/  @P3 IMAD.IADD R3, R4, 0x1, R3 ;  /* 0x0000000104033824 */ /* 0x000fe200078e0203 */
[----:B------:R-:W1:Y:S02]  /*1220*/  I2F.RP R13, R9 ;  /* 0x00000009000d7306 */ /* 0x000e640000209400 */
[----:B------:R-:W-:Y:S01]  /*1230*/  SHF.R.S32.HI R25, RZ, 0x1f, R19 ;  /* 0x0000001fff197819 */ /* 0x000fe20000011413 */
        /* <DEDUP_REMOVED lines=19> */
[----:B------:R-:W-:Y:S01]  /*1370*/  ISETP.GE.AND P1, PT, R2, RZ, PT ;  /* 0x000000ff0200720c */ /* 0x000fe20003f26270 */
[----:B------:R-:W-:Y:S01]  /*1380*/  IMAD R2, R25, c[0x0][0x198], RZ ;  /* 0x0000660019027a24 */ /* 0x000fe200078e02ff */
[----:B------:R-:W-:-:S03]  /*1390*/  MOV R9, R5 ;  /* 0x0000000500097202 */ /* 0x000fc60000000f00 */
[----:B------:R-:W-:Y:S02]  /*13a0*/  IMAD R5, R19, c[0x0][0x19c], R2 ;  /* 0x0000670013057a24 */ /* 0x000fe400078e0202 */
[----:B------:R-:W-:Y:S01]  /*13b0*/  @P2 IADD3 R11, R11, 0x1, RZ ;  /* 0x000000010b0b2810 */ /* 0x000fe20007ffe0ff */
[----:B------:R-:W-:-:S05]  /*13c0*/  IMAD.WIDE.U32 R12, R19, c[0x0][0x198], R8 ;  /* 0x00006600130c7a25 */ /* 0x000fca00078e0008 */
[----:B------:R-:W-:Y:S01]  /*13d0*/  @!P1 IMAD.MOV R11, RZ, RZ, -R11 ;  /* 0x000000ffff0b9224 */ /* 0x000fe200078e0a0b */
        /* <DEDUP_REMOVED lines=18> */
.L_x_6615:
[----:B------:R-:W-:Y:S01]  /*1500*/  ISETP.NE.AND P0, PT, R174, -0x1, PT ;  /* 0xffffffffae00780c */ /* 0x000fe20003f05270 */
[----:B------:R-:W-:Y:S01]  /*1510*/  IMAD.IADD R171, R109, 0x1, -R112 ;  /* 0x000000016dab7824 */ /* 0x000fe200078e0a70 */
[----:B------:R-:W-:Y:S01]  /*1520*/  SHF.R.S32.HI R7, RZ, 0x1f, R100 ;  /* 0x0000001fff077819 */ /* 0x000fe20000011464 */
[----:B------:R-:W-:Y:S01]  /*1530*/  IMAD.SHL.U32 R188, R100, 0x2, RZ ;  /* 0x0000000264bc7824 */ /* 0x000fe200078e00ff */
[----:B------:R-:W-:Y:S02]  /*1540*/  IADD3 R175, R101, -0x1, RZ ;  /* 0xffffffff65af7810 */ /* 0x000fe40007ffe0ff */
[CC--:B------:R-:W-:Y:S02]  /*1550*/  LEA.HI R17, R7.reuse, R100.reuse, RZ, 0x3 ;  /* 0x0000006407117211 */ /* 0x0c0fe400078f18ff */
[----:B------:R-:W-:Y:S02]  /*1560*/  LEA.HI R110, R7, R100, RZ, 0x5 ;  /* 0x00000064076e7211 */ /* 0x000fe400078f28ff */
[----:B------:R-:W-:-:S02]  /*1570*/  SHF.R.S32.HI R14, RZ, 0x3, R17 ;  /* 0x00000003ff0e7819 */ /* 0x000fc40000011411 */
[----:B------:R-:W-:Y:S01]  /*1580*/  LOP3.LUT R17, R17, 0xfffffff8, RZ, 0xc0, !PT ;  /* 0xfffffff811117812 */ /* 0x000fe200078ec0ff */
[----:B------:R-:W-:Y:S01]  /*1590*/  @P0 IMAD.WIDE.U32 R4, R174, c[0x0][0x190], RZ ;  /* 0x00006400ae040a25 */ /* 0x000fe200078e00ff */
[----:B-----5:R-:W-:Y:S02]  /*15a0*/  @!P0 SHF.R.S32.HI R0, RZ, 0x1f, R15 ;  /* 0x0000001fff008819 */ /* 0x020fe4000001140f */
[----:B------:R-:W-:Y:S01]  /*15b0*/  IADD3 R10, R14, 0x10, RZ ;  /* 0x000000100e0a7810 */ /* 0x000fe20007ffe0ff */
[----:B------:R-:W-:Y:S01]  /*15c0*/  @P0 IMAD R12, R174, c[0x0][0x194], R5 ;  /* 0x00006500ae0c0a24 */ /* 0x000fe200078e0205 */
[----:B------:R-:W-:Y:S01]  /*15d0*/  IADD3 R8, R14, 0x20, RZ ;  /* 0x000000200e087810 */ /* 0x000fe20007ffe0ff */
[----:B------:R-:W-:Y:S01]  /*15e0*/  @!P0 IMAD R0, R0, c[0x0][0x178], RZ ;  /* 0x00005e0000008a24 */ /* 0x000fe200078e02ff */
[-C--:B------:R-:W-:Y:S01]  /*15f0*/  ISETP.GE.AND P2, PT, R14, R171.reuse, PT ;  /* 0x000000ab0e00720c */ /* 0x080fe20003f46270 */
[----:B------:R-:W-:Y:S01]  /*1600*/  @P0 IMAD.MOV.U32 R13, RZ, RZ, R4 ;  /* 0x000000ffff0d0224 */ /* 0x000fe200078e0004 */
[----:B------:R-:W-:Y:S01]  /*1610*/  ISETP.GE.AND P5, PT, R8, R171, PT ;  /* 0x000000ab0800720c */ /* 0x000fe20003fa6270 */
[----:B------:R-:W-:Y:S01]  /*1620*/  @!P0 IMAD.WIDE.U32 R4, R15, c[0x0][0x178], RZ ;  /* 0x00005e000f048a25 */ /* 0x000fe200078e00ff */
[----:B------:R-:W-:-:S02]  /*1630*/  SHF.R.S32.HI R108, RZ, 0x5, R110 ;  /* 0x00000005ff6c7819 */ /* 0x000fc4000001146e */
[----:B------:R-:W-:Y:S01]  /*1640*/  LOP3.LUT R188, R188, 0x6, RZ, 0xc0, !PT ;  /* 0x00000006bcbc7812 */ /* 0x000fe200078ec0ff */
[----:B------:R-:W-:Y:S01]  /*1650*/  @!P0 IMAD R0, R15, c[0x0][0x17c], R0 ;  /* 0x00005f000f008a24 */ /* 0x000fe200078e0200 */
[----:B------:R-:W-:Y:S01]  /*1660*/  SHF.R.S32.HI R15, RZ, 0x1f, R14 ;  /* 0x0000001fff0f7819 */ /* 0x000fe2000001140e */
[----:B------:R-:W-:Y:S01]  /*1670*/  @!P0 IMAD.MOV.U32 R13, RZ, RZ, R4 ;  /* 0x000000ffff0d8224 */ /* 0x000fe200078e0004 */
[----:B------:R-:W-:Y:S01]  /*1680*/  IADD3 R4, R14, 0x30, RZ ;  /* 0x000000300e047810 */ /* 0x000fe20007ffe0ff */
[----:B------:R-:W-:Y:S01]  /*1690*/  @!P0 IMAD.IADD R12, R5, 0x1, R0 ;  /* 0x00000001050c8824 */ /* 0x000fe200078e0200 */
[----:B------:R-:W-:Y:S01]  /*16a0*/  ISETP.GE.AND P0, PT, R10, R171, PT ;  /* 0x000000ab0a00720c */ /* 0x000fe20003f06270 */
[----:B------:R-:W-:Y:S01]  /*16b0*/  IMAD.IADD R0, R100, 0x1, -R17 ;  /* 0x0000000164007824 */ /* 0x000fe200078e0a11 */
[----:B------:R-:W-:Y:S01]  /*16c0*/  SHF.R.S32.HI R5, RZ, 0x1f, R32 ;  /* 0x0000001fff057819 */ /* 0x000fe20000011420 */
[----:B------:R-:W-:Y:S02]  /*16d0*/  IMAD.SHL.U32 R17, R14, 0x40, RZ ;  /* 0x000000400e117824 */ /* 0x000fe400078e00ff */
[----:B------:R-:W-:-:S02]  /*16e0*/  IMAD.SHL.U32 R178, R0, 0x8, RZ ;  /* 0x0000000800b27824 */ /* 0x000fc400078e00ff */
[----:B------:R-:W-:Y:S01]  /*16f0*/  IMAD.WIDE R34, R35, 0x40, R14 ;  /* 0x0000004023227825 */ /* 0x000fe200078e020e */
[----:B------:R-:W-:Y:S02]  /*1700*/  LOP3.LUT R17, R17, 0x1c0, RZ, 0xc0, !PT ;  /* 0x000001c011117812 */ /* 0x000fe400078ec0ff */
[----:B------:R-:W-:Y:S01]  /*1710*/  IADD3 R16, P4, R178, R16, RZ ;  /* 0x00000010b2107210 */ /* 0x000fe20007f9e0ff */
[----:B------:R-:W-:Y:S01]  /*1720*/  IMAD R5, R5, c[0x0][0x1a8], RZ ;  /* 0x00006a0005057a24 */ /* 0x000fe200078e02ff */
[--C-:B------:R-:W-:Y:S01]  /*1730*/  SHF.R.S32.HI R21, RZ, 0x1f, R178.reuse ;  /* 0x0000001fff157819 */ /* 0x100fe200000114b2 */
[----:B------:R-:W-:Y:S01]  /*1740*/  IMAD R103, R15, c[0x0][0x198], RZ ;  /* 0x000066000f677a24 */ /* 0x000fe200078e02ff */
[----:B------:R-:W-:Y:S01]  /*1750*/  LOP3.LUT R177, R17, 0x38, R178, 0xf8, !PT ;  /* 0x0000003811b17812 */ /* 0x000fe200078ef8b2 */
[----:B------:R-:W-:Y:S01]  /*1760*/  IMAD R5, R32, c[0x0][0x1ac], R5 ;  /* 0x00006b0020057a24 */ /* 0x000fe200078e0205 */
[----:B------:R-:W-:Y:S01]  /*1770*/  SHF.R.U32.HI R18, RZ, 0x3, R17 ;  /* 0x00000003ff127819 */ /* 0x000fe20000011611 */
[----:B------:R-:W-:Y:S01]  /*1780*/  IMAD.X R17, R21, 0x1, R3, P4 ;  /* 0x0000000115117824 */ /* 0x000fe200020e0603 */
[----:B------:R-:W-:Y:S01]  /*1790*/  ISETP.GE.AND P4, PT, R4, R171, PT ;  /* 0x000000ab0400720c */ /* 0x000fe20003f86270 */
[----:B------:R-:W-:Y:S01]  /*17a0*/  IMAD R103, R14, c[0x0][0x19c], R103 ;  /* 0x000067000e677a24 */ /* 0x000fe200078e0267 */
[C---:B------:R-:W-:Y:S01]  /*17b0*/  IADD3 R22, P1, R178.reuse, R13, RZ ;  /* 0x0000000db2167210 */ /* 0x040fe20007f3e0ff */
[----:B------:R-:W-:Y:S01]  /*17c0*/  IMAD.WIDE.U32 R16, R11, c[0x0][0x1b8], R16 ;  /* 0x00006e000b107a25 */ /* 0x000fe200078e0010 */
[----:B------:R-:W-:-:S02]  /*17d0*/  IADD3 R28, P3, R178, R28, RZ ;  /* 0x0000001cb21c7210 */ /* 0x000fc40007f7e0ff */
[----:B------:R-:W-:Y:S01]  /*17e0*/  LOP3.LUT R177, R177, R18, RZ, 0x3c, !PT ;  /* 0x00000012b1b17212 */ /* 0x000fe200078e3cff */
[C---:B------:R-:W-:Y:S01]  /*17f0*/  IMAD.X R23, R21.reuse, 0x1, R12, P1 ;  /* 0x0000000115177824 */ /* 0x040fe200008e060c */
[----:B------:R-:W-:Y:S01]  /*1800*/  @!P0 IADD3 R30, P1, R34, 0x10, RZ ;  /* 0x00000010221e8810 */ /* 0x000fe20007f3e0ff */
[----:B------:R-:W-:Y:S01]  /*1810*/  IMAD.X R29, R21, 0x1, R2, P3 ;  /* 0x00000001151d7824 */ /* 0x000fe200018e0602 */
[----:B------:R-:W-:Y:S01]  /*1820*/  LEA.HI R12, R7, R100, RZ, 0x6 ;  /* 0x00000064070c7211 */ /* 0x000fe200078f30ff */
[----:B------:R-:W-:Y:S01]  /*1830*/  IMAD.WIDE.U32 R32, R32, c[0x0][0x1a8], R22 ;  /* 0x00006a0020207a25 */ /* 0x000fe200078e0016 */
[----:B------:R-:W-:-:S03]  /*1840*/  @!P5 IADD3 R26, P3, R34, 0x20, RZ ;  /* 0x00000020221ad810 */ /* 0x000fc60007f7e0ff */
[----:B------:R-:W-:Y:S01]  /*1850*/  @!P0 IMAD.X R3, RZ, RZ, R35, P1 ;  /* 0x000000ffff038224 */ /* 0x000fe200008e0623 */
[----:B------:R-:W-:Y:S01]  /*1860*/  @!P4 IADD3 R22, P1, R34, 0x30, RZ ;  /* 0x000000302216c810 */ /* 0x000fe20007f3e0ff */
[----:B------:R-:W-:Y:S02]  /*1870*/  @!P2 IMAD R2, R35, c[0x0][0x190], RZ ;  /* 0x000064002302aa24 */ /* 0x000fe400078e02ff */
[----:B------:R-:W-:Y:S02]  /*1880*/  IMAD.IADD R33, R33, 0x1, R5 ;  /* 0x0000000121217824 */ /* 0x000fe400078e0205 */
[----:B------:R-:W-:Y:S02]  /*1890*/  IMAD.SHL.U32 R12, R12, 0x8, RZ ;  /* 0x000000080c0c7824 */ /* 0x000fe400078e00ff */
[----:B------:R-:W-:Y:S02]  /*18a0*/  @!P2 IMAD R2, R34, c[0x0][0x194], R2 ;  /* 0x000065002202aa24 */ /* 0x000fe400078e0202 */
[--C-:B------:R-:W-:Y:S01]  /*18b0*/  @!P5 IMAD.X R13, RZ, RZ, R35.reuse, P3 ;  /* 0x000000ffff0dd224 */ /* 0x100fe200018e0623 */
[----:B------:R-:W-:Y:S01]  /*18c0*/  LOP3.LUT R177, R177, 0xfffffe00, R12, 0xf8, !PT ;  /* 0xfffffe00b1b17812 */ /* 0x000fe200078ef80c */
[----:B------:R-:W-:Y:S01]  /*18d0*/  @!P4 IMAD.X R5, RZ, RZ, R35, P1 ;  /* 0x000000ffff05c224 */ /* 0x000fe200008e0623 */
[----:B------:R-:W-:Y:S01]  /*18e0*/  IADD3 R106, P3, R14, R19, RZ ;  /* 0x000000130e6a7210 */ /* 0x000fe20007f7e0ff */
[----:B------:R-:W-:-:S02]  /*18f0*/  @!P0 IMAD R3, R3, c[0x0][0x190], RZ ;  /* 0x0000640003038a24 */ /* 0x000fc400078e02ff */
[----:B------:R-:W-:-:S04]  /*1900*/  @!P2 IMAD.WIDE.U32 R34, R34, c[0x0][0x190], R32 ;  /* 0x000064002222aa25 */ /* 0x000fc800078e0020 */
[----:B------:R-:W-:Y:S02]  /*1910*/  @!P0 IMAD.MOV.U32 R20, RZ, RZ, R32 ;  /* 0x000000ffff148224 */ /* 0x000fe400078e0020 */
[----:B------:R-:W-:Y:S02]  /*1920*/  @!P0 IMAD.MOV.U32 R21, RZ, RZ, R33 ;  /* 0x000000ffff158224 */ /* 0x000fe400078e0021 */
[C---:B------:R-:W-:Y:S02]  /*1930*/  @!P0 IMAD R12, R30.reuse, c[0x0][0x194], R3 ;  /* 0x000065001e0c8a24 */ /* 0x040fe400078e0203 */
[----:B------:R-:W-:Y:S01]  /*1940*/  @!P0 IMAD.WIDE.U32 R30, R30, c[0x0][0x190], R20 ;  /* 0x000064001e1e8a25 */ /* 0x000fe200078e0014 */
[----:B------:R-:W-:-:S03]  /*1950*/  @!P2 LEA R20, P1, R34, c[0x0][0x160], 0x1 ;  /* 0x000058002214aa11 */ /* 0x000fc600078208ff */
[----:B------:R-:W-:Y:S02]  /*1960*/  @!P2 IMAD.IADD R2, R35, 0x1, R2 ;  /* 0x000000012302a824 */ /* 0x000fe400078e0202 */
[----:B------:R-:W-:Y:S02]  /*1970*/  @!P4 IMAD R5, R5, c[0x0][0x190], RZ ;  /* 0x000064000505ca24 */ /* 0x000fe400078e02ff */
[----:B------:R-:W-:Y:S01]  /*1980*/  @!P5 IMAD R13, R13, c[0x0][0x190], RZ ;  /* 0x000064000d0dda24 */ /* 0x000fe200078e02ff */
[----:B------:R-:W-:Y:S01]  /*1990*/  @!P2 LEA.HI.X R21, R34, c[0x0][0x164], R2, 0x1, P1 ;  /* 0x000059002215aa11 */ /* 0x000fe200008f0c02 */
[----:B------:R-:W-:Y:S01]  /*19a0*/  IMAD.SHL.U32 R3, R175, 0x40, RZ ;  /* 0x00000040af037824 */ /* 0x000fe200078e00ff */
[----:B------:R-:W-:Y:S01]  /*19b0*/  @!P0 LEA R18, P1, R30, c[0x0][0x160], 0x1 ;  /* 0x000058001e128a11 */ /* 0x000fe200078208ff */
[----:B------:R-:W-:Y:S02]  /*19c0*/  @!P5 IMAD.MOV.U32 R36, RZ, RZ, R32 ;  /* 0x000000ffff24d224 */ /* 0x000fe400078e0020 */
[----:B------:R-:W-:-:S02]  /*19d0*/  @!P5 IMAD.MOV.U32 R37, RZ, RZ, R33 ;  /* 0x000000ffff25d224 */ /* 0x000fc400078e0021 */
[----:B------:R-:W-:Y:S02]  /*19e0*/  @!P0 IMAD.IADD R12, R31, 0x1, R12 ;  /* 0x000000011f0c8824 */ /* 0x000fe400078e020c */
[----:B------:R-:W-:Y:S02]  /*19f0*/  @!P4 IMAD R2, R22, c[0x0][0x194], R5 ;  /* 0x000065001602ca24 */ /* 0x000fe400078e0205 */
[----:B------:R-:W-:Y:S01]  /*1a00*/  @!P5 IMAD R13, R26, c[0x0][0x194], R13 ;  /* 0x000065001a0dda24 */ /* 0x000fe200078e020d */
[----:B------:R-:W-:Y:S01]  /*1a10*/  @!P0 LEA.HI.X R19, R30, c[0x0][0x164], R12, 0x1, P1 ;  /* 0x000059001e138a11 */ /* 0x000fe200008f0c0c */
[----:B------:R-:W-:Y:S02]  /*1a20*/  IMAD.IADD R5, R6, 0x1, -R3 ;  /* 0x0000000106057824 */ /* 0x000fe400078e0a03 */
[----:B------:R-:W-:-:S03]  /*1a30*/  @!P5 IMAD.WIDE.U32 R26, R26, c[0x0][0x190], R36 ;  /* 0x000064001a1ada25 */ /* 0x000fc600078e0024 */
[----:B------:R-:W-:Y:S01]  /*1a40*/  ISETP.GE.AND P1, PT, R10, R5, PT ;  /* 0x000000050a00720c */ /* 0x000fe20003f26270 */
[----:B------:R-:W-:Y:S01]  /*1a50*/  IMAD.X R12, R15, 0x1, R25, P3 ;  /* 0x000000010f0c7824 */ /* 0x000fe200018e0619 */
[----:B------:R-:W-:Y:S01]  /*1a60*/  @!P5 LEA R24, P3, R26, c[0x0][0x160], 0x1 ;  /* 0x000058001a18da11 */ /* 0x000fe200078608ff */
[----:B------:R-:W-:Y:S02]  /*1a70*/  @!P5 IMAD.IADD R13, R27, 0x1, R13 ;  /* 0x000000011b0dd824 */ /* 0x000fe400078e020d */
[----:B------:R-:W-:-:S03]  /*1a80*/  @!P4 IMAD.WIDE.U32 R22, R22, c[0x0][0x190], R32 ;  /* 0x000064001616ca25 */ /* 0x000fc600078e0020 */
[----:B------:R-:W-:Y:S01]  /*1a90*/  @!P5 LEA.HI.X R25, R26, c[0x0][0x164], R13, 0x1, P3 ;  /* 0x000059001a19da11 */ /* 0x000fe200018f0c0d */
[----:B------:R-:W-:Y:S01]  /*1aa0*/  @!P4 IMAD.IADD R13, R23, 0x1, R2 ;  /* 0x00000001170dc824 */ /* 0x000fe200078e0202 */
[----:B------:R-:W-:Y:S01]  /*1ab0*/  @!P4 LEA R26, P3, R22, c[0x0][0x160], 0x1 ;  /* 0x00005800161aca11 */ /* 0x000fe200078608ff */
[----:B------:R-:W-:Y:S02]  /*1ac0*/  IMAD.SHL.U32 R177, R177, 0x2, RZ ;  /* 0x00000002b1b17824 */ /* 0x000fe400078e00ff */
[----:B------:R-:W-:Y:S01]  /*1ad0*/  IMAD.WIDE.U32 R184, R14, c[0x0][0x198], R28 ;  /* 0x000066000eb87a25 */ /* 0x000fe200078e001c */
[----:B------:R-:W-:Y:S02]  /*1ae0*/  @!P4 LEA.HI.X R27, R22, c[0x0][0x164], R13, 0x1, P3 ;  /* 0x00005900161bca11 */ /* 0x000fe400018f0c0d */
[----:B------:R-:W-:Y:S01]  /*1af0*/  @!PT LDS RZ, [RZ] ;  /* 0x00000000fffff984 */ /* 0x000fe20000000800 */
[----:B------:R-:W-:Y:S01]  /*1b00*/  @!PT LDS RZ, [RZ] ;  /* 0x00000000fffff984 */ /* 0x000fe20000000800 */
[----:B------:R-:W-:Y:S01]  /*1b10*/  @!PT LDS RZ, [RZ] ;  /* 0x00000000fffff984 */ /* 0x000fe20000000800 */
[----:B------:R1:W-:Y:S01]  /*1b20*/  @!P2 LDGSTS.E.BYPASS.LTC128B.128 [R177], [R20.64] ;  /* 0x0000000014b1afae */ /* 0x0003e2000b901d46 */
[----:B------:R-:W-:Y:S01]  /*1b30*/  IMAD.MOV.U32 R2, RZ, RZ, c[0x0][0x198] ;  /* 0x00006600ff027624 */ /* 0x000fe200078e00ff */
[----:B------:R-:W-:Y:S01]  /*1b40*/  ISETP.GE.AND P3, PT, R14, R5, PT ;  /* 0x000000050e00720c */ /* 0x000fe20003f66270 */
[----:B------:R-:W-:Y:S01]  /*1b50*/  IMAD.IADD R103, R185, 0x1, R103 ;  /* 0x00000001b9677824 */ /* 0x000fe200078e0267 */
[----:B------:R1:W-:Y:S01]  /*1b60*/  @!P2 LDGSTS.E.BYPASS.LTC128B.128 [R177+0x2000], [R20.64+0x80] ;  /* 0x0200008014b1afae */ /* 0x0003e2000b901d46 */
[----:B------:R-:W-:Y:S01]  /*1b70*/  IMAD.MOV.U32 R13, RZ, RZ, c[0x0][0x19c] ;  /* 0x00006700ff0d7624 */ /* 0x000fe200078e00ff */
[----:B------:R-:W-:-:S02]  /*1b80*/  @!P1 LEA R15, P2, R2, R184, 0x4 ;  /* 0x000000b8020f9211 */ /* 0x000fc400078420ff */
[----:B------:R2:W-:Y:S02]  /*1b90*/  @!P0 LDGSTS.E.BYPASS.LTC128B.128 [R177+0x800], [R18.64] ;  /* 0x0080000012b18fae */ /* 0x0005e4000b901d46 */
[----:B------:R-:W-:Y:S02]  /*1ba0*/  @!P1 LEA.HI.X R22, R2, R103, R13, 0x4, P2 ;  /* 0x0000006702169211 */ /* 0x000fe400010f240d */
[----:B------:R2:W-:Y:S01]  /*1bb0*/  @!P0 LDGSTS.E.BYPASS.LTC128B.128 [R177+0x2800], [R18.64+0x80] ;  /* 0x0280008012b18fae */ /* 0x0005e2000b901d46 */
[----:B------:R-:W-:Y:S02]  /*1bc0*/  ISETP.GE.AND P0, PT, R8, R5, PT ;  /* 0x000000050800720c */ /* 0x000fe40003f06270 */
[C---:B------:R-:W-:Y:S01]  /*1bd0*/  @!P1 LEA R28, P2, R15.reuse, c[0x0][0x168], 0x1 ;  /* 0x00005a000f1c9a11 */ /* 0x040fe200078408ff */
[----:B------:R3:W-:Y:S03]  /*1be0*/  @!P5 LDGSTS.E.BYPASS.LTC128B.128 [R177+0x1000], [R24.64] ;  /* 0x0100000018b1dfae */ /* 0x0007e6000b901d46 */
[----:B------:R-:W-:Y:S01]  /*1bf0*/  @!P1 LEA.HI.X R29, R15, c[0x0][0x16c], R22, 0x1, P2 ;  /* 0x00005b000f1d9a11 */ /* 0x000fe200010f0c16 */
[----:B------:R-:W-:Y:S01]  /*1c00*/  IMAD.WIDE.U32 R22, R2, 0x20, RZ ;  /* 0x0000002002167825 */ /* 0x000fe200078e00ff */
[----:B------:R3:W-:Y:S04]  /*1c10*/  @!P5 LDGSTS.E.BYPASS.LTC128B.128 [R177+0x3000], [R24.64+0x80] ;  /* 0x0300008018b1dfae */ /* 0x0007e8000b901d46 */
[----:B------:R3:W-:Y:S01]  /*1c20*/  @!P4 LDGSTS.E.BYPASS.LTC128B.128 [R177+0x1800], [R26.64] ;  /* 0x018000001ab1cfae */ /* 0x0007e2000b901d46 */
[----:B------:R-:W-:-:S02]  /*1c30*/  @!P0 IADD3 R15, P2, R184, R22, RZ ;  /* 0x00000016b80f8210 */ /* 0x000fc40007f5e0ff */
[----:B------:R-:W-:Y:S01]  /*1c40*/  @!P3 LEA R22, P5, R184, c[0x0][0x168], 0x1 ;  /* 0x00005a00b816ba11 */ /* 0x000fe200078a08ff */
[----:B------:R3:W-:Y:S01]  /*1c50*/  @!P4 LDGSTS.E.BYPASS.LTC128B.128 [R177+0x3800], [R26.64+0x80] ;  /* 0x038000801ab1cfae */ /* 0x0007e2000b901d46 */
[----:B------:R-:W-:Y:S01]  /*1c60*/  ISETP.GE.AND P4, PT, R8, R5, PT ;  /* 0x000000050800720c */ /* 0x000fe20003f86270 */
[----:B-1----:R-:W-:Y:S01]  /*1c70*/  IMAD.SHL.U32 R20, R13, 0x20, RZ ;  /* 0x000000200d147824 */ /* 0x002fe200078e00ff */
[----:B------:R-:W-:-:S04]  /*1c80*/  LEA.HI R8, R7, R100, RZ, 0x4 ;  /* 0x0000006407087211 */ /* 0x000fc800078f20ff */
[----:B------:R-:W-:Y:S02]  /*1c90*/  @!P0 IADD3.X R20, R103, R23, R20, P2, !PT ;  /* 0x0000001767148210 */ /* 0x000fe400017fe414 */
[----:B------:R-:W-:Y:S02]  /*1ca0*/  @!P3 LEA.HI.X R23, R184, c[0x0][0x16c], R103, 0x1, P5 ;  /* 0x00005b00b817ba11 */ /* 0x000fe400028f0c67 */
[C---:B--2---:R-:W-:Y:S02]  /*1cb0*/  @!P0 LEA R18, P2, R15.reuse, c[0x0][0x168], 0x1 ;  /* 0x00005a000f128a11 */ /* 0x044fe400078408ff */
[-C--:B------:R-:W-:Y:S01]  /*1cc0*/  ISETP.GE.AND P5, PT, R10, R5.reuse, PT ;  /* 0x000000050a00720c */ /* 0x080fe20003fa6270 */
[----:B------:R1:W-:Y:S01]  /*1cd0*/  @!P3 LDGSTS.E.BYPASS.LTC128B.128 [R177+0x4000], [R22.64] ;  /* 0x0400000016b1bfae */ /* 0x0003e2000b901d46 */
[----:B------:R-:W-:Y:S01]  /*1ce0*/  @!P0 LEA.HI.X R19, R15, c[0x0][0x16c], R20, 0x1, P2 ;  /* 0x00005b000f138a11 */ /* 0x000fe200010f0c14 */
[----:B------:R-:W-:Y:S01]  /*1cf0*/  IMAD R10, R9, c[0x0][0x1b8], RZ ;  /* 0x00006e00090a7a24 */ /* 0x000fe200078e02ff */
[CC--:B------:R-:W-:Y:S01]  /*1d00*/  ISETP.GE.AND P2, PT, R4.reuse, R5.reuse, PT ;  /* 0x000000050400720c */ /* 0x0c0fe20003f46270 */
[----:B------:R1:W-:Y:S01]  /*1d10*/  @!P3 LDGSTS.E.BYPASS.LTC128B.128 [R177+0x6000], [R22.64+0x80] ;  /* 0x0600008016b1bfae */ /* 0x0003e2000b901d46 */
[----:B------:R-:W-:Y:S01]  /*1d20*/  SHF.R.S32.HI R9, RZ, 0x4, R8 ;  /* 0x00000004ff097819 */ /* 0x000fe20000011408 */
[----:B------:R-:W-:Y:S01]  /*1d30*/  IMAD R10, R11, c[0x0][0x1bc], R10 ;  /* 0x00006f000b0a7a24 */ /* 0x000fe200078e020a */
[----:B------:R-:W-:Y:S01]  /*1d40*/  ISETP.GE.AND P3, PT, R4, R5, PT ;  /* 0x000000050400720c */ /* 0x000fe20003f66270 */
[----:B------:R2:W-:Y:S01]  /*1d50*/  @!P1 LDGSTS.E.BYPASS.LTC128B.128 [R177+0x4800], [R28.64] ;  /* 0x048000001cb19fae */ /* 0x0005e2000b901d46 */
[----:B------:R-:W-:Y:S01]  /*1d60*/  LEA.HI R4, R8, R9, RZ, 0x1 ;  /* 0x0000000908047211 */ /* 0x000fe200078f08ff */
[----:B------:R-:W-:-:S02]  /*1d70*/  IMAD R11, R12, c[0x0][0x1a0], RZ ;  /* 0x000068000c0b7a24 */ /* 0x000fc400078e02ff */
[----:B------:R2:W-:Y:S01]  /*1d80*/  @!P1 LDGSTS.E.BYPASS.LTC128B.128 [R177+0x6800], [R28.64+0x80] ;  /* 0x068000801cb19fae */ /* 0x0005e2000b901d46 */
[----:B------:R-:W-:Y:S01]  /*1d90*/  LOP3.LUT R4, R4, 0xfffffffe, RZ, 0xc0, !PT ;  /* 0xfffffffe04047812 */ /* 0x000fe200078ec0ff */
[----:B------:R-:W-:Y:S01]  /*1da0*/  IMAD.IADD R17, R17, 0x1, R10 ;  /* 0x0000000111117824 */ /* 0x000fe200078e020a */
[----:B------:R-:W-:Y:S01]  /*1db0*/  ISETP.GE.AND P1, PT, R14, R5, PT ;  /* 0x000000050e00720c */ /* 0x000fe20003f26270 */
[----:B------:R-:W-:Y:S01]  /*1dc0*/  @!P2 IMAD.MOV.U32 R185, RZ, RZ, R103 ;  /* 0x000000ffffb9a224 */ /* 0x000fe200078e0067 */
[----:B------:R4:W-:Y:S01]  /*1dd0*/  @!P0 LDGSTS.E.BYPASS.LTC128B.128 [R177+0x5000], [R18.64] ;  /* 0x0500000012b18fae */ /* 0x0009e2000b901d46 */
[----:B------:R-:W-:Y:S02]  /*1de0*/  @!P2 IMAD R13, R13, 0x30, RZ ;  /* 0x000000300d0da824 */ /* 0x000fe400078e02ff */
[----:B------:R-:W-:Y:S01]  /*1df0*/  @!P2 IMAD.WIDE.U32 R20, R2, 0x30, R184 ;  /* 0x000000300214a825 */ /* 0x000fe200078e00b8 */
[----:B------:R4:W-:Y:S03]  /*1e00*/  @!P0 LDGSTS.E.BYPASS.LTC128B.128 [R177+0x7000], [R18.64+0x80] ;  /* 0x0700008012b18fae */ /* 0x0009e6000b901d46 */
[----:B------:R-:W-:-:S02]  /*1e10*/  @!P2 IMAD.IADD R13, R21, 0x1, R13 ;  /* 0x00000001150da824 */ /* 0x000fc400078e020d */
[----:B------:R-:W-:Y:S02]  /*1e20*/  IMAD.IADD R9, R9, 0x1, -R4 ;  /* 0x0000000109097824 */ /* 0x000fe400078e0a04 */
[C---:B------:R-:W-:Y:S02]  /*1e30*/  IMAD R11, R106.reuse, c[0x0][0x1a4], R11 ;  /* 0x000069006a0b7a24 */ /* 0x040fe400078e020b */
[----:B------:R-:W-:Y:S01]  /*1e40*/  IMAD.WIDE.U32 R106, R106, c[0x0][0x1a0], R16 ;  /* 0x000068006a6a7a25 */ /* 0x000fe200078e0010 */
[----:B-1----:R-:W-:-:S03]  /*1e50*/  @!P2 LEA R22, P0, R20, c[0x0][0x168], 0x1 ;  /* 0x00005a001416aa11 */ /* 0x002fc600078008ff */
[----:B------:R-:W-:Y:S01]  /*1e60*/  IMAD.MOV.U32 R5, RZ, RZ, 0x20 ;  /* 0x00000020ff057424 */ /* 0x000fe200078e00ff */
[----:B------:R-:W-:Y:S01]  /*1e70*/  @!P2 LEA.HI.X R23, R20, c[0x0][0x16c], R13, 0x1, P0 ;  /* 0x00005b001417aa11 */ /* 0x000fe200000f0c0d */
[----:B------:R-:W-:Y:S01]  /*1e80*/  IMAD.IADD R104, R107, 0x1, R11 ;  /* 0x000000016b687824 */ /* 0x000fe200078e020b */
[----:B------:R-:W-:Y:S01]  /*1e90*/  LOP3.LUT R13, R8, 0xfffffff0, RZ, 0xc0, !PT ;  /* 0xfffffff0080d7812 */ /* 0x000fe200078ec0ff */
[----:B------:R-:W-:Y:S01]  /*1ea0*/  IMAD.WIDE.U32 R16, R5, c[0x0][0x1a0], RZ ;  /* 0x0000680005107a25 */ /* 0x000fe200078e00ff */
[----:B------:R-:W-:Y:S01]  /*1eb0*/  LEA R172, P0, R106, c[0x0][0x170], 0x1 ;  /* 0x00005c006aac7a11 */ /* 0x000fe200078008ff */
[----:B------:R1:W-:Y:S02]  /*1ec0*/  @!P2 LDGSTS.E.BYPASS.LTC128B.128 [R177+0x5800], [R22.64] ;  /* 0x0580000016b1afae */ /* 0x0003e4000b901d46 */
[----:B------:R-:W-:Y:S01]  /*1ed0*/  IMAD.IADD R4, R100, 0x1, -R13 ;  /* 0x0000000164047824 */ /* 0x000fe200078e0a0d */
[----:B------:R-:W-:Y:S01]  /*1ee0*/  LEA.HI.X R173, R106, c[0x0][0x174], R104, 0x1, P0 ;  /* 0x00005d006aad7a11 */ /* 0x000fe200000f0c68 */
[----:B------:R1:W-:Y:S01]  /*1ef0*/  @!P2 LDGSTS.E.BYPASS.LTC128B.128 [R177+0x7800], [R22.64+0x80] ;  /* 0x0780008016b1afae */ /* 0x0003e2000b901d46 */
[----:B------:R-:W-:-:S02]  /*1f00*/  IMAD.SHL.U32 R8, R0, 0x40, RZ ;  /* 0x0000004000087824 */ /* 0x000fc400078e00ff */
[----:B------:R-:W-:Y:S01]  /*1f10*/  SHF.R.S32.HI R105, RZ, 0x1f, R4 ;  /* 0x0000001fff697819 */ /* 0x000fe20000011404 */
[----:B------:R-:W0:Y:S01]  /*1f20*/  LDGDEPBAR ;  /* 0x00000000000079af */ /* 0x000e220000000000 */
[----:B------:R-:W-:Y:S01]  /*1f30*/  IMAD.SHL.U32 R15, R14, 0x8, RZ ;  /* 0x000000080e0f7824 */ /* 0x000fe200078e00ff */
[----:B------:R-:W-:Y:S01]  /*1f40*/  @!P5 IADD3 R14, P0, R172, R16, RZ ;  /* 0x00000010ac0ed210 */ /* 0x000fe20007f1e0ff */
[----:B------:R-:W-:Y:S01]  /*1f50*/  IMAD R10, R5, c[0x0][0x1a4], RZ ;  /* 0x00006900050a7a24 */ /* 0x000fe200078e02ff */
[----:B------:R-:W-:Y:S01]  /*1f60*/  LEA.HI R105, R105, R4, RZ, 0x3 ;  /* 0x0000000469697211 */ /* 0x000fe200078f18ff */
[----:B------:R-:W-:Y:S01]  /*1f70*/  @!P4 IMAD.MOV.U32 R7, RZ, RZ, c[0x0][0x1a0] ;  /* 0x00006800ff07c624 */ /* 0x000fe200078e00ff */
[----:B------:R-:W-:Y:S01]  /*1f80*/  LOP3.LUT R8, R8, 0x1c0, RZ, 0xc0, !PT ;  /* 0x000001c008087812 */ /* 0x000fe200078ec0ff */
[----:B------:R-:W-:Y:S01]  /*1f90*/  @!P3 IMAD.MOV.U32 R12, RZ, RZ, c[0x0][0x1a0] ;  /* 0x00006800ff0cb624 */ /* 0x000fe200078e00ff */
[C---:B------:R-:W-:Y:S01]  /*1fa0*/  LOP3.LUT R13, R105.reuse, 0xfffffff8, RZ, 0xc0, !PT ;  /* 0xfffffff8690d7812 */ /* 0x040fe200078ec0ff */
[----:B------:R-:W-:Y:S01]  /*1fb0*/  IMAD.SHL.U32 R105, R105, 0x40, RZ ;  /* 0x0000004069697824 */ /* 0x000fe200078e00ff */
[----:B------:R-:W-:-:S02]  /*1fc0*/  LOP3.LUT R11, R8, 0x8, R15, 0xf8, !PT ;  /* 0x00000008080b7812 */ /* 0x000fc400078ef80f */
[----:B------:R-:W-:Y:S01]  /*1fd0*/  SHF.R.U32.HI R8, RZ, 0x3, R8 ;  /* 0x00000003ff087819 */ /* 0x000fe20000011608 */
[----:B------:R-:W-:Y:S01]  /*1fe0*/  IMAD.IADD R4, R4, 0x1, -R13 ;  /* 0x0000000104047824 */ /* 0x000fe200078e0a0d */
[----:B------:R-:W-:Y:S01]  /*1ff0*/  @!P5 IADD3.X R15, R173, R17, R10, P0, !PT ;  /* 0x00000011ad0fd210 */ /* 0x000fe200007fe40a */
[----:B------:R-:W-:Y:S01]  /*2000*/  @!P3 IMAD.MOV.U32 R10, RZ, RZ, c[0x0][0x1a4] ;  /* 0x00006900ff0ab624 */ /* 0x000fe200078e00ff */
[----:B------:R-:W-:Y:S01]  /*2010*/  LOP3.LUT R8, R11, R8, RZ, 0x3c, !PT ;  /* 0x000000080b087212 */ /* 0x000fe200078e3cff */
[----:B------:R-:W-:Y:S01]  /*2020*/  @!P3 IMAD.WIDE.U32 R12, R12, 0x60, R172 ;  /* 0x000000600c0cb825 */ /* 0x000fe200078e00ac */
[----:B------:R-:W-:-:S03]  /*2030*/  LOP3.LUT R105, R105, 0xfffffe00, RZ, 0xc0, !PT ;  /* 0xfffffe0069697812 */ /* 0x000fc600078ec0ff */
[C---:B------:R-:W-:Y:S02]  /*2040*/  IMAD R169, R9.reuse, 0x200, R8 ;  /* 0x0000020009a97824 */ /* 0x040fe400078e0208 */
[----:B------:R-:W-:Y:S01]  /*2050*/  IMAD.SHL.U32 R9, R9, 0x8, RZ ;  /* 0x0000000809097824 */ /* 0x000fe200078e00ff */
[----:B------:R-:W-:-:S04]  /*2060*/  DEPBAR.LE SB0, 0x0 ;  /* 0x000080000000791a */ /* 0x000fc80000000000 */
[----:B------:R-:W-:Y:S01]  /*2070*/  BAR.SYNC.DEFER_BLOCKING 0x0 ;  /* 0x0000000000007b1d */ /* 0x000fe20000010000 */
[----:B------:R-:W-:Y:S02]  /*2080*/  @!P4 IMAD.MOV.U32 R8, RZ, RZ, c[0x0][0x1a4] ;  /* 0x00006900ff08c624 */ /* 0x000fe400078e00ff */
[----:B------:R-:W-:Y:S02]  /*2090*/  @!P3 IMAD R10, R10, 0x60, RZ ;  /* 0x000000600a0ab824 */ /* 0x000fe400078e02ff */
[----:B------:R-:W-:Y:S02]  /*20a0*/  IMAD.SHL.U32 R169, R169, 0x2, RZ ;  /* 0x00000002a9a97824 */ /* 0x000fe400078e00ff */
[----:B------:R-:W-:-:S03]  /*20b0*/  @!P3 IMAD.IADD R13, R13, 0x1, R10 ;  /* 0x000000010d0db824 */ /* 0x000fc600078e020a */
        /* <DEDUP_REMOVED lines=10> */
[----:B------:R-:W-:Y:S01]  /*2160*/  @!P4 LEA R16, P0, R7, R172, 0x6 ;  /* 0x000000ac0710c211 */ /* 0x000fe200078030ff */
        /* <DEDUP_REMOVED lines=43> */
[----:B------:R-:W3:Y:S01]  /*2420*/  LDSM.16.M88.4 R32, [R169+0x4000] ;  /* 0x00400000a920783b */ /* 0x000ee20000000200 */
[----:B------:R-:W-:Y:S01]  /*2430*/  IADD3 R157, R167, 0x1800, RZ ;  /* 0x00001800a79d7810 */ /* 0x000fe20007ffe0ff */
[----:B------:R-:W-:Y:S01]  /*2440*/  IMAD.IADD R163, R169, 0x1, R0 ;  /* 0x00000001a9a37824 */ /* 0x000fe200078e0200 */
[C---:B------:R-:W-:Y:S01]  /*2450*/  IADD3 R155, R167.reuse, 0x2000, RZ ;  /* 0x00002000a79b7810 */ /* 0x040fe20007ffe0ff */
[----:B------:R-:W-:Y:S01]  /*2460*/  LDSM.16.M88.4 R68, [R168] ;  /* 0x00000000a844783b */ /* 0x000fe20000000200 */
[----:B------:R-:W-:Y:S01]  /*2470*/  IMAD.IADD R156, R0, 0x1, R167 ;  /* 0x00000001009c7824 */ /* 0x000fe200078e02a7 */
[----:B------:R-:W-:-:S02]  /*2480*/  IADD3 R154, R167, 0x2800, RZ ;  /* 0x00002800a79a7810 */ /* 0x000fc40007ffe0ff */
[----:B--2---:R-:W-:Y:S01]  /*2490*/  LDSM.16.M88.4 R28, [R167] ;  /* 0x00000000a71c783b */ /* 0x004fe20000000200 */
[C---:B------:R-:W-:Y:S02]  /*24a0*/  IADD3 R153, R167.reuse, 0x3000, RZ ;  /* 0x00003000a7997810 */ /* 0x040fe40007ffe0ff */
[----:B------:R-:W-:Y:S01]  /*24b0*/  IADD3 R152, R167, 0x3800, RZ ;  /* 0x00003800a7987810 */ /* 0x000fe20007ffe0ff */
[----:B-1----:R-:W-:Y:S04]  /*24c0*/  LDSM.16.M88.4 R20, [R166] ;  /* 0x00000000a614783b */ /* 0x002fe80000000200 */
[----:B----4-:R-:W-:Y:S04]  /*24d0*/  LDSM.16.M88.4 R16, [R163+0x4000] ;  /* 0x00400000a310783b */ /* 0x010fe80000000200 */
[----:B------:R-:W1:Y:S04]  /*24e0*/  LDSM.16.M88.4 R48, [R169+0x4800] ;  /* 0x00480000a930783b */ /* 0x000e680000000200 */
[----:B------:R-:W-:Y:S04]  /*24f0*/  LDSM.16.M88.4 R64, [R165] ;  /* 0x00000000a540783b */ /* 0x000fe80000000200 */
[----:B------:R-:W-:Y:S04]  /*2500*/  LDSM.16.M88.4 R72, [R156] ;  /* 0x000000009c48783b */ /* 0x000fe80000000200 */
[----:B---3--:R-:W2:Y:S04]  /*2510*/  LDSM.16.M88.4 R12, [R167+0x800] ;  /* 0x00080000a70c783b */ /* 0x008ea80000000200 */
[----:B------:R-:W-:Y:S01]  /*2520*/  LDSM.16.M88.4 R52, [R170+0x2000] ;  /* 0x00200000aa34783b */ /* 0x000fe20000000200 */
[C---:B------:R-:W-:Y:S03]  /*2530*/  HMMA.16816.F32.BF16 R24, R8.reuse, R32, RZ ;  /* 0x000000200818723c */ /* 0x040fe600000418ff */
[----:B------:R-:W-:Y:S04]  /*2540*/  LDSM.16.M88.4 R84, [R169+0x6000] ;  /* 0x00600000a954783b */ /* 0x000fe80000000200 */
[----:B------:R-:W3:Y:S01]  /*2550*/  LDSM.16.M88.4 R60, [R163+0x4800] ;  /* 0x00480000a33c783b */ /* 0x000ee20000000200 */
[C---:B------:R-:W-:Y:S03]  /*2560*/  HMMA.16816.F32.BF16 R32, R8.reuse, R34, RZ ;  /* 0x000000220820723c */ /* 0x040fe600000418ff */
[----:B------:R-:W4:Y:S04]  /*2570*/  LDSM.16.M88.4 R76, [R169+0x5000] ;  /* 0x00500000a94c783b */ /* 0x000f280000000200 */
[----:B------:R-:W3:Y:S04]  /*2580*/  LDSM.16.M88.4 R88, [R169+0x5800] ;  /* 0x00580000a958783b */ /* 0x000ee80000000200 */
[----:B------:R-:W-:Y:S01]  /*2590*/  LDSM.16.M88.4 R56, [R167+0x2000] ;  /* 0x00200000a738783b */ /* 0x000fe20000000200 */
[----:B-1----:R-:W-:Y:S03]  /*25a0*/  HMMA.16816.F32.BF16 R40, R8, R48, RZ ;  /* 0x000000300828723c */ /* 0x002fe600000418ff */
[----:B------:R-:W-:Y:S04]  /*25b0*/  LDSM.16.M88.4 R36, [R156+0x800] ;  /* 0x000800009c24783b */ /* 0x000fe80000000200 */
[----:B------:R-:W-:Y:S01]  /*25c0*/  LDSM.16.M88.4 R44, [R167+0x1000] ;  /* 0x00100000a72c783b */ /* 0x000fe20000000200 */
[C---:B------:R-:W-:Y:S03]  /*25d0*/  HMMA.16816.F32.BF16 R24, R68.reuse, R28, R24 ;  /* 0x0000001c4418723c */ /* 0x040fe60000041818 */
[----:B------:R-:W-:Y:S04]  /*25e0*/  LDSM.16.M88.4 R92, [R163+0x6000] ;  /* 0x00600000a35c783b */ /* 0x000fe80000000200 */
[----:B------:R-:W-:Y:S01]  /*25f0*/  LDSM.16.M88.4 R96, [R169+0x6800] ;  /* 0x00680000a960783b */ /* 0x000fe20000000200 */
[C---:B------:R-:W-:Y:S03]  /*2600*/  HMMA.16816.F32.BF16 R32, R68.reuse, R30, R32 ;  /* 0x0000001e4420723c */ /* 0x040fe60000041820 */
[----:B------:R-:W-:Y:S04]  /*2610*/  LDSM.16.M88.4 R28, [R167+0x1800] ;  /* 0x00180000a71c783b */ /* 0x000fe80000000200 */
[----:B------:R-:W0:Y:S01]  /*2620*/  LDGDEPBAR ;  /* 0x00000000000079af */ /* 0x000e220000000000 */
[----:B--2---:R-:W-:Y:S08]  /*2630*/  HMMA.16816.F32.BF16 R40, R68, R12, R40 ;  /* 0x0000000c4428723c */ /* 0x004ff00000041828 */
[C---:B------:R-:W-:Y:S08]  /*2640*/  HMMA.16816.F32.BF16 R24, R20.reuse, R16, R24 ;  /* 0x000000101418723c */ /* 0x040ff00000041818 */
[----:B------:R-:W-:Y:S01]  /*2650*/  HMMA.16816.F32.BF16 R32, R20, R18, R32 ;  /* 0x000000121420723c */ /* 0x000fe20000041820 */
[----:B------:R-:W1:Y:S07]  /*2660*/  LDSM.16.M88.4 R16, [R168+0x2000] ;  /* 0x00200000a810783b */ /* 0x000e6e0000000200 */
[----:B------:R-:W-:Y:S08]  /*2670*/  HMMA.16816.F32.BF16 R48, R8, R50, RZ ;  /* 0x000000320830723c */ /* 0x000ff000000418ff */
[C---:B------:R-:W-:Y:S08]  /*2680*/  HMMA.16816.F32.BF16 R24, R64.reuse, R72, R24 ;  /* 0x000000484018723c */ /* 0x040ff00000041818 */
[----:B------:R-:W-:Y:S08]  /*2690*/  HMMA.16816.F32.BF16 R32, R64, R74, R32 ;  /* 0x0000004a4020723c */ /* 0x000ff00000041820 */
[----:B---3--:R-:W-:Y:S08]  /*26a0*/  HMMA.16816.F32.BF16 R40, R20, R60, R40 ;  /* 0x0000003c1428723c */ /* 0x008ff00000041828 */
[----:B------:R-:W-:Y:S08]  /*26b0*/  HMMA.16816.F32.BF16 R24, R52, R84, R24 ;  /* 0x000000543418723c */ /* 0x000ff00000041818 */
[----:B----4-:R-:W-:Y:S08]  /*26c0*/  HMMA.16816.F32.BF16 R80, R8, R76, RZ ;  /* 0x0000004c0850723c */ /* 0x010ff000000418ff */
[----:B------:R-:W-:Y:S01]  /*26d0*/  HMMA.16816.F32.BF16 R48, R68, R14, R48 ;  /* 0x0000000e4430723c */ /* 0x000fe20000041830 */
[----:B------:R-:W2:Y:S07]  /*26e0*/  LDSM.16.M88.4 R12, [R166+0x2000] ;  /* 0x00200000a60c783b */ /* 0x000eae0000000200 */
[C---:B------:R-:W-:Y:S08]  /*26f0*/  HMMA.16816.F32.BF16 R76, R8.reuse, R78, RZ ;  /* 0x0000004e084c723c */ /* 0x040ff000000418ff */
[C---:B------:R-:W-:Y:S08]  /*2700*/  HMMA.16816.F32.BF16 R72, R8.reuse, R88, RZ ;  /* 0x000000580848723c */ /* 0x040ff000000418ff */
[----:B------:R-:W-:Y:S01]  /*2710*/  HMMA.16816.F32.BF16 R8, R8, R90, RZ ;  /* 0x0000005a0808723c */ /* 0x000fe200000418ff */
[----:B------:R-:W3:Y:S07]  /*2720*/  LDSM.16.M88.4 R88, [R163+0x5000] ;  /* 0x00500000a358783b */ /* 0x000eee0000000200 */
[----:B------:R-:W-:Y:S01]  /*2730*/  HMMA.16816.F32.BF16 R32, R52, R86, R32 ;  /* 0x000000563420723c */ /* 0x000fe20000041820 */
[----:B------:R-:W4:Y:S07]  /*2740*/  LDSM.16.M88.4 R84, [R163+0x5800] ;  /* 0x00580000a354783b */ /* 0x000f2e0000000200 */
[----:B-1----:R-:W-:Y:S08]  /*2750*/  HMMA.16816.F32.BF16 R24, R16, R56, R24 ;  /* 0x000000381018723c */ /* 0x002ff00000041818 */
[----:B------:R-:W-:Y:S08]  /*2760*/  HMMA.16816.F32.BF16 R40, R64, R36, R40 ;  /* 0x000000244028723c */ /* 0x000ff00000041828 */
[----:B------:R-:W-:Y:S01]  /*2770*/  HMMA.16816.F32.BF16 R48, R20, R62, R48 ;  /* 0x0000003e1430723c */ /* 0x000fe20000041830 */
[----:B------:R-:W-:Y:S07]  /*2780*/  LDSM.16.M88.4 R60, [R156+0x1000] ;  /* 0x001000009c3c783b */ /* 0x000fee0000000200 */
[C---:B------:R-:W-:Y:S08]  /*2790*/  HMMA.16816.F32.BF16 R80, R68.reuse, R44, R80 ;  /* 0x0000002c4450723c */ /* 0x040ff00000041850 */
[C---:B------:R-:W-:Y:S01]  /*27a0*/  HMMA.16816.F32.BF16 R76, R68.reuse, R46, R76 ;  /* 0x0000002e444c723c */ /* 0x040fe2000004184c */
[----:B------:R-:W-:Y:S07]  /*27b0*/  LDSM.16.M88.4 R44, [R167+0x2800] ;  /* 0x00280000a72c783b */ /* 0x000fee0000000200 */
[C---:B------:R-:W-:Y:S08]  /*27c0*/  HMMA.16816.F32.BF16 R72, R68.reuse, R28, R72 ;  /* 0x0000001c4448723c */ /* 0x040ff00000041848 */
[----:B------:R-:W-:Y:S01]  /*27d0*/  HMMA.16816.F32.BF16 R68, R68, R30, R8 ;  /* 0x0000001e4444723c */ /* 0x000fe20000041808 */
[----:B------:R-:W-:Y:S04]  /*27e0*/  LDSM.16.M88.4 R8, [R165+0x2000] ;  /* 0x00200000a508783b */ /* 0x000fe80000000200 */
[----:B------:R-:W1:Y:S03]  /*27f0*/  LDSM.16.M88.4 R28, [R156+0x2000] ;  /* 0x002000009c1c783b */ /* 0x000e660000000200 */
[----:B------:R-:W-:Y:S01]  /*2800*/  HMMA.16816.F32.BF16 R32, R16, R58, R32 ;  /* 0x0000003a1020723c */ /* 0x000fe20000041820 */
[----:B------:R-:W-:Y:S07]  /*2810*/  LDSM.16.M88.4 R56, [R156+0x1800] ;  /* 0x001800009c38783b */ /* 0x000fee0000000200 */
[----:B--2---:R-:W-:Y:S08]  /*2820*/  HMMA.16816.F32.BF16 R24, R12, R92, R24 ;  /* 0x0000005c0c18723c */ /* 0x004ff00000041818 */
[----:B------:R-:W-:Y:S08]  /*2830*/  HMMA.16816.F32.BF16 R40, R52, R96, R40 ;  /* 0x000000603428723c */ /* 0x000ff00000041828 */
[----:B------:R-:W-:Y:S01]  /*2840*/  HMMA.16816.F32.BF16 R48, R64, R38, R48 ;  /* 0x000000264030723c */ /* 0x000fe20000041830 */
[----:B------:R-:W2:Y:S07]  /*2850*/  LDSM.16.M88.4 R36, [R163+0x6800] ;  /* 0x00680000a324783b */ /* 0x000eae0000000200 */
[C---:B---3--:R-:W-:Y:S08]  /*2860*/  HMMA.16816.F32.BF16 R80, R20.reuse, R88, R80 ;  /* 0x000000581450723c */ /* 0x048ff00000041850 */
[C---:B------:R-:W-:Y:S08]  /*2870*/  HMMA.16816.F32.BF16 R76, R20.reuse, R90, R76 ;  /* 0x0000005a144c723c */ /* 0x040ff0000004184c */
[C---:B----4-:R-:W-:Y:S08]  /*2880*/  HMMA.16816.F32.BF16 R72, R20.reuse, R84, R72 ;  /* 0x000000541448723c */ /* 0x050ff00000041848 */
[----:B------:R-:W-:Y:S01]  /*2890*/  HMMA.16816.F32.BF16 R68, R20, R86, R68 ;  /* 0x000000561444723c */ /* 0x000fe20000041844 */
[----:B------:R-:W3:Y:S07]  /*28a0*/  LDSM.16.M88.4 R20, [R169+0x7000] ;  /* 0x00700000a914783b */ /* 0x000eee0000000200 */
[----:B------:R-:W-:Y:S08]  /*28b0*/  HMMA.16816.F32.BF16 R32, R12, R94, R32 ;  /* 0x0000005e0c20723c */ /* 0x000ff00000041820 */
[----:B-1----:R-:W-:Y:S08]  /*28c0*/  HMMA.16816.F32.BF16 R24, R8, R28, R24 ;  /* 0x0000001c0818723c */ /* 0x002ff00000041818 */
[----:B------:R-:W-:Y:S08]  /*28d0*/  HMMA.16816.F32.BF16 R40, R16, R44, R40 ;  /* 0x0000002c1028723c */ /* 0x000ff00000041828 */
[----:B------:R-:W-:Y:S01]  /*28e0*/  HMMA.16816.F32.BF16 R96, R52, R98, R48 ;  /* 0x000000623460723c */ /* 0x000fe20000041830 */
[----:B------:R-:W-:Y:S07]  /*28f0*/  LDSM.16.M88.4 R48, [R156+0x2800] ;  /* 0x002800009c30783b */ /* 0x000fee0000000200 */
[----:B------:R-:W-:Y:S01]  /*2900*/  HMMA.16816.F32.BF16 R80, R64, R60, R80 ;  /* 0x0000003c4050723c */ /* 0x000fe20000041850 */
[----:B------:R-:W-:-:S02]  /*2910*/  FMUL.FTZ R24, R24, c[0x0][0x2ec] ;  /* 0x0000bb0018187a20 */ /* 0x000fc40000410000 */
[----:B------:R-:W-:Y:S02]  /*2920*/  FMUL.FTZ R25, R25, c[0x0][0x2ec] ;  /* 0x0000bb0019197a20 */ /* 0x000fe40000410000 */
[----:B------:R-:W-:Y:S02]  /*2930*/  FMUL.FTZ R45, R27, c[0x0][0x2ec] ;  /* 0x0000bb001b2d7a20 */ /* 0x000fe40000410000 */
[----:B------:R-:W1:Y:S01]  /*2940*/  MUFU.TANH R44, R25 ;  /* 0x00000019002c7308 */ /* 0x000e620000002400 */
[----:B------:R-:W-:Y:S07]  /*2950*/  HMMA.16816.F32.BF16 R76, R64, R62, R76 ;  /* 0x0000003e404c723c */ /* 0x000fee000004184c */
[----:B------:R-:W4:Y:S01]  /*2960*/  MUFU.TANH R45, R45 ;  /* 0x0000002d002d7308 */ /* 0x000f220000002400 */
[----:B------:R-:W-:Y:S01]  /*2970*/  HMMA.16816.F32.BF16 R32, R8, R30, R32 ;  /* 0x0000001e0820723c */ /* 0x000fe20000041820 */
[----:B------:R-:W1:Y:S07]  /*2980*/  LDSM.16.M88.4 R28, [R167+0x3000] ;  /* 0x00300000a71c783b */ /* 0x000e6e0000000200 */
[----:B--2---:R-:W-:Y:S01]  /*2990*/  HMMA.16816.F32.BF16 R40, R12, R36, R40 ;  /* 0x000000240c28723c */ /* 0x004fe20000041828 */
[----:B------:R2:W-:Y:S06]  /*29a0*/  MUFU.TANH R36, R24 ;  /* 0x0000001800247308 */ /* 0x0005ec0000002400 */
[----:B------:R-:W-:Y:S01]  /*29b0*/  FMUL.FTZ R37, R26, c[0x0][0x2ec] ;  /* 0x0000bb001a257a20 */ /* 0x000fe20000410000 */
[----:B------:R-:W-:Y:S05]  /*29c0*/  HMMA.16816.F32.BF16 R96, R16, R46, R96 ;  /* 0x0000002e1060723c */ /* 0x000fea0000041860 */
[----:B------:R-:W-:Y:S03]  /*29d0*/  MUFU.TANH R37, R37 ;  /* 0x0000002500257308 */ /* 0x000fe60000002400 */
[----:B---3--:R-:W-:Y:S01]  /*29e0*/  HMMA.16816.F32.BF16 R80, R52, R20, R80 ;  /* 0x000000143450723c */ /* 0x008fe20000041850 */
[----:B--2---:R-:W2:Y:S01]  /*29f0*/  LDSM.16.M88.4 R24, [R169+0x7800] ;  /* 0x00780000a918783b */ /* 0x004ea20000000200 */
[----:B------:R-:W-:-:S02]  /*2a00*/  FMUL.FTZ R32, R32, c[0x0][0x2ec] ;  /* 0x0000bb0020207a20 */ /* 0x000fc40000410000 */
[----:B------:R-:W-:Y:S02]  /*2a10*/  FMUL.FTZ R33, R33, c[0x0][0x2ec] ;  /* 0x0000bb0021217a20 */ /* 0x000fe40000410000 */
[----:B------:R-:W3:Y:S01]  /*2a20*/  MUFU.TANH R46, R32 ;  /* 0x00000020002e7308 */ /* 0x000ee20000002400 */
[----:B------:R-:W-:Y:S01]  /*2a30*/  FMUL.FTZ R47, R35, c[0x0][0x2ec] ;  /* 0x0000bb00232f7a20 */ /* 0x000fe20000410000 */
[----:B------:R-:W-:Y:S01]  /*2a40*/  HMMA.16816.F32.BF16 R76, R52, R22, R76 ;  /* 0x00000016344c723c */ /* 0x000fe2000004184c */
[----:B------:R-:W2:Y:S05]  /*2a50*/  LDSM.16.M88.4 R20, [R163+0x7000] ;  /* 0x00700000a314783b */ /* 0x000eaa0000000200 */
[----:B------:R-:W-:Y:S02]  /*2a60*/  MUFU.TANH R47, R47 ;  /* 0x0000002f002f7308 */ /* 0x000fe40000002400 */
[C---:B------:R-:W-:Y:S08]  /*2a70*/  HMMA.16816.F32.BF16 R72, R64.reuse, R56, R72 ;  /* 0x000000384048723c */ /* 0x040ff00000041848 */
[----:B------:R-:W-:Y:S08]  /*2a80*/  HMMA.16816.F32.BF16 R68, R64, R58, R68 ;  /* 0x0000003a4044723c */ /* 0x000ff00000041844 */
[----:B------:R-:W-:Y:S01]  /*2a90*/  HMMA.16816.F32.BF16 R96, R12, R38, R96 ;  /* 0x000000260c60723c */ /* 0x000fe20000041860 */
[----:B------:R2:W-:Y:S06]  /*2aa0*/  MUFU.TANH R38, R33 ;  /* 0x0000002100267308 */ /* 0x0005ec0000002400 */
[----:B------:R-:W-:Y:S01]  /*2ab0*/  FMUL.FTZ R39, R34, c[0x0][0x2ec] ;  /* 0x0000bb0022277a20 */ /* 0x000fe20000410000 */
[C---:B-1----:R-:W-:Y:S05]  /*2ac0*/  HMMA.16816.F32.BF16 R80, R16.reuse, R28, R80 ;  /* 0x0000001c1050723c */ /* 0x042fea0000041850 */
[----:B------:R-:W1:Y:S03]  /*2ad0*/  MUFU.TANH R39, R39 ;  /* 0x0000002700277308 */ /* 0x000e660000002400 */
[----:B------:R-:W-:Y:S01]  /*2ae0*/  HMMA.16816.F32.BF16 R76, R16, R30, R76 ;  /* 0x0000001e104c723c */ /* 0x000fe2000004184c */
[----:B--2---:R-:W2:Y:S04]  /*2af0*/  LDSM.16.M88.4 R32, [R167+0x3800] ;  /* 0x00380000a720783b */ /* 0x004ea80000000200 */
[----:B------:R-:W1:Y:S03]  /*2b00*/  LDSM.16.M88.4 R28, [R156+0x3000] ;  /* 0x003000009c1c783b */ /* 0x000e660000000200 */
[C---:B------:R-:W-:Y:S07]  /*2b10*/  HMMA.16816.F32.BF16 R72, R52.reuse, R24, R72 ;  /* 0x000000183448723c */ /* 0x040fee0000041848 */
[----:B------:R-:W-:Y:S01]  /*2b20*/  LOP3.LUT R25, R110, 0xffffffe0, RZ, 0xc0, !PT ;  /* 0xffffffe06e197812 */ /* 0x000fe200078ec0ff */
[----:B------:R-:W-:Y:S04]  /*2b30*/  HMMA.16816.F32.BF16 R68, R52, R26, R68 ;  /* 0x0000001a3444723c */ /* 0x000fe80000041844 */
[----:B------:R-:W-:-:S04]  /*2b40*/  IMAD.IADD R0, R100, 0x1, -R25 ;  /* 0x0000000164007824 */ /* 0x000fc800078e0a19 */
[----:B------:R-:W-:Y:S01]  /*2b50*/  HMMA.16816.F32.BF16 R80, R12, R20, R80 ;  /* 0x000000140c50723c */ /* 0x000fe20000041850 */
[----:B------:R-:W-:-:S04]  /*2b60*/  SHF.R.S32.HI R25, RZ, 0x1f, R0 ;  /* 0x0000001fff197819 */ /* 0x000fc80000011400 */
[----:B------:R-:W-:Y:S01]  /*2b70*/  LEA.HI R176, R25, R0, RZ, 0x2 ;  /* 0x0000000019b07211 */ /* 0x000fe200078f10ff */
[----:B------:R-:W-:Y:S01]  /*2b80*/  IMAD.IADD R0, R105, 0x1, R4 ;  /* 0x0000000169007824 */ /* 0x000fe200078e0204 */
[----:B------:R-:W-:Y:S01]  /*2b90*/  LDSM.16.M88.4 R24, [R156+0x3800] ;  /* 0x003800009c18783b */ /* 0x000fe20000000200 */
[----:B------:R-:W-:Y:S01]  /*2ba0*/  HMMA.16816.F32.BF16 R76, R12, R22, R76 ;  /* 0x000000160c4c723c */ /* 0x000fe2000004184c */
[----:B------:R-:W-:Y:S02]  /*2bb0*/  SHF.R.S32.HI R176, RZ, 0x2, R176 ;  /* 0x00000002ffb07819 */ /* 0x000fe400000114b0 */
[----:B------:R-:W3:Y:S01]  /*2bc0*/  LDSM.16.M88.4 R20, [R163+0x7800] ;  /* 0x00780000a314783b */ /* 0x000ee20000000200 */
[----:B------:R-:W-:-:S04]  /*2bd0*/  DEPBAR.LE SB0, 0x0 ;  /* 0x000080000000791a */ /* 0x000fc80000000000 */
[----:B------:R-:W-:Y:S08]  /*2be0*/  HMMA.16816.F32.BF16 R40, R8, R48, R40 ;  /* 0x000000300828723c */ /* 0x000ff00000041828 */
[C---:B--2---:R-:W-:Y:S07]  /*2bf0*/  HMMA.16816.F32.BF16 R72, R16.reuse, R32, R72 ;  /* 0x000000201048723c */ /* 0x044fee0000041848 */
[----:B------:R-:W-:Y:S01]  /*2c00*/  IMAD R33, R108, 0x10, R112 ;  /* 0x000000106c217824 */ /* 0x000fe200078e0270 */
[----:B------:R-:W-:Y:S04]  /*2c10*/  HMMA.16816.F32.BF16 R68, R16, R34, R68 ;  /* 0x000000221044723c */ /* 0x000fe80000041844 */
[----:B------:R-:W-:-:S04]  /*2c20*/  IADD3 R33, R33, 0x1, R176 ;  /* 0x0000000121217810 */ /* 0x000fc80007ffe0b0 */
[C---:B-1----:R-:W-:Y:S01]  /*2c30*/  HMMA.16816.F32.BF16 R80, R8.reuse, R28, R80 ;  /* 0x0000001c0850723c */ /* 0x042fe20000041850 */
[----:B------:R-:W-:Y:S01]  /*2c40*/  IADD3 R33, R6, R33, -R109 ;  /* 0x0000002106217210 */ /* 0x000fe20007ffe86d */
[----:B------:R-:W-:Y:S02]  /*2c50*/  FMUL.FTZ R48, R40, c[0x0][0x2ec] ;  /* 0x0000bb0028307a20 */ /* 0x000fe40000410000 */
[----:B------:R-:W-:Y:S01]  /*2c60*/  FMUL.FTZ R40, R41, c[0x0][0x2ec] ;  /* 0x0000bb0029287a20 */ /* 0x000fe20000410000 */
[----:B------:R-:W-:Y:S01]  /*2c70*/  IADD3 R49, R33, c[0x0][0x2e8], RZ ;  /* 0x0000ba0021317a10 */ /* 0x000fe20007ffe0ff */
[----:B------:R-:W-:Y:S02]  /*2c80*/  FMUL.FTZ R41, R42, c[0x0][0x2ec] ;  /* 0x0000bb002a297a20 */ /* 0x000fe40000410000 */
[----:B------:R-:W-:Y:S01]  /*2c90*/  HMMA.16816.F32.BF16 R96, R8, R50, R96 ;  /* 0x000000320860723c */ /* 0x000fe20000041860 */
[C---:B------:R-:W-:Y:S01]  /*2ca0*/  IADD3 R185, R49.reuse, 0x8, RZ ;  /* 0x0000000831b97810 */ /* 0x040fe20007ffe0ff */
[----:B------:R-:W1:Y:S01]  /*2cb0*/  MUFU.TANH R48, R48 ;  /* 0x0000003000307308 */ /* 0x000e620000002400 */
[-C--:B------:R-:W-:Y:S01]  /*2cc0*/  IMNMX R186, R49, R6.reuse, PT ;  /* 0x0000000631ba7217 */ /* 0x080fe20003800200 */
[----:B------:R-:W-:Y:S01]  /*2cd0*/  FMUL.FTZ R42, R43, c[0x0][0x2ec] ;  /* 0x0000bb002b2a7a20 */ /* 0x000fe20000410000 */
[----:B------:R-:W-:-:S03]  /*2ce0*/  IMNMX R185, R185, R6, PT ;  /* 0x00000006b9b97217 */ /* 0x000fc60003800200 */
[C---:B---3--:R-:W-:Y:S02]  /*2cf0*/  HMMA.16816.F32.BF16 R72, R12.reuse, R20, R72 ;  /* 0x000000140c48723c */ /* 0x048fe40000041848 */
[----:B------:R-:W2:Y:S06]  /*2d00*/  MUFU.TANH R41, R41 ;  /* 0x0000002900297308 */ /* 0x000eac0000002400 */
[----:B------:R-:W-:Y:S01]  /*2d10*/  HMMA.16816.F32.BF16 R68, R12, R22, R68 ;  /* 0x000000160c44723c */ /* 0x000fe20000041844 */
[----:B------:R-:W-:Y:S01]  /*2d20*/  FMUL.FTZ R82, R82, c[0x0][0x2ec] ;  /* 0x0000bb0052527a20 */ /* 0x000fe20000410000 */
[----:B------:R-:W3:Y:S01]  /*2d30*/  MUFU.TANH R40, R40 ;  /* 0x0000002800287308 */ /* 0x000ee20000002400 */
[----:B------:R-:W-:-:S02]  /*2d40*/  FMUL.FTZ R33, R81, c[0x0][0x2ec] ;  /* 0x0000bb0051217a20 */ /* 0x000fc40000410000 */
[----:B------:R-:W-:-:S03]  /*2d50*/  FMUL.FTZ R83, R83, c[0x0][0x2ec] ;  /* 0x0000bb0053537a20 */ /* 0x000fc60000410000 */
[C---:B------:R-:W-:Y:S01]  /*2d60*/  HMMA.16816.F32.BF16 R76, R8.reuse, R30, R76 ;  /* 0x0000001e084c723c */ /* 0x040fe2000004184c */
[----:B------:R-:W-:Y:S01]  /*2d70*/  FMUL.FTZ R28, R97, c[0x0][0x2ec] ;  /* 0x0000bb00611c7a20 */ /* 0x000fe20000410000 */
[----:B------:R-:W1:Y:S01]  /*2d80*/  MUFU.TANH R42, R42 ;  /* 0x0000002a002a7308 */ /* 0x000e620000002400 */
[----:B------:R-:W-:Y:S02]  /*2d90*/  FMUL.FTZ R43, R96, c[0x0][0x2ec] ;  /* 0x0000bb00602b7a20 */ /* 0x000fe40000410000 */
[----:B------:R-:W-:Y:S02]  /*2da0*/  FMUL.FTZ R29, R98, c[0x0][0x2ec] ;  /* 0x0000bb00621d7a20 */ /* 0x000fe40000410000 */
[----:B------:R-:W-:Y:S01]  /*2db0*/  IMAD.IADD R30, R3, 0x1, R188 ;  /* 0x00000001031e7824 */ /* 0x000fe200078e02bc */
[----:B------:R-:W-:Y:S01]  /*2dc0*/  HMMA.16816.F32.BF16 R72, R8, R24, R72 ;  /* 0x000000180848723c */ /* 0x000fe20000041848 */
[----:B------:R-:W-:Y:S01]  /*2dd0*/  FMUL.FTZ R31, R80, c[0x0][0x2ec] ;  /* 0x0000bb00501f7a20 */ /* 0x000fe20000410000 */
[----:B------:R-:W-:Y:S01]  /*2de0*/  MUFU.TANH R28, R28 ;  /* 0x0000001c001c7308 */ /* 0x000fe20000002400 */
[----:B------:R-:W-:Y:S01]  /*2df0*/  FMUL.FTZ R32, R99, c[0x0][0x2ec] ;  /* 0x0000bb0063207a20 */ /* 0x000fe20000410000 */
[----:B------:R-:W-:-:S02]  /*2e00*/  IADD3 R20, R30, 0x1, RZ ;  /* 0x000000011e147810 */ /* 0x000fc40007ffe0ff */
[C---:B------:R-:W-:Y:S02]  /*2e10*/  IADD3 R4, R30.reuse, 0x8, RZ ;  /* 0x000000081e047810 */ /* 0x040fe40007ffe0ff */
[----:B------:R-:W-:Y:S01]  /*2e20*/  HMMA.16816.F32.BF16 R68, R8, R26, R68 ;  /* 0x0000001a0844723c */ /* 0x000fe20000041844 */
[----:B------:R-:W-:Y:S01]  /*2e30*/  IADD3 R6, R30, 0x9, RZ ;  /* 0x000000091e067810 */ /* 0x000fe20007ffe0ff */
[----:B------:R-:W1:Y:S01]  /*2e40*/  MUFU.TANH R31, R31 ;  /* 0x0000001f001f7308 */ /* 0x000e620000002400 */
[CC--:B------:R-:W-:Y:S02]  /*2e50*/  ISETP.GE.AND P3, PT, R20.reuse, R186.reuse, PT ;  /* 0x000000ba1400720c */ /* 0x0c0fe40003f66270 */
[-C--:B------:R-:W-:Y:S02]  /*2e60*/  ISETP.GE.AND P0, PT, R20, R185.reuse, PT ;  /* 0x000000b91400720c */ /* 0x080fe40003f06270 */
[CC--:B------:R-:W-:Y:S01]  /*2e70*/  ISETP.GE.AND P1, PT, R4.reuse, R186.reuse, PT ;  /* 0x000000ba0400720c */ /* 0x0c0fe20003f26270 */
[----:B------:R-:W-:Y:S01]  /*2e80*/  FMUL.FTZ R24, R77, c[0x0][0x2ec] ;  /* 0x0000bb004d187a20 */ /* 0x000fe20000410000 */
[-C--:B------:R-:W-:Y:S01]  /*2e90*/  ISETP.GE.AND P4, PT, R4, R185.reuse, PT ;  /* 0x000000b90400720c */ /* 0x080fe20003f86270 */
[----:B------:R-:W-:Y:S01]  /*2ea0*/  FMUL.FTZ R34, R76, c[0x0][0x2ec] ;  /* 0x0000bb004c227a20 */ /* 0x000fe20000410000 */
[----:B------:R-:W-:Y:S01]  /*2eb0*/  IADD3 R4, R30, 0x10, RZ ;  /* 0x000000101e047810 */ /* 0x000fe20007ffe0ff */
[----:B------:R-:W1:Y:S01]  /*2ec0*/  MUFU.TANH R43, R43 ;  /* 0x0000002b002b7308 */ /* 0x000e620000002400 */
[-C--:B------:R-:W-:Y:S01]  /*2ed0*/  ISETP.GE.AND P2, PT, R6, R186.reuse, PT ;  /* 0x000000ba0600720c */ /* 0x080fe20003f46270 */
[----:B------:R-:W-:Y:S01]  /*2ee0*/  FMUL.FTZ R78, R78, c[0x0][0x2ec] ;  /* 0x0000bb004e4e7a20 */ /* 0x000fe20000410000 */
[-C--:B------:R-:W-:Y:S01]  /*2ef0*/  ISETP.GE.AND P5, PT, R6, R185.reuse, PT ;  /* 0x000000b90600720c */ /* 0x080fe20003fa6270 */
[----:B------:R-:W-:Y:S01]  /*2f00*/  FMUL.FTZ R79, R79, c[0x0][0x2ec] ;  /* 0x0000bb004f4f7a20 */ /* 0x000fe20000410000 */
[----:B------:R-:W-:Y:S01]  /*2f10*/  IADD3 R16, R30, 0x11, RZ ;  /* 0x000000111e107810 */ /* 0x000fe20007ffe0ff */
[----:B------:R-:W-:Y:S01]  /*2f20*/  FMUL.FTZ R72, R72, c[0x0][0x2ec] ;  /* 0x0000bb0048487a20 */ /* 0x000fe20000410000 */
[----:B------:R-:W-:Y:S01]  /*2f30*/  FSEL R19, R44, -INF , !P3 ;  /* 0xff8000002c137808 */ /* 0x000fe20005800000 */
[----:B------:R-:W1:Y:S01]  /*2f40*/  MUFU.TANH R29, R29 ;  /* 0x0000001d001d7308 */ /* 0x000e620000002400 */
[----:B----4-:R-:W-:Y:S01]  /*2f50*/  FSEL R6, R45, -INF , !P0 ;  /* 0xff8000002d067808 */ /* 0x010fe20004000000 */
[----:B------:R-:W-:Y:S01]  /*2f60*/  FMUL.FTZ R73, R73, c[0x0][0x2ec] ;  /* 0x0000bb0049497a20 */ /* 0x000fe20000410000 */
[-C--:B------:R-:W-:Y:S01]  /*2f70*/  ISETP.GE.AND P3, PT, R4, R186.reuse, PT ;  /* 0x000000ba0400720c */ /* 0x080fe20003f66270 */
[----:B------:R-:W-:Y:S01]  /*2f80*/  FMUL.FTZ R74, R74, c[0x0][0x2ec] ;  /* 0x0000bb004a4a7a20 */ /* 0x000fe20000410000 */
[-C--:B------:R-:W-:Y:S01]  /*2f90*/  ISETP.GE.AND P0, PT, R4, R185.reuse, PT ;  /* 0x000000b90400720c */ /* 0x080fe20003f06270 */
[----:B------:R-:W-:Y:S01]  /*2fa0*/  FMUL.FTZ R75, R75, c[0x0][0x2ec] ;  /* 0x0000bb004b4b7a20 */ /* 0x000fe20000410000 */
[----:B------:R-:W-:Y:S01]  /*2fb0*/  FSEL R21, R46, -INF , !P1 ;  /* 0xff8000002e157808 */ /* 0x000fe20004800000 */
[----:B------:R-:W4:Y:S01]  /*2fc0*/  MUFU.TANH R32, R32 ;  /* 0x0000002000207308 */ /* 0x000f220000002400 */
[----:B------:R-:W-:Y:S01]  /*2fd0*/  FSEL R4, R39, -INF , !P4 ;  /* 0xff80000027047808 */ /* 0x000fe20006000000 */
[----:B------:R-:W-:Y:S01]  /*2fe0*/  FMUL.FTZ R68, R68, c[0x0][0x2ec] ;  /* 0x0000bb0044447a20 */ /* 0x000fe20000410000 */
[----:B------:R-:W-:Y:S01]  /*2ff0*/  ISETP.GE.AND P1, PT, R16, R186, PT ;  /* 0x000000ba1000720c */ /* 0x000fe20003f26270 */
[----:B------:R-:W-:Y:S01]  /*3000*/  FMUL.FTZ R70, R70, c[0x0][0x2ec] ;  /* 0x0000bb0046467a20 */ /* 0x000fe20000410000 */
[----:B------:R-:W-:Y:S01]  /*3010*/  ISETP.GE.AND P4, PT, R16, R185, PT ;  /* 0x000000b91000720c */ /* 0x000fe20003f86270 */
[----:B------:R-:W-:Y:S01]  /*3020*/  FMUL.FTZ R69, R69, c[0x0][0x2ec] ;  /* 0x0000bb0045457a20 */ /* 0x000fe20000410000 */
[C---:B------:R-:W-:Y:S01]  /*3030*/  IADD3 R16, R30.reuse, 0x18, RZ ;  /* 0x000000181e107810 */ /* 0x040fe20007ffe0ff */
[----:B------:R-:W3:Y:S01]  /*3040*/  MUFU.TANH R20, R82 ;  /* 0x0000005200147308 */ /* 0x000ee20000002400 */
[----:B------:R-:W-:Y:S01]  /*3050*/  IADD3 R12, R30, 0x19, RZ ;  /* 0x000000191e0c7810 */ /* 0x000fe20007ffe0ff */
[----:B------:R-:W-:Y:S01]  /*3060*/  FMUL.FTZ R71, R71, c[0x0][0x2ec] ;  /* 0x0000bb0047477a20 */ /* 0x000fe20000410000 */
[----:B------:R-:W-:-:S02]  /*3070*/  FSEL R23, R38, -INF , !P2 ;  /* 0xff80000026177808 */ /* 0x000fc40005000000 */
[----:B------:R-:W-:Y:S02]  /*3080*/  FSEL R18, R47, -INF , !P5 ;  /* 0xff8000002f127808 */ /* 0x000fe40006800000 */
[CC--:B------:R-:W-:Y:S01]  /*3090*/  ISETP.GE.AND P2, PT, R16.reuse, R186.reuse, PT ;  /* 0x000000ba1000720c */ /* 0x0c0fe20003f46270 */
[----:B------:R-:W4:Y:S01]  /*30a0*/  MUFU.TANH R24, R24 ;  /* 0x0000001800187308 */ /* 0x000f220000002400 */
[-C--:B------:R-:W-:Y:S02]  /*30b0*/  ISETP.GE.AND P5, PT, R16, R185.reuse, PT ;  /* 0x000000b91000720c */ /* 0x080fe40003fa6270 */
[----:B-1----:R-:W-:Y:S02]  /*30c0*/  FSEL R17, R48, -INF , !P3 ;  /* 0xff80000030117808 */ /* 0x002fe40005800000 */
[----:B--2---:R-:W-:Y:S02]  /*30d0*/  FSEL R16, R41, -INF , !P0 ;  /* 0xff80000029107808 */ /* 0x004fe40004000000 */
[C---:B------:R-:W-:Y:S01]  /*30e0*/  ISETP.GE.AND P3, PT, R12.reuse, R186, PT ;  /* 0x000000ba0c00720c */ /* 0x040fe20003f66270 */
[----:B------:R-:W1:Y:S01]  /*30f0*/  MUFU.TANH R33, R33 ;  /* 0x0000002100217308 */ /* 0x000e620000002400 */
[----:B------:R-:W-:-:S02]  /*3100*/  ISETP.GE.AND P0, PT, R12, R185, PT ;  /* 0x000000b90c00720c */ /* 0x000fc40003f06270 */
[----:B------:R-:W-:Y:S02]  /*3110*/  IADD3 R12, R30, 0x20, RZ ;  /* 0x000000201e0c7810 */ /* 0x000fe40007ffe0ff */
[----:B---3--:R-:W-:Y:S02]  /*3120*/  FSEL R15, R40, -INF , !P1 ;  /* 0xff800000280f7808 */ /* 0x008fe40004800000 */
[----:B------:R-:W-:Y:S01]  /*3130*/  ISETP.GE.AND P1, PT, R12, R186, PT ;  /* 0x000000ba0c00720c */ /* 0x000fe20003f26270 */
[----:B------:R-:W2:Y:S01]  /*3140*/  MUFU.TANH R128, R83 ;  /* 0x0000005300807308 */ /* 0x000ea20000002400 */
[----:B------:R-:W-:Y:S02]  /*3150*/  IADD3 R10, R30, 0x29, RZ ;  /* 0x000000291e0a7810 */ /* 0x000fe40007ffe0ff */
[----:B------:R-:W-:Y:S02]  /*3160*/  FSEL R14, R42, -INF , !P4 ;  /* 0xff8000002a0e7808 */ /* 0x000fe40006000000 */
[----:B------:R-:W-:-:S02]  /*3170*/  ISETP.GE.AND P4, PT, R12, R185, PT ;  /* 0x000000b90c00720c */ /* 0x000fc40003f86270 */
[C---:B------:R-:W-:Y:S01]  /*3180*/  IADD3 R22, R30.reuse, 0x21, RZ ;  /* 0x000000211e167810 */ /* 0x040fe20007ffe0ff */
[----:B------:R-:W3:Y:S01]  /*3190*/  MUFU.TANH R34, R34 ;  /* 0x0000002200227308 */ /* 0x000ee20000002400 */
[----:B------:R-:W-:Y:S02]  /*31a0*/  IADD3 R11, R30, 0x28, RZ ;  /* 0x000000281e0b7810 */ /* 0x000fe40007ffe0ff */
[----:B------:R-:W-:Y:S02]  /*31b0*/  FSEL R35, R31, -INF , !P1 ;  /* 0xff8000001f237808 */ /* 0x000fe40004800000 */
[----:B------:R-:W-:Y:S02]  /*31c0*/  ISETP.GE.AND P1, PT, R10, R186, PT ;  /* 0x000000ba0a00720c */ /* 0x000fe40003f26270 */
[----:B------:R-:W-:Y:S01]  /*31d0*/  FSEL R9, R28, -INF , !P3 ;  /* 0xff8000001c097808 */ /* 0x000fe20005800000 */
[----:B------:R-:W1:Y:S01]  /*31e0*/  MUFU.TANH R130, R78 ;  /* 0x0000004e00827308 */ /* 0x000e620000002400 */
[----:B------:R-:W-:-:S02]  /*31f0*/  FSEL R13, R43, -INF , !P2 ;  /* 0xff8000002b0d7808 */ /* 0x000fc40005000000 */
[----:B------:R-:W-:Y:S02]  /*3200*/  FSEL R12, R29, -INF , !P5 ;  /* 0xff8000001d0c7808 */ /* 0x000fe40006800000 */
[----:B----4-:R-:W-:Y:S02]  /*3210*/  FSEL R8, R32, -INF , !P0 ;  /* 0xff80000020087808 */ /* 0x010fe40004000000 */
[----:B------:R-:W-:Y:S01]  /*3220*/  FSEL R28, R20, -INF , !P4 ;  /* 0xff800000141c7808 */ /* 0x000fe20006000000 */
[----:B------:R-:W4:Y:S01]  /*3230*/  MUFU.TANH R140, R79 ;  /* 0x0000004f008c7308 */ /* 0x000f220000002400 */
[CC--:B------:R-:W-:Y:S02]  /*3240*/  ISETP.GE.AND P2, PT, R22.reuse, R186.reuse, PT ;  /* 0x000000ba1600720c */ /* 0x0c0fe40003f46270 */
[----:B------:R-:W-:Y:S02]  /*3250*/  ISETP.GE.AND P5, PT, R22, R185, PT ;  /* 0x000000b91600720c */ /* 0x000fe40003fa6270 */
[----:B------:R-:W-:-:S02]  /*3260*/  ISETP.GE.AND P3, PT, R11, R186, PT ;  /* 0x000000ba0b00720c */ /* 0x000fc40003f66270 */
[-C--:B------:R-:W-:Y:S01]  /*3270*/  ISETP.GE.AND P0, PT, R11, R185.reuse, PT ;  /* 0x000000b90b00720c */ /* 0x080fe20003f06270 */
[----:B------:R-:W4:Y:S01]  /*3280*/  MUFU.TANH R139, R72 ;  /* 0x00000048008b7308 */ /* 0x000f220000002400 */
[----:B------:R-:W-:Y:S02]  /*3290*/  ISETP.GE.AND P4, PT, R10, R185, PT ;  /* 0x000000b90a00720c */ /* 0x000fe40003f86270 */
[C---:B------:R-:W-:Y:S02]  /*32a0*/  IADD3 R11, R30.reuse, 0x30, RZ ;  /* 0x000000301e0b7810 */ /* 0x040fe40007ffe0ff */
[----:B------:R-:W-:Y:S02]  /*32b0*/  IADD3 R10, R30, 0x31, RZ ;  /* 0x000000311e0a7810 */ /* 0x000fe40007ffe0ff */
[----:B------:R-:W-:Y:S01]  /*32c0*/  FSEL R29, R24, -INF , !P1 ;  /* 0xff800000181d7808 */ /* 0x000fe20004800000 */
[----:B------:R-:W-:Y:S01]  /*32d0*/  MUFU.TANH R137, R73 ;  /* 0x0000004900897308 */ /* 0x000fe20000002400 */
[----:B------:R-:W-:-:S02]  /*32e0*/  ISETP.GT.AND P1, PT, R101, 0x1, PT ;  /* 0x000000016500780c */ /* 0x000fc40003f24270 */
[----:B-1----:R-:W-:Y:S02]  /*32f0*/  FSEL R33, R33, -INF , !P2 ;  /* 0xff80000021217808 */ /* 0x002fe40005000000 */
[----:B--2---:R-:W-:Y:S02]  /*3300*/  FSEL R128, R128, -INF , !P5 ;  /* 0xff80000080807808 */ /* 0x004fe40006800000 */
[----:B---3--:R-:W-:Y:S01]  /*3310*/  FSEL R31, R34, -INF , !P3 ;  /* 0xff800000221f7808 */ /* 0x008fe20005800000 */
[----:B------:R-:W1:Y:S01]  /*3320*/  MUFU.TANH R136, R74 ;  /* 0x0000004a00887308 */ /* 0x000e620000002400 */
[----:B------:R-:W-:Y:S02]  /*3330*/  FSEL R130, R130, -INF , !P0 ;  /* 0xff80000082827808 */ /* 0x000fe40004000000 */
[C---:B------:R-:W-:Y:S02]  /*3340*/  ISETP.GE.AND P2, PT, R11.reuse, R186, PT ;  /* 0x000000ba0b00720c */ /* 0x040fe40003f46270 */
[----:B------:R-:W-:-:S02]  /*3350*/  ISETP.GE.AND P5, PT, R11, R185, PT ;  /* 0x000000b90b00720c */ /* 0x000fc40003fa6270 */
[C---:B------:R-:W-:Y:S01]  /*3360*/  ISETP.GE.AND P3, PT, R10.reuse, R186, PT ;  /* 0x000000ba0a00720c */ /* 0x040fe20003f66270 */
[----:B------:R-:W2:Y:S01]  /*3370*/  MUFU.TANH R134, R75 ;  /* 0x0000004b00867308 */ /* 0x000ea20000002400 */
[----:B------:R-:W-:Y:S02]  /*3380*/  ISETP.GE.AND P0, PT, R10, R185, PT ;  /* 0x000000b90a00720c */ /* 0x000fe40003f06270 */
[----:B------:R-:W-:Y:S02]  /*3390*/  IADD3 R10, R30, 0x38, RZ ;  /* 0x000000381e0a7810 */ /* 0x000fe40007ffe0ff */
[----:B----4-:R-:W-:Y:S02]  /*33a0*/  FSEL R140, R140, -INF , !P4 ;  /* 0xff8000008c8c7808 */ /* 0x010fe40006000000 */
[----:B------:R-:W-:Y:S01]  /*33b0*/  FSEL R139, R139, -INF , !P2 ;  /* 0xff8000008b8b7808 */ /* 0x000fe20005000000 */
[----:B------:R-:W3:Y:S01]  /*33c0*/  MUFU.TANH R135, R68 ;  /* 0x0000004400877308 */ /* 0x000ee20000002400 */
[----:B-1----:R-:W-:-:S02]  /*33d0*/  FSEL R136, R136, -INF , !P5 ;  /* 0xff80000088887808 */ /* 0x002fc40006800000 */
[----:B------:R-:W-:Y:S02]  /*33e0*/  FSEL R137, R137, -INF , !P3 ;  /* 0xff80000089897808 */ /* 0x000fe40005800000 */
[CC--:B------:R-:W-:Y:S02]  /*33f0*/  ISETP.GE.AND P4, PT, R10.reuse, R186.reuse, PT ;  /* 0x000000ba0a00720c */ /* 0x0c0fe40003f86270 */
[-C--:B------:R-:W-:Y:S01]  /*3400*/  ISETP.GE.AND P2, PT, R10, R185.reuse, PT ;  /* 0x000000b90a00720c */ /* 0x080fe20003f46270 */
[----:B------:R-:W1:Y:S01]  /*3410*/  MUFU.TANH R132, R70 ;  /* 0x0000004600847308 */ /* 0x000e620000002400 */
[----:B------:R-:W-:Y:S01]  /*3420*/  BAR.SYNC.DEFER_BLOCKING 0x0 ;  /* 0x0000000000007b1d */ /* 0x000fe20000010000 */
[C---:B------:R-:W-:Y:S02]  /*3430*/  ISETP.GE.AND P5, PT, R30.reuse, R186, PT ;  /* 0x000000ba1e00720c */ /* 0x040fe40003fa6270 */
[C---:B------:R-:W-:Y:S02]  /*3440*/  ISETP.GE.AND P3, PT, R30.reuse, R185, PT ;  /* 0x000000b91e00720c */ /* 0x040fe40003f66270 */
[----:B------:R-:W-:-:S02]  /*3450*/  IADD3 R30, R30, 0x39, RZ ;  /* 0x000000391e1e7810 */ /* 0x000fc40007ffe0ff */
[----:B------:R-:W4:Y:S01]  /*3460*/  MUFU.TANH R133, R69 ;  /* 0x0000004500857308 */ /* 0x000f220000002400 */
[----:B--2---:R-:W-:Y:S02]  /*3470*/  FSEL R134, R134, -INF , !P0 ;  /* 0xff80000086867808 */ /* 0x004fe40004000000 */
[----:B---3--:R-:W-:Y:S02]  /*3480*/  FSEL R135, R135, -INF , !P4 ;  /* 0xff80000087877808 */ /* 0x008fe40006000000 */
[----:B------:R-:W-:Y:S02]  /*3490*/  @!P1 LEA R182, P0, R184, c[0x0][0x168], 0x1 ;  /* 0x00005a00b8b69a11 */ /* 0x000fe400078008ff */
[----:B------:R-:W-:Y:S01]  /*34a0*/  ISETP.GE.AND P4, PT, R30, R186, PT ;  /* 0x000000ba1e00720c */ /* 0x000fe20003f86270 */
[----:B------:R-:W2:Y:S01]  /*34b0*/  MUFU.TANH R126, R71 ;  /* 0x00000047007e7308 */ /* 0x000ea20000002400 */
[----:B-1----:R-:W-:Y:S02]  /*34c0*/  FSEL R132, R132, -INF , !P2 ;  /* 0xff80000084847808 */ /* 0x002fe40005000000 */
[----:B------:R-:W-:-:S02]  /*34d0*/  ISETP.GE.AND P2, PT, R30, R185, PT ;  /* 0x000000b91e00720c */ /* 0x000fc40003f46270 */
[----:B------:R-:W-:Y:S02]  /*34e0*/  @!P1 LEA.HI.X R183, R184, c[0x0][0x16c], R103, 0x1, P0 ;  /* 0x00005b00b8b79a11 */ /* 0x000fe400000f0c67 */
[----:B------:R-:W-:Y:S02]  /*34f0*/  FSEL R36, R36, -INF , !P5 ;  /* 0xff80000024247808 */ /* 0x000fe40006800000 */
[----:B------:R-:W-:Y:S02]  /*3500*/  FSEL R37, R37, -INF , !P3 ;  /* 0xff80000025257808 */ /* 0x000fe40005800000 */
[----:B----4-:R-:W-:Y:S02]  /*3510*/  FSEL R133, R133, -INF , !P4 ;  /* 0xff80000085857808 */ /* 0x010fe40006000000 */
[----:B--2---:R-:W-:Y:S01]  /*3520*/  FSEL R126, R126, -INF , !P2 ;  /* 0xff8000007e7e7808 */ /* 0x004fe20005000000 */
        /* <DEDUP_REMOVED lines=21> */
[C---:B------:R-:W-:Y:S01]  /*3680*/  IMAD R25, R102.reuse, R25, R20 ;  /* 0x0000001966197224 */ /* 0x040fe200078e0214 */
[----:B------:R-:W-:Y:S01]  /*3690*/  LOP3.LUT R20, RZ, c[0x0][0x2d0], RZ, 0x33, !PT ;  /* 0x0000b400ff147a12 */ /* 0x000fe200078e33ff */
        /* <DEDUP_REMOVED lines=36> */
.L_x_6618:
[----:B------:R-:W-:-:S04]  /*38e0*/  LEA R3, -R2, RZ, 0x6 ;  /* 0x000000ff02037211 */ /* 0x000fc800078e31ff */
[----:B------:R-:W-:Y:S02]  /*38f0*/  SHF.R.S32.HI R10, RZ, 0x1f, R3 ;  /* 0x0000001fff0a7819 */ /* 0x000fe40000011403 */
.L_x_6619:
        /* <DEDUP_REMOVED lines=25> */
.L_x_6617:
        /* <DEDUP_REMOVED lines=62> */
[--C-:B------:R-:W-:Y:S01]  /*3e70*/  FFMA.FTZ R119, R37, c[0x0][0x23c], -R129.reuse ;  /* 0x00008f0025777a23 */ /* 0x100fe20000010881 */
[----:B------:R-:W-:Y:S01]  /*3e80*/  LDSM.16.MT88.4 R20, [R161+0x8800] ;  /* 0x00880000a114783b */ /* 0x000fe20000004200 */
[----:B------:R-:W-:-:S02]  /*3e90*/  FFMA.FTZ R120, R6, c[0x0][0x23c], -R129 ;  /* 0x00008f0006787a23 */ /* 0x000fc40000010881 */
[--C-:B------:R-:W-:Y:S02]  /*3ea0*/  FFMA.FTZ R121, R4, c[0x0][0x23c], -R129.reuse ;  /* 0x00008f0004797a23 */ /* 0x100fe40000010881 */
[--C-:B------:R-:W-:Y:S01]  /*3eb0*/  FFMA.FTZ R112, R18, c[0x0][0x23c], -R129.reuse ;  /* 0x00008f0012707a23 */ /* 0x100fe20000010881 */
[----:B------:R-:W1:Y:S01]  /*3ec0*/  LDSM.16.MT88.4 R4, [R160+0xa000] ;  /* 0x00a00000a004783b */ /* 0x000e620000004200 */
[----:B------:R-:W2:Y:S01]  /*3ed0*/  MUFU.EX2 R115, R115 ;  /* 0x0000007300737308 */ /* 0x000ea20000000800 */
[--C-:B------:R-:W-:Y:S02]  /*3ee0*/  FFMA.FTZ R113, R17, c[0x0][0x23c], -R138.reuse ;  /* 0x00008f0011717a23 */ /* 0x100fe4000001088a */
[--C-:B------:R-:W-:Y:S02]  /*3ef0*/  FFMA.FTZ R110, R15, c[0x0][0x23c], -R138.reuse ;  /* 0x00008f000f6e7a23 */ /* 0x100fe4000001088a */
[----:B------:R-:W-:Y:S02]  /*3f00*/  FFMA.FTZ R109, R13, c[0x0][0x23c], -R138 ;  /* 0x00008f000d6d7a23 */ /* 0x000fe4000001088a */
[--C-:B------:R-:W-:Y:S01]  /*3f10*/  FFMA.FTZ R117, R16, c[0x0][0x23c], -R129.reuse ;  /* 0x00008f0010757a23 */ /* 0x100fe20000010881 */
[----:B------:R-:W-:Y:S01]  /*3f20*/  MUFU.EX2 R114, R114 ;  /* 0x0000007200727308 */ /* 0x000fe20000000800 */
[--C-:B------:R-:W-:Y:S01]  /*3f30*/  FFMA.FTZ R108, R14, c[0x0][0x23c], -R129.reuse ;  /* 0x00008f000e6c7a23 */ /* 0x100fe20000010881 */
[----:B------:R-:W5:Y:S01]  /*3f40*/  LDSM.16.MT88.4 R16, [R162+0x8800] ;  /* 0x00880000a210783b */ /* 0x000f620000004200 */
[----:B------:R-:W-:-:S02]  /*3f50*/  FFMA.FTZ R118, R12, c[0x0][0x23c], -R129 ;  /* 0x00008f000c767a23 */ /* 0x000fc40000010881 */
[--C-:B------:R-:W-:Y:S01]  /*3f60*/  FFMA.FTZ R0, R9, c[0x0][0x23c], -R138.reuse ;  /* 0x00008f0009007a23 */ /* 0x100fe2000001088a */
[----:B------:R-:W1:Y:S01]  /*3f70*/  LDSM.16.MT88.4 R12, [R160+0x8800] ;  /* 0x00880000a00c783b */ /* 0x000e620000004200 */
[----:B------:R-:W-:Y:S01]  /*3f80*/  FFMA.FTZ R105, R8, c[0x0][0x23c], -R129 ;  /* 0x00008f0008697a23 */ /* 0x000fe20000010881 */
[----:B------:R-:W3:Y:S01]  /*3f90*/  MUFU.EX2 R111, R111 ;  /* 0x0000006f006f7308 */ /* 0x000ee20000000800 */
[----:B--2---:R-:W-:Y:S01]  /*3fa0*/  F2FP.BF16.PACK_AB R64, R115, R116 ;  /* 0x000000747340723e */ /* 0x004fe200000010ff */
[----:B------:R-:W2:Y:S01]  /*3fb0*/  LDSM.16.MT88.4 R8, [R164+0xa800] ;  /* 0x00a80000a408783b */ /* 0x000ea20000004200 */
[--C-:B------:R-:W-:Y:S02]  /*3fc0*/  FFMA.FTZ R122, R35, c[0x0][0x23c], -R138.reuse ;  /* 0x00008f00237a7a23 */ /* 0x100fe4000001088a */
[--C-:B------:R-:W-:Y:S02]  /*3fd0*/  FFMA.FTZ R123, R33, c[0x0][0x23c], -R138.reuse ;  /* 0x00008f00217b7a23 */ /* 0x100fe4000001088a */
[----:B------:R-:W-:Y:S01]  /*3fe0*/  LDSM.16.MT88.4 R32, [R161+0xa800] ;  /* 0x00a80000a120783b */ /* 0x000fe20000004200 */
[----:B------:R-:W-:Y:S01]  /*3ff0*/  MUFU.EX2 R119, R119 ;  /* 0x0000007700777308 */ /* 0x000fe20000000800 */
[----:B------:R-:W-:-:S02]  /*4000*/  FFMA.FTZ R124, R31, c[0x0][0x23c], -R138 ;  /* 0x00008f001f7c7a23 */ /* 0x000fc4000001088a */
[--C-:B------:R-:W-:Y:S02]  /*4010*/  FFMA.FTZ R125, R29, c[0x0][0x23c], -R138.reuse ;  /* 0x00008f001d7d7a23 */ /* 0x100fe4000001088a */
[--C-:B------:R-:W-:Y:S02]  /*4020*/  FFMA.FTZ R127, R28, c[0x0][0x23c], -R129.reuse ;  /* 0x00008f001c7f7a23 */ /* 0x100fe40000010881 */
[--C-:B------:R-:W-:Y:S01]  /*4030*/  FFMA.FTZ R128, R128, c[0x0][0x23c], -R129.reuse ;  /* 0x00008f0080807a23 */ /* 0x100fe20000010881 */
[----:B------:R-:W4:Y:S01]  /*4040*/  MUFU.EX2 R120, R120 ;  /* 0x0000007800787308 */ /* 0x000f220000000800 */
[----:B---3--:R-:W-:Y:S01]  /*4050*/  F2FP.BF16.PACK_AB R66, R111, R114 ;  /* 0x000000726f42723e */ /* 0x008fe200000010ff */
[--C-:B------:R-:W-:Y:S01]  /*4060*/  FFMA.FTZ R130, R130, c[0x0][0x23c], -R129.reuse ;  /* 0x00008f0082827a23 */ /* 0x100fe20000010881 */
[----:B------:R-:W-:Y:S01]  /*4070*/  LDSM.16.MT88.4 R28, [R164+0x9000] ;  /* 0x00900000a41c783b */ /* 0x000fe20000004200 */
[----:B------:R-:W-:Y:S02]  /*4080*/  FFMA.FTZ R131, R140, c[0x0][0x23c], -R129 ;  /* 0x00008f008c837a23 */ /* 0x000fe40000010881 */
[----:B------:R-:W-:-:S02]  /*4090*/  FFMA.FTZ R139, R139, c[0x0][0x23c], -R138 ;  /* 0x00008f008b8b7a23 */ /* 0x000fc4000001088a */
[----:B------:R-:W-:Y:S01]  /*40a0*/  MUFU.EX2 R121, R121 ;  /* 0x0000007900797308 */ /* 0x000fe20000000800 */
[--C-:B------:R-:W-:Y:S02]  /*40b0*/  FFMA.FTZ R140, R137, c[0x0][0x23c], -R138.reuse ;  /* 0x00008f00898c7a23 */ /* 0x100fe4000001088a */
[--C-:B------:R-:W-:Y:S02]  /*40c0*/  FFMA.FTZ R135, R135, c[0x0][0x23c], -R138.reuse ;  /* 0x00008f0087877a23 */ /* 0x100fe4000001088a */
[----:B------:R-:W-:Y:S02]  /*40d0*/  FFMA.FTZ R138, R133, c[0x0][0x23c], -R138 ;  /* 0x00008f00858a7a23 */ /* 0x000fe4000001088a */
[--C-:B------:R-:W-:Y:S01]  /*40e0*/  FFMA.FTZ R133, R136, c[0x0][0x23c], -R129.reuse ;  /* 0x00008f0088857a23 */ /* 0x100fe20000010881 */
[----:B------:R-:W3:Y:S01]  /*40f0*/  MUFU.EX2 R112, R112 ;  /* 0x0000007000707308 */ /* 0x000ee20000000800 */
[----:B----4-:R-:W-:Y:S01]  /*4100*/  F2FP.BF16.PACK_AB R65, R120, R119 ;  /* 0x000000777841723e */ /* 0x010fe200000010ff */
[----:B------:R-:W-:-:S02]  /*4110*/  FFMA.FTZ R134, R134, c[0x0][0x23c], -R129 ;  /* 0x00008f0086867a23 */ /* 0x000fc40000010881 */
[--C-:B------:R-:W-:Y:S02]  /*4120*/  FFMA.FTZ R132, R132, c[0x0][0x23c], -R129.reuse ;  /* 0x00008f0084847a23 */ /* 0x100fe40000010881 */
[----:B------:R-:W-:Y:S02]  /*4130*/  FFMA.FTZ R193, R126, c[0x0][0x23c], -R129 ;  /* 0x00008f007ec17a23 */ /* 0x000fe40000010881 */
[----:B------:R-:W-:Y:S01]  /*4140*/  MUFU.EX2 R113, R113 ;  /* 0x0000007100717308 */ /* 0x000fe20000000800 */
[----:B------:R-:W-:Y:S02]  /*4150*/  FADD.FTZ R115, R116, R115 ;  /* 0x0000007374737221 */ /* 0x000fe40000010000 */
[----:B------:R-:W-:Y:S02]  /*4160*/  FADD.FTZ R120, R119, R120 ;  /* 0x0000007877787221 */ /* 0x000fe40000010000 */
[----:B------:R-:W-:Y:S01]  /*4170*/  FADD.FTZ R114, R114, R115 ;  /* 0x0000007372727221 */ /* 0x000fe20000010000 */
[----:B---3--:R-:W-:-:S02]  /*4180*/  F2FP.BF16.PACK_AB R67, R112, R121 ;  /* 0x000000797043723e */ /* 0x008fc400000010ff */
[----:B------:R-:W3:Y:S01]  /*4190*/  MUFU.EX2 R110, R110 ;  /* 0x0000006e006e7308 */ /* 0x000ee20000000800 */
[----:B------:R-:W-:Y:S02]  /*41a0*/  FADD.FTZ R121, R121, R120 ;  /* 0x0000007879797221 */ /* 0x000fe40000010000 */
        /* <DEDUP_REMOVED lines=57> */
[C---:B--2---:R-:W-:Y:S02]  /*4540*/  HMMA.16816.F32.BF16 R36, R4.reuse, R8, R36 ;  /* 0x000000080424723c */ /* 0x044fe40000041824 */
[----:B------:R-:W2:Y:S06]  /*4550*/  MUFU.EX2 R193, R193 ;  /* 0x000000c100c17308 */ /* 0x000eac0000000800 */
        /* <DEDUP_REMOVED lines=14> */
[C---:B-----5:R-:W-:Y:S08]  /*4640*/  HMMA.16816.F32.BF16 R60, R4.reuse, R12, R60 ;  /* 0x0000000c043c723c */ /* 0x060ff0000004183c */
[----:B------:R-:W-:Y:S01]  /*4650*/  HMMA.16816.F32.BF16 R64, R4, R14, R64 ;  /* 0x0000000e0440723c */ /* 0x000fe20000041840 */
[----:B------:R-:W3:Y:S06]  /*4660*/  LDSM.16.MT88.4 R12, [R162+0xb000] ;  /* 0x00b00000a20c783b */ /* 0x000eec0000004200 */
        /* <DEDUP_REMOVED lines=29> */
[----:B------:R-:W5:Y:S07]  /*4840*/  LDSM.16.MT88.4 R24, [R161+0x9800] ;  /* 0x00980000a118783b */ /* 0x000f6e0000004200 */
[C---:B------:R-:W-:Y:S08]  /*4850*/  HMMA.16816.F32.BF16 R72, R4.reuse, R20, R72 ;  /* 0x000000140448723c */ /* 0x040ff00000041848 */
[C---:B------:R-:W-:Y:S01]  /*4860*/  HMMA.16816.F32.BF16 R68, R4.reuse, R22, R68 ;  /* 0x000000160444723c */ /* 0x040fe20000041844 */
[----:B------:R-:W1:Y:S07]  /*4870*/  LDSM.16.MT88.4 R20, [R160+0x9800] ;  /* 0x00980000a014783b */ /* 0x000e6e0000004200 */
[C---:B------:R-:W-:Y:S08]  /*4880*/  HMMA.16816.F32.BF16 R60, R4.reuse, R32, R60 ;  /* 0x00000020043c723c */ /* 0x040ff0000004183c */
[----:B------:R-:W-:Y:S07]  /*4890*/  HMMA.16816.F32.BF16 R64, R4, R34, R64 ;  /* 0x000000220440723c */ /* 0x000fee0000041840 */
[----:B------:R-:W-:Y:S01]  /*48a0*/  F2FP.BF16.PACK_AB R4, R140, R139 ;  /* 0x0000008b8c04723e */ /* 0x000fe200000010ff */
[----:B------:R-:W-:Y:S01]  /*48b0*/  FADD.FTZ R139, R139, R124 ;  /* 0x0000007c8b8b7221 */ /* 0x000fe20000010000 */
[----:B----4-:R-:W-:Y:S01]  /*48c0*/  F2FP.BF16.PACK_AB R5, R134, R133 ;  /* 0x000000858605723e */ /* 0x010fe200000010ff */
[----:B------:R-:W-:Y:S01]  /*48d0*/  FADD.FTZ R133, R133, R130 ;  /* 0x0000008285857221 */ /* 0x000fe20000010000 */
[----:B------:R-:W-:Y:S01]  /*48e0*/  F2FP.BF16.PACK_AB R6, R138, R135 ;  /* 0x000000878a06723e */ /* 0x000fe200000010ff */
        /* <DEDUP_REMOVED lines=88> */
.L_x_6621:
[----:B------:R-:W-:-:S05]  /*4e70*/  IMAD.MOV.U32 R4, RZ, RZ, c[0x0][0x1a0] ;  /* 0x00006800ff047624 */ /* 0x000fca00078e00ff */
[----:B------:R-:W-:-:S04]  /*4e80*/  LEA R4, -R4, RZ, 0x6 ;  /* 0x000000ff04047211 */ /* 0x000fc800078e31ff */
[----:B------:R-:W-:Y:S02]  /*4e90*/  SHF.R.S32.HI R5, RZ, 0x1f, R4 ;  /* 0x0000001fff057819 */ /* 0x000fe40000011404 */
.L_x_6622:
        /* <DEDUP_REMOVED lines=20> */
[----:B------:R-:W-:Y:S01]  /*4fe0*/  ISETP.GE.AND P2, PT, R188, R186, PT ;  /* 0x000000babc00720c */ /* 0x000fe20003f46270 */
[----:B------:R2:W-:Y:S01]  /*4ff0*/  LDGSTS.E.BYPASS.LTC128B.128 [R177+0xa000], [R10.64+0x80] ;  /* 0x0a0000800ab17fae */ /* 0x0005e2000b901d46 */
[----:B------:R-:W-:Y:S01]  /*5000*/  ISETP.GE.AND P0, PT, R101, 0x3, PT ;  /* 0x000000036500780c */ /* 0x000fe20003f06270 */
[----:B------:R-:W-:Y:S02]  /*5010*/  IMAD.X R7, R5, 0x1, R0, P1 ;  /* 0x0000000105077824 */ /* 0x000fe400008e0600 */
        /* <DEDUP_REMOVED lines=8> */
[----:B------:R-:W-:Y:S04]  /*50a0*/  LDSM.16.M88.4 R136, [R168] ;  /* 0x00000000a888783b */ /* 0x000fe80000000200 */
[----:B------:R-:W-:Y:S04]  /*50b0*/  LDSM.16.M88.4 R124, [R167] ;  /* 0x00000000a77c783b */ /* 0x000fe80000000200 */
[----:B------:R-:W5:Y:S04]  /*50c0*/  LDSM.16.M88.4 R116, [R169+0x4800] ;  /* 0x00480000a974783b */ /* 0x000f680000000200 */
[----:B------:R-:W1:Y:S04]  /*50d0*/  LDSM.16.M88.4 R108, [R169+0x5000] ;  /* 0x00500000a96c783b */ /* 0x000e680000000200 */
[----:B------:R-:W-:Y:S04]  /*50e0*/  LDSM.16.M88.4 R24, [R166] ;  /* 0x00000000a618783b */ /* 0x000fe80000000200 */
[----:B------:R-:W1:Y:S04]  /*50f0*/  LDSM.16.M88.4 R148, [R163+0x4000] ;  /* 0x00400000a394783b */ /* 0x000e680000000200 */
[----:B------:R-:W1:Y:S04]  /*5100*/  LDSM.16.M88.4 R32, [R169+0x5800] ;  /* 0x00580000a920783b */ /* 0x000e680000000200 */
[----:B------:R-:W1:Y:S04]  /*5110*/  LDSM.16.M88.4 R20, [R159] ;  /* 0x000000009f14783b */ /* 0x000e680000000200 */
[----:B--2---:R-:W2:Y:S01]  /*5120*/  LDSM.16.M88.4 R8, [R158] ;  /* 0x000000009e08783b */ /* 0x004ea20000000200 */
[C---:B----4-:R-:W-:Y:S03]  /*5130*/  HMMA.16816.F32.BF16 R16, R128.reuse, R12, RZ ;  /* 0x0000000c8010723c */ /* 0x050fe600000418ff */
[----:B------:R-:W-:Y:S04]  /*5140*/  LDSM.16.M88.4 R140, [R165] ;  /* 0x00000000a58c783b */ /* 0x000fe80000000200 */
[----:B------:R-:W4:Y:S01]  /*5150*/  LDSM.16.M88.4 R120, [R156] ;  /* 0x000000009c78783b */ /* 0x000f220000000200 */
[C---:B------:R-:W-:Y:S03]  /*5160*/  HMMA.16816.F32.BF16 R12, R128.reuse, R14, RZ ;  /* 0x0000000e800c723c */ /* 0x040fe600000418ff */
[----:B------:R-:W2:Y:S04]  /*5170*/  LDSM.16.M88.4 R144, [R157] ;  /* 0x000000009d90783b */ /* 0x000ea80000000200 */
[----:B---3--:R-:W3:Y:S01]  /*5180*/  LDSM.16.M88.4 R4, [R163+0x4800] ;  /* 0x00480000a304783b */ /* 0x008ee20000000200 */
[----:B-----5:R-:W-:Y:S03]  /*5190*/  HMMA.16816.F32.BF16 R28, R128, R116, RZ ;  /* 0x00000074801c723c */ /* 0x020fe600000418ff */
[----:B------:R-:W5:Y:S04]  /*51a0*/  LDSM.16.M88.4 R104, [R163+0x5000] ;  /* 0x00500000a368783b */ /* 0x000f680000000200 */
[----:B------:R-:W0:Y:S01]  /*51b0*/  LDGDEPBAR ;  /* 0x00000000000079af */ /* 0x000e220000000000 */
[C---:B------:R-:W-:Y:S08]  /*51c0*/  HMMA.16816.F32.BF16 R16, R136.reuse, R124, R16 ;  /* 0x0000007c8810723c */ /* 0x040ff00000041810 */
[----:B------:R-:W-:Y:S01]  /*51d0*/  HMMA.16816.F32.BF16 R12, R136, R126, R12 ;  /* 0x0000007e880c723c */ /* 0x000fe2000004180c */
[----:B------:R-:W-:Y:S07]  /*51e0*/  LDSM.16.M88.4 R124, [R170+0x2000] ;  /* 0x00200000aa7c783b */ /* 0x000fee0000000200 */
[C---:B-1----:R-:W-:Y:S08]  /*51f0*/  HMMA.16816.F32.BF16 R112, R128.reuse, R108, RZ ;  /* 0x0000006c8070723c */ /* 0x042ff000000418ff */
[C---:B------:R-:W-:Y:S08]  /*5200*/  HMMA.16816.F32.BF16 R116, R128.reuse, R118, RZ ;  /* 0x000000768074723c */ /* 0x040ff000000418ff */
[----:B------:R-:W-:Y:S08]  /*5210*/  HMMA.16816.F32.BF16 R108, R128, R110, RZ ;  /* 0x0000006e806c723c */ /* 0x000ff000000418ff */
[C---:B------:R-:W-:Y:S08]  /*5220*/  HMMA.16816.F32.BF16 R16, R24.reuse, R148, R16 ;  /* 0x000000941810723c */ /* 0x040ff00000041810 */
[----:B------:R-:W-:Y:S01]  /*5230*/  HMMA.16816.F32.BF16 R12, R24, R150, R12 ;  /* 0x00000096180c723c */ /* 0x000fe2000004180c */
[----:B------:R-:W-:Y:S07]  /*5240*/  LDSM.16.M88.4 R148, [R155] ;  /* 0x000000009b94783b */ /* 0x000fee0000000200 */
[C---:B------:R-:W-:Y:S08]  /*5250*/  HMMA.16816.F32.BF16 R132, R128.reuse, R32, RZ ;  /* 0x000000208084723c */ /* 0x040ff000000418ff */
[----:B------:R-:W-:Y:S01]  /*5260*/  HMMA.16816.F32.BF16 R128, R128, R34, RZ ;  /* 0x000000228080723c */ /* 0x000fe200000418ff */
[----:B------:R-:W-:Y:S07]  /*5270*/  LDSM.16.M88.4 R32, [R163+0x5800] ;  /* 0x00580000a320783b */ /* 0x000fee0000000200 */
[C---:B------:R-:W-:Y:S08]  /*5280*/  HMMA.16816.F32.BF16 R28, R136.reuse, R20, R28 ;  /* 0x00000014881c723c */ /* 0x040ff0000004181c */
[C---:B------:R-:W-:Y:S01]  /*5290*/  HMMA.16816.F32.BF16 R116, R136.reuse, R22, R116 ;  /* 0x000000168874723c */ /* 0x040fe20000041874 */
[----:B------:R-:W-:Y:S07]  /*52a0*/  LDSM.16.M88.4 R20, [R156+0x800] ;  /* 0x000800009c14783b */ /* 0x000fee0000000200 */
[C---:B--2---:R-:W-:Y:S08]  /*52b0*/  HMMA.16816.F32.BF16 R112, R136.reuse, R8, R112 ;  /* 0x000000088870723c */ /* 0x044ff00000041870 */
[----:B------:R-:W-:Y:S01]  /*52c0*/  HMMA.16816.F32.BF16 R108, R136, R10, R108 ;  /* 0x0000000a886c723c */ /* 0x000fe2000004186c */
[----:B------:R-:W1:Y:S07]  /*52d0*/  LDSM.16.M88.4 R8, [R169+0x6000] ;  /* 0x00600000a908783b */ /* 0x000e6e0000000200 */
[C---:B----4-:R-:W-:Y:S08]  /*52e0*/  HMMA.16816.F32.BF16 R16, R140.reuse, R120, R16 ;  /* 0x000000788c10723c */ /* 0x050ff00000041810 */
[----:B------:R-:W-:Y:S01]  /*52f0*/  HMMA.16816.F32.BF16 R12, R140, R122, R12 ;  /* 0x0000007a8c0c723c */ /* 0x000fe2000004180c */
[----:B------:R-:W-:Y:S07]  /*5300*/  LDSM.16.M88.4 R120, [R169+0x7000] ;  /* 0x00700000a978783b */ /* 0x000fee0000000200 */
[C---:B------:R-:W-:Y:S08]  /*5310*/  HMMA.16816.F32.BF16 R132, R136.reuse, R144, R132 ;  /* 0x000000908884723c */ /* 0x040ff00000041884 */
[----:B------:R-:W-:Y:S01]  /*5320*/  HMMA.16816.F32.BF16 R128, R136, R146, R128 ;  /* 0x000000928880723c */ /* 0x000fe20000041880 */
[----:B------:R-:W-:Y:S04]  /*5330*/  LDSM.16.M88.4 R144, [R169+0x6800] ;  /* 0x00680000a990783b */ /* 0x000fe80000000200 */
[----:B------:R-:W-:Y:S03]  /*5340*/  LDSM.16.M88.4 R136, [R156+0x1800] ;  /* 0x001800009c88783b */ /* 0x000fe60000000200 */
[C---:B---3--:R-:W-:Y:S08]  /*5350*/  HMMA.16816.F32.BF16 R28, R24.reuse, R4, R28 ;  /* 0x00000004181c723c */ /* 0x048ff0000004181c */
[C---:B------:R-:W-:Y:S01]  /*5360*/  HMMA.16816.F32.BF16 R116, R24.reuse, R6, R116 ;  /* 0x000000061874723c */ /* 0x040fe20000041874 */
[----:B------:R-:W-:Y:S07]  /*5370*/  LDSM.16.M88.4 R4, [R156+0x1000] ;  /* 0x001000009c04783b */ /* 0x000fee0000000200 */
[C---:B-----5:R-:W-:Y:S08]  /*5380*/  HMMA.16816.F32.BF16 R112, R24.reuse, R104, R112 ;  /* 0x000000681870723c */ /* 0x060ff00000041870 */
[----:B------:R-:W-:Y:S01]  /*5390*/  HMMA.16816.F32.BF16 R108, R24, R106, R108 ;  /* 0x0000006a186c723c */ /* 0x000fe2000004186c */
[----:B------:R-:W2:Y:S07]  /*53a0*/  LDSM.16.M88.4 R104, [R168+0x2000] ;  /* 0x00200000a868783b */ /* 0x000eae0000000200 */
[C---:B-1----:R-:W-:Y:S08]  /*53b0*/  HMMA.16816.F32.BF16 R16, R124.reuse, R8, R16 ;  /* 0x000000087c10723c */ /* 0x042ff00000041810 */
[----:B------:R-:W-:Y:S01]  /*53c0*/  HMMA.16816.F32.BF16 R12, R124, R10, R12 ;  /* 0x0000000a7c0c723c */ /* 0x000fe2000004180c */
[----:B------:R-:W-:Y:S07]  /*53d0*/  LDSM.16.M88.4 R8, [R165+0x2000] ;  /* 0x00200000a508783b */ /* 0x000fee0000000200 */
[C---:B------:R-:W-:Y:S08]  /*53e0*/  HMMA.16816.F32.BF16 R132, R24.reuse, R32, R132 ;  /* 0x000000201884723c */ /* 0x040ff00000041884 */
[----:B------:R-:W-:Y:S01]  /*53f0*/  HMMA.16816.F32.BF16 R128, R24, R34, R128 ;  /* 0x000000221880723c */ /* 0x000fe20000041880 */
[----:B------:R-:W-:Y:S04]  /*5400*/  LDSM.16.M88.4 R24, [R166+0x2000] ;  /* 0x00200000a618783b */ /* 0x000fe80000000200 */
[----:B------:R-:W-:Y:S03]  /*5410*/  LDSM.16.M88.4 R32, [R154] ;  /* 0x000000009a20783b */ /* 0x000fe60000000200 */
[C---:B------:R-:W-:Y:S08]  /*5420*/  HMMA.16816.F32.BF16 R28, R140.reuse, R20, R28 ;  /* 0x000000148c1c723c */ /* 0x040ff0000004181c */
[----:B------:R-:W-:Y:S01]  /*5430*/  HMMA.16816.F32.BF16 R116, R140, R22, R116 ;  /* 0x000000168c74723c */ /* 0x000fe20000041874 */
[----:B------:R-:W1:Y:S07]  /*5440*/  LDSM.16.M88.4 R20, [R163+0x6000] ;  /* 0x00600000a314783b */ /* 0x000e6e0000000200 */
[C---:B--2---:R-:W-:Y:S08]  /*5450*/  HMMA.16816.F32.BF16 R16, R104.reuse, R148, R16 ;  /* 0x000000946810723c */ /* 0x044ff00000041810 */
[----:B------:R-:W-:Y:S08]  /*5460*/  HMMA.16816.F32.BF16 R12, R104, R150, R12 ;  /* 0x00000096680c723c */ /* 0x000ff0000004180c */
[C---:B------:R-:W-:Y:S08]  /*5470*/  HMMA.16816.F32.BF16 R112, R140.reuse, R4, R112 ;  /* 0x000000048c70723c */ /* 0x040ff00000041870 */
[----:B------:R-:W-:Y:S01]  /*5480*/  HMMA.16816.F32.BF16 R108, R140, R6, R108 ;  /* 0x000000068c6c723c */ /* 0x000fe2000004186c */
[----:B------:R-:W2:Y:S07]  /*5490*/  LDSM.16.M88.4 R4, [R156+0x2000] ;  /* 0x002000009c04783b */ /* 0x000eae0000000200 */
[C---:B------:R-:W-:Y:S08]  /*54a0*/  HMMA.16816.F32.BF16 R28, R124.reuse, R144, R28 ;  /* 0x000000907c1c723c */ /* 0x040ff0000004181c */
[----:B------:R-:W-:Y:S08]  /*54b0*/  HMMA.16816.F32.BF16 R116, R124, R146, R116 ;  /* 0x000000927c74723c */ /* 0x000ff00000041874 */
[C---:B-1----:R-:W-:Y:S08]  /*54c0*/  HMMA.16816.F32.BF16 R16, R24.reuse, R20, R16 ;  /* 0x000000141810723c */ /* 0x042ff00000041810 */
[----:B------:R-:W-:Y:S01]  /*54d0*/  HMMA.16816.F32.BF16 R12, R24, R22, R12 ;  /* 0x00000016180c723c */ /* 0x000fe2000004180c */
[----:B------:R-:W1:Y:S07]  /*54e0*/  LDSM.16.M88.4 R20, [R153] ;  /* 0x000000009914783b */ /* 0x000e6e0000000200 */
[----:B------:R-:W-:Y:S01]  /*54f0*/  HMMA.16816.F32.BF16 R148, R140, R136, R132 ;  /* 0x000000888c94723c */ /* 0x000fe20000041884 */
[----:B------:R-:W3:Y:S07]  /*5500*/  LDSM.16.M88.4 R132, [R163+0x6800] ;  /* 0x00680000a384783b */ /* 0x000eee0000000200 */
[----:B------:R-:W-:Y:S08]  /*5510*/  HMMA.16816.F32.BF16 R28, R104, R32, R28 ;  /* 0x00000020681c723c */ /* 0x000ff0000004181c */
[----:B------:R-:W-:Y:S01]  /*5520*/  HMMA.16816.F32.BF16 R144, R124, R120, R112 ;  /* 0x000000787c90723c */ /* 0x000fe20000041870 */
[----:B------:R-:W-:Y:S07]  /*5530*/  LDSM.16.M88.4 R112, [R156+0x2800] ;  /* 0x002800009c70783b */ /* 0x000fee0000000200 */
[----:B------:R-:W-:Y:S01]  /*5540*/  HMMA.16816.F32.BF16 R116, R104, R34, R116 ;  /* 0x000000226874723c */ /* 0x000fe20000041874 */
[----:B------:R-:W4:Y:S07]  /*5550*/  LDSM.16.M88.4 R32, [R169+0x7800] ;  /* 0x00780000a920783b */ /* 0x000f2e0000000200 */
[----:B------:R-:W-:Y:S08]  /*5560*/  HMMA.16816.F32.BF16 R108, R124, R122, R108 ;  /* 0x0000007a7c6c723c */ /* 0x000ff0000004186c */
[C---:B--2---:R-:W-:Y:S08]  /*5570*/  HMMA.16816.F32.BF16 R16, R8.reuse, R4, R16 ;  /* 0x000000040810723c */ /* 0x044ff00000041810 */
[----:B------:R-:W-:Y:S01]  /*5580*/  HMMA.16816.F32.BF16 R12, R8, R6, R12 ;  /* 0x00000006080c723c */ /* 0x000fe2000004180c */
[----:B------:R-:W2:Y:S07]  /*5590*/  LDSM.16.M88.4 R4, [R163+0x7000] ;  /* 0x00700000a304783b */ /* 0x000eae0000000200 */
[----:B------:R-:W-:Y:S08]  /*55a0*/  HMMA.16816.F32.BF16 R128, R140, R138, R128 ;  /* 0x0000008a8c80723c */ /* 0x000ff00000041880 */
[----:B-1----:R-:W-:Y:S01]  /*55b0*/  HMMA.16816.F32.BF16 R144, R104, R20, R144 ;  /* 0x000000146890723c */ /* 0x002fe20000041890 */
[----:B------:R-:W-:-:S02]  /*55c0*/  FMUL.FTZ R17, R17, c[0x0][0x2ec] ;  /* 0x0000bb0011117a20 */ /* 0x000fc40000410000 */
[----:B------:R-:W-:Y:S02]  /*55d0*/  FMUL.FTZ R0, R16, c[0x0][0x2ec] ;  /* 0x0000bb0010007a20 */ /* 0x000fe40000410000 */
[----:B------:R1:W-:Y:S01]  /*55e0*/  MUFU.TANH R120, R17 ;  /* 0x0000001100787308 */ /* 0x0003e20000002400 */
[----:B------:R-:W-:Y:S02]  /*55f0*/  FMUL.FTZ R121, R18, c[0x0][0x2ec] ;  /* 0x0000bb0012797a20 */ /* 0x000fe40000410000 */
[----:B------:R-:W-:Y:S01]  /*5600*/  HMMA.16816.F32.BF16 R108, R104, R22, R108 ;  /* 0x00000016686c723c */ /* 0x000fe2000004186c */
[----:B------:R-:W5:Y:S01]  /*5610*/  LDSM.16.M88.4 R20, [R152] ;  /* 0x000000009814783b */ /* 0x000f620000000200 */
[----:B------:R-:W-:Y:S02]  /*5620*/  FMUL.FTZ R12, R12, c[0x0][0x2ec] ;  /* 0x0000bb000c0c7a20 */ /* 0x000fe40000410000 */
[----:B------:R-:W-:Y:S01]  /*5630*/  FMUL.FTZ R13, R13, c[0x0][0x2ec] ;  /* 0x0000bb000d0d7a20 */ /* 0x000fe20000410000 */
[----:B------:R-:W1:Y:S01]  /*5640*/  MUFU.TANH R0, R0 ;  /* 0x0000000000007308 */ /* 0x000e620000002400 */
[----:B------:R-:W-:-:S02]  /*5650*/  FMUL.FTZ R14, R14, c[0x0][0x2ec] ;  /* 0x0000bb000e0e7a20 */ /* 0x000fc40000410000 */
[----:B---3--:R-:W-:Y:S01]  /*5660*/  HMMA.16816.F32.BF16 R28, R24, R132, R28 ;  /* 0x00000084181c723c */ /* 0x008fe2000004181c */
[----:B------:R-:W-:-:S04]  /*5670*/  FMUL.FTZ R15, R15, c[0x0][0x2ec] ;  /* 0x0000bb000f0f7a20 */ /* 0x000fc80000410000 */
[----:B------:R-:W-:Y:S03]  /*5680*/  MUFU.TANH R122, R12 ;  /* 0x0000000c007a7308 */ /* 0x000fe60000002400 */
[C---:B----4-:R-:W-:Y:S05]  /*5690*/  HMMA.16816.F32.BF16 R148, R124.reuse, R32, R148 ;  /* 0x000000207c94723c */ /* 0x050fea0000041894 */
[----:B------:R-:W-:Y:S03]  /*56a0*/  MUFU.TANH R121, R121 ;  /* 0x0000007900797308 */ /* 0x000fe60000002400 */
[----:B------:R-:W-:Y:S08]  /*56b0*/  HMMA.16816.F32.BF16 R128, R124, R34, R128 ;  /* 0x000000227c80723c */ /* 0x000ff00000041880 */
[C---:B------:R-:W-:Y:S08]  /*56c0*/  HMMA.16816.F32.BF16 R116, R24.reuse, R134, R116 ;  /* 0x000000861874723c */ /* 0x040ff00000041874 */
[C---:B--2---:R-:W-:Y:S08]  /*56d0*/  HMMA.16816.F32.BF16 R144, R24.reuse, R4, R144 ;  /* 0x000000041890723c */ /* 0x044ff00000041890 */
[----:B------:R-:W-:Y:S01]  /*56e0*/  HMMA.16816.F32.BF16 R108, R24, R6, R108 ;  /* 0x00000006186c723c */ /* 0x000fe2000004186c */
[----:B------:R-:W2:Y:S07]  /*56f0*/  LDSM.16.M88.4 R4, [R163+0x7800] ;  /* 0x00780000a304783b */ /* 0x000eae0000000200 */
[----:B------:R-:W-:Y:S01]  /*5700*/  HMMA.16816.F32.BF16 R28, R8, R112, R28 ;  /* 0x00000070081c723c */ /* 0x000fe2000004181c */
[----:B------:R-:W-:Y:S06]  /*5710*/  MUFU.TANH R112, R13 ;  /* 0x0000000d00707308 */ /* 0x000fec0000002400 */
[----:B------:R-:W-:Y:S01]  /*5720*/  FMUL.FTZ R113, R19, c[0x0][0x2ec] ;  /* 0x0000bb0013717a20 */ /* 0x000fe20000410000 */
[C---:B-----5:R-:W-:Y:S01]  /*5730*/  HMMA.16816.F32.BF16 R148, R104.reuse, R20, R148 ;  /* 0x000000146894723c */ /* 0x060fe20000041894 */
[----:B-1----:R-:W1:Y:S04]  /*5740*/  LDSM.16.M88.4 R16, [R156+0x3000] ;  /* 0x003000009c10783b */ /* 0x002e680000000200 */
[----:B------:R-:W3:Y:S03]  /*5750*/  MUFU.TANH R113, R113 ;  /* 0x0000007100717308 */ /* 0x000ee60000002400 */
[----:B------:R-:W-:Y:S08]  /*5760*/  HMMA.16816.F32.BF16 R128, R104, R22, R128 ;  /* 0x000000166880723c */ /* 0x000ff00000041880 */
[----:B------:R-:W-:Y:S01]  /*5770*/  HMMA.16816.F32.BF16 R116, R8, R114, R116 ;  /* 0x000000720874723c */ /* 0x000fe20000041874 */
[----:B------:R-:W4:Y:S01]  /*5780*/  MUFU.TANH R114, R14 ;  /* 0x0000000e00727308 */ /* 0x000f220000002400 */
[----:B------:R-:W-:-:S02]  /*5790*/  FMUL.FTZ R28, R28, c[0x0][0x2ec] ;  /* 0x0000bb001c1c7a20 */ /* 0x000fc40000410000 */
[----:B------:R-:W-:-:S05]  /*57a0*/  FMUL.FTZ R29, R29, c[0x0][0x2ec] ;  /* 0x0000bb001d1d7a20 */ /* 0x000fca0000410000 */
[----:B------:R5:W1:Y:S01]  /*57b0*/  MUFU.TANH R115, R15 ;  /* 0x0000000f00737308 */ /* 0x000a620000002400 */
[C---:B--2---:R-:W-:Y:S07]  /*57c0*/  HMMA.16816.F32.BF16 R148, R24.reuse, R4, R148 ;  /* 0x000000041894723c */ /* 0x044fee0000041894 */
[----:B------:R-:W-:Y:S01]  /*57d0*/  IADD3 R5, R188, 0x1, RZ ;  /* 0x00000001bc057810 */ /* 0x000fe20007ffe0ff */
[----:B------:R-:W-:Y:S01]  /*57e0*/  HMMA.16816.F32.BF16 R128, R24, R6, R128 ;  /* 0x000000061880723c */ /* 0x000fe20000041880 */
[----:B------:R-:W2:Y:S02]  /*57f0*/  MUFU.TANH R28, R28 ;  /* 0x0000001c001c7308 */ /* 0x000ea40000002400 */
[----:B------:R-:W-:-:S02]  /*5800*/  ISETP.GE.AND P1, PT, R5, R186, PT ;  /* 0x000000ba0500720c */ /* 0x000fc40003f26270 */
[----:B------:R-:W-:Y:S01]  /*5810*/  ISETP.GE.AND P3, PT, R5, R185, PT ;  /* 0x000000b90500720c */ /* 0x000fe20003f66270 */
[----:B------:R-:W-:Y:S01]  /*5820*/  FMUL.FTZ R32, R116, c[0x0][0x2ec] ;  /* 0x0000bb0074207a20 */ /* 0x000fe20000410000 */
[----:B-----5:R-:W5:Y:S01]  /*5830*/  LDSM.16.M88.4 R12, [R156+0x3800] ;  /* 0x003800009c0c783b */ /* 0x020f620000000200 */
[----:B-1----:R-:W-:Y:S01]  /*5840*/  HMMA.16816.F32.BF16 R144, R8, R16, R144 ;  /* 0x000000100890723c */ /* 0x002fe20000041890 */
[----:B------:R-:W-:Y:S01]  /*5850*/  IADD3 R5, R188, 0x8, RZ ;  /* 0x00000008bc057810 */ /* 0x000fe20007ffe0ff */
[----:B------:R-:W-:Y:S01]  /*5860*/  FMUL.FTZ R33, R117, c[0x0][0x2ec] ;  /* 0x0000bb0075217a20 */ /* 0x000fe20000410000 */
[----:B------:R-:W1:Y:S01]  /*5870*/  MUFU.TANH R29, R29 ;  /* 0x0000001d001d7308 */ /* 0x000e620000002400 */
[----:B------:R-:W-:Y:S01]  /*5880*/  FMUL.FTZ R21, R118, c[0x0][0x2ec] ;  /* 0x0000bb0076157a20 */ /* 0x000fe20000410000 */
[----:B------:R-:W-:Y:S01]  /*5890*/  ISETP.GE.AND P4, PT, R5, R186, PT ;  /* 0x000000ba0500720c */ /* 0x000fe20003f86270 */
[----:B------:R-:W-:-:S04]  /*58a0*/  DEPBAR.LE SB0, 0x0 ;  /* 0x000080000000791a */ /* 0x000fc80000000000 */
[----:B------:R-:W-:Y:S01]  /*58b0*/  HMMA.16816.F32.BF16 R108, R8, R18, R108 ;  /* 0x00000012086c723c */ /* 0x000fe2000004186c */
[----:B------:R-:W-:Y:S01]  /*58c0*/  FMUL.FTZ R16, R30, c[0x0][0x2ec] ;  /* 0x0000bb001e107a20 */ /* 0x000fe20000410000 */
[----:B------:R-:W1:Y:S01]  /*58d0*/  MUFU.TANH R32, R32 ;  /* 0x0000002000207308 */ /* 0x000e620000002400 */
[----:B------:R-:W-:Y:S01]  /*58e0*/  FMUL.FTZ R17, R31, c[0x0][0x2ec] ;  /* 0x0000bb001f117a20 */ /* 0x000fe20000410000 */
[----:B------:R-:W-:Y:S01]  /*58f0*/  ISETP.GE.AND P5, PT, R5, R185, PT ;  /* 0x000000b90500720c */ /* 0x000fe20003fa6270 */
[----:B------:R-:W-:Y:S01]  /*5900*/  FMUL.FTZ R31, R119, c[0x0][0x2ec] ;  /* 0x0000bb00771f7a20 */ /* 0x000fe20000410000 */
[----:B------:R-:W-:Y:S02]  /*5910*/  FSEL R5, R0, -INF , !P2 ;  /* 0xff80000000057808 */ /* 0x000fe40005000000 */
[----:B------:R-:W-:Y:S02]  /*5920*/  FSEL R0, R120, -INF , !P1 ;  /* 0xff80000078007808 */ /* 0x000fe40004800000 */
[----:B------:R-:W1:Y:S01]  /*5930*/  MUFU.TANH R33, R33 ;  /* 0x0000002100217308 */ /* 0x000e620000002400 */
[----:B---3--:R-:W-:-:S03]  /*5940*/  FSEL R113, R113, -INF , !P3 ;  /* 0xff80000071717808 */ /* 0x008fc60005800000 */
[----:B------:R-:W-:Y:S02]  /*5950*/  FMUL.FTZ R4, R145, c[0x0][0x2ec] ;  /* 0x0000bb0091047a20 */ /* 0x000fe40000410000 */
[----:B------:R-:W-:Y:S02]  /*5960*/  FMUL.FTZ R34, R144, c[0x0][0x2ec] ;  /* 0x0000bb0090227a20 */ /* 0x000fe40000410000 */
[----:B------:R-:W3:Y:S01]  /*5970*/  MUFU.TANH R16, R16 ;  /* 0x0000001000107308 */ /* 0x000ee20000002400 */
[----:B------:R-:W-:Y:S02]  /*5980*/  FMUL.FTZ R133, R147, c[0x0][0x2ec] ;  /* 0x0000bb0093857a20 */ /* 0x000fe40000410000 */
[----:B------:R-:W-:-:S03]  /*5990*/  FMUL.FTZ R7, R146, c[0x0][0x2ec] ;  /* 0x0000bb0092077a20 */ /* 0x000fc60000410000 */
[----:B------:R-:W-:Y:S02]  /*59a0*/  FMUL.FTZ R30, R108, c[0x0][0x2ec] ;  /* 0x0000bb006c1e7a20 */ /* 0x000fe40000410000 */
[----:B------:R-:W1:Y:S01]  /*59b0*/  MUFU.TANH R17, R17 ;  /* 0x0000001100117308 */ /* 0x000e620000002400 */
[----:B------:R-:W-:Y:S01]  /*59c0*/  FMUL.FTZ R6, R109, c[0x0][0x2ec] ;  /* 0x0000bb006d067a20 */ /* 0x000fe20000410000 */
[----:B-----5:R-:W-:Y:S01]  /*59d0*/  HMMA.16816.F32.BF16 R148, R8, R12, R148 ;  /* 0x0000000c0894723c */ /* 0x020fe20000041894 */
[----:B------:R-:W-:Y:S02]  /*59e0*/  FMUL.FTZ R101, R111, c[0x0][0x2ec] ;  /* 0x0000bb006f657a20 */ /* 0x000fe40000410000 */
[----:B------:R-:W-:-:S03]  /*59f0*/  FMUL.FTZ R110, R110, c[0x0][0x2ec] ;  /* 0x0000bb006e6e7a20 */ /* 0x000fc60000410000 */
[----:B------:R-:W5:Y:S01]  /*5a00*/  MUFU.TANH R21, R21 ;  /* 0x0000001500157308 */ /* 0x000f620000002400 */
[C---:B------:R-:W-:Y:S01]  /*5a10*/  IADD3 R12, R188.reuse, 0x9, RZ ;  /* 0x00000009bc0c7810 */ /* 0x040fe20007ffe0ff */
[----:B------:R-:W-:Y:S01]  /*5a20*/  HMMA.16816.F32.BF16 R128, R8, R14, R128 ;  /* 0x0000000e0880723c */ /* 0x000fe20000041880 */
[----:B------:R-:W-:Y:S02]  /*5a30*/  IADD3 R13, R188, 0x11, RZ ;  /* 0x00000011bc0d7810 */ /* 0x000fe40007ffe0ff */
[C---:B------:R-:W-:Y:S02]  /*5a40*/  ISETP.GE.AND P2, PT, R12.reuse, R186, PT ;  /* 0x000000ba0c00720c */ /* 0x040fe40003f46270 */
[-C--:B------:R-:W-:Y:S01]  /*5a50*/  ISETP.GE.AND P1, PT, R12, R185.reuse, PT ;  /* 0x000000b90c00720c */ /* 0x080fe20003f26270 */
[----:B------:R-:W1:Y:S01]  /*5a60*/  MUFU.TANH R31, R31 ;  /* 0x0000001f001f7308 */ /* 0x000e620000002400 */
[----:B------:R-:W-:Y:S02]  /*5a70*/  FSEL R10, R122, -INF , !P4 ;  /* 0xff8000007a0a7808 */ /* 0x000fe40006000000 */
[----:B------:R-:W-:-:S02]  /*5a80*/  ISETP.GE.AND P4, PT, R188, R185, PT ;  /* 0x000000b9bc00720c */ /* 0x000fc40003f86270 */
[----:B------:R-:W-:Y:S02]  /*5a90*/  IADD3 R9, R188, 0x10, RZ ;  /* 0x00000010bc097810 */ /* 0x000fe40007ffe0ff */
[----:B------:R-:W-:Y:S01]  /*5aa0*/  FSEL R112, R112, -INF , !P2 ;  /* 0xff80000070707808 */ /* 0x000fe20005000000 */
[----:B------:R-:W1:Y:S01]  /*5ab0*/  MUFU.TANH R4, R4 ;  /* 0x0000000400047308 */ /* 0x000e620000002400 */
[----:B------:R-:W-:Y:S01]  /*5ac0*/  FSEL R8, R121, -INF , !P4 ;  /* 0xff80000079087808 */ /* 0x000fe20006000000 */
[----:B------:R-:W-:Y:S01]  /*5ad0*/  FMUL.FTZ R124, R148, c[0x0][0x2ec] ;  /* 0x0000bb00947c7a20 */ /* 0x000fe20000410000 */
[-C--:B------:R-:W-:Y:S01]  /*5ae0*/  ISETP.GE.AND P2, PT, R9, R186.reuse, PT ;  /* 0x000000ba0900720c */ /* 0x080fe20003f46270 */
[----:B------:R-:W-:Y:S01]  /*5af0*/  FMUL.FTZ R122, R149, c[0x0][0x2ec] ;  /* 0x0000bb00957a7a20 */ /* 0x000fe20000410000 */
[-C--:B------:R-:W-:Y:S01]  /*5b00*/  ISETP.GE.AND P4, PT, R9, R185.reuse, PT ;  /* 0x000000b90900720c */ /* 0x080fe20003f86270 */
[----:B------:R-:W-:Y:S01]  /*5b10*/  FMUL.FTZ R121, R150, c[0x0][0x2ec] ;  /* 0x0000bb0096797a20 */ /* 0x000fe20000410000 */
[----:B------:R-:W-:Y:S01]  /*5b20*/  IADD3 R12, R188, 0x18, RZ ;  /* 0x00000018bc0c7810 */ /* 0x000fe20007ffe0ff */
[----:B------:R-:W3:Y:S01]  /*5b30*/  MUFU.TANH R34, R34 ;  /* 0x0000002200227308 */ /* 0x000ee20000002400 */
[----:B----4-:R-:W-:Y:S01]  /*5b40*/  FSEL R9, R114, -INF , !P5 ;  /* 0xff80000072097808 */ /* 0x010fe20006800000 */
[----:B------:R-:W-:Y:S01]  /*5b50*/  FMUL.FTZ R120, R128, c[0x0][0x2ec] ;  /* 0x0000bb0080787a20 */ /* 0x000fe20000410000 */
[-C--:B------:R-:W-:Y:S01]  /*5b60*/  ISETP.GE.AND P3, PT, R13, R186.reuse, PT ;  /* 0x000000ba0d00720c */ /* 0x080fe20003f66270 */
[----:B------:R-:W-:Y:S01]  /*5b70*/  FMUL.FTZ R118, R129, c[0x0][0x2ec] ;  /* 0x0000bb0081767a20 */ /* 0x000fe20000410000 */
[----:B------:R-:W-:Y:S01]  /*5b80*/  ISETP.GE.AND P5, PT, R13, R185, PT ;  /* 0x000000b90d00720c */ /* 0x000fe20003fa6270 */
[----:B------:R-:W-:Y:S01]  /*5b90*/  FMUL.FTZ R119, R151, c[0x0][0x2ec] ;  /* 0x0000bb0097777a20 */ /* 0x000fe20000410000 */
[----:B------:R-:W-:Y:S01]  /*5ba0*/  FSEL R13, R115, -INF , !P1 ;  /* 0xff800000730d7808 */ /* 0x000fe20004800000 */
[----:B------:R-:W4:Y:S01]  /*5bb0*/  MUFU.TANH R30, R30 ;  /* 0x0000001e001e7308 */ /* 0x000f220000002400 */
[----:B------:R-:W-:Y:S01]  /*5bc0*/  ISETP.GE.AND P1, PT, R12, R186, PT ;  /* 0x000000ba0c00720c */ /* 0x000fe20003f26270 */
[----:B------:R-:W-:Y:S01]  /*5bd0*/  FMUL.FTZ R117, R130, c[0x0][0x2ec] ;  /* 0x0000bb0082757a20 */ /* 0x000fe20000410000 */
[----:B------:R-:W-:Y:S01]  /*5be0*/  IADD3 R14, R188, 0x19, RZ ;  /* 0x00000019bc0e7810 */ /* 0x000fe20007ffe0ff */
[----:B------:R-:W-:Y:S01]  /*5bf0*/  FMUL.FTZ R115, R131, c[0x0][0x2ec] ;  /* 0x0000bb0083737a20 */ /* 0x000fe20000410000 */
[----:B--2---:R-:W-:-:S02]  /*5c00*/  FSEL R26, R28, -INF , !P2 ;  /* 0xff8000001c1a7808 */ /* 0x004fc40005000000 */
[----:B-1----:R-:W-:Y:S01]  /*5c10*/  FSEL R24, R29, -INF , !P3 ;  /* 0xff8000001d187808 */ /* 0x002fe20005800000 */
[----:B------:R-:W1:Y:S01]  /*5c20*/  MUFU.TANH R6, R6 ;  /* 0x0000000600067308 */ /* 0x000e620000002400 */
[-C--:B------:R-:W-:Y:S02]  /*5c30*/  ISETP.GE.AND P2, PT, R12, R185.reuse, PT ;  /* 0x000000b90c00720c */ /* 0x080fe40003f46270 */
[----:B------:R-:W-:Y:S02]  /*5c40*/  ISETP.GE.AND P3, PT, R14, R186, PT ;  /* 0x000000ba0e00720c */ /* 0x000fe40003f66270 */
[----:B------:R-:W-:Y:S02]  /*5c50*/  FSEL R22, R32, -INF , !P1 ;  /* 0xff80000020167808 */ /* 0x000fe40004800000 */
[----:B------:R-:W-:Y:S01]  /*5c60*/  IADD3 R12, R188, 0x20, RZ ;  /* 0x00000020bc0c7810 */ /* 0x000fe20007ffe0ff */
[----:B------:R-:W2:Y:S01]  /*5c70*/  MUFU.TANH R133, R133 ;  /* 0x0000008500857308 */ /* 0x000ea20000002400 */
[----:B------:R-:W-:-:S02]  /*5c80*/  ISETP.GE.AND P1, PT, R14, R185, PT ;  /* 0x000000b90e00720c */ /* 0x000fc40003f26270 */
[----:B------:R-:W-:Y:S02]  /*5c90*/  IADD3 R14, R188, 0x21, RZ ;  /* 0x00000021bc0e7810 */ /* 0x000fe40007ffe0ff */
[----:B------:R-:W-:Y:S02]  /*5ca0*/  FSEL R20, R33, -INF , !P3 ;  /* 0xff80000021147808 */ /* 0x000fe40005800000 */
[----:B---3--:R-:W-:Y:S01]  /*5cb0*/  FSEL R25, R16, -INF , !P4 ;  /* 0xff80000010197808 */ /* 0x008fe20006000000 */
[----:B------:R-:W3:Y:S01]  /*5cc0*/  MUFU.TANH R101, R101 ;  /* 0x0000006500657308 */ /* 0x000ee20000002400 */
[C---:B------:R-:W-:Y:S02]  /*5cd0*/  ISETP.GE.AND P3, PT, R12.reuse, R186, PT ;  /* 0x000000ba0c00720c */ /* 0x040fe40003f66270 */
[----:B------:R-:W-:Y:S02]  /*5ce0*/  ISETP.GE.AND P4, PT, R12, R185, PT ;  /* 0x000000b90c00720c */ /* 0x000fe40003f86270 */
[----:B------:R-:W-:-:S02]  /*5cf0*/  FSEL R23, R17, -INF , !P5 ;  /* 0xff80000011177808 */ /* 0x000fc40006800000 */
[----:B-----5:R-:W-:Y:S01]  /*5d00*/  FSEL R21, R21, -INF , !P2 ;  /* 0xff80000015157808 */ /* 0x020fe20005000000 */
[----:B------:R-:W5:Y:S01]  /*5d10*/  MUFU.TANH R7, R7 ;  /* 0x0000000700077308 */ /* 0x000f620000002400 */
[----:B------:R-:W-:Y:S02]  /*5d20*/  IADD3 R12, R188, 0x28, RZ ;  /* 0x00000028bc0c7810 */ /* 0x000fe40007ffe0ff */
[C---:B------:R-:W-:Y:S02]  /*5d30*/  ISETP.GE.AND P5, PT, R14.reuse, R186, PT ;  /* 0x000000ba0e00720c */ /* 0x040fe40003fa6270 */
[----:B------:R-:W-:Y:S02]  /*5d40*/  ISETP.GE.AND P2, PT, R14, R185, PT ;  /* 0x000000b90e00720c */ /* 0x000fe40003f46270 */
[----:B------:R-:W-:Y:S01]  /*5d50*/  IADD3 R14, R188, 0x29, RZ ;  /* 0x00000029bc0e7810 */ /* 0x000fe20007ffe0ff */
[----:B------:R-:W1:Y:S01]  /*5d60*/  MUFU.TANH R11, R110 ;  /* 0x0000006e000b7308 */ /* 0x000e620000002400 */
[----:B------:R-:W-:-:S02]  /*5d70*/  FSEL R31, R31, -INF , !P1 ;  /* 0xff8000001f1f7808 */ /* 0x000fc40004800000 */
[-C--:B------:R-:W-:Y:S02]  /*5d80*/  ISETP.GE.AND P1, PT, R12, R186.reuse, PT ;  /* 0x000000ba0c00720c */ /* 0x080fe40003f26270 */
[----:B------:R-:W-:Y:S02]  /*5d90*/  FSEL R32, R4, -INF , !P5 ;  /* 0xff80000004207808 */ /* 0x000fe40006800000 */
[----:B------:R-:W-:Y:S01]  /*5da0*/  ISETP.GE.AND P5, PT, R14, R186, PT ;  /* 0x000000ba0e00720c */ /* 0x000fe20003fa6270 */
[----:B------:R-:W2:Y:S01]  /*5db0*/  MUFU.TANH R124, R124 ;  /* 0x0000007c007c7308 */ /* 0x000ea20000002400 */
[----:B------:R-:W-:Y:S02]  /*5dc0*/  FSEL R34, R34, -INF , !P3 ;  /* 0xff80000022227808 */ /* 0x000fe40005800000 */
[----:B----4-:R-:W-:Y:S02]  /*5dd0*/  FSEL R30, R30, -INF , !P1 ;  /* 0xff8000001e1e7808 */ /* 0x010fe40004800000 */
[----:B------:R-:W-:-:S02]  /*5de0*/  ISETP.GE.AND P3, PT, R12, R185, PT ;  /* 0x000000b90c00720c */ /* 0x000fc40003f66270 */
[----:B------:R-:W-:Y:S01]  /*5df0*/  ISETP.GE.AND P1, PT, R14, R185, PT ;  /* 0x000000b90e00720c */ /* 0x000fe20003f26270 */
[----:B------:R-:W4:Y:S01]  /*5e00*/  MUFU.TANH R122, R122 ;  /* 0x0000007a007a7308 */ /* 0x000f220000002400 */
[----:B-1----:R-:W-:Y:S02]  /*5e10*/  FSEL R28, R6, -INF , !P5 ;  /* 0xff800000061c7808 */ /* 0x002fe40006800000 */
[C---:B------:R-:W-:Y:S02]  /*5e20*/  IADD3 R12, R188.reuse, 0x30, RZ ;  /* 0x00000030bc0c7810 */ /* 0x040fe40007ffe0ff */
[C---:B------:R-:W-:Y:S02]  /*5e30*/  IADD3 R6, R188.reuse, 0x31, RZ ;  /* 0x00000031bc067810 */ /* 0x040fe40007ffe0ff */
[----:B------:R-:W-:Y:S01]  /*5e40*/  IADD3 R4, R188, 0x38, RZ ;  /* 0x00000038bc047810 */ /* 0x000fe20007ffe0ff */
[----:B------:R-:W1:Y:S01]  /*5e50*/  MUFU.TANH R120, R120 ;  /* 0x0000007800787308 */ /* 0x000e620000002400 */
[----:B--2---:R-:W-:-:S02]  /*5e60*/  FSEL R133, R133, -INF , !P2 ;  /* 0xff80000085857808 */ /* 0x004fc40005000000 */
[----:B---3--:R-:W-:Y:S02]  /*5e70*/  FSEL R101, R101, -INF , !P1 ;  /* 0xff80000065657808 */ /* 0x008fe40004800000 */
[-C--:B------:R-:W-:Y:S02]  /*5e80*/  ISETP.GE.AND P5, PT, R12, R186.reuse, PT ;  /* 0x000000ba0c00720c */ /* 0x080fe40003fa6270 */
[-C--:B------:R-:W-:Y:S01]  /*5e90*/  ISETP.GE.AND P2, PT, R6, R186.reuse, PT ;  /* 0x000000ba0600720c */ /* 0x080fe20003f46270 */
[----:B------:R-:W2:Y:S01]  /*5ea0*/  MUFU.TANH R118, R118 ;  /* 0x0000007600767308 */ /* 0x000ea20000002400 */
[----:B------:R-:W-:Y:S02]  /*5eb0*/  ISETP.GE.AND P1, PT, R4, R186, PT ;  /* 0x000000ba0400720c */ /* 0x000fe40003f26270 */
[----:B------:R-:W-:Y:S02]  /*5ec0*/  IADD3 R188, R188, 0x39, RZ ;  /* 0x00000039bcbc7810 */ /* 0x000fe40007ffe0ff */
[----:B-----5:R-:W-:-:S02]  /*5ed0*/  FSEL R29, R7, -INF , !P4 ;  /* 0xff800000071d7808 */ /* 0x020fc40006000000 */
[----:B------:R-:W-:Y:S01]  /*5ee0*/  FSEL R131, R11, -INF , !P3 ;  /* 0xff8000000b837808 */ /* 0x000fe20005800000 */
[----:B------:R-:W3:Y:S01]  /*5ef0*/  MUFU.TANH R121, R121 ;  /* 0x0000007900797308 */ /* 0x000ee20000002400 */
[----:B------:R-:W-:Y:S02]  /*5f00*/  FSEL R124, R124, -INF , !P5 ;  /* 0xff8000007c7c7808 */ /* 0x000fe40006800000 */
[----:B----4-:R-:W-:Y:S02]  /*5f10*/  FSEL R122, R122, -INF , !P2 ;  /* 0xff8000007a7a7808 */ /* 0x010fe40005000000 */
[----:B-1----:R-:W-:Y:S02]  /*5f20*/  FSEL R120, R120, -INF , !P1 ;  /* 0xff80000078787808 */ /* 0x002fe40004800000 */
[-C--:B------:R-:W-:Y:S01]  /*5f30*/  ISETP.GE.AND P4, PT, R12, R185.reuse, PT ;  /* 0x000000b90c00720c */ /* 0x080fe20003f86270 */
[----:B------:R-:W1:Y:S01]  /*5f40*/  MUFU.TANH R119, R119 ;  /* 0x0000007700777308 */ /* 0x000e620000002400 */
[----:B------:R-:W-:Y:S01]  /*5f50*/  BAR.SYNC.DEFER_BLOCKING 0x0 ;  /* 0x0000000000007b1d */ /* 0x000fe20000010000 */
[----:B------:R-:W-:-:S02]  /*5f60*/  ISETP.GE.AND P3, PT, R6, R185, PT ;  /* 0x000000b90600720c */ /* 0x000fc40003f66270 */
[----:B------:R-:W-:Y:S02]  /*5f70*/  ISETP.GE.AND P5, PT, R188, R186, PT ;  /* 0x000000babc00720c */ /* 0x000fe40003fa6270 */
[-C--:B------:R-:W-:Y:S02]  /*5f80*/  ISETP.GE.AND P2, PT, R4, R185.reuse, PT ;  /* 0x000000b90400720c */ /* 0x080fe40003f46270 */
[----:B------:R-:W4:Y:S01]  /*5f90*/  MUFU.TANH R117, R117 ;  /* 0x0000007500757308 */ /* 0x000f220000002400 */
[----:B------:R-:W-:Y:S02]  /*5fa0*/  ISETP.GE.AND P1, PT, R188, R185, PT ;  /* 0x000000b9bc00720c */ /* 0x000fe40003f26270 */
[----:B--2---:R-:W-:Y:S02]  /*5fb0*/  FSEL R118, R118, -INF , !P5 ;  /* 0xff80000076767808 */ /* 0x004fe40006800000 */
[----:B---3--:R-:W-:-:S03]  /*5fc0*/  FSEL R121, R121, -INF , !P4 ;  /* 0xff80000079797808 */ /* 0x008fc60006000000 */
[----:B------:R-:W2:Y:S01]  /*5fd0*/  MUFU.TANH R115, R115 ;  /* 0x0000007300737308 */ /* 0x000ea20000002400 */
[----:B-1----:R-:W-:Y:S02]  /*5fe0*/  FSEL R119, R119, -INF , !P3 ;  /* 0xff80000077777808 */ /* 0x002fe40005800000 */
[----:B----4-:R-:W-:Y:S02]  /*5ff0*/  FSEL R117, R117, -INF , !P2 ;  /* 0xff80000075757808 */ /* 0x010fe40005000000 */
[----:B--2---:R-:W-:Y:S01]  /*6000*/  FSEL R115, R115, -INF , !P1 ;  /* 0xff80000073737808 */ /* 0x004fe20004800000 */
        /* <DEDUP_REMOVED lines=60> */
.L_x_6624:
[----:B------:R-:W-:-:S04]  /*63d0*/  LEA R183, -R2, RZ, 0x6 ;  /* 0x000000ff02b77211 */ /* 0x000fc800078e31ff */
[----:B------:R-:W-:Y:S02]  /*63e0*/  SHF.R.S32.HI R6, RZ, 0x1f, R183 ;  /* 0x0000001fff067819 */ /* 0x000fe400000114b7 */
.L_x_6625:
[----:B------:R-:W-:Y:S01]  /*63f0*/  IADD3 R183, P0, R184, R183, RZ ;  /* 0x000000b7b8b77210 */ /* 0x000fe20007f1e0ff */
[C---:B------:R-:W-:Y:S01]  /*6400*/  IMAD.SHL.U32 R7, R2.reuse, 0x20, RZ ;  /* 0x0000002002077824 */ /* 0x040fe200078e00ff */
[----:B------:R-:W-:Y:S02]  /*6410*/  SHF.L.U64.HI R4, R2, R187, c[0x0][0x19c] ;  /* 0x0000670002047619 */ /* 0x000fe400000102bb */
[----:B------:R-:W-:Y:S01]  /*6420*/  LEA R182, P1, R183, c[0x0][0x168], 0x1 ;  /* 0x00005a00b7b67a11 */ /* 0x000fe200078208ff */
[----:B------:R-:W-:-:S03]  /*6430*/  IMAD.X R6, R103, 0x1, R6, P0 ;  /* 0x0000000167067824 */ /* 0x000fc600000e0606 */
        /* <DEDUP_REMOVED lines=19> */
.L_x_6623:
[----:B------:R-:W-:Y:S01]  /*6570*/  FMNMX.FTZ R11, R100, R5, !PT ;  /* 0x00000005640b7209 */ /* 0x000fe20007810000 */
[----:B-1----:R-:W-:Y:S01]  /*6580*/  LDSM.16.MT88.4 R16, [R162+0x8000] ;  /* 0x00800000a210783b */ /* 0x002fe20000004200 */
        /* <DEDUP_REMOVED lines=46> */
[----:B------:R-:W-:-:S02]  /*6870*/  FFMA.FTZ R108, R0, c[0x0][0x23c], -R123 ;  /* 0x00008f00006c7a23 */ /* 0x000fc4000001087b */
[--C-:B------:R-:W-:Y:S02]  /*6880*/  FFMA.FTZ R107, R10, c[0x0][0x23c], -R123.reuse ;  /* 0x00008f000a6b7a23 */ /* 0x100fe4000001087b */
[--C-:B------:R-:W-:Y:S02]  /*6890*/  FFMA.FTZ R105, R8, c[0x0][0x23c], -R116.reuse ;  /* 0x00008f0008697a23 */ /* 0x100fe40000010874 */
[----:B------:R-:W-:Y:S01]  /*68a0*/  FFMA.FTZ R0, R9, c[0x0][0x23c], -R116 ;  /* 0x00008f0009007a23 */ /* 0x000fe20000010874 */
[----:B------:R-:W-:Y:S01]  /*68b0*/  MUFU.EX2 R108, R108 ;  /* 0x0000006c006c7308 */ /* 0x000fe20000000800 */
[----:B------:R-:W1:Y:S01]  /*68c0*/  LDSM.16.MT88.4 R8, [R164+0x8000] ;  /* 0x00800000a408783b */ /* 0x000e620000004200 */
[--C-:B------:R-:W-:Y:S01]  /*68d0*/  FFMA.FTZ R109, R5, c[0x0][0x23c], -R123.reuse ;  /* 0x00008f00056d7a23 */ /* 0x100fe2000001087b */
[----:B------:R-:W-:Y:S01]  /*68e0*/  FSEL R5, R111, RZ, P1 ;  /* 0x000000ff6f057208 */ /* 0x000fe20000800000 */
[----:B------:R-:W-:Y:S02]  /*68f0*/  FADD.FTZ R6, R3, -R6 ;  /* 0x8000000603067221 */ /* 0x000fe40000010000 */
[----:B------:R-:W-:-:S02]  /*6900*/  FFMA.FTZ R106, R112, c[0x0][0x23c], -R123 ;  /* 0x00008f00706a7a23 */ /* 0x000fc4000001087b */
[----:B------:R-:W-:Y:S01]  /*6910*/  FADD.FTZ R4, R100, -R5 ;  /* 0x8000000564047221 */ /* 0x000fe20000010000 */
[----:B------:R-:W2:Y:S01]  /*6920*/  MUFU.EX2 R109, R109 ;  /* 0x0000006d006d7308 */ /* 0x000ea20000000800 */
[--C-:B------:R-:W-:Y:S02]  /*6930*/  FFMA.FTZ R104, R113, c[0x0][0x23c], -R116.reuse ;  /* 0x00008f0071687a23 */ /* 0x100fe40000010874 */
[----:B------:R-:W-:Y:S02]  /*6940*/  FFMA.FTZ R113, R13, c[0x0][0x23c], -R116 ;  /* 0x00008f000d717a23 */ /* 0x000fe40000010874 */
[----:B------:R-:W-:Y:S01]  /*6950*/  FMUL.FTZ R114, R4, c[0x0][0x23c] ;  /* 0x00008f0004727a20 */ /* 0x000fe20000410000 */
[----:B------:R-:W3:Y:S01]  /*6960*/  LDSM.16.MT88.4 R12, [R161+0x8000] ;  /* 0x00800000a10c783b */ /* 0x000ee20000004200 */
[----:B------:R-:W-:Y:S01]  /*6970*/  FMUL.FTZ R112, R6, c[0x0][0x23c] ;  /* 0x00008f0006707a20 */ /* 0x000fe20000410000 */
        /* <DEDUP_REMOVED lines=8> */
[--C-:B------:R-:W-:Y:S01]  /*6a00*/  FFMA.FTZ R130, R23, c[0x0][0x23c], -R116.reuse ;  /* 0x00008f0017827a23 */ /* 0x100fe20000010874 */
[----:B------:R-:W-:Y:S01]  /*6a10*/  LDSM.16.MT88.4 R24, [R164+0x8800] ;  /* 0x00880000a418783b */ /* 0x000fe20000004200 */
[----:B------:R-:W-:-:S02]  /*6a20*/  FFMA.FTZ R129, R21, c[0x0][0x23c], -R116 ;  /* 0x00008f0015817a23 */ /* 0x000fc40000010874 */
[----:B------:R-:W-:Y:S01]  /*6a30*/  MUFU.EX2 R105, R105 ;  /* 0x0000006900697308 */ /* 0x000fe20000000800 */
[--C-:B------:R-:W-:Y:S01]  /*6a40*/  FFMA.FTZ R132, R31, c[0x0][0x23c], -R116.reuse ;  /* 0x00008f001f847a23 */ /* 0x100fe20000010874 */
[----:B------:R-:W-:Y:S01]  /*6a50*/  LDSM.16.MT88.4 R20, [R161+0x8800] ;  /* 0x00880000a114783b */ /* 0x000fe20000004200 */
[--C-:B------:R-:W-:Y:S02]  /*6a60*/  FFMA.FTZ R134, R34, c[0x0][0x23c], -R123.reuse ;  /* 0x00008f0022867a23 */ /* 0x100fe4000001087b */
[----:B------:R-:W-:Y:S02]  /*6a70*/  FFMA.FTZ R135, R32, c[0x0][0x23c], -R123 ;  /* 0x00008f0020877a23 */ /* 0x000fe4000001087b */
[----:B------:R-:W-:Y:S01]  /*6a80*/  LDSM.16.MT88.4 R32, [R161+0xa800] ;  /* 0x00a80000a120783b */ /* 0x000fe20000004200 */
[----:B------:R-:W2:Y:S01]  /*6a90*/  MUFU.EX2 R104, R104 ;  /* 0x0000006800687308 */ /* 0x000ea20000000800 */
[----:B----4-:R-:W-:Y:S01]  /*6aa0*/  F2FP.BF16.PACK_AB R6, R106, R107 ;  /* 0x0000006b6a06723e */ /* 0x010fe200000010ff */
[----:B------:R-:W-:-:S02]  /*6ab0*/  FFMA.FTZ R140, R101, c[0x0][0x23c], -R116 ;  /* 0x00008f00658c7a23 */ /* 0x000fc40000010874 */
[--C-:B------:R-:W-:Y:S01]  /*6ac0*/  FFMA.FTZ R136, R30, c[0x0][0x23c], -R123.reuse ;  /* 0x00008f001e887a23 */ /* 0x100fe2000001087b */
[----:B------:R-:W-:Y:S01]  /*6ad0*/  LDSM.16.MT88.4 R100, [R161+0xb000] ;  /* 0x00b00000a164783b */ /* 0x000fe20000004200 */
[--C-:B------:R-:W-:Y:S02]  /*6ae0*/  FFMA.FTZ R137, R28, c[0x0][0x23c], -R123.reuse ;  /* 0x00008f001c897a23 */ /* 0x100fe4000001087b */
[----:B------:R-:W-:Y:S01]  /*6af0*/  MUFU.EX2 R0, R0 ;  /* 0x0000000000007308 */ /* 0x000fe20000000800 */
[--C-:B------:R-:W-:Y:S02]  /*6b00*/  FFMA.FTZ R138, R29, c[0x0][0x23c], -R116.reuse ;  /* 0x00008f001d8a7a23 */ /* 0x100fe40000010874 */
[--C-:B------:R-:W-:Y:S01]  /*6b10*/  FFMA.FTZ R133, R133, c[0x0][0x23c], -R116.reuse ;  /* 0x00008f0085857a23 */ /* 0x100fe20000010874 */
[----:B------:R-:W-:Y:S01]  /*6b20*/  LDSM.16.MT88.4 R28, [R164+0x9000] ;  /* 0x00900000a41c783b */ /* 0x000fe20000004200 */
[----:B------:R-:W-:Y:S02]  /*6b30*/  FFMA.FTZ R131, R131, c[0x0][0x23c], -R116 ;  /* 0x00008f0083837a23 */ /* 0x000fe40000010874 */
[--C-:B------:R-:W-:Y:S01]  /*6b40*/  FFMA.FTZ R124, R124, c[0x0][0x23c], -R123.reuse ;  /* 0x00008f007c7c7a23 */ /* 0x100fe2000001087b */
[----:B------:R-:W4:Y:S01]  /*6b50*/  MUFU.EX2 R113, R113 ;  /* 0x0000007100717308 */ /* 0x000f220000000800 */
[----:B--2---:R-:W-:Y:S01]  /*6b60*/  F2FP.BF16.PACK_AB R5, R104, R105 ;  /* 0x000000696805723e */ /* 0x004fe200000010ff */
[----:B------:R-:W-:-:S02]  /*6b70*/  FFMA.FTZ R139, R122, c[0x0][0x23c], -R123 ;  /* 0x00008f007a8b7a23 */ /* 0x000fc4000001087b */
[--C-:B------:R-:W-:Y:S02]  /*6b80*/  FFMA.FTZ R120, R120, c[0x0][0x23c], -R123.reuse ;  /* 0x00008f0078787a23 */ /* 0x100fe4000001087b */
[----:B------:R-:W-:Y:S02]  /*6b90*/  FFMA.FTZ R123, R118, c[0x0][0x23c], -R123 ;  /* 0x00008f00767b7a23 */ /* 0x000fe4000001087b */
[----:B------:R-:W2:Y:S01]  /*6ba0*/  MUFU.EX2 R114, R114 ;  /* 0x0000007200727308 */ /* 0x000ea20000000800 */
[--C-:B------:R-:W-:Y:S02]  /*6bb0*/  FFMA.FTZ R118, R121, c[0x0][0x23c], -R116.reuse ;  /* 0x00008f0079767a23 */ /* 0x100fe40000010874 */
[--C-:B------:R-:W-:Y:S02]  /*6bc0*/  FFMA.FTZ R119, R119, c[0x0][0x23c], -R116.reuse ;  /* 0x00008f0077777a23 */ /* 0x100fe40000010874 */
[----:B------:R-:W-:-:S03]  /*6bd0*/  FFMA.FTZ R117, R117, c[0x0][0x23c], -R116 ;  /* 0x00008f0075757a23 */ /* 0x000fc60000010874 */
[----:B------:R-:W5:Y:S01]  /*6be0*/  MUFU.EX2 R112, R112 ;  /* 0x0000007000707308 */ /* 0x000f620000000800 */
[----:B----4-:R-:W-:Y:S01]  /*6bf0*/  F2FP.BF16.PACK_AB R7, R113, R0 ;  /* 0x000000007107723e */ /* 0x010fe200000010ff */
[----:B--2---:R-:W-:-:S06]  /*6c00*/  FMUL.FTZ R96, R96, R114 ;  /* 0x0000007260607220 */ /* 0x004fcc0000410000 */
[----:B------:R-:W-:Y:S01]  /*6c10*/  MUFU.EX2 R3, R3 ;  /* 0x0000000300037308 */ /* 0x000fe20000000800 */
[-C--:B------:R-:W-:Y:S02]  /*6c20*/  FMUL.FTZ R97, R97, R114.reuse ;  /* 0x0000007261617220 */ /* 0x080fe40000410000 */
[-C--:B------:R-:W-:Y:S02]  /*6c30*/  FMUL.FTZ R92, R92, R114.reuse ;  /* 0x000000725c5c7220 */ /* 0x080fe40000410000 */
[----:B------:R-:W-:Y:S02]  /*6c40*/  FMUL.FTZ R93, R93, R114 ;  /* 0x000000725d5d7220 */ /* 0x000fe40000410000 */
[-C--:B-----5:R-:W-:Y:S01]  /*6c50*/  FMUL.FTZ R98, R98, R112.reuse ;  /* 0x0000007062627220 */ /* 0x0a0fe20000410000 */
        /* <DEDUP_REMOVED lines=17> */
[C---:B---3--:R-:W-:Y:S01]  /*6d70*/  HMMA.16816.F32.BF16 R80, R4.reuse, R12, R80 ;  /* 0x0000000c0450723c */ /* 0x048fe20000041850 */
[-C--:B------:R-:W-:Y:S02]  /*6d80*/  FMUL.FTZ R88, R88, R114.reuse ;  /* 0x0000007258587220 */ /* 0x080fe40000410000 */
[----:B------:R-:W-:Y:S01]  /*6d90*/  FMUL.FTZ R89, R89, R114 ;  /* 0x0000007259597220 */ /* 0x000fe20000410000 */
[----:B------:R-:W-:Y:S01]  /*6da0*/  MUFU.EX2 R127, R127 ;  /* 0x0000007f007f7308 */ /* 0x000fe20000000800 */
[-C--:B------:R-:W-:Y:S02]  /*6db0*/  FMUL.FTZ R90, R90, R112.reuse ;  /* 0x000000705a5a7220 */ /* 0x080fe40000410000 */
[----:B------:R-:W-:Y:S01]  /*6dc0*/  FMUL.FTZ R91, R91, R112 ;  /* 0x000000705b5b7220 */ /* 0x000fe20000410000 */
[----:B------:R-:W-:Y:S01]  /*6dd0*/  HMMA.16816.F32.BF16 R76, R4, R14, R76 ;  /* 0x0000000e044c723c */ /* 0x000fe2000004184c */
[-C--:B------:R-:W-:Y:S01]  /*6de0*/  FMUL.FTZ R84, R84, R114.reuse ;  /* 0x0000007254547220 */ /* 0x080fe20000410000 */
[----:B------:R-:W3:Y:S01]  /*6df0*/  LDSM.16.MT88.4 R12, [R162+0xa000] ;  /* 0x00a00000a20c783b */ /* 0x000ee20000004200 */
        /* <DEDUP_REMOVED lines=70> */
[----:B------:R-:W-:-:S03]  /*7260*/  FFMA.FTZ R109, R195, R114, R109 ;  /* 0x00000072c36d7223 */ /* 0x000fc6000001006d */
[----:B------:R-:W-:Y:S01]  /*7270*/  MUFU.EX2 R124, R124 ;  /* 0x0000007c007c7308 */ /* 0x000fe20000000800 */
[----:B------:R-:W-:-:S03]  /*7280*/  FADD.FTZ R108, R108, R109 ;  /* 0x0000006d6c6c7221 */ /* 0x000fc60000010000 */
[----:B------:R-:W-:Y:S01]  /*7290*/  HMMA.16816.F32.BF16 R64, R4, R14, R64 ;  /* 0x0000000e0440723c */ /* 0x000fe20000041840 */
[----:B------:R-:W3:Y:S01]  /*72a0*/  LDSM.16.MT88.4 R12, [R164+0xa800] ;  /* 0x00a80000a40c783b */ /* 0x000ee20000004200 */
[----:B------:R-:W-:Y:S02]  /*72b0*/  FADD.FTZ R107, R107, R108 ;  /* 0x0000006c6b6b7221 */ /* 0x000fe40000010000 */
[----:B------:R-:W1:Y:S02]  /*72c0*/  MUFU.EX2 R139, R139 ;  /* 0x0000008b008b7308 */ /* 0x000e640000000800 */
[----:B------:R-:W-:Y:S01]  /*72d0*/  FADD.FTZ R106, R106, R107 ;  /* 0x0000006b6a6a7221 */ /* 0x000fe20000010000 */
[----:B--2---:R-:W-:Y:S02]  /*72e0*/  F2FP.BF16.PACK_AB R4, R126, R3 ;  /* 0x000000037e04723e */ /* 0x004fe400000010ff */
[----:B----4-:R-:W-:Y:S01]  /*72f0*/  F2FP.BF16.PACK_AB R5, R130, R127 ;  /* 0x0000007f8205723e */ /* 0x010fe200000010ff */
[----:B------:R-:W-:Y:S01]  /*7300*/  FADD.FTZ R3, R3, R106 ;  /* 0x0000006a03037221 */ /* 0x000fe20000010000 */
[----:B------:R-:W-:Y:S01]  /*7310*/  F2FP.BF16.PACK_AB R6, R128, R125 ;  /* 0x0000007d8006723e */ /* 0x000fe200000010ff */
[----:B------:R-:W-:Y:S01]  /*7320*/  MUFU.EX2 R120, R120 ;  /* 0x0000007800787308 */ /* 0x000fe20000000800 */
[----:B------:R-:W-:Y:S01]  /*7330*/  F2FP.BF16.PACK_AB R7, R132, R129 ;  /* 0x000000818407723e */ /* 0x000fe200000010ff */
[----:B------:R-:W-:-:S04]  /*7340*/  FADD.FTZ R126, R126, R3 ;  /* 0x000000037e7e7221 */ /* 0x000fc80000010000 */
[----:B------:R-:W-:Y:S02]  /*7350*/  FADD.FTZ R3, R125, R126 ;  /* 0x0000007e7d037221 */ /* 0x000fe40000010000 */
[----:B-----5:R-:W-:Y:S01]  /*7360*/  HMMA.16816.F32.BF16 R72, R4, R16, R72 ;  /* 0x000000100448723c */ /* 0x020fe20000041848 */
[----:B------:R-:W-:Y:S01]  /*7370*/  MUFU.EX2 R123, R123 ;  /* 0x0000007b007b7308 */ /* 0x000fe20000000800 */
[----:B------:R-:W-:-:S06]  /*7380*/  FADD.FTZ R3, R128, R3 ;  /* 0x0000000380037221 */ /* 0x000fcc0000010000 */
[C---:B------:R-:W-:Y:S01]  /*7390*/  HMMA.16816.F32.BF16 R68, R4.reuse, R18, R68 ;  /* 0x000000120444723c */ /* 0x040fe20000041844 */
[----:B------:R-:W2:Y:S01]  /*73a0*/  LDSM.16.MT88.4 R16, [R160+0xa800] ;  /* 0x00a80000a010783b */ /* 0x000ea20000004200 */
        /* <DEDUP_REMOVED lines=30> */
[----:B-----5:R-:W-:Y:S01]  /*7590*/  HMMA.16816.F32.BF16 R80, R4, R20, R80 ;  /* 0x000000140450723c */ /* 0x020fe20000041850 */
[----:B------:R-:W-:-:S07]  /*75a0*/  FADD.FTZ R137, R137, R136 ;  /* 0x0000008889897221 */ /* 0x000fce0000010000 */
        /* <DEDUP_REMOVED lines=24> */
[----:B------:R-:W-:Y:S01]  /*7730*/  F2FP.BF16.PACK_AB R4, R139, R124 ;  /* 0x0000007c8b04723e */ /* 0x000fe200000010ff */
[----:B------:R-:W-:Y:S01]  /*7740*/  FADD.FTZ R124, R124, R137 ;  /* 0x000000897c7c7221 */ /* 0x000fe20000010000 */
[----:B------:R-:W-:-:S02]  /*7750*/  F2FP.BF16.PACK_AB R5, R119, R118 ;  /* 0x000000767705723e */ /* 0x000fc400000010ff */
[----:B------:R-:W-:Y:S01]  /*7760*/  F2FP.BF16.PACK_AB R6, R123, R120 ;  /* 0x000000787b06723e */ /* 0x000fe200000010ff */
[----:B------:R-:W-:Y:S01]  /*7770*/  FADD.FTZ R139, R139, R124 ;  /* 0x0000007c8b8b7221 */ /* 0x000fe20000010000 */
[----:B---3--:R-:W-:-:S03]  /*7780*/  F2FP.BF16.PACK_AB R7, R101, R100 ;  /* 0x000000646507723e */ /* 0x008fc600000010ff */
[----:B------:R-:W-:-:S04]  /*7790*/  FADD.FTZ R120, R120, R139 ;  /* 0x0000008b78787221 */ /* 0x000fc80000010000 */
[----:B-----5:R-:W-:Y:S01]  /*77a0*/  HMMA.16816.F32.BF16 R72, R4, R20, R72 ;  /* 0x000000140448723c */ /* 0x020fe20000041848 */
[----:B------:R-:W-:-:S06]  /*77b0*/  FADD.FTZ R195, R123, R120 ;  /* 0x000000787bc37221 */ /* 0x000fcc0000010000 */
[----:B------:R-:W-:Y:S01]  /*77c0*/  FFMA.FTZ R21, R193, R112, R105 ;  /* 0x00000070c1157223 */ /* 0x000fe20000010069 */
[----:B--2---:R-:W-:Y:S03]  /*77d0*/  HMMA.16816.F32.BF16 R96, R4, R16, R96 ;  /* 0x000000100460723c */ /* 0x004fe60000041860 */
        /* <DEDUP_REMOVED lines=9> */
[----:B------:R-:W3:Y:S07]  /*7870*/  LDSM.16.MT88.4 R12, [R160+0xb800] ;  /* 0x00b80000a00c783b */ /* 0x000eee0000004200 */
[C---:B----4-:R-:W-:Y:S07]  /*7880*/  HMMA.16816.F32.BF16 R44, R4.reuse, R8, R44 ;  /* 0x00000008042c723c */ /* 0x050fee000004182c */
        /* <DEDUP_REMOVED lines=8> */
[----:B------:R-:W-:-:S04]  /*7910*/  FADD.FTZ R3, R140, R3 ;  /* 0x000000038c037221 */ /* 0x000fc80000010000 */
[----:B------:R-:W-:Y:S01]  /*7920*/  FADD.FTZ R118, R118, R3 ;  /* 0x0000000376767221 */ /* 0x000fe20000010000 */
[----:B------:R-:W-:Y:S01]  /*7930*/  HMMA.16816.F32.BF16 R76, R4, R26, R76 ;  /* 0x0000001a044c723c */ /* 0x000fe2000004184c */
[----:B------:R-:W-:Y:S02]  /*7940*/  MOV R3, R110 ;  /* 0x0000006e00037202 */ /* 0x000fe40000000f00 */
[----:B------:R-:W-:-:S04]  /*7950*/  FADD.FTZ R119, R119, R118 ;  /* 0x0000007677777221 */ /* 0x000fc80000010000 */
[----:B------:R-:W-:Y:S01]  /*7960*/  FADD.FTZ R100, R100, R119 ;  /* 0x0000007764647221 */ /* 0x000fe20000010000 */
[----:B------:R-:W-:Y:S03]  /*7970*/  HMMA.16816.F32.BF16 R68, R4, R22, R68 ;  /* 0x000000160444723c */ /* 0x000fe60000041844 */
[----:B------:R-:W-:Y:S01]  /*7980*/  FADD.FTZ R193, R101, R100 ;  /* 0x0000006465c17221 */ /* 0x000fe20000010000 */
[----:B------:R-:W-:-:S04]  /*7990*/  MOV R100, R111 ;  /* 0x0000006f00647202 */ /* 0x000fc80000000f00 */
[C---:B------:R-:W-:Y:S08]  /*79a0*/  HMMA.16816.F32.BF16 R48, R4.reuse, R10, R48 ;  /* 0x0000000a0430723c */ /* 0x040ff00000041830 */
[C---:B--2---:R-:W-:Y:S08]  /*79b0*/  HMMA.16816.F32.BF16 R52, R4.reuse, R16, R52 ;  /* 0x000000100434723c */ /* 0x044ff00000041834 */
[C---:B------:R-:W-:Y:S08]  /*79c0*/  HMMA.16816.F32.BF16 R56, R4.reuse, R18, R56 ;  /* 0x000000120438723c */ /* 0x040ff00000041838 */
[C---:B---3--:R-:W-:Y:S08]  /*79d0*/  HMMA.16816.F32.BF16 R60, R4.reuse, R12, R60 ;  /* 0x0000000c043c723c */ /* 0x048ff0000004183c */
[----:B------:R-:W-:Y:S08]  /*79e0*/  HMMA.16816.F32.BF16 R64, R4, R14, R64 ;  /* 0x0000000e0440723c */ /* 0x000ff00000041840 */
.L_x_6620:
        /* <DEDUP_REMOVED lines=14> */
.L_x_6630:
        /* <DEDUP_REMOVED lines=64> */
.L_x_6627:
[C---:B------:R-:W-:Y:S04]  /*7ed0*/  LEA R172, P0, R6.reuse, R172, 0x1 ;  /* 0x000000ac06ac7211 */ /* 0x040fe800078008ff */
        /* <DEDUP_REMOVED lines=8> */
[----:B------:R1:W-:Y:S01]  /*7f60*/  LDGSTS.E.BYPASS.LTC128B.128 [R177+0xa000], [R172.64+0x80] ;  /* 0x0a000080acb17fae */ /* 0x0003e2000b901d46 */
[-C--:B------:R-:W-:Y:S02]  /*7f70*/  IADD3.X R3, R101, R186.reuse, RZ, P0, !PT ;  /* 0x000000ba65037210 */ /* 0x080fe400007fe4ff */
[----:B------:R-:W-:Y:S04]  /*7f80*/  IADD3 R196, P0, R2, R187, RZ ;  /* 0x000000bb02c47210 */ /* 0x000fe80007f1e0ff */
[----:B------:R2:W-:Y:S01]  /*7f90*/  LDGSTS.E.BYPASS.LTC128B.128 [R177+0x8800], [R100.64] ;  /* 0x0880000064b17fae */ /* 0x0005e2000b901d46 */
[----:B------:R-:W-:Y:S02]  /*7fa0*/  IADD3.X R197, R3, R186, RZ, P0, !PT ;  /* 0x000000ba03c57210 */ /* 0x000fe400007fe4ff */
[----:B------:R-:W-:Y:S04]  /*7fb0*/  ISETP.GE.AND P0, PT, R175, 0x2, PT ;  /* 0x00000002af00780c */ /* 0x000fe80003f06270 */
[----:B------:R2:W-:Y:S07]  /*7fc0*/  LDGSTS.E.BYPASS.LTC128B.128 [R177+0xa800], [R100.64+0x80] ;  /* 0x0a80008064b17fae */ /* 0x0005ee000b901d46 */
[----:B------:R1:W-:Y:S07]  /*7fd0*/  LDGSTS.E.BYPASS.LTC128B.128 [R177+0x9000], [R2.64] ;  /* 0x0900000002b17fae */ /* 0x0003ee000b901d46 */
[----:B------:R1:W-:Y:S07]  /*7fe0*/  LDGSTS.E.BYPASS.LTC128B.128 [R177+0xb000], [R2.64+0x80] ;  /* 0x0b00008002b17fae */ /* 0x0003ee000b901d46 */
[----:B------:R3:W-:Y:S07]  /*7ff0*/  LDGSTS.E.BYPASS.LTC128B.128 [R177+0x9800], [R196.64] ;  /* 0x09800000c4b17fae */ /* 0x0007ee000b901d46 */
[----:B------:R3:W-:Y:S07]  /*8000*/  LDGSTS.E.BYPASS.LTC128B.128 [R177+0xb800], [R196.64+0x80] ;  /* 0x0b800080c4b17fae */ /* 0x0007ee000b901d46 */
[----:B------:R-:W-:Y:S07]  /*8010*/  LDSM.16.M88.4 R104, [R170] ;  /* 0x00000000aa68783b */ /* 0x000fee0000000200 */
[----:B------:R-:W4:Y:S07]  /*8020*/  LDSM.16.M88.4 R108, [R169+0x4000] ;  /* 0x00400000a96c783b */ /* 0x000f2e0000000200 */
        /* <DEDUP_REMOVED lines=13> */
[C---:B-1----:R-:W-:Y:S02]  /*8100*/  HMMA.16816.F32.BF16 R20, R104.reuse, R116, RZ ;  /* 0x000000746814723c */ /* 0x042fe400000418ff */
[----:B------:R-:W-:Y:S06]  /*8110*/  LDSM.16.M88.4 R144, [R166] ;  /* 0x00000000a690783b */ /* 0x000fec0000000200 */
[C---:B------:R-:W-:Y:S01]  /*8120*/  HMMA.16816.F32.BF16 R24, R104.reuse, R118, RZ ;  /* 0x000000766818723c */ /* 0x040fe200000418ff */
[----:B------:R-:W1:Y:S07]  /*8130*/  LDSM.16.M88.4 R148, [R163+0x4000] ;  /* 0x00400000a394783b */ /* 0x000e6e0000000200 */
[C---:B------:R-:W-:Y:S01]  /*8140*/  HMMA.16816.F32.BF16 R28, R104.reuse, R120, RZ ;  /* 0x00000078681c723c */ /* 0x040fe200000418ff */
[----:B------:R-:W-:Y:S07]  /*8150*/  LDSM.16.M88.4 R108, [R163+0x5000] ;  /* 0x00500000a36c783b */ /* 0x000fee0000000200 */
[----:B------:R-:W-:Y:S01]  /*8160*/  HMMA.16816.F32.BF16 R32, R104, R122, RZ ;  /* 0x0000007a6820723c */ /* 0x000fe200000418ff */
[----:B------:R-:W1:Y:S07]  /*8170*/  LDSM.16.M88.4 R104, [R163+0x4800] ;  /* 0x00480000a368783b */ /* 0x000e6e0000000200 */
[C---:B----4-:R-:W-:Y:S01]  /*8180*/  HMMA.16816.F32.BF16 R4, R124.reuse, R128, R4 ;  /* 0x000000807c04723c */ /* 0x050fe20000041804 */
[----:B------:R-:W4:Y:S07]  /*8190*/  LDSM.16.M88.4 R112, [R163+0x5800] ;  /* 0x00580000a370783b */ /* 0x000f2e0000000200 */
[C---:B------:R-:W-:Y:S01]  /*81a0*/  HMMA.16816.F32.BF16 R8, R124.reuse, R130, R8 ;  /* 0x000000827c08723c */ /* 0x040fe20000041808 */
[----:B------:R-:W-:Y:S07]  /*81b0*/  LDSM.16.M88.4 R116, [R165] ;  /* 0x00000000a574783b */ /* 0x000fee0000000200 */
[C---:B--2---:R-:W-:Y:S01]  /*81c0*/  HMMA.16816.F32.BF16 R12, R124.reuse, R132, R12 ;  /* 0x000000847c0c723c */ /* 0x044fe2000004180c */
[----:B------:R-:W2:Y:S07]  /*81d0*/  LDSM.16.M88.4 R120, [R156] ;  /* 0x000000009c78783b */ /* 0x000eae0000000200 */
[C---:B------:R-:W-:Y:S01]  /*81e0*/  HMMA.16816.F32.BF16 R16, R124.reuse, R134, R16 ;  /* 0x000000867c10723c */ /* 0x040fe20000041810 */
[----:B------:R-:W-:Y:S07]  /*81f0*/  LDSM.16.M88.4 R128, [R156+0x1000] ;  /* 0x001000009c80783b */ /* 0x000fee0000000200 */
[C---:B-----5:R-:W-:Y:S01]  /*8200*/  HMMA.16816.F32.BF16 R20, R124.reuse, R136, R20 ;  /* 0x000000887c14723c */ /* 0x060fe20000041814 */
[----:B------:R-:W-:Y:S07]  /*8210*/  LDSM.16.M88.4 R132, [R156+0x1800] ;  /* 0x001800009c84783b */ /* 0x000fee0000000200 */
[C---:B------:R-:W-:Y:S01]  /*8220*/  HMMA.16816.F32.BF16 R24, R124.reuse, R138, R24 ;  /* 0x0000008a7c18723c */ /* 0x040fe20000041818 */
[----:B------:R-:W-:Y:S07]  /*8230*/  LDSM.16.M88.4 R136, [R170+0x2000] ;  /* 0x00200000aa88783b */ /* 0x000fee0000000200 */
[C---:B------:R-:W-:Y:S08]  /*8240*/  HMMA.16816.F32.BF16 R28, R124.reuse, R140, R28 ;  /* 0x0000008c7c1c723c */ /* 0x040ff0000004181c */
[----:B------:R-:W-:Y:S01]  /*8250*/  HMMA.16816.F32.BF16 R32, R124, R142, R32 ;  /* 0x0000008e7c20723c */ /* 0x000fe20000041820 */
[----:B------:R-:W5:Y:S07]  /*8260*/  LDSM.16.M88.4 R124, [R156+0x800] ;  /* 0x000800009c7c783b */ /* 0x000f6e0000000200 */
[C---:B-1----:R-:W-:Y:S01]  /*8270*/  HMMA.16816.F32.BF16 R4, R144.reuse, R148, R4 ;  /* 0x000000949004723c */ /* 0x042fe20000041804 */
[----:B------:R-:W1:Y:S07]  /*8280*/  LDSM.16.M88.4 R140, [R169+0x6000] ;  /* 0x00600000a98c783b */ /* 0x000e6e0000000200 */
[C---:B------:R-:W-:Y:S01]  /*8290*/  HMMA.16816.F32.BF16 R8, R144.reuse, R150, R8 ;  /* 0x000000969008723c */ /* 0x040fe20000041808 */
[----:B------:R-:W-:Y:S07]  /*82a0*/  LDSM.16.M88.4 R148, [R155] ;  /* 0x000000009b94783b */ /* 0x000fee0000000200 */
[C---:B------:R-:W-:Y:S08]  /*82b0*/  HMMA.16816.F32.BF16 R12, R144.reuse, R104, R12 ;  /* 0x00000068900c723c */ /* 0x040ff0000004180c */
        /* <DEDUP_REMOVED lines=8> */
[C---:B--2---:R-:W-:Y:S01]  /*8340*/  HMMA.16816.F32.BF16 R4, R116.reuse, R120, R4 ;  /* 0x000000787404723c */ /* 0x044fe20000041804 */
[----:B------:R-:W2:Y:S07]  /*8350*/  LDSM.16.M88.4 R144, [R168+0x2000] ;  /* 0x00200000a890783b */ /* 0x000eae0000000200 */
[C---:B------:R-:W-:Y:S01]  /*8360*/  HMMA.16816.F32.BF16 R8, R116.reuse, R122, R8 ;  /* 0x0000007a7408723c */ /* 0x040fe20000041808 */
[----:B------:R-:W-:Y:S07]  /*8370*/  LDSM.16.M88.4 R120, [R153] ;  /* 0x000000009978783b */ /* 0x000fee0000000200 */
[C---:B-----5:R-:W-:Y:S08]  /*8380*/  HMMA.16816.F32.BF16 R12, R116.reuse, R124, R12 ;  /* 0x0000007c740c723c */ /* 0x060ff0000004180c */
[C---:B------:R-:W-:Y:S01]  /*8390*/  HMMA.16816.F32.BF16 R16, R116.reuse, R126, R16 ;  /* 0x0000007e7410723c */ /* 0x040fe20000041810 */
[----:B------:R-:W-:Y:S07]  /*83a0*/  LDSM.16.M88.4 R124, [R152] ;  /* 0x00000000987c783b */ /* 0x000fee0000000200 */
[C---:B------:R-:W-:Y:S08]  /*83b0*/  HMMA.16816.F32.BF16 R20, R116.reuse, R128, R20 ;  /* 0x000000807414723c */ /* 0x040ff00000041814 */
[C---:B------:R-:W-:Y:S01]  /*83c0*/  HMMA.16816.F32.BF16 R24, R116.reuse, R130, R24 ;  /* 0x000000827418723c */ /* 0x040fe20000041818 */
[----:B------:R-:W-:Y:S07]  /*83d0*/  LDSM.16.M88.4 R128, [R166+0x2000] ;  /* 0x00200000a680783b */ /* 0x000fee0000000200 */
[C---:B------:R-:W-:Y:S08]  /*83e0*/  HMMA.16816.F32.BF16 R28, R116.reuse, R132, R28 ;  /* 0x00000084741c723c */ /* 0x040ff0000004181c */
[----:B------:R-:W-:Y:S01]  /*83f0*/  HMMA.16816.F32.BF16 R32, R116, R134, R32 ;  /* 0x000000867420723c */ /* 0x000fe20000041820 */
[----:B------:R-:W5:Y:S07]  /*8400*/  LDSM.16.M88.4 R116, [R154] ;  /* 0x000000009a74783b */ /* 0x000f6e0000000200 */
[----:B------:R-:W2:Y:S01]  /*8410*/  LDSM.16.M88.4 R132, [R163+0x6000] ;  /* 0x00600000a384783b */ /* 0x000ea20000000200 */
        /* <DEDUP_REMOVED lines=12> */
[----:B------:R-:W1:Y:S01]  /*84e0*/  LDSM.16.M88.4 R136, [R165+0x2000] ;  /* 0x00200000a588783b */ /* 0x000e620000000200 */
[C---:B--2---:R-:W-:Y:S08]  /*84f0*/  HMMA.16816.F32.BF16 R4, R144.reuse, R148, R4 ;  /* 0x000000949004723c */ /* 0x044ff00000041804 */
        /* <DEDUP_REMOVED lines=9> */
[C---:B-1----:R-:W-:Y:S08]  /*8590*/  HMMA.16816.F32.BF16 R12, R128.reuse, R104, R12 ;  /* 0x00000068800c723c */ /* 0x042ff0000004180c */
[C---:B------:R-:W-:Y:S01]  /*85a0*/  HMMA.16816.F32.BF16 R16, R128.reuse, R106, R16 ;  /* 0x0000006a8010723c */ /* 0x040fe20000041810 */
[----:B------:R-:W1:Y:S07]  /*85b0*/  LDSM.16.M88.4 R104, [R156+0x2800] ;  /* 0x002800009c68783b */ /* 0x000e6e0000000200 */
[C---:B------:R-:W-:Y:S08]  /*85c0*/  HMMA.16816.F32.BF16 R20, R128.reuse, R108, R20 ;  /* 0x0000006c8014723c */ /* 0x040ff00000041814 */
[C---:B------:R-:W-:Y:S01]  /*85d0*/  HMMA.16816.F32.BF16 R24, R128.reuse, R110, R24 ;  /* 0x0000006e8018723c */ /* 0x040fe20000041818 */
[----:B------:R-:W2:Y:S07]  /*85e0*/  LDSM.16.M88.4 R108, [R156+0x3000] ;  /* 0x003000009c6c783b */ /* 0x000eae0000000200 */
[C---:B----4-:R-:W-:Y:S08]  /*85f0*/  HMMA.16816.F32.BF16 R28, R128.reuse, R112, R28 ;  /* 0x00000070801c723c */ /* 0x050ff0000004181c */
[----:B------:R-:W-:Y:S08]  /*8600*/  HMMA.16816.F32.BF16 R32, R128, R114, R32 ;  /* 0x000000728020723c */ /* 0x000ff00000041820 */
[C---:B------:R-:W-:Y:S08]  /*8610*/  HMMA.16816.F32.BF16 R4, R136.reuse, R140, R4 ;  /* 0x0000008c8804723c */ /* 0x040ff00000041804 */
[C---:B------:R-:W-:Y:S08]  /*8620*/  HMMA.16816.F32.BF16 R8, R136.reuse, R142, R8 ;  /* 0x0000008e8808723c */ /* 0x040ff00000041808 */
[C---:B-1----:R-:W-:Y:S08]  /*8630*/  HMMA.16816.F32.BF16 R12, R136.reuse, R104, R12 ;  /* 0x00000068880c723c */ /* 0x042ff0000004180c */
[C---:B------:R-:W-:Y:S01]  /*8640*/  HMMA.16816.F32.BF16 R16, R136.reuse, R106, R16 ;  /* 0x0000006a8810723c */ /* 0x040fe20000041810 */
[----:B------:R-:W1:Y:S01]  /*8650*/  LDSM.16.M88.4 R104, [R156+0x3800] ;  /* 0x003800009c68783b */ /* 0x000e620000000200 */
[----:B------:R-:W-:Y:S04]  /*8660*/  DEPBAR.LE SB0, 0x0 ;  /* 0x000080000000791a */ /* 0x000fe80000000000 */
[----:B------:R-:W-:Y:S02]  /*8670*/  FMUL.FTZ R220, R4, c[0x0][0x2ec] ;  /* 0x0000bb0004dc7a20 */ /* 0x000fe40000410000 */
[C---:B--2---:R-:W-:Y:S04]  /*8680*/  HMMA.16816.F32.BF16 R20, R136.reuse, R108, R20 ;  /* 0x0000006c8814723c */ /* 0x044fe80000041814 */
[----:B------:R-:W2:Y:S01]  /*8690*/  MUFU.TANH R220, R220 ;  /* 0x000000dc00dc7308 */ /* 0x000ea20000002400 */
[----:B------:R-:W-:Y:S01]  /*86a0*/  BAR.SYNC.DEFER_BLOCKING 0x0 ;  /* 0x0000000000007b1d */ /* 0x000fe20000010000 */
[----:B------:R-:W-:Y:S02]  /*86b0*/  FMUL.FTZ R218, R5, c[0x0][0x2ec] ;  /* 0x0000bb0005da7a20 */ /* 0x000fe40000410000 */
[C---:B------:R-:W-:Y:S04]  /*86c0*/  HMMA.16816.F32.BF16 R24, R136.reuse, R110, R24 ;  /* 0x0000006e8818723c */ /* 0x040fe80000041818 */
[----:B------:R-:W-:Y:S02]  /*86d0*/  FMUL.FTZ R219, R6, c[0x0][0x2ec] ;  /* 0x0000bb0006db7a20 */ /* 0x000fe40000410000 */
[----:B------:R-:W4:Y:S01]  /*86e0*/  MUFU.TANH R218, R218 ;  /* 0x000000da00da7308 */ /* 0x000f220000002400 */
[----:B------:R-:W-:Y:S02]  /*86f0*/  FMUL.FTZ R217, R7, c[0x0][0x2ec] ;  /* 0x0000bb0007d97a20 */ /* 0x000fe40000410000 */
[----:B------:R-:W-:Y:S03]  /*8700*/  FMUL.FTZ R216, R8, c[0x0][0x2ec] ;  /* 0x0000bb0008d87a20 */ /* 0x000fe60000410000 */
[----:B------:R-:W-:Y:S02]  /*8710*/  FMUL.FTZ R222, R9, c[0x0][0x2ec] ;  /* 0x0000bb0009de7a20 */ /* 0x000fe40000410000 */
[----:B------:R-:W-:Y:S02]  /*8720*/  FMUL.FTZ R223, R10, c[0x0][0x2ec] ;  /* 0x0000bb000adf7a20 */ /* 0x000fe40000410000 */
[----:B------:R-:W2:Y:S01]  /*8730*/  MUFU.TANH R219, R219 ;  /* 0x000000db00db7308 */ /* 0x000ea20000002400 */
        /* <DEDUP_REMOVED lines=23> */
[----:B---3--:R-:W-:Y:S02]  /*88b0*/  FMUL.FTZ R196, R28, c[0x0][0x2ec] ;  /* 0x0000bb001cc47a20 */ /* 0x008fe40000410000 */
[----:B------:R-:W-:Y:S02]  /*88c0*/  FMUL.FTZ R198, R29, c[0x0][0x2ec] ;  /* 0x0000bb001dc67a20 */ /* 0x000fe40000410000 */
[----:B------:R-:W-:Y:S02]  /*88d0*/  FMUL.FTZ R199, R30, c[0x0][0x2ec] ;  /* 0x0000bb001ec77a20 */ /* 0x000fe40000410000 */
[----:B------:R-:W-:Y:S01]  /*88e0*/  FMUL.FTZ R197, R31, c[0x0][0x2ec] ;  /* 0x0000bb001fc57a20 */ /* 0x000fe20000410000 */
[----:B------:R-:W3:Y:S01]  /*88f0*/  MUFU.TANH R221, R221 ;  /* 0x000000dd00dd7308 */ /* 0x000ee20000002400 */
        /* <DEDUP_REMOVED lines=29> */
[----:B--234-:R-:W-:Y:S02]  /*8ad0*/  MOV R6, R189 ;  /* 0x000000bd00067202 */ /* 0x01cfe40000000f00 */
[----:B------:R-:W-:Y:S01]  /*8ae0*/  MOV R3, R188 ;  /* 0x000000bc00037202 */ /* 0x000fe20000000f00 */
        /* <DEDUP_REMOVED lines=61> */
.L_x_6629:
        /* <DEDUP_REMOVED lines=20> */
.L_x_6628:
        /* <DEDUP_REMOVED lines=207> */
[----:B------:R-:W-:Y:S01]  /*9cf0*/  FFMA.FTZ R127, R0, R193, R127 ;  /* 0x000000c1007f7223 */ /* 0x000fe2000001007f */
[----:B------:R-:W-:Y:S01]  /*9d00*/  IADD3 R0, R175, -0x1, RZ ;  /* 0xffffffffaf007810 */ /* 0x000fe20007ffe0ff */
[----:B------:R-:W-:Y:S01]  /*9d10*/  FADD.FTZ R130, R130, R131 ;  /* 0x0000008382827221 */ /* 0x000fe20000010000 */
[C---:B------:R-:W-:Y:S04]  /*9d20*/  HMMA.16816.F32.BF16 R60, R96.reuse, R76, R60 ;  /* 0x0000004c603c723c */ /* 0x040fe8000004183c */
[----:B-1----:R-:W-:Y:S01]  /*9d30*/  F2FP.BF16.PACK_AB R70, R136, R137 ;  /* 0x000000898846723e */ /* 0x002fe200000010ff */
[----:B------:R-:W-:Y:S01]  /*9d40*/  MUFU.EX2 R143, R143 ;  /* 0x0000008f008f7308 */ /* 0x000fe20000000800 */
[----:B---3--:R-:W-:Y:S01]  /*9d50*/  F2FP.BF16.PACK_AB R71, R139, R138 ;  /* 0x0000008a8b47723e */ /* 0x008fe200000010ff */
[----:B------:R-:W-:Y:S01]  /*9d60*/  FADD.FTZ R126, R126, R127 ;  /* 0x0000007f7e7e7221 */ /* 0x000fe20000010000 */
[----:B------:R-:W-:Y:S01]  /*9d70*/  HMMA.16816.F32.BF16 R64, R96, R78, R64 ;  /* 0x0000004e6040723c */ /* 0x000fe20000041840 */
[----:B------:R-:W-:Y:S03]  /*9d80*/  LDSM.16.MT88.4 R76, [R162+0xa800] ;  /* 0x00a80000a24c783b */ /* 0x000fe60000004200 */
[----:B------:R-:W-:Y:S01]  /*9d90*/  MOV R175, R0 ;  /* 0x0000000000af7202 */ /* 0x000fe20000000f00 */
[----:B------:R-:W-:Y:S01]  /*9da0*/  FADD.FTZ R129, R129, R130 ;  /* 0x0000008281817221 */ /* 0x000fe20000010000 */
[----:B------:R-:W-:Y:S01]  /*9db0*/  MOV R0, R3 ;  /* 0x0000000300007202 */ /* 0x000fe20000000f00 */
[----:B------:R-:W-:Y:S01]  /*9dc0*/  MUFU.EX2 R144, R144 ;  /* 0x0000009000907308 */ /* 0x000fe20000000800 */
[C---:B-----5:R-:W-:Y:S05]  /*9dd0*/  HMMA.16816.F32.BF16 R4, R68.reuse, R72, R4 ;  /* 0x000000484404723c */ /* 0x060fea0000041804 */
[----:B------:R-:W-:Y:S03]  /*9de0*/  FADD.FTZ R129, R128, R129 ;  /* 0x0000008180817221 */ /* 0x000fe60000010000 */
[C---:B------:R-:W-:Y:S01]  /*9df0*/  HMMA.16816.F32.BF16 R8, R68.reuse, R74, R8 ;  /* 0x0000004a4408723c */ /* 0x040fe20000041808 */
[----:B------:R-:W1:Y:S01]  /*9e00*/  LDSM.16.MT88.4 R72, [R164+0xa800] ;  /* 0x00a80000a448783b */ /* 0x000e620000004200 */
[----:B------:R-:W-:Y:S02]  /*9e10*/  MUFU.EX2 R145, R145 ;  /* 0x0000009100917308 */ /* 0x000fe40000000800 */
[----:B------:R-:W-:Y:S04]  /*9e20*/  FADD.FTZ R132, R132, R129 ;  /* 0x0000008184847221 */ /* 0x000fe80000010000 */
[C---:B------:R-:W-:Y:S04]  /*9e30*/  HMMA.16816.F32.BF16 R12, R68.reuse, R80, R12 ;  /* 0x00000050440c723c */ /* 0x040fe8000004180c */
[----:B------:R-:W-:Y:S01]  /*9e40*/  MUFU.EX2 R146, R146 ;  /* 0x0000009200927308 */ /* 0x000fe20000000800 */
[----:B------:R-:W-:Y:S03]  /*9e50*/  FADD.FTZ R132, R133, R132 ;  /* 0x0000008485847221 */ /* 0x000fe60000010000 */
[C---:B------:R-:W-:Y:S01]  /*9e60*/  HMMA.16816.F32.BF16 R16, R68.reuse, R82, R16 ;  /* 0x000000524410723c */ /* 0x040fe20000041810 */
[----:B------:R-:W2:Y:S03]  /*9e70*/  LDSM.16.MT88.4 R80, [R161+0xa800] ;  /* 0x00a80000a150783b */ /* 0x000ea60000004200 */
[----:B------:R-:W-:Y:S02]  /*9e80*/  FADD.FTZ R137, R137, R132 ;  /* 0x0000008489897221 */ /* 0x000fe40000010000 */
[----:B------:R-:W-:Y:S02]  /*9e90*/  MUFU.EX2 R147, R147 ;  /* 0x0000009300937308 */ /* 0x000fe40000000800 */
[C---:B------:R-:W-:Y:S04]  /*9ea0*/  HMMA.16816.F32.BF16 R20, R68.reuse, R84, R20 ;  /* 0x000000544414723c */ /* 0x040fe80000041814 */
[----:B------:R-:W-:Y:S04]  /*9eb0*/  FADD.FTZ R137, R136, R137 ;  /* 0x0000008988897221 */ /* 0x000fe80000010000 */
[C---:B------:R-:W-:Y:S01]  /*9ec0*/  HMMA.16816.F32.BF16 R24, R68.reuse, R86, R24 ;  /* 0x000000564418723c */ /* 0x040fe20000041818 */
[----:B------:R-:W3:Y:S01]  /*9ed0*/  LDSM.16.MT88.4 R84, [R160+0xa800] ;  /* 0x00a80000a054783b */ /* 0x000ee20000004200 */
        /* <DEDUP_REMOVED lines=11> */
[----:B------:R-:W-:Y:S04]  /*9f90*/  MUFU.EX2 R194, R194 ;  /* 0x000000c200c27308 */ /* 0x000fe80000000800 */
[C---:B------:R-:W-:Y:S01]  /*9fa0*/  HMMA.16816.F32.BF16 R48, R68.reuse, R78, R48 ;  /* 0x0000004e4430723c */ /* 0x040fe20000041830 */
[----:B------:R-:W5:Y:S05]  /*9fb0*/  LDSM.16.MT88.4 R76, [R161+0x9000] ;  /* 0x00900000a14c783b */ /* 0x000f6a0000004200 */
[----:B------:R4:W1:Y:S02]  /*9fc0*/  MUFU.EX2 R197, R105 ;  /* 0x0000006900c57308 */ /* 0x0008640000000800 */
[C---:B--2---:R-:W-:Y:S08]  /*9fd0*/  HMMA.16816.F32.BF16 R52, R68.reuse, R80, R52 ;  /* 0x000000504434723c */ /* 0x044ff00000041834 */
[C---:B------:R-:W-:Y:S01]  /*9fe0*/  HMMA.16816.F32.BF16 R56, R68.reuse, R82, R56 ;  /* 0x000000524438723c */ /* 0x040fe20000041838 */
[----:B------:R-:W2:Y:S01]  /*9ff0*/  LDSM.16.MT88.4 R80, [R160+0x9000] ;  /* 0x00900000a050783b */ /* 0x000ea20000004200 */
[----:B------:R-:W-:Y:S06]  /*a000*/  MUFU.EX2 R102, R102 ;  /* 0x0000006600667308 */ /* 0x000fec0000000800 */
[C---:B---3--:R-:W-:Y:S04]  /*a010*/  HMMA.16816.F32.BF16 R60, R68.reuse, R84, R60 ;  /* 0x00000054443c723c */ /* 0x048fe8000004183c */
[----:B------:R3:W3:Y:S01]  /*a020*/  MUFU.EX2 R101, R104 ;  /* 0x0000006800657308 */ /* 0x0006e20000000800 */
[----:B----4-:R-:W-:Y:S03]  /*a030*/  F2FP.BF16.PACK_AB R105, R151, R150 ;  /* 0x000000969769723e */ /* 0x010fe600000010ff */
[----:B------:R-:W-:Y:S01]  /*a040*/  HMMA.16816.F32.BF16 R64, R68, R86, R64 ;  /* 0x000000564440723c */ /* 0x000fe20000041840 */
[----:B------:R-:W-:Y:S03]  /*a050*/  LDSM.16.MT88.4 R84, [R162+0xb000] ;  /* 0x00b00000a254783b */ /* 0x000fe60000004200 */
[----:B-1----:R-:W-:Y:S03]  /*a060*/  F2FP.BF16.PACK_AB R106, R197, R194 ;  /* 0x000000c2c56a723e */ /* 0x002fe600000010ff */
[----:B------:R-:W-:Y:S01]  /*a070*/  F2FP.BF16.PACK_AB R68, R141, R140 ;  /* 0x0000008c8d44723e */ /* 0x000fe200000010ff */
[----:B------:R-:W-:Y:S01]  /*a080*/  FADD.FTZ R140, R140, R137 ;  /* 0x000000898c8c7221 */ /* 0x000fe20000010000 */
[----:B------:R-:W-:Y:S03]  /*a090*/  F2FP.BF16.PACK_AB R69, R143, R142 ;  /* 0x0000008e8f45723e */ /* 0x000fe600000010ff */
[----:B------:R-:W-:Y:S01]  /*a0a0*/  F2FP.BF16.PACK_AB R70, R145, R144 ;  /* 0x000000909146723e */ /* 0x000fe200000010ff */
[----:B------:R-:W-:Y:S01]  /*a0b0*/  FADD.FTZ R141, R141, R140 ;  /* 0x0000008c8d8d7221 */ /* 0x000fe20000010000 */
[----:B------:R-:W-:Y:S03]  /*a0c0*/  F2FP.BF16.PACK_AB R71, R147, R146 ;  /* 0x000000929347723e */ /* 0x000fe600000010ff */
[----:B------:R-:W-:Y:S01]  /*a0d0*/  FADD.FTZ R144, R144, R141 ;  /* 0x0000008d90907221 */ /* 0x000fe20000010000 */
[----:B---3--:R-:W-:Y:S03]  /*a0e0*/  F2FP.BF16.PACK_AB R104, R149, R148 ;  /* 0x000000949568723e */ /* 0x008fe600000010ff */
        /* <DEDUP_REMOVED lines=10> */
[C---:B-----5:R-:W-:Y:S04]  /*a190*/  HMMA.16816.F32.BF16 R20, R68.reuse, R76, R20 ;  /* 0x0000004c4414723c */ /* 0x060fe80000041814 */
[----:B------:R-:W-:Y:S04]  /*a1a0*/  FADD.FTZ R195, R197, R194 ;  /* 0x000000c2c5c37221 */ /* 0x000fe80000010000 */
        /* <DEDUP_REMOVED lines=38> */
[C---:B--2---:R-:W-:Y:S04]  /*a410*/  HMMA.16816.F32.BF16 R52, R104.reuse, R4, R52 ;  /* 0x000000046834723c */ /* 0x044fe80000041834 */
[----:B------:R-:W-:Y:S04]  /*a420*/  FADD.FTZ R150, R150, R147 ;  /* 0x0000009396967221 */ /* 0x000fe80000010000 */
[C---:B------:R-:W-:Y:S04]  /*a430*/  HMMA.16816.F32.BF16 R56, R104.reuse, R6, R56 ;  /* 0x000000066838723c */ /* 0x040fe80000041838 */
[----:B------:R-:W-:Y:S04]  /*a440*/  FADD.FTZ R151, R151, R150 ;  /* 0x0000009697977221 */ /* 0x000fe80000010000 */
[C---:B---3--:R-:W-:Y:S04]  /*a450*/  HMMA.16816.F32.BF16 R60, R104.reuse, R8, R60 ;  /* 0x00000008683c723c */ /* 0x048fe8000004183c */
[----:B------:R-:W-:Y:S04]  /*a460*/  FADD.FTZ R102, R102, R151 ;  /* 0x0000009766667221 */ /* 0x000fe80000010000 */
[----:B------:R-:W-:Y:S04]  /*a470*/  HMMA.16816.F32.BF16 R64, R104, R10, R64 ;  /* 0x0000000a6840723c */ /* 0x000fe80000041840 */
[----:B------:R-:W-:Y:S04]  /*a480*/  FADD.FTZ R193, R101, R102 ;  /* 0x0000006665c17221 */ /* 0x000fe80000010000 */
[----:B------:R-:W-:-:S05]  /*a490*/  @P0 BRA `(.L_x_6630) ;  /* 0xffffd63000000947 */ /* 0x000fca000383ffff */
.L_x_6626:
        /* <DEDUP_REMOVED lines=171> */
[----:B------:R-:W-:Y:S04]  /*af50*/  STS [R11+0x2000], R36 ;  /* 0x002000240b007388 */ /* 0x000fe80000000800 */
[----:B------:R1:W-:Y:S04]  /*af60*/  STS [R11+0x2400], R38 ;  /* 0x002400260b007388 */ /* 0x0003e80000000800 */
[----:B------:R-:W-:Y:S04]  /*af70*/  STS [R13+0x2000], R40 ;  /* 0x002000280d007388 */ /* 0x000fe80000000800 */
[----:B------:R-:W-:Y:S04]  /*af80*/  STS [R13+0x2400], R42 ;  /* 0x0024002a0d007388 */ /* 0x000fe80000000800 */
        /* <DEDUP_REMOVED lines=8> */
[----:B------:R1:W-:Y:S01]  /*b010*/  STS [R19+0x2000], R56 ;  /* 0x0020003813007388 */ /* 0x0003e20000000800 */
[----:B---3--:R-:W-:-:S03]  /*b020*/  @P2 IMAD.WIDE.U32 R44, R174, c[0x0][0x1e8], RZ ;  /* 0x00007a00ae2c2a25 */ /* 0x008fc600078e00ff */
[----:B------:R1:W-:Y:S01]  /*b030*/  STS [R19+0x2400], R58 ;  /* 0x0024003a13007388 */ /* 0x0003e20000000800 */
[----:B--2---:R-:W-:Y:S01]  /*b040*/  @!P2 SHF.R.S32.HI R9, RZ, 0x1f, R5 ;  /* 0x0000001fff09a819 */ /* 0x004fe20000011405 */
[----:B------:R-:W-:Y:S02]  /*b050*/  @P2 IMAD R10, R174, c[0x0][0x1ec], R45 ;  /* 0x00007b00ae0a2a24 */ /* 0x000fe400078e022d */
[----:B------:R1:W-:Y:S01]  /*b060*/  STS [R21+0x2000], R60 ;  /* 0x0020003c15007388 */ /* 0x0003e20000000800 */
[----:B------:R-:W-:Y:S01]  /*b070*/  @!P1 IMAD R174, R5, c[0x0][0x214], RZ ;  /* 0x0000850005ae9a24 */ /* 0x000fe200078e02ff */
[----:B------:R-:W-:Y:S01]  /*b080*/  LOP3.LUT P1, RZ, R7, 0x3, RZ, 0xc0, !PT ;  /* 0x0000000307ff7812 */ /* 0x000fe2000782c0ff */
[----:B------:R-:W-:Y:S01]  /*b090*/  @!P2 IMAD R46, R9, c[0x0][0x1e0], RZ ;  /* 0x00007800092eaa24 */ /* 0x000fe200078e02ff */
[----:B------:R1:W-:Y:S01]  /*b0a0*/  STS [R21+0x2400], R62 ;  /* 0x0024003e15007388 */ /* 0x0003e20000000800 */
[----:B------:R-:W-:Y:S01]  /*b0b0*/  SHF.R.S32.HI R9, RZ, 0x1f, R8 ;  /* 0x0000001fff097819 */ /* 0x000fe20000011408 */
[----:B----4-:R-:W-:Y:S01]  /*b0c0*/  @!P2 IMAD.WIDE.U32 R48, R5, c[0x0][0x1e0], RZ ;  /* 0x000078000530aa25 */ /* 0x010fe200078e00ff */
[----:B------:R-:W-:Y:S01]  /*b0d0*/  MOV R7, 0x7f800000 ;  /* 0x7f80000000077802 */ /* 0x000fe20000000f00 */
[----:B------:R1:W-:Y:S01]  /*b0e0*/  STS [R41+0x2000], R64 ;  /* 0x0020004029007388 */ /* 0x0003e20000000800 */
[----:B------:R-:W-:Y:S01]  /*b0f0*/  LEA.HI R9, R9, R8, RZ, 0x2 ;  /* 0x0000000809097211 */ /* 0x000fe200078f10ff */
[----:B------:R-:W-:Y:S01]  /*b100*/  @!P2 IMAD R46, R5, c[0x0][0x1e4], R46 ;  /* 0x00007900052eaa24 */ /* 0x000fe200078e022e */
[----:B------:R-:W-:Y:S01]  /*b110*/  @!P2 MOV R44, R48 ;  /* 0x00000030002ca202 */ /* 0x000fe20000000f00 */
[----:B------:R1:W-:Y:S01]  /*b120*/  STS [R41+0x2400], R67 ;  /* 0x0024004329007388 */ /* 0x0003e20000000800 */
[----:B------:R-:W-:Y:S01]  /*b130*/  LOP3.LUT R9, R9, 0xffffffc, RZ, 0xc0, !PT ;  /* 0x0ffffffc09097812 */ /* 0x000fe200078ec0ff */
[----:B------:R-:W-:Y:S01]  /*b140*/  @P0 FFMA.FTZ R7, R3, c[0x0][0x238], R2 ;  /* 0x00008e0003070a23 */ /* 0x000fe20000010002 */
[----:B------:R-:W-:Y:S01]  /*b150*/  @!P2 IADD3 R10, R49, R46, RZ ;  /* 0x0000002e310aa210 */ /* 0x000fe20007ffe0ff */
[----:B------:R-:W-:Y:S01]  /*b160*/  BAR.SYNC.DEFER_BLOCKING 0x0 ;  /* 0x0000000000007b1d */ /* 0x000fe20000010000 */
[----:B------:R-:W-:-:S04]  /*b170*/  IADD3 R9, R8, -R9, RZ ;  /* 0x8000000908097210 */ /* 0x000fc80007ffe0ff */
[----:B------:R-:W-:Y:S01]  /*b180*/  LEA R176, R9, R176, 0x4 ;  /* 0x000000b009b07211 */ /* 0x000fe200078e20ff */
[----:B------:R-:W2:Y:S04]  /*b190*/  S2R R6, SR_CTAID.Z ;  /* 0x0000000000067919 */ /* 0x000ea80000002700 */
[----:B------:R1:W3:Y:S04]  /*b1a0*/  LDS.128 R36, [R177] ;  /* 0x00000000b1247984 */ /* 0x0002e80000000c00 */
[----:B------:R1:W4:Y:S01]  /*b1b0*/  LDS.128 R32, [R177+0x800] ;  /* 0x00080000b1207984 */ /* 0x0003220000000c00 */
[----:B--2---:R-:W-:-:S03]  /*b1c0*/  @!P4 IMAD R5, R5, c[0x0][0x1c0], R6 ;  /* 0x000070000505ca24 */ /* 0x004fc600078e0206 */
[----:B------:R1:W2:Y:S01]  /*b1d0*/  LDS.128 R28, [R177+0x1000] ;  /* 0x00100000b11c7984 */ /* 0x0002a20000000c00 */
        /* <DEDUP_REMOVED lines=20> */
.L_x_6632:
[----:B------:R-:W-:Y:S05]  /*b320*/  BSYNC B0 ;  /* 0x0000000000007941 */ /* 0x000fea0003800000 */
.L_x_6631:
[----:B----4-:R-:W4:Y:S01]  /*b330*/  S2R R5, SR_CTAID.X ;  /* 0x0000000000057919 */ /* 0x010f220000002500 */
[----:B------:R-:W-:Y:S01]  /*b340*/  SHF.R.S32.HI R179, RZ, 0x1f, R178 ;  /* 0x0000001fffb37819 */ /* 0x000fe200000114b2 */
[----:B------:R-:W-:Y:S01]  /*b350*/  BSSY B0, `(.L_x_6633) ;  /* 0x000001d000007945 */ /* 0x000fe20003800000 */
[----:B------:R-:W-:Y:S01]  /*b360*/  SHF.R.S32.HI R4, RZ, 0x1f, R6 ;  /* 0x0000001fff047819 */ /* 0x000fe20000011406 */
[----:B------:R-:W5:Y:S01]  /*b370*/  S2R R3, SR_TID.X ;  /* 0x0000000000037919 */ /* 0x000f620000002100 */
[----:B----4-:R-:W-:Y:S01]  /*b380*/  IMAD.SHL.U32 R5, R5, 0x40, RZ ;  /* 0x0000004005057824 */ /* 0x010fe200078e00ff */
        /* <DEDUP_REMOVED lines=23> */
[----:B---3--:R3:W-:Y:S04]  /*b500*/  STG.E.128 [R10.64], R36 ;  /* 0x000000240a007986 */ /* 0x0087e8000c101d06 */
[----:B-1----:R3:W-:Y:S02]  /*b510*/  STG.E.128 [R10.64+0x80], R20 ;  /* 0x000080140a007986 */ /* 0x0027e4000c101d06 */
.L_x_6634:
[----:B------:R-:W-:Y:S05]  /*b520*/  BSYNC B0 ;  /* 0x0000000000007941 */ /* 0x000fea0003800000 */
.L_x_6633:
[----:B------:R-:W-:Y:S01]  /*b530*/  IADD3 R4, R0, 0x10, RZ ;  /* 0x0000001000047810 */ /* 0x000fe20007ffe0ff */
[----:B------:R-:W-:Y:S03]  /*b540*/  BSSY B0, `(.L_x_6635) ;  /* 0x000000f000007945 */ /* 0x000fe60003800000 */
[----:B------:R-:W-:-:S13]  /*b550*/  ISETP.GE.AND P0, PT, R4, R171, PT ;  /* 0x000000ab0400720c */ /* 0x000fda0003f06270 */
[----:B------:R-:W-:Y:S05]  /*b560*/  @P0 BRA `(.L_x_6636) ;  /* 0x000000c000000947 */ /* 0x000fea0003800000 */
[----:B------:R-:W-:Y:S01]  /*b570*/  IADD3 R4, P0, R0, 0x10, RZ ;  /* 0x0000001000047810 */ /* 0x000fe20007f1e0ff */
[----:B---3--:R-:W-:Y:S01]  /*b580*/  IMAD.MOV.U32 R10, RZ, RZ, R6 ;  /* 0x000000ffff0a7224 */ /* 0x008fe200078e0006 */
        /* <DEDUP_REMOVED lines=8> */
[----:B------:R3:W-:Y:S04]  /*b610*/  STG.E.128 [R4.64], R32 ;  /* 0x0000002004007986 */ /* 0x0007e8000c101d06 */
[----:B-1----:R3:W-:Y:S02]  /*b620*/  STG.E.128 [R4.64+0x80], R16 ;  /* 0x0000801004007986 */ /* 0x0027e4000c101d06 */
.L_x_6636:
[----:B------:R-:W-:Y:S05]  /*b630*/  BSYNC B0 ;  /* 0x0000000000007941 */ /* 0x000fea0003800000 */
.L_x_6635:
[----:B---3--:R-:W-:Y:S01]  /*b640*/  IADD3 R4, R0, 0x20, RZ ;  /* 0x0000002000047810 */ /* 0x008fe20007ffe0ff */
        /* <DEDUP_REMOVED lines=15> */
.L_x_6638:
[----:B------:R-:W-:Y:S05]  /*b740*/  BSYNC B0 ;  /* 0x0000000000007941 */ /* 0x000fea0003800000 */
.L_x_6637:
[----:B--2---:R-:W-:-:S04]  /*b750*/  IADD3 R4, R0, 0x30, RZ ;  /* 0x0000003000047810 */ /* 0x004fc80007ffe0ff */
        /* <DEDUP_REMOVED lines=12> */
[----:B-1----:R-:W-:Y:S04]  /*b820*/  STG.E.128 [R2.64], R24 ;  /* 0x0000001802007986 */ /* 0x002fe8000c101d06 */
[----:B------:R-:W-:Y:S01]  /*b830*/  STG.E.128 [R2.64+0x80], R40 ;  /* 0x0000802802007986 */ /* 0x000fe2000c101d06 */
[----:B------:R-:W-:Y:S05]  /*b840*/  EXIT ;  /* 0x000000000000794d */ /* 0x000fea0003800000 */
.L_x_6639:
        /* <DEDUP_REMOVED lines=11> */
.L_x_8383:


//--------------------- .text._ZN5flash24flash_fwd_splitkv_kernelI23Flash_fwd_kernel_traitsILi128ELi64ELi64ELi4ELb0ELb0EN7cutlass10bfloat16_tE19Flash_kernel_traitsILi128ELi64ELi64ELi4ES3_EELb1ELb0ELb1ELb0ELb0ELb0ELb0ELb0EEEvNS_16Flash_fwd_paramsE --------------------------
	.section	.text._ZN5flash24flash_fwd_splitkv_kernelI23Flash_fwd_kernel_traitsILi128ELi64ELi64ELi4ELb0ELb0EN7cutlass10bfloat16_tE19Flash_kernel_traitsILi128ELi64ELi64ELi4ES3_EELb1ELb0ELb1ELb0ELb0ELb0ELb0ELb0EEEvNS_16Flash_fwd_paramsE,"ax",@progbits
	.sectioninfo	@"SHI_REGISTERS=194"
	.align	128
        .global         _ZN5flash24flash_fwd_splitkv_kernelI23Flash_fwd_kernel_traitsILi128ELi64ELi64ELi4ELb0ELb0EN7cutlass10bfloat16_tE19Flash_kernel_traitsILi128ELi64ELi64ELi4ES3_EELb1ELb0ELb1ELb0ELb0ELb0ELb0ELb0EEEvNS_16Flash_fwd_paramsE
        .type           _ZN5flash24flash_fwd_splitkv_kernelI23Flash_fwd_kernel_traitsILi128ELi64ELi64ELi4ELb0ELb0EN7cutlass10bfloat16_tE19Flash_kernel_traitsILi128ELi64ELi64ELi4ES3_EELb1ELb0ELb1ELb0ELb0ELb0ELb0ELb0EEEvNS_16Flash_fwd_paramsE,@function
        .size           _ZN5flash24flash_fwd_splitkv_kernelI23Flash_fwd_kernel_traitsILi128ELi64ELi64ELi4ELb0ELb0EN7cutlass10bfloat16_tE19Flash_kernel_traitsILi128ELi64ELi64ELi4ES3_EELb1ELb0ELb1ELb0ELb0ELb0ELb0ELb0EEEvNS_16Flash_fwd_paramsE,(.L_x_8384 - _ZN5flash24flash_fwd_splitkv_kernelI23Flash_fwd_kernel_traitsILi128ELi64ELi64ELi4ELb0ELb0EN7cutlass10bfloat16_tE19Flash_kernel_traitsILi128ELi64ELi64ELi4ES3_EELb1ELb0ELb1ELb0ELb0ELb0ELb0ELb0EEEvNS_16Flash_fwd_paramsE)
        .other          _ZN5flash24flash_fwd_splitkv_kernelI23Flash_fwd_kernel_traitsILi128ELi64ELi64ELi4ELb0ELb0EN7cutlass10bfloat16_tE19Flash_kernel_traitsILi128ELi64ELi64ELi4ES3_EELb1ELb0ELb1ELb0ELb0ELb0ELb0ELb0EEEvNS_16Flash_fwd_paramsE,@"STO_CUDA_ENTRY STV_DEFAULT"
_ZN5flash24flash_fwd_splitkv_kernelI23Flash_fwd_kernel_traitsILi128ELi64ELi64ELi4ELb0ELb0EN7cutlass10bfloat16_tE19Flash_kernel_traitsILi128ELi64ELi64ELi4ES3_EELb1ELb0ELb1ELb0ELb0ELb0ELb0ELb0EEEvNS_16Flash_fwd_paramsE:
.text._ZN5flash24flash_fwd_splitkv_kernelI23Flash_fwd_kernel_traitsILi128ELi64ELi64ELi4ELb0ELb0EN7cutlass10bfloat16_tE19Flash_kernel_traitsILi128ELi64ELi64ELi4ES3_EELb1ELb0ELb1ELb0ELb0ELb0ELb0ELb0EEEvNS_16Flash_fwd_paramsE:
        /* <DEDUP_REMOVED lines=33> */
.L_x_6640:
[----:B-1-34-:R-:W-:Y:S02]  /*0210*/  MOV R2, c[0x0][0x218] ;  /* 0x0000860000027a02 */ /* 0x01afe40000000f00 */
.L_x_6641:
        /* <DEDUP_REMOVED lines=14> */
[----:B------:R-:W2:Y:S01]  /*0300*/  S2R R8, SR_TID.X ;  /* 0x0000000000087919 */ /* 0x000ea20000002100 */
[----:B-1----:R-:W-:Y:S02]  /*0310*/  IADD3 R7, R90, 0x3f, RZ ;  /* 0x0000003f5a077810 */ /* 0x002fe40007ffe0ff */
        /* <DEDUP_REMOVED lines=15> */
[----:B--2---:R-:W-:Y:S01]  /*0410*/  SHF.R.S32.HI R3, RZ, 0x1f, R8 ;  /* 0x0000001fff037819 */ /* 0x004fe20000011408 */
        /* <DEDUP_REMOVED lines=16> */
[----:B------:R-:W-:Y:S01]  /*0520*/  @P0 IMAD.MOV.U32 R6, RZ, RZ, R4 ;  /* 0x000000ffff060224 */ /* 0x000fe200078e0004 */
[----:B------:R-:W-:Y:S01]  /*0530*/  @!P0 MOV R6, R12 ;  /* 0x0000000c00068202 */ /* 0x000fe20000000f00 */
[----:B------:R-:W-:Y:S02]  /*0540*/  @!P0 IMAD R4, R18, c[0x0][0x1e4], R9 ;  /* 0x0000790012048a24 */ /* 0x000fe400078e0209 */
[----:B------:R-:W-:-:S04]  /*0550*/  IMAD.WIDE.U32 R10, R16, c[0x0][0x1e8], R2 ;  /* 0x00007a00100a7a25 */ /* 0x000fc800078e0002 */
[----:B------:R-:W-:Y:S02]  /*0560*/  @P0 IMAD R5, R166, c[0x0][0x1ec], R5 ;  /* 0x00007b00a6050a24 */ /* 0x000fe400078e0205 */
[----:B------:R-:W-:Y:S01]  /*0570*/  @!P0 IMAD.IADD R5, R13, 0x1, R4 ;  /* 0x000000010d058824 */ /* 0x000fe200078e0204 */
[----:B------:R-:W-:Y:S01]  /*0580*/  IADD3 R6, P0, R6, R10, RZ ;  /* 0x0000000a06067210 */ /* 0x000fe20007f1e0ff */
[----:B------:R-:W-:Y:S02]  /*0590*/  IMAD R4, R16, c[0x0][0x1ec], R7 ;  /* 0x00007b0010047a24 */ /* 0x000fe400078e0207 */
[----:B------:R-:W-:-:S03]  /*05a0*/  IMAD R15, R15, c[0x0][0x1f0], RZ ;  /* 0x00007c000f0f7a24 */ /* 0x000fc600078e02ff */
[----:B------:R-:W-:Y:S01]  /*05b0*/  IADD3.X R7, R5, R11, R4, P0, !PT ;  /* 0x0000000b05077210 */ /* 0x000fe200007fe404 */
[----:B------:R-:W-:Y:S01]  /*05c0*/  IMAD R5, R18, c[0x0][0x1c0], R22 ;  /* 0x0000700012057a24 */ /* 0x000fe200078e0216 */
[----:B------:R-:W-:Y:S01]  /*05d0*/  ISETP.GE.AND P0, PT, R0, R165, PT ;  /* 0x000000a50000720c */ /* 0x000fe20003f06270 */
[C---:B------:R-:W-:Y:S02]  /*05e0*/  IMAD R15, R22.reuse, c[0x0][0x1f4], R15 ;  /* 0x00007d00160f7a24 */ /* 0x040fe400078e020f */
[----:B------:R-:W-:Y:S01]  /*05f0*/  IMAD.WIDE.U32 R22, R22, c[0x0][0x1f0], R6 ;  /* 0x00007c0016167a25 */ /* 0x000fe200078e0006 */
[----:B------:R-:W-:-:S03]  /*0600*/  IADD3 R7, R2, 0x40, RZ ;  /* 0x0000004002077810 */ /* 0x000fc60007ffe0ff */
[----:B------:R-:W-:Y:S01]  /*0610*/  IMAD R16, R5, c[0x0][0x214], R16 ;  /* 0x0000850005107a24 */ /* 0x000fe200078e0210 */
[----:B------:R-:W-:Y:S01]  /*0620*/  SHF.R.S32.HI R5, RZ, 0x1f, R0 ;  /* 0x0000001fff057819 */ /* 0x000fe20000011400 */
        /* <DEDUP_REMOVED lines=13> */
.L_x_6644:
[----:B------:R-:W-:Y:S05]  /*0700*/  BSYNC B0 ;  /* 0x0000000000007941 */ /* 0x000fea0003800000 */
.L_x_6643:
        /* <DEDUP_REMOVED lines=18> */
.L_x_6646:
[----:B------:R-:W-:Y:S05]  /*0830*/  BSYNC B0 ;  /* 0x0000000000007941 */ /* 0x000fea0003800000 */
.L_x_6645:
        /* <DEDUP_REMOVED lines=18> */
.L_x_6648:
[----:B------:R-:W-:Y:S05]  /*0960*/  BSYNC B0 ;  /* 0x0000000000007941 */ /* 0x000fea0003800000 */
.L_x_6647:
        /* <DEDUP_REMOVED lines=17> */
.L_x_6650:
[----:B------:R-:W-:Y:S05]  /*0a80*/  BSYNC B0 ;  /* 0x0000000000007941 */ /* 0x000fea0003800000 */
.L_x_6649:
        /* <DEDUP_REMOVED lines=19> */
.L_x_6642:
[----:B--2---:R-:W-:Y:S01]  /*0bc0*/  ISETP.NE.U32.AND P2, PT, RZ, c[0x0][0x2c0], PT ;  /* 0x0000b000ff007a0c */ /* 0x004fe20003f45070 */
        /* <DEDUP_REMOVED lines=64> */
[----:B------:R-:W-:Y:S02]  /*0fd0*/  IADD3 R4, -R5, RZ, RZ ;  /* 0x000000ff05047210 */ /* 0x000fe40007ffe1ff */
[----:B------:R-:W-:-:S03]  /*0fe0*/  ISETP.GE.AND P1, PT, R3, RZ, PT ;  /* 0x000000ff0300720c */ /* 0x000fc60003f26270 */
[----:B------:R-:W-:-:S04]  /*0ff0*/  IMAD R7, R4, c[0x0][0x2d0], R7 ;  /* 0x0000b40004077a24 */ /* 0x000fc800078e0207 */
[----:B------:R-:W-:Y:S02]  /*1000*/  @P2 IADD3 R0, R0, 0x1, RZ ;  /* 0x0000000100002810 */ /* 0x000fe40007ffe0ff */
[----:B------:R-:W-:Y:S02]  /*1010*/  ISETP.NE.AND P2, PT, RZ, c[0x0][0x1c8], PT ;  /* 0x00007200ff007a0c */ /* 0x000fe40003f45270 */
[----:B------:R-:W-:Y:S02]  /*1020*/  SHF.R.S32.HI R5, RZ, 0x1f, R7 ;  /* 0x0000001fff057819 */ /* 0x000fe40000011407 */
[----:B------:R-:W-:-:S03]  /*1030*/  @!P1 IMAD.MOV R0, RZ, RZ, -R0 ;  /* 0x000000ffff009224 */ /* 0x000fc600078e0a00 */
[----:B------:R-:W-:-:S06]  /*1040*/  IMAD R4, R5, c[0x0][0x198], RZ ;  /* 0x0000660005047a24 */ /* 0x000fcc00078e02ff */
        /* <DEDUP_REMOVED lines=10> */
[----:B------:R-:W-:Y:S01]  /*10f0*/  IMAD R3, R7, c[0x0][0x19c], R4 ;  /* 0x0000670007037a24 */ /* 0x000fe200078e0204 */
        /* <DEDUP_REMOVED lines=8> */
.L_x_6651:
        /* <DEDUP_REMOVED lines=15> */
.L_x_6653:
[----:B------:R-:W-:-:S04]  /*1270*/  IABS R5, c[0x0][0x1c8] ;  /* 0x0000720000057a13 */ /* 0x000fc80000000000 */
[----:B------:R-:W1:Y:S08]  /*1280*/  I2F.RP R11, R5 ;  /* 0x00000005000b7306 */ /* 0x000e700000209400 */
[----:B-1----:R-:W1:Y:S02]  /*1290*/  MUFU.RCP R12, R11 ;  /* 0x0000000b000c7308 */ /* 0x002e640000001000 */
[----:B-1----:R-:W-:Y:S01]  /*12a0*/  IADD3 R12, R12, 0xffffffe, RZ ;  /* 0x0ffffffe0c0c7810 */ /* 0x002fe20007ffe0ff */
[----:B------:R-:W-:-:S05]  /*12b0*/  @P4 IMAD.IADD R11, R3, 0x1, R10 ;  /* 0x00000001030b4824 */ /* 0x000fca00078e020a */
[----:B------:R-:W1:Y:S01]  /*12c0*/  F2I.FTZ.U32.TRUNC.NTZ R13, R12 ;  /* 0x0000000c000d7305 */ /* 0x000e62000021f000 */
[----:B------:R-:W-:-:S04]  /*12d0*/  @P4 IMAD.WIDE.U32 R24, R11, c[0x0][0x1a0], RZ ;  /* 0x000068000b184a25 */ /* 0x000fc800078e00ff */
[----:B------:R-:W-:Y:S02]  /*12e0*/  @P4 IMAD R11, R11, c[0x0][0x1a4], R25 ;  /* 0x000069000b0b4a24 */ /* 0x000fe400078e0219 */
[----:B-1----:R-:W-:Y:S01]  /*12f0*/  IMAD.MOV R0, RZ, RZ, -R13 ;  /* 0x000000ffff007224 */ /* 0x002fe200078e0a0d */
[----:B------:R-:W-:-:S03]  /*1300*/  MOV R12, RZ ;  /* 0x000000ff000c7202 */ /* 0x000fc60000000f00 */
[----:B------:R-:W-:Y:S01]  /*1310*/  IMAD R4, R0, R5, RZ ;  /* 0x0000000500047224 */ /* 0x000fe200078e02ff */
[----:B------:R-:W-:-:S03]  /*1320*/  IABS R0, R22 ;  /* 0x0000001600007213 */ /* 0x000fc60000000000 */
[----:B------:R-:W-:Y:S01]  /*1330*/  IMAD.HI.U32 R4, R13, R4, R12 ;  /* 0x000000040d047227 */ /* 0x000fe200078e000c */
[----:B------:R-:W-:-:S03]  /*1340*/  MOV R13, R9 ;  /* 0x00000009000d7202 */ /* 0x000fc60000000f00 */
[----:B------:R-:W-:Y:S02]  /*1350*/  IMAD.MOV.U32 R7, RZ, RZ, R0 ;  /* 0x000000ffff077224 */ /* 0x000fe400078e0000 */
[----:B------:R-:W-:Y:S02]  /*1360*/  IMAD.MOV.U32 R12, RZ, RZ, R6 ;  /* 0x000000ffff0c7224 */ /* 0x000fe400078e0006 */
        /* <DEDUP_REMOVED lines=35> */
.L_x_6652:
[----:B------:R-:W-:Y:S01]  /*15a0*/  ISETP.NE.AND P1, PT, R166, -0x1, PT ;  /* 0xffffffffa600780c */ /* 0x000fe20003f25270 */
[----:B------:R-:W-:Y:S01]  /*15b0*/  BSSY B0, `(.L_x_6654) ;  /* 0x000005e000007945 */ /* 0x000fe20003800000 */
[----:B------:R-:W-:Y:S02]  /*15c0*/  SHF.R.S32.HI R3, RZ, 0x1f, R8 ;  /* 0x0000001fff037819 */ /* 0x000fe40000011408 */
[----:B------:R-:W-:Y:S02]  /*15d0*/  IADD3 R156, -R16, R165, RZ ;  /* 0x000000a5109c7210 */ /* 0x000fe40007ffe1ff */
[CC--:B------:R-:W-:Y:S02]  /*15e0*/  LEA.HI R20, R3.reuse, R8.reuse, RZ, 0x3 ;  /* 0x0000000803147211 */ /* 0x0c0fe400078f18ff */
[----:B------:R-:W-:Y:S02]  /*15f0*/  LEA.HI R14, R3, R8, RZ, 0x4 ;  /* 0x00000008030e7211 */ /* 0x000fe400078f20ff */
[----:B------:R-:W-:-:S02]  /*1600*/  LOP3.LUT R15, R20, 0xfffffff8, RZ, 0xc0, !PT ;  /* 0xfffffff8140f7812 */ /* 0x000fc400078ec0ff */
[----:B------:R-:W-:Y:S01]  /*1610*/  SHF.R.S32.HI R20, RZ, 0x3, R20 ;  /* 0x00000003ff147819 */ /* 0x000fe20000011414 */
[----:B------:R-:W-:Y:S01]  /*1620*/  @!P1 IMAD.WIDE.U32 R30, R18, c[0x0][0x178], RZ ;  /* 0x00005e00121e9a25 */ /* 0x000fe200078e00ff */
[----:B------:R-:W-:Y:S02]  /*1630*/  @!P1 SHF.R.S32.HI R17, RZ, 0x1f, R18 ;  /* 0x0000001fff119819 */ /* 0x000fe40000011412 */
[----:B------:R-:W-:Y:S01]  /*1640*/  SHF.R.S32.HI R21, RZ, 0x1f, R20 ;  /* 0x0000001fff157819 */ /* 0x000fe20000011414 */
[----:B------:R-:W-:Y:S01]  /*1650*/  IMAD.IADD R4, R8, 0x1, -R15 ;  /* 0x0000000108047824 */ /* 0x000fe200078e0a0f */
[----:B------:R-:W-:Y:S01]  /*1660*/  LOP3.LUT R15, R14, 0xfffffff0, RZ, 0xc0, !PT ;  /* 0xfffffff00e0f7812 */ /* 0x000fe200078ec0ff */
[----:B------:R-:W-:Y:S01]  /*1670*/  @!P1 IMAD R17, R17, c[0x0][0x178], RZ ;  /* 0x00005e0011119a24 */ /* 0x000fe200078e02ff */
[----:B------:R-:W-:Y:S01]  /*1680*/  SHF.R.S32.HI R23, RZ, 0x1f, R22 ;  /* 0x0000001fff177819 */ /* 0x000fe20000011416 */
[----:B------:R-:W-:Y:S01]  /*1690*/  @P1 IMAD.WIDE.U32 R28, R166, c[0x0][0x190], RZ ;  /* 0x00006400a61c1a25 */ /* 0x000fe200078e00ff */
[----:B------:R-:W-:-:S02]  /*16a0*/  SHF.L.U32 R168, R4, 0x3, RZ ;  /* 0x0000000304a87819 */ /* 0x000fc400000006ff */
[----:B------:R-:W-:Y:S01]  /*16b0*/  IADD3 R15, -R15, R8, RZ ;  /* 0x000000080f0f7210 */ /* 0x000fe20007ffe1ff */
[----:B-----5:R-:W-:Y:S01]  /*16c0*/  @!P1 IMAD R2, R18, c[0x0][0x17c], R17 ;  /* 0x00005f0012029a24 */ /* 0x020fe200078e0211 */
[C---:B------:R-:W-:Y:S01]  /*16d0*/  IADD3 R24, P2, R168.reuse, R24, RZ ;  /* 0x00000018a8187210 */ /* 0x040fe20007f5e0ff */
[----:B------:R-:W-:Y:S01]  /*16e0*/  @!P1 IMAD.MOV.U32 R28, RZ, RZ, R30 ;  /* 0x000000ffff1c9224 */ /* 0x000fe200078e001e */
[----:B------:R-:W-:Y:S01]  /*16f0*/  IADD3 R26, P3, R168, R26, RZ ;  /* 0x0000001aa81a7210 */ /* 0x000fe20007f7e0ff */
[----:B------:R-:W-:Y:S01]  /*1700*/  @P1 IMAD R13, R166, c[0x0][0x194], R29 ;  /* 0x00006500a60d1a24 */ /* 0x000fe200078e021d */
[----:B------:R-:W-:Y:S01]  /*1710*/  SHF.R.S32.HI R12, RZ, 0x1f, R15 ;  /* 0x0000001fff0c7819 */ /* 0x000fe2000001140f */
[----:B------:R-:W-:Y:S01]  /*1720*/  @!P1 IMAD.IADD R13, R31, 0x1, R2 ;  /* 0x000000011f0d9824 */ /* 0x000fe200078e0202 */
[--C-:B------:R-:W-:Y:S01]  /*1730*/  SHF.R.S32.HI R2, RZ, 0x1f, R168.reuse ;  /* 0x0000001fff027819 */ /* 0x100fe200000114a8 */
[----:B------:R-:W-:Y:S01]  /*1740*/  IMAD.SHL.U32 R19, R20, 0x40, RZ ;  /* 0x0000004014137824 */ /* 0x000fe200078e00ff */
[----:B------:R-:W-:Y:S01]  /*1750*/  IADD3 R28, P1, R168, R28, RZ ;  /* 0x0000001ca81c7210 */ /* 0x000fe20007f3e0ff */
[----:B------:R-:W-:Y:S01]  /*1760*/  IMAD R31, R23, c[0x0][0x1a8], RZ ;  /* 0x00006a00171f7a24 */ /* 0x000fe200078e02ff */
[----:B------:R-:W-:Y:S01]  /*1770*/  LEA.HI R12, R12, R15, RZ, 0x3 ;  /* 0x0000000f0c0c7211 */ /* 0x000fe200078f18ff */
[C---:B------:R-:W-:Y:S01]  /*1780*/  IMAD.X R25, R2.reuse, 0x1, R11, P2 ;  /* 0x0000000102197824 */ /* 0x040fe200010e060b */
[----:B------:R-:W-:Y:S01]  /*1790*/  LOP3.LUT R19, R19, 0x1c0, RZ, 0xc0, !PT ;  /* 0x000001c013137812 */ /* 0x000fe200078ec0ff */
[----:B------:R-:W-:Y:S01]  /*17a0*/  IMAD.X R27, R2, 0x1, R9, P3 ;  /* 0x00000001021b7824 */ /* 0x000fe200018e0609 */
[----:B------:R-:W-:Y:S01]  /*17b0*/  IADD3 R157, R168, 0x40, RZ ;  /* 0x00000040a89d7810 */ /* 0x000fe20007ffe0ff */
[----:B------:R-:W-:Y:S01]  /*17c0*/  IMAD.X R29, R2, 0x1, R13, P1 ;  /* 0x00000001021d7824 */ /* 0x000fe200008e060d */
[----:B------:R-:W-:Y:S01]  /*17d0*/  LEA.HI R2, R3, R8, RZ, 0x6 ;  /* 0x0000000803027211 */ /* 0x000fe200078f30ff */
[----:B------:R-:W-:Y:S01]  /*17e0*/  IMAD R9, R6, c[0x0][0x1b8], RZ ;  /* 0x00006e0006097a24 */ /* 0x000fe200078e02ff */
[----:B------:R-:W-:Y:S01]  /*17f0*/  LOP3.LUT R17, R19, 0x38, R168, 0xf8, !PT ;  /* 0x0000003813117812 */ /* 0x000fe200078ef8a8 */
[----:B------:R-:W-:Y:S01]  /*1800*/  IMAD.WIDE.U32 R24, R0, c[0x0][0x1b8], R24 ;  /* 0x00006e0000187a25 */ /* 0x000fe200078e0018 */
[----:B------:R-:W-:-:S02]  /*1810*/  SHF.R.U32.HI R10, RZ, 0x3, R19 ;  /* 0x00000003ff0a7819 */ /* 0x000fc40000011613 */
[----:B------:R-:W-:Y:S01]  /*1820*/  IADD3 R7, P1, R20, R7, RZ ;  /* 0x0000000714077210 */ /* 0x000fe20007f3e0ff */
[----:B------:R-:W-:Y:S01]  /*1830*/  IMAD.SHL.U32 R13, R2, 0x8, RZ ;  /* 0x00000008020d7824 */ /* 0x000fe200078e00ff */
[----:B------:R-:W-:Y:S01]  /*1840*/  LOP3.LUT R10, R17, R10, RZ, 0x3c, !PT ;  /* 0x0000000a110a7212 */ /* 0x000fe200078e3cff */
[----:B------:R-:W-:Y:S01]  /*1850*/  IMAD R9, R0, c[0x0][0x1bc], R9 ;  /* 0x00006f0000097a24 */ /* 0x000fe200078e0209 */
[----:B------:R-:W-:Y:S01]  /*1860*/  LOP3.LUT R0, R12, 0xfffffff8, RZ, 0xc0, !PT ;  /* 0xfffffff80c007812 */ /* 0x000fe200078ec0ff */
[----:B------:R-:W-:Y:S01]  /*1870*/  IMAD.X R5, R21, 0x1, R5, P1 ;  /* 0x0000000115057824 */ /* 0x000fe200008e0605 */
[----:B------:R-:W-:Y:S01]  /*1880*/  LOP3.LUT R164, R10, 0xfffffe00, R13, 0xf8, !PT ;  /* 0xfffffe000aa47812 */ /* 0x000fe200078ef80d */
[----:B------:R-:W-:Y:S01]  /*1890*/  IMAD.IADD R25, R25, 0x1, R9 ;  /* 0x0000000119197824 */ /* 0x000fe200078e0209 */
[----:B------:R-:W-:Y:S01]  /*18a0*/  IADD3 R10, R15, -R0, RZ ;  /* 0x800000000f0a7210 */ /* 0x000fe20007ffe0ff */
[----:B------:R-:W-:Y:S01]  /*18b0*/  IMAD R0, R5, c[0x0][0x1a0], RZ ;  /* 0x0000680005007a24 */ /* 0x000fe200078e02ff */
[----:B------:R-:W-:Y:S01]  /*18c0*/  LEA.HI R3, R3, R8, RZ, 0x5 ;  /* 0x0000000803037211 */ /* 0x000fe200078f28ff */
[----:B------:R-:W-:Y:S01]  /*18d0*/  IMAD R11, R21, c[0x0][0x198], RZ ;  /* 0x00006600150b7a24 */ /* 0x000fe200078e02ff */
[----:B------:R-:W-:Y:S01]  /*18e0*/  R2P PR, R10, 0x6 ;  /* 0x000000060a007804 */ /* 0x000fe20000000000 */
[C---:B------:R-:W-:Y:S01]  /*18f0*/  IMAD.WIDE.U32 R128, R20.reuse, c[0x0][0x198], R26 ;  /* 0x0000660014807a25 */ /* 0x040fe200078e001a */
[----:B------:R-:W-:-:S02]  /*1900*/  ISETP.GE.AND P3, PT, R20, R156, PT ;  /* 0x0000009c1400720c */ /* 0x000fc40003f66270 */
[----:B------:R-:W-:Y:S01]  /*1910*/  LOP3.LUT R15, R3, 0xffffffe0, RZ, 0xc0, !PT ;  /* 0xffffffe0030f7812 */ /* 0x000fe200078ec0ff */
[C---:B------:R-:W-:Y:S01]  /*1920*/  IMAD R9, R7.reuse, c[0x0][0x1a4], R0 ;  /* 0x0000690007097a24 */ /* 0x040fe200078e0200 */
[----:B------:R-:W-:Y:S01]  /*1930*/  SHF.R.S32.HI R160, RZ, 0x5, R3 ;  /* 0x00000005ffa07819 */ /* 0x000fe20000011403 */
[----:B------:R-:W-:-:S04]  /*1940*/  IMAD.WIDE.U32 R26, R7, c[0x0][0x1a0], R24 ;  /* 0x00006800071a7a25 */ /* 0x000fc800078e0018 */
[----:B------:R-:W-:Y:S02]  /*1950*/  IMAD.MOV.U32 R7, RZ, RZ, 0x10 ;  /* 0x00000010ff077424 */ /* 0x000fe400078e00ff */
[----:B------:R-:W-:Y:S02]  /*1960*/  IMAD.MOV.U32 R5, RZ, RZ, 0x20 ;  /* 0x00000020ff057424 */ /* 0x000fe400078e00ff */
[C---:B------:R-:W-:Y:S01]  /*1970*/  IMAD R31, R22.reuse, c[0x0][0x1ac], R31 ;  /* 0x00006b00161f7a24 */ /* 0x040fe200078e021f */
[----:B------:R-:W-:Y:S01]  /*1980*/  SEL R3, R7, 0xfffffff0, !P1 ;  /* 0xfffffff007037807 */ /* 0x000fe20004800000 */
[----:B------:R-:W-:Y:S01]  /*1990*/  IMAD.WIDE.U32 R28, R22, c[0x0][0x1a8], R28 ;  /* 0x00006a00161c7a25 */ /* 0x000fe200078e001c */
[----:B------:R-:W-:-:S03]  /*19a0*/  SEL R2, R5, 0xffffffe0, !P2 ;  /* 0xffffffe005027807 */ /* 0x000fc60005000000 */
[----:B------:R-:W-:Y:S01]  /*19b0*/  IMAD R11, R20, c[0x0][0x19c], R11 ;  /* 0x00006700140b7a24 */ /* 0x000fe200078e020b */
[----:B------:R-:W-:Y:S01]  /*19c0*/  IADD3 R31, R29, R31, RZ ;  /* 0x0000001f1d1f7210 */ /* 0x000fe20007ffe0ff */
[----:B------:R-:W-:-:S04]  /*19d0*/  IMAD.WIDE R32, R33, 0x40, R20 ;  /* 0x0000004021207825 */ /* 0x000fc800078e0214 */
[----:B------:R-:W-:Y:S02]  /*19e0*/  IMAD.IADD R103, R129, 0x1, R11 ;  /* 0x0000000181677824 */ /* 0x000fe400078e020b */
        /* <DEDUP_REMOVED lines=26> */
.L_x_6655:
[----:B------:R-:W-:Y:S05]  /*1b90*/  BSYNC B0 ;  /* 0x0000000000007941 */ /* 0x000fea0003800000 */
.L_x_6654:
        /* <DEDUP_REMOVED lines=29> */
.L_x_6657:
[----:B------:R-:W-:Y:S05]  /*1d70*/  BSYNC B0 ;  /* 0x0000000000007941 */ /* 0x000fea0003800000 */
.L_x_6656:
        /* <DEDUP_REMOVED lines=29> */
.L_x_6659:
[----:B------:R-:W-:Y:S05]  /*1f50*/  BSYNC B0 ;  /* 0x0000000000007941 */ /* 0x000fea0003800000 */
.L_x_6658:
        /* <DEDUP_REMOVED lines=28> */
.L_x_6661:
[----:B------:R-:W-:Y:S05]  /*2120*/  BSYNC B0 ;  /* 0x0000000000007941 */ /* 0x000fea0003800000 */
.L_x_6660:
        /* <DEDUP_REMOVED lines=23> */
.L_x_6663:
[----:B------:R-:W-:Y:S05]  /*22a0*/  BSYNC B0 ;  /* 0x0000000000007941 */ /* 0x000fea0003800000 */
.L_x_6662:
        /* <DEDUP_REMOVED lines=25> */
.L_x_6665:
[----:B------:R-:W-:Y:S05]  /*2440*/  BSYNC B0 ;  /* 0x0000000000007941 */ /* 0x000fea0003800000 */
.L_x_6664:
[----:B------:R-:W-:Y:S01]  /*2450*/  ISETP.GE.AND P1, PT, R11, R6, PT ;  /* 0x000000060b00720c */ /* 0x000fe20003f26270 */
[----:B------:R-:W-:-:S12]  /*2460*/  BSSY B0, `(.L_x_6666) ;  /* 0x0000016000007945 */ /* 0x000fd80003800000 */
[----:B------:R-:W-:Y:S05]  /*2470*/  @P1 BRA `(.L_x_6667) ;  /* 0x0000014000001947 */ /* 0x000fea0003800000 */
[----:B------:R-:W-:Y:S01]  /*2480*/  ISETP.GE.AND P2, PT, R168, c[0x0][0x220], PT ;  /* 0x00008800a8007a0c */ /* 0x000fe20003f46270 */
[----:B------:R-:W-:Y:S01]  /*2490*/  IMAD.MOV.U32 R0, RZ, RZ, c[0x0][0x19c] ;  /* 0x00006700ff007624 */ /* 0x000fe200078e00ff */
[C---:B------:R-:W-:Y:S02]  /*24a0*/  LEA R17, P3, R88.reuse, R128, 0x5 ;  /* 0x0000008058117211 */ /* 0x040fe400078628ff */
        /* <DEDUP_REMOVED lines=17> */
.L_x_6667:
[----:B------:R-:W-:Y:S05]  /*25c0*/  BSYNC B0 ;  /* 0x0000000000007941 */ /* 0x000fea0003800000 */
.L_x_6666:
        /* <DEDUP_REMOVED lines=8> */
[----:B--2---:R-:W-:-:S05]  /*2650*/  IMAD.WIDE.U32 R30, R88, 0x30, R128 ;  /* 0x00000030581e7825 */ /* 0x004fca00078e0080 */
[----:B------:R-:W-:-:S03]  /*2660*/  IADD3 R0, R31, UR4, RZ ;  /* 0x000000041f007c10 */ /* 0x000fc6000fffe0ff */
        /* <DEDUP_REMOVED lines=15> */
.L_x_6669:
[----:B------:R-:W-:Y:S05]  /*2760*/  BSYNC B0 ;  /* 0x0000000000007941 */ /* 0x000fea0003800000 */
.L_x_6668:
        /* <DEDUP_REMOVED lines=26> */
[----:B------:R-:W-:Y:S01]  /*2910*/  LEA.HI R161, R18, R15, RZ, 0x2 ;  /* 0x0000000f12a17211 */ /* 0x000fe200078f10ff */
[----:B------:R-:W-:Y:S01]  /*2920*/  BSSY B0, `(.L_x_6670) ;  /* 0x0000030000007945 */ /* 0x000fe20003800000 */
[----:B------:R-:W2:Y:S01]  /*2930*/  MUFU.RCP R15, c[0x0][0x238] ;  /* 0x00008e00000f7b08 */ /* 0x000ea20000001000 */
[----:B------:R-:W-:-:S02]  /*2940*/  LOP3.LUT R19, R19, 0x1c0, RZ, 0xc0, !PT ;  /* 0x000001c013137812 */ /* 0x000fc400078ec0ff */
[----:B------:R-:W-:Y:S02]  /*2950*/  LOP3.LUT R17, R10, 0x8, R17, 0xf8, !PT ;  /* 0x000000080a117812 */ /* 0x000fe400078ef811 */
[----:B------:R-:W-:Y:S02]  /*2960*/  SHF.R.U32.HI R10, RZ, 0x3, R10 ;  /* 0x00000003ff0a7819 */ /* 0x000fe4000001160a */
[----:B------:R-:W-:Y:S02]  /*2970*/  SHF.R.S32.HI R21, RZ, 0x1f, R160 ;  /* 0x0000001fff157819 */ /* 0x000fe400000114a0 */
[----:B------:R-:W-:Y:S01]  /*2980*/  LOP3.LUT R4, R17, R10, RZ, 0x3c, !PT ;  /* 0x0000000a11047212 */ /* 0x000fe200078e3cff */
[----:B------:R-:W-:Y:S01]  /*2990*/  IMAD.SHL.U32 R17, R12, 0x40, RZ ;  /* 0x000000400c117824 */ /* 0x000fe200078e00ff */
[----:B------:R3:W-:Y:S01]  /*29a0*/  @P2 STS.128 [R164+0x8000], RZ ;  /* 0x008000ffa4002388 */ /* 0x0007e20000000c00 */
[----:B------:R-:W-:Y:S02]  /*29b0*/  SHF.R.S32.HI R161, RZ, 0x2, R161 ;  /* 0x00000002ffa17819 */ /* 0x000fe400000114a1 */
[----:B------:R-:W-:Y:S01]  /*29c0*/  LOP3.LUT R14, R19, 0x8, R14, 0xf8, !PT ;  /* 0x00000008130e7812 */ /* 0x000fe200078ef80e */
[----:B------:R3:W-:Y:S01]  /*29d0*/  @P2 STS.128 [R164+0xa000], RZ ;  /* 0x00a000ffa4002388 */ /* 0x0007e20000000c00 */
[----:B------:R-:W-:-:S02]  /*29e0*/  LOP3.LUT R17, R17, 0xfffffe00, RZ, 0xc0, !PT ;  /* 0xfffffe0011117812 */ /* 0x000fc400078ec0ff */
[----:B------:R-:W-:Y:S02]  /*29f0*/  SHF.R.U32.HI R19, RZ, 0x3, R19 ;  /* 0x00000003ff137819 */ /* 0x000fe40000011613 */
[----:B------:R-:W-:Y:S01]  /*2a00*/  LEA.HI R21, R21, R160, RZ, 0x2 ;  /* 0x000000a015157211 */ /* 0x000fe200078f10ff */
[----:B------:R-:W-:Y:S01]  /*2a10*/  IMAD R155, R160, 0x400, R17 ;  /* 0x00000400a09b7824 */ /* 0x000fe200078e0211 */
[----:B------:R-:W-:Y:S02]  /*2a20*/  IADD3 R16, R16, 0x1, R161 ;  /* 0x0000000110107810 */ /* 0x000fe40007ffe0a1 */
[----:B------:R-:W-:Y:S01]  /*2a30*/  LOP3.LUT R19, R14, R19, RZ, 0x3c, !PT ;  /* 0x000000130e137212 */ /* 0x000fe200078e3cff */
[----:B------:R-:W-:Y:S01]  /*2a40*/  IMAD.IADD R155, R4, 0x1, R155 ;  /* 0x00000001049b7824 */ /* 0x000fe200078e029b */
[----:B------:R-:W-:Y:S02]  /*2a50*/  LOP3.LUT R21, R21, 0xfffffffc, RZ, 0xc0, !PT ;  /* 0xfffffffc15157812 */ /* 0x000fe400078ec0ff */
[----:B------:R-:W-:Y:S01]  /*2a60*/  LEA R180, P1, R26, c[0x0][0x170], 0x1 ;  /* 0x00005c001ab47a11 */ /* 0x000fe200078208ff */
[----:B------:R-:W-:Y:S01]  /*2a70*/  IMAD R154, R154, 0x200, R19 ;  /* 0x000002009a9a7824 */ /* 0x000fe200078e0213 */
[----:B------:R-:W-:Y:S01]  /*2a80*/  IADD3 R91, R90, R16, -R165 ;  /* 0x000000105a5b7210 */ /* 0x000fe20007ffe8a5 */
[----:B------:R-:W-:Y:S01]  /*2a90*/  IMAD.IADD R160, R160, 0x1, -R21 ;  /* 0x00000001a0a07824 */ /* 0x000fe200078e0a15 */
        /* <DEDUP_REMOVED lines=19> */
[----:B--2---:R-:W-:-:S05]  /*2bd0*/  MOV R178, R180 ;  /* 0x000000b400b27202 */ /* 0x004fca0000000f00 */
[----:B------:R-:W-:Y:S01]  /*2be0*/  @!PT LDS RZ, [RZ] ;  /* 0x00000000fffff984 */ /* 0x000fe20000000800 */
[----:B------:R-:W-:Y:S01]  /*2bf0*/  @!PT LDS RZ, [RZ] ;  /* 0x00000000fffff984 */ /* 0x000fe20000000800 */
[----:B------:R-:W-:Y:S01]  /*2c00*/  @!PT LDS RZ, [RZ] ;  /* 0x00000000fffff984 */ /* 0x000fe20000000800 */
[----:B------:R2:W-:Y:S02]  /*2c10*/  LDGSTS.E.BYPASS.LTC128B.128 [R164+0xa000], [R178.64+0x80] ;  /* 0x0a000080b2a47fae */ /* 0x0005e4000b901d48 */
.L_x_6671:
[----:B---3--:R-:W-:Y:S05]  /*2c20*/  BSYNC B0 ;  /* 0x0000000000007941 */ /* 0x008fea0003800000 */
.L_x_6670:
        /* <DEDUP_REMOVED lines=25> */
.L_x_6673:
[----:B------:R-:W-:Y:S05]  /*2dc0*/  BSYNC B0 ;  /* 0x0000000000007941 */ /* 0x000fea0003800000 */
.L_x_6672:
        /* <DEDUP_REMOVED lines=25> */
.L_x_6675:
[----:B------:R-:W-:Y:S05]  /*2f60*/  BSYNC B0 ;  /* 0x0000000000007941 */ /* 0x000fea0003800000 */
.L_x_6674:
        /* <DEDUP_REMOVED lines=8> */
[----:B------:R1:W-:Y:S01]  /*2ff0*/  @P2 STS.128 [R164+0x9800], RZ ;  /* 0x009800ffa4002388 */ /* 0x0003e20000000c00 */
[----:B--2---:R-:W-:-:S03]  /*3000*/  @!P2 MOV R178, R180 ;  /* 0x000000b400b2a202 */ /* 0x004fc60000000f00 */
        /* <DEDUP_REMOVED lines=18> */
.L_x_6677:
[----:B------:R-:W-:Y:S05]  /*3130*/  BSYNC B0 ;  /* 0x0000000000007941 */ /* 0x000fea0003800000 */
.L_x_6676:
[----:B------:R-:W-:Y:S01]  /*3140*/  IMAD.SHL.U32 R154, R154, 0x2, RZ ;  /* 0x000000029a9a7824 */ /* 0x000fe200078e00ff */
[----:B----4-:R-:W-:Y:S01]  /*3150*/  LDSM.16.M88.4 R12, [R155] ;  /* 0x000000009b0c783b */ /* 0x010fe20000000200 */
[--C-:B------:R-:W-:Y:S01]  /*3160*/  IMAD R153, R3, 0x2, R155.reuse ;  /* 0x0000000203997824 */ /* 0x100fe200078e029b */
[----:B------:R-:W-:Y:S01]  /*3170*/  IADD3 R129, R91, 0x8, RZ ;  /* 0x000000085b817810 */ /* 0x000fe20007ffe0ff */
[--C-:B------:R-:W-:Y:S01]  /*3180*/  IMAD R92, R7, 0x2, R154.reuse ;  /* 0x00000002075c7824 */ /* 0x100fe200078e029a */
[----:B------:R-:W4:Y:S01]  /*3190*/  LDSM.16.M88.4 R48, [R154+0x4800] ;  /* 0x004800009a30783b */ /* 0x000f220000000200 */
[----:B------:R-:W-:Y:S01]  /*31a0*/  IMAD R151, R2, 0x2, R155 ;  /* 0x0000000202977824 */ /* 0x000fe200078e029b */
[----:B------:R-:W-:Y:S01]  /*31b0*/  IADD3 R6, R154, 0x4000, RZ ;  /* 0x000040009a067810 */ /* 0x000fe20007ffe0ff */
[----:B------:R-:W-:Y:S01]  /*31c0*/  IMAD R147, R5, 0x2, R154 ;  /* 0x0000000205937824 */ /* 0x000fe200078e029a */
[----:B------:R-:W5:Y:S01]  /*31d0*/  LDSM.16.M88.4 R40, [R154+0x5000] ;  /* 0x005000009a28783b */ /* 0x000f620000000200 */
[----:B------:R-:W-:Y:S01]  /*31e0*/  IMAD R150, R2, 0x2, R153 ;  /* 0x0000000202967824 */ /* 0x000fe200078e0299 */
[-C--:B------:R-:W-:Y:S01]  /*31f0*/  IMNMX R130, R91, R90.reuse, PT ;  /* 0x0000005a5b827217 */ /* 0x080fe20003800200 */
[----:B------:R-:W-:Y:S01]  /*3200*/  IMAD R152, R7, 0x2, R6 ;  /* 0x0000000207987824 */ /* 0x000fe200078e0206 */
[----:B------:R-:W1:Y:S01]  /*3210*/  LDSM.16.M88.4 R20, [R154+0x4000] ;  /* 0x004000009a14783b */ /* 0x000e620000000200 */
[----:B------:R-:W-:Y:S01]  /*3220*/  IMAD.IADD R6, R25, 0x1, R162 ;  /* 0x0000000119067824 */ /* 0x000fe200078e02a2 */
[----:B------:R-:W-:Y:S01]  /*3230*/  IMNMX R129, R129, R90, PT ;  /* 0x0000005a81817217 */ /* 0x000fe20003800200 */
[----:B------:R-:W-:Y:S01]  /*3240*/  IMAD R149, R5, 0x2, R152 ;  /* 0x0000000205957824 */ /* 0x000fe200078e0298 */
[----:B------:R-:W2:Y:S02]  /*3250*/  LDSM.16.M88.4 R80, [R154+0x5800] ;  /* 0x005800009a50783b */ /* 0x000ea40000000200 */
[----:B------:R-:W-:-:S02]  /*3260*/  IADD3 R7, R6, 0x1, RZ ;  /* 0x0000000106077810 */ /* 0x000fc40007ffe0ff */
[----:B-1----:R-:W-:Y:S02]  /*3270*/  LDSM.16.M88.4 R36, [R153] ;  /* 0x000000009924783b */ /* 0x002fe40000000200 */
[----:B------:R-:W1:Y:S01]  /*3280*/  I2F R5, R7 ;  /* 0x0000000700057306 */ /* 0x000e620000201400 */
[C---:B------:R-:W-:Y:S01]  /*3290*/  ISETP.GE.AND P5, PT, R7.reuse, R130, PT ;  /* 0x000000820700720c */ /* 0x040fe20003fa6270 */
[----:B------:R-:W3:Y:S01]  /*32a0*/  LDSM.16.M88.4 R64, [R92+0x4800] ;  /* 0x004800005c40783b */ /* 0x000ee20000000200 */
[----:B------:R-:W-:-:S03]  /*32b0*/  ISETP.GE.AND P1, PT, R7, R129, PT ;  /* 0x000000810700720c */ /* 0x000fc60003f26270 */
[----:B------:R-:W1:Y:S04]  /*32c0*/  LDSM.16.M88.4 R16, [R92+0x5000] ;  /* 0x005000005c10783b */ /* 0x000e680000000200 */
[----:B------:R-:W1:Y:S04]  /*32d0*/  LDSM.16.M88.4 R68, [R92+0x4000] ;  /* 0x004000005c44783b */ /* 0x000e680000000200 */
[----:B------:R-:W1:Y:S04]  /*32e0*/  LDSM.16.M88.4 R60, [R92+0x5800] ;  /* 0x005800005c3c783b */ /* 0x000e680000000200 */
[----:B------:R-:W-:Y:S01]  /*32f0*/  LDSM.16.M88.4 R72, [R151] ;  /* 0x000000009748783b */ /* 0x000fe20000000200 */
[C---:B----4-:R-:W-:Y:S03]  /*3300*/  HMMA.16816.F32.BF16 R52, R12.reuse, R48, RZ ;  /* 0x000000300c34723c */ /* 0x050fe600000418ff */
[----:B--2---:R-:W2:Y:S04]  /*3310*/  LDSM.16.M88.4 R8, [R147+0x4800] ;  /* 0x004800009308783b */ /* 0x004ea80000000200 */
[----:B------:R-:W4:Y:S01]  /*3320*/  LDSM.16.M88.4 R56, [R147+0x4000] ;  /* 0x004000009338783b */ /* 0x000f220000000200 */
[C---:B------:R-:W-:Y:S03]  /*3330*/  HMMA.16816.F32.BF16 R48, R12.reuse, R50, RZ ;  /* 0x000000320c30723c */ /* 0x040fe600000418ff */
[----:B------:R-:W1:Y:S04]  /*3340*/  LDSM.16.M88.4 R32, [R147+0x5000] ;  /* 0x005000009320783b */ /* 0x000e680000000200 */
[----:B------:R-:W-:Y:S01]  /*3350*/  LDSM.16.M88.4 R84, [R155+0x2000] ;  /* 0x002000009b54783b */ /* 0x000fe20000000200 */
[C---:B-----5:R-:W-:Y:S03]  /*3360*/  HMMA.16816.F32.BF16 R44, R12.reuse, R40, RZ ;  /* 0x000000280c2c723c */ /* 0x060fe600000418ff */
[----:B------:R-:W0:Y:S05]  /*3370*/  LDGDEPBAR ;  /* 0x00000000000079af */ /* 0x000e2a0000000000 */
        /* <DEDUP_REMOVED lines=8> */
[----:B------:R-:W-:Y:S07]  /*3400*/  LDSM.16.M88.4 R64, [R149] ;  /* 0x000000009540783b */ /* 0x000fee0000000200 */
[C---:B-1----:R-:W-:Y:S08]  /*3410*/  HMMA.16816.F32.BF16 R44, R36.reuse, R16, R44 ;  /* 0x00000010242c723c */ /* 0x042ff0000004182c */
[C---:B------:R-:W-:Y:S01]  /*3420*/  HMMA.16816.F32.BF16 R40, R36.reuse, R18, R40 ;  /* 0x000000122428723c */ /* 0x040fe20000041828 */
[----:B------:R-:W1:Y:S07]  /*3430*/  LDSM.16.M88.4 R16, [R147+0x5800] ;  /* 0x005800009310783b */ /* 0x000e6e0000000200 */
[C---:B------:R-:W-:Y:S08]  /*3440*/  HMMA.16816.F32.BF16 R28, R36.reuse, R68, R28 ;  /* 0x00000044241c723c */ /* 0x040ff0000004181c */
[C---:B------:R-:W-:Y:S01]  /*3450*/  HMMA.16816.F32.BF16 R20, R36.reuse, R70, R20 ;  /* 0x000000462414723c */ /* 0x040fe20000041814 */
[----:B------:R-:W-:Y:S07]  /*3460*/  LDSM.16.M88.4 R68, [R153+0x2000] ;  /* 0x002000009944783b */ /* 0x000fee0000000200 */
[C---:B------:R-:W-:Y:S08]  /*3470*/  HMMA.16816.F32.BF16 R76, R36.reuse, R60, R76 ;  /* 0x0000003c244c723c */ /* 0x040ff0000004184c */
[----:B------:R-:W-:Y:S01]  /*3480*/  HMMA.16816.F32.BF16 R12, R36, R62, R12 ;  /* 0x0000003e240c723c */ /* 0x000fe2000004180c */
[----:B------:R-:W3:Y:S04]  /*3490*/  LDSM.16.M88.4 R36, [R150] ;  /* 0x000000009624783b */ /* 0x000ee80000000200 */
[----:B------:R-:W-:Y:S03]  /*34a0*/  LDSM.16.M88.4 R60, [R149+0x1000] ;  /* 0x00100000953c783b */ /* 0x000fe60000000200 */
[C---:B--2---:R-:W-:Y:S08]  /*34b0*/  HMMA.16816.F32.BF16 R52, R72.reuse, R8, R52 ;  /* 0x000000084834723c */ /* 0x044ff00000041834 */
[C---:B------:R-:W-:Y:S01]  /*34c0*/  HMMA.16816.F32.BF16 R48, R72.reuse, R10, R48 ;  /* 0x0000000a4830723c */ /* 0x040fe20000041830 */
[----:B------:R-:W2:Y:S07]  /*34d0*/  LDSM.16.M88.4 R8, [R149+0x800] ;  /* 0x000800009508783b */ /* 0x000eae0000000200 */
[C---:B----4-:R-:W-:Y:S08]  /*34e0*/  HMMA.16816.F32.BF16 R28, R72.reuse, R56, R28 ;  /* 0x00000038481c723c */ /* 0x050ff0000004181c */
[C---:B------:R-:W-:Y:S01]  /*34f0*/  HMMA.16816.F32.BF16 R20, R72.reuse, R58, R20 ;  /* 0x0000003a4814723c */ /* 0x040fe20000041814 */
[----:B------:R-:W-:Y:S07]  /*3500*/  LDSM.16.M88.4 R56, [R149+0x1800] ;  /* 0x001800009538783b */ /* 0x000fee0000000200 */
[C---:B------:R-:W-:Y:S08]  /*3510*/  HMMA.16816.F32.BF16 R44, R72.reuse, R32, R44 ;  /* 0x00000020482c723c */ /* 0x040ff0000004182c */
[C---:B------:R-:W-:Y:S01]  /*3520*/  HMMA.16816.F32.BF16 R40, R72.reuse, R34, R40 ;  /* 0x000000224828723c */ /* 0x040fe20000041828 */
[----:B------:R-:W4:Y:S07]  /*3530*/  LDSM.16.M88.4 R32, [R154+0x6000] ;  /* 0x006000009a20783b */ /* 0x000f2e0000000200 */
[C---:B-1----:R-:W-:Y:S08]  /*3540*/  HMMA.16816.F32.BF16 R76, R72.reuse, R16, R76 ;  /* 0x00000010484c723c */ /* 0x042ff0000004184c */
[----:B------:R-:W-:Y:S01]  /*3550*/  HMMA.16816.F32.BF16 R72, R72, R18, R12 ;  /* 0x000000124848723c */ /* 0x000fe2000004180c */
[----:B------:R-:W1:Y:S04]  /*3560*/  LDSM.16.M88.4 R12, [R154+0x6800] ;  /* 0x006800009a0c783b */ /* 0x000e680000000200 */
[----:B------:R-:W-:Y:S03]  /*3570*/  LDSM.16.M88.4 R16, [R154+0x7000] ;  /* 0x007000009a10783b */ /* 0x000fe60000000200 */
[C---:B---3--:R-:W-:Y:S08]  /*3580*/  HMMA.16816.F32.BF16 R28, R36.reuse, R64, R28 ;  /* 0x00000040241c723c */ /* 0x048ff0000004181c */
[C---:B------:R-:W-:Y:S01]  /*3590*/  HMMA.16816.F32.BF16 R20, R36.reuse, R66, R20 ;  /* 0x000000422414723c */ /* 0x040fe20000041814 */
[----:B------:R-:W-:Y:S07]  /*35a0*/  LDSM.16.M88.4 R64, [R92+0x6800] ;  /* 0x006800005c40783b */ /* 0x000fee0000000200 */
        /* <DEDUP_REMOVED lines=14> */
[----:B------:R-:W-:Y:S01]  /*3690*/  HMMA.16816.F32.BF16 R48, R84, R14, R48 ;  /* 0x0000000e5430723c */ /* 0x000fe20000041830 */
[----:B------:R-:W1:Y:S07]  /*36a0*/  LDSM.16.M88.4 R12, [R151+0x2000] ;  /* 0x00200000970c783b */ /* 0x000e6e0000000200 */
[C---:B--2---:R-:W-:Y:S08]  /*36b0*/  HMMA.16816.F32.BF16 R28, R68.reuse, R8, R28 ;  /* 0x00000008441c723c */ /* 0x044ff0000004181c */
[----:B------:R-:W-:Y:S01]  /*36c0*/  HMMA.16816.F32.BF16 R20, R68, R10, R20 ;  /* 0x0000000a4414723c */ /* 0x000fe20000041814 */
[----:B------:R-:W-:Y:S07]  /*36d0*/  LDSM.16.M88.4 R8, [R150+0x2000] ;  /* 0x002000009608783b */ /* 0x000fee0000000200 */
[C---:B------:R-:W-:Y:S08]  /*36e0*/  HMMA.16816.F32.BF16 R44, R84.reuse, R16, R44 ;  /* 0x00000010542c723c */ /* 0x040ff0000004182c */
[----:B------:R-:W-:Y:S01]  /*36f0*/  HMMA.16816.F32.BF16 R40, R84, R18, R40 ;  /* 0x000000125428723c */ /* 0x000fe20000041828 */
[----:B------:R-:W2:Y:S07]  /*3700*/  LDSM.16.M88.4 R16, [R149+0x2000] ;  /* 0x002000009510783b */ /* 0x000eae0000000200 */
[----:B------:R-:W-:Y:S08]  /*3710*/  HMMA.16816.F32.BF16 R52, R68, R64, R52 ;  /* 0x000000404434723c */ /* 0x000ff00000041834 */
[C---:B-1----:R-:W-:Y:S08]  /*3720*/  HMMA.16816.F32.BF16 R28, R12.reuse, R36, R28 ;  /* 0x000000240c1c723c */ /* 0x042ff0000004181c */
[----:B------:R-:W-:Y:S01]  /*3730*/  HMMA.16816.F32.BF16 R36, R12, R38, R20 ;  /* 0x000000260c24723c */ /* 0x000fe20000041814 */
[----:B------:R-:W1:Y:S07]  /*3740*/  LDSM.16.M88.4 R20, [R147+0x7000] ;  /* 0x007000009314783b */ /* 0x000e6e0000000200 */
[C---:B------:R-:W-:Y:S08]  /*3750*/  HMMA.16816.F32.BF16 R44, R68.reuse, R60, R44 ;  /* 0x0000003c442c723c */ /* 0x040ff0000004182c */
[----:B------:R-:W-:Y:S01]  /*3760*/  HMMA.16816.F32.BF16 R40, R68, R62, R40 ;  /* 0x0000003e4428723c */ /* 0x000fe20000041828 */
[----:B------:R-:W3:Y:S07]  /*3770*/  LDSM.16.M88.4 R60, [R149+0x2800] ;  /* 0x00280000953c783b */ /* 0x000eee0000000200 */
[C---:B------:R-:W-:Y:S08]  /*3780*/  HMMA.16816.F32.BF16 R76, R84.reuse, R80, R76 ;  /* 0x00000050544c723c */ /* 0x040ff0000004184c */
[----:B------:R-:W-:Y:S08]  /*3790*/  HMMA.16816.F32.BF16 R72, R84, R82, R72 ;  /* 0x000000525448723c */ /* 0x000ff00000041848 */
[----:B--2---:R-:W-:Y:S08]  /*37a0*/  HMMA.16816.F32.BF16 R28, R8, R16, R28 ;  /* 0x00000010081c723c */ /* 0x004ff0000004181c */
[----:B------:R-:W-:Y:S08]  /*37b0*/  HMMA.16816.F32.BF16 R48, R68, R66, R48 ;  /* 0x000000424430723c */ /* 0x000ff00000041830 */
[----:B------:R-:W-:Y:S07]  /*37c0*/  HMMA.16816.F32.BF16 R52, R12, R32, R52 ;  /* 0x000000200c34723c */ /* 0x000fee0000041834 */
[----:B------:R-:W-:Y:S01]  /*37d0*/  IADD3 R32, R6, 0x8, RZ ;  /* 0x0000000806207810 */ /* 0x000fe20007ffe0ff */
[----:B------:R-:W-:Y:S01]  /*37e0*/  HMMA.16816.F32.BF16 R36, R8, R18, R36 ;  /* 0x000000120824723c */ /* 0x000fe20000041824 */
[----:B------:R-:W2:Y:S01]  /*37f0*/  LDSM.16.M88.4 R16, [R147+0x7800] ;  /* 0x007800009310783b */ /* 0x000ea20000000200 */
[-C--:B------:R-:W-:Y:S01]  /*3800*/  FFMA.FTZ R29, R0, R5.reuse, R29 ;  /* 0x00000005001d7223 */ /* 0x080fe2000001001d */
[----:B------:R-:W-:Y:S01]  /*3810*/  ISETP.GE.AND P4, PT, R32, R130, PT ;  /* 0x000000822000720c */ /* 0x000fe20003f86270 */
[----:B------:R-:W-:Y:S01]  /*3820*/  FFMA.FTZ R31, R0, R5, R31 ;  /* 0x00000005001f7223 */ /* 0x000fe2000001001f */
[----:B------:R-:W-:-:S03]  /*3830*/  ISETP.GE.AND P2, PT, R32, R129, PT ;  /* 0x000000812000720c */ /* 0x000fc60003f46270 */
[----:B------:R-:W-:Y:S01]  /*3840*/  HMMA.16816.F32.BF16 R76, R68, R56, R76 ;  /* 0x00000038444c723c */ /* 0x000fe2000004184c */
[----:B------:R-:W-:-:S06]  /*3850*/  FSEL R31, R31, -INF , !P1 ;  /* 0xff8000001f1f7808 */ /* 0x000fcc0004800000 */
[----:B------:R-:W-:Y:S01]  /*3860*/  FSEL R57, R29, -INF , !P5 ;  /* 0xff8000001d397808 */ /* 0x000fe20006800000 */
[----:B------:R-:W-:Y:S01]  /*3870*/  HMMA.16816.F32.BF16 R72, R68, R58, R72 ;  /* 0x0000003a4448723c */ /* 0x000fe20000041848 */
[----:B------:R4:W5:Y:S01]  /*3880*/  I2F R59, R32 ;  /* 0x00000020003b7306 */ /* 0x0009620000201400 */
[----:B------:R-:W-:-:S04]  /*3890*/  IADD3 R56, R6, 0x9, RZ ;  /* 0x0000000906387810 */ /* 0x000fc80007ffe0ff */
[C---:B------:R-:W-:Y:S02]  /*38a0*/  ISETP.GE.AND P6, PT, R56.reuse, R130, PT ;  /* 0x000000823800720c */ /* 0x040fe40003fc6270 */
[----:B-1----:R-:W-:Y:S01]  /*38b0*/  HMMA.16816.F32.BF16 R44, R12, R20, R44 ;  /* 0x000000140c2c723c */ /* 0x002fe2000004182c */
[----:B------:R1:W1:Y:S01]  /*38c0*/  I2F R7, R56 ;  /* 0x0000003800077306 */ /* 0x0002620000201400 */
[----:B------:R-:W-:-:S05]  /*38d0*/  ISETP.GE.AND P3, PT, R56, R129, PT ;  /* 0x000000813800720c */ /* 0x000fca0003f66270 */
[----:B------:R-:W-:Y:S01]  /*38e0*/  IADD3 R20, R6, 0x10, RZ ;  /* 0x0000001006147810 */ /* 0x000fe20007ffe0ff */
[----:B------:R-:W-:Y:S01]  /*38f0*/  HMMA.16816.F32.BF16 R48, R12, R34, R48 ;  /* 0x000000220c30723c */ /* 0x000fe20000041830 */
[----:B----4-:R-:W4:Y:S01]  /*3900*/  LDSM.16.M88.4 R32, [R149+0x3000] ;  /* 0x003000009520783b */ /* 0x010f220000000200 */
[----:B-----5:R-:W-:Y:S01]  /*3910*/  FFMA.FTZ R36, R0, R59, R36 ;  /* 0x0000003b00247223 */ /* 0x020fe20000010024 */
[C---:B------:R-:W-:Y:S01]  /*3920*/  ISETP.GE.AND P5, PT, R20.reuse, R130, PT ;  /* 0x000000821400720c */ /* 0x040fe20003fa6270 */
[----:B------:R5:W2:Y:S01]  /*3930*/  I2F R5, R20 ;  /* 0x0000001400057306 */ /* 0x000aa20000201400 */
[----:B------:R-:W-:Y:S01]  /*3940*/  ISETP.GE.AND P1, PT, R20, R129, PT ;  /* 0x000000811400720c */ /* 0x000fe20003f26270 */
[----:B------:R-:W-:Y:S01]  /*3950*/  FFMA.FTZ R38, R0, R59, R38 ;  /* 0x0000003b00267223 */ /* 0x000fe20000010026 */
[----:B------:R-:W-:Y:S01]  /*3960*/  FSEL R59, R36, -INF , !P4 ;  /* 0xff800000243b7808 */ /* 0x000fe20006000000 */
[----:B---3--:R-:W-:Y:S01]  /*3970*/  HMMA.16816.F32.BF16 R52, R8, R60, R52 ;  /* 0x0000003c0834723c */ /* 0x008fe20000041834 */
[----:B-1----:R-:W-:Y:S01]  /*3980*/  IADD3 R56, R6, 0x11, RZ ;  /* 0x0000001106387810 */ /* 0x002fe20007ffe0ff */
[----:B------:R-:W-:-:S03]  /*3990*/  FFMA.FTZ R39, R0, R7, R39 ;  /* 0x0000000700277223 */ /* 0x000fc60000010027 */
[----:B------:R-:W1:Y:S01]  /*39a0*/  I2F R36, R56 ;  /* 0x0000003800247306 */ /* 0x000e620000201400 */
[----:B------:R-:W-:Y:S01]  /*39b0*/  ISETP.GE.AND P4, PT, R56, R130, PT ;  /* 0x000000823800720c */ /* 0x000fe20003f86270 */
[----:B------:R-:W-:Y:S01]  /*39c0*/  FFMA.FTZ R61, R0, R7, R37 ;  /* 0x00000007003d7223 */ /* 0x000fe20000010025 */
[----:B------:R-:W-:Y:S01]  /*39d0*/  HMMA.16816.F32.BF16 R40, R12, R22, R40 ;  /* 0x000000160c28723c */ /* 0x000fe20000041828 */
[----:B------:R-:W-:Y:S02]  /*39e0*/  FSEL R37, R38, -INF , !P2 ;  /* 0xff80000026257808 */ /* 0x000fe40005000000 */
[----:B------:R-:W-:Y:S01]  /*39f0*/  IADD3 R38, R6, 0x18, RZ ;  /* 0x0000001806267810 */ /* 0x000fe20007ffe0ff */
[----:B-----5:R-:W3:Y:S01]  /*3a00*/  LDSM.16.M88.4 R20, [R149+0x3800] ;  /* 0x003800009514783b */ /* 0x020ee20000000200 */
[----:B------:R-:W-:Y:S01]  /*3a10*/  FSEL R61, R61, -INF , !P6 ;  /* 0xff8000003d3d7808 */ /* 0x000fe20007000000 */
[----:B------:R-:W-:-:S04]  /*3a20*/  DEPBAR.LE SB0, 0x0 ;  /* 0x000080000000791a */ /* 0x000fc80000000000 */
[----:B--2---:R-:W-:Y:S01]  /*3a30*/  HMMA.16816.F32.BF16 R76, R12, R16, R76 ;  /* 0x000000100c4c723c */ /* 0x004fe2000004184c */
[----:B------:R2:W-:Y:S01]  /*3a40*/  I2F R29, R38 ;  /* 0x00000026001d7306 */ /* 0x0005e20000201400 */
[----:B------:R-:W-:Y:S02]  /*3a50*/  FSEL R39, R39, -INF , !P3 ;  /* 0xff80000027277808 */ /* 0x000fe40005800000 */
[----:B------:R-:W-:Y:S02]  /*3a60*/  ISETP.GE.AND P6, PT, R38, R130, PT ;  /* 0x000000822600720c */ /* 0x000fe40003fc6270 */
[-C--:B------:R-:W-:Y:S01]  /*3a70*/  FFMA.FTZ R7, R0, R5.reuse, R52 ;  /* 0x0000000500077223 */ /* 0x080fe20000010034 */
[----:B------:R-:W-:Y:S01]  /*3a80*/  IADD3 R52, R6, 0x19, RZ ;  /* 0x0000001906347810 */ /* 0x000fe20007ffe0ff */
[----:B------:R-:W-:Y:S01]  /*3a90*/  HMMA.16816.F32.BF16 R48, R8, R62, R48 ;  /* 0x0000003e0830723c */ /* 0x000fe20000041830 */
[----:B------:R-:W-:Y:S01]  /*3aa0*/  FFMA.FTZ R54, R0, R5, R54 ;  /* 0x0000000500367223 */ /* 0x000fe20000010036 */
[-C--:B------:R-:W-:Y:S01]  /*3ab0*/  ISETP.GE.AND P3, PT, R38, R129.reuse, PT ;  /* 0x000000812600720c */ /* 0x080fe20003f66270 */
[----:B------:R-:W5:Y:S01]  /*3ac0*/  I2F R16, R52 ;  /* 0x0000003400107306 */ /* 0x000f620000201400 */
[----:B------:R-:W-:Y:S01]  /*3ad0*/  FSEL R5, R7, -INF , !P5 ;  /* 0xff80000007057808 */ /* 0x000fe20006800000 */
[-C--:B-1----:R-:W-:Y:S01]  /*3ae0*/  FFMA.FTZ R7, R0, R36.reuse, R53 ;  /* 0x0000002400077223 */ /* 0x082fe20000010035 */
[----:B------:R-:W-:Y:S01]  /*3af0*/  ISETP.GE.AND P2, PT, R56, R129, PT ;  /* 0x000000813800720c */ /* 0x000fe20003f46270 */
[----:B------:R-:W-:Y:S01]  /*3b00*/  FFMA.FTZ R17, R0, R36, R55 ;  /* 0x0000002400117223 */ /* 0x000fe20000010037 */
[----:B------:R-:W-:Y:S01]  /*3b10*/  HMMA.16816.F32.BF16 R72, R12, R18, R72 ;  /* 0x000000120c48723c */ /* 0x000fe20000041848 */
[----:B--2---:R-:W-:-:S02]  /*3b20*/  IADD3 R38, R6, 0x20, RZ ;  /* 0x0000002006267810 */ /* 0x004fc40007ffe0ff */
[C---:B------:R-:W-:Y:S02]  /*3b30*/  IADD3 R36, R6.reuse, 0x21, RZ ;  /* 0x0000002106247810 */ /* 0x040fe40007ffe0ff */
[----:B------:R-:W-:Y:S02]  /*3b40*/  FSEL R7, R7, -INF , !P4 ;  /* 0xff80000007077808 */ /* 0x000fe40006000000 */
[----:B------:R-:W-:Y:S01]  /*3b50*/  IADD3 R12, R6, 0x29, RZ ;  /* 0x00000029060c7810 */ /* 0x000fe20007ffe0ff */
[----:B----4-:R-:W-:Y:S01]  /*3b60*/  HMMA.16816.F32.BF16 R44, R8, R32, R44 ;  /* 0x00000020082c723c */ /* 0x010fe2000004182c */
[----:B------:R-:W1:Y:S01]  /*3b70*/  I2F R33, R38 ;  /* 0x0000002600217306 */ /* 0x000e620000201400 */
[----:B------:R-:W-:Y:S02]  /*3b80*/  FSEL R17, R17, -INF , !P2 ;  /* 0xff80000011117808 */ /* 0x000fe40005000000 */
[C---:B------:R-:W-:Y:S02]  /*3b90*/  ISETP.GE.AND P4, PT, R38.reuse, R130, PT ;  /* 0x000000822600720c */ /* 0x040fe40003f86270 */
[----:B------:R-:W-:-:S02]  /*3ba0*/  ISETP.GE.AND P2, PT, R38, R129, PT ;  /* 0x000000812600720c */ /* 0x000fc40003f46270 */
[C---:B------:R-:W-:Y:S01]  /*3bb0*/  HMMA.16816.F32.BF16 R40, R8.reuse, R34, R40 ;  /* 0x000000220828723c */ /* 0x040fe20000041828 */
[----:B------:R-:W2:Y:S01]  /*3bc0*/  I2F R32, R36 ;  /* 0x0000002400207306 */ /* 0x000ea20000201400 */
[-C--:B-----5:R-:W-:Y:S01]  /*3bd0*/  FFMA.FTZ R49, R0, R16.reuse, R49 ;  /* 0x0000001000317223 */ /* 0x0a0fe20000010031 */
[----:B------:R-:W-:Y:S01]  /*3be0*/  FSEL R53, R54, -INF , !P1 ;  /* 0xff80000036357808 */ /* 0x000fe20004800000 */
[----:B------:R-:W-:Y:S01]  /*3bf0*/  FFMA.FTZ R51, R0, R16, R51 ;  /* 0x0000001000337223 */ /* 0x000fe20000010033 */
[----:B------:R-:W-:Y:S01]  /*3c00*/  IADD3 R16, R6, 0x30, RZ ;  /* 0x0000003006107810 */ /* 0x000fe20007ffe0ff */
[-C--:B------:R-:W-:Y:S01]  /*3c10*/  FFMA.FTZ R48, R0, R29.reuse, R48 ;  /* 0x0000001d00307223 */ /* 0x080fe20000010030 */
[----:B------:R-:W-:Y:S01]  /*3c20*/  IADD3 R34, R6, 0x28, RZ ;  /* 0x0000002806227810 */ /* 0x000fe20007ffe0ff */
[----:B---3--:R-:W-:Y:S01]  /*3c30*/  HMMA.16816.F32.BF16 R76, R8, R20, R76 ;  /* 0x00000014084c723c */ /* 0x008fe2000004184c */
[----:B------:R-:W-:Y:S01]  /*3c40*/  I2F R19, R16 ;  /* 0x0000001000137306 */ /* 0x000fe20000201400 */
[----:B------:R-:W-:Y:S01]  /*3c50*/  FFMA.FTZ R29, R0, R29, R50 ;  /* 0x0000001d001d7223 */ /* 0x000fe20000010032 */
[----:B------:R-:W-:-:S02]  /*3c60*/  FSEL R55, R48, -INF , !P6 ;  /* 0xff80000030377808 */ /* 0x000fc40007000000 */
[-C--:B------:R-:W-:Y:S02]  /*3c70*/  ISETP.GE.AND P6, PT, R36, R130.reuse, PT ;  /* 0x000000822400720c */ /* 0x080fe40003fc6270 */
[----:B------:R-:W-:Y:S01]  /*3c80*/  FSEL R29, R29, -INF , !P3 ;  /* 0xff8000001d1d7808 */ /* 0x000fe20005800000 */
[----:B------:R-:W-:Y:S01]  /*3c90*/  HMMA.16816.F32.BF16 R72, R8, R22, R72 ;  /* 0x000000160848723c */ /* 0x000fe20000041848 */
[----:B------:R-:W3:Y:S01]  /*3ca0*/  I2F R15, R34 ;  /* 0x00000022000f7306 */ /* 0x000ee20000201400 */
[----:B-1----:R-:W-:Y:S01]  /*3cb0*/  FFMA.FTZ R44, R0, R33, R44 ;  /* 0x00000021002c7223 */ /* 0x002fe2000001002c */
[----:B------:R-:W-:Y:S01]  /*3cc0*/  ISETP.GE.AND P3, PT, R36, R129, PT ;  /* 0x000000812400720c */ /* 0x000fe20003f66270 */
[----:B------:R-:W-:Y:S01]  /*3cd0*/  FFMA.FTZ R46, R0, R33, R46 ;  /* 0x00000021002e7223 */ /* 0x000fe2000001002e */
[----:B------:R-:W-:Y:S01]  /*3ce0*/  ISETP.GE.AND P5, PT, R52, R130, PT ;  /* 0x000000823400720c */ /* 0x000fe20003fa6270 */
[-C--:B--2---:R-:W-:Y:S01]  /*3cf0*/  FFMA.FTZ R45, R0, R32.reuse, R45 ;  /* 0x00000020002d7223 */ /* 0x084fe2000001002d */
[----:B------:R-:W-:Y:S01]  /*3d00*/  IADD3 R8, R6, 0x38, RZ ;  /* 0x0000003806087810 */ /* 0x000fe20007ffe0ff */
[----:B------:R-:W-:Y:S01]  /*3d10*/  FFMA.FTZ R47, R0, R32, R47 ;  /* 0x00000020002f7223 */ /* 0x000fe2000001002f */
[----:B------:R-:W1:Y:S01]  /*3d20*/  I2F R14, R12 ;  /* 0x0000000c000e7306 */ /* 0x000e620000201400 */
[----:B------:R-:W-:-:S02]  /*3d30*/  FSEL R117, R44, -INF , !P4 ;  /* 0xff8000002c757808 */ /* 0x000fc40006000000 */
[----:B------:R-:W-:Y:S02]  /*3d40*/  FSEL R127, R46, -INF , !P2 ;  /* 0xff8000002e7f7808 */ /* 0x000fe40005000000 */
[----:B------:R-:W-:Y:S02]  /*3d50*/  FSEL R133, R45, -INF , !P6 ;  /* 0xff8000002d857808 */ /* 0x000fe40007000000 */
[----:B------:R-:W-:Y:S01]  /*3d60*/  FSEL R123, R47, -INF , !P3 ;  /* 0xff8000002f7b7808 */ /* 0x000fe20005800000 */
[----:B------:R-:W2:Y:S01]  /*3d70*/  I2F R11, R8 ;  /* 0x00000008000b7306 */ /* 0x000ea20000201400 */
[-C--:B---3--:R-:W-:Y:S01]  /*3d80*/  FFMA.FTZ R40, R0, R15.reuse, R40 ;  /* 0x0000000f00287223 */ /* 0x088fe20000010028 */
[-C--:B------:R-:W-:Y:S01]  /*3d90*/  ISETP.GE.AND P4, PT, R12, R130.reuse, PT ;  /* 0x000000820c00720c */ /* 0x080fe20003f86270 */
[----:B------:R-:W-:Y:S01]  /*3da0*/  FFMA.FTZ R42, R0, R15, R42 ;  /* 0x0000000f002a7223 */ /* 0x000fe2000001002a */
[----:B------:R-:W-:Y:S01]  /*3db0*/  IADD3 R15, R6, 0x31, RZ ;  /* 0x00000031060f7810 */ /* 0x000fe20007ffe0ff */
[----:B------:R-:W-:Y:S01]  /*3dc0*/  FFMA.FTZ R76, R0, R19, R76 ;  /* 0x00000013004c7223 */ /* 0x000fe2000001004c */
[----:B------:R-:W-:Y:S01]  /*3dd0*/  ISETP.GE.AND P2, PT, R12, R129, PT ;  /* 0x000000810c00720c */ /* 0x000fe20003f46270 */
[----:B------:R-:W-:Y:S01]  /*3de0*/  FFMA.FTZ R78, R0, R19, R78 ;  /* 0x00000013004e7223 */ /* 0x000fe2000001004e */
[C---:B------:R-:W-:Y:S01]  /*3df0*/  ISETP.GE.AND P6, PT, R16.reuse, R130, PT ;  /* 0x000000821000720c */ /* 0x040fe20003fc6270 */
[----:B------:R-:W3:Y:S01]  /*3e00*/  I2F R12, R15 ;  /* 0x0000000f000c7306 */ /* 0x000ee20000201400 */
[----:B------:R-:W-:Y:S01]  /*3e10*/  ISETP.GE.AND P3, PT, R16, R129, PT ;  /* 0x000000811000720c */ /* 0x000fe20003f66270 */
[-C--:B-1----:R-:W-:Y:S01]  /*3e20*/  FFMA.FTZ R41, R0, R14.reuse, R41 ;  /* 0x0000000e00297223 */ /* 0x082fe20000010029 */
[----:B------:R-:W-:Y:S01]  /*3e30*/  IADD3 R10, R6, 0x39, RZ ;  /* 0x00000039060a7810 */ /* 0x000fe20007ffe0ff */
[----:B------:R-:W-:Y:S01]  /*3e40*/  FFMA.FTZ R43, R0, R14, R43 ;  /* 0x0000000e002b7223 */ /* 0x000fe2000001002b */
[----:B------:R-:W-:-:S02]  /*3e50*/  FSEL R121, R76, -INF , !P6 ;  /* 0xff8000004c797808 */ /* 0x000fc40007000000 */
[----:B------:R-:W-:Y:S01]  /*3e60*/  FSEL R115, R78, -INF , !P3 ;  /* 0xff8000004e737808 */ /* 0x000fe20005800000 */
[----:B------:R-:W1:Y:S01]  /*3e70*/  I2F R9, R6 ;  /* 0x0000000600097306 */ /* 0x000e620000201400 */
[-C--:B------:R-:W-:Y:S01]  /*3e80*/  ISETP.GE.AND P6, PT, R6, R130.reuse, PT ;  /* 0x000000820600720c */ /* 0x080fe20003fc6270 */
[----:B--2---:R-:W-:Y:S01]  /*3e90*/  FFMA.FTZ R72, R0, R11, R72 ;  /* 0x0000000b00487223 */ /* 0x004fe20000010048 */
[----:B------:R-:W-:Y:S01]  /*3ea0*/  ISETP.GE.AND P3, PT, R6, R129, PT ;  /* 0x000000810600720c */ /* 0x000fe20003f66270 */
[----:B------:R-:W-:Y:S01]  /*3eb0*/  FFMA.FTZ R74, R0, R11, R74 ;  /* 0x0000000b004a7223 */ /* 0x000fe2000001004a */
[----:B------:R-:W-:Y:S02]  /*3ec0*/  FSEL R135, R41, -INF , !P4 ;  /* 0xff80000029877808 */ /* 0x000fe40006000000 */
[----:B------:R-:W-:Y:S01]  /*3ed0*/  ISETP.GE.AND P4, PT, R8, R130, PT ;  /* 0x000000820800720c */ /* 0x000fe20003f86270 */
[----:B------:R-:W2:Y:S01]  /*3ee0*/  I2F R6, R10 ;  /* 0x0000000a00067306 */ /* 0x000ea20000201400 */
[----:B------:R-:W-:Y:S01]  /*3ef0*/  ISETP.GE.AND P1, PT, R52, R129, PT ;  /* 0x000000813400720c */ /* 0x000fe20003f26270 */
[-C--:B---3--:R-:W-:Y:S01]  /*3f00*/  FFMA.FTZ R77, R0, R12.reuse, R77 ;  /* 0x0000000c004d7223 */ /* 0x088fe2000001004d */
[----:B------:R-:W-:Y:S01]  /*3f10*/  FSEL R119, R72, -INF , !P4 ;  /* 0xff80000048777808 */ /* 0x000fe20006000000 */
[----:B------:R-:W-:Y:S01]  /*3f20*/  FFMA.FTZ R79, R0, R12, R79 ;  /* 0x0000000c004f7223 */ /* 0x000fe2000001004f */
[----:B------:R-:W-:-:S02]  /*3f30*/  FSEL R13, R49, -INF , !P5 ;  /* 0xff800000310d7808 */ /* 0x000fc40006800000 */
[----:B------:R-:W-:Y:S01]  /*3f40*/  FSEL R69, R51, -INF , !P1 ;  /* 0xff80000033457808 */ /* 0x000fe20004800000 */
[----:B-1----:R-:W-:Y:S01]  /*3f50*/  FFMA.FTZ R30, R0, R9, R30 ;  /* 0x00000009001e7223 */ /* 0x002fe2000001001e */
[----:B------:R-:W-:Y:S01]  /*3f60*/  BAR.SYNC.DEFER_BLOCKING 0x0 ;  /* 0x0000000000007b1d */ /* 0x000fe20000010000 */
[----:B------:R-:W-:Y:S02]  /*3f70*/  ISETP.GE.AND P4, PT, R102, 0x2, PT ;  /* 0x000000026600780c */ /* 0x000fe40003f86270 */
[C---:B------:R-:W-:Y:S02]  /*3f80*/  ISETP.GE.AND P5, PT, R34.reuse, R130, PT ;  /* 0x000000822200720c */ /* 0x040fe40003fa6270 */
[----:B------:R-:W-:Y:S02]  /*3f90*/  ISETP.GE.AND P1, PT, R34, R129, PT ;  /* 0x000000812200720c */ /* 0x000fe40003f26270 */
[----:B------:R-:W-:Y:S01]  /*3fa0*/  FSEL R111, R40, -INF , !P5 ;  /* 0xff800000286f7808 */ /* 0x000fe20006800000 */
[-C--:B--2---:R-:W-:Y:S01]  /*3fb0*/  FFMA.FTZ R73, R0, R6.reuse, R73 ;  /* 0x0000000600497223 */ /* 0x084fe20000010049 */
[----:B------:R-:W-:Y:S01]  /*3fc0*/  FSEL R125, R42, -INF , !P1 ;  /* 0xff8000002a7d7808 */ /* 0x000fe20004800000 */
[----:B------:R-:W-:Y:S01]  /*3fd0*/  FFMA.FTZ R75, R0, R6, R75 ;  /* 0x00000006004b7223 */ /* 0x000fe2000001004b */
[----:B------:R-:W-:-:S02]  /*3fe0*/  ISETP.GE.AND P5, PT, R15, R130, PT ;  /* 0x000000820f00720c */ /* 0x000fc40003fa6270 */
[-C--:B------:R-:W-:Y:S02]  /*3ff0*/  ISETP.GE.AND P1, PT, R15, R129.reuse, PT ;  /* 0x000000810f00720c */ /* 0x080fe40003f26270 */
[----:B------:R-:W-:Y:S02]  /*4000*/  FSEL R131, R43, -INF , !P2 ;  /* 0xff8000002b837808 */ /* 0x000fe40005000000 */
[----:B------:R-:W-:Y:S01]  /*4010*/  ISETP.GE.AND P2, PT, R8, R129, PT ;  /* 0x000000810800720c */ /* 0x000fe20003f46270 */
[----:B------:R-:W-:Y:S01]  /*4020*/  FFMA.FTZ R8, R0, R9, R28 ;  /* 0x0000000900087223 */ /* 0x000fe2000001001c */
        /* <DEDUP_REMOVED lines=68> */
.L_x_6679:
[----:B------:R-:W-:-:S04]  /*4470*/  LEA R15, -R88, RZ, 0x6 ;  /* 0x000000ff580f7211 */ /* 0x000fc800078e31ff */
[----:B------:R-:W-:Y:S02]  /*4480*/  SHF.R.S32.HI R14, RZ, 0x1f, R15 ;  /* 0x0000001fff0e7819 */ /* 0x000fe4000001140f */
.L_x_6680:
        /* <DEDUP_REMOVED lines=28> */
[CC--:B------:R-:W-:Y:S01]  /*4650*/  @!P3 IADD3 R16, P5, R11.reuse, R128.reuse, RZ ;  /* 0x000000800b10b210 */ /* 0x0c0fe20007fbe0ff */
[----:B------:R-:W-:Y:S01]  /*4660*/  @!PT LDS RZ, [RZ] ;  /* 0x00000000fffff984 */ /* 0x000fe20000000800 */
[----:B------:R-:W-:Y:S01]  /*4670*/  @!PT LDS RZ, [RZ] ;  /* 0x00000000fffff984 */ /* 0x000fe20000000800 */
[----:B------:R-:W-:Y:S01]  /*4680*/  @!PT LDS RZ, [RZ] ;  /* 0x00000000fffff984 */ /* 0x000fe20000000800 */
[----:B------:R1:W-:Y:S01]  /*4690*/  @!P2 LDGSTS.E.BYPASS.LTC128B.128 [R164+0x6000], [R22.64+0x80] ;  /* 0x0600008016a4afae */ /* 0x0003e2000b901d48 */
[----:B------:R-:W-:Y:S02]  /*46a0*/  @!P2 LEA.HI.X R21, R10, c[0x0][0x16c], R9, 0x1, P1 ;  /* 0x00005b000a15aa11 */ /* 0x000fe400008f0c09 */
[-C--:B------:R-:W-:Y:S01]  /*46b0*/  @!P2 IADD3 R9, P1, R11, R128.reuse, RZ ;  /* 0x000000800b09a210 */ /* 0x080fe20007f3e0ff */
[--C-:B------:R-:W-:Y:S01]  /*46c0*/  @!P3 IMAD.X R19, R12, 0x1, R103.reuse, P5 ;  /* 0x000000010c13b824 */ /* 0x100fe200028e0667 */
[----:B------:R-:W-:Y:S01]  /*46d0*/  IADD3 R11, P5, R159, R11, RZ ;  /* 0x0000000b9f0b7210 */ /* 0x000fe20007fbe0ff */
[----:B------:R1:W-:Y:S01]  /*46e0*/  @P3 STS.128 [R164+0x4800], RZ ;  /* 0x004800ffa4003388 */ /* 0x0003e20000000c00 */
[----:B------:R-:W-:Y:S01]  /*46f0*/  @!P3 LEA R18, P6, R16, c[0x0][0x168], 0x1 ;  /* 0x00005a001012ba11 */ /* 0x000fe200078c08ff */
[----:B------:R-:W-:Y:S01]  /*4700*/  @!P2 IMAD.X R10, R12, 0x1, R103, P1 ;  /* 0x000000010c0aa824 */ /* 0x000fe200008e0667 */
[----:B------:R-:W-:Y:S01]  /*4710*/  @!P2 LEA R40, P1, R9, c[0x0][0x168], 0x1 ;  /* 0x00005a000928aa11 */ /* 0x000fe200078208ff */
[----:B------:R-:W-:Y:S01]  /*4720*/  IMAD.X R12, R158, 0x1, R12, P5 ;  /* 0x000000019e0c7824 */ /* 0x000fe200028e060c */
[----:B------:R-:W-:Y:S01]  /*4730*/  @!P3 LEA.HI.X R19, R16, c[0x0][0x16c], R19, 0x1, P6 ;  /* 0x00005b001013ba11 */ /* 0x000fe200030f0c13 */
[----:B------:R-:W-:Y:S01]  /*4740*/  @!PT LDS RZ, [RZ] ;  /* 0x00000000fffff984 */ /* 0x000fe20000000800 */
[----:B------:R-:W-:Y:S01]  /*4750*/  @!PT LDS RZ, [RZ] ;  /* 0x00000000fffff984 */ /* 0x000fe20000000800 */
[----:B------:R-:W-:Y:S01]  /*4760*/  @!PT LDS RZ, [RZ] ;  /* 0x00000000fffff984 */ /* 0x000fe20000000800 */
[----:B------:R1:W-:Y:S01]  /*4770*/  @!P3 LDGSTS.E.BYPASS.LTC128B.128 [R164+0x4800], [R32.64] ;  /* 0x0480000020a4bfae */ /* 0x0003e2000b901d48 */
[----:B------:R-:W-:-:S02]  /*4780*/  @!P3 IADD3 R16, P5, R11, R128, RZ ;  /* 0x000000800b10b210 */ /* 0x000fc40007fbe0ff */
[----:B------:R-:W-:Y:S01]  /*4790*/  @!P2 LEA.HI.X R41, R9, c[0x0][0x16c], R10, 0x1, P1 ;  /* 0x00005b000929aa11 */ /* 0x000fe200008f0c0a */
[----:B------:R1:W-:Y:S01]  /*47a0*/  @P2 STS.128 [R164+0x6800], RZ ;  /* 0x006800ffa4002388 */ /* 0x0003e20000000c00 */
[----:B------:R-:W-:Y:S01]  /*47b0*/  @!P3 LEA R42, P1, R16, c[0x0][0x168], 0x1 ;  /* 0x00005a00102aba11 */ /* 0x000fe200078208ff */
[----:B------:R-:W-:Y:S02]  /*47c0*/  @!P3 IMAD.X R9, R12, 0x1, R103, P5 ;  /* 0x000000010c09b824 */ /* 0x000fe400028e0667 */
[----:B------:R-:W-:Y:S01]  /*47d0*/  @!PT LDS RZ, [RZ] ;  /* 0x00000000fffff984 */ /* 0x000fe20000000800 */
[----:B------:R-:W-:Y:S01]  /*47e0*/  @!PT LDS RZ, [RZ] ;  /* 0x00000000fffff984 */ /* 0x000fe20000000800 */
[----:B------:R-:W-:Y:S01]  /*47f0*/  @!PT LDS RZ, [RZ] ;  /* 0x00000000fffff984 */ /* 0x000fe20000000800 */
[----:B------:R1:W-:Y:S03]  /*4800*/  @!P2 LDGSTS.E.BYPASS.LTC128B.128 [R164+0x6800], [R20.64+0x80] ;  /* 0x0680008014a4afae */ /* 0x0003e6000b901d48 */
[----:B------:R-:W-:Y:S01]  /*4810*/  @!P3 LEA.HI.X R43, R16, c[0x0][0x16c], R9, 0x1, P1 ;  /* 0x00005b00102bba11 */ /* 0x000fe200008f0c09 */
        /* <DEDUP_REMOVED lines=25> */
.L_x_6682:
[----:B------:R-:W-:Y:S05]  /*49b0*/  BSYNC B0 ;  /* 0x0000000000007941 */ /* 0x000fea0003800000 */
.L_x_6681:
[----:B------:R-:W0:Y:S01]  /*49c0*/  LDGDEPBAR ;  /* 0x00000000000079af */ /* 0x000e220000000000 */
[----:B------:R-:W-:-:S04]  /*49d0*/  IADD3 R128, P1, R15, R128, RZ ;  /* 0x000000800f807210 */ /* 0x000fc80007f3e0ff */
[----:B------:R-:W-:Y:S02]  /*49e0*/  IADD3.X R103, R14, R103, RZ, P1, !PT ;  /* 0x000000670e677210 */ /* 0x000fe40000ffe4ff */
.L_x_6678:
        /* <DEDUP_REMOVED lines=31> */
[----:B------:R-:W2:Y:S03]  /*4be0*/  SHFL.BFLY PT, R10, R11, 0x2, 0x1f ;  /* 0x0c401f000b0a7f89 */ /* 0x000ea600000e0000 */
[-C--:B------:R-:W-:Y:S01]  /*4bf0*/  LEA R145, R2, R148.reuse, 0x1 ;  /* 0x0000009402917211 */ /* 0x080fe200078e08ff */
[----:B------:R-:W3:Y:S01]  /*4c00*/  SHFL.BFLY PT, R9, R12, 0x2, 0x1f ;  /* 0x0c401f000c097f89 */ /* 0x000ee200000e0000 */
[----:B------:R-:W-:-:S03]  /*4c10*/  LEA R146, R3, R148, 0x1 ;  /* 0x0000009403927211 */ /* 0x000fc600078e08ff */
[----:B------:R-:W-:Y:S01]  /*4c20*/  LDSM.16.MT88.4 R48, [R145+0x8000] ;  /* 0x008000009130783b */ /* 0x000fe20000004200 */
[----:B------:R-:W-:-:S03]  /*4c30*/  LEA R144, R2, R146, 0x1 ;  /* 0x0000009202907211 */ /* 0x000fc600078e08ff */
[----:B------:R-:W-:Y:S04]  /*4c40*/  LDSM.16.MT88.4 R92, [R148+0x8000] ;  /* 0x00800000945c783b */ /* 0x000fe80000004200 */
[----:B-1----:R-:W-:Y:S04]  /*4c50*/  LDSM.16.MT88.4 R40, [R146+0x8000] ;  /* 0x008000009228783b */ /* 0x002fe80000004200 */
[----:B------:R-:W-:Y:S01]  /*4c60*/  LDSM.16.MT88.4 R64, [R148+0xa000] ;  /* 0x00a000009440783b */ /* 0x000fe20000004200 */
[----:B--2---:R-:W-:-:S03]  /*4c70*/  FMNMX.FTZ R10, R11, R10, !PT ;  /* 0x0000000a0b0a7209 */ /* 0x004fc60007810000 */
[----:B------:R-:W-:Y:S01]  /*4c80*/  LDSM.16.MT88.4 R72, [R146+0xa000] ;  /* 0x00a000009248783b */ /* 0x000fe20000004200 */
[----:B---3--:R-:W-:-:S03]  /*4c90*/  FMNMX.FTZ R9, R12, R9, !PT ;  /* 0x000000090c097209 */ /* 0x008fc60007810000 */
        /* <DEDUP_REMOVED lines=14> */
[----:B------:R-:W-:Y:S01]  /*4d80*/  LEA R176, P1, R128, c[0x0][0x168], 0x1 ;  /* 0x00005a0080b07a11 */ /* 0x000fe200078208ff */
[----:B------:R-:W1:Y:S01]  /*4d90*/  LDSM.16.MT88.4 R56, [R144+0x8000] ;  /* 0x008000009038783b */ /* 0x000e620000004200 */
[--C-:B------:R-:W-:Y:S01]  /*4da0*/  FFMA.FTZ R108, R8, c[0x0][0x23c], -R124.reuse ;  /* 0x00008f00086c7a23 */ /* 0x100fe2000001087c */
[----:B------:R-:W-:Y:S01]  /*4db0*/  MUFU.EX2 R107, R107 ;  /* 0x0000006b006b7308 */ /* 0x000fe20000000800 */
[----:B------:R-:W-:Y:S01]  /*4dc0*/  FFMA.FTZ R33, R61, c[0x0][0x23c], -R124 ;  /* 0x00008f003d217a23 */ /* 0x000fe2000001087c */
[----:B------:R-:W-:Y:S01]  /*4dd0*/  LDSM.16.MT88.4 R8, [R145+0x8800] ;  /* 0x008800009108783b */ /* 0x000fe20000004200 */
[--C-:B------:R-:W-:Y:S01]  /*4de0*/  FFMA.FTZ R106, R6, c[0x0][0x23c], -R112.reuse ;  /* 0x00008f00066a7a23 */ /* 0x100fe20000010870 */
[----:B------:R-:W-:Y:S01]  /*4df0*/  LEA.HI.X R175, R128, c[0x0][0x16c], R103, 0x1, P1 ;  /* 0x00005b0080af7a11 */ /* 0x000fe200008f0c67 */
[----:B------:R-:W-:-:S02]  /*4e00*/  FFMA.FTZ R105, R31, c[0x0][0x23c], -R112 ;  /* 0x00008f001f697a23 */ /* 0x000fc40000010870 */
[--C-:B------:R-:W-:Y:S01]  /*4e10*/  FFMA.FTZ R35, R37, c[0x0][0x23c], -R112.reuse ;  /* 0x00008f0025237a23 */ /* 0x100fe20000010870 */
[----:B------:R-:W2:Y:S01]  /*4e20*/  MUFU.EX2 R108, R108 ;  /* 0x0000006c006c7308 */ /* 0x000ea20000000800 */
[----:B------:R-:W-:Y:S02]  /*4e30*/  FFMA.FTZ R30, R39, c[0x0][0x23c], -R112 ;  /* 0x00008f00271e7a23 */ /* 0x000fe40000010870 */
[--C-:B------:R-:W-:Y:S02]  /*4e40*/  FFMA.FTZ R34, R5, c[0x0][0x23c], -R124.reuse ;  /* 0x00008f0005227a23 */ /* 0x100fe4000001087c */
[--C-:B------:R-:W-:Y:S02]  /*4e50*/  FFMA.FTZ R31, R7, c[0x0][0x23c], -R124.reuse ;  /* 0x00008f00071f7a23 */ /* 0x100fe4000001087c */
[----:B------:R-:W3:Y:S01]  /*4e60*/  LDSM.16.MT88.4 R4, [R144+0xa000] ;  /* 0x00a000009004783b */ /* 0x000ee20000004200 */
[----:B------:R-:W-:Y:S01]  /*4e70*/  MUFU.EX2 R104, R104 ;  /* 0x0000006800687308 */ /* 0x000fe20000000800 */
[----:B------:R-:W-:-:S02]  /*4e80*/  FFMA.FTZ R25, R13, c[0x0][0x23c], -R124 ;  /* 0x00008f000d197a23 */ /* 0x000fc4000001087c */
[----:B------:R-:W4:Y:S01]  /*4e90*/  LDSM.16.MT88.4 R12, [R144+0x8800] ;  /* 0x00880000900c783b */ /* 0x000f220000004200 */
[----:B------:R-:W-:Y:S02]  /*4ea0*/  FFMA.FTZ R28, R55, c[0x0][0x23c], -R124 ;  /* 0x00008f00371c7a23 */ /* 0x000fe4000001087c */
[--C-:B------:R-:W-:Y:S02]  /*4eb0*/  FFMA.FTZ R32, R53, c[0x0][0x23c], -R112.reuse ;  /* 0x00008f0035207a23 */ /* 0x100fe40000010870 */
[----:B------:R-:W5:Y:S01]  /*4ec0*/  MUFU.EX2 R33, R33 ;  /* 0x0000002100217308 */ /* 0x000f620000000800 */
[----:B--2---:R-:W-:Y:S01]  /*4ed0*/  F2FP.BF16.PACK_AB R80, R107, R108 ;  /* 0x0000006c6b50723e */ /* 0x004fe200000010ff */
[--C-:B------:R-:W-:Y:S02]  /*4ee0*/  FFMA.FTZ R3, R17, c[0x0][0x23c], -R112.reuse ;  /* 0x00008f0011037a23 */ /* 0x100fe40000010870 */
[--C-:B------:R-:W-:Y:S01]  /*4ef0*/  FFMA.FTZ R29, R29, c[0x0][0x23c], -R112.reuse ;  /* 0x00008f001d1d7a23 */ /* 0x100fe20000010870 */
[----:B------:R-:W2:Y:S01]  /*4f00*/  LDSM.16.MT88.4 R16, [R146+0x8800] ;  /* 0x008800009210783b */ /* 0x000ea20000004200 */
[----:B------:R-:W-:-:S02]  /*4f10*/  FFMA.FTZ R2, R69, c[0x0][0x23c], -R112 ;  /* 0x00008f0045027a23 */ /* 0x000fc40000010870 */
[----:B------:R-:W-:Y:S01]  /*4f20*/  MUFU.EX2 R106, R106 ;  /* 0x0000006a006a7308 */ /* 0x000fe20000000800 */
[----:B------:R-:W-:Y:S02]  /*4f30*/  FFMA.FTZ R122, R125, c[0x0][0x23c], -R112 ;  /* 0x00008f007d7a7a23 */ /* 0x000fe40000010870 */
[--C-:B------:R-:W-:Y:S02]  /*4f40*/  FFMA.FTZ R117, R117, c[0x0][0x23c], -R124.reuse ;  /* 0x00008f0075757a23 */ /* 0x100fe4000001087c */
[--C-:B------:R-:W-:Y:S02]  /*4f50*/  FFMA.FTZ R114, R133, c[0x0][0x23c], -R124.reuse ;  /* 0x00008f0085727a23 */ /* 0x100fe4000001087c */
[--C-:B------:R-:W-:Y:S01]  /*4f60*/  FFMA.FTZ R111, R111, c[0x0][0x23c], -R124.reuse ;  /* 0x00008f006f6f7a23 */ /* 0x100fe2000001087c */
[----:B------:R-:W1:Y:S01]  /*4f70*/  MUFU.EX2 R105, R105 ;  /* 0x0000006900697308 */ /* 0x000e620000000800 */
        /* <DEDUP_REMOVED lines=10> */
[----:B-1----:R-:W-:Y:S01]  /*5020*/  F2FP.BF16.PACK_AB R81, R105, R106 ;  /* 0x0000006a6951723e */ /* 0x002fe200000010ff */
        /* <DEDUP_REMOVED lines=8> */
[----:B-----5:R-:W-:Y:S01]  /*50b0*/  F2FP.BF16.PACK_AB R83, R30, R35 ;  /* 0x000000231e53723e */ /* 0x020fe200000010ff */
        /* <DEDUP_REMOVED lines=33> */
[C---:B---3--:R-:W-:Y:S02]  /*52d0*/  HMMA.16816.F32.BF16 R84, R80.reuse, R4, RZ ;  /* 0x000000045054723c */ /* 0x048fe400000418ff */
        /* <DEDUP_REMOVED lines=9> */
[----:B------:R-:W-:Y:S01]  /*5370*/  F2FP.BF16.PACK_AB R7, R2, R29 ;  /* 0x0000001d0207723e */ /* 0x000fe200000010ff */
[----:B------:R-:W-:Y:S01]  /*5380*/  MUFU.EX2 R119, R119 ;  /* 0x0000007700777308 */ /* 0x000fe20000000800 */
[----:B------:R-:W-:-:S04]  /*5390*/  FADD.FTZ R32, R3, R32 ;  /* 0x0000002003207221 */ /* 0x000fc80000010000 */
[----:B------:R-:W-:Y:S01]  /*53a0*/  FADD.FTZ R29, R29, R32 ;  /* 0x000000201d1d7221 */ /* 0x000fe20000010000 */
[----:B------:R-:W-:Y:S02]  /*53b0*/  HMMA.16816.F32.BF16 R44, R4, R8, R44 ;  /* 0x00000008042c723c */ /* 0x000fe4000004182c */
[----:B------:R-:W-:Y:S01]  /*53c0*/  MUFU.EX2 R178, R178 ;  /* 0x000000b200b27308 */ /* 0x000fe20000000800 */
        /* <DEDUP_REMOVED lines=23> */
[C---:B------:R-:W-:Y:S01]  /*5540*/  HMMA.16816.F32.BF16 R92, R4.reuse, R22, R92 ;  /* 0x00000016045c723c */ /* 0x040fe2000004185c */
[----:B------:R-:W-:Y:S07]  /*5550*/  LDSM.16.MT88.4 R20, [R146+0x9800] ;  /* 0x009800009214783b */ /* 0x000fee0000004200 */
[C---:B---3--:R-:W-:Y:S08]  /*5560*/  HMMA.16816.F32.BF16 R84, R4.reuse, R8, R84 ;  /* 0x000000080454723c */ /* 0x048ff00000041854 */
        /* <DEDUP_REMOVED lines=9> */
[----:B-----5:R-:W-:Y:S02]  /*5600*/  HMMA.16816.F32.BF16 R36, R4, R12, R36 ;  /* 0x0000000c0424723c */ /* 0x020fe40000041824 */
[----:B------:R-:W-:-:S06]  /*5610*/  FADD.FTZ R122, R125, R122 ;  /* 0x0000007a7d7a7221 */ /* 0x000fcc0000010000 */
        /* <DEDUP_REMOVED lines=21> */
[----:B------:R-:W-:Y:S01]  /*5770*/  HMMA.16816.F32.BF16 R88, R4, R18, R88 ;  /* 0x000000120458723c */ /* 0x000fe20000041858 */
[----:B------:R-:W1:Y:S06]  /*5780*/  LDSM.16.MT88.4 R16, [R145+0x9800] ;  /* 0x009800009110783b */ /* 0x000e6c0000004200 */
[----:B------:R-:W-:-:S02]  /*5790*/  F2FP.BF16.PACK_AB R4, R120, R121 ;  /* 0x000000797804723e */ /* 0x000fc400000010ff */
[----:B----4-:R-:W-:Y:S01]  /*57a0*/  F2FP.BF16.PACK_AB R5, R118, R115 ;  /* 0x000000737605723e */ /* 0x010fe200000010ff */
[----:B------:R-:W-:Y:S01]  /*57b0*/  FADD.FTZ R115, R115, R122 ;  /* 0x0000007a73737221 */ /* 0x000fe20000010000 */
[----:B------:R-:W-:Y:S02]  /*57c0*/  F2FP.BF16.PACK_AB R6, R178, R119 ;  /* 0x00000077b206723e */ /* 0x000fe400000010ff */
[----:B--2---:R-:W-:Y:S01]  /*57d0*/  F2FP.BF16.PACK_AB R7, R177, R110 ;  /* 0x0000006eb107723e */ /* 0x004fe200000010ff */
[----:B------:R-:W-:-:S04]  /*57e0*/  FADD.FTZ R115, R118, R115 ;  /* 0x0000007376737221 */ /* 0x000fc80000010000 */
[----:B------:R-:W-:Y:S02]  /*57f0*/  FADD.FTZ R110, R110, R115 ;  /* 0x000000736e6e7221 */ /* 0x000fe40000010000 */
[----:B---3--:R-:W-:Y:S02]  /*5800*/  HMMA.16816.F32.BF16 R96, R4, R8, R96 ;  /* 0x000000080460723c */ /* 0x008fe40000041860 */
[----:B------:R-:W-:-:S06]  /*5810*/  FADD.FTZ R177, R177, R110 ;  /* 0x0000006eb1b17221 */ /* 0x000fcc0000010000 */
        /* <DEDUP_REMOVED lines=12> */
[C---:B---3--:R-:W-:Y:S07]  /*58e0*/  HMMA.16816.F32.BF16 R76, R4.reuse, R12, R76 ;  /* 0x0000000c044c723c */ /* 0x048fee000004184c */
        /* <DEDUP_REMOVED lines=13> */
[----:B--2---:R-:W-:Y:S03]  /*59c0*/  HMMA.16816.F32.BF16 R84, R4, R8, R84 ;  /* 0x000000080454723c */ /* 0x004fe60000041854 */
[----:B------:R-:W-:-:S05]  /*59d0*/  FADD.FTZ R178, R178, R119 ;  /* 0x00000077b2b27221 */ /* 0x000fca0000010000 */
        /* <DEDUP_REMOVED lines=65> */
.L_x_6684:
[----:B------:R-:W-:-:S05]  /*5df0*/  IMAD.MOV.U32 R3, RZ, RZ, c[0x0][0x1a0] ;  /* 0x00006800ff037624 */ /* 0x000fca00078e00ff */
[----:B------:R-:W-:-:S04]  /*5e00*/  LEA R3, -R3, RZ, 0x6 ;  /* 0x000000ff03037211 */ /* 0x000fc800078e31ff */
[----:B------:R-:W-:Y:S02]  /*5e10*/  SHF.R.S32.HI R6, RZ, 0x1f, R3 ;  /* 0x0000001fff067819 */ /* 0x000fe40000011403 */
.L_x_6685:
[----:B------:R-:W-:Y:S02]  /*5e20*/  ISETP.GE.AND P1, PT, R157, c[0x0][0x220], PT ;  /* 0x000088009d007a0c */ /* 0x000fe40003f26270 */
[----:B------:R-:W-:Y:S02]  /*5e30*/  ISETP.GE.AND P2, PT, R168, c[0x0][0x220], PT ;  /* 0x00008800a8007a0c */ /* 0x000fe40003f46270 */
[----:B------:R-:W-:Y:S02]  /*5e40*/  IADD3 R7, P3, R170, R3, RZ ;  /* 0x00000003aa077210 */ /* 0x000fe40007f7e0ff */
[----:B------:R-:W-:-:S03]  /*5e50*/  LEA R2, P5, R3, R180, 0x1 ;  /* 0x000000b403027211 */ /* 0x000fc600078a08ff */
[----:B------:R-:W-:-:S04]  /*5e60*/  IMAD.X R4, R167, 0x1, R6, P3 ;  /* 0x00000001a7047824 */ /* 0x000fc800018e0606 */
[-C--:B------:R-:W-:Y:S02]  /*5e70*/  @!P1 IADD3 R8, P4, R3, R26.reuse, RZ ;  /* 0x0000001a03089210 */ /* 0x080fe40007f9e0ff */
[----:B------:R-:W-:Y:S01]  /*5e80*/  @!P1 IADD3 R9, P3, R7, R26, RZ ;  /* 0x0000001a07099210 */ /* 0x000fe20007f7e0ff */
[----:B------:R-:W-:Y:S01]  /*5e90*/  @P2 STS.128 [R164+0x8000], RZ ;  /* 0x008000ffa4002388 */ /* 0x000fe20000000c00 */
[----:B------:R-:W-:Y:S01]  /*5ea0*/  LEA.HI.X R3, R3, R179, R6, 0x1, P5 ;  /* 0x000000b303037211 */ /* 0x000fe200028f0c06 */
[--C-:B------:R-:W-:Y:S01]  /*5eb0*/  @!P1 IMAD.X R5, R6, 0x1, R24.reuse, P4 ;  /* 0x0000000106059824 */ /* 0x100fe200020e0618 */
[----:B------:R-:W-:Y:S01]  /*5ec0*/  @!P1 LEA R12, P4, R8, c[0x0][0x170], 0x1 ;  /* 0x00005c00080c9a11 */ /* 0x000fe200078808ff */
[----:B------:R-:W-:Y:S01]  /*5ed0*/  @!P1 IMAD.X R6, R4, 0x1, R24, P3 ;  /* 0x0000000104069824 */ /* 0x000fe200018e0618 */
[----:B------:R-:W-:Y:S01]  /*5ee0*/  @!P2 LEA R10, P5, R7, R180, 0x1 ;  /* 0x000000b4070aa211 */ /* 0x000fe200078a08ff */
[----:B------:R-:W-:Y:S01]  /*5ef0*/  @!PT LDS RZ, [RZ] ;  /* 0x00000000fffff984 */ /* 0x000fe20000000800 */
[----:B------:R-:W-:Y:S01]  /*5f00*/  @!PT LDS RZ, [RZ] ;  /* 0x00000000fffff984 */ /* 0x000fe20000000800 */
[----:B------:R-:W-:Y:S01]  /*5f10*/  @!PT LDS RZ, [RZ] ;  /* 0x00000000fffff984 */ /* 0x000fe20000000800 */
[----:B------:R1:W-:Y:S01]  /*5f20*/  @!P2 LDGSTS.E.BYPASS.LTC128B.128 [R164+0x8000], [R2.64] ;  /* 0x0800000002a4afae */ /* 0x0003e2000b901d48 */
[----:B------:R-:W-:-:S02]  /*5f30*/  @!P1 LEA.HI.X R13, R8, c[0x0][0x174], R5, 0x1, P4 ;  /* 0x00005d00080d9a11 */ /* 0x000fc400020f0c05 */
        /* <DEDUP_REMOVED lines=27> */
[----:B------:R-:W-:Y:S01]  /*60f0*/  @!P2 LEA.HI.X R23, R7, R179, R4, 0x1, P4 ;  /* 0x000000b30717a211 */ /* 0x000fe200020f0c04 */
[----:B------:R-:W-:Y:S01]  /*6100*/  @P1 STS.128 [R164+0xa800], RZ ;  /* 0x00a800ffa4001388 */ /* 0x000fe20000000c00 */
[----:B------:R-:W-:Y:S01]  /*6110*/  @!P1 LEA R4, P3, R26, c[0x0][0x170], 0x1 ;  /* 0x00005c001a049a11 */ /* 0x000fe200078608ff */
[----:B------:R-:W-:-:S02]  /*6120*/  IMAD.MOV.U32 R179, RZ, RZ, R3 ;  /* 0x000000ffffb37224 */ /* 0x000fc400078e0003 */
[----:B------:R-:W-:Y:S01]  /*6130*/  @!PT LDS RZ, [RZ] ;  /* 0x00000000fffff984 */ /* 0x000fe20000000800 */
[----:B------:R-:W-:Y:S01]  /*6140*/  @!PT LDS RZ, [RZ] ;  /* 0x00000000fffff984 */ /* 0x000fe20000000800 */
[----:B------:R-:W-:Y:S01]  /*6150*/  @!PT LDS RZ, [RZ] ;  /* 0x00000000fffff984 */ /* 0x000fe20000000800 */
[----:B------:R3:W-:Y:S01]  /*6160*/  @!P1 LDGSTS.E.BYPASS.LTC128B.128 [R164+0xa800], [R8.64+0x80] ;  /* 0x0a80008008a49fae */ /* 0x0007e2000b901d48 */
[----:B------:R-:W-:Y:S02]  /*6170*/  @!P1 LEA.HI.X R5, R26, c[0x0][0x174], R5, 0x1, P3 ;  /* 0x00005d001a059a11 */ /* 0x000fe400018f0c05 */
        /* <DEDUP_REMOVED lines=31> */
[----:B------:R-:W0:Y:S01]  /*6370*/  LDGDEPBAR ;  /* 0x00000000000079af */ /* 0x000e220000000000 */
[C---:B-1----:R-:W-:Y:S08]  /*6380*/  HMMA.16816.F32.BF16 R28, R120.reuse, R24, RZ ;  /* 0x00000018781c723c */ /* 0x042ff000000418ff */
[C---:B----4-:R-:W-:Y:S08]  /*6390*/  HMMA.16816.F32.BF16 R20, R120.reuse, R16, RZ ;  /* 0x000000107814723c */ /* 0x050ff000000418ff */
[C---:B--2---:R-:W-:Y:S08]  /*63a0*/  HMMA.16816.F32.BF16 R12, R120.reuse, R8, RZ ;  /* 0x00000008780c723c */ /* 0x044ff000000418ff */
[C---:B------:R-:W-:Y:S08]  /*63b0*/  HMMA.16816.F32.BF16 R24, R120.reuse, R26, RZ ;  /* 0x0000001a7818723c */ /* 0x040ff000000418ff */
[C---:B------:R-:W-:Y:S08]  /*63c0*/  HMMA.16816.F32.BF16 R16, R120.reuse, R18, RZ ;  /* 0x000000127810723c */ /* 0x040ff000000418ff */
[C---:B------:R-:W-:Y:S08]  /*63d0*/  HMMA.16816.F32.BF16 R8, R120.reuse, R10, RZ ;  /* 0x0000000a7808723c */ /* 0x040ff000000418ff */
[C---:B-----5:R-:W-:Y:S08]  /*63e0*/  HMMA.16816.F32.BF16 R4, R120.reuse, R124, RZ ;  /* 0x0000007c7804723c */ /* 0x060ff000000418ff */
        /* <DEDUP_REMOVED lines=78> */
[----:B------:R-:W2:Y:S01]  /*68d0*/  LDSM.16.M88.4 R32, [R149+0x3800] ;  /* 0x003800009520783b */ /* 0x000ea20000000200 */
[----:B------:R-:W-:-:S04]  /*68e0*/  DEPBAR.LE SB0, 0x0 ;  /* 0x000080000000791a */ /* 0x000fc80000000000 */
[C---:B-1----:R-:W-:Y:S07]  /*68f0*/  HMMA.16816.F32.BF16 R12, R116.reuse, R104, R12 ;  /* 0x00000068740c723c */ /* 0x042fee000004180c */
[----:B------:R-:W-:Y:S01]  /*6900*/  IMAD R104, R163, 0x40, R162 ;  /* 0x00000040a3687824 */ /* 0x000fe200078e02a2 */
[----:B------:R-:W-:Y:S04]  /*6910*/  HMMA.16816.F32.BF16 R24, R116, R114, R24 ;  /* 0x000000727418723c */ /* 0x000fe80000041818 */
[----:B------:R-:W-:-:S02]  /*6920*/  IADD3 R105, R104, 0x1, RZ ;  /* 0x0000000168697810 */ /* 0x000fc40007ffe0ff */
[----:B------:R-:W-:Y:S02]  /*6930*/  IADD3 R102, R104, 0x10, RZ ;  /* 0x0000001068667810 */ /* 0x000fe40007ffe0ff */
[----:B------:R-:W-:Y:S01]  /*6940*/  HMMA.16816.F32.BF16 R28, R116, R112, R28 ;  /* 0x00000070741c723c */ /* 0x000fe2000004181c */
[----:B------:R-:W-:Y:S01]  /*6950*/  BAR.SYNC.DEFER_BLOCKING 0x0 ;  /* 0x0000000000007b1d */ /* 0x000fe20000010000 */
[C---:B------:R-:W-:Y:S02]  /*6960*/  ISETP.GE.AND P6, PT, R105.reuse, R130, PT ;  /* 0x000000826900720c */ /* 0x040fe40003fc6270 */
[----:B------:R-:W-:-:S04]  /*6970*/  ISETP.GE.AND P4, PT, R105, R129, PT ;  /* 0x000000816900720c */ /* 0x000fc80003f86270 */
[C---:B------:R-:W-:Y:S01]  /*6980*/  HMMA.16816.F32.BF16 R8, R116.reuse, R106, R8 ;  /* 0x0000006a7408723c */ /* 0x040fe20000041808 */
[----:B------:R-:W1:Y:S06]  /*6990*/  I2F R107, R105 ;  /* 0x00000069006b7306 */ /* 0x000e6c0000201400 */
[----:B------:R-:W-:Y:S01]  /*69a0*/  IADD3 R106, R104, 0x8, RZ ;  /* 0x00000008686a7810 */ /* 0x000fe20007ffe0ff */
[----:B------:R-:W-:Y:S03]  /*69b0*/  HMMA.16816.F32.BF16 R16, R116, R110, R16 ;  /* 0x0000006e7410723c */ /* 0x000fe60000041810 */
[----:B------:R-:W-:-:S04]  /*69c0*/  ISETP.GE.AND P5, PT, R106, R130, PT ;  /* 0x000000826a00720c */ /* 0x000fc80003fa6270 */
[----:B------:R-:W-:Y:S01]  /*69d0*/  IADD3 R110, R104, 0x9, RZ ;  /* 0x00000009686e7810 */ /* 0x000fe20007ffe0ff */
[----:B------:R-:W-:Y:S01]  /*69e0*/  HMMA.16816.F32.BF16 R20, R116, R108, R20 ;  /* 0x0000006c7414723c */ /* 0x000fe20000041814 */
[----:B------:R-:W3:Y:S01]  /*69f0*/  I2F R109, R106 ;  /* 0x0000006a006d7306 */ /* 0x000ee20000201400 */
[CC--:B-1----:R-:W-:Y:S02]  /*6a00*/  FFMA.FTZ R29, R0.reuse, R107.reuse, R29 ;  /* 0x0000006b001d7223 */ /* 0x0c2fe4000001001d */
[----:B------:R-:W-:-:S03]  /*6a10*/  FFMA.FTZ R136, R0, R107, R31 ;  /* 0x0000006b00887223 */ /* 0x000fc6000001001f */
[----:B------:R-:W-:Y:S01]  /*6a20*/  FSEL R31, R29, -INF , !P6 ;  /* 0xff8000001d1f7808 */ /* 0x000fe20007000000 */
[C---:B--2---:R-:W-:Y:S01]  /*6a30*/  HMMA.16816.F32.BF16 R4, R116.reuse, R32, R4 ;  /* 0x000000207404723c */ /* 0x044fe20000041804 */
[----:B------:R-:W1:Y:S01]  /*6a40*/  I2F R108, R110 ;  /* 0x0000006e006c7306 */ /* 0x000e620000201400 */
[----:B------:R-:W-:Y:S02]  /*6a50*/  ISETP.GE.AND P6, PT, R106, R129, PT ;  /* 0x000000816a00720c */ /* 0x000fe40003fc6270 */
[----:B------:R-:W-:Y:S02]  /*6a60*/  FSEL R136, R136, -INF , !P4 ;  /* 0xff80000088887808 */ /* 0x000fe40006000000 */
[----:B------:R-:W-:Y:S02]  /*6a70*/  ISETP.GE.AND P4, PT, R110, R130, PT ;  /* 0x000000826e00720c */ /* 0x000fe40003f86270 */
[----:B------:R-:W-:Y:S01]  /*6a80*/  IADD3 R32, R104, 0x11, RZ ;  /* 0x0000001168207810 */ /* 0x000fe20007ffe0ff */
[----:B------:R-:W2:Y:S01]  /*6a90*/  I2F R33, R102 ;  /* 0x0000006600217306 */ /* 0x000ea20000201400 */
[CC--:B---3--:R-:W-:Y:S01]  /*6aa0*/  FFMA.FTZ R138, R0.reuse, R109.reuse, R26 ;  /* 0x0000006d008a7223 */ /* 0x0c8fe2000001001a */
[----:B------:R-:W-:Y:S01]  /*6ab0*/  HMMA.16816.F32.BF16 R120, R116, R34, R120 ;  /* 0x000000227478723c */ /* 0x000fe20000041878 */
[----:B------:R-:W-:-:S03]  /*6ac0*/  FFMA.FTZ R24, R0, R109, R24 ;  /* 0x0000006d00187223 */ /* 0x000fc60000010018 */
[----:B------:R-:W-:Y:S02]  /*6ad0*/  FSEL R138, R138, -INF , !P6 ;  /* 0xff8000008a8a7808 */ /* 0x000fe40007000000 */
[----:B------:R-:W3:Y:S01]  /*6ae0*/  I2F R26, R32 ;  /* 0x00000020001a7306 */ /* 0x000ee20000201400 */
[-C--:B-1----:R-:W-:Y:S01]  /*6af0*/  FFMA.FTZ R131, R0, R108.reuse, R25 ;  /* 0x0000006c00837223 */ /* 0x082fe20000010019 */
[----:B------:R-:W-:Y:S01]  /*6b00*/  IADD3 R25, R104, 0x18, RZ ;  /* 0x0000001868197810 */ /* 0x000fe20007ffe0ff */
[----:B------:R-:W-:Y:S01]  /*6b10*/  FFMA.FTZ R114, R0, R108, R27 ;  /* 0x0000006c00727223 */ /* 0x000fe2000001001b */
[----:B------:R-:W-:Y:S02]  /*6b20*/  FSEL R29, R24, -INF , !P5 ;  /* 0xff800000181d7808 */ /* 0x000fe40006800000 */
[----:B------:R-:W-:Y:S02]  /*6b30*/  IADD3 R24, R104, 0x19, RZ ;  /* 0x0000001968187810 */ /* 0x000fe40007ffe0ff */
[----:B------:R-:W1:Y:S01]  /*6b40*/  I2F R27, R25 ;  /* 0x00000019001b7306 */ /* 0x000e620000201400 */
[----:B--2---:R-:W-:Y:S01]  /*6b50*/  FFMA.FTZ R134, R0, R33, R22 ;  /* 0x0000002100867223 */ /* 0x004fe20000010016 */
[----:B------:R-:W-:Y:S01]  /*6b60*/  ISETP.GE.AND P5, PT, R110, R129, PT ;  /* 0x000000816e00720c */ /* 0x000fe20003fa6270 */
[----:B------:R-:W-:Y:S01]  /*6b70*/  FFMA.FTZ R20, R0, R33, R20 ;  /* 0x0000002100147223 */ /* 0x000fe20000010014 */
[----:B------:R-:W-:-:S02]  /*6b80*/  ISETP.GE.AND P6, PT, R102, R130, PT ;  /* 0x000000826600720c */ /* 0x000fc40003fc6270 */
[----:B------:R-:W-:Y:S02]  /*6b90*/  FSEL R131, R131, -INF , !P4 ;  /* 0xff80000083837808 */ /* 0x000fe40006000000 */
[----:B------:R-:W2:Y:S01]  /*6ba0*/  I2F R22, R24 ;  /* 0x0000001800167306 */ /* 0x000ea20000201400 */
[----:B------:R-:W-:Y:S01]  /*6bb0*/  FSEL R114, R114, -INF , !P5 ;  /* 0xff80000072727808 */ /* 0x000fe20006800000 */
[-C--:B---3--:R-:W-:Y:S01]  /*6bc0*/  FFMA.FTZ R21, R0, R26.reuse, R21 ;  /* 0x0000001a00157223 */ /* 0x088fe20000010015 */
[----:B------:R-:W-:Y:S01]  /*6bd0*/  ISETP.GE.AND P4, PT, R102, R129, PT ;  /* 0x000000816600720c */ /* 0x000fe20003f86270 */
[----:B------:R-:W-:Y:S01]  /*6be0*/  FFMA.FTZ R23, R0, R26, R23 ;  /* 0x0000001a00177223 */ /* 0x000fe20000010017 */
[----:B------:R-:W-:Y:S02]  /*6bf0*/  ISETP.GE.AND P5, PT, R32, R130, PT ;  /* 0x000000822000720c */ /* 0x000fe40003fa6270 */
[----:B------:R-:W-:Y:S02]  /*6c00*/  FSEL R115, R20, -INF , !P6 ;  /* 0xff80000014737808 */ /* 0x000fe40007000000 */
[----:B------:R-:W-:-:S02]  /*6c10*/  IADD3 R20, R104, 0x20, RZ ;  /* 0x0000002068147810 */ /* 0x000fc40007ffe0ff */
[----:B------:R-:W-:Y:S02]  /*6c20*/  FSEL R134, R134, -INF , !P4 ;  /* 0xff80000086867808 */ /* 0x000fe40006000000 */
[----:B------:R-:W-:Y:S01]  /*6c30*/  FSEL R113, R21, -INF , !P5 ;  /* 0xff80000015717808 */ /* 0x000fe20006800000 */
[----:B-1----:R-:W-:Y:S01]  /*6c40*/  FFMA.FTZ R21, R0, R27, R16 ;  /* 0x0000001b00157223 */ /* 0x002fe20000010010 */
[----:B------:R-:W-:Y:S01]  /*6c50*/  ISETP.GE.AND P6, PT, R32, R129, PT ;  /* 0x000000812000720c */ /* 0x000fe20003fc6270 */
[C---:B------:R-:W-:Y:S01]  /*6c60*/  FFMA.FTZ R27, R0.reuse, R27, R18 ;  /* 0x0000001b001b7223 */ /* 0x040fe20000010012 */
[C---:B------:R-:W-:Y:S01]  /*6c70*/  ISETP.GE.AND P4, PT, R25.reuse, R130, PT ;  /* 0x000000821900720c */ /* 0x040fe20003f86270 */
[CC--:B--2---:R-:W-:Y:S01]  /*6c80*/  FFMA.FTZ R17, R0.reuse, R22.reuse, R17 ;  /* 0x0000001600117223 */ /* 0x0c4fe20000010011 */
[----:B------:R-:W-:Y:S01]  /*6c90*/  ISETP.GE.AND P5, PT, R25, R129, PT ;  /* 0x000000811900720c */ /* 0x000fe20003fa6270 */
[----:B------:R-:W-:Y:S01]  /*6ca0*/  FFMA.FTZ R18, R0, R22, R19 ;  /* 0x0000001600127223 */ /* 0x000fe20000010013 */
[----:B------:R-:W1:Y:S01]  /*6cb0*/  I2F R25, R20 ;  /* 0x0000001400197306 */ /* 0x000e620000201400 */
[----:B------:R-:W-:-:S02]  /*6cc0*/  IADD3 R16, R104, 0x21, RZ ;  /* 0x0000002168107810 */ /* 0x000fc40007ffe0ff */
[----:B------:R-:W-:Y:S02]  /*6cd0*/  FSEL R132, R23, -INF , !P6 ;  /* 0xff80000017847808 */ /* 0x000fe40007000000 */
[----:B------:R-:W-:Y:S02]  /*6ce0*/  FSEL R23, R21, -INF , !P4 ;  /* 0xff80000015177808 */ /* 0x000fe40006000000 */
[C---:B------:R-:W-:Y:S02]  /*6cf0*/  ISETP.GE.AND P6, PT, R24.reuse, R130, PT ;  /* 0x000000821800720c */ /* 0x040fe40003fc6270 */
[----:B------:R-:W-:Y:S02]  /*6d00*/  ISETP.GE.AND P4, PT, R24, R129, PT ;  /* 0x000000811800720c */ /* 0x000fe40003f86270 */
[----:B------:R-:W2:Y:S01]  /*6d10*/  I2F R24, R16 ;  /* 0x0000001000187306 */ /* 0x000ea20000201400 */
[----:B------:R-:W-:Y:S02]  /*6d20*/  IADD3 R19, R104, 0x28, RZ ;  /* 0x0000002868137810 */ /* 0x000fe40007ffe0ff */
[----:B------:R-:W-:-:S02]  /*6d30*/  FSEL R21, R17, -INF , !P6 ;  /* 0xff80000011157808 */ /* 0x000fc40007000000 */
[----:B------:R-:W-:Y:S01]  /*6d40*/  FSEL R22, R27, -INF , !P5 ;  /* 0xff8000001b167808 */ /* 0x000fe20006800000 */
[----:B-1----:R-:W-:Y:S01]  /*6d50*/  FFMA.FTZ R12, R0, R25, R12 ;  /* 0x00000019000c7223 */ /* 0x002fe2000001000c */
[C---:B------:R-:W-:Y:S01]  /*6d60*/  ISETP.GE.AND P5, PT, R20.reuse, R130, PT ;  /* 0x000000821400720c */ /* 0x040fe20003fa6270 */
[----:B------:R-:W1:Y:S01]  /*6d70*/  I2F R17, R19 ;  /* 0x0000001300117306 */ /* 0x000e620000201400 */
[----:B------:R-:W-:Y:S01]  /*6d80*/  ISETP.GE.AND P6, PT, R20, R129, PT ;  /* 0x000000811400720c */ /* 0x000fe20003fc6270 */
[----:B------:R-:W-:Y:S01]  /*6d90*/  FFMA.FTZ R26, R0, R25, R14 ;  /* 0x00000019001a7223 */ /* 0x000fe2000001000e */
[----:B------:R-:W-:Y:S02]  /*6da0*/  FSEL R20, R18, -INF , !P4 ;  /* 0xff80000012147808 */ /* 0x000fe40006000000 */
[----:B------:R-:W-:Y:S02]  /*6db0*/  IADD3 R18, R104, 0x29, RZ ;  /* 0x0000002968127810 */ /* 0x000fe40007ffe0ff */
[----:B------:R-:W-:Y:S01]  /*6dc0*/  FSEL R125, R12, -INF , !P5 ;  /* 0xff8000000c7d7808 */ /* 0x000fe20006800000 */
[----:B--2---:R-:W-:Y:S01]  /*6dd0*/  FFMA.FTZ R13, R0, R24, R13 ;  /* 0x00000018000d7223 */ /* 0x004fe2000001000d */
[----:B------:R-:W-:Y:S01]  /*6de0*/  ISETP.GE.AND P4, PT, R16, R130, PT ;  /* 0x000000821000720c */ /* 0x000fe20003f86270 */
[----:B------:R-:W-:Y:S01]  /*6df0*/  FFMA.FTZ R24, R0, R24, R15 ;  /* 0x0000001800187223 */ /* 0x000fe2000001000f */
[----:B------:R-:W-:-:S02]  /*6e00*/  ISETP.GE.AND P5, PT, R16, R129, PT ;  /* 0x000000811000720c */ /* 0x000fc40003fa6270 */
[----:B------:R-:W2:Y:S01]  /*6e10*/  I2F R16, R18 ;  /* 0x0000001200107306 */ /* 0x000ea20000201400 */
[----:B------:R-:W-:Y:S02]  /*6e20*/  IADD3 R14, R104, 0x30, RZ ;  /* 0x00000030680e7810 */ /* 0x000fe40007ffe0ff */
[----:B------:R-:W-:Y:S01]  /*6e30*/  FSEL R26, R26, -INF , !P6 ;  /* 0xff8000001a1a7808 */ /* 0x000fe20007000000 */
[CC--:B-1----:R-:W-:Y:S01]  /*6e40*/  FFMA.FTZ R8, R0.reuse, R17.reuse, R8 ;  /* 0x0000001100087223 */ /* 0x0c2fe20000010008 */
[----:B------:R-:W-:Y:S01]  /*6e50*/  ISETP.GE.AND P6, PT, R19, R130, PT ;  /* 0x000000821300720c */ /* 0x000fe20003fc6270 */
[----:B------:R-:W-:Y:S01]  /*6e60*/  FFMA.FTZ R10, R0, R17, R10 ;  /* 0x00000011000a7223 */ /* 0x000fe2000001000a */
[----:B------:R-:W-:Y:S02]  /*6e70*/  FSEL R25, R13, -INF , !P4 ;  /* 0xff8000000d197808 */ /* 0x000fe40006000000 */
[----:B------:R-:W1:Y:S01]  /*6e80*/  I2F R13, R14 ;  /* 0x0000000e000d7306 */ /* 0x000e620000201400 */
[----:B------:R-:W-:-:S02]  /*6e90*/  IADD3 R12, R104, 0x31, RZ ;  /* 0x00000031680c7810 */ /* 0x000fc40007ffe0ff */
[----:B------:R-:W-:Y:S02]  /*6ea0*/  FSEL R27, R8, -INF , !P6 ;  /* 0xff800000081b7808 */ /* 0x000fe40007000000 */
[----:B------:R-:W-:Y:S01]  /*6eb0*/  FSEL R24, R24, -INF , !P5 ;  /* 0xff80000018187808 */ /* 0x000fe20006800000 */
[----:B--2---:R-:W-:Y:S02]  /*6ec0*/  FFMA.FTZ R127, R0, R16, R9 ;  /* 0x00000010007f7223 */ /* 0x004fe40000010009 */
[----:B------:R-:W2:Y:S01]  /*6ed0*/  I2F R8, R12 ;  /* 0x0000000c00087306 */ /* 0x000ea20000201400 */
[----:B------:R-:W-:Y:S01]  /*6ee0*/  ISETP.GE.AND P5, PT, R18, R130, PT ;  /* 0x000000821200720c */ /* 0x000fe20003fa6270 */
[----:B------:R-:W-:Y:S01]  /*6ef0*/  FFMA.FTZ R126, R0, R16, R11 ;  /* 0x00000010007e7223 */ /* 0x000fe2000001000b */
[----:B------:R-:W-:Y:S02]  /*6f00*/  IADD3 R9, R104, 0x38, RZ ;  /* 0x0000003868097810 */ /* 0x000fe40007ffe0ff */
[----:B------:R-:W-:-:S02]  /*6f10*/  FSEL R127, R127, -INF , !P5 ;  /* 0xff8000007f7f7808 */ /* 0x000fc40006800000 */
[----:B------:R-:W-:Y:S01]  /*6f20*/  ISETP.GE.AND P5, PT, R14, R129, PT ;  /* 0x000000810e00720c */ /* 0x000fe20003fa6270 */
[C---:B-1----:R-:W-:Y:S01]  /*6f30*/  FFMA.FTZ R6, R0.reuse, R13, R6 ;  /* 0x0000000d00067223 */ /* 0x042fe20000010006 */
[----:B------:R-:W1:Y:S01]  /*6f40*/  I2F R11, R9 ;  /* 0x00000009000b7306 */ /* 0x000e620000201400 */
[----:B------:R-:W-:Y:S01]  /*6f50*/  ISETP.GE.AND P4, PT, R19, R129, PT ;  /* 0x000000811300720c */ /* 0x000fe20003f86270 */
[----:B------:R-:W-:Y:S01]  /*6f60*/  FFMA.FTZ R4, R0, R13, R4 ;  /* 0x0000000d00047223 */ /* 0x000fe20000010004 */
[----:B------:R-:W-:Y:S02]  /*6f70*/  ISETP.GE.AND P6, PT, R18, R129, PT ;  /* 0x000000811200720c */ /* 0x000fe40003fc6270 */
[----:B------:R-:W-:Y:S01]  /*6f80*/  FSEL R107, R6, -INF , !P5 ;  /* 0xff800000066b7808 */ /* 0x000fe20006800000 */
[-C--:B--2---:R-:W-:Y:S01]  /*6f90*/  FFMA.FTZ R108, R0, R8.reuse, R5 ;  /* 0x00000008006c7223 */ /* 0x084fe20000010005 */
[----:B------:R-:W-:Y:S01]  /*6fa0*/  IADD3 R6, R104, 0x39, RZ ;  /* 0x0000003968067810 */ /* 0x000fe20007ffe0ff */
[----:B------:R-:W2:Y:S01]  /*6fb0*/  I2F R5, R104 ;  /* 0x0000006800057306 */ /* 0x000ea20000201400 */
[----:B------:R-:W-:Y:S01]  /*6fc0*/  FFMA.FTZ R106, R0, R8, R7 ;  /* 0x00000008006a7223 */ /* 0x000fe20000010007 */
[----:B------:R-:W-:-:S02]  /*6fd0*/  FSEL R124, R10, -INF , !P4 ;  /* 0xff8000000a7c7808 */ /* 0x000fc40006000000 */
[-C--:B------:R-:W-:Y:S02]  /*6fe0*/  ISETP.GE.AND P4, PT, R14, R130.reuse, PT ;  /* 0x000000820e00720c */ /* 0x080fe40003f86270 */
[----:B------:R-:W-:Y:S01]  /*6ff0*/  FSEL R126, R126, -INF , !P6 ;  /* 0xff8000007e7e7808 */ /* 0x000fe20007000000 */
[-C--:B-1----:R-:W-:Y:S01]  /*7000*/  FFMA.FTZ R109, R0, R11.reuse, R120 ;  /* 0x0000000b006d7223 */ /* 0x082fe20000010078 */
[----:B------:R-:W1:Y:S01]  /*7010*/  I2F R7, R6 ;  /* 0x0000000600077306 */ /* 0x000e620000201400 */
[----:B------:R-:W-:Y:S01]  /*7020*/  FSEL R110, R4, -INF , !P4 ;  /* 0xff800000046e7808 */ /* 0x000fe20006000000 */
[----:B------:R-:W-:Y:S01]  /*7030*/  FFMA.FTZ R122, R0, R11, R122 ;  /* 0x0000000b007a7223 */ /* 0x000fe2000001007a */
[CC--:B------:R-:W-:Y:S02]  /*7040*/  ISETP.GE.AND P6, PT, R12.reuse, R130.reuse, PT ;  /* 0x000000820c00720c */ /* 0x0c0fe40003fc6270 */
[----:B------:R-:W-:Y:S02]  /*7050*/  ISETP.GE.AND P4, PT, R12, R129, PT ;  /* 0x000000810c00720c */ /* 0x000fe40003f86270 */
[----:B------:R-:W-:Y:S01]  /*7060*/  ISETP.GE.AND P5, PT, R9, R130, PT ;  /* 0x000000820900720c */ /* 0x000fe20003fa6270 */
[-C--:B--2---:R-:W-:Y:S01]  /*7070*/  FFMA.FTZ R4, R0, R5.reuse, R28 ;  /* 0x0000000500047223 */ /* 0x084fe2000001001c */
[----:B------:R-:W-:Y:S01]  /*7080*/  FSEL R108, R108, -INF , !P6 ;  /* 0xff8000006c6c7808 */ /* 0x000fe20007000000 */
[----:B------:R-:W-:Y:S01]  /*7090*/  FFMA.FTZ R30, R0, R5, R30 ;  /* 0x00000005001e7223 */ /* 0x000fe2000001001e */
[----:B------:R-:W-:-:S02]  /*70a0*/  FSEL R106, R106, -INF , !P4 ;  /* 0xff8000006a6a7808 */ /* 0x000fc40006000000 */
[----:B------:R-:W-:Y:S02]  /*70b0*/  ISETP.GE.AND P6, PT, R9, R129, PT ;  /* 0x000000810900720c */ /* 0x000fe40003fc6270 */
[----:B------:R-:W-:Y:S01]  /*70c0*/  ISETP.GE.AND P4, PT, R104, R130, PT ;  /* 0x000000826800720c */ /* 0x000fe20003f86270 */
[CC--:B-1----:R-:W-:Y:S01]  /*70d0*/  FFMA.FTZ R111, R0.reuse, R7.reuse, R121 ;  /* 0x00000007006f7223 */ /* 0x0c2fe20000010079 */
[----:B------:R-:W-:Y:S01]  /*70e0*/  FSEL R109, R109, -INF , !P5 ;  /* 0xff8000006d6d7808 */ /* 0x000fe20006800000 */
[----:B------:R-:W-:Y:S01]  /*70f0*/  FFMA.FTZ R105, R0, R7, R123 ;  /* 0x0000000700697223 */ /* 0x000fe2000001007b */
[----:B------:R-:W-:Y:S02]  /*7100*/  ISETP.GE.AND P5, PT, R104, R129, PT ;  /* 0x000000816800720c */ /* 0x000fe40003fa6270 */
[----:B------:R-:W-:Y:S02]  /*7110*/  FSEL R104, R122, -INF , !P6 ;  /* 0xff8000007a687808 */ /* 0x000fe40007000000 */
[----:B------:R-:W-:-:S02]  /*7120*/  FSEL R4, R4, -INF , !P4 ;  /* 0xff80000004047808 */ /* 0x000fc40006000000 */
        /* <DEDUP_REMOVED lines=16> */
[----:B-1----:R-:W-:-:S04]  /*7230*/  IMAD.MOV R8, RZ, RZ, -R9 ;  /* 0x000000ffff087224 */ /* 0x002fc800078e0a09 */
[----:B------:R-:W-:Y:S02]  /*7240*/  IMAD R5, R8, R3, RZ ;  /* 0x0000000308057224 */ /* 0x000fe400078e02ff */
[----:B------:R-:W-:-:S04]  /*7250*/  IMAD.MOV.U32 R8, RZ, RZ, RZ ;  /* 0x000000ffff087224 */ /* 0x000fc800078e00ff */
[----:B------:R-:W-:Y:S01]  /*7260*/  IMAD.HI.U32 R5, R9, R5, R8 ;  /* 0x0000000509057227 */ /* 0x000fe200078e0008 */
[----:B------:R-:W-:Y:S02]  /*7270*/  IABS R8, R7 ;  /* 0x0000000700087213 */ /* 0x000fe40000000000 */
[----:B------:R-:W-:-:S03]  /*7280*/  LOP3.LUT R7, R7, c[0x0][0x2d0], RZ, 0x3c, !PT ;  /* 0x0000b40007077a12 */ /* 0x000fc600078e3cff */
        /* <DEDUP_REMOVED lines=31> */
[----:B------:R-:W-:-:S05]  /*7480*/  IMAD R6, R3, R6, -0x40 ;  /* 0xffffffc003067424 */ /* 0x000fca00078e0206 */
[----:B------:R-:W-:-:S05]  /*7490*/  SHF.R.S32.HI R3, RZ, 0x1f, R6 ;  /* 0x0000001fff037819 */ /* 0x000fca0000011406 */
[----:B------:R-:W-:-:S04]  /*74a0*/  IMAD R3, R3, c[0x0][0x198], RZ ;  /* 0x0000660003037a24 */ /* 0x000fc800078e02ff */
[----:B------:R-:W-:Y:S01]  /*74b0*/  IMAD R3, R6, c[0x0][0x19c], R3 ;  /* 0x0000670006037a24 */ /* 0x000fe200078e0203 */
[----:B--2---:R-:W-:Y:S01]  /*74c0*/  IADD3 R7, -R8, R7, RZ ;  /* 0x0000000708077210 */ /* 0x004fe20007ffe1ff */
[----:B------:R-:W-:-:S03]  /*74d0*/  IMAD.WIDE.U32 R8, R6, c[0x0][0x198], RZ ;  /* 0x0000660006087a25 */ /* 0x000fc600078e00ff */
[----:B------:R-:W-:Y:S01]  /*74e0*/  SHF.R.S32.HI R5, RZ, 0x1f, R7 ;  /* 0x0000001fff057819 */ /* 0x000fe20000011407 */
[----:B------:R-:W-:-:S04]  /*74f0*/  IMAD.IADD R9, R9, 0x1, R3 ;  /* 0x0000000109097824 */ /* 0x000fc800078e0203 */
[----:B------:R-:W-:Y:S02]  /*7500*/  IMAD R6, R5, c[0x0][0x180], RZ ;  /* 0x0000600005067a24 */ /* 0x000fe400078e02ff */
[----:B------:R-:W-:-:S04]  /*7510*/  IMAD.WIDE.U32 R10, R7, c[0x0][0x180], R8 ;  /* 0x00006000070a7a25 */ /* 0x000fc800078e0008 */
[----:B------:R-:W-:Y:S01]  /*7520*/  IMAD R6, R7, c[0x0][0x184], R6 ;  /* 0x0000610007067a24 */ /* 0x000fe200078e0206 */
[----:B------:R-:W-:-:S03]  /*7530*/  MOV R5, R10 ;  /* 0x0000000a00057202 */ /* 0x000fc60000000f00 */
[----:B------:R-:W-:Y:S01]  /*7540*/  IMAD.IADD R8, R11, 0x1, R6 ;  /* 0x000000010b087824 */ /* 0x000fe200078e0206 */
[----:B------:R-:W-:Y:S05]  /*7550*/  BRA `(.L_x_6688) ;  /* 0x0000003000007947 */ /* 0x000fea0003800000 */
.L_x_6687:
[----:B------:R-:W-:-:S05]  /*7560*/  IMAD.MOV.U32 R5, RZ, RZ, c[0x0][0x198] ;  /* 0x00006600ff057624 */ /* 0x000fca00078e00ff */
[----:B------:R-:W-:-:S04]  /*7570*/  LEA R5, -R5, RZ, 0x6 ;  /* 0x000000ff05057211 */ /* 0x000fc800078e31ff */
[----:B------:R-:W-:Y:S02]  /*7580*/  SHF.R.S32.HI R8, RZ, 0x1f, R5 ;  /* 0x0000001fff087819 */ /* 0x000fe40000011405 */
.L_x_6688:
[-C--:B------:R-:W-:Y:S01]  /*7590*/  @!P1 IADD3 R6, P3, R128, R5.reuse, RZ ;  /* 0x0000000580069210 */ /* 0x080fe20007f7e0ff */
[----:B------:R1:W-:Y:S01]  /*75a0*/  @P2 STS.128 [R164+0x4000], RZ ;  /* 0x004000ffa4002388 */ /* 0x0003e20000000c00 */
[----:B------:R-:W-:Y:S01]  /*75b0*/  @!P2 LEA R116, P4, R5, R176, 0x1 ;  /* 0x000000b00574a211 */ /* 0x000fe200078808ff */
[----:B------:R-:W-:Y:S01]  /*75c0*/  BSSY B0, `(.L_x_6689) ;  /* 0x0000045000007945 */ /* 0x000fe20003800000 */
[----:B------:R-:W-:Y:S01]  /*75d0*/  @!P2 IADD3 R7, P5, R159, R5, RZ ;  /* 0x000000059f07a210 */ /* 0x000fe20007fbe0ff */
[--C-:B------:R-:W-:Y:S01]  /*75e0*/  @!P1 IMAD.X R3, R103, 0x1, R8.reuse, P3 ;  /* 0x0000000167039824 */ /* 0x100fe200018e0608 */
[----:B------:R-:W-:Y:S02]  /*75f0*/  @!P1 LEA R34, P3, R6, c[0x0][0x168], 0x1 ;  /* 0x00005a0006229a11 */ /* 0x000fe400078608ff */
[--C-:B------:R-:W-:Y:S01]  /*7600*/  @!P2 LEA.HI.X R117, R5, R175, R8.reuse, 0x1, P4 ;  /* 0x000000af0575a211 */ /* 0x100fe200020f0c08 */
[----:B------:R-:W-:Y:S01]  /*7610*/  @!P2 IMAD.X R10, R158, 0x1, R8, P5 ;  /* 0x000000019e0aa824 */ /* 0x000fe200028e0608 */
[----:B------:R-:W-:-:S02]  /*7620*/  @!P1 LEA.HI.X R35, R6, c[0x0][0x16c], R3, 0x1, P3 ;  /* 0x00005b0006239a11 */ /* 0x000fc400018f0c03 */
[-CC-:B------:R-:W-:Y:S01]  /*7630*/  IADD3 R3, P4, P3, R159, R5.reuse, R159.reuse ;  /* 0x000000059f037210 */ /* 0x180fe20007b9e09f */
[----:B------:R-:W-:Y:S01]  /*7640*/  @!PT LDS RZ, [RZ] ;  /* 0x00000000fffff984 */ /* 0x000fe20000000800 */
[----:B------:R-:W-:Y:S01]  /*7650*/  @!PT LDS RZ, [RZ] ;  /* 0x00000000fffff984 */ /* 0x000fe20000000800 */
[----:B------:R-:W-:Y:S01]  /*7660*/  @!PT LDS RZ, [RZ] ;  /* 0x00000000fffff984 */ /* 0x000fe20000000800 */
[----:B------:R1:W-:Y:S01]  /*7670*/  @!P2 LDGSTS.E.BYPASS.LTC128B.128 [R164+0x4000], [R116.64] ;  /* 0x0400000074a4afae */ /* 0x0003e2000b901d48 */
[----:B------:R-:W-:Y:S02]  /*7680*/  @!P1 IADD3 R12, P6, P5, R128, R5, R159 ;  /* 0x00000005800c9210 */ /* 0x000fe40007dde09f */
[-CC-:B------:R-:W-:Y:S01]  /*7690*/  IADD3.X R6, R158, R8.reuse, R158.reuse, P4, P3 ;  /* 0x000000089e067210 */ /* 0x180fe200027e649e */
[----:B------:R1:W-:Y:S01]  /*76a0*/  @P1 STS.128 [R164+0x6000], RZ ;  /* 0x006000ffa4001388 */ /* 0x0003e20000000c00 */
[----:B------:R-:W-:Y:S02]  /*76b0*/  @!P1 IADD3 R14, P3, R128, R3, RZ ;  /* 0x00000003800e9210 */ /* 0x000fe40007f7e0ff */
[----:B------:R-:W-:Y:S01]  /*76c0*/  @!P1 IADD3.X R9, R103, R8, R158, P6, P5 ;  /* 0x0000000867099210 */ /* 0x000fe200037ea49e */
[----:B------:R-:W-:Y:S01]  /*76d0*/  @!PT LDS RZ, [RZ] ;  /* 0x00000000fffff984 */ /* 0x000fe20000000800 */
[----:B------:R-:W-:Y:S01]  /*76e0*/  @!PT LDS RZ, [RZ] ;  /* 0x00000000fffff984 */ /* 0x000fe20000000800 */
[----:B------:R-:W-:Y:S01]  /*76f0*/  @!PT LDS RZ, [RZ] ;  /* 0x00000000fffff984 */ /* 0x000fe20000000800 */
[----:B------:R1:W-:Y:S01]  /*7700*/  @!P1 LDGSTS.E.BYPASS.LTC128B.128 [R164+0x6000], [R34.64+0x80] ;  /* 0x0600008022a49fae */ /* 0x0003e2000b901d48 */
[----:B------:R-:W-:Y:S01]  /*7710*/  @!P2 LEA R32, P5, R7, R176, 0x1 ;  /* 0x000000b00720a211 */ /* 0x000fe200078a08ff */
[----:B------:R-:W-:Y:S01]  /*7720*/  @!P1 IMAD.X R11, R103, 0x1, R6, P3 ;  /* 0x00000001670b9824 */ /* 0x000fe200018e0606 */
[----:B------:R-:W-:Y:S01]  /*7730*/  @!P1 LEA R18, P4, R12, c[0x0][0x168], 0x1 ;  /* 0x00005a000c129a11 */ /* 0x000fe200078808ff */
[----:B------:R1:W-:Y:S01]  /*7740*/  @P2 STS.128 [R164+0x4800], RZ ;  /* 0x004800ffa4002388 */ /* 0x0003e20000000c00 */
[----:B------:R-:W-:-:S02]  /*7750*/  @!P1 LEA R16, P3, R14, c[0x0][0x168], 0x1 ;  /* 0x00005a000e109a11 */ /* 0x000fc400078608ff */
[----:B------:R-:W-:Y:S02]  /*7760*/  @!P2 LEA.HI.X R33, R7, R175, R10, 0x1, P5 ;  /* 0x000000af0721a211 */ /* 0x000fe400028f0c0a */
[----:B------:R-:W-:Y:S02]  /*7770*/  @!P1 LEA.HI.X R19, R12, c[0x0][0x16c], R9, 0x1, P4 ;  /* 0x00005b000c139a11 */ /* 0x000fe400020f0c09 */
[----:B------:R-:W-:Y:S01]  /*7780*/  @!P1 LEA.HI.X R17, R14, c[0x0][0x16c], R11, 0x1, P3 ;  /* 0x00005b000e119a11 */ /* 0x000fe200018f0c0b */
[----:B------:R-:W-:Y:S01]  /*7790*/  @!PT LDS RZ, [RZ] ;  /* 0x00000000fffff984 */ /* 0x000fe20000000800 */
[----:B------:R-:W-:Y:S01]  /*77a0*/  @!PT LDS RZ, [RZ] ;  /* 0x00000000fffff984 */ /* 0x000fe20000000800 */
[----:B------:R-:W-:Y:S01]  /*77b0*/  @!PT LDS RZ, [RZ] ;  /* 0x00000000fffff984 */ /* 0x000fe20000000800 */
[----:B------:R1:W-:Y:S01]  /*77c0*/  @!P2 LDGSTS.E.BYPASS.LTC128B.128 [R164+0x4800], [R32.64] ;  /* 0x0480000020a4afae */ /* 0x0003e2000b901d48 */
[----:B------:R-:W-:Y:S02]  /*77d0*/  @!P2 LEA R10, P4, R3, R176, 0x1 ;  /* 0x000000b0030aa211 */ /* 0x000fe400078808ff */
[----:B------:R-:W-:Y:S01]  /*77e0*/  IADD3 R7, P3, R159, R3, RZ ;  /* 0x000000039f077210 */ /* 0x000fe20007f7e0ff */
[----:B------:R1:W-:Y:S01]  /*77f0*/  @P1 STS.128 [R164+0x6800], RZ ;  /* 0x006800ffa4001388 */ /* 0x0003e20000000c00 */
[----:B------:R-:W-:-:S03]  /*7800*/  @!P2 LEA.HI.X R11, R3, R175, R6, 0x1, P4 ;  /* 0x000000af030ba211 */ /* 0x000fc600020f0c06 */
[----:B------:R-:W-:Y:S01]  /*7810*/  IMAD.X R6, R158, 0x1, R6, P3 ;  /* 0x000000019e067824 */ /* 0x000fe200018e0606 */
[C---:B------:R-:W-:Y:S01]  /*7820*/  @!P2 LEA R12, P3, R7.reuse, R176, 0x1 ;  /* 0x000000b0070ca211 */ /* 0x040fe200078608ff */
[----:B------:R-:W-:Y:S01]  /*7830*/  @!PT LDS RZ, [RZ] ;  /* 0x00000000fffff984 */ /* 0x000fe20000000800 */
[----:B------:R-:W-:Y:S01]  /*7840*/  @!PT LDS RZ, [RZ] ;  /* 0x00000000fffff984 */ /* 0x000fe20000000800 */
[----:B------:R-:W-:Y:S01]  /*7850*/  @!PT LDS RZ, [RZ] ;  /* 0x00000000fffff984 */ /* 0x000fe20000000800 */
[----:B------:R1:W-:Y:S03]  /*7860*/  @!P1 LDGSTS.E.BYPASS.LTC128B.128 [R164+0x6800], [R18.64+0x80] ;  /* 0x0680008012a49fae */ /* 0x0003e6000b901d48 */
[----:B------:R-:W-:Y:S01]  /*7870*/  @!P2 LEA.HI.X R13, R7, R175, R6, 0x1, P3 ;  /* 0x000000af070da211 */ /* 0x000fe200018f0c06 */
        /* <DEDUP_REMOVED lines=25> */
.L_x_6690:
[----:B------:R-:W-:Y:S05]  /*7a10*/  BSYNC B0 ;  /* 0x0000000000007941 */ /* 0x000fea0003800000 */
.L_x_6689:
[----:B------:R-:W0:Y:S01]  /*7a20*/  LDGDEPBAR ;  /* 0x00000000000079af */ /* 0x000e220000000000 */
[----:B------:R-:W-:-:S04]  /*7a30*/  LEA R176, P1, R5, R176, 0x1 ;  /* 0x000000b005b07211 */ /* 0x000fc800078208ff */
[----:B------:R-:W-:Y:S02]  /*7a40*/  LEA.HI.X R175, R5, R175, R8, 0x1, P1 ;  /* 0x000000af05af7211 */ /* 0x000fe400008f0c08 */
.L_x_6686:
        /* <DEDUP_REMOVED lines=40> */
[----:B------:R-:W3:Y:S01]  /*7cd0*/  LDSM.16.MT88.4 R8, [R145+0x8000] ;  /* 0x008000009108783b */ /* 0x000ee20000004200 */
        /* <DEDUP_REMOVED lines=17> */
[--C-:B------:R-:W-:Y:S02]  /*7df0*/  FFMA.FTZ R29, R131, c[0x0][0x23c], -R112.reuse ;  /* 0x00008f00831d7a23 */ /* 0x100fe40000010870 */
        /* <DEDUP_REMOVED lines=18> */
[----:B------:R-:W-:Y:S01]  /*7f20*/  LDSM.16.MT88.4 R20, [R148+0xa800] ;  /* 0x00a800009414783b */ /* 0x000fe20000004200 */
[--C-:B------:R-:W-:Y:S02]  /*7f30*/  FFMA.FTZ R120, R125, c[0x0][0x23c], -R112.reuse ;  /* 0x00008f007d787a23 */ /* 0x100fe40000010870 */
[--C-:B------:R-:W-:Y:S02]  /*7f40*/  FFMA.FTZ R122, R127, c[0x0][0x23c], -R112.reuse ;  /* 0x00008f007f7a7a23 */ /* 0x100fe40000010870 */
[----:B------:R-:W1:Y:S01]  /*7f50*/  MUFU.EX2 R3, R3 ;  /* 0x0000000300037308 */ /* 0x000e620000000800 */
[----:B--2---:R-:W-:Y:S01]  /*7f60*/  F2FP.BF16.PACK_AB R6, R29, R30 ;  /* 0x0000001e1d06723e */ /* 0x004fe200000010ff */
[----:B------:R-:W-:-:S02]  /*7f70*/  FFMA.FTZ R123, R25, c[0x0][0x23c], -R112 ;  /* 0x00008f00197b7a23 */ /* 0x000fc40000010870 */
[----:B------:R-:W-:Y:S02]  /*7f80*/  FFMA.FTZ R121, R27, c[0x0][0x23c], -R112 ;  /* 0x00008f001b797a23 */ /* 0x000fe40000010870 */
[--C-:B------:R-:W-:Y:S02]  /*7f90*/  FFMA.FTZ R127, R26, c[0x0][0x23c], -R103.reuse ;  /* 0x00008f001a7f7a23 */ /* 0x100fe40000010867 */
[----:B------:R-:W-:Y:S01]  /*7fa0*/  MUFU.EX2 R2, R2 ;  /* 0x0000000200027308 */ /* 0x000fe20000000800 */
[--C-:B------:R-:W-:Y:S02]  /*7fb0*/  FFMA.FTZ R128, R24, c[0x0][0x23c], -R103.reuse ;  /* 0x00008f0018807a23 */ /* 0x100fe40000010867 */
[--C-:B------:R-:W-:Y:S01]  /*7fc0*/  FFMA.FTZ R124, R124, c[0x0][0x23c], -R103.reuse ;  /* 0x00008f007c7c7a23 */ /* 0x100fe20000010867 */
[----:B------:R-:W-:Y:S01]  /*7fd0*/  LDSM.16.MT88.4 R24, [R145+0x9000] ;  /* 0x009000009118783b */ /* 0x000fe20000004200 */
[--C-:B------:R-:W-:Y:S02]  /*7fe0*/  FFMA.FTZ R125, R126, c[0x0][0x23c], -R103.reuse ;  /* 0x00008f007e7d7a23 */ /* 0x100fe40000010867 */
[--C-:B------:R-:W-:Y:S01]  /*7ff0*/  FFMA.FTZ R107, R107, c[0x0][0x23c], -R103.reuse ;  /* 0x00008f006b6b7a23 */ /* 0x100fe20000010867 */
[----:B------:R-:W2:Y:S01]  /*8000*/  MUFU.EX2 R35, R35 ;  /* 0x0000002300237308 */ /* 0x000ea20000000800 */
[----:B-1----:R-:W-:Y:S01]  /*8010*/  F2FP.BF16.PACK_AB R5, R3, R28 ;  /* 0x0000001c0305723e */ /* 0x002fe200000010ff */
[----:B------:R-:W-:-:S02]  /*8020*/  FFMA.FTZ R106, R106, c[0x0][0x23c], -R103 ;  /* 0x00008f006a6a7a23 */ /* 0x000fc40000010867 */
[--C-:B------:R-:W-:Y:S02]  /*8030*/  FFMA.FTZ R104, R104, c[0x0][0x23c], -R103.reuse ;  /* 0x00008f0068687a23 */ /* 0x100fe40000010867 */
[----:B------:R-:W-:Y:S02]  /*8040*/  FFMA.FTZ R103, R105, c[0x0][0x23c], -R103 ;  /* 0x00008f0069677a23 */ /* 0x000fe40000010867 */
[----:B------:R-:W1:Y:S08]  /*8050*/  MUFU.EX2 R101, R101 ;  /* 0x0000006500657308 */ /* 0x000e700000000800 */
[----:B------:R-:W4:Y:S01]  /*8060*/  MUFU.EX2 R34, R34 ;  /* 0x0000002200227308 */ /* 0x000f220000000800 */
[----:B--2---:R-:W-:Y:S01]  /*8070*/  F2FP.BF16.PACK_AB R7, R35, R2 ;  /* 0x000000022307723e */ /* 0x004fe200000010ff */
[----:B-1----:R-:W-:-:S06]  /*8080*/  FMUL.FTZ R36, R36, R101 ;  /* 0x0000006524247220 */ /* 0x002fcc0000410000 */
[----:B------:R-:W1:Y:S01]  /*8090*/  MUFU.EX2 R100, R100 ;  /* 0x0000006400647308 */ /* 0x000e620000000800 */
[-C--:B------:R-:W-:Y:S02]  /*80a0*/  FMUL.FTZ R37, R37, R101.reuse ;  /* 0x0000006525257220 */ /* 0x080fe40000410000 */
[-C--:B------:R-:W-:Y:S02]  /*80b0*/  FMUL.FTZ R40, R40, R101.reuse ;  /* 0x0000006528287220 */ /* 0x080fe40000410000 */
[----:B------:R-:W-:Y:S02]  /*80c0*/  FMUL.FTZ R41, R41, R101 ;  /* 0x0000006529297220 */ /* 0x000fe40000410000 */
[-C--:B----4-:R-:W-:Y:S01]  /*80d0*/  FMUL.FTZ R38, R38, R34.reuse ;  /* 0x0000002226267220 */ /* 0x090fe20000410000 */
[----:B------:R-:W2:Y:S01]  /*80e0*/  MUFU.EX2 R115, R115 ;  /* 0x0000007300737308 */ /* 0x000ea20000000800 */
[-C--:B------:R-:W-:Y:S02]  /*80f0*/  FMUL.FTZ R39, R39, R34.reuse ;  /* 0x0000002227277220 */ /* 0x080fe40000410000 */
[----:B------:R-:W-:-:S02]  /*8100*/  FMUL.FTZ R42, R42, R34 ;  /* 0x000000222a2a7220 */ /* 0x000fc40000410000 */
[-C--:B------:R-:W-:Y:S02]  /*8110*/  FMUL.FTZ R43, R43, R34.reuse ;  /* 0x000000222b2b7220 */ /* 0x080fe40000410000 */
[-C--:B------:R-:W-:Y:S01]  /*8120*/  FMUL.FTZ R44, R44, R101.reuse ;  /* 0x000000652c2c7220 */ /* 0x080fe20000410000 */
[C---:B------:R-:W-:Y:S01]  /*8130*/  HMMA.16816.F32.BF16 R36, R4.reuse, R12, R36 ;  /* 0x0000000c0424723c */ /* 0x040fe20000041824 */
[-C--:B------:R-:W-:Y:S01]  /*8140*/  FMUL.FTZ R45, R45, R101.reuse ;  /* 0x000000652d2d7220 */ /* 0x080fe20000410000 */
[----:B------:R-:W4:Y:S01]  /*8150*/  MUFU.EX2 R113, R113 ;  /* 0x0000007100717308 */ /* 0x000f220000000800 */
[-C--:B------:R-:W-:Y:S02]  /*8160*/  FMUL.FTZ R46, R46, R34.reuse ;  /* 0x000000222e2e7220 */ /* 0x080fe40000410000 */
[-C--:B------:R-:W-:Y:S02]  /*8170*/  FMUL.FTZ R47, R47, R34.reuse ;  /* 0x000000222f2f7220 */ /* 0x080fe40000410000 */
[-C--:B------:R-:W-:Y:S01]  /*8180*/  FMUL.FTZ R48, R48, R101.reuse ;  /* 0x0000006530307220 */ /* 0x080fe20000410000 */
[----:B------:R-:W-:Y:S01]  /*8190*/  HMMA.16816.F32.BF16 R40, R4, R14, R40 ;  /* 0x0000000e0428723c */ /* 0x000fe20000041828 */
[----:B------:R-:W5:Y:S01]  /*81a0*/  LDSM.16.MT88.4 R12, [R148+0xa000] ;  /* 0x00a00000940c783b */ /* 0x000f620000004200 */
[----:B------:R-:W-:Y:S01]  /*81b0*/  FMUL.FTZ R49, R49, R101 ;  /* 0x0000006531317220 */ /* 0x000fe20000410000 */
[----:B------:R-:W-:Y:S01]  /*81c0*/  MUFU.EX2 R114, R114 ;  /* 0x0000007200727308 */ /* 0x000fe20000000800 */
[----:B------:R-:W-:-:S02]  /*81d0*/  FMUL.FTZ R50, R50, R34 ;  /* 0x0000002232327220 */ /* 0x000fc40000410000 */
[-C--:B------:R-:W-:Y:S02]  /*81e0*/  FMUL.FTZ R51, R51, R34.reuse ;  /* 0x0000002233337220 */ /* 0x080fe40000410000 */
        /* <DEDUP_REMOVED lines=10> */
[----:B------:R-:W1:Y:S01]  /*8290*/  MUFU.EX2 R117, R117 ;  /* 0x0000007500757308 */ /* 0x000e620000000800 */
[-C--:B------:R-:W-:Y:S02]  /*82a0*/  FMUL.FTZ R66, R66, R34.reuse ;  /* 0x0000002242427220 */ /* 0x080fe40000410000 */
[-C--:B------:R-:W-:Y:S02]  /*82b0*/  FMUL.FTZ R67, R67, R34.reuse ;  /* 0x0000002243437220 */ /* 0x080fe40000410000 */
[-C--:B------:R-:W-:Y:S02]  /*82c0*/  FMUL.FTZ R96, R96, R101.reuse ;  /* 0x0000006560607220 */ /* 0x080fe40000410000 */
[----:B------:R-:W-:Y:S01]  /*82d0*/  FMUL.FTZ R97, R97, R101 ;  /* 0x0000006561617220 */ /* 0x000fe20000410000 */
[----:B------:R-:W-:Y:S01]  /*82e0*/  MUFU.EX2 R118, R118 ;  /* 0x0000007600767308 */ /* 0x000fe20000000800 */
[----:B------:R-:W-:-:S02]  /*82f0*/  FMUL.FTZ R98, R98, R34 ;  /* 0x0000002262627220 */ /* 0x000fc40000410000 */
[-C--:B------:R-:W-:Y:S02]  /*8300*/  FMUL.FTZ R99, R99, R34.reuse ;  /* 0x0000002263637220 */ /* 0x080fe40000410000 */
[-C--:B------:R-:W-:Y:S02]  /*8310*/  FMUL.FTZ R92, R92, R101.reuse ;  /* 0x000000655c5c7220 */ /* 0x080fe40000410000 */
[-C--:B------:R-:W-:Y:S01]  /*8320*/  FMUL.FTZ R93, R93, R101.reuse ;  /* 0x000000655d5d7220 */ /* 0x080fe20000410000 */
[----:B------:R-:W1:Y:S01]  /*8330*/  MUFU.EX2 R119, R119 ;  /* 0x0000007700777308 */ /* 0x000e620000000800 */
[-C--:B------:R-:W-:Y:S01]  /*8340*/  FMUL.FTZ R94, R94, R34.reuse ;  /* 0x000000225e5e7220 */ /* 0x080fe20000410000 */
[----:B------:R-:W-:Y:S01]  /*8350*/  HMMA.16816.F32.BF16 R96, R4, R16, R96 ;  /* 0x000000100460723c */ /* 0x000fe20000041860 */
[----:B------:R-:W-:Y:S02]  /*8360*/  FMUL.FTZ R95, R95, R34 ;  /* 0x000000225f5f7220 */ /* 0x000fe40000410000 */
[----:B------:R-:W-:-:S02]  /*8370*/  FMUL.FTZ R68, R68, R101 ;  /* 0x0000006544447220 */ /* 0x000fc40000410000 */
[-C--:B------:R-:W-:Y:S01]  /*8380*/  FMUL.FTZ R69, R69, R101.reuse ;  /* 0x0000006545457220 */ /* 0x080fe20000410000 */
[----:B------:R-:W-:Y:S01]  /*8390*/  MUFU.EX2 R120, R120 ;  /* 0x0000007800787308 */ /* 0x000fe20000000800 */
[-C--:B------:R-:W-:Y:S01]  /*83a0*/  FMUL.FTZ R70, R70, R34.reuse ;  /* 0x0000002246467220 */ /* 0x080fe20000410000 */
[C---:B-----5:R-:W-:Y:S01]  /*83b0*/  HMMA.16816.F32.BF16 R60, R4.reuse, R12, R60 ;  /* 0x0000000c043c723c */ /* 0x060fe2000004183c */
[-C--:B------:R-:W-:Y:S02]  /*83c0*/  FMUL.FTZ R71, R71, R34.reuse ;  /* 0x0000002247477220 */ /* 0x080fe40000410000 */
[-C--:B------:R-:W-:Y:S02]  /*83d0*/  FMUL.FTZ R72, R72, R101.reuse ;  /* 0x0000006548487220 */ /* 0x080fe40000410000 */
[----:B------:R-:W-:Y:S01]  /*83e0*/  FMUL.FTZ R73, R73, R101 ;  /* 0x0000006549497220 */ /* 0x000fe20000410000 */
[----:B------:R-:W5:Y:S01]  /*83f0*/  MUFU.EX2 R123, R123 ;  /* 0x0000007b007b7308 */ /* 0x000f620000000800 */
[-C--:B------:R-:W-:Y:S01]  /*8400*/  FMUL.FTZ R74, R74, R34.reuse ;  /* 0x000000224a4a7220 */ /* 0x080fe20000410000 */
[----:B------:R-:W-:Y:S01]  /*8410*/  HMMA.16816.F32.BF16 R64, R4, R14, R64 ;  /* 0x0000000e0440723c */ /* 0x000fe20000041840 */
[----:B------:R-:W1:Y:S01]  /*8420*/  LDSM.16.MT88.4 R12, [R145+0xa000] ;  /* 0x00a00000910c783b */ /* 0x000e620000004200 */
[----:B------:R-:W-:-:S02]  /*8430*/  FMUL.FTZ R75, R75, R34 ;  /* 0x000000224b4b7220 */ /* 0x000fc40000410000 */
[-C--:B------:R-:W-:Y:S02]  /*8440*/  FMUL.FTZ R76, R76, R101.reuse ;  /* 0x000000654c4c7220 */ /* 0x080fe40000410000 */
[-C--:B------:R-:W-:Y:S01]  /*8450*/  FMUL.FTZ R77, R77, R101.reuse ;  /* 0x000000654d4d7220 */ /* 0x080fe20000410000 */
[----:B------:R-:W-:Y:S01]  /*8460*/  MUFU.EX2 R121, R121 ;  /* 0x0000007900797308 */ /* 0x000fe20000000800 */
[C---:B------:R-:W-:Y:S01]  /*8470*/  HMMA.16816.F32.BF16 R92, R4.reuse, R18, R92 ;  /* 0x00000012045c723c */ /* 0x040fe2000004185c */
[----:B------:R-:W2:Y:S01]  /*8480*/  LDSM.16.MT88.4 R16, [R144+0x8000] ;  /* 0x008000009010783b */ /* 0x000ea20000004200 */
        /* <DEDUP_REMOVED lines=17> */
[----:B------:R-:W2:Y:S01]  /*85a0*/  MUFU.EX2 R128, R128 ;  /* 0x0000008000807308 */ /* 0x000ea20000000800 */
        /* <DEDUP_REMOVED lines=10> */
[----:B------:R-:W1:Y:S01]  /*8650*/  LDSM.16.MT88.4 R12, [R146+0x8800] ;  /* 0x00880000920c783b */ /* 0x000e620000004200 */
[-C--:B------:R-:W-:Y:S01]  /*8660*/  FMUL.FTZ R81, R81, R101.reuse ;  /* 0x0000006551517220 */ /* 0x080fe20000410000 */
[----:B------:R-:W1:Y:S01]  /*8670*/  MUFU.EX2 R125, R125 ;  /* 0x0000007d007d7308 */ /* 0x000e620000000800 */
[-C--:B------:R-:W-:Y:S02]  /*8680*/  FMUL.FTZ R82, R82, R34.reuse ;  /* 0x0000002252527220 */ /* 0x080fe40000410000 */
[-C--:B------:R-:W-:Y:S02]  /*8690*/  FMUL.FTZ R83, R83, R34.reuse ;  /* 0x0000002253537220 */ /* 0x080fe40000410000 */
[----:B--2---:R-:W-:Y:S01]  /*86a0*/  HMMA.16816.F32.BF16 R52, R4, R16, R52 ;  /* 0x000000100434723c */ /* 0x004fe20000041834 */
[----:B------:R-:W-:Y:S01]  /*86b0*/  FFMA.FTZ R102, R178, R101, R102 ;  /* 0x00000065b2667223 */ /* 0x000fe20000010066 */
[----:B------:R-:W-:Y:S01]  /*86c0*/  MOV R101, R33 ;  /* 0x0000002100657202 */ /* 0x000fe20000000f00 */
[----:B------:R-:W-:Y:S01]  /*86d0*/  MUFU.EX2 R107, R107 ;  /* 0x0000006b006b7308 */ /* 0x000fe20000000800 */
[----:B------:R-:W-:-:S02]  /*86e0*/  FFMA.FTZ R28, R177, R34, R28 ;  /* 0x00000022b11c7223 */ /* 0x000fc4000001001c */
[----:B------:R-:W-:Y:S02]  /*86f0*/  FADD.FTZ R31, R31, R102 ;  /* 0x000000661f1f7221 */ /* 0x000fe40000010000 */
[C---:B------:R-:W-:Y:S01]  /*8700*/  HMMA.16816.F32.BF16 R56, R4.reuse, R18, R56 ;  /* 0x000000120438723c */ /* 0x040fe20000041838 */
[----:B------:R-:W2:Y:S01]  /*8710*/  LDSM.16.MT88.4 R16, [R148+0x8800] ;  /* 0x008800009410783b */ /* 0x000ea20000004200 */
[----:B------:R-:W-:Y:S01]  /*8720*/  FADD.FTZ R3, R3, R28 ;  /* 0x0000001c03037221 */ /* 0x000fe20000010000 */
[----:B------:R-:W-:Y:S01]  /*8730*/  MUFU.EX2 R106, R106 ;  /* 0x0000006a006a7308 */ /* 0x000fe20000000800 */
[----:B------:R-:W-:Y:S02]  /*8740*/  FADD.FTZ R30, R30, R31 ;  /* 0x0000001f1e1e7221 */ /* 0x000fe40000010000 */
[----:B------:R-:W-:Y:S02]  /*8750*/  FADD.FTZ R2, R2, R3 ;  /* 0x0000000302027221 */ /* 0x000fe40000010000 */
[----:B---3--:R-:W-:Y:S01]  /*8760*/  HMMA.16816.F32.BF16 R84, R4, R8, R84 ;  /* 0x000000080454723c */ /* 0x008fe20000041854 */
[----:B------:R-:W-:-:S02]  /*8770*/  FADD.FTZ R29, R29, R30 ;  /* 0x0000001e1d1d7221 */ /* 0x000fc40000010000 */
[----:B------:R-:W-:Y:S01]  /*8780*/  MUFU.EX2 R104, R104 ;  /* 0x0000006800687308 */ /* 0x000fe20000000800 */
[----:B------:R-:W-:Y:S02]  /*8790*/  FADD.FTZ R35, R35, R2 ;  /* 0x0000000223237221 */ /* 0x000fe40000010000 */
[----:B------:R-:W-:Y:S02]  /*87a0*/  FADD.FTZ R2, R100, R29 ;  /* 0x0000001d64027221 */ /* 0x000fe40000010000 */
[----:B------:R-:W-:Y:S01]  /*87b0*/  HMMA.16816.F32.BF16 R80, R4, R10, R80 ;  /* 0x0000000a0450723c */ /* 0x000fe20000041850 */
[----:B------:R-:W3:Y:S01]  /*87c0*/  LDSM.16.MT88.4 R8, [R145+0x8800] ;  /* 0x008800009108783b */ /* 0x000ee20000004200 */
[----:B------:R-:W-:-:S04]  /*87d0*/  FADD.FTZ R2, R115, R2 ;  /* 0x0000000273027221 */ /* 0x000fc80000010000 */
[----:B----4-:R-:W-:Y:S01]  /*87e0*/  FADD.FTZ R3, R113, R2 ;  /* 0x0000000271037221 */ /* 0x010fe20000010000 */
[----:B------:R-:W-:Y:S02]  /*87f0*/  F2FP.BF16.PACK_AB R4, R115, R100 ;  /* 0x000000647304723e */ /* 0x000fe400000010ff */
[----:B------:R-:W-:Y:S01]  /*8800*/  F2FP.BF16.PACK_AB R5, R117, R116 ;  /* 0x000000747505723e */ /* 0x000fe200000010ff */
[----:B------:R-:W-:Y:S01]  /*8810*/  FADD.FTZ R116, R116, R35 ;  /* 0x0000002374747221 */ /* 0x000fe20000010000 */
[C---:B------:R-:W-:Y:S01]  /*8820*/  F2FP.BF16.PACK_AB R6, R114.reuse, R113 ;  /* 0x000000717206723e */ /* 0x040fe200000010ff */
[----:B------:R-:W-:Y:S01]  /*8830*/  FADD.FTZ R3, R114, R3 ;  /* 0x0000000372037221 */ /* 0x000fe20000010000 */
[----:B------:R-:W-:Y:S01]  /*8840*/  F2FP.BF16.PACK_AB R7, R119, R118 ;  /* 0x000000767707723e */ /* 0x000fe200000010ff */
[----:B------:R-:W-:Y:S01]  /*8850*/  FADD.FTZ R117, R117, R116 ;  /* 0x0000007475757221 */ /* 0x000fe20000010000 */
[----:B------:R-:W-:-:S03]  /*8860*/  MOV R100, R32 ;  /* 0x0000002000647202 */ /* 0x000fc60000000f00 */
[----:B------:R-:W-:Y:S02]  /*8870*/  FADD.FTZ R2, R118, R117 ;  /* 0x0000007576027221 */ /* 0x000fe40000010000 */
[----:B-1----:R-:W-:Y:S02]  /*8880*/  HMMA.16816.F32.BF16 R36, R4, R12, R36 ;  /* 0x0000000c0424723c */ /* 0x002fe40000041824 */
[----:B------:R-:W-:-:S06]  /*8890*/  FADD.FTZ R2, R119, R2 ;  /* 0x0000000277027221 */ /* 0x000fcc0000010000 */
        /* <DEDUP_REMOVED lines=56> */
[----:B----4-:R-:W-:Y:S01]  /*8c20*/  HMMA.16816.F32.BF16 R84, R4, R20, R84 ;  /* 0x000000140454723c */ /* 0x010fe20000041854 */
[----:B------:R-:W-:-:S04]  /*8c30*/  FFMA.FTZ R27, R111, c[0x0][0x23c], -R112 ;  /* 0x00008f006f1b7a23 */ /* 0x000fc80000010870 */
[----:B------:R-:W4:Y:S03]  /*8c40*/  MUFU.EX2 R25, R25 ;  /* 0x0000001900197308 */ /* 0x000f260000000800 */
[C---:B---3--:R-:W-:Y:S05]  /*8c50*/  HMMA.16816.F32.BF16 R68, R4.reuse, R8, R68 ;  /* 0x000000080444723c */ /* 0x048fea0000041844 */
[----:B------:R-:W-:Y:S03]  /*8c60*/  MUFU.EX2 R26, R26 ;  /* 0x0000001a001a7308 */ /* 0x000fe60000000800 */
[C---:B------:R-:W-:Y:S01]  /*8c70*/  HMMA.16816.F32.BF16 R72, R4.reuse, R10, R72 ;  /* 0x0000000a0448723c */ /* 0x040fe20000041848 */
[----:B------:R-:W3:Y:S04]  /*8c80*/  LDSM.16.MT88.4 R8, [R145+0x9800] ;  /* 0x009800009108783b */ /* 0x000ee80000004200 */
[----:B------:R-:W5:Y:S03]  /*8c90*/  MUFU.EX2 R27, R27 ;  /* 0x0000001b001b7308 */ /* 0x000f660000000800 */
[----:B------:R-:W-:Y:S05]  /*8ca0*/  HMMA.16816.F32.BF16 R80, R4, R22, R80 ;  /* 0x000000160450723c */ /* 0x000fea0000041850 */
[----:B------:R-:W1:Y:S02]  /*8cb0*/  MUFU.EX2 R21, R103 ;  /* 0x0000006700157308 */ /* 0x000e640000000800 */
[----:B----4-:R-:W-:Y:S01]  /*8cc0*/  F2FP.BF16.PACK_AB R4, R25, R24 ;  /* 0x000000181904723e */ /* 0x010fe200000010ff */
[----:B------:R-:W-:Y:S01]  /*8cd0*/  FADD.FTZ R24, R24, R3 ;  /* 0x0000000318187221 */ /* 0x000fe20000010000 */
[----:B------:R-:W-:Y:S01]  /*8ce0*/  F2FP.BF16.PACK_AB R5, R106, R107 ;  /* 0x0000006b6a05723e */ /* 0x000fe200000010ff */
[----:B------:R-:W-:-:S02]  /*8cf0*/  FADD.FTZ R107, R107, R2 ;  /* 0x000000026b6b7221 */ /* 0x000fc40000010000 */
[----:B------:R-:W-:Y:S01]  /*8d00*/  FADD.FTZ R25, R25, R24 ;  /* 0x0000001819197221 */ /* 0x000fe20000010000 */
[----:B-----5:R-:W-:Y:S01]  /*8d10*/  F2FP.BF16.PACK_AB R6, R27, R26 ;  /* 0x0000001a1b06723e */ /* 0x020fe200000010ff */
[----:B------:R-:W-:Y:S02]  /*8d20*/  FADD.FTZ R107, R106, R107 ;  /* 0x0000006b6a6b7221 */ /* 0x000fe40000010000 */
[----:B------:R-:W-:-:S04]  /*8d30*/  FADD.FTZ R26, R26, R25 ;  /* 0x000000191a1a7221 */ /* 0x000fc80000010000 */
[----:B------:R-:W-:Y:S01]  /*8d40*/  FADD.FTZ R178, R27, R26 ;  /* 0x0000001a1bb27221 */ /* 0x000fe20000010000 */
[----:B-1----:R-:W-:Y:S01]  /*8d50*/  F2FP.BF16.PACK_AB R7, R21, R104 ;  /* 0x000000681507723e */ /* 0x002fe200000010ff */
[----:B------:R-:W-:-:S04]  /*8d60*/  FADD.FTZ R104, R104, R107 ;  /* 0x0000006b68687221 */ /* 0x000fc80000010000 */
[----:B------:R-:W-:Y:S02]  /*8d70*/  FADD.FTZ R177, R21, R104 ;  /* 0x0000006815b17221 */ /* 0x000fe40000010000 */
        /* <DEDUP_REMOVED lines=20> */
[----:B------:R-:W-:Y:S08]  /*8ec0*/  HMMA.16816.F32.BF16 R80, R4, R18, R80 ;  /* 0x000000120450723c */ /* 0x000ff00000041850 */
.L_x_6683:
        /* <DEDUP_REMOVED lines=12> */
.L_x_6695:
        /* <DEDUP_REMOVED lines=65> */
.L_x_6692:
        /* <DEDUP_REMOVED lines=71> */
[----:B------:R-:W-:Y:S04]  /*9810*/  LDSM.16.M88.4 R124, [R153] ;  /* 0x00000000997c783b */ /* 0x000fe80000000200 */
[----:B------:R-:W2:Y:S04]  /*9820*/  LDSM.16.M88.4 R128, [R152] ;  /* 0x000000009880783b */ /* 0x000ea80000000200 */
[----:B------:R-:W1:Y:S04]  /*9830*/  LDSM.16.M88.4 R132, [R152+0x800] ;  /* 0x000800009884783b */ /* 0x000e680000000200 */
[----:B------:R-:W1:Y:S04]  /*9840*/  LDSM.16.M88.4 R136, [R152+0x1000] ;  /* 0x001000009888783b */ /* 0x000e680000000200 */
[----:B------:R-:W1:Y:S01]  /*9850*/  LDSM.16.M88.4 R140, [R152+0x1800] ;  /* 0x00180000988c783b */ /* 0x000e620000000200 */
        /* <DEDUP_REMOVED lines=9> */
[C---:B-1----:R-:W-:Y:S08]  /*98f0*/  HMMA.16816.F32.BF16 R28, R104.reuse, R120, RZ ;  /* 0x00000078681c723c */ /* 0x042ff000000418ff */
[----:B------:R-:W-:Y:S01]  /*9900*/  HMMA.16816.F32.BF16 R32, R104, R122, RZ ;  /* 0x0000007a6820723c */ /* 0x000fe200000418ff */
[----:B------:R-:W1:Y:S04]  /*9910*/  LDSM.16.M88.4 R104, [R151] ;  /* 0x000000009768783b */ /* 0x000e680000000200 */
[----:B------:R-:W3:Y:S03]  /*9920*/  LDSM.16.M88.4 R120, [R147+0x5800] ;  /* 0x005800009378783b */ /* 0x000ee60000000200 */
[C---:B--2---:R-:W-:Y:S08]  /*9930*/  HMMA.16816.F32.BF16 R4, R124.reuse, R128, R4 ;  /* 0x000000807c04723c */ /* 0x044ff00000041804 */
        /* <DEDUP_REMOVED lines=148> */
.L_x_6694:
        /* <DEDUP_REMOVED lines=63> */
.L_x_6693:
[----:B-1----:R-:W-:Y:S04]  /*a670*/  IADD3 R117, R163, -0x1, RZ ;  /* 0xffffffffa3757810 */ /* 0x002fe80007ffe0ff */
        /* <DEDUP_REMOVED lines=29> */
[CC--:B------:R-:W-:Y:S02]  /*a850*/  FFMA.FTZ R7, R0.reuse, R110.reuse, R7 ;  /* 0x0000006e00077223 */ /* 0x0c0fe40000010007 */
[----:B------:R-:W-:Y:S01]  /*a860*/  FFMA.FTZ R5, R0, R110, R5 ;  /* 0x0000006e00057223 */ /* 0x000fe20000010005 */
[----:B------:R-:W-:Y:S01]  /*a870*/  FMNMX.FTZ R110, R6, R103, !PT ;  /* 0x00000067066e7209 */ /* 0x000fe20007810000 */
[CC--:B------:R-:W-:Y:S02]  /*a880*/  FFMA.FTZ R10, R0.reuse, R113.reuse, R10 ;  /* 0x00000071000a7223 */ /* 0x0c0fe4000001000a */
        /* <DEDUP_REMOVED lines=8> */
[-C--:B------:R-:W-:Y:S01]  /*a910*/  FFMA.FTZ R16, R0, R107.reuse, R16 ;  /* 0x0000006b00107223 */ /* 0x080fe20000010010 */
[----:B------:R-:W-:Y:S01]  /*a920*/  IADD3 R111, R2, 0x38, RZ ;  /* 0x00000038026f7810 */ /* 0x000fe20007ffe0ff */
[C---:B------:R-:W-:Y:S01]  /*a930*/  FFMA.FTZ R18, R0.reuse, R107, R18 ;  /* 0x0000006b00127223 */ /* 0x040fe20000010012 */
[----:B------:R-:W-:Y:S01]  /*a940*/  FMNMX.FTZ R113, R11, R112, !PT ;  /* 0x000000700b717209 */ /* 0x000fe20007810000 */
[----:B------:R-:W-:Y:S01]  /*a950*/  FFMA.FTZ R9, R0, R104, R9 ;  /* 0x0000006800097223 */ /* 0x000fe20000010009 */
[----:B------:R-:W-:Y:S01]  /*a960*/  FMNMX.FTZ R110, R8, R115, !PT ;  /* 0x00000073086e7209 */ /* 0x000fe20007810000 */
[----:B------:R1:W2:Y:S01]  /*a970*/  I2F R107, R111 ;  /* 0x0000006f006b7306 */ /* 0x0002a20000201400 */
[-C--:B------:R-:W-:Y:S01]  /*a980*/  FFMA.FTZ R15, R0, R108.reuse, R15 ;  /* 0x0000006c000f7223 */ /* 0x080fe2000001000f */
[----:B------:R-:W-:Y:S01]  /*a990*/  IADD3 R104, R2, 0x31, RZ ;  /* 0x0000003102687810 */ /* 0x000fe20007ffe0ff */
        /* <DEDUP_REMOVED lines=8> */
[----:B------:R-:W3:Y:S01]  /*aa20*/  I2F R104, R104 ;  /* 0x0000006800687306 */ /* 0x000ee20000201400 */
[----:B------:R-:W-:Y:S01]  /*aa30*/  FMNMX.FTZ R108, R18, R115, !PT ;  /* 0x00000073126c7209 */ /* 0x000fe20007810000 */
[C---:B------:R-:W-:Y:S01]  /*aa40*/  FFMA.FTZ R23, R0.reuse, R102, R23 ;  /* 0x0000006600177223 */ /* 0x040fe20000010017 */
[----:B------:R-:W-:Y:S01]  /*aa50*/  FMNMX.FTZ R113, R13, R106, !PT ;  /* 0x0000006a0d717209 */ /* 0x000fe20007810000 */
[----:B------:R-:W-:Y:S01]  /*aa60*/  FFMA.FTZ R20, R0, R109, R20 ;  /* 0x0000006d00147223 */ /* 0x000fe20000010014 */
[----:B------:R-:W-:Y:S01]  /*aa70*/  IADD3 R2, R2, 0x39, RZ ;  /* 0x0000003902027810 */ /* 0x000fe20007ffe0ff */
[C---:B------:R-:W-:Y:S01]  /*aa80*/  FFMA.FTZ R26, R0.reuse, R105, R26 ;  /* 0x00000069001a7223 */ /* 0x040fe2000001001a */
[----:B------:R-:W-:Y:S01]  /*aa90*/  FMNMX.FTZ R115, R19, R108, !PT ;  /* 0x0000006c13737209 */ /* 0x000fe20007810000 */
[----:B------:R-:W-:Y:S01]  /*aaa0*/  FFMA.FTZ R21, R0, R102, R21 ;  /* 0x0000006600157223 */ /* 0x000fe20000010015 */
[----:B------:R-:W-:Y:S01]  /*aab0*/  FMNMX.FTZ R106, R16, R113, !PT ;  /* 0x00000071106a7209 */ /* 0x000fe20007810000 */
[----:B------:R-:W-:Y:S01]  /*aac0*/  FFMA.FTZ R27, R0, R100, R27 ;  /* 0x00000064001b7223 */ /* 0x000fe2000001001b */
[----:B------:R-:W4:Y:S01]  /*aad0*/  I2F R2, R2 ;  /* 0x0000000200027306 */ /* 0x000f220000201400 */
[----:B------:R-:W-:Y:S01]  /*aae0*/  FMNMX.FTZ R108, R22, R115, !PT ;  /* 0x00000073166c7209 */ /* 0x000fe20007810000 */
[C---:B------:R-:W-:Y:S01]  /*aaf0*/  FFMA.FTZ R24, R0.reuse, R105, R24 ;  /* 0x0000006900187223 */ /* 0x040fe20000010018 */
[----:B------:R-:W-:Y:S01]  /*ab00*/  FMNMX.FTZ R109, R17, R106, !PT ;  /* 0x0000006a116d7209 */ /* 0x000fe20007810000 */
[C---:B------:R-:W-:Y:S01]  /*ab10*/  FFMA.FTZ R25, R0.reuse, R100, R25 ;  /* 0x0000006400197223 */ /* 0x040fe20000010019 */
[----:B-1----:R-:W-:Y:S01]  /*ab20*/  FMNMX.FTZ R111, R23, R108, !PT ;  /* 0x0000006c176f7209 */ /* 0x002fe20007810000 */
[----:B------:R-:W-:Y:S01]  /*ab30*/  FFMA.FTZ R28, R0, R101, R28 ;  /* 0x00000065001c7223 */ /* 0x000fe2000001001c */
[----:B------:R-:W-:Y:S01]  /*ab40*/  FMNMX.FTZ R102, R20, R109, !PT ;  /* 0x0000006d14667209 */ /* 0x000fe20007810000 */
[----:B--2---:R-:W-:Y:S01]  /*ab50*/  FFMA.FTZ R34, R0, R107, R34 ;  /* 0x0000006b00227223 */ /* 0x004fe20000010022 */
[----:B------:R-:W-:Y:S01]  /*ab60*/  FMNMX.FTZ R106, R26, R111, !PT ;  /* 0x0000006f1a6a7209 */ /* 0x000fe20007810000 */
[C---:B------:R-:W-:Y:S01]  /*ab70*/  FFMA.FTZ R32, R0.reuse, R107, R32 ;  /* 0x0000006b00207223 */ /* 0x040fe20000010020 */
[----:B------:R-:W-:Y:S01]  /*ab80*/  FMNMX.FTZ R105, R21, R102, !PT ;  /* 0x0000006615697209 */ /* 0x000fe20007810000 */
[----:B------:R-:W-:Y:S01]  /*ab90*/  LDSM.16.MT88.4 R112, [R145+0x8000] ;  /* 0x008000009170783b */ /* 0x000fe20000004200 */
[----:B------:R-:W-:Y:S01]  /*aba0*/  FMNMX.FTZ R109, R27, R106, !PT ;  /* 0x0000006a1b6d7209 */ /* 0x000fe20007810000 */
[-C--:B---3--:R-:W-:Y:S01]  /*abb0*/  FFMA.FTZ R31, R0, R104.reuse, R31 ;  /* 0x00000068001f7223 */ /* 0x088fe2000001001f */
[----:B------:R-:W-:Y:S01]  /*abc0*/  FMNMX.FTZ R100, R24, R105, !PT ;  /* 0x0000006918647209 */ /* 0x000fe20007810000 */
[----:B------:R-:W-:Y:S01]  /*abd0*/  FFMA.FTZ R29, R0, R104, R29 ;  /* 0x00000068001d7223 */ /* 0x000fe2000001001d */
[----:B------:R-:W-:Y:S02]  /*abe0*/  FMNMX.FTZ R102, R30, R109, !PT ;  /* 0x0000006d1e667209 */ /* 0x000fe40007810000 */
[----:B------:R-:W-:Y:S01]  /*abf0*/  FMNMX.FTZ R105, R25, R100, !PT ;  /* 0x0000006419697209 */ /* 0x000fe20007810000 */
[----:B------:R-:W-:Y:S01]  /*ac00*/  LDSM.16.MT88.4 R108, [R146+0x8000] ;  /* 0x00800000926c783b */ /* 0x000fe20000004200 */
[----:B------:R-:W-:Y:S02]  /*ac10*/  FMNMX.FTZ R101, R31, R102, !PT ;  /* 0x000000661f657209 */ /* 0x000fe40007810000 */
[----:B------:R-:W-:Y:S01]  /*ac20*/  FMNMX.FTZ R102, R28, R105, !PT ;  /* 0x000000691c667209 */ /* 0x000fe20007810000 */
[-C--:B----4-:R-:W-:Y:S01]  /*ac30*/  FFMA.FTZ R35, R0, R2.reuse, R35 ;  /* 0x0000000200237223 */ /* 0x090fe20000010023 */
[----:B------:R-:W-:Y:S01]  /*ac40*/  FMNMX.FTZ R100, R34, R101, !PT ;  /* 0x0000006522647209 */ /* 0x000fe20007810000 */
[----:B------:R-:W-:Y:S01]  /*ac50*/  FFMA.FTZ R33, R0, R2, R33 ;  /* 0x0000000200217223 */ /* 0x000fe20000010021 */
        /* <DEDUP_REMOVED lines=23> */
[--C-:B------:R-:W-:Y:S01]  /*add0*/  FFMA.FTZ R116, R7, c[0x0][0x23c], -R124.reuse ;  /* 0x00008f0007747a23 */ /* 0x100fe2000001087c */
[----:B------:R-:W2:Y:S01]  /*ade0*/  MUFU.EX2 R2, R2 ;  /* 0x0000000200027308 */ /* 0x000ea20000000800 */
[----:B------:R-:W-:Y:S01]  /*adf0*/  FFMA.FTZ R103, R10, c[0x0][0x23c], -R124 ;  /* 0x00008f000a677a23 */ /* 0x000fe2000001087c */
[----:B------:R-:W-:Y:S01]  /*ae00*/  ISETP.GT.AND P1, PT, R163, 0x1, PT ;  /* 0x00000001a300780c */ /* 0x000fe20003f24270 */
[--C-:B------:R-:W-:Y:S01]  /*ae10*/  FFMA.FTZ R121, R4, c[0x0][0x23c], -R122.reuse ;  /* 0x00008f0004797a23 */ /* 0x100fe2000001087a */
[----:B------:R-:W-:Y:S01]  /*ae20*/  MOV R163, R117 ;  /* 0x0000007500a37202 */ /* 0x000fe20000000f00 */
[--C-:B------:R-:W-:Y:S02]  /*ae30*/  FFMA.FTZ R120, R5, c[0x0][0x23c], -R122.reuse ;  /* 0x00008f0005787a23 */ /* 0x100fe4000001087a */
[--C-:B------:R-:W-:Y:S02]  /*ae40*/  FFMA.FTZ R119, R8, c[0x0][0x23c], -R122.reuse ;  /* 0x00008f0008777a23 */ /* 0x100fe4000001087a */
[----:B------:R-:W-:Y:S01]  /*ae50*/  FFMA.FTZ R118, R9, c[0x0][0x23c], -R122 ;  /* 0x00008f0009767a23 */ /* 0x000fe2000001087a */
[----:B------:R-:W-:Y:S01]  /*ae60*/  MUFU.EX2 R123, R123 ;  /* 0x0000007b007b7308 */ /* 0x000fe20000000800 */
[----:B------:R-:W-:Y:S02]  /*ae70*/  FMUL.FTZ R3, R102, c[0x0][0x23c] ;  /* 0x00008f0066037a20 */ /* 0x000fe40000410000 */
[----:B------:R-:W-:Y:S02]  /*ae80*/  FFMA.FTZ R102, R11, c[0x0][0x23c], -R124 ;  /* 0x00008f000b667a23 */ /* 0x000fe4000001087c */
[--C-:B------:R-:W-:Y:S02]  /*ae90*/  FFMA.FTZ R131, R24, c[0x0][0x23c], -R122.reuse ;  /* 0x00008f0018837a23 */ /* 0x100fe4000001087a */
[--C-:B------:R-:W-:Y:S02]  /*aea0*/  FFMA.FTZ R132, R25, c[0x0][0x23c], -R122.reuse ;  /* 0x00008f0019847a23 */ /* 0x100fe4000001087a */
[--C-:B------:R-:W-:Y:S01]  /*aeb0*/  FFMA.FTZ R133, R29, c[0x0][0x23c], -R122.reuse ;  /* 0x00008f001d857a23 */ /* 0x100fe2000001087a */
[----:B------:R-:W3:Y:S01]  /*aec0*/  MUFU.EX2 R3, R3 ;  /* 0x0000000300037308 */ /* 0x000ee20000000800 */
[--C-:B------:R-:W-:Y:S02]  /*aed0*/  FFMA.FTZ R134, R32, c[0x0][0x23c], -R122.reuse ;  /* 0x00008f0020867a23 */ /* 0x100fe4000001087a */
[--C-:B------:R-:W-:Y:S02]  /*aee0*/  FFMA.FTZ R125, R12, c[0x0][0x23c], -R122.reuse ;  /* 0x00008f000c7d7a23 */ /* 0x100fe4000001087a */
[C---:B--2---:R-:W-:Y:S02]  /*aef0*/  FMUL.FTZ R6, R2.reuse, R98 ;  /* 0x0000006202067220 */ /* 0x044fe40000410000 */
[C---:B------:R-:W-:Y:S02]  /*af00*/  FMUL.FTZ R7, R2.reuse, R99 ;  /* 0x0000006302077220 */ /* 0x040fe40000410000 */
[C---:B------:R-:W-:Y:S01]  /*af10*/  FMUL.FTZ R10, R2.reuse, R94 ;  /* 0x0000005e020a7220 */ /* 0x040fe20000410000 */
[----:B------:R-:W2:Y:S01]  /*af20*/  MUFU.EX2 R116, R116 ;  /* 0x0000007400747308 */ /* 0x000ea20000000800 */
        /* <DEDUP_REMOVED lines=8> */
[C---:B---3--:R-:W-:Y:S02]  /*afb0*/  FMUL.FTZ R4, R3.reuse, R96 ;  /* 0x0000006003047220 */ /* 0x048fe40000410000 */
[C---:B------:R-:W-:Y:S02]  /*afc0*/  FMUL.FTZ R5, R3.reuse, R97 ;  /* 0x0000006103057220 */ /* 0x040fe40000410000 */
[C---:B------:R-:W-:Y:S01]  /*afd0*/  FMUL.FTZ R8, R3.reuse, R92 ;  /* 0x0000005c03087220 */ /* 0x040fe20000410000 */
[----:B------:R-:W3:Y:S01]  /*afe0*/  MUFU.EX2 R102, R102 ;  /* 0x0000006600667308 */ /* 0x000ee20000000800 */
[C---:B------:R-:W-:Y:S02]  /*aff0*/  FMUL.FTZ R9, R3.reuse, R93 ;  /* 0x0000005d03097220 */ /* 0x040fe40000410000 */
[----:B------:R-:W4:Y:S01]  /*b000*/  LDSM.16.MT88.4 R92, [R144+0x8000] ;  /* 0x00800000905c783b */ /* 0x000f220000004200 */
        /* <DEDUP_REMOVED lines=11> */
[----:B------:R-:W-:Y:S02]  /*b0c0*/  FMUL.FTZ R51, R2, R51 ;  /* 0x0000003302337220 */ /* 0x000fe40000410000 */
[C---:B------:R-:W-:Y:S01]  /*b0d0*/  FMUL.FTZ R48, R3.reuse, R48 ;  /* 0x0000003003307220 */ /* 0x040fe20000410000 */
[----:B---3--:R-:W-:Y:S01]  /*b0e0*/  F2FP.BF16.PACK_AB R99, R102, R103 ;  /* 0x000000676663723e */ /* 0x008fe200000010ff */
        /* <DEDUP_REMOVED lines=23> */
[----:B------:R-:W-:Y:S02]  /*b260*/  FMUL.FTZ R71, R2, R71 ;  /* 0x0000004702477220 */ /* 0x000fe40000410000 */
[C---:B------:R-:W-:Y:S01]  /*b270*/  FMUL.FTZ R68, R3.reuse, R68 ;  /* 0x0000004403447220 */ /* 0x040fe20000410000 */
[----:B---3--:R-:W-:Y:S01]  /*b280*/  F2FP.BF16.PACK_AB R98, R118, R119 ;  /* 0x000000777662723e */ /* 0x008fe200000010ff */
[C---:B------:R-:W-:Y:S02]  /*b290*/  FMUL.FTZ R69, R3.reuse, R69 ;  /* 0x0000004503457220 */ /* 0x040fe40000410000 */
[C---:B------:R-:W-:Y:S02]  /*b2a0*/  FMUL.FTZ R74, R2.reuse, R74 ;  /* 0x0000004a024a7220 */ /* 0x040fe40000410000 */
[C---:B------:R-:W-:Y:S01]  /*b2b0*/  FMUL.FTZ R75, R2.reuse, R75 ;  /* 0x0000004b024b7220 */ /* 0x040fe20000410000 */
[----:B------:R-:W-:Y:S01]  /*b2c0*/  MUFU.EX2 R133, R133 ;  /* 0x0000008500857308 */ /* 0x000fe20000000800 */
[C---:B-1----:R-:W-:Y:S05]  /*b2d0*/  HMMA.16816.F32.BF16 R4, R96.reuse, R104, R4 ;  /* 0x000000686004723c */ /* 0x042fea0000041804 */
[C---:B------:R-:W-:Y:S02]  /*b2e0*/  FMUL.FTZ R72, R3.reuse, R72 ;  /* 0x0000004803487220 */ /* 0x040fe40000410000 */
[----:B------:R-:W-:Y:S01]  /*b2f0*/  FMUL.FTZ R73, R3, R73 ;  /* 0x0000004903497220 */ /* 0x000fe20000410000 */
[C---:B------:R-:W-:Y:S01]  /*b300*/  HMMA.16816.F32.BF16 R8, R96.reuse, R106, R8 ;  /* 0x0000006a6008723c */ /* 0x040fe20000041808 */
[----:B------:R-:W1:Y:S01]  /*b310*/  LDSM.16.MT88.4 R104, [R148+0xa000] ;  /* 0x00a000009468783b */ /* 0x000e620000004200 */
[----:B------:R-:W-:Y:S02]  /*b320*/  MUFU.EX2 R134, R134 ;  /* 0x0000008600867308 */ /* 0x000fe40000000800 */
[--C-:B------:R-:W-:Y:S02]  /*b330*/  FFMA.FTZ R126, R13, c[0x0][0x23c], -R122.reuse ;  /* 0x00008f000d7e7a23 */ /* 0x100fe4000001087a */
[C---:B------:R-:W-:Y:S02]  /*b340*/  FMUL.FTZ R13, R3.reuse, R89 ;  /* 0x00000059030d7220 */ /* 0x040fe40000410000 */
[C---:B------:R-:W-:Y:S04]  /*b350*/  HMMA.16816.F32.BF16 R36, R96.reuse, R108, R36 ;  /* 0x0000006c6024723c */ /* 0x040fe80000041824 */
[C---:B------:R-:W-:Y:S01]  /*b360*/  FMUL.FTZ R78, R2.reuse, R78 ;  /* 0x0000004e024e7220 */ /* 0x040fe20000410000 */
[----:B------:R-:W2:Y:S01]  /*b370*/  MUFU.EX2 R126, R126 ;  /* 0x0000007e007e7308 */ /* 0x000ea20000000800 */
[----:B------:R-:W-:Y:S02]  /*b380*/  FMUL.FTZ R79, R2, R79 ;  /* 0x0000004f024f7220 */ /* 0x000fe40000410000 */
[C---:B------:R-:W-:Y:S01]  /*b390*/  HMMA.16816.F32.BF16 R40, R96.reuse, R110, R40 ;  /* 0x0000006e6028723c */ /* 0x040fe20000041828 */
[----:B------:R-:W3:Y:S03]  /*b3a0*/  LDSM.16.MT88.4 R108, [R146+0xa000] ;  /* 0x00a00000926c783b */ /* 0x000ee60000004200 */
[C---:B------:R-:W-:Y:S02]  /*b3b0*/  FMUL.FTZ R76, R3.reuse, R76 ;  /* 0x0000004c034c7220 */ /* 0x040fe40000410000 */
[----:B------:R-:W-:Y:S02]  /*b3c0*/  FMUL.FTZ R77, R3, R77 ;  /* 0x0000004d034d7220 */ /* 0x000fe40000410000 */
[C---:B------:R-:W-:Y:S04]  /*b3d0*/  HMMA.16816.F32.BF16 R44, R96.reuse, R112, R44 ;  /* 0x00000070602c723c */ /* 0x040fe8000004182c */
[--C-:B------:R-:W-:Y:S02]  /*b3e0*/  FFMA.FTZ R127, R16, c[0x0][0x23c], -R122.reuse ;  /* 0x00008f00107f7a23 */ /* 0x100fe4000001087a */
[----:B------:R-:W-:Y:S02]  /*b3f0*/  FFMA.FTZ R128, R17, c[0x0][0x23c], -R122 ;  /* 0x00008f0011807a23 */ /* 0x000fe4000001087a */
[C---:B------:R-:W-:Y:S02]  /*b400*/  HMMA.16816.F32.BF16 R48, R96.reuse, R114, R48 ;  /* 0x000000726030723c */ /* 0x040fe40000041830 */
[----:B------:R-:W-:Y:S02]  /*b410*/  MUFU.EX2 R127, R127 ;  /* 0x0000007f007f7308 */ /* 0x000fe40000000800 */
[--C-:B------:R-:W-:Y:S02]  /*b420*/  FFMA.FTZ R112, R14, c[0x0][0x23c], -R124.reuse ;  /* 0x00008f000e707a23 */ /* 0x100fe4000001087c */
[C---:B------:R-:W-:Y:S02]  /*b430*/  FMUL.FTZ R14, R2.reuse, R90 ;  /* 0x0000005a020e7220 */ /* 0x040fe40000410000 */
[C---:B----4-:R-:W-:Y:S04]  /*b440*/  HMMA.16816.F32.BF16 R52, R96.reuse, R92, R52 ;  /* 0x0000005c6034723c */ /* 0x050fe80000041834 */
[--C-:B------:R-:W-:Y:S01]  /*b450*/  FFMA.FTZ R113, R15, c[0x0][0x23c], -R124.reuse ;  /* 0x00008f000f717a23 */ /* 0x100fe2000001087c */
[----:B------:R-:W-:Y:S01]  /*b460*/  MUFU.EX2 R112, R112 ;  /* 0x0000007000707308 */ /* 0x000fe20000000800 */
[----:B------:R-:W-:Y:S02]  /*b470*/  FMUL.FTZ R15, R2, R91 ;  /* 0x0000005b020f7220 */ /* 0x000fe40000410000 */
[C---:B------:R-:W-:Y:S01]  /*b480*/  HMMA.16816.F32.BF16 R56, R96.reuse, R94, R56 ;  /* 0x0000005e6038723c */ /* 0x040fe20000041838 */
[----:B------:R-:W4:Y:S03]  /*b490*/  LDSM.16.MT88.4 R92, [R145+0xa000] ;  /* 0x00a00000915c783b */ /* 0x000f260000004200 */
[--C-:B------:R-:W-:Y:S02]  /*b4a0*/  FFMA.FTZ R114, R18, c[0x0][0x23c], -R124.reuse ;  /* 0x00008f0012727a23 */ /* 0x100fe4000001087c */
[----:B------:R-:W-:Y:S01]  /*b4b0*/  FFMA.FTZ R115, R19, c[0x0][0x23c], -R124 ;  /* 0x00008f0013737a23 */ /* 0x000fe2000001087c */
[----:B------:R-:W5:Y:S01]  /*b4c0*/  MUFU.EX2 R113, R113 ;  /* 0x0000007100717308 */ /* 0x000f620000000800 */
[C---:B-1----:R-:W-:Y:S01]  /*b4d0*/  HMMA.16816.F32.BF16 R60, R96.reuse, R104, R60 ;  /* 0x00000068603c723c */ /* 0x042fe2000004183c */
[----:B------:R-:W-:Y:S03]  /*b4e0*/  LDSM.16.MT88.4 R88, [R148+0x8800] ;  /* 0x008800009458783b */ /* 0x000fe60000004200 */
[C---:B------:R-:W-:Y:S02]  /*b4f0*/  FMUL.FTZ R18, R2.reuse, R86 ;  /* 0x0000005602127220 */ /* 0x040fe40000410000 */
[----:B------:R-:W-:Y:S02]  /*b500*/  FMUL.FTZ R19, R2, R87 ;  /* 0x0000005702137220 */ /* 0x000fe40000410000 */
[C---:B------:R-:W-:Y:S01]  /*b510*/  HMMA.16816.F32.BF16 R64, R96.reuse, R106, R64 ;  /* 0x0000006a6040723c */ /* 0x040fe20000041840 */
[----:B------:R-:W1:Y:S01]  /*b520*/  LDSM.16.MT88.4 R104, [R144+0xa000] ;  /* 0x00a000009068783b */ /* 0x000e620000004200 */
[----:B------:R-:W-:Y:S02]  /*b530*/  MUFU.EX2 R114, R114 ;  /* 0x0000007200727308 */ /* 0x000fe40000000800 */
[C---:B------:R-:W-:Y:S01]  /*b540*/  FMUL.FTZ R16, R3.reuse, R84 ;  /* 0x0000005403107220 */ /* 0x040fe20000410000 */
[----:B--2---:R-:W-:Y:S01]  /*b550*/  F2FP.BF16.PACK_AB R84, R126, R125 ;  /* 0x0000007d7e54723e */ /* 0x004fe200000010ff */
[----:B------:R-:W-:Y:S02]  /*b560*/  FMUL.FTZ R17, R3, R85 ;  /* 0x0000005503117220 */ /* 0x000fe40000410000 */
[C---:B---3--:R-:W-:Y:S04]  /*b570*/  HMMA.16816.F32.BF16 R68, R96.reuse, R108, R68 ;  /* 0x0000006c6044723c */ /* 0x048fe80000041844 */
[----:B------:R-:W2:Y:S01]  /*b580*/  MUFU.EX2 R115, R115 ;  /* 0x0000007300737308 */ /* 0x000ea20000000800 */
[C---:B------:R-:W-:Y:S01]  /*b590*/  FMUL.FTZ R82, R2.reuse, R82 ;  /* 0x0000005202527220 */ /* 0x040fe20000410000 */
[----:B-----5:R-:W-:Y:S02]  /*b5a0*/  F2FP.BF16.PACK_AB R85, R113, R112 ;  /* 0x000000707155723e */ /* 0x020fe400000010ff */
[C---:B------:R-:W-:Y:S01]  /*b5b0*/  HMMA.16816.F32.BF16 R72, R96.reuse, R110, R72 ;  /* 0x0000006e6048723c */ /* 0x040fe20000041848 */
[----:B------:R-:W-:Y:S03]  /*b5c0*/  LDSM.16.MT88.4 R108, [R145+0x8800] ;  /* 0x00880000916c783b */ /* 0x000fe60000004200 */
[----:B------:R-:W-:Y:S02]  /*b5d0*/  FMUL.FTZ R83, R2, R83 ;  /* 0x0000005302537220 */ /* 0x000fe40000410000 */
[----:B------:R-:W3:Y:S01]  /*b5e0*/  MUFU.EX2 R128, R128 ;  /* 0x0000008000807308 */ /* 0x000ee20000000800 */
[C---:B------:R-:W-:Y:S01]  /*b5f0*/  FMUL.FTZ R80, R3.reuse, R80 ;  /* 0x0000005003507220 */ /* 0x040fe20000410000 */
[C---:B----4-:R-:W-:Y:S04]  /*b600*/  HMMA.16816.F32.BF16 R76, R96.reuse, R92, R76 ;  /* 0x0000005c604c723c */ /* 0x050fe8000004184c */
[----:B------:R-:W-:Y:S02]  /*b610*/  FMUL.FTZ R81, R3, R81 ;  /* 0x0000005103517220 */ /* 0x000fe40000410000 */
[--C-:B------:R-:W-:Y:S02]  /*b620*/  FFMA.FTZ R129, R20, c[0x0][0x23c], -R122.reuse ;  /* 0x00008f0014817a23 */ /* 0x100fe4000001087a */
[----:B------:R-:W-:Y:S01]  /*b630*/  FFMA.FTZ R130, R21, c[0x0][0x23c], -R122 ;  /* 0x00008f0015827a23 */ /* 0x000fe2000001087a */
[C---:B------:R-:W-:Y:S01]  /*b640*/  HMMA.16816.F32.BF16 R12, R96.reuse, R94, R12 ;  /* 0x0000005e600c723c */ /* 0x040fe2000004180c */
[----:B------:R-:W4:Y:S02]  /*b650*/  LDSM.16.MT88.4 R92, [R146+0x8800] ;  /* 0x00880000925c783b */ /* 0x000f240000004200 */
[----:B------:R-:W-:Y:S01]  /*b660*/  MUFU.EX2 R129, R129 ;  /* 0x0000008100817308 */ /* 0x000fe20000000800 */
[----:B--2---:R-:W-:Y:S01]  /*b670*/  F2FP.BF16.PACK_AB R87, R115, R114 ;  /* 0x000000727357723e */ /* 0x004fe200000010ff */
[----:B------:R-:W-:Y:S02]  /*b680*/  FFMA.FTZ R123, R2, R177, R123 ;  /* 0x000000b1027b7223 */ /* 0x000fe4000001007b */
[----:B------:R-:W-:Y:S01]  /*b690*/  FFMA.FTZ R121, R3, R178, R121 ;  /* 0x000000b203797223 */ /* 0x000fe20000010079 */
[C---:B-1----:R-:W-:Y:S04]  /*b6a0*/  HMMA.16816.F32.BF16 R16, R96.reuse, R104, R16 ;  /* 0x000000686010723c */ /* 0x042fe80000041810 */
[----:B------:R-:W-:Y:S01]  /*b6b0*/  FADD.FTZ R116, R116, R123 ;  /* 0x0000007b74747221 */ /* 0x000fe20000010000 */
[----:B---3--:R-:W-:Y:S01]  /*b6c0*/  F2FP.BF16.PACK_AB R86, R128, R127 ;  /* 0x0000007f8056723e */ /* 0x008fe200000010ff */
[----:B------:R-:W1:Y:S01]  /*b6d0*/  MUFU.EX2 R130, R130 ;  /* 0x0000008200827308 */ /* 0x000e620000000800 */
[----:B------:R-:W-:Y:S01]  /*b6e0*/  FADD.FTZ R120, R120, R121 ;  /* 0x0000007978787221 */ /* 0x000fe20000010000 */
[----:B------:R-:W-:Y:S01]  /*b6f0*/  HMMA.16816.F32.BF16 R80, R96, R106, R80 ;  /* 0x0000006a6050723c */ /* 0x000fe20000041850 */
[----:B------:R-:W2:Y:S03]  /*b700*/  LDSM.16.MT88.4 R96, [R144+0x8800] ;  /* 0x008800009060783b */ /* 0x000ea60000004200 */
[----:B------:R-:W-:Y:S02]  /*b710*/  FADD.FTZ R103, R103, R116 ;  /* 0x0000007467677221 */ /* 0x000fe40000010000 */
[----:B------:R-:W-:Y:S02]  /*b720*/  FADD.FTZ R119, R119, R120 ;  /* 0x0000007877777221 */ /* 0x000fe40000010000 */
[C---:B------:R-:W-:Y:S01]  /*b730*/  HMMA.16816.F32.BF16 R4, R84.reuse, R88, R4 ;  /* 0x000000585404723c */ /* 0x040fe20000041804 */
[----:B------:R-:W-:Y:S04]  /*b740*/  LDSM.16.MT88.4 R104, [R145+0xa800] ;  /* 0x00a800009168783b */ /* 0x000fe80000004200 */
[----:B------:R-:W-:Y:S02]  /*b750*/  FADD.FTZ R103, R102, R103 ;  /* 0x0000006766677221 */ /* 0x000fe40000010000 */
[----:B------:R-:W-:Y:S01]  /*b760*/  FADD.FTZ R118, R118, R119 ;  /* 0x0000007776767221 */ /* 0x000fe20000010000 */
[C---:B------:R-:W-:Y:S01]  /*b770*/  HMMA.16816.F32.BF16 R8, R84.reuse, R90, R8 ;  /* 0x0000005a5408723c */ /* 0x040fe20000041808 */
[----:B------:R-:W3:Y:S03]  /*b780*/  LDSM.16.MT88.4 R88, [R148+0xa800] ;  /* 0x00a800009458783b */ /* 0x000ee60000004200 */
[----:B------:R-:W-:Y:S01]  /*b790*/  FADD.FTZ R112, R112, R103 ;  /* 0x0000006770707221 */ /* 0x000fe20000010000 */
[----:B------:R-:W-:Y:S01]  /*b7a0*/  MOV R103, R100 ;  /* 0x0000006400677202 */ /* 0x000fe20000000f00 */
[----:B------:R-:W-:Y:S01]  /*b7b0*/  FADD.FTZ R125, R125, R118 ;  /* 0x000000767d7d7221 */ /* 0x000fe20000010000 */
[----:B-1----:R-:W-:Y:S01]  /*b7c0*/  F2FP.BF16.PACK_AB R20, R130, R129 ;  /* 0x000000818214723e */ /* 0x002fe200000010ff */
[----:B------:R-:W-:Y:S01]  /*b7d0*/  FADD.FTZ R113, R113, R112 ;  /* 0x0000007071717221 */ /* 0x000fe20000010000 */
[C---:B----4-:R-:W-:Y:S03]  /*b7e0*/  HMMA.16816.F32.BF16 R36, R84.reuse, R92, R36 ;  /* 0x0000005c5424723c */ /* 0x050fe60000041824 */
[----:B------:R-:W-:Y:S02]  /*b7f0*/  FADD.FTZ R126, R126, R125 ;  /* 0x0000007d7e7e7221 */ /* 0x000fe40000010000 */
[----:B------:R-:W-:Y:S02]  /*b800*/  FADD.FTZ R114, R114, R113 ;  /* 0x0000007172727221 */ /* 0x000fe40000010000 */
[----:B------:R-:W-:Y:S01]  /*b810*/  FADD.FTZ R127, R127, R126 ;  /* 0x0000007e7f7f7221 */ /* 0x000fe20000010000 */
[C---:B------:R-:W-:Y:S01]  /*b820*/  HMMA.16816.F32.BF16 R40, R84.reuse, R94, R40 ;  /* 0x0000005e5428723c */ /* 0x040fe20000041828 */
[----:B------:R-:W1:Y:S03]  /*b830*/  LDSM.16.MT88.4 R92, [R146+0xa800] ;  /* 0x00a80000925c783b */ /* 0x000e660000004200 */
[----:B------:R-:W-:Y:S02]  /*b840*/  FADD.FTZ R115, R115, R114 ;  /* 0x0000007273737221 */ /* 0x000fe40000010000 */
[----:B------:R-:W-:Y:S02]  /*b850*/  FADD.FTZ R128, R128, R127 ;  /* 0x0000007f80807221 */ /* 0x000fe40000010000 */
[C---:B------:R-:W-:Y:S04]  /*b860*/  HMMA.16816.F32.BF16 R44, R84.reuse, R108, R44 ;  /* 0x0000006c542c723c */ /* 0x040fe8000004182c */
[----:B------:R-:W-:Y:S03]  /*b870*/  FADD.FTZ R129, R129, R128 ;  /* 0x0000008081817221 */ /* 0x000fe60000010000 */
[--C-:B------:R-:W-:Y:S01]  /*b880*/  FFMA.FTZ R108, R22, c[0x0][0x23c], -R124.reuse ;  /* 0x00008f00166c7a23 */ /* 0x100fe2000001087c */
[C---:B------:R-:W-:Y:S04]  /*b890*/  HMMA.16816.F32.BF16 R48, R84.reuse, R110, R48 ;  /* 0x0000006e5430723c */ /* 0x040fe80000041830 */
[--C-:B------:R-:W-:Y:S01]  /*b8a0*/  FFMA.FTZ R109, R23, c[0x0][0x23c], -R124.reuse ;  /* 0x00008f00176d7a23 */ /* 0x100fe2000001087c */
[----:B------:R-:W-:Y:S01]  /*b8b0*/  MUFU.EX2 R108, R108 ;  /* 0x0000006c006c7308 */ /* 0x000fe20000000800 */
[----:B------:R-:W-:Y:S02]  /*b8c0*/  FADD.FTZ R130, R130, R129 ;  /* 0x0000008182827221 */ /* 0x000fe40000010000 */
[C---:B--2---:R-:W-:Y:S04]  /*b8d0*/  HMMA.16816.F32.BF16 R52, R84.reuse, R96, R52 ;  /* 0x000000605434723c */ /* 0x044fe80000041834 */
[--C-:B------:R-:W-:Y:S02]  /*b8e0*/  FFMA.FTZ R110, R26, c[0x0][0x23c], -R124.reuse ;  /* 0x00008f001a6e7a23 */ /* 0x100fe4000001087c */
[----:B------:R-:W-:Y:S01]  /*b8f0*/  FFMA.FTZ R111, R27, c[0x0][0x23c], -R124 ;  /* 0x00008f001b6f7a23 */ /* 0x000fe2000001087c */
[----:B------:R-:W2:Y:S01]  /*b900*/  MUFU.EX2 R109, R109 ;  /* 0x0000006d006d7308 */ /* 0x000ea20000000800 */
[C---:B------:R-:W-:Y:S01]  /*b910*/  HMMA.16816.F32.BF16 R56, R84.reuse, R98, R56 ;  /* 0x000000625438723c */ /* 0x040fe20000041838 */
[----:B------:R-:W-:Y:S03]  /*b920*/  LDSM.16.MT88.4 R24, [R146+0x9000] ;  /* 0x009000009218783b */ /* 0x000fe60000004200 */
[----:B------:R-:W-:Y:S04]  /*b930*/  FADD.FTZ R3, R131, R130 ;  /* 0x0000008283037221 */ /* 0x000fe80000010000 */
[C---:B---3--:R-:W-:Y:S01]  /*b940*/  HMMA.16816.F32.BF16 R60, R84.reuse, R88, R60 ;  /* 0x00000058543c723c */ /* 0x048fe2000004183c */
[----:B------:R-:W-:Y:S01]  /*b950*/  LDSM.16.MT88.4 R96, [R145+0x9000] ;  /* 0x009000009160783b */ /* 0x000fe20000004200 */
[----:B------:R-:W-:Y:S06]  /*b960*/  MUFU.EX2 R110, R110 ;  /* 0x0000006e006e7308 */ /* 0x000fec0000000800 */
[C---:B------:R-:W-:Y:S01]  /*b970*/  HMMA.16816.F32.BF16 R64, R84.reuse, R90, R64 ;  /* 0x0000005a5440723c */ /* 0x040fe20000041840 */
[----:B------:R-:W3:Y:S03]  /*b980*/  LDSM.16.MT88.4 R88, [R144+0xa800] ;  /* 0x00a800009058783b */ /* 0x000ee60000004200 */
[----:B------:R-:W4:Y:S01]  /*b990*/  MUFU.EX2 R111, R111 ;  /* 0x0000006f006f7308 */ /* 0x000f220000000800 */
[C---:B--2---:R-:W-:Y:S03]  /*b9a0*/  F2FP.BF16.PACK_AB R21, R109.reuse, R108 ;  /* 0x0000006c6d15723e */ /* 0x044fe600000010ff */
[C---:B-1----:R-:W-:Y:S04]  /*b9b0*/  HMMA.16816.F32.BF16 R68, R84.reuse, R92, R68 ;  /* 0x0000005c5444723c */ /* 0x042fe80000041844 */
[----:B------:R-:W-:Y:S04]  /*b9c0*/  FADD.FTZ R108, R108, R115 ;  /* 0x000000736c6c7221 */ /* 0x000fe80000010000 */
[C---:B------:R-:W-:Y:S01]  /*b9d0*/  HMMA.16816.F32.BF16 R72, R84.reuse, R94, R72 ;  /* 0x0000005e5448723c */ /* 0x040fe20000041848 */
[----:B------:R-:W1:Y:S03]  /*b9e0*/  LDSM.16.MT88.4 R92, [R148+0x9000] ;  /* 0x00900000945c783b */ /* 0x000e660000004200 */
[----:B------:R-:W-:Y:S04]  /*b9f0*/  FADD.FTZ R109, R109, R108 ;  /* 0x0000006c6d6d7221 */ /* 0x000fe80000010000 */
[C---:B------:R-:W-:Y:S01]  /*ba00*/  HMMA.16816.F32.BF16 R76, R84.reuse, R104, R76 ;  /* 0x00000068544c723c */ /* 0x040fe2000004184c */
[----:B------:R-:W2:Y:S03]  /*ba10*/  MUFU.EX2 R104, R132 ;  /* 0x0000008400687308 */ /* 0x000ea60000000800 */
[C---:B----4-:R-:W-:Y:S01]  /*ba20*/  F2FP.BF16.PACK_AB R23, R111.reuse, R110 ;  /* 0x0000006e6f17723e */ /* 0x050fe200000010ff */
[----:B------:R-:W-:Y:S02]  /*ba30*/  FADD.FTZ R110, R110, R109 ;  /* 0x0000006d6e6e7221 */ /* 0x000fe40000010000 */
[----:B------:R-:W-:Y:S01]  /*ba40*/  FFMA.FTZ R105, R30, c[0x0][0x23c], -R124 ;  /* 0x00008f001e697a23 */ /* 0x000fe2000001087c */
[C---:B------:R-:W-:Y:S04]  /*ba50*/  HMMA.16816.F32.BF16 R12, R84.reuse, R106, R12 ;  /* 0x0000006a540c723c */ /* 0x040fe8000004180c */
[----:B------:R-:W-:Y:S01]  /*ba60*/  FADD.FTZ R110, R111, R110 ;  /* 0x0000006e6f6e7221 */ /* 0x000fe20000010000 */
[----:B------:R-:W-:Y:S02]  /*ba70*/  MUFU.EX2 R105, R105 ;  /* 0x0000006900697308 */ /* 0x000fe40000000800 */
[--C-:B------:R-:W-:Y:S01]  /*ba80*/  FFMA.FTZ R106, R31, c[0x0][0x23c], -R124.reuse ;  /* 0x00008f001f6a7a23 */ /* 0x100fe2000001087c */
[C---:B---3--:R-:W-:Y:S04]  /*ba90*/  HMMA.16816.F32.BF16 R16, R84.reuse, R88, R16 ;  /* 0x000000585410723c */ /* 0x048fe80000041810 */
[--C-:B------:R-:W-:Y:S02]  /*baa0*/  FFMA.FTZ R107, R34, c[0x0][0x23c], -R124.reuse ;  /* 0x00008f00226b7a23 */ /* 0x100fe4000001087c */
[----:B------:R-:W-:Y:S01]  /*bab0*/  FFMA.FTZ R124, R35, c[0x0][0x23c], -R124 ;  /* 0x00008f00237c7a23 */ /* 0x000fe2000001087c */
[----:B------:R-:W3:Y:S01]  /*bac0*/  MUFU.EX2 R106, R106 ;  /* 0x0000006a006a7308 */ /* 0x000ee20000000800 */
[----:B------:R-:W-:Y:S01]  /*bad0*/  HMMA.16816.F32.BF16 R80, R84, R90, R80 ;  /* 0x0000005a5450723c */ /* 0x000fe20000041850 */
[----:B------:R-:W4:Y:S03]  /*bae0*/  LDSM.16.MT88.4 R84, [R144+0x9000] ;  /* 0x009000009054783b */ /* 0x000f260000004200 */
[----:B--2---:R-:W-:Y:S01]  /*baf0*/  F2FP.BF16.PACK_AB R22, R104, R131 ;  /* 0x000000836816723e */ /* 0x004fe200000010ff */
[--C-:B------:R-:W-:Y:S02]  /*bb00*/  FFMA.FTZ R132, R28, c[0x0][0x23c], -R122.reuse ;  /* 0x00008f001c847a23 */ /* 0x100fe4000001087a */
[----:B------:R-:W-:Y:S02]  /*bb10*/  FFMA.FTZ R122, R33, c[0x0][0x23c], -R122 ;  /* 0x00008f00217a7a23 */ /* 0x000fe4000001087a */
[----:B------:R-:W-:Y:S01]  /*bb20*/  MUFU.EX2 R107, R107 ;  /* 0x0000006b006b7308 */ /* 0x000fe20000000800 */
[----:B------:R-:W2:Y:S01]  /*bb30*/  LDSM.16.MT88.4 R88, [R148+0xb000] ;  /* 0x00b000009458783b */ /* 0x000ea20000004200 */
[C---:B-1----:R-:W-:Y:S05]  /*bb40*/  HMMA.16816.F32.BF16 R4, R20.reuse, R92, R4 ;  /* 0x0000005c1404723c */ /* 0x042fea0000041804 */
[----:B------:R-:W-:Y:S02]  /*bb50*/  FADD.FTZ R3, R104, R3 ;  /* 0x0000000368037221 */ /* 0x000fe40000010000 */
[----:B------:R-:W-:Y:S01]  /*bb60*/  LDSM.16.MT88.4 R28, [R146+0x9800] ;  /* 0x00980000921c783b */ /* 0x000fe20000004200 */
[----:B------:R-:W1:Y:S01]  /*bb70*/  MUFU.EX2 R124, R124 ;  /* 0x0000007c007c7308 */ /* 0x000e620000000800 */
[C---:B------:R-:W-:Y:S06]  /*bb80*/  HMMA.16816.F32.BF16 R8, R20.reuse, R94, R8 ;  /* 0x0000005e1408723c */ /* 0x040fec0000041808 */
[----:B------:R-:W-:Y:S02]  /*bb90*/  LDSM.16.MT88.4 R92, [R145+0xb000] ;  /* 0x00b00000915c783b */ /* 0x000fe40000004200 */
[C---:B------:R-:W-:Y:S01]  /*bba0*/  HMMA.16816.F32.BF16 R36, R20.reuse, R24, R36 ;  /* 0x000000181424723c */ /* 0x040fe20000041824 */
[----:B------:R-:W5:Y:S05]  /*bbb0*/  MUFU.EX2 R132, R132 ;  /* 0x0000008400847308 */ /* 0x000f6a0000000800 */
[----:B------:R-:W-:Y:S02]  /*bbc0*/  LDSM.16.MT88.4 R32, [R145+0x9800] ;  /* 0x009800009120783b */ /* 0x000fe40000004200 */
[C---:B------:R-:W-:Y:S03]  /*bbd0*/  HMMA.16816.F32.BF16 R40, R20.reuse, R26, R40 ;  /* 0x0000001a1428723c */ /* 0x040fe60000041828 */
[----:B------:R-:W1:Y:S03]  /*bbe0*/  MUFU.EX2 R135, R122 ;  /* 0x0000007a00877308 */ /* 0x000e660000000800 */
[----:B------:R-:W1:Y:S02]  /*bbf0*/  LDSM.16.MT88.4 R24, [R146+0xb000] ;  /* 0x00b000009218783b */ /* 0x000e640000004200 */
[C---:B------:R-:W-:Y:S08]  /*bc00*/  HMMA.16816.F32.BF16 R44, R20.reuse, R96, R44 ;  /* 0x00000060142c723c */ /* 0x040ff0000004182c */
[C---:B------:R-:W-:Y:S08]  /*bc10*/  HMMA.16816.F32.BF16 R48, R20.reuse, R98, R48 ;  /* 0x000000621430723c */ /* 0x040ff00000041830 */
        /* <DEDUP_REMOVED lines=9> */
[C---:B------:R-:W-:Y:S08]  /*bcb0*/  HMMA.16816.F32.BF16 R76, R20.reuse, R92, R76 ;  /* 0x0000005c144c723c */ /* 0x040ff0000004184c */
[C---:B------:R-:W-:Y:S08]  /*bcc0*/  HMMA.16816.F32.BF16 R12, R20.reuse, R94, R12 ;  /* 0x0000005e140c723c */ /* 0x040ff0000004180c */
[C---:B----4-:R-:W-:Y:S08]  /*bcd0*/  HMMA.16816.F32.BF16 R16, R20.reuse, R84, R16 ;  /* 0x000000541410723c */ /* 0x050ff00000041810 */
[----:B------:R-:W-:Y:S01]  /*bce0*/  HMMA.16816.F32.BF16 R80, R20, R86, R80 ;  /* 0x000000561450723c */ /* 0x000fe20000041850 */
[----:B------:R-:W2:Y:S06]  /*bcf0*/  LDSM.16.MT88.4 R84, [R144+0x9800] ;  /* 0x009800009054783b */ /* 0x000eac0000004200 */
[----:B---3--:R-:W-:Y:S01]  /*bd00*/  F2FP.BF16.PACK_AB R21, R106, R105 ;  /* 0x000000696a15723e */ /* 0x008fe200000010ff */
[----:B------:R-:W-:Y:S01]  /*bd10*/  FADD.FTZ R105, R105, R110 ;  /* 0x0000006e69697221 */ /* 0x000fe20000010000 */
[----:B------:R-:W-:Y:S03]  /*bd20*/  F2FP.BF16.PACK_AB R23, R124, R107 ;  /* 0x0000006b7c17723e */ /* 0x000fe600000010ff */
[----:B-----5:R-:W-:Y:S01]  /*bd30*/  F2FP.BF16.PACK_AB R20, R133, R132 ;  /* 0x000000848514723e */ /* 0x020fe200000010ff */
[----:B------:R-:W-:Y:S01]  /*bd40*/  FADD.FTZ R132, R132, R3 ;  /* 0x0000000384847221 */ /* 0x000fe20000010000 */
[----:B------:R-:W-:Y:S01]  /*bd50*/  F2FP.BF16.PACK_AB R22, R135, R134 ;  /* 0x000000868716723e */ /* 0x000fe200000010ff */
[----:B------:R-:W-:Y:S01]  /*bd60*/  FADD.FTZ R106, R106, R105 ;  /* 0x000000696a6a7221 */ /* 0x000fe20000010000 */
[----:B------:R-:W-:Y:S01]  /*bd70*/  MOV R3, R101 ;  /* 0x0000006500037202 */ /* 0x000fe20000000f00 */
        /* <DEDUP_REMOVED lines=9> */
[C---:B------:R-:W-:Y:S01]  /*be10*/  HMMA.16816.F32.BF16 R36, R20.reuse, R28, R36 ;  /* 0x0000001c1424723c */ /* 0x040fe20000041824 */
[----:B------:R-:W4:Y:S07]  /*be20*/  LDSM.16.MT88.4 R24, [R144+0xb800] ;  /* 0x00b800009018783b */ /* 0x000f2e0000004200 */
[C---:B------:R-:W-:Y:S08]  /*be30*/  HMMA.16816.F32.BF16 R40, R20.reuse, R30, R40 ;  /* 0x0000001e1428723c */ /* 0x040ff00000041828 */
[C---:B------:R-:W-:Y:S08]  /*be40*/  HMMA.16816.F32.BF16 R44, R20.reuse, R32, R44 ;  /* 0x00000020142c723c */ /* 0x040ff0000004182c */
[C---:B------:R-:W-:Y:S08]  /*be50*/  HMMA.16816.F32.BF16 R48, R20.reuse, R34, R48 ;  /* 0x000000221430723c */ /* 0x040ff00000041830 */
[C---:B--2---:R-:W-:Y:S08]  /*be60*/  HMMA.16816.F32.BF16 R52, R20.reuse, R84, R52 ;  /* 0x000000541434723c */ /* 0x044ff00000041834 */
[C---:B------:R-:W-:Y:S08]  /*be70*/  HMMA.16816.F32.BF16 R56, R20.reuse, R86, R56 ;  /* 0x000000561438723c */ /* 0x040ff00000041838 */
[C---:B------:R-:W-:Y:S08]  /*be80*/  HMMA.16816.F32.BF16 R60, R20.reuse, R88, R60 ;  /* 0x00000058143c723c */ /* 0x040ff0000004183c */
[C---:B------:R-:W-:Y:S08]  /*be90*/  HMMA.16816.F32.BF16 R64, R20.reuse, R90, R64 ;  /* 0x0000005a1440723c */ /* 0x040ff00000041840 */
[C---:B-1----:R-:W-:Y:S08]  /*bea0*/  HMMA.16816.F32.BF16 R68, R20.reuse, R4, R68 ;  /* 0x000000041444723c */ /* 0x042ff00000041844 */
[C---:B------:R-:W-:Y:S08]  /*beb0*/  HMMA.16816.F32.BF16 R72, R20.reuse, R6, R72 ;  /* 0x000000061448723c */ /* 0x040ff00000041848 */
[C---:B---3--:R-:W-:Y:S08]  /*bec0*/  HMMA.16816.F32.BF16 R76, R20.reuse, R8, R76 ;  /* 0x00000008144c723c */ /* 0x048ff0000004184c */
[C---:B------:R-:W-:Y:S08]  /*bed0*/  HMMA.16816.F32.BF16 R88, R20.reuse, R10, R12 ;  /* 0x0000000a1458723c */ /* 0x040ff0000004180c */
[C---:B----4-:R-:W-:Y:S08]  /*bee0*/  HMMA.16816.F32.BF16 R84, R20.reuse, R24, R16 ;  /* 0x000000181454723c */ /* 0x050ff00000041810 */
[----:B------:R-:W-:Y:S01]  /*bef0*/  HMMA.16816.F32.BF16 R80, R20, R26, R80 ;  /* 0x0000001a1450723c */ /* 0x000fe20000041850 */
[----:B------:R-:W-:-:S07]  /*bf00*/  @P1 BRA `(.L_x_6695) ;  /* 0xffffd08000001947 */ /* 0x000fce000383ffff */
.L_x_6691:
        /* <DEDUP_REMOVED lines=193> */
.L_x_6696:
[----:B------:R-:W1:Y:S04]  /*cb20*/  S2R R40, SR_CTAID.Z ;  /* 0x0000000000287919 */ /* 0x000e680000002700 */
[----:B------:R-:W1:Y:S02]  /*cb30*/  S2R R5, SR_CTAID.Y ;  /* 0x0000000000057919 */ /* 0x000e640000002600 */
[----:B-1----:R-:W-:-:S04]  /*cb40*/  IMAD R7, R5, c[0x0][0x1c0], R40 ;  /* 0x0000700005077a24 */ /* 0x002fc800078e0228 */
[----:B------:R-:W-:Y:S02]  /*cb50*/  IMAD R7, R7, c[0x0][0x214], RZ ;  /* 0x0000850007077a24 */ /* 0x000fe400078e02ff */
.L_x_6697:
        /* <DEDUP_REMOVED lines=36> */
.L_x_6699:
[----:B------:R-:W-:Y:S05]  /*cda0*/  BSYNC B0 ;  /* 0x0000000000007941 */ /* 0x000fea0003800000 */
.L_x_6698:
[----:B------:R-:W5:Y:S01]  /*cdb0*/  S2R R2, SR_CTAID.X ;  /* 0x0000000000027919 */ /* 0x000f620000002500 */
[----:B------:R-:W-:Y:S01]  /*cdc0*/  SHF.R.S32.HI R169, RZ, 0x1f, R168 ;  /* 0x0000001fffa97819 */ /* 0x000fe200000114a8 */
[----:B------:R-:W-:Y:S01]  /*cdd0*/  BSSY B0, `(.L_x_6700) ;  /* 0x0000022000007945 */ /* 0x000fe20003800000 */
[----:B------:R-:W-:Y:S01]  /*cde0*/  LEA.HI R4, R3, R4, RZ, 0x3 ;  /* 0x0000000403047211 */ /* 0x000fe200078f18ff */
[----:B----4-:R-:W4:Y:S01]  /*cdf0*/  S2R R0, SR_TID.X ;  /* 0x0000000000007919 */ /* 0x010f220000002100 */
[----:B------:R-:W-:-:S05]  /*ce00*/  SHF.R.S32.HI R3, RZ, 0x1f, R40 ;  /* 0x0000001fff037819 */ /* 0x000fca0000011428 */
[----:B------:R-:W-:-:S04]  /*ce10*/  IMAD R3, R3, c[0x0][0x1f0], RZ ;  /* 0x00007c0003037a24 */ /* 0x000fc800078e02ff */
[----:B------:R-:W-:Y:S02]  /*ce20*/  IMAD R3, R40, c[0x0][0x1f4], R3 ;  /* 0x00007d0028037a24 */ /* 0x000fe400078e0203 */
[----:B-----5:R-:W-:-:S04]  /*ce30*/  IMAD.SHL.U32 R2, R2, 0x40, RZ ;  /* 0x0000004002027824 */ /* 0x020fc800078e00ff */
[----:B------:R-:W-:Y:S01]  /*ce40*/  IMAD.WIDE.U32 R42, R2, c[0x0][0x1e8], R168 ;  /* 0x00007a00022a7a25 */ /* 0x000fe200078e00a8 */
[----:B------:R-:W-:-:S04]  /*ce50*/  SHF.R.S32.HI R7, RZ, 0x1f, R2 ;  /* 0x0000001fff077819 */ /* 0x000fc80000011402 */
[----:B------:R-:W-:Y:S01]  /*ce60*/  IADD3 R42, P0, R5, R42, RZ ;  /* 0x0000002a052a7210 */ /* 0x000fe20007f1e0ff */
[----:B------:R-:W-:Y:S01]  /*ce70*/  IMAD R7, R7, c[0x0][0x1e8], RZ ;  /* 0x00007a0007077a24 */ /* 0x000fe200078e02ff */
[----:B----4-:R-:W-:-:S03]  /*ce80*/  SHF.R.S32.HI R5, RZ, 0x1f, R0 ;  /* 0x0000001fff057819 */ /* 0x010fc60000011400 */
[----:B------:R-:W-:Y:S01]  /*ce90*/  IMAD R7, R2, c[0x0][0x1ec], R7 ;  /* 0x00007b0002077a24 */ /* 0x000fe200078e0207 */
[----:B------:R-:W-:Y:S01]  /*cea0*/  LEA.HI R5, R5, R0, RZ, 0x3 ;  /* 0x0000000005057211 */ /* 0x000fe200078f18ff */
[----:B------:R-:W-:-:S03]  /*ceb0*/  IMAD.IADD R2, R165, 0x1, -R2 ;  /* 0x00000001a5027824 */ /* 0x000fc600078e0a02 */
[----:B------:R-:W-:Y:S02]  /*cec0*/  IADD3.X R43, R166, R43, R7, P0, !PT ;  /* 0x0000002ba62b7210 */ /* 0x000fe400007fe407 */
[----:B------:R-:W-:Y:S02]  /*ced0*/  SHF.R.S32.HI R7, RZ, 0x3, R4 ;  /* 0x00000003ff077819 */ /* 0x000fe40000011404 */
[----:B------:R-:W-:Y:S01]  /*cee0*/  SHF.R.S32.HI R0, RZ, 0x3, R5 ;  /* 0x00000003ff007819 */ /* 0x000fe20000011405 */
[----:B------:R-:W-:Y:S01]  /*cef0*/  IMAD.WIDE.U32 R42, R40, c[0x0][0x1f0], R42 ;  /* 0x00007c00282a7a25 */ /* 0x000fe200078e002a */
[----:B------:R-:W-:Y:S02]  /*cf00*/  ISETP.GE.AND P0, PT, R7, R2, PT ;  /* 0x000000020700720c */ /* 0x000fe40003f06270 */
[----:B------:R-:W-:Y:S01]  /*cf10*/  SHF.R.S32.HI R0, RZ, 0x1f, R0 ;  /* 0x0000001fff007819 */ /* 0x000fe20000011400 */
        /* <DEDUP_REMOVED lines=13> */
.L_x_6701:
[----:B------:R-:W-:Y:S05]  /*cff0*/  BSYNC B0 ;  /* 0x0000000000007941 */ /* 0x000fea0003800000 */
.L_x_6700:
        /* <DEDUP_REMOVED lines=18> */
.L_x_6703:
[----:B------:R-:W-:Y:S05]  /*d120*/  BSYNC B0 ;  /* 0x0000000000007941 */ /* 0x000fea0003800000 */
.L_x_6702:
        /* <DEDUP_REMOVED lines=18> */
.L_x_6705:
[----:B------:R-:W-:Y:S05]  /*d250*/  BSYNC B0 ;  /* 0x0000000000007941 */ /* 0x000fea0003800000 */
.L_x_6704:
        /* <DEDUP_REMOVED lines=19> */
.L_x_6706:
        /* <DEDUP_REMOVED lines=15> */
.L_x_8384:


//--------------------- .text._ZN5flash24flash_fwd_splitkv_kernelI23Flash_fwd_kernel_traitsILi128ELi64ELi64ELi4ELb0ELb0EN7cutlass10bfloat16_tE19Flash_kernel_traitsILi128ELi64ELi64ELi4ES3_EELb1ELb0ELb1ELb0ELb0ELb1ELb0ELb0EEEvNS_16Flash_fwd_paramsE --------------------------
	.section	.text._ZN5flash24flash_fwd_splitkv_kernelI23Flash_fwd_kernel_traitsILi128ELi64ELi64ELi4ELb0ELb0EN7cutlass10bfloat16_tE19Flash_kernel_traitsILi128ELi64ELi64ELi4ES3_EELb1ELb0ELb1ELb0ELb0ELb1ELb0ELb0EEEvNS_16Flash_fwd_paramsE,"ax",@progbits
	.sectioninfo	@"SHI_REGISTERS=200"
	.align	128
        .global         _ZN5flash24flash_fwd_splitkv_kernelI23Flash_fwd_kernel_traitsILi128ELi64ELi64ELi4ELb0ELb0EN7cutlass10bfloat16_tE19Flash_kernel_traitsILi128ELi64ELi64ELi4ES3_EELb1ELb0ELb1ELb0ELb0ELb1ELb0ELb0EEEvNS_16Flash_fwd_paramsE
        .type           _ZN5flash24flash_fwd_splitkv_kernelI23Flash_fwd_kernel_traitsILi128ELi64ELi64ELi4ELb0ELb0EN7cutlass10bfloat16_tE19Flash_kernel_traitsILi128ELi64ELi64ELi4ES3_EELb1ELb0ELb1ELb0ELb0ELb1ELb0ELb0EEEvNS_16Flash_fwd_paramsE,@function
        .size           _ZN5flash24flash_fwd_splitkv_kernelI23Flash_fwd_kernel_traitsILi128ELi64ELi64ELi4ELb0ELb0EN7cutlass10bfloat16_tE19Flash_kernel_traitsILi128ELi64ELi64ELi4ES3_EELb1ELb0ELb1ELb0ELb0ELb1ELb0ELb0EEEvNS_16Flash_fwd_paramsE,(.L_x_8385 - _ZN5flash24flash_fwd_splitkv_kernelI23Flash_fwd_kernel_traitsILi128ELi64ELi64ELi4ELb0ELb0EN7cutlass10bfloat16_tE19Flash_kernel_traitsILi128ELi64ELi64ELi4ES3_EELb1ELb0ELb1ELb0ELb0ELb1ELb0ELb0EEEvNS_16Flash_fwd_paramsE)
        .other          _ZN5flash24flash_fwd_splitkv_kernelI23Flash_fwd_kernel_traitsILi128ELi64ELi64ELi4ELb0ELb0EN7cutlass10bfloat16_tE19Flash_kernel_traitsILi128ELi64ELi64ELi4ES3_EELb1ELb0ELb1ELb0ELb0ELb1ELb0ELb0EEEvNS_16Flash_fwd_paramsE,@"STO_CUDA_ENTRY STV_DEFAULT"
_ZN5flash24flash_fwd_splitkv_kernelI23Flash_fwd_kernel_traitsILi128ELi64ELi64ELi4ELb0ELb0EN7cutlass10bfloat16_tE19Flash_kernel_traitsILi128ELi64ELi64ELi4ES3_EELb1ELb0ELb1ELb0ELb0ELb1ELb0ELb0EEEvNS_16Flash_fwd_paramsE:
.text._ZN5flash24flash_fwd_splitkv_kernelI23Flash_fwd_kernel_traitsILi128ELi64ELi64ELi4ELb0ELb0EN7cutlass10bfloat16_tE19Flash_kernel_traitsILi128ELi64ELi64ELi4ES3_EELb1ELb0ELb1ELb0ELb0ELb1ELb0ELb0EEEvNS_16Flash_fwd_paramsE:
        /* <DEDUP_REMOVED lines=33> */
.L_x_6707:
[----:B-1-34-:R-:W-:Y:S02]  /*0210*/  MOV R2, c[0x0][0x218] ;  /* 0x0000860000027a02 */ /* 0x01afe40000000f00 */
.L_x_6708:
        /* <DEDUP_REMOVED lines=78> */
.L_x_6711:
[----:B------:R-:W-:Y:S05]  /*0700*/  BSYNC B0 ;  /* 0x0000000000007941 */ /* 0x000fea0003800000 */
.L_x_6710:
        /* <DEDUP_REMOVED lines=18> */
.L_x_6713:
[----:B------:R-:W-:Y:S05]  /*0830*/  BSYNC B0 ;  /* 0x0000000000007941 */ /* 0x000fea0003800000 */
.L_x_6712:
        /* <DEDUP_REMOVED lines=18> */
.L_x_6715:
[----:B------:R-:W-:Y:S05]  /*0960*/  BSYNC B0 ;  /* 0x0000000000007941 */ /* 0x000fea0003800000 */
.L_x_6714:
        /* <DEDUP_REMOVED lines=17> */
.L_x_6717:
[----:B------:R-:W-:Y:S05]  /*0a80*/  BSYNC B0 ;  /* 0x0000000000007941 */ /* 0x000fea0003800000 */
.L_x_6716:
        /* <DEDUP_REMOVED lines=19> */
.L_x_6709:
        /* <DEDUP_REMOVED lines=92> */
.L_x_6718:
        /* <DEDUP_REMOVED lines=15> */
.L_x_6720:
        /* <DEDUP_REMOVED lines=51> */
.L_x_6719:
        /* <DEDUP_REMOVED lines=95> */
.L_x_6722:
[----:B------:R-:W-:Y:S05]  /*1b90*/  BSYNC B0 ;  /* 0x0000000000007941 */ /* 0x000fea0003800000 */
.L_x_6721:
        /* <DEDUP_REMOVED lines=29> */
.L_x_6724:
[----:B------:R-:W-:Y:S05]  /*1d70*/  BSYNC B0 ;  /* 0x0000000000007941 */ /* 0x000fea0003800000 */
.L_x_6723:
        /* <DEDUP_REMOVED lines=29> */
.L_x_6726:
[----:B------:R-:W-:Y:S05]  /*1f50*/  BSYNC B0 ;  /* 0x0000000000007941 */ /* 0x000fea0003800000 */
.L_x_6725:
        /* <DEDUP_REMOVED lines=28> */
.L_x_6728:
[----:B------:R-:W-:Y:S05]  /*2120*/  BSYNC B0 ;  /* 0x0000000000007941 */ /* 0x000fea0003800000 */
.L_x_6727:
        /* <DEDUP_REMOVED lines=23> */
.L_x_6730:
[----:B------:R-:W-:Y:S05]  /*22a0*/  BSYNC B0 ;  /* 0x0000000000007941 */ /* 0x000fea0003800000 */
.L_x_6729:
        /* <DEDUP_REMOVED lines=25> */
.L_x_6732:
[----:B------:R-:W-:Y:S05]  /*2440*/  BSYNC B0 ;  /* 0x0000000000007941 */ /* 0x000fea0003800000 */
.L_x_6731:
        /* <DEDUP_REMOVED lines=23> */
.L_x_6734:
[----:B------:R-:W-:Y:S05]  /*25c0*/  BSYNC B0 ;  /* 0x0000000000007941 */ /* 0x000fea0003800000 */
.L_x_6733:
        /* <DEDUP_REMOVED lines=25> */
.L_x_6736:
[----:B------:R-:W-:Y:S05]  /*2760*/  BSYNC B0 ;  /* 0x0000000000007941 */ /* 0x000fea0003800000 */
.L_x_6735:
        /* <DEDUP_REMOVED lines=75> */
.L_x_6738:
[----:B---3--:R-:W-:Y:S05]  /*2c20*/  BSYNC B0 ;  /* 0x0000000000007941 */ /* 0x008fea0003800000 */
.L_x_6737:
        /* <DEDUP_REMOVED lines=25> */
.L_x_6740:
[----:B------:R-:W-:Y:S05]  /*2dc0*/  BSYNC B0 ;  /* 0x0000000000007941 */ /* 0x000fea0003800000 */
.L_x_6739:
        /* <DEDUP_REMOVED lines=25> */
.L_x_6742:
[----:B------:R-:W-:Y:S05]  /*2f60*/  BSYNC B0 ;  /* 0x0000000000007941 */ /* 0x000fea0003800000 */
.L_x_6741:
        /* <DEDUP_REMOVED lines=28> */
.L_x_6744:
[----:B------:R-:W-:Y:S05]  /*3130*/  BSYNC B0 ;  /* 0x0000000000007941 */ /* 0x000fea0003800000 */
.L_x_6743:
        /* <DEDUP_REMOVED lines=9> */
[----:B------:R-:W-:Y:S01]  /*31d0*/  LDSM.16.M88.4 R28, [R145] ;  /* 0x00000000911c783b */ /* 0x000fe20000000200 */
[----:B------:R-:W-:Y:S01]  /*31e0*/  IMAD R142, R2, 0x2, R145 ;  /* 0x00000002028e7824 */ /* 0x000fe200078e0291 */
[-C--:B------:R-:W-:Y:S01]  /*31f0*/  IMNMX R129, R129, R98.reuse, PT ;  /* 0x0000006281817217 */ /* 0x080fe20003800200 */
[----:B------:R-:W-:Y:S01]  /*3200*/  IMAD R144, R7, 0x2, R6 ;  /* 0x0000000207907824 */ /* 0x000fe200078e0206 */
[----:B-1----:R-:W-:Y:S01]  /*3210*/  LDSM.16.M88.4 R36, [R100+0x4000] ;  /* 0x004000006424783b */ /* 0x002fe20000000200 */
[----:B------:R-:W-:Y:S01]  /*3220*/  IMAD.IADD R6, R25, 0x1, R154 ;  /* 0x0000000119067824 */ /* 0x000fe200078e029a */
[----:B------:R-:W-:Y:S01]  /*3230*/  IMNMX R130, R99, R98, PT ;  /* 0x0000006263827217 */ /* 0x000fe20003800200 */
[----:B------:R-:W-:Y:S01]  /*3240*/  IMAD R141, R5, 0x2, R144 ;  /* 0x00000002058d7824 */ /* 0x000fe200078e0290 */
[----:B------:R-:W1:Y:S01]  /*3250*/  LDSM.16.M88.4 R60, [R146+0x4800] ;  /* 0x00480000923c783b */ /* 0x000e620000000200 */
[----:B------:R-:W-:Y:S01]  /*3260*/  I2F R5, R6 ;  /* 0x0000000600057306 */ /* 0x000fe20000201400 */
[----:B------:R-:W-:-:S02]  /*3270*/  IADD3 R101, R6, 0x18, RZ ;  /* 0x0000001806657810 */ /* 0x000fc40007ffe0ff */
[----:B------:R-:W5:Y:S01]  /*3280*/  LDSM.16.M88.4 R20, [R146+0x5000] ;  /* 0x005000009214783b */ /* 0x000f620000000200 */
[C---:B------:R-:W-:Y:S02]  /*3290*/  IADD3 R108, R6.reuse, 0x28, RZ ;  /* 0x00000028066c7810 */ /* 0x040fe40007ffe0ff */
[C---:B------:R-:W-:Y:S01]  /*32a0*/  IADD3 R104, R6.reuse, 0x20, RZ ;  /* 0x0000002006687810 */ /* 0x040fe20007ffe0ff */
[----:B------:R-:W2:Y:S01]  /*32b0*/  LDSM.16.M88.4 R44, [R146+0x5800] ;  /* 0x00580000922c783b */ /* 0x000ea20000000200 */
[----:B------:R-:W-:Y:S01]  /*32c0*/  I2F R109, R108 ;  /* 0x0000006c006d7306 */ /* 0x000fe20000201400 */
[C---:B------:R-:W-:Y:S02]  /*32d0*/  IADD3 R110, R6.reuse, 0x29, RZ ;  /* 0x00000029066e7810 */ /* 0x040fe40007ffe0ff */
[----:B--2---:R-:W-:Y:S01]  /*32e0*/  LDSM.16.M88.4 R8, [R143] ;  /* 0x000000008f08783b */ /* 0x004fe20000000200 */
[C---:B------:R-:W-:Y:S02]  /*32f0*/  IADD3 R106, R6.reuse, 0x21, RZ ;  /* 0x00000021066a7810 */ /* 0x040fe40007ffe0ff */
[C---:B------:R-:W-:Y:S01]  /*3300*/  IADD3 R114, R6.reuse, 0x31, RZ ;  /* 0x0000003106727810 */ /* 0x040fe20007ffe0ff */
[----:B------:R-:W2:Y:S01]  /*3310*/  LDSM.16.M88.4 R88, [R139+0x4000] ;  /* 0x004000008b58783b */ /* 0x000ea20000000200 */
[----:B------:R-:W-:Y:S01]  /*3320*/  I2F R105, R104 ;  /* 0x0000006800697306 */ /* 0x000fe20000201400 */
[----:B------:R-:W-:-:S02]  /*3330*/  IADD3 R112, R6, 0x30, RZ ;  /* 0x0000003006707810 */ /* 0x000fc40007ffe0ff */
[----:B------:R-:W3:Y:S04]  /*3340*/  LDSM.16.M88.4 R32, [R100+0x4800] ;  /* 0x004800006420783b */ /* 0x000ee80000000200 */
[----:B------:R-:W2:Y:S01]  /*3350*/  LDSM.16.M88.4 R92, [R100+0x5000] ;  /* 0x00500000645c783b */ /* 0x000ea20000000200 */
[----:B------:R-:W-:Y:S01]  /*3360*/  I2F R111, R110 ;  /* 0x0000006e006f7306 */ /* 0x000fe20000201400 */
[C---:B----4-:R-:W-:Y:S02]  /*3370*/  HMMA.16816.F32.BF16 R40, R12.reuse, R68, RZ ;  /* 0x000000440c28723c */ /* 0x050fe400000418ff */
[----:B------:R-:W4:Y:S04]  /*3380*/  LDSM.16.M88.4 R84, [R100+0x5800] ;  /* 0x005800006454783b */ /* 0x000f280000000200 */
[----:B------:R-:W-:Y:S01]  /*3390*/  LDSM.16.M88.4 R52, [R142] ;  /* 0x000000008e34783b */ /* 0x000fe20000000200 */
[----:B------:R-:W-:Y:S01]  /*33a0*/  I2F R107, R106 ;  /* 0x0000006a006b7306 */ /* 0x000fe20000201400 */
[C---:B------:R-:W-:Y:S02]  /*33b0*/  HMMA.16816.F32.BF16 R68, R12.reuse, R70, RZ ;  /* 0x000000460c44723c */ /* 0x040fe400000418ff */
[----:B------:R-:W2:Y:S04]  /*33c0*/  LDSM.16.M88.4 R48, [R141] ;  /* 0x000000008d30783b */ /* 0x000ea80000000200 */
[----:B------:R-:W2:Y:S01]  /*33d0*/  LDSM.16.M88.4 R80, [R139+0x4800] ;  /* 0x004800008b50783b */ /* 0x000ea20000000200 */
[----:B------:R-:W-:Y:S01]  /*33e0*/  I2F R121, R114 ;  /* 0x0000007200797306 */ /* 0x000fe20000201400 */
[----:B-1----:R-:W-:Y:S02]  /*33f0*/  HMMA.16816.F32.BF16 R64, R12, R60, RZ ;  /* 0x0000003c0c40723c */ /* 0x002fe400000418ff */
[----:B------:R-:W1:Y:S04]  /*3400*/  LDSM.16.M88.4 R76, [R139+0x5000] ;  /* 0x005000008b4c783b */ /* 0x000e680000000200 */
[----:B------:R-:W1:Y:S01]  /*3410*/  LDSM.16.M88.4 R72, [R139+0x5800] ;  /* 0x005800008b48783b */ /* 0x000e620000000200 */
[----:B------:R-:W-:Y:S01]  /*3420*/  I2F R115, R112 ;  /* 0x0000007000737306 */ /* 0x000fe20000201400 */
[----:B------:R-:W-:Y:S02]  /*3430*/  HMMA.16816.F32.BF16 R40, R28, R36, R40 ;  /* 0x000000241c28723c */ /* 0x000fe40000041828 */
[----:B------:R-:W0:Y:S06]  /*3440*/  LDGDEPBAR ;  /* 0x00000000000079af */ /* 0x000e2c0000000000 */
[C---:B------:R-:W-:Y:S08]  /*3450*/  HMMA.16816.F32.BF16 R60, R12.reuse, R62, RZ ;  /* 0x0000003e0c3c723c */ /* 0x040ff000000418ff */
[C---:B-----5:R-:W-:Y:S08]  /*3460*/  HMMA.16816.F32.BF16 R56, R12.reuse, R20, RZ ;  /* 0x000000140c38723c */ /* 0x060ff000000418ff */
[----:B------:R-:W-:Y:S08]  /*3470*/  HMMA.16816.F32.BF16 R20, R12, R22, RZ ;  /* 0x000000160c14723c */ /* 0x000ff000000418ff */
[----:B------:R-:W-:Y:S01]  /*3480*/  HMMA.16816.F32.BF16 R68, R28, R38, R68 ;  /* 0x000000261c44723c */ /* 0x000fe20000041844 */
[----:B------:R-:W-:Y:S07]  /*3490*/  LDSM.16.M88.4 R36, [R147+0x2000] ;  /* 0x002000009324783b */ /* 0x000fee0000000200 */
[C---:B------:R-:W-:Y:S08]  /*34a0*/  HMMA.16816.F32.BF16 R16, R12.reuse, R44, RZ ;  /* 0x0000002c0c10723c */ /* 0x040ff000000418ff */
[----:B------:R-:W-:Y:S01]  /*34b0*/  HMMA.16816.F32.BF16 R12, R12, R46, RZ ;  /* 0x0000002e0c0c723c */ /* 0x000fe200000418ff */
[----:B------:R-:W-:Y:S07]  /*34c0*/  LDSM.16.M88.4 R44, [R141+0x800] ;  /* 0x000800008d2c783b */ /* 0x000fee0000000200 */
[----:B--2---:R-:W-:Y:S07]  /*34d0*/  HMMA.16816.F32.BF16 R40, R8, R88, R40 ;  /* 0x000000580828723c */ /* 0x004fee0000041828 */
[----:B------:R-:W-:Y:S01]  /*34e0*/  IADD3 R88, R6, 0x1, RZ ;  /* 0x0000000106587810 */ /* 0x000fe20007ffe0ff */
[----:B---3--:R-:W-:Y:S03]  /*34f0*/  HMMA.16816.F32.BF16 R64, R28, R32, R64 ;  /* 0x000000201c40723c */ /* 0x008fe60000041840 */
[----:B------:R-:W-:Y:S01]  /*3500*/  I2F R7, R88 ;  /* 0x0000005800077306 */ /* 0x000fe20000201400 */
[----:B------:R-:W-:-:S02]  /*3510*/  ISETP.GE.AND P5, PT, R88, R130, PT ;  /* 0x000000825800720c */ /* 0x000fc40003fa6270 */
[-C--:B------:R-:W-:Y:S02]  /*3520*/  ISETP.GE.AND P1, PT, R88, R129.reuse, PT ;  /* 0x000000815800720c */ /* 0x080fe40003f26270 */
[C---:B------:R-:W-:Y:S01]  /*3530*/  HMMA.16816.F32.BF16 R60, R28.reuse, R34, R60 ;  /* 0x000000221c3c723c */ /* 0x040fe2000004183c */
[----:B------:R-:W2:Y:S07]  /*3540*/  LDSM.16.M88.4 R32, [R146+0x6000] ;  /* 0x006000009220783b */ /* 0x000eae0000000200 */
[C---:B------:R-:W-:Y:S07]  /*3550*/  HMMA.16816.F32.BF16 R56, R28.reuse, R92, R56 ;  /* 0x0000005c1c38723c */ /* 0x040fee0000041838 */
[----:B------:R-:W-:Y:S01]  /*3560*/  IADD3 R92, R6, 0x9, RZ ;  /* 0x00000009065c7810 */ /* 0x000fe20007ffe0ff */
[----:B------:R-:W-:Y:S01]  /*3570*/  HMMA.16816.F32.BF16 R20, R28, R94, R20 ;  /* 0x0000005e1c14723c */ /* 0x000fe20000041814 */
[----:B------:R-:W-:Y:S02]  /*3580*/  I2F R95, R101 ;  /* 0x00000065005f7306 */ /* 0x000fe40000201400 */
[----:B------:R-:W-:-:S02]  /*3590*/  ISETP.GE.AND P3, PT, R92, R129, PT ;  /* 0x000000815c00720c */ /* 0x000fc40003f66270 */
[-C--:B------:R-:W-:Y:S02]  /*35a0*/  ISETP.GE.AND P6, PT, R92, R130.reuse, PT ;  /* 0x000000825c00720c */ /* 0x080fe40003fc6270 */
[C---:B------:R-:W-:Y:S01]  /*35b0*/  IADD3 R94, R6.reuse, 0x11, RZ ;  /* 0x00000011065e7810 */ /* 0x040fe20007ffe0ff */
[----:B------:R-:W-:Y:S01]  /*35c0*/  HMMA.16816.F32.BF16 R68, R8, R90, R68 ;  /* 0x0000005a0844723c */ /* 0x000fe20000041844 */
[----:B------:R-:W-:Y:S06]  /*35d0*/  I2F R91, R92 ;  /* 0x0000005c005b7306 */ /* 0x000fec0000201400 */
[----:B------:R-:W-:Y:S01]  /*35e0*/  IADD3 R90, R6, 0x8, RZ ;  /* 0x00000008065a7810 */ /* 0x000fe20007ffe0ff */
[----:B----4-:R-:W-:Y:S01]  /*35f0*/  HMMA.16816.F32.BF16 R16, R28, R84, R16 ;  /* 0x000000541c10723c */ /* 0x010fe20000041810 */
[----:B------:R-:W-:Y:S02]  /*3600*/  I2F R93, R94 ;  /* 0x0000005e005d7306 */ /* 0x000fe40000201400 */
[----:B------:R-:W-:-:S02]  /*3610*/  ISETP.GE.AND P4, PT, R90, R130, PT ;  /* 0x000000825a00720c */ /* 0x000fc40003f86270 */
[----:B------:R-:W-:-:S03]  /*3620*/  ISETP.GE.AND P2, PT, R90, R129, PT ;  /* 0x000000815a00720c */ /* 0x000fc60003f46270 */
[----:B------:R-:W-:Y:S01]  /*3630*/  HMMA.16816.F32.BF16 R12, R28, R86, R12 ;  /* 0x000000561c0c723c */ /* 0x000fe2000004180c */
[----:B------:R-:W-:Y:S01]  /*3640*/  LDSM.16.M88.4 R28, [R141+0x1000] ;  /* 0x001000008d1c783b */ /* 0x000fe20000000200 */
[----:B------:R-:W-:Y:S06]  /*3650*/  I2F R89, R90 ;  /* 0x0000005a00597306 */ /* 0x000fec0000201400 */
[----:B------:R-:W-:Y:S08]  /*3660*/  HMMA.16816.F32.BF16 R40, R52, R48, R40 ;  /* 0x000000303428723c */ /* 0x000ff00000041828 */
[C---:B------:R-:W-:Y:S08]  /*3670*/  HMMA.16816.F32.BF16 R64, R8.reuse, R80, R64 ;  /* 0x000000500840723c */ /* 0x040ff00000041840 */
[C---:B------:R-:W-:Y:S08]  /*3680*/  HMMA.16816.F32.BF16 R60, R8.reuse, R82, R60 ;  /* 0x00000052083c723c */ /* 0x040ff0000004183c */
[C---:B-1----:R-:W-:Y:S08]  /*3690*/  HMMA.16816.F32.BF16 R56, R8.reuse, R76, R56 ;  /* 0x0000004c0838723c */ /* 0x042ff00000041838 */
[----:B------:R-:W-:Y:S01]  /*36a0*/  HMMA.16816.F32.BF16 R80, R8, R78, R20 ;  /* 0x0000004e0850723c */ /* 0x000fe20000041814 */
[----:B------:R-:W-:Y:S04]  /*36b0*/  LDSM.16.M88.4 R20, [R145+0x2000] ;  /* 0x002000009114783b */ /* 0x000fe80000000200 */
[----:B------:R-:W1:Y:S03]  /*36c0*/  LDSM.16.M88.4 R76, [R100+0x6000] ;  /* 0x00600000644c783b */ /* 0x000e660000000200 */
[----:B------:R-:W-:Y:S01]  /*36d0*/  HMMA.16816.F32.BF16 R68, R52, R50, R68 ;  /* 0x000000323444723c */ /* 0x000fe20000041844 */
[----:B------:R-:W-:Y:S07]  /*36e0*/  LDSM.16.M88.4 R48, [R139+0x6000] ;  /* 0x006000008b30783b */ /* 0x000fee0000000200 */
[C---:B------:R-:W-:Y:S08]  /*36f0*/  HMMA.16816.F32.BF16 R16, R8.reuse, R72, R16 ;  /* 0x000000480810723c */ /* 0x040ff00000041810 */
[----:B------:R-:W-:Y:S01]  /*3700*/  HMMA.16816.F32.BF16 R12, R8, R74, R12 ;  /* 0x0000004a080c723c */ /* 0x000fe2000004180c */
[----:B------:R-:W3:Y:S04]  /*3710*/  LDSM.16.M88.4 R8, [R141+0x1800] ;  /* 0x001800008d08783b */ /* 0x000ee80000000200 */
[----:B------:R-:W-:Y:S03]  /*3720*/  LDSM.16.M88.4 R72, [R146+0x6800] ;  /* 0x006800009248783b */ /* 0x000fe60000000200 */
[----:B--2---:R-:W-:Y:S08]  /*3730*/  HMMA.16816.F32.BF16 R40, R36, R32, R40 ;  /* 0x000000202428723c */ /* 0x004ff00000041828 */
[C---:B------:R-:W-:Y:S08]  /*3740*/  HMMA.16816.F32.BF16 R64, R52.reuse, R44, R64 ;  /* 0x0000002c3440723c */ /* 0x040ff00000041840 */
[----:B------:R-:W-:Y:S01]  /*3750*/  HMMA.16816.F32.BF16 R60, R52, R46, R60 ;  /* 0x0000002e343c723c */ /* 0x000fe2000004183c */
[----:B------:R-:W2:Y:S07]  /*3760*/  LDSM.16.M88.4 R44, [R143+0x2000] ;  /* 0x002000008f2c783b */ /* 0x000eae0000000200 */
[----:B------:R-:W-:Y:S01]  /*3770*/  HMMA.16816.F32.BF16 R68, R36, R34, R68 ;  /* 0x000000222444723c */ /* 0x000fe20000041844 */
[----:B------:R-:W-:Y:S07]  /*3780*/  LDSM.16.M88.4 R32, [R141+0x2000] ;  /* 0x002000008d20783b */ /* 0x000fee0000000200 */
[----:B-1----:R-:W-:Y:S07]  /*3790*/  HMMA.16816.F32.BF16 R40, R20, R76, R40 ;  /* 0x0000004c1428723c */ /* 0x002fee0000041828 */
[C---:B------:R-:W-:Y:S01]  /*37a0*/  IADD3 R76, R6.reuse, 0x10, RZ ;  /* 0x00000010064c7810 */ /* 0x040fe20007ffe0ff */
[C---:B------:R-:W-:Y:S03]  /*37b0*/  HMMA.16816.F32.BF16 R56, R52.reuse, R28, R56 ;  /* 0x0000001c3438723c */ /* 0x040fe60000041838 */
[----:B------:R-:W-:Y:S05]  /*37c0*/  I2F R77, R76 ;  /* 0x0000004c004d7306 */ /* 0x000fea0000201400 */
[C---:B------:R-:W-:Y:S01]  /*37d0*/  HMMA.16816.F32.BF16 R80, R52.reuse, R30, R80 ;  /* 0x0000001e3450723c */ /* 0x040fe20000041850 */
[----:B------:R-:W1:Y:S07]  /*37e0*/  LDSM.16.M88.4 R28, [R142+0x2000] ;  /* 0x002000008e1c783b */ /* 0x000e6e0000000200 */
[----:B---3--:R-:W-:Y:S01]  /*37f0*/  HMMA.16816.F32.BF16 R84, R52, R8, R16 ;  /* 0x000000083454723c */ /* 0x008fe20000041810 */
[----:B------:R-:W3:Y:S07]  /*3800*/  LDSM.16.M88.4 R16, [R100+0x6800] ;  /* 0x006800006410783b */ /* 0x000eee0000000200 */
[----:B------:R-:W-:Y:S07]  /*3810*/  HMMA.16816.F32.BF16 R68, R20, R78, R68 ;  /* 0x0000004e1444723c */ /* 0x000fee0000041844 */
[----:B------:R-:W-:Y:S01]  /*3820*/  IADD3 R78, R6, 0x19, RZ ;  /* 0x00000019064e7810 */ /* 0x000fe20007ffe0ff */
[----:B--2---:R-:W-:Y:S03]  /*3830*/  HMMA.16816.F32.BF16 R40, R44, R48, R40 ;  /* 0x000000302c28723c */ /* 0x004fe60000041828 */
[----:B------:R-:W-:Y:S05]  /*3840*/  I2F R79, R78 ;  /* 0x0000004e004f7306 */ /* 0x000fea0000201400 */
[C---:B------:R-:W-:Y:S08]  /*3850*/  HMMA.16816.F32.BF16 R64, R36.reuse, R72, R64 ;  /* 0x000000482440723c */ /* 0x040ff00000041840 */
[----:B------:R-:W-:Y:S01]  /*3860*/  HMMA.16816.F32.BF16 R72, R36, R74, R60 ;  /* 0x0000004a2448723c */ /* 0x000fe2000004183c */
[----:B------:R-:W2:Y:S07]  /*3870*/  LDSM.16.M88.4 R60, [R139+0x6800] ;  /* 0x006800008b3c783b */ /* 0x000eae0000000200 */
[----:B------:R-:W-:Y:S01]  /*3880*/  HMMA.16816.F32.BF16 R68, R44, R50, R68 ;  /* 0x000000322c44723c */ /* 0x000fe20000041844 */
[----:B------:R-:W4:Y:S07]  /*3890*/  LDSM.16.M88.4 R48, [R146+0x7000] ;  /* 0x007000009230783b */ /* 0x000f2e0000000200 */
[----:B-1----:R-:W-:Y:S08]  /*38a0*/  HMMA.16816.F32.BF16 R40, R28, R32, R40 ;  /* 0x000000201c28723c */ /* 0x002ff00000041828 */
[C---:B---3--:R-:W-:Y:S08]  /*38b0*/  HMMA.16816.F32.BF16 R64, R20.reuse, R16, R64 ;  /* 0x000000101440723c */ /* 0x048ff00000041840 */
[----:B------:R-:W-:Y:S01]  /*38c0*/  HMMA.16816.F32.BF16 R72, R20, R18, R72 ;  /* 0x000000121448723c */ /* 0x000fe20000041848 */
[----:B------:R-:W-:Y:S07]  /*38d0*/  LDSM.16.M88.4 R16, [R100+0x7000] ;  /* 0x007000006410783b */ /* 0x000fee0000000200 */
[----:B------:R-:W-:Y:S01]  /*38e0*/  HMMA.16816.F32.BF16 R12, R52, R10, R12 ;  /* 0x0000000a340c723c */ /* 0x000fe2000004180c */
[----:B------:R-:W1:Y:S01]  /*38f0*/  LDSM.16.M88.4 R8, [R141+0x2800] ;  /* 0x002800008d08783b */ /* 0x000e620000000200 */
[----:B------:R-:W-:-:S04]  /*3900*/  FMUL.FTZ R40, R40, c[0x0][0x2ec] ;  /* 0x0000bb0028287a20 */ /* 0x000fc80000410000 */
[----:B------:R3:W-:Y:S01]  /*3910*/  MUFU.TANH R116, R40 ;  /* 0x0000002800747308 */ /* 0x0007e20000002400 */
[C---:B------:R-:W-:Y:S01]  /*3920*/  IADD3 R52, R6.reuse, 0x38, RZ ;  /* 0x0000003806347810 */ /* 0x040fe20007ffe0ff */
[----:B--2---:R-:W-:Y:S01]  /*3930*/  HMMA.16816.F32.BF16 R64, R44, R60, R64 ;  /* 0x0000003c2c40723c */ /* 0x004fe20000041840 */
[----:B------:R-:W-:-:S05]  /*3940*/  IADD3 R54, R6, 0x39, RZ ;  /* 0x0000003906367810 */ /* 0x000fca0007ffe0ff */
[----:B------:R-:W-:Y:S01]  /*3950*/  I2F R53, R52 ;  /* 0x0000003400357306 */ /* 0x000fe20000201400 */
[----:B------:R-:W-:Y:S01]  /*3960*/  FMUL.FTZ R60, R41, c[0x0][0x2ec] ;  /* 0x0000bb00293c7a20 */ /* 0x000fe20000410000 */
[C---:B----4-:R-:W-:Y:S06]  /*3970*/  HMMA.16816.F32.BF16 R56, R36.reuse, R48, R56 ;  /* 0x000000302438723c */ /* 0x050fec0000041838 */
[----:B------:R-:W-:Y:S01]  /*3980*/  MUFU.TANH R60, R60 ;  /* 0x0000003c003c7308 */ /* 0x000fe20000002400 */
[----:B------:R-:W-:Y:S01]  /*3990*/  FMUL.FTZ R48, R42, c[0x0][0x2ec] ;  /* 0x0000bb002a307a20 */ /* 0x000fe20000410000 */
[----:B------:R-:W-:Y:S01]  /*39a0*/  HMMA.16816.F32.BF16 R80, R36, R50, R80 ;  /* 0x000000322450723c */ /* 0x000fe20000041850 */
[----:B------:R-:W-:-:S02]  /*39b0*/  FMUL.FTZ R49, R43, c[0x0][0x2ec] ;  /* 0x0000bb002b317a20 */ /* 0x000fc40000410000 */
[----:B---3--:R-:W2:Y:S03]  /*39c0*/  LDSM.16.M88.4 R40, [R146+0x7800] ;  /* 0x007800009228783b */ /* 0x008ea60000000200 */
[----:B------:R-:W-:Y:S02]  /*39d0*/  I2F R55, R54 ;  /* 0x0000003600377306 */ /* 0x000fe40000201400 */
[----:B------:R-:W-:Y:S06]  /*39e0*/  HMMA.16816.F32.BF16 R72, R44, R62, R72 ;  /* 0x0000003e2c48723c */ /* 0x000fec0000041848 */
[----:B------:R-:W-:Y:S02]  /*39f0*/  MUFU.TANH R49, R49 ;  /* 0x0000003100317308 */ /* 0x000fe40000002400 */
[C---:B------:R-:W-:Y:S01]  /*3a00*/  HMMA.16816.F32.BF16 R68, R28.reuse, R34, R68 ;  /* 0x000000221c44723c */ /* 0x040fe20000041844 */
[----:B------:R-:W3:Y:S05]  /*3a10*/  LDSM.16.M88.4 R32, [R139+0x7000] ;  /* 0x007000008b20783b */ /* 0x000eea0000000200 */
[----:B------:R-:W-:Y:S02]  /*3a20*/  MUFU.TANH R48, R48 ;  /* 0x0000003000307308 */ /* 0x000fe40000002400 */
[----:B-1----:R-:W-:Y:S08]  /*3a30*/  HMMA.16816.F32.BF16 R64, R28, R8, R64 ;  /* 0x000000081c40723c */ /* 0x002ff00000041840 */
[C---:B------:R-:W-:Y:S08]  /*3a40*/  HMMA.16816.F32.BF16 R56, R20.reuse, R16, R56 ;  /* 0x000000101438723c */ /* 0x040ff00000041838 */
[----:B------:R-:W-:Y:S01]  /*3a50*/  HMMA.16816.F32.BF16 R80, R20, R18, R80 ;  /* 0x000000121450723c */ /* 0x000fe20000041850 */
[----:B------:R-:W-:Y:S01]  /*3a60*/  LDSM.16.M88.4 R16, [R141+0x3000] ;  /* 0x003000008d10783b */ /* 0x000fe20000000200 */
[----:B------:R-:W-:-:S02]  /*3a70*/  FMUL.FTZ R62, R71, c[0x0][0x2ec] ;  /* 0x0000bb00473e7a20 */ /* 0x000fc40000410000 */
[----:B------:R-:W-:Y:S02]  /*3a80*/  FMUL.FTZ R50, R68, c[0x0][0x2ec] ;  /* 0x0000bb0044327a20 */ /* 0x000fe40000410000 */
[----:B------:R-:W-:Y:S02]  /*3a90*/  FMUL.FTZ R51, R69, c[0x0][0x2ec] ;  /* 0x0000bb0045337a20 */ /* 0x000fe40000410000 */
[----:B------:R-:W-:Y:S01]  /*3aa0*/  HMMA.16816.F32.BF16 R72, R28, R10, R72 ;  /* 0x0000000a1c48723c */ /* 0x000fe20000041848 */
[----:B------:R-:W1:Y:S01]  /*3ab0*/  LDSM.16.M88.4 R8, [R100+0x7800] ;  /* 0x007800006408783b */ /* 0x000e620000000200 */
[----:B------:R-:W4:Y:S01]  /*3ac0*/  MUFU.TANH R62, R62 ;  /* 0x0000003e003e7308 */ /* 0x000f220000002400 */
[----:B------:R-:W-:Y:S02]  /*3ad0*/  FMUL.FTZ R63, R64, c[0x0][0x2ec] ;  /* 0x0000bb00403f7a20 */ /* 0x000fe40000410000 */
[----:B------:R-:W-:Y:S02]  /*3ae0*/  FMUL.FTZ R64, R65, c[0x0][0x2ec] ;  /* 0x0000bb0041407a20 */ /* 0x000fe40000410000 */
[----:B------:R-:W-:Y:S01]  /*3af0*/  FMUL.FTZ R61, R70, c[0x0][0x2ec] ;  /* 0x0000bb00463d7a20 */ /* 0x000fe20000410000 */
[C---:B--2---:R-:W-:Y:S02]  /*3b00*/  HMMA.16816.F32.BF16 R84, R36.reuse, R40, R84 ;  /* 0x000000282454723c */ /* 0x044fe40000041854 */
[----:B------:R-:W-:Y:S05]  /*3b10*/  MUFU.TANH R50, R50 ;  /* 0x0000003200327308 */ /* 0x000fea0000002400 */
[----:B------:R-:W-:Y:S01]  /*3b20*/  FMUL.FTZ R40, R66, c[0x0][0x2ec] ;  /* 0x0000bb0042287a20 */ /* 0x000fe20000410000 */
[----:B------:R-:W-:Y:S01]  /*3b30*/  HMMA.16816.F32.BF16 R36, R36, R42, R12 ;  /* 0x0000002a2424723c */ /* 0x000fe2000004180c */
[----:B------:R-:W-:Y:S01]  /*3b40*/  LDSM.16.M88.4 R12, [R141+0x3800] ;  /* 0x003800008d0c783b */ /* 0x000fe20000000200 */
[----:B------:R-:W-:Y:S01]  /*3b50*/  MUFU.TANH R64, R64 ;  /* 0x0000004000407308 */ /* 0x000fe20000002400 */
[----:B------:R-:W-:-:S04]  /*3b60*/  FMUL.FTZ R41, R67, c[0x0][0x2ec] ;  /* 0x0000bb0043297a20 */ /* 0x000fc80000410000 */
[----:B----4-:R-:W-:Y:S01]  /*3b70*/  FFMA.FTZ R43, R0, R91, R62 ;  /* 0x0000005b002b7223 */ /* 0x010fe2000001003e */
[C---:B---3--:R-:W-:Y:S01]  /*3b80*/  HMMA.16816.F32.BF16 R56, R44.reuse, R32, R56 ;  /* 0x000000202c38723c */ /* 0x048fe20000041838 */
[----:B------:R-:W-:Y:S01]  /*3b90*/  FMUL.FTZ R65, R72, c[0x0][0x2ec] ;  /* 0x0000bb0048417a20 */ /* 0x000fe20000410000 */
[----:B------:R-:W2:Y:S01]  /*3ba0*/  MUFU.TANH R40, R40 ;  /* 0x0000002800287308 */ /* 0x000ea20000002400 */
[----:B------:R-:W-:Y:S01]  /*3bb0*/  FMUL.FTZ R42, R75, c[0x0][0x2ec] ;  /* 0x0000bb004b2a7a20 */ /* 0x000fe20000410000 */
[----:B------:R-:W-:Y:S02]  /*3bc0*/  FSEL R43, R43, -INF , !P3 ;  /* 0xff8000002b2b7808 */ /* 0x000fe40005800000 */
[----:B------:R-:W-:Y:S02]  /*3bd0*/  ISETP.GE.AND P3, PT, R101, R129, PT ;  /* 0x000000816500720c */ /* 0x000fe40003f66270 */
[----:B------:R-:W-:Y:S01]  /*3be0*/  HMMA.16816.F32.BF16 R80, R44, R34, R80 ;  /* 0x000000222c50723c */ /* 0x000fe20000041850 */
[----:B------:R-:W3:Y:S01]  /*3bf0*/  LDSM.16.M88.4 R32, [R139+0x7800] ;  /* 0x007800008b20783b */ /* 0x000ee20000000200 */
[----:B------:R-:W4:Y:S01]  /*3c00*/  MUFU.TANH R51, R51 ;  /* 0x0000003300337308 */ /* 0x000f220000002400 */
[----:B------:R-:W-:-:S05]  /*3c10*/  DEPBAR.LE SB0, 0x0 ;  /* 0x000080000000791a */ /* 0x000fca0000000000 */
[C---:B-1----:R-:W-:Y:S02]  /*3c20*/  HMMA.16816.F32.BF16 R36, R20.reuse, R10, R36 ;  /* 0x0000000a1424723c */ /* 0x042fe40000041824 */
[----:B------:R-:W1:Y:S05]  /*3c30*/  MUFU.TANH R61, R61 ;  /* 0x0000003d003d7308 */ /* 0x000e6a0000002400 */
[C---:B--2---:R-:W-:Y:S01]  /*3c40*/  FFMA.FTZ R11, R0.reuse, R77, R40 ;  /* 0x0000004d000b7223 */ /* 0x044fe20000010028 */
[----:B------:R-:W-:Y:S02]  /*3c50*/  HMMA.16816.F32.BF16 R84, R20, R8, R84 ;  /* 0x000000081454723c */ /* 0x000fe40000041854 */
[----:B------:R-:W2:Y:S01]  /*3c60*/  MUFU.TANH R63, R63 ;  /* 0x0000003f003f7308 */ /* 0x000ea20000002400 */
[----:B----4-:R-:W-:-:S04]  /*3c70*/  FFMA.FTZ R51, R0, R91, R51 ;  /* 0x0000005b00337223 */ /* 0x010fc80000010033 */
[----:B------:R-:W-:Y:S01]  /*3c80*/  FMUL.FTZ R8, R74, c[0x0][0x2ec] ;  /* 0x0000bb004a087a20 */ /* 0x000fe20000410000 */
[C---:B------:R-:W-:Y:S02]  /*3c90*/  HMMA.16816.F32.BF16 R80, R28.reuse, R18, R80 ;  /* 0x000000121c50723c */ /* 0x040fe40000041850 */
[----:B------:R-:W4:Y:S01]  /*3ca0*/  MUFU.TANH R65, R65 ;  /* 0x0000004100417308 */ /* 0x000f220000002400 */
[C---:B------:R-:W-:Y:S02]  /*3cb0*/  FFMA.FTZ R23, R0.reuse, R7, R60 ;  /* 0x0000000700177223 */ /* 0x040fe4000001003c */
[C---:B-1----:R-:W-:Y:S02]  /*3cc0*/  FFMA.FTZ R21, R0.reuse, R89, R61 ;  /* 0x0000005900157223 */ /* 0x042fe4000001003d */
[C---:B------:R-:W-:Y:S01]  /*3cd0*/  FFMA.FTZ R19, R0.reuse, R7, R49 ;  /* 0x0000000700137223 */ /* 0x040fe20000010031 */
[----:B------:R-:W-:Y:S02]  /*3ce0*/  HMMA.16816.F32.BF16 R56, R28, R16, R56 ;  /* 0x000000101c38723c */ /* 0x000fe40000041838 */
[----:B------:R-:W1:Y:S01]  /*3cf0*/  MUFU.TANH R8, R8 ;  /* 0x0000000800087308 */ /* 0x000e620000002400 */
[----:B------:R-:W-:Y:S01]  /*3d00*/  FFMA.FTZ R7, R0, R93, R64 ;  /* 0x0000005d00077223 */ /* 0x000fe20000010040 */
[----:B------:R-:W-:-:S02]  /*3d10*/  FSEL R23, R23, -INF , !P5 ;  /* 0xff80000017177808 */ /* 0x000fc40006800000 */
[----:B------:R-:W-:Y:S01]  /*3d20*/  FSEL R19, R19, -INF , !P1 ;  /* 0xff80000013137808 */ /* 0x000fe20004800000 */
[----:B------:R-:W-:Y:S01]  /*3d30*/  FMUL.FTZ R16, R73, c[0x0][0x2ec] ;  /* 0x0000bb0049107a20 */ /* 0x000fe20000410000 */
[C---:B---3--:R-:W-:Y:S02]  /*3d40*/  HMMA.16816.F32.BF16 R36, R44.reuse, R34, R36 ;  /* 0x000000222c24723c */ /* 0x048fe40000041824 */
[----:B------:R-:W3:Y:S01]  /*3d50*/  MUFU.TANH R41, R41 ;  /* 0x0000002900297308 */ /* 0x000ee20000002400 */
[----:B--2---:R-:W-:Y:S01]  /*3d60*/  FFMA.FTZ R17, R0, R77, R63 ;  /* 0x0000004d00117223 */ /* 0x004fe2000001003f */
[-C--:B------:R-:W-:Y:S01]  /*3d70*/  ISETP.GE.AND P5, PT, R76, R130.reuse, PT ;  /* 0x000000824c00720c */ /* 0x080fe20003fa6270 */
[----:B----4-:R-:W-:Y:S01]  /*3d80*/  FFMA.FTZ R65, R0, R95, R65 ;  /* 0x0000005f00417223 */ /* 0x010fe20000010041 */
[----:B------:R-:W-:Y:S02]  /*3d90*/  ISETP.GE.AND P1, PT, R76, R129, PT ;  /* 0x000000814c00720c */ /* 0x000fe40003f26270 */
[----:B------:R-:W-:Y:S01]  /*3da0*/  FSEL R35, R51, -INF , !P6 ;  /* 0xff80000033237808 */ /* 0x000fe20007000000 */
[----:B------:R-:W-:Y:S01]  /*3db0*/  HMMA.16816.F32.BF16 R84, R44, R32, R84 ;  /* 0x000000202c54723c */ /* 0x000fe20000041854 */
[----:B------:R-:W-:Y:S01]  /*3dc0*/  FMUL.FTZ R80, R80, c[0x0][0x2ec] ;  /* 0x0000bb0050507a20 */ /* 0x000fe20000410000 */
[----:B------:R-:W-:Y:S01]  /*3dd0*/  MUFU.TANH R16, R16 ;  /* 0x0000001000107308 */ /* 0x000fe20000002400 */
[----:B------:R-:W-:Y:S01]  /*3de0*/  FMUL.FTZ R22, R81, c[0x0][0x2ec] ;  /* 0x0000bb0051167a20 */ /* 0x000fe20000410000 */
[-C--:B------:R-:W-:Y:S01]  /*3df0*/  ISETP.GE.AND P6, PT, R101, R130.reuse, PT ;  /* 0x000000826500720c */ /* 0x080fe20003fc6270 */
[C---:B-1----:R-:W-:Y:S01]  /*3e00*/  FFMA.FTZ R8, R0.reuse, R95, R8 ;  /* 0x0000005f00087223 */ /* 0x042fe20000010008 */
[----:B------:R-:W-:Y:S01]  /*3e10*/  FSEL R21, R21, -INF , !P2 ;  /* 0xff80000015157808 */ /* 0x000fe20005000000 */
[----:B------:R-:W-:Y:S01]  /*3e20*/  FFMA.FTZ R33, R0, R89, R50 ;  /* 0x0000005900217223 */ /* 0x000fe20000010032 */
[----:B------:R-:W-:Y:S01]  /*3e30*/  FSEL R17, R17, -INF , !P5 ;  /* 0xff80000011117808 */ /* 0x000fe20006800000 */
[----:B------:R-:W-:Y:S01]  /*3e40*/  FMUL.FTZ R18, R56, c[0x0][0x2ec] ;  /* 0x0000bb0038127a20 */ /* 0x000fe20000410000 */
[----:B------:R-:W1:Y:S01]  /*3e50*/  MUFU.TANH R22, R22 ;  /* 0x0000001600167308 */ /* 0x000e620000002400 */
[----:B------:R-:W-:Y:S01]  /*3e60*/  FMUL.FTZ R58, R58, c[0x0][0x2ec] ;  /* 0x0000bb003a3a7a20 */ /* 0x000fe20000410000 */
[----:B------:R-:W-:Y:S01]  /*3e70*/  FSEL R33, R33, -INF , !P4 ;  /* 0xff80000021217808 */ /* 0x000fe20006000000 */
[----:B------:R-:W-:Y:S01]  /*3e80*/  FMUL.FTZ R20, R59, c[0x0][0x2ec] ;  /* 0x0000bb003b147a20 */ /* 0x000fe20000410000 */
[-C--:B------:R-:W-:Y:S01]  /*3e90*/  ISETP.GE.AND P4, PT, R94, R130.reuse, PT ;  /* 0x000000825e00720c */ /* 0x080fe20003f86270 */
[----:B------:R-:W-:Y:S01]  /*3ea0*/  FMUL.FTZ R57, R57, c[0x0][0x2ec] ;  /* 0x0000bb0039397a20 */ /* 0x000fe20000410000 */
[----:B------:R-:W-:Y:S01]  /*3eb0*/  HMMA.16816.F32.BF16 R36, R28, R14, R36 ;  /* 0x0000000e1c24723c */ /* 0x000fe20000041824 */
[----:B------:R-:W-:Y:S01]  /*3ec0*/  FMUL.FTZ R34, R82, c[0x0][0x2ec] ;  /* 0x0000bb0052227a20 */ /* 0x000fe20000410000 */
[----:B------:R-:W2:Y:S01]  /*3ed0*/  MUFU.TANH R18, R18 ;  /* 0x0000001200127308 */ /* 0x000ea20000002400 */
[----:B------:R-:W-:Y:S01]  /*3ee0*/  FMUL.FTZ R40, R83, c[0x0][0x2ec] ;  /* 0x0000bb0053287a20 */ /* 0x000fe20000410000 */
[----:B------:R-:W-:Y:S01]  /*3ef0*/  FSEL R7, R7, -INF , !P4 ;  /* 0xff80000007077808 */ /* 0x000fe20006000000 */
[----:B---3--:R-:W-:Y:S01]  /*3f00*/  FFMA.FTZ R9, R0, R93, R41 ;  /* 0x0000005d00097223 */ /* 0x008fe20000010029 */
[----:B------:R-:W-:-:S02]  /*3f10*/  ISETP.GE.AND P4, PT, R104, R130, PT ;  /* 0x000000826800720c */ /* 0x000fc40003f86270 */
[----:B------:R-:W-:Y:S01]  /*3f20*/  HMMA.16816.F32.BF16 R84, R28, R12, R84 ;  /* 0x0000000c1c54723c */ /* 0x000fe20000041854 */
[----:B------:R-:W-:Y:S01]  /*3f30*/  FSEL R11, R11, -INF , !P1 ;  /* 0xff8000000b0b7808 */ /* 0x000fe20004800000 */
[----:B------:R-:W3:Y:S01]  /*3f40*/  MUFU.TANH R12, R80 ;  /* 0x00000050000c7308 */ /* 0x000ee20000002400 */
[----:B-1----:R-:W-:Y:S01]  /*3f50*/  FFMA.FTZ R22, R0, R111, R22 ;  /* 0x0000006f00167223 */ /* 0x002fe20000010016 */
[----:B------:R-:W-:Y:S02]  /*3f60*/  ISETP.GE.AND P2, PT, R94, R129, PT ;  /* 0x000000815e00720c */ /* 0x000fe40003f46270 */
[----:B------:R-:W-:Y:S01]  /*3f70*/  ISETP.GE.AND P5, PT, R78, R130, PT ;  /* 0x000000824e00720c */ /* 0x000fe20003fa6270 */
[----:B------:R-:W-:Y:S01]  /*3f80*/  FFMA.FTZ R13, R0, R79, R16 ;  /* 0x0000004f000d7223 */ /* 0x000fe20000010010 */
[----:B------:R-:W-:Y:S02]  /*3f90*/  FSEL R29, R8, -INF , !P3 ;  /* 0xff800000081d7808 */ /* 0x000fe40005800000 */
[----:B------:R-:W1:Y:S01]  /*3fa0*/  MUFU.TANH R10, R58 ;  /* 0x0000003a000a7308 */ /* 0x000e620000002400 */
[----:B--2---:R-:W-:Y:S01]  /*3fb0*/  FFMA.FTZ R18, R0, R105, R18 ;  /* 0x0000006900127223 */ /* 0x004fe20000010012 */
[----:B------:R-:W-:-:S02]  /*3fc0*/  ISETP.GE.AND P1, PT, R78, R129, PT ;  /* 0x000000814e00720c */ /* 0x000fc40003f26270 */
[----:B------:R-:W-:Y:S02]  /*3fd0*/  FSEL R15, R65, -INF , !P6 ;  /* 0xff800000410f7808 */ /* 0x000fe40007000000 */
[----:B------:R-:W-:Y:S01]  /*3fe0*/  FMUL.FTZ R36, R36, c[0x0][0x2ec] ;  /* 0x0000bb0024247a20 */ /* 0x000fe20000410000 */
[----:B------:R-:W-:Y:S01]  /*3ff0*/  FSEL R167, R18, -INF , !P4 ;  /* 0xff80000012a77808 */ /* 0x000fe20006000000 */
[----:B---3--:R-:W-:Y:S01]  /*4000*/  FFMA.FTZ R163, R0, R109, R12 ;  /* 0x0000006d00a37223 */ /* 0x008fe2000001000c */
[----:B------:R-:W2:Y:S01]  /*4010*/  MUFU.TANH R42, R42 ;  /* 0x0000002a002a7308 */ /* 0x000ea20000002400 */
[----:B------:R-:W-:Y:S01]  /*4020*/  FMUL.FTZ R16, R37, c[0x0][0x2ec] ;  /* 0x0000bb0025107a20 */ /* 0x000fe20000410000 */
[-C--:B------:R-:W-:Y:S01]  /*4030*/  ISETP.GE.AND P4, PT, R110, R130.reuse, PT ;  /* 0x000000826e00720c */ /* 0x080fe20003f86270 */
[----:B------:R-:W-:Y:S01]  /*4040*/  FMUL.FTZ R38, R38, c[0x0][0x2ec] ;  /* 0x0000bb0026267a20 */ /* 0x000fe20000410000 */
[-C--:B------:R-:W-:Y:S01]  /*4050*/  ISETP.GE.AND P6, PT, R106, R130.reuse, PT ;  /* 0x000000826a00720c */ /* 0x080fe20003fc6270 */
[----:B------:R-:W-:Y:S01]  /*4060*/  FMUL.FTZ R14, R87, c[0x0][0x2ec] ;  /* 0x0000bb00570e7a20 */ /* 0x000fe20000410000 */
[----:B------:R-:W-:Y:S01]  /*4070*/  FSEL R135, R22, -INF , !P4 ;  /* 0xff80000016877808 */ /* 0x000fe20006000000 */
[----:B------:R-:W-:Y:S01]  /*4080*/  FMUL.FTZ R85, R85, c[0x0][0x2ec] ;  /* 0x0000bb0055557a20 */ /* 0x000fe20000410000 */
[----:B------:R-:W3:Y:S01]  /*4090*/  MUFU.TANH R12, R36 ;  /* 0x00000024000c7308 */ /* 0x000ee20000002400 */
[----:B------:R-:W-:Y:S01]  /*40a0*/  FMUL.FTZ R84, R84, c[0x0][0x2ec] ;  /* 0x0000bb0054547a20 */ /* 0x000fe20000410000 */
[----:B------:R-:W-:Y:S01]  /*40b0*/  ISETP.GE.AND P4, PT, R52, R130, PT ;  /* 0x000000823400720c */ /* 0x000fe20003f86270 */
[----:B------:R-:W-:Y:S01]  /*40c0*/  FMUL.FTZ R86, R86, c[0x0][0x2ec] ;  /* 0x0000bb0056567a20 */ /* 0x000fe20000410000 */
[----:B------:R-:W-:Y:S01]  /*40d0*/  ISETP.GE.AND P3, PT, R106, R129, PT ;  /* 0x000000816a00720c */ /* 0x000fe20003f66270 */
[C---:B-1----:R-:W-:Y:S01]  /*40e0*/  FFMA.FTZ R133, R0.reuse, R105, R10 ;  /* 0x0000006900857223 */ /* 0x042fe2000001000a */
[----:B------:R-:W-:Y:S01]  /*40f0*/  FSEL R9, R9, -INF , !P2 ;  /* 0xff80000009097808 */ /* 0x000fe20005000000 */
[----:B------:R-:W-:Y:S01]  /*4100*/  FMUL.FTZ R39, R39, c[0x0][0x2ec] ;  /* 0x0000bb0027277a20 */ /* 0x000fe20000410000 */
[----:B------:R-:W1:Y:S01]  /*4110*/  MUFU.TANH R32, R57 ;  /* 0x0000003900207308 */ /* 0x000e620000002400 */
[----:B--2---:R-:W-:Y:S01]  /*4120*/  FFMA.FTZ R42, R0, R79, R42 ;  /* 0x0000004f002a7223 */ /* 0x004fe2000001002a */
[----:B------:R-:W-:-:S02]  /*4130*/  FSEL R13, R13, -INF , !P5 ;  /* 0xff8000000d0d7808 */ /* 0x000fc40006800000 */
[----:B------:R-:W-:Y:S02]  /*4140*/  ISETP.GE.AND P2, PT, R104, R129, PT ;  /* 0x000000816800720c */ /* 0x000fe40003f46270 */
[----:B------:R-:W-:Y:S02]  /*4150*/  FSEL R45, R42, -INF , !P1 ;  /* 0xff8000002a2d7808 */ /* 0x000fe40004800000 */
        /* <DEDUP_REMOVED lines=8> */
[----:B------:R-:W-:Y:S02]  /*41e0*/  ISETP.GE.AND P2, PT, R110, R129, PT ;  /* 0x000000816e00720c */ /* 0x000fe40003f46270 */
[----:B------:R-:W-:Y:S02]  /*41f0*/  FSEL R113, R32, -INF , !P6 ;  /* 0xff80000020717808 */ /* 0x000fe40007000000 */
[----:B------:R-:W1:Y:S01]  /*4200*/  MUFU.TANH R14, R14 ;  /* 0x0000000e000e7308 */ /* 0x000e620000002400 */
[----:B--2---:R-:W-:Y:S01]  /*4210*/  FFMA.FTZ R20, R0, R107, R20 ;  /* 0x0000006b00147223 */ /* 0x004fe20000010014 */
[----:B------:R-:W-:-:S02]  /*4220*/  ISETP.GE.AND P6, PT, R112, R130, PT ;  /* 0x000000827000720c */ /* 0x000fc40003fc6270 */
        /* <DEDUP_REMOVED lines=8> */
[----:B------:R-:W-:Y:S02]  /*42b0*/  FSEL R121, R12, -INF , !P4 ;  /* 0xff8000000c797808 */ /* 0x000fe40006000000 */
[----:B------:R-:W-:Y:S02]  /*42c0*/  ISETP.GE.AND P4, PT, R102, 0x2, PT ;  /* 0x000000026600780c */ /* 0x000fe40003f86270 */
[----:B------:R-:W-:Y:S02]  /*42d0*/  ISETP.GE.AND P5, PT, R54, R130, PT ;  /* 0x000000823600720c */ /* 0x000fe40003fa6270 */
        /* <DEDUP_REMOVED lines=8> */
[----:B------:R-:W3:Y:S01]  /*4360*/  MUFU.TANH R16, R16 ;  /* 0x0000001000107308 */ /* 0x000ee20000002400 */
[----:B-1----:R-:W-:Y:S01]  /*4370*/  FFMA.FTZ R10, R0, R115, R10 ;  /* 0x00000073000a7223 */ /* 0x002fe2000001000a */
[----:B------:R-:W-:Y:S02]  /*4380*/  ISETP.GE.AND P6, PT, R6, R130, PT ;  /* 0x000000820600720c */ /* 0x000fe40003fc6270 */
[----:B------:R-:W-:Y:S02]  /*4390*/  FSEL R115, R14, -INF , !P1 ;  /* 0xff8000000e737808 */ /* 0x000fe40004800000 */
[----:B------:R-:W-:Y:S02]  /*43a0*/  FSEL R117, R10, -INF , !P3 ;  /* 0xff8000000a757808 */ /* 0x000fe40005800000 */
[----:B------:R-:W1:Y:S01]  /*43b0*/  MUFU.TANH R38, R38 ;  /* 0x0000002600267308 */ /* 0x000e620000002400 */
[----:B--2---:R-:W-:Y:S01]  /*43c0*/  FFMA.FTZ R40, R0, R111, R40 ;  /* 0x0000006f00287223 */ /* 0x004fe20000010028 */
[----:B------:R-:W-:Y:S01]  /*43d0*/  ISETP.GE.AND P3, PT, R6, R129, PT ;  /* 0x000000810600720c */ /* 0x000fe20003f66270 */
[----:B------:R-:W-:Y:S01]  /*43e0*/  FFMA.FTZ R6, R0, R5, R116 ;  /* 0x0000000500067223 */ /* 0x000fe20000010074 */
[----:B------:R-:W-:Y:S01]  /*43f0*/  ISETP.GE.AND P1, PT, R54, R129, PT ;  /* 0x000000813600720c */ /* 0x000fe20003f26270 */
[----:B------:R-:W-:Y:S01]  /*4400*/  FFMA.FTZ R5, R0, R5, R48 ;  /* 0x0000000500057223 */ /* 0x000fe20000010030 */
[----:B------:R-:W-:-:S02]  /*4410*/  FSEL R127, R40, -INF , !P2 ;  /* 0xff800000287f7808 */ /* 0x000fc40005000000 */
[----:B------:R-:W2:Y:S01]  /*4420*/  MUFU.TANH R39, R39 ;  /* 0x0000002700277308 */ /* 0x000ea20000002400 */
[----:B---3--:R-:W-:Y:S01]  /*4430*/  FFMA.FTZ R16, R0, R55, R16 ;  /* 0x0000003700107223 */ /* 0x008fe20000010010 */
[----:B------:R-:W-:Y:S02]  /*4440*/  ISETP.GE.AND P2, PT, R52, R129, PT ;  /* 0x000000813400720c */ /* 0x000fe40003f46270 */
[----:B------:R-:W-:Y:S02]  /*4450*/  FSEL R6, R6, -INF , !P6 ;  /* 0xff80000006067808 */ /* 0x000fe40007000000 */
[----:B------:R-:W-:Y:S01]  /*4460*/  FSEL R5, R5, -INF , !P3 ;  /* 0xff80000005057808 */ /* 0x000fe20005800000 */
[----:B-1----:R-:W-:Y:S01]  /*4470*/  FFMA.FTZ R38, R0, R53, R38 ;  /* 0x0000003500267223 */ /* 0x002fe20000010026 */
[----:B------:R-:W-:-:S04]  /*4480*/  FSEL R120, R16, -INF , !P5 ;  /* 0xff80000010787808 */ /* 0x000fc80006800000 */
        /* <DEDUP_REMOVED lines=62> */
.L_x_6746:
[----:B------:R-:W-:-:S04]  /*4870*/  LEA R37, -R96, RZ, 0x6 ;  /* 0x000000ff60257211 */ /* 0x000fc800078e31ff */
[----:B------:R-:W-:Y:S02]  /*4880*/  SHF.R.S32.HI R12, RZ, 0x1f, R37 ;  /* 0x0000001fff0c7819 */ /* 0x000fe40000011425 */
.L_x_6747:
        /* <DEDUP_REMOVED lines=47> */
[----:B------:R-:W-:Y:S01]  /*4b80*/  @!P3 IADD3 R14, P5, R31, R128, RZ ;  /* 0x000000801f0eb210 */ /* 0x000fe20007fbe0ff */
[----:B------:R1:W-:Y:S01]  /*4b90*/  @P2 STS.128 [R156+0x6800], RZ ;  /* 0x006800ff9c002388 */ /* 0x0003e20000000c00 */
[----:B------:R-:W-:Y:S02]  /*4ba0*/  @!P2 LEA.HI.X R53, R8, c[0x0][0x16c], R25, 0x1, P1 ;  /* 0x00005b000835aa11 */ /* 0x000fe400008f0c19 */
[----:B------:R-:W-:Y:S01]  /*4bb0*/  @!P3 LEA R54, P1, R14, c[0x0][0x168], 0x1 ;  /* 0x00005a000e36ba11 */ /* 0x000fe200078208ff */
[----:B------:R-:W-:Y:S01]  /*4bc0*/  @!P3 IMAD.X R25, R10, 0x1, R103, P5 ;  /* 0x000000010a19b824 */ /* 0x000fe200028e0667 */
[----:B------:R-:W-:Y:S01]  /*4bd0*/  @!PT LDS RZ, [RZ] ;  /* 0x00000000fffff984 */ /* 0x000fe20000000800 */
[----:B------:R-:W-:Y:S01]  /*4be0*/  @!PT LDS RZ, [RZ] ;  /* 0x00000000fffff984 */ /* 0x000fe20000000800 */
[----:B------:R-:W-:Y:S01]  /*4bf0*/  @!PT LDS RZ, [RZ] ;  /* 0x00000000fffff984 */ /* 0x000fe20000000800 */
[----:B------:R1:W-:Y:S04]  /*4c00*/  @!P2 LDGSTS.E.BYPASS.LTC128B.128 [R156+0x6800], [R38.64+0x80] ;  /* 0x06800080269cafae */ /* 0x0003e8000b901d48 */
        /* <DEDUP_REMOVED lines=26> */
.L_x_6749:
[----:B------:R-:W-:Y:S05]  /*4db0*/  BSYNC B0 ;  /* 0x0000000000007941 */ /* 0x000fea0003800000 */
.L_x_6748:
[----:B------:R-:W0:Y:S01]  /*4dc0*/  LDGDEPBAR ;  /* 0x00000000000079af */ /* 0x000e220000000000 */
[----:B------:R-:W-:-:S04]  /*4dd0*/  IADD3 R128, P1, R37, R128, RZ ;  /* 0x0000008025807210 */ /* 0x000fc80007f3e0ff */
[----:B------:R-:W-:Y:S02]  /*4de0*/  IADD3.X R103, R12, R103, RZ, P1, !PT ;  /* 0x000000670c677210 */ /* 0x000fe40000ffe4ff */
.L_x_6745:
        /* <DEDUP_REMOVED lines=38> */
[----:B------:R-:W-:Y:S04]  /*5050*/  LDSM.16.MT88.4 R84, [R138+0x8000] ;  /* 0x008000008a54783b */ /* 0x000fe80000004200 */
[----:B------:R-:W-:Y:S01]  /*5060*/  LDSM.16.MT88.4 R68, [R136+0x8000] ;  /* 0x008000008844783b */ /* 0x000fe20000004200 */
[----:B--2---:R-:W-:-:S03]  /*5070*/  FMNMX.FTZ R8, R31, R8, !PT ;  /* 0x000000081f087209 */ /* 0x004fc60007810000 */
[----:B-1----:R-:W-:Y:S01]  /*5080*/  LDSM.16.MT88.4 R48, [R138+0xa000] ;  /* 0x00a000008a30783b */ /* 0x002fe20000004200 */
[----:B---3--:R-:W-:-:S03]  /*5090*/  FMNMX.FTZ R25, R10, R25, !PT ;  /* 0x000000190a197209 */ /* 0x008fc60007810000 */
        /* <DEDUP_REMOVED lines=22> */
[----:B------:R-:W1:Y:S01]  /*5200*/  LDSM.16.MT88.4 R40, [R140+0xa000] ;  /* 0x00a000008c28783b */ /* 0x000e620000004200 */
[----:B------:R-:W-:Y:S02]  /*5210*/  FFMA.FTZ R31, R7, c[0x0][0x23c], -R122 ;  /* 0x00008f00071f7a23 */ /* 0x000fe4000001087a */
[--C-:B------:R-:W-:Y:S01]  /*5220*/  FFMA.FTZ R32, R11, c[0x0][0x23c], -R112.reuse ;  /* 0x00008f000b207a23 */ /* 0x100fe20000010870 */
[----:B------:R-:W2:Y:S01]  /*5230*/  LDSM.16.MT88.4 R4, [R136+0xa000] ;  /* 0x00a000008804783b */ /* 0x000ea20000004200 */
[----:B------:R-:W-:Y:S02]  /*5240*/  FFMA.FTZ R3, R9, c[0x0][0x23c], -R112 ;  /* 0x00008f0009037a23 */ /* 0x000fe40000010870 */
[----:B------:R-:W3:Y:S01]  /*5250*/  MUFU.EX2 R107, R107 ;  /* 0x0000006b006b7308 */ /* 0x000ee20000000800 */
[----:B------:R-:W4:Y:S01]  /*5260*/  LDSM.16.MT88.4 R8, [R137+0x8800] ;  /* 0x008800008908783b */ /* 0x000f220000004200 */
[----:B------:R-:W-:-:S02]  /*5270*/  FFMA.FTZ R34, R17, c[0x0][0x23c], -R122 ;  /* 0x00008f0011227a23 */ /* 0x000fc4000001087a */
[--C-:B------:R-:W-:Y:S01]  /*5280*/  FFMA.FTZ R28, R15, c[0x0][0x23c], -R122.reuse ;  /* 0x00008f000f1c7a23 */ /* 0x100fe2000001087a */
[----:B------:R-:W5:Y:S01]  /*5290*/  LDSM.16.MT88.4 R16, [R138+0x8800] ;  /* 0x008800008a10783b */ /* 0x000f620000004200 */
[----:B------:R-:W-:Y:S02]  /*52a0*/  FFMA.FTZ R25, R13, c[0x0][0x23c], -R122 ;  /* 0x00008f000d197a23 */ /* 0x000fe4000001087a */
[----:B------:R-:W3:Y:S01]  /*52b0*/  MUFU.EX2 R33, R33 ;  /* 0x0000002100217308 */ /* 0x000ee20000000800 */
[--C-:B------:R-:W-:Y:S01]  /*52c0*/  FFMA.FTZ R29, R29, c[0x0][0x23c], -R112.reuse ;  /* 0x00008f001d1d7a23 */ /* 0x100fe20000010870 */
[----:B------:R-:W1:Y:S01]  /*52d0*/  LDSM.16.MT88.4 R12, [R136+0x8800] ;  /* 0x00880000880c783b */ /* 0x000e620000004200 */
[----:B------:R-:W-:Y:S02]  /*52e0*/  FFMA.FTZ R2, R45, c[0x0][0x23c], -R112 ;  /* 0x00008f002d027a23 */ /* 0x000fe40000010870 */
[--C-:B------:R-:W-:Y:S01]  /*52f0*/  FFMA.FTZ R114, R167, c[0x0][0x23c], -R122.reuse ;  /* 0x00008f00a7727a23 */ /* 0x100fe2000001087a */
[----:B------:R-:W1:Y:S01]  /*5300*/  LDSM.16.MT88.4 R20, [R140+0x8800] ;  /* 0x008800008c14783b */ /* 0x000e620000004200 */
[--C-:B------:R-:W-:Y:S01]  /*5310*/  FFMA.FTZ R113, R113, c[0x0][0x23c], -R122.reuse ;  /* 0x00008f0071717a23 */ /* 0x100fe2000001087a */
[----:B------:R-:W-:Y:S01]  /*5320*/  MUFU.EX2 R106, R106 ;  /* 0x0000006a006a7308 */ /* 0x000fe20000000800 */
[----:B---3--:R-:W-:Y:S01]  /*5330*/  F2FP.BF16.PACK_AB R64, R107, R108 ;  /* 0x0000006c6b40723e */ /* 0x008fe200000010ff */
[--C-:B------:R-:W-:Y:S01]  /*5340*/  FFMA.FTZ R111, R163, c[0x0][0x23c], -R122.reuse ;  /* 0x00008f00a36f7a23 */ /* 0x100fe2000001087a */
[----:B------:R-:W-:Y:S01]  /*5350*/  LEA.HI.X R167, R128, c[0x0][0x16c], R103, 0x1, P1 ;  /* 0x00005b0080a77a11 */ /* 0x000fe200008f0c67 */
[----:B------:R-:W-:-:S02]  /*5360*/  FFMA.FTZ R116, R135, c[0x0][0x23c], -R122 ;  /* 0x00008f0087747a23 */ /* 0x000fc4000001087a */
[--C-:B------:R-:W-:Y:S02]  /*5370*/  FFMA.FTZ R124, R133, c[0x0][0x23c], -R112.reuse ;  /* 0x00008f00857c7a23 */ /* 0x100fe40000010870 */
[----:B------:R-:W3:Y:S01]  /*5380*/  MUFU.EX2 R105, R105 ;  /* 0x0000006900697308 */ /* 0x000ee20000000800 */
[----:B------:R-:W-:Y:S01]  /*5390*/  F2FP.BF16.PACK_AB R66, R33, R104 ;  /* 0x000000682142723e */ /* 0x000fe200000010ff */
        /* <DEDUP_REMOVED lines=8> */
[----:B------:R-:W1:Y:S01]  /*5420*/  MUFU.EX2 R30, R30 ;  /* 0x0000001e001e7308 */ /* 0x000e620000000800 */
[----:B---3--:R-:W-:Y:S01]  /*5430*/  F2FP.BF16.PACK_AB R65, R105, R106 ;  /* 0x0000006a6941723e */ /* 0x008fe200000010ff */
[--C-:B------:R-:W-:Y:S02]  /*5440*/  FFMA.FTZ R117, R117, c[0x0][0x23c], -R112.reuse ;  /* 0x00008f0075757a23 */ /* 0x100fe40000010870 */
[--C-:B------:R-:W-:Y:S02]  /*5450*/  FFMA.FTZ R120, R115, c[0x0][0x23c], -R112.reuse ;  /* 0x00008f0073787a23 */ /* 0x100fe40000010870 */
[----:B------:R-:W-:-:S02]  /*5460*/  FFMA.FTZ R110, R110, c[0x0][0x23c], -R112 ;  /* 0x00008f006e6e7a23 */ /* 0x000fc40000010870 */
[----:B------:R-:W-:Y:S01]  /*5470*/  MUFU.EX2 R34, R34 ;  /* 0x0000002200227308 */ /* 0x000fe20000000800 */
[----:B------:R-:W-:Y:S02]  /*5480*/  FFMA.FTZ R169, R109, c[0x0][0x23c], -R112 ;  /* 0x00008f006da97a23 */ /* 0x000fe40000010870 */
[----:B------:R-:W-:Y:S02]  /*5490*/  FADD.FTZ R107, R108, R107 ;  /* 0x0000006b6c6b7221 */ /* 0x000fe40000010000 */
[----:B------:R-:W-:Y:S02]  /*54a0*/  FADD.FTZ R106, R106, R105 ;  /* 0x000000696a6a7221 */ /* 0x000fe40000010000 */
[----:B------:R-:W-:Y:S01]  /*54b0*/  FADD.FTZ R104, R104, R107 ;  /* 0x0000006b68687221 */ /* 0x000fe20000010000 */
[----:B-1----:R-:W-:Y:S01]  /*54c0*/  F2FP.BF16.PACK_AB R67, R30, R35 ;  /* 0x000000231e43723e */ /* 0x002fe200000010ff */
[----:B------:R-:W1:Y:S01]  /*54d0*/  MUFU.EX2 R31, R31 ;  /* 0x0000001f001f7308 */ /* 0x000e620000000800 */
[----:B------:R-:W-:-:S02]  /*54e0*/  FADD.FTZ R35, R35, R106 ;  /* 0x0000006a23237221 */ /* 0x000fc40000010000 */
        /* <DEDUP_REMOVED lines=30> */
[C---:B--2---:R-:W-:Y:S02]  /*56d0*/  HMMA.16816.F32.BF16 R60, R64.reuse, R4, RZ ;  /* 0x00000004403c723c */ /* 0x044fe400000418ff */
[----:B------:R-:W-:Y:S05]  /*56e0*/  MUFU.EX2 R125, R125 ;  /* 0x0000007d007d7308 */ /* 0x000fea0000000800 */
[----:B-1----:R-:W-:Y:S01]  /*56f0*/  F2FP.BF16.PACK_AB R4, R31, R34 ;  /* 0x000000221f04723e */ /* 0x002fe200000010ff */
        /* <DEDUP_REMOVED lines=15> */
[----:B------:R-:W-:-:S02]  /*57f0*/  FADD.FTZ R29, R2, R29 ;  /* 0x0000001d021d7221 */ /* 0x000fc40000010000 */
[----:B------:R-:W-:-:S03]  /*5800*/  FADD.FTZ R2, R114, R25 ;  /* 0x0000001972027221 */ /* 0x000fc60000010000 */
[----:B------:R-:W-:Y:S01]  /*5810*/  HMMA.16816.F32.BF16 R76, R4, R10, R76 ;  /* 0x0000000a044c723c */ /* 0x000fe2000004184c */
[----:B------:R-:W2:Y:S01]  /*5820*/  LDSM.16.MT88.4 R8, [R138+0xa800] ;  /* 0x00a800008a08783b */ /* 0x000ea20000004200 */
[----:B------:R-:W-:Y:S01]  /*5830*/  MUFU.EX2 R117, R117 ;  /* 0x0000007500757308 */ /* 0x000fe20000000800 */
[----:B------:R-:W-:-:S05]  /*5840*/  FADD.FTZ R2, R113, R2 ;  /* 0x0000000271027221 */ /* 0x000fca0000010000 */
[C---:B-----5:R-:W-:Y:S02]  /*5850*/  HMMA.16816.F32.BF16 R88, R4.reuse, R16, R88 ;  /* 0x000000100458723c */ /* 0x060fe40000041858 */
        /* <DEDUP_REMOVED lines=18> */
[C---:B------:R-:W-:Y:S01]  /*5980*/  HMMA.16816.F32.BF16 R92, R4.reuse, R22, R92 ;  /* 0x00000016045c723c */ /* 0x040fe2000004185c */
[----:B------:R-:W-:Y:S07]  /*5990*/  LDSM.16.MT88.4 R20, [R138+0x9800] ;  /* 0x009800008a14783b */ /* 0x000fee0000004200 */
[C---:B--2---:R-:W-:Y:S08]  /*59a0*/  HMMA.16816.F32.BF16 R60, R4.reuse, R8, R60 ;  /* 0x00000008043c723c */ /* 0x044ff0000004183c */
[----:B------:R-:W-:Y:S01]  /*59b0*/  HMMA.16816.F32.BF16 R64, R4, R10, R64 ;  /* 0x0000000a0440723c */ /* 0x000fe20000041840 */
[----:B------:R-:W2:Y:S06]  /*59c0*/  LDSM.16.MT88.4 R8, [R137+0x9000] ;  /* 0x009000008908783b */ /* 0x000eac0000004200 */
        /* <DEDUP_REMOVED lines=130> */
.L_x_6751:
[----:B------:R-:W-:-:S05]  /*61f0*/  IMAD.MOV.U32 R3, RZ, RZ, c[0x0][0x1a0] ;  /* 0x00006800ff037624 */ /* 0x000fca00078e00ff */
[----:B------:R-:W-:-:S04]  /*6200*/  LEA R3, -R3, RZ, 0x6 ;  /* 0x000000ff03037211 */ /* 0x000fc800078e31ff */
[----:B------:R-:W-:Y:S02]  /*6210*/  SHF.R.S32.HI R6, RZ, 0x1f, R3 ;  /* 0x0000001fff067819 */ /* 0x000fe40000011403 */
.L_x_6752:
        /* <DEDUP_REMOVED lines=173> */
[C---:B-1----:R-:W-:Y:S08]  /*6cf0*/  HMMA.16816.F32.BF16 R28, R116.reuse, R112, R28 ;  /* 0x00000070741c723c */ /* 0x042ff0000004181c */
[C---:B------:R-:W-:Y:S08]  /*6d00*/  HMMA.16816.F32.BF16 R24, R116.reuse, R114, R24 ;  /* 0x000000727418723c */ /* 0x040ff00000041818 */
[C---:B------:R-:W-:Y:S08]  /*6d10*/  HMMA.16816.F32.BF16 R20, R116.reuse, R108, R20 ;  /* 0x0000006c7414723c */ /* 0x040ff00000041814 */
[----:B------:R-:W-:Y:S01]  /*6d20*/  HMMA.16816.F32.BF16 R12, R116, R104, R12 ;  /* 0x00000068740c723c */ /* 0x000fe2000004180c */
[----:B------:R-:W-:-:S02]  /*6d30*/  FMUL.FTZ R29, R29, c[0x0][0x2ec] ;  /* 0x0000bb001d1d7a20 */ /* 0x000fc40000410000 */
[----:B------:R-:W-:-:S04]  /*6d40*/  FMUL.FTZ R31, R31, c[0x0][0x2ec] ;  /* 0x0000bb001f1f7a20 */ /* 0x000fc80000410000 */
[----:B------:R-:W-:Y:S01]  /*6d50*/  IMAD R104, R155, 0x40, R154 ;  /* 0x000000409b687824 */ /* 0x000fe200078e029a */
[C---:B------:R-:W-:Y:S01]  /*6d60*/  HMMA.16816.F32.BF16 R16, R116.reuse, R110, R16 ;  /* 0x0000006e7410723c */ /* 0x040fe20000041810 */
[----:B------:R-:W-:Y:S01]  /*6d70*/  FMUL.FTZ R112, R24, c[0x0][0x2ec] ;  /* 0x0000bb0018707a20 */ /* 0x000fe20000410000 */
[----:B------:R-:W-:Y:S01]  /*6d80*/  MUFU.TANH R29, R29 ;  /* 0x0000001d001d7308 */ /* 0x000fe20000002400 */
[----:B------:R-:W-:Y:S01]  /*6d90*/  FMUL.FTZ R26, R26, c[0x0][0x2ec] ;  /* 0x0000bb001a1a7a20 */ /* 0x000fe20000410000 */
[C---:B------:R-:W-:Y:S01]  /*6da0*/  IADD3 R108, R104.reuse, 0x8, RZ ;  /* 0x00000008686c7810 */ /* 0x040fe20007ffe0ff */
[----:B------:R-:W-:Y:S01]  /*6db0*/  FMUL.FTZ R24, R27, c[0x0][0x2ec] ;  /* 0x0000bb001b187a20 */ /* 0x000fe20000410000 */
[C---:B------:R-:W-:Y:S01]  /*6dc0*/  IADD3 R113, R104.reuse, 0x11, RZ ;  /* 0x0000001168717810 */ /* 0x040fe20007ffe0ff */
[----:B------:R-:W-:Y:S01]  /*6dd0*/  FMUL.FTZ R25, R25, c[0x0][0x2ec] ;  /* 0x0000bb0019197a20 */ /* 0x000fe20000410000 */
[----:B------:R-:W-:Y:S01]  /*6de0*/  HMMA.16816.F32.BF16 R8, R116, R106, R8 ;  /* 0x0000006a7408723c */ /* 0x000fe20000041808 */
[----:B------:R-:W-:Y:S01]  /*6df0*/  IADD3 R110, R104, 0x9, RZ ;  /* 0x00000009686e7810 */ /* 0x000fe20007ffe0ff */
[----:B------:R-:W-:Y:S01]  /*6e00*/  MUFU.TANH R31, R31 ;  /* 0x0000001f001f7308 */ /* 0x000fe20000002400 */
[----:B------:R-:W-:Y:S01]  /*6e10*/  FMUL.FTZ R20, R20, c[0x0][0x2ec] ;  /* 0x0000bb0014147a20 */ /* 0x000fe20000410000 */
[----:B------:R-:W-:Y:S01]  /*6e20*/  ISETP.GE.AND P5, PT, R108, R130, PT ;  /* 0x000000826c00720c */ /* 0x000fe20003fa6270 */
[----:B------:R-:W-:-:S02]  /*6e30*/  FMUL.FTZ R27, R21, c[0x0][0x2ec] ;  /* 0x0000bb00151b7a20 */ /* 0x000fc40000410000 */
[----:B------:R-:W-:Y:S01]  /*6e40*/  IADD3 R106, R104, 0x1, RZ ;  /* 0x00000001686a7810 */ /* 0x000fe20007ffe0ff */
[C---:B--2---:R-:W-:Y:S01]  /*6e50*/  HMMA.16816.F32.BF16 R4, R116.reuse, R32, R4 ;  /* 0x000000207404723c */ /* 0x044fe20000041804 */
[----:B------:R-:W-:Y:S01]  /*6e60*/  FMUL.FTZ R22, R22, c[0x0][0x2ec] ;  /* 0x0000bb0016167a20 */ /* 0x000fe20000410000 */
[----:B------:R-:W-:Y:S01]  /*6e70*/  I2F R33, R108 ;  /* 0x0000006c00217306 */ /* 0x000fe20000201400 */
[----:B------:R-:W-:Y:S01]  /*6e80*/  FMUL.FTZ R12, R12, c[0x0][0x2ec] ;  /* 0x0000bb000c0c7a20 */ /* 0x000fe20000410000 */
[----:B------:R-:W-:Y:S01]  /*6e90*/  ISETP.GE.AND P6, PT, R106, R130, PT ;  /* 0x000000826a00720c */ /* 0x000fe20003fc6270 */
[----:B------:R-:W-:Y:S01]  /*6ea0*/  FMUL.FTZ R14, R14, c[0x0][0x2ec] ;  /* 0x0000bb000e0e7a20 */ /* 0x000fe20000410000 */
[----:B------:R-:W-:Y:S01]  /*6eb0*/  ISETP.GE.AND P4, PT, R106, R129, PT ;  /* 0x000000816a00720c */ /* 0x000fe20003f86270 */
[----:B------:R-:W-:Y:S01]  /*6ec0*/  FMUL.FTZ R32, R28, c[0x0][0x2ec] ;  /* 0x0000bb001c207a20 */ /* 0x000fe20000410000 */
[----:B------:R-:W-:Y:S01]  /*6ed0*/  HMMA.16816.F32.BF16 R120, R116, R34, R120 ;  /* 0x000000227478723c */ /* 0x000fe20000041878 */
[----:B------:R-:W-:Y:S01]  /*6ee0*/  FMUL.FTZ R28, R30, c[0x0][0x2ec] ;  /* 0x0000bb001e1c7a20 */ /* 0x000fe20000410000 */
[----:B------:R-:W-:Y:S01]  /*6ef0*/  I2F R107, R106 ;  /* 0x0000006a006b7306 */ /* 0x000fe20000201400 */
[----:B------:R-:W-:-:S02]  /*6f00*/  FMUL.FTZ R17, R17, c[0x0][0x2ec] ;  /* 0x0000bb0011117a20 */ /* 0x000fc40000410000 */
[----:B------:R-:W-:Y:S02]  /*6f10*/  FMUL.FTZ R23, R23, c[0x0][0x2ec] ;  /* 0x0000bb0017177a20 */ /* 0x000fe40000410000 */
[----:B------:R-:W-:Y:S01]  /*6f20*/  IADD3 R34, R104, 0x10, RZ ;  /* 0x0000001068227810 */ /* 0x000fe20007ffe0ff */
[----:B------:R-:W-:Y:S02]  /*6f30*/  FMUL.FTZ R16, R16, c[0x0][0x2ec] ;  /* 0x0000bb0010107a20 */ /* 0x000fe40000410000 */
[----:B------:R-:W-:Y:S01]  /*6f40*/  MUFU.TANH R112, R112 ;  /* 0x0000007000707308 */ /* 0x000fe20000002400 */
        /* <DEDUP_REMOVED lines=9> */
[----:B------:R-:W-:Y:S01]  /*6fe0*/  I2F R109, R110 ;  /* 0x0000006e006d7306 */ /* 0x000fe20000201400 */
[----:B------:R-:W-:-:S02]  /*6ff0*/  FMUL.FTZ R7, R7, c[0x0][0x2ec] ;  /* 0x0000bb0007077a20 */ /* 0x000fc40000410000 */
[----:B------:R-:W-:Y:S02]  /*7000*/  FMUL.FTZ R120, R120, c[0x0][0x2ec] ;  /* 0x0000bb0078787a20 */ /* 0x000fe40000410000 */
[----:B------:R-:W-:Y:S02]  /*7010*/  FMUL.FTZ R123, R123, c[0x0][0x2ec] ;  /* 0x0000bb007b7b7a20 */ /* 0x000fe40000410000 */
[----:B------:R-:W-:Y:S01]  /*7020*/  FMUL.FTZ R121, R121, c[0x0][0x2ec] ;  /* 0x0000bb0079797a20 */ /* 0x000fe20000410000 */
[----:B------:R1:W-:Y:S08]  /*7030*/  MUFU.TANH R30, R25 ;  /* 0x00000019001e7308 */ /* 0x0003f00000002400 */
[----:B------:R-:W-:Y:S08]  /*7040*/  MUFU.TANH R24, R24 ;  /* 0x0000001800187308 */ /* 0x000ff00000002400 */
[----:B------:R-:W-:Y:S01]  /*7050*/  I2F R35, R34 ;  /* 0x0000002200237306 */ /* 0x000fe20000201400 */
[----:B-1----:R-:W-:-:S07]  /*7060*/  FMUL.FTZ R25, R19, c[0x0][0x2ec] ;  /* 0x0000bb0013197a20 */ /* 0x002fce0000410000 */
[----:B------:R-:W1:Y:S08]  /*7070*/  MUFU.TANH R20, R20 ;  /* 0x0000001400147308 */ /* 0x000e700000002400 */
[----:B------:R-:W-:Y:S08]  /*7080*/  MUFU.TANH R117, R12 ;  /* 0x0000000c00757308 */ /* 0x000ff00000002400 */
[----:B------:R-:W-:Y:S01]  /*7090*/  MUFU.TANH R27, R27 ;  /* 0x0000001b001b7308 */ /* 0x000fe20000002400 */
[----:B-1----:R-:W-:-:S07]  /*70a0*/  FFMA.FTZ R20, R0, R35, R20 ;  /* 0x0000002300147223 */ /* 0x002fce0000010014 */
[----:B------:R-:W1:Y:S08]  /*70b0*/  MUFU.TANH R22, R22 ;  /* 0x0000001600167308 */ /* 0x000e700000002400 */
[----:B------:R2:W-:Y:S08]  /*70c0*/  MUFU.TANH R127, R14 ;  /* 0x0000000e007f7308 */ /* 0x0005f00000002400 */
[----:B------:R-:W3:Y:S01]  /*70d0*/  I2F R12, R113 ;  /* 0x00000071000c7306 */ /* 0x000ee20000201400 */
[----:B-1----:R-:W-:-:S07]  /*70e0*/  FFMA.FTZ R22, R0, R35, R22 ;  /* 0x0000002300167223 */ /* 0x002fce0000010016 */
[----:B------:R1:W-:Y:S01]  /*70f0*/  MUFU.TANH R21, R17 ;  /* 0x0000001100157308 */ /* 0x0003e20000002400 */
[----:B--2---:R-:W-:-:S07]  /*7100*/  IADD3 R14, R104, 0x18, RZ ;  /* 0x00000018680e7810 */ /* 0x004fce0007ffe0ff */
[----:B------:R-:W2:Y:S01]  /*7110*/  MUFU.TANH R23, R23 ;  /* 0x0000001700177308 */ /* 0x000ea20000002400 */
[----:B---3--:R-:W-:Y:S02]  /*7120*/  FFMA.FTZ R27, R0, R12, R27 ;  /* 0x0000000c001b7223 */ /* 0x008fe4000001001b */
[----:B-1----:R-:W-:-:S05]  /*7130*/  FMUL.FTZ R17, R15, c[0x0][0x2ec] ;  /* 0x0000bb000f117a20 */ /* 0x002fca0000410000 */
[----:B------:R-:W-:Y:S01]  /*7140*/  MUFU.TANH R119, R16 ;  /* 0x0000001000777308 */ /* 0x000fe20000002400 */
[----:B------:R-:W-:Y:S02]  /*7150*/  FMUL.FTZ R15, R9, c[0x0][0x2ec] ;  /* 0x0000bb00090f7a20 */ /* 0x000fe40000410000 */
[C---:B------:R-:W-:Y:S02]  /*7160*/  FFMA.FTZ R9, R0.reuse, R107, R29 ;  /* 0x0000006b00097223 */ /* 0x040fe4000001001d */
[----:B--2---:R-:W-:-:S03]  /*7170*/  FFMA.FTZ R23, R0, R12, R23 ;  /* 0x0000000c00177223 */ /* 0x004fc60000010017 */
[----:B------:R1:W-:Y:S01]  /*7180*/  MUFU.TANH R19, R13 ;  /* 0x0000000d00137308 */ /* 0x0003e20000002400 */
[----:B------:R-:W-:Y:S02]  /*7190*/  FSEL R9, R9, -INF , !P6 ;  /* 0xff80000009097808 */ /* 0x000fe40007000000 */
[----:B------:R-:W-:-:S05]  /*71a0*/  ISETP.GE.AND P6, PT, R108, R129, PT ;  /* 0x000000816c00720c */ /* 0x000fca0003fc6270 */
[----:B------:R2:W-:Y:S08]  /*71b0*/  MUFU.TANH R125, R10 ;  /* 0x0000000a007d7308 */ /* 0x0005f00000002400 */
[----:B------:R-:W3:Y:S01]  /*71c0*/  I2F R102, R14 ;  /* 0x0000000e00667306 */ /* 0x000ee20000201400 */
[----:B-1----:R-:W-:-:S05]  /*71d0*/  FFMA.FTZ R13, R0, R33, R112 ;  /* 0x00000021000d7223 */ /* 0x002fca0000010070 */
[----:B------:R-:W-:Y:S01]  /*71e0*/  FSEL R13, R13, -INF , !P5 ;  /* 0xff8000000d0d7808 */ /* 0x000fe20006800000 */
[----:B--2---:R-:W-:Y:S01]  /*71f0*/  FFMA.FTZ R10, R0, R107, R31 ;  /* 0x0000006b000a7223 */ /* 0x004fe2000001001f */
[----:B------:R1:W-:Y:S01]  /*7200*/  MUFU.TANH R111, R8 ;  /* 0x00000008006f7308 */ /* 0x0003e20000002400 */
[----:B------:R-:W-:Y:S02]  /*7210*/  ISETP.GE.AND P5, PT, R110, R129, PT ;  /* 0x000000816e00720c */ /* 0x000fe40003fa6270 */
[----:B------:R-:W-:Y:S02]  /*7220*/  IADD3 R31, R104, 0x20, RZ ;  /* 0x00000020681f7810 */ /* 0x000fe40007ffe0ff */
[----:B------:R-:W-:Y:S02]  /*7230*/  FSEL R10, R10, -INF , !P4 ;  /* 0xff8000000a0a7808 */ /* 0x000fe40006000000 */
[----:B------:R-:W-:Y:S01]  /*7240*/  ISETP.GE.AND P4, PT, R110, R130, PT ;  /* 0x000000826e00720c */ /* 0x000fe20003f86270 */
[----:B------:R2:W4:Y:S01]  /*7250*/  MUFU.TANH R133, R18 ;  /* 0x0000001200857308 */ /* 0x0005220000002400 */
[----:B---3--:R-:W-:-:S02]  /*7260*/  FFMA.FTZ R119, R0, R102, R119 ;  /* 0x0000006600777223 */ /* 0x008fc40000010077 */
[----:B-1----:R-:W-:-:S05]  /*7270*/  FFMA.FTZ R8, R0, R33, R26 ;  /* 0x0000002100087223 */ /* 0x002fca000001001a */
[----:B------:R1:W-:Y:S01]  /*7280*/  MUFU.TANH R131, R11 ;  /* 0x0000000b00837308 */ /* 0x0003e20000002400 */
[C---:B------:R-:W-:Y:S02]  /*7290*/  IADD3 R26, R104.reuse, 0x21, RZ ;  /* 0x00000021681a7810 */ /* 0x040fe40007ffe0ff */
[----:B------:R-:W-:Y:S02]  /*72a0*/  IADD3 R33, R104, 0x28, RZ ;  /* 0x0000002868217810 */ /* 0x000fe40007ffe0ff */
[----:B------:R-:W-:Y:S02]  /*72b0*/  FSEL R8, R8, -INF , !P6 ;  /* 0xff80000008087808 */ /* 0x000fe40007000000 */
[----:B--2---:R-:W-:Y:S01]  /*72c0*/  IADD3 R18, R104, 0x19, RZ ;  /* 0x0000001968127810 */ /* 0x004fe20007ffe0ff */
[----:B------:R2:W-:Y:S01]  /*72d0*/  MUFU.TANH R29, R4 ;  /* 0x00000004001d7308 */ /* 0x0005e20000002400 */
[----:B------:R-:W-:-:S04]  /*72e0*/  ISETP.GE.AND P6, PT, R34, R130, PT ;  /* 0x000000822200720c */ /* 0x000fc80003fc6270 */
[----:B------:R-:W-:Y:S02]  /*72f0*/  FSEL R115, R20, -INF , !P6 ;  /* 0xff80000014737808 */ /* 0x000fe40007000000 */
[----:B------:R-:W-:Y:S01]  /*7300*/  ISETP.GE.AND P6, PT, R113, R129, PT ;  /* 0x000000817100720c */ /* 0x000fe20003fc6270 */
[----:B-1----:R-:W-:Y:S01]  /*7310*/  FFMA.FTZ R11, R0, R109, R30 ;  /* 0x0000006d000b7223 */ /* 0x002fe2000001001e */
[----:B------:R-:W1:Y:S02]  /*7320*/  I2F R16, R18 ;  /* 0x0000001200107306 */ /* 0x000e640000201400 */
[----:B------:R-:W-:Y:S02]  /*7330*/  FSEL R118, R23, -INF , !P6 ;  /* 0xff80000017767808 */ /* 0x000fe40007000000 */
[----:B------:R-:W-:Y:S02]  /*7340*/  FSEL R11, R11, -INF , !P4 ;  /* 0xff8000000b0b7808 */ /* 0x000fe40006000000 */
[----:B------:R-:W-:Y:S01]  /*7350*/  ISETP.GE.AND P4, PT, R34, R129, PT ;  /* 0x000000812200720c */ /* 0x000fe20003f86270 */
[----:B--2---:R-:W-:Y:S01]  /*7360*/  FFMA.FTZ R4, R0, R109, R24 ;  /* 0x0000006d00047223 */ /* 0x004fe20000010018 */
[----:B------:R-:W2:Y:S01]  /*7370*/  MUFU.TANH R25, R25 ;  /* 0x0000001900197308 */ /* 0x000ea20000002400 */
[----:B------:R-:W-:-:S02]  /*7380*/  ISETP.GE.AND P6, PT, R18, R130, PT ;  /* 0x000000821200720c */ /* 0x000fc40003fc6270 */
[----:B------:R-:W-:Y:S01]  /*7390*/  FSEL R116, R22, -INF , !P4 ;  /* 0xff80000016747808 */ /* 0x000fe20006000000 */
[----:B----4-:R-:W-:Y:S01]  /*73a0*/  FFMA.FTZ R22, R0, R102, R133 ;  /* 0x0000006600167223 */ /* 0x010fe20000010085 */
[----:B------:R-:W-:Y:S02]  /*73b0*/  FSEL R4, R4, -INF , !P5 ;  /* 0xff80000004047808 */ /* 0x000fe40006800000 */
[-C--:B------:R-:W-:Y:S01]  /*73c0*/  ISETP.GE.AND P5, PT, R113, R130.reuse, PT ;  /* 0x000000827100720c */ /* 0x080fe20003fa6270 */
[----:B------:R-:W3:Y:S01]  /*73d0*/  I2F R30, R31 ;  /* 0x0000001f001e7306 */ /* 0x000ee20000201400 */
[----:B------:R-:W-:Y:S01]  /*73e0*/  ISETP.GE.AND P4, PT, R14, R130, PT ;  /* 0x000000820e00720c */ /* 0x000fe20003f86270 */
[----:B-1----:R-:W-:Y:S01]  /*73f0*/  FFMA.FTZ R21, R0, R16, R21 ;  /* 0x0000001000157223 */ /* 0x002fe20000010015 */
[----:B------:R-:W-:Y:S02]  /*7400*/  FSEL R113, R27, -INF , !P5 ;  /* 0xff8000001b717808 */ /* 0x000fe40006800000 */
[----:B------:R-:W-:-:S02]  /*7410*/  ISETP.GE.AND P5, PT, R14, R129, PT ;  /* 0x000000810e00720c */ /* 0x000fc40003fa6270 */
[----:B------:R-:W-:Y:S01]  /*7420*/  IADD3 R14, R104, 0x29, RZ ;  /* 0x00000029680e7810 */ /* 0x000fe20007ffe0ff */
[----:B------:R-:W1:Y:S01]  /*7430*/  I2F R24, R26 ;  /* 0x0000001a00187306 */ /* 0x000e620000201400 */
[----:B------:R-:W-:Y:S01]  /*7440*/  FSEL R23, R119, -INF , !P4 ;  /* 0xff80000077177808 */ /* 0x000fe20006000000 */
[----:B--2---:R-:W-:Y:S01]  /*7450*/  FFMA.FTZ R20, R0, R16, R25 ;  /* 0x0000001000147223 */ /* 0x004fe20000010019 */
[----:B------:R-:W-:Y:S02]  /*7460*/  ISETP.GE.AND P4, PT, R18, R129, PT ;  /* 0x000000811200720c */ /* 0x000fe40003f86270 */
[----:B------:R-:W-:Y:S02]  /*7470*/  IADD3 R18, R104, 0x30, RZ ;  /* 0x0000003068127810 */ /* 0x000fe40007ffe0ff */
[----:B------:R-:W-:Y:S01]  /*7480*/  FSEL R22, R22, -INF , !P5 ;  /* 0xff80000016167808 */ /* 0x000fe20006800000 */
[----:B------:R-:W2:Y:S01]  /*7490*/  MUFU.TANH R17, R17 ;  /* 0x0000001100117308 */ /* 0x000ea20000002400 */
[C---:B---3--:R-:W-:Y:S01]  /*74a0*/  FFMA.FTZ R117, R0.reuse, R30, R117 ;  /* 0x0000001e00757223 */ /* 0x048fe20000010075 */
[----:B------:R-:W-:Y:S01]  /*74b0*/  ISETP.GE.AND P5, PT, R31, R130, PT ;  /* 0x000000821f00720c */ /* 0x000fe20003fa6270 */
[----:B------:R-:W-:Y:S01]  /*74c0*/  FFMA.FTZ R124, R0, R30, R127 ;  /* 0x0000001e007c7223 */ /* 0x000fe2000001007f */
[----:B------:R-:W-:-:S02]  /*74d0*/  FSEL R21, R21, -INF , !P6 ;  /* 0xff80000015157808 */ /* 0x000fc40007000000 */
[-C--:B------:R-:W-:Y:S02]  /*74e0*/  ISETP.GE.AND P6, PT, R31, R129.reuse, PT ;  /* 0x000000811f00720c */ /* 0x080fe40003fc6270 */
[----:B------:R-:W3:Y:S01]  /*74f0*/  I2F R34, R33 ;  /* 0x0000002100227306 */ /* 0x000ee20000201400 */
[----:B------:R-:W-:Y:S01]  /*7500*/  FSEL R20, R20, -INF , !P4 ;  /* 0xff80000014147808 */ /* 0x000fe20006000000 */
[----:B-1----:R-:W-:Y:S01]  /*7510*/  FFMA.FTZ R27, R0, R24, R19 ;  /* 0x00000018001b7223 */ /* 0x002fe20000010013 */
[C---:B------:R-:W-:Y:S02]  /*7520*/  ISETP.GE.AND P4, PT, R26.reuse, R130, PT ;  /* 0x000000821a00720c */ /* 0x040fe40003f86270 */
[----:B------:R-:W-:Y:S02]  /*7530*/  FSEL R127, R117, -INF , !P5 ;  /* 0xff800000757f7808 */ /* 0x000fe40006800000 */
[----:B------:R-:W-:Y:S01]  /*7540*/  ISETP.GE.AND P5, PT, R26, R129, PT ;  /* 0x000000811a00720c */ /* 0x000fe20003fa6270 */
[----:B------:R-:W-:Y:S01]  /*7550*/  MUFU.TANH R15, R15 ;  /* 0x0000000f000f7308 */ /* 0x000fe20000002400 */
[----:B------:R-:W-:Y:S01]  /*7560*/  FSEL R124, R124, -INF , !P6 ;  /* 0xff8000007c7c7808 */ /* 0x000fe20007000000 */
[----:B--2---:R-:W-:Y:S01]  /*7570*/  FFMA.FTZ R26, R0, R24, R17 ;  /* 0x00000018001a7223 */ /* 0x004fe20000010011 */
[----:B------:R-:W-:-:S02]  /*7580*/  ISETP.GE.AND P6, PT, R33, R130, PT ;  /* 0x000000822100720c */ /* 0x000fc40003fc6270 */
[----:B------:R-:W-:Y:S02]  /*7590*/  FSEL R27, R27, -INF , !P4 ;  /* 0xff8000001b1b7808 */ /* 0x000fe40006000000 */
[----:B------:R-:W-:Y:S01]  /*75a0*/  IADD3 R30, R104, 0x38, RZ ;  /* 0x00000038681e7810 */ /* 0x000fe20007ffe0ff */
[----:B------:R-:W1:Y:S01]  /*75b0*/  I2F R12, R14 ;  /* 0x0000000e000c7306 */ /* 0x000e620000201400 */
[CC--:B---3--:R-:W-:Y:S01]  /*75c0*/  FFMA.FTZ R111, R0.reuse, R34.reuse, R111 ;  /* 0x00000022006f7223 */ /* 0x0c8fe2000001006f */
[----:B------:R-:W-:Y:S01]  /*75d0*/  ISETP.GE.AND P4, PT, R33, R129, PT ;  /* 0x000000812100720c */ /* 0x000fe20003f86270 */
[----:B------:R-:W-:Y:S01]  /*75e0*/  FFMA.FTZ R24, R0, R34, R125 ;  /* 0x0000002200187223 */ /* 0x000fe2000001007d */
[----:B------:R-:W-:Y:S02]  /*75f0*/  FSEL R26, R26, -INF , !P5 ;  /* 0xff8000001a1a7808 */ /* 0x000fe40006800000 */
[----:B------:R-:W-:Y:S02]  /*7600*/  FSEL R125, R111, -INF , !P6 ;  /* 0xff8000006f7d7808 */ /* 0x000fe40007000000 */
[----:B------:R-:W2:Y:S01]  /*7610*/  I2F R102, R18 ;  /* 0x0000001200667306 */ /* 0x000ea20000201400 */
[----:B------:R-:W-:-:S02]  /*7620*/  ISETP.GE.AND P5, PT, R14, R130, PT ;  /* 0x000000820e00720c */ /* 0x000fc40003fa6270 */
[----:B------:R-:W-:Y:S02]  /*7630*/  ISETP.GE.AND P6, PT, R14, R129, PT ;  /* 0x000000810e00720c */ /* 0x000fe40003fc6270 */
[----:B------:R-:W-:Y:S02]  /*7640*/  FSEL R24, R24, -INF , !P4 ;  /* 0xff80000018187808 */ /* 0x000fe40006000000 */
[----:B------:R-:W-:Y:S01]  /*7650*/  ISETP.GE.AND P4, PT, R18, R130, PT ;  /* 0x000000821200720c */ /* 0x000fe20003f86270 */
[----:B------:R3:W4:Y:S01]  /*7660*/  MUFU.TANH R35, R6 ;  /* 0x0000000600237308 */ /* 0x0007220000002400 */
[CC--:B-1----:R-:W-:Y:S02]  /*7670*/  FFMA.FTZ R15, R0.reuse, R12.reuse, R15 ;  /* 0x0000000c000f7223 */ /* 0x0c2fe4000001000f */
[----:B------:R-:W-:Y:S02]  /*7680*/  FFMA.FTZ R131, R0, R12, R131 ;  /* 0x0000000c00837223 */ /* 0x000fe40000010083 */
[----:B------:R-:W-:Y:S01]  /*7690*/  FMUL.FTZ R12, R122, c[0x0][0x2ec] ;  /* 0x0000bb007a0c7a20 */ /* 0x000fe20000410000 */
[----:B------:R-:W-:-:S02]  /*76a0*/  FSEL R25, R15, -INF , !P5 ;  /* 0xff8000000f197808 */ /* 0x000fc40006800000 */
[----:B------:R-:W-:Y:S01]  /*76b0*/  MUFU.TANH R5, R5 ;  /* 0x0000000500057308 */ /* 0x000fe20000002400 */
[----:B--2---:R-:W-:Y:S01]  /*76c0*/  FFMA.FTZ R29, R0, R102, R29 ;  /* 0x00000066001d7223 */ /* 0x004fe2000001001d */
[----:B------:R-:W-:-:S04]  /*76d0*/  ISETP.GE.AND P5, PT, R18, R129, PT ;  /* 0x000000811200720c */ /* 0x000fc80003fa6270 */
[----:B------:R-:W-:Y:S02]  /*76e0*/  FSEL R111, R29, -INF , !P4 ;  /* 0xff8000001d6f7808 */ /* 0x000fe40006000000 */
[----:B---3--:R-:W-:Y:S01]  /*76f0*/  IADD3 R6, R104, 0x31, RZ ;  /* 0x0000003168067810 */ /* 0x008fe20007ffe0ff */
[----:B------:R1:W-:Y:S01]  /*7700*/  MUFU.TANH R16, R7 ;  /* 0x0000000700107308 */ /* 0x0003e20000002400 */
[----:B----4-:R-:W-:Y:S02]  /*7710*/  FFMA.FTZ R35, R0, R102, R35 ;  /* 0x0000006600237223 */ /* 0x010fe40000010023 */
[----:B------:R-:W-:-:S03]  /*7720*/  ISETP.GE.AND P4, PT, R6, R129, PT ;  /* 0x000000810600720c */ /* 0x000fc60003f86270 */
[----:B------:R-:W-:Y:S02]  /*7730*/  FSEL R108, R35, -INF , !P5 ;  /* 0xff800000236c7808 */ /* 0x000fe40006800000 */
[----:B------:R-:W2:Y:S01]  /*7740*/  I2F R31, R6 ;  /* 0x00000006001f7306 */ /* 0x000ea20000201400 */
[----:B------:R-:W-:-:S07]  /*7750*/  ISETP.GE.AND P5, PT, R30, R130, PT ;  /* 0x000000821e00720c */ /* 0x000fce0003fa6270 */
[----:B------:R-:W-:Y:S01]  /*7760*/  I2F R19, R30 ;  /* 0x0000001e00137306 */ /* 0x000fe20000201400 */
[----:B-1----:R-:W-:-:S07]  /*7770*/  IADD3 R7, R104, 0x39, RZ ;  /* 0x0000003968077810 */ /* 0x002fce0007ffe0ff */
[----:B------:R1:W3:Y:S01]  /*7780*/  MUFU.TANH R14, R120 ;  /* 0x00000078000e7308 */ /* 0x0002e20000002400 */
[CC--:B--2---:R-:W-:Y:S02]  /*7790*/  FFMA.FTZ R5, R0.reuse, R31.reuse, R5 ;  /* 0x0000001f00057223 */ /* 0x0c4fe40000010005 */
[----:B------:R-:W-:-:S05]  /*77a0*/  FFMA.FTZ R16, R0, R31, R16 ;  /* 0x0000001f00107223 */ /* 0x000fca0000010010 */
[----:B------:R-:W-:Y:S01]  /*77b0*/  I2F R105, R104 ;  /* 0x0000006800697306 */ /* 0x000fe20000201400 */
[----:B------:R-:W-:Y:S02]  /*77c0*/  FSEL R106, R16, -INF , !P4 ;  /* 0xff800000106a7808 */ /* 0x000fe40006000000 */
[----:B------:R-:W-:-:S05]  /*77d0*/  ISETP.GE.AND P4, PT, R104, R130, PT ;  /* 0x000000826800720c */ /* 0x000fca0003f86270 */
[----:B------:R-:W2:Y:S01]  /*77e0*/  MUFU.TANH R32, R32 ;  /* 0x0000002000207308 */ /* 0x000ea20000002400 */
[----:B-1----:R-:W-:Y:S01]  /*77f0*/  FSEL R120, R131, -INF , !P6 ;  /* 0xff80000083787808 */ /* 0x002fe20007000000 */
[----:B---3--:R-:W-:Y:S01]  /*7800*/  FFMA.FTZ R14, R0, R19, R14 ;  /* 0x00000013000e7223 */ /* 0x008fe2000001000e */
[----:B------:R-:W-:Y:S01]  /*7810*/  BAR.SYNC.DEFER_BLOCKING 0x0 ;  /* 0x0000000000007b1d */ /* 0x000fe20000010000 */
[----:B------:R-:W-:-:S03]  /*7820*/  ISETP.GE.AND P6, PT, R6, R130, PT ;  /* 0x000000820600720c */ /* 0x000fc60003fc6270 */
[----:B------:R-:W-:Y:S02]  /*7830*/  FSEL R109, R14, -INF , !P5 ;  /* 0xff8000000e6d7808 */ /* 0x000fe40006800000 */
[----:B------:R-:W1:Y:S01]  /*7840*/  MUFU.TANH R12, R12 ;  /* 0x0000000c000c7308 */ /* 0x000e620000002400 */
[----:B------:R-:W-:Y:S02]  /*7850*/  FSEL R107, R5, -INF , !P6 ;  /* 0xff800000056b7808 */ /* 0x000fe40007000000 */
[-C--:B------:R-:W-:Y:S02]  /*7860*/  ISETP.GE.AND P6, PT, R30, R129.reuse, PT ;  /* 0x000000811e00720c */ /* 0x080fe40003fc6270 */
[----:B------:R-:W-:Y:S01]  /*7870*/  ISETP.GE.AND P5, PT, R104, R129, PT ;  /* 0x000000816800720c */ /* 0x000fe20003fa6270 */
[----:B--2---:R-:W-:Y:S02]  /*7880*/  FFMA.FTZ R5, R0, R105, R32 ;  /* 0x0000006900057223 */ /* 0x004fe40000010020 */
[----:B------:R-:W2:Y:S03]  /*7890*/  MUFU.TANH R28, R28 ;  /* 0x0000001c001c7308 */ /* 0x000ea60000002400 */
[----:B------:R-:W-:-:S02]  /*78a0*/  FSEL R5, R5, -INF , !P4 ;  /* 0xff80000005057808 */ /* 0x000fc40006000000 */
[----:B------:R-:W-:-:S03]  /*78b0*/  ISETP.GE.AND P4, PT, R7, R129, PT ;  /* 0x000000810700720c */ /* 0x000fc60003f86270 */
[----:B------:R-:W-:Y:S01]  /*78c0*/  I2F R17, R7 ;  /* 0x0000000700117306 */ /* 0x000fe20000201400 */
[----:B-1----:R-:W-:-:S05]  /*78d0*/  FFMA.FTZ R12, R0, R19, R12 ;  /* 0x00000013000c7223 */ /* 0x002fca000001000c */
        /* <DEDUP_REMOVED lines=67> */
[----:B------:R-:W-:Y:S01]  /*7d10*/  IMAD R6, R7, c[0x0][0x184], R6 ;  /* 0x0000610007067a24 */ /* 0x000fe200078e0206 */
[----:B------:R-:W-:-:S03]  /*7d20*/  MOV R7, R14 ;  /* 0x0000000e00077202 */ /* 0x000fc60000000f00 */
[----:B------:R-:W-:Y:S01]  /*7d30*/  IMAD.IADD R12, R15, 0x1, R6 ;  /* 0x000000010f0c7824 */ /* 0x000fe200078e0206 */
[----:B------:R-:W-:Y:S05]  /*7d40*/  BRA `(.L_x_6755) ;  /* 0x0000003000007947 */ /* 0x000fea0003800000 */
.L_x_6754:
[----:B------:R-:W-:-:S05]  /*7d50*/  IMAD.MOV.U32 R7, RZ, RZ, c[0x0][0x198] ;  /* 0x00006600ff077624 */ /* 0x000fca00078e00ff */
[----:B------:R-:W-:-:S04]  /*7d60*/  LEA R7, -R7, RZ, 0x6 ;  /* 0x000000ff07077211 */ /* 0x000fc800078e31ff */
[----:B------:R-:W-:Y:S02]  /*7d70*/  SHF.R.S32.HI R12, RZ, 0x1f, R7 ;  /* 0x0000001fff0c7819 */ /* 0x000fe40000011407 */
.L_x_6755:
        /* <DEDUP_REMOVED lines=72> */
.L_x_6757:
[----:B------:R-:W-:Y:S05]  /*8200*/  BSYNC B0 ;  /* 0x0000000000007941 */ /* 0x000fea0003800000 */
.L_x_6756:
[----:B------:R-:W0:Y:S01]  /*8210*/  LDGDEPBAR ;  /* 0x00000000000079af */ /* 0x000e220000000000 */
[----:B------:R-:W-:-:S04]  /*8220*/  LEA R168, P1, R7, R168, 0x1 ;  /* 0x000000a807a87211 */ /* 0x000fc800078208ff */
[----:B------:R-:W-:Y:S02]  /*8230*/  LEA.HI.X R167, R7, R167, R12, 0x1, P1 ;  /* 0x000000a707a77211 */ /* 0x000fe400008f0c0c */
.L_x_6753:
        /* <DEDUP_REMOVED lines=39> */
[----:B-1----:R-:W-:-:S04]  /*84b0*/  FMNMX.FTZ R33, R6, R33, !PT ;  /* 0x0000002106217209 */ /* 0x002fc80007810000 */
[C---:B------:R-:W-:Y:S01]  /*84c0*/  FSETP.NEU.FTZ.AND P2, PT, R33.reuse, -INF , PT ;  /* 0xff8000002100780b */ /* 0x040fe20003f5d000 */
[----:B------:R-:W-:Y:S01]  /*84d0*/  FMUL.FTZ R112, R33, c[0x0][0x23c] ;  /* 0x00008f0021707a20 */ /* 0x000fe20000410000 */
[----:B---3--:R-:W-:Y:S02]  /*84e0*/  FMNMX.FTZ R32, R3, R32, !PT ;  /* 0x0000002003207209 */ /* 0x008fe40007810000 */
[----:B------:R-:W-:Y:S02]  /*84f0*/  FSEL R6, R33, RZ, P2 ;  /* 0x000000ff21067208 */ /* 0x000fe40001000000 */
[----:B------:R-:W-:Y:S01]  /*8500*/  FSEL R112, R112, RZ, P2 ;  /* 0x000000ff70707208 */ /* 0x000fe20001000000 */
[C---:B------:R-:W-:Y:S01]  /*8510*/  FMUL.FTZ R103, R32.reuse, c[0x0][0x23c] ;  /* 0x00008f0020677a20 */ /* 0x040fe20000410000 */
[----:B------:R-:W-:-:S03]  /*8520*/  FSETP.NEU.FTZ.AND P1, PT, R32, -INF , PT ;  /* 0xff8000002000780b */ /* 0x000fc60003f3d000 */
[--C-:B------:R-:W-:Y:S01]  /*8530*/  FFMA.FTZ R30, R13, c[0x0][0x23c], -R112.reuse ;  /* 0x00008f000d1e7a23 */ /* 0x100fe20000010870 */
[----:B------:R-:W-:Y:S01]  /*8540*/  FSEL R7, R32, RZ, P1 ;  /* 0x000000ff20077208 */ /* 0x000fe20000800000 */
[----:B--2---:R-:W1:Y:S01]  /*8550*/  LDSM.16.MT88.4 R12, [R138+0x8000] ;  /* 0x008000008a0c783b */ /* 0x004e620000004200 */
[----:B------:R-:W-:Y:S01]  /*8560*/  FSEL R103, R103, RZ, P1 ;  /* 0x000000ff67677208 */ /* 0x000fe20000800000 */
[----:B------:R-:W-:Y:S02]  /*8570*/  FFMA.FTZ R102, R5, c[0x0][0x23c], -R112 ;  /* 0x00008f0005667a23 */ /* 0x000fe40000010870 */
[----:B------:R-:W-:Y:S01]  /*8580*/  FADD.FTZ R5, R101, -R6 ;  /* 0x8000000665057221 */ /* 0x000fe20000010000 */
[----:B------:R-:W-:Y:S01]  /*8590*/  MUFU.EX2 R30, R30 ;  /* 0x0000001e001e7308 */ /* 0x000fe20000000800 */
[----:B------:R-:W-:Y:S02]  /*85a0*/  FADD.FTZ R7, R100, -R7 ;  /* 0x8000000764077221 */ /* 0x000fe40000010000 */
[----:B------:R-:W-:-:S02]  /*85b0*/  FFMA.FTZ R28, R2, c[0x0][0x23c], -R103 ;  /* 0x00008f00021c7a23 */ /* 0x000fc40000010867 */
[--C-:B------:R-:W-:Y:S02]  /*85c0*/  FFMA.FTZ R31, R9, c[0x0][0x23c], -R112.reuse ;  /* 0x00008f00091f7a23 */ /* 0x100fe40000010870 */
[----:B------:R-:W-:Y:S01]  /*85d0*/  FFMA.FTZ R29, R11, c[0x0][0x23c], -R112 ;  /* 0x00008f000b1d7a23 */ /* 0x000fe20000010870 */
[----:B------:R-:W-:Y:S01]  /*85e0*/  MUFU.EX2 R102, R102 ;  /* 0x0000006600667308 */ /* 0x000fe20000000800 */
[--C-:B------:R-:W-:Y:S02]  /*85f0*/  FFMA.FTZ R3, R10, c[0x0][0x23c], -R103.reuse ;  /* 0x00008f000a037a23 */ /* 0x100fe40000010867 */
[--C-:B------:R-:W-:Y:S02]  /*8600*/  FFMA.FTZ R2, R8, c[0x0][0x23c], -R103.reuse ;  /* 0x00008f0008027a23 */ /* 0x100fe40000010867 */
[----:B------:R-:W-:Y:S01]  /*8610*/  FFMA.FTZ R35, R4, c[0x0][0x23c], -R103 ;  /* 0x00008f0004237a23 */ /* 0x000fe20000010867 */
[----:B------:R-:W2:Y:S01]  /*8620*/  LDSM.16.MT88.4 R8, [R137+0x8000] ;  /* 0x008000008908783b */ /* 0x000ea20000004200 */
[----:B------:R-:W-:Y:S01]  /*8630*/  FMUL.FTZ R101, R5, c[0x0][0x23c] ;  /* 0x00008f0005657a20 */ /* 0x000fe20000410000 */
[----:B------:R-:W3:Y:S01]  /*8640*/  MUFU.EX2 R31, R31 ;  /* 0x0000001f001f7308 */ /* 0x000ee20000000800 */
[----:B------:R-:W-:-:S02]  /*8650*/  FMUL.FTZ R34, R7, c[0x0][0x23c] ;  /* 0x00008f0007227a20 */ /* 0x000fc40000410000 */
[--C-:B------:R-:W-:Y:S02]  /*8660*/  FFMA.FTZ R100, R115, c[0x0][0x23c], -R112.reuse ;  /* 0x00008f0073647a23 */ /* 0x100fe40000010870 */
[--C-:B------:R-:W-:Y:S02]  /*8670*/  FFMA.FTZ R115, R113, c[0x0][0x23c], -R112.reuse ;  /* 0x00008f0071737a23 */ /* 0x100fe40000010870 */
[--C-:B------:R-:W-:Y:S01]  /*8680*/  FFMA.FTZ R117, R118, c[0x0][0x23c], -R103.reuse ;  /* 0x00008f0076757a23 */ /* 0x100fe20000010867 */
[----:B------:R-:W4:Y:S01]  /*8690*/  MUFU.EX2 R29, R29 ;  /* 0x0000001d001d7308 */ /* 0x000f220000000800 */
[--C-:B------:R-:W-:Y:S02]  /*86a0*/  FFMA.FTZ R113, R23, c[0x0][0x23c], -R112.reuse ;  /* 0x00008f0017717a23 */ /* 0x100fe40000010870 */
[----:B------:R-:W-:Y:S02]  /*86b0*/  FFMA.FTZ R114, R21, c[0x0][0x23c], -R112 ;  /* 0x00008f0015727a23 */ /* 0x000fe40000010870 */
[----:B------:R-:W-:-:S02]  /*86c0*/  FFMA.FTZ R116, R116, c[0x0][0x23c], -R103 ;  /* 0x00008f0074747a23 */ /* 0x000fc40000010867 */
[--C-:B------:R-:W-:Y:S01]  /*86d0*/  FFMA.FTZ R118, R22, c[0x0][0x23c], -R103.reuse ;  /* 0x00008f0016767a23 */ /* 0x100fe20000010867 */
[----:B------:R-:W-:Y:S01]  /*86e0*/  MUFU.EX2 R28, R28 ;  /* 0x0000001c001c7308 */ /* 0x000fe20000000800 */
[----:B---3--:R-:W-:Y:S01]  /*86f0*/  F2FP.BF16.PACK_AB R4, R31, R102 ;  /* 0x000000661f04723e */ /* 0x008fe200000010ff */
[--C-:B------:R-:W-:Y:S02]  /*8700*/  FFMA.FTZ R119, R20, c[0x0][0x23c], -R103.reuse ;  /* 0x00008f0014777a23 */ /* 0x100fe40000010867 */
[----:B------:R-:W-:Y:S01]  /*8710*/  LDSM.16.MT88.4 R20, [R140+0xa800] ;  /* 0x00a800008c14783b */ /* 0x000fe20000004200 */
[--C-:B------:R-:W-:Y:S02]  /*8720*/  FFMA.FTZ R121, R127, c[0x0][0x23c], -R112.reuse ;  /* 0x00008f007f797a23 */ /* 0x100fe40000010870 */
[----:B------:R-:W-:Y:S01]  /*8730*/  FFMA.FTZ R122, R125, c[0x0][0x23c], -R112 ;  /* 0x00008f007d7a7a23 */ /* 0x000fe20000010870 */
[----:B------:R-:W3:Y:S01]  /*8740*/  MUFU.EX2 R3, R3 ;  /* 0x0000000300037308 */ /* 0x000ee20000000800 */
[----:B----4-:R-:W-:Y:S01]  /*8750*/  F2FP.BF16.PACK_AB R6, R29, R30 ;  /* 0x0000001e1d06723e */ /* 0x010fe200000010ff */
[----:B------:R-:W-:-:S02]  /*8760*/  FFMA.FTZ R127, R124, c[0x0][0x23c], -R103 ;  /* 0x00008f007c7f7a23 */ /* 0x000fc40000010867 */
[--C-:B------:R-:W-:Y:S02]  /*8770*/  FFMA.FTZ R126, R27, c[0x0][0x23c], -R112.reuse ;  /* 0x00008f001b7e7a23 */ /* 0x100fe40000010870 */
[----:B------:R-:W-:Y:S02]  /*8780*/  FFMA.FTZ R123, R25, c[0x0][0x23c], -R112 ;  /* 0x00008f00197b7a23 */ /* 0x000fe40000010870 */
[----:B------:R-:W-:Y:S01]  /*8790*/  MUFU.EX2 R2, R2 ;  /* 0x0000000200027308 */ /* 0x000fe20000000800 */
[--C-:B------:R-:W-:Y:S02]  /*87a0*/  FFMA.FTZ R128, R26, c[0x0][0x23c], -R103.reuse ;  /* 0x00008f001a807a23 */ /* 0x100fe40000010867 */
[--C-:B------:R-:W-:Y:S02]  /*87b0*/  FFMA.FTZ R124, R24, c[0x0][0x23c], -R103.reuse ;  /* 0x00008f00187c7a23 */ /* 0x100fe40000010867 */
[--C-:B------:R-:W-:Y:S01]  /*87c0*/  FFMA.FTZ R125, R120, c[0x0][0x23c], -R103.reuse ;  /* 0x00008f00787d7a23 */ /* 0x100fe20000010867 */
[----:B------:R-:W-:Y:S01]  /*87d0*/  LDSM.16.MT88.4 R24, [R137+0x9000] ;  /* 0x009000008918783b */ /* 0x000fe20000004200 */
[--C-:B------:R-:W-:Y:S01]  /*87e0*/  FFMA.FTZ R106, R106, c[0x0][0x23c], -R103.reuse ;  /* 0x00008f006a6a7a23 */ /* 0x100fe20000010867 */
[----:B------:R-:W4:Y:S01]  /*87f0*/  MUFU.EX2 R35, R35 ;  /* 0x0000002300237308 */ /* 0x000f220000000800 */
[----:B---3--:R-:W-:Y:S01]  /*8800*/  F2FP.BF16.PACK_AB R5, R3, R28 ;  /* 0x0000001c0305723e */ /* 0x008fe200000010ff */
[----:B------:R-:W-:-:S06]  /*8810*/  FFMA.FTZ R104, R104, c[0x0][0x23c], -R103 ;  /* 0x00008f0068687a23 */ /* 0x000fcc0000010867 */
[----:B------:R-:W3:Y:S08]  /*8820*/  MUFU.EX2 R101, R101 ;  /* 0x0000006500657308 */ /* 0x000ef00000000800 */
[----:B------:R-:W5:Y:S01]  /*8830*/  MUFU.EX2 R34, R34 ;  /* 0x0000002200227308 */ /* 0x000f620000000800 */
[----:B----4-:R-:W-:Y:S01]  /*8840*/  F2FP.BF16.PACK_AB R7, R35, R2 ;  /* 0x000000022307723e */ /* 0x010fe200000010ff */
[----:B---3--:R-:W-:-:S06]  /*8850*/  FMUL.FTZ R88, R88, R101 ;  /* 0x0000006558587220 */ /* 0x008fcc0000410000 */
[----:B------:R-:W3:Y:S01]  /*8860*/  MUFU.EX2 R100, R100 ;  /* 0x0000006400647308 */ /* 0x000ee20000000800 */
[-C--:B------:R-:W-:Y:S02]  /*8870*/  FMUL.FTZ R89, R89, R101.reuse ;  /* 0x0000006559597220 */ /* 0x080fe40000410000 */
[-C--:B------:R-:W-:Y:S02]  /*8880*/  FMUL.FTZ R84, R84, R101.reuse ;  /* 0x0000006554547220 */ /* 0x080fe40000410000 */
[----:B------:R-:W-:Y:S02]  /*8890*/  FMUL.FTZ R85, R85, R101 ;  /* 0x0000006555557220 */ /* 0x000fe40000410000 */
[-C--:B-----5:R-:W-:Y:S01]  /*88a0*/  FMUL.FTZ R90, R90, R34.reuse ;  /* 0x000000225a5a7220 */ /* 0x0a0fe20000410000 */
[----:B------:R-:W4:Y:S01]  /*88b0*/  MUFU.EX2 R115, R115 ;  /* 0x0000007300737308 */ /* 0x000f220000000800 */
        /* <DEDUP_REMOVED lines=26> */
[----:B------:R-:W5:Y:S01]  /*8a60*/  MUFU.EX2 R117, R117 ;  /* 0x0000007500757308 */ /* 0x000f620000000800 */
        /* <DEDUP_REMOVED lines=9> */
[----:B------:R-:W2:Y:S01]  /*8b00*/  MUFU.EX2 R119, R119 ;  /* 0x0000007700777308 */ /* 0x000ea20000000800 */
[-C--:B------:R-:W-:Y:S01]  /*8b10*/  FMUL.FTZ R94, R94, R34.reuse ;  /* 0x000000225e5e7220 */ /* 0x080fe20000410000 */
[----:B------:R-:W-:Y:S01]  /*8b20*/  HMMA.16816.F32.BF16 R96, R4, R16, R96 ;  /* 0x000000100460723c */ /* 0x000fe20000041860 */
[----:B------:R-:W-:Y:S02]  /*8b30*/  FMUL.FTZ R95, R95, R34 ;  /* 0x000000225f5f7220 */ /* 0x000fe40000410000 */
[----:B------:R-:W-:-:S02]  /*8b40*/  FMUL.FTZ R44, R44, R101 ;  /* 0x000000652c2c7220 */ /* 0x000fc40000410000 */
[-C--:B------:R-:W-:Y:S01]  /*8b50*/  FMUL.FTZ R45, R45, R101.reuse ;  /* 0x000000652d2d7220 */ /* 0x080fe20000410000 */
[----:B------:R-:W2:Y:S01]  /*8b60*/  MUFU.EX2 R121, R121 ;  /* 0x0000007900797308 */ /* 0x000ea20000000800 */
[-C--:B------:R-:W-:Y:S01]  /*8b70*/  FMUL.FTZ R46, R46, R34.reuse ;  /* 0x000000222e2e7220 */ /* 0x080fe20000410000 */
[C---:B-1----:R-:W-:Y:S01]  /*8b80*/  HMMA.16816.F32.BF16 R36, R4.reuse, R12, R36 ;  /* 0x0000000c0424723c */ /* 0x042fe20000041824 */
[-C--:B------:R-:W-:Y:S02]  /*8b90*/  FMUL.FTZ R47, R47, R34.reuse ;  /* 0x000000222f2f7220 */ /* 0x080fe40000410000 */
[-C--:B------:R-:W-:Y:S02]  /*8ba0*/  FMUL.FTZ R48, R48, R101.reuse ;  /* 0x0000006530307220 */ /* 0x080fe40000410000 */
[----:B------:R-:W-:Y:S01]  /*8bb0*/  FMUL.FTZ R49, R49, R101 ;  /* 0x0000006531317220 */ /* 0x000fe20000410000 */
[----:B------:R-:W1:Y:S01]  /*8bc0*/  MUFU.EX2 R126, R126 ;  /* 0x0000007e007e7308 */ /* 0x000e620000000800 */
        /* <DEDUP_REMOVED lines=8> */
[----:B------:R-:W3:Y:S01]  /*8c50*/  LDSM.16.MT88.4 R16, [R136+0x8000] ;  /* 0x008000008810783b */ /* 0x000ee20000004200 */
[-C--:B------:R-:W-:Y:S02]  /*8c60*/  FMUL.FTZ R54, R54, R34.reuse ;  /* 0x0000002236367220 */ /* 0x080fe40000410000 */
[----:B------:R-:W-:Y:S02]  /*8c70*/  FMUL.FTZ R55, R55, R34 ;  /* 0x0000002237377220 */ /* 0x000fe40000410000 */
[-C--:B------:R-:W-:Y:S01]  /*8c80*/  FMUL.FTZ R56, R56, R101.reuse ;  /* 0x0000006538387220 */ /* 0x080fe20000410000 */
[----:B------:R-:W-:Y:S01]  /*8c90*/  MUFU.EX2 R123, R123 ;  /* 0x0000007b007b7308 */ /* 0x000fe20000000800 */
[----:B--2---:R-:W-:Y:S01]  /*8ca0*/  HMMA.16816.F32.BF16 R44, R4, R8, R44 ;  /* 0x00000008042c723c */ /* 0x004fe2000004182c */
[----:B------:R-:W-:-:S02]  /*8cb0*/  FMUL.FTZ R57, R57, R101 ;  /* 0x0000006539397220 */ /* 0x000fc40000410000 */
[-C--:B------:R-:W-:Y:S02]  /*8cc0*/  FMUL.FTZ R58, R58, R34.reuse ;  /* 0x000000223a3a7220 */ /* 0x080fe40000410000 */
[-C--:B------:R-:W-:Y:S02]  /*8cd0*/  FMUL.FTZ R59, R59, R34.reuse ;  /* 0x000000223b3b7220 */ /* 0x080fe40000410000 */
[-C--:B------:R-:W-:Y:S01]  /*8ce0*/  FMUL.FTZ R72, R72, R101.reuse ;  /* 0x0000006548487220 */ /* 0x080fe20000410000 */
[----:B------:R-:W-:Y:S01]  /*8cf0*/  HMMA.16816.F32.BF16 R48, R4, R10, R48 ;  /* 0x0000000a0430723c */ /* 0x000fe20000041830 */
[----:B------:R-:W2:Y:S01]  /*8d00*/  LDSM.16.MT88.4 R8, [R136+0xa000] ;  /* 0x00a000008808783b */ /* 0x000ea20000004200 */
        /* <DEDUP_REMOVED lines=22> */
[----:B---3--:R-:W-:Y:S01]  /*8e70*/  HMMA.16816.F32.BF16 R72, R4, R16, R72 ;  /* 0x000000100448723c */ /* 0x008fe20000041848 */
[----:B------:R-:W-:Y:S01]  /*8e80*/  FFMA.FTZ R102, R170, R101, R102 ;  /* 0x00000065aa667223 */ /* 0x000fe20000010066 */
[----:B------:R-:W-:Y:S01]  /*8e90*/  MOV R101, R33 ;  /* 0x0000002100657202 */ /* 0x000fe20000000f00 */
[----:B------:R-:W-:Y:S01]  /*8ea0*/  MUFU.EX2 R106, R106 ;  /* 0x0000006a006a7308 */ /* 0x000fe20000000800 */
[----:B------:R-:W-:-:S02]  /*8eb0*/  FFMA.FTZ R28, R169, R34, R28 ;  /* 0x00000022a91c7223 */ /* 0x000fc4000001001c */
[----:B------:R-:W-:Y:S02]  /*8ec0*/  FADD.FTZ R31, R31, R102 ;  /* 0x000000661f1f7221 */ /* 0x000fe40000010000 */
[C---:B------:R-:W-:Y:S01]  /*8ed0*/  HMMA.16816.F32.BF16 R68, R4.reuse, R18, R68 ;  /* 0x000000120444723c */ /* 0x040fe20000041844 */
[----:B------:R-:W3:Y:S01]  /*8ee0*/  LDSM.16.MT88.4 R16, [R140+0x8800] ;  /* 0x008800008c10783b */ /* 0x000ee20000004200 */
[----:B------:R-:W-:Y:S01]  /*8ef0*/  FADD.FTZ R3, R3, R28 ;  /* 0x0000001c03037221 */ /* 0x000fe20000010000 */
[----:B------:R-:W-:Y:S01]  /*8f00*/  MUFU.EX2 R104, R104 ;  /* 0x0000006800687308 */ /* 0x000fe20000000800 */
[----:B------:R-:W-:Y:S02]  /*8f10*/  FADD.FTZ R30, R30, R31 ;  /* 0x0000001f1e1e7221 */ /* 0x000fe40000010000 */
[----:B------:R-:W-:Y:S02]  /*8f20*/  FADD.FTZ R2, R2, R3 ;  /* 0x0000000302027221 */ /* 0x000fe40000010000 */
[----:B--2---:R-:W-:Y:S01]  /*8f30*/  HMMA.16816.F32.BF16 R60, R4, R8, R60 ;  /* 0x00000008043c723c */ /* 0x004fe2000004183c */
[----:B------:R-:W-:-:S02]  /*8f40*/  FADD.FTZ R29, R29, R30 ;  /* 0x0000001e1d1d7221 */ /* 0x000fc40000010000 */
[----:B------:R-:W-:Y:S02]  /*8f50*/  FADD.FTZ R35, R35, R2 ;  /* 0x0000000223237221 */ /* 0x000fe40000010000 */
[----:B------:R-:W-:-:S03]  /*8f60*/  FADD.FTZ R2, R100, R29 ;  /* 0x0000001d64027221 */ /* 0x000fc60000010000 */
[----:B------:R-:W-:Y:S01]  /*8f70*/  HMMA.16816.F32.BF16 R64, R4, R10, R64 ;  /* 0x0000000a0440723c */ /* 0x000fe20000041840 */
[----:B------:R-:W2:Y:S01]  /*8f80*/  LDSM.16.MT88.4 R8, [R137+0x8800] ;  /* 0x008800008908783b */ /* 0x000ea20000004200 */
[----:B----4-:R-:W-:-:S05]  /*8f90*/  FADD.FTZ R2, R115, R2 ;  /* 0x0000000273027221 */ /* 0x010fca0000010000 */
[----:B------:R-:W-:Y:S02]  /*8fa0*/  F2FP.BF16.PACK_AB R4, R115, R100 ;  /* 0x000000647304723e */ /* 0x000fe400000010ff */
[----:B-----5:R-:W-:Y:S01]  /*8fb0*/  F2FP.BF16.PACK_AB R5, R117, R116 ;  /* 0x000000747505723e */ /* 0x020fe200000010ff */
[----:B------:R-:W-:Y:S01]  /*8fc0*/  FADD.FTZ R116, R116, R35 ;  /* 0x0000002374747221 */ /* 0x000fe20000010000 */
[C---:B------:R-:W-:Y:S01]  /*8fd0*/  F2FP.BF16.PACK_AB R6, R114.reuse, R113 ;  /* 0x000000717206723e */ /* 0x040fe200000010ff */
[----:B------:R-:W-:Y:S01]  /*8fe0*/  FADD.FTZ R113, R113, R2 ;  /* 0x0000000271717221 */ /* 0x000fe20000010000 */
[----:B------:R-:W-:Y:S01]  /*8ff0*/  F2FP.BF16.PACK_AB R7, R119, R118 ;  /* 0x000000767707723e */ /* 0x000fe200000010ff */
[----:B------:R-:W-:Y:S01]  /*9000*/  FADD.FTZ R117, R117, R116 ;  /* 0x0000007475757221 */ /* 0x000fe20000010000 */
[----:B------:R-:W-:Y:S01]  /*9010*/  MOV R100, R32 ;  /* 0x0000002000647202 */ /* 0x000fe20000000f00 */
[----:B------:R-:W-:Y:S02]  /*9020*/  FADD.FTZ R114, R114, R113 ;  /* 0x0000007172727221 */ /* 0x000fe40000010000 */
[----:B------:R-:W-:-:S02]  /*9030*/  FADD.FTZ R2, R118, R117 ;  /* 0x0000007576027221 */ /* 0x000fc40000010000 */
[----:B-1----:R-:W-:Y:S01]  /*9040*/  HMMA.16816.F32.BF16 R88, R4, R12, R88 ;  /* 0x0000000c0458723c */ /* 0x002fe20000041858 */
[----:B------:R-:W-:Y:S02]  /*9050*/  FADD.FTZ R3, R121, R114 ;  /* 0x0000007279037221 */ /* 0x000fe40000010000 */
[----:B------:R-:W-:Y:S02]  /*9060*/  FADD.FTZ R2, R119, R2 ;  /* 0x0000000277027221 */ /* 0x000fe40000010000 */
[----:B------:R-:W-:-:S03]  /*9070*/  FADD.FTZ R3, R126, R3 ;  /* 0x000000037e037221 */ /* 0x000fc60000010000 */
        /* <DEDUP_REMOVED lines=9> */
[C---:B-1----:R-:W-:Y:S08]  /*9110*/  HMMA.16816.F32.BF16 R44, R4.reuse, R12, R44 ;  /* 0x0000000c042c723c */ /* 0x042ff0000004182c */
[C---:B------:R-:W-:Y:S01]  /*9120*/  HMMA.16816.F32.BF16 R48, R4.reuse, R14, R48 ;  /* 0x0000000e0430723c */ /* 0x040fe20000041830 */
[----:B------:R-:W1:Y:S07]  /*9130*/  LDSM.16.MT88.4 R12, [R136+0xa800] ;  /* 0x00a80000880c783b */ /* 0x000e6e0000004200 */
[C---:B---3--:R-:W-:Y:S08]  /*9140*/  HMMA.16816.F32.BF16 R72, R4.reuse, R16, R72 ;  /* 0x000000100448723c */ /* 0x048ff00000041848 */
[C---:B------:R-:W-:Y:S01]  /*9150*/  HMMA.16816.F32.BF16 R68, R4.reuse, R18, R68 ;  /* 0x000000120444723c */ /* 0x040fe20000041844 */
[----:B------:R-:W3:Y:S07]  /*9160*/  LDSM.16.MT88.4 R16, [R136+0x9000] ;  /* 0x009000008810783b */ /* 0x000eee0000004200 */
[C---:B------:R-:W-:Y:S01]  /*9170*/  HMMA.16816.F32.BF16 R40, R4.reuse, R22, R40 ;  /* 0x000000160428723c */ /* 0x040fe20000041828 */
[----:B------:R-:W4:Y:S07]  /*9180*/  LDSM.16.MT88.4 R20, [R138+0x9000] ;  /* 0x009000008a14783b */ /* 0x000f2e0000004200 */
        /* <DEDUP_REMOVED lines=12> */
[C---:B---3--:R-:W-:Y:S08]  /*9250*/  HMMA.16816.F32.BF16 R72, R4.reuse, R16, R72 ;  /* 0x000000100448723c */ /* 0x048ff00000041848 */
[C---:B------:R-:W-:Y:S01]  /*9260*/  HMMA.16816.F32.BF16 R68, R4.reuse, R18, R68 ;  /* 0x000000120444723c */ /* 0x040fe20000041844 */
[----:B------:R-:W3:Y:S07]  /*9270*/  LDSM.16.MT88.4 R16, [R137+0xb000] ;  /* 0x00b000008910783b */ /* 0x000eee0000004200 */
        /* <DEDUP_REMOVED lines=15> */
[----:B------:R-:W-:-:S02]  /*9370*/  FFMA.FTZ R24, R111, c[0x0][0x23c], -R112 ;  /* 0x00008f006f187a23 */ /* 0x000fc40000010870 */
[--C-:B------:R-:W-:Y:S02]  /*9380*/  FFMA.FTZ R107, R108, c[0x0][0x23c], -R103.reuse ;  /* 0x00008f006c6b7a23 */ /* 0x100fe40000010867 */
[----:B------:R-:W-:Y:S01]  /*9390*/  FFMA.FTZ R103, R105, c[0x0][0x23c], -R103 ;  /* 0x00008f0069677a23 */ /* 0x000fe20000010867 */
[----:B------:R-:W-:Y:S01]  /*93a0*/  MUFU.EX2 R25, R25 ;  /* 0x0000001900197308 */ /* 0x000fe20000000800 */
[--C-:B------:R-:W-:Y:S01]  /*93b0*/  FFMA.FTZ R26, R109, c[0x0][0x23c], -R112.reuse ;  /* 0x00008f006d1a7a23 */ /* 0x100fe20000010870 */
[----:B----4-:R-:W-:Y:S01]  /*93c0*/  HMMA.16816.F32.BF16 R60, R4, R20, R60 ;  /* 0x00000014043c723c */ /* 0x010fe2000004183c */
[----:B------:R-:W-:-:S05]  /*93d0*/  FFMA.FTZ R27, R110, c[0x0][0x23c], -R112 ;  /* 0x00008f006e1b7a23 */ /* 0x000fca0000010870 */
[----:B------:R-:W4:Y:S02]  /*93e0*/  MUFU.EX2 R24, R24 ;  /* 0x0000001800187308 */ /* 0x000f240000000800 */
[C---:B--2---:R-:W-:Y:S06]  /*93f0*/  HMMA.16816.F32.BF16 R44, R4.reuse, R8, R44 ;  /* 0x00000008042c723c */ /* 0x044fec000004182c */
[----:B------:R-:W-:Y:S02]  /*9400*/  MUFU.EX2 R26, R26 ;  /* 0x0000001a001a7308 */ /* 0x000fe40000000800 */
[C---:B------:R-:W-:Y:S01]  /*9410*/  HMMA.16816.F32.BF16 R48, R4.reuse, R10, R48 ;  /* 0x0000000a0430723c */ /* 0x040fe20000041830 */
[----:B------:R-:W2:Y:S05]  /*9420*/  LDSM.16.MT88.4 R8, [R137+0x9800] ;  /* 0x009800008908783b */ /* 0x000eaa0000004200 */
[----:B------:R-:W5:Y:S02]  /*9430*/  MUFU.EX2 R27, R27 ;  /* 0x0000001b001b7308 */ /* 0x000f640000000800 */
[----:B------:R-:W-:Y:S06]  /*9440*/  HMMA.16816.F32.BF16 R64, R4, R22, R64 ;  /* 0x000000160440723c */ /* 0x000fec0000041840 */
        /* <DEDUP_REMOVED lines=8> */
[----:B-1----:R-:W-:Y:S02]  /*94d0*/  F2FP.BF16.PACK_AB R5, R106, R107 ;  /* 0x0000006b6a05723e */ /* 0x002fe400000010ff */
[----:B----4-:R-:W-:-:S07]  /*94e0*/  F2FP.BF16.PACK_AB R7, R21, R104 ;  /* 0x000000681507723e */ /* 0x010fce00000010ff */
        /* <DEDUP_REMOVED lines=26> */
[----:B---3--:R-:W-:Y:S03]  /*9690*/  HMMA.16816.F32.BF16 R60, R4, R16, R60 ;  /* 0x00000010043c723c */ /* 0x008fe6000004183c */
[----:B------:R-:W-:-:S05]  /*96a0*/  FADD.FTZ R169, R21, R104 ;  /* 0x0000006815a97221 */ /* 0x000fca0000010000 */
[----:B------:R-:W-:Y:S08]  /*96b0*/  HMMA.16816.F32.BF16 R64, R4, R18, R64 ;  /* 0x000000120440723c */ /* 0x000ff00000041840 */
.L_x_6750:
        /* <DEDUP_REMOVED lines=12> */
.L_x_6762:
        /* <DEDUP_REMOVED lines=65> */
.L_x_6759:
[----:B------:R-:W-:Y:S02]  /*9b90*/  ISETP.GE.AND P4, PT, R160, c[0x0][0x220], PT ;  /* 0x00008800a0007a0c */ /* 0x000fe40003f86270 */
[----:B------:R-:W-:Y:S02]  /*9ba0*/  LEA R106, P2, R103, R172, 0x1 ;  /* 0x000000ac676a7211 */ /* 0x000fe400078408ff */
[----:B------:R-:W-:Y:S02]  /*9bb0*/  ISETP.GE.AND P3, PT, R149, c[0x0][0x220], PT ;  /* 0x0000880095007a0c */ /* 0x000fe40003f66270 */
[----:B------:R-:W-:Y:S02]  /*9bc0*/  LEA.HI.X R107, R103, R171, R2, 0x1, P2 ;  /* 0x000000ab676b7211 */ /* 0x000fe400010f0c02 */
[C---:B------:R-:W-:Y:S04]  /*9bd0*/  IADD3 R101, P1, R162.reuse, R103, RZ ;  /* 0x00000067a2657210 */ /* 0x040fe80007f3e0ff */
[----:B------:R-:W-:Y:S01]  /*9be0*/  IADD3.X R100, R159, R2, RZ, P1, !PT ;  /* 0x000000029f647210 */ /* 0x000fe20000ffe4ff */
[----:B------:R-:W-:Y:S01]  /*9bf0*/  @P4 STS.128 [R156+0x8000], RZ ;  /* 0x008000ff9c004388 */ /* 0x000fe20000000c00 */
[CC--:B------:R-:W-:Y:S02]  /*9c00*/  @!P4 LEA R176, P5, R101.reuse, R172.reuse, 0x1 ;  /* 0x000000ac65b0c211 */ /* 0x0c0fe400078a08ff */
[C---:B------:R-:W-:Y:S02]  /*9c10*/  IADD3 R103, P2, R162.reuse, R101, RZ ;  /* 0x00000065a2677210 */ /* 0x040fe40007f5e0ff */
        /* <DEDUP_REMOVED lines=9> */
[----:B------:R-:W-:Y:S02]  /*9cb0*/  IADD3.X R100, R159, R100, RZ, P2, !PT ;  /* 0x000000649f647210 */ /* 0x000fe400017fe4ff */
[C---:B------:R-:W-:Y:S02]  /*9cc0*/  @!P3 LEA R102, P2, R103.reuse, R172, 0x1 ;  /* 0x000000ac6766b211 */ /* 0x040fe400078408ff */
[C-C-:B------:R-:W-:Y:S02]  /*9cd0*/  @!P4 LEA.HI.X R181, R103.reuse, R171, R100.reuse, 0x1, P6 ;  /* 0x000000ab67b5c211 */ /* 0x140fe400030f0c64 */
[----:B------:R-:W-:Y:S01]  /*9ce0*/  @!PT LDS RZ, [RZ] ;  /* 0x00000000fffff984 */ /* 0x000fe20000000800 */
[----:B------:R-:W-:Y:S01]  /*9cf0*/  @!PT LDS RZ, [RZ] ;  /* 0x00000000fffff984 */ /* 0x000fe20000000800 */
[----:B------:R-:W-:Y:S01]  /*9d00*/  @!PT LDS RZ, [RZ] ;  /* 0x00000000fffff984 */ /* 0x000fe20000000800 */
[----:B------:R1:W-:Y:S01]  /*9d10*/  @!P3 LDGSTS.E.BYPASS.LTC128B.128 [R156+0xa000], [R106.64+0x80] ;  /* 0x0a0000806a9cbfae */ /* 0x0003e2000b901d48 */
[----:B------:R-:W-:Y:S02]  /*9d20*/  IADD3 R101, P1, R162, R103, RZ ;  /* 0x00000067a2657210 */ /* 0x000fe40007f3e0ff */
[-C--:B------:R-:W-:Y:S02]  /*9d30*/  @!P3 LEA.HI.X R103, R103, R171.reuse, R100, 0x1, P2 ;  /* 0x000000ab6767b211 */ /* 0x080fe400010f0c64 */
[----:B------:R-:W-:Y:S02]  /*9d40*/  IADD3.X R2, R159, R100, RZ, P1, !PT ;  /* 0x000000649f027210 */ /* 0x000fe40000ffe4ff */
[----:B------:R-:W-:Y:S01]  /*9d50*/  @P4 STS.128 [R156+0x8800], RZ ;  /* 0x008800ff9c004388 */ /* 0x000fe20000000c00 */
[CC--:B------:R-:W-:Y:S02]  /*9d60*/  @!P4 LEA R178, P5, R101.reuse, R172.reuse, 0x1 ;  /* 0x000000ac65b2c211 */ /* 0x0c0fe400078a08ff */
        /* <DEDUP_REMOVED lines=39> */
[----:B------:R-:W-:Y:S01]  /*9fe0*/  LDSM.16.M88.4 R128, [R145] ;  /* 0x000000009180783b */ /* 0x000fe20000000200 */
[C---:B-1----:R-:W-:Y:S06]  /*9ff0*/  HMMA.16816.F32.BF16 R4, R108.reuse, R112, RZ ;  /* 0x000000706c04723c */ /* 0x042fec00000418ff */
[----:B------:R-:W1:Y:S02]  /*a000*/  LDSM.16.M88.4 R132, [R144] ;  /* 0x000000009084783b */ /* 0x000e640000000200 */
[C---:B------:R-:W-:Y:S05]  /*a010*/  HMMA.16816.F32.BF16 R8, R108.reuse, R114, RZ ;  /* 0x000000726c08723c */ /* 0x040fea00000418ff */
[----:B------:R-:W-:Y:S03]  /*a020*/  LDSM.16.M88.4 R112, [R144+0x1000] ;  /* 0x001000009070783b */ /* 0x000fe60000000200 */
[C---:B--2---:R-:W-:Y:S04]  /*a030*/  HMMA.16816.F32.BF16 R12, R108.reuse, R116, RZ ;  /* 0x000000746c0c723c */ /* 0x044fe800000418ff */
[----:B-----5:R-:W-:Y:S04]  /*a040*/  LDSM.16.M88.4 R100, [R141+0x1800] ;  /* 0x001800008d64783b */ /* 0x020fe80000000200 */
[C---:B------:R-:W-:Y:S03]  /*a050*/  HMMA.16816.F32.BF16 R16, R108.reuse, R118, RZ ;  /* 0x000000766c10723c */ /* 0x040fe600000418ff */
[----:B------:R-:W-:Y:S05]  /*a060*/  LDSM.16.M88.4 R116, [R144+0x1800] ;  /* 0x001800009074783b */ /* 0x000fea0000000200 */
[C---:B------:R-:W-:Y:S08]  /*a070*/  HMMA.16816.F32.BF16 R20, R108.reuse, R120, RZ ;  /* 0x000000786c14723c */ /* 0x040ff000000418ff */
[C---:B------:R-:W-:Y:S01]  /*a080*/  HMMA.16816.F32.BF16 R24, R108.reuse, R122, RZ ;  /* 0x0000007a6c18723c */ /* 0x040fe200000418ff */
[----:B------:R-:W-:Y:S07]  /*a090*/  LDSM.16.M88.4 R120, [R143] ;  /* 0x000000008f78783b */ /* 0x000fee0000000200 */
[C---:B---3--:R-:W-:Y:S08]  /*a0a0*/  HMMA.16816.F32.BF16 R28, R108.reuse, R124, RZ ;  /* 0x0000007c6c1c723c */ /* 0x048ff000000418ff */
[----:B------:R-:W-:Y:S01]  /*a0b0*/  HMMA.16816.F32.BF16 R32, R108, R126, RZ ;  /* 0x0000007e6c20723c */ /* 0x000fe200000418ff */
[----:B------:R-:W2:Y:S07]  /*a0c0*/  LDSM.16.M88.4 R108, [R144+0x800] ;  /* 0x00080000906c783b */ /* 0x000eae0000000200 */
[C---:B-1----:R-:W-:Y:S01]  /*a0d0*/  HMMA.16816.F32.BF16 R4, R128.reuse, R132, R4 ;  /* 0x000000848004723c */ /* 0x042fe20000041804 */
[----:B------:R-:W1:Y:S07]  /*a0e0*/  LDSM.16.M88.4 R124, [R139+0x4000] ;  /* 0x004000008b7c783b */ /* 0x000e6e0000000200 */
[C---:B------:R-:W-:Y:S08]  /*a0f0*/  HMMA.16816.F32.BF16 R8, R128.reuse, R134, R8 ;  /* 0x000000868008723c */ /* 0x040ff00000041808 */
        /* <DEDUP_REMOVED lines=8> */
[----:B------:R-:W5:Y:S07]  /*a180*/  LDSM.16.M88.4 R116, [R139+0x5800] ;  /* 0x005800008b74783b */ /* 0x000f6e0000000200 */
[C---:B-1----:R-:W-:Y:S01]  /*a190*/  HMMA.16816.F32.BF16 R4, R120.reuse, R124, R4 ;  /* 0x0000007c7804723c */ /* 0x042fe20000041804 */
[----:B------:R-:W-:Y:S07]  /*a1a0*/  LDSM.16.M88.4 R128, [R141] ;  /* 0x000000008d80783b */ /* 0x000fee0000000200 */
        /* <DEDUP_REMOVED lines=11> */
[C---:B-1----:R-:W-:Y:S01]  /*a260*/  HMMA.16816.F32.BF16 R4, R124.reuse, R128, R4 ;  /* 0x000000807c04723c */ /* 0x042fe20000041804 */
[----:B------:R-:W1:Y:S07]  /*a270*/  LDSM.16.M88.4 R120, [R146+0x6000] ;  /* 0x006000009278783b */ /* 0x000e6e0000000200 */
[C---:B------:R-:W-:Y:S08]  /*a280*/  HMMA.16816.F32.BF16 R8, R124.reuse, R130, R8 ;  /* 0x000000827c08723c */ /* 0x040ff00000041808 */
[C---:B--2---:R-:W-:Y:S08]  /*a290*/  HMMA.16816.F32.BF16 R12, R124.reuse, R108, R12 ;  /* 0x0000006c7c0c723c */ /* 0x044ff0000004180c */
[C---:B------:R-:W-:Y:S01]  /*a2a0*/  HMMA.16816.F32.BF16 R16, R124.reuse, R110, R16 ;  /* 0x0000006e7c10723c */ /* 0x040fe20000041810 */
[----:B------:R-:W-:Y:S07]  /*a2b0*/  LDSM.16.M88.4 R108, [R146+0x7000] ;  /* 0x00700000926c783b */ /* 0x000fee0000000200 */
[C---:B---3--:R-:W-:Y:S08]  /*a2c0*/  HMMA.16816.F32.BF16 R20, R124.reuse, R112, R20 ;  /* 0x000000707c14723c */ /* 0x048ff00000041814 */
[C---:B------:R-:W-:Y:S01]  /*a2d0*/  HMMA.16816.F32.BF16 R24, R124.reuse, R114, R24 ;  /* 0x000000727c18723c */ /* 0x040fe20000041818 */
[----:B------:R-:W-:Y:S07]  /*a2e0*/  LDSM.16.M88.4 R112, [R146+0x7800] ;  /* 0x007800009270783b */ /* 0x000fee0000000200 */
[C---:B------:R-:W-:Y:S08]  /*a2f0*/  HMMA.16816.F32.BF16 R28, R124.reuse, R100, R28 ;  /* 0x000000647c1c723c */ /* 0x040ff0000004181c */
[----:B------:R-:W-:Y:S01]  /*a300*/  HMMA.16816.F32.BF16 R32, R124, R102, R32 ;  /* 0x000000667c20723c */ /* 0x000fe20000041820 */
[----:B------:R-:W2:Y:S07]  /*a310*/  LDSM.16.M88.4 R100, [R146+0x6800] ;  /* 0x006800009264783b */ /* 0x000eae0000000200 */
[C---:B-1----:R-:W-:Y:S01]  /*a320*/  HMMA.16816.F32.BF16 R4, R116.reuse, R120, R4 ;  /* 0x000000787404723c */ /* 0x042fe20000041804 */
[----:B------:R-:W-:Y:S07]  /*a330*/  LDSM.16.M88.4 R124, [R144+0x2000] ;  /* 0x00200000907c783b */ /* 0x000fee0000000200 */
        /* <DEDUP_REMOVED lines=11> */
[----:B------:R-:W-:Y:S01]  /*a3f0*/  LDSM.16.M88.4 R116, [R143+0x2000] ;  /* 0x002000008f74783b */ /* 0x000fe20000000200 */
        /* <DEDUP_REMOVED lines=23> */
[----:B------:R-:W-:Y:S08]  /*a570*/  HMMA.16816.F32.BF16 R32, R116, R114, R32 ;  /* 0x000000727420723c */ /* 0x000ff00000041820 */
[C---:B-1----:R-:W-:Y:S08]  /*a580*/  HMMA.16816.F32.BF16 R4, R120.reuse, R124, R4 ;  /* 0x0000007c7804723c */ /* 0x042ff00000041804 */
[C---:B------:R-:W-:Y:S08]  /*a590*/  HMMA.16816.F32.BF16 R8, R120.reuse, R126, R8 ;  /* 0x0000007e7808723c */ /* 0x040ff00000041808 */
[C---:B--2---:R-:W-:Y:S08]  /*a5a0*/  HMMA.16816.F32.BF16 R12, R120.reuse, R100, R12 ;  /* 0x00000064780c723c */ /* 0x044ff0000004180c */
[C---:B------:R-:W-:Y:S01]  /*a5b0*/  HMMA.16816.F32.BF16 R16, R120.reuse, R102, R16 ;  /* 0x000000667810723c */ /* 0x040fe20000041810 */
[----:B------:R-:W1:Y:S01]  /*a5c0*/  LDSM.16.M88.4 R100, [R141+0x3800] ;  /* 0x003800008d64783b */ /* 0x000e620000000200 */
[----:B------:R-:W-:Y:S04]  /*a5d0*/  DEPBAR.LE SB0, 0x0 ;  /* 0x000080000000791a */ /* 0x000fe80000000000 */
[----:B----4-:R-:W-:Y:S02]  /*a5e0*/  FMUL.FTZ R181, R4, c[0x0][0x2ec] ;  /* 0x0000bb0004b57a20 */ /* 0x010fe40000410000 */
[C---:B---3--:R-:W-:Y:S04]  /*a5f0*/  HMMA.16816.F32.BF16 R20, R120.reuse, R108, R20 ;  /* 0x0000006c7814723c */ /* 0x048fe80000041814 */
[----:B------:R-:W2:Y:S01]  /*a600*/  MUFU.TANH R181, R181 ;  /* 0x000000b500b57308 */ /* 0x000ea20000002400 */
[----:B------:R-:W-:Y:S01]  /*a610*/  BAR.SYNC.DEFER_BLOCKING 0x0 ;  /* 0x0000000000007b1d */ /* 0x000fe20000010000 */
[----:B------:R-:W-:Y:S02]  /*a620*/  FMUL.FTZ R183, R5, c[0x0][0x2ec] ;  /* 0x0000bb0005b77a20 */ /* 0x000fe40000410000 */
[----:B------:R-:W-:Y:S01]  /*a630*/  FMUL.FTZ R105, R13, c[0x0][0x2ec] ;  /* 0x0000bb000d697a20 */ /* 0x000fe20000410000 */
[C---:B------:R-:W-:Y:S03]  /*a640*/  HMMA.16816.F32.BF16 R24, R120.reuse, R110, R24 ;  /* 0x0000006e7818723c */ /* 0x040fe60000041818 */
[----:B------:R-:W-:Y:S02]  /*a650*/  FMUL.FTZ R171, R15, c[0x0][0x2ec] ;  /* 0x0000bb000fab7a20 */ /* 0x000fe40000410000 */
[----:B------:R3:W4:Y:S01]  /*a660*/  MUFU.TANH R131, R105 ;  /* 0x0000006900837308 */ /* 0x0007220000002400 */
[----:B------:R-:W-:Y:S02]  /*a670*/  FMUL.FTZ R2, R14, c[0x0][0x2ec] ;  /* 0x0000bb000e027a20 */ /* 0x000fe40000410000 */
[----:B------:R-:W-:Y:S04]  /*a680*/  FMUL.FTZ R172, R17, c[0x0][0x2ec] ;  /* 0x0000bb0011ac7a20 */ /* 0x000fe80000410000 */
[----:B------:R-:W-:Y:S02]  /*a690*/  FMUL.FTZ R185, R6, c[0x0][0x2ec] ;  /* 0x0000bb0006b97a20 */ /* 0x000fe40000410000 */
[----:B------:R-:W-:Y:S01]  /*a6a0*/  FMUL.FTZ R187, R7, c[0x0][0x2ec] ;  /* 0x0000bb0007bb7a20 */ /* 0x000fe20000410000 */
[----:B------:R5:W2:Y:S01]  /*a6b0*/  MUFU.TANH R130, R171 ;  /* 0x000000ab00827308 */ /* 0x000aa20000002400 */
[----:B------:R-:W-:Y:S02]  /*a6c0*/  FMUL.FTZ R189, R8, c[0x0][0x2ec] ;  /* 0x0000bb0008bd7a20 */ /* 0x000fe40000410000 */
[----:B------:R-:W-:Y:S02]  /*a6d0*/  FMUL.FTZ R191, R9, c[0x0][0x2ec] ;  /* 0x0000bb0009bf7a20 */ /* 0x000fe40000410000 */
[----:B------:R-:W-:Y:S02]  /*a6e0*/  FMUL.FTZ R193, R10, c[0x0][0x2ec] ;  /* 0x0000bb000ac17a20 */ /* 0x000fe40000410000 */
[----:B------:R-:W-:Y:S01]  /*a6f0*/  FMUL.FTZ R195, R11, c[0x0][0x2ec] ;  /* 0x0000bb000bc37a20 */ /* 0x000fe20000410000 */
[C---:B-1----:R-:W-:Y:S02]  /*a700*/  HMMA.16816.F32.BF16 R28, R120.reuse, R100, R28 ;  /* 0x00000064781c723c */ /* 0x042fe4000004181c */
[----:B------:R1:W1:Y:S01]  /*a710*/  MUFU.TANH R124, R2 ;  /* 0x00000002007c7308 */ /* 0x0002620000002400 */
[----:B------:R-:W-:Y:S02]  /*a720*/  FMUL.FTZ R177, R12, c[0x0][0x2ec] ;  /* 0x0000bb000cb17a20 */ /* 0x000fe40000410000 */
[----:B---3--:R-:W-:Y:S02]  /*a730*/  FMUL.FTZ R105, R18, c[0x0][0x2ec] ;  /* 0x0000bb0012697a20 */ /* 0x008fe40000410000 */
[----:B------:R-:W-:Y:S01]  /*a740*/  FMUL.FTZ R101, R26, c[0x0][0x2ec] ;  /* 0x0000bb001a657a20 */ /* 0x000fe20000410000 */
[----:B------:R-:W-:Y:S04]  /*a750*/  HMMA.16816.F32.BF16 R32, R120, R102, R32 ;  /* 0x000000667820723c */ /* 0x000fe80000041820 */
[----:B------:R3:W2:Y:S01]  /*a760*/  MUFU.TANH R126, R105 ;  /* 0x00000069007e7308 */ /* 0x0006a20000002400 */
[----:B------:R-:W-:Y:S02]  /*a770*/  FMUL.FTZ R173, R16, c[0x0][0x2ec] ;  /* 0x0000bb0010ad7a20 */ /* 0x000fe40000410000 */
[----:B------:R-:W-:Y:S02]  /*a780*/  FMUL.FTZ R179, R20, c[0x0][0x2ec] ;  /* 0x0000bb0014b37a20 */ /* 0x000fe40000410000 */
[----:B-----5:R-:W-:Y:S03]  /*a790*/  FMUL.FTZ R171, R23, c[0x0][0x2ec] ;  /* 0x0000bb0017ab7a20 */ /* 0x020fe60000410000 */
        /* <DEDUP_REMOVED lines=22> */
[----:B------:R-:W3:Y:S01]  /*a900*/  MUFU.TANH R183, R183 ;  /* 0x000000b700b77308 */ /* 0x000ee20000002400 */
[----:B-----5:R-:W-:Y:S09]  /*a910*/  MOV R172, R106 ;  /* 0x0000006a00ac7202 */ /* 0x020ff20000000f00 */
[----:B------:R-:W2:Y:S01]  /*a920*/  MUFU.TANH R185, R185 ;  /* 0x000000b900b97308 */ /* 0x000ea20000002400 */
[----:B-1----:R-:W-:Y:S09]  /*a930*/  MOV R171, R107 ;  /* 0x0000006b00ab7202 */ /* 0x002ff20000000f00 */
        /* <DEDUP_REMOVED lines=10> */
[----:B------:R1:W1:Y:S10]  /*a9e0*/  MUFU.TANH R110, R100 ;  /* 0x00000064006e7308 */ /* 0x0002740000002400 */
[----:B------:R1:W1:Y:S10]  /*a9f0*/  MUFU.TANH R111, R2 ;  /* 0x00000002006f7308 */ /* 0x0002740000002400 */
[----:B------:R-:W1:Y:S10]  /*aa00*/  MUFU.TANH R197, R197 ;  /* 0x000000c500c57308 */ /* 0x000e740000002400 */
[----:B------:R-:W1:Y:S10]  /*aa10*/  MUFU.TANH R101, R101 ;  /* 0x0000006500657308 */ /* 0x000e740000002400 */
[----:B------:R-:W1:Y:S10]  /*aa20*/  MUFU.TANH R105, R105 ;  /* 0x0000006900697308 */ /* 0x000e740000002400 */
[----:B------:R-:W1:Y:S10]  /*aa30*/  MUFU.TANH R103, R103 ;  /* 0x0000006700677308 */ /* 0x000e740000002400 */
[----:B------:R-:W1:Y:S01]  /*aa40*/  MUFU.TANH R102, R102 ;  /* 0x0000006600667308 */ /* 0x000e620000002400 */
[----:B------:R-:W-:-:S05]  /*aa50*/  @!P1 BRA `(.L_x_6760) ;  /* 0x000007f000009947 */ /* 0x000fca0003800000 */
[----:B-1234-:R-:W-:Y:S02]  /*aa60*/  MOV R2, UR5 ;  /* 0x0000000500027c02 */ /* 0x01efe40008000f00 */
[----:B------:R-:W-:Y:S01]  /*aa70*/  MOV R4, UR4 ;  /* 0x0000000400047c02 */ /* 0x000fe20008000f00 */
[----:B------:R-:W-:-:S05]  /*aa80*/  @!P0 BRA `(.L_x_6761) ;  /* 0x000003d000008947 */ /* 0x000fca0003800000 */
        /* <DEDUP_REMOVED lines=61> */
.L_x_6761:
        /* <DEDUP_REMOVED lines=63> */
.L_x_6760:
[----:B--234-:R-:W-:Y:S01]  /*b250*/  IADD3 R117, R155, -0x1, RZ ;  /* 0xffffffff9b757810 */ /* 0x01cfe20007ffe0ff */
[----:B------:R-:W-:Y:S03]  /*b260*/  LDSM.16.MT88.4 R28, [R137+0x8000] ;  /* 0x00800000891c783b */ /* 0x000fe60000004200 */
[----:B-1----:R-:W-:Y:S04]  /*b270*/  LEA R2, R117, R154, 0x6 ;  /* 0x0000009a75027211 */ /* 0x002fe800078e30ff */
        /* <DEDUP_REMOVED lines=15> */
[----:B------:R-:W-:Y:S07]  /*b370*/  IADD3 R107, R2, 0x38, RZ ;  /* 0x00000038026b7810 */ /* 0x000fee0007ffe0ff */
        /* <DEDUP_REMOVED lines=34> */
[----:B------:R-:W1:Y:S01]  /*b5a0*/  I2F R4, R4 ;  /* 0x0000000400047306 */ /* 0x000e620000201400 */
[----:B------:R-:W-:Y:S01]  /*b5b0*/  FMNMX.FTZ R6, R191, R6, !PT ;  /* 0x00000006bf067209 */ /* 0x000fe20007810000 */
[----:B------:R-:W-:Y:S01]  /*b5c0*/  FFMA.FTZ R173, R0, R17, R173 ;  /* 0x0000001100ad7223 */ /* 0x000fe200000100ad */
[----:B------:R-:W-:Y:S01]  /*b5d0*/  FMNMX.FTZ R19, R130, R19, !PT ;  /* 0x0000001382137209 */ /* 0x000fe20007810000 */
[CC--:B------:R-:W-:Y:S01]  /*b5e0*/  FFMA.FTZ R128, R0.reuse, R5.reuse, R128 ;  /* 0x0000000500807223 */ /* 0x0c0fe20000010080 */
[----:B------:R-:W-:Y:S01]  /*b5f0*/  FMNMX.FTZ R6, R177, R6, !PT ;  /* 0x00000006b1067209 */ /* 0x000fe20007810000 */
[----:B------:R-:W-:Y:S01]  /*b600*/  FFMA.FTZ R133, R0, R5, R133 ;  /* 0x0000000500857223 */ /* 0x000fe20000010085 */
        /* <DEDUP_REMOVED lines=9> */
[C---:B------:R-:W-:Y:S01]  /*b6a0*/  FFMA.FTZ R175, R0.reuse, R13, R175 ;  /* 0x0000000d00af7223 */ /* 0x040fe200000100af */
        /* <DEDUP_REMOVED lines=8> */
[C---:B------:R-:W-:Y:S01]  /*b730*/  FFMA.FTZ R115, R0.reuse, R7, R115 ;  /* 0x0000000700737223 */ /* 0x040fe20000010073 */
[----:B------:R-:W-:Y:S01]  /*b740*/  FMNMX.FTZ R6, R175, R6, !PT ;  /* 0x00000006af067209 */ /* 0x000fe20007810000 */
[----:B------:R-:W-:Y:S01]  /*b750*/  FFMA.FTZ R111, R0, R9, R111 ;  /* 0x00000009006f7223 */ /* 0x000fe2000001006f */
[----:B------:R-:W-:Y:S01]  /*b760*/  FMNMX.FTZ R19, R112, R19, !PT ;  /* 0x0000001370137209 */ /* 0x000fe20007810000 */
[C---:B-1----:R-:W-:Y:S01]  /*b770*/  FFMA.FTZ R106, R0.reuse, R4, R197 ;  /* 0x00000004006a7223 */ /* 0x042fe200000100c5 */
[----:B------:R-:W-:Y:S01]  /*b780*/  FMNMX.FTZ R6, R135, R6, !PT ;  /* 0x0000000687067209 */ /* 0x000fe20007810000 */
[----:B------:R-:W-:Y:S01]  /*b790*/  FFMA.FTZ R109, R0, R4, R109 ;  /* 0x00000004006d7223 */ /* 0x000fe2000001006d */
[----:B------:R-:W-:Y:S01]  /*b7a0*/  FMNMX.FTZ R19, R110, R19, !PT ;  /* 0x000000136e137209 */ /* 0x000fe20007810000 */
[----:B------:R-:W-:Y:S01]  /*b7b0*/  FFMA.FTZ R107, R0, R107, R101 ;  /* 0x0000006b006b7223 */ /* 0x000fe20000010065 */
[----:B------:R-:W-:Y:S01]  /*b7c0*/  FMNMX.FTZ R6, R115, R6, !PT ;  /* 0x0000000673067209 */ /* 0x000fe20007810000 */
[----:B------:R-:W-:Y:S01]  /*b7d0*/  LDSM.16.MT88.4 R12, [R140+0x8000] ;  /* 0x008000008c0c783b */ /* 0x000fe20000004200 */
[----:B------:R-:W-:Y:S02]  /*b7e0*/  FMNMX.FTZ R19, R108, R19, !PT ;  /* 0x000000136c137209 */ /* 0x000fe40007810000 */
[----:B------:R-:W-:Y:S02]  /*b7f0*/  FMNMX.FTZ R6, R111, R6, !PT ;  /* 0x000000066f067209 */ /* 0x000fe40007810000 */
[----:B------:R-:W-:Y:S01]  /*b800*/  FMNMX.FTZ R2, R106, R19, !PT ;  /* 0x000000136a027209 */ /* 0x000fe20007810000 */
[CC--:B--2---:R-:W-:Y:S02]  /*b810*/  FFMA.FTZ R102, R0.reuse, R5.reuse, R102 ;  /* 0x0000000500667223 */ /* 0x0c4fe40000010066 */
[----:B------:R-:W-:Y:S01]  /*b820*/  FFMA.FTZ R105, R0, R5, R105 ;  /* 0x0000000500697223 */ /* 0x000fe20000010069 */
[----:B------:R-:W-:Y:S01]  /*b830*/  FMNMX.FTZ R9, R103, R2, !PT ;  /* 0x0000000267097209 */ /* 0x000fe20007810000 */
[----:B------:R-:W-:Y:S01]  /*b840*/  LDSM.16.MT88.4 R20, [R138+0x8000] ;  /* 0x008000008a14783b */ /* 0x000fe20000004200 */
        /* <DEDUP_REMOVED lines=18> */
[C---:B------:R-:W-:Y:S02]  /*b970*/  FADD.FTZ R3, -R101.reuse, R104 ;  /* 0x0000006865037221 */ /* 0x040fe40000010100 */
[----:B------:R-:W-:Y:S02]  /*b980*/  FMUL.FTZ R104, R101, c[0x0][0x23c] ;  /* 0x00008f0065687a20 */ /* 0x000fe40000410000 */
[--C-:B------:R-:W-:Y:S01]  /*b990*/  FFMA.FTZ R125, R185, c[0x0][0x23c], -R113.reuse ;  /* 0x00008f00b97d7a23 */ /* 0x100fe20000010871 */
[----:B------:R-:W1:Y:S01]  /*b9a0*/  MUFU.EX2 R2, R2 ;  /* 0x0000000200027308 */ /* 0x000e620000000800 */
[--C-:B------:R-:W-:Y:S01]  /*b9b0*/  FFMA.FTZ R118, R187, c[0x0][0x23c], -R113.reuse ;  /* 0x00008f00bb767a23 */ /* 0x100fe20000010871 */
[----:B------:R-:W-:Y:S01]  /*b9c0*/  FSEL R104, R104, RZ, P1 ;  /* 0x000000ff68687208 */ /* 0x000fe20000800000 */
[--C-:B------:R-:W-:Y:S01]  /*b9d0*/  FFMA.FTZ R119, R193, c[0x0][0x23c], -R113.reuse ;  /* 0x00008f00c1777a23 */ /* 0x100fe20000010871 */
[----:B------:R-:W-:Y:S01]  /*b9e0*/  ISETP.GT.AND P1, PT, R155, 0x1, PT ;  /* 0x000000019b00780c */ /* 0x000fe20003f24270 */
[--C-:B------:R-:W-:Y:S01]  /*b9f0*/  FFMA.FTZ R116, R195, c[0x0][0x23c], -R113.reuse ;  /* 0x00008f00c3747a23 */ /* 0x100fe20000010871 */
[----:B------:R-:W-:Y:S01]  /*ba00*/  MOV R155, R117 ;  /* 0x00000075009b7202 */ /* 0x000fe20000000f00 */
[--C-:B------:R-:W-:Y:S02]  /*ba10*/  FFMA.FTZ R123, R181, c[0x0][0x23c], -R104.reuse ;  /* 0x00008f00b57b7a23 */ /* 0x100fe40000010868 */
[--C-:B------:R-:W-:Y:S01]  /*ba20*/  FFMA.FTZ R122, R183, c[0x0][0x23c], -R104.reuse ;  /* 0x00008f00b77a7a23 */ /* 0x100fe20000010868 */
[----:B------:R-:W-:Y:S01]  /*ba30*/  MUFU.EX2 R125, R125 ;  /* 0x0000007d007d7308 */ /* 0x000fe20000000800 */
[--C-:B------:R-:W-:Y:S02]  /*ba40*/  FFMA.FTZ R121, R189, c[0x0][0x23c], -R104.reuse ;  /* 0x00008f00bd797a23 */ /* 0x100fe40000010868 */
[--C-:B------:R-:W-:Y:S02]  /*ba50*/  FFMA.FTZ R120, R191, c[0x0][0x23c], -R104.reuse ;  /* 0x00008f00bf787a23 */ /* 0x100fe40000010868 */
[----:B------:R-:W-:Y:S02]  /*ba60*/  FMUL.FTZ R4, R3, c[0x0][0x23c] ;  /* 0x00008f0003047a20 */ /* 0x000fe40000410000 */
[--C-:B------:R-:W-:Y:S02]  /*ba70*/  FFMA.FTZ R134, R112, c[0x0][0x23c], -R113.reuse ;  /* 0x00008f0070867a23 */ /* 0x100fe40000010871 */
[--C-:B------:R-:W-:Y:S01]  /*ba80*/  FFMA.FTZ R176, R115, c[0x0][0x23c], -R104.reuse ;  /* 0x00008f0073b07a23 */ /* 0x100fe20000010868 */
[----:B------:R-:W2:Y:S01]  /*ba90*/  MUFU.EX2 R3, R4 ;  /* 0x0000000400037308 */ /* 0x000ea20000000800 */
        /* <DEDUP_REMOVED lines=27> */
[----:B------:R-:W-:Y:S01]  /*bc50*/  FMUL.FTZ R33, R3, R69 ;  /* 0x0000004503217220 */ /* 0x000fe20000410000 */
[----:B------:R-:W-:Y:S01]  /*bc60*/  LDSM.16.MT88.4 R76, [R136+0xa000] ;  /* 0x00a00000884c783b */ /* 0x000fe20000004200 */
[--C-:B------:R-:W-:Y:S02]  /*bc70*/  FFMA.FTZ R181, R109, c[0x0][0x23c], -R104.reuse ;  /* 0x00008f006db57a23 */ /* 0x100fe40000010868 */
[C---:B------:R-:W-:Y:S02]  /*bc80*/  FMUL.FTZ R38, R2.reuse, R38 ;  /* 0x0000002602267220 */ /* 0x040fe40000410000 */
[----:B------:R-:W-:Y:S01]  /*bc90*/  FMUL.FTZ R39, R2, R39 ;  /* 0x0000002702277220 */ /* 0x000fe20000410000 */
[----:B------:R-:W1:Y:S01]  /*bca0*/  MUFU.EX2 R122, R122 ;  /* 0x0000007a007a7308 */ /* 0x000e620000000800 */
[C---:B------:R-:W-:Y:S01]  /*bcb0*/  FMUL.FTZ R36, R3.reuse, R36 ;  /* 0x0000002403247220 */ /* 0x040fe20000410000 */
        /* <DEDUP_REMOVED lines=11> */
[C---:B------:R-:W-:Y:S02]  /*bd70*/  FMUL.FTZ R44, R3.reuse, R44 ;  /* 0x0000002c032c7220 */ /* 0x040fe40000410000 */
[----:B------:R-:W2:Y:S01]  /*bd80*/  MUFU.EX2 R120, R120 ;  /* 0x0000007800787308 */ /* 0x000ea20000000800 */
[C---:B------:R-:W-:Y:S02]  /*bd90*/  FMUL.FTZ R45, R3.reuse, R45 ;  /* 0x0000002d032d7220 */ /* 0x040fe40000410000 */
[----:B------:R-:W-:Y:S01]  /*bda0*/  FMUL.FTZ R50, R2, R50 ;  /* 0x0000003202327220 */ /* 0x000fe20000410000 */
[----:B-1----:R-:W-:Y:S01]  /*bdb0*/  F2FP.BF16.PACK_AB R96, R122, R123 ;  /* 0x0000007b7a60723e */ /* 0x002fe200000010ff */
        /* <DEDUP_REMOVED lines=12> */
[----:B--2---:R-:W-:Y:S01]  /*be80*/  F2FP.BF16.PACK_AB R98, R120, R121 ;  /* 0x000000797862723e */ /* 0x004fe200000010ff */
[--C-:B------:R-:W-:Y:S02]  /*be90*/  FFMA.FTZ R130, R173, c[0x0][0x23c], -R104.reuse ;  /* 0x00008f00ad827a23 */ /* 0x100fe40000010868 */
[--C-:B------:R-:W-:Y:S02]  /*bea0*/  FFMA.FTZ R173, R114, c[0x0][0x23c], -R113.reuse ;  /* 0x00008f0072ad7a23 */ /* 0x100fe40000010871 */
        /* <DEDUP_REMOVED lines=13> */
[C---:B------:R-:W-:Y:S02]  /*bf80*/  FMUL.FTZ R61, R3.reuse, R61 ;  /* 0x0000003d033d7220 */ /* 0x040fe40000410000 */
[C---:B------:R-:W-:Y:S02]  /*bf90*/  FMUL.FTZ R66, R2.reuse, R66 ;  /* 0x0000004202427220 */ /* 0x040fe40000410000 */
[C---:B------:R-:W-:Y:S02]  /*bfa0*/  HMMA.16816.F32.BF16 R12, R96.reuse, R20, R12 ;  /* 0x00000014600c723c */ /* 0x040fe4000004180c */
[----:B------:R-:W2:Y:S01]  /*bfb0*/  MUFU.EX2 R127, R127 ;  /* 0x0000007f007f7308 */ /* 0x000ea20000000800 */
[C---:B------:R-:W-:Y:S02]  /*bfc0*/  FMUL.FTZ R67, R2.reuse, R67 ;  /* 0x0000004302437220 */ /* 0x040fe40000410000 */
[C---:B------:R-:W-:Y:S02]  /*bfd0*/  FMUL.FTZ R64, R3.reuse, R64 ;  /* 0x0000004003407220 */ /* 0x040fe40000410000 */
[C---:B------:R-:W-:Y:S01]  /*bfe0*/  FMUL.FTZ R20, R3.reuse, R80 ;  /* 0x0000005003147220 */ /* 0x040fe20000410000 */
[C---:B------:R-:W-:Y:S04]  /*bff0*/  HMMA.16816.F32.BF16 R16, R96.reuse, R22, R16 ;  /* 0x000000166010723c */ /* 0x040fe80000041810 */
[C---:B------:R-:W-:Y:S01]  /*c000*/  FMUL.FTZ R21, R3.reuse, R81 ;  /* 0x0000005103157220 */ /* 0x040fe20000410000 */
[----:B------:R-:W-:Y:S01]  /*c010*/  MUFU.EX2 R126, R126 ;  /* 0x0000007e007e7308 */ /* 0x000fe20000000800 */
[----:B------:R-:W-:Y:S02]  /*c020*/  FMUL.FTZ R65, R3, R65 ;  /* 0x0000004103417220 */ /* 0x000fe40000410000 */
[C---:B------:R-:W-:Y:S04]  /*c030*/  FMUL.FTZ R22, R2.reuse, R82 ;  /* 0x0000005202167220 */ /* 0x040fe80000410000 */
[----:B------:R-:W-:Y:S02]  /*c040*/  FMUL.FTZ R23, R2, R83 ;  /* 0x0000005302177220 */ /* 0x000fe40000410000 */
[----:B------:R-:W3:Y:S01]  /*c050*/  LDSM.16.MT88.4 R80, [R140+0xa000] ;  /* 0x00a000008c50783b */ /* 0x000ee20000004200 */
[--C-:B------:R-:W-:Y:S01]  /*c060*/  FFMA.FTZ R132, R132, c[0x0][0x23c], -R113.reuse ;  /* 0x00008f0084847a23 */ /* 0x100fe20000010871 */
[----:B------:R-:W4:Y:S01]  /*c070*/  MUFU.EX2 R129, R129 ;  /* 0x0000008100817308 */ /* 0x000f220000000800 */
[--C-:B------:R-:W-:Y:S02]  /*c080*/  FFMA.FTZ R103, R103, c[0x0][0x23c], -R113.reuse ;  /* 0x00008f0067677a23 */ /* 0x100fe40000010871 */
[C---:B------:R-:W-:Y:S03]  /*c090*/  HMMA.16816.F32.BF16 R20, R96.reuse, R28, R20 ;  /* 0x0000001c6014723c */ /* 0x040fe60000041814 */
[C---:B------:R-:W-:Y:S02]  /*c0a0*/  FMUL.FTZ R54, R2.reuse, R54 ;  /* 0x0000003602367220 */ /* 0x040fe40000410000 */
        /* <DEDUP_REMOVED lines=9> */
[----:B------:R-:W5:Y:S01]  /*c140*/  LDSM.16.MT88.4 R72, [R138+0xa000] ;  /* 0x00a000008a48783b */ /* 0x000f620000004200 */
[C---:B------:R-:W-:Y:S02]  /*c150*/  FMUL.FTZ R53, R3.reuse, R53 ;  /* 0x0000003503357220 */ /* 0x040fe40000410000 */
[C---:B------:R-:W-:Y:S02]  /*c160*/  FMUL.FTZ R58, R2.reuse, R58 ;  /* 0x0000003a023a7220 */ /* 0x040fe40000410000 */
[C---:B-1----:R-:W-:Y:S02]  /*c170*/  HMMA.16816.F32.BF16 R28, R96.reuse, R88, R28 ;  /* 0x00000058601c723c */ /* 0x042fe4000004181c */
[----:B------:R-:W-:Y:S01]  /*c180*/  MUFU.EX2 R130, R130 ;  /* 0x0000008200827308 */ /* 0x000fe20000000800 */
[----:B------:R-:W-:Y:S02]  /*c190*/  FMUL.FTZ R59, R2, R59 ;  /* 0x0000003b023b7220 */ /* 0x000fe40000410000 */
[C---:B------:R-:W-:Y:S02]  /*c1a0*/  FMUL.FTZ R56, R3.reuse, R56 ;  /* 0x0000003803387220 */ /* 0x040fe40000410000 */
[----:B------:R-:W-:Y:S01]  /*c1b0*/  FMUL.FTZ R57, R3, R57 ;  /* 0x0000003903397220 */ /* 0x000fe20000410000 */
[C---:B------:R-:W-:Y:S04]  /*c1c0*/  HMMA.16816.F32.BF16 R32, R96.reuse, R90, R32 ;  /* 0x0000005a6020723c */ /* 0x040fe80000041820 */
[--C-:B------:R-:W-:Y:S01]  /*c1d0*/  FFMA.FTZ R174, R179, c[0x0][0x23c], -R104.reuse ;  /* 0x00008f00b3ae7a23 */ /* 0x100fe20000010868 */
[----:B------:R-:W-:Y:S01]  /*c1e0*/  MUFU.EX2 R178, R178 ;  /* 0x000000b200b27308 */ /* 0x000fe20000000800 */
[--C-:B------:R-:W-:Y:S02]  /*c1f0*/  FFMA.FTZ R179, R106, c[0x0][0x23c], -R113.reuse ;  /* 0x00008f006ab37a23 */ /* 0x100fe40000010871 */
[C---:B---3--:R-:W-:Y:S04]  /*c200*/  HMMA.16816.F32.BF16 R36, R96.reuse, R80, R36 ;  /* 0x000000506024723c */ /* 0x048fe80000041824 */
[----:B------:R-:W-:Y:S02]  /*c210*/  FFMA.FTZ R113, R102, c[0x0][0x23c], -R113 ;  /* 0x00008f0066717a23 */ /* 0x000fe40000010871 */
[--C-:B------:R-:W-:Y:S01]  /*c220*/  FFMA.FTZ R175, R175, c[0x0][0x23c], -R104.reuse ;  /* 0x00008f00afaf7a23 */ /* 0x100fe20000010868 */
[----:B------:R-:W-:Y:S01]  /*c230*/  MUFU.EX2 R174, R174 ;  /* 0x000000ae00ae7308 */ /* 0x000fe20000000800 */
[C---:B------:R-:W-:Y:S01]  /*c240*/  HMMA.16816.F32.BF16 R40, R96.reuse, R82, R40 ;  /* 0x000000526028723c */ /* 0x040fe20000041828 */
[----:B------:R-:W-:Y:S03]  /*c250*/  LDSM.16.MT88.4 R80, [R138+0x8800] ;  /* 0x008800008a50783b */ /* 0x000fe60000004200 */
[--C-:B------:R-:W-:Y:S02]  /*c260*/  FFMA.FTZ R135, R135, c[0x0][0x23c], -R104.reuse ;  /* 0x00008f0087877a23 */ /* 0x100fe40000010868 */
[--C-:B------:R-:W-:Y:S02]  /*c270*/  FFMA.FTZ R182, R107, c[0x0][0x23c], -R104.reuse ;  /* 0x00008f006bb67a23 */ /* 0x100fe40000010868 */
[--C-:B------:R-:W-:Y:S01]  /*c280*/  FFMA.FTZ R131, R131, c[0x0][0x23c], -R104.reuse ;  /* 0x00008f0083837a23 */ /* 0x100fe20000010868 */
[----:B------:R1:W-:Y:S01]  /*c290*/  MUFU.EX2 R102, R113 ;  /* 0x0000007100667308 */ /* 0x0003e20000000800 */
[C---:B-----5:R-:W-:Y:S03]  /*c2a0*/  HMMA.16816.F32.BF16 R44, R96.reuse, R72, R44 ;  /* 0x00000048602c723c */ /* 0x060fe6000004182c */
[--C-:B------:R-:W-:Y:S02]  /*c2b0*/  FFMA.FTZ R133, R133, c[0x0][0x23c], -R104.reuse ;  /* 0x00008f0085857a23 */ /* 0x100fe40000010868 */
[----:B------:R-:W-:Y:S02]  /*c2c0*/  FFMA.FTZ R104, R105, c[0x0][0x23c], -R104 ;  /* 0x00008f0069687a23 */ /* 0x000fe40000010868 */
[----:B------:R-:W-:Y:S01]  /*c2d0*/  FFMA.FTZ R125, R2, R169, R125 ;  /* 0x000000a9027d7223 */ /* 0x000fe2000001007d */
[C---:B------:R-:W-:Y:S01]  /*c2e0*/  HMMA.16816.F32.BF16 R48, R96.reuse, R74, R48 ;  /* 0x0000004a6030723c */ /* 0x040fe20000041830 */
[----:B------:R-:W3:Y:S01]  /*c2f0*/  LDSM.16.MT88.4 R72, [R140+0x8800] ;  /* 0x008800008c48783b */ /* 0x000ee20000004200 */
[----:B------:R-:W-:Y:S02]  /*c300*/  MUFU.EX2 R175, R175 ;  /* 0x000000af00af7308 */ /* 0x000fe40000000800 */
[----:B------:R-:W-:Y:S02]  /*c310*/  FFMA.FTZ R123, R3, R170, R123 ;  /* 0x000000aa037b7223 */ /* 0x000fe4000001007b */
[----:B------:R-:W-:Y:S02]  /*c320*/  FADD.FTZ R118, R118, R125 ;  /* 0x0000007d76767221 */ /* 0x000fe40000010000 */
[C---:B------:R-:W-:Y:S04]  /*c330*/  HMMA.16816.F32.BF16 R52, R96.reuse, R68, R52 ;  /* 0x000000446034723c */ /* 0x040fe80000041834 */
[----:B------:R-:W5:Y:S01]  /*c340*/  MUFU.EX2 R131, R131 ;  /* 0x0000008300837308 */ /* 0x000f620000000800 */
[----:B------:R-:W-:Y:S01]  /*c350*/  FADD.FTZ R122, R122, R123 ;  /* 0x0000007b7a7a7221 */ /* 0x000fe20000010000 */
[----:B-1----:R-:W-:Y:S01]  /*c360*/  LDSM.16.MT88.4 R112, [R140+0xb800] ;  /* 0x00b800008c70783b */ /* 0x002fe20000004200 */
[----:B--2---:R-:W-:Y:S01]  /*c370*/  F2FP.BF16.PACK_AB R69, R127, R124 ;  /* 0x0000007c7f45723e */ /* 0x004fe200000010ff */
[C---:B------:R-:W-:Y:S04]  /*c380*/  HMMA.16816.F32.BF16 R56, R96.reuse, R70, R56 ;  /* 0x000000466038723c */ /* 0x040fe80000041838 */
[----:B------:R-:W-:Y:S02]  /*c390*/  FADD.FTZ R119, R119, R118 ;  /* 0x0000007677777221 */ /* 0x000fe40000010000 */
[----:B------:R-:W1:Y:S01]  /*c3a0*/  MUFU.EX2 R133, R133 ;  /* 0x0000008500857308 */ /* 0x000e620000000800 */
[----:B----4-:R-:W-:Y:S01]  /*c3b0*/  F2FP.BF16.PACK_AB R71, R129, R126 ;  /* 0x0000007e8147723e */ /* 0x010fe200000010ff */
[C---:B------:R-:W-:Y:S04]  /*c3c0*/  HMMA.16816.F32.BF16 R60, R96.reuse, R76, R60 ;  /* 0x0000004c603c723c */ /* 0x040fe8000004183c */
[----:B------:R-:W-:Y:S02]  /*c3d0*/  FADD.FTZ R3, R121, R122 ;  /* 0x0000007a79037221 */ /* 0x000fe40000010000 */
[----:B------:R-:W-:Y:S02]  /*c3e0*/  FADD.FTZ R119, R116, R119 ;  /* 0x0000007774777221 */ /* 0x000fe40000010000 */
[----:B------:R-:W-:Y:S01]  /*c3f0*/  HMMA.16816.F32.BF16 R64, R96, R78, R64 ;  /* 0x0000004e6040723c */ /* 0x000fe20000041840 */
[----:B------:R-:W2:Y:S01]  /*c400*/  LDSM.16.MT88.4 R76, [R136+0x8800] ;  /* 0x00880000884c783b */ /* 0x000ea20000004200 */
[----:B------:R-:W-:Y:S02]  /*c410*/  MUFU.EX2 R135, R135 ;  /* 0x0000008700877308 */ /* 0x000fe40000000800 */
[----:B-----5:R-:W-:Y:S01]  /*c420*/  F2FP.BF16.PACK_AB R68, R131, R128 ;  /* 0x000000808344723e */ /* 0x020fe200000010ff */
[----:B------:R-:W-:Y:S02]  /*c430*/  FADD.FTZ R3, R120, R3 ;  /* 0x0000000378037221 */ /* 0x000fe40000010000 */
[----:B------:R-:W-:Y:S02]  /*c440*/  FADD.FTZ R124, R124, R119 ;  /* 0x000000777c7c7221 */ /* 0x000fe40000010000 */
[----:B------:R-:W-:Y:S03]  /*c450*/  FADD.FTZ R128, R128, R3 ;  /* 0x0000000380807221 */ /* 0x000fe60000010000 */
[----:B------:R-:W4:Y:S01]  /*c460*/  MUFU.EX2 R179, R179 ;  /* 0x000000b300b37308 */ /* 0x000f220000000800 */
[----:B------:R-:W-:Y:S01]  /*c470*/  FADD.FTZ R127, R127, R124 ;  /* 0x0000007c7f7f7221 */ /* 0x000fe20000010000 */
[----:B-1----:R-:W-:Y:S01]  /*c480*/  F2FP.BF16.PACK_AB R70, R133, R130 ;  /* 0x000000828546723e */ /* 0x002fe200000010ff */
[----:B------:R-:W-:Y:S02]  /*c490*/  FADD.FTZ R131, R131, R128 ;  /* 0x0000008083837221 */ /* 0x000fe40000010000 */
[----:B------:R-:W-:Y:S02]  /*c4a0*/  FADD.FTZ R126, R126, R127 ;  /* 0x0000007f7e7e7221 */ /* 0x000fe40000010000 */
[----:B------:R-:W-:Y:S02]  /*c4b0*/  FADD.FTZ R130, R130, R131 ;  /* 0x0000008382827221 */ /* 0x000fe40000010000 */
[C---:B---3--:R-:W-:Y:S01]  /*c4c0*/  HMMA.16816.F32.BF16 R4, R68.reuse, R72, R4 ;  /* 0x000000484404723c */ /* 0x048fe20000041804 */
[----:B------:R-:W1:Y:S04]  /*c4d0*/  MUFU.EX2 R103, R103 ;  /* 0x0000006700677308 */ /* 0x000e680000000800 */
[----:B------:R-:W-:Y:S02]  /*c4e0*/  FADD.FTZ R129, R129, R126 ;  /* 0x0000007e81817221 */ /* 0x000fe40000010000 */
[----:B------:R-:W-:Y:S01]  /*c4f0*/  FADD.FTZ R133, R133, R130 ;  /* 0x0000008285857221 */ /* 0x000fe20000010000 */
[C---:B------:R-:W-:Y:S01]  /*c500*/  HMMA.16816.F32.BF16 R8, R68.reuse, R74, R8 ;  /* 0x0000004a4408723c */ /* 0x040fe20000041808 */
[----:B------:R-:W3:Y:S02]  /*c510*/  LDSM.16.MT88.4 R72, [R140+0xa800] ;  /* 0x00a800008c48783b */ /* 0x000ee40000004200 */
[----:B------:R-:W-:Y:S01]  /*c520*/  MUFU.EX2 R180, R180 ;  /* 0x000000b400b47308 */ /* 0x000fe20000000800 */
[----:B------:R-:W-:Y:S01]  /*c530*/  FADD.FTZ R2, R174, R133 ;  /* 0x00000085ae027221 */ /* 0x000fe20000010000 */
[----:B----4-:R-:W-:Y:S03]  /*c540*/  F2FP.BF16.PACK_AB R105, R179, R178 ;  /* 0x000000b2b369723e */ /* 0x010fe600000010ff */
[C---:B------:R-:W-:Y:S04]  /*c550*/  HMMA.16816.F32.BF16 R12, R68.reuse, R80, R12 ;  /* 0x00000050440c723c */ /* 0x040fe8000004180c */
[----:B------:R-:W-:Y:S01]  /*c560*/  FADD.FTZ R2, R175, R2 ;  /* 0x00000002af027221 */ /* 0x000fe20000010000 */
[----:B------:R-:W4:Y:S03]  /*c570*/  MUFU.EX2 R181, R181 ;  /* 0x000000b500b57308 */ /* 0x000f260000000800 */
[C---:B------:R-:W-:Y:S01]  /*c580*/  HMMA.16816.F32.BF16 R16, R68.reuse, R82, R16 ;  /* 0x000000524410723c */ /* 0x040fe20000041810 */
[----:B------:R-:W5:Y:S03]  /*c590*/  LDSM.16.MT88.4 R80, [R138+0xa800] ;  /* 0x00a800008a50783b */ /* 0x000f660000004200 */
[----:B-1----:R-:W-:Y:S01]  /*c5a0*/  F2FP.BF16.PACK_AB R107, R102, R103 ;  /* 0x00000067666b723e */ /* 0x002fe200000010ff */
[----:B------:R-:W-:Y:S02]  /*c5b0*/  FADD.FTZ R3, R135, R2 ;  /* 0x0000000287037221 */ /* 0x000fe40000010000 */
[----:B------:R-:W-:Y:S01]  /*c5c0*/  MUFU.EX2 R182, R182 ;  /* 0x000000b600b67308 */ /* 0x000fe20000000800 */
[C---:B------:R-:W-:Y:S04]  /*c5d0*/  HMMA.16816.F32.BF16 R20, R68.reuse, R84, R20 ;  /* 0x000000544414723c */ /* 0x040fe80000041814 */
[----:B------:R-:W-:Y:S04]  /*c5e0*/  FADD.FTZ R3, R176, R3 ;  /* 0x00000003b0037221 */ /* 0x000fe80000010000 */
[C---:B------:R-:W-:Y:S01]  /*c5f0*/  HMMA.16816.F32.BF16 R24, R68.reuse, R86, R24 ;  /* 0x000000564418723c */ /* 0x040fe20000041818 */
[----:B------:R-:W1:Y:S01]  /*c600*/  LDSM.16.MT88.4 R84, [R137+0xa800] ;  /* 0x00a800008954783b */ /* 0x000e620000004200 */
[----:B------:R4:W4:Y:S06]  /*c610*/  MUFU.EX2 R183, R104 ;  /* 0x0000006800b77308 */ /* 0x00092c0000000800 */
[C---:B--2---:R-:W-:Y:S08]  /*c620*/  HMMA.16816.F32.BF16 R28, R68.reuse, R76, R28 ;  /* 0x0000004c441c723c */ /* 0x044ff0000004181c */
[C---:B------:R-:W-:Y:S01]  /*c630*/  HMMA.16816.F32.BF16 R32, R68.reuse, R78, R32 ;  /* 0x0000004e4420723c */ /* 0x040fe20000041820 */
[----:B------:R-:W-:Y:S07]  /*c640*/  LDSM.16.MT88.4 R76, [R140+0x9000] ;  /* 0x009000008c4c783b */ /* 0x000fee0000004200 */
[C---:B---3--:R-:W-:Y:S04]  /*c650*/  HMMA.16816.F32.BF16 R36, R68.reuse, R72, R36 ;  /* 0x000000484424723c */ /* 0x048fe80000041824 */
[----:B----4-:R-:W-:Y:S01]  /*c660*/  F2FP.BF16.PACK_AB R104, R181, R180 ;  /* 0x000000b4b568723e */ /* 0x010fe200000010ff */
[----:B------:R-:W-:Y:S01]  /*c670*/  FADD.FTZ R180, R180, R3 ;  /* 0x00000003b4b47221 */ /* 0x000fe20000010000 */
[----:B------:R-:W-:Y:S02]  /*c680*/  F2FP.BF16.PACK_AB R106, R183, R182 ;  /* 0x000000b6b76a723e */ /* 0x000fe400000010ff */
[C---:B------:R-:W-:Y:S01]  /*c690*/  HMMA.16816.F32.BF16 R40, R68.reuse, R74, R40 ;  /* 0x0000004a4428723c */ /* 0x040fe20000041828 */
[----:B------:R-:W2:Y:S03]  /*c6a0*/  LDSM.16.MT88.4 R72, [R136+0xa800] ;  /* 0x00a800008848783b */ /* 0x000ea60000004200 */
[----:B------:R-:W-:Y:S01]  /*c6b0*/  MOV R3, R100 ;  /* 0x0000006400037202 */ /* 0x000fe20000000f00 */
[----:B------:R-:W-:Y:S03]  /*c6c0*/  FADD.FTZ R181, R181, R180 ;  /* 0x000000b4b5b57221 */ /* 0x000fe60000010000 */
[C---:B-----5:R-:W-:Y:S04]  /*c6d0*/  HMMA.16816.F32.BF16 R44, R68.reuse, R80, R44 ;  /* 0x00000050442c723c */ /* 0x060fe8000004182c */
[----:B------:R-:W-:Y:S04]  /*c6e0*/  FADD.FTZ R170, R182, R181 ;  /* 0x000000b5b6aa7221 */ /* 0x000fe80000010000 */
[C---:B------:R-:W-:Y:S01]  /*c6f0*/  HMMA.16816.F32.BF16 R48, R68.reuse, R82, R48 ;  /* 0x000000524430723c */ /* 0x040fe20000041830 */
[----:B------:R-:W3:Y:S03]  /*c700*/  LDSM.16.MT88.4 R80, [R138+0x9000] ;  /* 0x009000008a50783b */ /* 0x000ee60000004200 */
[----:B------:R-:W-:Y:S04]  /*c710*/  FADD.FTZ R170, R183, R170 ;  /* 0x000000aab7aa7221 */ /* 0x000fe80000010000 */
        /* <DEDUP_REMOVED lines=17> */
[----:B------:R-:W4:Y:S03]  /*c830*/  LDSM.16.MT88.4 R76, [R140+0xb000] ;  /* 0x00b000008c4c783b */ /* 0x000f260000004200 */
[----:B------:R-:W-:Y:S04]  /*c840*/  FADD.FTZ R178, R179, R178 ;  /* 0x000000b2b3b27221 */ /* 0x000fe80000010000 */
[C---:B---3--:R-:W-:Y:S04]  /*c850*/  HMMA.16816.F32.BF16 R12, R68.reuse, R80, R12 ;  /* 0x00000050440c723c */ /* 0x048fe8000004180c */
        /* <DEDUP_REMOVED lines=14> */
[C---:B------:R-:W-:Y:S08]  /*c940*/  HMMA.16816.F32.BF16 R48, R68.reuse, R82, R48 ;  /* 0x000000524430723c */ /* 0x040ff00000041830 */
[C---:B-1----:R-:W-:Y:S08]  /*c950*/  HMMA.16816.F32.BF16 R52, R68.reuse, R84, R52 ;  /* 0x000000544434723c */ /* 0x042ff00000041834 */
[C---:B------:R-:W-:Y:S08]  /*c960*/  HMMA.16816.F32.BF16 R56, R68.reuse, R86, R56 ;  /* 0x000000564438723c */ /* 0x040ff00000041838 */
[C---:B--2---:R-:W-:Y:S08]  /*c970*/  HMMA.16816.F32.BF16 R60, R68.reuse, R72, R60 ;  /* 0x00000048443c723c */ /* 0x044ff0000004183c */
[----:B------:R-:W-:Y:S01]  /*c980*/  HMMA.16816.F32.BF16 R64, R68, R74, R64 ;  /* 0x0000004a4440723c */ /* 0x000fe20000041840 */
[----:B------:R-:W1:Y:S07]  /*c990*/  LDSM.16.MT88.4 R68, [R136+0x9800] ;  /* 0x009800008844783b */ /* 0x000e6e0000004200 */
[C---:B------:R-:W-:Y:S01]  /*c9a0*/  HMMA.16816.F32.BF16 R96, R104.reuse, R92, R4 ;  /* 0x0000005c6860723c */ /* 0x040fe20000041804 */
[----:B------:R-:W2:Y:S07]  /*c9b0*/  LDSM.16.MT88.4 R4, [R138+0xb800] ;  /* 0x00b800008a04783b */ /* 0x000eae0000004200 */
[C---:B------:R-:W-:Y:S01]  /*c9c0*/  HMMA.16816.F32.BF16 R92, R104.reuse, R94, R8 ;  /* 0x0000005e685c723c */ /* 0x040fe20000041808 */
[----:B------:R-:W3:Y:S07]  /*c9d0*/  LDSM.16.MT88.4 R8, [R137+0xb800] ;  /* 0x00b800008908783b */ /* 0x000eee0000004200 */
[C---:B----4-:R-:W-:Y:S01]  /*c9e0*/  HMMA.16816.F32.BF16 R88, R104.reuse, R76, R12 ;  /* 0x0000004c6858723c */ /* 0x050fe2000004180c */
[----:B------:R-:W4:Y:S07]  /*c9f0*/  LDSM.16.MT88.4 R12, [R136+0xb800] ;  /* 0x00b80000880c783b */ /* 0x000f2e0000004200 */
[C---:B------:R-:W-:Y:S08]  /*ca00*/  HMMA.16816.F32.BF16 R84, R104.reuse, R78, R16 ;  /* 0x0000004e6854723c */ /* 0x040ff00000041810 */
[C---:B------:R-:W-:Y:S08]  /*ca10*/  HMMA.16816.F32.BF16 R80, R104.reuse, R108, R20 ;  /* 0x0000006c6850723c */ /* 0x040ff00000041814 */
[C---:B------:R-:W-:Y:S08]  /*ca20*/  HMMA.16816.F32.BF16 R76, R104.reuse, R110, R24 ;  /* 0x0000006e684c723c */ /* 0x040ff00000041818 */
[C---:B-1----:R-:W-:Y:S08]  /*ca30*/  HMMA.16816.F32.BF16 R72, R104.reuse, R68, R28 ;  /* 0x000000446848723c */ /* 0x042ff0000004181c */
[C---:B------:R-:W-:Y:S08]  /*ca40*/  HMMA.16816.F32.BF16 R68, R104.reuse, R70, R32 ;  /* 0x000000466844723c */ /* 0x040ff00000041820 */
[C---:B------:R-:W-:Y:S08]  /*ca50*/  HMMA.16816.F32.BF16 R36, R104.reuse, R112, R36 ;  /* 0x000000706824723c */ /* 0x040ff00000041824 */
[C---:B------:R-:W-:Y:S08]  /*ca60*/  HMMA.16816.F32.BF16 R40, R104.reuse, R114, R40 ;  /* 0x000000726828723c */ /* 0x040ff00000041828 */
[C---:B--2---:R-:W-:Y:S08]  /*ca70*/  HMMA.16816.F32.BF16 R44, R104.reuse, R4, R44 ;  /* 0x00000004682c723c */ /* 0x044ff0000004182c */
[C---:B------:R-:W-:Y:S08]  /*ca80*/  HMMA.16816.F32.BF16 R48, R104.reuse, R6, R48 ;  /* 0x000000066830723c */ /* 0x040ff00000041830 */
[C---:B---3--:R-:W-:Y:S08]  /*ca90*/  HMMA.16816.F32.BF16 R52, R104.reuse, R8, R52 ;  /* 0x000000086834723c */ /* 0x048ff00000041834 */
[C---:B------:R-:W-:Y:S08]  /*caa0*/  HMMA.16816.F32.BF16 R56, R104.reuse, R10, R56 ;  /* 0x0000000a6838723c */ /* 0x040ff00000041838 */
[C---:B----4-:R-:W-:Y:S08]  /*cab0*/  HMMA.16816.F32.BF16 R60, R104.reuse, R12, R60 ;  /* 0x0000000c683c723c */ /* 0x050ff0000004183c */
[----:B------:R-:W-:Y:S07]  /*cac0*/  HMMA.16816.F32.BF16 R64, R104, R14, R64 ;  /* 0x0000000e6840723c */ /* 0x000fee0000041840 */
[----:B------:R-:W-:Y:S01]  /*cad0*/  MOV R104, R101 ;  /* 0x0000006500687202 */ /* 0x000fe20000000f00 */
[----:B------:R-:W-:-:S05]  /*cae0*/  @P1 BRA `(.L_x_6762) ;  /* 0xffffcc9000001947 */ /* 0x000fca000383ffff */
.L_x_6758:
        /* <DEDUP_REMOVED lines=188> */
[----:B---3--:R-:W2:Y:S01]  /*d6b0*/  S2R R40, SR_CTAID.Z ;  /* 0x0000000000287919 */ /* 0x008ea20000002700 */
[----:B-1----:R-:W-:-:S05]  /*d6c0*/  IMAD R7, R5, c[0x0][0x214], RZ ;  /* 0x0000850005077a24 */ /* 0x002fca00078e02ff */
[----:B------:R-:W-:-:S05]  /*d6d0*/  SEL R7, R7, R158, !P0 ;  /* 0x0000009e07077207 */ /* 0x000fca0004000000 */
[----:B--2---:R-:W-:Y:S01]  /*d6e0*/  IMAD R7, R40, c[0x0][0x234], R7 ;  /* 0x00008d0028077a24 */ /* 0x004fe200078e0207 */
[----:B------:R-:W-:Y:S05]  /*d6f0*/  BRA `(.L_x_6764) ;  /* 0x0000004000007947 */ /* 0x000fea0003800000 */
.L_x_6763:
[----:B---3--:R-:W1:Y:S04]  /*d700*/  S2R R40, SR_CTAID.Z ;  /* 0x0000000000287919 */ /* 0x008e680000002700 */
[----:B------:R-:W1:Y:S02]  /*d710*/  S2R R5, SR_CTAID.Y ;  /* 0x0000000000057919 */ /* 0x000e640000002600 */
[----:B-1----:R-:W-:-:S04]  /*d720*/  IMAD R7, R5, c[0x0][0x1c0], R40 ;  /* 0x0000700005077a24 */ /* 0x002fc800078e0228 */
[----:B------:R-:W-:Y:S02]  /*d730*/  IMAD R7, R7, c[0x0][0x214], RZ ;  /* 0x0000850007077a24 */ /* 0x000fe400078e02ff */
.L_x_6764:
        /* <DEDUP_REMOVED lines=36> */
.L_x_6766:
[----:B------:R-:W-:Y:S05]  /*d980*/  BSYNC B0 ;  /* 0x0000000000007941 */ /* 0x000fea0003800000 */
.L_x_6765:
        /* <DEDUP_REMOVED lines=36> */
.L_x_6768:
[----:B------:R-:W-:Y:S05]  /*dbd0*/  BSYNC B0 ;  /* 0x0000000000007941 */ /* 0x000fea0003800000 */
.L_x_6767:
        /* <DEDUP_REMOVED lines=18> */
.L_x_6770:
[----:B------:R-:W-:Y:S05]  /*dd00*/  BSYNC B0 ;  /* 0x0000000000007941 */ /* 0x000fea0003800000 */
.L_x_6769:
        /* <DEDUP_REMOVED lines=18> */
.L_x_6772:
[----:B------:R-:W-:Y:S05]  /*de30*/  BSYNC B0 ;  /* 0x0000000000007941 */ /* 0x000fea0003800000 */
.L_x_6771:
        /* <DEDUP_REMOVED lines=19> */
.L_x_6773:
        /* <DEDUP_REMOVED lines=9> */
.L_x_8385:


//--------------------- .text._ZN5flash24flash_fwd_splitkv_kernelI23Flash_fwd_kernel_traitsILi128ELi64ELi64ELi4ELb0ELb0EN7cutlass10bfloat16_tE19Flash_kernel_traitsILi128ELi64ELi64ELi4ES3_EELb1ELb0ELb0ELb0ELb1ELb0ELb0ELb1EEEvNS_16Flash_fwd_paramsE --------------------------
	.section	.text._ZN5flash24flash_fwd_splitkv_kernelI23Flash_fwd_kernel_traitsILi128ELi64ELi64ELi4ELb0ELb0EN7cutlass10bfloat16_tE19Flash_kernel_traitsILi128ELi64ELi64ELi4ES3_EELb1ELb0ELb0ELb0ELb1ELb0ELb0ELb1EEEvNS_16Flash_fwd_paramsE,"ax",@progbits
	.sectioninfo	@"SHI_REGISTERS=178"
	.align	128
        .global         _ZN5flash24flash_fwd_splitkv_kernelI23Flash_fwd_kernel_traitsILi128ELi64ELi64ELi4ELb0ELb0EN7cutlass10bfloat16_tE19Flash_kernel_traitsILi128ELi64ELi64ELi4ES3_EELb1ELb0ELb0ELb0ELb1ELb0ELb0ELb1EEEvNS_16Flash_fwd_paramsE
        .type           _ZN5flash24flash_fwd_splitkv_kernelI23Flash_fwd_kernel_traitsILi128ELi64ELi64ELi4ELb0ELb0EN7cutlass10bfloat16_tE19Flash_kernel_traitsILi128ELi64ELi64ELi4ES3_EELb1ELb0ELb0ELb0ELb1ELb0ELb0ELb1EEEvNS_16Flash_fwd_paramsE,@function
        .size           _ZN5flash24flash_fwd_splitkv_kernelI23Flash_fwd_kernel_traitsILi128ELi64ELi64ELi4ELb0ELb0EN7cutlass10bfloat16_tE19Flash_kernel_traitsILi128ELi64ELi64ELi4ES3_EELb1ELb0ELb0ELb0ELb1ELb0ELb0ELb1EEEvNS_16Flash_fwd_paramsE,(.L_x_8386 - _ZN5flash24flash_fwd_splitkv_kernelI23Flash_fwd_kernel_traitsILi128ELi64ELi64ELi4ELb0ELb0EN7cutlass10bfloat16_tE19Flash_kernel_traitsILi128ELi64ELi64ELi4ES3_EELb1ELb0ELb0ELb0ELb1ELb0ELb0ELb1EEEvNS_16Flash_fwd_paramsE)
        .other          _ZN5flash24flash_fwd_splitkv_kernelI23Flash_fwd_kernel_traitsILi128ELi64ELi64ELi4ELb0ELb0EN7cutlass10bfloat16_tE19Flash_kernel_traitsILi128ELi64ELi64ELi4ES3_EELb1ELb0ELb0ELb0ELb1ELb0ELb0ELb1EEEvNS_16Flash_fwd_paramsE,@"STO_CUDA_ENTRY STV_DEFAULT"
_ZN5flash24flash_fwd_splitkv_kernelI23Flash_fwd_kernel_traitsILi128ELi64ELi64ELi4ELb0ELb0EN7cutlass10bfloat16_tE19Flash_kernel_traitsILi128ELi64ELi64ELi4ES3_EELb1ELb0ELb0ELb0ELb1ELb0ELb0ELb1EEEvNS_16Flash_fwd_paramsE:
.text._ZN5flash24flash_fwd_splitkv_kernelI23Flash_fwd_kernel_traitsILi128ELi64ELi64ELi4ELb0ELb0EN7cutlass10bfloat16_tE19Flash_kernel_traitsILi128ELi64ELi64ELi4ES3_EELb1ELb0ELb0ELb0ELb1ELb0ELb0ELb1EEEvNS_16Flash_fwd_paramsE:
[----:B------:R-:W-:Y:S02]  /*0000*/  MOV R1, c[0x0][0x28] ;  /* 0x00000a0000017a02 */ /* 0x000fe40000000f00 */
[----:B------:R-:W1:Y:S01]  /*0010*/  S2R R0, SR_CTAID.Y ;  /* 0x0000000000007919 */ /* 0x000e620000002600 */
[----:B------:R-:W-:Y:S01]  /*0020*/  ISETP.NE.U32.AND P1, PT, RZ, c[0x0][0x240], PT ;  /* 0x00009000ff007a0c */ /* 0x000fe20003f25070 */
[----:B------:R-:W-:Y:S01]  /*0030*/  IMAD.MOV.U32 R3, RZ, RZ, 0x4 ;  /* 0x00000004ff037424 */ /* 0x000fe200078e00ff */
[----:B------:R-:W-:Y:S01]  /*0040*/  ISETP.NE.U32.AND P5, PT, RZ, c[0x0][0x250], PT ;  /* 0x00009400ff007a0c */ /* 0x000fe20003fa5070 */
[----:B------:R-:W-:Y:S01]  /*0050*/  IMAD.MOV.U32 R160, RZ, RZ, -0x1 ;  /* 0xffffffffffa07424 */ /* 0x000fe200078e00ff */
[----:B------:R-:W-:Y:S01]  /*0060*/  ISETP.NE.AND.EX P1, PT, RZ, c[0x0][0x244], PT, P1 ;  /* 0x00009100ff007a0c */ /* 0x000fe20003f25310 */
[----:B------:R-:W-:Y:S01]  /*0070*/  ULDC.64 UR6, c[0x0][0x118] ;  /* 0x0000460000067ab9 */ /* 0x000fe20000000a00 */
[----:B------:R-:W-:Y:S01]  /*0080*/  ISETP.NE.AND.EX P5, PT, RZ, c[0x0][0x254], PT, P5 ;  /* 0x00009500ff007a0c */ /* 0x000fe20003fa5350 */
[----:B------:R-:W-:Y:S01]  /*0090*/  IMAD.MOV.U32 R8, RZ, RZ, RZ ;  /* 0x000000ffff087224 */ /* 0x000fe200078e00ff */
[----:B------:R-:W2:Y:S01]  /*00a0*/  LDC.U8 R2, c[0x0][0x312] ;  /* 0x0000c480ff027b82 */ /* 0x000ea20000000000 */
[----:B------:R-:W-:Y:S01]  /*00b0*/  ISETP.EQ.U32.AND P0, PT, RZ, c[0x0][0x248], PT ;  /* 0x00009200ff007a0c */ /* 0x000fe20003f02070 */
[----:B-1----:R-:W-:-:S04]  /*00c0*/  IMAD.WIDE R4, R0, R3, c[0x0][0x240] ;  /* 0x0000900000047625 */ /* 0x002fc800078e0203 */
[----:B------:R-:W-:-:S03]  /*00d0*/  IMAD.WIDE R144, R0, R3, c[0x0][0x250] ;  /* 0x0000940000907625 */ /* 0x000fc600078e0203 */
[----:B------:R-:W3:Y:S04]  /*00e0*/  @P1 LDG.E R160, [R4.64] ;  /* 0x0000000604a01981 */ /* 0x000ee8000c1e1900 */
[----:B------:R-:W3:Y:S01]  /*00f0*/  @P1 LDG.E R159, [R4.64+0x4] ;  /* 0x00000406049f1981 */ /* 0x000ee2000c1e1900 */
[----:B--2---:R-:W-:-:S03]  /*0100*/  ISETP.NE.AND P2, PT, R2, RZ, PT ;  /* 0x000000ff0200720c */ /* 0x004fc60003f45270 */
[----:B------:R1:W5:Y:S01]  /*0110*/  @P5 LDG.E R8, [R144.64] ;  /* 0x0000000690085981 */ /* 0x000362000c1e1900 */
[----:B------:R-:W-:Y:S01]  /*0120*/  ISETP.EQ.OR.EX P0, PT, RZ, c[0x0][0x24c], !P2, P0 ;  /* 0x00009300ff007a0c */ /* 0x000fe20005702700 */
[----:B------:R-:W-:Y:S02]  /*0130*/  IMAD.MOV.U32 R19, RZ, RZ, -0x1 ;  /* 0xffffffffff137424 */ /* 0x000fe400078e00ff */
[----:B------:R-:W-:Y:S01]  /*0140*/  IMAD.WIDE R10, R0, R3, c[0x0][0x248] ;  /* 0x00009200000a7625 */ /* 0x000fe200078e0203 */
[----:B------:R-:W2:Y:S04]  /*0150*/  S2R R23, SR_CTAID.X ;  /* 0x0000000000177919 */ /* 0x000ea80000002500 */
[----:B------:R-:W4:Y:S04]  /*0160*/  S2R R140, SR_CTAID.Z ;  /* 0x00000000008c7919 */ /* 0x000f280000002700 */
[----:B------:R-:W1:Y:S04]  /*0170*/  S2R R64, SR_TID.X ;  /* 0x0000000000407919 */ /* 0x000e680000002100 */
[----:B------:R1:W5:Y:S01]  /*0180*/  @!P0 LDG.E R19, [R10.64] ;  /* 0x000000060a138981 */ /* 0x000362000c1e1900 */
[----:B------:R-:W-:-:S04]  /*0190*/  ISETP.NE.U32.AND P0, PT, RZ, c[0x0][0x248], PT ;  /* 0x00009200ff007a0c */ /* 0x000fc80003f05070 */
[----:B------:R-:W-:Y:S02]  /*01a0*/  ISETP.NE.AND.EX P0, PT, RZ, c[0x0][0x24c], PT, P0 ;  /* 0x00009300ff007a0c */ /* 0x000fe40003f05300 */
[----:B------:R-:W-:-:S04]  /*01b0*/  MOV R13, R0 ;  /* 0x00000000000d7202 */ /* 0x000fc80000000f00 */
[--C-:B------:R-:W-:Y:S01]  /*01c0*/  SHF.R.S32.HI R6, RZ, 0x1f, R13.reuse ;  /* 0x0000001fff067819 */ /* 0x100fe2000001140d */
[----:B------:R-:W-:Y:S02]  /*01d0*/  IMAD.MOV.U32 R9, RZ, RZ, R13 ;  /* 0x000000ffff097224 */ /* 0x000fe400078e000d */
[----:B---3--:R-:W-:Y:S01]  /*01e0*/  @P1 IMAD.IADD R159, R159, 0x1, -R160 ;  /* 0x000000019f9f1824 */ /* 0x008fe200078e0aa0 */
[----:B------:R-:W-:-:S03]  /*01f0*/  @!P1 MOV R159, c[0x0][0x214] ;  /* 0x00008500009f9a02 */ /* 0x000fc60000000f00 */
[----:B------:R-:W-:Y:S05]  /*0200*/  @!P0 BRA `(.L_x_6774) ;  /* 0x0000004000008947 */ /* 0x000fea0003800000 */
[----:B-12-4-:R-:W2:Y:S02]  /*0210*/  @P2 LDG.E R2, [R10.64+0x4] ;  /* 0x000004060a022981 */ /* 0x016ea4000c1e1900 */
[----:B--2--5:R-:W-:-:S06]  /*0220*/  @P2 IADD3 R5, R2, -R19, RZ ;  /* 0x8000001302052210 */ /* 0x024fcc0007ffe0ff */
[----:B------:R1:W5:Y:S01]  /*0230*/  @!P2 LDG.E R5, [R10.64] ;  /* 0x000000060a05a981 */ /* 0x000362000c1e1900 */
[----:B------:R-:W-:Y:S05]  /*0240*/  BRA `(.L_x_6775) ;  /* 0x0000001000007947 */ /* 0x000fea0003800000 */
.L_x_6774:
[----:B-12-4-:R-:W-:Y:S02]  /*0250*/  MOV R5, c[0x0][0x218] ;  /* 0x0000860000057a02 */ /* 0x016fe40000000f00 */
.L_x_6775:
        /* <DEDUP_REMOVED lines=38> */
[----:B------:R-:W-:Y:S01]  /*04c0*/  IADD3 R4, -R3, R64, RZ ;  /* 0x0000004003047210 */ /* 0x000fe20007ffe1ff */
[----:B------:R-:W-:Y:S01]  /*04d0*/  IMAD R3, R0, c[0x0][0x1e8], RZ ;  /* 0x00007a0000037a24 */ /* 0x000fe200078e02ff */
[----:B------:R-:W-:Y:S01]  /*04e0*/  SHF.R.S32.HI R2, RZ, 0x3, R2 ;  /* 0x00000003ff027819 */ /* 0x000fe20000011402 */
[----:B------:R-:W-:Y:S01]  /*04f0*/  @!P0 IMAD R6, R6, c[0x0][0x1e0], RZ ;  /* 0x0000780006068a24 */ /* 0x000fe200078e02ff */
[----:B------:R-:W-:Y:S01]  /*0500*/  SHF.L.U32 R4, R4, 0x3, RZ ;  /* 0x0000000304047819 */ /* 0x000fe200000006ff */
[----:B------:R-:W-:Y:S01]  /*0510*/  @!P0 IMAD.WIDE.U32 R10, R13, c[0x0][0x1e0], RZ ;  /* 0x000078000d0a8a25 */ /* 0x000fe200078e00ff */
[----:B------:R-:W-:Y:S02]  /*0520*/  SHF.R.S32.HI R0, RZ, 0x1f, R140 ;  /* 0x0000001fff007819 */ /* 0x000fe4000001148c */
[----:B------:R-:W-:Y:S01]  /*0530*/  SHF.R.S32.HI R5, RZ, 0x1f, R4 ;  /* 0x0000001fff057819 */ /* 0x000fe20000011404 */
[----:B------:R-:W-:Y:S01]  /*0540*/  @P0 IMAD.WIDE.U32 R8, R160, c[0x0][0x1e8], RZ ;  /* 0x00007a00a0080a25 */ /* 0x000fe200078e00ff */
[----:B------:R-:W-:-:S03]  /*0550*/  @!P0 MOV R8, R10 ;  /* 0x0000000a00088202 */ /* 0x000fc60000000f00 */
[----:B------:R-:W-:Y:S02]  /*0560*/  @!P0 IMAD R6, R13, c[0x0][0x1e4], R6 ;  /* 0x000079000d068a24 */ /* 0x000fe400078e0206 */
[----:B------:R-:W-:-:S04]  /*0570*/  IMAD.WIDE.U32 R4, R66, c[0x0][0x1e8], R4 ;  /* 0x00007a0042047a25 */ /* 0x000fc800078e0004 */
[----:B------:R-:W-:Y:S02]  /*0580*/  @P0 IMAD R160, R160, c[0x0][0x1ec], R9 ;  /* 0x00007b00a0a00a24 */ /* 0x000fe400078e0209 */
        /* <DEDUP_REMOVED lines=10> */
[----:B------:R-:W-:Y:S02]  /*0630*/  IMAD R3, R3, c[0x0][0x214], R66 ;  /* 0x0000850003037a24 */ /* 0x000fe400078e0242 */
        /* <DEDUP_REMOVED lines=11> */
.L_x_6778:
[----:B------:R-:W-:Y:S05]  /*06f0*/  BSYNC B0 ;  /* 0x0000000000007941 */ /* 0x000fea0003800000 */
.L_x_6777:
        /* <DEDUP_REMOVED lines=16> */
.L_x_6780:
[----:B------:R-:W-:Y:S05]  /*0800*/  BSYNC B0 ;  /* 0x0000000000007941 */ /* 0x000fea0003800000 */
.L_x_6779:
        /* <DEDUP_REMOVED lines=16> */
.L_x_6782:
[----:B------:R-:W-:Y:S05]  /*0910*/  BSYNC B0 ;  /* 0x0000000000007941 */ /* 0x000fea0003800000 */
.L_x_6781:
        /* <DEDUP_REMOVED lines=15> */
.L_x_6784:
[----:B------:R-:W-:Y:S05]  /*0a10*/  BSYNC B0 ;  /* 0x0000000000007941 */ /* 0x000fea0003800000 */
.L_x_6783:
[----:B------:R-:W-:-:S04]  /*0a20*/  LOP3.LUT P4, RZ, R64, 0x7, RZ, 0xc0, !PT ;  /* 0x0000000740ff7812 */ /* 0x000fc8000788c0ff */
[-C--:B------:R-:W-:Y:S02]  /*0a30*/  ISETP.GE.OR P3, PT, R2, R159.reuse, P4 ;  /* 0x0000009f0200720c */ /* 0x080fe40002766670 */
[-C--:B------:R-:W-:Y:S02]  /*0a40*/  ISETP.GE.OR P2, PT, R8, R159.reuse, P4 ;  /* 0x0000009f0800720c */ /* 0x080fe40002746670 */
[-C--:B------:R-:W-:Y:S02]  /*0a50*/  ISETP.GE.OR P1, PT, R6, R159.reuse, P4 ;  /* 0x0000009f0600720c */ /* 0x080fe40002726670 */
[C---:B------:R-:W-:Y:S02]  /*0a60*/  IADD3 R2, P0, R3.reuse, R2, RZ ;  /* 0x0000000203027210 */ /* 0x040fe40007f1e0ff */
[----:B------:R-:W-:Y:S02]  /*0a70*/  ISETP.GE.OR P4, PT, R10, R159, P4 ;  /* 0x0000009f0a00720c */ /* 0x000fe40002786670 */
[----:B------:R-:W-:-:S02]  /*0a80*/  LEA.HI.X.SX32 R3, R3, R4, 0x1, P0 ;  /* 0x0000000403037211 */ /* 0x000fc400000f0eff */
[----:B------:R-:W-:-:S04]  /*0a90*/  LEA R4, P0, R2, c[0x0][0x200], 0x2 ;  /* 0x0000800002047a11 */ /* 0x000fc800078010ff */
[----:B------:R-:W-:Y:S01]  /*0aa0*/  LEA.HI.X R5, R2, c[0x0][0x204], R3, 0x2, P0 ;  /* 0x0000810002057a11 */ /* 0x000fe200000f1403 */
[----:B------:R-:W-:Y:S02]  /*0ab0*/  @!P3 IMAD.MOV.U32 R3, RZ, RZ, 0x7f800000 ;  /* 0x7f800000ff03b424 */ /* 0x000fe400078e00ff */
[----:B------:R-:W-:Y:S02]  /*0ac0*/  @!P2 IMAD.MOV.U32 R2, RZ, RZ, 0x7f800000 ;  /* 0x7f800000ff02a424 */ /* 0x000fe400078e00ff */
[----:B------:R-:W-:Y:S01]  /*0ad0*/  @!P1 IMAD.MOV.U32 R0, RZ, RZ, 0x7f800000 ;  /* 0x7f800000ff009424 */ /* 0x000fe200078e00ff */
[----:B------:R2:W-:Y:S04]  /*0ae0*/  @!P3 STG.E [R4.64], R3 ;  /* 0x000000030400b986 */ /* 0x0005e8000c101906 */
[----:B------:R2:W-:Y:S04]  /*0af0*/  @!P2 STG.E [R4.64+0x40], R2 ;  /* 0x000040020400a986 */ /* 0x0005e8000c101906 */
[----:B------:R2:W-:Y:S01]  /*0b00*/  @!P1 STG.E [R4.64+0x80], R0 ;  /* 0x0000800004009986 */ /* 0x0005e2000c101906 */
[----:B------:R-:W-:Y:S05]  /*0b10*/  @P4 EXIT ;  /* 0x000000000000494d */ /* 0x000fea0003800000 */
[----:B--2---:R-:W-:-:S05]  /*0b20*/  MOV R3, 0x7f800000 ;  /* 0x7f80000000037802 */ /* 0x004fca0000000f00 */
[----:B------:R-:W-:Y:S01]  /*0b30*/  STG.E [R4.64+0xc0], R3 ;  /* 0x0000c00304007986 */ /* 0x000fe2000c101906 */
[----:B------:R-:W-:Y:S05]  /*0b40*/  EXIT ;  /* 0x000000000000794d */ /* 0x000fea0003800000 */
.L_x_6776:
[----:B------:R-:W-:Y:S02]  /*0b50*/  ISETP.NE.U32.AND P0, PT, RZ, c[0x0][0x2b8], PT ;  /* 0x0000ae00ff007a0c */ /* 0x000fe40003f05070 */
        /* <DEDUP_REMOVED lines=49> */
[----:B---3--:R-:W-:Y:S01]  /*0e70*/  IADD3 R4, RZ, -R11, RZ ;  /* 0x8000000bff047210 */ /* 0x008fe20007ffe0ff */
        /* <DEDUP_REMOVED lines=15> */
[----:B-1----:R-:W-:-:S05]  /*0f70*/  IMAD R15, R2, c[0x0][0x2d0], R7 ;  /* 0x0000b400020f7a24 */ /* 0x002fca00078e0207 */
        /* <DEDUP_REMOVED lines=8> */
[----:B-----5:R-:W-:-:S04]  /*1000*/  IMAD.WIDE.U32 R12, R0, c[0x0][0x180], RZ ;  /* 0x00006000000c7a25 */ /* 0x020fc800078e00ff */
[C---:B------:R-:W-:Y:S02]  /*1010*/  IMAD R11, R19.reuse, c[0x0][0x180], RZ ;  /* 0x00006000130b7a24 */ /* 0x040fe400078e02ff */
[----:B------:R-:W-:Y:S02]  /*1020*/  IMAD R19, R19, c[0x0][0x188], RZ ;  /* 0x0000620013137a24 */ /* 0x000fe400078e02ff */
[C---:B------:R-:W-:Y:S02]  /*1030*/  IMAD R2, R0.reuse, c[0x0][0x184], R11 ;  /* 0x0000610000027a24 */ /* 0x040fe400078e020b */
[----:B------:R-:W-:-:S04]  /*1040*/  IMAD.WIDE.U32 R16, R0, c[0x0][0x188], RZ ;  /* 0x0000620000107a25 */ /* 0x000fc800078e00ff */
[----:B------:R-:W-:Y:S01]  /*1050*/  IMAD.IADD R13, R13, 0x1, R2 ;  /* 0x000000010d0d7824 */ /* 0x000fe200078e0202 */
[----:B------:R-:W-:Y:S01]  /*1060*/  SHF.R.S32.HI R2, RZ, 0x1f, R4 ;  /* 0x0000001fff027819 */ /* 0x000fe20000011404 */
[----:B------:R-:W-:Y:S01]  /*1070*/  IMAD R19, R0, c[0x0][0x18c], R19 ;  /* 0x0000630000137a24 */ /* 0x000fe200078e0213 */
[----:B------:R-:W-:Y:S01]  /*1080*/  MOV R0, R16 ;  /* 0x0000001000007202 */ /* 0x000fe20000000f00 */
[----:B------:R-:W-:-:S04]  /*1090*/  IMAD.WIDE.U32 R10, R15, c[0x0][0x198], R12 ;  /* 0x000066000f0a7a25 */ /* 0x000fc800078e000c */
[----:B------:R-:W-:Y:S01]  /*10a0*/  IMAD.MOV.U32 R12, RZ, RZ, R10 ;  /* 0x000000ffff0c7224 */ /* 0x000fe200078e000a */
[----:B------:R-:W-:Y:S01]  /*10b0*/  IADD3 R13, R11, R8, RZ ;  /* 0x000000080b0d7210 */ /* 0x000fe20007ffe0ff */
[----:B------:R-:W-:Y:S02]  /*10c0*/  IMAD R11, R2, c[0x0][0x1b0], RZ ;  /* 0x00006c00020b7a24 */ /* 0x000fe400078e02ff */
[----:B------:R-:W-:Y:S02]  /*10d0*/  IMAD.IADD R19, R17, 0x1, R19 ;  /* 0x0000000111137824 */ /* 0x000fe400078e0213 */
[C---:B------:R-:W-:Y:S02]  /*10e0*/  IMAD R11, R4.reuse, c[0x0][0x1b4], R11 ;  /* 0x00006d00040b7a24 */ /* 0x040fe400078e020b */
[----:B------:R-:W-:-:S05]  /*10f0*/  IMAD.WIDE.U32 R136, R4, c[0x0][0x1b0], R12 ;  /* 0x00006c0004887a25 */ /* 0x000fca00078e000c */
[----:B------:R-:W-:Y:S01]  /*1100*/  IADD3 R11, R137, R11, RZ ;  /* 0x0000000b890b7210 */ /* 0x000fe20007ffe0ff */
[----:B------:R-:W-:Y:S05]  /*1110*/  BRA `(.L_x_6786) ;  /* 0x0000046000007947 */ /* 0x000fea0003800000 */
.L_x_6785:
        /* <DEDUP_REMOVED lines=16> */
.L_x_6787:
[----:B------:R-:W-:Y:S02]  /*1220*/  IABS R4, c[0x0][0x1c8] ;  /* 0x0000720000047a13 */ /* 0x000fe40000000000 */
[----:B------:R-:W-:Y:S02]  /*1230*/  LEA R7, R102, 0xffffffc0, 0x6 ;  /* 0xffffffc066077811 */ /* 0x000fe400078e30ff */
[----:B------:R-:W1:Y:S01]  /*1240*/  I2F.RP R5, R4 ;  /* 0x0000000400057306 */ /* 0x000e620000209400 */
[----:B------:R-:W-:Y:S02]  /*1250*/  @P4 IADD3 R19, R8, R19, RZ ;  /* 0x0000001308134210 */ /* 0x000fe40007ffe0ff */
[----:B------:R-:W-:-:S05]  /*1260*/  IMAD.WIDE.U32 R10, R7, c[0x0][0x198], R10 ;  /* 0x00006600070a7a25 */ /* 0x000fca00078e000a */
[----:B------:R-:W-:Y:S01]  /*1270*/  MOV R136, R10 ;  /* 0x0000000a00887202 */ /* 0x000fe20000000f00 */
        /* <DEDUP_REMOVED lines=9> */
[----:B------:R-:W-:-:S04]  /*1310*/  IMAD.HI.U32 R0, R15, R2, RZ ;  /* 0x000000020f007227 */ /* 0x000fc800078e00ff */
[----:B------:R-:W-:Y:S01]  /*1320*/  @P4 IMAD.WIDE.U32 R14, R19, c[0x0][0x1a0], RZ ;  /* 0x00006800130e4a25 */ /* 0x000fe200078e00ff */
[----:B------:R-:W-:-:S03]  /*1330*/  IADD3 R5, -R0, RZ, RZ ;  /* 0x000000ff00057210 */ /* 0x000fc60007ffe1ff */
[----:B------:R-:W-:Y:S02]  /*1340*/  @P4 IMAD R19, R19, c[0x0][0x1a4], R15 ;  /* 0x0000690013134a24 */ /* 0x000fe400078e020f */
[----:B------:R-:W-:Y:S01]  /*1350*/  IMAD R5, R4, R5, R2 ;  /* 0x0000000504057224 */ /* 0x000fe200078e0202 */
[----:B------:R-:W-:Y:S01]  /*1360*/  LOP3.LUT R2, R140, c[0x0][0x1c8], RZ, 0x3c, !PT ;  /* 0x000072008c027a12 */ /* 0x000fe200078e3cff */
[----:B------:R-:W-:-:S03]  /*1370*/  IMAD.MOV.U32 R15, RZ, RZ, R7 ;  /* 0x000000ffff0f7224 */ /* 0x000fc600078e0007 */
[----:B------:R-:W-:Y:S02]  /*1380*/  ISETP.GT.U32.AND P0, PT, R4, R5, PT ;  /* 0x000000050400720c */ /* 0x000fe40003f04070 */
[----:B------:R-:W-:-:S11]  /*1390*/  ISETP.GE.AND P1, PT, R2, RZ, PT ;  /* 0x000000ff0200720c */ /* 0x000fd60003f26270 */
[----:B------:R-:W-:Y:S01]  /*13a0*/  @!P0 IMAD.IADD R5, R5, 0x1, -R4 ;  /* 0x0000000105058824 */ /* 0x000fe200078e0a04 */
[----:B------:R-:W-:Y:S02]  /*13b0*/  @!P0 IADD3 R0, R0, 0x1, RZ ;  /* 0x0000000100008810 */ /* 0x000fe40007ffe0ff */
[----:B------:R-:W-:Y:S02]  /*13c0*/  ISETP.NE.AND P0, PT, RZ, c[0x0][0x1c8], PT ;  /* 0x00007200ff007a0c */ /* 0x000fe40003f05270 */
[----:B------:R-:W-:Y:S02]  /*13d0*/  ISETP.GE.U32.AND P2, PT, R5, R4, PT ;  /* 0x000000040500720c */ /* 0x000fe40003f46070 */
[----:B------:R-:W-:-:S11]  /*13e0*/  SHF.R.S32.HI R5, RZ, 0x1f, R7 ;  /* 0x0000001fff057819 */ /* 0x000fd60000011407 */
[----:B------:R-:W-:-:S04]  /*13f0*/  @P2 IADD3 R0, R0, 0x1, RZ ;  /* 0x0000000100002810 */ /* 0x000fc80007ffe0ff */
[----:B------:R-:W-:Y:S01]  /*1400*/  MOV R4, R0 ;  /* 0x0000000000047202 */ /* 0x000fe20000000f00 */
[----:B------:R-:W-:-:S04]  /*1410*/  IMAD R0, R5, c[0x0][0x198], RZ ;  /* 0x0000660005007a24 */ /* 0x000fc800078e02ff */
[----:B------:R-:W-:Y:S01]  /*1420*/  @!P1 IMAD.MOV R4, RZ, RZ, -R4 ;  /* 0x000000ffff049224 */ /* 0x000fe200078e0a04 */
[----:B------:R-:W-:Y:S01]  /*1430*/  @!P0 LOP3.LUT R4, RZ, c[0x0][0x1c8], RZ, 0x33, !PT ;  /* 0x00007200ff048a12 */ /* 0x000fe200078e33ff */
[----:B------:R-:W-:-:S03]  /*1440*/  IMAD R0, R7, c[0x0][0x19c], R0 ;  /* 0x0000670007007a24 */ /* 0x000fc600078e0200 */
[----:B------:R-:W-:Y:S01]  /*1450*/  SHF.R.S32.HI R2, RZ, 0x1f, R4 ;  /* 0x0000001fff027819 */ /* 0x000fe20000011404 */
[----:B------:R-:W-:Y:S02]  /*1460*/  IMAD.IADD R137, R11, 0x1, R0 ;  /* 0x000000010b897824 */ /* 0x000fe400078e0200 */
[----:B------:R-:W-:Y:S02]  /*1470*/  @P4 IMAD.MOV.U32 R0, RZ, RZ, R14 ;  /* 0x000000ffff004224 */ /* 0x000fe400078e000e */
[----:B------:R-:W-:Y:S02]  /*1480*/  IMAD R11, R2, c[0x0][0x1b0], RZ ;  /* 0x00006c00020b7a24 */ /* 0x000fe400078e02ff */
[----:B------:R-:W-:-:S04]  /*1490*/  IMAD.WIDE.U32 R136, R4, c[0x0][0x1b0], R136 ;  /* 0x00006c0004887a25 */ /* 0x000fc800078e0088 */
        /* <DEDUP_REMOVED lines=14> */
.L_x_6786:
[----:B------:R1:W5:Y:S01]  /*1580*/  @P5 LDG.E R122, [R144.64] ;  /* 0x00000006907a5981 */ /* 0x000362000c1e1900 */
[----:B------:R-:W-:Y:S01]  /*1590*/  ISETP.NE.AND P0, PT, R160, -0x1, PT ;  /* 0xffffffffa000780c */ /* 0x000fe20003f05270 */
[----:B------:R-:W-:Y:S01]  /*15a0*/  IMAD.MOV.U32 R17, RZ, RZ, 0x2 ;  /* 0x00000002ff117424 */ /* 0x000fe200078e00ff */
[----:B------:R-:W-:Y:S01]  /*15b0*/  SHF.R.S32.HI R73, RZ, 0x1f, R64 ;  /* 0x0000001fff497819 */ /* 0x000fe20000011440 */
[----:B------:R-:W-:Y:S01]  /*15c0*/  IMAD.MOV.U32 R80, RZ, RZ, c[0x0][0x230] ;  /* 0x00008c00ff507624 */ /* 0x000fe200078e00ff */
[----:B------:R-:W-:Y:S01]  /*15d0*/  MOV R27, c[0x0][0x230] ;  /* 0x00008c00001b7a02 */ /* 0x000fe20000000f00 */
[----:B------:R-:W-:Y:S01]  /*15e0*/  IMAD.MOV.U32 R26, RZ, RZ, RZ ;  /* 0x000000ffff1a7224 */ /* 0x000fe200078e00ff */
[----:B------:R-:W-:Y:S01]  /*15f0*/  LEA.HI R65, R73, R64, RZ, 0x3 ;  /* 0x0000004049417211 */ /* 0x000fe200078f18ff */
[----:B------:R-:W-:Y:S01]  /*1600*/  IMAD.MOV.U32 R53, RZ, RZ, 0x10 ;  /* 0x00000010ff357424 */ /* 0x000fe200078e00ff */
[----:B------:R-:W-:Y:S01]  /*1610*/  SHF.R.S32.HI R85, RZ, 0x1f, R74 ;  /* 0x0000001fff557819 */ /* 0x000fe2000001144a */
[----:B------:R-:W-:Y:S01]  /*1620*/  IMAD.HI.U32 R80, R17, R80, R26 ;  /* 0x0000005011507227 */ /* 0x000fe200078e001a */
[----:B------:R-:W-:-:S02]  /*1630*/  SHF.R.S32.HI R138, RZ, 0x3, R65 ;  /* 0x00000003ff8a7819 */ /* 0x000fc40000011441 */
[----:B------:R-:W-:Y:S01]  /*1640*/  LOP3.LUT R65, R65, 0xfffffff8, RZ, 0xc0, !PT ;  /* 0xfffffff841417812 */ /* 0x000fe200078ec0ff */
[----:B------:R-:W-:Y:S01]  /*1650*/  @!P0 IMAD R8, R6, c[0x0][0x178], RZ ;  /* 0x00005e0006088a24 */ /* 0x000fe200078e02ff */
[----:B------:R-:W-:Y:S01]  /*1660*/  SHF.R.S32.HI R139, RZ, 0x1f, R138 ;  /* 0x0000001fff8b7819 */ /* 0x000fe2000001148a */
[C---:B------:R-:W-:Y:S01]  /*1670*/  @P0 IMAD.WIDE.U32 R20, R160.reuse, c[0x0][0x190], RZ ;  /* 0x00006400a0140a25 */ /* 0x040fe200078e00ff */
[----:B------:R-:W-:Y:S02]  /*1680*/  LEA.HI R85, R85, R74, RZ, 0x6 ;  /* 0x0000004a55557211 */ /* 0x000fe400078f30ff */
[----:B------:R-:W-:Y:S01]  /*1690*/  SHF.R.S32.HI R81, RZ, 0x1, R80 ;  /* 0x00000001ff517819 */ /* 0x000fe20000011450 */
[C---:B------:R-:W-:Y:S01]  /*16a0*/  @!P0 IMAD.WIDE.U32 R24, R9.reuse, c[0x0][0x178], RZ ;  /* 0x00005e0009188a25 */ /* 0x040fe200078e00ff */
[----:B------:R-:W-:Y:S02]  /*16b0*/  SHF.R.S32.HI R85, RZ, 0x6, R85 ;  /* 0x00000006ff557819 */ /* 0x000fe40000011455 */
[----:B------:R-:W-:Y:S01]  /*16c0*/  MOV R148, c[0x0][0x198] ;  /* 0x0000660000947a02 */ /* 0x000fe20000000f00 */
[----:B------:R-:W-:Y:S01]  /*16d0*/  @!P0 IMAD R8, R9, c[0x0][0x17c], R8 ;  /* 0x00005f0009088a24 */ /* 0x000fe200078e0208 */
[----:B------:R-:W-:Y:S01]  /*16e0*/  IMNMX R85, RZ, R85, !PT ;  /* 0x00000055ff557217 */ /* 0x000fe20007800200 */
[----:B-----5:R-:W-:Y:S01]  /*16f0*/  @P0 IMAD R13, R160, c[0x0][0x194], R21 ;  /* 0x00006500a00d0a24 */ /* 0x020fe200078e0215 */
[----:B------:R-:W-:Y:S01]  /*1700*/  SHF.L.U64.HI R72, R148, R3, c[0x0][0x19c] ;  /* 0x0000670094487619 */ /* 0x000fe20000010203 */
[----:B------:R-:W-:Y:S01]  /*1710*/  IMAD.IADD R65, R64, 0x1, -R65 ;  /* 0x0000000140417824 */ /* 0x000fe200078e0a41 */
[----:B------:R-:W-:Y:S01]  /*1720*/  @!P0 IADD3 R13, R25, R8, RZ ;  /* 0x00000008190d8210 */ /* 0x000fe20007ffe0ff */
[----:B------:R-:W-:Y:S01]  /*1730*/  IMAD.SHL.U32 R135, R138, 0x40, RZ ;  /* 0x000000408a877824 */ /* 0x000fe200078e00ff */
[-C--:B------:R-:W-:Y:S01]  /*1740*/  LEA.HI R8, R73, R64.reuse, RZ, 0x6 ;  /* 0x0000004049087211 */ /* 0x080fe200078f30ff */
[----:B------:R-:W-:Y:S01]  /*1750*/  IMAD.SHL.U32 R16, R65, 0x8, RZ ;  /* 0x0000000841107824 */ /* 0x000fe200078e00ff */
[----:B------:R-:W-:Y:S01]  /*1760*/  LEA.HI R73, R73, R64, RZ, 0x4 ;  /* 0x0000004049497211 */ /* 0x000fe200078f20ff */
[----:B------:R-:W-:Y:S01]  /*1770*/  @!P0 IMAD.MOV.U32 R20, RZ, RZ, R24 ;  /* 0x000000ffff148224 */ /* 0x000fe200078e0018 */
[----:B------:R-:W-:Y:S01]  /*1780*/  LOP3.LUT R135, R135, 0x1c0, RZ, 0xc0, !PT ;  /* 0x000001c087877812 */ /* 0x000fe200078ec0ff */
[----:B------:R-:W-:Y:S01]  /*1790*/  IMAD.WIDE R22, R23, 0x40, R138 ;  /* 0x0000004017167825 */ /* 0x000fe200078e028a */
[----:B------:R-:W-:-:S02]  /*17a0*/  LOP3.LUT R21, R73, 0xfffffff0, RZ, 0xc0, !PT ;  /* 0xfffffff049157812 */ /* 0x000fc400078ec0ff */
[--C-:B------:R-:W-:Y:S01]  /*17b0*/  SHF.R.S32.HI R17, RZ, 0x1f, R16.reuse ;  /* 0x0000001fff117819 */ /* 0x100fe20000011410 */
[----:B------:R-:W-:Y:S01]  /*17c0*/  IMAD.SHL.U32 R77, R65, 0x4, RZ ;  /* 0x00000004414d7824 */ /* 0x000fe200078e00ff */
[----:B------:R-:W-:Y:S01]  /*17d0*/  IADD3 R18, P0, R16, R0, RZ ;  /* 0x0000000010127210 */ /* 0x000fe20007f1e0ff */
[----:B------:R-:W-:Y:S01]  /*17e0*/  IMAD.IADD R70, R64, 0x1, -R21 ;  /* 0x0000000140467824 */ /* 0x000fe200078e0a15 */
[----:B------:R-:W-:Y:S01]  /*17f0*/  LOP3.LUT R10, R135, 0x38, R16, 0xf8, !PT ;  /* 0x00000038870a7812 */ /* 0x000fe200078ef810 */
[----:B------:R-:W-:Y:S01]  /*1800*/  IMAD R0, R23, c[0x0][0x190], RZ ;  /* 0x0000640017007a24 */ /* 0x000fe200078e02ff */
[----:B------:R-:W-:Y:S01]  /*1810*/  IADD3.X R19, R17, R19, RZ, P0, !PT ;  /* 0x0000001311137210 */ /* 0x000fe200007fe4ff */
[----:B------:R-:W-:Y:S01]  /*1820*/  IMAD R78, R138, R81, R77 ;  /* 0x000000518a4e7224 */ /* 0x000fe200078e024d */
[----:B------:R-:W-:Y:S01]  /*1830*/  SHF.R.S32.HI R67, RZ, 0x1f, R70 ;  /* 0x0000001fff437819 */ /* 0x000fe20000011446 */
[----:B------:R-:W-:Y:S01]  /*1840*/  IMAD R0, R22, c[0x0][0x194], R0 ;  /* 0x0000650016007a24 */ /* 0x000fe200078e0200 */
[----:B------:R-:W-:Y:S01]  /*1850*/  IADD3 R104, P0, R138, R15, RZ ;  /* 0x0000000f8a687210 */ /* 0x000fe20007f1e0ff */
[----:B------:R-:W-:Y:S01]  /*1860*/  IMAD.WIDE.U32 R18, R4, c[0x0][0x1b8], R18 ;  /* 0x00006e0004127a25 */ /* 0x000fe200078e0012 */
[----:B------:R-:W-:-:S02]  /*1870*/  LEA.HI R67, R67, R70, RZ, 0x3 ;  /* 0x0000004643437211 */ /* 0x000fc400078f18ff */
[----:B------:R-:W-:Y:S01]  /*1880*/  SHF.R.U32.HI R135, RZ, 0x3, R135 ;  /* 0x00000003ff877819 */ /* 0x000fe20000011687 */
[----:B------:R-:W-:Y:S01]  /*1890*/  IMAD.X R5, R139, 0x1, R5, P0 ;  /* 0x000000018b057824 */ /* 0x000fe200000e0605 */
[----:B------:R-:W-:Y:S01]  /*18a0*/  LOP3.LUT R15, R67, 0xfffffff8, RZ, 0xc0, !PT ;  /* 0xfffffff8430f7812 */ /* 0x000fe200078ec0ff */
[----:B------:R-:W-:Y:S01]  /*18b0*/  IMAD.MOV.U32 R91, RZ, RZ, 0x20 ;  /* 0x00000020ff5b7424 */ /* 0x000fe200078e00ff */
[C---:B------:R-:W-:Y:S01]  /*18c0*/  IADD3 R20, P1, R16.reuse, R20, RZ ;  /* 0x0000001410147210 */ /* 0x040fe20007f3e0ff */
[----:B------:R-:W-:Y:S01]  /*18d0*/  IMAD R5, R5, c[0x0][0x1a0], RZ ;  /* 0x0000680005057a24 */ /* 0x000fe200078e02ff */
[----:B------:R-:W-:Y:S01]  /*18e0*/  IADD3 R136, P0, R16, R136, RZ ;  /* 0x0000008810887210 */ /* 0x000fe20007f1e0ff */
[----:B------:R-:W-:Y:S01]  /*18f0*/  IMAD.IADD R70, R70, 0x1, -R15 ;  /* 0x0000000146467824 */ /* 0x000fe200078e0a0f */
[----:B------:R-:W-:Y:S01]  /*1900*/  LOP3.LUT R135, R10, R135, RZ, 0x3c, !PT ;  /* 0x000000870a877212 */ /* 0x000fe200078e3cff */
[C---:B------:R-:W-:Y:S01]  /*1910*/  IMAD.X R21, R17.reuse, 0x1, R13, P1 ;  /* 0x0000000111157824 */ /* 0x040fe200008e060d */
[----:B------:R-:W-:Y:S01]  /*1920*/  SHF.L.U32 R8, R8, 0x3, RZ ;  /* 0x0000000308087819 */ /* 0x000fe200000006ff */
[----:B------:R-:W-:Y:S01]  /*1930*/  IMAD R13, R2, c[0x0][0x1b8], RZ ;  /* 0x00006e00020d7a24 */ /* 0x000fe200078e02ff */
[----:B------:R-:W-:Y:S01]  /*1940*/  R2P PR, R70, 0x6 ;  /* 0x0000000646007804 */ /* 0x000fe20000000000 */
[----:B------:R-:W-:Y:S01]  /*1950*/  IMAD.X R137, R17, 0x1, R11, P0 ;  /* 0x0000000111897824 */ /* 0x000fe200000e060b */
[----:B------:R-:W-:Y:S01]  /*1960*/  LOP3.LUT R135, R135, 0xfffffe00, R8, 0xf8, !PT ;  /* 0xfffffe0087877812 */ /* 0x000fe200078ef808 */
[----:B------:R-:W-:Y:S01]  /*1970*/  IMAD R13, R4, c[0x0][0x1bc], R13 ;  /* 0x00006f00040d7a24 */ /* 0x000fe200078e020d */
[----:B------:R-:W-:Y:S01]  /*1980*/  SHF.R.S32.HI R8, RZ, 0x1f, R140 ;  /* 0x0000001fff087819 */ /* 0x000fe2000001148c */
[----:B------:R-:W-:Y:S01]  /*1990*/  IMAD.WIDE.U32 R20, R22, c[0x0][0x190], R20 ;  /* 0x0000640016147a25 */ /* 0x000fe200078e0014 */
[----:B------:R-:W-:-:S02]  /*19a0*/  ISETP.GT.AND P0, PT, R102, R85, PT ;  /* 0x000000556600720c */ /* 0x000fc40003f04270 */
[----:B------:R-:W-:Y:S01]  /*19b0*/  IADD3 R19, R19, R13, RZ ;  /* 0x0000000d13137210 */ /* 0x000fe20007ffe0ff */
[----:B------:R-:W-:Y:S01]  /*19c0*/  IMAD R143, R8, c[0x0][0x1a8], RZ ;  /* 0x00006a00088f7a24 */ /* 0x000fe200078e02ff */
[----:B------:R-:W-:Y:S01]  /*19d0*/  IADD3 R77, R77, R78, RZ ;  /* 0x0000004e4d4d7210 */ /* 0x000fe20007ffe0ff */
[----:B------:R-:W-:Y:S01]  /*19e0*/  IMAD.IADD R21, R21, 0x1, R0 ;  /* 0x0000000115157824 */ /* 0x000fe200078e0200 */
[----:B------:R-:W-:Y:S01]  /*19f0*/  SHF.L.U32 R71, R148, 0x4, RZ ;  /* 0x0000000494477819 */ /* 0x000fe200000006ff */
[----:B------:R-:W-:Y:S01]  /*1a00*/  IMAD R101, R104, c[0x0][0x1a4], R5 ;  /* 0x0000690068657a24 */ /* 0x000fe200078e0205 */
[----:B------:R-:W-:Y:S01]  /*1a10*/  SHF.R.S32.HI R76, RZ, 0x1f, R78 ;  /* 0x0000001fff4c7819 */ /* 0x000fe2000001144e */
[----:B------:R-:W-:Y:S01]  /*1a20*/  IMAD R5, R139, c[0x0][0x198], RZ ;  /* 0x000066008b057a24 */ /* 0x000fe200078e02ff */
[----:B------:R-:W-:Y:S01]  /*1a30*/  SHF.R.S32.HI R75, RZ, 0x1f, R77 ;  /* 0x0000001fff4b7819 */ /* 0x000fe2000001144d */
[C---:B------:R-:W-:Y:S01]  /*1a40*/  IMAD R143, R140.reuse, c[0x0][0x1ac], R143 ;  /* 0x00006b008c8f7a24 */ /* 0x040fe200078e028f */
[----:B------:R-:W-:Y:S01]  /*1a50*/  SEL R53, R53, 0xfffffff0, !P1 ;  /* 0xfffffff035357807 */ /* 0x000fe20004800000 */
[----:B------:R-:W-:Y:S01]  /*1a60*/  IMAD.WIDE.U32 R140, R140, c[0x0][0x1a8], R20 ;  /* 0x00006a008c8c7a25 */ /* 0x000fe200078e0014 */
[----:B------:R-:W-:-:S03]  /*1a70*/  SEL R51, R91, 0xffffffe0, !P2 ;  /* 0xffffffe05b337807 */ /* 0x000fc60005000000 */
[----:B------:R-:W-:Y:S01]  /*1a80*/  IMAD.MOV.U32 R0, RZ, RZ, c[0x0][0x1a0] ;  /* 0x00006800ff007624 */ /* 0x000fe200078e00ff */
[----:B------:R-:W-:Y:S01]  /*1a90*/  IADD3 R143, R141, R143, RZ ;  /* 0x0000008f8d8f7210 */ /* 0x000fe20007ffe0ff */
[----:B------:R-:W-:-:S03]  /*1aa0*/  IMAD.WIDE.U32 R104, R104, c[0x0][0x1a0], R18 ;  /* 0x0000680068687a25 */ /* 0x000fc600078e0012 */
[----:B------:R-:W-:Y:S01]  /*1ab0*/  SHF.L.U64.HI R69, R0, R3, c[0x0][0x1a4] ;  /* 0x0000690000457619 */ /* 0x000fe20000010203 */
[C---:B------:R-:W-:Y:S02]  /*1ac0*/  IMAD R5, R138.reuse, c[0x0][0x19c], R5 ;  /* 0x000067008a057a24 */ /* 0x040fe400078e0205 */
[----:B------:R-:W-:-:S04]  /*1ad0*/  IMAD.WIDE.U32 R136, R138, c[0x0][0x198], R136 ;  /* 0x000066008a887a25 */ /* 0x000fc800078e0088 */
[----:B------:R-:W-:Y:S02]  /*1ae0*/  IMAD.SHL.U32 R68, R0, 0x10, RZ ;  /* 0x0000001000447824 */ /* 0x000fe400078e00ff */
[----:B------:R-:W-:Y:S02]  /*1af0*/  IMAD.SHL.U32 R79, R81, 0x10, RZ ;  /* 0x00000010514f7824 */ /* 0x000fe400078e00ff */
[----:B------:R-:W-:Y:S02]  /*1b00*/  IMAD.IADD R50, R137, 0x1, R5 ;  /* 0x0000000189327824 */ /* 0x000fe400078e0205 */
[----:B------:R-:W-:Y:S01]  /*1b10*/  IMAD.IADD R101, R105, 0x1, R101 ;  /* 0x0000000169657824 */ /* 0x000fe200078e0265 */
[----:B------:R-:W-:Y:S01]  /*1b20*/  @!P5 MOV R122, RZ ;  /* 0x000000ff007ad202 */ /* 0x000fe20000000f00 */
[----:B------:R-:W-:Y:S05]  /*1b30*/  @!P0 BRA `(.L_x_6788) ;  /* 0x00005b7000008947 */ /* 0x000fea0003800000 */
[----:B-1----:R-:W-:Y:S01]  /*1b40*/  SHF.R.S32.HI R5, RZ, 0x1f, R7 ;  /* 0x0000001fff057819 */ /* 0x002fe20000011407 */
[C---:B------:R-:W-:Y:S01]  /*1b50*/  IMAD R8, R6.reuse, c[0x0][0x280], RZ ;  /* 0x0000a00006087a24 */ /* 0x040fe200078e02ff */
[--C-:B------:R-:W-:Y:S01]  /*1b60*/  SHF.R.S32.HI R11, RZ, 0x1f, R74.reuse ;  /* 0x0000001fff0b7819 */ /* 0x100fe2000001144a */
[----:B------:R-:W-:Y:S01]  /*1b70*/  IMAD R6, R6, c[0x0][0x278], RZ ;  /* 0x00009e0006067a24 */ /* 0x000fe200078e02ff */
[----:B------:R-:W-:Y:S01]  /*1b80*/  IADD3 R10, P1, P0, R7, R138, -R74 ;  /* 0x0000008a070a7210 */ /* 0x000fe2000783e84a */
[C---:B------:R-:W-:Y:S01]  /*1b90*/  IMAD R8, R9.reuse, c[0x0][0x284], R8 ;  /* 0x0000a10009087a24 */ /* 0x040fe200078e0208 */
[C---:B------:R-:W-:Y:S01]  /*1ba0*/  LEA R112, P2, R136.reuse, c[0x0][0x168], 0x1 ;  /* 0x00005a0088707a11 */ /* 0x040fe200078408ff */
[----:B------:R-:W-:Y:S01]  /*1bb0*/  IMAD.WIDE.U32 R14, R9, c[0x0][0x280], R16 ;  /* 0x0000a000090e7a25 */ /* 0x000fe200078e0010 */
[----:B------:R-:W-:Y:S01]  /*1bc0*/  IADD3.X R5, R5, R139, ~R11, P1, P0 ;  /* 0x0000008b05057210 */ /* 0x000fe20000fe0c0b */
[----:B------:R-:W-:Y:S01]  /*1bd0*/  UMOV UR8, 0x60 ;  /* 0x0000006000087882 */ /* 0x000fe20000000000 */
[----:B------:R-:W-:Y:S01]  /*1be0*/  IADD3 R134, R79, 0x40, RZ ;  /* 0x000000404f867810 */ /* 0x000fe20007ffe0ff */
[C---:B------:R-:W-:Y:S01]  /*1bf0*/  IMAD.WIDE.U32 R12, R9.reuse, c[0x0][0x278], R16 ;  /* 0x00009e00090c7a25 */ /* 0x040fe200078e0010 */
[----:B------:R-:W-:Y:S01]  /*1c00*/  ULDC.64 UR4, c[0x0][0x1a0] ;  /* 0x0000680000047ab9 */ /* 0x000fe20000000a00 */
[----:B------:R-:W-:Y:S01]  /*1c10*/  MOV R146, c[0x0][0x290] ;  /* 0x0000a40000927a02 */ /* 0x000fe20000000f00 */
[----:B------:R-:W-:Y:S01]  /*1c20*/  UIMAD UR9, UR8, UR5, URZ ;  /* 0x00000005080972a4 */ /* 0x000fe2000f8e023f */
[----:B------:R-:W-:Y:S01]  /*1c30*/  IMAD R6, R9, c[0x0][0x27c], R6 ;  /* 0x00009f0009067a24 */ /* 0x000fe200078e0206 */
[----:B------:R-:W-:Y:S01]  /*1c40*/  LEA.HI.X R111, R136, c[0x0][0x16c], R50, 0x1, P2 ;  /* 0x00005b00886f7a11 */ /* 0x000fe200010f0c32 */
[----:B------:R-:W-:Y:S01]  /*1c50*/  IMAD R9, R5, c[0x0][0x290], RZ ;  /* 0x0000a40005097a24 */ /* 0x000fe200078e02ff */
[----:B------:R-:W-:Y:S01]  /*1c60*/  ULDC UR5, c[0x0][0x294] ;  /* 0x0000a50000057ab9 */ /* 0x000fe20000000800 */
[----:B------:R-:W-:Y:S01]  /*1c70*/  IMAD.IADD R15, R15, 0x1, R8 ;  /* 0x000000010f0f7824 */ /* 0x000fe200078e0208 */
[----:B------:R-:W-:Y:S01]  /*1c80*/  UIMAD UR5, UR8, UR5, URZ ;  /* 0x00000005080572a4 */ /* 0x000fe2000f8e023f */
[----:B------:R-:W-:Y:S01]  /*1c90*/  IMAD R5, R5, c[0x0][0x288], RZ ;  /* 0x0000a20005057a24 */ /* 0x000fe200078e02ff */
[----:B------:R-:W-:Y:S01]  /*1ca0*/  SHF.L.U64.HI R100, R146, R3, c[0x0][0x294] ;  /* 0x0000a50092647619 */ /* 0x000fe20000010203 */
[----:B------:R-:W-:Y:S01]  /*1cb0*/  IMAD.IADD R13, R13, 0x1, R6 ;  /* 0x000000010d0d7824 */ /* 0x000fe200078e0206 */
[----:B------:R-:W-:Y:S01]  /*1cc0*/  UIMAD.WIDE.U32 UR10, UR8, UR4, URZ ;  /* 0x00000004080a72a5 */ /* 0x000fe2000f8e003f */
[----:B------:R-:W-:Y:S01]  /*1cd0*/  IMAD R9, R10, c[0x0][0x294], R9 ;  /* 0x0000a5000a097a24 */ /* 0x000fe200078e0209 */
[----:B------:R-:W-:Y:S01]  /*1ce0*/  IADD3 R84, R138, 0x10, RZ ;  /* 0x000000108a547810 */ /* 0x000fe20007ffe0ff */
[----:B------:R-:W-:Y:S01]  /*1cf0*/  IMAD.WIDE.U32 R14, R10, c[0x0][0x290], R14 ;  /* 0x0000a4000a0e7a25 */ /* 0x000fe200078e000e */
[C---:B------:R-:W-:Y:S01]  /*1d00*/  IADD3 R83, R138.reuse, 0x20, RZ ;  /* 0x000000208a537810 */ /* 0x040fe20007ffe0ff */
[----:B------:R-:W-:Y:S01]  /*1d10*/  ULDC UR4, c[0x0][0x230] ;  /* 0x00008c0000047ab9 */ /* 0x000fe20000000800 */
[----:B------:R-:W-:Y:S01]  /*1d20*/  IADD3 R82, R138, 0x30, RZ ;  /* 0x000000308a527810 */ /* 0x000fe20007ffe0ff */
[C---:B------:R-:W-:Y:S01]  /*1d30*/  IMAD R5, R10.reuse, c[0x0][0x28c], R5 ;  /* 0x0000a3000a057a24 */ /* 0x040fe200078e0205 */
[----:B------:R-:W-:Y:S01]  /*1d40*/  SHF.R.S32.HI R130, RZ, 0x1f, R79 ;  /* 0x0000001fff827819 */ /* 0x000fe2000001144f */
[----:B------:R-:W-:Y:S01]  /*1d50*/  IMAD.WIDE.U32 R10, R10, c[0x0][0x288], R12 ;  /* 0x0000a2000a0a7a25 */ /* 0x000fe200078e000c */
[----:B------:R-:W-:Y:S01]  /*1d60*/  IADD3 R12, R16, 0x40, RZ ;  /* 0x00000040100c7810 */ /* 0x000fe20007ffe0ff */
[----:B------:R-:W-:Y:S01]  /*1d70*/  UIADD3 UR9, UR11, UR9, URZ ;  /* 0x000000090b097290 */ /* 0x000fe2000fffe03f */
[----:B------:R-:W-:Y:S01]  /*1d80*/  SHF.R.S32.HI R127, RZ, 0x1f, R134 ;  /* 0x0000001fff7f7819 */ /* 0x000fe20000011486 */
[----:B------:R-:W-:Y:S01]  /*1d90*/  IMAD.IADD R9, R15, 0x1, R9 ;  /* 0x000000010f097824 */ /* 0x000fe200078e0209 */
[----:B------:R-:W-:Y:S01]  /*1da0*/  MOV R6, R10 ;  /* 0x0000000a00067202 */ /* 0x000fe20000000f00 */
[----:B------:R-:W-:Y:S01]  /*1db0*/  IMAD.IADD R122, R122, 0x1, R7 ;  /* 0x000000017a7a7824 */ /* 0x000fe200078e0207 */
[----:B------:R-:W-:Y:S01]  /*1dc0*/  ULDC.U8 UR8, c[0x0][0x313] ;  /* 0x0000c4c000087ab9 */ /* 0x000fe20000000000 */
[----:B------:R-:W-:-:S02]  /*1dd0*/  IMAD.MOV.U32 R8, RZ, RZ, R14 ;  /* 0x000000ffff087224 */ /* 0x000fc400078e000e */
[C---:B------:R-:W-:Y:S02]  /*1de0*/  IMAD R117, R2.reuse, c[0x0][0x2a0], RZ ;  /* 0x0000a80002757a24 */ /* 0x040fe400078e02ff */
[----:B------:R-:W-:Y:S02]  /*1df0*/  IMAD R119, R2, c[0x0][0x298], RZ ;  /* 0x0000a60002777a24 */ /* 0x000fe400078e02ff */
[----:B------:R-:W-:Y:S02]  /*1e00*/  IMAD.IADD R7, R11, 0x1, R5 ;  /* 0x000000010b077824 */ /* 0x000fe400078e0205 */
        /* <DEDUP_REMOVED lines=11> */
[----:B------:R-:W-:Y:S01]  /*1ec0*/  IADD3 R94, P4, P0, R71, 0x40, R71 ;  /* 0x00000040475e7810 */ /* 0x000fe2000789e047 */
[----:B------:R-:W-:Y:S01]  /*1ed0*/  IMAD.MOV.U32 R89, RZ, RZ, 0x5 ;  /* 0x00000005ff597424 */ /* 0x000fe200078e00ff */
[----:B------:R-:W-:Y:S01]  /*1ee0*/  SHF.R.S32.HI R55, RZ, 0x1f, R122 ;  /* 0x0000001fff377819 */ /* 0x000fe2000001147a */
[----:B------:R-:W-:Y:S01]  /*1ef0*/  IMAD.SHL.U32 R88, R90, 0x10, RZ ;  /* 0x000000105a587824 */ /* 0x000fe200078e00ff */
[----:B------:R-:W-:Y:S01]  /*1f00*/  IADD3.X R95, R72, RZ, R72, P4, P0 ;  /* 0x000000ff485f7210 */ /* 0x000fe200027e0448 */
[----:B------:R-:W-:Y:S01]  /*1f10*/  IMAD R2, R91, c[0x0][0x1a4], RZ ;  /* 0x000069005b027a24 */ /* 0x000fe200078e02ff */
[-C--:B------:R-:W-:Y:S01]  /*1f20*/  IADD3 R54, P5, R78, R122.reuse, RZ ;  /* 0x0000007a4e367210 */ /* 0x080fe20007fbe0ff */
[----:B------:R-:W-:Y:S01]  /*1f30*/  IMAD.WIDE.U32 R108, R0, 0x20, RZ ;  /* 0x00000020006c7825 */ /* 0x000fe200078e00ff */
[----:B------:R-:W-:-:S02]  /*1f40*/  IADD3 R122, P4, R77, R122, RZ ;  /* 0x0000007a4d7a7210 */ /* 0x000fc40007f9e0ff */
[----:B------:R-:W-:Y:S01]  /*1f50*/  LEA.HI.X R117, R8, c[0x0][0x274], R117, 0x1, P1 ;  /* 0x00009d0008757a11 */ /* 0x000fe200008f0c75 */
[----:B------:R-:W-:Y:S01]  /*1f60*/  IMAD.IADD R132, R79, 0x1, R134 ;  /* 0x000000014f847824 */ /* 0x000fe200078e0286 */
[----:B------:R-:W-:Y:S01]  /*1f70*/  LEA R114, P1, R104, c[0x0][0x170], 0x1 ;  /* 0x00005c0068727a11 */ /* 0x000fe200078208ff */
[--C-:B------:R-:W-:Y:S01]  /*1f80*/  IMAD.X R123, R75, 0x1, R55.reuse, P4 ;  /* 0x000000014b7b7824 */ /* 0x100fe200020e0637 */
[----:B------:R-:W-:Y:S01]  /*1f90*/  SHF.L.U64.HI R87, R90, R3, c[0x0][0x28c] ;  /* 0x0000a3005a577619 */ /* 0x000fe20000010203 */
[----:B------:R-:W-:Y:S01]  /*1fa0*/  IMAD.X R55, R76, 0x1, R55, P5 ;  /* 0x000000014c377824 */ /* 0x000fe200028e0637 */
[----:B------:R-:W-:Y:S01]  /*1fb0*/  LEA.HI.X R115, R104, c[0x0][0x174], R101, 0x1, P1 ;  /* 0x00005d0068737a11 */ /* 0x000fe200008f0c65 */
[----:B------:R-:W-:Y:S01]  /*1fc0*/  IMAD.SHL.U32 R107, R146, 0x20, RZ ;  /* 0x00000020926b7824 */ /* 0x000fe200078e00ff */
[C---:B------:R-:W-:Y:S01]  /*1fd0*/  SHF.L.U64.HI R123, R122.reuse, 0x1, R123 ;  /* 0x000000017a7b7819 */ /* 0x040fe2000001027b */
[----:B------:R-:W-:Y:S01]  /*1fe0*/  IMAD.SHL.U32 R122, R122, 0x2, RZ ;  /* 0x000000027a7a7824 */ /* 0x000fe200078e00ff */
[----:B------:R-:W-:Y:S01]  /*1ff0*/  IADD3 R93, P2, P1, R88, 0x40, R88 ;  /* 0x00000040585d7810 */ /* 0x000fe2000795e058 */
[----:B------:R-:W-:Y:S01]  /*2000*/  IMAD.SHL.U32 R103, R146, 0x10, RZ ;  /* 0x0000001092677824 */ /* 0x000fe200078e00ff */
[C---:B------:R-:W-:Y:S01]  /*2010*/  SHF.L.U64.HI R55, R54.reuse, 0x1, R55 ;  /* 0x0000000136377819 */ /* 0x040fe20000010237 */
[----:B------:R-:W-:Y:S01]  /*2020*/  IMAD.IADD R2, R109, 0x1, R2 ;  /* 0x000000016d027824 */ /* 0x000fe200078e0202 */
[----:B------:R-:W-:Y:S01]  /*2030*/  IADD3 R99, P0, R71, R94, RZ ;  /* 0x0000005e47637210 */ /* 0x000fe20007f1e0ff */
[----:B------:R-:W-:Y:S01]  /*2040*/  IMAD R91, R91, c[0x0][0x19c], RZ ;  /* 0x000067005b5b7a24 */ /* 0x000fe200078e02ff */
[----:B------:R-:W-:Y:S01]  /*2050*/  SHF.L.U32 R54, R54, 0x1, RZ ;  /* 0x0000000136367819 */ /* 0x000fe200000006ff */
[----:B------:R-:W-:Y:S01]  /*2060*/  IMAD.WIDE.U32 R148, R148, 0x20, RZ ;  /* 0x0000002094947825 */ /* 0x000fe200078e00ff */
[----:B------:R-:W-:-:S02]  /*2070*/  SHF.L.U64.HI R106, R146, R89, c[0x0][0x294] ;  /* 0x0000a500926a7619 */ /* 0x000fc40000010259 */
[--C-:B------:R-:W-:Y:S01]  /*2080*/  IADD3.X R92, R87, RZ, R87.reuse, P2, P1 ;  /* 0x000000ff575c7210 */ /* 0x100fe200017e2457 */
[C---:B------:R-:W-:Y:S01]  /*2090*/  IMAD.SHL.U32 R133, R81.reuse, 0x20, RZ ;  /* 0x0000002051857824 */ /* 0x040fe200078e00ff */
[----:B------:R-:W-:Y:S01]  /*20a0*/  IADD3.X R98, R72, R95, RZ, P0, !PT ;  /* 0x0000005f48627210 */ /* 0x000fe200007fe4ff */
[----:B------:R-:W-:Y:S01]  /*20b0*/  IMAD R131, R81, 0x30, RZ ;  /* 0x0000003051837824 */ /* 0x000fe200078e02ff */
[----:B------:R-:W-:Y:S01]  /*20c0*/  IADD3 R97, P5, R93, R88, RZ ;  /* 0x000000585d617210 */ /* 0x000fe20007fbe0ff */
[----:B------:R-:W-:Y:S01]  /*20d0*/  IMAD.WIDE.U32 R146, R146, 0x60, RZ ;  /* 0x0000006092927825 */ /* 0x000fe200078e00ff */
[----:B------:R-:W-:Y:S02]  /*20e0*/  IADD3 R120, P4, R122, c[0x0][0x2b0], RZ ;  /* 0x0000ac007a787a10 */ /* 0x000fe40007f9e0ff */
[----:B------:R-:W-:Y:S01]  /*20f0*/  IADD3 R10, P1, R54, c[0x0][0x2b0], RZ ;  /* 0x0000ac00360a7a10 */ /* 0x000fe20007f3e0ff */
[----:B------:R-:W-:Y:S01]  /*2100*/  IMAD.IADD R129, R79, 0x1, R132 ;  /* 0x000000014f817824 */ /* 0x000fe200078e0284 */
[----:B------:R-:W-:Y:S01]  /*2110*/  IADD3 R122, P2, R122, c[0x0][0x2a8], RZ ;  /* 0x0000aa007a7a7a10 */ /* 0x000fe20007f5e0ff */
[----:B------:R-:W-:Y:S01]  /*2120*/  IMAD.MOV.U32 R86, RZ, RZ, c[0x0][0x290] ;  /* 0x0000a400ff567624 */ /* 0x000fe200078e00ff */
[----:B------:R-:W-:Y:S01]  /*2130*/  IADD3 R54, P0, R54, c[0x0][0x2a8], RZ ;  /* 0x0000aa0036367a10 */ /* 0x000fe20007f1e0ff */
[----:B------:R-:W-:Y:S01]  /*2140*/  IMAD.SHL.U32 R109, R108, 0x2, RZ ;  /* 0x000000026c6d7824 */ /* 0x000fe200078e00ff */
[C---:B------:R-:W-:Y:S01]  /*2150*/  SHF.L.U64.HI R89, R90.reuse, R89, c[0x0][0x28c] ;  /* 0x0000a3005a597619 */ /* 0x040fe20000010259 */
[----:B------:R-:W-:Y:S01]  /*2160*/  IMAD.MOV.U32 R11, RZ, RZ, R102 ;  /* 0x000000ffff0b7224 */ /* 0x000fe200078e0066 */
[----:B------:R-:W-:Y:S01]  /*2170*/  SHF.L.U64.HI R106, R107, 0x1, R106 ;  /* 0x000000016b6a7819 */ /* 0x000fe2000001026a */
[----:B------:R-:W-:Y:S01]  /*2180*/  IMAD.SHL.U32 R90, R90, 0x20, RZ ;  /* 0x000000205a5a7824 */ /* 0x000fe200078e00ff */
[----:B------:R-:W-:Y:S01]  /*2190*/  SHF.L.U64.HI R100, R103, 0x1, R100 ;  /* 0x0000000167647819 */ /* 0x000fe20000010264 */
[----:B------:R-:W-:Y:S01]  /*21a0*/  IMAD.SHL.U32 R107, R107, 0x2, RZ ;  /* 0x000000026b6b7824 */ /* 0x000fe200078e00ff */
[----:B------:R-:W-:Y:S01]  /*21b0*/  IADD3.X R121, R123, c[0x0][0x2b4], RZ, P4, !PT ;  /* 0x0000ad007b797a10 */ /* 0x000fe200027fe4ff */
[----:B------:R-:W-:Y:S01]  /*21c0*/  IMAD.SHL.U32 R103, R103, 0x2, RZ ;  /* 0x0000000267677824 */ /* 0x000fe200078e00ff */
[----:B------:R-:W-:Y:S01]  /*21d0*/  IADD3.X R9, R55, c[0x0][0x2b4], RZ, P1, !PT ;  /* 0x0000ad0037097a10 */ /* 0x000fe20000ffe4ff */
[----:B------:R-:W-:Y:S01]  /*21e0*/  IMAD.X R96, R92, 0x1, R87, P5 ;  /* 0x000000015c607824 */ /* 0x000fe200028e0657 */
[----:B------:R-:W-:Y:S01]  /*21f0*/  SHF.L.U64.HI R108, R108, 0x1, R2 ;  /* 0x000000016c6c7819 */ /* 0x000fe20000010202 */
[----:B------:R-:W-:Y:S01]  /*2200*/  IMAD.U32 R86, R86, -0x40, RZ ;  /* 0xffffffc056567824 */ /* 0x000fe200078e00ff */
[----:B------:R-:W-:-:S02]  /*2210*/  IADD3 R91, R149, R91, RZ ;  /* 0x0000005b955b7210 */ /* 0x000fc40007ffe0ff */
[----:B------:R-:W-:Y:S02]  /*2220*/  SHF.R.S32.HI R128, RZ, 0x1f, R133 ;  /* 0x0000001fff807819 */ /* 0x000fe40000011485 */
[----:B------:R-:W-:Y:S02]  /*2230*/  SHF.R.S32.HI R126, RZ, 0x1f, R131 ;  /* 0x0000001fff7e7819 */ /* 0x000fe40000011483 */
[----:B------:R-:W-:Y:S02]  /*2240*/  SHF.R.S32.HI R125, RZ, 0x1f, R132 ;  /* 0x0000001fff7d7819 */ /* 0x000fe40000011484 */
[----:B------:R-:W-:Y:S02]  /*2250*/  IADD3 R110, R147, UR5, RZ ;  /* 0x00000005936e7c10 */ /* 0x000fe4000fffe0ff */
[----:B------:R-:W-:Y:S02]  /*2260*/  SHF.R.S32.HI R124, RZ, 0x1f, R129 ;  /* 0x0000001fff7c7819 */ /* 0x000fe40000011481 */
[----:B------:R-:W-:-:S02]  /*2270*/  IADD3.X R123, R123, c[0x0][0x2ac], RZ, P2, !PT ;  /* 0x0000ab007b7b7a10 */ /* 0x000fc400017fe4ff */
[----:B------:R-:W-:Y:S02]  /*2280*/  IADD3.X R55, R55, c[0x0][0x2ac], RZ, P0, !PT ;  /* 0x0000ab0037377a10 */ /* 0x000fe400007fe4ff */
.L_x_6826:
[----:B------:R-:W-:Y:S01]  /*2290*/  IMAD.SHL.U32 R14, R11, 0x40, RZ ;  /* 0x000000400b0e7824 */ /* 0x000fe200078e00ff */
[----:B------:R-:W-:Y:S04]  /*22a0*/  ISETP.NE.AND P6, PT, RZ, UR4, PT ;  /* 0x00000004ff007c0c */ /* 0x000fe8000bfc5270 */
[----:B------:R-:W-:Y:S05]  /*22b0*/  IADD3 R13, R14, -0x40, RZ ;  /* 0xffffffc00e0d7810 */ /* 0x000fea0007ffe0ff */
[--C-:B------:R-:W-:Y:S02]  /*22c0*/  IMAD.IADD R15, R52, 0x1, -R13.reuse ;  /* 0x00000001340f7824 */ /* 0x100fe400078e0a0d */
[----:B------:R-:W-:Y:S03]  /*22d0*/  IMAD.IADD R3, R74, 0x1, -R13 ;  /* 0x000000014a037824 */ /* 0x000fe600078e0a0d */
[-C--:B------:R-:W-:Y:S02]  /*22e0*/  ISETP.GE.AND P1, PT, R138, R15.reuse, PT ;  /* 0x0000000f8a00720c */ /* 0x080fe40003f26270 */
[----:B------:R-:W-:Y:S02]  /*22f0*/  ISETP.GE.AND P5, PT, R84, R15, PT ;  /* 0x0000000f5400720c */ /* 0x000fe40003fa6270 */
[-C--:B------:R-:W-:Y:S02]  /*2300*/  ISETP.GE.AND P1, PT, R138, R3.reuse, !P1 ;  /* 0x000000038a00720c */ /* 0x080fe40004f26270 */
[----:B------:R-:W-:Y:S02]  /*2310*/  ISETP.GE.AND P5, PT, R84, R3, !P5 ;  /* 0x000000035400720c */ /* 0x000fe40006fa6270 */
[CC--:B------:R-:W-:Y:S02]  /*2320*/  ISETP.GE.AND P4, PT, R83.reuse, R15.reuse, PT ;  /* 0x0000000f5300720c */ /* 0x0c0fe40003f86270 */
[C---:B------:R-:W-:Y:S02]  /*2330*/  ISETP.GE.AND P2, PT, R82.reuse, R15, PT ;  /* 0x0000000f5200720c */ /* 0x040fe40003f46270 */
[-C--:B------:R-:W-:Y:S02]  /*2340*/  ISETP.GE.AND P4, PT, R83, R3.reuse, !P4 ;  /* 0x000000035300720c */ /* 0x080fe40006786270 */
[----:B------:R-:W-:Y:S03]  /*2350*/  ISETP.GE.AND P2, PT, R82, R3, !P2 ;  /* 0x000000035200720c */ /* 0x000fe60005746270 */
[----:B---3--:R-:W2:Y:S02]  /*2360*/  @P1 LDG.E.128 R24, [R116.64] ;  /* 0x0000000674181981 */ /* 0x008ea4000c1e1d00 */
[----:B------:R-:W-:Y:S05]  /*2370*/  @P5 IADD3 R18, P0, R116, R103, RZ ;  /* 0x0000006774125210 */ /* 0x000fea0007f1e0ff */
[C---:B------:R-:W-:Y:S01]  /*2380*/  @P5 IMAD.X R19, R117.reuse, 0x1, R100, P0 ;  /* 0x0000000175135824 */ /* 0x040fe200000e0664 */
[C---:B------:R-:W-:Y:S04]  /*2390*/  @P5 LEA R28, P0, R68.reuse, R114, 0x1 ;  /* 0x00000072441c5211 */ /* 0x040fe800078008ff */
[----:B------:R-:W-:Y:S02]  /*23a0*/  @P5 LEA.HI.X R29, R68, R115, R69, 0x1, P0 ;  /* 0x00000073441d5211 */ /* 0x000fe400000f0c45 */
[----:B------:R-:W-:Y:S05]  /*23b0*/  @P4 IADD3 R30, P0, R116, R107, RZ ;  /* 0x0000006b741e4210 */ /* 0x000fea0007f1e0ff */
[----:B------:R-:W-:Y:S01]  /*23c0*/  @P4 IMAD.X R31, R117, 0x1, R106, P0 ;  /* 0x00000001751f4824 */ /* 0x000fe200000e066a */
[----:B------:R-:W-:Y:S05]  /*23d0*/  @P4 IADD3 R32, P0, R114, R109, RZ ;  /* 0x0000006d72204210 */ /* 0x000fea0007f1e0ff */
[----:B------:R-:W-:Y:S01]  /*23e0*/  @P4 IMAD.X R33, R115, 0x1, R108, P0 ;  /* 0x0000000173214824 */ /* 0x000fe200000e066c */
[----:B------:R-:W-:Y:S05]  /*23f0*/  @P2 IADD3 R2, P0, R116, R146, RZ ;  /* 0x0000009274022210 */ /* 0x000fea0007f1e0ff */
[----:B------:R-:W-:Y:S01]  /*2400*/  @P2 IMAD.X R3, R117, 0x1, R110, P0 ;  /* 0x0000000175032824 */ /* 0x000fe200000e066e */
[----:B--2---:R1:W-:Y:S04]  /*2410*/  @P1 STG.E.128 [R114.64], R24 ;  /* 0x0000001872001986 */ /* 0x0043e8000c101d06 */
[----:B------:R-:W2:Y:S04]  /*2420*/  @P1 LDG.E.128 R20, [R116.64+0x80] ;  /* 0x0000800674141981 */ /* 0x000ea8000c1e1d00 */
[----:B--2---:R2:W-:Y:S04]  /*2430*/  @P1 STG.E.128 [R114.64+0x80], R20 ;  /* 0x0000801472001986 */ /* 0x0045e8000c101d06 */
[----:B------:R-:W3:Y:S04]  /*2440*/  @P5 LDG.E.128 R4, [R18.64] ;  /* 0x0000000612045981 */ /* 0x000ee8000c1e1d00 */
[----:B---3--:R3:W-:Y:S04]  /*2450*/  @P5 STG.E.128 [R28.64], R4 ;  /* 0x000000041c005986 */ /* 0x0087e8000c101d06 */
[----:B-1--4-:R1:W4:Y:S02]  /*2460*/  @P5 LDG.E.128 R24, [R18.64+0x80] ;  /* 0x0000800612185981 */ /* 0x012324000c1e1d00 */
[----:B-1----:R-:W-:Y:S04]  /*2470*/  @P2 IADD3 R18, P0, R114, UR10, RZ ;  /* 0x0000000a72122c10 */ /* 0x002fe8000ff1e0ff */
[----:B------:R-:W-:Y:S02]  /*2480*/  @P2 IADD3.X R19, R115, UR9, RZ, P0, !PT ;  /* 0x0000000973132c10 */ /* 0x000fe400087fe4ff */
[C---:B------:R-:W-:Y:S04]  /*2490*/  LEA R116, P0, R86.reuse, R116, 0x1 ;  /* 0x0000007456747211 */ /* 0x040fe800078008ff */
[----:B------:R-:W-:Y:S01]  /*24a0*/  LEA.HI.X.SX32 R117, R86, R117, 0x1, P0 ;  /* 0x0000007556757211 */ /* 0x000fe200000f0eff */
[----:B----4-:R1:W-:Y:S04]  /*24b0*/  @P5 STG.E.128 [R28.64+0x80], R24 ;  /* 0x000080181c005986 */ /* 0x0103e8000c101d06 */
[----:B--2---:R-:W2:Y:S04]  /*24c0*/  @P4 LDG.E.128 R20, [R30.64] ;  /* 0x000000061e144981 */ /* 0x004ea8000c1e1d00 */
[----:B--2---:R2:W-:Y:S04]  /*24d0*/  @P4 STG.E.128 [R32.64], R20 ;  /* 0x0000001420004986 */ /* 0x0045e8000c101d06 */
[----:B---3--:R-:W3:Y:S04]  /*24e0*/  @P4 LDG.E.128 R4, [R30.64+0x80] ;  /* 0x000080061e044981 */ /* 0x008ee8000c1e1d00 */
[----:B---3--:R3:W-:Y:S04]  /*24f0*/  @P4 STG.E.128 [R32.64+0x80], R4 ;  /* 0x0000800420004986 */ /* 0x0087e8000c101d06 */
[----:B-1----:R-:W4:Y:S04]  /*2500*/  @P2 LDG.E.128 R24, [R2.64] ;  /* 0x0000000602182981 */ /* 0x002f28000c1e1d00 */
[----:B----4-:R3:W-:Y:S04]  /*2510*/  @P2 STG.E.128 [R18.64], R24 ;  /* 0x0000001812002986 */ /* 0x0107e8000c101d06 */
[----:B--2---:R-:W2:Y:S04]  /*2520*/  @P2 LDG.E.128 R20, [R2.64+0x80] ;  /* 0x0000800602142981 */ /* 0x004ea8000c1e1d00 */
[----:B--2---:R3:W-:Y:S01]  /*2530*/  @P2 STG.E.128 [R18.64+0x80], R20 ;  /* 0x0000801412002986 */ /* 0x0047e2000c101d06 */
[----:B------:R-:W-:-:S05]  /*2540*/  @!P6 BRA `(.L_x_6789) ;  /* 0x000049700000e947 */ /* 0x000fca0003800000 */
[----:B------:R-:W-:Y:S11]  /*2550*/  ISETP.NE.AND P0, PT, RZ, UR8, PT ;  /* 0x00000008ff007c0c */ /* 0x000ff6000bf05270 */
[----:B------:R-:W-:Y:S02]  /*2560*/  @!UPT UIADD3 URZ, URZ, URZ, URZ ;  /* 0x0000003f3f3ff290 */ /* 0x000fe4000fffe03f */
[----:B------:R-:W-:-:S05]  /*2570*/  @!P0 BRA `(.L_x_6790) ;  /* 0x00001aa000008947 */ /* 0x000fca0003800000 */
[----:B------:R-:W-:Y:S01]  /*2580*/  BSSY B0, `(.L_x_6791) ;  /* 0x000005f000007945 */ /* 0x000fe20003800000 */
[----:B------:R-:W-:-:S05]  /*2590*/  @!P1 BRA `(.L_x_6792) ;  /* 0x000005d000009947 */ /* 0x000fca0003800000 */
[----:B------:R-:W-:Y:S01]  /*25a0*/  ISETP.GE.AND P0, PT, R16, UR4, PT ;  /* 0x0000000410007c0c */ /* 0x000fe2000bf06270 */
[----:B---3--:R-:W2:Y:S01]  /*25b0*/  LDG.E.128 R24, [R118.64] ;  /* 0x0000000676187981 */ /* 0x008ea2000c1e1d00 */
[----:B------:R-:W-:Y:S02]  /*25c0*/  ISETP.GE.AND P1, PT, R12, UR4, PT ;  /* 0x000000040c007c0c */ /* 0x000fe4000bf26270 */
[----:B------:R-:W-:Y:S09]  /*25d0*/  MOV R113, R111 ;  /* 0x0000006f00717202 */ /* 0x000ff20000000f00 */
[-C--:B------:R-:W-:Y:S01]  /*25e0*/  @!P0 MOV R8, R10.reuse ;  /* 0x0000000a00088202 */ /* 0x080fe20000000f00 */
[----:B------:R-:W3:Y:S06]  /*25f0*/  @!P0 LDG.E.64 R32, [R54.64] ;  /* 0x0000000636208981 */ /* 0x000eec000c1e1b00 */
[----:B------:R1:W4:Y:S02]  /*2600*/  @!P0 LDG.E.64 R18, [R8.64] ;  /* 0x0000000608128981 */ /* 0x000324000c1e1b00 */
[----:B-1----:R-:W-:Y:S01]  /*2610*/  @!P1 MOV R8, R10 ;  /* 0x0000000a00089202 */ /* 0x002fe20000000f00 */
[C---:B--2---:R-:W-:Y:S01]  /*2620*/  @!P0 IMAD.U32 R21, R24.reuse, 0x10000, RZ ;  /* 0x0001000018158824 */ /* 0x044fe200078e00ff */
[----:B------:R-:W-:Y:S02]  /*2630*/  @!P0 LOP3.LUT R29, R24, 0xffff0000, RZ, 0xc0, !PT ;  /* 0xffff0000181d8812 */ /* 0x000fe400078ec0ff */
[C---:B---3--:R-:W-:Y:S02]  /*2640*/  @!P0 SHF.L.U32 R30, R32.reuse, 0x10, RZ ;  /* 0x00000010201e8819 */ /* 0x048fe400000006ff */
[----:B------:R-:W-:Y:S02]  /*2650*/  @!P0 LOP3.LUT R32, R32, 0xffff0000, RZ, 0xc0, !PT ;  /* 0xffff000020208812 */ /* 0x000fe400078ec0ff */
[----:B------:R-:W-:Y:S01]  /*2660*/  @!P0 SHF.L.U32 R31, R33, 0x10, RZ ;  /* 0x00000010211f8819 */ /* 0x000fe200000006ff */
[C---:B----4-:R-:W-:Y:S01]  /*2670*/  @!P0 IMAD.U32 R22, R18.reuse, 0x10000, RZ ;  /* 0x0001000012168824 */ /* 0x050fe200078e00ff */
[----:B------:R-:W-:Y:S01]  /*2680*/  @!P0 LOP3.LUT R20, R18, 0xffff0000, RZ, 0xc0, !PT ;  /* 0xffff000012148812 */ /* 0x000fe200078ec0ff */
[C---:B------:R-:W-:Y:S01]  /*2690*/  @!P0 IMAD.U32 R15, R19.reuse, 0x10000, RZ ;  /* 0x00010000130f8824 */ /* 0x040fe200078e00ff */
[----:B------:R-:W-:Y:S01]  /*26a0*/  @!P0 LOP3.LUT R19, R19, 0xffff0000, RZ, 0xc0, !PT ;  /* 0xffff000013138812 */ /* 0x000fe200078ec0ff */
[-C--:B------:R-:W-:Y:S01]  /*26b0*/  @!P0 FMUL.FTZ R37, R29, R22.reuse ;  /* 0x000000161d258220 */ /* 0x080fe20000410000 */
[----:B------:R-:W-:Y:S01]  /*26c0*/  @!P0 SHF.L.U32 R18, R27, 0x10, RZ ;  /* 0x000000101b128819 */ /* 0x000fe200000006ff */
[----:B------:R-:W-:Y:S01]  /*26d0*/  @!P0 FMUL.FTZ R0, R21, R22 ;  /* 0x0000001615008220 */ /* 0x000fe20000410000 */
[----:B------:R-:W-:Y:S01]  /*26e0*/  @!P0 LOP3.LUT R35, R33, 0xffff0000, RZ, 0xc0, !PT ;  /* 0xffff000021238812 */ /* 0x000fe200078ec0ff */
[-C--:B------:R-:W-:Y:S01]  /*26f0*/  @!P0 FFMA.FTZ R37, R21, R30.reuse, -R37 ;  /* 0x0000001e15258223 */ /* 0x080fe20000010825 */
[----:B------:R-:W-:Y:S01]  /*2700*/  @!P0 SHF.L.U32 R21, R25, 0x10, RZ ;  /* 0x0000001019158819 */ /* 0x000fe200000006ff */
[C---:B------:R-:W-:Y:S01]  /*2710*/  @!P0 IMAD.U32 R22, R26.reuse, 0x10000, RZ ;  /* 0x000100001a168824 */ /* 0x040fe200078e00ff */
[----:B------:R-:W-:Y:S01]  /*2720*/  @!P0 LOP3.LUT R33, R27, 0xffff0000, RZ, 0xc0, !PT ;  /* 0xffff00001b218812 */ /* 0x000fe200078ec0ff */
[----:B------:R-:W-:Y:S01]  /*2730*/  @!P0 FFMA.FTZ R0, R29, R30, R0 ;  /* 0x0000001e1d008223 */ /* 0x000fe20000010000 */
[----:B------:R-:W-:Y:S01]  /*2740*/  @!P0 LOP3.LUT R29, R25, 0xffff0000, RZ, 0xc0, !PT ;  /* 0xffff0000191d8812 */ /* 0x000fe200078ec0ff */
[-C--:B------:R-:W-:Y:S01]  /*2750*/  @!P0 FMUL.FTZ R2, R21, R20.reuse ;  /* 0x0000001415028220 */ /* 0x080fe20000410000 */
[----:B------:R-:W-:Y:S01]  /*2760*/  @!P0 LOP3.LUT R30, R26, 0xffff0000, RZ, 0xc0, !PT ;  /* 0xffff00001a1e8812 */ /* 0x000fe200078ec0ff */
[----:B------:R-:W-:Y:S01]  /*2770*/  @!P0 FMUL.FTZ R3, R22, R15 ;  /* 0x0000000f16038220 */ /* 0x000fe20000410000 */
[----:B------:R-:W-:Y:S01]  /*2780*/  @!P0 F2FP.BF16.PACK_AB R37, R0, R37 ;  /* 0x000000250025823e */ /* 0x000fe200000010ff */
[----:B------:R-:W-:Y:S02]  /*2790*/  @!P0 FMUL.FTZ R39, R29, R20 ;  /* 0x000000141d278220 */ /* 0x000fe40000410000 */
[-C--:B------:R-:W-:Y:S02]  /*27a0*/  @!P0 FMUL.FTZ R36, R33, R19.reuse ;  /* 0x0000001321248220 */ /* 0x080fe40000410000 */
[----:B------:R-:W-:Y:S02]  /*27b0*/  @!P0 FMUL.FTZ R4, R18, R19 ;  /* 0x0000001312048220 */ /* 0x000fe40000410000 */
[-C--:B------:R-:W-:Y:S02]  /*27c0*/  @!P0 FFMA.FTZ R2, R29, R32.reuse, R2 ;  /* 0x000000201d028223 */ /* 0x080fe40000010002 */
[C---:B------:R-:W-:Y:S02]  /*27d0*/  @!P0 FMUL.FTZ R34, R30.reuse, R15 ;  /* 0x0000000f1e228220 */ /* 0x040fe40000410000 */
[----:B------:R-:W-:Y:S02]  /*27e0*/  @!P0 FFMA.FTZ R3, R30, R31, R3 ;  /* 0x0000001f1e038223 */ /* 0x000fe40000010003 */
[----:B------:R-:W-:Y:S02]  /*27f0*/  @!P0 FFMA.FTZ R39, R21, R32, -R39 ;  /* 0x0000002015278223 */ /* 0x000fe40000010827 */
[-C--:B------:R-:W-:Y:S02]  /*2800*/  @!P0 FFMA.FTZ R36, R18, R35.reuse, -R36 ;  /* 0x0000002312248223 */ /* 0x080fe40000010824 */
        /* <DEDUP_REMOVED lines=9> */
[----:B------:R1:W-:Y:S08]  /*28a0*/  STG.E.128 [R112.64], R24 ;  /* 0x0000001870007986 */ /* 0x0003f0000c101d06 */
[----:B------:R-:W2:Y:S06]  /*28b0*/  @!P1 LDG.E.64 R18, [R8.64+0x40] ;  /* 0x0000400608129981 */ /* 0x000eac000c1e1b00 */
[----:B------:R-:W3:Y:S08]  /*28c0*/  LDG.E.128 R20, [R118.64+0x80] ;  /* 0x0000800676147981 */ /* 0x000ef0000c1e1d00 */
[----:B------:R-:W4:Y:S01]  /*28d0*/  @!P1 LDG.E.64 R32, [R54.64+0x40] ;  /* 0x0000400636209981 */ /* 0x000f22000c1e1b00 */
[C---:B--2---:R-:W-:Y:S02]  /*28e0*/  @!P1 SHF.L.U32 R15, R18.reuse, 0x10, RZ ;  /* 0x00000010120f9819 */ /* 0x044fe400000006ff */
[----:B-1----:R-:W-:Y:S01]  /*28f0*/  @!P1 LOP3.LUT R24, R18, 0xffff0000, RZ, 0xc0, !PT ;  /* 0xffff000012189812 */ /* 0x002fe200078ec0ff */
[----:B---3--:R-:W-:Y:S01]  /*2900*/  @!P1 IMAD.U32 R26, R22, 0x10000, RZ ;  /* 0x00010000161a9824 */ /* 0x008fe200078e00ff */
[C---:B------:R-:W-:Y:S02]  /*2910*/  @!P1 LOP3.LUT R30, R20.reuse, 0xffff0000, RZ, 0xc0, !PT ;  /* 0xffff0000141e9812 */ /* 0x040fe400078ec0ff */
[----:B------:R-:W-:Y:S02]  /*2920*/  @!P1 SHF.L.U32 R28, R20, 0x10, RZ ;  /* 0x00000010141c9819 */ /* 0x000fe400000006ff */
[----:B------:R-:W-:Y:S01]  /*2930*/  @!P1 SHF.L.U32 R25, R21, 0x10, RZ ;  /* 0x0000001015199819 */ /* 0x000fe200000006ff */
[-C--:B------:R-:W-:Y:S01]  /*2940*/  @!P1 FMUL.FTZ R34, R30, R15.reuse ;  /* 0x0000000f1e229220 */ /* 0x080fe20000410000 */
[----:B------:R-:W-:Y:S01]  /*2950*/  @!P1 SHF.L.U32 R18, R23, 0x10, RZ ;  /* 0x0000001017129819 */ /* 0x000fe200000006ff */
[----:B----4-:R-:W-:Y:S01]  /*2960*/  @!P1 IMAD.U32 R29, R32, 0x10000, RZ ;  /* 0x00010000201d9824 */ /* 0x010fe200078e00ff */
[----:B------:R-:W-:Y:S01]  /*2970*/  @!P1 LOP3.LUT R35, R33, 0xffff0000, RZ, 0xc0, !PT ;  /* 0xffff000021239812 */ /* 0x000fe200078ec0ff */
[C---:B------:R-:W-:Y:S01]  /*2980*/  @!P1 FMUL.FTZ R5, R28.reuse, R15 ;  /* 0x0000000f1c059220 */ /* 0x040fe20000410000 */
[----:B------:R-:W-:Y:S01]  /*2990*/  @!P1 SHF.L.U32 R15, R19, 0x10, RZ ;  /* 0x00000010130f9819 */ /* 0x000fe200000006ff */
[-C--:B------:R-:W-:Y:S01]  /*29a0*/  @!P1 FFMA.FTZ R34, R28, R29.reuse, -R34 ;  /* 0x0000001d1c229223 */ /* 0x080fe20000010822 */
[----:B------:R-:W-:Y:S01]  /*29b0*/  @!P1 LOP3.LUT R32, R32, 0xffff0000, RZ, 0xc0, !PT ;  /* 0xffff000020209812 */ /* 0x000fe200078ec0ff */
[----:B------:R-:W-:Y:S01]  /*29c0*/  @!P1 FFMA.FTZ R5, R30, R29, R5 ;  /* 0x0000001d1e059223 */ /* 0x000fe20000010005 */
[----:B------:R-:W-:Y:S01]  /*29d0*/  @!P1 LOP3.LUT R29, R21, 0xffff0000, RZ, 0xc0, !PT ;  /* 0xffff0000151d9812 */ /* 0x000fe200078ec0ff */
[----:B------:R-:W-:Y:S01]  /*29e0*/  @!P1 IMAD.U32 R31, R33, 0x10000, RZ ;  /* 0x00010000211f9824 */ /* 0x000fe200078e00ff */
[----:B------:R-:W-:Y:S01]  /*29f0*/  @!P1 LOP3.LUT R30, R22, 0xffff0000, RZ, 0xc0, !PT ;  /* 0xffff0000161e9812 */ /* 0x000fe200078ec0ff */
[-C--:B------:R-:W-:Y:S01]  /*2a00*/  @!P1 FMUL.FTZ R6, R25, R24.reuse ;  /* 0x0000001819069220 */ /* 0x080fe20000410000 */
[----:B------:R-:W-:Y:S01]  /*2a10*/  @!P1 LOP3.LUT R33, R23, 0xffff0000, RZ, 0xc0, !PT ;  /* 0xffff000017219812 */ /* 0x000fe200078ec0ff */
[-C--:B------:R-:W-:Y:S01]  /*2a20*/  @!P1 FMUL.FTZ R7, R26, R15.reuse ;  /* 0x0000000f1a079220 */ /* 0x080fe20000410000 */
[----:B------:R-:W-:Y:S01]  /*2a30*/  @!P1 LOP3.LUT R19, R19, 0xffff0000, RZ, 0xc0, !PT ;  /* 0xffff000013139812 */ /* 0x000fe200078ec0ff */
[----:B------:R-:W-:Y:S01]  /*2a40*/  @!P1 FMUL.FTZ R37, R29, R24 ;  /* 0x000000181d259220 */ /* 0x000fe20000410000 */
[----:B------:R-:W-:Y:S01]  /*2a50*/  @!P1 F2FP.BF16.PACK_AB R34, R5, R34 ;  /* 0x000000220522923e */ /* 0x000fe200000010ff */
[----:B------:R-:W-:Y:S02]  /*2a60*/  @!P1 FMUL.FTZ R36, R30, R15 ;  /* 0x0000000f1e249220 */ /* 0x000fe40000410000 */
[-C--:B------:R-:W-:Y:S01]  /*2a70*/  @!P1 FMUL.FTZ R38, R33, R19.reuse ;  /* 0x0000001321269220 */ /* 0x080fe20000410000 */
        /* <DEDUP_REMOVED lines=15> */
.L_x_6792:
[----:B------:R-:W-:Y:S05]  /*2b70*/  BSYNC B0 ;  /* 0x0000000000007941 */ /* 0x000fea0003800000 */
.L_x_6791:
[----:B------:R-:W-:Y:S01]  /*2b80*/  BSSY B0, `(.L_x_6793) ;  /* 0x0000066000007945 */ /* 0x000fe20003800000 */
[----:B------:R-:W-:-:S05]  /*2b90*/  @!P5 BRA `(.L_x_6794) ;  /* 0x000006400000d947 */ /* 0x000fca0003800000 */
[----:B------:R-:W-:Y:S01]  /*2ba0*/  ISETP.GE.AND P0, PT, R16, UR4, PT ;  /* 0x0000000410007c0c */ /* 0x000fe2000bf06270 */
[C---:B------:R-:W-:Y:S01]  /*2bb0*/  IMAD.SHL.U32 R41, R79.reuse, 0x2, RZ ;  /* 0x000000024f297824 */ /* 0x040fe200078e00ff */
[----:B------:R-:W-:Y:S02]  /*2bc0*/  SHF.L.U64.HI R36, R79, 0x1, R130 ;  /* 0x000000014f247819 */ /* 0x000fe40000010282 */
[C---:B------:R-:W-:Y:S02]  /*2bd0*/  LEA R44, P6, R88.reuse, R118, 0x1 ;  /* 0x00000076582c7211 */ /* 0x040fe400078c08ff */
[C---:B------:R-:W-:Y:S02]  /*2be0*/  IADD3 R28, P1, R41.reuse, R10, RZ ;  /* 0x0000000a291c7210 */ /* 0x040fe40007f3e0ff */
[----:B------:R-:W-:Y:S02]  /*2bf0*/  LEA.HI.X R45, R88, R119, R87, 0x1, P6 ;  /* 0x00000077582d7211 */ /* 0x000fe400030f0c57 */
[----:B------:R-:W-:Y:S01]  /*2c00*/  IADD3 R38, P5, R41, R54, RZ ;  /* 0x0000003629267210 */ /* 0x000fe20007fbe0ff */
[----:B------:R-:W-:Y:S01]  /*2c10*/  IMAD.X R29, R36, 0x1, R9, P1 ;  /* 0x00000001241d7824 */ /* 0x000fe200008e0609 */
[----:B------:R-:W-:Y:S01]  /*2c20*/  ISETP.GE.AND P1, PT, R12, UR4, PT ;  /* 0x000000040c007c0c */ /* 0x000fe2000bf26270 */
[----:B---3--:R-:W2:Y:S01]  /*2c30*/  LDG.E.128 R24, [R44.64] ;  /* 0x000000062c187981 */ /* 0x008ea2000c1e1d00 */
[----:B------:R-:W-:Y:S02]  /*2c40*/  IADD3.X R39, R36, R55, RZ, P5, !PT ;  /* 0x0000003724277210 */ /* 0x000fe40002ffe4ff */
[----:B------:R-:W-:Y:S05]  /*2c50*/  LEA R40, P5, R71, R112, 0x1 ;  /* 0x0000007047287211 */ /* 0x000fea00078a08ff */
[----:B------:R-:W3:Y:S06]  /*2c60*/  @!P0 LDG.E.64 R18, [R28.64] ;  /* 0x000000061c128981 */ /* 0x000eec000c1e1b00 */
[----:B------:R-:W4:Y:S02]  /*2c70*/  @!P0 LDG.E.64 R34, [R38.64] ;  /* 0x0000000626228981 */ /* 0x000f24000c1e1b00 */
[----:B----4-:R-:W-:Y:S01]  /*2c80*/  @!P0 IMAD.U32 R32, R34, 0x10000, RZ ;  /* 0x0001000022208824 */ /* 0x010fe200078e00ff */
[----:B--2---:R-:W-:Y:S01]  /*2c90*/  @!P0 LOP3.LUT R31, R24, 0xffff0000, RZ, 0xc0, !PT ;  /* 0xffff0000181f8812 */ /* 0x004fe200078ec0ff */
[----:B------:R-:W-:Y:S01]  /*2ca0*/  @!P0 IMAD.U32 R33, R35, 0x10000, RZ ;  /* 0x0001000023218824 */ /* 0x000fe200078e00ff */
[----:B-1-3--:R-:W-:Y:S02]  /*2cb0*/  @!P0 SHF.L.U32 R22, R18, 0x10, RZ ;  /* 0x0000001012168819 */ /* 0x00afe400000006ff */
[----:B------:R-:W-:Y:S02]  /*2cc0*/  @!P0 SHF.L.U32 R21, R24, 0x10, RZ ;  /* 0x0000001018158819 */ /* 0x000fe400000006ff */
[----:B------:R-:W-:Y:S01]  /*2cd0*/  @!P0 LOP3.LUT R20, R18, 0xffff0000, RZ, 0xc0, !PT ;  /* 0xffff000012148812 */ /* 0x000fe200078ec0ff */
[-C--:B------:R-:W-:Y:S01]  /*2ce0*/  @!P0 FMUL.FTZ R41, R31, R22.reuse ;  /* 0x000000161f298220 */ /* 0x080fe20000410000 */
[----:B------:R-:W-:Y:S01]  /*2cf0*/  @!P0 LOP3.LUT R34, R34, 0xffff0000, RZ, 0xc0, !PT ;  /* 0xffff000022228812 */ /* 0x000fe200078ec0ff */
[C---:B------:R-:W-:Y:S01]  /*2d00*/  @!P0 FMUL.FTZ R0, R21.reuse, R22 ;  /* 0x0000001615008220 */ /* 0x040fe20000410000 */
[----:B------:R-:W-:Y:S01]  /*2d10*/  @!P0 SHF.L.U32 R22, R26, 0x10, RZ ;  /* 0x000000101a168819 */ /* 0x000fe200000006ff */
[-C--:B------:R-:W-:Y:S01]  /*2d20*/  @!P0 FFMA.FTZ R41, R21, R32.reuse, -R41 ;  /* 0x0000002015298223 */ /* 0x080fe20000010829 */
[----:B------:R-:W-:Y:S01]  /*2d30*/  @!P0 SHF.L.U32 R15, R19, 0x10, RZ ;  /* 0x00000010130f8819 */ /* 0x000fe200000006ff */
[----:B------:R-:W-:Y:S01]  /*2d40*/  @!P0 IMAD.U32 R21, R25, 0x10000, RZ ;  /* 0x0001000019158824 */ /* 0x000fe200078e00ff */
[----:B------:R-:W-:Y:S01]  /*2d50*/  @!P0 LOP3.LUT R19, R19, 0xffff0000, RZ, 0xc0, !PT ;  /* 0xffff000013138812 */ /* 0x000fe200078ec0ff */
[----:B------:R-:W-:Y:S01]  /*2d60*/  @!P0 FFMA.FTZ R0, R31, R32, R0 ;  /* 0x000000201f008223 */ /* 0x000fe20000010000 */
[----:B------:R-:W-:Y:S01]  /*2d70*/  @!P0 LOP3.LUT R37, R35, 0xffff0000, RZ, 0xc0, !PT ;  /* 0xffff000023258812 */ /* 0x000fe200078ec0ff */
[C---:B------:R-:W-:Y:S01]  /*2d80*/  @!P0 IMAD.U32 R18, R27.reuse, 0x10000, RZ ;  /* 0x000100001b128824 */ /* 0x040fe200078e00ff */
[----:B------:R-:W-:Y:S01]  /*2d90*/  @!P0 LOP3.LUT R35, R27, 0xffff0000, RZ, 0xc0, !PT ;  /* 0xffff00001b238812 */ /* 0x000fe200078ec0ff */
[-C--:B------:R-:W-:Y:S01]  /*2da0*/  @!P0 FMUL.FTZ R2, R21, R20.reuse ;  /* 0x0000001415028220 */ /* 0x080fe20000410000 */
[----:B------:R-:W-:Y:S01]  /*2db0*/  @!P0 LOP3.LUT R31, R25, 0xffff0000, RZ, 0xc0, !PT ;  /* 0xffff0000191f8812 */ /* 0x000fe200078ec0ff */
[----:B------:R-:W-:Y:S01]  /*2dc0*/  @!P0 FMUL.FTZ R3, R22, R15 ;  /* 0x0000000f16038220 */ /* 0x000fe20000410000 */
[----:B------:R-:W-:Y:S01]  /*2dd0*/  @!P0 LOP3.LUT R32, R26, 0xffff0000, RZ, 0xc0, !PT ;  /* 0xffff00001a208812 */ /* 0x000fe200078ec0ff */
[----:B------:R-:W-:Y:S01]  /*2de0*/  @!P0 FMUL.FTZ R47, R35, R19 ;  /* 0x00000013232f8220 */ /* 0x000fe20000410000 */
[----:B------:R-:W-:Y:S01]  /*2df0*/  @!P0 F2FP.BF16.PACK_AB R42, R0, R41 ;  /* 0x00000029002a823e */ /* 0x000fe200000010ff */
[----:B------:R-:W-:Y:S01]  /*2e00*/  @!P0 FMUL.FTZ R43, R31, R20 ;  /* 0x000000141f2b8220 */ /* 0x000fe20000410000 */
[----:B------:R-:W-:Y:S01]  /*2e10*/  LEA.HI.X R41, R71, R111, R72, 0x1, P5 ;  /* 0x0000006f47297211 */ /* 0x000fe200028f0c48 */
[----:B------:R-:W-:Y:S01]  /*2e20*/  @!P0 FMUL.FTZ R4, R18, R19 ;  /* 0x0000001312048220 */ /* 0x000fe20000410000 */
[----:B------:R-:W-:Y:S01]  /*2e30*/  @!P0 MOV R24, R42 ;  /* 0x0000002a00188202 */ /* 0x000fe20000000f00 */
[-C--:B------:R-:W-:Y:S02]  /*2e40*/  @!P0 FFMA.FTZ R2, R31, R34.reuse, R2 ;  /* 0x000000221f028223 */ /* 0x080fe40000010002 */
[C---:B------:R-:W-:Y:S02]  /*2e50*/  @!P0 FMUL.FTZ R36, R32.reuse, R15 ;  /* 0x0000000f20248220 */ /* 0x040fe40000410000 */
[----:B------:R-:W-:Y:S02]  /*2e60*/  @!P0 FFMA.FTZ R3, R32, R33, R3 ;  /* 0x0000002120038223 */ /* 0x000fe40000010003 */
[----:B------:R-:W-:Y:S02]  /*2e70*/  @!P0 FFMA.FTZ R43, R21, R34, -R43 ;  /* 0x00000022152b8223 */ /* 0x000fe4000001082b */
[-C--:B------:R-:W-:Y:S02]  /*2e80*/  @!P0 FFMA.FTZ R47, R18, R37.reuse, -R47 ;  /* 0x00000025122f8223 */ /* 0x080fe4000001082f */
        /* <DEDUP_REMOVED lines=8> */
[----:B------:R1:W-:Y:S08]  /*2f10*/  STG.E.128 [R40.64], R24 ;  /* 0x0000001828007986 */ /* 0x0003f0000c101d06 */
[----:B------:R-:W1:Y:S08]  /*2f20*/  LDG.E.128 R20, [R44.64+0x80] ;  /* 0x000080062c147981 */ /* 0x000e70000c1e1d00 */
[----:B------:R-:W2:Y:S06]  /*2f30*/  @!P1 LDG.E.64 R18, [R28.64+0x40] ;  /* 0x000040061c129981 */ /* 0x000eac000c1e1b00 */
[----:B------:R-:W3:Y:S01]  /*2f40*/  @!P1 LDG.E.64 R34, [R38.64+0x40] ;  /* 0x0000400626229981 */ /* 0x000ee2000c1e1b00 */
[----:B-1----:R-:W-:Y:S01]  /*2f50*/  @!P1 IMAD.U32 R25, R21, 0x10000, RZ ;  /* 0x0001000015199824 */ /* 0x002fe200078e00ff */
[C---:B------:R-:W-:Y:S02]  /*2f60*/  @!P1 LOP3.LUT R32, R20.reuse, 0xffff0000, RZ, 0xc0, !PT ;  /* 0xffff000014209812 */ /* 0x040fe400078ec0ff */
[----:B------:R-:W-:Y:S02]  /*2f70*/  @!P1 SHF.L.U32 R30, R20, 0x10, RZ ;  /* 0x00000010141e9819 */ /* 0x000fe400000006ff */
[----:B------:R-:W-:Y:S01]  /*2f80*/  @!P1 SHF.L.U32 R26, R22, 0x10, RZ ;  /* 0x00000010161a9819 */ /* 0x000fe200000006ff */
[C---:B--2---:R-:W-:Y:S01]  /*2f90*/  @!P1 IMAD.U32 R15, R18.reuse, 0x10000, RZ ;  /* 0x00010000120f9824 */ /* 0x044fe200078e00ff */
[----:B------:R-:W-:Y:S01]  /*2fa0*/  @!P1 LOP3.LUT R24, R18, 0xffff0000, RZ, 0xc0, !PT ;  /* 0xffff000012189812 */ /* 0x000fe200078ec0ff */
[----:B------:R-:W-:Y:S02]  /*2fb0*/  @!P1 IMAD.U32 R18, R23, 0x10000, RZ ;  /* 0x0001000017129824 */ /* 0x000fe400078e00ff */
[-C--:B------:R-:W-:Y:S02]  /*2fc0*/  @!P1 FMUL.FTZ R36, R32, R15.reuse ;  /* 0x0000000f20249220 */ /* 0x080fe40000410000 */
[----:B------:R-:W-:Y:S01]  /*2fd0*/  @!P1 FMUL.FTZ R5, R30, R15 ;  /* 0x0000000f1e059220 */ /* 0x000fe20000410000 */
[----:B---3--:R-:W-:Y:S01]  /*2fe0*/  @!P1 SHF.L.U32 R31, R34, 0x10, RZ ;  /* 0x00000010221f9819 */ /* 0x008fe200000006ff */
[----:B------:R-:W-:Y:S01]  /*2ff0*/  @!P1 IMAD.U32 R33, R35, 0x10000, RZ ;  /* 0x0001000023219824 */ /* 0x000fe200078e00ff */
[----:B------:R-:W-:Y:S01]  /*3000*/  @!P1 SHF.L.U32 R15, R19, 0x10, RZ ;  /* 0x00000010130f9819 */ /* 0x000fe200000006ff */
[-C--:B------:R-:W-:Y:S01]  /*3010*/  @!P1 FMUL.FTZ R6, R25, R24.reuse ;  /* 0x0000001819069220 */ /* 0x080fe20000410000 */
[----:B------:R-:W-:Y:S01]  /*3020*/  @!P1 LOP3.LUT R37, R35, 0xffff0000, RZ, 0xc0, !PT ;  /* 0xffff000023259812 */ /* 0x000fe200078ec0ff */
[-C--:B------:R-:W-:Y:S01]  /*3030*/  @!P1 FFMA.FTZ R36, R30, R31.reuse, -R36 ;  /* 0x0000001f1e249223 */ /* 0x080fe20000010824 */
[----:B------:R-:W-:Y:S01]  /*3040*/  @!P1 LOP3.LUT R35, R23, 0xffff0000, RZ, 0xc0, !PT ;  /* 0xffff000017239812 */ /* 0x000fe200078ec0ff */
[----:B------:R-:W-:Y:S01]  /*3050*/  @!P1 FFMA.FTZ R5, R32, R31, R5 ;  /* 0x0000001f20059223 */ /* 0x000fe20000010005 */
[----:B------:R-:W-:Y:S01]  /*3060*/  @!P1 LOP3.LUT R31, R21, 0xffff0000, RZ, 0xc0, !PT ;  /* 0xffff0000151f9812 */ /* 0x000fe200078ec0ff */
[----:B------:R-:W-:Y:S01]  /*3070*/  @!P1 FMUL.FTZ R7, R26, R15 ;  /* 0x0000000f1a079220 */ /* 0x000fe20000410000 */
[----:B------:R-:W-:Y:S02]  /*3080*/  @!P1 LOP3.LUT R34, R34, 0xffff0000, RZ, 0xc0, !PT ;  /* 0xffff000022229812 */ /* 0x000fe400078ec0ff */
[----:B------:R-:W-:Y:S01]  /*3090*/  @!P1 LOP3.LUT R19, R19, 0xffff0000, RZ, 0xc0, !PT ;  /* 0xffff000013139812 */ /* 0x000fe200078ec0ff */
[C---:B------:R-:W-:Y:S01]  /*30a0*/  @!P1 FMUL.FTZ R43, R31.reuse, R24 ;  /* 0x000000181f2b9220 */ /* 0x040fe20000410000 */
[----:B------:R-:W-:Y:S01]  /*30b0*/  @!P1 LOP3.LUT R32, R22, 0xffff0000, RZ, 0xc0, !PT ;  /* 0xffff000016209812 */ /* 0x000fe200078ec0ff */
[----:B------:R-:W-:Y:S01]  /*30c0*/  @!P1 FFMA.FTZ R6, R31, R34, R6 ;  /* 0x000000221f069223 */ /* 0x000fe20000010006 */
[----:B------:R-:W-:Y:S01]  /*30d0*/  @!P1 F2FP.BF16.PACK_AB R36, R5, R36 ;  /* 0x000000240524923e */ /* 0x000fe200000010ff */
[-C--:B------:R-:W-:Y:S02]  /*30e0*/  @!P1 FMUL.FTZ R44, R35, R19.reuse ;  /* 0x00000013232c9220 */ /* 0x080fe40000410000 */
[----:B------:R-:W-:Y:S01]  /*30f0*/  @!P1 FMUL.FTZ R8, R18, R19 ;  /* 0x0000001312089220 */ /* 0x000fe20000410000 */
[----:B------:R-:W-:Y:S01]  /*3100*/  @!P1 MOV R20, R36 ;  /* 0x0000002400149202 */ /* 0x000fe20000000f00 */
        /* <DEDUP_REMOVED lines=12> */
[----:B------:R1:W-:Y:S02]  /*31d0*/  STG.E.128 [R40.64+0x80], R20 ;  /* 0x0000801428007986 */ /* 0x0003e4000c101d06 */
.L_x_6794:
[----:B------:R-:W-:Y:S05]  /*31e0*/  BSYNC B0 ;  /* 0x0000000000007941 */ /* 0x000fea0003800000 */
.L_x_6793:
[----:B------:R-:W-:Y:S01]  /*31f0*/  BSSY B0, `(.L_x_6795) ;  /* 0x000006a000007945 */ /* 0x000fe20003800000 */
[----:B------:R-:W-:-:S05]  /*3200*/  @!P4 BRA `(.L_x_6796) ;  /* 0x000006800000c947 */ /* 0x000fca0003800000 */
[----:B------:R-:W-:Y:S01]  /*3210*/  ISETP.GE.AND P0, PT, R16, UR4, PT ;  /* 0x0000000410007c0c */ /* 0x000fe2000bf06270 */
[C---:B-1----:R-:W-:Y:S01]  /*3220*/  IMAD.SHL.U32 R41, R133.reuse, 0x2, RZ ;  /* 0x0000000285297824 */ /* 0x042fe200078e00ff */
[C---:B------:R-:W-:Y:S02]  /*3230*/  LEA R42, P5, R90.reuse, R118, 0x1 ;  /* 0x000000765a2a7211 */ /* 0x040fe400078a08ff */
[----:B------:R-:W-:Y:S02]  /*3240*/  SHF.L.U64.HI R36, R133, 0x1, R128 ;  /* 0x0000000185247819 */ /* 0x000fe40000010280 */
[C---:B------:R-:W-:Y:S02]  /*3250*/  IADD3 R28, P1, R41.reuse, R10, RZ ;  /* 0x0000000a291c7210 */ /* 0x040fe40007f3e0ff */
[----:B------:R-:W-:Y:S02]  /*3260*/  IADD3 R38, P4, R41, R54, RZ ;  /* 0x0000003629267210 */ /* 0x000fe40007f9e0ff */
[----:B------:R-:W-:Y:S02]  /*3270*/  LEA.HI.X R43, R90, R119, R89, 0x1, P5 ;  /* 0x000000775a2b7211 */ /* 0x000fe400028f0c59 */
[C---:B------:R-:W-:Y:S01]  /*3280*/  IADD3.X R29, R36.reuse, R9, RZ, P1, !PT ;  /* 0x00000009241d7210 */ /* 0x040fe20000ffe4ff */
[----:B------:R-:W-:Y:S01]  /*3290*/  IMAD.X R39, R36, 0x1, R55, P4 ;  /* 0x0000000124277824 */ /* 0x000fe200020e0637 */
[----:B------:R-:W-:Y:S01]  /*32a0*/  LEA R44, P5, R148, R112, 0x1 ;  /* 0x00000070942c7211 */ /* 0x000fe200078a08ff */
[----:B---3--:R-:W2:Y:S01]  /*32b0*/  LDG.E.128 R24, [R42.64] ;  /* 0x000000062a187981 */ /* 0x008ea2000c1e1d00 */
[----:B------:R-:W-:Y:S02]  /*32c0*/  ISETP.GE.AND P1, PT, R12, UR4, PT ;  /* 0x000000040c007c0c */ /* 0x000fe4000bf26270 */
[----:B------:R-:W-:Y:S05]  /*32d0*/  LEA.HI.X R45, R148, R111, R91, 0x1, P5 ;  /* 0x0000006f942d7211 */ /* 0x000fea00028f0c5b */
[----:B------:R-:W3:Y:S06]  /*32e0*/  @!P0 LDG.E.64 R18, [R28.64] ;  /* 0x000000061c128981 */ /* 0x000eec000c1e1b00 */
[----:B------:R-:W4:Y:S01]  /*32f0*/  @!P0 LDG.E.64 R34, [R38.64] ;  /* 0x0000000626228981 */ /* 0x000f22000c1e1b00 */
[C---:B--2---:R-:W-:Y:S01]  /*3300*/  @!P0 IMAD.U32 R21, R24.reuse, 0x10000, RZ ;  /* 0x0001000018158824 */ /* 0x044fe200078e00ff */
[----:B------:R-:W-:Y:S01]  /*3310*/  @!P0 LOP3.LUT R31, R24, 0xffff0000, RZ, 0xc0, !PT ;  /* 0xffff0000181f8812 */ /* 0x000fe200078ec0ff */
[C---:B---3--:R-:W-:Y:S01]  /*3320*/  @!P0 IMAD.U32 R15, R19.reuse, 0x10000, RZ ;  /* 0x00010000130f8824 */ /* 0x048fe200078e00ff */
[C---:B------:R-:W-:Y:S02]  /*3330*/  @!P0 SHF.L.U32 R22, R18.reuse, 0x10, RZ ;  /* 0x0000001012168819 */ /* 0x040fe400000006ff */
[----:B------:R-:W-:Y:S02]  /*3340*/  @!P0 LOP3.LUT R20, R18, 0xffff0000, RZ, 0xc0, !PT ;  /* 0xffff000012148812 */ /* 0x000fe400078ec0ff */
[----:B------:R-:W-:Y:S01]  /*3350*/  @!P0 LOP3.LUT R19, R19, 0xffff0000, RZ, 0xc0, !PT ;  /* 0xffff000013138812 */ /* 0x000fe200078ec0ff */
[C---:B----4-:R-:W-:Y:S01]  /*3360*/  @!P0 IMAD.U32 R32, R34.reuse, 0x10000, RZ ;  /* 0x0001000022208824 */ /* 0x050fe200078e00ff */
[----:B------:R-:W-:Y:S01]  /*3370*/  @!P0 LOP3.LUT R34, R34, 0xffff0000, RZ, 0xc0, !PT ;  /* 0xffff000022228812 */ /* 0x000fe200078ec0ff */
[-C--:B------:R-:W-:Y:S01]  /*3380*/  @!P0 FMUL.FTZ R41, R31, R22.reuse ;  /* 0x000000161f298220 */ /* 0x080fe20000410000 */
[----:B------:R-:W-:Y:S01]  /*3390*/  @!P0 SHF.L.U32 R18, R27, 0x10, RZ ;  /* 0x000000101b128819 */ /* 0x000fe200000006ff */
[----:B------:R-:W-:Y:S01]  /*33a0*/  @!P0 FMUL.FTZ R0, R21, R22 ;  /* 0x0000001615008220 */ /* 0x000fe20000410000 */
[----:B------:R-:W-:Y:S01]  /*33b0*/  @!P0 LOP3.LUT R37, R35, 0xffff0000, RZ, 0xc0, !PT ;  /* 0xffff000023258812 */ /* 0x000fe200078ec0ff */
[-C--:B------:R-:W-:Y:S01]  /*33c0*/  @!P0 FFMA.FTZ R41, R21, R32.reuse, -R41 ;  /* 0x0000002015298223 */ /* 0x080fe20000010829 */
[----:B------:R-:W-:Y:S01]  /*33d0*/  @!P0 SHF.L.U32 R21, R25, 0x10, RZ ;  /* 0x0000001019158819 */ /* 0x000fe200000006ff */
[----:B------:R-:W-:Y:S01]  /*33e0*/  @!P0 FFMA.FTZ R0, R31, R32, R0 ;  /* 0x000000201f008223 */ /* 0x000fe20000010000 */
[C---:B------:R-:W-:Y:S01]  /*33f0*/  @!P0 LOP3.LUT R32, R26.reuse, 0xffff0000, RZ, 0xc0, !PT ;  /* 0xffff00001a208812 */ /* 0x040fe200078ec0ff */
[----:B------:R-:W-:Y:S01]  /*3400*/  @!P0 IMAD.U32 R22, R26, 0x10000, RZ ;  /* 0x000100001a168824 */ /* 0x000fe200078e00ff */
[----:B------:R-:W-:Y:S01]  /*3410*/  @!P0 LOP3.LUT R31, R25, 0xffff0000, RZ, 0xc0, !PT ;  /* 0xffff0000191f8812 */ /* 0x000fe200078ec0ff */
[----:B------:R-:W-:Y:S01]  /*3420*/  @!P0 IMAD.U32 R33, R35, 0x10000, RZ ;  /* 0x0001000023218824 */ /* 0x000fe200078e00ff */
[----:B------:R-:W-:Y:S01]  /*3430*/  @!P0 LOP3.LUT R35, R27, 0xffff0000, RZ, 0xc0, !PT ;  /* 0xffff00001b238812 */ /* 0x000fe200078ec0ff */
[-C--:B------:R-:W-:Y:S01]  /*3440*/  @!P0 FMUL.FTZ R2, R21, R20.reuse ;  /* 0x0000001415028220 */ /* 0x080fe20000410000 */
[----:B------:R-:W-:Y:S01]  /*3450*/  @!P0 F2FP.BF16.PACK_AB R41, R0, R41 ;  /* 0x000000290029823e */ /* 0x000fe200000010ff */
[-C--:B------:R-:W-:Y:S02]  /*3460*/  @!P0 FMUL.FTZ R3, R22, R15.reuse ;  /* 0x0000000f16038220 */ /* 0x080fe40000410000 */
[----:B------:R-:W-:Y:S02]  /*3470*/  @!P0 FMUL.FTZ R36, R32, R15 ;  /* 0x0000000f20248220 */ /* 0x000fe40000410000 */
[----:B------:R-:W-:Y:S02]  /*3480*/  @!P0 FMUL.FTZ R43, R31, R20 ;  /* 0x000000141f2b8220 */ /* 0x000fe40000410000 */
[-C--:B------:R-:W-:Y:S02]  /*3490*/  @!P0 FMUL.FTZ R40, R35, R19.reuse ;  /* 0x0000001323288220 */ /* 0x080fe40000410000 */
[----:B------:R-:W-:Y:S02]  /*34a0*/  @!P0 FMUL.FTZ R4, R18, R19 ;  /* 0x0000001312048220 */ /* 0x000fe40000410000 */
[-C--:B------:R-:W-:Y:S02]  /*34b0*/  @!P0 FFMA.FTZ R2, R31, R34.reuse, R2 ;  /* 0x000000221f028223 */ /* 0x080fe40000010002 */
[-C--:B------:R-:W-:Y:S02]  /*34c0*/  @!P0 FFMA.FTZ R3, R32, R33.reuse, R3 ;  /* 0x0000002120038223 */ /* 0x080fe40000010003 */
[----:B------:R-:W-:Y:S02]  /*34d0*/  @!P0 FFMA.FTZ R36, R22, R33, -R36 ;  /* 0x0000002116248223 */ /* 0x000fe40000010824 */
[----:B------:R-:W-:Y:S02]  /*34e0*/  @!P0 FFMA.FTZ R43, R21, R34, -R43 ;  /* 0x00000022152b8223 */ /* 0x000fe4000001082b */
[-C--:B------:R-:W-:Y:S01]  /*34f0*/  @!P0 FFMA.FTZ R40, R18, R37.reuse, -R40 ;  /* 0x0000002512288223 */ /* 0x080fe20000010828 */
[----:B------:R-:W-:Y:S01]  /*3500*/  @!P0 F2FP.BF16.PACK_AB R36, R3, R36 ;  /* 0x000000240324823e */ /* 0x000fe200000010ff */
[----:B------:R-:W-:Y:S01]  /*3510*/  @!P0 FFMA.FTZ R4, R35, R37, R4 ;  /* 0x0000002523048223 */ /* 0x000fe20000010004 */
[----:B------:R-:W-:Y:S01]  /*3520*/  @!P0 F2FP.BF16.PACK_AB R42, R2, R43 ;  /* 0x0000002b022a823e */ /* 0x000fe200000010ff */
[----:B------:R-:W-:Y:S02]  /*3530*/  @!P0 IMAD.MOV.U32 R24, RZ, RZ, R41 ;  /* 0x000000ffff188224 */ /* 0x000fe400078e0029 */
[----:B------:R-:W-:Y:S01]  /*3540*/  @!P0 IMAD.MOV.U32 R26, RZ, RZ, R36 ;  /* 0x000000ffff1a8224 */ /* 0x000fe200078e0024 */
[----:B------:R-:W-:Y:S02]  /*3550*/  @!P0 F2FP.BF16.PACK_AB R43, R4, R40 ;  /* 0x00000028042b823e */ /* 0x000fe400000010ff */
[C---:B------:R-:W-:Y:S02]  /*3560*/  LEA R40, P4, R93.reuse, R118, 0x1 ;  /* 0x000000765d287211 */ /* 0x040fe400078808ff */
[----:B------:R-:W-:Y:S02]  /*3570*/  @!P0 MOV R25, R42 ;  /* 0x0000002a00198202 */ /* 0x000fe40000000f00 */
[----:B------:R-:W-:Y:S02]  /*3580*/  LEA.HI.X R41, R93, R119, R92, 0x1, P4 ;  /* 0x000000775d297211 */ /* 0x000fe400020f0c5c */
[----:B------:R-:W-:Y:S05]  /*3590*/  @!P0 MOV R27, R43 ;  /* 0x0000002b001b8202 */ /* 0x000fea0000000f00 */
[----:B------:R1:W-:Y:S08]  /*35a0*/  STG.E.128 [R44.64], R24 ;  /* 0x000000182c007986 */ /* 0x0003f0000c101d06 */
[----:B------:R-:W2:Y:S06]  /*35b0*/  @!P1 LDG.E.64 R18, [R28.64+0x40] ;  /* 0x000040061c129981 */ /* 0x000eac000c1e1b00 */
[----:B------:R-:W3:Y:S08]  /*35c0*/  LDG.E.128 R20, [R40.64] ;  /* 0x0000000628147981 */ /* 0x000ef0000c1e1d00 */
[----:B------:R-:W4:Y:S01]  /*35d0*/  @!P1 LDG.E.64 R34, [R38.64+0x40] ;  /* 0x0000400626229981 */ /* 0x000f22000c1e1b00 */
[C---:B-1----:R-:W-:Y:S04]  /*35e0*/  LEA R44, P0, R94.reuse, R112, 0x1 ;  /* 0x000000705e2c7211 */ /* 0x042fe800078008ff */
[----:B------:R-:W-:Y:S02]  /*35f0*/  LEA.HI.X R45, R94, R111, R95, 0x1, P0 ;  /* 0x0000006f5e2d7211 */ /* 0x000fe400000f0c5f */
[C---:B--2---:R-:W-:Y:S02]  /*3600*/  @!P1 SHF.L.U32 R15, R18.reuse, 0x10, RZ ;  /* 0x00000010120f9819 */ /* 0x044fe400000006ff */
[----:B------:R-:W-:Y:S01]  /*3610*/  @!P1 LOP3.LUT R24, R18, 0xffff0000, RZ, 0xc0, !PT ;  /* 0xffff000012189812 */ /* 0x000fe200078ec0ff */
[C---:B---3--:R-:W-:Y:S01]  /*3620*/  @!P1 IMAD.U32 R30, R20.reuse, 0x10000, RZ ;  /* 0x00010000141e9824 */ /* 0x048fe200078e00ff */
[----:B------:R-:W-:Y:S01]  /*3630*/  @!P1 LOP3.LUT R32, R20, 0xffff0000, RZ, 0xc0, !PT ;  /* 0xffff000014209812 */ /* 0x000fe200078ec0ff */
[----:B------:R-:W-:Y:S01]  /*3640*/  @!P1 IMAD.U32 R26, R22, 0x10000, RZ ;  /* 0x00010000161a9824 */ /* 0x000fe200078e00ff */
[----:B------:R-:W-:Y:S01]  /*3650*/  @!P1 SHF.L.U32 R25, R21, 0x10, RZ ;  /* 0x0000001015199819 */ /* 0x000fe200000006ff */
[-C--:B------:R-:W-:Y:S01]  /*3660*/  @!P1 FMUL.FTZ R5, R30, R15.reuse ;  /* 0x0000000f1e059220 */ /* 0x080fe20000410000 */
[----:B------:R-:W-:Y:S01]  /*3670*/  @!P1 SHF.L.U32 R18, R23, 0x10, RZ ;  /* 0x0000001017129819 */ /* 0x000fe200000006ff */
[----:B------:R-:W-:Y:S02]  /*3680*/  @!P1 FMUL.FTZ R36, R32, R15 ;  /* 0x0000000f20249220 */ /* 0x000fe40000410000 */
[----:B----4-:R-:W-:Y:S01]  /*3690*/  @!P1 IMAD.U32 R31, R34, 0x10000, RZ ;  /* 0x00010000221f9824 */ /* 0x010fe200078e00ff */
[----:B------:R-:W-:Y:S01]  /*36a0*/  @!P1 SHF.L.U32 R33, R35, 0x10, RZ ;  /* 0x0000001023219819 */ /* 0x000fe200000006ff */
[----:B------:R-:W-:Y:S01]  /*36b0*/  @!P1 IMAD.U32 R15, R19, 0x10000, RZ ;  /* 0x00010000130f9824 */ /* 0x000fe200078e00ff */
[----:B------:R-:W-:Y:S01]  /*36c0*/  @!P1 LOP3.LUT R37, R35, 0xffff0000, RZ, 0xc0, !PT ;  /* 0xffff000023259812 */ /* 0x000fe200078ec0ff */
[-C--:B------:R-:W-:Y:S01]  /*36d0*/  @!P1 FFMA.FTZ R5, R32, R31.reuse, R5 ;  /* 0x0000001f20059223 */ /* 0x080fe20000010005 */
[----:B------:R-:W-:Y:S01]  /*36e0*/  @!P1 LOP3.LUT R32, R22, 0xffff0000, RZ, 0xc0, !PT ;  /* 0xffff000016209812 */ /* 0x000fe200078ec0ff */
[----:B------:R-:W-:Y:S01]  /*36f0*/  @!P1 FFMA.FTZ R36, R30, R31, -R36 ;  /* 0x0000001f1e249223 */ /* 0x000fe20000010824 */
[----:B------:R-:W-:Y:S01]  /*3700*/  @!P1 LOP3.LUT R31, R21, 0xffff0000, RZ, 0xc0, !PT ;  /* 0xffff0000151f9812 */ /* 0x000fe200078ec0ff */
[-C--:B------:R-:W-:Y:S01]  /*3710*/  @!P1 FMUL.FTZ R6, R25, R24.reuse ;  /* 0x0000001819069220 */ /* 0x080fe20000410000 */
[----:B------:R-:W-:Y:S01]  /*3720*/  @!P1 LOP3.LUT R35, R23, 0xffff0000, RZ, 0xc0, !PT ;  /* 0xffff000017239812 */ /* 0x000fe200078ec0ff */
[-C--:B------:R-:W-:Y:S01]  /*3730*/  @!P1 FMUL.FTZ R7, R26, R15.reuse ;  /* 0x0000000f1a079220 */ /* 0x080fe20000410000 */
[----:B------:R-:W-:Y:S01]  /*3740*/  @!P1 LOP3.LUT R34, R34, 0xffff0000, RZ, 0xc0, !PT ;  /* 0xffff000022229812 */ /* 0x000fe200078ec0ff */
[----:B------:R-:W-:Y:S01]  /*3750*/  @!P1 FMUL.FTZ R40, R32, R15 ;  /* 0x0000000f20289220 */ /* 0x000fe20000410000 */
[----:B------:R-:W-:Y:S01]  /*3760*/  @!P1 LOP3.LUT R19, R19, 0xffff0000, RZ, 0xc0, !PT ;  /* 0xffff000013139812 */ /* 0x000fe200078ec0ff */
[----:B------:R-:W-:Y:S01]  /*3770*/  @!P1 FMUL.FTZ R41, R31, R24 ;  /* 0x000000181f299220 */ /* 0x000fe20000410000 */
[----:B------:R-:W-:Y:S01]  /*3780*/  @!P1 F2FP.BF16.PACK_AB R36, R5, R36 ;  /* 0x000000240524923e */ /* 0x000fe200000010ff */
[-C--:B------:R-:W-:Y:S02]  /*3790*/  @!P1 FFMA.FTZ R6, R31, R34.reuse, R6 ;  /* 0x000000221f069223 */ /* 0x080fe40000010006 */
[-C--:B------:R-:W-:Y:S02]  /*37a0*/  @!P1 FMUL.FTZ R42, R35, R19.reuse ;  /* 0x00000013232a9220 */ /* 0x080fe40000410000 */
[----:B------:R-:W-:Y:S02]  /*37b0*/  @!P1 FMUL.FTZ R8, R18, R19 ;  /* 0x0000001312089220 */ /* 0x000fe40000410000 */
        /* <DEDUP_REMOVED lines=12> */
[----:B------:R1:W-:Y:S02]  /*3880*/  STG.E.128 [R44.64], R20 ;  /* 0x000000142c007986 */ /* 0x0003e4000c101d06 */
.L_x_6796:
[----:B------:R-:W-:Y:S05]  /*3890*/  BSYNC B0 ;  /* 0x0000000000007941 */ /* 0x000fea0003800000 */
.L_x_6795:
[----:B------:R-:W-:Y:S01]  /*38a0*/  BSSY B0, `(.L_x_6797) ;  /* 0x000006e000007945 */ /* 0x000fe20003800000 */
[----:B------:R-:W-:-:S05]  /*38b0*/  @!P2 BRA `(.L_x_6798) ;  /* 0x000006c00000a947 */ /* 0x000fca0003800000 */
[----:B------:R-:W-:Y:S01]  /*38c0*/  IMAD.SHL.U32 R43, R131, 0x2, RZ ;  /* 0x00000002832b7824 */ /* 0x000fe200078e00ff */
[----:B-1----:R-:W-:Y:S01]  /*38d0*/  MOV R41, 0x60 ;  /* 0x0000006000297802 */ /* 0x002fe20000000f00 */
[----:B------:R-:W-:Y:S01]  /*38e0*/  IMAD.MOV.U32 R113, RZ, RZ, R111 ;  /* 0x000000ffff717224 */ /* 0x000fe200078e006f */
[----:B------:R-:W-:Y:S02]  /*38f0*/  ISETP.GE.AND P0, PT, R16, UR4, PT ;  /* 0x0000000410007c0c */ /* 0x000fe4000bf06270 */
[----:B------:R-:W-:Y:S01]  /*3900*/  IADD3 R28, P1, R43, R10, RZ ;  /* 0x0000000a2b1c7210 */ /* 0x000fe20007f3e0ff */
[----:B------:R-:W-:Y:S01]  /*3910*/  IMAD.WIDE.U32 R44, R41, c[0x0][0x288], R118 ;  /* 0x0000a200292c7a25 */ /* 0x000fe200078e0076 */
[----:B------:R-:W-:Y:S02]  /*3920*/  IADD3 R38, P2, R43, R54, RZ ;  /* 0x000000362b267210 */ /* 0x000fe40007f5e0ff */
[----:B------:R-:W-:Y:S01]  /*3930*/  SHF.L.U64.HI R40, R131, 0x1, R126 ;  /* 0x0000000183287819 */ /* 0x000fe2000001027e */
[C---:B------:R-:W-:Y:S02]  /*3940*/  IMAD R36, R41.reuse, c[0x0][0x28c], RZ ;  /* 0x0000a30029247a24 */ /* 0x040fe400078e02ff */
[----:B------:R-:W-:Y:S01]  /*3950*/  IMAD.WIDE.U32 R46, R41, c[0x0][0x198], R112 ;  /* 0x00006600292e7a25 */ /* 0x000fe200078e0070 */
[C---:B------:R-:W-:Y:S02]  /*3960*/  IADD3.X R29, R40.reuse, R9, RZ, P1, !PT ;  /* 0x00000009281d7210 */ /* 0x040fe40000ffe4ff */
[----:B------:R-:W-:Y:S01]  /*3970*/  IADD3 R45, R45, R36, RZ ;  /* 0x000000242d2d7210 */ /* 0x000fe20007ffe0ff */
[----:B------:R-:W-:Y:S01]  /*3980*/  IMAD.X R39, R40, 0x1, R55, P2 ;  /* 0x0000000128277824 */ /* 0x000fe200010e0637 */
[----:B------:R-:W-:Y:S01]  /*3990*/  ISETP.GE.AND P1, PT, R12, UR4, PT ;  /* 0x000000040c007c0c */ /* 0x000fe2000bf26270 */
[----:B------:R-:W-:Y:S01]  /*39a0*/  IMAD R41, R41, c[0x0][0x19c], RZ ;  /* 0x0000670029297a24 */ /* 0x000fe200078e02ff */
[----:B---3--:R-:W2:Y:S04]  /*39b0*/  @!P0 LDG.E.64 R18, [R28.64] ;  /* 0x000000061c128981 */ /* 0x008ea8000c1e1b00 */
[----:B------:R-:W-:Y:S02]  /*39c0*/  IADD3 R47, R47, R41, RZ ;  /* 0x000000292f2f7210 */ /* 0x000fe40007ffe0ff */
[----:B------:R1:W3:Y:S08]  /*39d0*/  LDG.E.128 R24, [R44.64] ;  /* 0x000000062c187981 */ /* 0x0002f0000c1e1d00 */
[----:B------:R-:W4:Y:S01]  /*39e0*/  @!P0 LDG.E.64 R34, [R38.64] ;  /* 0x0000000626228981 */ /* 0x000f22000c1e1b00 */
[----:B-1----:R-:W-:Y:S01]  /*39f0*/  LEA R44, P2, R97, R118, 0x1 ;  /* 0x00000076612c7211 */ /* 0x002fe200078408ff */
[C---:B--2---:R-:W-:Y:S01]  /*3a00*/  @!P0 IMAD.U32 R15, R19.reuse, 0x10000, RZ ;  /* 0x00010000130f8824 */ /* 0x044fe200078e00ff */
[C---:B------:R-:W-:Y:S02]  /*3a10*/  @!P0 SHF.L.U32 R22, R18.reuse, 0x10, RZ ;  /* 0x0000001012168819 */ /* 0x040fe400000006ff */
[----:B------:R-:W-:Y:S02]  /*3a20*/  @!P0 LOP3.LUT R20, R18, 0xffff0000, RZ, 0xc0, !PT ;  /* 0xffff000012148812 */ /* 0x000fe400078ec0ff */
[----:B------:R-:W-:Y:S01]  /*3a30*/  @!P0 LOP3.LUT R19, R19, 0xffff0000, RZ, 0xc0, !PT ;  /* 0xffff000013138812 */ /* 0x000fe200078ec0ff */
[C---:B---3--:R-:W-:Y:S01]  /*3a40*/  @!P0 IMAD.U32 R21, R24.reuse, 0x10000, RZ ;  /* 0x0001000018158824 */ /* 0x048fe200078e00ff */
[----:B------:R-:W-:Y:S02]  /*3a50*/  @!P0 LOP3.LUT R31, R24, 0xffff0000, RZ, 0xc0, !PT ;  /* 0xffff0000181f8812 */ /* 0x000fe400078ec0ff */
[----:B------:R-:W-:Y:S01]  /*3a60*/  @!P0 SHF.L.U32 R18, R27, 0x10, RZ ;  /* 0x000000101b128819 */ /* 0x000fe200000006ff */
[-C--:B------:R-:W-:Y:S02]  /*3a70*/  @!P0 FMUL.FTZ R0, R21, R22.reuse ;  /* 0x0000001615008220 */ /* 0x080fe40000410000 */
[----:B------:R-:W-:Y:S02]  /*3a80*/  @!P0 FMUL.FTZ R43, R31, R22 ;  /* 0x000000161f2b8220 */ /* 0x000fe40000410000 */
[C---:B----4-:R-:W-:Y:S01]  /*3a90*/  @!P0 IMAD.U32 R32, R34.reuse, 0x10000, RZ ;  /* 0x0001000022208824 */ /* 0x050fe200078e00ff */
[----:B------:R-:W-:Y:S01]  /*3aa0*/  @!P0 LOP3.LUT R34, R34, 0xffff0000, RZ, 0xc0, !PT ;  /* 0xffff000022228812 */ /* 0x000fe200078ec0ff */
[C---:B------:R-:W-:Y:S01]  /*3ab0*/  @!P0 IMAD.U32 R22, R26.reuse, 0x10000, RZ ;  /* 0x000100001a168824 */ /* 0x040fe200078e00ff */
[----:B------:R-:W-:Y:S01]  /*3ac0*/  @!P0 SHF.L.U32 R33, R35, 0x10, RZ ;  /* 0x0000001023218819 */ /* 0x000fe200000006ff */
[-C--:B------:R-:W-:Y:S01]  /*3ad0*/  @!P0 FFMA.FTZ R43, R21, R32.reuse, -R43 ;  /* 0x00000020152b8223 */ /* 0x080fe2000001082b */
[----:B------:R-:W-:Y:S01]  /*3ae0*/  @!P0 SHF.L.U32 R21, R25, 0x10, RZ ;  /* 0x0000001019158819 */ /* 0x000fe200000006ff */
[----:B------:R-:W-:Y:S01]  /*3af0*/  @!P0 FFMA.FTZ R0, R31, R32, R0 ;  /* 0x000000201f008223 */ /* 0x000fe20000010000 */
        /* <DEDUP_REMOVED lines=9> */
[----:B------:R-:W-:Y:S02]  /*3b90*/  @!P0 FMUL.FTZ R40, R35, R19 ;  /* 0x0000001323288220 */ /* 0x000fe40000410000 */
[C---:B------:R-:W-:Y:S02]  /*3ba0*/  @!P0 FMUL.FTZ R45, R31.reuse, R20 ;  /* 0x000000141f2d8220 */ /* 0x040fe40000410000 */
        /* <DEDUP_REMOVED lines=8> */
[----:B------:R-:W-:Y:S01]  /*3c30*/  @!P0 IMAD.MOV.U32 R24, RZ, RZ, R43 ;  /* 0x000000ffff188224 */ /* 0x000fe200078e002b */
[----:B------:R-:W-:Y:S01]  /*3c40*/  LEA.HI.X R45, R97, R119, R96, 0x1, P2 ;  /* 0x00000077612d7211 */ /* 0x000fe200010f0c60 */
[----:B------:R-:W-:Y:S01]  /*3c50*/  @!P0 IMAD.MOV.U32 R26, RZ, RZ, R36 ;  /* 0x000000ffff1a8224 */ /* 0x000fe200078e0024 */
[----:B------:R-:W-:Y:S02]  /*3c60*/  @!P0 F2FP.BF16.PACK_AB R41, R4, R40 ;  /* 0x000000280429823e */ /* 0x000fe400000010ff */
[----:B------:R-:W-:Y:S02]  /*3c70*/  @!P0 MOV R25, R42 ;  /* 0x0000002a00198202 */ /* 0x000fe40000000f00 */
[----:B------:R-:W-:Y:S05]  /*3c80*/  @!P0 MOV R27, R41 ;  /* 0x00000029001b8202 */ /* 0x000fea0000000f00 */
[----:B------:R1:W-:Y:S08]  /*3c90*/  STG.E.128 [R46.64], R24 ;  /* 0x000000182e007986 */ /* 0x0003f0000c101d06 */
[----:B------:R-:W2:Y:S06]  /*3ca0*/  @!P1 LDG.E.64 R18, [R28.64+0x40] ;  /* 0x000040061c129981 */ /* 0x000eac000c1e1b00 */
[----:B------:R3:W4:Y:S08]  /*3cb0*/  LDG.E.128 R20, [R44.64] ;  /* 0x000000062c147981 */ /* 0x000730000c1e1d00 */
[----:B------:R-:W5:Y:S01]  /*3cc0*/  @!P1 LDG.E.64 R34, [R38.64+0x40] ;  /* 0x0000400626229981 */ /* 0x000f62000c1e1b00 */
[C---:B---3--:R-:W-:Y:S04]  /*3cd0*/  LEA R44, P0, R99.reuse, R112, 0x1 ;  /* 0x00000070632c7211 */ /* 0x048fe800078008ff */
[----:B------:R-:W-:Y:S02]  /*3ce0*/  LEA.HI.X R45, R99, R111, R98, 0x1, P0 ;  /* 0x0000006f632d7211 */ /* 0x000fe400000f0c62 */
[C---:B--2---:R-:W-:Y:S02]  /*3cf0*/  @!P1 SHF.L.U32 R15, R18.reuse, 0x10, RZ ;  /* 0x00000010120f9819 */ /* 0x044fe400000006ff */
[----:B-1----:R-:W-:Y:S01]  /*3d00*/  @!P1 LOP3.LUT R24, R18, 0xffff0000, RZ, 0xc0, !PT ;  /* 0xffff000012189812 */ /* 0x002fe200078ec0ff */
[C---:B----4-:R-:W-:Y:S01]  /*3d10*/  @!P1 IMAD.U32 R30, R20.reuse, 0x10000, RZ ;  /* 0x00010000141e9824 */ /* 0x050fe200078e00ff */
[----:B------:R-:W-:Y:S01]  /*3d20*/  @!P1 LOP3.LUT R32, R20, 0xffff0000, RZ, 0xc0, !PT ;  /* 0xffff000014209812 */ /* 0x000fe200078ec0ff */
[----:B------:R-:W-:Y:S01]  /*3d30*/  @!P1 IMAD.U32 R26, R22, 0x10000, RZ ;  /* 0x00010000161a9824 */ /* 0x000fe200078e00ff */
[----:B------:R-:W-:Y:S01]  /*3d40*/  @!P1 SHF.L.U32 R25, R21, 0x10, RZ ;  /* 0x0000001015199819 */ /* 0x000fe200000006ff */
[-C--:B------:R-:W-:Y:S01]  /*3d50*/  @!P1 FMUL.FTZ R5, R30, R15.reuse ;  /* 0x0000000f1e059220 */ /* 0x080fe20000410000 */
[----:B------:R-:W-:Y:S01]  /*3d60*/  @!P1 SHF.L.U32 R18, R23, 0x10, RZ ;  /* 0x0000001017129819 */ /* 0x000fe200000006ff */
[----:B------:R-:W-:Y:S02]  /*3d70*/  @!P1 FMUL.FTZ R36, R32, R15 ;  /* 0x0000000f20249220 */ /* 0x000fe40000410000 */
[----:B-----5:R-:W-:Y:S01]  /*3d80*/  @!P1 IMAD.U32 R31, R34, 0x10000, RZ ;  /* 0x00010000221f9824 */ /* 0x020fe200078e00ff */
[----:B------:R-:W-:Y:S01]  /*3d90*/  @!P1 SHF.L.U32 R33, R35, 0x10, RZ ;  /* 0x0000001023219819 */ /* 0x000fe200000006ff */
[----:B------:R-:W-:Y:S01]  /*3da0*/  @!P1 IMAD.U32 R15, R19, 0x10000, RZ ;  /* 0x00010000130f9824 */ /* 0x000fe200078e00ff */
[----:B------:R-:W-:Y:S01]  /*3db0*/  @!P1 LOP3.LUT R37, R35, 0xffff0000, RZ, 0xc0, !PT ;  /* 0xffff000023259812 */ /* 0x000fe200078ec0ff */
[-C--:B------:R-:W-:Y:S01]  /*3dc0*/  @!P1 FFMA.FTZ R36, R30, R31.reuse, -R36 ;  /* 0x0000001f1e249223 */ /* 0x080fe20000010824 */
[----:B------:R-:W-:Y:S01]  /*3dd0*/  @!P1 LOP3.LUT R35, R23, 0xffff0000, RZ, 0xc0, !PT ;  /* 0xffff000017239812 */ /* 0x000fe200078ec0ff */
        /* <DEDUP_REMOVED lines=10> */
[----:B------:R-:W-:Y:S02]  /*3e80*/  @!P1 FFMA.FTZ R6, R31, R34, R6 ;  /* 0x000000221f069223 */ /* 0x000fe40000010006 */
[-C--:B------:R-:W-:Y:S01]  /*3e90*/  @!P1 FMUL.FTZ R42, R35, R19.reuse ;  /* 0x00000013232a9220 */ /* 0x080fe20000410000 */
[----:B------:R-:W-:Y:S01]  /*3ea0*/  @!P1 MOV R20, R36 ;  /* 0x0000002400149202 */ /* 0x000fe20000000f00 */
[----:B------:R-:W-:Y:S02]  /*3eb0*/  @!P1 FMUL.FTZ R8, R18, R19 ;  /* 0x0000001312089220 */ /* 0x000fe40000410000 */
        /* <DEDUP_REMOVED lines=12> */
.L_x_6798:
[----:B------:R-:W-:Y:S05]  /*3f80*/  BSYNC B0 ;  /* 0x0000000000007941 */ /* 0x000fea0003800000 */
.L_x_6797:
        /* <DEDUP_REMOVED lines=9> */
.L_x_6790:
[----:B------:R-:W-:Y:S01]  /*4020*/  BSSY B1, `(.L_x_6800) ;  /* 0x00000ae000017945 */ /* 0x000fe20003800000 */
[----:B------:R-:W-:-:S05]  /*4030*/  @!P1 BRA `(.L_x_6801) ;  /* 0x00000ac000009947 */ /* 0x000fca0003800000 */
        /* <DEDUP_REMOVED lines=22> */
[C---:B---3--:R-:W-:Y:S04]  /*41a0*/  LEA R18, P0, R113.reuse, R118, 0x1 ;  /* 0x0000007671127211 */ /* 0x048fe800078008ff */
        /* <DEDUP_REMOVED lines=44> */
[----:B------:R-:W-:Y:S01]  /*4470*/  FMUL.FTZ R5, R27, R24 ;  /* 0x000000181b057220 */ /* 0x000fe20000410000 */
[----:B------:R-:W-:Y:S01]  /*4480*/  F2FP.BF16.PACK_AB R60, R2, R0 ;  /* 0x00000000023c723e */ /* 0x000fe200000010ff */
[----:B------:R-:W-:Y:S02]  /*4490*/  FFMA.FTZ R3, R38, R39, R3 ;  /* 0x0000002726037223 */ /* 0x000fe40000010003 */
        /* <DEDUP_REMOVED lines=13> */
.L_x_6803:
[----:B------:R-:W-:Y:S05]  /*4570*/  BSYNC B0 ;  /* 0x0000000000007941 */ /* 0x000fea0003800000 */
.L_x_6802:
[----:B------:R-:W-:Y:S01]  /*4580*/  IMAD.MOV.U32 R113, RZ, RZ, R111 ;  /* 0x000000ffff717224 */ /* 0x000fe200078e006f */
[----:B------:R-:W-:Y:S01]  /*4590*/  ISETP.GE.AND P0, PT, R12, UR4, PT ;  /* 0x000000040c007c0c */ /* 0x000fe2000bf06270 */
[----:B------:R-:W-:Y:S01]  /*45a0*/  BSSY B0, `(.L_x_6804) ;  /* 0x0000054000007945 */ /* 0x000fe20003800000 */
[----:B------:R-:W-:Y:S02]  /*45b0*/  IADD3 R152, P1, R118, 0x80, RZ ;  /* 0x0000008076987810 */ /* 0x000fe40007f3e0ff */
[----:B-----5:R2:W-:Y:S03]  /*45c0*/  STG.E.128 [R112.64], R60 ;  /* 0x0000003c70007986 */ /* 0x0205e6000c101d06 */
[----:B------:R-:W-:Y:S01]  /*45d0*/  IMAD.X R153, RZ, RZ, R119, P1 ;  /* 0x000000ffff997224 */ /* 0x000fe200008e0677 */
[----:B------:R2:W5:Y:S05]  /*45e0*/  LDG.E.128 R44, [R118.64+0x80] ;  /* 0x00008006762c7981 */ /* 0x00056a000c1e1d00 */
[----:B------:R-:W-:-:S05]  /*45f0*/  @P0 BRA `(.L_x_6805) ;  /* 0x000004e000000947 */ /* 0x000fca0003800000 */
[----:B------:R-:W-:Y:S01]  /*4600*/  MOV R151, RZ ;  /* 0x000000ff00977202 */ /* 0x000fe20000000f00 */
[----:B------:R-:W-:Y:S01]  /*4610*/  ULEA.HI UR5, UR4, UR4, URZ, 0x1 ;  /* 0x0000000404057291 */ /* 0x000fe2000f8f083f */
[C---:B-----5:R-:W-:Y:S01]  /*4620*/  SHF.L.U32 R35, R44.reuse, 0x10, RZ ;  /* 0x000000102c237819 */ /* 0x060fe200000006ff */
[----:B--2---:R-:W-:Y:S01]  /*4630*/  IMAD.MOV.U32 R61, RZ, RZ, RZ ;  /* 0x000000ffff3d7224 */ /* 0x004fe200078e00ff */
[----:B------:R-:W-:Y:S01]  /*4640*/  LOP3.LUT R37, R44, 0xffff0000, RZ, 0xc0, !PT ;  /* 0xffff00002c257812 */ /* 0x000fe200078ec0ff */
[C---:B------:R-:W-:Y:S01]  /*4650*/  IMAD.U32 R38, R45.reuse, 0x10000, RZ ;  /* 0x000100002d267824 */ /* 0x040fe200078e00ff */
[----:B------:R-:W-:Y:S01]  /*4660*/  LOP3.LUT R41, R45, 0xffff0000, RZ, 0xc0, !PT ;  /* 0xffff00002d297812 */ /* 0x000fe200078ec0ff */
[----:B------:R-:W-:Y:S01]  /*4670*/  USHF.R.S32.HI UR5, URZ, 0x1, UR5 ;  /* 0x000000013f057899 */ /* 0x000fe20008011405 */
[C---:B------:R-:W-:Y:S02]  /*4680*/  SHF.L.U32 R42, R46.reuse, 0x10, RZ ;  /* 0x000000102e2a7819 */ /* 0x040fe400000006ff */
[----:B------:R-:W-:Y:S01]  /*4690*/  LOP3.LUT R45, R46, 0xffff0000, RZ, 0xc0, !PT ;  /* 0xffff00002e2d7812 */ /* 0x000fe200078ec0ff */
[C---:B------:R-:W-:Y:S01]  /*46a0*/  IMAD.U32 R46, R47.reuse, 0x10000, RZ ;  /* 0x000100002f2e7824 */ /* 0x040fe200078e00ff */
[----:B------:R-:W-:Y:S02]  /*46b0*/  LOP3.LUT R49, R47, 0xffff0000, RZ, 0xc0, !PT ;  /* 0xffff00002f317812 */ /* 0x000fe400078ec0ff */
[----:B------:R-:W-:Y:S02]  /*46c0*/  ISETP.GE.AND P1, PT, R12, UR5, PT ;  /* 0x000000050c007c0c */ /* 0x000fe4000bf26270 */
[----:B------:R-:W-:Y:S11]  /*46d0*/  MOV R150, UR5 ;  /* 0x0000000500967c02 */ /* 0x000ff60008000f00 */
[----:B------:R-:W-:Y:S02]  /*46e0*/  @P1 IMAD R61, RZ, RZ, -UR5 ;  /* 0x80000005ff3d1e24 */ /* 0x000fe4000f8e02ff */
[----:B------:R-:W-:Y:S02]  /*46f0*/  @P1 IMAD R150, RZ, RZ, -UR5 ;  /* 0x80000005ff961e24 */ /* 0x000fe4000f8e02ff */
[----:B------:R-:W-:Y:S01]  /*4700*/  @P1 IMAD R151, RZ, RZ, -UR5 ;  /* 0x80000005ff971e24 */ /* 0x000fe2000f8e02ff */
[C---:B------:R-:W-:Y:S04]  /*4710*/  LEA R62, P0, R61.reuse, R120, 0x1 ;  /* 0x000000783d3e7211 */ /* 0x040fe800078008ff */
[----:B------:R-:W-:Y:S02]  /*4720*/  LEA.HI.X.SX32 R63, R61, R121, 0x1, P0 ;  /* 0x000000793d3f7211 */ /* 0x000fe400000f0eff */
[C---:B---3--:R-:W-:Y:S04]  /*4730*/  LEA R18, P0, R150.reuse, R152, 0x1 ;  /* 0x0000009896127211 */ /* 0x048fe800078008ff */
[----:B------:R-:W-:Y:S01]  /*4740*/  LEA.HI.X.SX32 R19, R150, R153, 0x1, P0 ;  /* 0x0000009996137211 */ /* 0x000fe200000f0eff */
[----:B------:R-:W2:Y:S01]  /*4750*/  LDG.E.128 R60, [R62.64+0x80] ;  /* 0x000080063e3c7981 */ /* 0x000ea2000c1e1d00 */
[C---:B------:R-:W-:Y:S04]  /*4760*/  LEA R56, P0, R151.reuse, R122, 0x1 ;  /* 0x0000007a97387211 */ /* 0x040fe800078008ff */
[----:B------:R-:W-:Y:S03]  /*4770*/  LEA.HI.X.SX32 R57, R151, R123, 0x1, P0 ;  /* 0x0000007b97397211 */ /* 0x000fe600000f0eff */
[----:B------:R3:W4:Y:S08]  /*4780*/  LDG.E.128 R20, [R18.64] ;  /* 0x0000000612147981 */ /* 0x000730000c1e1d00 */
[----:B------:R-:W4:Y:S01]  /*4790*/  LDG.E.128 R56, [R56.64+0x80] ;  /* 0x0000800638387981 */ /* 0x000f22000c1e1d00 */
        /* <DEDUP_REMOVED lines=52> */
.L_x_6805:
[----:B------:R-:W-:Y:S05]  /*4ae0*/  BSYNC B0 ;  /* 0x0000000000007941 */ /* 0x000fea0003800000 */
.L_x_6804:
[----:B-----5:R4:W-:Y:S02]  /*4af0*/  STG.E.128 [R112.64+0x80], R44 ;  /* 0x0000802c70007986 */ /* 0x0209e4000c101d06 */
.L_x_6801:
[----:B------:R-:W-:Y:S05]  /*4b00*/  BSYNC B1 ;  /* 0x0000000000017941 */ /* 0x000fea0003800000 */
.L_x_6800:
[----:B------:R-:W-:Y:S01]  /*4b10*/  BSSY B1, `(.L_x_6806) ;  /* 0x00000b8000017945 */ /* 0x000fe20003800000 */
[----:B------:R-:W-:-:S05]  /*4b20*/  @!P5 BRA `(.L_x_6807) ;  /* 0x00000b600000d947 */ /* 0x000fca0003800000 */
[C---:B------:R-:W-:Y:S01]  /*4b30*/  LEA R156, P0, R88.reuse, R118, 0x1 ;  /* 0x00000076589c7211 */ /* 0x040fe200078008ff */
[----:B------:R-:W-:Y:S03]  /*4b40*/  BSSY B0, `(.L_x_6808) ;  /* 0x0000057000007945 */ /* 0x000fe60003800000 */
[----:B------:R-:W-:Y:S02]  /*4b50*/  LEA.HI.X R157, R88, R119, R87, 0x1, P0 ;  /* 0x00000077589d7211 */ /* 0x000fe400000f0c57 */
[----:B------:R-:W-:Y:S03]  /*4b60*/  ISETP.GE.AND P0, PT, R16, UR4, PT ;  /* 0x0000000410007c0c */ /* 0x000fe6000bf06270 */
[----:B--2---:R2:W5:Y:S10]  /*4b70*/  LDG.E.128 R60, [R156.64] ;  /* 0x000000069c3c7981 */ /* 0x004574000c1e1d00 */
[----:B------:R-:W-:-:S05]  /*4b80*/  @P0 BRA `(.L_x_6809) ;  /* 0x0000052000000947 */ /* 0x000fca0003800000 */
[----:B-----5:R-:W-:Y:S01]  /*4b90*/  LOP3.LUT R37, R60, 0xffff0000, RZ, 0xc0, !PT ;  /* 0xffff00003c257812 */ /* 0x020fe200078ec0ff */
[----:B------:R-:W-:Y:S01]  /*4ba0*/  ULEA.HI UR5, UR4, UR4, URZ, 0x1 ;  /* 0x0000000404057291 */ /* 0x000fe2000f8f083f */
[----:B------:R-:W-:Y:S01]  /*4bb0*/  LOP3.LUT R41, R61, 0xffff0000, RZ, 0xc0, !PT ;  /* 0xffff00003d297812 */ /* 0x000fe200078ec0ff */
[----:B------:R-:W-:Y:S01]  /*4bc0*/  IMAD.MOV.U32 R150, RZ, RZ, RZ ;  /* 0x000000ffff967224 */ /* 0x000fe200078e00ff */
[C---:B------:R-:W-:Y:S01]  /*4bd0*/  SHF.L.U32 R42, R62.reuse, 0x10, RZ ;  /* 0x000000103e2a7819 */ /* 0x040fe200000006ff */
[----:B------:R-:W-:Y:S01]  /*4be0*/  USHF.R.S32.HI UR5, URZ, 0x1, UR5 ;  /* 0x000000013f057899 */ /* 0x000fe20008011405 */
[----:B----4-:R-:W-:Y:S01]  /*4bf0*/  LOP3.LUT R45, R62, 0xffff0000, RZ, 0xc0, !PT ;  /* 0xffff00003e2d7812 */ /* 0x010fe200078ec0ff */
[----:B------:R-:W-:Y:S01]  /*4c00*/  IMAD.U32 R35, R60, 0x10000, RZ ;  /* 0x000100003c237824 */ /* 0x000fe200078e00ff */
[----:B------:R-:W-:Y:S01]  /*4c10*/  LOP3.LUT R49, R63, 0xffff0000, RZ, 0xc0, !PT ;  /* 0xffff00003f317812 */ /* 0x000fe200078ec0ff */
[----:B------:R-:W-:Y:S02]  /*4c20*/  IMAD.U32 R38, R61, 0x10000, RZ ;  /* 0x000100003d267824 */ /* 0x000fe400078e00ff */
[----:B------:R-:W-:Y:S01]  /*4c30*/  ISETP.GE.AND P1, PT, R16, UR5, PT ;  /* 0x0000000510007c0c */ /* 0x000fe2000bf26270 */
[----:B------:R-:W-:Y:S01]  /*4c40*/  IMAD.U32 R46, R63, 0x10000, RZ ;  /* 0x000100003f2e7824 */ /* 0x000fe200078e00ff */
        /* <DEDUP_REMOVED lines=8> */
[C---:B---3--:R-:W-:Y:S02]  /*4cd0*/  LEA R18, P0, R113.reuse, R156, 0x1 ;  /* 0x0000009c71127211 */ /* 0x048fe400078008ff */
        /* <DEDUP_REMOVED lines=61> */
.L_x_6809:
[----:B------:R-:W-:Y:S05]  /*50b0*/  BSYNC B0 ;  /* 0x0000000000007941 */ /* 0x000fea0003800000 */
.L_x_6808:
[C---:B------:R-:W-:Y:S01]  /*50c0*/  LEA R150, P0, R71.reuse, R112, 0x1 ;  /* 0x0000007047967211 */ /* 0x040fe200078008ff */
[----:B------:R-:W-:Y:S01]  /*50d0*/  BSSY B0, `(.L_x_6810) ;  /* 0x000005a000007945 */ /* 0x000fe20003800000 */
[----:B------:R-:W-:Y:S02]  /*50e0*/  IADD3 R152, P1, R156, 0x80, RZ ;  /* 0x000000809c987810 */ /* 0x000fe40007f3e0ff */
[----:B------:R-:W-:Y:S02]  /*50f0*/  LEA.HI.X R151, R71, R111, R72, 0x1, P0 ;  /* 0x0000006f47977211 */ /* 0x000fe400000f0c48 */
[----:B------:R-:W-:Y:S01]  /*5100*/  ISETP.GE.AND P0, PT, R12, UR4, PT ;  /* 0x000000040c007c0c */ /* 0x000fe2000bf06270 */
[----:B------:R-:W-:Y:S02]  /*5110*/  IMAD.X R153, RZ, RZ, R157, P1 ;  /* 0x000000ffff997224 */ /* 0x000fe400008e069d */
[----:B-----5:R1:W-:Y:S04]  /*5120*/  STG.E.128 [R150.64], R60 ;  /* 0x0000003c96007986 */ /* 0x0203e8000c101d06 */
[----:B----4-:R1:W5:Y:S06]  /*5130*/  LDG.E.128 R44, [R156.64+0x80] ;  /* 0x000080069c2c7981 */ /* 0x01036c000c1e1d00 */
[----:B------:R-:W-:-:S05]  /*5140*/  @P0 BRA `(.L_x_6811) ;  /* 0x0000052000000947 */ /* 0x000fca0003800000 */
[----:B-----5:R-:W-:Y:S01]  /*5150*/  LOP3.LUT R37, R44, 0xffff0000, RZ, 0xc0, !PT ;  /* 0xffff00002c257812 */ /* 0x020fe200078ec0ff */
[----:B------:R-:W-:Y:S01]  /*5160*/  ULEA.HI UR5, UR4, UR4, URZ, 0x1 ;  /* 0x0000000404057291 */ /* 0x000fe2000f8f083f */
[----:B------:R-:W-:Y:S01]  /*5170*/  LOP3.LUT R41, R45, 0xffff0000, RZ, 0xc0, !PT ;  /* 0xffff00002d297812 */ /* 0x000fe200078ec0ff */
[----:B-1----:R-:W-:Y:S01]  /*5180*/  IMAD.MOV.U32 R60, RZ, RZ, RZ ;  /* 0x000000ffff3c7224 */ /* 0x002fe200078e00ff */
        /* <DEDUP_REMOVED lines=15> */
[C---:B---3--:R-:W-:Y:S01]  /*5280*/  LEA R18, P0, R113.reuse, R152, 0x1 ;  /* 0x0000009871127211 */ /* 0x048fe200078008ff */
[----:B------:R-:W-:Y:S01]  /*5290*/  IMAD.MOV.U32 R152, RZ, RZ, RZ ;  /* 0x000000ffff987224 */ /* 0x000fe200078e00ff */
[----:B------:R-:W-:Y:S02]  /*52a0*/  @P1 IADD3 R152, RZ, -UR5, RZ ;  /* 0x80000005ff981c10 */ /* 0x000fe4000fffe0ff */
[----:B------:R-:W-:Y:S01]  /*52b0*/  LEA.HI.X.SX32 R19, R113, R153, 0x1, P0 ;  /* 0x0000009971137211 */ /* 0x000fe200000f0eff */
[----:B------:R-:W3:Y:S01]  /*52c0*/  LDG.E.128 R60, [R62.64] ;  /* 0x000000063e3c7981 */ /* 0x000ee2000c1e1d00 */
[----:B------:R-:W-:Y:S04]  /*52d0*/  IADD3 R113, P0, R134, R152, RZ ;  /* 0x0000009886717210 */ /* 0x000fe80007f1e0ff */
[----:B------:R-:W-:Y:S02]  /*52e0*/  LEA.HI.X.SX32 R152, R152, R127, 0x1, P0 ;  /* 0x0000007f98987211 */ /* 0x000fe400000f0eff */
[C---:B------:R-:W-:Y:S01]  /*52f0*/  LEA R56, P0, R113.reuse, R122, 0x1 ;  /* 0x0000007a71387211 */ /* 0x040fe200078008ff */
[----:B------:R1:W4:Y:S03]  /*5300*/  LDG.E.128 R20, [R18.64] ;  /* 0x0000000612147981 */ /* 0x000326000c1e1d00 */
[----:B------:R-:W-:Y:S06]  /*5310*/  LEA.HI.X R57, R113, R123, R152, 0x1, P0 ;  /* 0x0000007b71397211 */ /* 0x000fec00000f0c98 */
[----:B--2---:R-:W2:Y:S01]  /*5320*/  LDG.E.128 R56, [R56.64] ;  /* 0x0000000638387981 */ /* 0x004ea2000c1e1d00 */
[C---:B---3--:R-:W-:Y:S01]  /*5330*/  IMAD.U32 R32, R60.reuse, 0x10000, RZ ;  /* 0x000100003c207824 */ /* 0x048fe200078e00ff */
[----:B------:R-:W-:Y:S01]  /*5340*/  LOP3.LUT R28, R60, 0xffff0000, RZ, 0xc0, !PT ;  /* 0xffff00003c1c7812 */ /* 0x000fe200078ec0ff */
[----:B------:R-:W-:Y:S01]  /*5350*/  IMAD.U32 R24, R62, 0x10000, RZ ;  /* 0x000100003e187824 */ /* 0x000fe200078e00ff */
[C---:B------:R-:W-:Y:S01]  /*5360*/  SHF.L.U32 R26, R61.reuse, 0x10, RZ ;  /* 0x000000103d1a7819 */ /* 0x040fe200000006ff */
[----:B------:R-:W-:Y:S01]  /*5370*/  @!P1 FADD.FTZ R32, -R32, -RZ ;  /* 0x800000ff20209221 */ /* 0x000fe20000010100 */
[----:B------:R-:W-:Y:S01]  /*5380*/  LOP3.LUT R25, R61, 0xffff0000, RZ, 0xc0, !PT ;  /* 0xffff00003d197812 */ /* 0x000fe200078ec0ff */
[----:B------:R-:W-:Y:S01]  /*5390*/  @!P1 FADD.FTZ R28, -R28, -RZ ;  /* 0x800000ff1c1c9221 */ /* 0x000fe20000010100 */
[----:B-1----:R-:W-:Y:S01]  /*53a0*/  LOP3.LUT R19, R62, 0xffff0000, RZ, 0xc0, !PT ;  /* 0xffff00003e137812 */ /* 0x002fe200078ec0ff */
[C---:B----4-:R-:W-:Y:S01]  /*53b0*/  IMAD.U32 R33, R20.reuse, 0x10000, RZ ;  /* 0x0001000014217824 */ /* 0x050fe200078e00ff */
        /* <DEDUP_REMOVED lines=8> */
[C---:B--2---:R-:W-:Y:S01]  /*5440*/  LOP3.LUT R36, R56.reuse, 0xffff0000, RZ, 0xc0, !PT ;  /* 0xffff000038247812 */ /* 0x044fe200078ec0ff */
        /* <DEDUP_REMOVED lines=34> */
.L_x_6811:
[----:B------:R-:W-:Y:S05]  /*5670*/  BSYNC B0 ;  /* 0x0000000000007941 */ /* 0x000fea0003800000 */
.L_x_6810:
[----:B-----5:R4:W-:Y:S02]  /*5680*/  STG.E.128 [R150.64+0x80], R44 ;  /* 0x0000802c96007986 */ /* 0x0209e4000c101d06 */
.L_x_6807:
[----:B------:R-:W-:Y:S05]  /*5690*/  BSYNC B1 ;  /* 0x0000000000017941 */ /* 0x000fea0003800000 */
.L_x_6806:
[----:B------:R-:W-:Y:S01]  /*56a0*/  BSSY B1, `(.L_x_6812) ;  /* 0x00000ba000017945 */ /* 0x000fe20003800000 */
[----:B------:R-:W-:-:S05]  /*56b0*/  @!P4 BRA `(.L_x_6813) ;  /* 0x00000b800000c947 */ /* 0x000fca0003800000 */
[C---:B-12---:R-:W-:Y:S01]  /*56c0*/  LEA R156, P0, R90.reuse, R118, 0x1 ;  /* 0x000000765a9c7211 */ /* 0x046fe200078008ff */
[----:B------:R-:W-:Y:S03]  /*56d0*/  BSSY B0, `(.L_x_6814) ;  /* 0x0000057000007945 */ /* 0x000fe60003800000 */
[----:B------:R-:W-:Y:S02]  /*56e0*/  LEA.HI.X R157, R90, R119, R89, 0x1, P0 ;  /* 0x000000775a9d7211 */ /* 0x000fe400000f0c59 */
[----:B------:R-:W-:Y:S03]  /*56f0*/  ISETP.GE.AND P0, PT, R16, UR4, PT ;  /* 0x0000000410007c0c */ /* 0x000fe6000bf06270 */
[----:B------:R1:W5:Y:S10]  /*5700*/  LDG.E.128 R60, [R156.64] ;  /* 0x000000069c3c7981 */ /* 0x000374000c1e1d00 */
[----:B------:R-:W-:-:S05]  /*5710*/  @P0 BRA `(.L_x_6815) ;  /* 0x0000052000000947 */ /* 0x000fca0003800000 */
[----:B-----5:R-:W-:Y:S01]  /*5720*/  LOP3.LUT R37, R60, 0xffff0000, RZ, 0xc0, !PT ;  /* 0xffff00003c257812 */ /* 0x020fe200078ec0ff */
[----:B------:R-:W-:Y:S01]  /*5730*/  ULEA.HI UR5, UR4, UR4, URZ, 0x1 ;  /* 0x0000000404057291 */ /* 0x000fe2000f8f083f */
[----:B------:R-:W-:Y:S01]  /*5740*/  LOP3.LUT R41, R61, 0xffff0000, RZ, 0xc0, !PT ;  /* 0xffff00003d297812 */ /* 0x000fe200078ec0ff */
[----:B----4-:R-:W-:Y:S01]  /*5750*/  IMAD.MOV.U32 R150, RZ, RZ, RZ ;  /* 0x000000ffff967224 */ /* 0x010fe200078e00ff */
[C---:B------:R-:W-:Y:S01]  /*5760*/  SHF.L.U32 R42, R62.reuse, 0x10, RZ ;  /* 0x000000103e2a7819 */ /* 0x040fe200000006ff */
[----:B------:R-:W-:Y:S01]  /*5770*/  USHF.R.S32.HI UR5, URZ, 0x1, UR5 ;  /* 0x000000013f057899 */ /* 0x000fe20008011405 */
[----:B------:R-:W-:Y:S01]  /*5780*/  LOP3.LUT R45, R62, 0xffff0000, RZ, 0xc0, !PT ;  /* 0xffff00003e2d7812 */ /* 0x000fe200078ec0ff */
        /* <DEDUP_REMOVED lines=16> */
[----:B------:R-:W2:Y:S01]  /*5890*/  LDG.E.128 R152, [R152.64] ;  /* 0x0000000698987981 */ /* 0x000ea2000c1e1d00 */
[----:B------:R-:W-:Y:S04]  /*58a0*/  IADD3 R113, P0, R133, R150, RZ ;  /* 0x0000009685717210 */ /* 0x000fe80007f1e0ff */
[----:B------:R-:W-:Y:S02]  /*58b0*/  LEA.HI.X.SX32 R150, R150, R128, 0x1, P0 ;  /* 0x0000008096967211 */ /* 0x000fe400000f0eff */
[C---:B------:R-:W-:Y:S01]  /*58c0*/  LEA R56, P0, R113.reuse, R122, 0x1 ;  /* 0x0000007a71387211 */ /* 0x040fe200078008ff */
[----:B------:R3:W4:Y:S03]  /*58d0*/  LDG.E.128 R20, [R18.64] ;  /* 0x0000000612147981 */ /* 0x000726000c1e1d00 */
[----:B------:R-:W-:Y:S06]  /*58e0*/  LEA.HI.X R57, R113, R123, R150, 0x1, P0 ;  /* 0x0000007b71397211 */ /* 0x000fec00000f0c96 */
[----:B------:R-:W4:Y:S01]  /*58f0*/  LDG.E.128 R56, [R56.64] ;  /* 0x0000000638387981 */ /* 0x000f22000c1e1d00 */
[C---:B--2---:R-:W-:Y:S01]  /*5900*/  IMAD.U32 R32, R152.reuse, 0x10000, RZ ;  /* 0x0001000098207824 */ /* 0x044fe200078e00ff */
[----:B------:R-:W-:Y:S01]  /*5910*/  LOP3.LUT R28, R152, 0xffff0000, RZ, 0xc0, !PT ;  /* 0xffff0000981c7812 */ /* 0x000fe200078ec0ff */
[----:B------:R-:W-:Y:S01]  /*5920*/  IMAD.U32 R24, R154, 0x10000, RZ ;  /* 0x000100009a187824 */ /* 0x000fe200078e00ff */
[C---:B------:R-:W-:Y:S01]  /*5930*/  SHF.L.U32 R26, R153.reuse, 0x10, RZ ;  /* 0x00000010991a7819 */ /* 0x040fe200000006ff */
[----:B------:R-:W-:Y:S01]  /*5940*/  @!P1 FADD.FTZ R32, -R32, -RZ ;  /* 0x800000ff20209221 */ /* 0x000fe20000010100 */
[----:B------:R-:W-:Y:S01]  /*5950*/  LOP3.LUT R25, R153, 0xffff0000, RZ, 0xc0, !PT ;  /* 0xffff000099197812 */ /* 0x000fe200078ec0ff */
[----:B------:R-:W-:Y:S01]  /*5960*/  @!P1 FADD.FTZ R28, -R28, -RZ ;  /* 0x800000ff1c1c9221 */ /* 0x000fe20000010100 */
[----:B---3--:R-:W-:Y:S01]  /*5970*/  LOP3.LUT R19, R154, 0xffff0000, RZ, 0xc0, !PT ;  /* 0xffff00009a137812 */ /* 0x008fe200078ec0ff */
        /* <DEDUP_REMOVED lines=44> */
.L_x_6815:
[----:B------:R-:W-:Y:S05]  /*5c40*/  BSYNC B0 ;  /* 0x0000000000007941 */ /* 0x000fea0003800000 */
.L_x_6814:
[C---:B------:R-:W-:Y:S01]  /*5c50*/  LEA R2, P1, R148.reuse, R112, 0x1 ;  /* 0x0000007094027211 */ /* 0x040fe200078208ff */
[----:B------:R-:W-:Y:S01]  /*5c60*/  BSSY B0, `(.L_x_6816) ;  /* 0x000005a000007945 */ /* 0x000fe20003800000 */
[C---:B----4-:R-:W-:Y:S02]  /*5c70*/  LEA R150, P0, R93.reuse, R118, 0x1 ;  /* 0x000000765d967211 */ /* 0x050fe400078008ff */
[----:B------:R-:W-:Y:S02]  /*5c80*/  LEA.HI.X R3, R148, R111, R91, 0x1, P1 ;  /* 0x0000006f94037211 */ /* 0x000fe400008f0c5b */
[----:B------:R-:W-:Y:S02]  /*5c90*/  LEA.HI.X R151, R93, R119, R92, 0x1, P0 ;  /* 0x000000775d977211 */ /* 0x000fe400000f0c5c */
[----:B------:R-:W-:Y:S01]  /*5ca0*/  ISETP.GE.AND P0, PT, R12, UR4, PT ;  /* 0x000000040c007c0c */ /* 0x000fe2000bf06270 */
[----:B-----5:R2:W-:Y:S04]  /*5cb0*/  STG.E.128 [R2.64], R60 ;  /* 0x0000003c02007986 */ /* 0x0205e8000c101d06 */
[----:B------:R2:W5:Y:S08]  /*5cc0*/  LDG.E.128 R44, [R150.64] ;  /* 0x00000006962c7981 */ /* 0x000570000c1e1d00 */
[----:B------:R-:W-:-:S05]  /*5cd0*/  @P0 BRA `(.L_x_6817) ;  /* 0x0000052000000947 */ /* 0x000fca0003800000 */
[----:B-----5:R-:W-:Y:S01]  /*5ce0*/  LOP3.LUT R37, R44, 0xffff0000, RZ, 0xc0, !PT ;  /* 0xffff00002c257812 */ /* 0x020fe200078ec0ff */
[----:B------:R-:W-:Y:S01]  /*5cf0*/  ULEA.HI UR5, UR4, UR4, URZ, 0x1 ;  /* 0x0000000404057291 */ /* 0x000fe2000f8f083f */
[----:B------:R-:W-:Y:S01]  /*5d00*/  LOP3.LUT R41, R45, 0xffff0000, RZ, 0xc0, !PT ;  /* 0xffff00002d297812 */ /* 0x000fe200078ec0ff */
[----:B--2---:R-:W-:Y:S01]  /*5d10*/  IMAD.MOV.U32 R60, RZ, RZ, RZ ;  /* 0x000000ffff3c7224 */ /* 0x004fe200078e00ff */
        /* <DEDUP_REMOVED lines=78> */
.L_x_6817:
[----:B------:R-:W-:Y:S05]  /*6200*/  BSYNC B0 ;  /* 0x0000000000007941 */ /* 0x000fea0003800000 */
.L_x_6816:
[C---:B--2---:R-:W-:Y:S04]  /*6210*/  LEA R2, P0, R94.reuse, R112, 0x1 ;  /* 0x000000705e027211 */ /* 0x044fe800078008ff */
[----:B------:R-:W-:Y:S05]  /*6220*/  LEA.HI.X R3, R94, R111, R95, 0x1, P0 ;  /* 0x0000006f5e037211 */ /* 0x000fea00000f0c5f */
[----:B-----5:R2:W-:Y:S04]  /*6230*/  STG.E.128 [R2.64], R44 ;  /* 0x0000002c02007986 */ /* 0x0205e8000c101d06 */
.L_x_6813:
[----:B------:R-:W-:Y:S05]  /*6240*/  BSYNC B1 ;  /* 0x0000000000017941 */ /* 0x000fea0003800000 */
.L_x_6812:
[----:B------:R-:W-:Y:S01]  /*6250*/  BSSY B1, `(.L_x_6818) ;  /* 0x00000be000017945 */ /* 0x000fe20003800000 */
[----:B------:R-:W-:-:S05]  /*6260*/  @!P2 BRA `(.L_x_6819) ;  /* 0x00000bc00000a947 */ /* 0x000fca0003800000 */
[----:B-1--4-:R-:W-:Y:S01]  /*6270*/  MOV R151, 0x60 ;  /* 0x0000006000977802 */ /* 0x012fe20000000f00 */
[----:B------:R-:W-:Y:S01]  /*6280*/  BSSY B0, `(.L_x_6820) ;  /* 0x0000059000007945 */ /* 0x000fe20003800000 */
[----:B------:R-:W-:Y:S03]  /*6290*/  ISETP.GE.AND P0, PT, R16, UR4, PT ;  /* 0x0000000410007c0c */ /* 0x000fe6000bf06270 */
[C---:B--2---:R-:W-:Y:S04]  /*62a0*/  IMAD.WIDE.U32 R156, R151.reuse, c[0x0][0x288], R118 ;  /* 0x0000a200979c7a25 */ /* 0x044fe800078e0076 */
[----:B------:R-:W-:Y:S05]  /*62b0*/  IMAD R0, R151, c[0x0][0x28c], RZ ;  /* 0x0000a30097007a24 */ /* 0x000fea00078e02ff */
[----:B------:R-:W-:Y:S05]  /*62c0*/  IADD3 R157, R157, R0, RZ ;  /* 0x000000009d9d7210 */ /* 0x000fea0007ffe0ff */
[----:B------:R1:W5:Y:S01]  /*62d0*/  LDG.E.128 R60, [R156.64] ;  /* 0x000000069c3c7981 */ /* 0x000362000c1e1d00 */
[----:B------:R-:W-:-:S05]  /*62e0*/  @P0 BRA `(.L_x_6821) ;  /* 0x0000052000000947 */ /* 0x000fca0003800000 */
[----:B-----5:R-:W-:Y:S01]  /*62f0*/  LOP3.LUT R37, R60, 0xffff0000, RZ, 0xc0, !PT ;  /* 0xffff00003c257812 */ /* 0x020fe200078ec0ff */
[----:B------:R-:W-:Y:S01]  /*6300*/  ULEA.HI UR5, UR4, UR4, URZ, 0x1 ;  /* 0x0000000404057291 */ /* 0x000fe2000f8f083f */
[----:B------:R-:W-:Y:S01]  /*6310*/  LOP3.LUT R41, R61, 0xffff0000, RZ, 0xc0, !PT ;  /* 0xffff00003d297812 */ /* 0x000fe200078ec0ff */
[----:B------:R-:W-:Y:S01]  /*6320*/  IMAD.MOV.U32 R150, RZ, RZ, RZ ;  /* 0x000000ffff967224 */ /* 0x000fe200078e00ff */
        /* <DEDUP_REMOVED lines=78> */
.L_x_6821:
[----:B------:R-:W-:Y:S05]  /*6810*/  BSYNC B0 ;  /* 0x0000000000007941 */ /* 0x000fea0003800000 */
.L_x_6820:
[----:B------:R-:W-:Y:S01]  /*6820*/  IMAD.MOV.U32 R113, RZ, RZ, R111 ;  /* 0x000000ffff717224 */ /* 0x000fe200078e006f */
[----:B------:R-:W-:Y:S01]  /*6830*/  LEA R150, P0, R97, R118, 0x1 ;  /* 0x0000007661967211 */ /* 0x000fe200078008ff */
[C---:B------:R-:W-:Y:S01]  /*6840*/  IMAD R0, R151.reuse, c[0x0][0x19c], RZ ;  /* 0x0000670097007a24 */ /* 0x040fe200078e02ff */
[----:B------:R-:W-:Y:S01]  /*6850*/  BSSY B0, `(.L_x_6822) ;  /* 0x000005a000007945 */ /* 0x000fe20003800000 */
[----:B------:R-:W-:Y:S01]  /*6860*/  IMAD.WIDE.U32 R2, R151, c[0x0][0x198], R112 ;  /* 0x0000660097027a25 */ /* 0x000fe200078e0070 */
[----:B------:R-:W-:Y:S02]  /*6870*/  LEA.HI.X R151, R97, R119, R96, 0x1, P0 ;  /* 0x0000007761977211 */ /* 0x000fe400000f0c60 */
[----:B------:R-:W-:Y:S02]  /*6880*/  ISETP.GE.AND P0, PT, R12, UR4, PT ;  /* 0x000000040c007c0c */ /* 0x000fe4000bf06270 */
[----:B------:R-:W-:Y:S05]  /*6890*/  IADD3 R3, R3, R0, RZ ;  /* 0x0000000003037210 */ /* 0x000fea0007ffe0ff */
[----:B-----5:R2:W-:Y:S04]  /*68a0*/  STG.E.128 [R2.64], R60 ;  /* 0x0000003c02007986 */ /* 0x0205e8000c101d06 */
[----:B------:R2:W5:Y:S02]  /*68b0*/  LDG.E.128 R44, [R150.64] ;  /* 0x00000006962c7981 */ /* 0x000564000c1e1d00 */
        /* <DEDUP_REMOVED lines=83> */
.L_x_6823:
[----:B------:R-:W-:Y:S05]  /*6df0*/  BSYNC B0 ;  /* 0x0000000000007941 */ /* 0x000fea0003800000 */
.L_x_6822:
[C---:B--2---:R-:W-:Y:S04]  /*6e00*/  LEA R2, P0, R99.reuse, R112, 0x1 ;  /* 0x0000007063027211 */ /* 0x044fe800078008ff */
[----:B------:R-:W-:Y:S05]  /*6e10*/  LEA.HI.X R3, R99, R111, R98, 0x1, P0 ;  /* 0x0000006f63037211 */ /* 0x000fea00000f0c62 */
[----:B-----5:R2:W-:Y:S04]  /*6e20*/  STG.E.128 [R2.64], R44 ;  /* 0x0000002c02007986 */ /* 0x0205e8000c101d06 */
.L_x_6819:
[----:B------:R-:W-:Y:S05]  /*6e30*/  BSYNC B1 ;  /* 0x0000000000017941 */ /* 0x000fea0003800000 */
.L_x_6818:
[----:B--2---:R-:W-:Y:S01]  /*6e40*/  IMAD.MOV.U32 R3, RZ, RZ, c[0x0][0x230] ;  /* 0x00008c00ff037624 */ /* 0x004fe200078e00ff */
[----:B------:R-:W-:Y:S03]  /*6e50*/  ULDC UR4, c[0x0][0x230] ;  /* 0x00008c0000047ab9 */ /* 0x000fe60000000800 */
[----:B------:R-:W-:Y:S05]  /*6e60*/  IMAD.U32 R3, R3, -0x20, RZ ;  /* 0xffffffe003037824 */ /* 0x000fea00078e00ff */
[C---:B------:R-:W-:Y:S02]  /*6e70*/  LEA R122, P1, R3.reuse, R122, 0x1 ;  /* 0x0000007a037a7211 */ /* 0x040fe400078208ff */
[C---:B------:R-:W-:Y:S02]  /*6e80*/  LEA R120, P0, R3.reuse, R120, 0x1 ;  /* 0x0000007803787211 */ /* 0x040fe400078008ff */
[C---:B------:R-:W-:Y:S02]  /*6e90*/  LEA.HI.X.SX32 R123, R3.reuse, R123, 0x1, P1 ;  /* 0x0000007b037b7211 */ /* 0x040fe400008f0eff */
[----:B------:R-:W-:Y:S01]  /*6ea0*/  LEA.HI.X.SX32 R121, R3, R121, 0x1, P0 ;  /* 0x0000007903797211 */ /* 0x000fe200000f0eff */
[----:B------:R-:W-:-:S05]  /*6eb0*/  BRA `(.L_x_6799) ;  /* 0x0000022000007947 */ /* 0x000fca0003800000 */
.L_x_6789:
[----:B---3--:R-:W2:Y:S01]  /*6ec0*/  @P1 LDG.E.128 R4, [R118.64] ;  /* 0x0000000676041981 */ /* 0x008ea2000c1e1d00 */
[----:B------:R-:W-:Y:S01]  /*6ed0*/  @P1 IMAD.MOV.U32 R113, RZ, RZ, R111 ;  /* 0x000000ffff711224 */ /* 0x000fe200078e006f */
[C---:B------:R-:W-:Y:S01]  /*6ee0*/  @P5 LEA R18, P0, R88.reuse, R118, 0x1 ;  /* 0x0000007658125211 */ /* 0x040fe200078008ff */
[----:B------:R-:W-:Y:S01]  /*6ef0*/  @P2 IMAD.MOV.U32 R3, RZ, RZ, 0x60 ;  /* 0x00000060ff032424 */ /* 0x000fe200078e00ff */
[----:B------:R-:W-:Y:S02]  /*6f00*/  UMOV UR4, URZ ;  /* 0x0000003f00047c82 */ /* 0x000fe40008000000 */
[----:B------:R-:W-:Y:S01]  /*6f10*/  @P5 LEA.HI.X R19, R88, R119, R87, 0x1, P0 ;  /* 0x0000007758135211 */ /* 0x000fe200000f0c57 */
[----:B------:R-:W-:Y:S01]  /*6f20*/  @P2 IMAD R0, R3, c[0x0][0x28c], RZ ;  /* 0x0000a30003002a24 */ /* 0x000fe200078e02ff */
[C---:B------:R-:W-:Y:S04]  /*6f30*/  @P5 LEA R36, P0, R71.reuse, R112, 0x1 ;  /* 0x0000007047245211 */ /* 0x040fe800078008ff */
[----:B------:R-:W-:Y:S02]  /*6f40*/  @P5 LEA.HI.X R37, R71, R111, R72, 0x1, P0 ;  /* 0x0000006f47255211 */ /* 0x000fe400000f0c48 */
[C---:B------:R-:W-:Y:S04]  /*6f50*/  @P4 LEA R34, P0, R90.reuse, R118, 0x1 ;  /* 0x000000765a224211 */ /* 0x040fe800078008ff */
[----:B------:R-:W-:Y:S02]  /*6f60*/  @P4 LEA.HI.X R35, R90, R119, R89, 0x1, P0 ;  /* 0x000000775a234211 */ /* 0x000fe400000f0c59 */
[C---:B------:R-:W-:Y:S04]  /*6f70*/  @P4 LEA R32, P0, R148.reuse, R112, 0x1 ;  /* 0x0000007094204211 */ /* 0x040fe800078008ff */
[----:B------:R-:W-:Y:S01]  /*6f80*/  @P4 LEA.HI.X R33, R148, R111, R91, 0x1, P0 ;  /* 0x0000006f94214211 */ /* 0x000fe200000f0c5b */
[----:B--2---:R-:W-:Y:S04]  /*6f90*/  @P1 STG.E.128 [R112.64], R4 ;  /* 0x0000000470001986 */ /* 0x004fe8000c101d06 */
[----:B------:R-:W2:Y:S04]  /*6fa0*/  @P1 LDG.E.128 R24, [R118.64+0x80] ;  /* 0x0000800676181981 */ /* 0x000ea8000c1e1d00 */
[----:B--2---:R1:W-:Y:S04]  /*6fb0*/  @P1 STG.E.128 [R112.64+0x80], R24 ;  /* 0x0000801870001986 */ /* 0x0043e8000c101d06 */
[----:B------:R-:W2:Y:S01]  /*6fc0*/  @P5 LDG.E.128 R28, [R18.64] ;  /* 0x00000006121c5981 */ /* 0x000ea2000c1e1d00 */
[----:B-1----:R-:W-:Y:S03]  /*6fd0*/  @P2 IMAD.MOV.U32 R113, RZ, RZ, R111 ;  /* 0x000000ffff712224 */ /* 0x002fe600078e006f */
[----:B--2---:R1:W-:Y:S04]  /*6fe0*/  @P5 STG.E.128 [R36.64], R28 ;  /* 0x0000001c24005986 */ /* 0x0043e8000c101d06 */
[----:B------:R2:W3:Y:S02]  /*6ff0*/  @P5 LDG.E.128 R20, [R18.64+0x80] ;  /* 0x0000800612145981 */ /* 0x0004e4000c1e1d00 */
[C---:B--2---:R-:W-:Y:S04]  /*7000*/  @P2 IMAD.WIDE.U32 R18, R3.reuse, c[0x0][0x288], R118 ;  /* 0x0000a20003122a25 */ /* 0x044fe800078e0076 */
[----:B-1----:R-:W-:Y:S01]  /*7010*/  @P2 IMAD.WIDE.U32 R28, R3, c[0x0][0x198], R112 ;  /* 0x00006600031c2a25 */ /* 0x002fe200078e0070 */
[----:B------:R-:W-:Y:S03]  /*7020*/  @P2 IADD3 R19, R19, R0, RZ ;  /* 0x0000000013132210 */ /* 0x000fe60007ffe0ff */
[----:B------:R-:W-:Y:S05]  /*7030*/  @P2 IMAD R3, R3, c[0x0][0x19c], RZ ;  /* 0x0000670003032a24 */ /* 0x000fea00078e02ff */
[----:B------:R-:W-:Y:S01]  /*7040*/  @P2 IADD3 R29, R29, R3, RZ ;  /* 0x000000031d1d2210 */ /* 0x000fe20007ffe0ff */
[----:B---3--:R1:W-:Y:S04]  /*7050*/  @P5 STG.E.128 [R36.64+0x80], R20 ;  /* 0x0000801424005986 */ /* 0x0083e8000c101d06 */
[----:B------:R-:W2:Y:S04]  /*7060*/  @P4 LDG.E.128 R4, [R34.64] ;  /* 0x0000000622044981 */ /* 0x000ea8000c1e1d00 */
[----:B--2---:R2:W-:Y:S04]  /*7070*/  @P4 STG.E.128 [R32.64], R4 ;  /* 0x0000000420004986 */ /* 0x0045e8000c101d06 */
[----:B------:R-:W3:Y:S04]  /*7080*/  @P4 LDG.E.128 R24, [R34.64+0x80] ;  /* 0x0000800622184981 */ /* 0x000ee8000c1e1d00 */
[----:B---3--:R3:W-:Y:S04]  /*7090*/  @P4 STG.E.128 [R32.64+0x80], R24 ;  /* 0x0000801820004986 */ /* 0x0087e8000c101d06 */
[----:B-1----:R-:W4:Y:S04]  /*70a0*/  @P2 LDG.E.128 R20, [R18.64] ;  /* 0x0000000612142981 */ /* 0x002f28000c1e1d00 */
[----:B----4-:R3:W-:Y:S04]  /*70b0*/  @P2 STG.E.128 [R28.64], R20 ;  /* 0x000000141c002986 */ /* 0x0107e8000c101d06 */
[----:B--2---:R-:W2:Y:S04]  /*70c0*/  @P2 LDG.E.128 R4, [R18.64+0x80] ;  /* 0x0000800612042981 */ /* 0x004ea8000c1e1d00 */
[----:B--2---:R3:W-:Y:S02]  /*70d0*/  @P2 STG.E.128 [R28.64+0x80], R4 ;  /* 0x000080041c002986 */ /* 0x0047e4000c101d06 */
.L_x_6799:
[----:B------:R-:W-:Y:S04]  /*70e0*/  IMAD.MOV.U32 R0, RZ, RZ, c[0x0][0x288] ;  /* 0x0000a200ff007624 */ /* 0x000fe800078e00ff */
[----:B------:R-:W-:Y:S05]  /*70f0*/  IMAD.U32 R3, R0, -0x40, RZ ;  /* 0xffffffc000037824 */ /* 0x000fea00078e00ff */
[C---:B-1----:R-:W-:Y:S04]  /*7100*/  LEA R118, P0, R3.reuse, R118, 0x1 ;  /* 0x0000007603767211 */ /* 0x042fe800078008ff */
[----:B------:R-:W-:Y:S01]  /*7110*/  LEA.HI.X.SX32 R119, R3, R119, 0x1, P0 ;  /* 0x0000007703777211 */ /* 0x000fe200000f0eff */
[----:B------:R-:W-:-:S05]  /*7120*/  @!P3 BRA `(.L_x_6824) ;  /* 0x000004b00000b947 */ /* 0x000fca0003800000 */
[----:B------:R-:W-:Y:S04]  /*7130*/  IADD3 R0, R11, -0x1, RZ ;  /* 0xffffffff0b007810 */ /* 0x000fe80007ffe0ff */
[----:B------:R-:W-:Y:S11]  /*7140*/  ISETP.GT.AND P0, PT, R0, R85, PT ;  /* 0x000000550000720c */ /* 0x000ff60003f04270 */
[----:B------:R-:W-:Y:S02]  /*7150*/  @!UPT UIADD3 URZ, URZ, URZ, URZ ;  /* 0x0000003f3f3ff290 */ /* 0x000fe4000fffe03f */
[----:B------:R-:W-:-:S05]  /*7160*/  @!P0 BRA `(.L_x_6825) ;  /* 0x0000050000008947 */ /* 0x000fca0003800000 */
[----:B---3--:R-:W-:Y:S01]  /*7170*/  IMAD.MOV.U32 R20, RZ, RZ, RZ ;  /* 0x000000ffff147224 */ /* 0x008fe200078e00ff */
        /* <DEDUP_REMOVED lines=63> */
[----:B----4-:R-:W-:Y:S01]  /*7570*/  LEA R112, P0, R20, R112, 0x1 ;  /* 0x0000007014707211 */ /* 0x010fe200078008ff */
[----:B------:R-:W-:Y:S03]  /*7580*/  IMAD R7, R0, c[0x0][0x19c], R7 ;  /* 0x0000670000077a24 */ /* 0x000fe600078e0207 */
[----:B------:R-:W-:Y:S01]  /*7590*/  IADD3 R6, R23, R5, RZ ;  /* 0x0000000517067210 */ /* 0x000fe20007ffe0ff */
[----:B------:R-:W-:Y:S03]  /*75a0*/  IMAD.IADD R8, R21, 0x1, R7 ;  /* 0x0000000115087824 */ /* 0x000fe600078e0207 */
[----:B------:R-:W-:Y:S02]  /*75b0*/  LEA.HI.X R115, R22, R115, R6, 0x1, P1 ;  /* 0x0000007316737211 */ /* 0x000fe400008f0c06 */
[----:B------:R-:W-:Y:S01]  /*75c0*/  LEA.HI.X R111, R20, R111, R8, 0x1, P0 ;  /* 0x0000006f146f7211 */ /* 0x000fe200000f0c08 */
[----:B------:R-:W-:-:S05]  /*75d0*/  BRA `(.L_x_6825) ;  /* 0x0000009000007947 */ /* 0x000fca0003800000 */
.L_x_6824:
[----:B----4-:R-:W-:Y:S01]  /*75e0*/  MOV R113, R111 ;  /* 0x0000006f00717202 */ /* 0x010fe20000000f00 */
[----:B------:R-:W-:Y:S02]  /*75f0*/  IMAD.MOV.U32 R2, RZ, RZ, c[0x0][0x1a0] ;  /* 0x00006800ff027624 */ /* 0x000fe400078e00ff */
[----:B------:R-:W-:Y:S03]  /*7600*/  IMAD.MOV.U32 R0, RZ, RZ, c[0x0][0x198] ;  /* 0x00006600ff007624 */ /* 0x000fe600078e00ff */
[----:B------:R-:W-:Y:S01]  /*7610*/  LEA R3, -R2, RZ, 0x6 ;  /* 0x000000ff02037211 */ /* 0x000fe200078e31ff */
[----:B---3--:R-:W-:Y:S03]  /*7620*/  IMAD.U32 R5, R0, -0x40, RZ ;  /* 0xffffffc000057824 */ /* 0x008fe600078e00ff */
[----:B------:R-:W-:Y:S02]  /*7630*/  LEA R114, P1, R3, R114, 0x1 ;  /* 0x0000007203727211 */ /* 0x000fe400078208ff */
[----:B------:R-:W-:Y:S02]  /*7640*/  LEA R112, P0, R5, R112, 0x1 ;  /* 0x0000007005707211 */ /* 0x000fe400078008ff */
[----:B------:R-:W-:Y:S02]  /*7650*/  LEA.HI.X.SX32 R115, R3, R115, 0x1, P1 ;  /* 0x0000007303737211 */ /* 0x000fe400008f0eff */
[----:B------:R-:W-:Y:S02]  /*7660*/  LEA.HI.X.SX32 R111, R5, R113, 0x1, P0 ;  /* 0x00000071056f7211 */ /* 0x000fe400000f0eff */
.L_x_6825:
[----:B------:R-:W-:Y:S04]  /*7670*/  IADD3 R11, R11, -0x1, RZ ;  /* 0xffffffff0b0b7810 */ /* 0x000fe80007ffe0ff */
[----:B------:R-:W-:Y:S11]  /*7680*/  ISETP.GT.AND P0, PT, R11, R85, PT ;  /* 0x000000550b00720c */ /* 0x000ff60003f04270 */
[----:B------:R-:W-:Y:S02]  /*7690*/  @!UPT UIADD3 URZ, URZ, URZ, URZ ;  /* 0x0000003f3f3ff290 */ /* 0x000fe4000fffe03f */
[----:B------:R-:W-:-:S05]  /*76a0*/  @P0 BRA `(.L_x_6826) ;  /* 0xffffabe000000947 */ /* 0x000fca000383ffff */
.L_x_6788:
[----:B-1----:R-:W-:Y:S01]  /*76b0*/  BAR.SYNC.DEFER_BLOCKING 0x0 ;  /* 0x0000000000007b1d */ /* 0x002fe20000010000 */
[----:B------:R-:W-:Y:S01]  /*76c0*/  ISETP.NE.AND P0, PT, RZ, c[0x0][0x230], PT ;  /* 0x00008c00ff007a0c */ /* 0x000fe20003f05270 */
[----:B------:R-:W-:Y:S01]  /*76d0*/  IMAD.MOV.U32 R3, RZ, RZ, c[0x0][0x190] ;  /* 0x00006400ff037624 */ /* 0x000fe200078e00ff */
[----:B------:R-:W-:Y:S01]  /*76e0*/  SHF.L.U32 R161, R135, 0x1, RZ ;  /* 0x0000000187a17819 */ /* 0x000fe200000006ff */
[----:B------:R-:W-:Y:S02]  /*76f0*/  IMAD.MOV.U32 R0, RZ, RZ, 0x4 ;  /* 0x00000004ff007424 */ /* 0x000fe400078e00ff */
[----:B------:R-:W-:Y:S01]  /*7700*/  BSSY B2, `(.L_x_6827) ;  /* 0x00004c6000027945 */ /* 0x000fe20003800000 */
[C---:B------:R-:W-:Y:S02]  /*7710*/  IMAD.SHL.U32 R9, R3.reuse, 0x10, RZ ;  /* 0x0000001003097824 */ /* 0x040fe400078e00ff */
[----:B---3--:R-:W-:-:S05]  /*7720*/  SHF.L.U64.HI R5, R3, R0, c[0x0][0x194] ;  /* 0x0000650003057619 */ /* 0x008fca0000010200 */
[----:B------:R-:W-:Y:S05]  /*7730*/  @!P0 BRA `(.L_x_6828) ;  /* 0x000049c000008947 */ /* 0x000fea0003800000 */
[----:B------:R-:W-:Y:S01]  /*7740*/  ISETP.NE.U32.AND P0, PT, RZ, c[0x0][0x250], PT ;  /* 0x00009400ff007a0c */ /* 0x000fe20003f05070 */
[----:B------:R-:W-:-:S03]  /*7750*/  IMAD.MOV.U32 R7, RZ, RZ, RZ ;  /* 0x000000ffff077224 */ /* 0x000fc600078e00ff */
[----:B------:R-:W-:-:S13]  /*7760*/  ISETP.NE.AND.EX P0, PT, RZ, c[0x0][0x254], PT, P0 ;  /* 0x00009500ff007a0c */ /* 0x000fda0003f05300 */
[----:B------:R-:W2:Y:S01]  /*7770*/  @P0 LDG.E R7, [R144.64] ;  /* 0x0000000690070981 */ /* 0x000ea2000c1e1900 */
[-C--:B------:R-:W-:Y:S01]  /*7780*/  IADD3 R4, P1, R9, R140.reuse, RZ ;  /* 0x0000008c09047210 */ /* 0x080fe20007f3e0ff */
[----:B------:R-:W-:Y:S01]  /*7790*/  IMAD.MOV.U32 R2, RZ, RZ, c[0x0][0x194] ;  /* 0x00006500ff027624 */ /* 0x000fe200078e00ff */
[----:B------:R-:W-:Y:S01]  /*77a0*/  LEA R0, P0, R3, R140, 0x5 ;  /* 0x0000008c03007211 */ /* 0x000fe200078028ff */
[----:B------:R-:W-:Y:S01]  /*77b0*/  ULDC.U8 UR4, c[0x0][0x313] ;  /* 0x0000c4c000047ab9 */ /* 0x000fe20000000000 */
[----:B------:R-:W-:Y:S01]  /*77c0*/  LEA R30, P2, R140, c[0x0][0x160], 0x1 ;  /* 0x000058008c1e7a11 */ /* 0x000fe200078408ff */
[--C-:B------:R-:W-:Y:S01]  /*77d0*/  IMAD.X R9, R5, 0x1, R143.reuse, P1 ;  /* 0x0000000105097824 */ /* 0x100fe200008e068f */
[C---:B------:R-:W-:Y:S01]  /*77e0*/  LEA.HI.X R5, R3.reuse, R143, R2, 0x5, P0 ;  /* 0x0000008f03057211 */ /* 0x040fe200000f2c02 */
[----:B------:R-:W-:Y:S01]  /*77f0*/  IMAD.MOV.U32 R142, RZ, RZ, R140 ;  /* 0x000000ffff8e7224 */ /* 0x000fe200078e008c */
[----:B------:R-:W-:Y:S02]  /*7800*/  LEA R24, P0, R4, c[0x0][0x160], 0x1 ;  /* 0x0000580004187a11 */ /* 0x000fe400078008ff */
[--C-:B------:R-:W-:Y:S01]  /*7810*/  LEA.HI.X R31, R140, c[0x0][0x164], R143.reuse, 0x1, P2 ;  /* 0x000059008c1f7a11 */ /* 0x100fe200010f0c8f */
[----:B------:R-:W-:Y:S01]  /*7820*/  IMAD.WIDE.U32 R142, R3, 0x30, R142 ;  /* 0x00000030038e7825 */ /* 0x000fe200078e008e */
[----:B------:R-:W-:-:S02]  /*7830*/  LEA.HI.X R25, R4, c[0x0][0x164], R9, 0x1, P0 ;  /* 0x0000590004197a11 */ /* 0x000fc400000f0c09 */
[----:B------:R-:W-:Y:S01]  /*7840*/  ISETP.NE.AND P0, PT, RZ, UR4, PT ;  /* 0x00000004ff007c0c */ /* 0x000fe2000bf05270 */
[----:B------:R-:W-:Y:S01]  /*7850*/  IMAD.IADD R3, R159, 0x1, -R66 ;  /* 0x000000019f037824 */ /* 0x000fe200078e0a42 */
[----:B------:R-:W-:Y:S02]  /*7860*/  LEA R28, P4, R0, c[0x0][0x160], 0x1 ;  /* 0x00005800001c7a11 */ /* 0x000fe400078808ff */
[----:B------:R-:W-:Y:S02]  /*7870*/  LEA R26, P2, R142, c[0x0][0x160], 0x1 ;  /* 0x000058008e1a7a11 */ /* 0x000fe400078408ff */
[----:B------:R-:W-:Y:S02]  /*7880*/  ISETP.GE.AND P1, PT, R138, R3, PT ;  /* 0x000000038a00720c */ /* 0x000fe40003f26270 */
[----:B------:R-:W-:Y:S02]  /*7890*/  LEA.HI.X R29, R0, c[0x0][0x164], R5, 0x1, P4 ;  /* 0x00005900001d7a11 */ /* 0x000fe400020f0c05 */
[----:B------:R-:W-:-:S02]  /*78a0*/  ISETP.GT.AND P1, PT, R64, -0x8, !P1 ;  /* 0xfffffff84000780c */ /* 0x000fc40004f24270 */
[----:B--2---:R-:W-:Y:S01]  /*78b0*/  IADD3 R6, R7, R74, R66 ;  /* 0x0000004a07067210 */ /* 0x004fe20007ffe042 */
[----:B------:R-:W-:-:S04]  /*78c0*/  IMAD R7, R2, 0x30, RZ ;  /* 0x0000003002077824 */ /* 0x000fc800078e02ff */
[----:B------:R-:W-:Y:S02]  /*78d0*/  IMAD R6, R81, R6, RZ ;  /* 0x0000000651067224 */ /* 0x000fe400078e02ff */
[----:B------:R-:W-:-:S03]  /*78e0*/  IMAD.IADD R4, R143, 0x1, R7 ;  /* 0x000000018f047824 */ /* 0x000fc600078e0207 */
[-C--:B------:R-:W-:Y:S02]  /*78f0*/  IADD3 R8, P6, R78, R6.reuse, RZ ;  /* 0x000000064e087210 */ /* 0x080fe40007fde0ff */
[----:B------:R-:W-:Y:S02]  /*7900*/  IADD3 R2, P5, R77, R6, RZ ;  /* 0x000000064d027210 */ /* 0x000fe40007fbe0ff */
[----:B------:R-:W-:Y:S02]  /*7910*/  SHF.R.S32.HI R6, RZ, 0x1f, R6 ;  /* 0x0000001fff067819 */ /* 0x000fe40000011406 */
[----:B------:R-:W-:-:S03]  /*7920*/  LEA.HI.X R27, R142, c[0x0][0x164], R4, 0x1, P2 ;  /* 0x000059008e1b7a11 */ /* 0x000fc600010f0c04 */
[--C-:B------:R-:W-:Y:S02]  /*7930*/  IMAD.X R9, R76, 0x1, R6.reuse, P6 ;  /* 0x000000014c097824 */ /* 0x100fe400030e0606 */
[----:B------:R-:W-:Y:S01]  /*7940*/  IMAD.X R18, R75, 0x1, R6, P5 ;  /* 0x000000014b127824 */ /* 0x000fe200028e0606 */
[----:B------:R-:W-:Y:S05]  /*7950*/  @!P0 BRA `(.L_x_6829) ;  /* 0x000019c000008947 */ /* 0x000fea0003800000 */
[----:B------:R-:W-:Y:S01]  /*7960*/  BSSY B1, `(.L_x_6830) ;  /* 0x0000062000017945 */ /* 0x000fe20003800000 */
[----:B------:R-:W-:Y:S05]  /*7970*/  @!P1 BRA `(.L_x_6831) ;  /* 0x0000060000009947 */ /* 0x000fea0003800000 */
[----:B------:R1:W5:Y:S01]  /*7980*/  LDG.E.128 R20, [R30.64] ;  /* 0x000000061e147981 */ /* 0x000362000c1e1d00 */
        /* <DEDUP_REMOVED lines=8> */
[----:B------:R-:W-:Y:S05]  /*7a10*/  @P2 BRA `(.L_x_6833) ;  /* 0x0000026000002947 */ /* 0x000fea0003800000 */
[----:B------:R-:W2:Y:S04]  /*7a20*/  LDG.E.64 R4, [R36.64] ;  /* 0x0000000624047981 */ /* 0x000ea8000c1e1b00 */
[----:B------:R-:W3:Y:S01]  /*7a30*/  LDG.E.64 R6, [R34.64] ;  /* 0x0000000622067981 */ /* 0x000ee2000c1e1b00 */
[C---:B-----5:R-:W-:Y:S01]  /*7a40*/  LOP3.LUT R0, R21.reuse, 0xffff0000, RZ, 0xc0, !PT ;  /* 0xffff000015007812 */ /* 0x060fe200078ec0ff */
[----:B------:R-:W-:Y:S01]  /*7a50*/  IMAD.U32 R14, R22, 0x10000, RZ ;  /* 0x00010000160e7824 */ /* 0x000fe200078e00ff */
[----:B------:R-:W-:-:S02]  /*7a60*/  SHF.L.U32 R2, R21, 0x10, RZ ;  /* 0x0000001015027819 */ /* 0x000fc400000006ff */
[C---:B------:R-:W-:Y:S02]  /*7a70*/  LOP3.LUT R12, R23.reuse, 0xffff0000, RZ, 0xc0, !PT ;  /* 0xffff0000170c7812 */ /* 0x040fe400078ec0ff */
[C---:B------:R-:W-:Y:S02]  /*7a80*/  SHF.L.U32 R10, R20.reuse, 0x10, RZ ;  /* 0x00000010140a7819 */ /* 0x040fe400000006ff */
[----:B------:R-:W-:Y:S02]  /*7a90*/  SHF.L.U32 R13, R23, 0x10, RZ ;  /* 0x00000010170d7819 */ /* 0x000fe400000006ff */
[----:B------:R-:W-:Y:S02]  /*7aa0*/  LOP3.LUT R20, R20, 0xffff0000, RZ, 0xc0, !PT ;  /* 0xffff000014147812 */ /* 0x000fe400078ec0ff */
[----:B------:R-:W-:Y:S02]  /*7ab0*/  LOP3.LUT R22, R22, 0xffff0000, RZ, 0xc0, !PT ;  /* 0xffff000016167812 */ /* 0x000fe400078ec0ff */
[----:B--2---:R-:W-:-:S02]  /*7ac0*/  LOP3.LUT R11, R4, 0xffff0000, RZ, 0xc0, !PT ;  /* 0xffff0000040b7812 */ /* 0x004fc400078ec0ff */
[C---:B------:R-:W-:Y:S01]  /*7ad0*/  LOP3.LUT R18, R5.reuse, 0xffff0000, RZ, 0xc0, !PT ;  /* 0xffff000005127812 */ /* 0x040fe200078ec0ff */
[----:B------:R-:W-:Y:S01]  /*7ae0*/  IMAD.U32 R5, R5, 0x10000, RZ ;  /* 0x0001000005057824 */ /* 0x000fe200078e00ff */
[----:B---3--:R-:W-:Y:S01]  /*7af0*/  LOP3.LUT R21, R6, 0xffff0000, RZ, 0xc0, !PT ;  /* 0xffff000006157812 */ /* 0x008fe200078ec0ff */
[-C--:B------:R-:W-:Y:S01]  /*7b00*/  FMUL.FTZ R15, R0, R11.reuse ;  /* 0x0000000b000f7220 */ /* 0x080fe20000410000 */
[C---:B------:R-:W-:Y:S01]  /*7b10*/  LOP3.LUT R19, R7.reuse, 0xffff0000, RZ, 0xc0, !PT ;  /* 0xffff000007137812 */ /* 0x040fe200078ec0ff */
[----:B------:R-:W-:Y:S01]  /*7b20*/  FMUL.FTZ R11, R2, R11 ;  /* 0x0000000b020b7220 */ /* 0x000fe20000410000 */
[----:B------:R-:W-:Y:S01]  /*7b30*/  SHF.L.U32 R7, R7, 0x10, RZ ;  /* 0x0000001007077819 */ /* 0x000fe200000006ff */
[----:B------:R-:W-:Y:S02]  /*7b40*/  FMUL.FTZ R32, R12, R18 ;  /* 0x000000120c207220 */ /* 0x000fe40000410000 */
[-C--:B------:R-:W-:Y:S01]  /*7b50*/  FFMA.FTZ R0, R0, R21.reuse, R11 ;  /* 0x0000001500007223 */ /* 0x080fe2000001000b */
[----:B------:R-:W-:Y:S01]  /*7b60*/  SHF.L.U32 R11, R4, 0x10, RZ ;  /* 0x00000010040b7819 */ /* 0x000fe200000006ff */
[----:B------:R-:W-:-:S02]  /*7b70*/  FFMA.FTZ R15, R2, R21, -R15 ;  /* 0x00000015020f7223 */ /* 0x000fc4000001080f */
[C---:B------:R-:W-:Y:S02]  /*7b80*/  FMUL.FTZ R18, R13.reuse, R18 ;  /* 0x000000120d127220 */ /* 0x040fe40000410000 */
[----:B------:R-:W-:Y:S01]  /*7b90*/  FFMA.FTZ R32, R13, R19, -R32 ;  /* 0x000000130d207223 */ /* 0x000fe20000010820 */
[----:B------:R-:W-:Y:S01]  /*7ba0*/  SHF.L.U32 R13, R6, 0x10, RZ ;  /* 0x00000010060d7819 */ /* 0x000fe200000006ff */
[----:B------:R-:W-:Y:S01]  /*7bb0*/  FMUL.FTZ R2, R20, R11 ;  /* 0x0000000b14027220 */ /* 0x000fe20000410000 */
[----:B------:R-:W-:Y:S01]  /*7bc0*/  F2FP.BF16.PACK_AB R21, R0, R15 ;  /* 0x0000000f0015723e */ /* 0x000fe200000010ff */
[----:B------:R-:W-:Y:S02]  /*7bd0*/  FMUL.FTZ R4, R22, R5 ;  /* 0x0000000516047220 */ /* 0x000fe40000410000 */
[----:B------:R-:W-:Y:S02]  /*7be0*/  FMUL.FTZ R11, R10, R11 ;  /* 0x0000000b0a0b7220 */ /* 0x000fe40000410000 */
[----:B------:R-:W-:-:S02]  /*7bf0*/  FMUL.FTZ R5, R14, R5 ;  /* 0x000000050e057220 */ /* 0x000fc40000410000 */
[----:B------:R-:W-:Y:S02]  /*7c00*/  FFMA.FTZ R19, R12, R19, R18 ;  /* 0x000000130c137223 */ /* 0x000fe40000010012 */
[-C--:B------:R-:W-:Y:S02]  /*7c10*/  FFMA.FTZ R2, R10, R13.reuse, -R2 ;  /* 0x0000000d0a027223 */ /* 0x080fe40000010802 */
[----:B------:R-:W-:Y:S01]  /*7c20*/  FFMA.FTZ R11, R20, R13, R11 ;  /* 0x0000000d140b7223 */ /* 0x000fe2000001000b */
[----:B------:R-:W-:Y:S01]  /*7c30*/  F2FP.BF16.PACK_AB R23, R19, R32 ;  /* 0x000000201317723e */ /* 0x000fe200000010ff */
[-C--:B------:R-:W-:Y:S02]  /*7c40*/  FFMA.FTZ R4, R14, R7.reuse, -R4 ;  /* 0x000000070e047223 */ /* 0x080fe40000010804 */
[----:B------:R-:W-:Y:S01]  /*7c50*/  FFMA.FTZ R5, R22, R7, R5 ;  /* 0x0000000716057223 */ /* 0x000fe20000010005 */
[----:B------:R-:W-:-:S04]  /*7c60*/  F2FP.BF16.PACK_AB R20, R11, R2 ;  /* 0x000000020b14723e */ /* 0x000fc800000010ff */
[----:B------:R-:W-:Y:S02]  /*7c70*/  F2FP.BF16.PACK_AB R22, R5, R4 ;  /* 0x000000040516723e */ /* 0x000fe400000010ff */
.L_x_6833:
[----:B------:R-:W-:Y:S05]  /*7c80*/  BSYNC B0 ;  /* 0x0000000000007941 */ /* 0x000fea0003800000 */
.L_x_6832:
[----:B------:R2:W5:Y:S01]  /*7c90*/  LDG.E.128 R12, [R30.64+0x80] ;  /* 0x000080061e0c7981 */ /* 0x000562000c1e1d00 */
[----:B------:R-:W-:Y:S01]  /*7ca0*/  IADD3 R0, R16, 0x40, RZ ;  /* 0x0000004010007810 */ /* 0x000fe20007ffe0ff */
[----:B------:R-:W-:Y:S02]  /*7cb0*/  BSSY B0, `(.L_x_6834) ;  /* 0x000002b000007945 */ /* 0x000fe40003800000 */
[----:B-----5:R2:W-:Y:S01]  /*7cc0*/  STS.128 [R161], R20 ;  /* 0x00000014a1007388 */ /* 0x0205e20000000c00 */
[----:B------:R-:W-:-:S13]  /*7cd0*/  ISETP.GE.AND P0, PT, R0, c[0x0][0x230], PT ;  /* 0x00008c0000007a0c */ /* 0x000fda0003f06270 */
[----:B------:R-:W-:Y:S05]  /*7ce0*/  @P0 BRA `(.L_x_6835) ;  /* 0x0000027000000947 */ /* 0x000fea0003800000 */
[----:B------:R-:W3:Y:S04]  /*7cf0*/  LDG.E.64 R4, [R36.64+0x40] ;  /* 0x0000400624047981 */ /* 0x000ee8000c1e1b00 */
[----:B------:R-:W5:Y:S01]  /*7d00*/  LDG.E.64 R6, [R34.64+0x40] ;  /* 0x0000400622067981 */ /* 0x000f62000c1e1b00 */
[C---:B------:R-:W-:Y:S02]  /*7d10*/  SHF.L.U32 R2, R13.reuse, 0x10, RZ ;  /* 0x000000100d027819 */ /* 0x040fe400000006ff */
[----:B------:R-:W-:Y:S02]  /*7d20*/  LOP3.LUT R0, R13, 0xffff0000, RZ, 0xc0, !PT ;  /* 0xffff00000d007812 */ /* 0x000fe400078ec0ff */
[C---:B------:R-:W-:Y:S02]  /*7d30*/  SHF.L.U32 R10, R12.reuse, 0x10, RZ ;  /* 0x000000100c0a7819 */ /* 0x040fe400000006ff */
[----:B------:R-:W-:-:S02]  /*7d40*/  LOP3.LUT R18, R12, 0xffff0000, RZ, 0xc0, !PT ;  /* 0xffff00000c127812 */ /* 0x000fc400078ec0ff */
[C---:B------:R-:W-:Y:S02]  /*7d50*/  SHF.L.U32 R13, R15.reuse, 0x10, RZ ;  /* 0x000000100f0d7819 */ /* 0x040fe400000006ff */
[----:B------:R-:W-:Y:S01]  /*7d60*/  LOP3.LUT R12, R15, 0xffff0000, RZ, 0xc0, !PT ;  /* 0xffff00000f0c7812 */ /* 0x000fe200078ec0ff */
[C---:B------:R-:W-:Y:S01]  /*7d70*/  IMAD.U32 R15, R14.reuse, 0x10000, RZ ;  /* 0x000100000e0f7824 */ /* 0x040fe200078e00ff */
[----:B--2---:R-:W-:Y:S02]  /*7d80*/  LOP3.LUT R22, R14, 0xffff0000, RZ, 0xc0, !PT ;  /* 0xffff00000e167812 */ /* 0x004fe400078ec0ff */
[----:B---3--:R-:W-:Y:S02]  /*7d90*/  LOP3.LUT R11, R4, 0xffff0000, RZ, 0xc0, !PT ;  /* 0xffff0000040b7812 */ /* 0x008fe400078ec0ff */
[----:B------:R-:W-:Y:S02]  /*7da0*/  LOP3.LUT R14, R5, 0xffff0000, RZ, 0xc0, !PT ;  /* 0xffff0000050e7812 */ /* 0x000fe400078ec0ff */
[----:B-----5:R-:W-:Y:S01]  /*7db0*/  LOP3.LUT R20, R7, 0xffff0000, RZ, 0xc0, !PT ;  /* 0xffff000007147812 */ /* 0x020fe200078ec0ff */
[-C--:B------:R-:W-:Y:S01]  /*7dc0*/  FMUL.FTZ R19, R0, R11.reuse ;  /* 0x0000000b00137220 */ /* 0x080fe20000410000 */
[----:B------:R-:W-:Y:S01]  /*7dd0*/  LOP3.LUT R21, R6, 0xffff0000, RZ, 0xc0, !PT ;  /* 0xffff000006157812 */ /* 0x000fe200078ec0ff */
[----:B------:R-:W-:Y:S01]  /*7de0*/  FMUL.FTZ R23, R2, R11 ;  /* 0x0000000b02177220 */ /* 0x000fe20000410000 */
[----:B------:R-:W-:Y:S01]  /*7df0*/  SHF.L.U32 R5, R5, 0x10, RZ ;  /* 0x0000001005057819 */ /* 0x000fe200000006ff */
[-C--:B------:R-:W-:Y:S01]  /*7e00*/  FMUL.FTZ R11, R12, R14.reuse ;  /* 0x0000000e0c0b7220 */ /* 0x080fe20000410000 */
[----:B------:R-:W-:Y:S01]  /*7e10*/  SHF.L.U32 R7, R7, 0x10, RZ ;  /* 0x0000001007077819 */ /* 0x000fe200000006ff */
[----:B-1----:R-:W-:-:S02]  /*7e20*/  FMUL.FTZ R31, R13, R14 ;  /* 0x0000000e0d1f7220 */ /* 0x002fc40000410000 */
[----:B------:R-:W-:Y:S01]  /*7e30*/  FFMA.FTZ R11, R13, R20, -R11 ;  /* 0x000000140d0b7223 */ /* 0x000fe2000001080b */
[----:B------:R-:W-:Y:S01]  /*7e40*/  SHF.L.U32 R13, R4, 0x10, RZ ;  /* 0x00000010040d7819 */ /* 0x000fe200000006ff */
[-C--:B------:R-:W-:Y:S02]  /*7e50*/  FFMA.FTZ R19, R2, R21.reuse, -R19 ;  /* 0x0000001502137223 */ /* 0x080fe40000010813 */
[----:B------:R-:W-:Y:S02]  /*7e60*/  FFMA.FTZ R0, R0, R21, R23 ;  /* 0x0000001500007223 */ /* 0x000fe40000010017 */
[----:B------:R-:W-:Y:S02]  /*7e70*/  FMUL.FTZ R2, R18, R13 ;  /* 0x0000000d12027220 */ /* 0x000fe40000410000 */
[----:B------:R-:W-:Y:S01]  /*7e80*/  IMAD.U32 R21, R6, 0x10000, RZ ;  /* 0x0001000006157824 */ /* 0x000fe200078e00ff */
[----:B------:R-:W-:Y:S01]  /*7e90*/  F2FP.BF16.PACK_AB R0, R0, R19 ;  /* 0x000000130000723e */ /* 0x000fe200000010ff */
[----:B------:R-:W-:-:S02]  /*7ea0*/  FMUL.FTZ R13, R10, R13 ;  /* 0x0000000d0a0d7220 */ /* 0x000fc40000410000 */
[-C--:B------:R-:W-:Y:S02]  /*7eb0*/  FMUL.FTZ R4, R22, R5.reuse ;  /* 0x0000000516047220 */ /* 0x080fe40000410000 */
[C---:B------:R-:W-:Y:S02]  /*7ec0*/  FMUL.FTZ R5, R15.reuse, R5 ;  /* 0x000000050f057220 */ /* 0x040fe40000410000 */
[----:B------:R-:W-:Y:S02]  /*7ed0*/  FFMA.FTZ R12, R12, R20, R31 ;  /* 0x000000140c0c7223 */ /* 0x000fe4000001001f */
[-C--:B------:R-:W-:Y:S02]  /*7ee0*/  FFMA.FTZ R2, R10, R21.reuse, -R2 ;  /* 0x000000150a027223 */ /* 0x080fe40000010802 */
[----:B------:R-:W-:Y:S02]  /*7ef0*/  FFMA.FTZ R13, R18, R21, R13 ;  /* 0x00000015120d7223 */ /* 0x000fe4000001000d */
[----:B------:R-:W-:Y:S01]  /*7f00*/  FFMA.FTZ R4, R15, R7, -R4 ;  /* 0x000000070f047223 */ /* 0x000fe20000010804 */
[----:B------:R-:W-:Y:S01]  /*7f10*/  F2FP.BF16.PACK_AB R15, R12, R11 ;  /* 0x0000000b0c0f723e */ /* 0x000fe200000010ff */
[----:B------:R-:W-:Y:S01]  /*7f20*/  FFMA.FTZ R5, R22, R7, R5 ;  /* 0x0000000716057223 */ /* 0x000fe20000010005 */
[----:B------:R-:W-:-:S02]  /*7f30*/  F2FP.BF16.PACK_AB R12, R13, R2 ;  /* 0x000000020d0c723e */ /* 0x000fc400000010ff */
[----:B------:R-:W-:Y:S02]  /*7f40*/  MOV R13, R0 ;  /* 0x00000000000d7202 */ /* 0x000fe40000000f00 */
[----:B------:R-:W-:Y:S02]  /*7f50*/  F2FP.BF16.PACK_AB R14, R5, R4 ;  /* 0x00000004050e723e */ /* 0x000fe400000010ff */
.L_x_6835:
[----:B------:R-:W-:Y:S05]  /*7f60*/  BSYNC B0 ;  /* 0x0000000000007941 */ /* 0x000fea0003800000 */
.L_x_6834:
[----:B------:R3:W-:Y:S02]  /*7f70*/  STS.128 [R161+0x2000], R12 ;  /* 0x0020000ca1007388 */ /* 0x0007e40000000c00 */
.L_x_6831:
[----:B------:R-:W-:Y:S05]  /*7f80*/  BSYNC B1 ;  /* 0x0000000000017941 */ /* 0x000fea0003800000 */
.L_x_6830:
[----:B------:R-:W-:Y:S01]  /*7f90*/  IADD3 R0, R138, 0x10, RZ ;  /* 0x000000108a007810 */ /* 0x000fe20007ffe0ff */
[----:B------:R-:W-:Y:S03]  /*7fa0*/  BSSY B1, `(.L_x_6836) ;  /* 0x0000067000017945 */ /* 0x000fe60003800000 */
[----:B------:R-:W-:-:S04]  /*7fb0*/  ISETP.GE.AND P0, PT, R0, R3, PT ;  /* 0x000000030000720c */ /* 0x000fc80003f06270 */
[----:B------:R-:W-:-:S13]  /*7fc0*/  ISETP.LT.OR P0, PT, R64, -0x87, P0 ;  /* 0xffffff794000780c */ /* 0x000fda0000701670 */
[----:B------:R-:W-:Y:S05]  /*7fd0*/  @P0 BRA `(.L_x_6837) ;  /* 0x0000063000000947 */ /* 0x000fea0003800000 */
[----:B---3--:R3:W5:Y:S01]  /*7fe0*/  LDG.E.128 R12, [R24.64] ;  /* 0x00000006180c7981 */ /* 0x008762000c1e1d00 */
[C---:B------:R-:W-:Y:S01]  /*7ff0*/  IADD3 R2, P0, R79.reuse, R8, RZ ;  /* 0x000000084f027210 */ /* 0x040fe20007f1e0ff */
[----:B------:R-:W-:Y:S03]  /*8000*/  BSSY B0, `(.L_x_6838) ;  /* 0x0000031000007945 */ /* 0x000fe60003800000 */
[----:B------:R-:W-:Y:S01]  /*8010*/  LEA.HI.X.SX32 R79, R79, R9, 0x1, P0 ;  /* 0x000000094f4f7211 */ /* 0x000fe200000f0eff */
[----:B------:R-:W-:Y:S01]  /*8020*/  IMAD.SHL.U32 R36, R2, 0x2, RZ ;  /* 0x0000000202247824 */ /* 0x000fe200078e00ff */
[----:B------:R-:W-:Y:S02]  /*8030*/  ISETP.GE.AND P0, PT, R16, c[0x0][0x230], PT ;  /* 0x00008c0010007a0c */ /* 0x000fe40003f06270 */
[----:B------:R-:W-:Y:S02]  /*8040*/  SHF.L.U64.HI R2, R2, 0x1, R79 ;  /* 0x0000000102027819 */ /* 0x000fe4000001024f */
[----:B------:R-:W-:-:S02]  /*8050*/  IADD3 R34, P2, R36, c[0x0][0x2a8], RZ ;  /* 0x0000aa0024227a10 */ /* 0x000fc40007f5e0ff */
[----:B------:R-:W-:Y:S02]  /*8060*/  IADD3 R36, P1, R36, c[0x0][0x2b0], RZ ;  /* 0x0000ac0024247a10 */ /* 0x000fe40007f3e0ff */
[C---:B------:R-:W-:Y:S02]  /*8070*/  IADD3.X R35, R2.reuse, c[0x0][0x2ac], RZ, P2, !PT ;  /* 0x0000ab0002237a10 */ /* 0x040fe400017fe4ff */
[----:B------:R-:W-:-:S03]  /*8080*/  IADD3.X R37, R2, c[0x0][0x2b4], RZ, P1, !PT ;  /* 0x0000ad0002257a10 */ /* 0x000fc60000ffe4ff */
[----:B------:R-:W-:Y:S05]  /*8090*/  @P0 BRA `(.L_x_6839) ;  /* 0x0000027000000947 */ /* 0x000fea0003800000 */
[----:B--2---:R-:W2:Y:S04]  /*80a0*/  LDG.E.64 R4, [R36.64] ;  /* 0x0000000624047981 */ /* 0x004ea8000c1e1b00 */
[----:B---3--:R-:W3:Y:S01]  /*80b0*/  LDG.E.64 R6, [R34.64] ;  /* 0x0000000622067981 */ /* 0x008ee2000c1e1b00 */
[C---:B-----5:R-:W-:Y:S02]  /*80c0*/  SHF.L.U32 R10, R13.reuse, 0x10, RZ ;  /* 0x000000100d0a7819 */ /* 0x060fe400000006ff */
[----:B------:R-:W-:Y:S02]  /*80d0*/  LOP3.LUT R2, R13, 0xffff0000, RZ, 0xc0, !PT ;  /* 0xffff00000d027812 */ /* 0x000fe400078ec0ff */
[C---:B------:R-:W-:Y:S02]  /*80e0*/  SHF.L.U32 R11, R12.reuse, 0x10, RZ ;  /* 0x000000100c0b7819 */ /* 0x040fe400000006ff */
[----:B------:R-:W-:-:S02]  /*80f0*/  LOP3.LUT R19, R12, 0xffff0000, RZ, 0xc0, !PT ;  /* 0xffff00000c137812 */ /* 0x000fc400078ec0ff */
[C---:B------:R-:W-:Y:S02]  /*8100*/  SHF.L.U32 R18, R15.reuse, 0x10, RZ ;  /* 0x000000100f127819 */ /* 0x040fe400000006ff */
[----:B------:R-:W-:Y:S01]  /*8110*/  LOP3.LUT R12, R15, 0xffff0000, RZ, 0xc0, !PT ;  /* 0xffff00000f0c7812 */ /* 0x000fe200078ec0ff */
[C---:B------:R-:W-:Y:S01]  /*8120*/  IMAD.U32 R15, R14.reuse, 0x10000, RZ ;  /* 0x000100000e0f7824 */ /* 0x040fe200078e00ff */
[----:B------:R-:W-:Y:S02]  /*8130*/  LOP3.LUT R14, R14, 0xffff0000, RZ, 0xc0, !PT ;  /* 0xffff00000e0e7812 */ /* 0x000fe400078ec0ff */
[----:B--2---:R-:W-:Y:S02]  /*8140*/  LOP3.LUT R13, R4, 0xffff0000, RZ, 0xc0, !PT ;  /* 0xffff0000040d7812 */ /* 0x004fe400078ec0ff */
[C---:B------:R-:W-:Y:S02]  /*8150*/  LOP3.LUT R23, R5.reuse, 0xffff0000, RZ, 0xc0, !PT ;  /* 0xffff000005177812 */ /* 0x040fe400078ec0ff */
[----:B---3--:R-:W-:Y:S01]  /*8160*/  LOP3.LUT R33, R6, 0xffff0000, RZ, 0xc0, !PT ;  /* 0xffff000006217812 */ /* 0x008fe200078ec0ff */
[-C--:B------:R-:W-:Y:S01]  /*8170*/  FMUL.FTZ R21, R2, R13.reuse ;  /* 0x0000000d02157220 */ /* 0x080fe20000410000 */
[----:B------:R-:W-:Y:S01]  /*8180*/  SHF.L.U32 R4, R4, 0x10, RZ ;  /* 0x0000001004047819 */ /* 0x000fe200000006ff */
[C---:B------:R-:W-:Y:S01]  /*8190*/  FMUL.FTZ R20, R10.reuse, R13 ;  /* 0x0000000d0a147220 */ /* 0x040fe20000410000 */
[----:B------:R-:W-:Y:S01]  /*81a0*/  SHF.L.U32 R5, R5, 0x10, RZ ;  /* 0x0000001005057819 */ /* 0x000fe200000006ff */
[-C--:B------:R-:W-:Y:S01]  /*81b0*/  FFMA.FTZ R21, R10, R33.reuse, -R21 ;  /* 0x000000210a157223 */ /* 0x080fe20000010815 */
[C---:B-1----:R-:W-:Y:S01]  /*81c0*/  LOP3.LUT R31, R7.reuse, 0xffff0000, RZ, 0xc0, !PT ;  /* 0xffff0000071f7812 */ /* 0x042fe200078ec0ff */
[----:B------:R-:W-:Y:S01]  /*81d0*/  FFMA.FTZ R20, R2, R33, R20 ;  /* 0x0000002102147223 */ /* 0x000fe20000010014 */
[----:B------:R-:W-:Y:S01]  /*81e0*/  SHF.L.U32 R7, R7, 0x10, RZ ;  /* 0x0000001007077819 */ /* 0x000fe200000006ff */
[----:B------:R-:W-:-:S02]  /*81f0*/  FMUL.FTZ R13, R12, R23 ;  /* 0x000000170c0d7220 */ /* 0x000fc40000410000 */
[-C--:B------:R-:W-:Y:S01]  /*8200*/  FMUL.FTZ R2, R19, R4.reuse ;  /* 0x0000000413027220 */ /* 0x080fe20000410000 */
[----:B------:R-:W-:Y:S01]  /*8210*/  F2FP.BF16.PACK_AB R20, R20, R21 ;  /* 0x000000151414723e */ /* 0x000fe200000010ff */
[----:B------:R-:W-:Y:S02]  /*8220*/  FMUL.FTZ R10, R11, R4 ;  /* 0x000000040b0a7220 */ /* 0x000fe40000410000 */
[----:B------:R-:W-:Y:S02]  /*8230*/  FMUL.FTZ R23, R18, R23 ;  /* 0x0000001712177220 */ /* 0x000fe40000410000 */
[-C--:B------:R-:W-:Y:S02]  /*8240*/  FMUL.FTZ R4, R14, R5.reuse ;  /* 0x000000050e047220 */ /* 0x080fe40000410000 */
[----:B------:R-:W-:Y:S02]  /*8250*/  IMAD.U32 R6, R6, 0x10000, RZ ;  /* 0x0001000006067824 */ /* 0x000fe400078e00ff */
[----:B------:R-:W-:-:S02]  /*8260*/  FMUL.FTZ R5, R15, R5 ;  /* 0x000000050f057220 */ /* 0x000fc40000410000 */
[-C--:B------:R-:W-:Y:S02]  /*8270*/  FFMA.FTZ R13, R18, R31.reuse, -R13 ;  /* 0x0000001f120d7223 */ /* 0x080fe4000001080d */
        /* <DEDUP_REMOVED lines=9> */
.L_x_6839:
[----:B------:R-:W-:Y:S05]  /*8310*/  BSYNC B0 ;  /* 0x0000000000007941 */ /* 0x000fea0003800000 */
.L_x_6838:
[----:B--2---:R2:W5:Y:S01]  /*8320*/  LDG.E.128 R20, [R24.64+0x80] ;  /* 0x0000800618147981 */ /* 0x004562000c1e1d00 */
[----:B------:R-:W-:Y:S01]  /*8330*/  IADD3 R2, R16, 0x40, RZ ;  /* 0x0000004010027810 */ /* 0x000fe20007ffe0ff */
[----:B------:R-:W-:Y:S02]  /*8340*/  BSSY B0, `(.L_x_6840) ;  /* 0x000002b000007945 */ /* 0x000fe40003800000 */
[----:B-----5:R2:W-:Y:S01]  /*8350*/  STS.128 [R161+0x800], R12 ;  /* 0x0008000ca1007388 */ /* 0x0205e20000000c00 */
[----:B------:R-:W-:-:S13]  /*8360*/  ISETP.GE.AND P0, PT, R2, c[0x0][0x230], PT ;  /* 0x00008c0002007a0c */ /* 0x000fda0003f06270 */
[----:B------:R-:W-:Y:S05]  /*8370*/  @P0 BRA `(.L_x_6841) ;  /* 0x0000027000000947 */ /* 0x000fea0003800000 */
[----:B------:R-:W5:Y:S04]  /*8380*/  LDG.E.64 R4, [R36.64+0x40] ;  /* 0x0000400624047981 */ /* 0x000f68000c1e1b00 */
[----:B--2---:R-:W2:Y:S01]  /*8390*/  LDG.E.64 R6, [R34.64+0x40] ;  /* 0x0000400622067981 */ /* 0x004ea2000c1e1b00 */
[C---:B------:R-:W-:Y:S01]  /*83a0*/  SHF.L.U32 R10, R21.reuse, 0x10, RZ ;  /* 0x00000010150a7819 */ /* 0x040fe200000006ff */
[----:B------:R-:W-:Y:S01]  /*83b0*/  IMAD.U32 R15, R22, 0x10000, RZ ;  /* 0x00010000160f7824 */ /* 0x000fe200078e00ff */
[----:B------:R-:W-:Y:S02]  /*83c0*/  LOP3.LUT R2, R21, 0xffff0000, RZ, 0xc0, !PT ;  /* 0xffff000015027812 */ /* 0x000fe400078ec0ff */
[C---:B------:R-:W-:Y:S02]  /*83d0*/  LOP3.LUT R12, R23.reuse, 0xffff0000, RZ, 0xc0, !PT ;  /* 0xffff0000170c7812 */ /* 0x040fe400078ec0ff */
[----:B------:R-:W-:-:S02]  /*83e0*/  SHF.L.U32 R14, R23, 0x10, RZ ;  /* 0x00000010170e7819 */ /* 0x000fc400000006ff */
[C---:B------:R-:W-:Y:S02]  /*83f0*/  SHF.L.U32 R11, R20.reuse, 0x10, RZ ;  /* 0x00000010140b7819 */ /* 0x040fe400000006ff */
[----:B------:R-:W-:Y:S02]  /*8400*/  LOP3.LUT R20, R20, 0xffff0000, RZ, 0xc0, !PT ;  /* 0xffff000014147812 */ /* 0x000fe400078ec0ff */
[----:B------:R-:W-:Y:S02]  /*8410*/  LOP3.LUT R22, R22, 0xffff0000, RZ, 0xc0, !PT ;  /* 0xffff000016167812 */ /* 0x000fe400078ec0ff */
[----:B-----5:R-:W-:Y:S02]  /*8420*/  LOP3.LUT R13, R4, 0xffff0000, RZ, 0xc0, !PT ;  /* 0xffff0000040d7812 */ /* 0x020fe400078ec0ff */
[----:B------:R-:W-:Y:S02]  /*8430*/  LOP3.LUT R21, R5, 0xffff0000, RZ, 0xc0, !PT ;  /* 0xffff000005157812 */ /* 0x000fe400078ec0ff */
[----:B--23--:R-:W-:Y:S01]  /*8440*/  LOP3.LUT R25, R6, 0xffff0000, RZ, 0xc0, !PT ;  /* 0xffff000006197812 */ /* 0x00cfe200078ec0ff */
[-C--:B------:R-:W-:Y:S01]  /*8450*/  FMUL.FTZ R19, R2, R13.reuse ;  /* 0x0000000d02137220 */ /* 0x080fe20000410000 */
[----:B------:R-:W-:Y:S01]  /*8460*/  LOP3.LUT R23, R7, 0xffff0000, RZ, 0xc0, !PT ;  /* 0xffff000007177812 */ /* 0x000fe200078ec0ff */
        /* <DEDUP_REMOVED lines=10> */
[----:B------:R-:W-:Y:S02]  /*8510*/  IMAD.U32 R6, R6, 0x10000, RZ ;  /* 0x0001000006067824 */ /* 0x000fe400078e00ff */
[----:B------:R-:W-:Y:S02]  /*8520*/  FMUL.FTZ R4, R22, R5 ;  /* 0x0000000516047220 */ /* 0x000fe40000410000 */
[----:B------:R-:W-:-:S02]  /*8530*/  FFMA.FTZ R19, R10, R25, -R19 ;  /* 0x000000190a137223 */ /* 0x000fc40000010813 */
[----:B------:R-:W-:Y:S02]  /*8540*/  FMUL.FTZ R5, R15, R5 ;  /* 0x000000050f057220 */ /* 0x000fe40000410000 */
[-C--:B------:R-:W-:Y:S01]  /*8550*/  FFMA.FTZ R2, R11, R6.reuse, -R2 ;  /* 0x000000060b027223 */ /* 0x080fe20000010802 */
[----:B------:R-:W-:Y:S01]  /*8560*/  F2FP.BF16.PACK_AB R18, R18, R19 ;  /* 0x000000131212723e */ /* 0x000fe200000010ff */
[----:B------:R-:W-:Y:S02]  /*8570*/  FFMA.FTZ R21, R20, R6, R21 ;  /* 0x0000000614157223 */ /* 0x000fe40000010015 */
[----:B------:R-:W-:Y:S02]  /*8580*/  FFMA.FTZ R13, R14, R23, -R13 ;  /* 0x000000170e0d7223 */ /* 0x000fe4000001080d */
[-C--:B------:R-:W-:Y:S01]  /*8590*/  FFMA.FTZ R4, R15, R7.reuse, -R4 ;  /* 0x000000070f047223 */ /* 0x080fe20000010804 */
[----:B------:R-:W-:Y:S01]  /*85a0*/  F2FP.BF16.PACK_AB R20, R21, R2 ;  /* 0x000000021514723e */ /* 0x000fe200000010ff */
[----:B------:R-:W-:Y:S01]  /*85b0*/  FFMA.FTZ R5, R22, R7, R5 ;  /* 0x0000000716057223 */ /* 0x000fe20000010005 */
[----:B------:R-:W-:-:S02]  /*85c0*/  F2FP.BF16.PACK_AB R23, R12, R13 ;  /* 0x0000000d0c17723e */ /* 0x000fc400000010ff */
[----:B------:R-:W-:Y:S02]  /*85d0*/  MOV R21, R18 ;  /* 0x0000001200157202 */ /* 0x000fe40000000f00 */
[----:B------:R-:W-:Y:S02]  /*85e0*/  F2FP.BF16.PACK_AB R22, R5, R4 ;  /* 0x000000040516723e */ /* 0x000fe400000010ff */
.L_x_6841:
[----:B------:R-:W-:Y:S05]  /*85f0*/  BSYNC B0 ;  /* 0x0000000000007941 */ /* 0x000fea0003800000 */
.L_x_6840:
[----:B------:R1:W-:Y:S02]  /*8600*/  STS.128 [R161+0x2800], R20 ;  /* 0x00280014a1007388 */ /* 0x0003e40000000c00 */
.L_x_6837:
[----:B------:R-:W-:Y:S05]  /*8610*/  BSYNC B1 ;  /* 0x0000000000017941 */ /* 0x000fea0003800000 */
.L_x_6836:
[----:B--23--:R-:W-:Y:S01]  /*8620*/  IADD3 R24, R138, 0x20, RZ ;  /* 0x000000208a187810 */ /* 0x00cfe20007ffe0ff */
[----:B------:R-:W-:Y:S03]  /*8630*/  BSSY B1, `(.L_x_6842) ;  /* 0x0000067000017945 */ /* 0x000fe60003800000 */
[----:B------:R-:W-:-:S04]  /*8640*/  ISETP.GE.AND P0, PT, R24, R3, PT ;  /* 0x000000031800720c */ /* 0x000fc80003f06270 */
[----:B------:R-:W-:-:S13]  /*8650*/  ISETP.LT.OR P0, PT, R64, -0x107, P0 ;  /* 0xfffffef94000780c */ /* 0x000fda0000701670 */
[----:B------:R-:W-:Y:S05]  /*8660*/  @P0 BRA `(.L_x_6843) ;  /* 0x0000063000000947 */ /* 0x000fea0003800000 */
[----:B------:R2:W5:Y:S01]  /*8670*/  LDG.E.128 R12, [R28.64] ;  /* 0x000000061c0c7981 */ /* 0x000562000c1e1d00 */
[----:B------:R-:W-:Y:S01]  /*8680*/  IMAD.SHL.U32 R2, R81, 0x20, RZ ;  /* 0x0000002051027824 */ /* 0x000fe200078e00ff */
[----:B------:R-:W-:Y:S04]  /*8690*/  BSSY B0, `(.L_x_6844) ;  /* 0x0000032000007945 */ /* 0x000fe80003800000 */
[----:B------:R-:W-:-:S04]  /*86a0*/  IADD3 R5, P0, R2, R8, RZ ;  /* 0x0000000802057210 */ /* 0x000fc80007f1e0ff */
[----:B------:R-:W-:Y:S01]  /*86b0*/  LEA.HI.X.SX32 R2, R2, R9, 0x1, P0 ;  /* 0x0000000902027211 */ /* 0x000fe200000f0eff */
[C---:B------:R-:W-:Y:S01]  /*86c0*/  IMAD.SHL.U32 R34, R5.reuse, 0x2, RZ ;  /* 0x0000000205227824 */ /* 0x040fe200078e00ff */
[----:B------:R-:W-:Y:S02]  /*86d0*/  ISETP.GE.AND P0, PT, R16, c[0x0][0x230], PT ;  /* 0x00008c0010007a0c */ /* 0x000fe40003f06270 */
[----:B------:R-:W-:Y:S02]  /*86e0*/  SHF.L.U64.HI R2, R5, 0x1, R2 ;  /* 0x0000000105027819 */ /* 0x000fe40000010202 */
[C---:B------:R-:W-:Y:S02]  /*86f0*/  IADD3 R32, P2, R34.reuse, c[0x0][0x2a8], RZ ;  /* 0x0000aa0022207a10 */ /* 0x040fe40007f5e0ff */
[----:B------:R-:W-:Y:S02]  /*8700*/  IADD3 R34, P1, R34, c[0x0][0x2b0], RZ ;  /* 0x0000ac0022227a10 */ /* 0x000fe40007f3e0ff */
[----:B------:R-:W-:-:S02]  /*8710*/  IADD3.X R33, R2, c[0x0][0x2ac], RZ, P2, !PT ;  /* 0x0000ab0002217a10 */ /* 0x000fc400017fe4ff */
[----:B------:R-:W-:-:S03]  /*8720*/  IADD3.X R35, R2, c[0x0][0x2b4], RZ, P1, !PT ;  /* 0x0000ad0002237a10 */ /* 0x000fc60000ffe4ff */
[----:B------:R-:W-:Y:S05]  /*8730*/  @P0 BRA `(.L_x_6845) ;  /* 0x0000027000000947 */ /* 0x000fea0003800000 */
[----:B--2---:R-:W2:Y:S04]  /*8740*/  LDG.E.64 R4, [R34.64] ;  /* 0x0000000622047981 */ /* 0x004ea8000c1e1b00 */
[----:B------:R-:W3:Y:S01]  /*8750*/  LDG.E.64 R6, [R32.64] ;  /* 0x0000000620067981 */ /* 0x000ee2000c1e1b00 */
        /* <DEDUP_REMOVED lines=9> */
[C---:B-1----:R-:W-:Y:S02]  /*87f0*/  LOP3.LUT R23, R5.reuse, 0xffff0000, RZ, 0xc0, !PT ;  /* 0xffff000005177812 */ /* 0x042fe400078ec0ff */
[----:B---3--:R-:W-:Y:S01]  /*8800*/  LOP3.LUT R31, R6, 0xffff0000, RZ, 0xc0, !PT ;  /* 0xffff0000061f7812 */ /* 0x008fe200078ec0ff */
[-C--:B------:R-:W-:Y:S01]  /*8810*/  FMUL.FTZ R21, R2, R13.reuse ;  /* 0x0000000d02157220 */ /* 0x080fe20000410000 */
[----:B------:R-:W-:Y:S01]  /*8820*/  SHF.L.U32 R4, R4, 0x10, RZ ;  /* 0x0000001004047819 */ /* 0x000fe200000006ff */
[C---:B------:R-:W-:Y:S01]  /*8830*/  FMUL.FTZ R20, R10.reuse, R13 ;  /* 0x0000000d0a147220 */ /* 0x040fe20000410000 */
[----:B------:R-:W-:Y:S01]  /*8840*/  SHF.L.U32 R5, R5, 0x10, RZ ;  /* 0x0000001005057819 */ /* 0x000fe200000006ff */
[-C--:B------:R-:W-:Y:S01]  /*8850*/  FFMA.FTZ R21, R10, R31.reuse, -R21 ;  /* 0x0000001f0a157223 */ /* 0x080fe20000010815 */
[C---:B------:R-:W-:Y:S01]  /*8860*/  LOP3.LUT R25, R7.reuse, 0xffff0000, RZ, 0xc0, !PT ;  /* 0xffff000007197812 */ /* 0x040fe200078ec0ff */
        /* <DEDUP_REMOVED lines=20> */
.L_x_6845:
[----:B--2---:R-:W-:Y:S05]  /*89b0*/  BSYNC B0 ;  /* 0x0000000000007941 */ /* 0x004fea0003800000 */
.L_x_6844:
[----:B-1----:R-:W5:Y:S01]  /*89c0*/  LDG.E.128 R28, [R28.64+0x80] ;  /* 0x000080061c1c7981 */ /* 0x002f62000c1e1d00 */
[----:B------:R-:W-:Y:S01]  /*89d0*/  IADD3 R2, R16, 0x40, RZ ;  /* 0x0000004010027810 */ /* 0x000fe20007ffe0ff */
[----:B------:R-:W-:Y:S02]  /*89e0*/  BSSY B0, `(.L_x_6846) ;  /* 0x000002a000007945 */ /* 0x000fe40003800000 */
[----:B-----5:R1:W-:Y:S01]  /*89f0*/  STS.128 [R161+0x1000], R12 ;  /* 0x0010000ca1007388 */ /* 0x0203e20000000c00 */
[----:B------:R-:W-:-:S13]  /*8a00*/  ISETP.GE.AND P0, PT, R2, c[0x0][0x230], PT ;  /* 0x00008c0002007a0c */ /* 0x000fda0003f06270 */
[----:B------:R-:W-:Y:S05]  /*8a10*/  @P0 BRA `(.L_x_6847) ;  /* 0x0000026000000947 */ /* 0x000fea0003800000 */
[----:B------:R-:W2:Y:S04]  /*8a20*/  LDG.E.64 R4, [R34.64+0x40] ;  /* 0x0000400622047981 */ /* 0x000ea8000c1e1b00 */
[----:B------:R-:W3:Y:S01]  /*8a30*/  LDG.E.64 R6, [R32.64+0x40] ;  /* 0x0000400620067981 */ /* 0x000ee2000c1e1b00 */
[C---:B------:R-:W-:Y:S01]  /*8a40*/  SHF.L.U32 R10, R29.reuse, 0x10, RZ ;  /* 0x000000101d0a7819 */ /* 0x040fe200000006ff */
[----:B-1----:R-:W-:Y:S01]  /*8a50*/  IMAD.U32 R15, R30, 0x10000, RZ ;  /* 0x000100001e0f7824 */ /* 0x002fe200078e00ff */
        /* <DEDUP_REMOVED lines=34> */
.L_x_6847:
[----:B------:R-:W-:Y:S05]  /*8c80*/  BSYNC B0 ;  /* 0x0000000000007941 */ /* 0x000fea0003800000 */
.L_x_6846:
[----:B------:R2:W-:Y:S02]  /*8c90*/  STS.128 [R161+0x3000], R28 ;  /* 0x0030001ca1007388 */ /* 0x0005e40000000c00 */
.L_x_6843:
[----:B------:R-:W-:Y:S05]  /*8ca0*/  BSYNC B1 ;  /* 0x0000000000017941 */ /* 0x000fea0003800000 */
.L_x_6842:
[----:B--2---:R-:W-:-:S04]  /*8cb0*/  IADD3 R28, R138, 0x30, RZ ;  /* 0x000000308a1c7810 */ /* 0x004fc80007ffe0ff */
[----:B------:R-:W-:-:S04]  /*8cc0*/  ISETP.GE.AND P0, PT, R28, R3, PT ;  /* 0x000000031c00720c */ /* 0x000fc80003f06270 */
[----:B------:R-:W-:-:S13]  /*8cd0*/  ISETP.LT.OR P0, PT, R64, -0x187, P0 ;  /* 0xfffffe794000780c */ /* 0x000fda0000701670 */
[----:B------:R-:W-:Y:S05]  /*8ce0*/  @P0 BRA `(.L_x_6848) ;  /* 0x0000367000000947 */ /* 0x000fea0003800000 */
[----:B-1----:R1:W5:Y:S01]  /*8cf0*/  LDG.E.128 R12, [R26.64] ;  /* 0x000000061a0c7981 */ /* 0x002362000c1e1d00 */
[----:B------:R-:W-:Y:S01]  /*8d00*/  IMAD R81, R81, 0x30, RZ ;  /* 0x0000003051517824 */ /* 0x000fe200078e02ff */
[----:B------:R-:W-:Y:S04]  /*8d10*/  BSSY B0, `(.L_x_6849) ;  /* 0x0000031000007945 */ /* 0x000fe80003800000 */
[----:B------:R-:W-:-:S04]  /*8d20*/  IADD3 R2, P0, R81, R8, RZ ;  /* 0x0000000851027210 */ /* 0x000fc80007f1e0ff */
[----:B------:R-:W-:Y:S01]  /*8d30*/  LEA.HI.X.SX32 R9, R81, R9, 0x1, P0 ;  /* 0x0000000951097211 */ /* 0x000fe200000f0eff */
[----:B------:R-:W-:Y:S01]  /*8d40*/  IMAD.SHL.U32 R30, R2, 0x2, RZ ;  /* 0x00000002021e7824 */ /* 0x000fe200078e00ff */
[----:B------:R-:W-:Y:S02]  /*8d50*/  ISETP.GE.AND P0, PT, R16, c[0x0][0x230], PT ;  /* 0x00008c0010007a0c */ /* 0x000fe40003f06270 */
[----:B------:R-:W-:Y:S02]  /*8d60*/  SHF.L.U64.HI R2, R2, 0x1, R9 ;  /* 0x0000000102027819 */ /* 0x000fe40000010209 */
[C---:B------:R-:W-:Y:S02]  /*8d70*/  IADD3 R22, P2, R30.reuse, c[0x0][0x2a8], RZ ;  /* 0x0000aa001e167a10 */ /* 0x040fe40007f5e0ff */
[----:B------:R-:W-:Y:S02]  /*8d80*/  IADD3 R30, P1, R30, c[0x0][0x2b0], RZ ;  /* 0x0000ac001e1e7a10 */ /* 0x000fe40007f3e0ff */
[----:B------:R-:W-:-:S02]  /*8d90*/  IADD3.X R23, R2, c[0x0][0x2ac], RZ, P2, !PT ;  /* 0x0000ab0002177a10 */ /* 0x000fc400017fe4ff */
[----:B------:R-:W-:-:S03]  /*8da0*/  IADD3.X R31, R2, c[0x0][0x2b4], RZ, P1, !PT ;  /* 0x0000ad00021f7a10 */ /* 0x000fc60000ffe4ff */
[----:B------:R-:W-:Y:S05]  /*8db0*/  @P0 BRA `(.L_x_6850) ;  /* 0x0000026000000947 */ /* 0x000fea0003800000 */
[----:B-1----:R-:W2:Y:S04]  /*8dc0*/  LDG.E.64 R2, [R30.64] ;  /* 0x000000061e027981 */ /* 0x002ea8000c1e1b00 */
[----:B------:R-:W3:Y:S01]  /*8dd0*/  LDG.E.64 R4, [R22.64] ;  /* 0x0000000616047981 */ /* 0x000ee2000c1e1b00 */
[C---:B-----5:R-:W-:Y:S02]  /*8de0*/  LOP3.LUT R6, R13.reuse, 0xffff0000, RZ, 0xc0, !PT ;  /* 0xffff00000d067812 */ /* 0x060fe400078ec0ff */
[----:B------:R-:W-:Y:S02]  /*8df0*/  SHF.L.U32 R7, R13, 0x10, RZ ;  /* 0x000000100d077819 */ /* 0x000fe400000006ff */
[C---:B------:R-:W-:Y:S02]  /*8e00*/  SHF.L.U32 R8, R12.reuse, 0x10, RZ ;  /* 0x000000100c087819 */ /* 0x040fe400000006ff */
[----:B------:R-:W-:Y:S01]  /*8e10*/  LOP3.LUT R13, R12, 0xffff0000, RZ, 0xc0, !PT ;  /* 0xffff00000c0d7812 */ /* 0x000fe200078ec0ff */
[C---:B------:R-:W-:Y:S01]  /*8e20*/  IMAD.U32 R12, R14.reuse, 0x10000, RZ ;  /* 0x000100000e0c7824 */ /* 0x040fe200078e00ff */
[----:B------:R-:W-:-:S02]  /*8e30*/  LOP3.LUT R20, R14, 0xffff0000, RZ, 0xc0, !PT ;  /* 0xffff00000e147812 */ /* 0x000fc400078ec0ff */
[C---:B------:R-:W-:Y:S02]  /*8e40*/  SHF.L.U32 R11, R15.reuse, 0x10, RZ ;  /* 0x000000100f0b7819 */ /* 0x040fe400000006ff */
[----:B------:R-:W-:Y:S02]  /*8e50*/  LOP3.LUT R10, R15, 0xffff0000, RZ, 0xc0, !PT ;  /* 0xffff00000f0a7812 */ /* 0x000fe400078ec0ff */
[C---:B--2---:R-:W-:Y:S02]  /*8e60*/  LOP3.LUT R9, R2.reuse, 0xffff0000, RZ, 0xc0, !PT ;  /* 0xffff000002097812 */ /* 0x044fe400078ec0ff */
[----:B------:R-:W-:Y:S02]  /*8e70*/  SHF.L.U32 R2, R2, 0x10, RZ ;  /* 0x0000001002027819 */ /* 0x000fe400000006ff */
[----:B---3--:R-:W-:Y:S01]  /*8e80*/  LOP3.LUT R19, R4, 0xffff0000, RZ, 0xc0, !PT ;  /* 0xffff000004137812 */ /* 0x008fe200078ec0ff */
[-C--:B------:R-:W-:Y:S01]  /*8e90*/  FMUL.FTZ R14, R6, R9.reuse ;  /* 0x00000009060e7220 */ /* 0x080fe20000410000 */
[----:B------:R-:W-:Y:S01]  /*8ea0*/  LOP3.LUT R15, R3, 0xffff0000, RZ, 0xc0, !PT ;  /* 0xffff0000030f7812 */ /* 0x000fe200078ec0ff */
[----:B------:R-:W-:Y:S01]  /*8eb0*/  FMUL.FTZ R21, R7, R9 ;  /* 0x0000000907157220 */ /* 0x000fe20000410000 */
[----:B------:R-:W-:Y:S01]  /*8ec0*/  LOP3.LUT R18, R5, 0xffff0000, RZ, 0xc0, !PT ;  /* 0xffff000005127812 */ /* 0x000fe200078ec0ff */
[----:B------:R-:W-:Y:S01]  /*8ed0*/  IMAD.U32 R3, R3, 0x10000, RZ ;  /* 0x0001000003037824 */ /* 0x000fe200078e00ff */
[----:B------:R-:W-:Y:S01]  /*8ee0*/  SHF.L.U32 R4, R4, 0x10, RZ ;  /* 0x0000001004047819 */ /* 0x000fe200000006ff */
[-C--:B------:R-:W-:Y:S01]  /*8ef0*/  FFMA.FTZ R14, R7, R19.reuse, -R14 ;  /* 0x00000013070e7223 */ /* 0x080fe2000001080e */
[----:B------:R-:W-:Y:S01]  /*8f00*/  SHF.L.U32 R7, R5, 0x10, RZ ;  /* 0x0000001005077819 */ /* 0x000fe200000006ff */
[----:B------:R-:W-:-:S02]  /*8f10*/  FFMA.FTZ R21, R6, R19, R21 ;  /* 0x0000001306157223 */ /* 0x000fc40000010015 */
[-C--:B------:R-:W-:Y:S02]  /*8f20*/  FMUL.FTZ R5, R13, R2.reuse ;  /* 0x000000020d057220 */ /* 0x080fe40000410000 */
[----:B------:R-:W-:Y:S02]  /*8f30*/  FMUL.FTZ R6, R8, R2 ;  /* 0x0000000208067220 */ /* 0x000fe40000410000 */
[----:B------:R-:W-:Y:S02]  /*8f40*/  FMUL.FTZ R9, R10, R15 ;  /* 0x0000000f0a097220 */ /* 0x000fe40000410000 */
[----:B------:R-:W-:Y:S02]  /*8f50*/  FMUL.FTZ R2, R20, R3 ;  /* 0x0000000314027220 */ /* 0x000fe40000410000 */
[----:B------:R-:W-:Y:S02]  /*8f60*/  FMUL.FTZ R15, R11, R15 ;  /* 0x0000000f0b0f7220 */ /* 0x000fe40000410000 */
[----:B------:R-:W-:-:S02]  /*8f70*/  FMUL.FTZ R3, R12, R3 ;  /* 0x000000030c037220 */ /* 0x000fc40000410000 */
[-C--:B------:R-:W-:Y:S02]  /*8f80*/  FFMA.FTZ R9, R11, R18.reuse, -R9 ;  /* 0x000000120b097223 */ /* 0x080fe40000010809 */
[----:B------:R-:W-:Y:S02]  /*8f90*/  FFMA.FTZ R10, R10, R18, R15 ;  /* 0x000000120a0a7223 */ /* 0x000fe4000001000f */
[-C--:B------:R-:W-:Y:S02]  /*8fa0*/  FFMA.FTZ R5, R8, R4.reuse, -R5 ;  /* 0x0000000408057223 */ /* 0x080fe40000010805 */
[----:B------:R-:W-:Y:S01]  /*8fb0*/  FFMA.FTZ R6, R13, R4, R6 ;  /* 0x000000040d067223 */ /* 0x000fe20000010006 */
[----:B------:R-:W-:Y:S01]  /*8fc0*/  F2FP.BF16.PACK_AB R13, R21, R14 ;  /* 0x0000000e150d723e */ /* 0x000fe200000010ff */
[----:B------:R-:W-:Y:S01]  /*8fd0*/  FFMA.FTZ R2, R12, R7, -R2 ;  /* 0x000000070c027223 */ /* 0x000fe20000010802 */
[----:B------:R-:W-:Y:S01]  /*8fe0*/  F2FP.BF16.PACK_AB R15, R10, R9 ;  /* 0x000000090a0f723e */ /* 0x000fe200000010ff */
[----:B------:R-:W-:Y:S01]  /*8ff0*/  FFMA.FTZ R3, R20, R7, R3 ;  /* 0x0000000714037223 */ /* 0x000fe20000010003 */
[----:B------:R-:W-:-:S04]  /*9000*/  F2FP.BF16.PACK_AB R12, R6, R5 ;  /* 0x00000005060c723e */ /* 0x000fc800000010ff */
[----:B------:R-:W-:Y:S02]  /*9010*/  F2FP.BF16.PACK_AB R14, R3, R2 ;  /* 0x00000002030e723e */ /* 0x000fe400000010ff */
.L_x_6850:
[----:B-1----:R-:W-:Y:S05]  /*9020*/  BSYNC B0 ;  /* 0x0000000000007941 */ /* 0x002fea0003800000 */
.L_x_6849:
[----:B------:R1:W5:Y:S01]  /*9030*/  LDG.E.128 R8, [R26.64+0x80] ;  /* 0x000080061a087981 */ /* 0x000362000c1e1d00 */
        /* <DEDUP_REMOVED lines=10> */
[C---:B------:R-:W-:Y:S02]  /*90e0*/  SHF.L.U32 R9, R8.reuse, 0x10, RZ ;  /* 0x0000001008097819 */ /* 0x040fe400000006ff */
[----:B------:R-:W-:-:S02]  /*90f0*/  LOP3.LUT R14, R8, 0xffff0000, RZ, 0xc0, !PT ;  /* 0xffff0000080e7812 */ /* 0x000fc400078ec0ff */
[----:B------:R-:W-:Y:S02]  /*9100*/  LOP3.LUT R18, R10, 0xffff0000, RZ, 0xc0, !PT ;  /* 0xffff00000a127812 */ /* 0x000fe400078ec0ff */
        /* <DEDUP_REMOVED lines=30> */
.L_x_6852:
[----:B------:R-:W-:Y:S05]  /*92f0*/  BSYNC B0 ;  /* 0x0000000000007941 */ /* 0x000fea0003800000 */
.L_x_6851:
[----:B------:R2:W-:Y:S01]  /*9300*/  STS.128 [R161+0x3800], R8 ;  /* 0x00380008a1007388 */ /* 0x0005e20000000c00 */
[----:B------:R-:W-:Y:S05]  /*9310*/  BRA `(.L_x_6848) ;  /* 0x0000304000007947 */ /* 0x000fea0003800000 */
.L_x_6829:
[----:B------:R-:W-:Y:S01]  /*9320*/  BSSY B1, `(.L_x_6853) ;  /* 0x00000b0000017945 */ /* 0x000fe20003800000 */
[----:B------:R-:W-:Y:S05]  /*9330*/  @!P1 BRA `(.L_x_6854) ;  /* 0x00000ae000009947 */ /* 0x000fea0003800000 */
        /* <DEDUP_REMOVED lines=16> */
[----:B------:R-:W2:Y:S01]  /*9440*/  LDG.E.128 R8, [R10.64] ;  /* 0x000000060a087981 */ /* 0x000ea2000c1e1d00 */
[----:B------:R-:W-:Y:S02]  /*9450*/  LEA.HI.X R13, R13, c[0x0][0x2b4], R0, 0x1, P0 ;  /* 0x0000ad000d0d7a11 */ /* 0x000fe400000f0c00 */
[----:B------:R-:W-:-:S04]  /*9460*/  IADD3 R19, P0, R21, R2, RZ ;  /* 0x0000000215137210 */ /* 0x000fc80007f1e0ff */
[----:B------:R-:W3:Y:S01]  /*9470*/  LDG.E.128 R12, [R12.64] ;  /* 0x000000060c0c7981 */ /* 0x000ee2000c1e1d00 */
        /* <DEDUP_REMOVED lines=12> */
[C---:B--2---:R-:W-:Y:S01]  /*9540*/  IMAD.U32 R7, R9.reuse, 0x10000, RZ ;  /* 0x0001000009077824 */ /* 0x044fe200078e00ff */
[----:B------:R-:W-:Y:S01]  /*9550*/  LOP3.LUT R37, R9, 0xffff0000, RZ, 0xc0, !PT ;  /* 0xffff000009257812 */ /* 0x000fe200078ec0ff */
[C---:B------:R-:W-:Y:S01]  /*9560*/  IMAD.U32 R9, R11.reuse, 0x10000, RZ ;  /* 0x000100000b097824 */ /* 0x040fe200078e00ff */
[----:B------:R-:W-:-:S02]  /*9570*/  LOP3.LUT R38, R11, 0xffff0000, RZ, 0xc0, !PT ;  /* 0xffff00000b267812 */ /* 0x000fc400078ec0ff */
[----:B------:R-:W-:Y:S02]  /*9580*/  SHF.L.U32 R34, R8, 0x10, RZ ;  /* 0x0000001008227819 */ /* 0x000fe400000006ff */
[C---:B---3--:R-:W-:Y:S02]  /*9590*/  SHF.L.U32 R39, R12.reuse, 0x10, RZ ;  /* 0x000000100c277819 */ /* 0x048fe400000006ff */
[----:B------:R-:W-:Y:S01]  /*95a0*/  LOP3.LUT R11, R12, 0xffff0000, RZ, 0xc0, !PT ;  /* 0xffff00000c0b7812 */ /* 0x000fe200078ec0ff */
[C---:B------:R-:W-:Y:S01]  /*95b0*/  IMAD.U32 R12, R13.reuse, 0x10000, RZ ;  /* 0x000100000d0c7824 */ /* 0x040fe200078e00ff */
[----:B------:R-:W-:Y:S01]  /*95c0*/  LOP3.LUT R40, R13, 0xffff0000, RZ, 0xc0, !PT ;  /* 0xffff00000d287812 */ /* 0x000fe200078ec0ff */
[----:B------:R-:W-:Y:S01]  /*95d0*/  @!P1 FADD.FTZ R39, -R39, -RZ ;  /* 0x800000ff27279221 */ /* 0x000fe20000010100 */
[----:B------:R-:W-:Y:S01]  /*95e0*/  SHF.L.U32 R41, R14, 0x10, RZ ;  /* 0x000000100e297819 */ /* 0x000fe200000006ff */
[----:B------:R-:W-:Y:S01]  /*95f0*/  @!P1 FADD.FTZ R12, -R12, -RZ ;  /* 0x800000ff0c0c9221 */ /* 0x000fe20000010100 */
        /* <DEDUP_REMOVED lines=15> */
[C---:B------:R-:W-:Y:S01]  /*96f0*/  LOP3.LUT R8, R20.reuse, 0xffff0000, RZ, 0xc0, !PT ;  /* 0xffff000014087812 */ /* 0x040fe200078ec0ff */
[----:B------:R-:W-:Y:S01]  /*9700*/  FMUL.FTZ R14, R9, R14 ;  /* 0x0000000e090e7220 */ /* 0x000fe20000410000 */
[----:B------:R-:W-:Y:S01]  /*9710*/  SHF.L.U32 R9, R20, 0x10, RZ ;  /* 0x0000001014097819 */ /* 0x000fe200000006ff */
[----:B------:R-:W-:Y:S01]  /*9720*/  FMUL.FTZ R37, R37, R40 ;  /* 0x0000002825257220 */ /* 0x000fe20000410000 */
[----:B------:R-:W-:Y:S01]  /*9730*/  SHF.L.U32 R20, R22, 0x10, RZ ;  /* 0x0000001016147819 */ /* 0x000fe200000006ff */
        /* <DEDUP_REMOVED lines=21> */
.L_x_6856:
[----:B------:R-:W-:Y:S05]  /*9890*/  BSYNC B0 ;  /* 0x0000000000007941 */ /* 0x000fea0003800000 */
.L_x_6855:
[----:B------:R2:W5:Y:S01]  /*98a0*/  LDG.E.128 R20, [R30.64+0x80] ;  /* 0x000080061e147981 */ /* 0x000562000c1e1d00 */
[----:B------:R-:W-:Y:S01]  /*98b0*/  IADD3 R0, R16, 0x40, RZ ;  /* 0x0000004010007810 */ /* 0x000fe20007ffe0ff */
[----:B------:R-:W-:Y:S02]  /*98c0*/  BSSY B0, `(.L_x_6857) ;  /* 0x0000054000007945 */ /* 0x000fe40003800000 */
[----:B-----5:R2:W-:Y:S01]  /*98d0*/  STS.128 [R161], R4 ;  /* 0x00000004a1007388 */ /* 0x0205e20000000c00 */
[----:B------:R-:W-:-:S13]  /*98e0*/  ISETP.GE.AND P0, PT, R0, c[0x0][0x230], PT ;  /* 0x00008c0000007a0c */ /* 0x000fda0003f06270 */
[----:B------:R-:W-:Y:S05]  /*98f0*/  @P0 BRA `(.L_x_6858) ;  /* 0x0000050000000947 */ /* 0x000fea0003800000 */
[----:B------:R-:W-:Y:S01]  /*9900*/  ISETP.GE.AND P1, PT, R0, R81, PT ;  /* 0x000000510000720c */ /* 0x000fe20003f26270 */
[----:B--2---:R-:W-:Y:S02]  /*9910*/  IMAD.MOV.U32 R5, RZ, RZ, R81 ;  /* 0x000000ffff057224 */ /* 0x004fe400078e0051 */
        /* <DEDUP_REMOVED lines=10> */
[----:B------:R-:W2:Y:S01]  /*99c0*/  LDG.E.128 R4, [R4.64+0x80] ;  /* 0x0000800604047981 */ /* 0x000ea2000c1e1d00 */
[----:B------:R-:W-:Y:S02]  /*99d0*/  LEA.HI.X R9, R0, c[0x0][0x2b4], R9, 0x1, P0 ;  /* 0x0000ad0000097a11 */ /* 0x000fe400000f0c09 */
[----:B------:R-:W-:-:S04]  /*99e0*/  IADD3 R0, P0, R13, R2, RZ ;  /* 0x000000020d007210 */ /* 0x000fc80007f1e0ff */
[----:B------:R-:W3:Y:S01]  /*99f0*/  LDG.E.128 R8, [R8.64+0x80] ;  /* 0x0000800608087981 */ /* 0x000ee2000c1e1d00 */
[----:B------:R-:W-:Y:S02]  /*9a00*/  LEA.HI.X.SX32 R13, R13, R18, 0x1, P0 ;  /* 0x000000120d0d7211 */ /* 0x000fe400000f0eff */
[----:B------:R-:W-:-:S04]  /*9a10*/  LEA R12, P0, R0, c[0x0][0x2a8], 0x1 ;  /* 0x0000aa00000c7a11 */ /* 0x000fc800078008ff */
[----:B------:R-:W-:-:S06]  /*9a20*/  LEA.HI.X R13, R0, c[0x0][0x2ac], R13, 0x1, P0 ;  /* 0x0000ab00000d7a11 */ /* 0x000fcc00000f0c0d */
[----:B------:R-:W5:Y:S01]  /*9a30*/  LDG.E.128 R12, [R12.64+0x80] ;  /* 0x000080060c0c7981 */ /* 0x000f62000c1e1d00 */
[C---:B-1----:R-:W-:Y:S01]  /*9a40*/  IMAD.U32 R30, R20.reuse, 0x10000, RZ ;  /* 0x00010000141e7824 */ /* 0x042fe200078e00ff */
        /* <DEDUP_REMOVED lines=30> */
[----:B-----5:R-:W-:Y:S01]  /*9c30*/  SHF.L.U32 R10, R15, 0x10, RZ ;  /* 0x000000100f0a7819 */ /* 0x020fe200000006ff */
        /* <DEDUP_REMOVED lines=28> */
.L_x_6858:
[----:B------:R-:W-:Y:S05]  /*9e00*/  BSYNC B0 ;  /* 0x0000000000007941 */ /* 0x000fea0003800000 */
.L_x_6857:
[----:B------:R3:W-:Y:S02]  /*9e10*/  STS.128 [R161+0x2000], R20 ;  /* 0x00200014a1007388 */ /* 0x0007e40000000c00 */
.L_x_6854:
[----:B------:R-:W-:Y:S05]  /*9e20*/  BSYNC B1 ;  /* 0x0000000000017941 */ /* 0x000fea0003800000 */
.L_x_6853:
[----:B------:R-:W-:Y:S01]  /*9e30*/  IADD3 R0, R138, 0x10, RZ ;  /* 0x000000108a007810 */ /* 0x000fe20007ffe0ff */
[----:B------:R-:W-:Y:S03]  /*9e40*/  BSSY B1, `(.L_x_6859) ;  /* 0x00000b6000017945 */ /* 0x000fe60003800000 */
[----:B------:R-:W-:-:S04]  /*9e50*/  ISETP.GE.AND P0, PT, R0, R3, PT ;  /* 0x000000030000720c */ /* 0x000fc80003f06270 */
[----:B------:R-:W-:-:S13]  /*9e60*/  ISETP.LT.OR P0, PT, R64, -0x87, P0 ;  /* 0xffffff794000780c */ /* 0x000fda0000701670 */
[----:B------:R-:W-:Y:S05]  /*9e70*/  @P0 BRA `(.L_x_6860) ;  /* 0x00000b2000000947 */ /* 0x000fea0003800000 */
[----:B---3--:R3:W5:Y:S01]  /*9e80*/  LDG.E.128 R20, [R24.64] ;  /* 0x0000000618147981 */ /* 0x008762000c1e1d00 */
[----:B------:R-:W-:Y:S01]  /*9e90*/  ISETP.GE.AND P0, PT, R16, c[0x0][0x230], PT ;  /* 0x00008c0010007a0c */ /* 0x000fe20003f06270 */
[----:B------:R-:W-:-:S12]  /*9ea0*/  BSSY B0, `(.L_x_6861) ;  /* 0x0000054000007945 */ /* 0x000fd80003800000 */
[----:B------:R-:W-:Y:S05]  /*9eb0*/  @P0 BRA `(.L_x_6862) ;  /* 0x0000052000000947 */ /* 0x000fea0003800000 */
[----:B------:R-:W-:Y:S01]  /*9ec0*/  ISETP.GE.AND P0, PT, R16, R81, PT ;  /* 0x000000511000720c */ /* 0x000fe20003f06270 */
[----:B--2---:R-:W-:Y:S01]  /*9ed0*/  IMAD.MOV.U32 R5, RZ, RZ, R81 ;  /* 0x000000ffff057224 */ /* 0x004fe200078e0051 */
        /* <DEDUP_REMOVED lines=24> */
[----:B-1----:R-:W-:Y:S01]  /*a060*/  SHF.L.U32 R31, R22, 0x10, RZ ;  /* 0x00000010161f7819 */ /* 0x002fe200000006ff */
        /* <DEDUP_REMOVED lines=55> */
.L_x_6862:
[----:B------:R-:W-:Y:S05]  /*a3e0*/  BSYNC B0 ;  /* 0x0000000000007941 */ /* 0x000fea0003800000 */
.L_x_6861:
[----:B--2---:R2:W5:Y:S01]  /*a3f0*/  LDG.E.128 R4, [R24.64+0x80] ;  /* 0x0000800618047981 */ /* 0x004562000c1e1d00 */
[----:B------:R-:W-:Y:S01]  /*a400*/  IADD3 R8, R16, 0x40, RZ ;  /* 0x0000004010087810 */ /* 0x000fe20007ffe0ff */
[----:B------:R-:W-:Y:S02]  /*a410*/  BSSY B0, `(.L_x_6863) ;  /* 0x0000057000007945 */ /* 0x000fe40003800000 */
[----:B-----5:R2:W-:Y:S01]  /*a420*/  STS.128 [R161+0x800], R20 ;  /* 0x00080014a1007388 */ /* 0x0205e20000000c00 */
[----:B------:R-:W-:-:S13]  /*a430*/  ISETP.GE.AND P0, PT, R8, c[0x0][0x230], PT ;  /* 0x00008c0008007a0c */ /* 0x000fda0003f06270 */
[----:B------:R-:W-:Y:S05]  /*a440*/  @P0 BRA `(.L_x_6864) ;  /* 0x0000053000000947 */ /* 0x000fea0003800000 */
[----:B------:R-:W-:Y:S01]  /*a450*/  ISETP.GE.AND P0, PT, R8, R81, PT ;  /* 0x000000510800720c */ /* 0x000fe20003f06270 */
[----:B------:R-:W-:Y:S01]  /*a460*/  IMAD.MOV.U32 R9, RZ, RZ, R81 ;  /* 0x000000ffff097224 */ /* 0x000fe200078e0051 */
[----:B------:R-:W-:Y:S01]  /*a470*/  IADD3 R79, R79, 0x40, RZ ;  /* 0x000000404f4f7810 */ /* 0x000fe20007ffe0ff */
[----:B------:R-:W-:Y:S02]  /*a480*/  IMAD.MOV.U32 R13, RZ, RZ, RZ ;  /* 0x000000ffff0d7224 */ /* 0x000fe400078e00ff */
[----:B------:R-:W-:Y:S01]  /*a490*/  IMAD.MOV.U32 R19, RZ, RZ, RZ ;  /* 0x000000ffff137224 */ /* 0x000fe200078e00ff */
[----:B--2---:R-:W-:-:S04]  /*a4a0*/  IADD3 R22, P1, R79, R2, RZ ;  /* 0x000000024f167210 */ /* 0x004fc80007f3e0ff */
        /* <DEDUP_REMOVED lines=12> */
[----:B------:R-:W5:Y:S01]  /*a570*/  LDG.E.128 R12, [R14.64] ;  /* 0x000000060e0c7981 */ /* 0x000f62000c1e1d00 */
[----:B------:R-:W-:Y:S02]  /*a580*/  LEA.HI.X.SX32 R19, R19, R20, 0x1, P1 ;  /* 0x0000001413137211 */ /* 0x000fe400008f0eff */
[----:B------:R-:W-:-:S04]  /*a590*/  LEA R20, P1, R22, c[0x0][0x2a8], 0x1 ;  /* 0x0000aa0016147a11 */ /* 0x000fc800078208ff */
[----:B------:R-:W-:-:S06]  /*a5a0*/  LEA.HI.X R21, R22, c[0x0][0x2ac], R19, 0x1, P1 ;  /* 0x0000ab0016157a11 */ /* 0x000fcc00008f0c13 */
[----:B---3--:R-:W3:Y:S01]  /*a5b0*/  LDG.E.128 R20, [R20.64] ;  /* 0x0000000614147981 */ /* 0x008ee2000c1e1d00 */
[C---:B------:R-:W-:Y:S01]  /*a5c0*/  IMAD.U32 R24, R4.reuse, 0x10000, RZ ;  /* 0x0001000004187824 */ /* 0x040fe200078e00ff */
[----:B------:R-:W-:Y:S01]  /*a5d0*/  LOP3.LUT R19, R4, 0xffff0000, RZ, 0xc0, !PT ;  /* 0xffff000004137812 */ /* 0x000fe200078ec0ff */
[C---:B-1----:R-:W-:Y:S01]  /*a5e0*/  IMAD.U32 R30, R5.reuse, 0x10000, RZ ;  /* 0x00010000051e7824 */ /* 0x042fe200078e00ff */
[----:B------:R-:W-:Y:S01]  /*a5f0*/  LOP3.LUT R4, R5, 0xffff0000, RZ, 0xc0, !PT ;  /* 0xffff000005047812 */ /* 0x000fe200078ec0ff */
[C---:B------:R-:W-:Y:S01]  /*a600*/  IMAD.U32 R32, R7.reuse, 0x10000, RZ ;  /* 0x0001000007207824 */ /* 0x040fe200078e00ff */
[----:B------:R-:W-:Y:S02]  /*a610*/  LOP3.LUT R5, R7, 0xffff0000, RZ, 0xc0, !PT ;  /* 0xffff000007057812 */ /* 0x000fe400078ec0ff */
[C---:B------:R-:W-:Y:S02]  /*a620*/  SHF.L.U32 R25, R6.reuse, 0x10, RZ ;  /* 0x0000001006197819 */ /* 0x040fe400000006ff */
[----:B------:R-:W-:-:S02]  /*a630*/  LOP3.LUT R6, R6, 0xffff0000, RZ, 0xc0, !PT ;  /* 0xffff000006067812 */ /* 0x000fc400078ec0ff */
[C---:B--2---:R-:W-:Y:S01]  /*a640*/  SHF.L.U32 R7, R9.reuse, 0x10, RZ ;  /* 0x0000001009077819 */ /* 0x044fe200000006ff */
[----:B------:R-:W-:Y:S01]  /*a650*/  IMAD.U32 R31, R8, 0x10000, RZ ;  /* 0x00010000081f7824 */ /* 0x000fe200078e00ff */
[----:B------:R-:W-:Y:S01]  /*a660*/  LOP3.LUT R34, R9, 0xffff0000, RZ, 0xc0, !PT ;  /* 0xffff000009227812 */ /* 0x000fe200078ec0ff */
[C---:B------:R-:W-:Y:S01]  /*a670*/  IMAD.U32 R9, R11.reuse, 0x10000, RZ ;  /* 0x000100000b097824 */ /* 0x040fe200078e00ff */
[----:B------:R-:W-:Y:S01]  /*a680*/  LOP3.LUT R35, R11, 0xffff0000, RZ, 0xc0, !PT ;  /* 0xffff00000b237812 */ /* 0x000fe200078ec0ff */
[----:B------:R-:W-:Y:S01]  /*a690*/  IMAD.U32 R33, R10, 0x10000, RZ ;  /* 0x000100000a217824 */ /* 0x000fe200078e00ff */
[----:B------:R-:W-:Y:S01]  /*a6a0*/  LOP3.LUT R8, R8, 0xffff0000, RZ, 0xc0, !PT ;  /* 0xffff000008087812 */ /* 0x000fe200078ec0ff */
[----:B-----5:R-:W-:Y:S01]  /*a6b0*/  IMAD.U32 R38, R14, 0x10000, RZ ;  /* 0x000100000e267824 */ /* 0x020fe200078e00ff */
        /* <DEDUP_REMOVED lines=15> */
[----:B------:R-:W-:Y:S01]  /*a7b0*/  FMUL.FTZ R8, R8, R11 ;  /* 0x0000000b08087220 */ /* 0x000fe20000410000 */
[----:B------:R-:W-:Y:S01]  /*a7c0*/  LOP3.LUT R11, R20, 0xffff0000, RZ, 0xc0, !PT ;  /* 0xffff0000140b7812 */ /* 0x000fe200078ec0ff */
[----:B------:R-:W-:Y:S02]  /*a7d0*/  FMUL.FTZ R7, R7, R12 ;  /* 0x0000000c07077220 */ /* 0x000fe40000410000 */
[----:B------:R-:W-:Y:S02]  /*a7e0*/  @!P0 FADD.FTZ R38, -R38, -RZ ;  /* 0x800000ff26268221 */ /* 0x000fe40000010100 */
[----:B------:R-:W-:Y:S02]  /*a7f0*/  @!P0 FADD.FTZ R40, -R40, -RZ ;  /* 0x800000ff28288221 */ /* 0x000fe40000010100 */
        /* <DEDUP_REMOVED lines=24> */
.L_x_6864:
[----:B------:R-:W-:Y:S05]  /*a980*/  BSYNC B0 ;  /* 0x0000000000007941 */ /* 0x000fea0003800000 */
.L_x_6863:
[----:B------:R1:W-:Y:S02]  /*a990*/  STS.128 [R161+0x2800], R4 ;  /* 0x00280004a1007388 */ /* 0x0003e40000000c00 */
.L_x_6860:
[----:B------:R-:W-:Y:S05]  /*a9a0*/  BSYNC B1 ;  /* 0x0000000000017941 */ /* 0x000fea0003800000 */
.L_x_6859:
[----:B--23--:R-:W-:Y:S01]  /*a9b0*/  IADD3 R24, R138, 0x20, RZ ;  /* 0x000000208a187810 */ /* 0x00cfe20007ffe0ff */
[----:B------:R-:W-:Y:S03]  /*a9c0*/  BSSY B1, `(.L_x_6865) ;  /* 0x00000b8000017945 */ /* 0x000fe60003800000 */
[----:B------:R-:W-:-:S04]  /*a9d0*/  ISETP.GE.AND P0, PT, R24, R3, PT ;  /* 0x000000031800720c */ /* 0x000fc80003f06270 */
[----:B------:R-:W-:-:S13]  /*a9e0*/  ISETP.LT.OR P0, PT, R64, -0x107, P0 ;  /* 0xfffffef94000780c */ /* 0x000fda0000701670 */
[----:B------:R-:W-:Y:S05]  /*a9f0*/  @P0 BRA `(.L_x_6866) ;  /* 0x00000b4000000947 */ /* 0x000fea0003800000 */
[----:B-1----:R1:W5:Y:S01]  /*aa00*/  LDG.E.128 R4, [R28.64] ;  /* 0x000000061c047981 */ /* 0x002362000c1e1d00 */
        /* <DEDUP_REMOVED lines=10> */
[----:B------:R-:W-:Y:S02]  /*aab0*/  @P0 IMAD.MOV R12, RZ, RZ, -R81 ;  /* 0x000000ffff0c0224 */ /* 0x000fe400078e0a51 */
[----:B------:R-:W-:Y:S01]  /*aac0*/  IMAD.WIDE R8, R9, 0x2, R28 ;  /* 0x0000000209087825 */ /* 0x000fe200078e021c */
[----:B------:R-:W-:-:S03]  /*aad0*/  IADD3 R20, P1, R19, R2, RZ ;  /* 0x0000000213147210 */ /* 0x000fc60007f3e0ff */
[----:B------:R-:W-:Y:S01]  /*aae0*/  @P0 IMAD.MOV R21, RZ, RZ, -R81 ;  /* 0x000000ffff150224 */ /* 0x000fe200078e0a51 */
[----:B------:R-:W-:Y:S01]  /*aaf0*/  LEA.HI.X.SX32 R19, R19, R18, 0x1, P1 ;  /* 0x0000001213137211 */ /* 0x000fe200008f0eff */
[----:B------:R-:W2:Y:S01]  /*ab00*/  LDG.E.128 R8, [R8.64] ;  /* 0x0000000608087981 */ /* 0x000ea2000c1e1d00 */
[----:B------:R-:W-:-:S04]  /*ab10*/  IADD3 R13, P1, R12, R20, RZ ;  /* 0x000000140c0d7210 */ /* 0x000fc80007f3e0ff */
[----:B------:R-:W-:Y:S02]  /*ab20*/  LEA.HI.X.SX32 R12, R12, R19, 0x1, P1 ;  /* 0x000000130c0c7211 */ /* 0x000fe400008f0eff */
[----:B------:R-:W-:-:S04]  /*ab30*/  LEA R14, P1, R13, c[0x0][0x2b0], 0x1 ;  /* 0x0000ac000d0e7a11 */ /* 0x000fc800078208ff */
[----:B------:R-:W-:Y:S02]  /*ab40*/  LEA.HI.X R15, R13, c[0x0][0x2b4], R12, 0x1, P1 ;  /* 0x0000ad000d0f7a11 */ /* 0x000fe400008f0c0c */
[----:B------:R-:W-:-:S04]  /*ab50*/  IADD3 R20, P1, R21, R20, RZ ;  /* 0x0000001415147210 */ /* 0x000fc80007f3e0ff */
[----:B------:R-:W3:Y:S01]  /*ab60*/  LDG.E.128 R12, [R14.64] ;  /* 0x000000060e0c7981 */ /* 0x000ee2000c1e1d00 */
[----:B------:R-:W-:Y:S02]  /*ab70*/  LEA.HI.X.SX32 R19, R21, R19, 0x1, P1 ;  /* 0x0000001315137211 */ /* 0x000fe400008f0eff */
[----:B------:R-:W-:-:S04]  /*ab80*/  LEA R22, P1, R20, c[0x0][0x2a8], 0x1 ;  /* 0x0000aa0014167a11 */ /* 0x000fc800078208ff */
[----:B------:R-:W-:-:S06]  /*ab90*/  LEA.HI.X R23, R20, c[0x0][0x2ac], R19, 0x1, P1 ;  /* 0x0000ab0014177a11 */ /* 0x000fcc00008f0c13 */
[----:B----4-:R-:W4:Y:S01]  /*aba0*/  LDG.E.128 R20, [R22.64] ;  /* 0x0000000616147981 */ /* 0x010f22000c1e1d00 */
[C---:B-----5:R-:W-:Y:S01]  /*abb0*/  IMAD.U32 R25, R4.reuse, 0x10000, RZ ;  /* 0x0001000004197824 */ /* 0x060fe200078e00ff */
[----:B------:R-:W-:Y:S01]  /*abc0*/  LOP3.LUT R19, R4, 0xffff0000, RZ, 0xc0, !PT ;  /* 0xffff000004137812 */ /* 0x000fe200078ec0ff */
[----:B------:R-:W-:Y:S01]  /*abd0*/  IMAD.U32 R33, R7, 0x10000, RZ ;  /* 0x0001000007217824 */ /* 0x000fe200078e00ff */
[C---:B------:R-:W-:Y:S02]  /*abe0*/  LOP3.LUT R4, R5.reuse, 0xffff0000, RZ, 0xc0, !PT ;  /* 0xffff000005047812 */ /* 0x040fe400078ec0ff */
[----:B------:R-:W-:Y:S02]  /*abf0*/  SHF.L.U32 R31, R5, 0x10, RZ ;  /* 0x00000010051f7819 */ /* 0x000fe400000006ff */
[----:B------:R-:W-:Y:S01]  /*ac00*/  LOP3.LUT R5, R7, 0xffff0000, RZ, 0xc0, !PT ;  /* 0xffff000007057812 */ /* 0x000fe200078ec0ff */
[C---:B------:R-:W-:Y:S01]  /*ac10*/  IMAD.U32 R30, R6.reuse, 0x10000, RZ ;  /* 0x00010000061e7824 */ /* 0x040fe200078e00ff */
[----:B------:R-:W-:Y:S01]  /*ac20*/  LOP3.LUT R6, R6, 0xffff0000, RZ, 0xc0, !PT ;  /* 0xffff000006067812 */ /* 0x000fe200078ec0ff */
[C---:B--2---:R-:W-:Y:S01]  /*ac30*/  IMAD.U32 R7, R9.reuse, 0x10000, RZ ;  /* 0x0001000009077824 */ /* 0x044fe200078e00ff */
[----:B------:R-:W-:-:S02]  /*ac40*/  LOP3.LUT R35, R9, 0xffff0000, RZ, 0xc0, !PT ;  /* 0xffff000009237812 */ /* 0x000fc400078ec0ff */
[C---:B------:R-:W-:Y:S02]  /*ac50*/  SHF.L.U32 R9, R11.reuse, 0x10, RZ ;  /* 0x000000100b097819 */ /* 0x040fe400000006ff */
[----:B------:R-:W-:Y:S01]  /*ac60*/  LOP3.LUT R36, R11, 0xffff0000, RZ, 0xc0, !PT ;  /* 0xffff00000b247812 */ /* 0x000fe200078ec0ff */
[C---:B------:R-:W-:Y:S01]  /*ac70*/  IMAD.U32 R34, R10.reuse, 0x10000, RZ ;  /* 0x000100000a227824 */ /* 0x040fe200078e00ff */
[----:B------:R-:W-:Y:S02]  /*ac80*/  LOP3.LUT R10, R10, 0xffff0000, RZ, 0xc0, !PT ;  /* 0xffff00000a0a7812 */ /* 0x000fe400078ec0ff */
[----:B------:R-:W-:Y:S01]  /*ac90*/  SHF.L.U32 R32, R8, 0x10, RZ ;  /* 0x0000001008207819 */ /* 0x000fe200000006ff */
        /* <DEDUP_REMOVED lines=8> */
[----:B------:R-:W-:Y:S01]  /*ad20*/  @!P0 FADD.FTZ R12, -R12, -RZ ;  /* 0x800000ff0c0c8221 */ /* 0x000fe20000010100 */
[----:B------:R-:W-:Y:S01]  /*ad30*/  LOP3.LUT R8, R8, 0xffff0000, RZ, 0xc0, !PT ;  /* 0xffff000008087812 */ /* 0x000fe200078ec0ff */
[----:B------:R-:W-:Y:S02]  /*ad40*/  @!P0 FADD.FTZ R13, -R13, -RZ ;  /* 0x800000ff0d0d8221 */ /* 0x000fe40000010100 */
[----:B------:R-:W-:-:S02]  /*ad50*/  @!P0 FADD.FTZ R14, -R14, -RZ ;  /* 0x800000ff0e0e8221 */ /* 0x000fc40000010100 */
[----:B------:R-:W-:Y:S02]  /*ad60*/  @!P0 FADD.FTZ R15, -R15, -RZ ;  /* 0x800000ff0f0f8221 */ /* 0x000fe40000010100 */
[----:B------:R-:W-:Y:S02]  /*ad70*/  @!P0 FADD.FTZ R11, -R11, -RZ ;  /* 0x800000ff0b0b8221 */ /* 0x000fe40000010100 */
[----:B------:R-:W-:Y:S02]  /*ad80*/  @!P0 FADD.FTZ R38, -R38, -RZ ;  /* 0x800000ff26268221 */ /* 0x000fe40000010100 */
[----:B------:R-:W-:Y:S02]  /*ad90*/  @!P0 FADD.FTZ R37, -R37, -RZ ;  /* 0x800000ff25258221 */ /* 0x000fe40000010100 */
[----:B------:R-:W-:Y:S01]  /*ada0*/  FMUL.FTZ R12, R7, R12 ;  /* 0x0000000c070c7220 */ /* 0x000fe20000410000 */
[----:B----4-:R-:W-:Y:S01]  /*adb0*/  SHF.L.U32 R7, R21, 0x10, RZ ;  /* 0x0000001015077819 */ /* 0x010fe200000006ff */
[----:B------:R-:W-:-:S02]  /*adc0*/  @!P0 FADD.FTZ R39, -R39, -RZ ;  /* 0x800000ff27278221 */ /* 0x000fc40000010100 */
[----:B------:R-:W-:Y:S02]  /*add0*/  FMUL.FTZ R13, R10, R13 ;  /* 0x0000000d0a0d7220 */ /* 0x000fe40000410000 */
        /* <DEDUP_REMOVED lines=25> */
.L_x_6868:
[----:B------:R-:W-:Y:S05]  /*af70*/  BSYNC B0 ;  /* 0x0000000000007941 */ /* 0x000fea0003800000 */
.L_x_6867:
[----:B------:R2:W5:Y:S01]  /*af80*/  LDG.E.128 R20, [R28.64+0x80] ;  /* 0x000080061c147981 */ /* 0x000562000c1e1d00 */
[----:B------:R-:W-:Y:S01]  /*af90*/  IADD3 R8, R16, 0x40, RZ ;  /* 0x0000004010087810 */ /* 0x000fe20007ffe0ff */
[----:B------:R-:W-:Y:S02]  /*afa0*/  BSSY B0, `(.L_x_6869) ;  /* 0x0000058000007945 */ /* 0x000fe40003800000 */
[----:B-----5:R2:W-:Y:S01]  /*afb0*/  STS.128 [R161+0x1000], R4 ;  /* 0x00100004a1007388 */ /* 0x0205e20000000c00 */
[----:B------:R-:W-:-:S13]  /*afc0*/  ISETP.GE.AND P0, PT, R8, c[0x0][0x230], PT ;  /* 0x00008c0008007a0c */ /* 0x000fda0003f06270 */
[----:B------:R-:W-:Y:S05]  /*afd0*/  @P0 BRA `(.L_x_6870) ;  /* 0x0000054000000947 */ /* 0x000fea0003800000 */
[----:B------:R-:W-:Y:S01]  /*afe0*/  ISETP.GE.AND P0, PT, R8, R81, PT ;  /* 0x000000510800720c */ /* 0x000fe20003f06270 */
[----:B--2---:R-:W-:Y:S02]  /*aff0*/  IMAD.MOV.U32 R5, RZ, RZ, R81 ;  /* 0x000000ffff057224 */ /* 0x004fe400078e0051 */
        /* <DEDUP_REMOVED lines=13> */
[----:B------:R-:W2:Y:S03]  /*b0d0*/  LDG.E.128 R4, [R4.64+0x80] ;  /* 0x0000800604047981 */ /* 0x000ea6000c1e1d00 */
[----:B------:R-:W-:Y:S02]  /*b0e0*/  LEA.HI.X R11, R8, c[0x0][0x2b4], R9, 0x1, P1 ;  /* 0x0000ad00080b7a11 */ /* 0x000fe400008f0c09 */
[----:B------:R-:W-:-:S04]  /*b0f0*/  IADD3 R13, P1, R14, R13, RZ ;  /* 0x0000000d0e0d7210 */ /* 0x000fc80007f3e0ff */
[----:B------:R-:W3:Y:S01]  /*b100*/  LDG.E.128 R8, [R10.64] ;  /* 0x000000060a087981 */ /* 0x000ee2000c1e1d00 */
[----:B------:R-:W-:Y:S02]  /*b110*/  LEA.HI.X.SX32 R12, R14, R12, 0x1, P1 ;  /* 0x0000000c0e0c7211 */ /* 0x000fe400008f0eff */
[----:B------:R-:W-:-:S04]  /*b120*/  LEA R14, P1, R13, c[0x0][0x2a8], 0x1 ;  /* 0x0000aa000d0e7a11 */ /* 0x000fc800078208ff */
[----:B------:R-:W-:-:S06]  /*b130*/  LEA.HI.X R15, R13, c[0x0][0x2ac], R12, 0x1, P1 ;  /* 0x0000ab000d0f7a11 */ /* 0x000fcc00008f0c0c */
[----:B------:R-:W5:Y:S01]  /*b140*/  LDG.E.128 R12, [R14.64] ;  /* 0x000000060e0c7981 */ /* 0x000f62000c1e1d00 */
[C---:B------:R-:W-:Y:S01]  /*b150*/  LOP3.LUT R19, R21.reuse, 0xffff0000, RZ, 0xc0, !PT ;  /* 0xffff000015137812 */ /* 0x040fe200078ec0ff */
[----:B-1----:R-:W-:Y:S01]  /*b160*/  IMAD.U32 R29, R21, 0x10000, RZ ;  /* 0x00010000151d7824 */ /* 0x002fe200078e00ff */
        /* <DEDUP_REMOVED lines=8> */
[----:B------:R-:W-:Y:S01]  /*b1f0*/  IMAD.U32 R32, R6, 0x10000, RZ ;  /* 0x0001000006207824 */ /* 0x000fe200078e00ff */
[----:B------:R-:W-:-:S02]  /*b200*/  SHF.L.U32 R4, R5, 0x10, RZ ;  /* 0x0000001005047819 */ /* 0x000fc400000006ff */
[----:B------:R-:W-:Y:S01]  /*b210*/  LOP3.LUT R33, R5, 0xffff0000, RZ, 0xc0, !PT ;  /* 0xffff000005217812 */ /* 0x000fe200078ec0ff */
[C---:B------:R-:W-:Y:S01]  /*b220*/  IMAD.U32 R5, R7.reuse, 0x10000, RZ ;  /* 0x0001000007057824 */ /* 0x040fe200078e00ff */
[----:B------:R-:W-:Y:S01]  /*b230*/  LOP3.LUT R34, R7, 0xffff0000, RZ, 0xc0, !PT ;  /* 0xffff000007227812 */ /* 0x000fe200078ec0ff */
[C---:B---3--:R-:W-:Y:S01]  /*b240*/  IMAD.U32 R7, R9.reuse, 0x10000, RZ ;  /* 0x0001000009077824 */ /* 0x048fe200078e00ff */
        /* <DEDUP_REMOVED lines=15> */
[C---:B-----5:R-:W-:Y:S01]  /*b340*/  IMAD.U32 R5, R13.reuse, 0x10000, RZ ;  /* 0x000100000d057824 */ /* 0x060fe200078e00ff */
        /* <DEDUP_REMOVED lines=29> */
.L_x_6870:
[----:B------:R-:W-:Y:S05]  /*b520*/  BSYNC B0 ;  /* 0x0000000000007941 */ /* 0x000fea0003800000 */
.L_x_6869:
[----:B------:R3:W-:Y:S02]  /*b530*/  STS.128 [R161+0x3000], R20 ;  /* 0x00300014a1007388 */ /* 0x0007e40000000c00 */
.L_x_6866:
[----:B------:R-:W-:Y:S05]  /*b540*/  BSYNC B1 ;  /* 0x0000000000017941 */ /* 0x000fea0003800000 */
.L_x_6865:
[----:B-12---:R-:W-:-:S04]  /*b550*/  IADD3 R28, R138, 0x30, RZ ;  /* 0x000000308a1c7810 */ /* 0x006fc80007ffe0ff */
        /* <DEDUP_REMOVED lines=20> */
[----:B------:R-:W2:Y:S03]  /*b6a0*/  LDG.E.128 R4, [R4.64] ;  /* 0x0000000604047981 */ /* 0x000ea6000c1e1d00 */
        /* <DEDUP_REMOVED lines=17> */
[C---:B--2---:R-:W-:Y:S01]  /*b7c0*/  IMAD.U32 R23, R4.reuse, 0x10000, RZ ;  /* 0x0001000004177824 */ /* 0x044fe200078e00ff */
[----:B------:R-:W-:-:S02]  /*b7d0*/  LOP3.LUT R22, R4, 0xffff0000, RZ, 0xc0, !PT ;  /* 0xffff000004167812 */ /* 0x000fc400078ec0ff */
[C---:B------:R-:W-:Y:S02]  /*b7e0*/  SHF.L.U32 R4, R5.reuse, 0x10, RZ ;  /* 0x0000001005047819 */ /* 0x040fe400000006ff */
[----:B------:R-:W-:Y:S02]  /*b7f0*/  LOP3.LUT R33, R5, 0xffff0000, RZ, 0xc0, !PT ;  /* 0xffff000005217812 */ /* 0x000fe400078ec0ff */
[C---:B------:R-:W-:Y:S02]  /*b800*/  SHF.L.U32 R5, R7.reuse, 0x10, RZ ;  /* 0x0000001007057819 */ /* 0x040fe400000006ff */
[----:B------:R-:W-:Y:S01]  /*b810*/  LOP3.LUT R36, R7, 0xffff0000, RZ, 0xc0, !PT ;  /* 0xffff000007247812 */ /* 0x000fe200078ec0ff */
[----:B------:R-:W-:Y:S02]  /*b820*/  IMAD.U32 R32, R6, 0x10000, RZ ;  /* 0x0001000006207824 */ /* 0x000fe400078e00ff */
[C---:B---3--:R-:W-:Y:S01]  /*b830*/  IMAD.U32 R34, R8.reuse, 0x10000, RZ ;  /* 0x0001000008227824 */ /* 0x048fe200078e00ff */
        /* <DEDUP_REMOVED lines=44> */
.L_x_6872:
[----:B------:R-:W-:Y:S05]  /*bb00*/  BSYNC B0 ;  /* 0x0000000000007941 */ /* 0x000fea0003800000 */
.L_x_6871:
[----:B------:R2:W5:Y:S01]  /*bb10*/  LDG.E.128 R4, [R26.64+0x80] ;  /* 0x000080061a047981 */ /* 0x000562000c1e1d00 */
[----:B------:R-:W-:Y:S01]  /*bb20*/  IADD3 R16, R16, 0x40, RZ ;  /* 0x0000004010107810 */ /* 0x000fe20007ffe0ff */
[----:B------:R-:W-:Y:S02]  /*bb30*/  BSSY B0, `(.L_x_6873) ;  /* 0x000005a000007945 */ /* 0x000fe40003800000 */
[----:B-----5:R2:W-:Y:S01]  /*bb40*/  STS.128 [R161+0x1800], R20 ;  /* 0x00180014a1007388 */ /* 0x0205e20000000c00 */
[----:B------:R-:W-:-:S13]  /*bb50*/  ISETP.GE.AND P0, PT, R16, c[0x0][0x230], PT ;  /* 0x00008c0010007a0c */ /* 0x000fda0003f06270 */
        /* <DEDUP_REMOVED lines=10> */
[----:B------:R-:W-:Y:S02]  /*bc00*/  IADD3 R2, P1, R13, R2, RZ ;  /* 0x000000020d027210 */ /* 0x000fe40007f3e0ff */
[----:B------:R-:W-:Y:S01]  /*bc10*/  @P0 SHF.R.S32.HI R80, RZ, 0x1, R80 ;  /* 0x00000001ff500819 */ /* 0x000fe20000011450 */
[----:B------:R-:W-:Y:S01]  /*bc20*/  IMAD.WIDE R10, R11, 0x2, R26 ;  /* 0x000000020b0a7825 */ /* 0x000fe200078e021a */
[----:B------:R-:W-:Y:S02]  /*bc30*/  LEA.HI.X.SX32 R18, R13, R18, 0x1, P1 ;  /* 0x000000120d127211 */ /* 0x000fe400008f0eff */
[----:B------:R-:W-:-:S04]  /*bc40*/  IADD3 R3, P1, R9, R2, RZ ;  /* 0x0000000209037210 */ /* 0x000fc80007f3e0ff */
[----:B------:R-:W-:Y:S02]  /*bc50*/  LEA.HI.X.SX32 R12, R9, R18, 0x1, P1 ;  /* 0x00000012090c7211 */ /* 0x000fe400008f0eff */
[C---:B------:R-:W-:Y:S01]  /*bc60*/  LEA R14, P1, R3.reuse, c[0x0][0x2b0], 0x1 ;  /* 0x0000ac00030e7a11 */ /* 0x040fe200078208ff */
[----:B------:R-:W3:Y:S03]  /*bc70*/  LDG.E.128 R8, [R10.64+0x80] ;  /* 0x000080060a087981 */ /* 0x000ee6000c1e1d00 */
[----:B------:R-:W-:Y:S02]  /*bc80*/  LEA.HI.X R15, R3, c[0x0][0x2b4], R12, 0x1, P1 ;  /* 0x0000ad00030f7a11 */ /* 0x000fe400008f0c0c */
[----:B------:R-:W-:Y:S01]  /*bc90*/  MOV R3, RZ ;  /* 0x000000ff00037202 */ /* 0x000fe20000000f00 */
[----:B------:R-:W-:-:S03]  /*bca0*/  @P0 IMAD.MOV R3, RZ, RZ, -R80 ;  /* 0x000000ffff030224 */ /* 0x000fc600078e0a50 */
[----:B------:R-:W5:Y:S02]  /*bcb0*/  LDG.E.128 R12, [R14.64] ;  /* 0x000000060e0c7981 */ /* 0x000f64000c1e1d00 */
[----:B------:R-:W-:-:S04]  /*bcc0*/  IADD3 R2, P1, R3, R2, RZ ;  /* 0x0000000203027210 */ /* 0x000fc80007f3e0ff */
[----:B------:R-:W-:Y:S02]  /*bcd0*/  LEA.HI.X.SX32 R3, R3, R18, 0x1, P1 ;  /* 0x0000001203037211 */ /* 0x000fe400008f0eff */
[----:B------:R-:W-:-:S04]  /*bce0*/  LEA R16, P1, R2, c[0x0][0x2a8], 0x1 ;  /* 0x0000aa0002107a11 */ /* 0x000fc800078208ff */
[----:B------:R-:W-:-:S06]  /*bcf0*/  LEA.HI.X R17, R2, c[0x0][0x2ac], R3, 0x1, P1 ;  /* 0x0000ab0002117a11 */ /* 0x000fcc00008f0c03 */
[----:B--2---:R-:W2:Y:S01]  /*bd00*/  LDG.E.128 R16, [R16.64] ;  /* 0x0000000610107981 */ /* 0x004ea2000c1e1d00 */
[C---:B------:R-:W-:Y:S01]  /*bd10*/  LOP3.LUT R2, R5.reuse, 0xffff0000, RZ, 0xc0, !PT ;  /* 0xffff000005027812 */ /* 0x040fe200078ec0ff */
[----:B------:R-:W-:Y:S01]  /*bd20*/  IMAD.U32 R21, R6, 0x10000, RZ ;  /* 0x0001000006157824 */ /* 0x000fe200078e00ff */
[----:B------:R-:W-:Y:S01]  /*bd30*/  SHF.L.U32 R22, R5, 0x10, RZ ;  /* 0x0000001005167819 */ /* 0x000fe200000006ff */
[----:B------:R-:W-:Y:S01]  /*bd40*/  IMAD.U32 R20, R4, 0x10000, RZ ;  /* 0x0001000004147824 */ /* 0x000fe200078e00ff */
[----:B------:R-:W-:Y:S01]  /*bd50*/  LOP3.LUT R5, R6, 0xffff0000, RZ, 0xc0, !PT ;  /* 0xffff000006057812 */ /* 0x000fe200078ec0ff */
[C---:B------:R-:W-:Y:S01]  /*bd60*/  IMAD.U32 R25, R7.reuse, 0x10000, RZ ;  /* 0x0001000007197824 */ /* 0x040fe200078e00ff */
[----:B------:R-:W-:Y:S02]  /*bd70*/  LOP3.LUT R3, R4, 0xffff0000, RZ, 0xc0, !PT ;  /* 0xffff000004037812 */ /* 0x000fe400078ec0ff */
[----:B------:R-:W-:Y:S01]  /*bd80*/  LOP3.LUT R4, R7, 0xffff0000, RZ, 0xc0, !PT ;  /* 0xffff000007047812 */ /* 0x000fe200078ec0ff */
[C---:B---3--:R-:W-:Y:S01]  /*bd90*/  IMAD.U32 R6, R9.reuse, 0x10000, RZ ;  /* 0x0001000009067824 */ /* 0x048fe200078e00ff */
[----:B-1----:R-:W-:Y:S01]  /*bda0*/  LOP3.LUT R27, R9, 0xffff0000, RZ, 0xc0, !PT ;  /* 0xffff0000091b7812 */ /* 0x002fe200078ec0ff */
[C---:B------:R-:W-:Y:S01]  /*bdb0*/  IMAD.U32 R26, R10.reuse, 0x10000, RZ ;  /* 0x000100000a1a7824 */ /* 0x040fe200078e00ff */
[----:B------:R-:W-:-:S02]  /*bdc0*/  LOP3.LUT R9, R10, 0xffff0000, RZ, 0xc0, !PT ;  /* 0xffff00000a097812 */ /* 0x000fc400078ec0ff */
[C---:B------:R-:W-:Y:S02]  /*bdd0*/  SHF.L.U32 R23, R8.reuse, 0x10, RZ ;  /* 0x0000001008177819 */ /* 0x040fe400000006ff */
[----:B------:R-:W-:Y:S01]  /*bde0*/  LOP3.LUT R7, R8, 0xffff0000, RZ, 0xc0, !PT ;  /* 0xffff000008077812 */ /* 0x000fe200078ec0ff */
[C---:B-----5:R-:W-:Y:S01]  /*bdf0*/  IMAD.U32 R30, R12.reuse, 0x10000, RZ ;  /* 0x000100000c1e7824 */ /* 0x060fe200078e00ff */
        /* <DEDUP_REMOVED lines=16> */
[----:B------:R-:W-:Y:S01]  /*bf00*/  @!P0 FADD.FTZ R14, -R14, -RZ ;  /* 0x800000ff0e0e8221 */ /* 0x000fe20000010100 */
[----:B--2---:R-:W-:Y:S01]  /*bf10*/  LOP3.LUT R7, R16, 0xffff0000, RZ, 0xc0, !PT ;  /* 0xffff000010077812 */ /* 0x004fe200078ec0ff */
[----:B------:R-:W-:Y:S02]  /*bf20*/  @!P0 FADD.FTZ R13, -R13, -RZ ;  /* 0x800000ff0d0d8221 */ /* 0x000fe40000010100 */
        /* <DEDUP_REMOVED lines=26> */
.L_x_6874:
[----:B------:R-:W-:Y:S05]  /*c0d0*/  BSYNC B0 ;  /* 0x0000000000007941 */ /* 0x000fea0003800000 */
.L_x_6873:
[----:B------:R3:W-:Y:S01]  /*c0e0*/  STS.128 [R161+0x3800], R4 ;  /* 0x00380004a1007388 */ /* 0x0007e20000000c00 */
[----:B------:R-:W-:Y:S05]  /*c0f0*/  BRA `(.L_x_6848) ;  /* 0x0000026000007947 */ /* 0x000fea0003800000 */
.L_x_6828:
[----:B------:R-:W-:Y:S01]  /*c100*/  IMAD.IADD R7, R159, 0x1, -R66 ;  /* 0x000000019f077824 */ /* 0x000fe200078e0a42 */
[----:B------:R-:W-:-:S02]  /*c110*/  IADD3 R0, R138, 0x10, RZ ;  /* 0x000000108a007810 */ /* 0x000fc40007ffe0ff */
[----:B------:R-:W-:Y:S02]  /*c120*/  IADD3 R28, R138, 0x30, RZ ;  /* 0x000000308a1c7810 */ /* 0x000fe40007ffe0ff */
[-C--:B------:R-:W-:Y:S02]  /*c130*/  ISETP.GE.AND P5, PT, R0, R7.reuse, PT ;  /* 0x000000070000720c */ /* 0x080fe40003fa6270 */
[CC--:B------:R-:W-:Y:S02]  /*c140*/  ISETP.GE.AND P6, PT, R138.reuse, R7.reuse, PT ;  /* 0x000000078a00720c */ /* 0x0c0fe40003fc6270 */
[----:B------:R-:W-:Y:S02]  /*c150*/  IADD3 R24, R138, 0x20, RZ ;  /* 0x000000208a187810 */ /* 0x000fe40007ffe0ff */
[-C--:B------:R-:W-:Y:S02]  /*c160*/  ISETP.GE.AND P2, PT, R28, R7.reuse, PT ;  /* 0x000000071c00720c */ /* 0x080fe40003f46270 */
[----:B------:R-:W-:-:S05]  /*c170*/  ISETP.GE.AND P4, PT, R24, R7, PT ;  /* 0x000000071800720c */ /* 0x000fca0003f86270 */
[----:B------:R-:W-:Y:S02]  /*c180*/  @!P5 IADD3 R9, P1, R9, R140, RZ ;  /* 0x0000008c0909d210 */ /* 0x000fe40007f3e0ff */
[----:B------:R-:W-:-:S03]  /*c190*/  @!P6 LEA R10, P0, R140, c[0x0][0x160], 0x1 ;  /* 0x000058008c0aea11 */ /* 0x000fc600078008ff */
[--C-:B------:R-:W-:Y:S01]  /*c1a0*/  @!P5 IMAD.X R6, R5, 0x1, R143.reuse, P1 ;  /* 0x000000010506d824 */ /* 0x100fe200008e068f */
[--C-:B------:R-:W-:Y:S01]  /*c1b0*/  @!P6 LEA.HI.X R11, R140, c[0x0][0x164], R143.reuse, 0x1, P0 ;  /* 0x000059008c0bea11 */ /* 0x100fe200000f0c8f */
[----:B------:R-:W-:Y:S01]  /*c1c0*/  @!P2 IMAD.MOV.U32 R12, RZ, RZ, R140 ;  /* 0x000000ffff0ca224 */ /* 0x000fe200078e008c */
[----:B------:R-:W-:Y:S01]  /*c1d0*/  @!P5 LEA R8, P1, R9, c[0x0][0x160], 0x1 ;  /* 0x000058000908da11 */ /* 0x000fe200078208ff */
[----:B------:R-:W-:Y:S01]  /*c1e0*/  @!P2 IMAD.MOV.U32 R13, RZ, RZ, R143 ;  /* 0x000000ffff0da224 */ /* 0x000fe200078e008f */
[----:B------:R-:W-:Y:S01]  /*c1f0*/  @!P4 LEA R2, P0, R3, R140, 0x5 ;  /* 0x0000008c0302c211 */ /* 0x000fe200078028ff */
[----:B------:R-:W-:Y:S01]  /*c200*/  @!P2 IMAD.MOV.U32 R4, RZ, RZ, c[0x0][0x194] ;  /* 0x00006500ff04a624 */ /* 0x000fe200078e00ff */
[----:B------:R-:W-:Y:S01]  /*c210*/  @!P5 LEA.HI.X R9, R9, c[0x0][0x164], R6, 0x1, P1 ;  /* 0x000059000909da11 */ /* 0x000fe200008f0c06 */
[----:B------:R-:W-:Y:S01]  /*c220*/  @!P4 IMAD.MOV.U32 R142, RZ, RZ, c[0x0][0x194] ;  /* 0x00006500ff8ec624 */ /* 0x000fe200078e00ff */
[----:B------:R-:W-:Y:S01]  /*c230*/  @!P4 LEA R6, P1, R2, c[0x0][0x160], 0x1 ;  /* 0x000058000206ca11 */ /* 0x000fe200078208ff */
[C---:B------:R-:W-:Y:S01]  /*c240*/  @!P2 IMAD.WIDE.U32 R12, R3.reuse, 0x30, R12 ;  /* 0x00000030030ca825 */ /* 0x040fe200078e000c */
[----:B------:R-:W-:Y:S01]  /*c250*/  @!PT LDS RZ, [RZ] ;  /* 0x00000000fffff984 */ /* 0x000fe20000000800 */
[----:B------:R-:W-:Y:S01]  /*c260*/  @!PT LDS RZ, [RZ] ;  /* 0x00000000fffff984 */ /* 0x000fe20000000800 */
[----:B------:R-:W-:Y:S01]  /*c270*/  @!PT LDS RZ, [RZ] ;  /* 0x00000000fffff984 */ /* 0x000fe20000000800 */
[----:B------:R1:W-:Y:S02]  /*c280*/  @!P6 LDGSTS.E.BYPASS.LTC128B.128 [R161], [R10.64] ;  /* 0x000000000aa1efae */ /* 0x0003e4000b901d46 */
[----:B------:R-:W-:Y:S01]  /*c290*/  @!P4 LEA.HI.X R3, R3, R143, R142, 0x5, P0 ;  /* 0x0000008f0303c211 */ /* 0x000fe200000f2c8e */
[----:B------:R-:W-:Y:S01]  /*c2a0*/  @!P2 IMAD R4, R4, 0x30, RZ ;  /* 0x000000300404a824 */ /* 0x000fe200078e02ff */
[----:B------:R1:W-:Y:S02]  /*c2b0*/  @!P6 LDGSTS.E.BYPASS.LTC128B.128 [R161+0x2000], [R10.64+0x80] ;  /* 0x020000800aa1efae */ /* 0x0003e4000b901d46 */
[----:B------:R-:W-:Y:S01]  /*c2c0*/  @!P4 LEA.HI.X R7, R2, c[0x0][0x164], R3, 0x1, P1 ;  /* 0x000059000207ca11 */ /* 0x000fe200008f0c03 */
[----:B------:R-:W-:Y:S01]  /*c2d0*/  @!P2 IMAD.IADD R5, R13, 0x1, R4 ;  /* 0x000000010d05a824 */ /* 0x000fe200078e0204 */
[C---:B------:R-:W-:Y:S01]  /*c2e0*/  @!P2 LEA R4, P0, R12.reuse, c[0x0][0x160], 0x1 ;  /* 0x000058000c04aa11 */ /* 0x040fe200078008ff */
[----:B------:R1:W-:Y:S03]  /*c2f0*/  @!P5 LDGSTS.E.BYPASS.LTC128B.128 [R161+0x800], [R8.64] ;  /* 0x0080000008a1dfae */ /* 0x0003e6000b901d46 */
[----:B------:R-:W-:Y:S01]  /*c300*/  @!P2 LEA.HI.X R5, R12, c[0x0][0x164], R5, 0x1, P0 ;  /* 0x000059000c05aa11 */ /* 0x000fe200000f0c05 */
[----:B------:R1:W-:Y:S04]  /*c310*/  @!P5 LDGSTS.E.BYPASS.LTC128B.128 [R161+0x2800], [R8.64+0x80] ;  /* 0x0280008008a1dfae */ /* 0x0003e8000b901d46 */
[----:B------:R1:W-:Y:S04]  /*c320*/  @!P4 LDGSTS.E.BYPASS.LTC128B.128 [R161+0x1000], [R6.64] ;  /* 0x0100000006a1cfae */ /* 0x0003e8000b901d46 */
[----:B------:R1:W-:Y:S04]  /*c330*/  @!P4 LDGSTS.E.BYPASS.LTC128B.128 [R161+0x3000], [R6.64+0x80] ;  /* 0x0300008006a1cfae */ /* 0x0003e8000b901d46 */
[----:B------:R1:W-:Y:S04]  /*c340*/  @!P2 LDGSTS.E.BYPASS.LTC128B.128 [R161+0x1800], [R4.64] ;  /* 0x0180000004a1afae */ /* 0x0003e8000b901d46 */
[----:B------:R1:W-:Y:S02]  /*c350*/  @!P2 LDGSTS.E.BYPASS.LTC128B.128 [R161+0x3800], [R4.64+0x80] ;  /* 0x0380008004a1afae */ /* 0x0003e4000b901d46 */
.L_x_6848:
[----:B------:R-:W-:Y:S05]  /*c360*/  BSYNC B2 ;  /* 0x0000000000027941 */ /* 0x000fea0003800000 */
.L_x_6827:
[----:B------:R-:W-:Y:S01]  /*c370*/  IADD3 R168, R102, -0x1, RZ ;  /* 0xffffffff66a87810 */ /* 0x000fe20007ffe0ff */
[----:B------:R-:W-:Y:S01]  /*c380*/  IMAD.SHL.U32 R157, R138, 0x8, RZ ;  /* 0x000000088a9d7824 */ /* 0x000fe200078e00ff */
[----:B------:R-:W-:Y:S01]  /*c390*/  LEA R164, P4, R136, c[0x0][0x168], 0x1 ;  /* 0x00005a0088a47a11 */ /* 0x000fe200078808ff */
[----:B------:R-:W-:Y:S01]  /*c3a0*/  IMAD.SHL.U32 R49, R67, 0x40, RZ ;  /* 0x0000004043317824 */ /* 0x000fe200078e00ff */
[----:B-1-3--:R-:W-:Y:S01]  /*c3b0*/  SHF.R.S32.HI R4, RZ, 0x4, R73 ;  /* 0x00000004ff047819 */ /* 0x00afe20000011449 */
[----:B------:R-:W-:Y:S01]  /*c3c0*/  IMAD.SHL.U32 R3, R168, 0x40, RZ ;  /* 0x00000040a8037824 */ /* 0x000fe200078e00ff */
[----:B------:R-:W-:-:S02]  /*c3d0*/  LEA.HI.X R165, R136, c[0x0][0x16c], R50, 0x1, P4 ;  /* 0x00005b0088a57a11 */ /* 0x000fc400020f0c32 */
[----:B------:R-:W-:Y:S01]  /*c3e0*/  LEA.HI R73, R73, R4, RZ, 0x1 ;  /* 0x0000000449497211 */ /* 0x000fe200078f08ff */
[----:B------:R-:W-:Y:S01]  /*c3f0*/  IMAD.IADD R5, R52, 0x1, -R3 ;  /* 0x0000000134057824 */ /* 0x000fe200078e0a03 */
[----:B------:R-:W-:Y:S02]  /*c400*/  LOP3.LUT R49, R49, 0xfffffe00, RZ, 0xc0, !PT ;  /* 0xfffffe0031317812 */ /* 0x000fe400078ec0ff */
[----:B------:R-:W-:Y:S02]  /*c410*/  LOP3.LUT R73, R73, 0xfffffffe, RZ, 0xc0, !PT ;  /* 0xfffffffe49497812 */ /* 0x000fe400078ec0ff */
[-C--:B------:R-:W-:Y:S02]  /*c420*/  ISETP.GE.AND P1, PT, R0, R5.reuse, PT ;  /* 0x000000050000720c */ /* 0x080fe40003f26270 */
[-C--:B------:R-:W-:Y:S02]  /*c430*/  ISETP.GE.AND P0, PT, R24, R5.reuse, PT ;  /* 0x000000051800720c */ /* 0x080fe40003f06270 */
[----:B------:R-:W-:-:S02]  /*c440*/  ISETP.GE.AND P6, PT, R28, R5, PT ;  /* 0x000000051c00720c */ /* 0x000fc40003fc6270 */
[-C--:B------:R-:W-:Y:S02]  /*c450*/  ISETP.GE.AND P4, PT, R0, R5.reuse, PT ;  /* 0x000000050000720c */ /* 0x080fe40003f86270 */
[----:B------:R-:W-:-:S05]  /*c460*/  ISETP.GE.AND P2, PT, R138, R5, PT ;  /* 0x000000058a00720c */ /* 0x000fca0003f46270 */
[CC--:B------:R-:W-:Y:S02]  /*c470*/  @!P1 LEA R6, P5, R71.reuse, R164.reuse, 0x1 ;  /* 0x000000a447069211 */ /* 0x0c0fe400078a08ff */
[----:B------:R-:W-:Y:S02]  /*c480*/  @!P0 IMAD.MOV.U32 R0, RZ, RZ, c[0x0][0x198] ;  /* 0x00006600ff008624 */ /* 0x000fe400078e00ff */
[-C--:B------:R-:W-:Y:S01]  /*c490*/  @!P1 LEA.HI.X R7, R71, R165.reuse, R72, 0x1, P5 ;  /* 0x000000a547079211 */ /* 0x080fe200028f0c48 */
[----:B------:R-:W-:Y:S02]  /*c4a0*/  @!P0 IMAD.MOV.U32 R2, RZ, RZ, c[0x0][0x19c] ;  /* 0x00006700ff028624 */ /* 0x000fe400078e00ff */
[C---:B--2---:R-:W-:Y:S01]  /*c4b0*/  @!P0 LEA R8, P5, R0.reuse, R164, 0x6 ;  /* 0x000000a400088211 */ /* 0x044fe200078a30ff */
[----:B------:R-:W-:Y:S01]  /*c4c0*/  @!P6 IMAD.MOV.U32 R10, RZ, RZ, c[0x0][0x198] ;  /* 0x00006600ff0ae624 */ /* 0x000fe200078e00ff */
[----:B------:R-:W-:Y:S01]  /*c4d0*/  @!PT LDS RZ, [RZ] ;  /* 0x00000000fffff984 */ /* 0x000fe20000000800 */
[----:B------:R-:W-:Y:S01]  /*c4e0*/  @!PT LDS RZ, [RZ] ;  /* 0x00000000fffff984 */ /* 0x000fe20000000800 */
[----:B------:R-:W-:Y:S01]  /*c4f0*/  @!PT LDS RZ, [RZ] ;  /* 0x00000000fffff984 */ /* 0x000fe20000000800 */
[----:B------:R1:W-:Y:S02]  /*c500*/  @!P2 LDGSTS.E.BYPASS.LTC128B.128 [R161+0x4000], [R164.64] ;  /* 0x04000000a4a1afae */ /* 0x0003e4000b901d46 */
[----:B------:R-:W-:Y:S01]  /*c510*/  @!P0 LEA.HI.X R9, R0, R165, R2, 0x6, P5 ;  /* 0x000000a500098211 */ /* 0x000fe200028f3402 */
[----:B------:R-:W-:Y:S01]  /*c520*/  @!P6 IMAD.MOV.U32 R0, RZ, RZ, c[0x0][0x19c] ;  /* 0x00006700ff00e624 */ /* 0x000fe200078e00ff */
[----:B------:R1:W-:Y:S01]  /*c530*/  @!P2 LDGSTS.E.BYPASS.LTC128B.128 [R161+0x6000], [R164.64+0x80] ;  /* 0x06000080a4a1afae */ /* 0x0003e2000b901d46 */
[----:B------:R-:W-:Y:S01]  /*c540*/  @!P6 IMAD.WIDE.U32 R10, R10, 0x60, R164 ;  /* 0x000000600a0ae825 */ /* 0x000fe200078e00a4 */
[----:B------:R-:W-:-:S02]  /*c550*/  ISETP.GE.AND P2, PT, R24, R5, PT ;  /* 0x000000051800720c */ /* 0x000fc40003f46270 */
[----:B------:R2:W-:Y:S01]  /*c560*/  @!P1 LDGSTS.E.BYPASS.LTC128B.128 [R161+0x4800], [R6.64] ;  /* 0x0480000006a19fae */ /* 0x0005e2000b901d46 */
[----:B------:R-:W-:Y:S01]  /*c570*/  @!P6 IMAD R0, R0, 0x60, RZ ;  /* 0x000000600000e824 */ /* 0x000fe200078e02ff */
[-C--:B------:R-:W-:Y:S01]  /*c580*/  ISETP.GE.AND P5, PT, R138, R5.reuse, PT ;  /* 0x000000058a00720c */ /* 0x080fe20003fa6270 */
[----:B------:R-:W-:Y:S01]  /*c590*/  @!P6 IMAD.MOV.U32 R16, RZ, RZ, R10 ;  /* 0x000000ffff10e224 */ /* 0x000fe200078e000a */
[----:B------:R2:W-:Y:S01]  /*c5a0*/  @!P1 LDGSTS.E.BYPASS.LTC128B.128 [R161+0x6800], [R6.64+0x80] ;  /* 0x0680008006a19fae */ /* 0x0005e2000b901d46 */
[----:B------:R-:W-:Y:S01]  /*c5b0*/  @!P6 IMAD.IADD R17, R11, 0x1, R0 ;  /* 0x000000010b11e824 */ /* 0x000fe200078e0200 */
[----:B------:R-:W-:Y:S01]  /*c5c0*/  ISETP.GE.AND P1, PT, R28, R5, PT ;  /* 0x000000051c00720c */ /* 0x000fe20003f26270 */
[----:B------:R-:W-:Y:S01]  /*c5d0*/  IMAD.IADD R2, R4, 0x1, -R73 ;  /* 0x0000000104027824 */ /* 0x000fe200078e0a49 */
[----:B------:R3:W-:Y:S01]  /*c5e0*/  @!P0 LDGSTS.E.BYPASS.LTC128B.128 [R161+0x5000], [R8.64] ;  /* 0x0500000008a18fae */ /* 0x0007e2000b901d46 */
[----:B------:R-:W-:Y:S01]  /*c5f0*/  IMAD.SHL.U32 R4, R65, 0x40, RZ ;  /* 0x0000004041047824 */ /* 0x000fe200078e00ff */
[----:B------:R-:W-:Y:S01]  /*c600*/  SHF.R.S32.HI R11, RZ, 0x1f, R64 ;  /* 0x0000001fff0b7819 */ /* 0x000fe20000011440 */
[----:B------:R-:W-:Y:S01]  /*c610*/  @!P2 IMAD.MOV.U32 R0, RZ, RZ, c[0x0][0x1a0] ;  /* 0x00006800ff00a624 */ /* 0x000fe200078e00ff */
[----:B------:R3:W-:Y:S01]  /*c620*/  @!P0 LDGSTS.E.BYPASS.LTC128B.128 [R161+0x7000], [R8.64+0x80] ;  /* 0x0700008008a18fae */ /* 0x0007e2000b901d46 */
[C---:B------:R-:W-:Y:S01]  /*c630*/  LEA R167, P0, R104.reuse, c[0x0][0x170], 0x1 ;  /* 0x00005c0068a77a11 */ /* 0x040fe200078008ff */
[----:B------:R-:W-:Y:S01]  /*c640*/  @!P2 IMAD.MOV.U32 R13, RZ, RZ, c[0x0][0x1a4] ;  /* 0x00006900ff0da624 */ /* 0x000fe200078e00ff */
[----:B------:R-:W-:Y:S01]  /*c650*/  LEA.HI R48, R11, R64, RZ, 0x5 ;  /* 0x000000400b307211 */ /* 0x000fe200078f28ff */
[----:B------:R5:W-:Y:S01]  /*c660*/  @!P6 LDGSTS.E.BYPASS.LTC128B.128 [R161+0x5800], [R16.64] ;  /* 0x0580000010a1efae */ /* 0x000be2000b901d46 */
[----:B------:R-:W-:Y:S01]  /*c670*/  LEA.HI.X R166, R104, c[0x0][0x174], R101, 0x1, P0 ;  /* 0x00005d0068a67a11 */ /* 0x000fe200000f0c65 */
[----:B------:R-:W-:Y:S01]  /*c680*/  @!P5 IMAD.MOV.U32 R10, RZ, RZ, R167 ;  /* 0x000000ffff0ad224 */ /* 0x000fe200078e00a7 */
[----:B------:R-:W-:Y:S01]  /*c690*/  SHF.R.S32.HI R54, RZ, 0x5, R48 ;  /* 0x00000005ff367819 */ /* 0x000fe20000011430 */
[----:B------:R5:W-:Y:S01]  /*c6a0*/  @!P6 LDGSTS.E.BYPASS.LTC128B.128 [R161+0x7800], [R16.64+0x80] ;  /* 0x0780008010a1efae */ /* 0x000be2000b901d46 */
[----:B------:R-:W-:-:S02]  /*c6b0*/  @!P1 IMAD.MOV.U32 R14, RZ, RZ, c[0x0][0x1a0] ;  /* 0x00006800ff0e9624 */ /* 0x000fc400078e00ff */
[--C-:B------:R-:W-:Y:S01]  /*c6c0*/  @!P5 IMAD.MOV.U32 R11, RZ, RZ, R166.reuse ;  /* 0x000000ffff0bd224 */ /* 0x100fe200078e00a6 */
[----:B------:R-:W0:Y:S01]  /*c6d0*/  LDGDEPBAR ;  /* 0x00000000000079af */ /* 0x000e220000000000 */
[----:B--2---:R-:W-:Y:S01]  /*c6e0*/  LOP3.LUT R6, R4, 0x1c0, RZ, 0xc0, !PT ;  /* 0x000001c004067812 */ /* 0x004fe200078ec0ff */
[----:B------:R-:W-:Y:S01]  /*c6f0*/  @!P1 IMAD.MOV.U32 R7, RZ, RZ, R166 ;  /* 0x000000ffff079224 */ /* 0x000fe200078e00a6 */
[----:B------:R-:W-:Y:S02]  /*c700*/  @!P4 LEA R4, P0, R68, R167, 0x1 ;  /* 0x000000a74404c211 */ /* 0x000fe400078008ff */
[----:B------:R-:W-:Y:S02]  /*c710*/  LOP3.LUT R157, R6, 0x8, R157, 0xf8, !PT ;  /* 0x00000008069d7812 */ /* 0x000fe400078ef89d */
[----:B------:R-:W-:Y:S01]  /*c720*/  SHF.R.U32.HI R6, RZ, 0x3, R6 ;  /* 0x00000003ff067819 */ /* 0x000fe20000011606 */
[----:B---3--:R-:W-:Y:S01]  /*c730*/  @!P1 IMAD.MOV.U32 R8, RZ, RZ, c[0x0][0x1a4] ;  /* 0x00006900ff089624 */ /* 0x008fe200078e00ff */
[----:B------:R-:W-:-:S02]  /*c740*/  @!P4 LEA.HI.X R5, R68, R166, R69, 0x1, P0 ;  /* 0x000000a64405c211 */ /* 0x000fc400000f0c45 */
[----:B------:R-:W-:Y:S01]  /*c750*/  LOP3.LUT R157, R157, R6, RZ, 0x3c, !PT ;  /* 0x000000069d9d7212 */ /* 0x000fe200078e3cff */
[----:B------:R-:W-:Y:S01]  /*c760*/  @!P1 IMAD.MOV.U32 R6, RZ, RZ, R167 ;  /* 0x000000ffff069224 */ /* 0x000fe200078e00a7 */
[----:B------:R-:W-:Y:S01]  /*c770*/  @!P2 LEA R12, P0, R0, R167, 0x6 ;  /* 0x000000a7000ca211 */ /* 0x000fe200078030ff */
[----:B------:R-:W-:Y:S02]  /*c780*/  @!P1 IMAD R8, R8, 0x60, RZ ;  /* 0x0000006008089824 */ /* 0x000fe400078e02ff */
[----:B------:R-:W-:Y:S01]  /*c790*/  @!P1 IMAD.WIDE.U32 R14, R14, 0x60, R6 ;  /* 0x000000600e0e9825 */ /* 0x000fe200078e0006 */
[----:B------:R-:W-:-:S04]  /*c7a0*/  DEPBAR.LE SB0, 0x0 ;  /* 0x000080000000791a */ /* 0x000fc80000000000 */
[----:B------:R-:W-:Y:S01]  /*c7b0*/  BAR.SYNC.DEFER_BLOCKING 0x0 ;  /* 0x0000000000007b1d */ /* 0x000fe20000010000 */
[----:B------:R-:W-:Y:S01]  /*c7c0*/  IMAD.SHL.U32 R7, R70, 0x40, RZ ;  /* 0x0000004046077824 */ /* 0x000fe200078e00ff */
[----:B------:R-:W-:Y:S01]  /*c7d0*/  @!P2 LEA.HI.X R13, R0, R166, R13, 0x6, P0 ;  /* 0x000000a6000da211 */ /* 0x000fe200000f340d */
[C---:B------:R-:W-:Y:S02]  /*c7e0*/  IMAD R157, R2.reuse, 0x200, R157 ;  /* 0x00000200029d7824 */ /* 0x040fe400078e029d */
[----:B------:R-:W-:Y:S01]  /*c7f0*/  IMAD.SHL.U32 R2, R2, 0x8, RZ ;  /* 0x0000000802027824 */ /* 0x000fe200078e00ff */
[----:B------:R-:W-:Y:S01]  /*c800*/  LOP3.LUT R7, R7, 0x1c0, RZ, 0xc0, !PT ;  /* 0x000001c007077812 */ /* 0x000fe200078ec0ff */
[----:B------:R-:W-:Y:S02]  /*c810*/  @!P1 IMAD.IADD R9, R15, 0x1, R8 ;  /* 0x000000010f099824 */ /* 0x000fe400078e0208 */
[----:B------:R-:W-:Y:S01]  /*c820*/  @!P1 IMAD.MOV.U32 R8, RZ, RZ, R14 ;  /* 0x000000ffff089224 */ /* 0x000fe200078e000e */
[----:B------:R-:W-:Y:S01]  /*c830*/  LOP3.LUT R2, R7, 0x8, R2, 0xf8, !PT ;  /* 0x0000000807027812 */ /* 0x000fe200078ef802 */
[----:B------:R-:W-:Y:S01]  /*c840*/  IMAD.SHL.U32 R157, R157, 0x2, RZ ;  /* 0x000000029d9d7824 */ /* 0x000fe200078e00ff */
[----:B------:R-:W-:-:S04]  /*c850*/  SHF.R.U32.HI R7, RZ, 0x3, R7 ;  /* 0x00000003ff077819 */ /* 0x000fc80000011607 */
[----:B------:R-:W-:Y:S01]  /*c860*/  LOP3.LUT R2, R2, R7, RZ, 0x3c, !PT ;  /* 0x0000000702027212 */ /* 0x000fe200078e3cff */
[----:B------:R-:W-:Y:S01]  /*c870*/  IMAD R7, R54, 0x400, R49 ;  /* 0x0000040036077824 */ /* 0x000fe200078e0231 */
[C---:B------:R-:W-:Y:S02]  /*c880*/  IADD3 R0, R157.reuse, 0x4000, RZ ;  /* 0x000040009d007810 */ /* 0x040fe40007ffe0ff */
[----:B------:R-:W-:Y:S01]  /*c890*/  IADD3 R155, R157, 0x4020, RZ ;  /* 0x000040209d9b7810 */ /* 0x000fe20007ffe0ff */
[----:B------:R-:W-:Y:S01]  /*c8a0*/  IMAD.IADD R158, R2, 0x1, R7 ;  /* 0x00000001029e7824 */ /* 0x000fe200078e0207 */
[----:B------:R-:W-:Y:S03]  /*c8b0*/  @P5 STS.128 [R161+0x8000], RZ ;  /* 0x008000ffa1005388 */ /* 0x000fe60000000c00 */
[----:B------:R-:W-:Y:S01]  /*c8c0*/  IMAD.SHL.U32 R158, R158, 0x2, RZ ;  /* 0x000000029e9e7824 */ /* 0x000fe200078e00ff */
[----:B------:R-:W-:Y:S03]  /*c8d0*/  @P5 STS.128 [R161+0xa000], RZ ;  /* 0x00a000ffa1005388 */ /* 0x000fe60000000c00 */
[----:B------:R-:W-:-:S02]  /*c8e0*/  IMAD R156, R53, 0x2, R158 ;  /* 0x00000002359c7824 */ /* 0x000fc400078e029e */
[C---:B------:R-:W-:Y:S01]  /*c8f0*/  IMAD R154, R51.reuse, 0x2, R158 ;  /* 0x00000002339a7824 */ /* 0x040fe200078e029e */
[----:B------:R-:W-:Y:S01]  /*c900*/  @!PT LDS RZ, [RZ] ;  /* 0x00000000fffff984 */ /* 0x000fe20000000800 */
[----:B------:R-:W-:Y:S01]  /*c910*/  @!PT LDS RZ, [RZ] ;  /* 0x00000000fffff984 */ /* 0x000fe20000000800 */
[----:B------:R-:W-:Y:S01]  /*c920*/  @!PT LDS RZ, [RZ] ;  /* 0x00000000fffff984 */ /* 0x000fe20000000800 */
[----:B------:R2:W-:Y:S01]  /*c930*/  @!P5 LDGSTS.E.BYPASS.LTC128B.128 [R161+0x8000], [R10.64] ;  /* 0x080000000aa1dfae */ /* 0x0005e2000b901d46 */
[----:B------:R-:W-:-:S03]  /*c940*/  IMAD R153, R51, 0x2, R156 ;  /* 0x0000000233997824 */ /* 0x000fc600078e029c */
        /* <DEDUP_REMOVED lines=22> */
[----:B------:R-:W-:-:S03]  /*cab0*/  R2P PR, R65, 0x6 ;  /* 0x0000000641007804 */ /* 0x000fc60000000000 */
[----:B------:R-:W-:Y:S04]  /*cac0*/  LDSM.16.M88.4 R24, [R158] ;  /* 0x000000009e18783b */ /* 0x000fe80000000200 */
[----:B---3--:R-:W2:Y:S04]  /*cad0*/  LDSM.16.M88.4 R4, [R157+0x4000] ;  /* 0x004000009d04783b */ /* 0x008ea80000000200 */
[----:B------:R-:W3:Y:S02]  /*cae0*/  LDSM.16.M88.4 R40, [R157+0x4800] ;  /* 0x004800009d28783b */ /* 0x000ee40000000200 */
[----:B------:R-:W-:Y:S01]  /*caf0*/  @P1 IADD3 R155, R0, -0x20, RZ ;  /* 0xffffffe0009b1810 */ /* 0x000fe20007ffe0ff */
[----:B------:R-:W-:Y:S01]  /*cb00*/  IMAD.MOV.U32 R0, RZ, RZ, 0x40 ;  /* 0x00000040ff007424 */ /* 0x000fe200078e00ff */
[----:B------:R-:W1:Y:S02]  /*cb10*/  LDSM.16.M88.4 R32, [R157+0x5000] ;  /* 0x005000009d20783b */ /* 0x000e640000000200 */
[----:B------:R-:W-:-:S02]  /*cb20*/  IADD3 R147, R155, 0x800, RZ ;  /* 0x000008009b937810 */ /* 0x000fc40007ffe0ff */
[----:B----4-:R-:W4:Y:S01]  /*cb30*/  LDSM.16.M88.4 R12, [R157+0x5800] ;  /* 0x005800009d0c783b */ /* 0x010f220000000200 */
[----:B------:R-:W-:Y:S02]  /*cb40*/  SEL R0, R0, 0xffffffc0, !P2 ;  /* 0xffffffc000007807 */ /* 0x000fe40005000000 */
[C---:B------:R-:W-:Y:S01]  /*cb50*/  IADD3 R146, R155.reuse, 0x1000, RZ ;  /* 0x000010009b927810 */ /* 0x040fe20007ffe0ff */
[----:B------:R-:W-:Y:S01]  /*cb60*/  LDSM.16.M88.4 R72, [R156] ;  /* 0x000000009c48783b */ /* 0x000fe20000000200 */
[----:B------:R-:W-:Y:S01]  /*cb70*/  IADD3 R145, R155, 0x1800, RZ ;  /* 0x000018009b917810 */ /* 0x000fe20007ffe0ff */
[----:B------:R-:W-:Y:S01]  /*cb80*/  IMAD.IADD R151, R157, 0x1, R0 ;  /* 0x000000019d977824 */ /* 0x000fe200078e0200 */
[C---:B------:R-:W-:Y:S01]  /*cb90*/  IADD3 R143, R155.reuse, 0x2000, RZ ;  /* 0x000020009b8f7810 */ /* 0x040fe20007ffe0ff */
[----:B------:R-:W1:Y:S01]  /*cba0*/  LDSM.16.M88.4 R76, [R155] ;  /* 0x000000009b4c783b */ /* 0x000e620000000200 */
[----:B------:R-:W-:Y:S01]  /*cbb0*/  IMAD.IADD R144, R0, 0x1, R155 ;  /* 0x0000000100907824 */ /* 0x000fe200078e029b */
[----:B------:R-:W-:-:S02]  /*cbc0*/  IADD3 R142, R155, 0x2800, RZ ;  /* 0x000028009b8e7810 */ /* 0x000fc40007ffe0ff */
[----:B------:R-:W1:Y:S01]  /*cbd0*/  LDSM.16.M88.4 R68, [R155+0x800] ;  /* 0x000800009b44783b */ /* 0x000e620000000200 */
[C---:B------:R-:W-:Y:S02]  /*cbe0*/  IADD3 R141, R155.reuse, 0x3000, RZ ;  /* 0x000030009b8d7810 */ /* 0x040fe40007ffe0ff */
[----:B------:R-:W-:Y:S01]  /*cbf0*/  IADD3 R140, R155, 0x3800, RZ ;  /* 0x000038009b8c7810 */ /* 0x000fe20007ffe0ff */
[----:B------:R-:W4:Y:S04]  /*cc00*/  LDSM.16.M88.4 R60, [R155+0x1000] ;  /* 0x001000009b3c783b */ /* 0x000f280000000200 */
[----:B------:R-:W4:Y:S04]  /*cc10*/  LDSM.16.M88.4 R56, [R155+0x1800] ;  /* 0x001800009b38783b */ /* 0x000f280000000200 */
[----:B------:R-:W-:Y:S01]  /*cc20*/  LDSM.16.M88.4 R20, [R154] ;  /* 0x000000009a14783b */ /* 0x000fe20000000200 */
[C---:B--2---:R-:W-:Y:S03]  /*cc30*/  HMMA.16816.F32.BF16 R8, R24.reuse, R4, RZ ;  /* 0x000000041808723c */ /* 0x044fe600000418ff */
[----:B-----5:R-:W2:Y:S04]  /*cc40*/  LDSM.16.M88.4 R16, [R151+0x4000] ;  /* 0x004000009710783b */ /* 0x020ea80000000200 */
[----:B------:R-:W-:Y:S01]  /*cc50*/  LDSM.16.M88.4 R88, [R151+0x5000] ;  /* 0x005000009758783b */ /* 0x000fe20000000200 */
[C---:B------:R-:W-:Y:S03]  /*cc60*/  HMMA.16816.F32.BF16 R4, R24.reuse, R6, RZ ;  /* 0x000000061804723c */ /* 0x040fe600000418ff */
[----:B------:R-:W-:Y:S04]  /*cc70*/  LDSM.16.M88.4 R84, [R151+0x5800] ;  /* 0x005800009754783b */ /* 0x000fe80000000200 */
[----:B------:R-:W-:Y:S01]  /*cc80*/  LDSM.16.M88.4 R80, [R153] ;  /* 0x000000009950783b */ /* 0x000fe20000000200 */
[C---:B---3--:R-:W-:Y:S03]  /*cc90*/  HMMA.16816.F32.BF16 R44, R24.reuse, R40, RZ ;  /* 0x00000028182c723c */ /* 0x048fe600000418ff */
[----:B------:R-:W0:Y:S05]  /*cca0*/  LDGDEPBAR ;  /* 0x00000000000079af */ /* 0x000e2a0000000000 */
[C---:B-1----:R-:W-:Y:S08]  /*ccb0*/  HMMA.16816.F32.BF16 R36, R24.reuse, R32, RZ ;  /* 0x000000201824723c */ /* 0x042ff000000418ff */
[C---:B------:R-:W-:Y:S08]  /*ccc0*/  HMMA.16816.F32.BF16 R40, R24.reuse, R42, RZ ;  /* 0x0000002a1828723c */ /* 0x040ff000000418ff */
[C---:B------:R-:W-:Y:S08]  /*ccd0*/  HMMA.16816.F32.BF16 R32, R24.reuse, R34, RZ ;  /* 0x000000221820723c */ /* 0x040ff000000418ff */
[C---:B----4-:R-:W-:Y:S08]  /*cce0*/  HMMA.16816.F32.BF16 R28, R24.reuse, R12, RZ ;  /* 0x0000000c181c723c */ /* 0x050ff000000418ff */
[----:B------:R-:W-:Y:S01]  /*ccf0*/  HMMA.16816.F32.BF16 R24, R24, R14, RZ ;  /* 0x0000000e1818723c */ /* 0x000fe200000418ff */
[----:B------:R-:W1:Y:S07]  /*cd00*/  LDSM.16.M88.4 R12, [R151+0x4800] ;  /* 0x00480000970c783b */ /* 0x000e6e0000000200 */
[C---:B------:R-:W-:Y:S08]  /*cd10*/  HMMA.16816.F32.BF16 R8, R72.reuse, R76, R8 ;  /* 0x0000004c4808723c */ /* 0x040ff00000041808 */
[C---:B------:R-:W-:Y:S01]  /*cd20*/  HMMA.16816.F32.BF16 R4, R72.reuse, R78, R4 ;  /* 0x0000004e4804723c */ /* 0x040fe20000041804 */
[----:B------:R-:W3:Y:S07]  /*cd30*/  LDSM.16.M88.4 R76, [R144] ;  /* 0x00000000904c783b */ /* 0x000eee0000000200 */
[C---:B------:R-:W-:Y:S08]  /*cd40*/  HMMA.16816.F32.BF16 R44, R72.reuse, R68, R44 ;  /* 0x00000044482c723c */ /* 0x040ff0000004182c */
        /* <DEDUP_REMOVED lines=8> */
[C---:B--2---:R-:W-:Y:S08]  /*cdd0*/  HMMA.16816.F32.BF16 R8, R20.reuse, R16, R8 ;  /* 0x000000101408723c */ /* 0x044ff00000041808 */
[C---:B------:R-:W-:Y:S01]  /*cde0*/  HMMA.16816.F32.BF16 R4, R20.reuse, R18, R4 ;  /* 0x000000121404723c */ /* 0x040fe20000041804 */
[----:B------:R-:W2:Y:S07]  /*cdf0*/  LDSM.16.M88.4 R16, [R144+0x1800] ;  /* 0x001800009010783b */ /* 0x000eae0000000200 */
[C---:B-1----:R-:W-:Y:S01]  /*ce00*/  HMMA.16816.F32.BF16 R72, R20.reuse, R12, R44 ;  /* 0x0000000c1448723c */ /* 0x042fe2000004182c */
[----:B------:R-:W1:Y:S07]  /*ce10*/  LDSM.16.M88.4 R44, [R157+0x6000] ;  /* 0x006000009d2c783b */ /* 0x000e6e0000000200 */
[C---:B------:R-:W-:Y:S01]  /*ce20*/  HMMA.16816.F32.BF16 R40, R20.reuse, R14, R40 ;  /* 0x0000000e1428723c */ /* 0x040fe20000041828 */
[----:B------:R-:W-:Y:S07]  /*ce30*/  LDSM.16.M88.4 R12, [R157+0x7000] ;  /* 0x007000009d0c783b */ /* 0x000fee0000000200 */
[C---:B------:R-:W-:Y:S08]  /*ce40*/  HMMA.16816.F32.BF16 R36, R20.reuse, R88, R36 ;  /* 0x000000581424723c */ /* 0x040ff00000041824 */
[C---:B------:R-:W-:Y:S01]  /*ce50*/  HMMA.16816.F32.BF16 R32, R20.reuse, R90, R32 ;  /* 0x0000005a1420723c */ /* 0x040fe20000041820 */
[----:B------:R-:W-:Y:S07]  /*ce60*/  LDSM.16.M88.4 R88, [R157+0x7800] ;  /* 0x007800009d58783b */ /* 0x000fee0000000200 */
[C---:B------:R-:W-:Y:S08]  /*ce70*/  HMMA.16816.F32.BF16 R28, R20.reuse, R84, R28 ;  /* 0x00000054141c723c */ /* 0x040ff0000004181c */
[----:B------:R-:W-:Y:S01]  /*ce80*/  HMMA.16816.F32.BF16 R24, R20, R86, R24 ;  /* 0x000000561418723c */ /* 0x000fe20000041818 */
[----:B------:R-:W1:Y:S07]  /*ce90*/  LDSM.16.M88.4 R20, [R157+0x6800] ;  /* 0x006800009d14783b */ /* 0x000e6e0000000200 */
[C---:B---3--:R-:W-:Y:S08]  /*cea0*/  HMMA.16816.F32.BF16 R8, R80.reuse, R76, R8 ;  /* 0x0000004c5008723c */ /* 0x048ff00000041808 */
[C---:B------:R-:W-:Y:S01]  /*ceb0*/  HMMA.16816.F32.BF16 R84, R80.reuse, R78, R4 ;  /* 0x0000004e5054723c */ /* 0x040fe20000041804 */
[----:B------:R-:W-:Y:S04]  /*cec0*/  LDSM.16.M88.4 R76, [R156+0x2000] ;  /* 0x002000009c4c783b */ /* 0x000fe80000000200 */
[----:B------:R-:W3:Y:S03]  /*ced0*/  LDSM.16.M88.4 R4, [R155+0x2000] ;  /* 0x002000009b04783b */ /* 0x000ee60000000200 */
[C---:B----4-:R-:W-:Y:S08]  /*cee0*/  HMMA.16816.F32.BF16 R72, R80.reuse, R60, R72 ;  /* 0x0000003c5048723c */ /* 0x050ff00000041848 */
[C---:B------:R-:W-:Y:S01]  /*cef0*/  HMMA.16816.F32.BF16 R40, R80.reuse, R62, R40 ;  /* 0x0000003e5028723c */ /* 0x040fe20000041828 */
[----:B------:R-:W-:Y:S07]  /*cf00*/  LDSM.16.M88.4 R60, [R151+0x7000] ;  /* 0x00700000973c783b */ /* 0x000fee0000000200 */
[C---:B-----5:R-:W-:Y:S08]  /*cf10*/  HMMA.16816.F32.BF16 R36, R80.reuse, R56, R36 ;  /* 0x000000385024723c */ /* 0x060ff00000041824 */
[C---:B------:R-:W-:Y:S01]  /*cf20*/  HMMA.16816.F32.BF16 R32, R80.reuse, R58, R32 ;  /* 0x0000003a5020723c */ /* 0x040fe20000041820 */
[----:B------:R-:W-:Y:S07]  /*cf30*/  LDSM.16.M88.4 R56, [R151+0x6000] ;  /* 0x006000009738783b */ /* 0x000fee0000000200 */
[C---:B--2---:R-:W-:Y:S08]  /*cf40*/  HMMA.16816.F32.BF16 R28, R80.reuse, R16, R28 ;  /* 0x00000010501c723c */ /* 0x044ff0000004181c */
[----:B------:R-:W-:Y:S01]  /*cf50*/  HMMA.16816.F32.BF16 R24, R80, R18, R24 ;  /* 0x000000125018723c */ /* 0x000fe20000041818 */
        /* <DEDUP_REMOVED lines=9> */
[----:B------:R-:W4:Y:S07]  /*cff0*/  LDSM.16.M88.4 R12, [R155+0x3800] ;  /* 0x003800009b0c783b */ /* 0x000f2e0000000200 */
[C---:B---3--:R-:W-:Y:S08]  /*d000*/  HMMA.16816.F32.BF16 R8, R76.reuse, R4, R8 ;  /* 0x000000044c08723c */ /* 0x048ff00000041808 */
[----:B------:R-:W-:Y:S01]  /*d010*/  HMMA.16816.F32.BF16 R84, R76, R6, R84 ;  /* 0x000000064c54723c */ /* 0x000fe20000041854 */
[----:B------:R-:W3:Y:S07]  /*d020*/  LDSM.16.M88.4 R4, [R154+0x2000] ;  /* 0x002000009a04783b */ /* 0x000eee0000000200 */
[C---:B------:R-:W-:Y:S08]  /*d030*/  HMMA.16816.F32.BF16 R28, R68.reuse, R88, R28 ;  /* 0x00000058441c723c */ /* 0x040ff0000004181c */
[----:B------:R-:W-:Y:S08]  /*d040*/  HMMA.16816.F32.BF16 R24, R68, R90, R24 ;  /* 0x0000005a4418723c */ /* 0x000ff00000041818 */
[C---:B--2---:R-:W-:Y:S08]  /*d050*/  HMMA.16816.F32.BF16 R72, R76.reuse, R16, R72 ;  /* 0x000000104c48723c */ /* 0x044ff00000041848 */
[C---:B------:R-:W-:Y:S01]  /*d060*/  HMMA.16816.F32.BF16 R40, R76.reuse, R18, R40 ;  /* 0x000000124c28723c */ /* 0x040fe20000041828 */
[----:B------:R-:W2:Y:S07]  /*d070*/  LDSM.16.M88.4 R16, [R151+0x7800] ;  /* 0x007800009710783b */ /* 0x000eae0000000200 */
[C---:B-1----:R-:W-:Y:S08]  /*d080*/  HMMA.16816.F32.BF16 R36, R76.reuse, R44, R36 ;  /* 0x0000002c4c24723c */ /* 0x042ff00000041824 */
[C---:B------:R-:W-:Y:S01]  /*d090*/  HMMA.16816.F32.BF16 R68, R76.reuse, R46, R32 ;  /* 0x0000002e4c44723c */ /* 0x040fe20000041820 */
[----:B------:R-:W-:Y:S04]  /*d0a0*/  LDSM.16.M88.4 R32, [R153+0x2000] ;  /* 0x002000009920783b */ /* 0x000fe80000000200 */
[----:B------:R-:W1:Y:S03]  /*d0b0*/  LDSM.16.M88.4 R44, [R144+0x2000] ;  /* 0x00200000902c783b */ /* 0x000e660000000200 */
[C---:B----4-:R-:W-:Y:S08]  /*d0c0*/  HMMA.16816.F32.BF16 R28, R76.reuse, R12, R28 ;  /* 0x0000000c4c1c723c */ /* 0x050ff0000004181c */
[----:B------:R-:W-:Y:S01]  /*d0d0*/  HMMA.16816.F32.BF16 R24, R76, R14, R24 ;  /* 0x0000000e4c18723c */ /* 0x000fe20000041818 */
[----:B------:R-:W4:Y:S07]  /*d0e0*/  LDSM.16.M88.4 R12, [R144+0x2800] ;  /* 0x00280000900c783b */ /* 0x000f2e0000000200 */
[C---:B---3--:R-:W-:Y:S07]  /*d0f0*/  HMMA.16816.F32.BF16 R72, R4.reuse, R20, R72 ;  /* 0x000000140448723c */ /* 0x048fee0000041848 */
[----:B------:R-:W-:Y:S01]  /*d100*/  LOP3.LUT R21, R48, 0xffffffe0, RZ, 0xc0, !PT ;  /* 0xffffffe030157812 */ /* 0x000fe200078ec0ff */
[----:B------:R-:W-:Y:S04]  /*d110*/  HMMA.16816.F32.BF16 R8, R4, R56, R8 ;  /* 0x000000380408723c */ /* 0x000fe80000041808 */
[----:B------:R-:W-:-:S04]  /*d120*/  IMAD.IADD R0, R64, 0x1, -R21 ;  /* 0x0000000140007824 */ /* 0x000fc800078e0a15 */
[----:B------:R-:W-:Y:S01]  /*d130*/  HMMA.16816.F32.BF16 R84, R4, R58, R84 ;  /* 0x0000003a0454723c */ /* 0x000fe20000041854 */
[----:B------:R-:W-:-:S04]  /*d140*/  SHF.R.S32.HI R169, RZ, 0x1f, R0 ;  /* 0x0000001fffa97819 */ /* 0x000fc80000011400 */
[----:B------:R-:W-:Y:S01]  /*d150*/  LEA.HI R169, R169, R0, RZ, 0x2 ;  /* 0x00000000a9a97211 */ /* 0x000fe200078f10ff */
[----:B------:R-:W-:Y:S02]  /*d160*/  IMAD R0, R54, 0x10, R66 ;  /* 0x0000001036007824 */ /* 0x000fe400078e0242 */
[----:B------:R-:W-:Y:S01]  /*d170*/  HMMA.16816.F32.BF16 R40, R4, R22, R40 ;  /* 0x000000160428723c */ /* 0x000fe20000041828 */
[----:B------:R-:W3:Y:S01]  /*d180*/  LDSM.16.M88.4 R20, [R144+0x3000] ;  /* 0x003000009014783b */ /* 0x000ee20000000200 */
[----:B------:R-:W-:-:S04]  /*d190*/  SHF.R.S32.HI R169, RZ, 0x2, R169 ;  /* 0x00000002ffa97819 */ /* 0x000fc800000114a9 */
[----:B------:R-:W-:Y:S02]  /*d1a0*/  IADD3 R0, R0, 0x1, R169 ;  /* 0x0000000100007810 */ /* 0x000fe40007ffe0a9 */
[C---:B------:R-:W-:Y:S08]  /*d1b0*/  HMMA.16816.F32.BF16 R36, R4.reuse, R60, R36 ;  /* 0x0000003c0424723c */ /* 0x040ff00000041824 */
[C---:B------:R-:W-:Y:S08]  /*d1c0*/  HMMA.16816.F32.BF16 R68, R4.reuse, R62, R68 ;  /* 0x0000003e0444723c */ /* 0x040ff00000041844 */
[C---:B--2---:R-:W-:Y:S08]  /*d1d0*/  HMMA.16816.F32.BF16 R28, R4.reuse, R16, R28 ;  /* 0x00000010041c723c */ /* 0x044ff0000004181c */
[----:B------:R-:W-:Y:S01]  /*d1e0*/  HMMA.16816.F32.BF16 R24, R4, R18, R24 ;  /* 0x000000120418723c */ /* 0x000fe20000041818 */
[----:B------:R-:W2:Y:S01]  /*d1f0*/  LDSM.16.M88.4 R4, [R144+0x3800] ;  /* 0x003800009004783b */ /* 0x000ea20000000200 */
[----:B------:R-:W-:-:S06]  /*d200*/  DEPBAR.LE SB0, 0x0 ;  /* 0x000080000000791a */ /* 0x000fcc0000000000 */
[C---:B-1----:R-:W-:Y:S07]  /*d210*/  HMMA.16816.F32.BF16 R8, R32.reuse, R44, R8 ;  /* 0x0000002c2008723c */ /* 0x042fee0000041808 */
[----:B------:R-:W-:Y:S01]  /*d220*/  IADD3 R45, R52, R0, -R159 ;  /* 0x00000000342d7210 */ /* 0x000fe20007ffe89f */
[----:B------:R-:W-:Y:S01]  /*d230*/  IMAD.SHL.U32 R0, R64, 0x2, RZ ;  /* 0x0000000240007824 */ /* 0x000fe200078e00ff */
[----:B------:R-:W-:Y:S02]  /*d240*/  HMMA.16816.F32.BF16 R84, R32, R46, R84 ;  /* 0x0000002e2054723c */ /* 0x000fe40000041854 */
[----:B------:R-:W-:-:S02]  /*d250*/  IADD3 R45, R45, c[0x0][0x2e8], RZ ;  /* 0x0000ba002d2d7a10 */ /* 0x000fc40007ffe0ff */
[----:B------:R-:W-:Y:S02]  /*d260*/  LOP3.LUT R0, R0, 0x6, RZ, 0xc0, !PT ;  /* 0x0000000600007812 */ /* 0x000fe400078ec0ff */
[----:B------:R-:W-:Y:S02]  /*d270*/  IADD3 R103, R45, 0x8, RZ ;  /* 0x000000082d677810 */ /* 0x000fe40007ffe0ff */
[----:B----4-:R-:W-:Y:S01]  /*d280*/  HMMA.16816.F32.BF16 R72, R32, R12, R72 ;  /* 0x0000000c2048723c */ /* 0x010fe20000041848 */
[----:B------:R-:W-:Y:S01]  /*d290*/  IMAD.IADD R17, R3, 0x1, R0 ;  /* 0x0000000103117824 */ /* 0x000fe200078e0200 */
[----:B------:R-:W-:Y:S02]  /*d2a0*/  LOP3.LUT R0, R2, R49, RZ, 0xfc, !PT ;  /* 0x0000003102007212 */ /* 0x000fe400078efcff */
[-C--:B------:R-:W-:Y:S02]  /*d2b0*/  IMNMX R2, R45, R52.reuse, PT ;  /* 0x000000342d027217 */ /* 0x080fe40003800200 */
[----:B------:R-:W-:-:S02]  /*d2c0*/  IMNMX R103, R103, R52, PT ;  /* 0x0000003467677217 */ /* 0x000fc40003800200 */
[C---:B------:R-:W-:Y:S01]  /*d2d0*/  HMMA.16816.F32.BF16 R40, R32.reuse, R14, R40 ;  /* 0x0000000e2028723c */ /* 0x040fe20000041828 */
[C---:B------:R-:W-:Y:S02]  /*d2e0*/  IADD3 R16, R17.reuse, 0x1, RZ ;  /* 0x0000000111107810 */ /* 0x040fe40007ffe0ff */
[C---:B------:R-:W-:Y:S02]  /*d2f0*/  IADD3 R12, R17.reuse, 0x9, RZ ;  /* 0x00000009110c7810 */ /* 0x040fe40007ffe0ff */
[----:B------:R-:W-:Y:S02]  /*d300*/  IADD3 R13, R17, 0x8, RZ ;  /* 0x00000008110d7810 */ /* 0x000fe40007ffe0ff */
[-C--:B------:R-:W-:Y:S01]  /*d310*/  ISETP.GE.AND P1, PT, R16, R2.reuse, PT ;  /* 0x000000021000720c */ /* 0x080fe20003f26270 */
[----:B---3--:R-:W-:Y:S01]  /*d320*/  HMMA.16816.F32.BF16 R36, R32, R20, R36 ;  /* 0x000000142024723c */ /* 0x008fe20000041824 */
[C---:B------:R-:W-:Y:S02]  /*d330*/  ISETP.GE.AND P5, PT, R12.reuse, R2, PT ;  /* 0x000000020c00720c */ /* 0x040fe40003fa6270 */
[----:B------:R-:W-:-:S02]  /*d340*/  ISETP.GE.AND P2, PT, R12, R103, PT ;  /* 0x000000670c00720c */ /* 0x000fc40003f46270 */
[----:B------:R-:W-:Y:S02]  /*d350*/  IADD3 R12, R17, 0x10, RZ ;  /* 0x00000010110c7810 */ /* 0x000fe40007ffe0ff */
[CC--:B------:R-:W-:Y:S01]  /*d360*/  ISETP.GE.AND P0, PT, R13.reuse, R2.reuse, PT ;  /* 0x000000020d00720c */ /* 0x0c0fe20003f06270 */
[C---:B------:R-:W-:Y:S01]  /*d370*/  HMMA.16816.F32.BF16 R68, R32.reuse, R22, R68 ;  /* 0x000000162044723c */ /* 0x040fe20000041844 */
[----:B------:R-:W-:Y:S02]  /*d380*/  ISETP.GE.AND P4, PT, R13, R103, PT ;  /* 0x000000670d00720c */ /* 0x000fe40003f86270 */
[----:B------:R-:W-:Y:S02]  /*d390*/  IADD3 R13, R17, 0x11, RZ ;  /* 0x00000011110d7810 */ /* 0x000fe40007ffe0ff */
[----:B------:R-:W-:Y:S02]  /*d3a0*/  FSEL R46, R9, -INF , !P1 ;  /* 0xff800000092e7808 */ /* 0x000fe40004800000 */
[----:B------:R-:W-:Y:S01]  /*d3b0*/  ISETP.GE.AND P1, PT, R12, R2, PT ;  /* 0x000000020c00720c */ /* 0x000fe20003f26270 */
[----:B--2---:R-:W-:Y:S01]  /*d3c0*/  HMMA.16816.F32.BF16 R28, R32, R4, R28 ;  /* 0x00000004201c723c */ /* 0x004fe2000004181c */
[----:B------:R-:W-:-:S02]  /*d3d0*/  IADD3 R9, R17, 0x18, RZ ;  /* 0x0000001811097810 */ /* 0x000fc40007ffe0ff */
[----:B------:R-:W-:Y:S02]  /*d3e0*/  FSEL R84, R84, -INF , !P0 ;  /* 0xff80000054547808 */ /* 0x000fe40004000000 */
[----:B------:R-:W-:Y:S02]  /*d3f0*/  FSEL R86, R86, -INF , !P4 ;  /* 0xff80000056567808 */ /* 0x000fe40006000000 */
[----:B------:R-:W-:Y:S01]  /*d400*/  ISETP.GE.AND P0, PT, R12, R103, PT ;  /* 0x000000670c00720c */ /* 0x000fe20003f06270 */
[----:B------:R-:W-:Y:S01]  /*d410*/  HMMA.16816.F32.BF16 R24, R32, R6, R24 ;  /* 0x000000062018723c */ /* 0x000fe20000041818 */
[----:B------:R-:W-:Y:S02]  /*d420*/  ISETP.GE.AND P4, PT, R13, R2, PT ;  /* 0x000000020d00720c */ /* 0x000fe40003f86270 */
[----:B------:R-:W-:Y:S02]  /*d430*/  FSEL R44, R85, -INF , !P5 ;  /* 0xff800000552c7808 */ /* 0x000fe40006800000 */
[----:B------:R-:W-:-:S02]  /*d440*/  FSEL R48, R87, -INF , !P2 ;  /* 0xff80000057307808 */ /* 0x000fc40005000000 */
[----:B------:R-:W-:Y:S02]  /*d450*/  IADD3 R12, R17, 0x19, RZ ;  /* 0x00000019110c7810 */ /* 0x000fe40007ffe0ff */
[----:B------:R-:W-:Y:S01]  /*d460*/  FSEL R18, R72, -INF , !P1 ;  /* 0xff80000048127808 */ /* 0x000fe20004800000 */
[----:B------:R-:W-:Y:S01]  /*d470*/  BAR.SYNC.DEFER_BLOCKING 0x0 ;  /* 0x0000000000007b1d */ /* 0x000fe20000010000 */
[-C--:B------:R-:W-:Y:S02]  /*d480*/  ISETP.GE.AND P5, PT, R13, R103.reuse, PT ;  /* 0x000000670d00720c */ /* 0x080fe40003fa6270 */
[C---:B------:R-:W-:Y:S02]  /*d490*/  ISETP.GE.AND P2, PT, R9.reuse, R2, PT ;  /* 0x000000020900720c */ /* 0x040fe40003f46270 */
[-C--:B------:R-:W-:Y:S02]  /*d4a0*/  ISETP.GE.AND P1, PT, R9, R103.reuse, PT ;  /* 0x000000670900720c */ /* 0x080fe40003f26270 */
        /* <DEDUP_REMOVED lines=8> */
[C---:B------:R-:W-:Y:S02]  /*d530*/  ISETP.GE.AND P5, PT, R9.reuse, R2, PT ;  /* 0x000000020900720c */ /* 0x040fe40003fa6270 */
[----:B------:R-:W-:Y:S02]  /*d540*/  ISETP.GE.AND P2, PT, R9, R103, PT ;  /* 0x000000670900720c */ /* 0x000fe40003f46270 */
[C---:B------:R-:W-:Y:S02]  /*d550*/  IADD3 R13, R17.reuse, 0x21, RZ ;  /* 0x00000021110d7810 */ /* 0x040fe40007ffe0ff */
[----:B------:R-:W-:Y:S02]  /*d560*/  IADD3 R9, R17, 0x28, RZ ;  /* 0x0000002811097810 */ /* 0x000fe40007ffe0ff */
[----:B------:R-:W-:-:S02]  /*d570*/  FSEL R14, R41, -INF , !P0 ;  /* 0xff800000290e7808 */ /* 0x000fc40004000000 */
[----:B------:R-:W-:Y:S02]  /*d580*/  FSEL R72, R43, -INF , !P4 ;  /* 0xff8000002b487808 */ /* 0x000fe40006000000 */
[----:B------:R-:W-:Y:S02]  /*d590*/  ISETP.GE.AND P0, PT, R13, R103, PT ;  /* 0x000000670d00720c */ /* 0x000fe40003f06270 */
[-C--:B------:R-:W-:Y:S02]  /*d5a0*/  ISETP.GE.AND P4, PT, R9, R2.reuse, PT ;  /* 0x000000020900720c */ /* 0x080fe40003f86270 */
[----:B------:R-:W-:Y:S02]  /*d5b0*/  IADD3 R4, R17, 0x30, RZ ;  /* 0x0000003011047810 */ /* 0x000fe40007ffe0ff */
[----:B------:R-:W-:Y:S02]  /*d5c0*/  FSEL R64, R42, -INF , !P1 ;  /* 0xff8000002a407808 */ /* 0x000fe40004800000 */
[----:B------:R-:W-:-:S02]  /*d5d0*/  ISETP.GE.AND P1, PT, R13, R2, PT ;  /* 0x000000020d00720c */ /* 0x000fc40003f26270 */
[----:B------:R-:W-:Y:S02]  /*d5e0*/  FSEL R130, R39, -INF , !P0 ;  /* 0xff80000027827808 */ /* 0x000fe40004000000 */
[----:B------:R-:W-:Y:S02]  /*d5f0*/  FSEL R114, R68, -INF , !P4 ;  /* 0xff80000044727808 */ /* 0x000fe40006000000 */
[----:B------:R-:W-:Y:S02]  /*d600*/  IADD3 R5, R17, 0x29, RZ ;  /* 0x0000002911057810 */ /* 0x000fe40007ffe0ff */
[C---:B------:R-:W-:Y:S02]  /*d610*/  ISETP.GE.AND P0, PT, R4.reuse, R2, PT ;  /* 0x000000020400720c */ /* 0x040fe40003f06270 */
[----:B------:R-:W-:Y:S02]  /*d620*/  ISETP.GE.AND P4, PT, R4, R103, PT ;  /* 0x000000670400720c */ /* 0x000fe40003f86270 */
[----:B------:R-:W-:-:S02]  /*d630*/  FSEL R122, R38, -INF , !P2 ;  /* 0xff800000267a7808 */ /* 0x000fc40005000000 */
[----:B------:R-:W-:Y:S02]  /*d640*/  FSEL R108, R37, -INF , !P1 ;  /* 0xff800000256c7808 */ /* 0x000fe40004800000 */
[C---:B------:R-:W-:Y:S02]  /*d650*/  ISETP.GE.AND P2, PT, R5.reuse, R2, PT ;  /* 0x000000020500720c */ /* 0x040fe40003f46270 */
[----:B------:R-:W-:Y:S02]  /*d660*/  ISETP.GE.AND P1, PT, R5, R103, PT ;  /* 0x000000670500720c */ /* 0x000fe40003f26270 */
[----:B------:R-:W-:Y:S02]  /*d670*/  FSEL R126, R28, -INF , !P0 ;  /* 0xff8000001c7e7808 */ /* 0x000fe40004000000 */
[----:B------:R-:W-:Y:S02]  /*d680*/  FSEL R116, R30, -INF , !P4 ;  /* 0xff8000001e747808 */ /* 0x000fe40006000000 */
[----:B------:R-:W-:-:S02]  /*d690*/  IADD3 R4, R17, 0x31, RZ ;  /* 0x0000003111047810 */ /* 0x000fc40007ffe0ff */
[C---:B------:R-:W-:Y:S02]  /*d6a0*/  IADD3 R5, R17.reuse, 0x38, RZ ;  /* 0x0000003811057810 */ /* 0x040fe40007ffe0ff */
[C---:B------:R-:W-:Y:S02]  /*d6b0*/  ISETP.GE.AND P0, PT, R17.reuse, R2, PT ;  /* 0x000000021100720c */ /* 0x040fe40003f06270 */
[CC--:B------:R-:W-:Y:S02]  /*d6c0*/  ISETP.GE.AND P4, PT, R17.reuse, R103.reuse, PT ;  /* 0x000000671100720c */ /* 0x0c0fe40003f86270 */
[----:B------:R-:W-:Y:S02]  /*d6d0*/  IADD3 R17, R17, 0x39, RZ ;  /* 0x0000003911117810 */ /* 0x000fe40007ffe0ff */
[----:B------:R-:W-:Y:S02]  /*d6e0*/  FSEL R8, R8, -INF , !P0 ;  /* 0xff80000008087808 */ /* 0x000fe40004000000 */
[----:B------:R-:W-:-:S02]  /*d6f0*/  ISETP.GE.AND P0, PT, R17, R103, PT ;  /* 0x000000671100720c */ /* 0x000fc40003f06270 */
[----:B------:R-:W-:Y:S02]  /*d700*/  FSEL R132, R36, -INF , !P5 ;  /* 0xff80000024847808 */ /* 0x000fe40006800000 */
[----:B------:R-:W-:Y:S02]  /*d710*/  FSEL R110, R27, -INF , !P0 ;  /* 0xff8000001b6e7808 */ /* 0x000fe40004000000 */
[----:B------:R-:W-:Y:S02]  /*d720*/  ISETP.GE.AND P0, PT, R102, 0x2, PT ;  /* 0x000000026600780c */ /* 0x000fe40003f06270 */
[----:B------:R-:W-:Y:S02]  /*d730*/  ISETP.GE.AND P5, PT, R9, R103, PT ;  /* 0x000000670900720c */ /* 0x000fe40003fa6270 */
[----:B------:R-:W-:Y:S02]  /*d740*/  FSEL R134, R69, -INF , !P2 ;  /* 0xff80000045867808 */ /* 0x000fe40005000000 */
[----:B------:R-:W-:-:S02]  /*d750*/  FSEL R124, R70, -INF , !P5 ;  /* 0xff800000467c7808 */ /* 0x000fc40006800000 */
[CC--:B------:R-:W-:Y:S02]  /*d760*/  ISETP.GE.AND P5, PT, R4.reuse, R2.reuse, PT ;  /* 0x000000020400720c */ /* 0x0c0fe40003fa6270 */
[----:B------:R-:W-:Y:S02]  /*d770*/  ISETP.GE.AND P2, PT, R4, R103, PT ;  /* 0x000000670400720c */ /* 0x000fe40003f46270 */
[----:B------:R-:W-:Y:S02]  /*d780*/  FSEL R128, R71, -INF , !P1 ;  /* 0xff80000047807808 */ /* 0x000fe40004800000 */
[----:B------:R-:W-:Y:S02]  /*d790*/  FSEL R4, R11, -INF , !P6 ;  /* 0xff8000000b047808 */ /* 0x000fe40007000000 */
[----:B------:R-:W-:Y:S02]  /*d7a0*/  FSEL R118, R29, -INF , !P5 ;  /* 0xff8000001d767808 */ /* 0x000fe40006800000 */
[----:B------:R-:W-:-:S02]  /*d7b0*/  ISETP.GE.AND P6, PT, R5, R2, PT ;  /* 0x000000020500720c */ /* 0x000fc40003fc6270 */
[----:B------:R-:W-:Y:S02]  /*d7c0*/  ISETP.GE.AND P1, PT, R5, R103, PT ;  /* 0x000000670500720c */ /* 0x000fe40003f26270 */
        /* <DEDUP_REMOVED lines=62> */
[----:B------:R-:W-:Y:S02]  /*dbb0*/  IMAD R6, R7, c[0x0][0x184], R6 ;  /* 0x0000610007067a24 */ /* 0x000fe400078e0206 */
[----:B------:R-:W-:-:S03]  /*dbc0*/  IMAD.MOV.U32 R3, RZ, RZ, R22 ;  /* 0x000000ffff037224 */ /* 0x000fc600078e0016 */
[----:B------:R-:W-:Y:S01]  /*dbd0*/  IADD3 R6, R23, R6, RZ ;  /* 0x0000000617067210 */ /* 0x000fe20007ffe0ff */
[----:B------:R-:W-:Y:S05]  /*dbe0*/  BRA `(.L_x_6877) ;  /* 0x0000003000007947 */ /* 0x000fea0003800000 */
.L_x_6876:
[----:B------:R-:W-:-:S05]  /*dbf0*/  IMAD.MOV.U32 R3, RZ, RZ, c[0x0][0x198] ;  /* 0x00006600ff037624 */ /* 0x000fca00078e00ff */
[----:B------:R-:W-:-:S04]  /*dc00*/  LEA R3, -R3, RZ, 0x6 ;  /* 0x000000ff03037211 */ /* 0x000fc800078e31ff */
[----:B------:R-:W-:Y:S02]  /*dc10*/  SHF.R.S32.HI R6, RZ, 0x1f, R3 ;  /* 0x0000001fff067819 */ /* 0x000fe40000011403 */
.L_x_6877:
[----:B------:R-:W-:Y:S01]  /*dc20*/  ULDC.64 UR4, c[0x0][0x198] ;  /* 0x0000660000047ab9 */ /* 0x000fe20000000a00 */
[C---:B------:R-:W-:Y:S01]  /*dc30*/  LEA R164, P1, R3.reuse, R164, 0x1 ;  /* 0x000000a403a47211 */ /* 0x040fe200078208ff */
[----:B------:R-:W-:Y:S01]  /*dc40*/  USHF.L.U32 UR9, UR4, 0x5, URZ ;  /* 0x0000000504097899 */ /* 0x000fe2000800063f */
[C---:B------:R-:W-:Y:S01]  /*dc50*/  IADD3 R136, P2, R3.reuse, R136, RZ ;  /* 0x0000008803887210 */ /* 0x040fe20007f5e0ff */
[----:B------:R-:W-:Y:S01]  /*dc60*/  UMOV UR8, 0x5 ;  /* 0x0000000500087882 */ /* 0x000fe20000000000 */
[----:B------:R-:W-:Y:S01]  /*dc70*/  LEA.HI.X R165, R3, R165, R6, 0x1, P1 ;  /* 0x000000a503a57211 */ /* 0x000fe200008f0c06 */
[----:B------:R-:W-:Y:S02]  /*dc80*/  USHF.L.U64.HI UR5, UR4, UR8, UR5 ;  /* 0x0000000804057299 */ /* 0x000fe40008010205 */
[----:B------:R-:W-:Y:S01]  /*dc90*/  IADD3 R22, P1, R164, UR9, RZ ;  /* 0x00000009a4167c10 */ /* 0x000fe2000ff3e0ff */
[----:B------:R-:W-:Y:S01]  /*dca0*/  IMAD.X R3, R6, 0x1, R50, P2 ;  /* 0x0000000106037824 */ /* 0x000fe200010e0632 */
[----:B------:R-:W-:Y:S01]  /*dcb0*/  LEA R24, P2, R136, c[0x0][0x168], 0x1 ;  /* 0x00005a0088187a11 */ /* 0x000fe200078408ff */
[----:B------:R-:W-:Y:S01]  /*dcc0*/  @!PT LDS RZ, [RZ] ;  /* 0x00000000fffff984 */ /* 0x000fe20000000800 */
[----:B------:R-:W-:Y:S01]  /*dcd0*/  @!PT LDS RZ, [RZ] ;  /* 0x00000000fffff984 */ /* 0x000fe20000000800 */
[----:B------:R-:W-:Y:S01]  /*dce0*/  @!PT LDS RZ, [RZ] ;  /* 0x00000000fffff984 */ /* 0x000fe20000000800 */
[----:B------:R1:W-:Y:S01]  /*dcf0*/  LDGSTS.E.BYPASS.LTC128B.128 [R161+0x4000], [R164.64] ;  /* 0x04000000a4a17fae */ /* 0x0003e2000b901d46 */
[----:B------:R-:W-:-:S02]  /*dd00*/  IADD3.X R23, R165, UR5, RZ, P1, !PT ;  /* 0x00000005a5177c10 */ /* 0x000fc40008ffe4ff */
[----:B------:R-:W-:Y:S02]  /*dd10*/  IADD3 R6, P1, R22, UR9, RZ ;  /* 0x0000000916067c10 */ /* 0x000fe4000ff3e0ff */
[----:B------:R-:W-:Y:S02]  /*dd20*/  LEA.HI.X R25, R136, c[0x0][0x16c], R3, 0x1, P2 ;  /* 0x00005b0088197a11 */ /* 0x000fe400010f0c03 */
        /* <DEDUP_REMOVED lines=11> */
.L_x_6875:
        /* <DEDUP_REMOVED lines=23> */
[----:B------:R-:W-:Y:S02]  /*df50*/  SHF.L.U32 R152, R0, 0x1, RZ ;  /* 0x0000000100987819 */ /* 0x000fe400000006ff */
[----:B-1----:R-:W-:Y:S02]  /*df60*/  FMNMX.FTZ R6, R118, R5, !PT ;  /* 0x0000000576067209 */ /* 0x002fe40007810000 */
        /* <DEDUP_REMOVED lines=8> */
[----:B------:R-:W-:Y:S02]  /*dff0*/  LEA R150, R53, R152, 0x1 ;  /* 0x0000009835967211 */ /* 0x000fe400078e08ff */
[----:B------:R-:W-:Y:S01]  /*e000*/  FMNMX.FTZ R7, R112, R7, !PT ;  /* 0x0000000770077209 */ /* 0x000fe20007810000 */
[----:B------:R-:W1:Y:S01]  /*e010*/  SHFL.BFLY PT, R5, R22, 0x2, 0x1f ;  /* 0x0c401f0016057f89 */ /* 0x000e6200000e0000 */
[----:B------:R-:W-:-:S02]  /*e020*/  LEA R148, R51, R150, 0x1 ;  /* 0x0000009633947211 */ /* 0x000fc400078e08ff */
[----:B------:R-:W-:Y:S01]  /*e030*/  FMNMX.FTZ R7, R110, R7, !PT ;  /* 0x000000076e077209 */ /* 0x000fe20007810000 */
[----:B------:R-:W-:Y:S04]  /*e040*/  LDSM.16.MT88.4 R52, [R149+0x8000] ;  /* 0x008000009534783b */ /* 0x000fe80000004200 */
[----:B------:R-:W2:Y:S04]  /*e050*/  SHFL.BFLY PT, R6, R7, 0x2, 0x1f ;  /* 0x0c401f0007067f89 */ /* 0x000ea800000e0000 */
[----:B------:R-:W-:Y:S04]  /*e060*/  LDSM.16.MT88.4 R60, [R148+0x8000] ;  /* 0x00800000943c783b */ /* 0x000fe80000004200 */
[----:B------:R-:W-:Y:S01]  /*e070*/  LDSM.16.MT88.4 R92, [R150+0xa000] ;  /* 0x00a00000965c783b */ /* 0x000fe20000004200 */
        /* <DEDUP_REMOVED lines=14> */
[--C-:B------:R-:W-:Y:S02]  /*e160*/  FFMA.FTZ R33, R84, c[0x0][0x23c], -R125.reuse ;  /* 0x00008f0054217a23 */ /* 0x100fe4000001087d */
[----:B------:R-:W-:Y:S01]  /*e170*/  FFMA.FTZ R28, R44, c[0x0][0x23c], -R125 ;  /* 0x00008f002c1c7a23 */ /* 0x000fe2000001087d */
[----:B------:R-:W-:Y:S01]  /*e180*/  MUFU.EX2 R35, R35 ;  /* 0x0000002300237308 */ /* 0x000fe20000000800 */
[--C-:B------:R-:W-:Y:S01]  /*e190*/  FFMA.FTZ R109, R10, c[0x0][0x23c], -R117.reuse ;  /* 0x00008f000a6d7a23 */ /* 0x100fe20000010875 */
[----:B------:R-:W1:Y:S01]  /*e1a0*/  LDSM.16.MT88.4 R44, [R150+0x8000] ;  /* 0x00800000962c783b */ /* 0x000e620000004200 */
[----:B------:R-:W-:-:S02]  /*e1b0*/  FFMA.FTZ R106, R4, c[0x0][0x23c], -R117 ;  /* 0x00008f00046a7a23 */ /* 0x000fc40000010875 */
[--C-:B------:R-:W-:Y:S01]  /*e1c0*/  FFMA.FTZ R107, R86, c[0x0][0x23c], -R117.reuse ;  /* 0x00008f00566b7a23 */ /* 0x100fe20000010875 */
[----:B------:R-:W2:Y:S01]  /*e1d0*/  LDSM.16.MT88.4 R4, [R148+0xa000] ;  /* 0x00a000009404783b */ /* 0x000ea20000004200 */
[----:B------:R-:W-:Y:S01]  /*e1e0*/  FFMA.FTZ R30, R48, c[0x0][0x23c], -R117 ;  /* 0x00008f00301e7a23 */ /* 0x000fe20000010875 */
[----:B------:R-:W3:Y:S01]  /*e1f0*/  MUFU.EX2 R34, R34 ;  /* 0x0000002200227308 */ /* 0x000ee20000000800 */
[----:B------:R-:W-:Y:S01]  /*e200*/  FFMA.FTZ R0, R14, c[0x0][0x23c], -R125 ;  /* 0x00008f000e007a23 */ /* 0x000fe2000001087d */
[----:B------:R-:W-:Y:S01]  /*e210*/  LDSM.16.MT88.4 R8, [R148+0x8800] ;  /* 0x008800009408783b */ /* 0x000fe20000004200 */
[----:B------:R-:W-:Y:S02]  /*e220*/  FFMA.FTZ R25, R12, c[0x0][0x23c], -R117 ;  /* 0x00008f000c197a23 */ /* 0x000fe40000010875 */
[--C-:B------:R-:W-:Y:S01]  /*e230*/  FFMA.FTZ R31, R18, c[0x0][0x23c], -R125.reuse ;  /* 0x00008f00121f7a23 */ /* 0x100fe2000001087d */
[----:B------:R-:W4:Y:S01]  /*e240*/  LDSM.16.MT88.4 R12, [R149+0x8800] ;  /* 0x00880000950c783b */ /* 0x000f220000004200 */
[--C-:B------:R-:W-:Y:S01]  /*e250*/  FFMA.FTZ R26, R16, c[0x0][0x23c], -R125.reuse ;  /* 0x00008f00101a7a23 */ /* 0x100fe2000001087d */
[----:B------:R-:W-:Y:S01]  /*e260*/  MUFU.EX2 R33, R33 ;  /* 0x0000002100217308 */ /* 0x000fe20000000800 */
[----:B------:R-:W-:Y:S01]  /*e270*/  FFMA.FTZ R27, R20, c[0x0][0x23c], -R125 ;  /* 0x00008f00141b7a23 */ /* 0x000fe2000001087d */
[----:B------:R-:W5:Y:S01]  /*e280*/  LDSM.16.MT88.4 R16, [R150+0x8800] ;  /* 0x008800009610783b */ /* 0x000f620000004200 */
[----:B------:R-:W-:-:S02]  /*e290*/  FFMA.FTZ R32, R74, c[0x0][0x23c], -R117 ;  /* 0x00008f004a207a23 */ /* 0x000fc40000010875 */
[--C-:B------:R-:W-:Y:S01]  /*e2a0*/  FFMA.FTZ R29, R64, c[0x0][0x23c], -R117.reuse ;  /* 0x00008f00401d7a23 */ /* 0x100fe20000010875 */
[----:B------:R-:W1:Y:S01]  /*e2b0*/  LDSM.16.MT88.4 R20, [R152+0x8800] ;  /* 0x008800009814783b */ /* 0x000e620000004200 */
[----:B------:R-:W-:Y:S01]  /*e2c0*/  FFMA.FTZ R24, R72, c[0x0][0x23c], -R117 ;  /* 0x00008f0048187a23 */ /* 0x000fe20000010875 */
[----:B------:R-:W2:Y:S01]  /*e2d0*/  MUFU.EX2 R28, R28 ;  /* 0x0000001c001c7308 */ /* 0x000ea20000000800 */
[----:B---3--:R-:W-:Y:S01]  /*e2e0*/  F2FP.BF16.PACK_AB R84, R34, R35 ;  /* 0x000000232254723e */ /* 0x008fe200000010ff */
        /* <DEDUP_REMOVED lines=8> */
[----:B------:R-:W3:Y:S01]  /*e370*/  MUFU.EX2 R106, R106 ;  /* 0x0000006a006a7308 */ /* 0x000ee20000000800 */
[----:B--2---:R-:W-:Y:S01]  /*e380*/  F2FP.BF16.PACK_AB R86, R28, R33 ;  /* 0x000000211c56723e */ /* 0x004fe200000010ff */
        /* <DEDUP_REMOVED lines=8> */
[----:B------:R-:W2:Y:S01]  /*e410*/  MUFU.EX2 R30, R30 ;  /* 0x0000001e001e7308 */ /* 0x000ea20000000800 */
[----:B---3--:R-:W-:Y:S01]  /*e420*/  F2FP.BF16.PACK_AB R85, R106, R109 ;  /* 0x0000006d6a55723e */ /* 0x008fe200000010ff */
[----:B------:R-:W-:-:S02]  /*e430*/  FFMA.FTZ R112, R112, c[0x0][0x23c], -R117 ;  /* 0x00008f0070707a23 */ /* 0x000fc40000010875 */
[----:B------:R-:W-:Y:S02]  /*e440*/  FFMA.FTZ R173, R110, c[0x0][0x23c], -R117 ;  /* 0x00008f006ead7a23 */ /* 0x000fe40000010875 */
[----:B------:R-:W-:Y:S02]  /*e450*/  FADD.FTZ R34, R35, R34 ;  /* 0x0000002223227221 */ /* 0x000fe40000010000 */
[----:B------:R-:W-:Y:S01]  /*e460*/  MUFU.EX2 R31, R31 ;  /* 0x0000001f001f7308 */ /* 0x000fe20000000800 */
[----:B------:R-:W-:Y:S02]  /*e470*/  FADD.FTZ R106, R109, R106 ;  /* 0x0000006a6d6a7221 */ /* 0x000fe40000010000 */
[----:B------:R-:W-:-:S04]  /*e480*/  FADD.FTZ R33, R33, R34 ;  /* 0x0000002221217221 */ /* 0x000fc80000010000 */
[----:B------:R-:W-:Y:S01]  /*e490*/  FADD.FTZ R28, R28, R33 ;  /* 0x000000211c1c7221 */ /* 0x000fe20000010000 */
[----:B--2---:R-:W-:Y:S01]  /*e4a0*/  F2FP.BF16.PACK_AB R87, R30, R107 ;  /* 0x0000006b1e57723e */ /* 0x004fe200000010ff */
[----:B------:R-:W2:Y:S01]  /*e4b0*/  MUFU.EX2 R26, R26 ;  /* 0x0000001a001a7308 */ /* 0x000ea20000000800 */
        /* <DEDUP_REMOVED lines=12> */
[C---:B-1----:R-:W-:Y:S02]  /*e580*/  HMMA.16816.F32.BF16 R40, R84.reuse, R44, RZ ;  /* 0x0000002c5428723c */ /* 0x042fe400000418ff */
        /* <DEDUP_REMOVED lines=42> */
[----:B------:R-:W4:Y:S01]  /*e830*/  LDSM.16.MT88.4 R8, [R149+0xa800] ;  /* 0x00a800009508783b */ /* 0x000f220000004200 */
[----:B------:R-:W-:Y:S06]  /*e840*/  MUFU.EX2 R112, R112 ;  /* 0x0000007000707308 */ /* 0x000fec0000000800 */
[C---:B-----5:R-:W-:Y:S02]  /*e850*/  HMMA.16816.F32.BF16 R40, R4.reuse, R16, R40 ;  /* 0x000000100428723c */ /* 0x060fe40000041828 */
[----:B------:R-:W5:Y:S06]  /*e860*/  MUFU.EX2 R173, R173 ;  /* 0x000000ad00ad7308 */ /* 0x000f6c0000000800 */
[C---:B------:R-:W-:Y:S01]  /*e870*/  HMMA.16816.F32.BF16 R44, R4.reuse, R18, R44 ;  /* 0x00000012042c723c */ /* 0x040fe2000004182c */
[----:B------:R-:W2:Y:S07]  /*e880*/  LDSM.16.MT88.4 R16, [R152+0xa800] ;  /* 0x00a800009810783b */ /* 0x000eae0000004200 */
[C---:B------:R-:W-:Y:S08]  /*e890*/  HMMA.16816.F32.BF16 R96, R4.reuse, R20, R96 ;  /* 0x000000140460723c */ /* 0x040ff00000041860 */
[C---:B-1----:R-:W-:Y:S08]  /*e8a0*/  HMMA.16816.F32.BF16 R72, R4.reuse, R12, R72 ;  /* 0x0000000c0448723c */ /* 0x042ff00000041848 */
[C---:B------:R-:W-:Y:S01]  /*e8b0*/  HMMA.16816.F32.BF16 R92, R4.reuse, R14, R92 ;  /* 0x0000000e045c723c */ /* 0x040fe2000004185c */
[----:B------:R-:W1:Y:S07]  /*e8c0*/  LDSM.16.MT88.4 R12, [R148+0xa800] ;  /* 0x00a80000940c783b */ /* 0x000e6e0000004200 */
[C---:B----4-:R-:W-:Y:S08]  /*e8d0*/  HMMA.16816.F32.BF16 R76, R4.reuse, R8, R76 ;  /* 0x00000008044c723c */ /* 0x050ff0000004184c */
[C---:B------:R-:W-:Y:S01]  /*e8e0*/  HMMA.16816.F32.BF16 R80, R4.reuse, R10, R80 ;  /* 0x0000000a0450723c */ /* 0x040fe20000041850 */
[----:B------:R-:W4:Y:S07]  /*e8f0*/  LDSM.16.MT88.4 R8, [R152+0x9000] ;  /* 0x009000009808783b */ /* 0x000f2e0000004200 */
        /* <DEDUP_REMOVED lines=29> */
[C---:B------:R-:W-:Y:S08]  /*ead0*/  HMMA.16816.F32.BF16 R48, R4.reuse, R20, R48 ;  /* 0x000000140430723c */ /* 0x040ff00000041830 */
        /* <DEDUP_REMOVED lines=30> */
[C---:B----4-:R-:W-:Y:S08]  /*ecc0*/  HMMA.16816.F32.BF16 R40, R4.reuse, R8, R40 ;  /* 0x000000080428723c */ /* 0x050ff00000041828 */
[C---:B------:R-:W-:Y:S01]  /*ecd0*/  HMMA.16816.F32.BF16 R44, R4.reuse, R10, R44 ;  /* 0x0000000a042c723c */ /* 0x040fe2000004182c */
[----:B------:R-:W1:Y:S07]  /*ece0*/  LDSM.16.MT88.4 R8, [R152+0xb800] ;  /* 0x00b800009808783b */ /* 0x000e6e0000004200 */
        /* <DEDUP_REMOVED lines=77> */
.L_x_6879:
[----:B------:R-:W-:-:S05]  /*f1c0*/  IMAD.MOV.U32 R0, RZ, RZ, c[0x0][0x1a0] ;  /* 0x00006800ff007624 */ /* 0x000fca00078e00ff */
[----:B------:R-:W-:-:S04]  /*f1d0*/  LEA R0, -R0, RZ, 0x6 ;  /* 0x000000ff00007211 */ /* 0x000fc800078e31ff */
[----:B------:R-:W-:Y:S02]  /*f1e0*/  SHF.R.S32.HI R5, RZ, 0x1f, R0 ;  /* 0x0000001fff057819 */ /* 0x000fe40000011400 */
.L_x_6880:
[----:B------:R-:W-:Y:S01]  /*f1f0*/  ULDC.64 UR4, c[0x0][0x1a0] ;  /* 0x0000680000047ab9 */ /* 0x000fe20000000a00 */
[C---:B------:R-:W-:Y:S01]  /*f200*/  LEA R167, P0, R0.reuse, R167, 0x1 ;  /* 0x000000a700a77211 */ /* 0x040fe200078008ff */
[----:B------:R-:W-:Y:S01]  /*f210*/  USHF.L.U32 UR9, UR4, 0x5, URZ ;  /* 0x0000000504097899 */ /* 0x000fe2000800063f */
[C---:B------:R-:W-:Y:S01]  /*f220*/  IADD3 R104, P1, R0.reuse, R104, RZ ;  /* 0x0000006800687210 */ /* 0x040fe20007f3e0ff */
[----:B------:R-:W-:Y:S01]  /*f230*/  UMOV UR8, 0x5 ;  /* 0x0000000500087882 */ /* 0x000fe20000000000 */
[----:B------:R-:W-:Y:S01]  /*f240*/  LEA.HI.X R166, R0, R166, R5, 0x1, P0 ;  /* 0x000000a600a67211 */ /* 0x000fe200000f0c05 */
[----:B------:R-:W-:Y:S01]  /*f250*/  USHF.L.U64.HI UR5, UR4, UR8, UR5 ;  /* 0x0000000804057299 */ /* 0x000fe20008010205 */
[----:B------:R-:W-:Y:S01]  /*f260*/  IMAD.MOV.U32 R6, RZ, RZ, R167 ;  /* 0x000000ffff067224 */ /* 0x000fe200078e00a7 */
[----:B------:R-:W-:Y:S01]  /*f270*/  IADD3 R8, P0, R167, UR9, RZ ;  /* 0x00000009a7087c10 */ /* 0x000fe2000ff1e0ff */
[----:B------:R-:W-:Y:S01]  /*f280*/  IMAD.X R5, R5, 0x1, R101, P1 ;  /* 0x0000000105057824 */ /* 0x000fe200008e0665 */
[----:B------:R-:W-:Y:S01]  /*f290*/  LEA R4, P1, R104, c[0x0][0x170], 0x1 ;  /* 0x00005c0068047a11 */ /* 0x000fe200078208ff */
[----:B------:R-:W-:Y:S01]  /*f2a0*/  IMAD.MOV.U32 R7, RZ, RZ, R166 ;  /* 0x000000ffff077224 */ /* 0x000fe200078e00a6 */
[----:B------:R-:W-:Y:S01]  /*f2b0*/  IADD3.X R9, R166, UR5, RZ, P0, !PT ;  /* 0x00000005a6097c10 */ /* 0x000fe200087fe4ff */
[----:B------:R-:W1:Y:S01]  /*f2c0*/  S2R R0, SR_TID.X ;  /* 0x0000000000007919 */ /* 0x000e620000002100 */
[----:B------:R-:W-:-:S02]  /*f2d0*/  IADD3 R10, P0, R8, UR9, RZ ;  /* 0x00000009080a7c10 */ /* 0x000fc4000ff1e0ff */
[----:B------:R-:W-:Y:S01]  /*f2e0*/  LEA.HI.X R5, R104, c[0x0][0x174], R5, 0x1, P1 ;  /* 0x00005d0068057a11 */ /* 0x000fe200008f0c05 */
        /* <DEDUP_REMOVED lines=9> */
[----:B------:R-:W-:-:S03]  /*f380*/  ISETP.GE.AND P0, PT, R102, 0x3, PT ;  /* 0x000000036600780c */ /* 0x000fc60003f06270 */
[----:B------:R3:W-:Y:S04]  /*f390*/  LDGSTS.E.BYPASS.LTC128B.128 [R161+0xa800], [R8.64+0x80] ;  /* 0x0a80008008a17fae */ /* 0x0007e8000b901d46 */
[----:B------:R3:W-:Y:S04]  /*f3a0*/  LDGSTS.E.BYPASS.LTC128B.128 [R161+0x9000], [R10.64] ;  /* 0x090000000aa17fae */ /* 0x0007e8000b901d46 */
[----:B------:R3:W-:Y:S01]  /*f3b0*/  LDGSTS.E.BYPASS.LTC128B.128 [R161+0xb000], [R10.64+0x80] ;  /* 0x0b0000800aa17fae */ /* 0x0007e2000b901d46 */
[----:B-1----:R-:W-:-:S03]  /*f3c0*/  IMAD.SHL.U32 R0, R0, 0x2, RZ ;  /* 0x0000000200007824 */ /* 0x002fc600078e00ff */
[----:B------:R1:W-:Y:S02]  /*f3d0*/  LDGSTS.E.BYPASS.LTC128B.128 [R161+0x9800], [R16.64] ;  /* 0x0980000010a17fae */ /* 0x0003e4000b901d46 */
[----:B------:R-:W-:Y:S02]  /*f3e0*/  LOP3.LUT R101, R0, 0x6, RZ, 0xc0, !PT ;  /* 0x0000000600657812 */ /* 0x000fe400078ec0ff */
[----:B------:R1:W-:Y:S03]  /*f3f0*/  LDGSTS.E.BYPASS.LTC128B.128 [R161+0xb800], [R16.64+0x80] ;  /* 0x0b80008010a17fae */ /* 0x0003e6000b901d46 */
[----:B------:R-:W-:Y:S01]  /*f400*/  IMAD R101, R168, 0x40, R101 ;  /* 0x00000040a8657824 */ /* 0x000fe200078e0265 */
[----:B------:R-:W-:Y:S04]  /*f410*/  LDSM.16.M88.4 R112, [R158] ;  /* 0x000000009e70783b */ /* 0x000fe80000000200 */
[----:B------:R-:W4:Y:S01]  /*f420*/  LDSM.16.M88.4 R20, [R157+0x4000] ;  /* 0x004000009d14783b */ /* 0x000f220000000200 */
[----:B------:R-:W-:-:S02]  /*f430*/  IADD3 R0, R101, 0x1, RZ ;  /* 0x0000000165007810 */ /* 0x000fc40007ffe0ff */
[CC--:B------:R-:W-:Y:S01]  /*f440*/  ISETP.GE.AND P1, PT, R101.reuse, R2.reuse, PT ;  /* 0x000000026500720c */ /* 0x0c0fe20003f26270 */
[----:B------:R-:W1:Y:S01]  /*f450*/  LDSM.16.M88.4 R12, [R157+0x4800] ;  /* 0x004800009d0c783b */ /* 0x000e620000000200 */
[CC--:B------:R-:W-:Y:S02]  /*f460*/  ISETP.GE.AND P4, PT, R0.reuse, R2.reuse, PT ;  /* 0x000000020000720c */ /* 0x0c0fe40003f86270 */
[-C--:B------:R-:W-:Y:S01]  /*f470*/  ISETP.GE.AND P6, PT, R0, R103.reuse, PT ;  /* 0x000000670000720c */ /* 0x080fe20003fc6270 */
[----:B--2---:R-:W3:Y:S01]  /*f480*/  LDSM.16.M88.4 R4, [R157+0x5000] ;  /* 0x005000009d04783b */ /* 0x004ee20000000200 */
[C---:B------:R-:W-:Y:S02]  /*f490*/  IADD3 R0, R101.reuse, 0x8, RZ ;  /* 0x0000000865007810 */ /* 0x040fe40007ffe0ff */
[----:B------:R-:W-:Y:S01]  /*f4a0*/  ISETP.GE.AND P2, PT, R101, R103, PT ;  /* 0x000000676500720c */ /* 0x000fe20003f46270 */
[----:B------:R-:W2:Y:S01]  /*f4b0*/  LDSM.16.M88.4 R104, [R157+0x5800] ;  /* 0x005800009d68783b */ /* 0x000ea20000000200 */
[----:B------:R-:W-:-:S02]  /*f4c0*/  ISETP.GE.AND P5, PT, R0, R2, PT ;  /* 0x000000020000720c */ /* 0x000fc40003fa6270 */
[----:B------:R-:W-:Y:S01]  /*f4d0*/  IADD3 R102, R101, 0x9, RZ ;  /* 0x0000000965667810 */ /* 0x000fe20007ffe0ff */
[----:B------:R-:W-:Y:S04]  /*f4e0*/  LDSM.16.M88.4 R108, [R156] ;  /* 0x000000009c6c783b */ /* 0x000fe80000000200 */
[----:B------:R-:W5:Y:S04]  /*f4f0*/  LDSM.16.M88.4 R32, [R155] ;  /* 0x000000009b20783b */ /* 0x000f680000000200 */
[----:B------:R-:W2:Y:S04]  /*f500*/  LDSM.16.M88.4 R28, [R147] ;  /* 0x00000000931c783b */ /* 0x000ea80000000200 */
[----:B------:R-:W2:Y:S04]  /*f510*/  LDSM.16.M88.4 R120, [R145] ;  /* 0x000000009178783b */ /* 0x000ea80000000200 */
[----:B------:R-:W2:Y:S04]  /*f520*/  LDSM.16.M88.4 R128, [R146] ;  /* 0x000000009280783b */ /* 0x000ea80000000200 */
[----:B------:R-:W-:Y:S01]  /*f530*/  LDSM.16.M88.4 R124, [R151+0x5000] ;  /* 0x00500000977c783b */ /* 0x000fe20000000200 */
[C---:B----4-:R-:W-:Y:S03]  /*f540*/  HMMA.16816.F32.BF16 R24, R112.reuse, R20, RZ ;  /* 0x000000147018723c */ /* 0x050fe600000418ff */
[----:B------:R-:W0:Y:S05]  /*f550*/  LDGDEPBAR ;  /* 0x00000000000079af */ /* 0x000e2a0000000000 */
[C---:B-1----:R-:W-:Y:S08]  /*f560*/  HMMA.16816.F32.BF16 R16, R112.reuse, R12, RZ ;  /* 0x0000000c7010723c */ /* 0x042ff000000418ff */
[C---:B------:R-:W-:Y:S08]  /*f570*/  HMMA.16816.F32.BF16 R20, R112.reuse, R22, RZ ;  /* 0x000000167014723c */ /* 0x040ff000000418ff */
[C---:B------:R-:W-:Y:S08]  /*f580*/  HMMA.16816.F32.BF16 R12, R112.reuse, R14, RZ ;  /* 0x0000000e700c723c */ /* 0x040ff000000418ff */
[C---:B---3--:R-:W-:Y:S08]  /*f590*/  HMMA.16816.F32.BF16 R8, R112.reuse, R4, RZ ;  /* 0x000000047008723c */ /* 0x048ff000000418ff */
[C---:B------:R-:W-:Y:S08]  /*f5a0*/  HMMA.16816.F32.BF16 R4, R112.reuse, R6, RZ ;  /* 0x000000067004723c */ /* 0x040ff000000418ff */
[C---:B--2---:R-:W-:Y:S08]  /*f5b0*/  HMMA.16816.F32.BF16 R116, R112.reuse, R104, RZ ;  /* 0x000000687074723c */ /* 0x044ff000000418ff */
[----:B------:R-:W-:Y:S01]  /*f5c0*/  HMMA.16816.F32.BF16 R112, R112, R106, RZ ;  /* 0x0000006a7070723c */ /* 0x000fe200000418ff */
[----:B------:R-:W-:Y:S07]  /*f5d0*/  LDSM.16.M88.4 R104, [R154] ;  /* 0x000000009a68783b */ /* 0x000fee0000000200 */
[C---:B-----5:R-:W-:Y:S08]  /*f5e0*/  HMMA.16816.F32.BF16 R24, R108.reuse, R32, R24 ;  /* 0x000000206c18723c */ /* 0x060ff00000041818 */
[C---:B------:R-:W-:Y:S01]  /*f5f0*/  HMMA.16816.F32.BF16 R20, R108.reuse, R34, R20 ;  /* 0x000000226c14723c */ /* 0x040fe20000041814 */
        /* <DEDUP_REMOVED lines=8> */
[----:B------:R-:W-:Y:S01]  /*f680*/  HMMA.16816.F32.BF16 R4, R108, R130, R4 ;  /* 0x000000826c04723c */ /* 0x000fe20000041804 */
[----:B------:R-:W-:Y:S04]  /*f690*/  LDSM.16.M88.4 R108, [R153] ;  /* 0x00000000996c783b */ /* 0x000fe80000000200 */
        /* <DEDUP_REMOVED lines=13> */
[----:B------:R-:W4:Y:S03]  /*f770*/  LDSM.16.M88.4 R104, [R157+0x6000] ;  /* 0x006000009d68783b */ /* 0x000f260000000200 */
[C---:B-1----:R-:W-:Y:S08]  /*f780*/  HMMA.16816.F32.BF16 R24, R108.reuse, R32, R24 ;  /* 0x000000206c18723c */ /* 0x042ff00000041818 */
[C---:B------:R-:W-:Y:S01]  /*f790*/  HMMA.16816.F32.BF16 R20, R108.reuse, R34, R20 ;  /* 0x000000226c14723c */ /* 0x040fe20000041814 */
[----:B------:R-:W1:Y:S07]  /*f7a0*/  LDSM.16.M88.4 R32, [R157+0x6800] ;  /* 0x006800009d20783b */ /* 0x000e6e0000000200 */
[C---:B--2---:R-:W-:Y:S08]  /*f7b0*/  HMMA.16816.F32.BF16 R16, R108.reuse, R28, R16 ;  /* 0x0000001c6c10723c */ /* 0x044ff00000041810 */
[C---:B------:R-:W-:Y:S01]  /*f7c0*/  HMMA.16816.F32.BF16 R12, R108.reuse, R30, R12 ;  /* 0x0000001e6c0c723c */ /* 0x040fe2000004180c */
[----:B------:R-:W2:Y:S07]  /*f7d0*/  LDSM.16.M88.4 R28, [R157+0x7000] ;  /* 0x007000009d1c783b */ /* 0x000eae0000000200 */
[C---:B------:R-:W-:Y:S08]  /*f7e0*/  HMMA.16816.F32.BF16 R8, R108.reuse, R128, R8 ;  /* 0x000000806c08723c */ /* 0x040ff00000041808 */
[C---:B------:R-:W-:Y:S08]  /*f7f0*/  HMMA.16816.F32.BF16 R4, R108.reuse, R130, R4 ;  /* 0x000000826c04723c */ /* 0x040ff00000041804 */
[C---:B---3--:R-:W-:Y:S08]  /*f800*/  HMMA.16816.F32.BF16 R116, R108.reuse, R120, R116 ;  /* 0x000000786c74723c */ /* 0x048ff00000041874 */
[----:B------:R-:W-:Y:S01]  /*f810*/  HMMA.16816.F32.BF16 R112, R108, R122, R112 ;  /* 0x0000007a6c70723c */ /* 0x000fe20000041870 */
[----:B------:R-:W3:Y:S04]  /*f820*/  LDSM.16.M88.4 R120, [R157+0x7800] ;  /* 0x007800009d78783b */ /* 0x000ee80000000200 */
[----:B------:R-:W-:Y:S03]  /*f830*/  LDSM.16.M88.4 R108, [R156+0x2000] ;  /* 0x002000009c6c783b */ /* 0x000fe60000000200 */
[C---:B----4-:R-:W-:Y:S08]  /*f840*/  HMMA.16816.F32.BF16 R24, R124.reuse, R104, R24 ;  /* 0x000000687c18723c */ /* 0x050ff00000041818 */
[C---:B------:R-:W-:Y:S01]  /*f850*/  HMMA.16816.F32.BF16 R20, R124.reuse, R106, R20 ;  /* 0x0000006a7c14723c */ /* 0x040fe20000041814 */
[----:B------:R-:W4:Y:S07]  /*f860*/  LDSM.16.M88.4 R104, [R143] ;  /* 0x000000008f68783b */ /* 0x000f2e0000000200 */
[C---:B-1----:R-:W-:Y:S08]  /*f870*/  HMMA.16816.F32.BF16 R16, R124.reuse, R32, R16 ;  /* 0x000000207c10723c */ /* 0x042ff00000041810 */
[C---:B------:R-:W-:Y:S01]  /*f880*/  HMMA.16816.F32.BF16 R12, R124.reuse, R34, R12 ;  /* 0x000000227c0c723c */ /* 0x040fe2000004180c */
[----:B------:R-:W1:Y:S07]  /*f890*/  LDSM.16.M88.4 R32, [R142] ;  /* 0x000000008e20783b */ /* 0x000e6e0000000200 */
[C---:B--2---:R-:W-:Y:S08]  /*f8a0*/  HMMA.16816.F32.BF16 R8, R124.reuse, R28, R8 ;  /* 0x0000001c7c08723c */ /* 0x044ff00000041808 */
[C---:B------:R-:W-:Y:S01]  /*f8b0*/  HMMA.16816.F32.BF16 R4, R124.reuse, R30, R4 ;  /* 0x0000001e7c04723c */ /* 0x040fe20000041804 */
[----:B------:R-:W2:Y:S07]  /*f8c0*/  LDSM.16.M88.4 R28, [R141] ;  /* 0x000000008d1c783b */ /* 0x000eae0000000200 */
[C---:B---3--:R-:W-:Y:S08]  /*f8d0*/  HMMA.16816.F32.BF16 R116, R124.reuse, R120, R116 ;  /* 0x000000787c74723c */ /* 0x048ff00000041874 */
[----:B------:R-:W-:Y:S01]  /*f8e0*/  HMMA.16816.F32.BF16 R112, R124, R122, R112 ;  /* 0x0000007a7c70723c */ /* 0x000fe20000041870 */
[----:B------:R-:W3:Y:S07]  /*f8f0*/  LDSM.16.M88.4 R120, [R140] ;  /* 0x000000008c78783b */ /* 0x000eee0000000200 */
        /* <DEDUP_REMOVED lines=29> */
[C---:B--2---:R-:W-:Y:S08]  /*fad0*/  HMMA.16816.F32.BF16 R16, R32.reuse, R108, R16 ;  /* 0x0000006c2010723c */ /* 0x044ff00000041810 */
[----:B------:R-:W-:Y:S01]  /*fae0*/  HMMA.16816.F32.BF16 R12, R32, R110, R12 ;  /* 0x0000006e200c723c */ /* 0x000fe2000004180c */
[----:B------:R-:W-:Y:S02]  /*faf0*/  FSEL R128, R24, -INF , !P1 ;  /* 0xff80000018807808 */ /* 0x000fe40004800000 */
[----:B------:R-:W-:-:S02]  /*fb00*/  ISETP.GE.AND P1, PT, R0, R103, PT ;  /* 0x000000670000720c */ /* 0x000fc40003f26270 */
[----:B------:R-:W-:Y:S02]  /*fb10*/  FSEL R0, R26, -INF , !P2 ;  /* 0xff8000001a007808 */ /* 0x000fe40005000000 */
[----:B------:R-:W-:Y:S01]  /*fb20*/  FSEL R26, R25, -INF , !P4 ;  /* 0xff800000191a7808 */ /* 0x000fe20006000000 */
[C---:B---3--:R-:W-:Y:S01]  /*fb30*/  HMMA.16816.F32.BF16 R8, R32.reuse, R104, R8 ;  /* 0x000000682008723c */ /* 0x048fe20000041808 */
[C---:B------:R-:W-:Y:S02]  /*fb40*/  IADD3 R24, R101.reuse, 0x10, RZ ;  /* 0x0000001065187810 */ /* 0x040fe40007ffe0ff */
[----:B------:R-:W-:Y:S02]  /*fb50*/  IADD3 R25, R101, 0x11, RZ ;  /* 0x0000001165197810 */ /* 0x000fe40007ffe0ff */
[C---:B------:R-:W-:Y:S02]  /*fb60*/  ISETP.GE.AND P2, PT, R102.reuse, R2, PT ;  /* 0x000000026600720c */ /* 0x040fe40003f46270 */
[----:B------:R-:W-:Y:S01]  /*fb70*/  FSEL R111, R27, -INF , !P6 ;  /* 0xff8000001b6f7808 */ /* 0x000fe20007000000 */
[----:B------:R-:W-:Y:S01]  /*fb80*/  HMMA.16816.F32.BF16 R4, R32, R106, R4 ;  /* 0x0000006a2004723c */ /* 0x000fe20000041804 */
[----:B------:R-:W-:Y:S01]  /*fb90*/  BAR.SYNC.DEFER_BLOCKING 0x0 ;  /* 0x0000000000007b1d */ /* 0x000fe20000010000 */
[----:B------:R-:W-:-:S02]  /*fba0*/  ISETP.GE.AND P4, PT, R102, R103, PT ;  /* 0x000000676600720c */ /* 0x000fc40003f86270 */
[-C--:B------:R-:W-:Y:S02]  /*fbb0*/  ISETP.GE.AND P6, PT, R24, R2.reuse, PT ;  /* 0x000000021800720c */ /* 0x080fe40003fc6270 */
[----:B------:R-:W-:Y:S02]  /*fbc0*/  FSEL R130, R20, -INF , !P5 ;  /* 0xff80000014827808 */ /* 0x000fe40006800000 */
[----:B------:R-:W-:Y:S01]  /*fbd0*/  FSEL R131, R22, -INF , !P1 ;  /* 0xff80000016837808 */ /* 0x000fe20004800000 */
[----:B-1----:R-:W-:Y:S01]  /*fbe0*/  HMMA.16816.F32.BF16 R116, R32, R28, R116 ;  /* 0x0000001c2074723c */ /* 0x002fe20000041874 */
[----:B------:R-:W-:Y:S02]  /*fbf0*/  ISETP.GE.AND P1, PT, R25, R2, PT ;  /* 0x000000021900720c */ /* 0x000fe40003f26270 */
[----:B------:R-:W-:Y:S02]  /*fc00*/  IADD3 R20, R101, 0x18, RZ ;  /* 0x0000001865147810 */ /* 0x000fe40007ffe0ff */
[----:B------:R-:W-:-:S02]  /*fc10*/  ISETP.GE.AND P5, PT, R24, R103, PT ;  /* 0x000000671800720c */ /* 0x000fc40003fa6270 */
[----:B------:R-:W-:Y:S01]  /*fc20*/  FSEL R110, R21, -INF , !P2 ;  /* 0xff800000156e7808 */ /* 0x000fe20005000000 */
[----:B------:R-:W-:Y:S01]  /*fc30*/  HMMA.16816.F32.BF16 R112, R32, R30, R112 ;  /* 0x0000001e2070723c */ /* 0x000fe20000041870 */
[----:B------:R-:W-:Y:S02]  /*fc40*/  ISETP.GE.AND P2, PT, R25, R103, PT ;  /* 0x000000671900720c */ /* 0x000fe40003f46270 */
[----:B------:R-:W-:Y:S02]  /*fc50*/  FSEL R133, R23, -INF , !P4 ;  /* 0xff80000017857808 */ /* 0x000fe40006000000 */
[----:B------:R-:W-:Y:S02]  /*fc60*/  IADD3 R21, R101, 0x19, RZ ;  /* 0x0000001965157810 */ /* 0x000fe40007ffe0ff */
[----:B------:R-:W-:Y:S02]  /*fc70*/  FSEL R108, R16, -INF , !P6 ;  /* 0xff800000106c7808 */ /* 0x000fe40007000000 */
[----:B------:R-:W-:-:S02]  /*fc80*/  ISETP.GE.AND P4, PT, R20, R2, PT ;  /* 0x000000021400720c */ /* 0x000fc40003f86270 */
[----:B------:R-:W-:Y:S02]  /*fc90*/  ISETP.GE.AND P6, PT, R20, R103, PT ;  /* 0x000000671400720c */ /* 0x000fe40003fc6270 */
[----:B------:R-:W-:Y:S02]  /*fca0*/  FSEL R104, R17, -INF , !P1 ;  /* 0xff80000011687808 */ /* 0x000fe40004800000 */
[C---:B------:R-:W-:Y:S02]  /*fcb0*/  IADD3 R16, R101.reuse, 0x20, RZ ;  /* 0x0000002065107810 */ /* 0x040fe40007ffe0ff */
[----:B------:R-:W-:Y:S02]  /*fcc0*/  IADD3 R17, R101, 0x21, RZ ;  /* 0x0000002165117810 */ /* 0x000fe40007ffe0ff */
[----:B------:R-:W-:Y:S02]  /*fcd0*/  FSEL R109, R18, -INF , !P5 ;  /* 0xff800000126d7808 */ /* 0x000fe40006800000 */
[----:B------:R-:W-:-:S02]  /*fce0*/  ISETP.GE.AND P5, PT, R21, R2, PT ;  /* 0x000000021500720c */ /* 0x000fc40003fa6270 */
[----:B------:R-:W-:Y:S02]  /*fcf0*/  ISETP.GE.AND P1, PT, R21, R103, PT ;  /* 0x000000671500720c */ /* 0x000fe40003f26270 */
[----:B------:R-:W-:Y:S02]  /*fd00*/  FSEL R23, R19, -INF , !P2 ;  /* 0xff80000013177808 */ /* 0x000fe40005000000 */
[-C--:B------:R-:W-:Y:S02]  /*fd10*/  ISETP.GE.AND P2, PT, R16, R2.reuse, PT ;  /* 0x000000021000720c */ /* 0x080fe40003f46270 */
[----:B------:R-:W-:Y:S02]  /*fd20*/  FSEL R22, R12, -INF , !P4 ;  /* 0xff8000000c167808 */ /* 0x000fe40006000000 */
[----:B------:R-:W-:Y:S02]  /*fd30*/  FSEL R21, R14, -INF , !P6 ;  /* 0xff8000000e157808 */ /* 0x000fe40007000000 */
[----:B------:R-:W-:-:S02]  /*fd40*/  ISETP.GE.AND P6, PT, R17, R2, PT ;  /* 0x000000021100720c */ /* 0x000fc40003fc6270 */
[----:B------:R-:W-:Y:S02]  /*fd50*/  IADD3 R12, R101, 0x28, RZ ;  /* 0x00000028650c7810 */ /* 0x000fe40007ffe0ff */
[----:B------:R-:W-:Y:S02]  /*fd60*/  FSEL R20, R13, -INF , !P5 ;  /* 0xff8000000d147808 */ /* 0x000fe40006800000 */
[----:B------:R-:W-:Y:S02]  /*fd70*/  FSEL R129, R15, -INF , !P1 ;  /* 0xff8000000f817808 */ /* 0x000fe40004800000 */
[----:B------:R-:W-:Y:S02]  /*fd80*/  FSEL R122, R8, -INF , !P2 ;  /* 0xff800000087a7808 */ /* 0x000fe40005000000 */
[-C--:B------:R-:W-:Y:S02]  /*fd90*/  ISETP.GE.AND P4, PT, R16, R103.reuse, PT ;  /* 0x000000671000720c */ /* 0x080fe40003f86270 */
[----:B------:R-:W-:-:S02]  /*fda0*/  ISETP.GE.AND P5, PT, R17, R103, PT ;  /* 0x000000671100720c */ /* 0x000fc40003fa6270 */
[C---:B------:R-:W-:Y:S02]  /*fdb0*/  ISETP.GE.AND P1, PT, R12.reuse, R2, PT ;  /* 0x000000020c00720c */ /* 0x040fe40003f26270 */
[----:B------:R-:W-:Y:S02]  /*fdc0*/  ISETP.GE.AND P2, PT, R12, R103, PT ;  /* 0x000000670c00720c */ /* 0x000fe40003f46270 */
[----:B------:R-:W-:Y:S02]  /*fdd0*/  FSEL R120, R9, -INF , !P6 ;  /* 0xff80000009787808 */ /* 0x000fe40007000000 */
[C---:B------:R-:W-:Y:S02]  /*fde0*/  IADD3 R13, R101.reuse, 0x29, RZ ;  /* 0x00000029650d7810 */ /* 0x040fe40007ffe0ff */
        /* <DEDUP_REMOVED lines=8> */
[CC--:B------:R-:W-:Y:S02]  /*fe70*/  ISETP.GE.AND P5, PT, R8.reuse, R2.reuse, PT ;  /* 0x000000020800720c */ /* 0x0c0fe40003fa6270 */
[----:B------:R-:W-:Y:S02]  /*fe80*/  ISETP.GE.AND P1, PT, R8, R103, PT ;  /* 0x000000670800720c */ /* 0x000fe40003f26270 */
[----:B------:R-:W-:Y:S02]  /*fe90*/  IADD3 R4, R101, 0x38, RZ ;  /* 0x0000003865047810 */ /* 0x000fe40007ffe0ff */
[----:B------:R-:W-:Y:S02]  /*fea0*/  ISETP.GE.AND P2, PT, R9, R2, PT ;  /* 0x000000020900720c */ /* 0x000fe40003f46270 */
[----:B------:R-:W-:Y:S02]  /*feb0*/  IADD3 R101, R101, 0x39, RZ ;  /* 0x0000003965657810 */ /* 0x000fe40007ffe0ff */
[----:B------:R-:W-:-:S02]  /*fec0*/  FSEL R124, R5, -INF , !P4 ;  /* 0xff800000057c7808 */ /* 0x000fc40006000000 */
[----:B------:R-:W-:Y:S02]  /*fed0*/  FSEL R121, R7, -INF , !P6 ;  /* 0xff80000007797808 */ /* 0x000fe40007000000 */
[----:B------:R-:W-:Y:S02]  /*fee0*/  FSEL R116, R116, -INF , !P5 ;  /* 0xff80000074747808 */ /* 0x000fe40006800000 */
[----:B------:R-:W-:Y:S02]  /*fef0*/  FSEL R106, R117, -INF , !P2 ;  /* 0xff800000756a7808 */ /* 0x000fe40005000000 */
[----:B------:R-:W-:Y:S02]  /*ff00*/  FSEL R27, R118, -INF , !P1 ;  /* 0xff800000761b7808 */ /* 0x000fe40004800000 */
[----:B------:R-:W-:Y:S02]  /*ff10*/  ISETP.GE.AND P4, PT, R9, R103, PT ;  /* 0x000000670900720c */ /* 0x000fe40003f86270 */
[----:B------:R-:W-:-:S02]  /*ff20*/  ISETP.GE.AND P6, PT, R4, R2, PT ;  /* 0x000000020400720c */ /* 0x000fc40003fc6270 */
[C---:B------:R-:W-:Y:S02]  /*ff30*/  ISETP.GE.AND P5, PT, R101.reuse, R2, PT ;  /* 0x000000026500720c */ /* 0x040fe40003fa6270 */
        /* <DEDUP_REMOVED lines=67> */
.L_x_6882:
[----:B------:R-:W-:-:S05]  /*10370*/  IMAD.MOV.U32 R6, RZ, RZ, c[0x0][0x198] ;  /* 0x00006600ff067624 */ /* 0x000fca00078e00ff */
[----:B------:R-:W-:-:S04]  /*10380*/  LEA R6, -R6, RZ, 0x6 ;  /* 0x000000ff06067211 */ /* 0x000fc800078e31ff */
[----:B------:R-:W-:Y:S02]  /*10390*/  SHF.R.S32.HI R2, RZ, 0x1f, R6 ;  /* 0x0000001fff027819 */ /* 0x000fe40000011406 */
.L_x_6883:
[----:B------:R-:W-:Y:S01]  /*103a0*/  ULDC.64 UR4, c[0x0][0x198] ;  /* 0x0000660000047ab9 */ /* 0x000fe20000000a00 */
[C---:B------:R-:W-:Y:S01]  /*103b0*/  LEA R164, P0, R6.reuse, R164, 0x1 ;  /* 0x000000a406a47211 */ /* 0x040fe200078008ff */
[----:B------:R-:W-:Y:S02]  /*103c0*/  USHF.L.U32 UR9, UR4, 0x5, URZ ;  /* 0x0000000504097899 */ /* 0x000fe4000800063f */
[----:B------:R-:W-:Y:S01]  /*103d0*/  USHF.L.U64.HI UR5, UR4, UR8, UR5 ;  /* 0x0000000804057299 */ /* 0x000fe20008010205 */
[----:B------:R-:W-:-:S03]  /*103e0*/  LEA.HI.X R165, R6, R165, R2, 0x1, P0 ;  /* 0x000000a506a57211 */ /* 0x000fc600000f0c02 */
        /* <DEDUP_REMOVED lines=18> */
.L_x_6881:
        /* <DEDUP_REMOVED lines=47> */
[C---:B------:R-:W-:Y:S01]  /*10800*/  FSETP.NEU.FTZ.AND P0, PT, R33.reuse, -INF , PT ;  /* 0xff8000002100780b */ /* 0x040fe20003f1d000 */
[----:B------:R-:W-:Y:S02]  /*10810*/  FADD.FTZ R4, R100, -R5 ;  /* 0x8000000564047221 */ /* 0x000fe40000010000 */
[----:B------:R-:W-:Y:S01]  /*10820*/  FFMA.FTZ R31, R26, c[0x0][0x23c], -R105 ;  /* 0x00008f001a1f7a23 */ /* 0x000fe20000010869 */
[C---:B------:R-:W-:Y:S01]  /*10830*/  FSEL R6, R33.reuse, RZ, P0 ;  /* 0x000000ff21067208 */ /* 0x040fe20000000000 */
[----:B------:R-:W-:-:S02]  /*10840*/  FMUL.FTZ R26, R33, c[0x0][0x23c] ;  /* 0x00008f00211a7a20 */ /* 0x000fc40000410000 */
[--C-:B------:R-:W-:Y:S02]  /*10850*/  FFMA.FTZ R32, R128, c[0x0][0x23c], -R105.reuse ;  /* 0x00008f0080207a23 */ /* 0x100fe40000010869 */
[----:B------:R-:W-:Y:S01]  /*10860*/  FADD.FTZ R6, R3, -R6 ;  /* 0x8000000603067221 */ /* 0x000fe20000010000 */
[----:B------:R-:W-:Y:S01]  /*10870*/  FSEL R26, R26, RZ, P0 ;  /* 0x000000ff1a1a7208 */ /* 0x000fe20000000000 */
[--C-:B------:R-:W-:Y:S01]  /*10880*/  FFMA.FTZ R30, R130, c[0x0][0x23c], -R105.reuse ;  /* 0x00008f00821e7a23 */ /* 0x100fe20000010869 */
[----:B------:R-:W-:Y:S01]  /*10890*/  MUFU.EX2 R31, R31 ;  /* 0x0000001f001f7308 */ /* 0x000fe20000000800 */
[----:B------:R-:W-:Y:S02]  /*108a0*/  FFMA.FTZ R29, R110, c[0x0][0x23c], -R105 ;  /* 0x00008f006e1d7a23 */ /* 0x000fe40000010869 */
        /* <DEDUP_REMOVED lines=12> */
[--C-:B------:R-:W-:Y:S01]  /*10970*/  FFMA.FTZ R109, R109, c[0x0][0x23c], -R26.reuse ;  /* 0x00008f006d6d7a23 */ /* 0x100fe2000001081a */
[----:B------:R-:W2:Y:S01]  /*10980*/  MUFU.EX2 R29, R29 ;  /* 0x0000001d001d7308 */ /* 0x000ea20000000800 */
[----:B-1----:R-:W-:Y:S01]  /*10990*/  F2FP.BF16.PACK_AB R4, R31, R32 ;  /* 0x000000201f04723e */ /* 0x002fe200000010ff */
[--C-:B------:R-:W-:Y:S02]  /*109a0*/  FFMA.FTZ R110, R23, c[0x0][0x23c], -R26.reuse ;  /* 0x00008f00176e7a23 */ /* 0x100fe4000001081a */
[--C-:B------:R-:W-:Y:S02]  /*109b0*/  FFMA.FTZ R111, R21, c[0x0][0x23c], -R26.reuse ;  /* 0x00008f00156f7a23 */ /* 0x100fe4000001081a */
[----:B------:R-:W-:Y:S01]  /*109c0*/  FFMA.FTZ R114, R129, c[0x0][0x23c], -R26 ;  /* 0x00008f0081727a23 */ /* 0x000fe2000001081a */
[----:B------:R-:W-:Y:S01]  /*109d0*/  LDSM.16.MT88.4 R20, [R150+0x8800] ;  /* 0x008800009614783b */ /* 0x000fe20000004200 */
[----:B------:R-:W-:Y:S01]  /*109e0*/  MUFU.EX2 R28, R28 ;  /* 0x0000001c001c7308 */ /* 0x000fe20000000800 */
[----:B------:R-:W-:-:S02]  /*109f0*/  FFMA.FTZ R118, R120, c[0x0][0x23c], -R105 ;  /* 0x00008f0078767a23 */ /* 0x000fc40000010869 */
[--C-:B------:R-:W-:Y:S02]  /*10a00*/  FFMA.FTZ R113, R122, c[0x0][0x23c], -R105.reuse ;  /* 0x00008f007a717a23 */ /* 0x100fe40000010869 */
[--C-:B------:R-:W-:Y:S02]  /*10a10*/  FFMA.FTZ R120, R124, c[0x0][0x23c], -R105.reuse ;  /* 0x00008f007c787a23 */ /* 0x100fe40000010869 */
[----:B------:R-:W-:Y:S01]  /*10a20*/  FFMA.FTZ R115, R126, c[0x0][0x23c], -R105 ;  /* 0x00008f007e737a23 */ /* 0x000fe20000010869 */
[----:B------:R-:W1:Y:S01]  /*10a30*/  MUFU.EX2 R2, R2 ;  /* 0x0000000200027308 */ /* 0x000e620000000800 */
        /* <DEDUP_REMOVED lines=16> */
[----:B------:R-:W-:Y:S02]  /*10b40*/  FFMA.FTZ R123, R24, c[0x0][0x23c], -R26 ;  /* 0x00008f00187b7a23 */ /* 0x000fe4000001081a */
[----:B------:R-:W-:Y:S03]  /*10b50*/  LDSM.16.MT88.4 R24, [R149+0x9800] ;  /* 0x009800009518783b */ /* 0x000fe60000004200 */
        /* <DEDUP_REMOVED lines=46> */
[----:B------:R-:W5:Y:S01]  /*10e40*/  LDSM.16.MT88.4 R8, [R150+0xa000] ;  /* 0x00a000009608783b */ /* 0x000f620000004200 */
[----:B------:R-:W-:-:S02]  /*10e50*/  FMUL.FTZ R61, R61, R100 ;  /* 0x000000643d3d7220 */ /* 0x000fc40000410000 */
[-C--:B------:R-:W-:Y:S01]  /*10e60*/  FMUL.FTZ R62, R62, R3.reuse ;  /* 0x000000033e3e7220 */ /* 0x080fe20000410000 */
[----:B------:R-:W1:Y:S01]  /*10e70*/  MUFU.EX2 R114, R114 ;  /* 0x0000007200727308 */ /* 0x000e620000000800 */
[-C--:B------:R-:W-:Y:S02]  /*10e80*/  FMUL.FTZ R63, R63, R3.reuse ;  /* 0x000000033f3f7220 */ /* 0x080fe40000410000 */
[-C--:B------:R-:W-:Y:S02]  /*10e90*/  FMUL.FTZ R64, R64, R100.reuse ;  /* 0x0000006440407220 */ /* 0x080fe40000410000 */
[----:B------:R-:W-:Y:S01]  /*10ea0*/  FMUL.FTZ R65, R65, R100 ;  /* 0x0000006441417220 */ /* 0x000fe20000410000 */
[----:B--2---:R-:W-:Y:S01]  /*10eb0*/  HMMA.16816.F32.BF16 R56, R4, R16, R56 ;  /* 0x000000100438723c */ /* 0x004fe20000041838 */
[-C--:B------:R-:W-:Y:S01]  /*10ec0*/  FMUL.FTZ R66, R66, R3.reuse ;  /* 0x0000000342427220 */ /* 0x080fe20000410000 */
        /* <DEDUP_REMOVED lines=8> */
[----:B------:R-:W1:Y:S01]  /*10f50*/  MUFU.EX2 R118, R118 ;  /* 0x0000007600767308 */ /* 0x000e620000000800 */
[-C--:B------:R-:W-:Y:S02]  /*10f60*/  FMUL.FTZ R72, R72, R100.reuse ;  /* 0x0000006448487220 */ /* 0x080fe40000410000 */
[----:B------:R-:W-:Y:S01]  /*10f70*/  FMUL.FTZ R73, R73, R100 ;  /* 0x0000006449497220 */ /* 0x000fe20000410000 */
[----:B---3--:R-:W-:Y:S01]  /*10f80*/  HMMA.16816.F32.BF16 R64, R4, R12, R64 ;  /* 0x0000000c0440723c */ /* 0x008fe20000041840 */
[----:B------:R-:W-:-:S02]  /*10f90*/  FMUL.FTZ R74, R74, R3 ;  /* 0x000000034a4a7220 */ /* 0x000fc40000410000 */
[-C--:B------:R-:W-:Y:S01]  /*10fa0*/  FMUL.FTZ R75, R75, R3.reuse ;  /* 0x000000034b4b7220 */ /* 0x080fe20000410000 */
[----:B------:R-:W-:Y:S01]  /*10fb0*/  MUFU.EX2 R115, R115 ;  /* 0x0000007300737308 */ /* 0x000fe20000000800 */
[-C--:B------:R-:W-:Y:S02]  /*10fc0*/  FMUL.FTZ R92, R92, R100.reuse ;  /* 0x000000645c5c7220 */ /* 0x080fe40000410000 */
[-C--:B------:R-:W-:Y:S01]  /*10fd0*/  FMUL.FTZ R93, R93, R100.reuse ;  /* 0x000000645d5d7220 */ /* 0x080fe20000410000 */
[----:B------:R-:W-:Y:S01]  /*10fe0*/  HMMA.16816.F32.BF16 R68, R4, R14, R68 ;  /* 0x0000000e0444723c */ /* 0x000fe20000041844 */
[-C--:B------:R-:W-:Y:S01]  /*10ff0*/  FMUL.FTZ R94, R94, R3.reuse ;  /* 0x000000035e5e7220 */ /* 0x080fe20000410000 */
[----:B------:R-:W3:Y:S01]  /*11000*/  LDSM.16.MT88.4 R12, [R148+0xa000] ;  /* 0x00a00000940c783b */ /* 0x000ee20000004200 */
[----:B------:R-:W-:Y:S01]  /*11010*/  FMUL.FTZ R95, R95, R3 ;  /* 0x000000035f5f7220 */ /* 0x000fe20000410000 */
[----:B------:R-:W-:Y:S01]  /*11020*/  MUFU.EX2 R120, R120 ;  /* 0x0000007800787308 */ /* 0x000fe20000000800 */
[----:B------:R-:W-:-:S02]  /*11030*/  FMUL.FTZ R76, R76, R100 ;  /* 0x000000644c4c7220 */ /* 0x000fc40000410000 */
[-C--:B------:R-:W-:Y:S01]  /*11040*/  FMUL.FTZ R77, R77, R100.reuse ;  /* 0x000000644d4d7220 */ /* 0x080fe20000410000 */
[C---:B-----5:R-:W-:Y:S01]  /*11050*/  HMMA.16816.F32.BF16 R72, R4.reuse, R8, R72 ;  /* 0x000000080448723c */ /* 0x060fe20000041848 */
[-C--:B------:R-:W-:Y:S02]  /*11060*/  FMUL.FTZ R78, R78, R3.reuse ;  /* 0x000000034e4e7220 */ /* 0x080fe40000410000 */
[-C--:B------:R-:W-:Y:S01]  /*11070*/  FMUL.FTZ R79, R79, R3.reuse ;  /* 0x000000034f4f7220 */ /* 0x080fe20000410000 */
[----:B------:R-:W-:Y:S01]  /*11080*/  MUFU.EX2 R117, R117 ;  /* 0x0000007500757308 */ /* 0x000fe20000000800 */
[-C--:B------:R-:W-:Y:S02]  /*11090*/  FMUL.FTZ R80, R80, R100.reuse ;  /* 0x0000006450507220 */ /* 0x080fe40000410000 */
[----:B------:R-:W-:Y:S01]  /*110a0*/  FMUL.FTZ R81, R81, R100 ;  /* 0x0000006451517220 */ /* 0x000fe20000410000 */
[----:B------:R-:W-:Y:S01]  /*110b0*/  HMMA.16816.F32.BF16 R92, R4, R10, R92 ;  /* 0x0000000a045c723c */ /* 0x000fe2000004185c */
[----:B------:R-:W5:Y:S01]  /*110c0*/  LDSM.16.MT88.4 R8, [R152+0x8800] ;  /* 0x008800009808783b */ /* 0x000f620000004200 */
[----:B------:R-:W-:-:S02]  /*110d0*/  FMUL.FTZ R82, R82, R3 ;  /* 0x0000000352527220 */ /* 0x000fc40000410000 */
[-C--:B------:R-:W-:Y:S01]  /*110e0*/  FMUL.FTZ R83, R83, R3.reuse ;  /* 0x0000000353537220 */ /* 0x080fe20000410000 */
[----:B------:R-:W1:Y:S01]  /*110f0*/  MUFU.EX2 R122, R122 ;  /* 0x0000007a007a7308 */ /* 0x000e620000000800 */
[-C--:B------:R-:W-:Y:S02]  /*11100*/  FMUL.FTZ R88, R88, R100.reuse ;  /* 0x0000006458587220 */ /* 0x080fe40000410000 */
[-C--:B------:R-:W-:Y:S02]  /*11110*/  FMUL.FTZ R89, R89, R100.reuse ;  /* 0x0000006459597220 */ /* 0x080fe40000410000 */
[-C--:B------:R-:W-:Y:S01]  /*11120*/  FMUL.FTZ R90, R90, R3.reuse ;  /* 0x000000035a5a7220 */ /* 0x080fe20000410000 */
[----:B--2---:R-:W-:Y:S01]  /*11130*/  HMMA.16816.F32.BF16 R76, R4, R16, R76 ;  /* 0x00000010044c723c */ /* 0x004fe2000004184c */
        /* <DEDUP_REMOVED lines=8> */
[----:B------:R-:W1:Y:S01]  /*111c0*/  MUFU.EX2 R124, R124 ;  /* 0x0000007c007c7308 */ /* 0x000e620000000800 */
[----:B------:R-:W-:Y:S01]  /*111d0*/  FFMA.FTZ R32, R175, R100, R32 ;  /* 0x00000064af207223 */ /* 0x000fe20000010020 */
[----:B------:R-:W-:Y:S01]  /*111e0*/  MOV R100, R34 ;  /* 0x0000002200647202 */ /* 0x000fe20000000f00 */
[----:B------:R-:W-:Y:S02]  /*111f0*/  FFMA.FTZ R3, R173, R3, R28 ;  /* 0x00000003ad037223 */ /* 0x000fe4000001001c */
[----:B---3--:R-:W-:Y:S01]  /*11200*/  HMMA.16816.F32.BF16 R88, R4, R12, R88 ;  /* 0x0000000c0458723c */ /* 0x008fe20000041858 */
[----:B------:R-:W-:-:S02]  /*11210*/  FADD.FTZ R31, R31, R32 ;  /* 0x000000201f1f7221 */ /* 0x000fc40000010000 */
[----:B------:R-:W-:Y:S01]  /*11220*/  MUFU.EX2 R116, R116 ;  /* 0x0000007400747308 */ /* 0x000fe20000000800 */
[----:B------:R-:W-:Y:S02]  /*11230*/  FADD.FTZ R3, R2, R3 ;  /* 0x0000000302037221 */ /* 0x000fe40000010000 */
[----:B------:R-:W-:Y:S02]  /*11240*/  FADD.FTZ R30, R30, R31 ;  /* 0x0000001f1e1e7221 */ /* 0x000fe40000010000 */
[----:B------:R-:W-:Y:S01]  /*11250*/  HMMA.16816.F32.BF16 R84, R4, R14, R84 ;  /* 0x0000000e0454723c */ /* 0x000fe20000041854 */
[----:B------:R-:W3:Y:S01]  /*11260*/  LDSM.16.MT88.4 R12, [R149+0x8800] ;  /* 0x00880000950c783b */ /* 0x000ee20000004200 */
[----:B------:R-:W-:Y:S01]  /*11270*/  FADD.FTZ R2, R0, R3 ;  /* 0x0000000300027221 */ /* 0x000fe20000010000 */
[----:B------:R-:W2:Y:S01]  /*11280*/  MUFU.EX2 R121, R121 ;  /* 0x0000007900797308 */ /* 0x000ea20000000800 */
[----:B------:R-:W-:Y:S02]  /*11290*/  FADD.FTZ R0, R29, R30 ;  /* 0x0000001e1d007221 */ /* 0x000fe40000010000 */
[----:B------:R-:W-:Y:S01]  /*112a0*/  FADD.FTZ R2, R35, R2 ;  /* 0x0000000223027221 */ /* 0x000fe20000010000 */
[----:B-1----:R-:W-:Y:S01]  /*112b0*/  F2FP.BF16.PACK_AB R4, R104, R101 ;  /* 0x000000656804723e */ /* 0x002fe200000010ff */
[----:B------:R-:W-:Y:S01]  /*112c0*/  FADD.FTZ R101, R101, R0 ;  /* 0x0000000065657221 */ /* 0x000fe20000010000 */
[----:B----4-:R-:W-:Y:S01]  /*112d0*/  F2FP.BF16.PACK_AB R5, R110, R109 ;  /* 0x0000006d6e05723e */ /* 0x010fe200000010ff */
[----:B------:R-:W-:Y:S01]  /*112e0*/  FADD.FTZ R109, R109, R2 ;  /* 0x000000026d6d7221 */ /* 0x000fe20000010000 */
[----:B------:R-:W-:Y:S01]  /*112f0*/  F2FP.BF16.PACK_AB R6, R108, R107 ;  /* 0x0000006b6c06723e */ /* 0x000fe200000010ff */
[----:B------:R-:W-:Y:S01]  /*11300*/  MUFU.EX2 R106, R106 ;  /* 0x0000006a006a7308 */ /* 0x000fe20000000800 */
[----:B------:R-:W-:Y:S01]  /*11310*/  F2FP.BF16.PACK_AB R7, R114, R111 ;  /* 0x0000006f7207723e */ /* 0x000fe200000010ff */
[----:B------:R-:W-:-:S02]  /*11320*/  FADD.FTZ R104, R104, R101 ;  /* 0x0000006568687221 */ /* 0x000fc40000010000 */
[----:B------:R-:W-:Y:S02]  /*11330*/  FADD.FTZ R110, R110, R109 ;  /* 0x0000006d6e6e7221 */ /* 0x000fe40000010000 */
[----:B------:R-:W-:Y:S02]  /*11340*/  FADD.FTZ R107, R107, R104 ;  /* 0x000000686b6b7221 */ /* 0x000fe40000010000 */
[----:B-----5:R-:W-:Y:S01]  /*11350*/  HMMA.16816.F32.BF16 R96, R4, R8, R96 ;  /* 0x000000080460723c */ /* 0x020fe20000041860 */
[----:B------:R-:W-:Y:S01]  /*11360*/  MUFU.EX2 R105, R105 ;  /* 0x0000006900697308 */ /* 0x000fe20000000800 */
[----:B------:R-:W-:Y:S02]  /*11370*/  FADD.FTZ R111, R111, R110 ;  /* 0x0000006e6f6f7221 */ /* 0x000fe40000010000 */
[----:B------:R-:W-:Y:S02]  /*11380*/  FADD.FTZ R108, R108, R107 ;  /* 0x0000006b6c6c7221 */ /* 0x000fe40000010000 */
[----:B------:R-:W-:-:S02]  /*11390*/  FADD.FTZ R114, R114, R111 ;  /* 0x0000006f72727221 */ /* 0x000fc40000010000 */
[C---:B------:R-:W-:Y:S01]  /*113a0*/  HMMA.16816.F32.BF16 R36, R4.reuse, R10, R36 ;  /* 0x0000000a0424723c */ /* 0x040fe20000041824 */
[----:B------:R-:W1:Y:S01]  /*113b0*/  LDSM.16.MT88.4 R8, [R148+0x8800] ;  /* 0x008800009408783b */ /* 0x000e620000004200 */
[----:B------:R-:W-:Y:S06]  /*113c0*/  MUFU.EX2 R102, R102 ;  /* 0x0000006600667308 */ /* 0x000fec0000000800 */
[C---:B--2---:R-:W-:Y:S02]  /*113d0*/  HMMA.16816.F32.BF16 R64, R4.reuse, R16, R64 ;  /* 0x000000100440723c */ /* 0x044fe40000041840 */
[----:B------:R-:W2:Y:S06]  /*113e0*/  MUFU.EX2 R103, R103 ;  /* 0x0000006700677308 */ /* 0x000eac0000000800 */
[C---:B---3--:R-:W-:Y:S02]  /*113f0*/  HMMA.16816.F32.BF16 R48, R4.reuse, R12, R48 ;  /* 0x0000000c0430723c */ /* 0x048fe40000041830 */
[----:B------:R-:W-:Y:S06]  /*11400*/  MUFU.EX2 R112, R112 ;  /* 0x0000007000707308 */ /* 0x000fec0000000800 */
[C---:B------:R-:W-:Y:S01]  /*11410*/  HMMA.16816.F32.BF16 R52, R4.reuse, R14, R52 ;  /* 0x0000000e0434723c */ /* 0x040fe20000041834 */
[----:B------:R-:W3:Y:S01]  /*11420*/  LDSM.16.MT88.4 R12, [R150+0xa800] ;  /* 0x00a80000960c783b */ /* 0x000ee20000004200 */
[----:B------:R-:W4:Y:S06]  /*11430*/  MUFU.EX2 R123, R123 ;  /* 0x0000007b007b7308 */ /* 0x000f2c0000000800 */
[C---:B------:R-:W-:Y:S01]  /*11440*/  HMMA.16816.F32.BF16 R68, R4.reuse, R18, R68 ;  /* 0x000000120444723c */ /* 0x040fe20000041844 */
[----:B------:R-:W5:Y:S07]  /*11450*/  LDSM.16.MT88.4 R16, [R148+0xa800] ;  /* 0x00a800009410783b */ /* 0x000f6e0000004200 */
[C---:B------:R-:W-:Y:S08]  /*11460*/  HMMA.16816.F32.BF16 R40, R4.reuse, R20, R40 ;  /* 0x000000140428723c */ /* 0x040ff00000041828 */
[C---:B-1----:R-:W-:Y:S08]  /*11470*/  HMMA.16816.F32.BF16 R56, R4.reuse, R8, R56 ;  /* 0x000000080438723c */ /* 0x042ff00000041838 */
[C---:B------:R-:W-:Y:S01]  /*11480*/  HMMA.16816.F32.BF16 R60, R4.reuse, R10, R60 ;  /* 0x0000000a043c723c */ /* 0x040fe2000004183c */
[----:B------:R-:W1:Y:S07]  /*11490*/  LDSM.16.MT88.4 R8, [R149+0xa800] ;  /* 0x00a800009508783b */ /* 0x000e6e0000004200 */
[C---:B------:R-:W-:Y:S01]  /*114a0*/  HMMA.16816.F32.BF16 R44, R4.reuse, R22, R44 ;  /* 0x00000016042c723c */ /* 0x040fe2000004182c */
[----:B------:R-:W-:Y:S07]  /*114b0*/  LDSM.16.MT88.4 R20, [R149+0x9000] ;  /* 0x009000009514783b */ /* 0x000fee0000004200 */
        /* <DEDUP_REMOVED lines=22> */
[C---:B-----5:R-:W-:Y:S08]  /*11620*/  HMMA.16816.F32.BF16 R56, R4.reuse, R16, R56 ;  /* 0x000000100438723c */ /* 0x060ff00000041838 */
[C---:B-1----:R-:W-:Y:S08]  /*11630*/  HMMA.16816.F32.BF16 R40, R4.reuse, R8, R40 ;  /* 0x000000080428723c */ /* 0x042ff00000041828 */
[C---:B------:R-:W-:Y:S01]  /*11640*/  HMMA.16816.F32.BF16 R44, R4.reuse, R10, R44 ;  /* 0x0000000a042c723c */ /* 0x040fe2000004182c */
[----:B------:R-:W1:Y:S07]  /*11650*/  LDSM.16.MT88.4 R8, [R150+0xb000] ;  /* 0x00b000009608783b */ /* 0x000e6e0000004200 */
[C---:B------:R-:W-:Y:S01]  /*11660*/  HMMA.16816.F32.BF16 R60, R4.reuse, R18, R60 ;  /* 0x00000012043c723c */ /* 0x040fe2000004183c */
[----:B------:R-:W5:Y:S07]  /*11670*/  LDSM.16.MT88.4 R16, [R149+0xb000] ;  /* 0x00b000009510783b */ /* 0x000f6e0000004200 */
        /* <DEDUP_REMOVED lines=23> */
[----:B-1----:R-:W-:Y:S01]  /*117f0*/  HMMA.16816.F32.BF16 R40, R4, R8, R40 ;  /* 0x000000080428723c */ /* 0x002fe20000041828 */
        /* <DEDUP_REMOVED lines=9> */
[C---:B------:R-:W-:Y:S08]  /*11890*/  HMMA.16816.F32.BF16 R48, R4.reuse, R24, R48 ;  /* 0x000000180430723c */ /* 0x040ff00000041830 */
[C---:B-1----:R-:W-:Y:S07]  /*118a0*/  HMMA.16816.F32.BF16 R76, R4.reuse, R8, R76 ;  /* 0x00000008044c723c */ /* 0x042fee000004184c */
[----:B------:R-:W-:Y:S01]  /*118b0*/  FADD.FTZ R9, R119, R122 ;  /* 0x0000007a77097221 */ /* 0x000fe20000010000 */
[----:B------:R-:W-:Y:S03]  /*118c0*/  HMMA.16816.F32.BF16 R52, R4, R26, R52 ;  /* 0x0000001a0434723c */ /* 0x000fe60000041834 */
[----:B------:R-:W-:-:S04]  /*118d0*/  FADD.FTZ R9, R124, R9 ;  /* 0x000000097c097221 */ /* 0x000fc80000010000 */
[----:B------:R-:W-:Y:S01]  /*118e0*/  FADD.FTZ R102, R102, R9 ;  /* 0x0000000966667221 */ /* 0x000fe20000010000 */
[----:B------:R-:W-:Y:S03]  /*118f0*/  HMMA.16816.F32.BF16 R56, R4, R20, R56 ;  /* 0x000000140438723c */ /* 0x000fe60000041838 */
[----:B------:R-:W-:-:S04]  /*11900*/  FADD.FTZ R103, R103, R102 ;  /* 0x0000006667677221 */ /* 0x000fc80000010000 */
[----:B------:R-:W-:Y:S01]  /*11910*/  FADD.FTZ R112, R112, R103 ;  /* 0x0000006770707221 */ /* 0x000fe20000010000 */
[----:B------:R-:W-:Y:S03]  /*11920*/  HMMA.16816.F32.BF16 R60, R4, R22, R60 ;  /* 0x00000016043c723c */ /* 0x000fe6000004183c */
[----:B------:R-:W-:-:S05]  /*11930*/  FADD.FTZ R173, R123, R112 ;  /* 0x000000707bad7221 */ /* 0x000fca0000010000 */
[C---:B--2---:R-:W-:Y:S08]  /*11940*/  HMMA.16816.F32.BF16 R72, R4.reuse, R12, R72 ;  /* 0x0000000c0448723c */ /* 0x044ff00000041848 */
[C---:B------:R-:W-:Y:S08]  /*11950*/  HMMA.16816.F32.BF16 R92, R4.reuse, R14, R92 ;  /* 0x0000000e045c723c */ /* 0x040ff0000004185c */
[C---:B------:R-:W-:Y:S08]  /*11960*/  HMMA.16816.F32.BF16 R80, R4.reuse, R10, R80 ;  /* 0x0000000a0450723c */ /* 0x040ff00000041850 */
[C---:B---3--:R-:W-:Y:S08]  /*11970*/  HMMA.16816.F32.BF16 R88, R4.reuse, R16, R88 ;  /* 0x000000100458723c */ /* 0x048ff00000041858 */
[----:B------:R-:W-:Y:S08]  /*11980*/  HMMA.16816.F32.BF16 R84, R4, R18, R84 ;  /* 0x000000120454723c */ /* 0x000ff00000041854 */
.L_x_6878:
[----:B------:R-:W-:-:S13]  /*11990*/  ISETP.GE.AND P0, PT, R168, 0x1, PT ;  /* 0x00000001a800780c */ /* 0x000fda0003f06270 */
[----:B------:R-:W-:Y:S05]  /*119a0*/  @!P0 BRA `(.L_x_6884) ;  /* 0x000026f000008947 */ /* 0x000fea0003800000 */
[----:B------:R-:W-:Y:S01]  /*119b0*/  ULDC.64 UR4, c[0x0][0x1a0] ;  /* 0x0000680000047ab9 */ /* 0x000fe20000000a00 */
[----:B------:R-:W-:Y:S01]  /*119c0*/  IMAD.MOV.U32 R0, RZ, RZ, R3 ;  /* 0x000000ffff007224 */ /* 0x000fe200078e0003 */
[----:B------:R-:W-:Y:S01]  /*119d0*/  ULEA UR9, -UR4, URZ, 0x6 ;  /* 0x0000003f04097291 */ /* 0x000fe2000f8e313f */
[----:B------:R-:W-:Y:S01]  /*119e0*/  IMAD.MOV.U32 R101, RZ, RZ, R100 ;  /* 0x000000ffff657224 */ /* 0x000fe200078e0064 */
[----:B------:R-:W-:Y:S02]  /*119f0*/  UMOV UR8, 0x5 ;  /* 0x0000000500087882 */ /* 0x000fe40000000000 */
[----:B------:R-:W-:Y:S02]  /*11a00*/  USHF.R.S32.HI UR13, URZ, 0x1f, UR9 ;  /* 0x0000001f3f0d7899 */ /* 0x000fe40008011409 */
[----:B------:R-:W-:Y:S01]  /*11a10*/  USHF.L.U64.HI UR10, UR4, UR8, UR5 ;  /* 0x00000008040a7299 */ /* 0x000fe20008010205 */
[----:B------:R-:W-:Y:S01]  /*11a20*/  MOV R171, UR9 ;  /* 0x0000000900ab7c02 */ /* 0x000fe20008000f00 */
[----:B------:R-:W-:-:S02]  /*11a30*/  USHF.L.U32 UR11, UR4, 0x5, URZ ;  /* 0x00000005040b7899 */ /* 0x000fc4000800063f */
[----:B------:R-:W-:Y:S01]  /*11a40*/  MOV R170, UR13 ;  /* 0x0000000d00aa7c02 */ /* 0x000fe20008000f00 */
[----:B------:R-:W-:Y:S02]  /*11a50*/  ULDC.64 UR4, c[0x0][0x198] ;  /* 0x0000660000047ab9 */ /* 0x000fe40000000a00 */
[----:B------:R-:W-:Y:S02]  /*11a60*/  ULEA UR12, -UR4, URZ, 0x6 ;  /* 0x0000003f040c7291 */ /* 0x000fe4000f8e313f */
[----:B------:R-:W-:Y:S02]  /*11a70*/  USHF.L.U64.HI UR5, UR4, UR8, UR5 ;  /* 0x0000000804057299 */ /* 0x000fe40008010205 */
[----:B------:R-:W-:Y:S02]  /*11a80*/  USHF.L.U32 UR4, UR4, 0x5, URZ ;  /* 0x0000000504047899 */ /* 0x000fe4000800063f */
[----:B------:R-:W-:Y:S02]  /*11a90*/  USHF.R.S32.HI UR8, URZ, 0x1f, UR12 ;  /* 0x0000001f3f087899 */ /* 0x000fe4000801140c */
.L_x_6888:
        /* <DEDUP_REMOVED lines=64> */
.L_x_6885:
[C---:B------:R-:W-:Y:S04]  /*11ea0*/  LEA R167, P0, R6.reuse, R167, 0x1 ;  /* 0x000000a706a77211 */ /* 0x040fe800078008ff */
[----:B------:R-:W-:Y:S01]  /*11eb0*/  LEA.HI.X R166, R6, R166, R3, 0x1, P0 ;  /* 0x000000a606a67211 */ /* 0x000fe200000f0c03 */
[----:B------:R-:W-:Y:S01]  /*11ec0*/  IMAD.MOV.U32 R34, RZ, RZ, R167 ;  /* 0x000000ffff227224 */ /* 0x000fe200078e00a7 */
        /* <DEDUP_REMOVED lines=20> */
[----:B------:R-:W3:Y:S04]  /*12010*/  LDSM.16.M88.4 R108, [R157+0x4000] ;  /* 0x004000009d6c783b */ /* 0x000ee80000000200 */
[----:B------:R-:W4:Y:S04]  /*12020*/  LDSM.16.M88.4 R112, [R157+0x4800] ;  /* 0x004800009d70783b */ /* 0x000f280000000200 */
[----:B------:R-:W5:Y:S04]  /*12030*/  LDSM.16.M88.4 R116, [R157+0x5000] ;  /* 0x005000009d74783b */ /* 0x000f680000000200 */
[----:B------:R-:W0:Y:S04]  /*12040*/  LDGDEPBAR ;  /* 0x00000000000079af */ /* 0x000e280000000000 */
[----:B------:R-:W1:Y:S04]  /*12050*/  LDSM.16.M88.4 R120, [R157+0x5800] ;  /* 0x005800009d78783b */ /* 0x000e680000000200 */
[----:B------:R-:W-:Y:S04]  /*12060*/  LDSM.16.M88.4 R124, [R156] ;  /* 0x000000009c7c783b */ /* 0x000fe80000000200 */
[----:B------:R-:W1:Y:S04]  /*12070*/  LDSM.16.M88.4 R128, [R155] ;  /* 0x000000009b80783b */ /* 0x000e680000000200 */
[----:B------:R-:W1:Y:S04]  /*12080*/  LDSM.16.M88.4 R132, [R147] ;  /* 0x000000009384783b */ /* 0x000e680000000200 */
[----:B------:R-:W1:Y:S01]  /*12090*/  LDSM.16.M88.4 R136, [R146] ;  /* 0x000000009288783b */ /* 0x000e620000000200 */
[C---:B---3--:R-:W-:Y:S08]  /*120a0*/  HMMA.16816.F32.BF16 R4, R104.reuse, R108, RZ ;  /* 0x0000006c6804723c */ /* 0x048ff000000418ff */
[C---:B------:R-:W-:Y:S01]  /*120b0*/  HMMA.16816.F32.BF16 R8, R104.reuse, R110, RZ ;  /* 0x0000006e6808723c */ /* 0x040fe200000418ff */
[----:B------:R-:W3:Y:S07]  /*120c0*/  LDSM.16.M88.4 R108, [R145] ;  /* 0x00000000916c783b */ /* 0x000eee0000000200 */
        /* <DEDUP_REMOVED lines=9> */
[----:B------:R-:W4:Y:S03]  /*12160*/  LDSM.16.M88.4 R120, [R151+0x5000] ;  /* 0x005000009778783b */ /* 0x000f260000000200 */
[C---:B------:R-:W-:Y:S08]  /*12170*/  HMMA.16816.F32.BF16 R4, R124.reuse, R128, R4 ;  /* 0x000000807c04723c */ /* 0x040ff00000041804 */
[C---:B------:R-:W-:Y:S01]  /*12180*/  HMMA.16816.F32.BF16 R8, R124.reuse, R130, R8 ;  /* 0x000000827c08723c */ /* 0x040fe20000041808 */
[----:B------:R-:W5:Y:S07]  /*12190*/  LDSM.16.M88.4 R128, [R151+0x5800] ;  /* 0x005800009780783b */ /* 0x000f6e0000000200 */
[C---:B------:R-:W-:Y:S08]  /*121a0*/  HMMA.16816.F32.BF16 R12, R124.reuse, R132, R12 ;  /* 0x000000847c0c723c */ /* 0x040ff0000004180c */
[C---:B------:R-:W-:Y:S08]  /*121b0*/  HMMA.16816.F32.BF16 R16, R124.reuse, R134, R16 ;  /* 0x000000867c10723c */ /* 0x040ff00000041810 */
[C---:B------:R-:W-:Y:S08]  /*121c0*/  HMMA.16816.F32.BF16 R20, R124.reuse, R136, R20 ;  /* 0x000000887c14723c */ /* 0x040ff00000041814 */
[C---:B------:R-:W-:Y:S08]  /*121d0*/  HMMA.16816.F32.BF16 R24, R124.reuse, R138, R24 ;  /* 0x0000008a7c18723c */ /* 0x040ff00000041818 */
[C---:B---3--:R-:W-:Y:S08]  /*121e0*/  HMMA.16816.F32.BF16 R28, R124.reuse, R108, R28 ;  /* 0x0000006c7c1c723c */ /* 0x048ff0000004181c */
[----:B------:R-:W-:Y:S01]  /*121f0*/  HMMA.16816.F32.BF16 R32, R124, R110, R32 ;  /* 0x0000006e7c20723c */ /* 0x000fe20000041820 */
[----:B------:R-:W-:Y:S04]  /*12200*/  LDSM.16.M88.4 R108, [R153] ;  /* 0x00000000996c783b */ /* 0x000fe80000000200 */
[----:B------:R-:W3:Y:S03]  /*12210*/  LDSM.16.M88.4 R124, [R144] ;  /* 0x00000000907c783b */ /* 0x000ee60000000200 */
        /* <DEDUP_REMOVED lines=9> */
[C---:B-----5:R-:W-:Y:S08]  /*122b0*/  HMMA.16816.F32.BF16 R28, R104.reuse, R128, R28 ;  /* 0x00000080681c723c */ /* 0x060ff0000004181c */
[----:B------:R-:W-:Y:S01]  /*122c0*/  HMMA.16816.F32.BF16 R32, R104, R130, R32 ;  /* 0x000000826820723c */ /* 0x000fe20000041820 */
[----:B------:R-:W4:Y:S04]  /*122d0*/  LDSM.16.M88.4 R104, [R144+0x1800] ;  /* 0x001800009068783b */ /* 0x000f280000000200 */
[----:B------:R-:W5:Y:S03]  /*122e0*/  LDSM.16.M88.4 R128, [R157+0x6000] ;  /* 0x006000009d80783b */ /* 0x000f660000000200 */
[C---:B---3--:R-:W-:Y:S08]  /*122f0*/  HMMA.16816.F32.BF16 R4, R108.reuse, R124, R4 ;  /* 0x0000007c6c04723c */ /* 0x048ff00000041804 */
[C---:B------:R-:W-:Y:S01]  /*12300*/  HMMA.16816.F32.BF16 R8, R108.reuse, R126, R8 ;  /* 0x0000007e6c08723c */ /* 0x040fe20000041808 */
[----:B------:R-:W3:Y:S07]  /*12310*/  LDSM.16.M88.4 R124, [R157+0x6800] ;  /* 0x006800009d7c783b */ /* 0x000eee0000000200 */
[C---:B-1----:R-:W-:Y:S08]  /*12320*/  HMMA.16816.F32.BF16 R12, R108.reuse, R112, R12 ;  /* 0x000000706c0c723c */ /* 0x042ff0000004180c */
[C---:B------:R-:W-:Y:S01]  /*12330*/  HMMA.16816.F32.BF16 R16, R108.reuse, R114, R16 ;  /* 0x000000726c10723c */ /* 0x040fe20000041810 */
[----:B------:R-:W-:Y:S07]  /*12340*/  LDSM.16.M88.4 R112, [R156+0x2000] ;  /* 0x002000009c70783b */ /* 0x000fee0000000200 */
[C---:B------:R-:W-:Y:S08]  /*12350*/  HMMA.16816.F32.BF16 R20, R108.reuse, R116, R20 ;  /* 0x000000746c14723c */ /* 0x040ff00000041814 */
[C---:B------:R-:W-:Y:S01]  /*12360*/  HMMA.16816.F32.BF16 R24, R108.reuse, R118, R24 ;  /* 0x000000766c18723c */ /* 0x040fe20000041818 */
[----:B------:R-:W-:Y:S07]  /*12370*/  LDSM.16.M88.4 R116, [R143] ;  /* 0x000000008f74783b */ /* 0x000fee0000000200 */
[C---:B----4-:R-:W-:Y:S08]  /*12380*/  HMMA.16816.F32.BF16 R28, R108.reuse, R104, R28 ;  /* 0x000000686c1c723c */ /* 0x050ff0000004181c */
[----:B------:R-:W-:Y:S01]  /*12390*/  HMMA.16816.F32.BF16 R32, R108, R106, R32 ;  /* 0x0000006a6c20723c */ /* 0x000fe20000041820 */
[----:B------:R-:W1:Y:S04]  /*123a0*/  LDSM.16.M88.4 R104, [R157+0x7000] ;  /* 0x007000009d68783b */ /* 0x000e680000000200 */
[----:B------:R-:W4:Y:S03]  /*123b0*/  LDSM.16.M88.4 R108, [R157+0x7800] ;  /* 0x007800009d6c783b */ /* 0x000f260000000200 */
[C---:B-----5:R-:W-:Y:S08]  /*123c0*/  HMMA.16816.F32.BF16 R4, R120.reuse, R128, R4 ;  /* 0x000000807804723c */ /* 0x060ff00000041804 */
[C---:B------:R-:W-:Y:S01]  /*123d0*/  HMMA.16816.F32.BF16 R8, R120.reuse, R130, R8 ;  /* 0x000000827808723c */ /* 0x040fe20000041808 */
[----:B------:R-:W5:Y:S07]  /*123e0*/  LDSM.16.M88.4 R128, [R142] ;  /* 0x000000008e80783b */ /* 0x000f6e0000000200 */
[C---:B---3--:R-:W-:Y:S08]  /*123f0*/  HMMA.16816.F32.BF16 R12, R120.reuse, R124, R12 ;  /* 0x0000007c780c723c */ /* 0x048ff0000004180c */
[C---:B------:R-:W-:Y:S01]  /*12400*/  HMMA.16816.F32.BF16 R16, R120.reuse, R126, R16 ;  /* 0x0000007e7810723c */ /* 0x040fe20000041810 */
[----:B------:R-:W3:Y:S07]  /*12410*/  LDSM.16.M88.4 R124, [R141] ;  /* 0x000000008d7c783b */ /* 0x000eee0000000200 */
[C---:B-1----:R-:W-:Y:S08]  /*12420*/  HMMA.16816.F32.BF16 R20, R120.reuse, R104, R20 ;  /* 0x000000687814723c */ /* 0x042ff00000041814 */
[C---:B------:R-:W-:Y:S01]  /*12430*/  HMMA.16816.F32.BF16 R24, R120.reuse, R106, R24 ;  /* 0x0000006a7818723c */ /* 0x040fe20000041818 */
[----:B------:R-:W1:Y:S07]  /*12440*/  LDSM.16.M88.4 R104, [R140] ;  /* 0x000000008c68783b */ /* 0x000e6e0000000200 */
[C---:B----4-:R-:W-:Y:S08]  /*12450*/  HMMA.16816.F32.BF16 R28, R120.reuse, R108, R28 ;  /* 0x0000006c781c723c */ /* 0x050ff0000004181c */
[----:B------:R-:W-:Y:S01]  /*12460*/  HMMA.16816.F32.BF16 R32, R120, R110, R32 ;  /* 0x0000006e7820723c */ /* 0x000fe20000041820 */
[----:B------:R-:W-:Y:S04]  /*12470*/  LDSM.16.M88.4 R108, [R154+0x2000] ;  /* 0x002000009a6c783b */ /* 0x000fe80000000200 */
[----:B------:R-:W-:Y:S03]  /*12480*/  LDSM.16.M88.4 R120, [R151+0x6800] ;  /* 0x006800009778783b */ /* 0x000fe60000000200 */
[C---:B------:R-:W-:Y:S08]  /*12490*/  HMMA.16816.F32.BF16 R4, R112.reuse, R116, R4 ;  /* 0x000000747004723c */ /* 0x040ff00000041804 */
[C---:B------:R-:W-:Y:S01]  /*124a0*/  HMMA.16816.F32.BF16 R8, R112.reuse, R118, R8 ;  /* 0x000000767008723c */ /* 0x040fe20000041808 */
[----:B------:R-:W4:Y:S07]  /*124b0*/  LDSM.16.M88.4 R116, [R151+0x6000] ;  /* 0x006000009774783b */ /* 0x000f2e0000000200 */
[C---:B-----5:R-:W-:Y:S08]  /*124c0*/  HMMA.16816.F32.BF16 R12, R112.reuse, R128, R12 ;  /* 0x00000080700c723c */ /* 0x060ff0000004180c */
[C---:B------:R-:W-:Y:S01]  /*124d0*/  HMMA.16816.F32.BF16 R16, R112.reuse, R130, R16 ;  /* 0x000000827010723c */ /* 0x040fe20000041810 */
[----:B------:R-:W5:Y:S07]  /*124e0*/  LDSM.16.M88.4 R128, [R151+0x7000] ;  /* 0x007000009780783b */ /* 0x000f6e0000000200 */
[C---:B---3--:R-:W-:Y:S08]  /*124f0*/  HMMA.16816.F32.BF16 R20, R112.reuse, R124, R20 ;  /* 0x0000007c7014723c */ /* 0x048ff00000041814 */
[C---:B------:R-:W-:Y:S01]  /*12500*/  HMMA.16816.F32.BF16 R24, R112.reuse, R126, R24 ;  /* 0x0000007e7018723c */ /* 0x040fe20000041818 */
[----:B------:R-:W3:Y:S07]  /*12510*/  LDSM.16.M88.4 R124, [R151+0x7800] ;  /* 0x00780000977c783b */ /* 0x000eee0000000200 */
[C---:B-1----:R-:W-:Y:S08]  /*12520*/  HMMA.16816.F32.BF16 R28, R112.reuse, R104, R28 ;  /* 0x00000068701c723c */ /* 0x042ff0000004181c */
[----:B------:R-:W-:Y:S01]  /*12530*/  HMMA.16816.F32.BF16 R32, R112, R106, R32 ;  /* 0x0000006a7020723c */ /* 0x000fe20000041820 */
[----:B------:R-:W-:Y:S04]  /*12540*/  LDSM.16.M88.4 R104, [R153+0x2000] ;  /* 0x002000009968783b */ /* 0x000fe80000000200 */
[----:B------:R-:W1:Y:S03]  /*12550*/  LDSM.16.M88.4 R112, [R144+0x2000] ;  /* 0x002000009070783b */ /* 0x000e660000000200 */
[C---:B----4-:R-:W-:Y:S08]  /*12560*/  HMMA.16816.F32.BF16 R4, R108.reuse, R116, R4 ;  /* 0x000000746c04723c */ /* 0x050ff00000041804 */
[C---:B------:R-:W-:Y:S01]  /*12570*/  HMMA.16816.F32.BF16 R8, R108.reuse, R118, R8 ;  /* 0x000000766c08723c */ /* 0x040fe20000041808 */
[----:B------:R-:W4:Y:S07]  /*12580*/  LDSM.16.M88.4 R116, [R144+0x2800] ;  /* 0x002800009074783b */ /* 0x000f2e0000000200 */
[C---:B------:R-:W-:Y:S08]  /*12590*/  HMMA.16816.F32.BF16 R12, R108.reuse, R120, R12 ;  /* 0x000000786c0c723c */ /* 0x040ff0000004180c */
[C---:B------:R-:W-:Y:S01]  /*125a0*/  HMMA.16816.F32.BF16 R16, R108.reuse, R122, R16 ;  /* 0x0000007a6c10723c */ /* 0x040fe20000041810 */
[----:B------:R-:W2:Y:S07]  /*125b0*/  LDSM.16.M88.4 R120, [R144+0x3000] ;  /* 0x003000009078783b */ /* 0x000eae0000000200 */
[C---:B-----5:R-:W-:Y:S08]  /*125c0*/  HMMA.16816.F32.BF16 R20, R108.reuse, R128, R20 ;  /* 0x000000806c14723c */ /* 0x060ff00000041814 */
[C---:B------:R-:W-:Y:S01]  /*125d0*/  HMMA.16816.F32.BF16 R24, R108.reuse, R130, R24 ;  /* 0x000000826c18723c */ /* 0x040fe20000041818 */
[----:B------:R-:W5:Y:S01]  /*125e0*/  LDSM.16.M88.4 R128, [R144+0x3800] ;  /* 0x003800009080783b */ /* 0x000f620000000200 */
[----:B------:R-:W-:Y:S04]  /*125f0*/  DEPBAR.LE SB0, 0x0 ;  /* 0x000080000000791a */ /* 0x000fe80000000000 */
[----:B------:R-:W-:Y:S02]  /*12600*/  BAR.SYNC.DEFER_BLOCKING 0x0 ;  /* 0x0000000000007b1d */ /* 0x000fe40000010000 */
[C---:B---3--:R-:W-:Y:S08]  /*12610*/  HMMA.16816.F32.BF16 R28, R108.reuse, R124, R28 ;  /* 0x0000007c6c1c723c */ /* 0x048ff0000004181c */
[----:B------:R-:W-:Y:S08]  /*12620*/  HMMA.16816.F32.BF16 R32, R108, R126, R32 ;  /* 0x0000007e6c20723c */ /* 0x000ff00000041820 */
[C---:B-1----:R-:W-:Y:S08]  /*12630*/  HMMA.16816.F32.BF16 R4, R104.reuse, R112, R4 ;  /* 0x000000706804723c */ /* 0x042ff00000041804 */
[C---:B------:R-:W-:Y:S08]  /*12640*/  HMMA.16816.F32.BF16 R8, R104.reuse, R114, R8 ;  /* 0x000000726808723c */ /* 0x040ff00000041808 */
[C---:B----4-:R-:W-:Y:S08]  /*12650*/  HMMA.16816.F32.BF16 R12, R104.reuse, R116, R12 ;  /* 0x00000074680c723c */ /* 0x050ff0000004180c */
[C---:B------:R-:W-:Y:S08]  /*12660*/  HMMA.16816.F32.BF16 R16, R104.reuse, R118, R16 ;  /* 0x000000766810723c */ /* 0x040ff00000041810 */
[C---:B--2---:R-:W-:Y:S08]  /*12670*/  HMMA.16816.F32.BF16 R20, R104.reuse, R120, R20 ;  /* 0x000000786814723c */ /* 0x044ff00000041814 */
[C---:B------:R-:W-:Y:S08]  /*12680*/  HMMA.16816.F32.BF16 R24, R104.reuse, R122, R24 ;  /* 0x0000007a6818723c */ /* 0x040ff00000041818 */
[C---:B-----5:R-:W-:Y:S08]  /*12690*/  HMMA.16816.F32.BF16 R28, R104.reuse, R128, R28 ;  /* 0x00000080681c723c */ /* 0x060ff0000004181c */
        /* <DEDUP_REMOVED lines=66> */
.L_x_6887:
        /* <DEDUP_REMOVED lines=20> */
.L_x_6886:
        /* <DEDUP_REMOVED lines=330> */
.L_x_6884:
[----:B------:R-:W1:Y:S01]  /*140a0*/  SHFL.BFLY PT, R0, R173, 0x2, 0x1f ;  /* 0x0c401f00ad007f89 */ /* 0x000e6200000e0000 */
[----:B------:R-:W-:Y:S01]  /*140b0*/  MOV R5, 0x3f800000 ;  /* 0x3f80000000057802 */ /* 0x000fe20000000f00 */
[----:B------:R-:W-:Y:S01]  /*140c0*/  ULDC.U8 UR4, c[0x0][0x328] ;  /* 0x0000ca0000047ab9 */ /* 0x000fe20000000000 */
        /* <DEDUP_REMOVED lines=10> */
[----:B------:R-:W-:Y:S02]  /*14170*/  LEA.HI R8, R7, R0, RZ, 0x2 ;  /* 0x0000000007087211 */ /* 0x000fe400078f10ff */
[----:B------:R-:W-:Y:S02]  /*14180*/  FSETP.NE.FTZ.AND P3, PT, R2, RZ, PT ;  /* 0x000000ff0200720b */ /* 0x000fe40003f75000 */
[--C-:B------:R-:W-:Y:S02]  /*14190*/  SHF.R.S32.HI R10, RZ, 0x2, R8.reuse ;  /* 0x00000002ff0a7819 */ /* 0x100fe40000011408 */
[----:B------:R-:W-:Y:S02]  /*141a0*/  SHF.R.S32.HI R9, RZ, 0x1f, R8 ;  /* 0x0000001fff097819 */ /* 0x000fe40000011408 */
[----:B------:R-:W-:Y:S02]  /*141b0*/  FSETP.NE.FTZ.AND P4, PT, R4, RZ, PT ;  /* 0x000000ff0400720b */ /* 0x000fe40003f95000 */
[----:B------:R-:W-:-:S02]  /*141c0*/  LEA.HI R9, R9, R10, RZ, 0x3 ;  /* 0x0000000a09097211 */ /* 0x000fc400078f18ff */
[----:B------:R-:W-:Y:S02]  /*141d0*/  LOP3.LUT R11, R8, 0x3ffffffc, RZ, 0xc0, !PT ;  /* 0x3ffffffc080b7812 */ /* 0x000fe400078ec0ff */
[----:B------:R-:W-:Y:S01]  /*141e0*/  LOP3.LUT R9, R9, 0xfffffff8, RZ, 0xc0, !PT ;  /* 0xfffffff809097812 */ /* 0x000fe200078ec0ff */
[----:B------:R-:W1:Y:S01]  /*141f0*/  @P3 MUFU.RCP R6, R2 ;  /* 0x0000000200063308 */ /* 0x000e620000001000 */
[-C--:B------:R-:W-:Y:S02]  /*14200*/  IADD3 R11, -R11, R0.reuse, RZ ;  /* 0x000000000b0b7210 */ /* 0x080fe40007ffe1ff */
[----:B------:R-:W-:Y:S02]  /*14210*/  IADD3 R9, R10, -R9, RZ ;  /* 0x800000090a097210 */ /* 0x000fe40007ffe0ff */
[----:B------:R-:W-:Y:S02]  /*14220*/  LEA.HI R10, R7, R0, RZ, 0x5 ;  /* 0x00000000070a7211 */ /* 0x000fe400078f28ff */
[----:B------:R-:W-:Y:S01]  /*14230*/  SHF.L.U32 R12, R9, 0x6, RZ ;  /* 0x00000006090c7819 */ /* 0x000fe200000006ff */
[----:B------:R-:W2:Y:S01]  /*14240*/  @P4 MUFU.RCP R5, R4 ;  /* 0x0000000400054308 */ /* 0x000ea20000001000 */
[----:B------:R-:W-:-:S02]  /*14250*/  SHF.R.S32.HI R8, RZ, 0x5, R10 ;  /* 0x00000005ff087819 */ /* 0x000fc4000001140a */
[----:B------:R-:W-:Y:S02]  /*14260*/  LOP3.LUT R12, R12, 0x1c0, RZ, 0xc0, !PT ;  /* 0x000001c00c0c7812 */ /* 0x000fe400078ec0ff */
[----:B------:R-:W-:Y:S02]  /*14270*/  LOP3.LUT R13, R9, 0x1, RZ, 0xc0, !PT ;  /* 0x00000001090d7812 */ /* 0x000fe400078ec0ff */
[----:B------:R-:W-:Y:S01]  /*14280*/  LEA R11, R8, R11, 0x9 ;  /* 0x0000000b080b7211 */ /* 0x000fe200078e48ff */
[----:B-1----:R-:W-:Y:S01]  /*14290*/  FMUL.FTZ R99, R6, R99 ;  /* 0x0000006306637220 */ /* 0x002fe20000410000 */
[----:B------:R-:W-:Y:S01]  /*142a0*/  LEA.HI R12, R12, R12, RZ, 0x1d ;  /* 0x0000000c0c0c7211 */ /* 0x000fe200078fe8ff */
[C---:B------:R-:W-:Y:S01]  /*142b0*/  FMUL.FTZ R98, R6.reuse, R98 ;  /* 0x0000006206627220 */ /* 0x040fe20000410000 */
[----:B------:R-:W-:Y:S01]  /*142c0*/  ISETP.NE.U32.AND P0, PT, R13, 0x1, PT ;  /* 0x000000010d00780c */ /* 0x000fe20003f05070 */
[C---:B------:R-:W-:Y:S01]  /*142d0*/  FMUL.FTZ R39, R6.reuse, R39 ;  /* 0x0000002706277220 */ /* 0x040fe20000410000 */
[----:B------:R-:W-:Y:S01]  /*142e0*/  LEA R11, R11, R12, 0x1 ;  /* 0x0000000c0b0b7211 */ /* 0x000fe200078e08ff */
[C---:B------:R-:W-:Y:S01]  /*142f0*/  FMUL.FTZ R38, R6.reuse, R38 ;  /* 0x0000002606267220 */ /* 0x040fe20000410000 */
[----:B------:R-:W-:Y:S01]  /*14300*/  R2P PR, R9, 0x6 ;  /* 0x0000000609007804 */ /* 0x000fe20000000000 */
[C---:B--2---:R-:W-:Y:S01]  /*14310*/  FMUL.FTZ R96, R5.reuse, R96 ;  /* 0x0000006005607220 */ /* 0x044fe20000410000 */
[----:B------:R-:W-:Y:S01]  /*14320*/  MOV R9, 0x20 ;  /* 0x0000002000097802 */ /* 0x000fe20000000f00 */
[----:B------:R-:W-:Y:S01]  /*14330*/  FMUL.FTZ R97, R5, R97 ;  /* 0x0000006105617220 */ /* 0x000fe20000410000 */
[----:B------:R-:W-:Y:S01]  /*14340*/  SHF.L.U32 R11, R11, 0x1, RZ ;  /* 0x000000010b0b7819 */ /* 0x000fe200000006ff */
[----:B------:R-:W-:Y:S01]  /*14350*/  FMUL.FTZ R36, R5, R36 ;  /* 0x0000002405247220 */ /* 0x000fe20000410000 */
[----:B------:R-:W-:Y:S01]  /*14360*/  SEL R12, R9, 0xffffffe0, !P1 ;  /* 0xffffffe0090c7807 */ /* 0x000fe20004800000 */
[C---:B------:R-:W-:Y:S01]  /*14370*/  FMUL.FTZ R37, R5.reuse, R37 ;  /* 0x0000002505257220 */ /* 0x040fe20000410000 */
[----:B------:R-:W-:Y:S01]  /*14380*/  MOV R9, 0x40 ;  /* 0x0000004000097802 */ /* 0x000fe20000000f00 */
[----:B------:R-:W-:Y:S01]  /*14390*/  FMUL.FTZ R40, R5, R40 ;  /* 0x0000002805287220 */ /* 0x000fe20000410000 */
[----:B------:R-:W-:Y:S01]  /*143a0*/  IADD3 R13, R11, -0x10, RZ ;  /* 0xfffffff00b0d7810 */ /* 0x000fe20007ffe0ff */
[----:B------:R-:W-:Y:S01]  /*143b0*/  FMUL.FTZ R41, R5, R41 ;  /* 0x0000002905297220 */ /* 0x000fe20000410000 */
[----:B------:R-:W-:Y:S01]  /*143c0*/  @P0 IADD3 R13, R11, 0x10, RZ ;  /* 0x000000100b0d0810 */ /* 0x000fe20007ffe0ff */
[C---:B------:R-:W-:Y:S01]  /*143d0*/  FMUL.FTZ R43, R6.reuse, R43 ;  /* 0x0000002b062b7220 */ /* 0x040fe20000410000 */
[----:B------:R-:W-:Y:S01]  /*143e0*/  F2FP.BF16.PACK_AB R96, R97, R96 ;  /* 0x000000606160723e */ /* 0x000fe200000010ff */
[C---:B------:R-:W-:Y:S01]  /*143f0*/  FMUL.FTZ R42, R6.reuse, R42 ;  /* 0x0000002a062a7220 */ /* 0x040fe20000410000 */
[----:B------:R-:W-:Y:S01]  /*14400*/  F2FP.BF16.PACK_AB R98, R99, R98 ;  /* 0x000000626362723e */ /* 0x000fe200000010ff */
[----:B------:R-:W-:Y:S01]  /*14410*/  FMUL.FTZ R44, R5, R44 ;  /* 0x0000002c052c7220 */ /* 0x000fe20000410000 */
[----:B------:R-:W-:Y:S01]  /*14420*/  SEL R14, R9, 0xffffffc0, !P2 ;  /* 0xffffffc0090e7807 */ /* 0x000fe20005000000 */
[----:B------:R-:W-:Y:S01]  /*14430*/  FMUL.FTZ R45, R5, R45 ;  /* 0x0000002d052d7220 */ /* 0x000fe20000410000 */
[----:B------:R-:W-:Y:S01]  /*14440*/  F2FP.BF16.PACK_AB R36, R37, R36 ;  /* 0x000000242524723e */ /* 0x000fe200000010ff */
[C---:B------:R-:W-:Y:S01]  /*14450*/  FMUL.FTZ R47, R6.reuse, R47 ;  /* 0x0000002f062f7220 */ /* 0x040fe20000410000 */
[----:B------:R-:W-:Y:S01]  /*14460*/  F2FP.BF16.PACK_AB R38, R39, R38 ;  /* 0x000000262726723e */ /* 0x000fe200000010ff */
[C---:B------:R-:W-:Y:S01]  /*14470*/  FMUL.FTZ R46, R6.reuse, R46 ;  /* 0x0000002e062e7220 */ /* 0x040fe20000410000 */
[----:B------:R-:W-:Y:S01]  /*14480*/  F2FP.BF16.PACK_AB R40, R41, R40 ;  /* 0x000000282928723e */ /* 0x000fe200000010ff */
[----:B------:R-:W-:Y:S01]  /*14490*/  FMUL.FTZ R48, R5, R48 ;  /* 0x0000003005307220 */ /* 0x000fe20000410000 */
[----:B------:R-:W-:Y:S01]  /*144a0*/  F2FP.BF16.PACK_AB R42, R43, R42 ;  /* 0x0000002a2b2a723e */ /* 0x000fe200000010ff */
[----:B------:R-:W-:Y:S01]  /*144b0*/  FMUL.FTZ R49, R5, R49 ;  /* 0x0000003105317220 */ /* 0x000fe20000410000 */
[----:B------:R-:W-:Y:S01]  /*144c0*/  IADD3 R15, R11, R12, RZ ;  /* 0x0000000c0b0f7210 */ /* 0x000fe20007ffe0ff */
[C---:B------:R-:W-:Y:S01]  /*144d0*/  FMUL.FTZ R51, R6.reuse, R51 ;  /* 0x0000003306337220 */ /* 0x040fe20000410000 */
[----:B------:R-:W-:Y:S01]  /*144e0*/  F2FP.BF16.PACK_AB R44, R45, R44 ;  /* 0x0000002c2d2c723e */ /* 0x000fe200000010ff */
[----:B------:R-:W-:Y:S01]  /*144f0*/  FMUL.FTZ R50, R6, R50 ;  /* 0x0000003206327220 */ /* 0x000fe20000410000 */
[----:B------:R-:W-:Y:S01]  /*14500*/  F2FP.BF16.PACK_AB R46, R47, R46 ;  /* 0x0000002e2f2e723e */ /* 0x000fe200000010ff */
[C---:B------:R-:W-:Y:S01]  /*14510*/  FMUL.FTZ R52, R5.reuse, R52 ;  /* 0x0000003405347220 */ /* 0x040fe20000410000 */
        /* <DEDUP_REMOVED lines=34> */
[----:B------:R-:W-:Y:S01]  /*14740*/  IADD3 R23, R9, R14, RZ ;  /* 0x0000000e09177210 */ /* 0x000fe20007ffe0ff */
[C---:B------:R-:W-:Y:S01]  /*14750*/  FMUL.FTZ R71, R6.reuse, R71 ;  /* 0x0000004706477220 */ /* 0x040fe20000410000 */
[----:B------:R-:W-:Y:S01]  /*14760*/  STS [R15+0x400], R42 ;  /* 0x0004002a0f007388 */ /* 0x000fe20000000800 */
[C---:B------:R-:W-:Y:S01]  /*14770*/  FMUL.FTZ R70, R6.reuse, R70 ;  /* 0x0000004606467220 */ /* 0x040fe20000410000 */
[----:B------:R-:W-:Y:S01]  /*14780*/  F2FP.BF16.PACK_AB R64, R65, R64 ;  /* 0x000000404140723e */ /* 0x000fe200000010ff */
[----:B------:R-:W-:Y:S01]  /*14790*/  FMUL.FTZ R72, R5, R72 ;  /* 0x0000004805487220 */ /* 0x000fe20000410000 */
        /* <DEDUP_REMOVED lines=42> */
[----:B------:R-:W-:Y:S01]  /*14a40*/  STS [R11+0x2000], R64 ;  /* 0x002000400b007388 */ /* 0x000fe20000000800 */
[----:B------:R-:W-:Y:S01]  /*14a50*/  FMUL.FTZ R5, R5, R85 ;  /* 0x0000005505057220 */ /* 0x000fe20000410000 */
[----:B------:R-:W-:Y:S01]  /*14a60*/  F2FP.BF16.PACK_AB R88, R89, R88 ;  /* 0x000000585958723e */ /* 0x000fe200000010ff */
[----:B------:R-:W-:Y:S01]  /*14a70*/  FMUL.FTZ R6, R6, R86 ;  /* 0x0000005606067220 */ /* 0x000fe20000410000 */
[----:B------:R1:W-:Y:S01]  /*14a80*/  STS [R11+0x2400], R66 ;  /* 0x002400420b007388 */ /* 0x0003e20000000800 */
[----:B------:R-:W-:Y:S01]  /*14a90*/  F2FP.BF16.PACK_AB R90, R91, R90 ;  /* 0x0000005a5b5a723e */ /* 0x000fe200000010ff */
[----:B------:R2:W1:Y:S01]  /*14aa0*/  @P4 MUFU.LG2 R12, R4 ;  /* 0x00000004000c4308 */ /* 0x0004620000000c00 */
[----:B------:R-:W-:Y:S01]  /*14ab0*/  F2FP.BF16.PACK_AB R5, R5, R84 ;  /* 0x000000540505723e */ /* 0x000fe200000010ff */
[----:B------:R-:W-:Y:S01]  /*14ac0*/  STS [R13+0x2000], R68 ;  /* 0x002000440d007388 */ /* 0x000fe20000000800 */
[----:B------:R-:W-:-:S02]  /*14ad0*/  F2FP.BF16.PACK_AB R6, R87, R6 ;  /* 0x000000065706723e */ /* 0x000fc400000010ff */
[----:B------:R-:W-:Y:S01]  /*14ae0*/  ISETP.NE.AND P0, PT, RZ, UR4, PT ;  /* 0x00000004ff007c0c */ /* 0x000fe2000bf05270 */
[----:B------:R-:W-:Y:S02]  /*14af0*/  STS [R13+0x2400], R70 ;  /* 0x002400460d007388 */ /* 0x000fe40000000800 */
[----:B------:R-:W3:Y:S02]  /*14b00*/  @P3 MUFU.LG2 R2, R2 ;  /* 0x0000000200023308 */ /* 0x000ee40000000c00 */
[----:B------:R-:W-:Y:S04]  /*14b10*/  STS [R15+0x2000], R72 ;  /* 0x002000480f007388 */ /* 0x000fe80000000800 */
[----:B------:R-:W-:Y:S01]  /*14b20*/  STS [R15+0x2400], R74 ;  /* 0x0024004a0f007388 */ /* 0x000fe20000000800 */
[----:B--2---:R-:W-:-:S03]  /*14b30*/  MOV R4, 0x7f800000 ;  /* 0x7f80000000047802 */ /* 0x004fc60000000f00 */
[----:B------:R-:W-:Y:S04]  /*14b40*/  STS [R9+0x2000], R92 ;  /* 0x0020005c09007388 */ /* 0x000fe80000000800 */
[----:B------:R2:W-:Y:S01]  /*14b50*/  STS [R9+0x2400], R94 ;  /* 0x0024005e09007388 */ /* 0x0005e20000000800 */
[----:B-1----:R-:W-:Y:S02]  /*14b60*/  @P4 FMUL.FTZ R11, R12, 0.69314718246459960938 ;  /* 0x3f3172180c0b4820 */ /* 0x002fe40000410000 */
[----:B---3--:R-:W-:Y:S01]  /*14b70*/  @P3 FMUL.FTZ R12, R2, 0.69314718246459960938 ;  /* 0x3f317218020c3820 */ /* 0x008fe20000410000 */
[----:B------:R1:W-:Y:S01]  /*14b80*/  STS [R17+0x2000], R76 ;  /* 0x0020004c11007388 */ /* 0x0003e20000000800 */
[----:B------:R-:W-:-:S03]  /*14b90*/  @P4 FFMA.FTZ R4, R100, c[0x0][0x238], R11 ;  /* 0x00008e0064044a23 */ /* 0x000fc6000001000b */
[----:B------:R1:W-:Y:S04]  /*14ba0*/  STS [R17+0x2400], R78 ;  /* 0x0024004e11007388 */ /* 0x0003e80000000800 */
[----:B------:R1:W-:Y:S04]  /*14bb0*/  STS [R19+0x2000], R80 ;  /* 0x0020005013007388 */ /* 0x0003e80000000800 */
[----:B------:R1:W-:Y:S04]  /*14bc0*/  STS [R19+0x2400], R82 ;  /* 0x0024005213007388 */ /* 0x0003e80000000800 */
[----:B------:R1:W-:Y:S04]  /*14bd0*/  STS [R21+0x2000], R88 ;  /* 0x0020005815007388 */ /* 0x0003e80000000800 */
[----:B------:R1:W-:Y:S01]  /*14be0*/  STS [R21+0x2400], R90 ;  /* 0x0024005a15007388 */ /* 0x0003e20000000800 */
[----:B--2---:R-:W-:Y:S01]  /*14bf0*/  MOV R9, 0x7f800000 ;  /* 0x7f80000000097802 */ /* 0x004fe20000000f00 */
[----:B------:R-:W-:-:S02]  /*14c00*/  @P3 FFMA.FTZ R9, R3, c[0x0][0x238], R12 ;  /* 0x00008e0003093a23 */ /* 0x000fc4000001000c */
[----:B------:R1:W-:Y:S04]  /*14c10*/  STS [R23+0x2000], R5 ;  /* 0x0020000517007388 */ /* 0x0003e80000000800 */
[----:B------:R1:W-:Y:S01]  /*14c20*/  STS [R23+0x2400], R6 ;  /* 0x0024000617007388 */ /* 0x0003e20000000800 */
[----:B------:R-:W-:Y:S05]  /*14c30*/  @!P0 BRA `(.L_x_6889) ;  /* 0x0000007000008947 */ /* 0x000fea0003800000 */
[----:B------:R-:W2:Y:S01]  /*14c40*/  S2R R2, SR_CTAID.Y ;  /* 0x0000000000027919 */ /* 0x000ea20000002600 */
[----:B------:R-:W-:-:S03]  /*14c50*/  ISETP.NE.AND P0, PT, R160, -0x1, PT ;  /* 0xffffffffa000780c */ /* 0x000fc60003f05270 */
[----:B------:R-:W3:Y:S01]  /*14c60*/  S2R R3, SR_CTAID.Z ;  /* 0x0000000000037919 */ /* 0x000ee20000002700 */
[----:B-12---:R-:W-:-:S05]  /*14c70*/  IMAD R5, R2, c[0x0][0x214], RZ ;  /* 0x0000850002057a24 */ /* 0x006fca00078e02ff */
[----:B------:R-:W-:-:S05]  /*14c80*/  SEL R6, R5, R160, !P0 ;  /* 0x000000a005067207 */ /* 0x000fca0004000000 */
[----:B---3--:R-:W-:Y:S01]  /*14c90*/  IMAD R5, R3, c[0x0][0x234], R6 ;  /* 0x00008d0003057a24 */ /* 0x008fe200078e0206 */
[----:B------:R-:W-:Y:S05]  /*14ca0*/  BRA `(.L_x_6890) ;  /* 0x0000004000007947 */ /* 0x000fea0003800000 */
.L_x_6889:
[----:B------:R-:W2:Y:S04]  /*14cb0*/  S2R R3, SR_CTAID.Z ;  /* 0x0000000000037919 */ /* 0x000ea80000002700 */
[----:B------:R-:W2:Y:S02]  /*14cc0*/  S2R R2, SR_CTAID.Y ;  /* 0x0000000000027919 */ /* 0x000ea40000002600 */
[----:B-12---:R-:W-:-:S04]  /*14cd0*/  IMAD R5, R2, c[0x0][0x1c0], R3 ;  /* 0x0000700002057a24 */ /* 0x006fc800078e0203 */
[----:B------:R-:W-:Y:S02]  /*14ce0*/  IMAD R5, R5, c[0x0][0x214], RZ ;  /* 0x0000850005057a24 */ /* 0x000fe400078e02ff */
.L_x_6890:
        /* <DEDUP_REMOVED lines=13> */
[----:B------:R-:W-:-:S02]  /*14dc0*/  IMAD R160, R160, c[0x0][0x1ec], R47 ;  /* 0x00007b00a0a07a24 */ /* 0x000fc400078e022f */
[----:B------:R-:W-:Y:S01]  /*14dd0*/  IMAD R45, R2, c[0x0][0x1e4], R45 ;  /* 0x00007900022d7a24 */ /* 0x000fe200078e022d */
[----:B------:R-:W-:Y:S01]  /*14de0*/  SEL R2, R48, R46, !P0 ;  /* 0x0000002e30027207 */ /* 0x000fe20004000000 */
        /* <DEDUP_REMOVED lines=25> */
.L_x_6892:
[----:B------:R-:W-:Y:S05]  /*14f80*/  BSYNC B0 ;  /* 0x0000000000007941 */ /* 0x000fea0003800000 */
.L_x_6891:
[----:B------:R-:W5:Y:S01]  /*14f90*/  S2R R5, SR_CTAID.X ;  /* 0x0000000000057919 */ /* 0x000f620000002500 */
[----:B------:R-:W-:Y:S01]  /*14fa0*/  LEA.HI R7, R7, R0, RZ, 0x3 ;  /* 0x0000000007077211 */ /* 0x000fe200078f18ff */
[----:B------:R-:W-:Y:S02]  /*14fb0*/  BSSY B0, `(.L_x_6893) ;  /* 0x0000022000007945 */ /* 0x000fe40003800000 */
[----:B----4-:R-:W4:Y:S01]  /*14fc0*/  S2R R4, SR_TID.X ;  /* 0x0000000000047919 */ /* 0x010f220000002100 */
[----:B------:R-:W-:-:S05]  /*14fd0*/  LOP3.LUT R7, R7, 0xfffffff8, RZ, 0xc0, !PT ;  /* 0xfffffff807077812 */ /* 0x000fca00078ec0ff */
[----:B------:R-:W-:-:S04]  /*14fe0*/  IMAD.IADD R6, R0, 0x1, -R7 ;  /* 0x0000000100067824 */ /* 0x000fc800078e0a07 */
[----:B------:R-:W-:Y:S01]  /*14ff0*/  IMAD.SHL.U32 R8, R6, 0x8, RZ ;  /* 0x0000000806087824 */ /* 0x000fe200078e00ff */
[----:B------:R-:W-:-:S04]  /*15000*/  SHF.R.S32.HI R6, RZ, 0x1f, R3 ;  /* 0x0000001fff067819 */ /* 0x000fc80000011403 */
[----:B------:R-:W-:Y:S01]  /*15010*/  SHF.R.S32.HI R9, RZ, 0x1f, R8 ;  /* 0x0000001fff097819 */ /* 0x000fe20000011408 */
[----:B------:R-:W-:Y:S02]  /*15020*/  IMAD R6, R6, c[0x0][0x1f0], RZ ;  /* 0x00007c0006067a24 */ /* 0x000fe400078e02ff */
[----:B-----5:R-:W-:Y:S02]  /*15030*/  IMAD.SHL.U32 R0, R5, 0x40, RZ ;  /* 0x0000004005007824 */ /* 0x020fe400078e00ff */
[----:B------:R-:W-:Y:S01]  /*15040*/  IMAD R6, R3, c[0x0][0x1f4], R6 ;  /* 0x00007d0003067a24 */ /* 0x000fe200078e0206 */
[----:B----4-:R-:W-:Y:S01]  /*15050*/  SHF.R.S32.HI R5, RZ, 0x1f, R4 ;  /* 0x0000001fff057819 */ /* 0x010fe20000011404 */
[----:B------:R-:W-:Y:S01]  /*15060*/  IMAD.WIDE.U32 R8, R0, c[0x0][0x1e8], R8 ;  /* 0x00007a0000087a25 */ /* 0x000fe200078e0008 */
[----:B------:R-:W-:Y:S02]  /*15070*/  SHF.R.S32.HI R7, RZ, 0x1f, R0 ;  /* 0x0000001fff077819 */ /* 0x000fe40000011400 */
[----:B------:R-:W-:-:S02]  /*15080*/  LEA.HI R5, R5, R4, RZ, 0x3 ;  /* 0x0000000405057211 */ /* 0x000fc400078f18ff */
        /* <DEDUP_REMOVED lines=20> */
.L_x_6894:
[----:B------:R-:W-:Y:S05]  /*151d0*/  BSYNC B0 ;  /* 0x0000000000007941 */ /* 0x000fea0003800000 */
.L_x_6893:
[----:B------:R-:W-:Y:S01]  /*151e0*/  IADD3 R3, R5, 0x10, RZ ;  /* 0x0000001005037810 */ /* 0x000fe20007ffe0ff */
        /* <DEDUP_REMOVED lines=9> */
[----:B-12---:R-:W-:-:S03]  /*15280*/  LEA R20, P0, R10, c[0x0][0x1d0], 0x1 ;  /* 0x000074000a147a11 */ /* 0x006fc600078008ff */
[----:B------:R-:W-:-:S05]  /*15290*/  IMAD R3, R4, c[0x0][0x1ec], R3 ;  /* 0x00007b0004037a24 */ /* 0x000fca00078e0203 */
[----:B------:R-:W-:-:S04]  /*152a0*/  IADD3 R3, R3, R11, RZ ;  /* 0x0000000b03037210 */ /* 0x000fc80007ffe0ff */
[----:B------:R-:W-:-:S05]  /*152b0*/  LEA.HI.X R21, R10, c[0x0][0x1d4], R3, 0x1, P0 ;  /* 0x000075000a157a11 */ /* 0x000fca00000f0c03 */
[----:B---3--:R1:W-:Y:S04]  /*152c0*/  STG.E.128 [R20.64], R32 ;  /* 0x0000002014007986 */ /* 0x0083e8000c101d06 */
[----:B------:R1:W-:Y:S02]  /*152d0*/  STG.E.128 [R20.64+0x80], R16 ;  /* 0x0000801014007986 */ /* 0x0003e4000c101d06 */
.L_x_6896:
[----:B------:R-:W-:Y:S05]  /*152e0*/  BSYNC B0 ;  /* 0x0000000000007941 */ /* 0x000fea0003800000 */
.L_x_6895:
        /* <DEDUP_REMOVED lines=10> */
[----:B-1----:R-:W-:-:S03]  /*15390*/  LEA R16, P0, R10, c[0x0][0x1d0], 0x1 ;  /* 0x000074000a107a11 */ /* 0x002fc600078008ff */
[----:B------:R-:W-:-:S05]  /*153a0*/  IMAD R3, R4, c[0x0][0x1ec], R3 ;  /* 0x00007b0004037a24 */ /* 0x000fca00078e0203 */
[----:B------:R-:W-:-:S04]  /*153b0*/  IADD3 R3, R3, R11, RZ ;  /* 0x0000000b03037210 */ /* 0x000fc80007ffe0ff */
[----:B------:R-:W-:-:S05]  /*153c0*/  LEA.HI.X R17, R10, c[0x0][0x1d4], R3, 0x1, P0 ;  /* 0x000075000a117a11 */ /* 0x000fca00000f0c03 */
[----:B------:R1:W-:Y:S04]  /*153d0*/  STG.E.128 [R16.64], R28 ;  /* 0x0000001c10007986 */ /* 0x0003e8000c101d06 */
[----:B------:R1:W-:Y:S02]  /*153e0*/  STG.E.128 [R16.64+0x80], R12 ;  /* 0x0000800c10007986 */ /* 0x0003e4000c101d06 */
.L_x_6898:
[----:B------:R-:W-:Y:S05]  /*153f0*/  BSYNC B0 ;  /* 0x0000000000007941 */ /* 0x000fea0003800000 */
.L_x_6897:
[----:B------:R-:W-:-:S04]  /*15400*/  IADD3 R3, R5, 0x30, RZ ;  /* 0x0000003005037810 */ /* 0x000fc80007ffe0ff */
[----:B------:R-:W-:-:S13]  /*15410*/  ISETP.GE.AND P0, PT, R3, R0, PT ;  /* 0x000000000300720c */ /* 0x000fda0003f06270 */
[----:B------:R-:W-:Y:S05]  /*15420*/  @P0 EXIT ;  /* 0x000000000000094d */ /* 0x000fea0003800000 */
[----:B------:R-:W-:Y:S02]  /*15430*/  IADD3 R5, P0, R5, 0x30, RZ ;  /* 0x0000003005057810 */ /* 0x000fe40007f1e0ff */
[----:B------:R-:W-:-:S03]  /*15440*/  MOV R3, R7 ;  /* 0x0000000700037202 */ /* 0x000fc60000000f00 */
[----:B------:R-:W-:Y:S02]  /*15450*/  IMAD.X R0, RZ, RZ, R2, P0 ;  /* 0x000000ffff007224 */ /* 0x000fe400000e0602 */
[----:B------:R-:W-:Y:S02]  /*15460*/  IMAD.MOV.U32 R2, RZ, RZ, R8 ;  /* 0x000000ffff027224 */ /* 0x000fe400078e0008 */
[----:B------:R-:W-:Y:S02]  /*15470*/  IMAD R0, R0, c[0x0][0x1e8], RZ ;  /* 0x00007a0000007a24 */ /* 0x000fe400078e02ff */
[----:B------:R-:W-:-:S04]  /*15480*/  IMAD.WIDE.U32 R2, R5, c[0x0][0x1e8], R2 ;  /* 0x00007a0005027a25 */ /* 0x000fc800078e0002 */
[----:B------:R-:W-:Y:S01]  /*15490*/  IMAD R0, R5, c[0x0][0x1ec], R0 ;  /* 0x00007b0005007a24 */ /* 0x000fe200078e0200 */
[----:B------:R-:W-:-:S04]  /*154a0*/  LEA R4, P0, R2, c[0x0][0x1d0], 0x1 ;  /* 0x0000740002047a11 */ /* 0x000fc800078008ff */
[----:B------:R-:W-:-:S04]  /*154b0*/  IADD3 R0, R0, R3, RZ ;  /* 0x0000000300007210 */ /* 0x000fc80007ffe0ff */
[----:B------:R-:W-:-:S05]  /*154c0*/  LEA.HI.X R5, R2, c[0x0][0x1d4], R0, 0x1, P0 ;  /* 0x0000750002057a11 */ /* 0x000fca00000f0c00 */
[----:B-1----:R-:W-:Y:S04]  /*154d0*/  STG.E.128 [R4.64], R24 ;  /* 0x0000001804007986 */ /* 0x002fe8000c101d06 */
[----:B------:R-:W-:Y:S01]  /*154e0*/  STG.E.128 [R4.64+0x80], R40 ;  /* 0x0000802804007986 */ /* 0x000fe2000c101d06 */
[----:B------:R-:W-:Y:S05]  /*154f0*/  EXIT ;  /* 0x000000000000794d */ /* 0x000fea0003800000 */
.L_x_6899:
        /* <DEDUP_REMOVED lines=16> */
.L_x_8386:


//--------------------- .text._ZN5flash24flash_fwd_splitkv_kernelI23Flash_fwd_kernel_traitsILi128ELi64ELi64ELi4ELb0ELb0EN7cutlass10bfloat16_tE19Flash_kernel_traitsILi128ELi64ELi64ELi4ES3_EELb1ELb0ELb0ELb0ELb1ELb1ELb0ELb1EEEvNS_16Flash_fwd_paramsE --------------------------
	.section	.text._ZN5flash24flash_fwd_splitkv_kernelI23Flash_fwd_kernel_traitsILi128ELi64ELi64ELi4ELb0ELb0EN7cutlass10bfloat16_tE19Flash_kernel_traitsILi128ELi64ELi64ELi4ES3_EELb1ELb0ELb0ELb0ELb1ELb1ELb0ELb1EEEvNS_16Flash_fwd_paramsE,"ax",@progbits
	.sectioninfo	@"SHI_REGISTERS=192"
	.align	128
        .global         _ZN5flash24flash_fwd_splitkv_kernelI23Flash_fwd_kernel_traitsILi128ELi64ELi64ELi4ELb0ELb0EN7cutlass10bfloat16_tE19Flash_kernel_traitsILi128ELi64ELi64ELi4ES3_EELb1ELb0ELb0ELb0ELb1ELb1ELb0ELb1EEEvNS_16Flash_fwd_paramsE
        .type           _ZN5flash24flash_fwd_splitkv_kernelI23Flash_fwd_kernel_traitsILi128ELi64ELi64ELi4ELb0ELb0EN7cutlass10bfloat16_tE19Flash_kernel_traitsILi128ELi64ELi64ELi4ES3_EELb1ELb0ELb0ELb0ELb1ELb1ELb0ELb1EEEvNS_16Flash_fwd_paramsE,@function
        .size           _ZN5flash24flash_fwd_splitkv_kernelI23Flash_fwd_kernel_traitsILi128ELi64ELi64ELi4ELb0ELb0EN7cutlass10bfloat16_tE19Flash_kernel_traitsILi128ELi64ELi64ELi4ES3_EELb1ELb0ELb0ELb0ELb1ELb1ELb0ELb1EEEvNS_16Flash_fwd_paramsE,(.L_x_8387 - _ZN5flash24flash_fwd_splitkv_kernelI23Flash_fwd_kernel_traitsILi128ELi64ELi64ELi4ELb0ELb0EN7cutlass10bfloat16_tE19Flash_kernel_traitsILi128ELi64ELi64ELi4ES3_EELb1ELb0ELb0ELb0ELb1ELb1ELb0ELb1EEEvNS_16Flash_fwd_paramsE)
        .other          _ZN5flash24flash_fwd_splitkv_kernelI23Flash_fwd_kernel_traitsILi128ELi64ELi64ELi4ELb0ELb0EN7cutlass10bfloat16_tE19Flash_kernel_traitsILi128ELi64ELi64ELi4ES3_EELb1ELb0ELb0ELb0ELb1ELb1ELb0ELb1EEEvNS_16Flash_fwd_paramsE,@"STO_CUDA_ENTRY STV_DEFAULT"
_ZN5flash24flash_fwd_splitkv_kernelI23Flash_fwd_kernel_traitsILi128ELi64ELi64ELi4ELb0ELb0EN7cutlass10bfloat16_tE19Flash_kernel_traitsILi128ELi64ELi64ELi4ES3_EELb1ELb0ELb0ELb0ELb1ELb1ELb0ELb1EEEvNS_16Flash_fwd_paramsE:
.text._ZN5flash24flash_fwd_splitkv_kernelI23Flash_fwd_kernel_traitsILi128ELi64ELi64ELi4ELb0ELb0EN7cutlass10bfloat16_tE19Flash_kernel_traitsILi128ELi64ELi64ELi4ES3_EELb1ELb0ELb0ELb0ELb1ELb1ELb0ELb1EEEvNS_16Flash_fwd_paramsE:
        /* <DEDUP_REMOVED lines=37> */
.L_x_6900:
[----:B-12-4-:R-:W-:Y:S02]  /*0250*/  MOV R5, c[0x0][0x218] ;  /* 0x0000860000057a02 */ /* 0x016fe40000000f00 */
.L_x_6901:
        /* <DEDUP_REMOVED lines=73> */
.L_x_6904:
[----:B------:R-:W-:Y:S05]  /*06f0*/  BSYNC B0 ;  /* 0x0000000000007941 */ /* 0x000fea0003800000 */
.L_x_6903:
        /* <DEDUP_REMOVED lines=16> */
.L_x_6906:
[----:B------:R-:W-:Y:S05]  /*0800*/  BSYNC B0 ;  /* 0x0000000000007941 */ /* 0x000fea0003800000 */
.L_x_6905:
        /* <DEDUP_REMOVED lines=16> */
.L_x_6908:
[----:B------:R-:W-:Y:S05]  /*0910*/  BSYNC B0 ;  /* 0x0000000000007941 */ /* 0x000fea0003800000 */
.L_x_6907:
        /* <DEDUP_REMOVED lines=15> */
.L_x_6910:
[----:B------:R-:W-:Y:S05]  /*0a10*/  BSYNC B0 ;  /* 0x0000000000007941 */ /* 0x000fea0003800000 */
.L_x_6909:
        /* <DEDUP_REMOVED lines=19> */
.L_x_6902:
        /* <DEDUP_REMOVED lines=93> */
.L_x_6911:
        /* <DEDUP_REMOVED lines=16> */
.L_x_6913:
        /* <DEDUP_REMOVED lines=54> */
.L_x_6912:
        /* <DEDUP_REMOVED lines=209> */
.L_x_6952:
        /* <DEDUP_REMOVED lines=14> */
[C---:B------:R-:W-:Y:S05]  /*2370*/  @P5 IADD3 R18, P0, R116.reuse, R103, RZ ;  /* 0x0000006774125210 */ /* 0x040fea0007f1e0ff */
[----:B------:R-:W-:Y:S01]  /*2380*/  @P5 IMAD.X R19, R117, 0x1, R100, P0 ;  /* 0x0000000175135824 */ /* 0x000fe200000e0664 */
        /* <DEDUP_REMOVED lines=126> */
.L_x_6918:
[----:B------:R-:W-:Y:S05]  /*2b70*/  BSYNC B0 ;  /* 0x0000000000007941 */ /* 0x000fea0003800000 */
.L_x_6917:
        /* <DEDUP_REMOVED lines=102> */
.L_x_6920:
[----:B------:R-:W-:Y:S05]  /*31e0*/  BSYNC B0 ;  /* 0x0000000000007941 */ /* 0x000fea0003800000 */
.L_x_6919:
        /* <DEDUP_REMOVED lines=106> */
.L_x_6922:
[----:B------:R-:W-:Y:S05]  /*3890*/  BSYNC B0 ;  /* 0x0000000000007941 */ /* 0x000fea0003800000 */
.L_x_6921:
        /* <DEDUP_REMOVED lines=110> */
.L_x_6924:
[----:B------:R-:W-:Y:S05]  /*3f80*/  BSYNC B0 ;  /* 0x0000000000007941 */ /* 0x000fea0003800000 */
.L_x_6923:
        /* <DEDUP_REMOVED lines=9> */
.L_x_6916:
        /* <DEDUP_REMOVED lines=85> */
.L_x_6929:
[----:B------:R-:W-:Y:S05]  /*4570*/  BSYNC B0 ;  /* 0x0000000000007941 */ /* 0x000fea0003800000 */
.L_x_6928:
        /* <DEDUP_REMOVED lines=86> */
.L_x_6931:
[----:B------:R-:W-:Y:S05]  /*4ae0*/  BSYNC B0 ;  /* 0x0000000000007941 */ /* 0x000fea0003800000 */
.L_x_6930:
[----:B-----5:R4:W-:Y:S02]  /*4af0*/  STG.E.128 [R112.64+0x80], R44 ;  /* 0x0000802c70007986 */ /* 0x0209e4000c101d06 */
.L_x_6927:
[----:B------:R-:W-:Y:S05]  /*4b00*/  BSYNC B1 ;  /* 0x0000000000017941 */ /* 0x000fea0003800000 */
.L_x_6926:
        /* <DEDUP_REMOVED lines=90> */
.L_x_6935:
[----:B------:R-:W-:Y:S05]  /*50b0*/  BSYNC B0 ;  /* 0x0000000000007941 */ /* 0x000fea0003800000 */
.L_x_6934:
        /* <DEDUP_REMOVED lines=16> */
[----:B------:R-:W-:Y:S02]  /*51c0*/  IMAD.MOV.U32 R150, RZ, RZ, RZ ;  /* 0x000000ffff967224 */ /* 0x000fe400078e00ff */
[----:B------:R-:W-:Y:S02]  /*51d0*/  IMAD.U32 R35, R44, 0x10000, RZ ;  /* 0x000100002c237824 */ /* 0x000fe400078e00ff */
[----:B------:R-:W-:Y:S01]  /*51e0*/  ISETP.GE.AND P1, PT, R12, UR5, PT ;  /* 0x000000050c007c0c */ /* 0x000fe2000bf26270 */
[----:B------:R-:W-:Y:S01]  /*51f0*/  IMAD.U32 R38, R45, 0x10000, RZ ;  /* 0x000100002d267824 */ /* 0x000fe200078e00ff */
[----:B------:R-:W-:Y:S02]  /*5200*/  MOV R113, UR5 ;  /* 0x0000000500717c02 */ /* 0x000fe40008000f00 */
[----:B------:R-:W-:Y:S01]  /*5210*/  LOP3.LUT R45, R46, 0xffff0000, RZ, 0xc0, !PT ;  /* 0xffff00002e2d7812 */ /* 0x000fe200078ec0ff */
[----:B------:R-:W-:Y:S08]  /*5220*/  IMAD.U32 R46, R47, 0x10000, RZ ;  /* 0x000100002f2e7824 */ /* 0x000ff000078e00ff */
[----:B------:R-:W-:Y:S01]  /*5230*/  @P1 IADD3 R150, RZ, -UR5, RZ ;  /* 0x80000005ff961c10 */ /* 0x000fe2000fffe0ff */
[----:B------:R-:W-:Y:S02]  /*5240*/  @P1 IMAD R60, RZ, RZ, -UR5 ;  /* 0x80000005ff3c1e24 */ /* 0x000fe4000f8e02ff */
[----:B------:R-:W-:Y:S03]  /*5250*/  @P1 IMAD R113, RZ, RZ, -UR5 ;  /* 0x80000005ff711e24 */ /* 0x000fe6000f8e02ff */
[----:B------:R-:W-:Y:S04]  /*5260*/  IADD3 R61, P0, R134, R60, RZ ;  /* 0x0000003c863d7210 */ /* 0x000fe80007f1e0ff */
[----:B------:R-:W-:Y:S02]  /*5270*/  LEA.HI.X.SX32 R60, R60, R127, 0x1, P0 ;  /* 0x0000007f3c3c7211 */ /* 0x000fe400000f0eff */
[C---:B------:R-:W-:Y:S04]  /*5280*/  LEA R62, P0, R61.reuse, R120, 0x1 ;  /* 0x000000783d3e7211 */ /* 0x040fe800078008ff */
[----:B------:R-:W-:Y:S02]  /*5290*/  LEA.HI.X R63, R61, R121, R60, 0x1, P0 ;  /* 0x000000793d3f7211 */ /* 0x000fe400000f0c3c */
[C---:B---3--:R-:W-:Y:S04]  /*52a0*/  LEA R18, P0, R113.reuse, R158, 0x1 ;  /* 0x0000009e71127211 */ /* 0x048fe800078008ff */
        /* <DEDUP_REMOVED lines=60> */
.L_x_6937:
[----:B------:R-:W-:Y:S05]  /*5670*/  BSYNC B0 ;  /* 0x0000000000007941 */ /* 0x000fea0003800000 */
.L_x_6936:
[----:B-----5:R4:W-:Y:S02]  /*5680*/  STG.E.128 [R156.64+0x80], R44 ;  /* 0x0000802c9c007986 */ /* 0x0209e4000c101d06 */
.L_x_6933:
[----:B------:R-:W-:Y:S05]  /*5690*/  BSYNC B1 ;  /* 0x0000000000017941 */ /* 0x000fea0003800000 */
.L_x_6932:
        /* <DEDUP_REMOVED lines=90> */
.L_x_6941:
[----:B------:R-:W-:Y:S05]  /*5c40*/  BSYNC B0 ;  /* 0x0000000000007941 */ /* 0x000fea0003800000 */
.L_x_6940:
        /* <DEDUP_REMOVED lines=91> */
.L_x_6943:
[----:B------:R-:W-:Y:S05]  /*6200*/  BSYNC B0 ;  /* 0x0000000000007941 */ /* 0x000fea0003800000 */
.L_x_6942:
[C---:B--2---:R-:W-:Y:S04]  /*6210*/  LEA R2, P0, R94.reuse, R112, 0x1 ;  /* 0x000000705e027211 */ /* 0x044fe800078008ff */
[----:B------:R-:W-:Y:S05]  /*6220*/  LEA.HI.X R3, R94, R111, R95, 0x1, P0 ;  /* 0x0000006f5e037211 */ /* 0x000fea00000f0c5f */
[----:B-----5:R2:W-:Y:S04]  /*6230*/  STG.E.128 [R2.64], R44 ;  /* 0x0000002c02007986 */ /* 0x0205e8000c101d06 */
.L_x_6939:
[----:B------:R-:W-:Y:S05]  /*6240*/  BSYNC B1 ;  /* 0x0000000000017941 */ /* 0x000fea0003800000 */
.L_x_6938:
[----:B------:R-:W-:Y:S01]  /*6250*/  BSSY B1, `(.L_x_6944) ;  /* 0x00000be000017945 */ /* 0x000fe20003800000 */
[----:B------:R-:W-:-:S05]  /*6260*/  @!P2 BRA `(.L_x_6945) ;  /* 0x00000bc00000a947 */ /* 0x000fca0003800000 */
[----:B------:R-:W-:Y:S01]  /*6270*/  MOV R153, 0x60 ;  /* 0x0000006000997802 */ /* 0x000fe20000000f00 */
[----:B------:R-:W-:Y:S01]  /*6280*/  BSSY B0, `(.L_x_6946) ;  /* 0x0000059000007945 */ /* 0x000fe20003800000 */
[----:B------:R-:W-:Y:S03]  /*6290*/  ISETP.GE.AND P0, PT, R16, UR4, PT ;  /* 0x0000000410007c0c */ /* 0x000fe6000bf06270 */
[C---:B-12---:R-:W-:Y:S04]  /*62a0*/  IMAD.WIDE.U32 R160, R153.reuse, c[0x0][0x288], R118 ;  /* 0x0000a20099a07a25 */ /* 0x046fe800078e0076 */
        /* <DEDUP_REMOVED lines=86> */
.L_x_6947:
[----:B------:R-:W-:Y:S05]  /*6810*/  BSYNC B0 ;  /* 0x0000000000007941 */ /* 0x000fea0003800000 */
.L_x_6946:
[----:B----4-:R-:W-:Y:S01]  /*6820*/  IMAD.MOV.U32 R113, RZ, RZ, R111 ;  /* 0x000000ffff717224 */ /* 0x010fe200078e006f */
        /* <DEDUP_REMOVED lines=92> */
.L_x_6949:
[----:B------:R-:W-:Y:S05]  /*6df0*/  BSYNC B0 ;  /* 0x0000000000007941 */ /* 0x000fea0003800000 */
.L_x_6948:
[C---:B--2---:R-:W-:Y:S04]  /*6e00*/  LEA R2, P0, R99.reuse, R112, 0x1 ;  /* 0x0000007063027211 */ /* 0x044fe800078008ff */
[----:B------:R-:W-:Y:S05]  /*6e10*/  LEA.HI.X R3, R99, R111, R98, 0x1, P0 ;  /* 0x0000006f63037211 */ /* 0x000fea00000f0c62 */
[----:B-----5:R2:W-:Y:S04]  /*6e20*/  STG.E.128 [R2.64], R44 ;  /* 0x0000002c02007986 */ /* 0x0205e8000c101d06 */
.L_x_6945:
[----:B------:R-:W-:Y:S05]  /*6e30*/  BSYNC B1 ;  /* 0x0000000000017941 */ /* 0x000fea0003800000 */
.L_x_6944:
        /* <DEDUP_REMOVED lines=8> */
.L_x_6915:
        /* <DEDUP_REMOVED lines=34> */
.L_x_6925:
        /* <DEDUP_REMOVED lines=80> */
.L_x_6950:
        /* <DEDUP_REMOVED lines=9> */
.L_x_6951:
[----:B------:R-:W-:Y:S04]  /*7670*/  IADD3 R11, R11, -0x1, RZ ;  /* 0xffffffff0b0b7810 */ /* 0x000fe80007ffe0ff */
[----:B------:R-:W-:Y:S11]  /*7680*/  ISETP.GT.AND P0, PT, R11, R85, PT ;  /* 0x000000550b00720c */ /* 0x000ff60003f04270 */
[----:B------:R-:W-:Y:S02]  /*7690*/  @!UPT UIADD3 URZ, URZ, URZ, URZ ;  /* 0x0000003f3f3ff290 */ /* 0x000fe4000fffe03f */
[----:B------:R-:W-:-:S05]  /*76a0*/  @P0 BRA `(.L_x_6952) ;  /* 0xffffabe000000947 */ /* 0x000fca000383ffff */
.L_x_6914:
        /* <DEDUP_REMOVED lines=93> */
.L_x_6959:
[----:B------:R-:W-:Y:S05]  /*7c80*/  BSYNC B0 ;  /* 0x0000000000007941 */ /* 0x000fea0003800000 */
.L_x_6958:
        /* <DEDUP_REMOVED lines=45> */
.L_x_6961:
[----:B------:R-:W-:Y:S05]  /*7f60*/  BSYNC B0 ;  /* 0x0000000000007941 */ /* 0x000fea0003800000 */
.L_x_6960:
[----:B------:R3:W-:Y:S02]  /*7f70*/  STS.128 [R153+0x2000], R12 ;  /* 0x0020000c99007388 */ /* 0x0007e40000000c00 */
.L_x_6957:
[----:B------:R-:W-:Y:S05]  /*7f80*/  BSYNC B1 ;  /* 0x0000000000017941 */ /* 0x000fea0003800000 */
.L_x_6956:
        /* <DEDUP_REMOVED lines=56> */
.L_x_6965:
[----:B------:R-:W-:Y:S05]  /*8310*/  BSYNC B0 ;  /* 0x0000000000007941 */ /* 0x000fea0003800000 */
.L_x_6964:
        /* <DEDUP_REMOVED lines=45> */
.L_x_6967:
[----:B------:R-:W-:Y:S05]  /*85f0*/  BSYNC B0 ;  /* 0x0000000000007941 */ /* 0x000fea0003800000 */
.L_x_6966:
[----:B------:R1:W-:Y:S02]  /*8600*/  STS.128 [R153+0x2800], R20 ;  /* 0x0028001499007388 */ /* 0x0003e40000000c00 */
.L_x_6963:
[----:B------:R-:W-:Y:S05]  /*8610*/  BSYNC B1 ;  /* 0x0000000000017941 */ /* 0x000fea0003800000 */
.L_x_6962:
        /* <DEDUP_REMOVED lines=57> */
.L_x_6971:
[----:B--2---:R-:W-:Y:S05]  /*89b0*/  BSYNC B0 ;  /* 0x0000000000007941 */ /* 0x004fea0003800000 */
.L_x_6970:
        /* <DEDUP_REMOVED lines=44> */
.L_x_6973:
[----:B------:R-:W-:Y:S05]  /*8c80*/  BSYNC B0 ;  /* 0x0000000000007941 */ /* 0x000fea0003800000 */
.L_x_6972:
[----:B------:R2:W-:Y:S02]  /*8c90*/  STS.128 [R153+0x3000], R28 ;  /* 0x0030001c99007388 */ /* 0x0005e40000000c00 */
.L_x_6969:
[----:B------:R-:W-:Y:S05]  /*8ca0*/  BSYNC B1 ;  /* 0x0000000000017941 */ /* 0x000fea0003800000 */
.L_x_6968:
        /* <DEDUP_REMOVED lines=55> */
.L_x_6976:
[----:B-1----:R-:W-:Y:S05]  /*9020*/  BSYNC B0 ;  /* 0x0000000000007941 */ /* 0x002fea0003800000 */
.L_x_6975:
        /* <DEDUP_REMOVED lines=44> */
.L_x_6978:
[----:B------:R-:W-:Y:S05]  /*92f0*/  BSYNC B0 ;  /* 0x0000000000007941 */ /* 0x000fea0003800000 */
.L_x_6977:
[----:B------:R2:W-:Y:S01]  /*9300*/  STS.128 [R153+0x3800], R8 ;  /* 0x0038000899007388 */ /* 0x0005e20000000c00 */
[----:B------:R-:W-:Y:S05]  /*9310*/  BRA `(.L_x_6974) ;  /* 0x0000304000007947 */ /* 0x000fea0003800000 */
.L_x_6955:
        /* <DEDUP_REMOVED lines=87> */
.L_x_6982:
[----:B------:R-:W-:Y:S05]  /*9890*/  BSYNC B0 ;  /* 0x0000000000007941 */ /* 0x000fea0003800000 */
.L_x_6981:
        /* <DEDUP_REMOVED lines=86> */
.L_x_6984:
[----:B------:R-:W-:Y:S05]  /*9e00*/  BSYNC B0 ;  /* 0x0000000000007941 */ /* 0x000fea0003800000 */
.L_x_6983:
[----:B------:R3:W-:Y:S02]  /*9e10*/  STS.128 [R153+0x2000], R20 ;  /* 0x0020001499007388 */ /* 0x0007e40000000c00 */
.L_x_6980:
[----:B------:R-:W-:Y:S05]  /*9e20*/  BSYNC B1 ;  /* 0x0000000000017941 */ /* 0x000fea0003800000 */
.L_x_6979:
        /* <DEDUP_REMOVED lines=91> */
.L_x_6988:
[----:B------:R-:W-:Y:S05]  /*a3e0*/  BSYNC B0 ;  /* 0x0000000000007941 */ /* 0x000fea0003800000 */
.L_x_6987:
        /* <DEDUP_REMOVED lines=89> */
.L_x_6990:
[----:B------:R-:W-:Y:S05]  /*a980*/  BSYNC B0 ;  /* 0x0000000000007941 */ /* 0x000fea0003800000 */
.L_x_6989:
[----:B------:R1:W-:Y:S02]  /*a990*/  STS.128 [R153+0x2800], R4 ;  /* 0x0028000499007388 */ /* 0x0003e40000000c00 */
.L_x_6986:
[----:B------:R-:W-:Y:S05]  /*a9a0*/  BSYNC B1 ;  /* 0x0000000000017941 */ /* 0x000fea0003800000 */
.L_x_6985:
        /* <DEDUP_REMOVED lines=92> */
.L_x_6994:
[----:B------:R-:W-:Y:S05]  /*af70*/  BSYNC B0 ;  /* 0x0000000000007941 */ /* 0x000fea0003800000 */
.L_x_6993:
        /* <DEDUP_REMOVED lines=90> */
.L_x_6996:
[----:B------:R-:W-:Y:S05]  /*b520*/  BSYNC B0 ;  /* 0x0000000000007941 */ /* 0x000fea0003800000 */
.L_x_6995:
[----:B------:R3:W-:Y:S02]  /*b530*/  STS.128 [R153+0x3000], R20 ;  /* 0x0030001499007388 */ /* 0x0007e40000000c00 */
.L_x_6992:
[----:B------:R-:W-:Y:S05]  /*b540*/  BSYNC B1 ;  /* 0x0000000000017941 */ /* 0x000fea0003800000 */
.L_x_6991:
        /* <DEDUP_REMOVED lines=91> */
.L_x_6998:
[----:B------:R-:W-:Y:S05]  /*bb00*/  BSYNC B0 ;  /* 0x0000000000007941 */ /* 0x000fea0003800000 */
.L_x_6997:
        /* <DEDUP_REMOVED lines=92> */
.L_x_7000:
[----:B------:R-:W-:Y:S05]  /*c0d0*/  BSYNC B0 ;  /* 0x0000000000007941 */ /* 0x000fea0003800000 */
.L_x_6999:
[----:B------:R3:W-:Y:S01]  /*c0e0*/  STS.128 [R153+0x3800], R4 ;  /* 0x0038000499007388 */ /* 0x0007e20000000c00 */
[----:B------:R-:W-:Y:S05]  /*c0f0*/  BRA `(.L_x_6974) ;  /* 0x0000026000007947 */ /* 0x000fea0003800000 */
.L_x_6954:
        /* <DEDUP_REMOVED lines=38> */
.L_x_6974:
[----:B------:R-:W-:Y:S05]  /*c360*/  BSYNC B2 ;  /* 0x0000000000027941 */ /* 0x000fea0003800000 */
.L_x_6953:
[----:B------:R-:W-:Y:S01]  /*c370*/  IADD3 R160, R102, -0x1, RZ ;  /* 0xffffffff66a07810 */ /* 0x000fe20007ffe0ff */
[----:B------:R-:W-:Y:S01]  /*c380*/  IMAD.SHL.U32 R149, R136, 0x8, RZ ;  /* 0x0000000888957824 */ /* 0x000fe200078e00ff */
[----:B----4-:R-:W-:Y:S01]  /*c390*/  LEA R156, P4, R140, c[0x0][0x168], 0x1 ;  /* 0x00005a008c9c7a11 */ /* 0x010fe200078808ff */
        /* <DEDUP_REMOVED lines=41> */
[----:B------:R-:W-:-:S02]  /*c630*/  LEA R158, P0, R104, c[0x0][0x170], 0x1 ;  /* 0x00005c00689e7a11 */ /* 0x000fc400078008ff */
[----:B------:R-:W-:Y:S01]  /*c640*/  LOP3.LUT R4, R4, 0x1c0, RZ, 0xc0, !PT ;  /* 0x000001c004047812 */ /* 0x000fe200078ec0ff */
[----:B------:R4:W-:Y:S01]  /*c650*/  @!P6 LDGSTS.E.BYPASS.LTC128B.128 [R153+0x5800], [R14.64] ;  /* 0x058000000e99efae */ /* 0x0009e2000b901d46 */
[----:B------:R-:W-:Y:S02]  /*c660*/  LEA.HI R48, R11, R64, RZ, 0x5 ;  /* 0x000000400b307211 */ /* 0x000fe400078f28ff */
[----:B------:R-:W-:Y:S01]  /*c670*/  LOP3.LUT R149, R4, 0x8, R149, 0xf8, !PT ;  /* 0x0000000804957812 */ /* 0x000fe200078ef895 */
[----:B------:R4:W-:Y:S01]  /*c680*/  @!P6 LDGSTS.E.BYPASS.LTC128B.128 [R153+0x7800], [R14.64+0x80] ;  /* 0x078000800e99efae */ /* 0x0009e2000b901d46 */
[----:B------:R-:W-:Y:S01]  /*c690*/  SHF.R.U32.HI R4, RZ, 0x3, R4 ;  /* 0x00000003ff047819 */ /* 0x000fe20000011604 */
[----:B------:R-:W-:Y:S01]  /*c6a0*/  @!P1 IMAD.MOV.U32 R12, RZ, RZ, c[0x0][0x1a0] ;  /* 0x00006800ff0c9624 */ /* 0x000fe200078e00ff */
[----:B------:R-:W-:Y:S01]  /*c6b0*/  LEA.HI.X R159, R104, c[0x0][0x174], R101, 0x1, P0 ;  /* 0x00005d00689f7a11 */ /* 0x000fe200000f0c65 */
[----:B------:R-:W0:Y:S01]  /*c6c0*/  LDGDEPBAR ;  /* 0x00000000000079af */ /* 0x000e220000000000 */
[----:B------:R-:W-:Y:S01]  /*c6d0*/  LOP3.LUT R149, R149, R4, RZ, 0x3c, !PT ;  /* 0x0000000495957212 */ /* 0x000fe200078e3cff */
[----:B------:R-:W-:Y:S01]  /*c6e0*/  @!P1 IMAD.MOV.U32 R5, RZ, RZ, c[0x0][0x1a4] ;  /* 0x00006900ff059624 */ /* 0x000fe200078e00ff */
[----:B------:R-:W-:Y:S01]  /*c6f0*/  SHF.R.S32.HI R54, RZ, 0x5, R48 ;  /* 0x00000005ff367819 */ /* 0x000fe20000011430 */
[----:B------:R-:W-:-:S02]  /*c700*/  @!P2 IMAD.MOV.U32 R4, RZ, RZ, c[0x0][0x1a4] ;  /* 0x00006900ff04a624 */ /* 0x000fc400078e00ff */
[C---:B------:R-:W-:Y:S01]  /*c710*/  IMAD R149, R2.reuse, 0x200, R149 ;  /* 0x0000020002957824 */ /* 0x040fe200078e0295 */
[CC--:B--2---:R-:W-:Y:S01]  /*c720*/  @!P4 LEA R6, P0, R69.reuse, R158.reuse, 0x1 ;  /* 0x0000009e4506c211 */ /* 0x0c4fe200078008ff */
[----:B------:R-:W-:Y:S02]  /*c730*/  IMAD.SHL.U32 R2, R2, 0x8, RZ ;  /* 0x0000000802027824 */ /* 0x000fe400078e00ff */
[----:B------:R-:W-:Y:S01]  /*c740*/  @!P1 IMAD.WIDE.U32 R12, R12, 0x60, R158 ;  /* 0x000000600c0c9825 */ /* 0x000fe200078e009e */
[-C--:B------:R-:W-:Y:S02]  /*c750*/  @!P4 LEA.HI.X R7, R69, R159.reuse, R68, 0x1, P0 ;  /* 0x0000009f4507c211 */ /* 0x080fe400000f0c44 */
[----:B------:R-:W-:Y:S01]  /*c760*/  @!P2 LEA R16, P0, R0, R158, 0x6 ;  /* 0x0000009e0010a211 */ /* 0x000fe200078030ff */
[----:B------:R-:W-:Y:S02]  /*c770*/  @!P1 IMAD R5, R5, 0x60, RZ ;  /* 0x0000006005059824 */ /* 0x000fe400078e02ff */
[----:B---3--:R-:W-:Y:S01]  /*c780*/  IMAD.SHL.U32 R9, R70, 0x40, RZ ;  /* 0x0000004046097824 */ /* 0x008fe200078e00ff */
[----:B------:R-:W-:Y:S01]  /*c790*/  @!P2 LEA.HI.X R17, R0, R159, R4, 0x6, P0 ;  /* 0x0000009f0011a211 */ /* 0x000fe200000f3404 */
[----:B------:R-:W-:-:S02]  /*c7a0*/  @!P1 IMAD.IADD R5, R13, 0x1, R5 ;  /* 0x000000010d059824 */ /* 0x000fc400078e0205 */
[----:B------:R-:W-:Y:S01]  /*c7b0*/  @!P1 IMAD.MOV.U32 R4, RZ, RZ, R12 ;  /* 0x000000ffff049224 */ /* 0x000fe200078e000c */
[----:B------:R-:W-:Y:S01]  /*c7c0*/  LOP3.LUT R9, R9, 0x1c0, RZ, 0xc0, !PT ;  /* 0x000001c009097812 */ /* 0x000fe200078ec0ff */
[----:B------:R-:W-:Y:S01]  /*c7d0*/  IMAD.SHL.U32 R149, R149, 0x2, RZ ;  /* 0x0000000295957824 */ /* 0x000fe200078e00ff */
[----:B------:R-:W-:-:S04]  /*c7e0*/  DEPBAR.LE SB0, 0x0 ;  /* 0x000080000000791a */ /* 0x000fc80000000000 */
[----:B------:R-:W-:Y:S01]  /*c7f0*/  BAR.SYNC.DEFER_BLOCKING 0x0 ;  /* 0x0000000000007b1d */ /* 0x000fe20000010000 */
[----:B------:R-:W-:Y:S02]  /*c800*/  LOP3.LUT R2, R9, 0x8, R2, 0xf8, !PT ;  /* 0x0000000809027812 */ /* 0x000fe400078ef802 */
[----:B------:R-:W-:Y:S02]  /*c810*/  SHF.R.U32.HI R9, RZ, 0x3, R9 ;  /* 0x00000003ff097819 */ /* 0x000fe40000011609 */
[C---:B------:R-:W-:Y:S02]  /*c820*/  IADD3 R0, R149.reuse, 0x4000, RZ ;  /* 0x0000400095007810 */ /* 0x040fe40007ffe0ff */
[----:B------:R-:W-:Y:S01]  /*c830*/  LOP3.LUT R2, R2, R9, RZ, 0x3c, !PT ;  /* 0x0000000902027212 */ /* 0x000fe200078e3cff */
[C---:B------:R-:W-:Y:S01]  /*c840*/  IMAD R9, R54.reuse, 0x400, R49 ;  /* 0x0000040036097824 */ /* 0x040fe200078e0231 */
[----:B------:R-:W-:Y:S01]  /*c850*/  IADD3 R147, R149, 0x4020, RZ ;  /* 0x0000402095937810 */ /* 0x000fe20007ffe0ff */
[----:B------:R-:W-:-:S02]  /*c860*/  IMAD R54, R54, 0x10, R66 ;  /* 0x0000001036367824 */ /* 0x000fc400078e0242 */
[----:B------:R-:W-:-:S04]  /*c870*/  IMAD.IADD R150, R2, 0x1, R9 ;  /* 0x0000000102967824 */ /* 0x000fc800078e0209 */
[----:B------:R-:W-:-:S04]  /*c880*/  IMAD.SHL.U32 R150, R150, 0x2, RZ ;  /* 0x0000000296967824 */ /* 0x000fc800078e00ff */
[--C-:B------:R-:W-:Y:S02]  /*c890*/  IMAD R148, R53, 0x2, R150.reuse ;  /* 0x0000000235947824 */ /* 0x100fe400078e0296 */
[C---:B------:R-:W-:Y:S01]  /*c8a0*/  IMAD R146, R51.reuse, 0x2, R150 ;  /* 0x0000000233927824 */ /* 0x040fe200078e0296 */
[----:B------:R-:W-:Y:S01]  /*c8b0*/  @P5 STS.128 [R153+0x8000], RZ ;  /* 0x008000ff99005388 */ /* 0x000fe20000000c00 */
[----:B------:R-:W-:-:S03]  /*c8c0*/  IMAD R145, R51, 0x2, R148 ;  /* 0x0000000233917824 */ /* 0x000fc600078e0294 */
        /* <DEDUP_REMOVED lines=29> */
[----:B----4-:R-:W3:Y:S04]  /*caa0*/  LDSM.16.M88.4 R12, [R149+0x4000] ;  /* 0x00400000950c783b */ /* 0x010ee80000000200 */
[----:B------:R-:W-:Y:S02]  /*cab0*/  LDSM.16.M88.4 R36, [R148] ;  /* 0x000000009424783b */ /* 0x000fe40000000200 */
[----:B------:R-:W-:Y:S01]  /*cac0*/  @P1 IADD3 R147, R0, -0x20, RZ ;  /* 0xffffffe000931810 */ /* 0x000fe20007ffe0ff */
[----:B------:R-:W-:Y:S01]  /*cad0*/  IMAD.MOV.U32 R0, RZ, RZ, 0x40 ;  /* 0x00000040ff007424 */ /* 0x000fe200078e00ff */
[----:B------:R-:W4:Y:S02]  /*cae0*/  LDSM.16.M88.4 R32, [R149+0x4800] ;  /* 0x004800009520783b */ /* 0x000f240000000200 */
[----:B------:R-:W-:-:S02]  /*caf0*/  IADD3 R139, R147, 0x800, RZ ;  /* 0x00000800938b7810 */ /* 0x000fc40007ffe0ff */
[----:B------:R-:W-:Y:S01]  /*cb00*/  LDSM.16.M88.4 R68, [R149+0x5000] ;  /* 0x005000009544783b */ /* 0x000fe20000000200 */
[----:B------:R-:W-:Y:S02]  /*cb10*/  SEL R0, R0, 0xffffffc0, !P2 ;  /* 0xffffffc000007807 */ /* 0x000fe40005000000 */
[C---:B------:R-:W-:Y:S01]  /*cb20*/  IADD3 R138, R147.reuse, 0x1000, RZ ;  /* 0x00001000938a7810 */ /* 0x040fe20007ffe0ff */
[----:B------:R-:W-:Y:S01]  /*cb30*/  LDSM.16.M88.4 R28, [R149+0x5800] ;  /* 0x00580000951c783b */ /* 0x000fe20000000200 */
[----:B------:R-:W-:Y:S01]  /*cb40*/  IADD3 R137, R147, 0x1800, RZ ;  /* 0x0000180093897810 */ /* 0x000fe20007ffe0ff */
[----:B------:R-:W-:Y:S01]  /*cb50*/  IMAD.IADD R143, R149, 0x1, R0 ;  /* 0x00000001958f7824 */ /* 0x000fe200078e0200 */
[C---:B------:R-:W-:Y:S01]  /*cb60*/  IADD3 R135, R147.reuse, 0x2000, RZ ;  /* 0x0000200093877810 */ /* 0x040fe20007ffe0ff */
[----:B--2---:R-:W2:Y:S01]  /*cb70*/  LDSM.16.M88.4 R4, [R147] ;  /* 0x000000009304783b */ /* 0x004ea20000000200 */
[----:B------:R-:W-:Y:S01]  /*cb80*/  IMAD.IADD R136, R0, 0x1, R147 ;  /* 0x0000000100887824 */ /* 0x000fe200078e0293 */
[----:B------:R-:W-:-:S02]  /*cb90*/  IADD3 R134, R147, 0x2800, RZ ;  /* 0x0000280093867810 */ /* 0x000fc40007ffe0ff */
[----:B------:R-:W-:Y:S01]  /*cba0*/  LDSM.16.M88.4 R56, [R146] ;  /* 0x000000009238783b */ /* 0x000fe20000000200 */
[C---:B------:R-:W-:Y:S02]  /*cbb0*/  IADD3 R133, R147.reuse, 0x3000, RZ ;  /* 0x0000300093857810 */ /* 0x040fe40007ffe0ff */
[----:B------:R-:W-:Y:S01]  /*cbc0*/  IADD3 R132, R147, 0x3800, RZ ;  /* 0x0000380093847810 */ /* 0x000fe20007ffe0ff */
[----:B------:R-:W5:Y:S04]  /*cbd0*/  LDSM.16.M88.4 R88, [R143+0x4000] ;  /* 0x004000008f58783b */ /* 0x000f680000000200 */
[----:B------:R-:W1:Y:S04]  /*cbe0*/  LDSM.16.M88.4 R44, [R147+0x800] ;  /* 0x00080000932c783b */ /* 0x000e680000000200 */
[----:B------:R-:W1:Y:S01]  /*cbf0*/  LDSM.16.M88.4 R20, [R147+0x1000] ;  /* 0x001000009314783b */ /* 0x000e620000000200 */
[C---:B---3--:R-:W-:Y:S03]  /*cc00*/  HMMA.16816.F32.BF16 R16, R8.reuse, R12, RZ ;  /* 0x0000000c0810723c */ /* 0x048fe600000418ff */
[----:B------:R-:W-:Y:S04]  /*cc10*/  LDSM.16.M88.4 R84, [R145] ;  /* 0x000000009154783b */ /* 0x000fe80000000200 */
[----:B------:R-:W-:Y:S01]  /*cc20*/  LDSM.16.M88.4 R40, [R147+0x1800] ;  /* 0x001800009328783b */ /* 0x000fe20000000200 */
[C---:B------:R-:W-:Y:S03]  /*cc30*/  HMMA.16816.F32.BF16 R12, R8.reuse, R14, RZ ;  /* 0x0000000e080c723c */ /* 0x040fe600000418ff */
[----:B------:R-:W-:Y:S04]  /*cc40*/  LDSM.16.M88.4 R80, [R143+0x5000] ;  /* 0x005000008f50783b */ /* 0x000fe80000000200 */
[----:B------:R-:W-:Y:S01]  /*cc50*/  LDSM.16.M88.4 R76, [R143+0x5800] ;  /* 0x005800008f4c783b */ /* 0x000fe20000000200 */
[----:B----4-:R-:W-:Y:S03]  /*cc60*/  HMMA.16816.F32.BF16 R24, R8, R32, RZ ;  /* 0x000000200818723c */ /* 0x010fe600000418ff */
[----:B------:R-:W0:Y:S05]  /*cc70*/  LDGDEPBAR ;  /* 0x00000000000079af */ /* 0x000e2a0000000000 */
[----:B--2---:R-:W-:Y:S08]  /*cc80*/  HMMA.16816.F32.BF16 R16, R36, R4, R16 ;  /* 0x000000042410723c */ /* 0x004ff00000041810 */
[C---:B------:R-:W-:Y:S08]  /*cc90*/  HMMA.16816.F32.BF16 R72, R8.reuse, R68, RZ ;  /* 0x000000440848723c */ /* 0x040ff000000418ff */
[C---:B------:R-:W-:Y:S08]  /*cca0*/  HMMA.16816.F32.BF16 R32, R8.reuse, R34, RZ ;  /* 0x000000220820723c */ /* 0x040ff000000418ff */
[C---:B------:R-:W-:Y:S08]  /*ccb0*/  HMMA.16816.F32.BF16 R68, R8.reuse, R70, RZ ;  /* 0x000000460844723c */ /* 0x040ff000000418ff */
[C---:B------:R-:W-:Y:S08]  /*ccc0*/  HMMA.16816.F32.BF16 R60, R8.reuse, R28, RZ ;  /* 0x0000001c083c723c */ /* 0x040ff000000418ff */
[----:B------:R-:W-:Y:S01]  /*ccd0*/  HMMA.16816.F32.BF16 R8, R8, R30, RZ ;  /* 0x0000001e0808723c */ /* 0x000fe200000418ff */
[----:B------:R-:W2:Y:S07]  /*cce0*/  LDSM.16.M88.4 R28, [R136] ;  /* 0x00000000881c783b */ /* 0x000eae0000000200 */
[----:B------:R-:W-:Y:S01]  /*ccf0*/  HMMA.16816.F32.BF16 R12, R36, R6, R12 ;  /* 0x00000006240c723c */ /* 0x000fe2000004180c */
[----:B------:R-:W3:Y:S07]  /*cd00*/  LDSM.16.M88.4 R4, [R143+0x4800] ;  /* 0x004800008f04783b */ /* 0x000eee0000000200 */
[----:B-----5:R-:W-:Y:S08]  /*cd10*/  HMMA.16816.F32.BF16 R16, R56, R88, R16 ;  /* 0x000000583810723c */ /* 0x020ff00000041810 */
[C---:B-1----:R-:W-:Y:S08]  /*cd20*/  HMMA.16816.F32.BF16 R24, R36.reuse, R44, R24 ;  /* 0x0000002c2418723c */ /* 0x042ff00000041818 */
[C---:B------:R-:W-:Y:S01]  /*cd30*/  HMMA.16816.F32.BF16 R32, R36.reuse, R46, R32 ;  /* 0x0000002e2420723c */ /* 0x040fe20000041820 */
[----:B------:R-:W-:Y:S07]  /*cd40*/  LDSM.16.M88.4 R44, [R150+0x2000] ;  /* 0x00200000962c783b */ /* 0x000fee0000000200 */
[C---:B------:R-:W-:Y:S08]  /*cd50*/  HMMA.16816.F32.BF16 R72, R36.reuse, R20, R72 ;  /* 0x000000142448723c */ /* 0x040ff00000041848 */
[----:B------:R-:W-:Y:S01]  /*cd60*/  HMMA.16816.F32.BF16 R68, R36, R22, R68 ;  /* 0x000000162444723c */ /* 0x000fe20000041844 */
[----:B------:R-:W1:Y:S07]  /*cd70*/  LDSM.16.M88.4 R20, [R149+0x6000] ;  /* 0x006000009514783b */ /* 0x000e6e0000000200 */
[----:B------:R-:W-:Y:S01]  /*cd80*/  HMMA.16816.F32.BF16 R12, R56, R90, R12 ;  /* 0x0000005a380c723c */ /* 0x000fe2000004180c */
[----:B------:R-:W-:Y:S07]  /*cd90*/  LDSM.16.M88.4 R88, [R147+0x2800] ;  /* 0x002800009358783b */ /* 0x000fee0000000200 */
[----:B--2---:R-:W-:Y:S08]  /*cda0*/  HMMA.16816.F32.BF16 R16, R84, R28, R16 ;  /* 0x0000001c5410723c */ /* 0x004ff00000041810 */
[C---:B------:R-:W-:Y:S08]  /*cdb0*/  HMMA.16816.F32.BF16 R60, R36.reuse, R40, R60 ;  /* 0x00000028243c723c */ /* 0x040ff0000004183c */
[----:B------:R-:W-:Y:S01]  /*cdc0*/  HMMA.16816.F32.BF16 R8, R36, R42, R8 ;  /* 0x0000002a2408723c */ /* 0x000fe20000041808 */
[----:B------:R-:W-:Y:S04]  /*cdd0*/  LDSM.16.M88.4 R36, [R148+0x2000] ;  /* 0x002000009424783b */ /* 0x000fe80000000200 */
[----:B------:R-:W2:Y:S03]  /*cde0*/  LDSM.16.M88.4 R40, [R147+0x2000] ;  /* 0x002000009328783b */ /* 0x000ea60000000200 */
[C---:B---3--:R-:W-:Y:S08]  /*cdf0*/  HMMA.16816.F32.BF16 R24, R56.reuse, R4, R24 ;  /* 0x000000043818723c */ /* 0x048ff00000041818 */
[----:B------:R-:W-:Y:S01]  /*ce00*/  HMMA.16816.F32.BF16 R32, R56, R6, R32 ;  /* 0x000000063820723c */ /* 0x000fe20000041820 */
[----:B------:R-:W3:Y:S07]  /*ce10*/  LDSM.16.M88.4 R4, [R136+0x800] ;  /* 0x000800008804783b */ /* 0x000eee0000000200 */
[----:B------:R-:W-:Y:S01]  /*ce20*/  HMMA.16816.F32.BF16 R12, R84, R30, R12 ;  /* 0x0000001e540c723c */ /* 0x000fe2000004180c */
[----:B------:R-:W-:Y:S07]  /*ce30*/  LDSM.16.M88.4 R28, [R149+0x6800] ;  /* 0x00680000951c783b */ /* 0x000fee0000000200 */
[----:B-1----:R-:W-:Y:S08]  /*ce40*/  HMMA.16816.F32.BF16 R16, R44, R20, R16 ;  /* 0x000000142c10723c */ /* 0x002ff00000041810 */
        /* <DEDUP_REMOVED lines=10> */
[C---:B---3--:R-:W-:Y:S08]  /*cef0*/  HMMA.16816.F32.BF16 R24, R84.reuse, R4, R24 ;  /* 0x000000045418723c */ /* 0x048ff00000041818 */
[----:B------:R-:W-:Y:S01]  /*cf00*/  HMMA.16816.F32.BF16 R32, R84, R6, R32 ;  /* 0x000000065420723c */ /* 0x000fe20000041820 */
[----:B------:R-:W2:Y:S07]  /*cf10*/  LDSM.16.M88.4 R4, [R145+0x2000] ;  /* 0x002000009104783b */ /* 0x000eae0000000200 */
[----:B------:R-:W-:Y:S01]  /*cf20*/  HMMA.16816.F32.BF16 R12, R36, R42, R12 ;  /* 0x0000002a240c723c */ /* 0x000fe2000004180c */
[----:B------:R-:W3:Y:S07]  /*cf30*/  LDSM.16.M88.4 R40, [R149+0x7000] ;  /* 0x007000009528783b */ /* 0x000eee0000000200 */
[----:B-1----:R-:W-:Y:S08]  /*cf40*/  HMMA.16816.F32.BF16 R16, R8, R76, R16 ;  /* 0x0000004c0810723c */ /* 0x002ff00000041810 */
[----:B------:R-:W-:Y:S01]  /*cf50*/  HMMA.16816.F32.BF16 R92, R84, R80, R72 ;  /* 0x00000050545c723c */ /* 0x000fe20000041848 */
[----:B------:R-:W-:Y:S07]  /*cf60*/  LDSM.16.M88.4 R72, [R136+0x2800] ;  /* 0x002800008848783b */ /* 0x000fee0000000200 */
[----:B------:R-:W-:Y:S01]  /*cf70*/  HMMA.16816.F32.BF16 R12, R8, R78, R12 ;  /* 0x0000004e080c723c */ /* 0x000fe2000004180c */
[----:B------:R-:W1:Y:S07]  /*cf80*/  LDSM.16.M88.4 R76, [R136+0x1800] ;  /* 0x00180000884c783b */ /* 0x000e6e0000000200 */
[----:B------:R-:W-:Y:S01]  /*cf90*/  HMMA.16816.F32.BF16 R80, R84, R82, R68 ;  /* 0x000000525450723c */ /* 0x000fe20000041844 */
[----:B------:R-:W4:Y:S07]  /*cfa0*/  LDSM.16.M88.4 R68, [R147+0x3000] ;  /* 0x003000009344783b */ /* 0x000f2e0000000200 */
[C---:B--2---:R-:W-:Y:S08]  /*cfb0*/  HMMA.16816.F32.BF16 R16, R4.reuse, R20, R16 ;  /* 0x000000140410723c */ /* 0x044ff00000041810 */
[----:B------:R-:W-:Y:S01]  /*cfc0*/  HMMA.16816.F32.BF16 R12, R4, R22, R12 ;  /* 0x00000016040c723c */ /* 0x000fe2000004180c */
[----:B------:R-:W-:Y:S07]  /*cfd0*/  LDSM.16.M88.4 R20, [R143+0x7000] ;  /* 0x007000008f14783b */ /* 0x000fee0000000200 */
[C---:B---3--:R-:W-:Y:S08]  /*cfe0*/  HMMA.16816.F32.BF16 R92, R44.reuse, R40, R92 ;  /* 0x000000282c5c723c */ /* 0x048ff0000004185c */
[----:B------:R-:W-:Y:S01]  /*cff0*/  FMUL.FTZ R16, R16, c[0x0][0x2ec] ;  /* 0x0000bb0010107a20 */ /* 0x000fe20000410000 */
[----:B------:R-:W-:Y:S01]  /*d000*/  HMMA.16816.F32.BF16 R24, R44, R28, R24 ;  /* 0x0000001c2c18723c */ /* 0x000fe20000041818 */
[----:B------:R-:W-:-:S02]  /*d010*/  FMUL.FTZ R41, R17, c[0x0][0x2ec] ;  /* 0x0000bb0011297a20 */ /* 0x000fc40000410000 */
[----:B------:R2:W-:Y:S01]  /*d020*/  MUFU.TANH R55, R16 ;  /* 0x0000001000377308 */ /* 0x0005e20000002400 */
[----:B------:R-:W-:Y:S02]  /*d030*/  FMUL.FTZ R40, R18, c[0x0][0x2ec] ;  /* 0x0000bb0012287a20 */ /* 0x000fe40000410000 */
[----:B------:R-:W-:Y:S02]  /*d040*/  FMUL.FTZ R65, R19, c[0x0][0x2ec] ;  /* 0x0000bb0013417a20 */ /* 0x000fe40000410000 */
[----:B------:R-:W-:Y:S01]  /*d050*/  HMMA.16816.F32.BF16 R32, R44, R30, R32 ;  /* 0x0000001e2c20723c */ /* 0x000fe20000041820 */
[----:B------:R-:W-:Y:S01]  /*d060*/  FMUL.FTZ R12, R12, c[0x0][0x2ec] ;  /* 0x0000bb000c0c7a20 */ /* 0x000fe20000410000 */
[----:B------:R-:W-:Y:S01]  /*d070*/  LDSM.16.M88.4 R28, [R143+0x6800] ;  /* 0x006800008f1c783b */ /* 0x000fe20000000200 */
[----:B------:R-:W-:Y:S01]  /*d080*/  FMUL.FTZ R13, R13, c[0x0][0x2ec] ;  /* 0x0000bb000d0d7a20 */ /* 0x000fe20000410000 */
[----:B------:R-:W3:Y:S04]  /*d090*/  MUFU.TANH R41, R41 ;  /* 0x0000002900297308 */ /* 0x000ee80000002400 */
[C---:B-1----:R-:W-:Y:S01]  /*d0a0*/  HMMA.16816.F32.BF16 R56, R84.reuse, R78, R56 ;  /* 0x0000004e5438723c */ /* 0x042fe20000041838 */
[----:B--2---:R-:W1:Y:S03]  /*d0b0*/  LDSM.16.M88.4 R16, [R149+0x7800] ;  /* 0x007800009510783b */ /* 0x004e660000000200 */
[----:B------:R-:W-:Y:S04]  /*d0c0*/  MUFU.TANH R67, R12 ;  /* 0x0000000c00437308 */ /* 0x000fe80000002400 */
[----:B------:R-:W-:Y:S04]  /*d0d0*/  HMMA.16816.F32.BF16 R60, R84, R76, R60 ;  /* 0x0000004c543c723c */ /* 0x000fe8000004183c */
[----:B------:R-:W2:Y:S04]  /*d0e0*/  MUFU.TANH R65, R65 ;  /* 0x0000004100417308 */ /* 0x000ea80000002400 */
[----:B----4-:R-:W-:Y:S04]  /*d0f0*/  HMMA.16816.F32.BF16 R92, R36, R68, R92 ;  /* 0x00000044245c723c */ /* 0x010fe8000004185c */
[----:B------:R4:W-:Y:S04]  /*d100*/  MUFU.TANH R68, R13 ;  /* 0x0000000d00447308 */ /* 0x0009e80000002400 */
[----:B------:R-:W-:Y:S04]  /*d110*/  HMMA.16816.F32.BF16 R80, R44, R42, R80 ;  /* 0x0000002a2c50723c */ /* 0x000fe80000041850 */
[----:B------:R-:W-:Y:S03]  /*d120*/  MUFU.TANH R40, R40 ;  /* 0x0000002800287308 */ /* 0x000fe60000002400 */
[----:B------:R-:W-:Y:S01]  /*d130*/  FMUL.FTZ R42, R14, c[0x0][0x2ec] ;  /* 0x0000bb000e2a7a20 */ /* 0x000fe20000410000 */
[----:B------:R-:W-:Y:S01]  /*d140*/  HMMA.16816.F32.BF16 R24, R36, R88, R24 ;  /* 0x000000582418723c */ /* 0x000fe20000041818 */
[----:B------:R-:W-:-:S02]  /*d150*/  FMUL.FTZ R43, R15, c[0x0][0x2ec] ;  /* 0x0000bb000f2b7a20 */ /* 0x000fc40000410000 */
[----:B----4-:R-:W4:Y:S02]  /*d160*/  LDSM.16.M88.4 R12, [R147+0x3800] ;  /* 0x00380000930c783b */ /* 0x010f240000000200 */
[----:B------:R-:W5:Y:S03]  /*d170*/  MUFU.TANH R42, R42 ;  /* 0x0000002a002a7308 */ /* 0x000f660000002400 */
[----:B------:R-:W-:Y:S05]  /*d180*/  HMMA.16816.F32.BF16 R32, R36, R90, R32 ;  /* 0x0000005a2420723c */ /* 0x000fea0000041820 */
[----:B------:R-:W2:Y:S03]  /*d190*/  MUFU.TANH R43, R43 ;  /* 0x0000002b002b7308 */ /* 0x000ea60000002400 */
[C---:B-1----:R-:W-:Y:S08]  /*d1a0*/  HMMA.16816.F32.BF16 R56, R44.reuse, R18, R56 ;  /* 0x000000122c38723c */ /* 0x042ff00000041838 */
[----:B------:R-:W-:Y:S01]  /*d1b0*/  HMMA.16816.F32.BF16 R60, R44, R16, R60 ;  /* 0x000000102c3c723c */ /* 0x000fe2000004183c */
[----:B------:R-:W1:Y:S07]  /*d1c0*/  LDSM.16.M88.4 R16, [R143+0x7800] ;  /* 0x007800008f10783b */ /* 0x000e6e0000000200 */
[----:B------:R-:W-:Y:S08]  /*d1d0*/  HMMA.16816.F32.BF16 R80, R36, R70, R80 ;  /* 0x000000462450723c */ /* 0x000ff00000041850 */
[C---:B------:R-:W-:Y:S08]  /*d1e0*/  HMMA.16816.F32.BF16 R24, R8.reuse, R28, R24 ;  /* 0x0000001c0818723c */ /* 0x040ff00000041818 */
[----:B------:R-:W-:Y:S01]  /*d1f0*/  HMMA.16816.F32.BF16 R32, R8, R30, R32 ;  /* 0x0000001e0820723c */ /* 0x000fe20000041820 */
[----:B------:R-:W2:Y:S07]  /*d200*/  LDSM.16.M88.4 R28, [R136+0x3000] ;  /* 0x00300000881c783b */ /* 0x000eae0000000200 */
[C---:B----4-:R-:W-:Y:S08]  /*d210*/  HMMA.16816.F32.BF16 R56, R36.reuse, R14, R56 ;  /* 0x0000000e2438723c */ /* 0x050ff00000041838 */
[----:B------:R-:W-:Y:S01]  /*d220*/  HMMA.16816.F32.BF16 R60, R36, R12, R60 ;  /* 0x0000000c243c723c */ /* 0x000fe2000004183c */
[----:B------:R-:W4:Y:S01]  /*d230*/  LDSM.16.M88.4 R12, [R136+0x3800] ;  /* 0x00380000880c783b */ /* 0x000f220000000200 */
[----:B------:R-:W-:-:S06]  /*d240*/  DEPBAR.LE SB0, 0x0 ;  /* 0x000080000000791a */ /* 0x000fcc0000000000 */
[C---:B------:R-:W-:Y:S08]  /*d250*/  HMMA.16816.F32.BF16 R92, R8.reuse, R20, R92 ;  /* 0x00000014085c723c */ /* 0x040ff0000004185c */
[C---:B------:R-:W-:Y:S07]  /*d260*/  HMMA.16816.F32.BF16 R80, R8.reuse, R22, R80 ;  /* 0x000000160850723c */ /* 0x040fee0000041850 */
[----:B------:R-:W-:Y:S01]  /*d270*/  LOP3.LUT R23, R48, 0xffffffe0, RZ, 0xc0, !PT ;  /* 0xffffffe030177812 */ /* 0x000fe200078ec0ff */
[----:B-1----:R-:W-:Y:S04]  /*d280*/  HMMA.16816.F32.BF16 R56, R8, R18, R56 ;  /* 0x000000120838723c */ /* 0x002fe80000041838 */
[----:B------:R-:W-:-:S04]  /*d290*/  IMAD.IADD R0, R64, 0x1, -R23 ;  /* 0x0000000140007824 */ /* 0x000fc800078e0a17 */
[----:B------:R-:W-:Y:S01]  /*d2a0*/  HMMA.16816.F32.BF16 R24, R4, R72, R24 ;  /* 0x000000480418723c */ /* 0x000fe20000041818 */
[----:B------:R-:W-:-:S04]  /*d2b0*/  SHF.R.S32.HI R161, RZ, 0x1f, R0 ;  /* 0x0000001fffa17819 */ /* 0x000fc80000011400 */
[----:B------:R-:W-:Y:S02]  /*d2c0*/  LEA.HI R161, R161, R0, RZ, 0x2 ;  /* 0x00000000a1a17211 */ /* 0x000fe400078f10ff */
[----:B------:R-:W-:Y:S01]  /*d2d0*/  LOP3.LUT R0, R2, R49, RZ, 0xfc, !PT ;  /* 0x0000003102007212 */ /* 0x000fe200078efcff */
[----:B------:R-:W-:Y:S01]  /*d2e0*/  HMMA.16816.F32.BF16 R60, R8, R16, R60 ;  /* 0x00000010083c723c */ /* 0x000fe2000004183c */
[----:B------:R-:W-:-:S07]  /*d2f0*/  SHF.R.S32.HI R161, RZ, 0x2, R161 ;  /* 0x00000002ffa17819 */ /* 0x000fce00000114a1 */
[C---:B------:R-:W-:Y:S08]  /*d300*/  HMMA.16816.F32.BF16 R32, R4.reuse, R74, R32 ;  /* 0x0000004a0420723c */ /* 0x040ff00000041820 */
[----:B--2---:R-:W-:Y:S01]  /*d310*/  HMMA.16816.F32.BF16 R92, R4, R28, R92 ;  /* 0x0000001c045c723c */ /* 0x004fe2000004185c */
[----:B------:R-:W-:Y:S02]  /*d320*/  FMUL.FTZ R24, R24, c[0x0][0x2ec] ;  /* 0x0000bb0018187a20 */ /* 0x000fe40000410000 */
[----:B------:R-:W-:-:S02]  /*d330*/  FMUL.FTZ R21, R26, c[0x0][0x2ec] ;  /* 0x0000bb001a157a20 */ /* 0x000fc40000410000 */
[----:B------:R-:W-:Y:S02]  /*d340*/  FMUL.FTZ R20, R25, c[0x0][0x2ec] ;  /* 0x0000bb0019147a20 */ /* 0x000fe40000410000 */
[----:B------:R-:W-:Y:S01]  /*d350*/  IADD3 R29, R54, 0x1, R161 ;  /* 0x00000001361d7810 */ /* 0x000fe20007ffe0a1 */
[----:B------:R-:W-:Y:S01]  /*d360*/  IMAD.SHL.U32 R28, R64, 0x2, RZ ;  /* 0x00000002401c7824 */ /* 0x000fe200078e00ff */
[C---:B------:R-:W-:Y:S01]  /*d370*/  HMMA.16816.F32.BF16 R80, R4.reuse, R30, R80 ;  /* 0x0000001e0450723c */ /* 0x040fe20000041850 */
[----:B------:R-:W-:Y:S01]  /*d380*/  FMUL.FTZ R25, R27, c[0x0][0x2ec] ;  /* 0x0000bb001b197a20 */ /* 0x000fe20000410000 */
[----:B------:R-:W-:Y:S01]  /*d390*/  IADD3 R29, R52, R29, -R151 ;  /* 0x0000001d341d7210 */ /* 0x000fe20007ffe897 */
[----:B------:R-:W1:Y:S01]  /*d3a0*/  MUFU.TANH R24, R24 ;  /* 0x0000001800187308 */ /* 0x000e620000002400 */
[----:B------:R-:W-:Y:S02]  /*d3b0*/  LOP3.LUT R28, R28, 0x6, RZ, 0xc0, !PT ;  /* 0x000000061c1c7812 */ /* 0x000fe400078ec0ff */
[----:B------:R-:W-:Y:S01]  /*d3c0*/  IADD3 R29, R29, c[0x0][0x2e8], RZ ;  /* 0x0000ba001d1d7a10 */ /* 0x000fe20007ffe0ff */
[----:B------:R-:W-:Y:S01]  /*d3d0*/  FMUL.FTZ R26, R32, c[0x0][0x2ec] ;  /* 0x0000bb00201a7a20 */ /* 0x000fe20000410000 */
[C---:B----4-:R-:W-:Y:S01]  /*d3e0*/  HMMA.16816.F32.BF16 R56, R4.reuse, R14, R56 ;  /* 0x0000000e0438723c */ /* 0x050fe20000041838 */
[----:B------:R-:W-:Y:S01]  /*d3f0*/  IMAD.IADD R28, R3, 0x1, R28 ;  /* 0x00000001031c7824 */ /* 0x000fe200078e021c */
[----:B------:R-:W-:Y:S01]  /*d400*/  IADD3 R103, R29, 0x8, RZ ;  /* 0x000000081d677810 */ /* 0x000fe20007ffe0ff */
[----:B------:R-:W-:Y:S01]  /*d410*/  FMUL.FTZ R27, R33, c[0x0][0x2ec] ;  /* 0x0000bb00211b7a20 */ /* 0x000fe20000410000 */
[-C--:B------:R-:W-:Y:S01]  /*d420*/  IMNMX R2, R29, R52.reuse, PT ;  /* 0x000000341d027217 */ /* 0x080fe20003800200 */
[----:B------:R-:W-:Y:S01]  /*d430*/  FMUL.FTZ R22, R34, c[0x0][0x2ec] ;  /* 0x0000bb0022167a20 */ /* 0x000fe20000410000 */
[C---:B------:R-:W-:Y:S01]  /*d440*/  IADD3 R16, R28.reuse, 0x1, RZ ;  /* 0x000000011c107810 */ /* 0x040fe20007ffe0ff */
[----:B------:R-:W-:Y:S01]  /*d450*/  FMUL.FTZ R23, R35, c[0x0][0x2ec] ;  /* 0x0000bb0023177a20 */ /* 0x000fe20000410000 */
[----:B------:R-:W-:Y:S01]  /*d460*/  HMMA.16816.F32.BF16 R60, R4, R12, R60 ;  /* 0x0000000c043c723c */ /* 0x000fe2000004183c */
[----:B------:R-:W-:Y:S01]  /*d470*/  IMNMX R103, R103, R52, PT ;  /* 0x0000003467677217 */ /* 0x000fe20003800200 */
[----:B------:R-:W2:Y:S01]  /*d480*/  MUFU.TANH R21, R21 ;  /* 0x0000001500157308 */ /* 0x000ea20000002400 */
[----:B------:R-:W-:Y:S01]  /*d490*/  IADD3 R17, R28, 0x8, RZ ;  /* 0x000000081c117810 */ /* 0x000fe20007ffe0ff */
[----:B------:R-:W-:Y:S01]  /*d4a0*/  FMUL.FTZ R92, R92, c[0x0][0x2ec] ;  /* 0x0000bb005c5c7a20 */ /* 0x000fe20000410000 */
[CC--:B------:R-:W-:Y:S01]  /*d4b0*/  ISETP.GE.AND P5, PT, R16.reuse, R2.reuse, PT ;  /* 0x000000021000720c */ /* 0x0c0fe20003fa6270 */
[----:B------:R-:W-:Y:S01]  /*d4c0*/  FMUL.FTZ R93, R93, c[0x0][0x2ec] ;  /* 0x0000bb005d5d7a20 */ /* 0x000fe20000410000 */
[-C--:B------:R-:W-:Y:S01]  /*d4d0*/  ISETP.GE.AND P1, PT, R16, R103.reuse, PT ;  /* 0x000000671000720c */ /* 0x080fe20003f26270 */
[----:B------:R-:W-:Y:S01]  /*d4e0*/  FMUL.FTZ R95, R95, c[0x0][0x2ec] ;  /* 0x0000bb005f5f7a20 */ /* 0x000fe20000410000 */
[C---:B------:R-:W-:Y:S01]  /*d4f0*/  IADD3 R16, R28.reuse, 0x9, RZ ;  /* 0x000000091c107810 */ /* 0x040fe20007ffe0ff */
[----:B------:R-:W4:Y:S01]  /*d500*/  MUFU.TANH R20, R20 ;  /* 0x0000001400147308 */ /* 0x000f220000002400 */
[----:B------:R-:W-:Y:S01]  /*d510*/  IADD3 R8, R28, 0x10, RZ ;  /* 0x000000101c087810 */ /* 0x000fe20007ffe0ff */
[----:B------:R-:W-:Y:S01]  /*d520*/  FMUL.FTZ R81, R81, c[0x0][0x2ec] ;  /* 0x0000bb0051517a20 */ /* 0x000fe20000410000 */
[CC--:B------:R-:W-:Y:S01]  /*d530*/  ISETP.GE.AND P0, PT, R17.reuse, R2.reuse, PT ;  /* 0x000000021100720c */ /* 0x0c0fe20003f06270 */
[----:B------:R-:W-:Y:S01]  /*d540*/  FMUL.FTZ R94, R94, c[0x0][0x2ec] ;  /* 0x0000bb005e5e7a20 */ /* 0x000fe20000410000 */
[-C--:B------:R-:W-:Y:S01]  /*d550*/  ISETP.GE.AND P2, PT, R17, R103.reuse, PT ;  /* 0x000000671100720c */ /* 0x080fe20003f46270 */
[----:B------:R-:W-:Y:S01]  /*d560*/  FMUL.FTZ R56, R56, c[0x0][0x2ec] ;  /* 0x0000bb0038387a20 */ /* 0x000fe20000410000 */
[CC--:B------:R-:W-:Y:S01]  /*d570*/  ISETP.GE.AND P6, PT, R16.reuse, R2.reuse, PT ;  /* 0x000000021000720c */ /* 0x0c0fe20003fc6270 */
[----:B------:R-:W1:Y:S01]  /*d580*/  MUFU.TANH R25, R25 ;  /* 0x0000001900197308 */ /* 0x000e620000002400 */
[-C--:B------:R-:W-:Y:S01]  /*d590*/  ISETP.GE.AND P4, PT, R16, R103.reuse, PT ;  /* 0x000000671000720c */ /* 0x080fe20003f86270 */
[----:B------:R-:W-:Y:S01]  /*d5a0*/  FMUL.FTZ R80, R80, c[0x0][0x2ec] ;  /* 0x0000bb0050507a20 */ /* 0x000fe20000410000 */
[----:B------:R-:W-:Y:S01]  /*d5b0*/  IADD3 R9, R28, 0x11, RZ ;  /* 0x000000111c097810 */ /* 0x000fe20007ffe0ff */
[----:B------:R-:W-:Y:S01]  /*d5c0*/  FMUL.FTZ R82, R82, c[0x0][0x2ec] ;  /* 0x0000bb0052527a20 */ /* 0x000fe20000410000 */
[----:B---3--:R-:W-:Y:S01]  /*d5d0*/  FSEL R41, R41, -INF , !P5 ;  /* 0xff80000029297808 */ /* 0x008fe20006800000 */
[----:B------:R-:W-:Y:S01]  /*d5e0*/  FMUL.FTZ R60, R60, c[0x0][0x2ec] ;  /* 0x0000bb003c3c7a20 */ /* 0x000fe20000410000 */
[----:B------:R-:W-:Y:S01]  /*d5f0*/  FSEL R16, R65, -INF , !P1 ;  /* 0xff80000041107808 */ /* 0x000fe20004800000 */
[----:B------:R-:W3:Y:S01]  /*d600*/  MUFU.TANH R26, R26 ;  /* 0x0000001a001a7308 */ /* 0x000ee20000002400 */
[-C--:B------:R-:W-:Y:S01]  /*d610*/  ISETP.GE.AND P5, PT, R8, R2.reuse, PT ;  /* 0x000000020800720c */ /* 0x080fe20003fa6270 */
[----:B------:R-:W-:Y:S01]  /*d620*/  FMUL.FTZ R62, R62, c[0x0][0x2ec] ;  /* 0x0000bb003e3e7a20 */ /* 0x000fe20000410000 */
[-C--:B------:R-:W-:Y:S01]  /*d630*/  ISETP.GE.AND P1, PT, R8, R103.reuse, PT ;  /* 0x000000670800720c */ /* 0x080fe20003f26270 */
[----:B------:R-:W-:Y:S01]  /*d640*/  FMUL.FTZ R83, R83, c[0x0][0x2ec] ;  /* 0x0000bb0053537a20 */ /* 0x000fe20000410000 */
[----:B------:R-:W-:Y:S01]  /*d650*/  IADD3 R8, R28, 0x18, RZ ;  /* 0x000000181c087810 */ /* 0x000fe20007ffe0ff */
[----:B------:R-:W-:Y:S01]  /*d660*/  FMUL.FTZ R61, R61, c[0x0][0x2ec] ;  /* 0x0000bb003d3d7a20 */ /* 0x000fe20000410000 */
[----:B------:R-:W-:Y:S01]  /*d670*/  FSEL R67, R67, -INF , !P0 ;  /* 0xff80000043437808 */ /* 0x000fe20004000000 */
[----:B------:R-:W-:Y:S01]  /*d680*/  MUFU.TANH R27, R27 ;  /* 0x0000001b001b7308 */ /* 0x000fe20000002400 */
[----:B-----5:R-:W-:Y:S01]  /*d690*/  FSEL R42, R42, -INF , !P2 ;  /* 0xff8000002a2a7808 */ /* 0x020fe20005000000 */
[----:B------:R-:W-:Y:S01]  /*d6a0*/  FMUL.FTZ R63, R63, c[0x0][0x2ec] ;  /* 0x0000bb003f3f7a20 */ /* 0x000fe20000410000 */
[----:B------:R-:W-:Y:S01]  /*d6b0*/  ISETP.GE.AND P0, PT, R9, R2, PT ;  /* 0x000000020900720c */ /* 0x000fe20003f06270 */
[----:B------:R-:W-:Y:S01]  /*d6c0*/  FMUL.FTZ R57, R57, c[0x0][0x2ec] ;  /* 0x0000bb0039397a20 */ /* 0x000fe20000410000 */
[----:B------:R-:W-:Y:S01]  /*d6d0*/  ISETP.GE.AND P2, PT, R9, R103, PT ;  /* 0x000000670900720c */ /* 0x000fe20003f46270 */
[----:B------:R-:W-:Y:S01]  /*d6e0*/  FMUL.FTZ R58, R58, c[0x0][0x2ec] ;  /* 0x0000bb003a3a7a20 */ /* 0x000fe20000410000 */
[----:B------:R-:W-:Y:S01]  /*d6f0*/  IADD3 R9, R28, 0x19, RZ ;  /* 0x000000191c097810 */ /* 0x000fe20007ffe0ff */
[----:B------:R-:W5:Y:S01]  /*d700*/  MUFU.TANH R22, R22 ;  /* 0x0000001600167308 */ /* 0x000f620000002400 */
[----:B------:R-:W-:Y:S01]  /*d710*/  FSEL R17, R68, -INF , !P6 ;  /* 0xff80000044117808 */ /* 0x000fe20007000000 */
[----:B------:R-:W-:Y:S01]  /*d720*/  FMUL.FTZ R59, R59, c[0x0][0x2ec] ;  /* 0x0000bb003b3b7a20 */ /* 0x000fe20000410000 */
[----:B------:R-:W-:-:S02]  /*d730*/  FSEL R18, R43, -INF , !P4 ;  /* 0xff8000002b127808 */ /* 0x000fc40006000000 */
[CC--:B------:R-:W-:Y:S02]  /*d740*/  ISETP.GE.AND P6, PT, R8.reuse, R2.reuse, PT ;  /* 0x000000020800720c */ /* 0x0c0fe40003fc6270 */
[-C--:B------:R-:W-:Y:S01]  /*d750*/  ISETP.GE.AND P4, PT, R8, R103.reuse, PT ;  /* 0x000000670800720c */ /* 0x080fe20003f86270 */
[----:B------:R-:W3:Y:S01]  /*d760*/  MUFU.TANH R23, R23 ;  /* 0x0000001700177308 */ /* 0x000ee20000002400 */
[----:B------:R-:W-:Y:S02]  /*d770*/  IADD3 R8, R28, 0x20, RZ ;  /* 0x000000201c087810 */ /* 0x000fe40007ffe0ff */
[----:B-1----:R-:W-:Y:S02]  /*d780*/  FSEL R13, R24, -INF , !P5 ;  /* 0xff800000180d7808 */ /* 0x002fe40006800000 */
[----:B--2---:R-:W-:Y:S02]  /*d790*/  FSEL R12, R21, -INF , !P1 ;  /* 0xff800000150c7808 */ /* 0x004fe40004800000 */
[C---:B------:R-:W-:Y:S01]  /*d7a0*/  ISETP.GE.AND P5, PT, R9.reuse, R2, PT ;  /* 0x000000020900720c */ /* 0x040fe20003fa6270 */
[----:B------:R-:W1:Y:S01]  /*d7b0*/  MUFU.TANH R111, R92 ;  /* 0x0000005c006f7308 */ /* 0x000e620000002400 */
[----:B------:R-:W-:-:S02]  /*d7c0*/  ISETP.GE.AND P1, PT, R9, R103, PT ;  /* 0x000000670900720c */ /* 0x000fc40003f26270 */
[C---:B------:R-:W-:Y:S02]  /*d7d0*/  IADD3 R6, R28.reuse, 0x21, RZ ;  /* 0x000000211c067810 */ /* 0x040fe40007ffe0ff */
[----:B------:R-:W-:Y:S02]  /*d7e0*/  IADD3 R4, R28, 0x28, RZ ;  /* 0x000000281c047810 */ /* 0x000fe40007ffe0ff */
[----:B----4-:R-:W-:Y:S01]  /*d7f0*/  FSEL R11, R20, -INF , !P0 ;  /* 0xff800000140b7808 */ /* 0x010fe20004000000 */
[----:B------:R-:W2:Y:S01]  /*d800*/  MUFU.TANH R125, R93 ;  /* 0x0000005d007d7308 */ /* 0x000ea20000002400 */
[----:B------:R-:W-:Y:S02]  /*d810*/  FSEL R10, R25, -INF , !P2 ;  /* 0xff800000190a7808 */ /* 0x000fe40005000000 */
[C---:B------:R-:W-:Y:S02]  /*d820*/  ISETP.GE.AND P0, PT, R8.reuse, R2, PT ;  /* 0x000000020800720c */ /* 0x040fe40003f06270 */
[----:B------:R-:W-:-:S02]  /*d830*/  ISETP.GE.AND P2, PT, R8, R103, PT ;  /* 0x000000670800720c */ /* 0x000fc40003f46270 */
[----:B---3--:R-:W-:Y:S01]  /*d840*/  FSEL R5, R26, -INF , !P6 ;  /* 0xff8000001a057808 */ /* 0x008fe20007000000 */
[----:B------:R-:W3:Y:S01]  /*d850*/  MUFU.TANH R128, R95 ;  /* 0x0000005f00807308 */ /* 0x000ee20000002400 */
[----:B-----5:R-:W-:Y:S02]  /*d860*/  FSEL R24, R22, -INF , !P4 ;  /* 0xff80000016187808 */ /* 0x020fe40006000000 */
[----:B------:R-:W-:Y:S02]  /*d870*/  FSEL R9, R27, -INF , !P5 ;  /* 0xff8000001b097808 */ /* 0x000fe40006800000 */
[----:B------:R-:W-:Y:S02]  /*d880*/  FSEL R8, R23, -INF , !P1 ;  /* 0xff80000017087808 */ /* 0x000fe40004800000 */
[C---:B------:R-:W-:Y:S01]  /*d890*/  ISETP.GE.AND P6, PT, R6.reuse, R2, PT ;  /* 0x000000020600720c */ /* 0x040fe20003fc6270 */
[----:B------:R-:W4:Y:S01]  /*d8a0*/  MUFU.TANH R123, R81 ;  /* 0x00000051007b7308 */ /* 0x000f220000002400 */
[----:B------:R-:W-:-:S02]  /*d8b0*/  ISETP.GE.AND P4, PT, R6, R103, PT ;  /* 0x000000670600720c */ /* 0x000fc40003f86270 */
[C---:B------:R-:W-:Y:S02]  /*d8c0*/  ISETP.GE.AND P5, PT, R4.reuse, R2, PT ;  /* 0x000000020400720c */ /* 0x040fe40003fa6270 */
[----:B------:R-:W-:Y:S02]  /*d8d0*/  ISETP.GE.AND P1, PT, R4, R103, PT ;  /* 0x000000670400720c */ /* 0x000fe40003f26270 */
[C---:B------:R-:W-:Y:S01]  /*d8e0*/  IADD3 R6, R28.reuse, 0x29, RZ ;  /* 0x000000291c067810 */ /* 0x040fe20007ffe0ff */
[----:B------:R-:W5:Y:S01]  /*d8f0*/  MUFU.TANH R120, R56 ;  /* 0x0000003800787308 */ /* 0x000f620000002400 */
[----:B------:R-:W-:Y:S02]  /*d900*/  IADD3 R4, R28, 0x30, RZ ;  /* 0x000000301c047810 */ /* 0x000fe40007ffe0ff */
[----:B-1----:R-:W-:Y:S02]  /*d910*/  FSEL R111, R111, -INF , !P0 ;  /* 0xff8000006f6f7808 */ /* 0x002fe40004000000 */
[----:B--2---:R-:W-:-:S02]  /*d920*/  FSEL R125, R125, -INF , !P6 ;  /* 0xff8000007d7d7808 */ /* 0x004fc40007000000 */
[----:B---3--:R-:W-:Y:S01]  /*d930*/  FSEL R128, R128, -INF , !P4 ;  /* 0xff80000080807808 */ /* 0x008fe20006000000 */
[----:B------:R-:W1:Y:S01]  /*d940*/  MUFU.TANH R122, R94 ;  /* 0x0000005e007a7308 */ /* 0x000e620000002400 */
[-C--:B------:R-:W-:Y:S02]  /*d950*/  ISETP.GE.AND P0, PT, R6, R2.reuse, PT ;  /* 0x000000020600720c */ /* 0x080fe40003f06270 */
[C---:B------:R-:W-:Y:S02]  /*d960*/  ISETP.GE.AND P6, PT, R4.reuse, R2, PT ;  /* 0x000000020400720c */ /* 0x040fe40003fc6270 */
[----:B------:R-:W-:Y:S02]  /*d970*/  ISETP.GE.AND P4, PT, R4, R103, PT ;  /* 0x000000670400720c */ /* 0x000fe40003f86270 */
[----:B------:R-:W-:Y:S01]  /*d980*/  IADD3 R4, R28, 0x38, RZ ;  /* 0x000000381c047810 */ /* 0x000fe20007ffe0ff */
[----:B------:R-:W2:Y:S01]  /*d990*/  MUFU.TANH R113, R80 ;  /* 0x0000005000717308 */ /* 0x000ea20000002400 */
[----:B----4-:R-:W-:-:S02]  /*d9a0*/  FSEL R123, R123, -INF , !P0 ;  /* 0xff8000007b7b7808 */ /* 0x010fc40004000000 */
[----:B------:R-:W-:-:S04]  /*d9b0*/  ISETP.GE.AND P0, PT, R4, R2, PT ;  /* 0x000000020400720c */ /* 0x000fc80003f06270 */
[----:B-----5:R-:W-:Y:S01]  /*d9c0*/  FSEL R120, R120, -INF , !P0 ;  /* 0xff80000078787808 */ /* 0x020fe20004000000 */
[----:B------:R-:W3:Y:S01]  /*d9d0*/  MUFU.TANH R126, R82 ;  /* 0x00000052007e7308 */ /* 0x000ee20000002400 */
[----:B-1----:R-:W-:Y:S02]  /*d9e0*/  FSEL R122, R122, -INF , !P2 ;  /* 0xff8000007a7a7808 */ /* 0x002fe40005000000 */
[----:B------:R-:W-:Y:S02]  /*d9f0*/  ISETP.GE.AND P0, PT, R102, 0x2, PT ;  /* 0x000000026600780c */ /* 0x000fe40003f06270 */
[----:B------:R-:W-:Y:S02]  /*da00*/  ISETP.GE.AND P2, PT, R6, R103, PT ;  /* 0x000000670600720c */ /* 0x000fe40003f46270 */
[----:B------:R-:W-:Y:S01]  /*da10*/  IADD3 R6, R28, 0x31, RZ ;  /* 0x000000311c067810 */ /* 0x000fe20007ffe0ff */
[----:B------:R-:W1:Y:S01]  /*da20*/  MUFU.TANH R127, R60 ;  /* 0x0000003c007f7308 */ /* 0x000e620000002400 */
[----:B--2---:R-:W-:-:S02]  /*da30*/  FSEL R113, R113, -INF , !P5 ;  /* 0xff80000071717808 */ /* 0x004fc40006800000 */
[----:B------:R-:W-:-:S05]  /*da40*/  ISETP.GE.AND P5, PT, R6, R2, PT ;  /* 0x000000020600720c */ /* 0x000fca0003fa6270 */
[----:B------:R-:W2:Y:S01]  /*da50*/  MUFU.TANH R116, R62 ;  /* 0x0000003e00747308 */ /* 0x000ea20000002400 */
[----:B---3--:R-:W-:Y:S02]  /*da60*/  FSEL R126, R126, -INF , !P1 ;  /* 0xff8000007e7e7808 */ /* 0x008fe40004800000 */
[----:B------:R-:W-:-:S05]  /*da70*/  ISETP.GE.AND P1, PT, R6, R103, PT ;  /* 0x000000670600720c */ /* 0x000fca0003f26270 */
[----:B------:R-:W3:Y:S01]  /*da80*/  MUFU.TANH R118, R83 ;  /* 0x0000005300767308 */ /* 0x000ee20000002400 */
[----:B-1----:R-:W-:Y:S02]  /*da90*/  FSEL R127, R127, -INF , !P6 ;  /* 0xff8000007f7f7808 */ /* 0x002fe40007000000 */
[----:B------:R-:W-:-:S04]  /*daa0*/  ISETP.GE.AND P6, PT, R28, R2, PT ;  /* 0x000000021c00720c */ /* 0x000fc80003fc6270 */
[----:B------:R-:W-:Y:S01]  /*dab0*/  FSEL R55, R55, -INF , !P6 ;  /* 0xff80000037377808 */ /* 0x000fe20007000000 */
[----:B------:R-:W1:Y:S01]  /*dac0*/  MUFU.TANH R121, R61 ;  /* 0x0000003d00797308 */ /* 0x000e620000002400 */
[----:B--2---:R-:W-:Y:S01]  /*dad0*/  FSEL R116, R116, -INF , !P4 ;  /* 0xff80000074747808 */ /* 0x004fe20006000000 */
[----:B------:R-:W-:Y:S01]  /*dae0*/  BAR.SYNC.DEFER_BLOCKING 0x0 ;  /* 0x0000000000007b1d */ /* 0x000fe20000010000 */
[C---:B------:R-:W-:Y:S02]  /*daf0*/  ISETP.GE.AND P4, PT, R28.reuse, R103, PT ;  /* 0x000000671c00720c */ /* 0x040fe40003f86270 */
[----:B------:R-:W-:Y:S02]  /*db00*/  IADD3 R28, R28, 0x39, RZ ;  /* 0x000000391c1c7810 */ /* 0x000fe40007ffe0ff */
[----:B------:R-:W-:Y:S01]  /*db10*/  FSEL R40, R40, -INF , !P4 ;  /* 0xff80000028287808 */ /* 0x000fe20006000000 */
[----:B------:R-:W2:Y:S01]  /*db20*/  MUFU.TANH R115, R63 ;  /* 0x0000003f00737308 */ /* 0x000ea20000002400 */
[----:B---3--:R-:W-:-:S02]  /*db30*/  FSEL R118, R118, -INF , !P2 ;  /* 0xff80000076767808 */ /* 0x008fc40005000000 */
        /* <DEDUP_REMOVED lines=71> */
.L_x_7002:
[----:B------:R-:W-:-:S05]  /*dfb0*/  IMAD.MOV.U32 R3, RZ, RZ, c[0x0][0x198] ;  /* 0x00006600ff037624 */ /* 0x000fca00078e00ff */
[----:B------:R-:W-:-:S04]  /*dfc0*/  LEA R3, -R3, RZ, 0x6 ;  /* 0x000000ff03037211 */ /* 0x000fc800078e31ff */
[----:B------:R-:W-:Y:S02]  /*dfd0*/  SHF.R.S32.HI R4, RZ, 0x1f, R3 ;  /* 0x0000001fff047819 */ /* 0x000fe40000011403 */
.L_x_7003:
        /* <DEDUP_REMOVED lines=28> */
.L_x_7001:
        /* <DEDUP_REMOVED lines=25> */
[----:B------:R-:W-:Y:S01]  /*e330*/  FMNMX.FTZ R4, R116, R3, !PT ;  /* 0x0000000374047209 */ /* 0x000fe20007810000 */
[----:B------:R-:W-:Y:S01]  /*e340*/  LDSM.16.MT88.4 R92, [R144+0x8000] ;  /* 0x00800000905c783b */ /* 0x000fe20000004200 */
[----:B------:R-:W-:-:S02]  /*e350*/  FMNMX.FTZ R6, R120, R7, !PT ;  /* 0x0000000778067209 */ /* 0x000fc40007810000 */
[----:B------:R-:W-:Y:S01]  /*e360*/  FMNMX.FTZ R15, R115, R4, !PT ;  /* 0x00000004730f7209 */ /* 0x000fe20007810000 */
[----:B------:R-:W-:Y:S01]  /*e370*/  LDSM.16.MT88.4 R20, [R144+0x8800] ;  /* 0x008800009014783b */ /* 0x000fe20000004200 */
[----:B------:R-:W-:Y:S02]  /*e380*/  FMNMX.FTZ R6, R119, R6, !PT ;  /* 0x0000000677067209 */ /* 0x000fe40007810000 */
[----:B------:R-:W-:Y:S02]  /*e390*/  FMNMX.FTZ R15, R112, R15, !PT ;  /* 0x0000000f700f7209 */ /* 0x000fe40007810000 */
[-C--:B------:R-:W-:Y:S01]  /*e3a0*/  LEA R141, R51, R144.reuse, 0x1 ;  /* 0x00000090338d7211 */ /* 0x080fe200078e08ff */
[----:B------:R-:W1:Y:S01]  /*e3b0*/  SHFL.BFLY PT, R7, R6, 0x2, 0x1f ;  /* 0x0c401f0006077f89 */ /* 0x000e6200000e0000 */
[----:B------:R-:W-:Y:S02]  /*e3c0*/  FMNMX.FTZ R15, R110, R15, !PT ;  /* 0x0000000f6e0f7209 */ /* 0x000fe40007810000 */
[----:B------:R-:W-:Y:S01]  /*e3d0*/  LEA R142, R53, R144, 0x1 ;  /* 0x00000090358e7211 */ /* 0x000fe200078e08ff */
[----:B------:R-:W-:Y:S03]  /*e3e0*/  LDSM.16.MT88.4 R76, [R141+0x8000] ;  /* 0x008000008d4c783b */ /* 0x000fe60000004200 */
[----:B------:R-:W-:Y:S01]  /*e3f0*/  LEA R140, R51, R142, 0x1 ;  /* 0x0000008e338c7211 */ /* 0x000fe200078e08ff */
[----:B------:R-:W2:Y:S04]  /*e400*/  SHFL.BFLY PT, R4, R15, 0x2, 0x1f ;  /* 0x0c401f000f047f89 */ /* 0x000ea800000e0000 */
[----:B------:R-:W-:Y:S04]  /*e410*/  LDSM.16.MT88.4 R68, [R140+0x8000] ;  /* 0x008000008c44783b */ /* 0x000fe80000004200 */
[----:B------:R-:W-:Y:S04]  /*e420*/  LDSM.16.MT88.4 R84, [R142+0x8000] ;  /* 0x008000008e54783b */ /* 0x000fe80000004200 */
[----:B------:R-:W-:Y:S01]  /*e430*/  LDSM.16.MT88.4 R48, [R142+0xa000] ;  /* 0x00a000008e30783b */ /* 0x000fe20000004200 */
[----:B-1----:R-:W-:-:S03]  /*e440*/  FMNMX.FTZ R7, R6, R7, !PT ;  /* 0x0000000706077209 */ /* 0x002fc60007810000 */
[----:B------:R-:W-:Y:S04]  /*e450*/  LDSM.16.MT88.4 R56, [R141+0xa000] ;  /* 0x00a000008d38783b */ /* 0x000fe80000004200 */
        /* <DEDUP_REMOVED lines=16> */
[----:B------:R-:W-:-:S02]  /*e560*/  FFMA.FTZ R109, R40, c[0x0][0x23c], -R117 ;  /* 0x00008f00286d7a23 */ /* 0x000fc40000010875 */
[--C-:B------:R-:W-:Y:S02]  /*e570*/  FFMA.FTZ R106, R16, c[0x0][0x23c], -R117.reuse ;  /* 0x00008f00106a7a23 */ /* 0x100fe40000010875 */
[--C-:B------:R-:W-:Y:S02]  /*e580*/  FFMA.FTZ R107, R42, c[0x0][0x23c], -R117.reuse ;  /* 0x00008f002a6b7a23 */ /* 0x100fe40000010875 */
[--C-:B------:R-:W-:Y:S01]  /*e590*/  FFMA.FTZ R30, R18, c[0x0][0x23c], -R117.reuse ;  /* 0x00008f00121e7a23 */ /* 0x100fe20000010875 */
[----:B------:R-:W1:Y:S01]  /*e5a0*/  LDSM.16.MT88.4 R40, [R144+0xa000] ;  /* 0x00a000009028783b */ /* 0x000e620000004200 */
[--C-:B------:R-:W-:Y:S01]  /*e5b0*/  FFMA.FTZ R27, R5, c[0x0][0x23c], -R124.reuse ;  /* 0x00008f00051b7a23 */ /* 0x100fe2000001087c */
[----:B------:R-:W2:Y:S01]  /*e5c0*/  MUFU.EX2 R34, R34 ;  /* 0x0000002200227308 */ /* 0x000ea20000000800 */
[----:B------:R-:W-:Y:S01]  /*e5d0*/  FFMA.FTZ R31, R13, c[0x0][0x23c], -R124 ;  /* 0x00008f000d1f7a23 */ /* 0x000fe2000001087c */
[----:B------:R-:W3:Y:S01]  /*e5e0*/  LDSM.16.MT88.4 R4, [R140+0xa000] ;  /* 0x00a000008c04783b */ /* 0x000ee20000004200 */
[----:B------:R-:W-:-:S02]  /*e5f0*/  FFMA.FTZ R32, R12, c[0x0][0x23c], -R117 ;  /* 0x00008f000c207a23 */ /* 0x000fc40000010875 */
[--C-:B------:R-:W-:Y:S01]  /*e600*/  FFMA.FTZ R29, R24, c[0x0][0x23c], -R117.reuse ;  /* 0x00008f00181d7a23 */ /* 0x100fe20000010875 */
[----:B------:R-:W4:Y:S01]  /*e610*/  LDSM.16.MT88.4 R12, [R141+0x8800] ;  /* 0x008800008d0c783b */ /* 0x000f220000004200 */
[--C-:B------:R-:W-:Y:S01]  /*e620*/  FFMA.FTZ R26, R11, c[0x0][0x23c], -R124.reuse ;  /* 0x00008f000b1a7a23 */ /* 0x100fe2000001087c */
[----:B------:R-:W-:Y:S01]  /*e630*/  MUFU.EX2 R33, R33 ;  /* 0x0000002100217308 */ /* 0x000fe20000000800 */
[--C-:B------:R-:W-:Y:S01]  /*e640*/  FFMA.FTZ R0, R9, c[0x0][0x23c], -R124.reuse ;  /* 0x00008f0009007a23 */ /* 0x100fe2000001087c */
[----:B------:R-:W-:Y:S01]  /*e650*/  LDSM.16.MT88.4 R16, [R142+0x8800] ;  /* 0x008800008e10783b */ /* 0x000fe20000004200 */
[--C-:B------:R-:W-:Y:S02]  /*e660*/  FFMA.FTZ R25, R10, c[0x0][0x23c], -R117.reuse ;  /* 0x00008f000a197a23 */ /* 0x100fe40000010875 */
[----:B------:R-:W-:Y:S02]  /*e670*/  FFMA.FTZ R24, R8, c[0x0][0x23c], -R117 ;  /* 0x00008f0008187a23 */ /* 0x000fe40000010875 */
[----:B------:R-:W5:Y:S01]  /*e680*/  LDSM.16.MT88.4 R8, [R140+0x8800] ;  /* 0x008800008c08783b */ /* 0x000f620000004200 */
        /* <DEDUP_REMOVED lines=24> */
[----:B------:R-:W-:Y:S02]  /*e810*/  FADD.FTZ R34, R35, R34 ;  /* 0x0000002223227221 */ /* 0x000fe40000010000 */
        /* <DEDUP_REMOVED lines=134> */
[C---:B----4-:R-:W-:Y:S08]  /*f080*/  HMMA.16816.F32.BF16 R88, R4.reuse, R8, R88 ;  /* 0x000000080458723c */ /* 0x050ff00000041858 */
[C---:B------:R-:W-:Y:S01]  /*f090*/  HMMA.16816.F32.BF16 R84, R4.reuse, R10, R84 ;  /* 0x0000000a0454723c */ /* 0x040fe20000041854 */
[----:B------:R-:W2:Y:S07]  /*f0a0*/  LDSM.16.MT88.4 R8, [R144+0xb800] ;  /* 0x00b800009008783b */ /* 0x000eae0000004200 */
[C---:B------:R-:W-:Y:S01]  /*f0b0*/  HMMA.16816.F32.BF16 R76, R4.reuse, R14, R76 ;  /* 0x0000000e044c723c */ /* 0x040fe2000004184c */
[----:B------:R-:W3:Y:S07]  /*f0c0*/  LDSM.16.MT88.4 R12, [R141+0xb800] ;  /* 0x00b800008d0c783b */ /* 0x000eee0000004200 */
[C---:B------:R-:W-:Y:S08]  /*f0d0*/  HMMA.16816.F32.BF16 R72, R4.reuse, R20, R72 ;  /* 0x000000140448723c */ /* 0x040ff00000041848 */
[C---:B------:R-:W-:Y:S08]  /*f0e0*/  HMMA.16816.F32.BF16 R68, R4.reuse, R22, R68 ;  /* 0x000000160444723c */ /* 0x040ff00000041844 */
[C---:B-1----:R-:W-:Y:S08]  /*f0f0*/  HMMA.16816.F32.BF16 R44, R4.reuse, R16, R44 ;  /* 0x00000010042c723c */ /* 0x042ff0000004182c */
[C---:B------:R-:W-:Y:S08]  /*f100*/  HMMA.16816.F32.BF16 R48, R4.reuse, R18, R48 ;  /* 0x000000120430723c */ /* 0x040ff00000041830 */
[C---:B--2---:R-:W-:Y:S08]  /*f110*/  HMMA.16816.F32.BF16 R36, R4.reuse, R8, R36 ;  /* 0x000000080424723c */ /* 0x044ff00000041824 */
        /* <DEDUP_REMOVED lines=70> */
.L_x_7005:
[----:B------:R-:W-:-:S05]  /*f580*/  IMAD.MOV.U32 R5, RZ, RZ, c[0x0][0x1a0] ;  /* 0x00006800ff057624 */ /* 0x000fca00078e00ff */
[----:B------:R-:W-:-:S04]  /*f590*/  LEA R5, -R5, RZ, 0x6 ;  /* 0x000000ff05057211 */ /* 0x000fc800078e31ff */
[----:B------:R-:W-:Y:S02]  /*f5a0*/  SHF.R.S32.HI R0, RZ, 0x1f, R5 ;  /* 0x0000001fff007819 */ /* 0x000fe40000011405 */
.L_x_7006:
        /* <DEDUP_REMOVED lines=25> */
[----:B------:R3:W-:Y:S04]  /*f740*/  LDGSTS.E.BYPASS.LTC128B.128 [R153+0xb000], [R10.64+0x80] ;  /* 0x0b0000800a997fae */ /* 0x0007e8000b901d46 */
[----:B------:R4:W-:Y:S04]  /*f750*/  LDGSTS.E.BYPASS.LTC128B.128 [R153+0x9800], [R24.64] ;  /* 0x0980000018997fae */ /* 0x0009e8000b901d46 */
[----:B------:R4:W-:Y:S04]  /*f760*/  LDGSTS.E.BYPASS.LTC128B.128 [R153+0xb800], [R24.64+0x80] ;  /* 0x0b80008018997fae */ /* 0x0009e8000b901d46 */
[----:B------:R-:W-:Y:S04]  /*f770*/  LDSM.16.M88.4 R20, [R150] ;  /* 0x000000009614783b */ /* 0x000fe80000000200 */
[----:B------:R-:W3:Y:S04]  /*f780*/  LDSM.16.M88.4 R4, [R149+0x4000] ;  /* 0x004000009504783b */ /* 0x000ee80000000200 */
[----:B------:R-:W5:Y:S04]  /*f790*/  LDSM.16.M88.4 R104, [R149+0x4800] ;  /* 0x004800009568783b */ /* 0x000f680000000200 */
[----:B------:R-:W1:Y:S04]  /*f7a0*/  LDSM.16.M88.4 R28, [R149+0x5000] ;  /* 0x00500000951c783b */ /* 0x000e680000000200 */
[----:B------:R-:W4:Y:S04]  /*f7b0*/  LDSM.16.M88.4 R120, [R149+0x5800] ;  /* 0x005800009578783b */ /* 0x000f280000000200 */
[----:B------:R-:W-:Y:S04]  /*f7c0*/  LDSM.16.M88.4 R112, [R148] ;  /* 0x000000009470783b */ /* 0x000fe80000000200 */
[----:B------:R-:W4:Y:S04]  /*f7d0*/  LDSM.16.M88.4 R116, [R147] ;  /* 0x000000009374783b */ /* 0x000f280000000200 */
[----:B------:R-:W4:Y:S04]  /*f7e0*/  LDSM.16.M88.4 R16, [R139] ;  /* 0x000000008b10783b */ /* 0x000f280000000200 */
[----:B--2---:R-:W2:Y:S04]  /*f7f0*/  LDSM.16.M88.4 R12, [R138] ;  /* 0x000000008a0c783b */ /* 0x004ea80000000200 */
[----:B------:R-:W-:Y:S04]  /*f800*/  LDSM.16.M88.4 R128, [R143+0x5000] ;  /* 0x005000008f80783b */ /* 0x000fe80000000200 */
[----:B------:R-:W-:Y:S01]  /*f810*/  LDSM.16.M88.4 R124, [R143+0x5800] ;  /* 0x005800008f7c783b */ /* 0x000fe20000000200 */
[C---:B---3--:R-:W-:Y:S03]  /*f820*/  HMMA.16816.F32.BF16 R8, R20.reuse, R4, RZ ;  /* 0x000000041408723c */ /* 0x048fe600000418ff */
[----:B------:R-:W0:Y:S05]  /*f830*/  LDGDEPBAR ;  /* 0x00000000000079af */ /* 0x000e2a0000000000 */
[C---:B-----5:R-:W-:Y:S08]  /*f840*/  HMMA.16816.F32.BF16 R108, R20.reuse, R104, RZ ;  /* 0x00000068146c723c */ /* 0x060ff000000418ff */
[C---:B-1----:R-:W-:Y:S08]  /*f850*/  HMMA.16816.F32.BF16 R32, R20.reuse, R28, RZ ;  /* 0x0000001c1420723c */ /* 0x042ff000000418ff */
        /* <DEDUP_REMOVED lines=12> */
[C---:B--2---:R-:W-:Y:S08]  /*f920*/  HMMA.16816.F32.BF16 R32, R112.reuse, R12, R32 ;  /* 0x0000000c7020723c */ /* 0x044ff00000041820 */
[C---:B------:R-:W-:Y:S01]  /*f930*/  HMMA.16816.F32.BF16 R28, R112.reuse, R14, R28 ;  /* 0x0000000e701c723c */ /* 0x040fe2000004181c */
[----:B------:R-:W2:Y:S07]  /*f940*/  LDSM.16.M88.4 R12, [R143+0x4800] ;  /* 0x004800008f0c783b */ /* 0x000eae0000000200 */
[C---:B-1----:R-:W-:Y:S08]  /*f950*/  HMMA.16816.F32.BF16 R24, R112.reuse, R120, R24 ;  /* 0x000000787018723c */ /* 0x042ff00000041818 */
[----:B------:R-:W-:Y:S01]  /*f960*/  HMMA.16816.F32.BF16 R20, R112, R122, R20 ;  /* 0x0000007a7014723c */ /* 0x000fe20000041814 */
[----:B------:R-:W-:Y:S04]  /*f970*/  LDSM.16.M88.4 R112, [R145] ;  /* 0x000000009170783b */ /* 0x000fe80000000200 */
[----:B------:R-:W-:Y:S03]  /*f980*/  LDSM.16.M88.4 R120, [R136] ;  /* 0x000000008878783b */ /* 0x000fe60000000200 */
[C---:B---3--:R-:W-:Y:S08]  /*f990*/  HMMA.16816.F32.BF16 R32, R116.reuse, R128, R32 ;  /* 0x000000807420723c */ /* 0x048ff00000041820 */
[C---:B----4-:R-:W-:Y:S08]  /*f9a0*/  HMMA.16816.F32.BF16 R8, R116.reuse, R16, R8 ;  /* 0x000000107408723c */ /* 0x050ff00000041808 */
[C---:B------:R-:W-:Y:S01]  /*f9b0*/  HMMA.16816.F32.BF16 R4, R116.reuse, R18, R4 ;  /* 0x000000127404723c */ /* 0x040fe20000041804 */
[----:B------:R-:W1:Y:S07]  /*f9c0*/  LDSM.16.M88.4 R16, [R136+0x800] ;  /* 0x000800008810783b */ /* 0x000e6e0000000200 */
[C---:B--2---:R-:W-:Y:S08]  /*f9d0*/  HMMA.16816.F32.BF16 R108, R116.reuse, R12, R108 ;  /* 0x0000000c746c723c */ /* 0x044ff0000004186c */
[C---:B------:R-:W-:Y:S01]  /*f9e0*/  HMMA.16816.F32.BF16 R104, R116.reuse, R14, R104 ;  /* 0x0000000e7468723c */ /* 0x040fe20000041868 */
[----:B------:R-:W2:Y:S07]  /*f9f0*/  LDSM.16.M88.4 R12, [R136+0x1000] ;  /* 0x00100000880c783b */ /* 0x000eae0000000200 */
[C---:B------:R-:W-:Y:S08]  /*fa00*/  HMMA.16816.F32.BF16 R28, R116.reuse, R130, R28 ;  /* 0x00000082741c723c */ /* 0x040ff0000004181c */
[C---:B------:R-:W-:Y:S08]  /*fa10*/  HMMA.16816.F32.BF16 R24, R116.reuse, R124, R24 ;  /* 0x0000007c7418723c */ /* 0x040ff00000041818 */
        /* <DEDUP_REMOVED lines=24> */
[----:B------:R-:W3:Y:S07]  /*fba0*/  LDSM.16.M88.4 R116, [R133] ;  /* 0x000000008574783b */ /* 0x000eee0000000200 */
[C---:B----4-:R-:W-:Y:S08]  /*fbb0*/  HMMA.16816.F32.BF16 R24, R16.reuse, R112, R24 ;  /* 0x000000701018723c */ /* 0x050ff00000041818 */
[----:B------:R-:W-:Y:S01]  /*fbc0*/  HMMA.16816.F32.BF16 R20, R16, R114, R20 ;  /* 0x000000721014723c */ /* 0x000fe20000041814 */
[----:B------:R-:W4:Y:S04]  /*fbd0*/  LDSM.16.M88.4 R112, [R132] ;  /* 0x000000008470783b */ /* 0x000f280000000200 */
[----:B------:R-:W-:Y:S03]  /*fbe0*/  LDSM.16.M88.4 R16, [R146+0x2000] ;  /* 0x002000009210783b */ /* 0x000fe60000000200 */
[C---:B-1----:R-:W-:Y:S08]  /*fbf0*/  HMMA.16816.F32.BF16 R8, R124.reuse, R12, R8 ;  /* 0x0000000c7c08723c */ /* 0x042ff00000041808 */
[C---:B------:R-:W-:Y:S01]  /*fc00*/  HMMA.16816.F32.BF16 R4, R124.reuse, R14, R4 ;  /* 0x0000000e7c04723c */ /* 0x040fe20000041804 */
[----:B------:R-:W1:Y:S07]  /*fc10*/  LDSM.16.M88.4 R12, [R143+0x6000] ;  /* 0x006000008f0c783b */ /* 0x000e6e0000000200 */
[C---:B--2---:R-:W-:Y:S08]  /*fc20*/  HMMA.16816.F32.BF16 R108, R124.reuse, R120, R108 ;  /* 0x000000787c6c723c */ /* 0x044ff0000004186c */
[C---:B------:R-:W-:Y:S08]  /*fc30*/  HMMA.16816.F32.BF16 R104, R124.reuse, R122, R104 ;  /* 0x0000007a7c68723c */ /* 0x040ff00000041868 */
[C---:B---3--:R-:W-:Y:S08]  /*fc40*/  HMMA.16816.F32.BF16 R32, R124.reuse, R116, R32 ;  /* 0x000000747c20723c */ /* 0x048ff00000041820 */
[C---:B------:R-:W-:Y:S01]  /*fc50*/  HMMA.16816.F32.BF16 R28, R124.reuse, R118, R28 ;  /* 0x000000767c1c723c */ /* 0x040fe2000004181c */
[----:B------:R-:W2:Y:S07]  /*fc60*/  LDSM.16.M88.4 R116, [R143+0x6800] ;  /* 0x006800008f74783b */ /* 0x000eae0000000200 */
[C---:B----4-:R-:W-:Y:S08]  /*fc70*/  HMMA.16816.F32.BF16 R24, R124.reuse, R112, R24 ;  /* 0x000000707c18723c */ /* 0x050ff00000041818 */
[----:B------:R-:W-:Y:S01]  /*fc80*/  HMMA.16816.F32.BF16 R124, R124, R114, R20 ;  /* 0x000000727c7c723c */ /* 0x000fe20000041814 */
[----:B------:R-:W-:Y:S04]  /*fc90*/  LDSM.16.M88.4 R112, [R145+0x2000] ;  /* 0x002000009170783b */ /* 0x000fe80000000200 */
[----:B------:R-:W3:Y:S03]  /*fca0*/  LDSM.16.M88.4 R20, [R136+0x2000] ;  /* 0x002000008814783b */ /* 0x000ee60000000200 */
[C---:B-1----:R-:W-:Y:S08]  /*fcb0*/  HMMA.16816.F32.BF16 R8, R16.reuse, R12, R8 ;  /* 0x0000000c1008723c */ /* 0x042ff00000041808 */
[C---:B------:R-:W-:Y:S01]  /*fcc0*/  HMMA.16816.F32.BF16 R4, R16.reuse, R14, R4 ;  /* 0x0000000e1004723c */ /* 0x040fe20000041804 */
[----:B------:R-:W1:Y:S07]  /*fcd0*/  LDSM.16.M88.4 R12, [R136+0x2800] ;  /* 0x00280000880c783b */ /* 0x000e6e0000000200 */
[C---:B--2---:R-:W-:Y:S08]  /*fce0*/  HMMA.16816.F32.BF16 R108, R16.reuse, R116, R108 ;  /* 0x00000074106c723c */ /* 0x044ff0000004186c */
[----:B------:R-:W-:Y:S08]  /*fcf0*/  HMMA.16816.F32.BF16 R104, R16, R118, R104 ;  /* 0x000000761068723c */ /* 0x000ff00000041868 */
[C---:B---3--:R-:W-:Y:S08]  /*fd00*/  HMMA.16816.F32.BF16 R8, R112.reuse, R20, R8 ;  /* 0x000000147008723c */ /* 0x048ff00000041808 */
[C---:B------:R-:W-:Y:S01]  /*fd10*/  HMMA.16816.F32.BF16 R4, R112.reuse, R22, R4 ;  /* 0x000000167004723c */ /* 0x040fe20000041804 */
[----:B------:R-:W2:Y:S07]  /*fd20*/  LDSM.16.M88.4 R20, [R143+0x7000] ;  /* 0x007000008f14783b */ /* 0x000eae0000000200 */
[C---:B-1----:R-:W-:Y:S08]  /*fd30*/  HMMA.16816.F32.BF16 R108, R112.reuse, R12, R108 ;  /* 0x0000000c706c723c */ /* 0x042ff0000004186c */
[----:B------:R-:W-:Y:S01]  /*fd40*/  FMUL.FTZ R8, R8, c[0x0][0x2ec] ;  /* 0x0000bb0008087a20 */ /* 0x000fe20000410000 */
[----:B------:R-:W-:Y:S01]  /*fd50*/  HMMA.16816.F32.BF16 R104, R112, R14, R104 ;  /* 0x0000000e7068723c */ /* 0x000fe20000041868 */
[----:B------:R-:W-:-:S02]  /*fd60*/  FMUL.FTZ R116, R9, c[0x0][0x2ec] ;  /* 0x0000bb0009747a20 */ /* 0x000fc40000410000 */
[----:B------:R1:W3:Y:S01]  /*fd70*/  MUFU.TANH R101, R8 ;  /* 0x0000000800657308 */ /* 0x0002e20000002400 */
[----:B------:R-:W-:Y:S02]  /*fd80*/  FMUL.FTZ R117, R10, c[0x0][0x2ec] ;  /* 0x0000bb000a757a20 */ /* 0x000fe40000410000 */
[----:B------:R-:W-:Y:S02]  /*fd90*/  FMUL.FTZ R0, R11, c[0x0][0x2ec] ;  /* 0x0000bb000b007a20 */ /* 0x000fe40000410000 */
[----:B------:R-:W-:Y:S02]  /*fda0*/  FMUL.FTZ R4, R4, c[0x0][0x2ec] ;  /* 0x0000bb0004047a20 */ /* 0x000fe40000410000 */
[----:B------:R-:W-:Y:S01]  /*fdb0*/  FMUL.FTZ R5, R5, c[0x0][0x2ec] ;  /* 0x0000bb0005057a20 */ /* 0x000fe20000410000 */
[----:B------:R-:W-:Y:S04]  /*fdc0*/  MUFU.TANH R116, R116 ;  /* 0x0000007400747308 */ /* 0x000fe80000002400 */
[----:B------:R-:W-:-:S02]  /*fdd0*/  FMUL.FTZ R15, R108, c[0x0][0x2ec] ;  /* 0x0000bb006c0f7a20 */ /* 0x000fc40000410000 */
[----:B------:R-:W-:Y:S01]  /*fde0*/  FMUL.FTZ R14, R109, c[0x0][0x2ec] ;  /* 0x0000bb006d0e7a20 */ /* 0x000fe20000410000 */
[----:B-1----:R-:W1:Y:S01]  /*fdf0*/  LDSM.16.M88.4 R8, [R136+0x3000] ;  /* 0x003000008808783b */ /* 0x002e620000000200 */
[----:B------:R-:W-:Y:S01]  /*fe00*/  MUFU.TANH R12, R4 ;  /* 0x00000004000c7308 */ /* 0x000fe20000002400 */
[----:B--2---:R-:W-:Y:S04]  /*fe10*/  HMMA.16816.F32.BF16 R32, R16, R20, R32 ;  /* 0x000000141020723c */ /* 0x004fe80000041820 */
[----:B------:R-:W-:Y:S02]  /*fe20*/  FMUL.FTZ R108, R104, c[0x0][0x2ec] ;  /* 0x0000bb00686c7a20 */ /* 0x000fe40000410000 */
[----:B------:R-:W2:Y:S01]  /*fe30*/  S2R R104, SR_TID.X ;  /* 0x0000000000687919 */ /* 0x000ea20000002100 */
[----:B------:R4:W-:Y:S01]  /*fe40*/  MUFU.TANH R13, R5 ;  /* 0x00000005000d7308 */ /* 0x0009e20000002400 */
[----:B------:R-:W-:-:S02]  /*fe50*/  FMUL.FTZ R105, R105, c[0x0][0x2ec] ;  /* 0x0000bb0069697a20 */ /* 0x000fc40000410000 */
[----:B------:R-:W-:Y:S01]  /*fe60*/  FMUL.FTZ R20, R6, c[0x0][0x2ec] ;  /* 0x0000bb0006147a20 */ /* 0x000fe20000410000 */
[----:B------:R-:W-:Y:S01]  /*fe70*/  HMMA.16816.F32.BF16 R28, R16, R22, R28 ;  /* 0x00000016101c723c */ /* 0x000fe2000004181c */
[----:B------:R-:W-:Y:S02]  /*fe80*/  FMUL.FTZ R21, R7, c[0x0][0x2ec] ;  /* 0x0000bb0007157a20 */ /* 0x000fe40000410000 */
[----:B------:R-:W-:Y:S01]  /*fe90*/  FMUL.FTZ R106, R106, c[0x0][0x2ec] ;  /* 0x0000bb006a6a7a20 */ /* 0x000fe20000410000 */
[----:B------:R-:W5:Y:S01]  /*fea0*/  MUFU.TANH R117, R117 ;  /* 0x0000007500757308 */ /* 0x000f620000002400 */
[----:B------:R-:W-:Y:S02]  /*feb0*/  FMUL.FTZ R107, R107, c[0x0][0x2ec] ;  /* 0x0000bb006b6b7a20 */ /* 0x000fe40000410000 */
[----:B------:R-:W-:Y:S02]  /*fec0*/  FMUL.FTZ R22, R110, c[0x0][0x2ec] ;  /* 0x0000bb006e167a20 */ /* 0x000fe40000410000 */
[----:B------:R-:W-:Y:S01]  /*fed0*/  FMUL.FTZ R23, R111, c[0x0][0x2ec] ;  /* 0x0000bb006f177a20 */ /* 0x000fe20000410000 */
[----:B----4-:R-:W4:Y:S02]  /*fee0*/  LDSM.16.M88.4 R4, [R143+0x7800] ;  /* 0x007800008f04783b */ /* 0x010f240000000200 */
[----:B------:R-:W2:Y:S08]  /*fef0*/  MUFU.TANH R0, R0 ;  /* 0x0000000000007308 */ /* 0x000eb00000002400 */
[----:B------:R-:W2:Y:S01]  /*ff00*/  MUFU.TANH R20, R20 ;  /* 0x0000001400147308 */ /* 0x000ea20000002400 */
[C---:B-1----:R-:W-:Y:S07]  /*ff10*/  HMMA.16816.F32.BF16 R32, R112.reuse, R8, R32 ;  /* 0x000000087020723c */ /* 0x042fee0000041820 */
[----:B------:R-:W1:Y:S01]  /*ff20*/  MUFU.TANH R21, R21 ;  /* 0x0000001500157308 */ /* 0x000e620000002400 */
[----:B------:R-:W-:Y:S01]  /*ff30*/  HMMA.16816.F32.BF16 R28, R112, R10, R28 ;  /* 0x0000000a701c723c */ /* 0x000fe2000004181c */
[----:B------:R-:W1:Y:S06]  /*ff40*/  LDSM.16.M88.4 R8, [R136+0x3800] ;  /* 0x003800008808783b */ /* 0x000e6c0000000200 */
[----:B------:R-:W1:Y:S01]  /*ff50*/  MUFU.TANH R15, R15 ;  /* 0x0000000f000f7308 */ /* 0x000e620000002400 */
[----:B------:R-:W-:-:S07]  /*ff60*/  DEPBAR.LE SB0, 0x0 ;  /* 0x000080000000791a */ /* 0x000fce0000000000 */
[----:B------:R-:W1:Y:S01]  /*ff70*/  MUFU.TANH R22, R22 ;  /* 0x0000001600167308 */ /* 0x000e620000002400 */
[----:B------:R-:W-:Y:S01]  /*ff80*/  FMUL.FTZ R32, R32, c[0x0][0x2ec] ;  /* 0x0000bb0020207a20 */ /* 0x000fe20000410000 */
[----:B----4-:R-:W-:Y:S06]  /*ff90*/  HMMA.16816.F32.BF16 R24, R16, R4, R24 ;  /* 0x000000041018723c */ /* 0x010fec0000041818 */
[----:B------:R-:W4:Y:S01]  /*ffa0*/  MUFU.TANH R14, R14 ;  /* 0x0000000e000e7308 */ /* 0x000f220000002400 */
[----:B------:R-:W-:Y:S02]  /*ffb0*/  FMUL.FTZ R33, R33, c[0x0][0x2ec] ;  /* 0x0000bb0021217a20 */ /* 0x000fe40000410000 */
[----:B------:R-:W-:-:S02]  /*ffc0*/  FMUL.FTZ R34, R34, c[0x0][0x2ec] ;  /* 0x0000bb0022227a20 */ /* 0x000fc40000410000 */
[----:B------:R-:W-:Y:S01]  /*ffd0*/  FMUL.FTZ R35, R35, c[0x0][0x2ec] ;  /* 0x0000bb0023237a20 */ /* 0x000fe20000410000 */
[----:B------:R-:W-:Y:S01]  /*ffe0*/  HMMA.16816.F32.BF16 R124, R16, R6, R124 ;  /* 0x00000006107c723c */ /* 0x000fe2000004187c */
[----:B--2---:R-:W-:Y:S01]  /*fff0*/  IMAD.SHL.U32 R5, R104, 0x2, RZ ;  /* 0x0000000268057824 */ /* 0x004fe200078e00ff */
[----:B------:R-:W2:Y:S01]  /*10000*/  MUFU.TANH R23, R23 ;  /* 0x0000001700177308 */ /* 0x000ea20000002400 */
[----:B------:R-:W-:Y:S02]  /*10010*/  FMUL.FTZ R28, R28, c[0x0][0x2ec] ;  /* 0x0000bb001c1c7a20 */ /* 0x000fe40000410000 */
[----:B------:R-:W-:Y:S01]  /*10020*/  FMUL.FTZ R30, R30, c[0x0][0x2ec] ;  /* 0x0000bb001e1e7a20 */ /* 0x000fe20000410000 */
[----:B------:R-:W-:Y:S01]  /*10030*/  LOP3.LUT R5, R5, 0x6, RZ, 0xc0, !PT ;  /* 0x0000000605057812 */ /* 0x000fe200078ec0ff */
[----:B------:R-:W-:-:S03]  /*10040*/  FMUL.FTZ R31, R31, c[0x0][0x2ec] ;  /* 0x0000bb001f1f7a20 */ /* 0x000fc60000410000 */
[----:B------:R-:W2:Y:S01]  /*10050*/  MUFU.TANH R108, R108 ;  /* 0x0000006c006c7308 */ /* 0x000ea20000002400 */
[----:B------:R-:W-:-:S05]  /*10060*/  IMAD R4, R160, 0x40, R5 ;  /* 0x00000040a0047824 */ /* 0x000fca00078e0205 */
[C---:B------:R-:W-:Y:S01]  /*10070*/  IADD3 R5, R4.reuse, 0x1, RZ ;  /* 0x0000000104057810 */ /* 0x040fe20007ffe0ff */
[C---:B-1----:R-:W-:Y:S01]  /*10080*/  HMMA.16816.F32.BF16 R24, R112.reuse, R8, R24 ;  /* 0x000000087018723c */ /* 0x042fe20000041818 */
[CC--:B------:R-:W-:Y:S01]  /*10090*/  ISETP.GE.AND P5, PT, R4.reuse, R2.reuse, PT ;  /* 0x000000020400720c */ /* 0x0c0fe20003fa6270 */
[----:B------:R-:W-:Y:S01]  /*100a0*/  MUFU.TANH R105, R105 ;  /* 0x0000006900697308 */ /* 0x000fe20000002400 */
[C---:B------:R-:W-:Y:S02]  /*100b0*/  ISETP.GE.AND P4, PT, R5.reuse, R2, PT ;  /* 0x000000020500720c */ /* 0x040fe40003f86270 */
[-C--:B------:R-:W-:Y:S02]  /*100c0*/  ISETP.GE.AND P1, PT, R5, R103.reuse, PT ;  /* 0x000000670500720c */ /* 0x080fe40003f26270 */
[C---:B------:R-:W-:Y:S01]  /*100d0*/  IADD3 R5, R4.reuse, 0x8, RZ ;  /* 0x0000000804057810 */ /* 0x040fe20007ffe0ff */
[----:B------:R-:W-:Y:S01]  /*100e0*/  HMMA.16816.F32.BF16 R124, R112, R10, R124 ;  /* 0x0000000a707c723c */ /* 0x000fe2000004187c */
[C---:B------:R-:W-:Y:S01]  /*100f0*/  ISETP.GE.AND P2, PT, R4.reuse, R103, PT ;  /* 0x000000670400720c */ /* 0x040fe20003f46270 */
[----:B------:R-:W1:Y:S01]  /*10100*/  MUFU.TANH R106, R106 ;  /* 0x0000006a006a7308 */ /* 0x000e620000002400 */
[----:B------:R-:W-:Y:S01]  /*10110*/  IADD3 R7, R4, 0x9, RZ ;  /* 0x0000000904077810 */ /* 0x000fe20007ffe0ff */
[----:B------:R-:W-:Y:S01]  /*10120*/  FMUL.FTZ R8, R29, c[0x0][0x2ec] ;  /* 0x0000bb001d087a20 */ /* 0x000fe20000410000 */
[----:B---3--:R-:W-:-:S02]  /*10130*/  FSEL R101, R101, -INF , !P5 ;  /* 0xff80000065657808 */ /* 0x008fc40006800000 */
[CC--:B------:R-:W-:Y:S02]  /*10140*/  ISETP.GE.AND P6, PT, R5.reuse, R2.reuse, PT ;  /* 0x000000020500720c */ /* 0x0c0fe40003fc6270 */
[-C--:B------:R-:W-:Y:S01]  /*10150*/  ISETP.GE.AND P5, PT, R5, R103.reuse, PT ;  /* 0x000000670500720c */ /* 0x080fe20003fa6270 */
[----:B------:R-:W3:Y:S01]  /*10160*/  MUFU.TANH R123, R107 ;  /* 0x0000006b007b7308 */ /* 0x000ee20000002400 */
[----:B-----5:R-:W-:Y:S02]  /*10170*/  FSEL R5, R117, -INF , !P2 ;  /* 0xff80000075057808 */ /* 0x020fe40005000000 */
[----:B------:R-:W-:Y:S02]  /*10180*/  FSEL R6, R116, -INF , !P4 ;  /* 0xff80000074067808 */ /* 0x000fe40006000000 */
        /* <DEDUP_REMOVED lines=10> */
[C---:B------:R-:W-:Y:S01]  /*10230*/  ISETP.GE.AND P1, PT, R7.reuse, R2, PT ;  /* 0x000000020700720c */ /* 0x040fe20003f26270 */
[----:B------:R-:W-:Y:S01]  /*10240*/  MUFU.TANH R122, R33 ;  /* 0x00000021007a7308 */ /* 0x000fe20000002400 */
[----:B------:R-:W-:Y:S01]  /*10250*/  ISETP.GE.AND P6, PT, R7, R103, PT ;  /* 0x000000670700720c */ /* 0x000fe20003fc6270 */
[----:B------:R-:W-:Y:S01]  /*10260*/  FMUL.FTZ R102, R125, c[0x0][0x2ec] ;  /* 0x0000bb007d667a20 */ /* 0x000fe20000410000 */
[----:B------:R-:W-:Y:S01]  /*10270*/  IADD3 R7, R4, 0x11, RZ ;  /* 0x0000001104077810 */ /* 0x000fe20007ffe0ff */
[----:B------:R-:W-:Y:S01]  /*10280*/  FMUL.FTZ R26, R26, c[0x0][0x2ec] ;  /* 0x0000bb001a1a7a20 */ /* 0x000fe20000410000 */
[----:B------:R-:W-:-:S02]  /*10290*/  IADD3 R10, R4, 0x18, RZ ;  /* 0x00000018040a7810 */ /* 0x000fc40007ffe0ff */
[----:B------:R-:W-:Y:S01]  /*102a0*/  FSEL R11, R20, -INF , !P5 ;  /* 0xff800000140b7808 */ /* 0x000fe20006800000 */
[----:B------:R-:W1:Y:S01]  /*102b0*/  MUFU.TANH R121, R34 ;  /* 0x0000002200797308 */ /* 0x000e620000002400 */
[----:B------:R-:W-:Y:S02]  /*102c0*/  FSEL R0, R13, -INF , !P2 ;  /* 0xff8000000d007808 */ /* 0x000fe40005000000 */
[CC--:B------:R-:W-:Y:S02]  /*102d0*/  ISETP.GE.AND P5, PT, R7.reuse, R2.reuse, PT ;  /* 0x000000020700720c */ /* 0x0c0fe40003fa6270 */
[----:B------:R-:W-:Y:S02]  /*102e0*/  ISETP.GE.AND P2, PT, R7, R103, PT ;  /* 0x000000670700720c */ /* 0x000fe40003f46270 */
[----:B------:R-:W-:Y:S01]  /*102f0*/  FSEL R7, R21, -INF , !P4 ;  /* 0xff80000015077808 */ /* 0x000fe20006000000 */
[----:B------:R-:W1:Y:S01]  /*10300*/  MUFU.TANH R119, R35 ;  /* 0x0000002300777308 */ /* 0x000e620000002400 */
[----:B------:R-:W-:-:S02]  /*10310*/  ISETP.GE.AND P4, PT, R10, R2, PT ;  /* 0x000000020a00720c */ /* 0x000fc40003f86270 */
[----:B------:R-:W-:Y:S02]  /*10320*/  FSEL R112, R15, -INF , !P1 ;  /* 0xff8000000f707808 */ /* 0x000fe40004800000 */
[C---:B------:R-:W-:Y:S02]  /*10330*/  IADD3 R13, R4.reuse, 0x19, RZ ;  /* 0x00000019040d7810 */ /* 0x040fe40007ffe0ff */
[----:B------:R-:W-:Y:S01]  /*10340*/  IADD3 R15, R4, 0x20, RZ ;  /* 0x00000020040f7810 */ /* 0x000fe20007ffe0ff */
[----:B------:R-:W1:Y:S01]  /*10350*/  MUFU.TANH R120, R28 ;  /* 0x0000001c00787308 */ /* 0x000e620000002400 */
[----:B------:R-:W-:Y:S02]  /*10360*/  FSEL R111, R22, -INF , !P6 ;  /* 0xff800000166f7808 */ /* 0x000fe40007000000 */
[----:B----4-:R-:W-:Y:S02]  /*10370*/  FSEL R104, R14, -INF , !P5 ;  /* 0xff8000000e687808 */ /* 0x010fe40006800000 */
[----:B--2---:R-:W-:-:S02]  /*10380*/  FSEL R23, R23, -INF , !P2 ;  /* 0xff80000017177808 */ /* 0x004fc40005000000 */
[----:B------:R-:W-:Y:S01]  /*10390*/  FSEL R22, R108, -INF , !P4 ;  /* 0xff8000006c167808 */ /* 0x000fe20006000000 */
[----:B------:R-:W2:Y:S01]  /*103a0*/  MUFU.TANH R117, R30 ;  /* 0x0000001e00757308 */ /* 0x000ea20000002400 */
[-C--:B------:R-:W-:Y:S02]  /*103b0*/  ISETP.GE.AND P1, PT, R10, R103.reuse, PT ;  /* 0x000000670a00720c */ /* 0x080fe40003f26270 */
[CC--:B------:R-:W-:Y:S02]  /*103c0*/  ISETP.GE.AND P6, PT, R13.reuse, R2.reuse, PT ;  /* 0x000000020d00720c */ /* 0x0c0fe40003fc6270 */
[-C--:B------:R-:W-:Y:S02]  /*103d0*/  ISETP.GE.AND P5, PT, R13, R103.reuse, PT ;  /* 0x000000670d00720c */ /* 0x080fe40003fa6270 */
[C---:B------:R-:W-:Y:S01]  /*103e0*/  ISETP.GE.AND P2, PT, R15.reuse, R2, PT ;  /* 0x000000020f00720c */ /* 0x040fe20003f46270 */
[----:B------:R-:W4:Y:S01]  /*103f0*/  MUFU.TANH R115, R31 ;  /* 0x0000001f00737308 */ /* 0x000f220000002400 */
[----:B------:R-:W-:-:S02]  /*10400*/  ISETP.GE.AND P4, PT, R15, R103, PT ;  /* 0x000000670f00720c */ /* 0x000fc40003f86270 */
[C---:B------:R-:W-:Y:S02]  /*10410*/  IADD3 R15, R4.reuse, 0x21, RZ ;  /* 0x00000021040f7810 */ /* 0x040fe40007ffe0ff */
[----:B------:R-:W-:Y:S02]  /*10420*/  IADD3 R14, R4, 0x28, RZ ;  /* 0x00000028040e7810 */ /* 0x000fe40007ffe0ff */
[----:B-1----:R-:W-:Y:S01]  /*10430*/  FSEL R21, R106, -INF , !P1 ;  /* 0xff8000006a157808 */ /* 0x002fe20004800000 */
[----:B------:R1:W-:Y:S01]  /*10440*/  MUFU.TANH R110, R24 ;  /* 0x00000018006e7308 */ /* 0x0003e20000002400 */
[----:B------:R-:W-:Y:S02]  /*10450*/  FSEL R20, R105, -INF , !P6 ;  /* 0xff80000069147808 */ /* 0x000fe40007000000 */
[----:B---3--:R-:W-:Y:S02]  /*10460*/  FSEL R123, R123, -INF , !P5 ;  /* 0xff8000007b7b7808 */ /* 0x008fe40006800000 */
[----:B------:R-:W-:-:S02]  /*10470*/  ISETP.GE.AND P1, PT, R15, R2, PT ;  /* 0x000000020f00720c */ /* 0x000fc40003f26270 */
[-C--:B------:R-:W-:Y:S01]  /*10480*/  ISETP.GE.AND P6, PT, R15, R103.reuse, PT ;  /* 0x000000670f00720c */ /* 0x080fe20003fc6270 */
[----:B------:R3:W-:Y:S01]  /*10490*/  MUFU.TANH R10, R25 ;  /* 0x00000019000a7308 */ /* 0x0007e20000002400 */
[----:B------:R-:W-:Y:S02]  /*104a0*/  ISETP.GE.AND P5, PT, R14, R2, PT ;  /* 0x000000020e00720c */ /* 0x000fe40003fa6270 */
[----:B-----5:R-:W-:Y:S02]  /*104b0*/  FSEL R118, R118, -INF , !P2 ;  /* 0xff80000076767808 */ /* 0x020fe40005000000 */
[C---:B------:R-:W-:Y:S02]  /*104c0*/  IADD3 R16, R4.reuse, 0x29, RZ ;  /* 0x0000002904107810 */ /* 0x040fe40007ffe0ff */
[----:B------:R-:W-:Y:S01]  /*104d0*/  IADD3 R15, R4, 0x30, RZ ;  /* 0x00000030040f7810 */ /* 0x000fe20007ffe0ff */
[----:B-1----:R-:W-:Y:S01]  /*104e0*/  FMUL.FTZ R24, R127, c[0x0][0x2ec] ;  /* 0x0000bb007f187a20 */ /* 0x002fe20000410000 */
[----:B------:R-:W1:Y:S01]  /*104f0*/  MUFU.TANH R8, R8 ;  /* 0x0000000800087308 */ /* 0x000e620000002400 */
[----:B------:R-:W-:-:S02]  /*10500*/  ISETP.GE.AND P2, PT, R14, R103, PT ;  /* 0x000000670e00720c */ /* 0x000fc40003f46270 */
[----:B------:R-:W-:Y:S02]  /*10510*/  FSEL R121, R121, -INF , !P4 ;  /* 0xff80000079797808 */ /* 0x000fe40006000000 */
[----:B------:R-:W-:Y:S01]  /*10520*/  FSEL R122, R122, -INF , !P1 ;  /* 0xff8000007a7a7808 */ /* 0x000fe20004800000 */
[----:B---3--:R-:W-:Y:S02]  /*10530*/  FMUL.FTZ R25, R126, c[0x0][0x2ec] ;  /* 0x0000bb007e197a20 */ /* 0x008fe40000410000 */
[----:B------:R-:W3:Y:S01]  /*10540*/  MUFU.TANH R13, R124 ;  /* 0x0000007c000d7308 */ /* 0x000ee20000002400 */
[----:B------:R-:W-:Y:S02]  /*10550*/  FSEL R119, R119, -INF , !P6 ;  /* 0xff80000077777808 */ /* 0x000fe40007000000 */
[----:B------:R-:W-:Y:S02]  /*10560*/  FSEL R120, R120, -INF , !P5 ;  /* 0xff80000078787808 */ /* 0x000fe40006800000 */
[----:B------:R-:W-:-:S02]  /*10570*/  ISETP.GE.AND P4, PT, R16, R2, PT ;  /* 0x000000021000720c */ /* 0x000fc40003f86270 */
[-C--:B------:R-:W-:Y:S01]  /*10580*/  ISETP.GE.AND P1, PT, R16, R103.reuse, PT ;  /* 0x000000671000720c */ /* 0x080fe20003f26270 */
[----:B------:R-:W5:Y:S01]  /*10590*/  MUFU.TANH R102, R102 ;  /* 0x0000006600667308 */ /* 0x000f620000002400 */
[C---:B------:R-:W-:Y:S02]  /*105a0*/  ISETP.GE.AND P6, PT, R15.reuse, R2, PT ;  /* 0x000000020f00720c */ /* 0x040fe40003fc6270 */
[----:B------:R-:W-:Y:S02]  /*105b0*/  ISETP.GE.AND P5, PT, R15, R103, PT ;  /* 0x000000670f00720c */ /* 0x000fe40003fa6270 */
[C---:B------:R-:W-:Y:S02]  /*105c0*/  IADD3 R16, R4.reuse, 0x31, RZ ;  /* 0x0000003104107810 */ /* 0x040fe40007ffe0ff */
[----:B------:R-:W-:Y:S01]  /*105d0*/  IADD3 R15, R4, 0x38, RZ ;  /* 0x00000038040f7810 */ /* 0x000fe20007ffe0ff */
[----:B------:R-:W3:Y:S01]  /*105e0*/  MUFU.TANH R14, R26 ;  /* 0x0000001a000e7308 */ /* 0x000ee20000002400 */
[----:B--2---:R-:W-:-:S02]  /*105f0*/  FSEL R117, R117, -INF , !P2 ;  /* 0xff80000075757808 */ /* 0x004fc40005000000 */
[----:B----4-:R-:W-:Y:S02]  /*10600*/  FSEL R115, R115, -INF , !P1 ;  /* 0xff80000073737808 */ /* 0x010fe40004800000 */
[-C--:B------:R-:W-:Y:S02]  /*10610*/  ISETP.GE.AND P2, PT, R16, R2.reuse, PT ;  /* 0x000000021000720c */ /* 0x080fe40003f46270 */
[----:B------:R-:W-:Y:S01]  /*10620*/  ISETP.GE.AND P1, PT, R15, R2, PT ;  /* 0x000000020f00720c */ /* 0x000fe20003f26270 */
[----:B------:R-:W2:Y:S01]  /*10630*/  MUFU.TANH R27, R27 ;  /* 0x0000001b001b7308 */ /* 0x000ea20000002400 */
[----:B------:R-:W-:Y:S02]  /*10640*/  IADD3 R4, R4, 0x39, RZ ;  /* 0x0000003904047810 */ /* 0x000fe40007ffe0ff */
[----:B-1----:R-:W-:Y:S02]  /*10650*/  FSEL R116, R8, -INF , !P4 ;  /* 0xff80000008747808 */ /* 0x002fe40006000000 */
[----:B------:R-:W-:-:S02]  /*10660*/  FSEL R110, R110, -INF , !P6 ;  /* 0xff8000006e6e7808 */ /* 0x000fc40007000000 */
[----:B------:R-:W-:Y:S01]  /*10670*/  FSEL R108, R10, -INF , !P2 ;  /* 0xff8000000a6c7808 */ /* 0x000fe20005000000 */
[----:B------:R-:W1:Y:S01]  /*10680*/  MUFU.TANH R25, R25 ;  /* 0x0000001900197308 */ /* 0x000e620000002400 */
[----:B---3--:R-:W-:Y:S01]  /*10690*/  FSEL R106, R13, -INF , !P1 ;  /* 0xff8000000d6a7808 */ /* 0x008fe20004800000 */
[----:B------:R-:W-:Y:S01]  /*106a0*/  BAR.SYNC.DEFER_BLOCKING 0x0 ;  /* 0x0000000000007b1d */ /* 0x000fe20000010000 */
[-C--:B------:R-:W-:Y:S02]  /*106b0*/  ISETP.GE.AND P4, PT, R16, R103.reuse, PT ;  /* 0x000000671000720c */ /* 0x080fe40003f86270 */
[C---:B------:R-:W-:Y:S02]  /*106c0*/  ISETP.GE.AND P6, PT, R4.reuse, R2, PT ;  /* 0x000000020400720c */ /* 0x040fe40003fc6270 */
[-C--:B------:R-:W-:Y:S01]  /*106d0*/  ISETP.GE.AND P2, PT, R15, R103.reuse, PT ;  /* 0x000000670f00720c */ /* 0x080fe20003f46270 */
[----:B------:R-:W3:Y:S01]  /*106e0*/  MUFU.TANH R24, R24 ;  /* 0x0000001800187308 */ /* 0x000ee20000002400 */
[----:B------:R-:W-:-:S02]  /*106f0*/  ISETP.GE.AND P1, PT, R4, R103, PT ;  /* 0x000000670400720c */ /* 0x000fc40003f26270 */
[----:B-----5:R-:W-:Y:S02]  /*10700*/  FSEL R102, R102, -INF , !P6 ;  /* 0xff80000066667808 */ /* 0x020fe40007000000 */
[----:B------:R-:W-:Y:S02]  /*10710*/  FSEL R103, R14, -INF , !P5 ;  /* 0xff8000000e677808 */ /* 0x000fe40006800000 */
[----:B--2---:R-:W-:Y:S02]  /*10720*/  FSEL R27, R27, -INF , !P4 ;  /* 0xff8000001b1b7808 */ /* 0x004fe40006000000 */
[----:B-1----:R-:W-:Y:S02]  /*10730*/  FSEL R25, R25, -INF , !P2 ;  /* 0xff80000019197808 */ /* 0x002fe40005000000 */
[----:B---3--:R-:W-:Y:S01]  /*10740*/  FSEL R24, R24, -INF , !P1 ;  /* 0xff80000018187808 */ /* 0x008fe20004800000 */
        /* <DEDUP_REMOVED lines=59> */
[----:B------:R-:W-:Y:S05]  /*10b00*/  BRA `(.L_x_7009) ;  /* 0x0000003000007947 */ /* 0x000fea0003800000 */
.L_x_7008:
[----:B------:R-:W-:-:S05]  /*10b10*/  IMAD.MOV.U32 R14, RZ, RZ, c[0x0][0x198] ;  /* 0x00006600ff0e7624 */ /* 0x000fca00078e00ff */
[----:B------:R-:W-:-:S04]  /*10b20*/  LEA R14, -R14, RZ, 0x6 ;  /* 0x000000ff0e0e7211 */ /* 0x000fc800078e31ff */
[----:B------:R-:W-:Y:S02]  /*10b30*/  SHF.R.S32.HI R2, RZ, 0x1f, R14 ;  /* 0x0000001fff027819 */ /* 0x000fe4000001140e */
.L_x_7009:
        /* <DEDUP_REMOVED lines=23> */
.L_x_7007:
        /* <DEDUP_REMOVED lines=56> */
[----:B------:R-:W-:Y:S02]  /*11030*/  FFMA.FTZ R0, R11, c[0x0][0x23c], -R26 ;  /* 0x00008f000b007a23 */ /* 0x000fe4000001081a */
[----:B------:R-:W-:Y:S01]  /*11040*/  FADD.FTZ R4, R100, -R5 ;  /* 0x8000000564047221 */ /* 0x000fe20000010000 */
[----:B------:R-:W2:Y:S01]  /*11050*/  LDSM.16.MT88.4 R8, [R141+0x8000] ;  /* 0x008000008d08783b */ /* 0x000ea20000004200 */
[----:B------:R-:W-:Y:S01]  /*11060*/  FADD.FTZ R6, R3, -R6 ;  /* 0x8000000603067221 */ /* 0x000fe20000010000 */
[----:B------:R-:W-:Y:S01]  /*11070*/  MUFU.EX2 R31, R31 ;  /* 0x0000001f001f7308 */ /* 0x000fe20000000800 */
[----:B------:R-:W-:Y:S02]  /*11080*/  FFMA.FTZ R32, R101, c[0x0][0x23c], -R107 ;  /* 0x00008f0065207a23 */ /* 0x000fe4000001086b */
[----:B------:R-:W-:Y:S02]  /*11090*/  FFMA.FTZ R35, R7, c[0x0][0x23c], -R26 ;  /* 0x00008f0007237a23 */ /* 0x000fe4000001081a */
[----:B------:R-:W-:-:S02]  /*110a0*/  FMUL.FTZ R101, R4, c[0x0][0x23c] ;  /* 0x00008f0004657a20 */ /* 0x000fc40000410000 */
[----:B------:R-:W-:Y:S01]  /*110b0*/  FMUL.FTZ R3, R6, c[0x0][0x23c] ;  /* 0x00008f0006037a20 */ /* 0x000fe20000410000 */
[----:B------:R-:W3:Y:S01]  /*110c0*/  MUFU.EX2 R32, R32 ;  /* 0x0000002000207308 */ /* 0x000ee20000000800 */
[--C-:B------:R-:W-:Y:S02]  /*110d0*/  FFMA.FTZ R100, R112, c[0x0][0x23c], -R107.reuse ;  /* 0x00008f0070647a23 */ /* 0x100fe4000001086b */
[--C-:B------:R-:W-:Y:S02]  /*110e0*/  FFMA.FTZ R105, R104, c[0x0][0x23c], -R107.reuse ;  /* 0x00008f0068697a23 */ /* 0x100fe4000001086b */
[--C-:B------:R-:W-:Y:S02]  /*110f0*/  FFMA.FTZ R104, R22, c[0x0][0x23c], -R107.reuse ;  /* 0x00008f0016687a23 */ /* 0x100fe4000001086b */
[----:B------:R-:W-:Y:S01]  /*11100*/  FFMA.FTZ R109, R20, c[0x0][0x23c], -R107 ;  /* 0x00008f00146d7a23 */ /* 0x000fe2000001086b */
[----:B------:R-:W4:Y:S01]  /*11110*/  MUFU.EX2 R29, R29 ;  /* 0x0000001d001d7308 */ /* 0x000f220000000800 */
[----:B------:R-:W-:-:S02]  /*11120*/  FFMA.FTZ R111, R111, c[0x0][0x23c], -R26 ;  /* 0x00008f006f6f7a23 */ /* 0x000fc4000001081a */
[--C-:B------:R-:W-:Y:S02]  /*11130*/  FFMA.FTZ R112, R23, c[0x0][0x23c], -R26.reuse ;  /* 0x00008f0017707a23 */ /* 0x100fe4000001081a */
[--C-:B------:R-:W-:Y:S02]  /*11140*/  FFMA.FTZ R113, R21, c[0x0][0x23c], -R26.reuse ;  /* 0x00008f0015717a23 */ /* 0x100fe4000001081a */
[----:B------:R-:W-:Y:S01]  /*11150*/  FFMA.FTZ R114, R123, c[0x0][0x23c], -R26 ;  /* 0x00008f007b727a23 */ /* 0x000fe2000001081a */
[----:B------:R-:W-:Y:S01]  /*11160*/  MUFU.EX2 R28, R28 ;  /* 0x0000001c001c7308 */ /* 0x000fe20000000800 */
[----:B---3--:R-:W-:Y:S01]  /*11170*/  F2FP.BF16.PACK_AB R4, R31, R32 ;  /* 0x000000201f04723e */ /* 0x008fe200000010ff */
[----:B------:R-:W-:Y:S01]  /*11180*/  LDSM.16.MT88.4 R20, [R142+0x8800] ;  /* 0x008800008e14783b */ /* 0x000fe20000004200 */
[--C-:B------:R-:W-:Y:S02]  /*11190*/  FFMA.FTZ R123, R122, c[0x0][0x23c], -R107.reuse ;  /* 0x00008f007a7b7a23 */ /* 0x100fe4000001086b */
[----:B------:R-:W-:-:S02]  /*111a0*/  FFMA.FTZ R125, R116, c[0x0][0x23c], -R107 ;  /* 0x00008f00747d7a23 */ /* 0x000fc4000001086b */
[--C-:B------:R-:W-:Y:S01]  /*111b0*/  FFMA.FTZ R118, R118, c[0x0][0x23c], -R107.reuse ;  /* 0x00008f0076767a23 */ /* 0x100fe2000001086b */
[----:B------:R-:W3:Y:S01]  /*111c0*/  MUFU.EX2 R2, R2 ;  /* 0x0000000200027308 */ /* 0x000ee20000000800 */
[----:B----4-:R-:W-:Y:S01]  /*111d0*/  F2FP.BF16.PACK_AB R6, R29, R30 ;  /* 0x0000001e1d06723e */ /* 0x010fe200000010ff */
[----:B------:R-:W-:Y:S02]  /*111e0*/  FFMA.FTZ R120, R120, c[0x0][0x23c], -R107 ;  /* 0x00008f0078787a23 */ /* 0x000fe4000001086b */
[--C-:B------:R-:W-:Y:S02]  /*111f0*/  FFMA.FTZ R116, R121, c[0x0][0x23c], -R26.reuse ;  /* 0x00008f0079747a23 */ /* 0x100fe4000001081a */
[--C-:B------:R-:W-:Y:S02]  /*11200*/  FFMA.FTZ R119, R119, c[0x0][0x23c], -R26.reuse ;  /* 0x00008f0077777a23 */ /* 0x100fe4000001081a */
        /* <DEDUP_REMOVED lines=10> */
[----:B------:R-:W3:Y:S01]  /*112b0*/  MUFU.EX2 R101, R101 ;  /* 0x0000006500657308 */ /* 0x000ee20000000800 */
[--C-:B------:R-:W-:Y:S02]  /*112c0*/  FFMA.FTZ R103, R27, c[0x0][0x23c], -R26.reuse ;  /* 0x00008f001b677a23 */ /* 0x100fe4000001081a */
[--C-:B------:R-:W-:Y:S02]  /*112d0*/  FFMA.FTZ R108, R25, c[0x0][0x23c], -R26.reuse ;  /* 0x00008f00196c7a23 */ /* 0x100fe4000001081a */
[----:B------:R-:W-:Y:S02]  /*112e0*/  FFMA.FTZ R121, R24, c[0x0][0x23c], -R26 ;  /* 0x00008f0018797a23 */ /* 0x000fe4000001081a */
[----:B------:R-:W-:Y:S01]  /*112f0*/  LDSM.16.MT88.4 R24, [R141+0x9800] ;  /* 0x009800008d18783b */ /* 0x000fe20000004200 */
        /* <DEDUP_REMOVED lines=11> */
[----:B------:R-:W-:Y:S02]  /*113b0*/  FMUL.FTZ R95, R95, R3 ;  /* 0x000000035f5f7220 */ /* 0x000fe40000410000 */
[-C--:B------:R-:W-:Y:S01]  /*113c0*/  FMUL.FTZ R88, R88, R101.reuse ;  /* 0x0000006558587220 */ /* 0x080fe20000410000 */
[C---:B------:R-:W-:Y:S01]  /*113d0*/  HMMA.16816.F32.BF16 R96, R4.reuse, R16, R96 ;  /* 0x000000100460723c */ /* 0x040fe20000041860 */
[----:B------:R-:W-:Y:S01]  /*113e0*/  FMUL.FTZ R89, R89, R101 ;  /* 0x0000006559597220 */ /* 0x000fe20000410000 */
[----:B------:R-:W-:Y:S01]  /*113f0*/  MUFU.EX2 R104, R104 ;  /* 0x0000006800687308 */ /* 0x000fe20000000800 */
[-C--:B------:R-:W-:Y:S02]  /*11400*/  FMUL.FTZ R90, R90, R3.reuse ;  /* 0x000000035a5a7220 */ /* 0x080fe40000410000 */
[----:B------:R-:W-:Y:S02]  /*11410*/  FMUL.FTZ R91, R91, R3 ;  /* 0x000000035b5b7220 */ /* 0x000fe40000410000 */
[-C--:B------:R-:W-:Y:S01]  /*11420*/  FMUL.FTZ R84, R84, R101.reuse ;  /* 0x0000006554547220 */ /* 0x080fe20000410000 */
[----:B------:R-:W-:Y:S01]  /*11430*/  HMMA.16816.F32.BF16 R92, R4, R18, R92 ;  /* 0x00000012045c723c */ /* 0x000fe2000004185c */
[----:B------:R-:W-:Y:S01]  /*11440*/  FMUL.FTZ R85, R85, R101 ;  /* 0x0000006555557220 */ /* 0x000fe20000410000 */
[----:B------:R-:W4:Y:S01]  /*11450*/  LDSM.16.MT88.4 R16, [R140+0x8000] ;  /* 0x008000008c10783b */ /* 0x000f220000004200 */
        /* <DEDUP_REMOVED lines=11> */
[----:B------:R-:W-:Y:S01]  /*11510*/  FMUL.FTZ R77, R77, R101 ;  /* 0x000000654d4d7220 */ /* 0x000fe20000410000 */
[----:B------:R-:W1:Y:S01]  /*11520*/  LDSM.16.MT88.4 R12, [R144+0xa000] ;  /* 0x00a00000900c783b */ /* 0x000e620000004200 */
[-C--:B------:R-:W-:Y:S01]  /*11530*/  FMUL.FTZ R78, R78, R3.reuse ;  /* 0x000000034e4e7220 */ /* 0x080fe20000410000 */
[----:B------:R-:W5:Y:S01]  /*11540*/  MUFU.EX2 R112, R112 ;  /* 0x0000007000707308 */ /* 0x000f620000000800 */
[----:B------:R-:W-:-:S02]  /*11550*/  FMUL.FTZ R79, R79, R3 ;  /* 0x000000034f4f7220 */ /* 0x000fc40000410000 */
[-C--:B------:R-:W-:Y:S01]  /*11560*/  FMUL.FTZ R72, R72, R101.reuse ;  /* 0x0000006548487220 */ /* 0x080fe20000410000 */
[C---:B--2---:R-:W-:Y:S01]  /*11570*/  HMMA.16816.F32.BF16 R80, R4.reuse, R8, R80 ;  /* 0x000000080450723c */ /* 0x044fe20000041850 */
[----:B------:R-:W-:Y:S02]  /*11580*/  FMUL.FTZ R73, R73, R101 ;  /* 0x0000006549497220 */ /* 0x000fe40000410000 */
[-C--:B------:R-:W-:Y:S01]  /*11590*/  FMUL.FTZ R74, R74, R3.reuse ;  /* 0x000000034a4a7220 */ /* 0x080fe20000410000 */
[----:B------:R-:W-:Y:S01]  /*115a0*/  MUFU.EX2 R113, R113 ;  /* 0x0000007100717308 */ /* 0x000fe20000000800 */
[----:B------:R-:W-:Y:S02]  /*115b0*/  FMUL.FTZ R75, R75, R3 ;  /* 0x000000034b4b7220 */ /* 0x000fe40000410000 */
[-C--:B------:R-:W-:Y:S01]  /*115c0*/  FMUL.FTZ R68, R68, R101.reuse ;  /* 0x0000006544447220 */ /* 0x080fe20000410000 */
[----:B------:R-:W-:Y:S01]  /*115d0*/  HMMA.16816.F32.BF16 R76, R4, R10, R76 ;  /* 0x0000000a044c723c */ /* 0x000fe2000004184c */
[----:B------:R-:W2:Y:S01]  /*115e0*/  LDSM.16.MT88.4 R8, [R142+0xa000] ;  /* 0x00a000008e08783b */ /* 0x000ea20000004200 */
[----:B------:R-:W-:-:S02]  /*115f0*/  FMUL.FTZ R69, R69, R101 ;  /* 0x0000006545457220 */ /* 0x000fc40000410000 */
[-C--:B------:R-:W-:Y:S01]  /*11600*/  FMUL.FTZ R70, R70, R3.reuse ;  /* 0x0000000346467220 */ /* 0x080fe20000410000 */
[----:B------:R-:W1:Y:S01]  /*11610*/  MUFU.EX2 R114, R114 ;  /* 0x0000007200727308 */ /* 0x000e620000000800 */
[----:B------:R-:W-:Y:S02]  /*11620*/  FMUL.FTZ R71, R71, R3 ;  /* 0x0000000347477220 */ /* 0x000fe40000410000 */
[-C--:B------:R-:W-:Y:S02]  /*11630*/  FMUL.FTZ R36, R36, R101.reuse ;  /* 0x0000006524247220 */ /* 0x080fe40000410000 */
[----:B------:R-:W-:Y:S01]  /*11640*/  FMUL.FTZ R37, R37, R101 ;  /* 0x0000006525257220 */ /* 0x000fe20000410000 */
[----:B----4-:R-:W-:Y:S01]  /*11650*/  HMMA.16816.F32.BF16 R72, R4, R16, R72 ;  /* 0x000000100448723c */ /* 0x010fe20000041848 */
[-C--:B------:R-:W-:Y:S01]  /*11660*/  FMUL.FTZ R38, R38, R3.reuse ;  /* 0x0000000326267220 */ /* 0x080fe20000410000 */
[----:B------:R-:W-:Y:S01]  /*11670*/  MUFU.EX2 R118, R118 ;  /* 0x0000007600767308 */ /* 0x000fe20000000800 */
[----:B------:R-:W-:-:S02]  /*11680*/  FMUL.FTZ R39, R39, R3 ;  /* 0x0000000327277220 */ /* 0x000fc40000410000 */
[-C--:B------:R-:W-:Y:S02]  /*11690*/  FMUL.FTZ R40, R40, R101.reuse ;  /* 0x0000006528287220 */ /* 0x080fe40000410000 */
[----:B------:R-:W-:Y:S01]  /*116a0*/  FMUL.FTZ R41, R41, R101 ;  /* 0x0000006529297220 */ /* 0x000fe20000410000 */
[C---:B------:R-:W-:Y:S01]  /*116b0*/  HMMA.16816.F32.BF16 R68, R4.reuse, R18, R68 ;  /* 0x000000120444723c */ /* 0x040fe20000041844 */
[-C--:B------:R-:W-:Y:S01]  /*116c0*/  FMUL.FTZ R42, R42, R3.reuse ;  /* 0x000000032a2a7220 */ /* 0x080fe20000410000 */
[----:B------:R-:W4:Y:S01]  /*116d0*/  LDSM.16.MT88.4 R16, [R141+0xa000] ;  /* 0x00a000008d10783b */ /* 0x000f220000004200 */
[----:B------:R-:W-:Y:S01]  /*116e0*/  FMUL.FTZ R43, R43, R3 ;  /* 0x000000032b2b7220 */ /* 0x000fe20000410000 */
[----:B------:R-:W-:Y:S01]  /*116f0*/  MUFU.EX2 R123, R123 ;  /* 0x0000007b007b7308 */ /* 0x000fe20000000800 */
[-C--:B------:R-:W-:Y:S02]  /*11700*/  FMUL.FTZ R44, R44, R101.reuse ;  /* 0x000000652c2c7220 */ /* 0x080fe40000410000 */
[----:B------:R-:W-:Y:S01]  /*11710*/  FMUL.FTZ R45, R45, R101 ;  /* 0x000000652d2d7220 */ /* 0x000fe20000410000 */
[----:B-1----:R-:W-:Y:S01]  /*11720*/  HMMA.16816.F32.BF16 R36, R4, R12, R36 ;  /* 0x0000000c0424723c */ /* 0x002fe20000041824 */
[----:B------:R-:W-:-:S02]  /*11730*/  FMUL.FTZ R46, R46, R3 ;  /* 0x000000032e2e7220 */ /* 0x000fc40000410000 */
[----:B------:R-:W-:Y:S01]  /*11740*/  FMUL.FTZ R47, R47, R3 ;  /* 0x000000032f2f7220 */ /* 0x000fe20000410000 */
[----:B------:R-:W-:Y:S01]  /*11750*/  MUFU.EX2 R120, R120 ;  /* 0x0000007800787308 */ /* 0x000fe20000000800 */
[-C--:B------:R-:W-:Y:S02]  /*11760*/  FMUL.FTZ R48, R48, R101.reuse ;  /* 0x0000006530307220 */ /* 0x080fe40000410000 */
[----:B------:R-:W-:Y:S01]  /*11770*/  FMUL.FTZ R49, R49, R101 ;  /* 0x0000006531317220 */ /* 0x000fe20000410000 */
[----:B------:R-:W-:Y:S01]  /*11780*/  HMMA.16816.F32.BF16 R40, R4, R14, R40 ;  /* 0x0000000e0428723c */ /* 0x000fe20000041828 */
[-C--:B------:R-:W-:Y:S01]  /*11790*/  FMUL.FTZ R50, R50, R3.reuse ;  /* 0x0000000332327220 */ /* 0x080fe20000410000 */
[----:B------:R-:W1:Y:S01]  /*117a0*/  LDSM.16.MT88.4 R12, [R140+0xa000] ;  /* 0x00a000008c0c783b */ /* 0x000e620000004200 */
[----:B------:R-:W-:Y:S01]  /*117b0*/  FMUL.FTZ R51, R51, R3 ;  /* 0x0000000333337220 */ /* 0x000fe20000410000 */
[----:B------:R-:W-:Y:S01]  /*117c0*/  MUFU.EX2 R125, R125 ;  /* 0x0000007d007d7308 */ /* 0x000fe20000000800 */
[----:B------:R-:W-:-:S02]  /*117d0*/  FMUL.FTZ R52, R52, R101 ;  /* 0x0000006534347220 */ /* 0x000fc40000410000 */
[----:B------:R-:W-:Y:S01]  /*117e0*/  FMUL.FTZ R53, R53, R101 ;  /* 0x0000006535357220 */ /* 0x000fe20000410000 */
[C---:B--2---:R-:W-:Y:S01]  /*117f0*/  HMMA.16816.F32.BF16 R44, R4.reuse, R8, R44 ;  /* 0x00000008042c723c */ /* 0x044fe2000004182c */
[-C--:B------:R-:W-:Y:S02]  /*11800*/  FMUL.FTZ R54, R54, R3.reuse ;  /* 0x0000000336367220 */ /* 0x080fe40000410000 */
[----:B------:R-:W-:Y:S01]  /*11810*/  FMUL.FTZ R55, R55, R3 ;  /* 0x0000000337377220 */ /* 0x000fe20000410000 */
[----:B------:R-:W2:Y:S01]  /*11820*/  MUFU.EX2 R116, R116 ;  /* 0x0000007400747308 */ /* 0x000ea20000000800 */
[-C--:B------:R-:W-:Y:S02]  /*11830*/  FMUL.FTZ R56, R56, R101.reuse ;  /* 0x0000006538387220 */ /* 0x080fe40000410000 */
[----:B------:R-:W-:Y:S01]  /*11840*/  FMUL.FTZ R57, R57, R101 ;  /* 0x0000006539397220 */ /* 0x000fe20000410000 */
[----:B------:R-:W-:Y:S01]  /*11850*/  HMMA.16816.F32.BF16 R48, R4, R10, R48 ;  /* 0x0000000a0430723c */ /* 0x000fe20000041830 */
[----:B------:R-:W2:Y:S01]  /*11860*/  LDSM.16.MT88.4 R8, [R144+0x8800] ;  /* 0x008800009008783b */ /* 0x000ea20000004200 */
[----:B------:R-:W-:-:S02]  /*11870*/  FMUL.FTZ R58, R58, R3 ;  /* 0x000000033a3a7220 */ /* 0x000fc40000410000 */
[----:B------:R-:W-:Y:S01]  /*11880*/  FMUL.FTZ R59, R59, R3 ;  /* 0x000000033b3b7220 */ /* 0x000fe20000410000 */
[----:B------:R-:W1:Y:S01]  /*11890*/  MUFU.EX2 R119, R119 ;  /* 0x0000007700777308 */ /* 0x000e620000000800 */
[-C--:B------:R-:W-:Y:S02]  /*118a0*/  FMUL.FTZ R60, R60, R101.reuse ;  /* 0x000000653c3c7220 */ /* 0x080fe40000410000 */
[----:B------:R-:W-:Y:S02]  /*118b0*/  FMUL.FTZ R61, R61, R101 ;  /* 0x000000653d3d7220 */ /* 0x000fe40000410000 */
[-C--:B------:R-:W-:Y:S01]  /*118c0*/  FMUL.FTZ R62, R62, R3.reuse ;  /* 0x000000033e3e7220 */ /* 0x080fe20000410000 */
[----:B----4-:R-:W-:Y:S01]  /*118d0*/  HMMA.16816.F32.BF16 R52, R4, R16, R52 ;  /* 0x000000100434723c */ /* 0x010fe20000041834 */
[----:B------:R-:W-:Y:S01]  /*118e0*/  FMUL.FTZ R63, R63, R3 ;  /* 0x000000033f3f7220 */ /* 0x000fe20000410000 */
[----:B------:R-:W4:Y:S01]  /*118f0*/  MUFU.EX2 R117, R117 ;  /* 0x0000007500757308 */ /* 0x000f220000000800 */
[----:B------:R-:W-:-:S02]  /*11900*/  FMUL.FTZ R64, R64, R101 ;  /* 0x0000006540407220 */ /* 0x000fc40000410000 */
[----:B------:R-:W-:Y:S02]  /*11910*/  FMUL.FTZ R65, R65, R101 ;  /* 0x0000006541417220 */ /* 0x000fe40000410000 */
[-C--:B------:R-:W-:Y:S01]  /*11920*/  FMUL.FTZ R66, R66, R3.reuse ;  /* 0x0000000342427220 */ /* 0x080fe20000410000 */
[C---:B------:R-:W-:Y:S01]  /*11930*/  HMMA.16816.F32.BF16 R56, R4.reuse, R18, R56 ;  /* 0x000000120438723c */ /* 0x040fe20000041838 */
[----:B------:R-:W-:Y:S01]  /*11940*/  FMUL.FTZ R67, R67, R3 ;  /* 0x0000000343437220 */ /* 0x000fe20000410000 */
[----:B------:R-:W4:Y:S01]  /*11950*/  LDSM.16.MT88.4 R16, [R144+0xa800] ;  /* 0x00a800009010783b */ /* 0x000f220000004200 */
[----:B------:R-:W2:Y:S01]  /*11960*/  MUFU.EX2 R122, R122 ;  /* 0x0000007a007a7308 */ /* 0x000ea20000000800 */
[----:B------:R-:W-:Y:S02]  /*11970*/  FFMA.FTZ R32, R164, R101, R32 ;  /* 0x00000065a4207223 */ /* 0x000fe40000010020 */
[----:B------:R-:W-:Y:S02]  /*11980*/  FFMA.FTZ R3, R165, R3, R28 ;  /* 0x00000003a5037223 */ /* 0x000fe4000001001c */
[----:B-1----:R-:W-:Y:S01]  /*11990*/  HMMA.16816.F32.BF16 R60, R4, R12, R60 ;  /* 0x0000000c043c723c */ /* 0x002fe2000004183c */
[----:B------:R-:W-:-:S02]  /*119a0*/  FADD.FTZ R31, R31, R32 ;  /* 0x000000201f1f7221 */ /* 0x000fc40000010000 */
[----:B------:R-:W-:Y:S01]  /*119b0*/  MUFU.EX2 R110, R110 ;  /* 0x0000006e006e7308 */ /* 0x000fe20000000800 */
[----:B------:R-:W-:Y:S02]  /*119c0*/  FADD.FTZ R3, R2, R3 ;  /* 0x0000000302037221 */ /* 0x000fe40000010000 */
[----:B------:R-:W-:Y:S02]  /*119d0*/  FADD.FTZ R30, R30, R31 ;  /* 0x0000001f1e1e7221 */ /* 0x000fe40000010000 */
[----:B------:R-:W-:Y:S01]  /*119e0*/  HMMA.16816.F32.BF16 R64, R4, R14, R64 ;  /* 0x0000000e0440723c */ /* 0x000fe20000041840 */
[----:B------:R-:W1:Y:S01]  /*119f0*/  LDSM.16.MT88.4 R12, [R141+0x8800] ;  /* 0x008800008d0c783b */ /* 0x000e620000004200 */
[----:B------:R-:W-:Y:S01]  /*11a00*/  FADD.FTZ R0, R0, R3 ;  /* 0x0000000300007221 */ /* 0x000fe20000010000 */
[----:B------:R-:W1:Y:S01]  /*11a10*/  MUFU.EX2 R115, R115 ;  /* 0x0000007300737308 */ /* 0x000e620000000800 */
[----:B------:R-:W-:Y:S02]  /*11a20*/  FADD.FTZ R29, R29, R30 ;  /* 0x0000001e1d1d7221 */ /* 0x000fe40000010000 */
[----:B------:R-:W-:Y:S01]  /*11a30*/  FADD.FTZ R0, R35, R0 ;  /* 0x0000000023007221 */ /* 0x000fe20000010000 */
[----:B---3--:R-:W-:Y:S01]  /*11a40*/  F2FP.BF16.PACK_AB R4, R105, R100 ;  /* 0x000000646904723e */ /* 0x008fe200000010ff */
[----:B------:R-:W-:Y:S01]  /*11a50*/  FADD.FTZ R100, R100, R29 ;  /* 0x0000001d64647221 */ /* 0x000fe20000010000 */
[----:B-----5:R-:W-:Y:S01]  /*11a60*/  F2FP.BF16.PACK_AB R5, R112, R111 ;  /* 0x0000006f7005723e */ /* 0x020fe200000010ff */
[----:B------:R-:W-:Y:S01]  /*11a70*/  FADD.FTZ R111, R111, R0 ;  /* 0x000000006f6f7221 */ /* 0x000fe20000010000 */
[----:B------:R-:W-:Y:S01]  /*11a80*/  F2FP.BF16.PACK_AB R6, R109, R104 ;  /* 0x000000686d06723e */ /* 0x000fe200000010ff */
[----:B------:R-:W-:Y:S01]  /*11a90*/  MUFU.EX2 R106, R106 ;  /* 0x0000006a006a7308 */ /* 0x000fe20000000800 */
[----:B------:R-:W-:Y:S01]  /*11aa0*/  F2FP.BF16.PACK_AB R7, R114, R113 ;  /* 0x000000717207723e */ /* 0x000fe200000010ff */
[----:B------:R-:W-:Y:S01]  /*11ab0*/  FADD.FTZ R105, R105, R100 ;  /* 0x0000006469697221 */ /* 0x000fe20000010000 */
[----:B------:R-:W-:Y:S01]  /*11ac0*/  MOV R100, R34 ;  /* 0x0000002200647202 */ /* 0x000fe20000000f00 */
[----:B------:R-:W-:-:S02]  /*11ad0*/  FADD.FTZ R112, R112, R111 ;  /* 0x0000006f70707221 */ /* 0x000fc40000010000 */
[----:B------:R-:W-:Y:S02]  /*11ae0*/  FADD.FTZ R104, R104, R105 ;  /* 0x0000006968687221 */ /* 0x000fe40000010000 */
[C---:B--2---:R-:W-:Y:S01]  /*11af0*/  HMMA.16816.F32.BF16 R96, R4.reuse, R8, R96 ;  /* 0x000000080460723c */ /* 0x044fe20000041860 */
[----:B------:R-:W-:Y:S01]  /*11b00*/  MUFU.EX2 R107, R107 ;  /* 0x0000006b006b7308 */ /* 0x000fe20000000800 */
[----:B------:R-:W-:Y:S02]  /*11b10*/  FADD.FTZ R3, R113, R112 ;  /* 0x0000007071037221 */ /* 0x000fe40000010000 */
[----:B------:R-:W-:Y:S02]  /*11b20*/  FADD.FTZ R109, R109, R104 ;  /* 0x000000686d6d7221 */ /* 0x000fe40000010000 */
[----:B------:R-:W-:Y:S02]  /*11b30*/  FADD.FTZ R3, R114, R3 ;  /* 0x0000000372037221 */ /* 0x000fe40000010000 */
[----:B------:R-:W-:Y:S01]  /*11b40*/  HMMA.16816.F32.BF16 R92, R4, R10, R92 ;  /* 0x0000000a045c723c */ /* 0x000fe2000004185c */
[----:B------:R-:W2:Y:S01]  /*11b50*/  LDSM.16.MT88.4 R8, [R140+0x8800] ;  /* 0x008800008c08783b */ /* 0x000ea20000004200 */
[----:B------:R-:W-:Y:S01]  /*11b60*/  MUFU.EX2 R102, R102 ;  /* 0x0000006600667308 */ /* 0x000fe20000000800 */
[----:B------:R-:W-:-:S04]  /*11b70*/  FADD.FTZ R0, R116, R3 ;  /* 0x0000000374007221 */ /* 0x000fc80000010000 */
[----:B------:R-:W-:Y:S01]  /*11b80*/  FADD.FTZ R0, R119, R0 ;  /* 0x0000000077007221 */ /* 0x000fe20000010000 */
[----:B----4-:R-:W-:Y:S02]  /*11b90*/  HMMA.16816.F32.BF16 R36, R4, R16, R36 ;  /* 0x000000100424723c */ /* 0x010fe40000041824 */
[----:B------:R-:W3:Y:S01]  /*11ba0*/  MUFU.EX2 R103, R103 ;  /* 0x0000006700677308 */ /* 0x000ee20000000800 */
[----:B------:R-:W-:-:S04]  /*11bb0*/  FADD.FTZ R3, R117, R0 ;  /* 0x0000000075037221 */ /* 0x000fc80000010000 */
[----:B------:R-:W-:Y:S01]  /*11bc0*/  FADD.FTZ R3, R122, R3 ;  /* 0x000000037a037221 */ /* 0x000fe20000010000 */
[C---:B-1----:R-:W-:Y:S02]  /*11bd0*/  HMMA.16816.F32.BF16 R80, R4.reuse, R12, R80 ;  /* 0x0000000c0450723c */ /* 0x042fe40000041850 */
[----:B------:R-:W-:Y:S06]  /*11be0*/  MUFU.EX2 R108, R108 ;  /* 0x0000006c006c7308 */ /* 0x000fec0000000800 */
[C---:B------:R-:W-:Y:S01]  /*11bf0*/  HMMA.16816.F32.BF16 R76, R4.reuse, R14, R76 ;  /* 0x0000000e044c723c */ /* 0x040fe2000004184c */
[----:B------:R-:W1:Y:S01]  /*11c00*/  LDSM.16.MT88.4 R12, [R142+0xa800] ;  /* 0x00a800008e0c783b */ /* 0x000e620000004200 */
[----:B------:R-:W4:Y:S06]  /*11c10*/  MUFU.EX2 R121, R121 ;  /* 0x0000007900797308 */ /* 0x000f2c0000000800 */
[C---:B------:R-:W-:Y:S01]  /*11c20*/  HMMA.16816.F32.BF16 R40, R4.reuse, R18, R40 ;  /* 0x000000120428723c */ /* 0x040fe20000041828 */
[----:B------:R-:W5:Y:S07]  /*11c30*/  LDSM.16.MT88.4 R16, [R140+0xa800] ;  /* 0x00a800008c10783b */ /* 0x000f6e0000004200 */
        /* <DEDUP_REMOVED lines=22> */
[----:B-1----:R-:W-:Y:S01]  /*11da0*/  HMMA.16816.F32.BF16 R96, R4, R12, R96 ;  /* 0x0000000c0460723c */ /* 0x002fe20000041860 */
[----:B------:R-:W-:-:S07]  /*11db0*/  FADD.FTZ R125, R125, R120 ;  /* 0x000000787d7d7221 */ /* 0x000fce0000010000 */
[C---:B------:R-:W-:Y:S01]  /*11dc0*/  HMMA.16816.F32.BF16 R92, R4.reuse, R14, R92 ;  /* 0x0000000e045c723c */ /* 0x040fe2000004185c */
[----:B------:R-:W1:Y:S07]  /*11dd0*/  LDSM.16.MT88.4 R12, [R144+0xb000] ;  /* 0x00b00000900c783b */ /* 0x000e6e0000004200 */
[C---:B-----5:R-:W-:Y:S08]  /*11de0*/  HMMA.16816.F32.BF16 R72, R4.reuse, R16, R72 ;  /* 0x000000100448723c */ /* 0x060ff00000041848 */
[C---:B--2---:R-:W-:Y:S08]  /*11df0*/  HMMA.16816.F32.BF16 R88, R4.reuse, R8, R88 ;  /* 0x000000080458723c */ /* 0x044ff00000041858 */
[C---:B------:R-:W-:Y:S01]  /*11e00*/  HMMA.16816.F32.BF16 R84, R4.reuse, R10, R84 ;  /* 0x0000000a0454723c */ /* 0x040fe20000041854 */
[----:B------:R-:W2:Y:S07]  /*11e10*/  LDSM.16.MT88.4 R8, [R142+0xb000] ;  /* 0x00b000008e08783b */ /* 0x000eae0000004200 */
[C---:B------:R-:W-:Y:S01]  /*11e20*/  HMMA.16816.F32.BF16 R68, R4.reuse, R18, R68 ;  /* 0x000000120444723c */ /* 0x040fe20000041844 */
[----:B------:R-:W5:Y:S07]  /*11e30*/  LDSM.16.MT88.4 R16, [R141+0xb000] ;  /* 0x00b000008d10783b */ /* 0x000f6e0000004200 */
        /* <DEDUP_REMOVED lines=21> */
[----:B----4-:R-:W-:Y:S01]  /*11f90*/  F2FP.BF16.PACK_AB R7, R121, R108 ;  /* 0x0000006c7907723e */ /* 0x010fe200000010ff */
        /* <DEDUP_REMOVED lines=15> */
[C---:B------:R-:W-:Y:S08]  /*12090*/  HMMA.16816.F32.BF16 R80, R4.reuse, R24, R80 ;  /* 0x000000180450723c */ /* 0x040ff00000041850 */
[C---:B------:R-:W-:Y:S08]  /*120a0*/  HMMA.16816.F32.BF16 R76, R4.reuse, R26, R76 ;  /* 0x0000001a044c723c */ /* 0x040ff0000004184c */
[C---:B---3--:R-:W-:Y:S08]  /*120b0*/  HMMA.16816.F32.BF16 R72, R4.reuse, R20, R72 ;  /* 0x000000140448723c */ /* 0x048ff00000041848 */
[C---:B------:R-:W-:Y:S08]  /*120c0*/  HMMA.16816.F32.BF16 R68, R4.reuse, R22, R68 ;  /* 0x000000160444723c */ /* 0x040ff00000041844 */
[C---:B-1----:R-:W-:Y:S08]  /*120d0*/  HMMA.16816.F32.BF16 R44, R4.reuse, R12, R44 ;  /* 0x0000000c042c723c */ /* 0x042ff0000004182c */
[C---:B------:R-:W-:Y:S08]  /*120e0*/  HMMA.16816.F32.BF16 R48, R4.reuse, R14, R48 ;  /* 0x0000000e0430723c */ /* 0x040ff00000041830 */
[C---:B--2---:R-:W-:Y:S08]  /*120f0*/  HMMA.16816.F32.BF16 R52, R4.reuse, R8, R52 ;  /* 0x000000080434723c */ /* 0x044ff00000041834 */
[C---:B------:R-:W-:Y:S08]  /*12100*/  HMMA.16816.F32.BF16 R56, R4.reuse, R10, R56 ;  /* 0x0000000a0438723c */ /* 0x040ff00000041838 */
[C---:B----4-:R-:W-:Y:S08]  /*12110*/  HMMA.16816.F32.BF16 R60, R4.reuse, R16, R60 ;  /* 0x00000010043c723c */ /* 0x050ff0000004183c */
[----:B------:R-:W-:Y:S08]  /*12120*/  HMMA.16816.F32.BF16 R64, R4, R18, R64 ;  /* 0x000000120440723c */ /* 0x000ff00000041840 */
.L_x_7004:
        /* <DEDUP_REMOVED lines=17> */
.L_x_7014:
        /* <DEDUP_REMOVED lines=64> */
.L_x_7011:
        /* <DEDUP_REMOVED lines=31> */
[C---:B-----5:R-:W-:Y:S08]  /*12830*/  HMMA.16816.F32.BF16 R12, R104.reuse, R112, RZ ;  /* 0x00000070680c723c */ /* 0x060ff000000418ff */
[C---:B------:R-:W-:Y:S01]  /*12840*/  HMMA.16816.F32.BF16 R16, R104.reuse, R114, RZ ;  /* 0x000000726810723c */ /* 0x040fe200000418ff */
[----:B------:R-:W5:Y:S07]  /*12850*/  LDSM.16.M88.4 R112, [R138] ;  /* 0x000000008a70783b */ /* 0x000f6e0000000200 */
[C---:B-1----:R-:W-:Y:S08]  /*12860*/  HMMA.16816.F32.BF16 R20, R104.reuse, R116, RZ ;  /* 0x000000746814723c */ /* 0x042ff000000418ff */
[C---:B------:R-:W-:Y:S01]  /*12870*/  HMMA.16816.F32.BF16 R24, R104.reuse, R118, RZ ;  /* 0x000000766818723c */ /* 0x040fe200000418ff */
[----:B------:R-:W-:Y:S07]  /*12880*/  LDSM.16.M88.4 R116, [R146] ;  /* 0x000000009274783b */ /* 0x000fee0000000200 */
[C---:B------:R-:W-:Y:S08]  /*12890*/  HMMA.16816.F32.BF16 R28, R104.reuse, R120, RZ ;  /* 0x00000078681c723c */ /* 0x040ff000000418ff */
[----:B--2---:R-:W-:Y:S01]  /*128a0*/  HMMA.16816.F32.BF16 R32, R104, R122, RZ ;  /* 0x0000007a6820723c */ /* 0x004fe200000418ff */
[----:B------:R-:W1:Y:S07]  /*128b0*/  LDSM.16.M88.4 R104, [R137] ;  /* 0x000000008968783b */ /* 0x000e6e0000000200 */
[C---:B----4-:R-:W-:Y:S01]  /*128c0*/  HMMA.16816.F32.BF16 R4, R124.reuse, R128, R4 ;  /* 0x000000807c04723c */ /* 0x050fe20000041804 */
[----:B------:R-:W2:Y:S07]  /*128d0*/  LDSM.16.M88.4 R120, [R143+0x4000] ;  /* 0x004000008f78783b */ /* 0x000eae0000000200 */
[C---:B------:R-:W-:Y:S01]  /*128e0*/  HMMA.16816.F32.BF16 R8, R124.reuse, R130, R8 ;  /* 0x000000827c08723c */ /* 0x040fe20000041808 */
[----:B------:R-:W4:Y:S07]  /*128f0*/  LDSM.16.M88.4 R128, [R143+0x4800] ;  /* 0x004800008f80783b */ /* 0x000f2e0000000200 */
[C---:B------:R-:W-:Y:S08]  /*12900*/  HMMA.16816.F32.BF16 R12, R124.reuse, R108, R12 ;  /* 0x0000006c7c0c723c */ /* 0x040ff0000004180c */
[C---:B------:R-:W-:Y:S01]  /*12910*/  HMMA.16816.F32.BF16 R16, R124.reuse, R110, R16 ;  /* 0x0000006e7c10723c */ /* 0x040fe20000041810 */
[----:B------:R-:W-:Y:S07]  /*12920*/  LDSM.16.M88.4 R108, [R143+0x5800] ;  /* 0x005800008f6c783b */ /* 0x000fee0000000200 */
[C---:B-----5:R-:W-:Y:S08]  /*12930*/  HMMA.16816.F32.BF16 R20, R124.reuse, R112, R20 ;  /* 0x000000707c14723c */ /* 0x060ff00000041814 */
[C---:B------:R-:W-:Y:S01]  /*12940*/  HMMA.16816.F32.BF16 R24, R124.reuse, R114, R24 ;  /* 0x000000727c18723c */ /* 0x040fe20000041818 */
[----:B------:R-:W-:Y:S07]  /*12950*/  LDSM.16.M88.4 R112, [R145] ;  /* 0x000000009170783b */ /* 0x000fee0000000200 */
[C---:B-1----:R-:W-:Y:S08]  /*12960*/  HMMA.16816.F32.BF16 R28, R124.reuse, R104, R28 ;  /* 0x000000687c1c723c */ /* 0x042ff0000004181c */
[----:B------:R-:W-:Y:S01]  /*12970*/  HMMA.16816.F32.BF16 R32, R124, R106, R32 ;  /* 0x0000006a7c20723c */ /* 0x000fe20000041820 */
[----:B------:R-:W1:Y:S07]  /*12980*/  LDSM.16.M88.4 R104, [R143+0x5000] ;  /* 0x005000008f68783b */ /* 0x000e6e0000000200 */
[C---:B--2---:R-:W-:Y:S01]  /*12990*/  HMMA.16816.F32.BF16 R4, R116.reuse, R120, R4 ;  /* 0x000000787404723c */ /* 0x044fe20000041804 */
[----:B------:R-:W2:Y:S07]  /*129a0*/  LDSM.16.M88.4 R124, [R136] ;  /* 0x00000000887c783b */ /* 0x000eae0000000200 */
[C---:B------:R-:W-:Y:S01]  /*129b0*/  HMMA.16816.F32.BF16 R8, R116.reuse, R122, R8 ;  /* 0x0000007a7408723c */ /* 0x040fe20000041808 */
[----:B------:R-:W5:Y:S07]  /*129c0*/  LDSM.16.M88.4 R120, [R136+0x800] ;  /* 0x000800008878783b */ /* 0x000f6e0000000200 */
        /* <DEDUP_REMOVED lines=12> */
[----:B------:R-:W2:Y:S07]  /*12a90*/  LDSM.16.M88.4 R124, [R149+0x6800] ;  /* 0x00680000957c783b */ /* 0x000eae0000000200 */
[C---:B-----5:R-:W-:Y:S08]  /*12aa0*/  HMMA.16816.F32.BF16 R12, R112.reuse, R120, R12 ;  /* 0x00000078700c723c */ /* 0x060ff0000004180c */
[C---:B------:R-:W-:Y:S01]  /*12ab0*/  HMMA.16816.F32.BF16 R16, R112.reuse, R122, R16 ;  /* 0x0000007a7010723c */ /* 0x040fe20000041810 */
[----:B------:R-:W5:Y:S07]  /*12ac0*/  LDSM.16.M88.4 R120, [R149+0x7000] ;  /* 0x007000009578783b */ /* 0x000f6e0000000200 */
        /* <DEDUP_REMOVED lines=10> */
[C---:B------:R-:W-:Y:S08]  /*12b70*/  HMMA.16816.F32.BF16 R12, R108.reuse, R124, R12 ;  /* 0x0000007c6c0c723c */ /* 0x040ff0000004180c */
[C---:B------:R-:W-:Y:S01]  /*12b80*/  HMMA.16816.F32.BF16 R16, R108.reuse, R126, R16 ;  /* 0x0000007e6c10723c */ /* 0x040fe20000041810 */
[----:B------:R-:W1:Y:S07]  /*12b90*/  LDSM.16.M88.4 R124, [R133] ;  /* 0x00000000857c783b */ /* 0x000e6e0000000200 */
[C---:B-----5:R-:W-:Y:S08]  /*12ba0*/  HMMA.16816.F32.BF16 R20, R108.reuse, R120, R20 ;  /* 0x000000786c14723c */ /* 0x060ff00000041814 */
[C---:B------:R-:W-:Y:S01]  /*12bb0*/  HMMA.16816.F32.BF16 R24, R108.reuse, R122, R24 ;  /* 0x0000007a6c18723c */ /* 0x040fe20000041818 */
[----:B------:R-:W5:Y:S07]  /*12bc0*/  LDSM.16.M88.4 R120, [R132] ;  /* 0x000000008478783b */ /* 0x000f6e0000000200 */
        /* <DEDUP_REMOVED lines=13> */
[C---:B-----5:R-:W-:Y:S08]  /*12ca0*/  HMMA.16816.F32.BF16 R28, R104.reuse, R120, R28 ;  /* 0x00000078681c723c */ /* 0x060ff0000004181c */
[----:B------:R-:W-:Y:S01]  /*12cb0*/  HMMA.16816.F32.BF16 R32, R104, R122, R32 ;  /* 0x0000007a6820723c */ /* 0x000fe20000041820 */
[----:B------:R-:W5:Y:S07]  /*12cc0*/  LDSM.16.M88.4 R104, [R143+0x7800] ;  /* 0x007800008f68783b */ /* 0x000f6e0000000200 */
[----:B------:R-:W3:Y:S01]  /*12cd0*/  LDSM.16.M88.4 R120, [R145+0x2000] ;  /* 0x002000009178783b */ /* 0x000ee20000000200 */
[C---:B----4-:R-:W-:Y:S08]  /*12ce0*/  HMMA.16816.F32.BF16 R4, R108.reuse, R128, R4 ;  /* 0x000000806c04723c */ /* 0x050ff00000041804 */
[C---:B------:R-:W-:Y:S08]  /*12cf0*/  HMMA.16816.F32.BF16 R8, R108.reuse, R130, R8 ;  /* 0x000000826c08723c */ /* 0x040ff00000041808 */
[C---:B-1----:R-:W-:Y:S08]  /*12d00*/  HMMA.16816.F32.BF16 R12, R108.reuse, R112, R12 ;  /* 0x000000706c0c723c */ /* 0x042ff0000004180c */
[C---:B------:R-:W-:Y:S08]  /*12d10*/  HMMA.16816.F32.BF16 R16, R108.reuse, R114, R16 ;  /* 0x000000726c10723c */ /* 0x040ff00000041810 */
[C---:B--2---:R-:W-:Y:S08]  /*12d20*/  HMMA.16816.F32.BF16 R20, R108.reuse, R116, R20 ;  /* 0x000000746c14723c */ /* 0x044ff00000041814 */
[C---:B------:R-:W-:Y:S08]  /*12d30*/  HMMA.16816.F32.BF16 R24, R108.reuse, R118, R24 ;  /* 0x000000766c18723c */ /* 0x040ff00000041818 */
[C---:B-----5:R-:W-:Y:S08]  /*12d40*/  HMMA.16816.F32.BF16 R28, R108.reuse, R104, R28 ;  /* 0x000000686c1c723c */ /* 0x060ff0000004181c */
[----:B------:R-:W-:Y:S01]  /*12d50*/  HMMA.16816.F32.BF16 R32, R108, R106, R32 ;  /* 0x0000006a6c20723c */ /* 0x000fe20000041820 */
[----:B------:R-:W1:Y:S07]  /*12d60*/  LDSM.16.M88.4 R104, [R136+0x2800] ;  /* 0x002800008868783b */ /* 0x000e6e0000000200 */
[----:B------:R-:W2:Y:S01]  /*12d70*/  LDSM.16.M88.4 R108, [R136+0x3000] ;  /* 0x00300000886c783b */ /* 0x000ea20000000200 */
[C---:B---3--:R-:W-:Y:S08]  /*12d80*/  HMMA.16816.F32.BF16 R4, R120.reuse, R124, R4 ;  /* 0x0000007c7804723c */ /* 0x048ff00000041804 */
        /* <DEDUP_REMOVED lines=76> */
[----:B--234-:R-:W-:Y:S02]  /*13250*/  MOV R6, UR12 ;  /* 0x0000000c00067c02 */ /* 0x01cfe40008000f00 */
[----:B-1----:R-:W-:Y:S01]  /*13260*/  MOV R2, UR8 ;  /* 0x0000000800027c02 */ /* 0x002fe20008000f00 */
        /* <DEDUP_REMOVED lines=61> */
.L_x_7013:
        /* <DEDUP_REMOVED lines=20> */
.L_x_7012:
[----:B-1234-:R-:W-:Y:S01]  /*13780*/  FMNMX.FTZ R3, R186, R103, !PT ;  /* 0x00000067ba037209 */ /* 0x01efe20007810000 */
        /* <DEDUP_REMOVED lines=82> */
[----:B------:R-:W-:Y:S01]  /*13cb0*/  FMUL.FTZ R25, R2, R77 ;  /* 0x0000004d02197220 */ /* 0x000fe20000410000 */
[----:B------:R-:W2:Y:S01]  /*13cc0*/  MUFU.EX2 R122, R122 ;  /* 0x0000007a007a7308 */ /* 0x000ea20000000800 */
[----:B------:R-:W-:Y:S02]  /*13cd0*/  FMUL.FTZ R27, R0, R79 ;  /* 0x0000004f001b7220 */ /* 0x000fe40000410000 */
[----:B------:R-:W-:Y:S01]  /*13ce0*/  FMUL.FTZ R32, R2, R68 ;  /* 0x0000004402207220 */ /* 0x000fe20000410000 */
[----:B-1----:R-:W-:Y:S01]  /*13cf0*/  F2FP.BF16.PACK_AB R96, R126, R127 ;  /* 0x0000007f7e60723e */ /* 0x002fe200000010ff */
[----:B------:R-:W-:Y:S01]  /*13d00*/  LDSM.16.MT88.4 R84, [R141+0x8800] ;  /* 0x008800008d54783b */ /* 0x000fe20000004200 */
[----:B------:R-:W-:Y:S02]  /*13d10*/  FMUL.FTZ R33, R2, R69 ;  /* 0x0000004502217220 */ /* 0x000fe40000410000 */
[C---:B------:R-:W-:Y:S02]  /*13d20*/  FMUL.FTZ R34, R0.reuse, R70 ;  /* 0x0000004600227220 */ /* 0x040fe40000410000 */
[----:B------:R-:W-:Y:S01]  /*13d30*/  MUFU.EX2 R125, R125 ;  /* 0x0000007d007d7308 */ /* 0x000fe20000000800 */
[----:B------:R-:W-:Y:S02]  /*13d40*/  FMUL.FTZ R35, R0, R71 ;  /* 0x0000004700237220 */ /* 0x000fe40000410000 */
[----:B------:R-:W-:Y:S01]  /*13d50*/  LDSM.16.MT88.4 R68, [R141+0xa000] ;  /* 0x00a000008d44783b */ /* 0x000fe20000004200 */
[----:B------:R-:W-:Y:S02]  /*13d60*/  FMUL.FTZ R24, R2, R76 ;  /* 0x0000004c02187220 */ /* 0x000fe40000410000 */
[--C-:B------:R-:W-:Y:S02]  /*13d70*/  FFMA.FTZ R76, R166, c[0x0][0x23c], -R105.reuse ;  /* 0x00008f00a64c7a23 */ /* 0x100fe40000010869 */
[C---:B------:R-:W-:Y:S02]  /*13d80*/  FMUL.FTZ R36, R2.reuse, R36 ;  /* 0x0000002402247220 */ /* 0x040fe40000410000 */
[----:B------:R-:W1:Y:S01]  /*13d90*/  MUFU.EX2 R124, R124 ;  /* 0x0000007c007c7308 */ /* 0x000e620000000800 */
        /* <DEDUP_REMOVED lines=19> */
[----:B------:R1:W-:Y:S01]  /*13ed0*/  MUFU.EX2 R103, R76 ;  /* 0x0000004c00677308 */ /* 0x0003e20000000800 */
[--C-:B------:R-:W-:Y:S02]  /*13ee0*/  FFMA.FTZ R128, R180, c[0x0][0x23c], -R105.reuse ;  /* 0x00008f00b4807a23 */ /* 0x100fe40000010869 */
[--C-:B------:R-:W-:Y:S02]  /*13ef0*/  FFMA.FTZ R180, R110, c[0x0][0x23c], -R105.reuse ;  /* 0x00008f006eb47a23 */ /* 0x100fe40000010869 */
[----:B------:R-:W-:Y:S01]  /*13f00*/  LDSM.16.MT88.4 R108, [R140+0x9800] ;  /* 0x009800008c6c783b */ /* 0x000fe20000004200 */
[C---:B------:R-:W-:Y:S02]  /*13f10*/  FMUL.FTZ R60, R2.reuse, R60 ;  /* 0x0000003c023c7220 */ /* 0x040fe40000410000 */
[----:B------:R-:W-:Y:S02]  /*13f20*/  FMUL.FTZ R61, R2, R61 ;  /* 0x0000003d023d7220 */ /* 0x000fe40000410000 */
[C---:B------:R-:W-:Y:S01]  /*13f30*/  FMUL.FTZ R62, R0.reuse, R62 ;  /* 0x0000003e003e7220 */ /* 0x040fe20000410000 */
[----:B------:R-:W3:Y:S01]  /*13f40*/  MUFU.EX2 R128, R128 ;  /* 0x0000008000807308 */ /* 0x000ee20000000800 */
[----:B------:R-:W-:Y:S01]  /*13f50*/  FMUL.FTZ R63, R0, R63 ;  /* 0x0000003f003f7220 */ /* 0x000fe20000410000 */
[----:B--2---:R-:W-:Y:S01]  /*13f60*/  F2FP.BF16.PACK_AB R99, R120, R121 ;  /* 0x000000797863723e */ /* 0x004fe200000010ff */
[C---:B------:R-:W-:Y:S02]  /*13f70*/  FMUL.FTZ R64, R2.reuse, R64 ;  /* 0x0000004002407220 */ /* 0x040fe40000410000 */
[----:B------:R-:W-:Y:S02]  /*13f80*/  FMUL.FTZ R65, R2, R65 ;  /* 0x0000004102417220 */ /* 0x000fe40000410000 */
[C---:B------:R-:W-:Y:S02]  /*13f90*/  FMUL.FTZ R66, R0.reuse, R66 ;  /* 0x0000004200427220 */ /* 0x040fe40000410000 */
[C---:B------:R-:W-:Y:S01]  /*13fa0*/  HMMA.16816.F32.BF16 R4, R96.reuse, R12, R4 ;  /* 0x0000000c6004723c */ /* 0x040fe20000041804 */
[----:B------:R-:W-:Y:S01]  /*13fb0*/  MUFU.EX2 R180, R180 ;  /* 0x000000b400b47308 */ /* 0x000fe20000000800 */
[----:B-1----:R-:W-:Y:S03]  /*13fc0*/  LDSM.16.MT88.4 R76, [R140+0xa000] ;  /* 0x00a000008c4c783b */ /* 0x002fe60000004200 */
[----:B------:R-:W-:Y:S02]  /*13fd0*/  FMUL.FTZ R67, R0, R67 ;  /* 0x0000004300437220 */ /* 0x000fe40000410000 */
[C---:B------:R-:W-:Y:S01]  /*13fe0*/  FMUL.FTZ R12, R2.reuse, R88 ;  /* 0x00000058020c7220 */ /* 0x040fe20000410000 */
[C---:B------:R-:W-:Y:S03]  /*13ff0*/  HMMA.16816.F32.BF16 R8, R96.reuse, R14, R8 ;  /* 0x0000000e6008723c */ /* 0x040fe60000041808 */
[----:B------:R-:W-:Y:S01]  /*14000*/  MUFU.EX2 R182, R182 ;  /* 0x000000b600b67308 */ /* 0x000fe20000000800 */
[C---:B------:R-:W-:Y:S02]  /*14010*/  FMUL.FTZ R13, R2.reuse, R89 ;  /* 0x00000059020d7220 */ /* 0x040fe40000410000 */
[----:B------:R-:W-:Y:S02]  /*14020*/  FMUL.FTZ R52, R2, R52 ;  /* 0x0000003402347220 */ /* 0x000fe40000410000 */
[C---:B------:R-:W-:Y:S04]  /*14030*/  FMUL.FTZ R14, R0.reuse, R90 ;  /* 0x0000005a000e7220 */ /* 0x040fe80000410000 */
[----:B------:R-:W-:Y:S02]  /*14040*/  FMUL.FTZ R15, R0, R91 ;  /* 0x0000005b000f7220 */ /* 0x000fe40000410000 */
[----:B------:R-:W1:Y:S01]  /*14050*/  LDSM.16.MT88.4 R88, [R140+0x8000] ;  /* 0x008000008c58783b */ /* 0x000e620000004200 */
[----:B------:R-:W-:Y:S02]  /*14060*/  FMUL.FTZ R53, R2, R53 ;  /* 0x0000003502357220 */ /* 0x000fe40000410000 */
[C---:B------:R-:W-:Y:S02]  /*14070*/  FMUL.FTZ R54, R0.reuse, R54 ;  /* 0x0000003600367220 */ /* 0x040fe40000410000 */
[C---:B------:R-:W-:Y:S03]  /*14080*/  HMMA.16816.F32.BF16 R12, R96.reuse, R20, R12 ;  /* 0x00000014600c723c */ /* 0x040fe6000004180c */
[----:B------:R-:W-:Y:S02]  /*14090*/  FMUL.FTZ R55, R0, R55 ;  /* 0x0000003700377220 */ /* 0x000fe40000410000 */
[C---:B------:R-:W-:Y:S02]  /*140a0*/  FMUL.FTZ R56, R2.reuse, R56 ;  /* 0x0000003802387220 */ /* 0x040fe40000410000 */
[C---:B------:R-:W-:Y:S01]  /*140b0*/  FMUL.FTZ R20, R2.reuse, R80 ;  /* 0x0000005002147220 */ /* 0x040fe20000410000 */
[C---:B------:R-:W-:Y:S04]  /*140c0*/  HMMA.16816.F32.BF16 R16, R96.reuse, R22, R16 ;  /* 0x000000166010723c */ /* 0x040fe80000041810 */
[C---:B------:R-:W-:Y:S02]  /*140d0*/  FMUL.FTZ R21, R2.reuse, R81 ;  /* 0x0000005102157220 */ /* 0x040fe40000410000 */
[----:B------:R-:W-:Y:S02]  /*140e0*/  FMUL.FTZ R57, R2, R57 ;  /* 0x0000003902397220 */ /* 0x000fe40000410000 */
[C---:B------:R-:W-:Y:S04]  /*140f0*/  FMUL.FTZ R22, R0.reuse, R82 ;  /* 0x0000005200167220 */ /* 0x040fe80000410000 */
[C---:B------:R-:W-:Y:S02]  /*14100*/  FMUL.FTZ R23, R0.reuse, R83 ;  /* 0x0000005300177220 */ /* 0x040fe40000410000 */
[----:B------:R-:W2:Y:S01]  /*14110*/  LDSM.16.MT88.4 R80, [R144+0xa000] ;  /* 0x00a000009050783b */ /* 0x000ea20000004200 */
[C---:B------:R-:W-:Y:S02]  /*14120*/  FMUL.FTZ R58, R0.reuse, R58 ;  /* 0x0000003a003a7220 */ /* 0x040fe40000410000 */
[----:B------:R-:W-:Y:S02]  /*14130*/  FMUL.FTZ R59, R0, R59 ;  /* 0x0000003b003b7220 */ /* 0x000fe40000410000 */
[C---:B------:R-:W-:Y:S03]  /*14140*/  HMMA.16816.F32.BF16 R20, R96.reuse, R28, R20 ;  /* 0x0000001c6014723c */ /* 0x040fe60000041814 */
[--C-:B------:R-:W-:Y:S02]  /*14150*/  FFMA.FTZ R166, R169, c[0x0][0x23c], -R104.reuse ;  /* 0x00008f00a9a67a23 */ /* 0x100fe40000010868 */
[--C-:B------:R-:W-:Y:S02]  /*14160*/  FFMA.FTZ R167, R167, c[0x0][0x23c], -R104.reuse ;  /* 0x00008f00a7a77a23 */ /* 0x100fe40000010868 */
[C---:B------:R-:W-:Y:S01]  /*14170*/  FMUL.FTZ R28, R2.reuse, R72 ;  /* 0x00000048021c7220 */ /* 0x040fe20000410000 */
[C---:B------:R-:W-:Y:S01]  /*14180*/  HMMA.16816.F32.BF16 R24, R96.reuse, R30, R24 ;  /* 0x0000001e6018723c */ /* 0x040fe20000041818 */
[----:B------:R-:W-:Y:S03]  /*14190*/  MUFU.EX2 R166, R166 ;  /* 0x000000a600a67308 */ /* 0x000fe60000000800 */
[----:B------:R-:W-:Y:S02]  /*141a0*/  FMUL.FTZ R29, R2, R73 ;  /* 0x00000049021d7220 */ /* 0x000fe40000410000 */
[--C-:B------:R-:W-:Y:S02]  /*141b0*/  FFMA.FTZ R169, R170, c[0x0][0x23c], -R105.reuse ;  /* 0x00008f00aaa97a23 */ /* 0x100fe40000010869 */
[C---:B------:R-:W-:Y:S03]  /*141c0*/  FMUL.FTZ R30, R0.reuse, R74 ;  /* 0x0000004a001e7220 */ /* 0x040fe60000410000 */
[----:B------:R-:W4:Y:S01]  /*141d0*/  MUFU.EX2 R167, R167 ;  /* 0x000000a700a77308 */ /* 0x000f220000000800 */
[----:B------:R-:W-:Y:S02]  /*141e0*/  FMUL.FTZ R31, R0, R75 ;  /* 0x0000004b001f7220 */ /* 0x000fe40000410000 */
[----:B------:R-:W5:Y:S01]  /*141f0*/  LDSM.16.MT88.4 R72, [R142+0xa000] ;  /* 0x00a000008e48783b */ /* 0x000f620000004200 */
[--C-:B------:R-:W-:Y:S02]  /*14200*/  FFMA.FTZ R168, R168, c[0x0][0x23c], -R105.reuse ;  /* 0x00008f00a8a87a23 */ /* 0x100fe40000010869 */
[--C-:B------:R-:W-:Y:S02]  /*14210*/  FFMA.FTZ R170, R181, c[0x0][0x23c], -R104.reuse ;  /* 0x00008f00b5aa7a23 */ /* 0x100fe40000010868 */
[C---:B-1----:R-:W-:Y:S02]  /*14220*/  HMMA.16816.F32.BF16 R28, R96.reuse, R88, R28 ;  /* 0x00000058601c723c */ /* 0x042fe4000004181c */
[----:B------:R-:W-:Y:S01]  /*14230*/  MUFU.EX2 R169, R169 ;  /* 0x000000a900a97308 */ /* 0x000fe20000000800 */
[--C-:B------:R-:W-:Y:S02]  /*14240*/  FFMA.FTZ R171, R171, c[0x0][0x23c], -R104.reuse ;  /* 0x00008f00abab7a23 */ /* 0x100fe40000010868 */
[--C-:B------:R-:W-:Y:S02]  /*14250*/  FFMA.FTZ R176, R176, c[0x0][0x23c], -R105.reuse ;  /* 0x00008f00b0b07a23 */ /* 0x100fe40000010869 */
[--C-:B------:R-:W-:Y:S01]  /*14260*/  FFMA.FTZ R181, R178, c[0x0][0x23c], -R105.reuse ;  /* 0x00008f00b2b57a23 */ /* 0x100fe20000010869 */
[C---:B------:R-:W-:Y:S01]  /*14270*/  HMMA.16816.F32.BF16 R32, R96.reuse, R90, R32 ;  /* 0x0000005a6020723c */ /* 0x040fe20000041820 */
[----:B------:R-:W-:Y:S03]  /*14280*/  LDSM.16.MT88.4 R88, [R140+0x8800] ;  /* 0x008800008c58783b */ /* 0x000fe60000004200 */
[----:B------:R-:W1:Y:S01]  /*14290*/  MUFU.EX2 R168, R168 ;  /* 0x000000a800a87308 */ /* 0x000e620000000800 */
[--C-:B------:R-:W-:Y:S02]  /*142a0*/  FFMA.FTZ R178, R179, c[0x0][0x23c], -R104.reuse ;  /* 0x00008f00b3b27a23 */ /* 0x100fe40000010868 */
[--C-:B------:R-:W-:Y:S01]  /*142b0*/  FFMA.FTZ R179, R172, c[0x0][0x23c], -R105.reuse ;  /* 0x00008f00acb37a23 */ /* 0x100fe20000010869 */
[C---:B--2---:R-:W-:Y:S04]  /*142c0*/  HMMA.16816.F32.BF16 R36, R96.reuse, R80, R36 ;  /* 0x000000506024723c */ /* 0x044fe80000041824 */
[--C-:B------:R-:W-:Y:S02]  /*142d0*/  FFMA.FTZ R172, R175, c[0x0][0x23c], -R104.reuse ;  /* 0x00008f00afac7a23 */ /* 0x100fe40000010868 */
[--C-:B------:R-:W-:Y:S01]  /*142e0*/  FFMA.FTZ R175, R114, c[0x0][0x23c], -R105.reuse ;  /* 0x00008f0072af7a23 */ /* 0x100fe20000010869 */
[----:B------:R-:W-:Y:S01]  /*142f0*/  MUFU.EX2 R170, R170 ;  /* 0x000000aa00aa7308 */ /* 0x000fe20000000800 */
[C---:B------:R-:W-:Y:S01]  /*14300*/  HMMA.16816.F32.BF16 R40, R96.reuse, R82, R40 ;  /* 0x000000526028723c */ /* 0x040fe20000041828 */
[----:B------:R-:W-:Y:S03]  /*14310*/  LDSM.16.MT88.4 R80, [R142+0x8800] ;  /* 0x008800008e50783b */ /* 0x000fe60000004200 */
[--C-:B------:R-:W-:Y:S02]  /*14320*/  FFMA.FTZ R177, R177, c[0x0][0x23c], -R104.reuse ;  /* 0x00008f00b1b17a23 */ /* 0x100fe40000010868 */
[--C-:B------:R-:W-:Y:S02]  /*14330*/  FFMA.FTZ R174, R174, c[0x0][0x23c], -R105.reuse ;  /* 0x00008f00aeae7a23 */ /* 0x100fe40000010869 */
[--C-:B------:R-:W-:Y:S01]  /*14340*/  FFMA.FTZ R173, R173, c[0x0][0x23c], -R104.reuse ;  /* 0x00008f00adad7a23 */ /* 0x100fe20000010868 */
[----:B------:R-:W-:Y:S01]  /*14350*/  LDSM.16.MT88.4 R112, [R144+0xb800] ;  /* 0x00b800009070783b */ /* 0x000fe20000004200 */
[----:B------:R-:W2:Y:S01]  /*14360*/  MUFU.EX2 R171, R171 ;  /* 0x000000ab00ab7308 */ /* 0x000ea20000000800 */
[C---:B-----5:R-:W-:Y:S03]  /*14370*/  HMMA.16816.F32.BF16 R44, R96.reuse, R72, R44 ;  /* 0x00000048602c723c */ /* 0x060fe6000004182c */
[--C-:B------:R-:W-:Y:S02]  /*14380*/  FFMA.FTZ R131, R131, c[0x0][0x23c], -R104.reuse ;  /* 0x00008f0083837a23 */ /* 0x100fe40000010868 */
[--C-:B------:R-:W-:Y:S02]  /*14390*/  FFMA.FTZ R130, R130, c[0x0][0x23c], -R105.reuse ;  /* 0x00008f0082827a23 */ /* 0x100fe40000010869 */
[----:B------:R-:W-:Y:S01]  /*143a0*/  FFMA.FTZ R105, R129, c[0x0][0x23c], -R105 ;  /* 0x00008f0081697a23 */ /* 0x000fe20000010869 */
[C---:B------:R-:W-:Y:S01]  /*143b0*/  HMMA.16816.F32.BF16 R48, R96.reuse, R74, R48 ;  /* 0x0000004a6030723c */ /* 0x040fe20000041830 */
[----:B------:R-:W5:Y:S01]  /*143c0*/  LDSM.16.MT88.4 R72, [R144+0x8800] ;  /* 0x008800009048783b */ /* 0x000f620000004200 */
[----:B------:R-:W-:Y:S02]  /*143d0*/  MUFU.EX2 R176, R176 ;  /* 0x000000b000b07308 */ /* 0x000fe40000000800 */
[--C-:B------:R-:W-:Y:S02]  /*143e0*/  FFMA.FTZ R102, R102, c[0x0][0x23c], -R104.reuse ;  /* 0x00008f0066667a23 */ /* 0x100fe40000010868 */
[----:B------:R-:W-:Y:S02]  /*143f0*/  FFMA.FTZ R104, R101, c[0x0][0x23c], -R104 ;  /* 0x00008f0065687a23 */ /* 0x000fe40000010868 */
[C---:B------:R-:W-:Y:S04]  /*14400*/  HMMA.16816.F32.BF16 R52, R96.reuse, R68, R52 ;  /* 0x000000446034723c */ /* 0x040fe80000041834 */
[----:B------:R-:W-:Y:S01]  /*14410*/  MUFU.EX2 R181, R181 ;  /* 0x000000b500b57308 */ /* 0x000fe20000000800 */
[----:B------:R-:W-:Y:S02]  /*14420*/  FFMA.FTZ R127, R2, R164, R127 ;  /* 0x000000a4027f7223 */ /* 0x000fe4000001007f */
[----:B---3--:R-:W-:Y:S01]  /*14430*/  F2FP.BF16.PACK_AB R68, R103, R128 ;  /* 0x000000806744723e */ /* 0x008fe200000010ff */
[C---:B------:R-:W-:Y:S04]  /*14440*/  HMMA.16816.F32.BF16 R56, R96.reuse, R70, R56 ;  /* 0x000000466038723c */ /* 0x040fe80000041838 */
[----:B----4-:R-:W-:Y:S01]  /*14450*/  F2FP.BF16.PACK_AB R69, R167, R166 ;  /* 0x000000a6a745723e */ /* 0x010fe200000010ff */
[----:B------:R-:W-:Y:S01]  /*14460*/  FFMA.FTZ R123, R0, R165, R123 ;  /* 0x000000a5007b7223 */ /* 0x000fe2000001007b */
[----:B------:R-:W-:Y:S01]  /*14470*/  MUFU.EX2 R178, R178 ;  /* 0x000000b200b27308 */ /* 0x000fe20000000800 */
[----:B-1----:R-:W-:Y:S01]  /*14480*/  F2FP.BF16.PACK_AB R70, R168, R169 ;  /* 0x000000a9a846723e */ /* 0x002fe200000010ff */
[C---:B------:R-:W-:Y:S04]  /*14490*/  HMMA.16816.F32.BF16 R60, R96.reuse, R76, R60 ;  /* 0x0000004c603c723c */ /* 0x040fe8000004183c */
[----:B--2---:R-:W-:Y:S01]  /*144a0*/  F2FP.BF16.PACK_AB R71, R171, R170 ;  /* 0x000000aaab47723e */ /* 0x004fe200000010ff */
[----:B------:R-:W-:Y:S01]  /*144b0*/  FADD.FTZ R126, R126, R127 ;  /* 0x0000007f7e7e7221 */ /* 0x000fe20000010000 */
[----:B------:R-:W-:Y:S01]  /*144c0*/  IADD3 R0, R160, -0x1, RZ ;  /* 0xffffffffa0007810 */ /* 0x000fe20007ffe0ff */
[----:B------:R-:W-:Y:S01]  /*144d0*/  FADD.FTZ R122, R122, R123 ;  /* 0x0000007b7a7a7221 */ /* 0x000fe20000010000 */
[----:B------:R-:W-:Y:S01]  /*144e0*/  HMMA.16816.F32.BF16 R64, R96, R78, R64 ;  /* 0x0000004e6040723c */ /* 0x000fe20000041840 */
[----:B------:R-:W1:Y:S01]  /*144f0*/  LDSM.16.MT88.4 R76, [R144+0xa800] ;  /* 0x00a80000904c783b */ /* 0x000e620000004200 */
[----:B------:R-:W-:Y:S02]  /*14500*/  MUFU.EX2 R177, R177 ;  /* 0x000000b100b17308 */ /* 0x000fe40000000800 */
[----:B------:R-:W-:Y:S01]  /*14510*/  FADD.FTZ R125, R125, R126 ;  /* 0x0000007e7d7d7221 */ /* 0x000fe20000010000 */
[----:B------:R-:W-:Y:S02]  /*14520*/  MOV R160, R0 ;  /* 0x0000000000a07202 */ /* 0x000fe40000000f00 */
[----:B------:R-:W-:Y:S01]  /*14530*/  MOV R0, R3 ;  /* 0x0000000300007202 */ /* 0x000fe20000000f00 */
[----:B------:R-:W-:Y:S01]  /*14540*/  FADD.FTZ R125, R124, R125 ;  /* 0x0000007d7c7d7221 */ /* 0x000fe20000010000 */
[C---:B-----5:R-:W-:Y:S03]  /*14550*/  HMMA.16816.F32.BF16 R4, R68.reuse, R72, R4 ;  /* 0x000000484404723c */ /* 0x060fe60000041804 */
[----:B------:R-:W-:Y:S02]  /*14560*/  MUFU.EX2 R174, R174 ;  /* 0x000000ae00ae7308 */ /* 0x000fe40000000800 */
[----:B------:R-:W-:Y:S03]  /*14570*/  FADD.FTZ R128, R128, R125 ;  /* 0x0000007d80807221 */ /* 0x000fe60000010000 */
[C---:B------:R-:W-:Y:S01]  /*14580*/  HMMA.16816.F32.BF16 R8, R68.reuse, R74, R8 ;  /* 0x0000004a4408723c */ /* 0x040fe20000041808 */
[----:B------:R-:W2:Y:S03]  /*14590*/  LDSM.16.MT88.4 R72, [R142+0xa800] ;  /* 0x00a800008e48783b */ /* 0x000ea60000004200 */
[----:B------:R-:W-:Y:S01]  /*145a0*/  FADD.FTZ R128, R103, R128 ;  /* 0x0000008067807221 */ /* 0x000fe20000010000 */
[----:B------:R-:W-:Y:S01]  /*145b0*/  MUFU.EX2 R179, R179 ;  /* 0x000000b300b37308 */ /* 0x000fe20000000800 */
[----:B------:R-:W-:Y:S02]  /*145c0*/  MOV R103, R100 ;  /* 0x0000006400677202 */ /* 0x000fe40000000f00 */
[C---:B------:R-:W-:Y:S04]  /*145d0*/  HMMA.16816.F32.BF16 R12, R68.reuse, R80, R12 ;  /* 0x00000050440c723c */ /* 0x040fe8000004180c */
[----:B------:R-:W-:Y:S03]  /*145e0*/  FADD.FTZ R169, R169, R128 ;  /* 0x00000080a9a97221 */ /* 0x000fe60000010000 */
[----:B------:R-:W-:Y:S01]  /*145f0*/  MUFU.EX2 R172, R172 ;  /* 0x000000ac00ac7308 */ /* 0x000fe20000000800 */
[C---:B------:R-:W-:Y:S01]  /*14600*/  HMMA.16816.F32.BF16 R16, R68.reuse, R82, R16 ;  /* 0x000000524410723c */ /* 0x040fe20000041810 */
[----:B------:R-:W3:Y:S03]  /*14610*/  LDSM.16.MT88.4 R80, [R141+0xa800] ;  /* 0x00a800008d50783b */ /* 0x000ee60000004200 */
[----:B------:R-:W-:Y:S04]  /*14620*/  FADD.FTZ R169, R168, R169 ;  /* 0x000000a9a8a97221 */ /* 0x000fe80000010000 */
[C---:B------:R-:W-:Y:S01]  /*14630*/  HMMA.16816.F32.BF16 R20, R68.reuse, R84, R20 ;  /* 0x000000544414723c */ /* 0x040fe20000041814 */
[----:B------:R-:W-:Y:S07]  /*14640*/  MUFU.EX2 R173, R173 ;  /* 0x000000ad00ad7308 */ /* 0x000fee0000000800 */
[C---:B------:R-:W-:Y:S01]  /*14650*/  HMMA.16816.F32.BF16 R24, R68.reuse, R86, R24 ;  /* 0x000000564418723c */ /* 0x040fe20000041818 */
[----:B------:R-:W-:Y:S02]  /*14660*/  LDSM.16.MT88.4 R84, [R144+0x9000] ;  /* 0x009000009054783b */ /* 0x000fe40000004200 */
[----:B------:R-:W-:Y:S05]  /*14670*/  MUFU.EX2 R175, R175 ;  /* 0x000000af00af7308 */ /* 0x000fea0000000800 */
[C---:B------:R-:W-:Y:S05]  /*14680*/  HMMA.16816.F32.BF16 R28, R68.reuse, R88, R28 ;  /* 0x00000058441c723c */ /* 0x040fea000004181c */
[----:B------:R-:W4:Y:S03]  /*14690*/  MUFU.EX2 R131, R131 ;  /* 0x0000008300837308 */ /* 0x000f260000000800 */
[C---:B------:R-:W-:Y:S01]  /*146a0*/  HMMA.16816.F32.BF16 R32, R68.reuse, R90, R32 ;  /* 0x0000005a4420723c */ /* 0x040fe20000041820 */
[----:B------:R-:W-:Y:S06]  /*146b0*/  LDSM.16.MT88.4 R88, [R142+0x9000] ;  /* 0x009000008e58783b */ /* 0x000fec0000004200 */
[----:B------:R-:W-:Y:S01]  /*146c0*/  MUFU.EX2 R130, R130 ;  /* 0x0000008200827308 */ /* 0x000fe20000000800 */
[C---:B-1----:R-:W-:Y:S08]  /*146d0*/  HMMA.16816.F32.BF16 R36, R68.reuse, R76, R36 ;  /* 0x0000004c4424723c */ /* 0x042ff00000041824 */
[C---:B------:R-:W-:Y:S01]  /*146e0*/  HMMA.16816.F32.BF16 R40, R68.reuse, R78, R40 ;  /* 0x0000004e4428723c */ /* 0x040fe20000041828 */
[----:B------:R-:W1:Y:S01]  /*146f0*/  LDSM.16.MT88.4 R76, [R140+0xa800] ;  /* 0x00a800008c4c783b */ /* 0x000e620000004200 */
[----:B------:R4:W5:Y:S06]  /*14700*/  MUFU.EX2 R129, R105 ;  /* 0x0000006900817308 */ /* 0x00096c0000000800 */
[C---:B--2---:R-:W-:Y:S04]  /*14710*/  HMMA.16816.F32.BF16 R44, R68.reuse, R72, R44 ;  /* 0x00000048442c723c */ /* 0x044fe8000004182c */
[----:B------:R-:W-:Y:S04]  /*14720*/  MUFU.EX2 R102, R102 ;  /* 0x0000006600667308 */ /* 0x000fe80000000800 */
[C---:B------:R-:W-:Y:S01]  /*14730*/  HMMA.16816.F32.BF16 R48, R68.reuse, R74, R48 ;  /* 0x0000004a4430723c */ /* 0x040fe20000041830 */
[----:B------:R-:W2:Y:S05]  /*14740*/  LDSM.16.MT88.4 R72, [R141+0x9000] ;  /* 0x009000008d48783b */ /* 0x000eaa0000004200 */
[----:B------:R1:W1:Y:S02]  /*14750*/  MUFU.EX2 R101, R104 ;  /* 0x0000006800657308 */ /* 0x0002640000000800 */
[C---:B---3--:R-:W-:Y:S04]  /*14760*/  HMMA.16816.F32.BF16 R52, R68.reuse, R80, R52 ;  /* 0x000000504434723c */ /* 0x048fe80000041834 */
[----:B----4-:R-:W-:Y:S02]  /*14770*/  F2FP.BF16.PACK_AB R105, R131, R182 ;  /* 0x000000b68369723e */ /* 0x010fe400000010ff */
[----:B-----5:R-:W-:Y:S02]  /*14780*/  F2FP.BF16.PACK_AB R106, R129, R130 ;  /* 0x00000082816a723e */ /* 0x020fe400000010ff */
[C---:B------:R-:W-:Y:S01]  /*14790*/  HMMA.16816.F32.BF16 R56, R68.reuse, R82, R56 ;  /* 0x000000524438723c */ /* 0x040fe20000041838 */
[----:B------:R-:W3:Y:S07]  /*147a0*/  LDSM.16.MT88.4 R80, [R140+0x9000] ;  /* 0x009000008c50783b */ /* 0x000eee0000004200 */
[C---:B-1----:R-:W-:Y:S04]  /*147b0*/  HMMA.16816.F32.BF16 R60, R68.reuse, R76, R60 ;  /* 0x0000004c443c723c */ /* 0x042fe8000004183c */
[----:B------:R-:W-:Y:S02]  /*147c0*/  F2FP.BF16.PACK_AB R104, R180, R175 ;  /* 0x000000afb468723e */ /* 0x000fe400000010ff */
[----:B------:R-:W-:Y:S02]  /*147d0*/  F2FP.BF16.PACK_AB R107, R101, R102 ;  /* 0x00000066656b723e */ /* 0x000fe400000010ff */
[----:B------:R-:W-:Y:S01]  /*147e0*/  HMMA.16816.F32.BF16 R64, R68, R78, R64 ;  /* 0x0000004e4440723c */ /* 0x000fe20000041840 */
[----:B------:R-:W1:Y:S06]  /*147f0*/  LDSM.16.MT88.4 R76, [R144+0xb000] ;  /* 0x00b00000904c783b */ /* 0x000e6c0000004200 */
        /* <DEDUP_REMOVED lines=25> */
[----:B------:R-:W-:Y:S07]  /*14990*/  LDSM.16.MT88.4 R76, [R141+0x9800] ;  /* 0x009800008d4c783b */ /* 0x000fee0000004200 */
[C---:B----4-:R-:W-:Y:S08]  /*149a0*/  HMMA.16816.F32.BF16 R44, R68.reuse, R84, R44 ;  /* 0x00000054442c723c */ /* 0x050ff0000004182c */
        /* <DEDUP_REMOVED lines=39> */
.L_x_7010:
        /* <DEDUP_REMOVED lines=193> */
.L_x_7015:
[----:B------:R-:W2:Y:S04]  /*15830*/  S2R R3, SR_CTAID.Z ;  /* 0x0000000000037919 */ /* 0x000ea80000002700 */
[----:B------:R-:W2:Y:S02]  /*15840*/  S2R R2, SR_CTAID.Y ;  /* 0x0000000000027919 */ /* 0x000ea40000002600 */
[----:B-12---:R-:W-:-:S04]  /*15850*/  IMAD R5, R2, c[0x0][0x1c0], R3 ;  /* 0x0000700002057a24 */ /* 0x006fc800078e0203 */
[----:B------:R-:W-:Y:S02]  /*15860*/  IMAD R5, R5, c[0x0][0x214], RZ ;  /* 0x0000850005057a24 */ /* 0x000fe400078e02ff */
.L_x_7016:
        /* <DEDUP_REMOVED lines=41> */
.L_x_7018:
[----:B------:R-:W-:Y:S05]  /*15b00*/  BSYNC B0 ;  /* 0x0000000000007941 */ /* 0x000fea0003800000 */
.L_x_7017:
        /* <DEDUP_REMOVED lines=36> */
.L_x_7020:
[----:B------:R-:W-:Y:S05]  /*15d50*/  BSYNC B0 ;  /* 0x0000000000007941 */ /* 0x000fea0003800000 */
.L_x_7019:
        /* <DEDUP_REMOVED lines=16> */
.L_x_7022:
[----:B------:R-:W-:Y:S05]  /*15e60*/  BSYNC B0 ;  /* 0x0000000000007941 */ /* 0x000fea0003800000 */
.L_x_7021:
        /* <DEDUP_REMOVED lines=16> */
.L_x_7024:
[----:B------:R-:W-:Y:S05]  /*15f70*/  BSYNC B0 ;  /* 0x0000000000007941 */ /* 0x000fea0003800000 */
.L_x_7023:
        /* <DEDUP_REMOVED lines=16> */
.L_x_7025:
        /* <DEDUP_REMOVED lines=16> */
.L_x_8387:


//--------------------- .text._ZN5flash24flash_fwd_splitkv_kernelI23Flash_fwd_kernel_traitsILi128ELi64ELi64ELi4ELb0ELb0EN7cutlass10bfloat16_tE19Flash_kernel_traitsILi128ELi64ELi64ELi4ES3_EELb1ELb0ELb1ELb0ELb0ELb0ELb0ELb1EEEvNS_16Flash_fwd_paramsE --------------------------
	.section	.text._ZN5flash24flash_fwd_splitkv_kernelI23Flash_fwd_kernel_traitsILi128ELi64ELi64ELi4ELb0ELb0EN7cutlass10bfloat16_tE19Flash_kernel_traitsILi128ELi64ELi64ELi4ES3_EELb1ELb0ELb1ELb0ELb0ELb0ELb0ELb1EEEvNS_16Flash_fwd_paramsE,"ax",@progbits
	.sectioninfo	@"SHI_REGISTERS=200"
	.align	128
        .global         _ZN5flash24flash_fwd_splitkv_kernelI23Flash_fwd_kernel_traitsILi128ELi64ELi64ELi4ELb0ELb0EN7cutlass10bfloat16_tE19Flash_kernel_traitsILi128ELi64ELi64ELi4ES3_EELb1ELb0ELb1ELb0ELb0ELb0ELb0ELb1EEEvNS_16Flash_fwd_paramsE
        .type           _ZN5flash24flash_fwd_splitkv_kernelI23Flash_fwd_kernel_traitsILi128ELi64ELi64ELi4ELb0ELb0EN7cutlass10bfloat16_tE19Flash_kernel_traitsILi128ELi64ELi64ELi4ES3_EELb1ELb0ELb1ELb0ELb0ELb0ELb0ELb1EEEvNS_16Flash_fwd_paramsE,@function
        .size           _ZN5flash24flash_fwd_splitkv_kernelI23Flash_fwd_kernel_traitsILi128ELi64ELi64ELi4ELb0ELb0EN7cutlass10bfloat16_tE19Flash_kernel_traitsILi128ELi64ELi64ELi4ES3_EELb1ELb0ELb1ELb0ELb0ELb0ELb0ELb1EEEvNS_16Flash_fwd_paramsE,(.L_x_8388 - _ZN5flash24flash_fwd_splitkv_kernelI23Flash_fwd_kernel_traitsILi128ELi64ELi64ELi4ELb0ELb0EN7cutlass10bfloat16_tE19Flash_kernel_traitsILi128ELi64ELi64ELi4ES3_EELb1ELb0ELb1ELb0ELb0ELb0ELb0ELb1EEEvNS_16Flash_fwd_paramsE)
        .other          _ZN5flash24flash_fwd_splitkv_kernelI23Flash_fwd_kernel_traitsILi128ELi64ELi64ELi4ELb0ELb0EN7cutlass10bfloat16_tE19Flash_kernel_traitsILi128ELi64ELi64ELi4ES3_EELb1ELb0ELb1ELb0ELb0ELb0ELb0ELb1EEEvNS_16Flash_fwd_paramsE,@"STO_CUDA_ENTRY STV_DEFAULT"
_ZN5flash24flash_fwd_splitkv_kernelI23Flash_fwd_kernel_traitsILi128ELi64ELi64ELi4ELb0ELb0EN7cutlass10bfloat16_tE19Flash_kernel_traitsILi128ELi64ELi64ELi4ES3_EELb1ELb0ELb1ELb0ELb0ELb0ELb0ELb1EEEvNS_16Flash_fwd_paramsE:
.text._ZN5flash24flash_fwd_splitkv_kernelI23Flash_fwd_kernel_traitsILi128ELi64ELi64ELi4ELb0ELb0EN7cutlass10bfloat16_tE19Flash_kernel_traitsILi128ELi64ELi64ELi4ES3_EELb1ELb0ELb1ELb0ELb0ELb0ELb0ELb1EEEvNS_16Flash_fwd_paramsE:
        /* <DEDUP_REMOVED lines=36> */
.L_x_7026:
[----:B-1-34-:R-:W-:Y:S02]  /*0240*/  MOV R67, c[0x0][0x218] ;  /* 0x0000860000437a02 */ /* 0x01afe40000000f00 */
.L_x_7027:
        /* <DEDUP_REMOVED lines=47> */
[----:B------:R-:W-:Y:S01]  /*0540*/  @!P0 IMAD.WIDE.U32 R12, R7, c[0x0][0x1e0], RZ ;  /* 0x00007800070c8a25 */ /* 0x000fe200078e00ff */
[----:B------:R-:W-:-:S03]  /*0550*/  SHF.R.S32.HI R6, RZ, 0x1f, R0 ;  /* 0x0000001fff067819 */ /* 0x000fc60000011400 */
        /* <DEDUP_REMOVED lines=8> */
[----:B------:R-:W-:-:S03]  /*05e0*/  IMAD R15, R15, c[0x0][0x1f0], RZ ;  /* 0x00007c000f0f7a24 */ /* 0x000fc600078e02ff */
[----:B------:R-:W-:Y:S01]  /*05f0*/  IADD3.X R9, R5, R11, R4, P0, !PT ;  /* 0x0000000b05097210 */ /* 0x000fe200007fe404 */
[----:B------:R-:W-:Y:S01]  /*0600*/  IMAD R5, R7, c[0x0][0x1c0], R138 ;  /* 0x0000700007057a24 */ /* 0x000fe200078e028a */
[----:B------:R-:W-:Y:S01]  /*0610*/  ISETP.GE.AND P0, PT, R0, R155, PT ;  /* 0x0000009b0000720c */ /* 0x000fe20003f06270 */
[----:B------:R-:W-:Y:S01]  /*0620*/  IMAD R15, R138, c[0x0][0x1f4], R15 ;  /* 0x00007d008a0f7a24 */ /* 0x000fe200078e020f */
[----:B------:R-:W-:Y:S01]  /*0630*/  IADD3 R7, R2, 0x40, RZ ;  /* 0x0000004002077810 */ /* 0x000fe20007ffe0ff */
[----:B------:R-:W-:-:S04]  /*0640*/  IMAD.WIDE.U32 R138, R138, c[0x0][0x1f0], R8 ;  /* 0x00007c008a8a7a25 */ /* 0x000fc800078e0008 */
[----:B------:R-:W-:Y:S02]  /*0650*/  IMAD R5, R5, c[0x0][0x214], R56 ;  /* 0x0000850005057a24 */ /* 0x000fe400078e0238 */
        /* <DEDUP_REMOVED lines=13> */
.L_x_7030:
[----:B------:R-:W-:Y:S05]  /*0730*/  BSYNC B0 ;  /* 0x0000000000007941 */ /* 0x000fea0003800000 */
.L_x_7029:
        /* <DEDUP_REMOVED lines=18> */
.L_x_7032:
[----:B------:R-:W-:Y:S05]  /*0860*/  BSYNC B0 ;  /* 0x0000000000007941 */ /* 0x000fea0003800000 */
.L_x_7031:
        /* <DEDUP_REMOVED lines=18> */
.L_x_7034:
[----:B------:R-:W-:Y:S05]  /*0990*/  BSYNC B0 ;  /* 0x0000000000007941 */ /* 0x000fea0003800000 */
.L_x_7033:
        /* <DEDUP_REMOVED lines=17> */
.L_x_7036:
[----:B------:R-:W-:Y:S05]  /*0ab0*/  BSYNC B0 ;  /* 0x0000000000007941 */ /* 0x000fea0003800000 */
.L_x_7035:
        /* <DEDUP_REMOVED lines=19> */
.L_x_7028:
        /* <DEDUP_REMOVED lines=23> */
[----:B-----5:R-:W1:Y:S02]  /*0d60*/  F2I.FTZ.U32.TRUNC.NTZ R7, R6 ;  /* 0x0000000600077305 */ /* 0x020e64000021f000 */
        /* <DEDUP_REMOVED lines=17> */
[----:B------:R-:W-:-:S05]  /*0e80*/  @!P1 LOP3.LUT R7, RZ, c[0x0][0x2d0], RZ, 0x33, !PT ;  /* 0x0000b400ff079a12 */ /* 0x000fca00078e33ff */
[----:B------:R-:W-:-:S05]  /*0e90*/  IMAD.WIDE R12, R7, 0x4, R158 ;  /* 0x00000004070c7825 */ /* 0x000fca00078e029e */
[----:B------:R1:W2:Y:S01]  /*0ea0*/  LDG.E R0, [R12.64] ;  /* 0x000000060c007981 */ /* 0x0002a2000c1e1900 */
[----:B------:R-:W-:Y:S02]  /*0eb0*/  IABS R6, c[0x0][0x1c8] ;  /* 0x0000720000067a13 */ /* 0x000fe40000000000 */
[----:B------:R-:W-:Y:S02]  /*0ec0*/  IABS R5, R138 ;  /* 0x0000008a00057213 */ /* 0x000fe40000000000 */
[----:B------:R-:W3:Y:S01]  /*0ed0*/  I2F.RP R10, R6 ;  /* 0x00000006000a7306 */ /* 0x000ee20000209400 */
[----:B------:R-:W-:-:S07]  /*0ee0*/  IADD3 R7, -R7, RZ, RZ ;  /* 0x000000ff07077210 */ /* 0x000fce0007ffe1ff */
[----:B---3--:R-:W3:Y:S02]  /*0ef0*/  MUFU.RCP R8, R10 ;  /* 0x0000000a00087308 */ /* 0x008ee40000001000 */
[----:B---3--:R-:W-:-:S06]  /*0f00*/  IADD3 R8, R8, 0xffffffe, RZ ;  /* 0x0ffffffe08087810 */ /* 0x008fcc0007ffe0ff */
[----:B------:R-:W3:Y:S02]  /*0f10*/  F2I.FTZ.U32.TRUNC.NTZ R9, R8 ;  /* 0x0000000800097305 */ /* 0x000ee4000021f000 */
[----:B---3--:R-:W-:Y:S01]  /*0f20*/  IADD3 R2, RZ, -R9, RZ ;  /* 0x80000009ff027210 */ /* 0x008fe20007ffe0ff */
[----:B------:R-:W-:-:S04]  /*0f30*/  IMAD.MOV.U32 R8, RZ, RZ, RZ ;  /* 0x000000ffff087224 */ /* 0x000fc800078e00ff */
[----:B------:R-:W-:-:S04]  /*0f40*/  IMAD R4, R2, R6, RZ ;  /* 0x0000000602047224 */ /* 0x000fc800078e02ff */
[----:B------:R-:W-:-:S04]  /*0f50*/  IMAD.HI.U32 R4, R9, R4, R8 ;  /* 0x0000000409047227 */ /* 0x000fc800078e0008 */
[----:B------:R-:W-:Y:S02]  /*0f60*/  IMAD R9, R7, c[0x0][0x2d0], R120 ;  /* 0x0000b40007097a24 */ /* 0x000fe400078e0278 */
[----:B------:R-:W-:-:S03]  /*0f70*/  IMAD.HI.U32 R4, R4, R5, RZ ;  /* 0x0000000504047227 */ /* 0x000fc600078e00ff */
[----:B-1----:R-:W-:Y:S02]  /*0f80*/  SHF.R.S32.HI R13, RZ, 0x1f, R9 ;  /* 0x0000001fff0d7819 */ /* 0x002fe40000011409 */
[----:B------:R-:W-:-:S05]  /*0f90*/  IADD3 R2, -R4, RZ, RZ ;  /* 0x000000ff04027210 */ /* 0x000fca0007ffe1ff */
[----:B------:R-:W-:Y:S01]  /*0fa0*/  IMAD R5, R6, R2, R5 ;  /* 0x0000000206057224 */ /* 0x000fe200078e0205 */
[----:B------:R-:W-:-:S04]  /*0fb0*/  LOP3.LUT R2, R138, c[0x0][0x1c8], RZ, 0x3c, !PT ;  /* 0x000072008a027a12 */ /* 0x000fc800078e3cff */
[----:B------:R-:W-:-:S13]  /*0fc0*/  ISETP.GT.U32.AND P0, PT, R6, R5, PT ;  /* 0x000000050600720c */ /* 0x000fda0003f04070 */
[----:B------:R-:W-:Y:S01]  /*0fd0*/  @!P0 IMAD.IADD R5, R5, 0x1, -R6 ;  /* 0x0000000105058824 */ /* 0x000fe200078e0a06 */
[----:B------:R-:W-:Y:S02]  /*0fe0*/  @!P0 IADD3 R4, R4, 0x1, RZ ;  /* 0x0000000104048810 */ /* 0x000fe40007ffe0ff */
[----:B------:R-:W-:Y:S01]  /*0ff0*/  ISETP.GE.AND P0, PT, R2, RZ, PT ;  /* 0x000000ff0200720c */ /* 0x000fe20003f06270 */
[----:B------:R-:W-:Y:S01]  /*1000*/  IMAD R2, R13, c[0x0][0x198], RZ ;  /* 0x000066000d027a24 */ /* 0x000fe200078e02ff */
[----:B------:R-:W-:-:S13]  /*1010*/  ISETP.GE.U32.AND P1, PT, R5, R6, PT ;  /* 0x000000060500720c */ /* 0x000fda0003f26070 */
[----:B------:R-:W-:Y:S02]  /*1020*/  @P1 IADD3 R4, R4, 0x1, RZ ;  /* 0x0000000104041810 */ /* 0x000fe40007ffe0ff */
[----:B------:R-:W-:-:S03]  /*1030*/  ISETP.NE.AND P1, PT, RZ, c[0x0][0x1c8], PT ;  /* 0x00007200ff007a0c */ /* 0x000fc60003f25270 */
[----:B------:R-:W-:-:S10]  /*1040*/  @!P0 IMAD.MOV R4, RZ, RZ, -R4 ;  /* 0x000000ffff048224 */ /* 0x000fd400078e0a04 */
        /* <DEDUP_REMOVED lines=20> */
.L_x_7037:
        /* <DEDUP_REMOVED lines=16> */
.L_x_7039:
[----:B------:R-:W-:Y:S02]  /*1290*/  IABS R6, c[0x0][0x1c8] ;  /* 0x0000720000067a13 */ /* 0x000fe40000000000 */
[----:B------:R-:W-:Y:S02]  /*12a0*/  IABS R5, R138 ;  /* 0x0000008a00057213 */ /* 0x000fe40000000000 */
[----:B------:R-:W1:Y:S01]  /*12b0*/  I2F.RP R12, R6 ;  /* 0x00000006000c7306 */ /* 0x000e620000209400 */
[----:B------:R-:W-:Y:S02]  /*12c0*/  LEA R120, R104, 0xffffffc0, 0x6 ;  /* 0xffffffc068787811 */ /* 0x000fe400078e30ff */
[----:B------:R-:W-:Y:S02]  /*12d0*/  @P4 IADD3 R17, R0, R17, RZ ;  /* 0x0000001100114210 */ /* 0x000fe40007ffe0ff */
[----:B------:R-:W-:Y:S01]  /*12e0*/  SHF.R.S32.HI R13, RZ, 0x1f, R120 ;  /* 0x0000001fff0d7819 */ /* 0x000fe20000011478 */
[----:B------:R-:W-:-:S02]  /*12f0*/  IMAD.WIDE.U32 R8, R120, c[0x0][0x198], R8 ;  /* 0x0000660078087a25 */ /* 0x000fc400078e0008 */
[----:B-1----:R-:W1:Y:S02]  /*1300*/  MUFU.RCP R10, R12 ;  /* 0x0000000c000a7308 */ /* 0x002e640000001000 */
[----:B-1----:R-:W-:-:S06]  /*1310*/  IADD3 R10, R10, 0xffffffe, RZ ;  /* 0x0ffffffe0a0a7810 */ /* 0x002fcc0007ffe0ff */
[----:B------:R-:W1:Y:S02]  /*1320*/  F2I.FTZ.U32.TRUNC.NTZ R11, R10 ;  /* 0x0000000a000b7305 */ /* 0x000e64000021f000 */
[----:B-1----:R-:W-:Y:S01]  /*1330*/  IMAD.MOV R2, RZ, RZ, -R11 ;  /* 0x000000ffff027224 */ /* 0x002fe200078e0a0b */
[----:B------:R-:W-:-:S03]  /*1340*/  MOV R10, RZ ;  /* 0x000000ff000a7202 */ /* 0x000fc60000000f00 */
[----:B------:R-:W-:-:S04]  /*1350*/  IMAD R4, R2, R6, RZ ;  /* 0x0000000602047224 */ /* 0x000fc800078e02ff */
[----:B------:R-:W-:-:S04]  /*1360*/  IMAD.HI.U32 R4, R11, R4, R10 ;  /* 0x000000040b047227 */ /* 0x000fc800078e000a */
[----:B------:R-:W-:-:S04]  /*1370*/  @P4 IMAD.WIDE.U32 R10, R17, c[0x0][0x1a0], RZ ;  /* 0x00006800110a4a25 */ /* 0x000fc800078e00ff */
[----:B------:R-:W-:Y:S01]  /*1380*/  IMAD.HI.U32 R4, R4, R5, RZ ;  /* 0x0000000504047227 */ /* 0x000fe200078e00ff */
[----:B------:R-:W-:-:S03]  /*1390*/  @P4 MOV R16, R10 ;  /* 0x0000000a00104202 */ /* 0x000fc60000000f00 */
[----:B------:R-:W-:Y:S02]  /*13a0*/  IMAD.MOV R2, RZ, RZ, -R4 ;  /* 0x000000ffff027224 */ /* 0x000fe400078e0a04 */
[----:B------:R-:W-:Y:S02]  /*13b0*/  @P4 IMAD R17, R17, c[0x0][0x1a4], R11 ;  /* 0x0000690011114a24 */ /* 0x000fe400078e020b */
[----:B------:R-:W-:Y:S01]  /*13c0*/  IMAD R5, R6, R2, R5 ;  /* 0x0000000206057224 */ /* 0x000fe200078e0205 */
[----:B------:R-:W-:-:S04]  /*13d0*/  LOP3.LUT R2, R138, c[0x0][0x1c8], RZ, 0x3c, !PT ;  /* 0x000072008a027a12 */ /* 0x000fc800078e3cff */
[----:B------:R-:W-:Y:S02]  /*13e0*/  ISETP.GT.U32.AND P0, PT, R6, R5, PT ;  /* 0x000000050600720c */ /* 0x000fe40003f04070 */
[----:B------:R-:W-:-:S11]  /*13f0*/  ISETP.GE.AND P1, PT, R2, RZ, PT ;  /* 0x000000ff0200720c */ /* 0x000fd60003f26270 */
[-C--:B------:R-:W-:Y:S02]  /*1400*/  @!P0 IADD3 R5, R5, -R6.reuse, RZ ;  /* 0x8000000605058210 */ /* 0x080fe40007ffe0ff */
[----:B------:R-:W-:Y:S02]  /*1410*/  @!P0 IADD3 R4, R4, 0x1, RZ ;  /* 0x0000000104048810 */ /* 0x000fe40007ffe0ff */
[----:B------:R-:W-:Y:S01]  /*1420*/  ISETP.GE.U32.AND P2, PT, R5, R6, PT ;  /* 0x000000060500720c */ /* 0x000fe20003f46070 */
[----:B------:R-:W-:Y:S01]  /*1430*/  IMAD R5, R13, c[0x0][0x198], RZ ;  /* 0x000066000d057a24 */ /* 0x000fe200078e02ff */
[----:B------:R-:W-:-:S03]  /*1440*/  ISETP.NE.AND P0, PT, RZ, c[0x0][0x1c8], PT ;  /* 0x00007200ff007a0c */ /* 0x000fc60003f05270 */
[----:B------:R-:W-:-:S04]  /*1450*/  IMAD R5, R120, c[0x0][0x19c], R5 ;  /* 0x0000670078057a24 */ /* 0x000fc800078e0205 */
[----:B------:R-:W-:-:S04]  /*1460*/  IMAD.IADD R9, R9, 0x1, R5 ;  /* 0x0000000109097824 */ /* 0x000fc800078e0205 */
[----:B------:R-:W-:-:S05]  /*1470*/  @P2 IADD3 R4, R4, 0x1, RZ ;  /* 0x0000000104042810 */ /* 0x000fca0007ffe0ff */
[----:B------:R-:W-:Y:S01]  /*1480*/  @!P1 IMAD.MOV R4, RZ, RZ, -R4 ;  /* 0x000000ffff049224 */ /* 0x000fe200078e0a04 */
[----:B------:R-:W-:-:S04]  /*1490*/  @!P0 LOP3.LUT R4, RZ, c[0x0][0x1c8], RZ, 0x33, !PT ;  /* 0x00007200ff048a12 */ /* 0x000fc800078e33ff */
[----:B------:R-:W-:Y:S01]  /*14a0*/  SHF.R.S32.HI R2, RZ, 0x1f, R4 ;  /* 0x0000001fff027819 */ /* 0x000fe20000011404 */
[----:B------:R-:W-:-:S04]  /*14b0*/  IMAD.WIDE.U32 R8, R4, c[0x0][0x1b0], R8 ;  /* 0x00006c0004087a25 */ /* 0x000fc800078e0008 */
[----:B------:R-:W-:Y:S02]  /*14c0*/  IMAD R5, R2, c[0x0][0x1b0], RZ ;  /* 0x00006c0002057a24 */ /* 0x000fe400078e02ff */
[----:B------:R-:W-:Y:S02]  /*14d0*/  IMAD.MOV.U32 R6, RZ, RZ, R8 ;  /* 0x000000ffff067224 */ /* 0x000fe400078e0008 */
[----:B------:R-:W-:-:S05]  /*14e0*/  IMAD R5, R4, c[0x0][0x1b4], R5 ;  /* 0x00006d0004057a24 */ /* 0x000fca00078e0205 */
[----:B------:R-:W-:Y:S01]  /*14f0*/  IADD3 R5, R9, R5, RZ ;  /* 0x0000000509057210 */ /* 0x000fe20007ffe0ff */
[----:B------:R-:W-:Y:S01]  /*1500*/  IMAD.MOV.U32 R9, RZ, RZ, R120 ;  /* 0x000000ffff097224 */ /* 0x000fe200078e0078 */
        /* <DEDUP_REMOVED lines=11> */
.L_x_7038:
[----:B------:R1:W5:Y:S01]  /*15c0*/  @P5 LDG.E R11, [R146.64] ;  /* 0x00000006920b5981 */ /* 0x000362000c1e1900 */
[----:B------:R-:W-:Y:S01]  /*15d0*/  ISETP.NE.AND P0, PT, R156, -0x1, PT ;  /* 0xffffffff9c00780c */ /* 0x000fe20003f05270 */
[----:B------:R-:W-:Y:S01]  /*15e0*/  IMAD.MOV.U32 R21, RZ, RZ, 0x2 ;  /* 0x00000002ff157424 */ /* 0x000fe200078e00ff */
[----:B-----5:R-:W-:Y:S01]  /*15f0*/  SHF.R.S32.HI R7, RZ, 0x1f, R64 ;  /* 0x0000001fff077819 */ /* 0x020fe20000011440 */
[----:B------:R-:W-:Y:S01]  /*1600*/  IMAD.MOV.U32 R74, RZ, RZ, c[0x0][0x230] ;  /* 0x00008c00ff4a7624 */ /* 0x000fe200078e00ff */
[----:B------:R-:W-:Y:S01]  /*1610*/  SHF.R.S32.HI R78, RZ, 0x1f, R67 ;  /* 0x0000001fff4e7819 */ /* 0x000fe20000011443 */
[----:B------:R-:W-:Y:S01]  /*1620*/  IMAD.MOV.U32 R28, RZ, RZ, RZ ;  /* 0x000000ffff1c7224 */ /* 0x000fe200078e00ff */
[CC--:B------:R-:W-:Y:S01]  /*1630*/  LEA.HI R15, R7.reuse, R64.reuse, RZ, 0x3 ;  /* 0x00000040070f7211 */ /* 0x0c0fe200078f18ff */
[----:B------:R-:W-:Y:S01]  /*1640*/  IMAD.MOV.U32 R29, RZ, RZ, c[0x0][0x230] ;  /* 0x00008c00ff1d7624 */ /* 0x000fe200078e00ff */
[----:B------:R-:W-:Y:S01]  /*1650*/  LEA.HI R61, R7, R64, RZ, 0x4 ;  /* 0x00000040073d7211 */ /* 0x000fe200078f20ff */
[----:B------:R-:W-:Y:S01]  /*1660*/  IMAD.MOV.U32 R83, RZ, RZ, 0x20 ;  /* 0x00000020ff537424 */ /* 0x000fe200078e00ff */
[----:B------:R-:W-:Y:S01]  /*1670*/  SHF.R.S32.HI R136, RZ, 0x3, R15 ;  /* 0x00000003ff887819 */ /* 0x000fe2000001140f */
[----:B------:R-:W-:Y:S01]  /*1680*/  IMAD.HI.U32 R74, R21, R74, R28 ;  /* 0x0000004a154a7227 */ /* 0x000fe200078e001c */
[----:B------:R-:W-:-:S02]  /*1690*/  LOP3.LUT R15, R15, 0xfffffff8, RZ, 0xc0, !PT ;  /* 0xfffffff80f0f7812 */ /* 0x000fc400078ec0ff */
[----:B------:R-:W-:Y:S01]  /*16a0*/  SHF.L.U32 R23, R136, 0x6, RZ ;  /* 0x0000000688177819 */ /* 0x000fe200000006ff */
[----:B------:R-:W-:Y:S01]  /*16b0*/  @!P0 IMAD R8, R62, c[0x0][0x178], RZ ;  /* 0x00005e003e088a24 */ /* 0x000fe200078e02ff */
[----:B------:R-:W-:Y:S01]  /*16c0*/  SHF.R.S32.HI R137, RZ, 0x1f, R136 ;  /* 0x0000001fff897819 */ /* 0x000fe20000011488 */
[----:B------:R-:W-:Y:S01]  /*16d0*/  @P0 IMAD.WIDE.U32 R26, R156, c[0x0][0x190], RZ ;  /* 0x000064009c1a0a25 */ /* 0x000fe200078e00ff */
[----:B------:R-:W-:Y:S02]  /*16e0*/  LOP3.LUT R23, R23, 0x1c0, RZ, 0xc0, !PT ;  /* 0x000001c017177812 */ /* 0x000fe400078ec0ff */
[----:B------:R-:W-:Y:S01]  /*16f0*/  LEA.HI R10, R7, R64, RZ, 0x6 ;  /* 0x00000040070a7211 */ /* 0x000fe200078f30ff */
[C---:B------:R-:W-:Y:S01]  /*1700*/  @!P0 IMAD.WIDE.U32 R24, R63.reuse, c[0x0][0x178], RZ ;  /* 0x00005e003f188a25 */ /* 0x040fe200078e00ff */
[----:B------:R-:W-:Y:S02]  /*1710*/  LEA.HI R78, R78, R67, RZ, 0x6 ;  /* 0x000000434e4e7211 */ /* 0x000fe400078f30ff */
[----:B------:R-:W-:Y:S01]  /*1720*/  IADD3 R106, P1, R136, R9, RZ ;  /* 0x00000009886a7210 */ /* 0x000fe20007f3e0ff */
[----:B------:R-:W-:Y:S01]  /*1730*/  IMAD.IADD R58, R64, 0x1, -R15 ;  /* 0x00000001403a7824 */ /* 0x000fe200078e0a0f */
[----:B------:R-:W-:Y:S01]  /*1740*/  SHF.R.S32.HI R78, RZ, 0x6, R78 ;  /* 0x00000006ff4e7819 */ /* 0x000fe2000001144e */
[----:B------:R-:W-:Y:S01]  /*1750*/  @!P0 IMAD R8, R63, c[0x0][0x17c], R8 ;  /* 0x00005f003f088a24 */ /* 0x000fe200078e0208 */
[----:B------:R-:W-:Y:S01]  /*1760*/  SHF.R.S32.HI R73, RZ, 0x1, R74 ;  /* 0x00000001ff497819 */ /* 0x000fe2000001144a */
[----:B------:R-:W-:Y:S01]  /*1770*/  @P0 IMAD.MOV.U32 R0, RZ, RZ, R26 ;  /* 0x000000ffff000224 */ /* 0x000fe200078e001a */
[----:B------:R-:W-:Y:S01]  /*1780*/  IMNMX R78, RZ, R78, !PT ;  /* 0x0000004eff4e7217 */ /* 0x000fe20007800200 */
[----:B------:R-:W-:Y:S01]  /*1790*/  IMAD.SHL.U32 R102, R58, 0x8, RZ ;  /* 0x000000083a667824 */ /* 0x000fe200078e00ff */
[----:B------:R-:W-:Y:S01]  /*17a0*/  SHF.R.S32.HI R139, RZ, 0x1f, R138 ;  /* 0x0000001fff8b7819 */ /* 0x000fe2000001148a */
[----:B------:R-:W-:Y:S01]  /*17b0*/  @!P0 IMAD.MOV.U32 R0, RZ, RZ, R24 ;  /* 0x000000ffff008224 */ /* 0x000fe200078e0018 */
[----:B------:R-:W-:Y:S01]  /*17c0*/  LEA.HI R48, R7, R64, RZ, 0x5 ;  /* 0x0000004007307211 */ /* 0x000fe200078f28ff */
[----:B------:R-:W-:Y:S01]  /*17d0*/  @P0 IMAD R15, R156, c[0x0][0x194], R27 ;  /* 0x000065009c0f0a24 */ /* 0x000fe200078e021b */
[----:B------:R-:W-:Y:S01]  /*17e0*/  @!P0 IADD3 R15, R25, R8, RZ ;  /* 0x00000008190f8210 */ /* 0x000fe20007ffe0ff */
[----:B------:R-:W-:Y:S01]  /*17f0*/  IMAD.WIDE R18, R19, 0x40, R136 ;  /* 0x0000004013127825 */ /* 0x000fe200078e0288 */
[----:B------:R-:W-:-:S02]  /*1800*/  IADD3 R14, P0, R102, R0, RZ ;  /* 0x00000000660e7210 */ /* 0x000fc40007f1e0ff */
[--C-:B------:R-:W-:Y:S01]  /*1810*/  SHF.R.S32.HI R103, RZ, 0x1f, R102.reuse ;  /* 0x0000001fff677819 */ /* 0x100fe20000011466 */
[----:B------:R-:W-:Y:S01]  /*1820*/  IMAD R142, R19, c[0x0][0x190], RZ ;  /* 0x00006400138e7a24 */ /* 0x000fe200078e02ff */
[----:B------:R-:W-:Y:S01]  /*1830*/  LOP3.LUT R21, R23, 0x38, R102, 0xf8, !PT ;  /* 0x0000003817157812 */ /* 0x000fe200078ef866 */
[----:B------:R-:W-:Y:S01]  /*1840*/  IMAD.X R0, R137, 0x1, R13, P1 ;  /* 0x0000000189007824 */ /* 0x000fe200008e060d */
[----:B------:R-:W-:Y:S01]  /*1850*/  SHF.R.U32.HI R8, RZ, 0x3, R23 ;  /* 0x00000003ff087819 */ /* 0x000fe20000011617 */
[----:B------:R-:W-:Y:S01]  /*1860*/  IMAD.X R15, R103, 0x1, R15, P0 ;  /* 0x00000001670f7824 */ /* 0x000fe200000e060f */
[----:B------:R-:W-:Y:S01]  /*1870*/  IADD3 R16, P0, R102, R16, RZ ;  /* 0x0000001066107210 */ /* 0x000fe20007f1e0ff */
[C---:B------:R-:W-:Y:S01]  /*1880*/  IMAD R142, R18.reuse, c[0x0][0x194], R142 ;  /* 0x00006500128e7a24 */ /* 0x040fe200078e028e */
[----:B------:R-:W-:Y:S01]  /*1890*/  LOP3.LUT R19, R61, 0xfffffff0, RZ, 0xc0, !PT ;  /* 0xfffffff03d137812 */ /* 0x000fe200078ec0ff */
[----:B------:R-:W-:Y:S01]  /*18a0*/  IMAD.WIDE.U32 R14, R18, c[0x0][0x190], R14 ;  /* 0x00006400120e7a25 */ /* 0x000fe200078e000e */
[----:B------:R-:W-:-:S02]  /*18b0*/  IADD3 R100, R102, 0x40, RZ ;  /* 0x0000004066647810 */ /* 0x000fc40007ffe0ff */
[----:B------:R-:W-:Y:S01]  /*18c0*/  LOP3.LUT R8, R21, R8, RZ, 0x3c, !PT ;  /* 0x0000000815087212 */ /* 0x000fe200078e3cff */
[----:B------:R-:W-:Y:S01]  /*18d0*/  IMAD.SHL.U32 R21, R10, 0x8, RZ ;  /* 0x000000080a157824 */ /* 0x000fe200078e00ff */
[----:B------:R-:W-:Y:S01]  /*18e0*/  IADD3 R10, -R19, R64, RZ ;  /* 0x00000040130a7210 */ /* 0x000fe20007ffe1ff */
[----:B------:R-:W-:Y:S01]  /*18f0*/  IMAD.X R17, R103, 0x1, R17, P0 ;  /* 0x0000000167117824 */ /* 0x000fe200000e0611 */
[----:B------:R-:W-:Y:S01]  /*1900*/  ISETP.GE.AND P0, PT, R100, c[0x0][0x220], PT ;  /* 0x0000880064007a0c */ /* 0x000fe20003f06270 */
[----:B------:R-:W-:Y:S01]  /*1910*/  IMAD.SHL.U32 R70, R58, 0x4, RZ ;  /* 0x000000043a467824 */ /* 0x000fe200078e00ff */
[----:B------:R-:W-:Y:S01]  /*1920*/  SHF.R.S32.HI R9, RZ, 0x1f, R10 ;  /* 0x0000001fff097819 */ /* 0x000fe2000001140a */
[----:B------:R-:W-:Y:S01]  /*1930*/  IMAD.WIDE.U32 R12, R4, c[0x0][0x1b8], R16 ;  /* 0x00006e00040c7a25 */ /* 0x000fe200078e0010 */
[----:B------:R-:W-:Y:S02]  /*1940*/  SEL R66, RZ, 0xffffffff, P0 ;  /* 0xffffffffff427807 */ /* 0x000fe40000000000 */
[----:B------:R-:W-:Y:S01]  /*1950*/  IADD3 R140, P0, R102, R6, RZ ;  /* 0x00000006668c7210 */ /* 0x000fe20007f1e0ff */
[----:B------:R-:W-:Y:S01]  /*1960*/  IMAD R101, R0, c[0x0][0x1a0], RZ ;  /* 0x0000680000657a24 */ /* 0x000fe200078e02ff */
[----:B------:R-:W-:Y:S01]  /*1970*/  LEA.HI R60, R9, R10, RZ, 0x3 ;  /* 0x0000000a093c7211 */ /* 0x000fe200078f18ff */
[----:B------:R-:W-:Y:S01]  /*1980*/  IMAD R167, R137, c[0x0][0x198], RZ ;  /* 0x0000660089a77a24 */ /* 0x000fe200078e02ff */
[----:B------:R-:W-:Y:S01]  /*1990*/  LOP3.LUT R134, R8, 0xfffffe00, R21, 0xf8, !PT ;  /* 0xfffffe0008867812 */ /* 0x000fe200078ef815 */
[----:B------:R-:W-:Y:S01]  /*19a0*/  IMAD R21, R2, c[0x0][0x1b8], RZ ;  /* 0x00006e0002157a24 */ /* 0x000fe200078e02ff */
[----:B------:R-:W-:Y:S01]  /*19b0*/  LOP3.LUT R59, R60, 0xfffffff8, RZ, 0xc0, !PT ;  /* 0xfffffff83c3b7812 */ /* 0x000fe200078ec0ff */
[----:B------:R-:W-:Y:S01]  /*19c0*/  IMAD.X R141, R103, 0x1, R5, P0 ;  /* 0x00000001678d7824 */ /* 0x000fe200000e0605 */
[----:B------:R-:W-:Y:S01]  /*19d0*/  ISETP.GT.AND P0, PT, R104, R78, PT ;  /* 0x0000004e6800720c */ /* 0x000fe20003f04270 */
[----:B------:R-:W-:Y:S01]  /*19e0*/  IMAD R8, R4, c[0x0][0x1bc], R21 ;  /* 0x00006f0004087a24 */ /* 0x000fe200078e0215 */
[----:B------:R-:W-:Y:S01]  /*19f0*/  ISETP.GE.AND P1, PT, R102, c[0x0][0x220], PT ;  /* 0x0000880066007a0c */ /* 0x000fe20003f26270 */
[----:B------:R-:W-:Y:S01]  /*1a00*/  IMAD.IADD R59, R10, 0x1, -R59 ;  /* 0x000000010a3b7824 */ /* 0x000fe200078e0a3b */
[----:B------:R-:W-:Y:S01]  /*1a10*/  IADD3 R143, R15, R142, RZ ;  /* 0x0000008e0f8f7210 */ /* 0x000fe20007ffe0ff */
[----:B------:R-:W-:Y:S01]  /*1a20*/  IMAD R71, R136, R73, R70 ;  /* 0x0000004988477224 */ /* 0x000fe200078e0246 */
[----:B------:R-:W-:Y:S01]  /*1a30*/  SEL R9, RZ, 0x1, P1 ;  /* 0x00000001ff097807 */ /* 0x000fe20000800000 */
[----:B------:R-:W-:Y:S01]  /*1a40*/  IMAD.IADD R13, R13, 0x1, R8 ;  /* 0x000000010d0d7824 */ /* 0x000fe200078e0208 */
[----:B------:R-:W-:Y:S01]  /*1a50*/  R2P PR, R59, 0x6 ;  /* 0x000000063b007804 */ /* 0x000fe20000000000 */
[----:B------:R-:W-:Y:S01]  /*1a60*/  IMAD.MOV.U32 R142, RZ, RZ, R14 ;  /* 0x000000ffff8e7224 */ /* 0x000fe200078e000e */
[----:B------:R-:W-:Y:S01]  /*1a70*/  MOV R49, 0x10 ;  /* 0x0000001000317802 */ /* 0x000fe20000000f00 */
[----:B------:R-:W-:Y:S01]  /*1a80*/  IMAD R145, R139, c[0x0][0x1a8], RZ ;  /* 0x00006a008b917a24 */ /* 0x000fe200078e02ff */
[----:B------:R-:W-:Y:S01]  /*1a90*/  LOP3.LUT R65, R48, 0xffffffe0, RZ, 0xc0, !PT ;  /* 0xffffffe030417812 */ /* 0x000fe200078ec0ff */
[----:B------:R-:W-:Y:S01]  /*1aa0*/  IMAD.SHL.U32 R66, R66, 0x2, RZ ;  /* 0x0000000242427824 */ /* 0x000fe200078e00ff */
[----:B------:R-:W-:Y:S01]  /*1ab0*/  SHF.R.S32.HI R48, RZ, 0x5, R48 ;  /* 0x00000005ff307819 */ /* 0x000fe20000011430 */
[----:B------:R-:W-:Y:S01]  /*1ac0*/  IMAD R101, R106, c[0x0][0x1a4], R101 ;  /* 0x000069006a657a24 */ /* 0x000fe200078e0265 */
[----:B------:R-:W-:Y:S01]  /*1ad0*/  IADD3 R65, -R65, R64, RZ ;  /* 0x0000004041417210 */ /* 0x000fe20007ffe1ff */
[----:B------:R-:W-:Y:S01]  /*1ae0*/  IMAD.MOV.U32 R160, RZ, RZ, c[0x0][0x198] ;  /* 0x00006600ffa07624 */ /* 0x000fe200078e00ff */
[----:B------:R-:W-:Y:S01]  /*1af0*/  LOP3.LUT R66, R66, 0x2, R9, 0xe2, !PT ;  /* 0x0000000242427812 */ /* 0x000fe200078ee209 */
[----:B------:R-:W-:Y:S01]  /*1b00*/  IMAD.MOV.U32 R0, RZ, RZ, c[0x0][0x1a0] ;  /* 0x00006800ff007624 */ /* 0x000fe200078e00ff */
[----:B------:R-:W-:Y:S01]  /*1b10*/  SHF.R.S32.HI R69, RZ, 0x1f, R71 ;  /* 0x0000001fff457819 */ /* 0x000fe20000011447 */
[----:B------:R-:W-:Y:S01]  /*1b20*/  IMAD R167, R136, c[0x0][0x19c], R167 ;  /* 0x0000670088a77a24 */ /* 0x000fe200078e02a7 */
[-C--:B------:R-:W-:Y:S01]  /*1b30*/  SHF.L.U64.HI R151, R160, R3.reuse, c[0x0][0x19c] ;  /* 0x00006700a0977619 */ /* 0x080fe20000010203 */
[----:B------:R-:W-:Y:S01]  /*1b40*/  IMAD.IADD R70, R70, 0x1, R71 ;  /* 0x0000000146467824 */ /* 0x000fe200078e0247 */
[----:B------:R-:W-:Y:S01]  /*1b50*/  SHF.L.U32 R152, R160, 0x4, RZ ;  /* 0x00000004a0987819 */ /* 0x000fe200000006ff */
[----:B------:R-:W-:Y:S01]  /*1b60*/  IMAD.WIDE.U32 R140, R136, c[0x0][0x198], R140 ;  /* 0x00006600888c7a25 */ /* 0x000fe200078e008c */
[----:B------:R-:W-:-:S02]  /*1b70*/  SHF.L.U64.HI R153, R0, R3, c[0x0][0x1a4] ;  /* 0x0000690000997619 */ /* 0x000fc40000010203 */
[----:B------:R-:W-:Y:S01]  /*1b80*/  SHF.R.S32.HI R68, RZ, 0x1f, R70 ;  /* 0x0000001fff447819 */ /* 0x000fe20000011446 */
[----:B------:R-:W-:Y:S01]  /*1b90*/  IMAD.WIDE.U32 R106, R106, c[0x0][0x1a0], R12 ;  /* 0x000068006a6a7a25 */ /* 0x000fe200078e000c */
[----:B------:R-:W-:Y:S02]  /*1ba0*/  SEL R49, R49, 0xfffffff0, !P1 ;  /* 0xfffffff031317807 */ /* 0x000fe40004800000 */
[----:B------:R-:W-:Y:S01]  /*1bb0*/  IADD3 R167, R141, R167, RZ ;  /* 0x000000a78da77210 */ /* 0x000fe20007ffe0ff */
[C---:B------:R-:W-:Y:S01]  /*1bc0*/  IMAD R145, R138.reuse, c[0x0][0x1ac], R145 ;  /* 0x00006b008a917a24 */ /* 0x040fe200078e0291 */
[----:B------:R-:W-:Y:S01]  /*1bd0*/  SEL R47, R83, 0xffffffe0, !P2 ;  /* 0xffffffe0532f7807 */ /* 0x000fe20005000000 */
[----:B------:R-:W-:-:S04]  /*1be0*/  IMAD.WIDE.U32 R142, R138, c[0x0][0x1a8], R142 ;  /* 0x00006a008a8e7a25 */ /* 0x000fc800078e008e */
[----:B------:R-:W-:Y:S02]  /*1bf0*/  IMAD.SHL.U32 R154, R0, 0x10, RZ ;  /* 0x00000010009a7824 */ /* 0x000fe400078e00ff */
[----:B------:R-:W-:Y:S02]  /*1c00*/  IMAD.SHL.U32 R72, R73, 0x10, RZ ;  /* 0x0000001049487824 */ /* 0x000fe400078e00ff */
[----:B------:R-:W-:Y:S02]  /*1c10*/  IMAD.IADD R101, R107, 0x1, R101 ;  /* 0x000000016b657824 */ /* 0x000fe400078e0265 */
        /* <DEDUP_REMOVED lines=13> */
[----:B------:R-:W-:Y:S01]  /*1cf0*/  LEA.HI.X R111, R140, c[0x0][0x16c], R167, 0x1, P2 ;  /* 0x00005b008c6f7a11 */ /* 0x000fe200010f0ca7 */
[C---:B------:R-:W-:Y:S01]  /*1d00*/  IMAD.WIDE.U32 R12, R63.reuse, c[0x0][0x278], R102 ;  /* 0x00009e003f0c7a25 */ /* 0x040fe200078e0066 */
[----:B------:R-:W-:Y:S01]  /*1d10*/  IADD3 R133, R72, 0x40, RZ ;  /* 0x0000004048857810 */ /* 0x000fe20007ffe0ff */
[----:B------:R-:W-:Y:S01]  /*1d20*/  ULDC.64 UR4, c[0x0][0x1a0] ;  /* 0x0000680000047ab9 */ /* 0x000fe20000000a00 */
[----:B------:R-:W-:Y:S01]  /*1d30*/  MOV R81, 0x5 ;  /* 0x0000000500517802 */ /* 0x000fe20000000f00 */
[----:B------:R-:W-:Y:S01]  /*1d40*/  IMAD R6, R63, c[0x0][0x27c], R6 ;  /* 0x00009f003f067a24 */ /* 0x000fe200078e0206 */
[----:B------:R-:W-:Y:S01]  /*1d50*/  UIMAD UR9, UR8, UR5, URZ ;  /* 0x00000005080972a4 */ /* 0x000fe2000f8e023f */
[----:B------:R-:W-:Y:S01]  /*1d60*/  IMAD.IADD R15, R15, 0x1, R7 ;  /* 0x000000010f0f7824 */ /* 0x000fe200078e0207 */
[----:B------:R-:W-:Y:S01]  /*1d70*/  LOP3.LUT R130, R66, 0xffff, RZ, 0xc0, !PT ;  /* 0x0000ffff42827812 */ /* 0x000fe200078ec0ff */
[C---:B------:R-:W-:Y:S01]  /*1d80*/  IMAD R7, R5.reuse, c[0x0][0x290], RZ ;  /* 0x0000a40005077a24 */ /* 0x040fe200078e02ff */
[----:B------:R-:W-:Y:S01]  /*1d90*/  ULDC UR5, c[0x0][0x294] ;  /* 0x0000a50000057ab9 */ /* 0x000fe20000000800 */
[----:B------:R-:W-:Y:S01]  /*1da0*/  IMAD R5, R5, c[0x0][0x288], RZ ;  /* 0x0000a20005057a24 */ /* 0x000fe200078e02ff */
[----:B------:R-:W-:Y:S01]  /*1db0*/  UIMAD UR5, UR8, UR5, URZ ;  /* 0x00000005080572a4 */ /* 0x000fe2000f8e023f */
[----:B------:R-:W-:Y:S01]  /*1dc0*/  IMAD.IADD R13, R13, 0x1, R6 ;  /* 0x000000010d0d7824 */ /* 0x000fe200078e0206 */
[----:B------:R-:W-:Y:S01]  /*1dd0*/  UIMAD.WIDE.U32 UR10, UR8, UR4, URZ ;  /* 0x00000004080a72a5 */ /* 0x000fe2000f8e003f */
[----:B------:R-:W-:Y:S01]  /*1de0*/  IMAD R7, R8, c[0x0][0x294], R7 ;  /* 0x0000a50008077a24 */ /* 0x000fe200078e0207 */
[----:B------:R-:W-:Y:S01]  /*1df0*/  LOP3.LUT R132, R130, 0x1, RZ, 0xc0, !PT ;  /* 0x0000000182847812 */ /* 0x000fe200078ec0ff */
        /* <DEDUP_REMOVED lines=12> */
[----:B------:R-:W-:Y:S01]  /*1ec0*/  IMAD.MOV.U32 R6, RZ, RZ, R14 ;  /* 0x000000ffff067224 */ /* 0x000fe200078e000e */
[----:B------:R-:W-:Y:S01]  /*1ed0*/  ULDC.U8 UR8, c[0x0][0x313] ;  /* 0x0000c4c000087ab9 */ /* 0x000fe20000000000 */
[----:B------:R-:W-:-:S02]  /*1ee0*/  IMAD R115, R2, c[0x0][0x2a0], RZ ;  /* 0x0000a80002737a24 */ /* 0x000fc400078e02ff */
[----:B------:R-:W-:Y:S02]  /*1ef0*/  IMAD R117, R2, c[0x0][0x298], RZ ;  /* 0x0000a60002757a24 */ /* 0x000fe400078e02ff */
        /* <DEDUP_REMOVED lines=14> */
[----:B------:R-:W-:Y:S01]  /*1fe0*/  IMAD R2, R83, c[0x0][0x1a4], RZ ;  /* 0x0000690053027a24 */ /* 0x000fe200078e02ff */
[----:B------:R-:W-:Y:S01]  /*1ff0*/  IADD3 R50, P4, R71, R120, RZ ;  /* 0x0000007847327210 */ /* 0x000fe20007f9e0ff */
[----:B------:R-:W-:Y:S01]  /*2000*/  IMAD.SHL.U32 R80, R82, 0x10, RZ ;  /* 0x0000001052507824 */ /* 0x000fe200078e00ff */
[----:B------:R-:W-:Y:S01]  /*2010*/  LEA.HI.X R115, R6, c[0x0][0x274], R115, 0x1, P1 ;  /* 0x00009d0006737a11 */ /* 0x000fe200008f0c73 */
[----:B------:R-:W-:Y:S01]  /*2020*/  IMAD.WIDE.U32 R10, R0, 0x20, RZ ;  /* 0x00000020000a7825 */ /* 0x000fe200078e00ff */
[----:B------:R-:W-:-:S02]  /*2030*/  IADD3 R89, P0, R152, 0x40, RZ ;  /* 0x0000004098597810 */ /* 0x000fc40007f1e0ff */
[----:B------:R-:W-:Y:S01]  /*2040*/  IADD3 R120, P2, R70, R120, RZ ;  /* 0x0000007846787210 */ /* 0x000fe20007f5e0ff */
[----:B------:R-:W-:Y:S01]  /*2050*/  IMAD.X R51, R69, 0x1, R121, P4 ;  /* 0x0000000145337824 */ /* 0x000fe200020e0679 */
[----:B------:R-:W-:Y:S01]  /*2060*/  LEA R112, P1, R106, c[0x0][0x170], 0x1 ;  /* 0x00005c006a707a11 */ /* 0x000fe200078208ff */
[----:B------:R-:W-:Y:S01]  /*2070*/  IMAD.X R88, RZ, RZ, R151, P0 ;  /* 0x000000ffff587224 */ /* 0x000fe200000e0697 */
[----:B------:R-:W-:Y:S01]  /*2080*/  SHF.L.U64.HI R79, R82, R3, c[0x0][0x28c] ;  /* 0x0000a300524f7619 */ /* 0x000fe20000010203 */
[----:B------:R-:W-:Y:S01]  /*2090*/  IMAD.X R121, R68, 0x1, R121, P2 ;  /* 0x0000000144797824 */ /* 0x000fe200010e0679 */
[----:B------:R-:W-:Y:S01]  /*20a0*/  LEA.HI.X R113, R106, c[0x0][0x174], R101, 0x1, P1 ;  /* 0x00005d006a717a11 */ /* 0x000fe200008f0c65 */
[----:B------:R-:W-:Y:S01]  /*20b0*/  IMAD.MOV.U32 R148, RZ, RZ, c[0x0][0x290] ;  /* 0x0000a400ff947624 */ /* 0x000fe200078e00ff */
[----:B------:R-:W-:Y:S01]  /*20c0*/  IADD3 R91, P0, R152, R89, RZ ;  /* 0x00000059985b7210 */ /* 0x000fe20007f1e0ff */
[----:B------:R-:W-:Y:S01]  /*20d0*/  IMAD.IADD R129, R72, 0x1, R133 ;  /* 0x0000000148817824 */ /* 0x000fe200078e0285 */
[----:B------:R-:W-:Y:S01]  /*20e0*/  IADD3 R85, P1, R80, 0x40, RZ ;  /* 0x0000004050557810 */ /* 0x000fe20007f3e0ff */
[----:B------:R-:W-:Y:S01]  /*20f0*/  IMAD.SHL.U32 R108, R10, 0x2, RZ ;  /* 0x000000020a6c7824 */ /* 0x000fe200078e00ff */
[----:B------:R-:W-:Y:S01]  /*2100*/  IADD3.X R90, R151, R88, RZ, P0, !PT ;  /* 0x00000058975a7210 */ /* 0x000fe200007fe4ff */
[----:B------:R-:W-:Y:S01]  /*2110*/  IMAD.SHL.U32 R97, R148, 0x10, RZ ;  /* 0x0000001094617824 */ /* 0x000fe200078e00ff */
[C---:B------:R-:W-:Y:S01]  /*2120*/  SHF.L.U64.HI R51, R50.reuse, 0x1, R51 ;  /* 0x0000000132337819 */ /* 0x040fe20000010233 */
[----:B------:R-:W-:Y:S01]  /*2130*/  IMAD.SHL.U32 R50, R50, 0x2, RZ ;  /* 0x0000000232327824 */ /* 0x000fe200078e00ff */
[C---:B------:R-:W-:Y:S01]  /*2140*/  SHF.L.U64.HI R121, R120.reuse, 0x1, R121 ;  /* 0x0000000178797819 */ /* 0x040fe20000010279 */
[----:B------:R-:W-:Y:S01]  /*2150*/  IMAD.SHL.U32 R120, R120, 0x2, RZ ;  /* 0x0000000278787824 */ /* 0x000fe200078e00ff */
[----:B------:R-:W-:Y:S01]  /*2160*/  IADD3.X R84, RZ, R79, RZ, P1, !PT ;  /* 0x0000004fff547210 */ /* 0x000fe20000ffe4ff */
[----:B------:R-:W-:Y:S01]  /*2170*/  IMAD.SHL.U32 R135, R73, 0x20, RZ ;  /* 0x0000002049877824 */ /* 0x000fe200078e00ff */
[----:B------:R-:W-:Y:S01]  /*2180*/  IADD3 R87, P5, R85, R80, RZ ;  /* 0x0000005055577210 */ /* 0x000fe20007fbe0ff */
[----:B------:R-:W-:Y:S01]  /*2190*/  IMAD R131, R73, 0x30, RZ ;  /* 0x0000003049837824 */ /* 0x000fe200078e02ff */
[----:B------:R-:W-:Y:S01]  /*21a0*/  IADD3 R2, R11, R2, RZ ;  /* 0x000000020b027210 */ /* 0x000fe20007ffe0ff */
[----:B------:R-:W-:Y:S01]  /*21b0*/  IMAD.IADD R128, R72, 0x1, R129 ;  /* 0x0000000148807824 */ /* 0x000fe200078e0281 */
[----:B------:R-:W-:Y:S01]  /*21c0*/  IADD3 R95, P0, R152, R91, RZ ;  /* 0x0000005b985f7210 */ /* 0x000fe20007f1e0ff */
[----:B------:R-:W-:Y:S01]  /*21d0*/  IMAD.X R86, R84, 0x1, R79, P5 ;  /* 0x0000000154567824 */ /* 0x000fe200028e064f */
[----:B------:R-:W-:Y:S01]  /*21e0*/  SHF.L.U64.HI R105, R10, 0x1, R2 ;  /* 0x000000010a697819 */ /* 0x000fe20000010202 */
[----:B------:R-:W-:Y:S01]  /*21f0*/  IMAD R83, R83, c[0x0][0x19c], RZ ;  /* 0x0000670053537a24 */ /* 0x000fe200078e02ff */
[C---:B------:R-:W-:Y:S01]  /*2200*/  SHF.L.U64.HI R96, R148.reuse, R3, c[0x0][0x294] ;  /* 0x0000a50094607619 */ /* 0x040fe20000010203 */
[----:B------:R-:W-:Y:S01]  /*2210*/  IMAD.X R94, R151, 0x1, R90, P0 ;  /* 0x00000001975e7824 */ /* 0x000fe200000e065a */
[----:B------:R-:W-:Y:S01]  /*2220*/  SHF.L.U64.HI R98, R148, R81, c[0x0][0x294] ;  /* 0x0000a50094627619 */ /* 0x000fe20000010251 */
[----:B------:R-:W-:Y:S01]  /*2230*/  IMAD.WIDE.U32 R160, R160, 0x20, RZ ;  /* 0x00000020a0a07825 */ /* 0x000fe200078e00ff */
[----:B------:R-:W-:-:S02]  /*2240*/  SHF.L.U32 R99, R148, 0x5, RZ ;  /* 0x0000000594637819 */ /* 0x000fc400000006ff */
[----:B------:R-:W-:Y:S01]  /*2250*/  IADD3 R118, P4, R120, c[0x0][0x2b0], RZ ;  /* 0x0000ac0078767a10 */ /* 0x000fe20007f9e0ff */
[----:B------:R-:W-:Y:S01]  /*2260*/  IMAD.WIDE.U32 R148, R148, 0x60, RZ ;  /* 0x0000006094947825 */ /* 0x000fe200078e00ff */
[----:B------:R-:W-:Y:S02]  /*2270*/  IADD3 R10, P1, R50, c[0x0][0x2b0], RZ ;  /* 0x0000ac00320a7a10 */ /* 0x000fe40007f3e0ff */
[----:B------:R-:W-:Y:S01]  /*2280*/  IADD3 R93, P5, R87, R80, RZ ;  /* 0x00000050575d7210 */ /* 0x000fe20007fbe0ff */
[----:B------:R-:W-:Y:S01]  /*2290*/  IMAD.MOV.U32 R11, RZ, RZ, R104 ;  /* 0x000000ffff0b7224 */ /* 0x000fe200078e0068 */
[----:B------:R-:W-:Y:S01]  /*22a0*/  IADD3 R120, P2, R120, c[0x0][0x2a8], RZ ;  /* 0x0000aa0078787a10 */ /* 0x000fe20007f5e0ff */
[----:B------:R-:W-:Y:S01]  /*22b0*/  IMAD.IADD R83, R161, 0x1, R83 ;  /* 0x00000001a1537824 */ /* 0x000fe200078e0253 */
[----:B------:R-:W-:Y:S01]  /*22c0*/  IADD3 R50, P0, R50, c[0x0][0x2a8], RZ ;  /* 0x0000aa0032327a10 */ /* 0x000fe20007f1e0ff */
[----:B------:R-:W-:Y:S01]  /*22d0*/  IMAD.X R92, R86, 0x1, R79, P5 ;  /* 0x00000001565c7824 */ /* 0x000fe200028e064f */
[C---:B------:R-:W-:Y:S01]  /*22e0*/  SHF.L.U64.HI R81, R82.reuse, R81, c[0x0][0x28c] ;  /* 0x0000a30052517619 */ /* 0x040fe20000010251 */
[----:B------:R-:W-:Y:S01]  /*22f0*/  IMAD.SHL.U32 R82, R82, 0x20, RZ ;  /* 0x0000002052527824 */ /* 0x000fe200078e00ff */
[C---:B------:R-:W-:Y:S01]  /*2300*/  SHF.L.U64.HI R98, R99.reuse, 0x1, R98 ;  /* 0x0000000163627819 */ /* 0x040fe20000010262 */
[----:B------:R-:W-:Y:S01]  /*2310*/  IMAD.SHL.U32 R99, R99, 0x2, RZ ;  /* 0x0000000263637824 */ /* 0x000fe200078e00ff */
[C---:B------:R-:W-:Y:S01]  /*2320*/  SHF.L.U64.HI R96, R97.reuse, 0x1, R96 ;  /* 0x0000000161607819 */ /* 0x040fe20000010260 */
[----:B------:R-:W-:Y:S01]  /*2330*/  IMAD.SHL.U32 R97, R97, 0x2, RZ ;  /* 0x0000000261617824 */ /* 0x000fe200078e00ff */
[----:B------:R-:W-:-:S02]  /*2340*/  IADD3.X R119, R121, c[0x0][0x2b4], RZ, P4, !PT ;  /* 0x0000ad0079777a10 */ /* 0x000fc400027fe4ff */
[----:B------:R-:W-:Y:S02]  /*2350*/  IADD3.X R9, R51, c[0x0][0x2b4], RZ, P1, !PT ;  /* 0x0000ad0033097a10 */ /* 0x000fe40000ffe4ff */
[----:B------:R-:W-:Y:S02]  /*2360*/  SHF.R.S32.HI R126, RZ, 0x1f, R135 ;  /* 0x0000001fff7e7819 */ /* 0x000fe40000011487 */
[----:B------:R-:W-:Y:S02]  /*2370*/  SHF.R.S32.HI R124, RZ, 0x1f, R131 ;  /* 0x0000001fff7c7819 */ /* 0x000fe40000011483 */
[----:B------:R-:W-:Y:S02]  /*2380*/  SHF.R.S32.HI R123, RZ, 0x1f, R129 ;  /* 0x0000001fff7b7819 */ /* 0x000fe40000011481 */
[----:B------:R-:W-:Y:S02]  /*2390*/  IADD3 R109, R149, UR5, RZ ;  /* 0x00000005956d7c10 */ /* 0x000fe4000fffe0ff */
[----:B------:R-:W-:-:S02]  /*23a0*/  SHF.R.S32.HI R122, RZ, 0x1f, R128 ;  /* 0x0000001fff7a7819 */ /* 0x000fc40000011480 */
[----:B------:R-:W-:Y:S02]  /*23b0*/  IADD3.X R121, R121, c[0x0][0x2ac], RZ, P2, !PT ;  /* 0x0000ab0079797a10 */ /* 0x000fe400017fe4ff */
[----:B------:R-:W-:Y:S02]  /*23c0*/  IADD3.X R51, R51, c[0x0][0x2ac], RZ, P0, !PT ;  /* 0x0000ab0033337a10 */ /* 0x000fe400007fe4ff */
.L_x_7109:
        /* <DEDUP_REMOVED lines=15> */
.L_x_7042:
[----:B------:R-:W-:Y:S05]  /*24c0*/  BSYNC B0 ;  /* 0x0000000000007941 */ /* 0x000fea0003800000 */
.L_x_7041:
        /* <DEDUP_REMOVED lines=15> */
.L_x_7044:
[----:B------:R-:W-:Y:S05]  /*25c0*/  BSYNC B0 ;  /* 0x0000000000007941 */ /* 0x000fea0003800000 */
.L_x_7043:
        /* <DEDUP_REMOVED lines=15> */
.L_x_7046:
[----:B------:R-:W-:Y:S05]  /*26c0*/  BSYNC B0 ;  /* 0x0000000000007941 */ /* 0x000fea0003800000 */
.L_x_7045:
        /* <DEDUP_REMOVED lines=15> */
.L_x_7048:
[----:B------:R-:W-:Y:S05]  /*27c0*/  BSYNC B0 ;  /* 0x0000000000007941 */ /* 0x000fea0003800000 */
.L_x_7047:
        /* <DEDUP_REMOVED lines=62> */
.L_x_7054:
[----:B------:R-:W-:Y:S05]  /*2bb0*/  BSYNC B0 ;  /* 0x0000000000007941 */ /* 0x000fea0003800000 */
.L_x_7053:
        /* <DEDUP_REMOVED lines=50> */
.L_x_7052:
[----:B------:R-:W-:Y:S05]  /*2ee0*/  BSYNC B1 ;  /* 0x0000000000017941 */ /* 0x000fea0003800000 */
.L_x_7051:
        /* <DEDUP_REMOVED lines=60> */
.L_x_7058:
[----:B------:R-:W-:Y:S05]  /*32b0*/  BSYNC B0 ;  /* 0x0000000000007941 */ /* 0x000fea0003800000 */
.L_x_7057:
        /* <DEDUP_REMOVED lines=52> */
.L_x_7056:
[----:B------:R-:W-:Y:S05]  /*3600*/  BSYNC B1 ;  /* 0x0000000000017941 */ /* 0x000fea0003800000 */
.L_x_7055:
        /* <DEDUP_REMOVED lines=60> */
.L_x_7062:
[----:B------:R-:W-:Y:S05]  /*39d0*/  BSYNC B0 ;  /* 0x0000000000007941 */ /* 0x000fea0003800000 */
.L_x_7061:
        /* <DEDUP_REMOVED lines=52> */
.L_x_7060:
[----:B------:R-:W-:Y:S05]  /*3d20*/  BSYNC B1 ;  /* 0x0000000000017941 */ /* 0x000fea0003800000 */
.L_x_7059:
        /* <DEDUP_REMOVED lines=63> */
.L_x_7066:
[----:B------:R-:W-:Y:S05]  /*4120*/  BSYNC B0 ;  /* 0x0000000000007941 */ /* 0x000fea0003800000 */
.L_x_7065:
        /* <DEDUP_REMOVED lines=52> */
.L_x_7064:
[----:B------:R-:W-:Y:S05]  /*4470*/  BSYNC B1 ;  /* 0x0000000000017941 */ /* 0x000fea0003800000 */
.L_x_7063:
        /* <DEDUP_REMOVED lines=9> */
.L_x_7050:
        /* <DEDUP_REMOVED lines=89> */
.L_x_7073:
[----:B------:R-:W-:Y:S05]  /*4aa0*/  BSYNC B0 ;  /* 0x0000000000007941 */ /* 0x000fea0003800000 */
.L_x_7072:
[----:B-----5:R2:W-:Y:S02]  /*4ab0*/  STG.E.128 [R110.64], R36 ;  /* 0x000000246e007986 */ /* 0x0205e4000c101d06 */
.L_x_7071:
[----:B------:R-:W-:Y:S05]  /*4ac0*/  BSYNC B1 ;  /* 0x0000000000017941 */ /* 0x000fea0003800000 */
.L_x_7070:
        /* <DEDUP_REMOVED lines=87> */
.L_x_7075:
[----:B------:R-:W-:Y:S05]  /*5040*/  BSYNC B0 ;  /* 0x0000000000007941 */ /* 0x000fea0003800000 */
.L_x_7074:
[----:B-----5:R3:W-:Y:S02]  /*5050*/  STG.E.128 [R110.64+0x80], R36 ;  /* 0x000080246e007986 */ /* 0x0207e4000c101d06 */
.L_x_7069:
[----:B------:R-:W-:Y:S05]  /*5060*/  BSYNC B2 ;  /* 0x0000000000027941 */ /* 0x000fea0003800000 */
.L_x_7068:
        /* <DEDUP_REMOVED lines=94> */
.L_x_7081:
[----:B------:R-:W-:Y:S05]  /*5650*/  BSYNC B0 ;  /* 0x0000000000007941 */ /* 0x000fea0003800000 */
.L_x_7080:
[C---:B------:R-:W-:Y:S04]  /*5660*/  LEA R2, P0, R152.reuse, R110, 0x1 ;  /* 0x0000006e98027211 */ /* 0x040fe800078008ff */
[----:B------:R-:W-:Y:S05]  /*5670*/  LEA.HI.X R3, R152, R111, R151, 0x1, P0 ;  /* 0x0000006f98037211 */ /* 0x000fea00000f0c97 */
[----:B-----5:R3:W-:Y:S04]  /*5680*/  STG.E.128 [R2.64], R36 ;  /* 0x0000002402007986 */ /* 0x0207e8000c101d06 */
.L_x_7079:
[----:B------:R-:W-:Y:S05]  /*5690*/  BSYNC B1 ;  /* 0x0000000000017941 */ /* 0x000fea0003800000 */
.L_x_7078:
        /* <DEDUP_REMOVED lines=91> */
.L_x_7083:
[----:B------:R-:W-:Y:S05]  /*5c50*/  BSYNC B0 ;  /* 0x0000000000007941 */ /* 0x000fea0003800000 */
.L_x_7082:
[C---:B------:R-:W-:Y:S04]  /*5c60*/  LEA R2, P0, R89.reuse, R110, 0x1 ;  /* 0x0000006e59027211 */ /* 0x040fe800078008ff */
[----:B------:R-:W-:Y:S05]  /*5c70*/  LEA.HI.X R3, R89, R111, R88, 0x1, P0 ;  /* 0x0000006f59037211 */ /* 0x000fea00000f0c58 */
[----:B-----5:R3:W-:Y:S04]  /*5c80*/  STG.E.128 [R2.64], R36 ;  /* 0x0000002402007986 */ /* 0x0207e8000c101d06 */
.L_x_7077:
[----:B------:R-:W-:Y:S05]  /*5c90*/  BSYNC B2 ;  /* 0x0000000000027941 */ /* 0x000fea0003800000 */
.L_x_7076:
        /* <DEDUP_REMOVED lines=94> */
.L_x_7089:
[----:B------:R-:W-:Y:S05]  /*6280*/  BSYNC B0 ;  /* 0x0000000000007941 */ /* 0x000fea0003800000 */
.L_x_7088:
[C---:B------:R-:W-:Y:S04]  /*6290*/  LEA R2, P0, R160.reuse, R110, 0x1 ;  /* 0x0000006ea0027211 */ /* 0x040fe800078008ff */
[----:B------:R-:W-:Y:S05]  /*62a0*/  LEA.HI.X R3, R160, R111, R83, 0x1, P0 ;  /* 0x0000006fa0037211 */ /* 0x000fea00000f0c53 */
[----:B-----5:R3:W-:Y:S04]  /*62b0*/  STG.E.128 [R2.64], R36 ;  /* 0x0000002402007986 */ /* 0x0207e8000c101d06 */
.L_x_7087:
[----:B------:R-:W-:Y:S05]  /*62c0*/  BSYNC B1 ;  /* 0x0000000000017941 */ /* 0x000fea0003800000 */
.L_x_7086:
        /* <DEDUP_REMOVED lines=91> */
.L_x_7091:
[----:B------:R-:W-:Y:S05]  /*6880*/  BSYNC B0 ;  /* 0x0000000000007941 */ /* 0x000fea0003800000 */
.L_x_7090:
[C---:B------:R-:W-:Y:S04]  /*6890*/  LEA R2, P0, R91.reuse, R110, 0x1 ;  /* 0x0000006e5b027211 */ /* 0x040fe800078008ff */
[----:B------:R-:W-:Y:S05]  /*68a0*/  LEA.HI.X R3, R91, R111, R90, 0x1, P0 ;  /* 0x0000006f5b037211 */ /* 0x000fea00000f0c5a */
[----:B-----5:R3:W-:Y:S04]  /*68b0*/  STG.E.128 [R2.64], R36 ;  /* 0x0000002402007986 */ /* 0x0207e8000c101d06 */
.L_x_7085:
[----:B------:R-:W-:Y:S05]  /*68c0*/  BSYNC B2 ;  /* 0x0000000000027941 */ /* 0x000fea0003800000 */
.L_x_7084:
        /* <DEDUP_REMOVED lines=96> */
.L_x_7097:
[----:B------:R-:W-:Y:S05]  /*6ed0*/  BSYNC B0 ;  /* 0x0000000000007941 */ /* 0x000fea0003800000 */
.L_x_7096:
[C---:B------:R-:W-:Y:S02]  /*6ee0*/  IMAD R0, R157.reuse, c[0x0][0x19c], RZ ;  /* 0x000067009d007a24 */ /* 0x040fe400078e02ff */
[----:B------:R-:W-:Y:S05]  /*6ef0*/  IMAD.WIDE.U32 R2, R157, c[0x0][0x198], R110 ;  /* 0x000066009d027a25 */ /* 0x000fea00078e006e */
[----:B------:R-:W-:Y:S05]  /*6f00*/  IADD3 R3, R3, R0, RZ ;  /* 0x0000000003037210 */ /* 0x000fea0007ffe0ff */
[----:B-----5:R3:W-:Y:S02]  /*6f10*/  STG.E.128 [R2.64], R36 ;  /* 0x0000002402007986 */ /* 0x0207e4000c101d06 */
.L_x_7095:
[----:B------:R-:W-:Y:S05]  /*6f20*/  BSYNC B1 ;  /* 0x0000000000017941 */ /* 0x000fea0003800000 */
.L_x_7094:
        /* <DEDUP_REMOVED lines=91> */
.L_x_7099:
[----:B------:R-:W-:Y:S05]  /*74e0*/  BSYNC B0 ;  /* 0x0000000000007941 */ /* 0x000fea0003800000 */
.L_x_7098:
[C---:B------:R-:W-:Y:S04]  /*74f0*/  LEA R2, P0, R95.reuse, R110, 0x1 ;  /* 0x0000006e5f027211 */ /* 0x040fe800078008ff */
[----:B------:R-:W-:Y:S05]  /*7500*/  LEA.HI.X R3, R95, R111, R94, 0x1, P0 ;  /* 0x0000006f5f037211 */ /* 0x000fea00000f0c5e */
[----:B-----5:R3:W-:Y:S04]  /*7510*/  STG.E.128 [R2.64], R36 ;  /* 0x0000002402007986 */ /* 0x0207e8000c101d06 */
.L_x_7093:
[----:B------:R-:W-:Y:S05]  /*7520*/  BSYNC B2 ;  /* 0x0000000000027941 */ /* 0x000fea0003800000 */
.L_x_7092:
        /* <DEDUP_REMOVED lines=8> */
.L_x_7049:
        /* <DEDUP_REMOVED lines=8> */
.L_x_7101:
[----:B------:R-:W-:Y:S05]  /*7630*/  BSYNC B0 ;  /* 0x0000000000007941 */ /* 0x000fea0003800000 */
.L_x_7100:
        /* <DEDUP_REMOVED lines=16> */
.L_x_7103:
[----:B------:R-:W-:Y:S05]  /*7740*/  BSYNC B0 ;  /* 0x0000000000007941 */ /* 0x000fea0003800000 */
.L_x_7102:
        /* <DEDUP_REMOVED lines=16> */
.L_x_7105:
[----:B------:R-:W-:Y:S05]  /*7850*/  BSYNC B0 ;  /* 0x0000000000007941 */ /* 0x000fea0003800000 */
.L_x_7104:
        /* <DEDUP_REMOVED lines=20> */
.L_x_7106:
[----:B------:R-:W-:Y:S05]  /*79a0*/  BSYNC B0 ;  /* 0x0000000000007941 */ /* 0x000fea0003800000 */
.L_x_7067:
        /* <DEDUP_REMOVED lines=80> */
.L_x_7107:
        /* <DEDUP_REMOVED lines=8> */
.L_x_7108:
[----:B------:R-:W-:Y:S04]  /*7f30*/  IADD3 R11, R11, -0x1, RZ ;  /* 0xffffffff0b0b7810 */ /* 0x000fe80007ffe0ff */
[----:B------:R-:W-:Y:S11]  /*7f40*/  ISETP.GT.AND P0, PT, R11, R78, PT ;  /* 0x0000004e0b00720c */ /* 0x000ff60003f04270 */
[----:B------:R-:W-:Y:S02]  /*7f50*/  @!UPT UIADD3 URZ, URZ, URZ, URZ ;  /* 0x0000003f3f3ff290 */ /* 0x000fe4000fffe03f */
[----:B------:R-:W-:-:S05]  /*7f60*/  @P0 BRA `(.L_x_7109) ;  /* 0xffffa46000000947 */ /* 0x000fca000383ffff */
.L_x_7040:
        /* <DEDUP_REMOVED lines=26> */
[----:B------:R-:W-:-:S02]  /*8110*/  LEA R28, P4, R4, c[0x0][0x160], 0x1 ;  /* 0x00005800041c7a11 */ /* 0x000fc400078808ff */
[----:B------:R-:W-:Y:S01]  /*8120*/  LEA.HI.X R145, R3, R145, R2, 0x5, P2 ;  /* 0x0000009103917211 */ /* 0x000fe200010f2c02 */
[----:B------:R-:W-:Y:S01]  /*8130*/  IMAD.IADD R3, R155, 0x1, -R56 ;  /* 0x000000019b037824 */ /* 0x000fe200078e0a38 */
[----:B------:R-:W-:Y:S02]  /*8140*/  LEA.HI.X R25, R8, c[0x0][0x164], R5, 0x1, P1 ;  /* 0x0000590008197a11 */ /* 0x000fe400008f0c05 */
[----:B------:R-:W-:Y:S02]  /*8150*/  ISETP.NE.AND P1, PT, RZ, UR4, PT ;  /* 0x00000004ff007c0c */ /* 0x000fe4000bf25270 */
[----:B------:R-:W-:Y:S02]  /*8160*/  LEA.HI.X R29, R4, c[0x0][0x164], R7, 0x1, P4 ;  /* 0x00005900041d7a11 */ /* 0x000fe400020f0c07 */
[----:B------:R-:W-:Y:S02]  /*8170*/  LEA R26, P4, R0, c[0x0][0x160], 0x1 ;  /* 0x00005800001a7a11 */ /* 0x000fe400078808ff */
[----:B------:R-:W-:-:S02]  /*8180*/  ISETP.GE.AND P2, PT, R136, R3, PT ;  /* 0x000000038800720c */ /* 0x000fc40003f46270 */
[----:B------:R-:W-:Y:S02]  /*8190*/  LEA.HI.X R27, R0, c[0x0][0x164], R145, 0x1, P4 ;  /* 0x00005900001b7a11 */ /* 0x000fe400020f0c91 */
[----:B------:R-:W-:Y:S02]  /*81a0*/  ISETP.GT.AND P2, PT, R64, -0x8, !P2 ;  /* 0xfffffff84000780c */ /* 0x000fe40005744270 */
        /* <DEDUP_REMOVED lines=62> */
.L_x_7118:
[----:B------:R-:W-:Y:S05]  /*8590*/  BSYNC B0 ;  /* 0x0000000000007941 */ /* 0x000fea0003800000 */
.L_x_7117:
[----:B-----5:R3:W-:Y:S02]  /*85a0*/  STS.128 [R165], R8 ;  /* 0x00000008a5007388 */ /* 0x0207e40000000c00 */
.L_x_7116:
[----:B------:R-:W-:Y:S05]  /*85b0*/  BSYNC B1 ;  /* 0x0000000000017941 */ /* 0x000fea0003800000 */
.L_x_7115:
        /* <DEDUP_REMOVED lines=44> */
.L_x_7120:
[----:B------:R-:W-:Y:S05]  /*8880*/  BSYNC B0 ;  /* 0x0000000000007941 */ /* 0x000fea0003800000 */
.L_x_7119:
[----:B-----5:R1:W-:Y:S02]  /*8890*/  STS.128 [R165+0x2000], R8 ;  /* 0x00200008a5007388 */ /* 0x0203e40000000c00 */
.L_x_7114:
[----:B------:R-:W-:Y:S05]  /*88a0*/  BSYNC B2 ;  /* 0x0000000000027941 */ /* 0x000fea0003800000 */
.L_x_7113:
        /* <DEDUP_REMOVED lines=60> */
.L_x_7126:
[----:B------:R-:W-:Y:S05]  /*8c70*/  BSYNC B0 ;  /* 0x0000000000007941 */ /* 0x000fea0003800000 */
.L_x_7125:
[----:B-----5:R3:W-:Y:S02]  /*8c80*/  STS.128 [R165+0x800], R8 ;  /* 0x00080008a5007388 */ /* 0x0207e40000000c00 */
.L_x_7124:
[----:B------:R-:W-:Y:S05]  /*8c90*/  BSYNC B1 ;  /* 0x0000000000017941 */ /* 0x000fea0003800000 */
.L_x_7123:
        /* <DEDUP_REMOVED lines=44> */
.L_x_7128:
[----:B------:R-:W-:Y:S05]  /*8f60*/  BSYNC B0 ;  /* 0x0000000000007941 */ /* 0x000fea0003800000 */
.L_x_7127:
[----:B-----5:R1:W-:Y:S02]  /*8f70*/  STS.128 [R165+0x2800], R28 ;  /* 0x0028001ca5007388 */ /* 0x0203e40000000c00 */
.L_x_7122:
[----:B------:R-:W-:Y:S05]  /*8f80*/  BSYNC B2 ;  /* 0x0000000000027941 */ /* 0x000fea0003800000 */
.L_x_7121:
        /* <DEDUP_REMOVED lines=61> */
.L_x_7134:
[----:B------:R-:W-:Y:S05]  /*9360*/  BSYNC B0 ;  /* 0x0000000000007941 */ /* 0x000fea0003800000 */
.L_x_7133:
[----:B-----5:R3:W-:Y:S02]  /*9370*/  STS.128 [R165+0x1000], R8 ;  /* 0x00100008a5007388 */ /* 0x0207e40000000c00 */
.L_x_7132:
[----:B------:R-:W-:Y:S05]  /*9380*/  BSYNC B1 ;  /* 0x0000000000017941 */ /* 0x000fea0003800000 */
.L_x_7131:
        /* <DEDUP_REMOVED lines=45> */
.L_x_7136:
[----:B------:R-:W-:Y:S05]  /*9660*/  BSYNC B0 ;  /* 0x0000000000007941 */ /* 0x000fea0003800000 */
.L_x_7135:
[----:B-----5:R1:W-:Y:S02]  /*9670*/  STS.128 [R165+0x3000], R8 ;  /* 0x00300008a5007388 */ /* 0x0203e40000000c00 */
.L_x_7130:
[----:B------:R-:W-:Y:S05]  /*9680*/  BSYNC B2 ;  /* 0x0000000000027941 */ /* 0x000fea0003800000 */
.L_x_7129:
        /* <DEDUP_REMOVED lines=51> */
[----:B------:R-:W-:Y:S01]  /*99c0*/  FFMA.FTZ R0, R9, R6, -R0 ;  /* 0x0000000609007223 */ /* 0x000fe20000010800 */
[----:B------:R-:W-:Y:S01]  /*99d0*/  F2FP.BF16.PACK_AB R9, R17, R10 ;  /* 0x0000000a1109723e */ /* 0x000fe200000010ff */
[----:B------:R-:W-:Y:S01]  /*99e0*/  FFMA.FTZ R3, R14, R6, R3 ;  /* 0x000000060e037223 */ /* 0x000fe20000010003 */
[----:B------:R-:W-:Y:S01]  /*99f0*/  F2FP.BF16.PACK_AB R11, R16, R19 ;  /* 0x00000013100b723e */ /* 0x000fe200000010ff */
[-C--:B------:R-:W-:Y:S02]  /*9a00*/  FFMA.FTZ R4, R13, R7.reuse, -R4 ;  /* 0x000000070d047223 */ /* 0x080fe40000010804 */
[----:B------:R-:W-:Y:S01]  /*9a10*/  FFMA.FTZ R5, R18, R7, R5 ;  /* 0x0000000712057223 */ /* 0x000fe20000010005 */
[----:B------:R-:W-:-:S04]  /*9a20*/  F2FP.BF16.PACK_AB R8, R3, R0 ;  /* 0x000000000308723e */ /* 0x000fc800000010ff */
[----:B------:R-:W-:Y:S02]  /*9a30*/  F2FP.BF16.PACK_AB R10, R5, R4 ;  /* 0x00000004050a723e */ /* 0x000fe400000010ff */
.L_x_7141:
[----:B------:R-:W-:Y:S05]  /*9a40*/  BSYNC B0 ;  /* 0x0000000000007941 */ /* 0x000fea0003800000 */
.L_x_7140:
[----:B-----5:R3:W-:Y:S02]  /*9a50*/  STS.128 [R165+0x1800], R8 ;  /* 0x00180008a5007388 */ /* 0x0207e40000000c00 */
.L_x_7139:
[----:B------:R-:W-:Y:S05]  /*9a60*/  BSYNC B1 ;  /* 0x0000000000017941 */ /* 0x000fea0003800000 */
.L_x_7138:
        /* <DEDUP_REMOVED lines=11> */
[----:B------:R-:W-:Y:S02]  /*9b20*/  LOP3.LUT R10, R27, 0xffff0000, RZ, 0xc0, !PT ;  /* 0xffff00001b0a7812 */ /* 0x000fe400078ec0ff */
[----:B------:R-:W-:-:S02]  /*9b30*/  SHF.L.U32 R8, R24, 0x10, RZ ;  /* 0x0000001018087819 */ /* 0x000fc400000006ff */
[----:B------:R-:W-:Y:S02]  /*9b40*/  SHF.L.U32 R11, R27, 0x10, RZ ;  /* 0x000000101b0b7819 */ /* 0x000fe400000006ff */
        /* <DEDUP_REMOVED lines=10> */
[----:B------:R-:W-:Y:S01]  /*9bf0*/  FFMA.FTZ R14, R3, R17, -R14 ;  /* 0x00000011030e7223 */ /* 0x000fe2000001080e */
[----:B------:R-:W-:Y:S01]  /*9c00*/  SHF.L.U32 R3, R4, 0x10, RZ ;  /* 0x0000001004037819 */ /* 0x000fe200000006ff */
[----:B------:R-:W-:-:S02]  /*9c10*/  FMUL.FTZ R16, R10, R13 ;  /* 0x0000000d0a107220 */ /* 0x000fc40000410000 */
[C---:B------:R-:W-:Y:S02]  /*9c20*/  FMUL.FTZ R13, R11.reuse, R13 ;  /* 0x0000000d0b0d7220 */ /* 0x040fe40000410000 */
[----:B------:R-:W-:Y:S02]  /*9c30*/  FFMA.FTZ R9, R0, R17, R9 ;  /* 0x0000001100097223 */ /* 0x000fe40000010009 */
[----:B------:R-:W-:Y:S01]  /*9c40*/  FFMA.FTZ R16, R11, R15, -R16 ;  /* 0x0000000f0b107223 */ /* 0x000fe20000010810 */
[----:B------:R-:W-:Y:S01]  /*9c50*/  SHF.L.U32 R11, R6, 0x10, RZ ;  /* 0x00000010060b7819 */ /* 0x000fe200000006ff */
[-C--:B------:R-:W-:Y:S01]  /*9c60*/  FMUL.FTZ R0, R24, R3.reuse ;  /* 0x0000000318007220 */ /* 0x080fe20000410000 */
[----:B------:R-:W-:Y:S01]  /*9c70*/  F2FP.BF16.PACK_AB R25, R9, R14 ;  /* 0x0000000e0919723e */ /* 0x000fe200000010ff */
[----:B------:R-:W-:Y:S02]  /*9c80*/  FMUL.FTZ R4, R8, R3 ;  /* 0x0000000308047220 */ /* 0x000fe40000410000 */
[----:B------:R-:W-:-:S02]  /*9c90*/  FMUL.FTZ R3, R26, R5 ;  /* 0x000000051a037220 */ /* 0x000fc40000410000 */
[----:B------:R-:W-:Y:S02]  /*9ca0*/  FMUL.FTZ R5, R12, R5 ;  /* 0x000000050c057220 */ /* 0x000fe40000410000 */
[----:B------:R-:W-:Y:S02]  /*9cb0*/  FFMA.FTZ R0, R8, R11, -R0 ;  /* 0x0000000b08007223 */ /* 0x000fe40000010800 */
[----:B------:R-:W-:Y:S02]  /*9cc0*/  FFMA.FTZ R13, R10, R15, R13 ;  /* 0x0000000f0a0d7223 */ /* 0x000fe4000001000d */
[----:B------:R-:W-:Y:S02]  /*9cd0*/  FFMA.FTZ R11, R24, R11, R4 ;  /* 0x0000000b180b7223 */ /* 0x000fe40000010004 */
[-C--:B------:R-:W-:Y:S01]  /*9ce0*/  FFMA.FTZ R3, R12, R7.reuse, -R3 ;  /* 0x000000070c037223 */ /* 0x080fe20000010803 */
[----:B------:R-:W-:Y:S01]  /*9cf0*/  F2FP.BF16.PACK_AB R27, R13, R16 ;  /* 0x000000100d1b723e */ /* 0x000fe200000010ff */
[----:B------:R-:W-:Y:S01]  /*9d00*/  FFMA.FTZ R26, R26, R7, R5 ;  /* 0x000000071a1a7223 */ /* 0x000fe20000010005 */
[----:B------:R-:W-:-:S04]  /*9d10*/  F2FP.BF16.PACK_AB R24, R11, R0 ;  /* 0x000000000b18723e */ /* 0x000fc800000010ff */
[----:B------:R-:W-:Y:S02]  /*9d20*/  F2FP.BF16.PACK_AB R26, R26, R3 ;  /* 0x000000031a1a723e */ /* 0x000fe400000010ff */
.L_x_7143:
[----:B------:R-:W-:Y:S05]  /*9d30*/  BSYNC B0 ;  /* 0x0000000000007941 */ /* 0x000fea0003800000 */
.L_x_7142:
[----:B-----5:R2:W-:Y:S01]  /*9d40*/  STS.128 [R165+0x3800], R24 ;  /* 0x00380018a5007388 */ /* 0x0205e20000000c00 */
[----:B------:R-:W-:Y:S05]  /*9d50*/  BRA `(.L_x_7137) ;  /* 0x0000356000007947 */ /* 0x000fea0003800000 */
.L_x_7112:
        /* <DEDUP_REMOVED lines=90> */
.L_x_7149:
[----:B------:R-:W-:Y:S05]  /*a300*/  BSYNC B0 ;  /* 0x0000000000007941 */ /* 0x000fea0003800000 */
.L_x_7148:
[----:B-----5:R3:W-:Y:S02]  /*a310*/  STS.128 [R165], R16 ;  /* 0x00000010a5007388 */ /* 0x0207e40000000c00 */
.L_x_7147:
[----:B------:R-:W-:Y:S05]  /*a320*/  BSYNC B1 ;  /* 0x0000000000017941 */ /* 0x000fea0003800000 */
.L_x_7146:
        /* <DEDUP_REMOVED lines=86> */
.L_x_7151:
[----:B------:R-:W-:Y:S05]  /*a890*/  BSYNC B0 ;  /* 0x0000000000007941 */ /* 0x000fea0003800000 */
.L_x_7150:
[----:B-----5:R1:W-:Y:S02]  /*a8a0*/  STS.128 [R165+0x2000], R16 ;  /* 0x00200010a5007388 */ /* 0x0203e40000000c00 */
.L_x_7145:
[----:B------:R-:W-:Y:S05]  /*a8b0*/  BSYNC B2 ;  /* 0x0000000000027941 */ /* 0x000fea0003800000 */
.L_x_7144:
        /* <DEDUP_REMOVED lines=95> */
.L_x_7157:
[----:B------:R-:W-:Y:S05]  /*aeb0*/  BSYNC B0 ;  /* 0x0000000000007941 */ /* 0x000fea0003800000 */
.L_x_7156:
[----:B-----5:R3:W-:Y:S02]  /*aec0*/  STS.128 [R165+0x800], R16 ;  /* 0x00080010a5007388 */ /* 0x0207e40000000c00 */
.L_x_7155:
[----:B------:R-:W-:Y:S05]  /*aed0*/  BSYNC B1 ;  /* 0x0000000000017941 */ /* 0x000fea0003800000 */
.L_x_7154:
        /* <DEDUP_REMOVED lines=89> */
.L_x_7159:
[----:B------:R-:W-:Y:S05]  /*b470*/  BSYNC B0 ;  /* 0x0000000000007941 */ /* 0x000fea0003800000 */
.L_x_7158:
[----:B-----5:R1:W-:Y:S02]  /*b480*/  STS.128 [R165+0x2800], R4 ;  /* 0x00280004a5007388 */ /* 0x0203e40000000c00 */
.L_x_7153:
[----:B------:R-:W-:Y:S05]  /*b490*/  BSYNC B2 ;  /* 0x0000000000027941 */ /* 0x000fea0003800000 */
.L_x_7152:
        /* <DEDUP_REMOVED lines=97> */
.L_x_7165:
[----:B------:R-:W-:Y:S05]  /*bab0*/  BSYNC B0 ;  /* 0x0000000000007941 */ /* 0x000fea0003800000 */
.L_x_7164:
[----:B-----5:R3:W-:Y:S02]  /*bac0*/  STS.128 [R165+0x1000], R16 ;  /* 0x00100010a5007388 */ /* 0x0207e40000000c00 */
.L_x_7163:
[----:B------:R-:W-:Y:S05]  /*bad0*/  BSYNC B1 ;  /* 0x0000000000017941 */ /* 0x000fea0003800000 */
.L_x_7162:
        /* <DEDUP_REMOVED lines=90> */
.L_x_7167:
[----:B------:R-:W-:Y:S05]  /*c080*/  BSYNC B0 ;  /* 0x0000000000007941 */ /* 0x000fea0003800000 */
.L_x_7166:
[----:B-----5:R3:W-:Y:S02]  /*c090*/  STS.128 [R165+0x3000], R16 ;  /* 0x00300010a5007388 */ /* 0x0207e40000000c00 */
.L_x_7161:
[----:B------:R-:W-:Y:S05]  /*c0a0*/  BSYNC B2 ;  /* 0x0000000000027941 */ /* 0x000fea0003800000 */
.L_x_7160:
        /* <DEDUP_REMOVED lines=95> */
.L_x_7171:
[----:B------:R-:W-:Y:S05]  /*c6a0*/  BSYNC B0 ;  /* 0x0000000000007941 */ /* 0x000fea0003800000 */
.L_x_7170:
[----:B-----5:R3:W-:Y:S02]  /*c6b0*/  STS.128 [R165+0x1800], R16 ;  /* 0x00180010a5007388 */ /* 0x0207e40000000c00 */
.L_x_7169:
[----:B------:R-:W-:Y:S05]  /*c6c0*/  BSYNC B1 ;  /* 0x0000000000017941 */ /* 0x000fea0003800000 */
.L_x_7168:
        /* <DEDUP_REMOVED lines=95> */
.L_x_7173:
[----:B------:R-:W-:Y:S05]  /*ccc0*/  BSYNC B0 ;  /* 0x0000000000007941 */ /* 0x000fea0003800000 */
.L_x_7172:
[----:B-----5:R1:W-:Y:S01]  /*ccd0*/  STS.128 [R165+0x3800], R4 ;  /* 0x00380004a5007388 */ /* 0x0203e20000000c00 */
[----:B------:R-:W-:Y:S05]  /*cce0*/  BRA `(.L_x_7137) ;  /* 0x000005d000007947 */ /* 0x000fea0003800000 */
.L_x_7111:
        /* <DEDUP_REMOVED lines=20> */
.L_x_7175:
[----:B------:R-:W-:Y:S05]  /*ce30*/  BSYNC B0 ;  /* 0x0000000000007941 */ /* 0x000fea0003800000 */
.L_x_7174:
        /* <DEDUP_REMOVED lines=22> */
.L_x_7177:
[----:B------:R-:W-:Y:S05]  /*cfa0*/  BSYNC B0 ;  /* 0x0000000000007941 */ /* 0x000fea0003800000 */
.L_x_7176:
        /* <DEDUP_REMOVED lines=23> */
.L_x_7179:
[----:B------:R-:W-:Y:S05]  /*d120*/  BSYNC B0 ;  /* 0x0000000000007941 */ /* 0x000fea0003800000 */
.L_x_7178:
        /* <DEDUP_REMOVED lines=25> */
.L_x_7137:
[----:B------:R-:W-:Y:S05]  /*d2c0*/  BSYNC B3 ;  /* 0x0000000000037941 */ /* 0x000fea0003800000 */
.L_x_7110:
        /* <DEDUP_REMOVED lines=25> */
.L_x_7181:
[----:B------:R-:W-:Y:S05]  /*d460*/  BSYNC B0 ;  /* 0x0000000000007941 */ /* 0x000fea0003800000 */
.L_x_7180:
        /* <DEDUP_REMOVED lines=22> */
.L_x_7183:
[----:B------:R-:W-:Y:S05]  /*d5d0*/  BSYNC B0 ;  /* 0x0000000000007941 */ /* 0x000fea0003800000 */
.L_x_7182:
        /* <DEDUP_REMOVED lines=26> */
.L_x_7185:
[----:B------:R-:W-:Y:S05]  /*d780*/  BSYNC B0 ;  /* 0x0000000000007941 */ /* 0x000fea0003800000 */
.L_x_7184:
        /* <DEDUP_REMOVED lines=30> */
.L_x_7187:
[----:B------:R-:W-:Y:S05]  /*d970*/  BSYNC B0 ;  /* 0x0000000000007941 */ /* 0x000fea0003800000 */
.L_x_7186:
[----:B------:R-:W-:Y:S01]  /*d980*/  IMAD R62, R62, c[0x0][0x320], RZ ;  /* 0x0000c8003e3e7a24 */ /* 0x000fe200078e02ff */
[----:B------:R-:W0:Y:S01]  /*d990*/  LDGDEPBAR ;  /* 0x00000000000079af */ /* 0x000e220000000000 */
[----:B------:R-:W-:-:S04]  /*d9a0*/  IMAD.WIDE.U32 R138, R63, c[0x0][0x320], R138 ;  /* 0x0000c8003f8a7a25 */ /* 0x000fc800078e008a */
[----:B------:R-:W-:Y:S01]  /*d9b0*/  IMAD R62, R63, c[0x0][0x324], R62 ;  /* 0x0000c9003f3e7a24 */ /* 0x000fe200078e023e */
[----:B-1----:R-:W-:-:S03]  /*d9c0*/  LEA R6, P0, R138, c[0x0][0x318], 0x2 ;  /* 0x0000c6008a067a11 */ /* 0x002fc600078010ff */
[----:B------:R-:W-:-:S05]  /*d9d0*/  IMAD.IADD R62, R139, 0x1, R62 ;  /* 0x000000018b3e7824 */ /* 0x000fca00078e023e */
[----:B------:R-:W-:-:S06]  /*d9e0*/  LEA.HI.X R7, R138, c[0x0][0x31c], R62, 0x2, P0 ;  /* 0x0000c7008a077a11 */ /* 0x000fcc00000f143e */
[----:B------:R-:W2:Y:S01]  /*d9f0*/  LDG.E R7, [R6.64] ;  /* 0x0000000606077981 */ /* 0x000ea2000c1e1900 */
[----:B------:R-:W-:Y:S01]  /*da00*/  ISETP.GE.AND P1, PT, R136, R5, PT ;  /* 0x000000058800720c */ /* 0x000fe20003f26270 */
[----:B------:R-:W2:Y:S01]  /*da10*/  MUFU.RCP R0, c[0x0][0x238] ;  /* 0x00008e0000007b08 */ /* 0x000ea20000001000 */
[----:B------:R-:W-:Y:S01]  /*da20*/  SHF.R.S32.HI R4, RZ, 0x1f, R65 ;  /* 0x0000001fff047819 */ /* 0x000fe20000011441 */
[----:B------:R-:W-:-:S04]  /*da30*/  DEPBAR.LE SB0, 0x0 ;  /* 0x000080000000791a */ /* 0x000fc80000000000 */
[----:B------:R-:W-:Y:S01]  /*da40*/  BAR.SYNC.DEFER_BLOCKING 0x0 ;  /* 0x0000000000007b1d */ /* 0x000fe20000010000 */
[----:B------:R-:W-:Y:S01]  /*da50*/  IMAD.SHL.U32 R162, R64, 0x2, RZ ;  /* 0x0000000240a27824 */ /* 0x000fe200078e00ff */
[----:B------:R-:W-:Y:S02]  /*da60*/  LEA R170, P0, R106, c[0x0][0x170], 0x1 ;  /* 0x00005c006aaa7a11 */ /* 0x000fe400078008ff */
[----:B------:R-:W-:Y:S02]  /*da70*/  LEA.HI R161, R4, R65, RZ, 0x2 ;  /* 0x0000004104a17211 */ /* 0x000fe400078f10ff */
        /* <DEDUP_REMOVED lines=23> */
.L_x_7189:
[----:B-1----:R-:W-:Y:S05]  /*dbf0*/  BSYNC B0 ;  /* 0x0000000000007941 */ /* 0x002fea0003800000 */
.L_x_7188:
        /* <DEDUP_REMOVED lines=22> */
.L_x_7191:
[----:B------:R-:W-:Y:S05]  /*dd60*/  BSYNC B0 ;  /* 0x0000000000007941 */ /* 0x000fea0003800000 */
.L_x_7190:
        /* <DEDUP_REMOVED lines=26> */
.L_x_7193:
[----:B------:R-:W-:Y:S05]  /*df10*/  BSYNC B0 ;  /* 0x0000000000007941 */ /* 0x000fea0003800000 */
.L_x_7192:
        /* <DEDUP_REMOVED lines=28> */
.L_x_7195:
[----:B------:R-:W-:Y:S05]  /*e0e0*/  BSYNC B0 ;  /* 0x0000000000007941 */ /* 0x000fea0003800000 */
.L_x_7194:
        /* <DEDUP_REMOVED lines=9> */
[----:B------:R-:W0:Y:S01]  /*e180*/  LDGDEPBAR ;  /* 0x00000000000079af */ /* 0x000e220000000000 */
[----:B------:R-:W-:-:S02]  /*e190*/  LOP3.LUT R5, R4, 0x1c0, RZ, 0xc0, !PT ;  /* 0x000001c004057812 */ /* 0x000fc400078ec0ff */
[----:B------:R-:W-:Y:S01]  /*e1a0*/  LOP3.LUT R45, R45, 0xfffffe00, RZ, 0xc0, !PT ;  /* 0xfffffe002d2d7812 */ /* 0x000fe200078ec0ff */
[----:B------:R-:W-:Y:S01]  /*e1b0*/  IMAD.IADD R149, R2, 0x1, -R149 ;  /* 0x0000000102957824 */ /* 0x000fe200078e0a95 */
[----:B------:R-:W-:Y:S02]  /*e1c0*/  LOP3.LUT R136, R5, 0x8, R136, 0xf8, !PT ;  /* 0x0000000805887812 */ /* 0x000fe400078ef888 */
        /* <DEDUP_REMOVED lines=18> */
[----:B------:R-:W2:Y:S01]  /*e2f0*/  LDSM.16.M88.4 R20, [R150] ;  /* 0x000000009614783b */ /* 0x000ea20000000200 */
[----:B------:R-:W-:Y:S01]  /*e300*/  IMAD.MOV.U32 R2, RZ, RZ, 0x40 ;  /* 0x00000040ff027424 */ /* 0x000fe200078e00ff */
[----:B------:R-:W-:Y:S01]  /*e310*/  IADD3 R139, R147, 0x800, RZ ;  /* 0x00000800938b7810 */ /* 0x000fe20007ffe0ff */
[C---:B------:R-:W-:Y:S01]  /*e320*/  IMAD R146, R47.reuse, 0x2, R150 ;  /* 0x000000022f927824 */ /* 0x040fe200078e0296 */
[----:B------:R-:W-:Y:S01]  /*e330*/  LDSM.16.M88.4 R72, [R147] ;  /* 0x000000009348783b */ /* 0x000fe20000000200 */
[----:B------:R-:W-:Y:S01]  /*e340*/  IMAD R145, R47, 0x2, R148 ;  /* 0x000000022f917824 */ /* 0x000fe200078e0294 */
[----:B------:R-:W-:-:S02]  /*e350*/  SEL R2, R2, 0xffffffc0, !P2 ;  /* 0xffffffc002027807 */ /* 0x000fc40005000000 */
[----:B------:R-:W5:Y:S01]  /*e360*/  LDSM.16.M88.4 R68, [R148] ;  /* 0x000000009444783b */ /* 0x000f620000000200 */
[----:B------:R-:W-:Y:S02]  /*e370*/  IADD3 R138, R147, 0x1000, RZ ;  /* 0x00001000938a7810 */ /* 0x000fe40007ffe0ff */
[----:B------:R-:W-:Y:S01]  /*e380*/  IMAD.IADD R143, R149, 0x1, R2 ;  /* 0x00000001958f7824 */ /* 0x000fe200078e0202 */
[----:B------:R-:W1:Y:S01]  /*e390*/  LDSM.16.M88.4 R28, [R149+0x5000] ;  /* 0x00500000951c783b */ /* 0x000e620000000200 */
[----:B------:R-:W-:Y:S01]  /*e3a0*/  IMAD.IADD R136, R2, 0x1, R147 ;  /* 0x0000000102887824 */ /* 0x000fe200078e0293 */
[----:B------:R-:W-:Y:S01]  /*e3b0*/  IADD3 R137, R147, 0x1800, RZ ;  /* 0x0000180093897810 */ /* 0x000fe20007ffe0ff */
[----:B------:R-:W-:Y:S01]  /*e3c0*/  IMAD.IADD R2, R3, 0x1, R162 ;  /* 0x0000000103027824 */ /* 0x000fe200078e02a2 */
[----:B------:R-:W3:Y:S01]  /*e3d0*/  LDSM.16.M88.4 R8, [R149+0x5800] ;  /* 0x005800009508783b */ /* 0x000ee20000000200 */
[----:B------:R-:W-:Y:S02]  /*e3e0*/  IADD3 R135, R147, 0x2000, RZ ;  /* 0x0000200093877810 */ /* 0x000fe40007ffe0ff */
[----:B------:R-:W-:Y:S01]  /*e3f0*/  I2F R51, R2 ;  /* 0x0000000200337306 */ /* 0x000fe20000201400 */
[----:B------:R-:W4:Y:S01]  /*e400*/  LDSM.16.M88.4 R64, [R147+0x800] ;  /* 0x000800009340783b */ /* 0x000f220000000200 */
[----:B------:R-:W-:-:S02]  /*e410*/  IADD3 R58, R2, 0x11, RZ ;  /* 0x00000011023a7810 */ /* 0x000fc40007ffe0ff */
[C---:B------:R-:W-:Y:S01]  /*e420*/  IADD3 R134, R147.reuse, 0x2800, RZ ;  /* 0x0000280093867810 */ /* 0x040fe20007ffe0ff */
[----:B------:R-:W-:Y:S01]  /*e430*/  LDSM.16.M88.4 R12, [R143+0x4000] ;  /* 0x004000008f0c783b */ /* 0x000fe20000000200 */
[C---:B------:R-:W-:Y:S02]  /*e440*/  IADD3 R133, R147.reuse, 0x3000, RZ ;  /* 0x0000300093857810 */ /* 0x040fe40007ffe0ff */
[----:B------:R-:W-:Y:S01]  /*e450*/  I2F R56, R58 ;  /* 0x0000003a00387306 */ /* 0x000fe20000201400 */
[----:B------:R-:W1:Y:S01]  /*e460*/  LDSM.16.M88.4 R16, [R146] ;  /* 0x000000009210783b */ /* 0x000e620000000200 */
[----:B------:R-:W-:-:S03]  /*e470*/  IADD3 R132, R147, 0x3800, RZ ;  /* 0x0000380093847810 */ /* 0x000fc60007ffe0ff */
[----:B------:R-:W1:Y:S04]  /*e480*/  LDSM.16.M88.4 R60, [R147+0x1000] ;  /* 0x00100000933c783b */ /* 0x000e680000000200 */
[----:B------:R-:W3:Y:S01]  /*e490*/  LDSM.16.M88.4 R52, [R147+0x1800] ;  /* 0x001800009334783b */ /* 0x000ee20000000200 */
[C---:B--2---:R-:W-:Y:S03]  /*e4a0*/  HMMA.16816.F32.BF16 R4, R20.reuse, R80, RZ ;  /* 0x000000501404723c */ /* 0x044fe600000418ff */
[----:B------:R-:W-:Y:S04]  /*e4b0*/  LDSM.16.M88.4 R76, [R145] ;  /* 0x00000000914c783b */ /* 0x000fe80000000200 */
[----:B------:R-:W-:Y:S01]  /*e4c0*/  LDSM.16.M88.4 R88, [R143+0x5000] ;  /* 0x005000008f58783b */ /* 0x000fe20000000200 */
[C---:B------:R-:W-:Y:S03]  /*e4d0*/  HMMA.16816.F32.BF16 R80, R20.reuse, R82, RZ ;  /* 0x000000521450723c */ /* 0x040fe600000418ff */
[----:B------:R-:W-:Y:S05]  /*e4e0*/  LDSM.16.M88.4 R84, [R143+0x5800] ;  /* 0x005800008f54783b */ /* 0x000fea0000000200 */
[----:B------:R-:W-:Y:S08]  /*e4f0*/  HMMA.16816.F32.BF16 R40, R20, R36, RZ ;  /* 0x000000241428723c */ /* 0x000ff000000418ff */
[----:B-----5:R-:W-:Y:S08]  /*e500*/  HMMA.16816.F32.BF16 R4, R68, R72, R4 ;  /* 0x000000484404723c */ /* 0x020ff00000041804 */
[C---:B-1----:R-:W-:Y:S08]  /*e510*/  HMMA.16816.F32.BF16 R32, R20.reuse, R28, RZ ;  /* 0x0000001c1420723c */ /* 0x042ff000000418ff */
[C---:B------:R-:W-:Y:S08]  /*e520*/  HMMA.16816.F32.BF16 R36, R20.reuse, R38, RZ ;  /* 0x000000261424723c */ /* 0x040ff000000418ff */
[C---:B------:R-:W-:Y:S08]  /*e530*/  HMMA.16816.F32.BF16 R28, R20.reuse, R30, RZ ;  /* 0x0000001e141c723c */ /* 0x040ff000000418ff */
[C---:B---3--:R-:W-:Y:S08]  /*e540*/  HMMA.16816.F32.BF16 R24, R20.reuse, R8, RZ ;  /* 0x000000081418723c */ /* 0x048ff000000418ff */
[----:B------:R-:W-:Y:S01]  /*e550*/  HMMA.16816.F32.BF16 R20, R20, R10, RZ ;  /* 0x0000000a1414723c */ /* 0x000fe200000418ff */
[----:B------:R-:W1:Y:S07]  /*e560*/  LDSM.16.M88.4 R8, [R143+0x4800] ;  /* 0x004800008f08783b */ /* 0x000e6e0000000200 */
[C---:B------:R-:W-:Y:S01]  /*e570*/  HMMA.16816.F32.BF16 R80, R68.reuse, R74, R80 ;  /* 0x0000004a4450723c */ /* 0x040fe20000041850 */
[----:B------:R-:W2:Y:S07]  /*e580*/  LDSM.16.M88.4 R72, [R136] ;  /* 0x000000008848783b */ /* 0x000eae0000000200 */
[----:B----4-:R-:W-:Y:S08]  /*e590*/  HMMA.16816.F32.BF16 R40, R68, R64, R40 ;  /* 0x000000404428723c */ /* 0x010ff00000041828 */
[----:B------:R-:W-:Y:S08]  /*e5a0*/  HMMA.16816.F32.BF16 R4, R16, R12, R4 ;  /* 0x0000000c1004723c */ /* 0x000ff00000041804 */
[C---:B------:R-:W-:Y:S01]  /*e5b0*/  HMMA.16816.F32.BF16 R36, R68.reuse, R66, R36 ;  /* 0x000000424424723c */ /* 0x040fe20000041824 */
[----:B------:R-:W-:Y:S07]  /*e5c0*/  LDSM.16.M88.4 R64, [R150+0x2000] ;  /* 0x002000009640783b */ /* 0x000fee0000000200 */
[C---:B------:R-:W-:Y:S08]  /*e5d0*/  HMMA.16816.F32.BF16 R32, R68.reuse, R60, R32 ;  /* 0x0000003c4420723c */ /* 0x040ff00000041820 */
[C---:B------:R-:W-:Y:S01]  /*e5e0*/  HMMA.16816.F32.BF16 R28, R68.reuse, R62, R28 ;  /* 0x0000003e441c723c */ /* 0x040fe2000004181c */
[----:B------:R-:W3:Y:S07]  /*e5f0*/  LDSM.16.M88.4 R60, [R136+0x800] ;  /* 0x00080000883c783b */ /* 0x000eee0000000200 */
[C---:B------:R-:W-:Y:S08]  /*e600*/  HMMA.16816.F32.BF16 R24, R68.reuse, R52, R24 ;  /* 0x000000344418723c */ /* 0x040ff00000041818 */
[----:B------:R-:W-:Y:S01]  /*e610*/  HMMA.16816.F32.BF16 R20, R68, R54, R20 ;  /* 0x000000364414723c */ /* 0x000fe20000041814 */
[----:B------:R-:W-:Y:S04]  /*e620*/  LDSM.16.M88.4 R52, [R136+0x1000] ;  /* 0x001000008834783b */ /* 0x000fe80000000200 */
[----:B------:R-:W-:Y:S03]  /*e630*/  LDSM.16.M88.4 R68, [R136+0x1800] ;  /* 0x001800008844783b */ /* 0x000fe60000000200 */
[C---:B------:R-:W-:Y:S01]  /*e640*/  HMMA.16816.F32.BF16 R80, R16.reuse, R14, R80 ;  /* 0x0000000e1050723c */ /* 0x040fe20000041850 */
[----:B------:R-:W4:Y:S07]  /*e650*/  LDSM.16.M88.4 R12, [R149+0x6000] ;  /* 0x00600000950c783b */ /* 0x000f2e0000000200 */
[----:B-1----:R-:W-:Y:S08]  /*e660*/  HMMA.16816.F32.BF16 R40, R16, R8, R40 ;  /* 0x000000081028723c */ /* 0x002ff00000041828 */
[----:B--2---:R-:W-:Y:S08]  /*e670*/  HMMA.16816.F32.BF16 R4, R76, R72, R4 ;  /* 0x000000484c04723c */ /* 0x004ff00000041804 */
        /* <DEDUP_REMOVED lines=8> */
[C---:B------:R-:W-:Y:S01]  /*e700*/  HMMA.16816.F32.BF16 R84, R76.reuse, R74, R80 ;  /* 0x0000004a4c54723c */ /* 0x040fe20000041850 */
[----:B------:R-:W-:Y:S04]  /*e710*/  LDSM.16.M88.4 R72, [R147+0x2000] ;  /* 0x002000009348783b */ /* 0x000fe80000000200 */
[----:B------:R-:W2:Y:S03]  /*e720*/  LDSM.16.M88.4 R80, [R148+0x2000] ;  /* 0x002000009450783b */ /* 0x000ea60000000200 */
[----:B---3--:R-:W-:Y:S08]  /*e730*/  HMMA.16816.F32.BF16 R40, R76, R60, R40 ;  /* 0x0000003c4c28723c */ /* 0x008ff00000041828 */
[----:B----4-:R-:W-:Y:S08]  /*e740*/  HMMA.16816.F32.BF16 R4, R64, R12, R4 ;  /* 0x0000000c4004723c */ /* 0x010ff00000041804 */
        /* <DEDUP_REMOVED lines=17> */
[----:B------:R-:W1:Y:S07]  /*e860*/  LDSM.16.M88.4 R8, [R143+0x6800] ;  /* 0x006800008f08783b */ /* 0x000e6e0000000200 */
[C---:B------:R-:W-:Y:S08]  /*e870*/  HMMA.16816.F32.BF16 R24, R64.reuse, R88, R24 ;  /* 0x000000584018723c */ /* 0x040ff00000041818 */
[----:B------:R-:W-:Y:S01]  /*e880*/  HMMA.16816.F32.BF16 R20, R64, R90, R20 ;  /* 0x0000005a4014723c */ /* 0x000fe20000041814 */
[----:B------:R-:W2:Y:S07]  /*e890*/  LDSM.16.M88.4 R64, [R136+0x2000] ;  /* 0x002000008840783b */ /* 0x000eae0000000200 */
[C---:B------:R-:W-:Y:S08]  /*e8a0*/  HMMA.16816.F32.BF16 R84, R80.reuse, R74, R84 ;  /* 0x0000004a5054723c */ /* 0x040ff00000041854 */
[----:B---3--:R-:W-:Y:S08]  /*e8b0*/  HMMA.16816.F32.BF16 R40, R80, R60, R40 ;  /* 0x0000003c5028723c */ /* 0x008ff00000041828 */
[----:B----4-:R-:W-:Y:S08]  /*e8c0*/  HMMA.16816.F32.BF16 R4, R12, R68, R4 ;  /* 0x000000440c04723c */ /* 0x010ff00000041804 */
[C---:B------:R-:W-:Y:S01]  /*e8d0*/  HMMA.16816.F32.BF16 R36, R80.reuse, R62, R36 ;  /* 0x0000003e5024723c */ /* 0x040fe20000041824 */
[----:B------:R-:W3:Y:S07]  /*e8e0*/  LDSM.16.M88.4 R60, [R136+0x2800] ;  /* 0x00280000883c783b */ /* 0x000eee0000000200 */
[C---:B------:R-:W-:Y:S08]  /*e8f0*/  HMMA.16816.F32.BF16 R32, R80.reuse, R52, R32 ;  /* 0x000000345020723c */ /* 0x040ff00000041820 */
[----:B------:R-:W-:Y:S01]  /*e900*/  HMMA.16816.F32.BF16 R28, R80, R54, R28 ;  /* 0x00000036501c723c */ /* 0x000fe2000004181c */
[----:B------:R-:W4:Y:S07]  /*e910*/  LDSM.16.M88.4 R52, [R143+0x7000] ;  /* 0x007000008f34783b */ /* 0x000f2e0000000200 */
[C---:B------:R-:W-:Y:S08]  /*e920*/  HMMA.16816.F32.BF16 R84, R12.reuse, R70, R84 ;  /* 0x000000460c54723c */ /* 0x040ff00000041854 */
[----:B-1----:R-:W-:Y:S07]  /*e930*/  HMMA.16816.F32.BF16 R40, R12, R8, R40 ;  /* 0x000000080c28723c */ /* 0x002fee0000041828 */
[C---:B------:R-:W-:Y:S01]  /*e940*/  IADD3 R9, R2.reuse, 0x1, RZ ;  /* 0x0000000102097810 */ /* 0x040fe20007ffe0ff */
[----:B--2---:R-:W-:Y:S01]  /*e950*/  HMMA.16816.F32.BF16 R68, R16, R64, R4 ;  /* 0x000000401044723c */ /* 0x004fe20000041804 */
[----:B------:R-:W-:-:S02]  /*e960*/  IADD3 R8, R2, 0x8, RZ ;  /* 0x0000000802087810 */ /* 0x000fc40007ffe0ff */
[----:B------:R-:W1:Y:S04]  /*e970*/  I2F R46, R9 ;  /* 0x00000009002e7306 */ /* 0x000e680000201400 */
[----:B------:R-:W-:Y:S01]  /*e980*/  IADD3 R4, R48, 0x1, R161 ;  /* 0x0000000130047810 */ /* 0x000fe20007ffe0a1 */
[----:B------:R-:W-:Y:S01]  /*e990*/  HMMA.16816.F32.BF16 R36, R12, R10, R36 ;  /* 0x0000000a0c24723c */ /* 0x000fe20000041824 */
[----:B------:R-:W-:Y:S02]  /*e9a0*/  IADD3 R48, R2, 0x9, RZ ;  /* 0x0000000902307810 */ /* 0x000fe40007ffe0ff */
[----:B------:R-:W-:Y:S02]  /*e9b0*/  IADD3 R4, R57, R4, -R155 ;  /* 0x0000000439047210 */ /* 0x000fe40007ffe89b */
[----:B------:R-:W2:Y:S02]  /*e9c0*/  I2F R50, R48 ;  /* 0x0000003000327306 */ /* 0x000ea40000201400 */
[----:B------:R-:W-:Y:S01]  /*e9d0*/  IADD3 R4, R4, c[0x0][0x2e8], RZ ;  /* 0x0000ba0004047a10 */ /* 0x000fe20007ffe0ff */
[----:B------:R-:W-:Y:S03]  /*e9e0*/  HMMA.16816.F32.BF16 R84, R16, R66, R84 ;  /* 0x000000421054723c */ /* 0x000fe60000041854 */
[----:B------:R-:W-:-:S02]  /*e9f0*/  IADD3 R128, R4, 0x8, RZ ;  /* 0x0000000804807810 */ /* 0x000fc40007ffe0ff */
[-C--:B------:R-:W-:Y:S02]  /*ea00*/  IMNMX R105, R4, R57.reuse, PT ;  /* 0x0000003904697217 */ /* 0x080fe40003800200 */
[----:B------:R-:W-:Y:S01]  /*ea10*/  IMNMX R128, R128, R57, PT ;  /* 0x0000003980807217 */ /* 0x000fe20003800200 */
[----:B---3--:R-:W-:Y:S01]  /*ea20*/  HMMA.16816.F32.BF16 R40, R16, R60, R40 ;  /* 0x0000003c1028723c */ /* 0x008fe20000041828 */
[----:B------:R3:W5:Y:S01]  /*ea30*/  I2F R57, R8 ;  /* 0x0000000800397306 */ /* 0x0007620000201400 */
[CC--:B------:R-:W-:Y:S01]  /*ea40*/  ISETP.GE.AND P5, PT, R9.reuse, R105.reuse, PT ;  /* 0x000000690900720c */ /* 0x0c0fe20003fa6270 */
[----:B------:R-:W5:Y:S01]  /*ea50*/  LDSM.16.M88.4 R4, [R143+0x7800] ;  /* 0x007800008f04783b */ /* 0x000f620000000200 */
[----:B------:R-:W-:Y:S01]  /*ea60*/  ISETP.GE.AND P0, PT, R9, R128, PT ;  /* 0x000000800900720c */ /* 0x000fe20003f06270 */
[-C--:B-1----:R-:W-:Y:S01]  /*ea70*/  FFMA.FTZ R69, R0, R46.reuse, R69 ;  /* 0x0000002e00457223 */ /* 0x082fe20000010045 */
[----:B------:R-:W-:Y:S01]  /*ea80*/  ISETP.GE.AND P1, PT, R8, R105, PT ;  /* 0x000000690800720c */ /* 0x000fe20003f26270 */
[----:B------:R-:W-:Y:S01]  /*ea90*/  FFMA.FTZ R59, R0, R46, R71 ;  /* 0x0000002e003b7223 */ /* 0x000fe20000010047 */
[----:B------:R-:W-:Y:S01]  /*eaa0*/  ISETP.GE.AND P2, PT, R8, R128, PT ;  /* 0x000000800800720c */ /* 0x000fe20003f46270 */
[----:B----4-:R-:W-:Y:S01]  /*eab0*/  HMMA.16816.F32.BF16 R32, R12, R52, R32 ;  /* 0x000000340c20723c */ /* 0x010fe20000041820 */
[----:B------:R-:W-:-:S02]  /*eac0*/  FSEL R46, R69, -INF , !P5 ;  /* 0xff800000452e7808 */ /* 0x000fc40006800000 */
[----:B------:R-:W-:Y:S02]  /*ead0*/  FSEL R59, R59, -INF , !P0 ;  /* 0xff8000003b3b7808 */ /* 0x000fe40004000000 */
[-C--:B------:R-:W-:Y:S02]  /*eae0*/  ISETP.GE.AND P6, PT, R48, R105.reuse, PT ;  /* 0x000000693000720c */ /* 0x080fe40003fc6270 */
[----:B------:R-:W-:Y:S01]  /*eaf0*/  IADD3 R52, R2, 0x10, RZ ;  /* 0x0000001002347810 */ /* 0x000fe20007ffe0ff */
[----:B---3--:R-:W1:Y:S01]  /*eb00*/  LDSM.16.M88.4 R8, [R136+0x3000] ;  /* 0x003000008808783b */ /* 0x008e620000000200 */
[----:B------:R-:W-:Y:S01]  /*eb10*/  HMMA.16816.F32.BF16 R24, R80, R76, R24 ;  /* 0x0000004c5018723c */ /* 0x000fe20000041818 */
[----:B--2---:R-:W-:Y:S01]  /*eb20*/  FFMA.FTZ R85, R0, R50, R85 ;  /* 0x0000003200557223 */ /* 0x004fe20000010055 */
[----:B------:R-:W2:Y:S01]  /*eb30*/  I2F R53, R52 ;  /* 0x0000003400357306 */ /* 0x000ea20000201400 */
[----:B------:R-:W-:Y:S01]  /*eb40*/  ISETP.GE.AND P5, PT, R52, R105, PT ;  /* 0x000000693400720c */ /* 0x000fe20003fa6270 */
[----:B-----5:R-:W-:Y:S01]  /*eb50*/  FFMA.FTZ R61, R0, R57, R86 ;  /* 0x00000039003d7223 */ /* 0x020fe20000010056 */
[----:B------:R-:W-:-:S02]  /*eb60*/  ISETP.GE.AND P0, PT, R52, R128, PT ;  /* 0x000000803400720c */ /* 0x000fc40003f06270 */
[-C--:B------:R-:W-:Y:S01]  /*eb70*/  ISETP.GE.AND P4, PT, R48, R128.reuse, PT ;  /* 0x000000803000720c */ /* 0x080fe20003f86270 */
[----:B------:R-:W-:Y:S01]  /*eb80*/  HMMA.16816.F32.BF16 R36, R16, R62, R36 ;  /* 0x0000003e1024723c */ /* 0x000fe20000041824 */
[----:B------:R-:W-:Y:S01]  /*eb90*/  FFMA.FTZ R48, R0, R57, R84 ;  /* 0x0000003900307223 */ /* 0x000fe20000010054 */
[----:B------:R-:W-:Y:S02]  /*eba0*/  FSEL R61, R61, -INF , !P2 ;  /* 0xff8000003d3d7808 */ /* 0x000fe40005000000 */
[----:B------:R-:W-:Y:S02]  /*ebb0*/  ISETP.GE.AND P2, PT, R58, R128, PT ;  /* 0x000000803a00720c */ /* 0x000fe40003f46270 */
[----:B------:R-:W-:Y:S01]  /*ebc0*/  FSEL R48, R48, -INF , !P1 ;  /* 0xff80000030307808 */ /* 0x000fe20004800000 */
[C---:B------:R-:W-:Y:S01]  /*ebd0*/  FFMA.FTZ R63, R0.reuse, R50, R87 ;  /* 0x00000032003f7223 */ /* 0x040fe20000010057 */
[----:B------:R-:W-:Y:S01]  /*ebe0*/  HMMA.16816.F32.BF16 R20, R80, R78, R20 ;  /* 0x0000004e5014723c */ /* 0x000fe20000041814 */
[----:B------:R-:W-:Y:S01]  /*ebf0*/  FSEL R50, R85, -INF , !P6 ;  /* 0xff80000055327808 */ /* 0x000fe20007000000 */
[-C--:B--2---:R-:W-:Y:S01]  /*ec00*/  FFMA.FTZ R40, R0, R53.reuse, R40 ;  /* 0x0000003500287223 */ /* 0x084fe20000010028 */
[----:B------:R-:W-:Y:S01]  /*ec10*/  IADD3 R52, R2, 0x18, RZ ;  /* 0x0000001802347810 */ /* 0x000fe20007ffe0ff */
[----:B------:R-:W-:Y:S01]  /*ec20*/  FFMA.FTZ R42, R0, R53, R42 ;  /* 0x00000035002a7223 */ /* 0x000fe2000001002a */
[----:B------:R-:W-:-:S02]  /*ec30*/  FSEL R63, R63, -INF , !P4 ;  /* 0xff8000003f3f7808 */ /* 0x000fc40006000000 */
[----:B------:R2:W3:Y:S01]  /*ec40*/  I2F R65, R52 ;  /* 0x0000003400417306 */ /* 0x0004e20000201400 */
[C---:B------:R-:W-:Y:S01]  /*ec50*/  HMMA.16816.F32.BF16 R28, R12.reuse, R54, R28 ;  /* 0x000000360c1c723c */ /* 0x040fe2000004181c */
[CC--:B------:R-:W-:Y:S02]  /*ec60*/  ISETP.GE.AND P6, PT, R52.reuse, R105.reuse, PT ;  /* 0x000000693400720c */ /* 0x0c0fe40003fc6270 */
[----:B------:R-:W-:Y:S02]  /*ec70*/  ISETP.GE.AND P4, PT, R52, R128, PT ;  /* 0x000000803400720c */ /* 0x000fe40003f86270 */
[----:B------:R-:W-:Y:S01]  /*ec80*/  ISETP.GE.AND P1, PT, R58, R105, PT ;  /* 0x000000693a00720c */ /* 0x000fe20003f26270 */
[----:B------:R-:W-:Y:S01]  /*ec90*/  FFMA.FTZ R58, R0, R56, R41 ;  /* 0x00000038003a7223 */ /* 0x000fe20000010029 */
[----:B------:R-:W-:Y:S01]  /*eca0*/  IADD3 R60, R2, 0x19, RZ ;  /* 0x00000019023c7810 */ /* 0x000fe20007ffe0ff */
[----:B------:R-:W-:Y:S01]  /*ecb0*/  HMMA.16816.F32.BF16 R24, R12, R4, R24 ;  /* 0x000000040c18723c */ /* 0x000fe20000041818 */
[----:B------:R-:W-:-:S02]  /*ecc0*/  FSEL R57, R42, -INF , !P0 ;  /* 0xff8000002a397808 */ /* 0x000fc40004000000 */
[----:B------:R-:W4:Y:S01]  /*ecd0*/  I2F R4, R60 ;  /* 0x0000003c00047306 */ /* 0x000f220000201400 */
[----:B------:R-:W-:Y:S02]  /*ece0*/  IADD3 R42, R2, 0x21, RZ ;  /* 0x00000021022a7810 */ /* 0x000fe40007ffe0ff */
[----:B------:R-:W-:Y:S01]  /*ecf0*/  FSEL R40, R40, -INF , !P5 ;  /* 0xff80000028287808 */ /* 0x000fe20006800000 */
[----:B--2---:R-:W2:Y:S01]  /*ed00*/  LDSM.16.M88.4 R52, [R136+0x3800] ;  /* 0x003800008834783b */ /* 0x004ea20000000200 */
[----:B-1----:R-:W-:Y:S01]  /*ed10*/  HMMA.16816.F32.BF16 R32, R16, R8, R32 ;  /* 0x000000081020723c */ /* 0x002fe20000041820 */
[----:B------:R-:W-:Y:S01]  /*ed20*/  IADD3 R5, R2, 0x20, RZ ;  /* 0x0000002002057810 */ /* 0x000fe20007ffe0ff */
[----:B---3--:R-:W-:Y:S01]  /*ed30*/  FFMA.FTZ R36, R0, R65, R36 ;  /* 0x0000004100247223 */ /* 0x008fe20000010024 */
[----:B------:R-:W-:Y:S01]  /*ed40*/  ISETP.GE.AND P5, PT, R60, R105, PT ;  /* 0x000000693c00720c */ /* 0x000fe20003fa6270 */
[----:B------:R-:W-:Y:S01]  /*ed50*/  FFMA.FTZ R38, R0, R65, R38 ;  /* 0x0000004100267223 */ /* 0x000fe20000010026 */
[----:B------:R-:W1:Y:S01]  /*ed60*/  I2F R41, R5 ;  /* 0x0000000500297306 */ /* 0x000e620000201400 */
[----:B------:R-:W-:Y:S01]  /*ed70*/  ISETP.GE.AND P0, PT, R60, R128, PT ;  /* 0x000000803c00720c */ /* 0x000fe20003f06270 */
[----:B------:R-:W-:Y:S01]  /*ed80*/  FFMA.FTZ R9, R0, R56, R43 ;  /* 0x0000003800097223 */ /* 0x000fe2000001002b */
[----:B------:R-:W-:Y:S01]  /*ed90*/  HMMA.16816.F32.BF16 R20, R12, R6, R20 ;  /* 0x000000060c14723c */ /* 0x000fe20000041814 */
[----:B------:R-:W-:Y:S01]  /*eda0*/  FSEL R8, R58, -INF , !P1 ;  /* 0xff8000003a087808 */ /* 0x000fe20004800000 */
[----:B------:R-:W-:-:S04]  /*edb0*/  DEPBAR.LE SB0, 0x0 ;  /* 0x000080000000791a */ /* 0x000fc80000000000 */
[----:B------:R-:W3:Y:S01]  /*edc0*/  I2F R13, R42 ;  /* 0x0000002a000d7306 */ /* 0x000ee20000201400 */
[----:B------:R-:W-:Y:S01]  /*edd0*/  IADD3 R14, R2, 0x28, RZ ;  /* 0x00000028020e7810 */ /* 0x000fe20007ffe0ff */
[----:B------:R-:W-:Y:S01]  /*ede0*/  HMMA.16816.F32.BF16 R28, R16, R10, R28 ;  /* 0x0000000a101c723c */ /* 0x000fe2000004181c */
[----:B------:R-:W-:Y:S01]  /*edf0*/  FSEL R9, R9, -INF , !P2 ;  /* 0xff80000009097808 */ /* 0x000fe20005000000 */
[CC--:B----4-:R-:W-:Y:S01]  /*ee00*/  FFMA.FTZ R6, R0.reuse, R4.reuse, R37 ;  /* 0x0000000400067223 */ /* 0x0d0fe20000010025 */
[C---:B------:R-:W-:Y:S01]  /*ee10*/  ISETP.GE.AND P1, PT, R5.reuse, R105, PT ;  /* 0x000000690500720c */ /* 0x040fe20003f26270 */
[----:B------:R-:W-:Y:S01]  /*ee20*/  FFMA.FTZ R7, R0, R4, R39 ;  /* 0x0000000400077223 */ /* 0x000fe20000010027 */
[----:B------:R-:W-:Y:S01]  /*ee30*/  ISETP.GE.AND P2, PT, R5, R128, PT ;  /* 0x000000800500720c */ /* 0x000fe20003f46270 */
[----:B------:R-:W4:Y:S01]  /*ee40*/  I2F R11, R14 ;  /* 0x0000000e000b7306 */ /* 0x000f220000201400 */
[----:B------:R-:W-:Y:S01]  /*ee50*/  IADD3 R15, R2, 0x29, RZ ;  /* 0x00000029020f7810 */ /* 0x000fe20007ffe0ff */
[-C--:B-1----:R-:W-:Y:S01]  /*ee60*/  FFMA.FTZ R32, R0, R41.reuse, R32 ;  /* 0x0000002900207223 */ /* 0x082fe20000010020 */
[----:B------:R-:W-:Y:S01]  /*ee70*/  IADD3 R10, R2, 0x30, RZ ;  /* 0x00000030020a7810 */ /* 0x000fe20007ffe0ff */
[----:B------:R-:W-:Y:S01]  /*ee80*/  FFMA.FTZ R34, R0, R41, R34 ;  /* 0x0000002900227223 */ /* 0x000fe20000010022 */
[----:B------:R-:W-:-:S02]  /*ee90*/  FSEL R6, R6, -INF , !P5 ;  /* 0xff80000006067808 */ /* 0x000fc40006800000 */
[----:B------:R-:W-:Y:S01]  /*eea0*/  FSEL R122, R32, -INF , !P1 ;  /* 0xff800000207a7808 */ /* 0x000fe20004800000 */
[----:B------:R-:W1:Y:S01]  /*eeb0*/  I2F R4, R15 ;  /* 0x0000000f00047306 */ /* 0x000e620000201400 */
[----:B------:R-:W-:Y:S01]  /*eec0*/  FSEL R125, R34, -INF , !P2 ;  /* 0xff800000227d7808 */ /* 0x000fe20005000000 */
[C---:B---3--:R-:W-:Y:S01]  /*eed0*/  FFMA.FTZ R33, R0.reuse, R13, R33 ;  /* 0x0000000d00217223 */ /* 0x048fe20000010021 */
[C---:B------:R-:W-:Y:S01]  /*eee0*/  ISETP.GE.AND P1, PT, R15.reuse, R105, PT ;  /* 0x000000690f00720c */ /* 0x040fe20003f26270 */
[C---:B------:R-:W-:Y:S01]  /*eef0*/  FFMA.FTZ R35, R0.reuse, R13, R35 ;  /* 0x0000000d00237223 */ /* 0x040fe20000010023 */
[-C--:B------:R-:W-:Y:S02]  /*ef00*/  ISETP.GE.AND P2, PT, R15, R128.reuse, PT ;  /* 0x000000800f00720c */ /* 0x080fe40003f46270 */
[----:B------:R-:W-:Y:S01]  /*ef10*/  FSEL R7, R7, -INF , !P0 ;  /* 0xff80000007077808 */ /* 0x000fe20004000000 */
[----:B------:R-:W3:Y:S01]  /*ef20*/  I2F R13, R10 ;  /* 0x0000000a000d7306 */ /* 0x000ee20000201400 */
[----:B--2---:R-:W-:Y:S01]  /*ef30*/  HMMA.16816.F32.BF16 R24, R16, R52, R24 ;  /* 0x000000341018723c */ /* 0x004fe20000041818 */
[----:B----4-:R-:W-:Y:S01]  /*ef40*/  FFMA.FTZ R28, R0, R11, R28 ;  /* 0x0000000b001c7223 */ /* 0x010fe2000001001c */
[----:B------:R-:W-:Y:S01]  /*ef50*/  ISETP.GE.AND P5, PT, R14, R105, PT ;  /* 0x000000690e00720c */ /* 0x000fe20003fa6270 */
[----:B------:R-:W-:Y:S01]  /*ef60*/  FFMA.FTZ R30, R0, R11, R30 ;  /* 0x0000000b001e7223 */ /* 0x000fe2000001001e */
[----:B------:R-:W-:-:S02]  /*ef70*/  ISETP.GE.AND P0, PT, R14, R128, PT ;  /* 0x000000800e00720c */ /* 0x000fc40003f06270 */
[----:B------:R-:W-:Y:S01]  /*ef80*/  FSEL R12, R36, -INF , !P6 ;  /* 0xff800000240c7808 */ /* 0x000fe20007000000 */
[-C--:B-1----:R-:W-:Y:S01]  /*ef90*/  FFMA.FTZ R29, R0, R4.reuse, R29 ;  /* 0x00000004001d7223 */ /* 0x082fe2000001001d */
[----:B------:R-:W-:Y:S01]  /*efa0*/  HMMA.16816.F32.BF16 R20, R16, R54, R20 ;  /* 0x000000361014723c */ /* 0x000fe20000041814 */
[----:B------:R-:W-:Y:S01]  /*efb0*/  IADD3 R15, R2, 0x38, RZ ;  /* 0x00000038020f7810 */ /* 0x000fe20007ffe0ff */
[----:B------:R-:W-:Y:S01]  /*efc0*/  FFMA.FTZ R31, R0, R4, R31 ;  /* 0x00000004001f7223 */ /* 0x000fe2000001001f */
[----:B------:R-:W-:Y:S02]  /*efd0*/  FSEL R5, R38, -INF , !P4 ;  /* 0xff80000026057808 */ /* 0x000fe40006000000 */
[----:B------:R-:W1:Y:S01]  /*efe0*/  I2F R11, R15 ;  /* 0x0000000f000b7306 */ /* 0x000e620000201400 */
[----:B------:R-:W-:Y:S02]  /*eff0*/  IADD3 R14, R2, 0x31, RZ ;  /* 0x00000031020e7810 */ /* 0x000fe40007ffe0ff */
[----:B------:R-:W-:-:S02]  /*f000*/  ISETP.GE.AND P6, PT, R42, R105, PT ;  /* 0x000000692a00720c */ /* 0x000fc40003fc6270 */
[-C--:B------:R-:W-:Y:S02]  /*f010*/  ISETP.GE.AND P4, PT, R42, R128.reuse, PT ;  /* 0x000000802a00720c */ /* 0x080fe40003f86270 */
[----:B------:R-:W-:Y:S01]  /*f020*/  FSEL R126, R33, -INF , !P6 ;  /* 0xff800000217e7808 */ /* 0x000fe20007000000 */
[----:B------:R-:W2:Y:S01]  /*f030*/  I2F R16, R14 ;  /* 0x0000000e00107306 */ /* 0x000ea20000201400 */
[----:B------:R-:W-:Y:S02]  /*f040*/  FSEL R129, R35, -INF , !P4 ;  /* 0xff80000023817808 */ /* 0x000fe40006000000 */
[----:B------:R-:W-:Y:S01]  /*f050*/  ISETP.GE.AND P6, PT, R10, R105, PT ;  /* 0x000000690a00720c */ /* 0x000fe20003fc6270 */
[-C--:B---3--:R-:W-:Y:S01]  /*f060*/  FFMA.FTZ R24, R0, R13.reuse, R24 ;  /* 0x0000000d00187223 */ /* 0x088fe20000010018 */
[----:B------:R-:W-:Y:S01]  /*f070*/  ISETP.GE.AND P4, PT, R10, R128, PT ;  /* 0x000000800a00720c */ /* 0x000fe20003f86270 */
[----:B------:R-:W-:Y:S01]  /*f080*/  FFMA.FTZ R26, R0, R13, R26 ;  /* 0x0000000d001a7223 */ /* 0x000fe2000001001a */
[----:B------:R-:W-:-:S02]  /*f090*/  IADD3 R10, R2, 0x39, RZ ;  /* 0x00000039020a7810 */ /* 0x000fc40007ffe0ff */
[----:B------:R-:W-:Y:S02]  /*f0a0*/  FSEL R168, R29, -INF , !P1 ;  /* 0xff8000001da87808 */ /* 0x000fe40004800000 */
[----:B------:R-:W3:Y:S01]  /*f0b0*/  I2F R13, R10 ;  /* 0x0000000a000d7306 */ /* 0x000ee20000201400 */
[C---:B-1----:R-:W-:Y:S01]  /*f0c0*/  FFMA.FTZ R20, R0.reuse, R11, R20 ;  /* 0x0000000b00147223 */ /* 0x042fe20000010014 */
[----:B------:R-:W-:Y:S01]  /*f0d0*/  ISETP.GE.AND P1, PT, R15, R105, PT ;  /* 0x000000690f00720c */ /* 0x000fe20003f26270 */
[----:B------:R-:W-:Y:S01]  /*f0e0*/  FFMA.FTZ R22, R0, R11, R22 ;  /* 0x0000000b00167223 */ /* 0x000fe20000010016 */
[----:B------:R-:W-:Y:S01]  /*f0f0*/  FSEL R130, R28, -INF , !P5 ;  /* 0xff8000001c827808 */ /* 0x000fe20006800000 */
[-C--:B--2---:R-:W-:Y:S01]  /*f100*/  FFMA.FTZ R25, R0, R16.reuse, R25 ;  /* 0x0000001000197223 */ /* 0x084fe20000010019 */
[----:B------:R-:W-:Y:S01]  /*f110*/  FSEL R119, R20, -INF , !P1 ;  /* 0xff80000014777808 */ /* 0x000fe20004800000 */
[----:B------:R-:W-:Y:S01]  /*f120*/  FFMA.FTZ R27, R0, R16, R27 ;  /* 0x00000010001b7223 */ /* 0x000fe2000001001b */
[----:B------:R-:W-:-:S02]  /*f130*/  ISETP.GE.AND P1, PT, R104, 0x2, PT ;  /* 0x000000026800780c */ /* 0x000fc40003f26270 */
[----:B------:R-:W-:Y:S02]  /*f140*/  FSEL R131, R30, -INF , !P0 ;  /* 0xff8000001e837808 */ /* 0x000fe40004000000 */
[C---:B------:R-:W-:Y:S02]  /*f150*/  ISETP.GE.AND P5, PT, R14.reuse, R105, PT ;  /* 0x000000690e00720c */ /* 0x040fe40003fa6270 */
[----:B------:R-:W-:Y:S02]  /*f160*/  ISETP.GE.AND P0, PT, R14, R128, PT ;  /* 0x000000800e00720c */ /* 0x000fe40003f06270 */
[----:B------:R-:W-:Y:S01]  /*f170*/  FSEL R117, R24, -INF , !P6 ;  /* 0xff80000018757808 */ /* 0x000fe20007000000 */
[-C--:B---3--:R-:W-:Y:S01]  /*f180*/  FFMA.FTZ R21, R0, R13.reuse, R21 ;  /* 0x0000000d00157223 */ /* 0x088fe20000010015 */
[----:B------:R-:W-:Y:S01]  /*f190*/  FSEL R113, R26, -INF , !P4 ;  /* 0xff8000001a717808 */ /* 0x000fe20006000000 */
[----:B------:R-:W-:Y:S01]  /*f1a0*/  FFMA.FTZ R23, R0, R13, R23 ;  /* 0x0000000d00177223 */ /* 0x000fe20000010017 */
[----:B------:R-:W-:-:S02]  /*f1b0*/  FSEL R116, R25, -INF , !P5 ;  /* 0xff80000019747808 */ /* 0x000fc40006800000 */
[----:B------:R-:W-:Y:S01]  /*f1c0*/  FSEL R112, R27, -INF , !P0 ;  /* 0xff8000001b707808 */ /* 0x000fe20004000000 */
[----:B------:R-:W-:Y:S01]  /*f1d0*/  BAR.SYNC.DEFER_BLOCKING 0x0 ;  /* 0x0000000000007b1d */ /* 0x000fe20000010000 */
[C---:B------:R-:W-:Y:S02]  /*f1e0*/  ISETP.GE.AND P6, PT, R2.reuse, R105, PT ;  /* 0x000000690200720c */ /* 0x040fe40003fc6270 */
[-C--:B------:R-:W-:Y:S01]  /*f1f0*/  ISETP.GE.AND P4, PT, R2, R128.reuse, PT ;  /* 0x000000800200720c */ /* 0x080fe20003f86270 */
[----:B------:R-:W-:Y:S01]  /*f200*/  FFMA.FTZ R2, R0, R51, R68 ;  /* 0x0000003300027223 */ /* 0x000fe20000010044 */
[C---:B------:R-:W-:Y:S02]  /*f210*/  ISETP.GE.AND P5, PT, R10.reuse, R105, PT ;  /* 0x000000690a00720c */ /* 0x040fe40003fa6270 */
[----:B------:R-:W-:Y:S01]  /*f220*/  ISETP.GE.AND P0, PT, R10, R128, PT ;  /* 0x000000800a00720c */ /* 0x000fe20003f06270 */
[----:B------:R-:W-:Y:S01]  /*f230*/  FFMA.FTZ R10, R0, R51, R70 ;  /* 0x00000033000a7223 */ /* 0x000fe20000010046 */
[----:B------:R-:W-:-:S02]  /*f240*/  FSEL R127, R31, -INF , !P2 ;  /* 0xff8000001f7f7808 */ /* 0x000fc40005000000 */
        /* <DEDUP_REMOVED lines=67> */
.L_x_7197:
[----:B------:R-:W-:-:S05]  /*f680*/  IMAD.MOV.U32 R11, RZ, RZ, c[0x0][0x198] ;  /* 0x00006600ff0b7624 */ /* 0x000fca00078e00ff */
[----:B------:R-:W-:-:S04]  /*f690*/  LEA R11, -R11, RZ, 0x6 ;  /* 0x000000ff0b0b7211 */ /* 0x000fc800078e31ff */
[----:B------:R-:W-:Y:S02]  /*f6a0*/  SHF.R.S32.HI R14, RZ, 0x1f, R11 ;  /* 0x0000001fff0e7819 */ /* 0x000fe4000001140b */
.L_x_7198:
[C---:B------:R-:W-:Y:S02]  /*f6b0*/  LOP3.LUT P0, RZ, R164.reuse, 0x2, RZ, 0xc0, !PT ;  /* 0x00000002a4ff7812 */ /* 0x040fe4000780c0ff */
[----:B------:R-:W-:Y:S02]  /*f6c0*/  LOP3.LUT P6, RZ, R164, 0x1, RZ, 0xc0, !PT ;  /* 0x00000001a4ff7812 */ /* 0x000fe400078cc0ff */
[----:B------:R-:W-:-:S04]  /*f6d0*/  LEA R20, P5, R11, R160, 0x1 ;  /* 0x000000a00b147211 */ /* 0x000fc800078a08ff */
[----:B------:R-:W-:-:S05]  /*f6e0*/  LEA.HI.X R21, R11, R157, R14, 0x1, P5 ;  /* 0x0000009d0b157211 */ /* 0x000fca00028f0c0e */
[-C--:B------:R-:W-:Y:S02]  /*f6f0*/  @P0 IADD3 R16, P2, R11, R140.reuse, RZ ;  /* 0x0000008c0b100210 */ /* 0x080fe40007f5e0ff */
[----:B------:R-:W-:Y:S01]  /*f700*/  @!PT LDS RZ, [RZ] ;  /* 0x00000000fffff984 */ /* 0x000fe20000000800 */
[----:B------:R-:W-:Y:S01]  /*f710*/  @!PT LDS RZ, [RZ] ;  /* 0x00000000fffff984 */ /* 0x000fe20000000800 */
[----:B------:R-:W-:Y:S01]  /*f720*/  @!PT LDS RZ, [RZ] ;  /* 0x00000000fffff984 */ /* 0x000fe20000000800 */
[----:B------:R1:W-:Y:S02]  /*f730*/  @P6 LDGSTS.E.BYPASS.LTC128B.128 [R165+0x4000], [R20.64] ;  /* 0x0400000014a56fae */ /* 0x0003e4000b901d46 */
[----:B------:R-:W-:Y:S01]  /*f740*/  @P0 LEA R18, P4, R16, c[0x0][0x168], 0x1 ;  /* 0x00005a0010120a11 */ /* 0x000fe200078808ff */
        /* <DEDUP_REMOVED lines=23> */
[C---:B------:R-:W-:Y:S01]  /*f8c0*/  @P6 LEA R26, P5, R11.reuse, R160, 0x1 ;  /* 0x000000a00b1a6211 */ /* 0x040fe200078a08ff */
[----:B------:R-:W-:Y:S01]  /*f8d0*/  @P0 IMAD.X R14, R166, 0x1, R167, P2 ;  /* 0x00000001a60e0824 */ /* 0x000fe200010e06a7 */
[----:B------:R-:W-:Y:S01]  /*f8e0*/  IADD3 R13, P2, R152, R11, RZ ;  /* 0x0000000b980d7210 */ /* 0x000fe20007f5e0ff */
[----:B------:R1:W-:Y:S01]  /*f8f0*/  @!P6 STS.128 [R165+0x4800], RZ ;  /* 0x004800ffa500e388 */ /* 0x0003e20000000c00 */
[--C-:B------:R-:W-:Y:S02]  /*f900*/  @P6 LEA.HI.X R27, R11, R157, R166.reuse, 0x1, P5 ;  /* 0x0000009d0b1b6211 */ /* 0x100fe400028f0ca6 */
[----:B------:R-:W-:Y:S01]  /*f910*/  @P0 LEA R24, P4, R3, c[0x0][0x168], 0x1 ;  /* 0x00005a0003180a11 */ /* 0x000fe200078808ff */
[----:B------:R-:W-:Y:S01]  /*f920*/  IMAD.X R166, R151, 0x1, R166, P2 ;  /* 0x0000000197a67824 */ /* 0x000fe200010e06a6 */
[----:B------:R-:W-:Y:S01]  /*f930*/  @P0 IADD3 R140, P2, R13, R140, RZ ;  /* 0x0000008c0d8c0210 */ /* 0x000fe20007f5e0ff */
[----:B------:R-:W-:Y:S01]  /*f940*/  @!PT LDS RZ, [RZ] ;  /* 0x00000000fffff984 */ /* 0x000fe20000000800 */
[----:B------:R-:W-:Y:S01]  /*f950*/  @!PT LDS RZ, [RZ] ;  /* 0x00000000fffff984 */ /* 0x000fe20000000800 */
[----:B------:R-:W-:Y:S01]  /*f960*/  @!PT LDS RZ, [RZ] ;  /* 0x00000000fffff984 */ /* 0x000fe20000000800 */
[----:B------:R1:W-:Y:S01]  /*f970*/  @P0 LDGSTS.E.BYPASS.LTC128B.128 [R165+0x6800], [R22.64+0x80] ;  /* 0x0680008016a50fae */ /* 0x0003e2000b901d46 */
[----:B------:R-:W-:-:S02]  /*f980*/  @P0 LEA.HI.X R25, R3, c[0x0][0x16c], R14, 0x1, P4 ;  /* 0x00005b0003190a11 */ /* 0x000fc400020f0c0e */
        /* <DEDUP_REMOVED lines=29> */
.L_x_7196:
        /* <DEDUP_REMOVED lines=35> */
[C---:B------:R-:W-:Y:S01]  /*fd90*/  LEA R141, R47.reuse, R144, 0x1 ;  /* 0x000000902f8d7211 */ /* 0x040fe200078e08ff */
[----:B------:R-:W-:Y:S01]  /*fda0*/  LDSM.16.MT88.4 R72, [R142+0xa000] ;  /* 0x00a000008e48783b */ /* 0x000fe20000004200 */
[----:B------:R-:W-:-:S03]  /*fdb0*/  LEA R140, R47, R142, 0x1 ;  /* 0x0000008e2f8c7211 */ /* 0x000fc600078e08ff */
[----:B------:R-:W2:Y:S04]  /*fdc0*/  SHFL.BFLY PT, R14, R13, 0x2, 0x1f ;  /* 0x0c401f000d0e7f89 */ /* 0x000ea800000e0000 */
[----:B------:R-:W-:Y:S04]  /*fdd0*/  LDSM.16.MT88.4 R80, [R141+0xa000] ;  /* 0x00a000008d50783b */ /* 0x000fe80000004200 */
[----:B------:R-:W-:Y:S01]  /*fde0*/  LDSM.16.MT88.4 R20, [R140+0x8800] ;  /* 0x008800008c14783b */ /* 0x000fe20000004200 */
        /* <DEDUP_REMOVED lines=9> */
[--C-:B------:R-:W-:Y:S01]  /*fe80*/  FFMA.FTZ R109, R2, c[0x0][0x23c], -R121.reuse ;  /* 0x00008f00026d7a23 */ /* 0x100fe20000010879 */
[----:B--2---:R-:W-:Y:S01]  /*fe90*/  FMNMX.FTZ R2, R14, R11, !PT ;  /* 0x0000000b0e027209 */ /* 0x004fe20007810000 */
[--C-:B------:R-:W-:Y:S02]  /*fea0*/  FFMA.FTZ R31, R40, c[0x0][0x23c], -R121.reuse ;  /* 0x00008f00281f7a23 */ /* 0x100fe40000010879 */
[----:B------:R-:W1:Y:S01]  /*feb0*/  LDSM.16.MT88.4 R40, [R142+0x8000] ;  /* 0x008000008e28783b */ /* 0x000e620000004200 */
[C---:B------:R-:W-:Y:S01]  /*fec0*/  FSETP.NEU.FTZ.AND P0, PT, R2.reuse, -INF , PT ;  /* 0xff8000000200780b */ /* 0x040fe20003f1d000 */
[----:B------:R-:W-:Y:S01]  /*fed0*/  FMUL.FTZ R120, R2, c[0x0][0x23c] ;  /* 0x00008f0002787a20 */ /* 0x000fe20000410000 */
[----:B------:R-:W-:Y:S01]  /*fee0*/  MUFU.EX2 R109, R109 ;  /* 0x0000006d006d7308 */ /* 0x000fe20000000800 */
[--C-:B------:R-:W-:Y:S02]  /*fef0*/  FFMA.FTZ R108, R46, c[0x0][0x23c], -R121.reuse ;  /* 0x00008f002e6c7a23 */ /* 0x100fe40000010879 */
[--C-:B------:R-:W-:Y:S01]  /*ff00*/  FFMA.FTZ R35, R48, c[0x0][0x23c], -R121.reuse ;  /* 0x00008f0030237a23 */ /* 0x100fe20000010879 */
[----:B------:R-:W-:Y:S01]  /*ff10*/  FSEL R120, R120, RZ, P0 ;  /* 0x000000ff78787208 */ /* 0x000fe20000000000 */
[----:B------:R-:W-:-:S02]  /*ff20*/  FFMA.FTZ R30, R50, c[0x0][0x23c], -R121 ;  /* 0x00008f00321e7a23 */ /* 0x000fc40000010879 */
[----:B------:R-:W-:Y:S01]  /*ff30*/  FFMA.FTZ R28, R8, c[0x0][0x23c], -R121 ;  /* 0x00008f00081c7a23 */ /* 0x000fe20000010879 */
[----:B------:R-:W2:Y:S01]  /*ff40*/  MUFU.EX2 R108, R108 ;  /* 0x0000006c006c7308 */ /* 0x000ea20000000800 */
[--C-:B------:R-:W-:Y:S01]  /*ff50*/  FFMA.FTZ R111, R10, c[0x0][0x23c], -R120.reuse ;  /* 0x00008f000a6f7a23 */ /* 0x100fe20000010878 */
[----:B------:R-:W3:Y:S01]  /*ff60*/  LDSM.16.MT88.4 R48, [R141+0x8000] ;  /* 0x008000008d30783b */ /* 0x000ee20000004200 */
[--C-:B------:R-:W-:Y:S02]  /*ff70*/  FFMA.FTZ R110, R59, c[0x0][0x23c], -R120.reuse ;  /* 0x00008f003b6e7a23 */ /* 0x100fe40000010878 */
[--C-:B------:R-:W-:Y:S02]  /*ff80*/  FFMA.FTZ R34, R61, c[0x0][0x23c], -R120.reuse ;  /* 0x00008f003d227a23 */ /* 0x100fe40000010878 */
[--C-:B------:R-:W-:Y:S01]  /*ff90*/  FFMA.FTZ R33, R63, c[0x0][0x23c], -R120.reuse ;  /* 0x00008f003f217a23 */ /* 0x100fe20000010878 */
[----:B------:R-:W-:Y:S01]  /*ffa0*/  MUFU.EX2 R35, R35 ;  /* 0x0000002300237308 */ /* 0x000fe20000000800 */
[----:B------:R-:W-:-:S02]  /*ffb0*/  FFMA.FTZ R27, R9, c[0x0][0x23c], -R120 ;  /* 0x00008f00091b7a23 */ /* 0x000fc40000010878 */
[----:B------:R-:W-:Y:S01]  /*ffc0*/  LDSM.16.MT88.4 R8, [R142+0x8800] ;  /* 0x008800008e08783b */ /* 0x000fe20000004200 */
[--C-:B------:R-:W-:Y:S02]  /*ffd0*/  FFMA.FTZ R29, R12, c[0x0][0x23c], -R121.reuse ;  /* 0x00008f000c1d7a23 */ /* 0x100fe40000010879 */
[----:B------:R-:W-:Y:S01]  /*ffe0*/  FFMA.FTZ R24, R6, c[0x0][0x23c], -R121 ;  /* 0x00008f0006187a23 */ /* 0x000fe20000010879 */
[----:B------:R-:W-:Y:S01]  /*fff0*/  LDSM.16.MT88.4 R12, [R144+0x8800] ;  /* 0x00880000900c783b */ /* 0x000fe20000004200 */
[----:B------:R-:W4:Y:S01]  /*10000*/  MUFU.EX2 R30, R30 ;  /* 0x0000001e001e7308 */ /* 0x000f220000000800 */
[----:B--2---:R-:W-:Y:S01]  /*10010*/  F2FP.BF16.PACK_AB R84, R108, R109 ;  /* 0x0000006d6c54723e */ /* 0x004fe200000010ff */
[--C-:B------:R-:W-:Y:S02]  /*10020*/  FFMA.FTZ R32, R57, c[0x0][0x23c], -R120.reuse ;  /* 0x00008f0039207a23 */ /* 0x100fe40000010878 */
[--C-:B------:R-:W-:Y:S01]  /*10030*/  FFMA.FTZ R26, R5, c[0x0][0x23c], -R120.reuse ;  /* 0x00008f00051a7a23 */ /* 0x100fe20000010878 */
[----:B------:R-:W2:Y:S01]  /*10040*/  LDSM.16.MT88.4 R56, [R140+0x8000] ;  /* 0x008000008c38783b */ /* 0x000ea20000004200 */
[----:B------:R-:W-:-:S02]  /*10050*/  FFMA.FTZ R25, R7, c[0x0][0x23c], -R120 ;  /* 0x00008f0007197a23 */ /* 0x000fc40000010878 */
[----:B------:R-:W-:Y:S01]  /*10060*/  MUFU.EX2 R111, R111 ;  /* 0x0000006f006f7308 */ /* 0x000fe20000000800 */
        /* <DEDUP_REMOVED lines=14> */
[----:B------:R-:W4:Y:S01]  /*10150*/  MUFU.EX2 R33, R33 ;  /* 0x0000002100217308 */ /* 0x000f220000000800 */
[----:B-----5:R-:W-:Y:S01]  /*10160*/  F2FP.BF16.PACK_AB R85, R110, R111 ;  /* 0x0000006f6e55723e */ /* 0x020fe200000010ff */
[----:B------:R-:W-:-:S02]  /*10170*/  FADD.FTZ R108, R109, R108 ;  /* 0x0000006c6d6c7221 */ /* 0x000fc40000010000 */
[----:B------:R-:W-:Y:S02]  /*10180*/  FADD.FTZ R111, R111, R110 ;  /* 0x0000006e6f6f7221 */ /* 0x000fe40000010000 */
[----:B------:R-:W-:Y:S02]  /*10190*/  FADD.FTZ R35, R35, R108 ;  /* 0x0000006c23237221 */ /* 0x000fe40000010000 */
[----:B------:R-:W-:Y:S02]  /*101a0*/  MUFU.EX2 R31, R31 ;  /* 0x0000001f001f7308 */ /* 0x000fe40000000800 */
[----:B------:R-:W-:Y:S01]  /*101b0*/  FADD.FTZ R30, R30, R35 ;  /* 0x000000231e1e7221 */ /* 0x000fe20000010000 */
[----:B----4-:R-:W-:-:S05]  /*101c0*/  F2FP.BF16.PACK_AB R87, R33, R34 ;  /* 0x000000222157723e */ /* 0x010fca00000010ff */
[----:B------:R-:W4:Y:S01]  /*101d0*/  MUFU.EX2 R28, R28 ;  /* 0x0000001c001c7308 */ /* 0x000f220000000800 */
[----:B------:R-:W-:-:S04]  /*101e0*/  FADD.FTZ R34, R34, R111 ;  /* 0x0000006f22227221 */ /* 0x000fc80000010000 */
[----:B------:R-:W-:Y:S01]  /*101f0*/  FADD.FTZ R33, R33, R34 ;  /* 0x0000002221217221 */ /* 0x000fe20000010000 */
[C---:B-1----:R-:W-:Y:S02]  /*10200*/  HMMA.16816.F32.BF16 R36, R84.reuse, R40, RZ ;  /* 0x000000285424723c */ /* 0x042fe400000418ff */
[----:B------:R-:W-:Y:S06]  /*10210*/  MUFU.EX2 R29, R29 ;  /* 0x0000001d001d7308 */ /* 0x000fec0000000800 */
[----:B------:R-:W-:Y:S02]  /*10220*/  HMMA.16816.F32.BF16 R40, R84, R42, RZ ;  /* 0x0000002a5428723c */ /* 0x000fe400000418ff */
[----:B------:R-:W1:Y:S01]  /*10230*/  MUFU.EX2 R24, R24 ;  /* 0x0000001800187308 */ /* 0x000e620000000800 */
[----:B----4-:R-:W-:Y:S01]  /*10240*/  F2FP.BF16.PACK_AB R4, R28, R31 ;  /* 0x0000001f1c04723e */ /* 0x010fe200000010ff */
[----:B------:R-:W-:-:S04]  /*10250*/  FADD.FTZ R31, R31, R30 ;  /* 0x0000001e1f1f7221 */ /* 0x000fc80000010000 */
[C---:B------:R-:W-:Y:S01]  /*10260*/  HMMA.16816.F32.BF16 R96, R84.reuse, R92, RZ ;  /* 0x0000005c5460723c */ /* 0x040fe200000418ff */
[----:B------:R-:W-:Y:S01]  /*10270*/  FADD.FTZ R28, R28, R31 ;  /* 0x0000001f1c1c7221 */ /* 0x000fe20000010000 */
[----:B------:R-:W-:Y:S06]  /*10280*/  MUFU.EX2 R32, R32 ;  /* 0x0000002000207308 */ /* 0x000fec0000000800 */
[----:B------:R-:W-:Y:S02]  /*10290*/  HMMA.16816.F32.BF16 R92, R84, R94, RZ ;  /* 0x0000005e545c723c */ /* 0x000fe400000418ff */
[----:B------:R-:W4:Y:S01]  /*102a0*/  MUFU.EX2 R27, R27 ;  /* 0x0000001b001b7308 */ /* 0x000f220000000800 */
[----:B-1----:R-:W-:Y:S01]  /*102b0*/  F2FP.BF16.PACK_AB R6, R24, R29 ;  /* 0x0000001d1806723e */ /* 0x002fe200000010ff */
[----:B------:R-:W-:-:S04]  /*102c0*/  FADD.FTZ R29, R29, R28 ;  /* 0x0000001c1d1d7221 */ /* 0x000fc80000010000 */
[C---:B------:R-:W-:Y:S01]  /*102d0*/  HMMA.16816.F32.BF16 R60, R84.reuse, R64, RZ ;  /* 0x00000040543c723c */ /* 0x040fe200000418ff */
[----:B------:R-:W-:Y:S01]  /*102e0*/  FADD.FTZ R29, R24, R29 ;  /* 0x0000001d181d7221 */ /* 0x000fe20000010000 */
[----:B------:R-:W-:Y:S06]  /*102f0*/  MUFU.EX2 R26, R26 ;  /* 0x0000001a001a7308 */ /* 0x000fec0000000800 */
[----:B------:R-:W-:Y:S02]  /*10300*/  HMMA.16816.F32.BF16 R64, R84, R66, RZ ;  /* 0x000000425440723c */ /* 0x000fe400000418ff */
[----:B------:R-:W1:Y:S01]  /*10310*/  MUFU.EX2 R25, R25 ;  /* 0x0000001900197308 */ /* 0x000e620000000800 */
[----:B----4-:R-:W-:Y:S01]  /*10320*/  F2FP.BF16.PACK_AB R5, R27, R32 ;  /* 0x000000201b05723e */ /* 0x010fe200000010ff */
[----:B------:R-:W-:-:S04]  /*10330*/  FADD.FTZ R32, R32, R33 ;  /* 0x0000002120207221 */ /* 0x000fc80000010000 */
[C---:B---3--:R-:W-:Y:S01]  /*10340*/  HMMA.16816.F32.BF16 R44, R84.reuse, R48, RZ ;  /* 0x00000030542c723c */ /* 0x048fe200000418ff */
[----:B------:R-:W-:Y:S01]  /*10350*/  FADD.FTZ R27, R27, R32 ;  /* 0x000000201b1b7221 */ /* 0x000fe20000010000 */
[----:B------:R-:W-:Y:S06]  /*10360*/  MUFU.EX2 R124, R124 ;  /* 0x0000007c007c7308 */ /* 0x000fec0000000800 */
[----:B------:R-:W-:Y:S01]  /*10370*/  HMMA.16816.F32.BF16 R48, R84, R50, RZ ;  /* 0x000000325430723c */ /* 0x000fe200000418ff */
[----:B-1----:R-:W-:Y:S01]  /*10380*/  F2FP.BF16.PACK_AB R7, R25, R26 ;  /* 0x0000001a1907723e */ /* 0x002fe200000010ff */
[----:B------:R-:W1:Y:S01]  /*10390*/  MUFU.EX2 R123, R123 ;  /* 0x0000007b007b7308 */ /* 0x000e620000000800 */
        /* <DEDUP_REMOVED lines=9> */
[C---:B------:R-:W-:Y:S02]  /*10430*/  HMMA.16816.F32.BF16 R96, R4.reuse, R12, R96 ;  /* 0x0000000c0460723c */ /* 0x040fe40000041860 */
[----:B------:R-:W-:Y:S06]  /*10440*/  MUFU.EX2 R116, R116 ;  /* 0x0000007400747308 */ /* 0x000fec0000000800 */
[----:B------:R-:W-:Y:S01]  /*10450*/  HMMA.16816.F32.BF16 R92, R4, R14, R92 ;  /* 0x0000000e045c723c */ /* 0x000fe2000004185c */
[----:B------:R-:W3:Y:S01]  /*10460*/  LDSM.16.MT88.4 R12, [R140+0xa000] ;  /* 0x00a000008c0c783b */ /* 0x000ee20000004200 */
[----:B------:R-:W-:Y:S06]  /*10470*/  MUFU.EX2 R119, R119 ;  /* 0x0000007700777308 */ /* 0x000fec0000000800 */
[C---:B------:R-:W-:Y:S02]  /*10480*/  HMMA.16816.F32.BF16 R68, R84.reuse, R72, RZ ;  /* 0x000000485444723c */ /* 0x040fe400000418ff */
[----:B------:R-:W-:Y:S06]  /*10490*/  MUFU.EX2 R118, R118 ;  /* 0x0000007600767308 */ /* 0x000fec0000000800 */
[C---:B------:R-:W-:Y:S02]  /*104a0*/  HMMA.16816.F32.BF16 R76, R84.reuse, R80, RZ ;  /* 0x00000050544c723c */ /* 0x040fe400000418ff */
[----:B------:R-:W-:Y:S06]  /*104b0*/  MUFU.EX2 R113, R113 ;  /* 0x0000007100717308 */ /* 0x000fec0000000800 */
[----:B------:R-:W-:Y:S02]  /*104c0*/  HMMA.16816.F32.BF16 R56, R84, R58, RZ ;  /* 0x0000003a5438723c */ /* 0x000fe400000418ff */
[----:B------:R-:W-:Y:S06]  /*104d0*/  MUFU.EX2 R112, R112 ;  /* 0x0000007000707308 */ /* 0x000fec0000000800 */
[C---:B--2---:R-:W-:Y:S02]  /*104e0*/  HMMA.16816.F32.BF16 R60, R4.reuse, R8, R60 ;  /* 0x00000008043c723c */ /* 0x044fe4000004183c */
[----:B------:R-:W-:Y:S06]  /*104f0*/  MUFU.EX2 R115, R115 ;  /* 0x0000007300737308 */ /* 0x000fec0000000800 */
[----:B------:R-:W-:Y:S01]  /*10500*/  HMMA.16816.F32.BF16 R64, R4, R10, R64 ;  /* 0x0000000a0440723c */ /* 0x000fe20000041840 */
[----:B------:R-:W2:Y:S07]  /*10510*/  LDSM.16.MT88.4 R8, [R140+0xa800] ;  /* 0x00a800008c08783b */ /* 0x000eae0000004200 */
[C---:B------:R-:W-:Y:S08]  /*10520*/  HMMA.16816.F32.BF16 R72, R84.reuse, R74, RZ ;  /* 0x0000004a5448723c */ /* 0x040ff000000418ff */
[C---:B------:R-:W-:Y:S08]  /*10530*/  HMMA.16816.F32.BF16 R80, R84.reuse, R82, RZ ;  /* 0x000000525450723c */ /* 0x040ff000000418ff */
[C---:B---3--:R-:W-:Y:S08]  /*10540*/  HMMA.16816.F32.BF16 R88, R84.reuse, R12, RZ ;  /* 0x0000000c5458723c */ /* 0x048ff000000418ff */
[----:B------:R-:W-:Y:S01]  /*10550*/  HMMA.16816.F32.BF16 R84, R84, R14, RZ ;  /* 0x0000000e5454723c */ /* 0x000fe200000418ff */
[----:B------:R-:W3:Y:S07]  /*10560*/  LDSM.16.MT88.4 R12, [R141+0xa800] ;  /* 0x00a800008d0c783b */ /* 0x000eee0000004200 */
[C---:B------:R-:W-:Y:S08]  /*10570*/  HMMA.16816.F32.BF16 R44, R4.reuse, R16, R44 ;  /* 0x00000010042c723c */ /* 0x040ff0000004182c */
[C---:B------:R-:W-:Y:S01]  /*10580*/  HMMA.16816.F32.BF16 R48, R4.reuse, R18, R48 ;  /* 0x000000120430723c */ /* 0x040fe20000041830 */
[----:B------:R-:W4:Y:S07]  /*10590*/  LDSM.16.MT88.4 R16, [R142+0xa800] ;  /* 0x00a800008e10783b */ /* 0x000f2e0000004200 */
[C---:B--2---:R-:W-:Y:S08]  /*105a0*/  HMMA.16816.F32.BF16 R88, R4.reuse, R8, R88 ;  /* 0x000000080458723c */ /* 0x044ff00000041858 */
[C---:B------:R-:W-:Y:S01]  /*105b0*/  HMMA.16816.F32.BF16 R84, R4.reuse, R10, R84 ;  /* 0x0000000a0454723c */ /* 0x040fe20000041854 */
[----:B------:R-:W2:Y:S07]  /*105c0*/  LDSM.16.MT88.4 R8, [R144+0x9000] ;  /* 0x009000009008783b */ /* 0x000eae0000004200 */
[C---:B------:R-:W-:Y:S07]  /*105d0*/  HMMA.16816.F32.BF16 R52, R4.reuse, R20, R52 ;  /* 0x000000140434723c */ /* 0x040fee0000041834 */
[----:B------:R-:W-:Y:S01]  /*105e0*/  FFMA.FTZ R21, R168, c[0x0][0x23c], -R121 ;  /* 0x00008f00a8157a23 */ /* 0x000fe20000010879 */
[----:B------:R-:W-:Y:S01]  /*105f0*/  HMMA.16816.F32.BF16 R56, R4, R22, R56 ;  /* 0x000000160438723c */ /* 0x000fe20000041838 */
[----:B------:R-:W-:-:S02]  /*10600*/  FFMA.FTZ R20, R127, c[0x0][0x23c], -R120 ;  /* 0x00008f007f147a23 */ /* 0x000fc40000010878 */
[--C-:B------:R-:W-:Y:S02]  /*10610*/  FFMA.FTZ R168, R114, c[0x0][0x23c], -R120.reuse ;  /* 0x00008f0072a87a23 */ /* 0x100fe40000010878 */
[----:B------:R-:W-:Y:S02]  /*10620*/  MUFU.EX2 R21, R21 ;  /* 0x0000001500157308 */ /* 0x000fe40000000800 */
[--C-:B------:R-:W-:Y:S01]  /*10630*/  FFMA.FTZ R22, R129, c[0x0][0x23c], -R120.reuse ;  /* 0x00008f0081167a23 */ /* 0x100fe20000010878 */
[----:B---3--:R-:W-:Y:S01]  /*10640*/  HMMA.16816.F32.BF16 R76, R4, R12, R76 ;  /* 0x0000000c044c723c */ /* 0x008fe2000004184c */
[----:B------:R-:W-:-:S04]  /*10650*/  FFMA.FTZ R23, R131, c[0x0][0x23c], -R120 ;  /* 0x00008f0083177a23 */ /* 0x000fc80000010878 */
[----:B------:R-:W3:Y:S03]  /*10660*/  MUFU.EX2 R22, R22 ;  /* 0x0000001600167308 */ /* 0x000ee60000000800 */
[C---:B----4-:R-:W-:Y:S05]  /*10670*/  HMMA.16816.F32.BF16 R68, R4.reuse, R16, R68 ;  /* 0x000000100444723c */ /* 0x050fea0000041844 */
[----:B------:R-:W-:Y:S03]  /*10680*/  MUFU.EX2 R23, R23 ;  /* 0x0000001700177308 */ /* 0x000fe60000000800 */
[C---:B------:R-:W-:Y:S01]  /*10690*/  HMMA.16816.F32.BF16 R72, R4.reuse, R18, R72 ;  /* 0x000000120448723c */ /* 0x040fe20000041848 */
[----:B------:R-:W4:Y:S04]  /*106a0*/  LDSM.16.MT88.4 R16, [R140+0x9000] ;  /* 0x009000008c10783b */ /* 0x000f280000004200 */
[----:B------:R-:W5:Y:S03]  /*106b0*/  MUFU.EX2 R20, R20 ;  /* 0x0000001400147308 */ /* 0x000f660000000800 */
[----:B------:R-:W-:Y:S01]  /*106c0*/  HMMA.16816.F32.BF16 R80, R4, R14, R80 ;  /* 0x0000000e0450723c */ /* 0x000fe20000041850 */
[----:B------:R-:W4:Y:S04]  /*106d0*/  LDSM.16.MT88.4 R12, [R142+0x9000] ;  /* 0x009000008e0c783b */ /* 0x000f280000004200 */
[----:B------:R-:W4:Y:S02]  /*106e0*/  MUFU.EX2 R168, R168 ;  /* 0x000000a800a87308 */ /* 0x000f240000000800 */
[----:B-1----:R-:W-:Y:S01]  /*106f0*/  F2FP.BF16.PACK_AB R4, R123, R124 ;  /* 0x0000007c7b04723e */ /* 0x002fe200000010ff */
        /* <DEDUP_REMOVED lines=15> */
[C---:B------:R-:W-:Y:S08]  /*107f0*/  HMMA.16816.F32.BF16 R36, R4.reuse, R12, R36 ;  /* 0x0000000c0424723c */ /* 0x040ff00000041824 */
        /* <DEDUP_REMOVED lines=116> */
.L_x_7200:
[----:B------:R-:W-:-:S05]  /*10f40*/  IMAD.MOV.U32 R5, RZ, RZ, c[0x0][0x1a0] ;  /* 0x00006800ff057624 */ /* 0x000fca00078e00ff */
[----:B------:R-:W-:-:S04]  /*10f50*/  LEA R5, -R5, RZ, 0x6 ;  /* 0x000000ff05057211 */ /* 0x000fc800078e31ff */
[----:B------:R-:W-:Y:S02]  /*10f60*/  SHF.R.S32.HI R6, RZ, 0x1f, R5 ;  /* 0x0000001fff067819 */ /* 0x000fe40000011405 */
.L_x_7201:
        /* <DEDUP_REMOVED lines=52> */
[----:B------:R-:W-:-:S02]  /*112b0*/  IMAD R101, R163, 0x40, R162 ;  /* 0x00000040a3657824 */ /* 0x000fc400078e02a2 */
[----:B------:R-:W-:Y:S01]  /*112c0*/  @!P2 STS.128 [R165+0xa800], RZ ;  /* 0x00a800ffa500a388 */ /* 0x000fe20000000c00 */
[----:B------:R-:W-:Y:S02]  /*112d0*/  IMAD.MOV.U32 R171, RZ, RZ, R131 ;  /* 0x000000ffffab7224 */ /* 0x000fe400078e0083 */
[C---:B------:R-:W-:Y:S01]  /*112e0*/  IADD3 R106, R101.reuse, 0x1, RZ ;  /* 0x00000001656a7810 */ /* 0x040fe20007ffe0ff */
[----:B------:R-:W-:Y:S01]  /*112f0*/  @!PT LDS RZ, [RZ] ;  /* 0x00000000fffff984 */ /* 0x000fe20000000800 */
[----:B------:R-:W-:Y:S01]  /*11300*/  @!PT LDS RZ, [RZ] ;  /* 0x00000000fffff984 */ /* 0x000fe20000000800 */
[----:B------:R-:W-:Y:S01]  /*11310*/  @!PT LDS RZ, [RZ] ;  /* 0x00000000fffff984 */ /* 0x000fe20000000800 */
[----:B------:R2:W-:Y:S01]  /*11320*/  @P0 LDGSTS.E.BYPASS.LTC128B.128 [R165+0x9000], [R14.64] ;  /* 0x090000000ea50fae */ /* 0x0005e2000b901d46 */
[----:B------:R-:W-:Y:S02]  /*11330*/  IADD3 R107, R101, 0x8, RZ ;  /* 0x00000008656b7810 */ /* 0x000fe40007ffe0ff */
[CC--:B------:R-:W-:Y:S01]  /*11340*/  ISETP.GE.AND P6, PT, R106.reuse, R105.reuse, PT ;  /* 0x000000696a00720c */ /* 0x0c0fe20003fc6270 */
[----:B------:R-:W-:Y:S01]  /*11350*/  @!P0 STS.128 [R165+0x9000], RZ ;  /* 0x009000ffa5008388 */ /* 0x000fe20000000c00 */
[C---:B------:R-:W-:Y:S02]  /*11360*/  ISETP.GE.AND P5, PT, R107.reuse, R105, PT ;  /* 0x000000696b00720c */ /* 0x040fe40003fa6270 */
[-C--:B------:R-:W-:Y:S01]  /*11370*/  ISETP.GE.AND P4, PT, R106, R128.reuse, PT ;  /* 0x000000806a00720c */ /* 0x080fe20003f86270 */
[----:B------:R-:W-:Y:S01]  /*11380*/  @!PT LDS RZ, [RZ] ;  /* 0x00000000fffff984 */ /* 0x000fe20000000800 */
[----:B------:R-:W-:Y:S01]  /*11390*/  @!PT LDS RZ, [RZ] ;  /* 0x00000000fffff984 */ /* 0x000fe20000000800 */
[----:B------:R-:W-:Y:S01]  /*113a0*/  @!PT LDS RZ, [RZ] ;  /* 0x00000000fffff984 */ /* 0x000fe20000000800 */
[----:B------:R4:W-:Y:S01]  /*113b0*/  @P2 LDGSTS.E.BYPASS.LTC128B.128 [R165+0xb000], [R16.64+0x80] ;  /* 0x0b00008010a52fae */ /* 0x0009e2000b901d46 */
[----:B------:R-:W-:-:S03]  /*113c0*/  ISETP.GE.AND P1, PT, R107, R128, PT ;  /* 0x000000806b00720c */ /* 0x000fc60003f26270 */
[----:B------:R-:W-:Y:S04]  /*113d0*/  @!P2 STS.128 [R165+0xb000], RZ ;  /* 0x00b000ffa500a388 */ /* 0x000fe80000000c00 */
[----:B------:R-:W-:Y:S01]  /*113e0*/  @!PT LDS RZ, [RZ] ;  /* 0x00000000fffff984 */ /* 0x000fe20000000800 */
[----:B------:R-:W-:Y:S01]  /*113f0*/  @!PT LDS RZ, [RZ] ;  /* 0x00000000fffff984 */ /* 0x000fe20000000800 */
[----:B------:R-:W-:Y:S01]  /*11400*/  @!PT LDS RZ, [RZ] ;  /* 0x00000000fffff984 */ /* 0x000fe20000000800 */
[----:B------:R4:W-:Y:S04]  /*11410*/  @P0 LDGSTS.E.BYPASS.LTC128B.128 [R165+0x9800], [R18.64] ;  /* 0x0980000012a50fae */ /* 0x0009e8000b901d46 */
[----:B------:R-:W-:Y:S01]  /*11420*/  @!P0 STS.128 [R165+0x9800], RZ ;  /* 0x009800ffa5008388 */ /* 0x000fe20000000c00 */
[----:B------:R-:W-:Y:S02]  /*11430*/  ISETP.GE.AND P0, PT, R104, 0x3, PT ;  /* 0x000000036800780c */ /* 0x000fe40003f06270 */
[----:B------:R-:W-:Y:S01]  /*11440*/  IADD3 R104, R101, 0x18, RZ ;  /* 0x0000001865687810 */ /* 0x000fe20007ffe0ff */
        /* <DEDUP_REMOVED lines=101> */
[----:B------:R-:W4:Y:S01]  /*11aa0*/  LDSM.16.M88.4 R112, [R136+0x3000] ;  /* 0x003000008870783b */ /* 0x000f220000000200 */
[----:B------:R-:W-:-:S04]  /*11ab0*/  DEPBAR.LE SB0, 0x0 ;  /* 0x000080000000791a */ /* 0x000fc80000000000 */
[C---:B-1----:R-:W-:Y:S08]  /*11ac0*/  HMMA.16816.F32.BF16 R32, R124.reuse, R120, R32 ;  /* 0x000000787c20723c */ /* 0x042ff00000041820 */
[C---:B------:R-:W-:Y:S08]  /*11ad0*/  HMMA.16816.F32.BF16 R28, R124.reuse, R122, R28 ;  /* 0x0000007a7c1c723c */ /* 0x040ff0000004181c */
[C---:B---3--:R-:W-:Y:S08]  /*11ae0*/  HMMA.16816.F32.BF16 R24, R124.reuse, R116, R24 ;  /* 0x000000747c18723c */ /* 0x048ff00000041818 */
[C---:B------:R-:W-:Y:S08]  /*11af0*/  HMMA.16816.F32.BF16 R20, R124.reuse, R118, R20 ;  /* 0x000000767c14723c */ /* 0x040ff00000041814 */
[C---:B--2---:R-:W-:Y:S01]  /*11b00*/  HMMA.16816.F32.BF16 R8, R124.reuse, R108, R8 ;  /* 0x0000006c7c08723c */ /* 0x044fe20000041808 */
[----:B------:R-:W1:Y:S07]  /*11b10*/  I2F R108, R106 ;  /* 0x0000006a006c7306 */ /* 0x000e6e0000201400 */
[C---:B----4-:R-:W-:Y:S01]  /*11b20*/  HMMA.16816.F32.BF16 R16, R124.reuse, R112, R16 ;  /* 0x000000707c10723c */ /* 0x050fe20000041810 */
[----:B------:R-:W2:Y:S06]  /*11b30*/  I2F R113, R107 ;  /* 0x0000006b00717306 */ /* 0x000eac0000201400 */
[----:B------:R-:W-:Y:S01]  /*11b40*/  IADD3 R112, R101, 0x9, RZ ;  /* 0x0000000965707810 */ /* 0x000fe20007ffe0ff */
[----:B------:R-:W-:Y:S01]  /*11b50*/  HMMA.16816.F32.BF16 R4, R124, R110, R4 ;  /* 0x0000006e7c04723c */ /* 0x000fe20000041804 */
[----:B-1----:R-:W-:-:S02]  /*11b60*/  FFMA.FTZ R33, R0, R108, R33 ;  /* 0x0000006c00217223 */ /* 0x002fc40000010021 */
[----:B------:R-:W1:Y:S01]  /*11b70*/  I2F R109, R112 ;  /* 0x00000070006d7306 */ /* 0x000e620000201400 */
[C---:B------:R-:W-:Y:S01]  /*11b80*/  FFMA.FTZ R35, R0.reuse, R108, R35 ;  /* 0x0000006c00237223 */ /* 0x040fe20000010023 */
[C---:B------:R-:W-:Y:S02]  /*11b90*/  IADD3 R108, R101.reuse, 0x11, RZ ;  /* 0x00000011656c7810 */ /* 0x040fe40007ffe0ff */
[----:B------:R-:W-:Y:S01]  /*11ba0*/  IADD3 R110, R101, 0x10, RZ ;  /* 0x00000010656e7810 */ /* 0x000fe20007ffe0ff */
[----:B------:R-:W-:Y:S01]  /*11bb0*/  HMMA.16816.F32.BF16 R12, R124, R114, R12 ;  /* 0x000000727c0c723c */ /* 0x000fe2000004180c */
[CC--:B--2---:R-:W-:Y:S01]  /*11bc0*/  FFMA.FTZ R28, R0.reuse, R113.reuse, R28 ;  /* 0x00000071001c7223 */ /* 0x0c4fe2000001001c */
[----:B------:R-:W-:Y:S01]  /*11bd0*/  FSEL R107, R33, -INF , !P6 ;  /* 0xff800000216b7808 */ /* 0x000fe20007000000 */
[----:B------:R-:W2:Y:S01]  /*11be0*/  I2F R111, R110 ;  /* 0x0000006e006f7306 */ /* 0x000ea20000201400 */
[----:B------:R-:W-:Y:S01]  /*11bf0*/  FFMA.FTZ R30, R0, R113, R30 ;  /* 0x00000071001e7223 */ /* 0x000fe2000001001e */
[----:B------:R-:W-:Y:S01]  /*11c00*/  BAR.SYNC.DEFER_BLOCKING 0x0 ;  /* 0x0000000000007b1d */ /* 0x000fe20000010000 */
[----:B------:R-:W-:-:S02]  /*11c10*/  FSEL R113, R28, -INF , !P5 ;  /* 0xff8000001c717808 */ /* 0x000fc40006800000 */
[----:B------:R-:W-:Y:S02]  /*11c20*/  ISETP.GE.AND P6, PT, R112, R105, PT ;  /* 0x000000697000720c */ /* 0x000fe40003fc6270 */
[----:B------:R-:W-:Y:S01]  /*11c30*/  FSEL R33, R35, -INF , !P4 ;  /* 0xff80000023217808 */ /* 0x000fe20006000000 */
[----:B------:R-:W3:Y:S01]  /*11c40*/  I2F R106, R108 ;  /* 0x0000006c006a7306 */ /* 0x000ee20000201400 */
[-C--:B-1----:R-:W-:Y:S01]  /*11c50*/  FFMA.FTZ R29, R0, R109.reuse, R29 ;  /* 0x0000006d001d7223 */ /* 0x082fe2000001001d */
[----:B------:R-:W-:Y:S01]  /*11c60*/  ISETP.GE.AND P4, PT, R112, R128, PT ;  /* 0x000000807000720c */ /* 0x000fe20003f86270 */
[----:B------:R-:W-:Y:S01]  /*11c70*/  FFMA.FTZ R28, R0, R109, R31 ;  /* 0x0000006d001c7223 */ /* 0x000fe2000001001f */
[----:B------:R-:W-:Y:S02]  /*11c80*/  FSEL R35, R30, -INF , !P1 ;  /* 0xff8000001e237808 */ /* 0x000fe40004800000 */
[----:B------:R-:W-:Y:S02]  /*11c90*/  IADD3 R30, R101, 0x19, RZ ;  /* 0x00000019651e7810 */ /* 0x000fe40007ffe0ff */
[----:B------:R-:W1:Y:S01]  /*11ca0*/  I2F R109, R104 ;  /* 0x00000068006d7306 */ /* 0x000e620000201400 */
[----:B------:R-:W-:Y:S01]  /*11cb0*/  FSEL R31, R29, -INF , !P6 ;  /* 0xff8000001d1f7808 */ /* 0x000fe20007000000 */
[-C--:B--2---:R-:W-:Y:S01]  /*11cc0*/  FFMA.FTZ R129, R0, R111.reuse, R26 ;  /* 0x0000006f00817223 */ /* 0x084fe2000001001a */
[----:B------:R-:W-:Y:S01]  /*11cd0*/  FSEL R29, R28, -INF , !P4 ;  /* 0xff8000001c1d7808 */ /* 0x000fe20006000000 */
[----:B------:R-:W-:Y:S01]  /*11ce0*/  FFMA.FTZ R24, R0, R111, R24 ;  /* 0x0000006f00187223 */ /* 0x000fe20000010018 */
[----:B------:R-:W-:-:S02]  /*11cf0*/  IADD3 R26, R101, 0x20, RZ ;  /* 0x00000020651a7810 */ /* 0x000fc40007ffe0ff */
[-C--:B------:R-:W-:Y:S01]  /*11d00*/  ISETP.GE.AND P5, PT, R110, R105.reuse, PT ;  /* 0x000000696e00720c */ /* 0x080fe20003fa6270 */
[----:B------:R-:W2:Y:S01]  /*11d10*/  I2F R28, R30 ;  /* 0x0000001e001c7306 */ /* 0x000ea20000201400 */
[CC--:B---3--:R-:W-:Y:S01]  /*11d20*/  FFMA.FTZ R193, R0.reuse, R106.reuse, R25 ;  /* 0x0000006a00c17223 */ /* 0x0c8fe20000010019 */
[C---:B------:R-:W-:Y:S01]  /*11d30*/  IADD3 R25, R101.reuse, 0x21, RZ ;  /* 0x0000002165197810 */ /* 0x040fe20007ffe0ff */
[----:B------:R-:W-:Y:S01]  /*11d40*/  FFMA.FTZ R191, R0, R106, R27 ;  /* 0x0000006a00bf7223 */ /* 0x000fe2000001001b */
[----:B------:R-:W-:Y:S02]  /*11d50*/  FSEL R127, R24, -INF , !P5 ;  /* 0xff800000187f7808 */ /* 0x000fe40006800000 */
[----:B------:R-:W-:Y:S02]  /*11d60*/  ISETP.GE.AND P5, PT, R104, R105, PT ;  /* 0x000000696800720c */ /* 0x000fe40003fa6270 */
[----:B------:R-:W3:Y:S01]  /*11d70*/  I2F R27, R26 ;  /* 0x0000001a001b7306 */ /* 0x000ee20000201400 */
[CC--:B-1----:R-:W-:Y:S01]  /*11d80*/  FFMA.FTZ R167, R0.reuse, R109.reuse, R22 ;  /* 0x0000006d00a77223 */ /* 0x0c2fe20000010016 */
[----:B------:R-:W-:Y:S01]  /*11d90*/  IADD3 R22, R101, 0x28, RZ ;  /* 0x0000002865167810 */ /* 0x000fe20007ffe0ff */
[----:B------:R-:W-:Y:S01]  /*11da0*/  FFMA.FTZ R20, R0, R109, R20 ;  /* 0x0000006d00147223 */ /* 0x000fe20000010014 */
[----:B------:R-:W-:-:S02]  /*11db0*/  ISETP.GE.AND P4, PT, R108, R128, PT ;  /* 0x000000806c00720c */ /* 0x000fc40003f86270 */
[----:B------:R-:W-:Y:S02]  /*11dc0*/  ISETP.GE.AND P1, PT, R110, R128, PT ;  /* 0x000000806e00720c */ /* 0x000fe40003f26270 */
[----:B------:R-:W1:Y:S01]  /*11dd0*/  I2F R24, R25 ;  /* 0x0000001900187306 */ /* 0x000e620000201400 */
[CC--:B--2---:R-:W-:Y:S01]  /*11de0*/  FFMA.FTZ R197, R0.reuse, R28.reuse, R21 ;  /* 0x0000001c00c57223 */ /* 0x0c4fe20000010015 */
[C---:B------:R-:W-:Y:S01]  /*11df0*/  IADD3 R21, R101.reuse, 0x29, RZ ;  /* 0x0000002965157810 */ /* 0x040fe20007ffe0ff */
[----:B------:R-:W-:Y:S01]  /*11e00*/  FFMA.FTZ R189, R0, R28, R23 ;  /* 0x0000001c00bd7223 */ /* 0x000fe20000010017 */
[----:B------:R-:W-:Y:S02]  /*11e10*/  FSEL R195, R20, -INF , !P5 ;  /* 0xff80000014c37808 */ /* 0x000fe40006800000 */
[----:B------:R-:W-:Y:S02]  /*11e20*/  ISETP.GE.AND P5, PT, R26, R105, PT ;  /* 0x000000691a00720c */ /* 0x000fe40003fa6270 */
[----:B------:R-:W2:Y:S01]  /*11e30*/  I2F R23, R22 ;  /* 0x0000001600177306 */ /* 0x000ea20000201400 */
[CC--:B---3--:R-:W-:Y:S01]  /*11e40*/  FFMA.FTZ R181, R0.reuse, R27.reuse, R18 ;  /* 0x0000001b00b57223 */ /* 0x0c8fe20000010012 */
[----:B------:R-:W-:Y:S01]  /*11e50*/  IADD3 R18, R101, 0x30, RZ ;  /* 0x0000003065127810 */ /* 0x000fe20007ffe0ff */
[----:B------:R-:W-:Y:S01]  /*11e60*/  FFMA.FTZ R16, R0, R27, R16 ;  /* 0x0000001b00107223 */ /* 0x000fe20000010010 */
[----:B------:R-:W-:-:S02]  /*11e70*/  FSEL R191, R191, -INF , !P4 ;  /* 0xff800000bfbf7808 */ /* 0x000fc40006000000 */
[----:B------:R-:W-:Y:S02]  /*11e80*/  ISETP.GE.AND P4, PT, R30, R128, PT ;  /* 0x000000801e00720c */ /* 0x000fe40003f86270 */
[----:B------:R-:W3:Y:S01]  /*11e90*/  I2F R20, R21 ;  /* 0x0000001500147306 */ /* 0x000ee20000201400 */
[-C--:B-1----:R-:W-:Y:S01]  /*11ea0*/  FFMA.FTZ R183, R0, R24.reuse, R17 ;  /* 0x0000001800b77223 */ /* 0x082fe20000010011 */
[----:B------:R-:W-:Y:S01]  /*11eb0*/  FSEL R179, R16, -INF , !P5 ;  /* 0xff80000010b37808 */ /* 0x000fe20006800000 */
[----:B------:R-:W-:Y:S01]  /*11ec0*/  FFMA.FTZ R19, R0, R24, R19 ;  /* 0x0000001800137223 */ /* 0x000fe20000010013 */
[----:B------:R-:W-:Y:S02]  /*11ed0*/  ISETP.GE.AND P5, PT, R22, R105, PT ;  /* 0x000000691600720c */ /* 0x000fe40003fa6270 */
[----:B------:R-:W-:Y:S02]  /*11ee0*/  FSEL R189, R189, -INF , !P4 ;  /* 0xff800000bdbd7808 */ /* 0x000fe40006000000 */
[----:B------:R-:W1:Y:S01]  /*11ef0*/  I2F R17, R18 ;  /* 0x0000001200117306 */ /* 0x000e620000201400 */
[CC--:B--2---:R-:W-:Y:S01]  /*11f00*/  FFMA.FTZ R185, R0.reuse, R23.reuse, R12 ;  /* 0x0000001700b97223 */ /* 0x0c4fe2000001000c */
[----:B------:R-:W-:Y:S01]  /*11f10*/  IADD3 R12, R101, 0x38, RZ ;  /* 0x00000038650c7810 */ /* 0x000fe20007ffe0ff */
[----:B------:R-:W-:Y:S01]  /*11f20*/  FFMA.FTZ R177, R0, R23, R14 ;  /* 0x0000001700b17223 */ /* 0x000fe2000001000e */
[----:B------:R-:W-:-:S02]  /*11f30*/  ISETP.GE.AND P4, PT, R25, R128, PT ;  /* 0x000000801900720c */ /* 0x000fc40003f86270 */
[----:B------:R-:W-:Y:S01]  /*11f40*/  FSEL R185, R185, -INF , !P5 ;  /* 0xff800000b9b97808 */ /* 0x000fe20006800000 */
[CC--:B---3--:R-:W-:Y:S01]  /*11f50*/  FFMA.FTZ R187, R0.reuse, R20.reuse, R13 ;  /* 0x0000001400bb7223 */ /* 0x0c8fe2000001000d */
[----:B------:R-:W-:Y:S01]  /*11f60*/  FSEL R129, R129, -INF , !P1 ;  /* 0xff80000081817808 */ /* 0x000fe20004800000 */
[----:B------:R-:W2:Y:S01]  /*11f70*/  I2F R13, R12 ;  /* 0x0000000c000d7306 */ /* 0x000ea20000201400 */
[----:B------:R-:W-:Y:S01]  /*11f80*/  IADD3 R16, R101, 0x31, RZ ;  /* 0x0000003165107810 */ /* 0x000fe20007ffe0ff */
[----:B------:R-:W-:Y:S01]  /*11f90*/  FFMA.FTZ R15, R0, R20, R15 ;  /* 0x00000014000f7223 */ /* 0x000fe2000001000f */
[-C--:B------:R-:W-:Y:S02]  /*11fa0*/  ISETP.GE.AND P5, PT, R18, R105.reuse, PT ;  /* 0x000000691200720c */ /* 0x080fe40003fa6270 */
[----:B------:R-:W-:Y:S01]  /*11fb0*/  ISETP.GE.AND P6, PT, R108, R105, PT ;  /* 0x000000696c00720c */ /* 0x000fe20003fc6270 */
[-C--:B-1----:R-:W-:Y:S01]  /*11fc0*/  FFMA.FTZ R8, R0, R17.reuse, R8 ;  /* 0x0000001100087223 */ /* 0x082fe20000010008 */
[-C--:B------:R-:W-:Y:S01]  /*11fd0*/  ISETP.GE.AND P1, PT, R104, R128.reuse, PT ;  /* 0x000000806800720c */ /* 0x080fe20003f26270 */
[----:B------:R-:W1:Y:S01]  /*11fe0*/  I2F R14, R16 ;  /* 0x00000010000e7306 */ /* 0x000e620000201400 */
[----:B------:R-:W-:Y:S01]  /*11ff0*/  FSEL R175, R19, -INF , !P4 ;  /* 0xff80000013af7808 */ /* 0x000fe20006000000 */
[----:B------:R-:W-:Y:S01]  /*12000*/  FFMA.FTZ R10, R0, R17, R10 ;  /* 0x00000011000a7223 */ /* 0x000fe2000001000a */
[----:B------:R-:W-:-:S02]  /*12010*/  ISETP.GE.AND P4, PT, R21, R128, PT ;  /* 0x000000801500720c */ /* 0x000fc40003f86270 */
[----:B------:R-:W-:Y:S02]  /*12020*/  FSEL R121, R8, -INF , !P5 ;  /* 0xff80000008797808 */ /* 0x000fe40006800000 */
[----:B------:R-:W-:Y:S01]  /*12030*/  FSEL R193, R193, -INF , !P6 ;  /* 0xff800000c1c17808 */ /* 0x000fe20007000000 */
[CC--:B--2---:R-:W-:Y:S01]  /*12040*/  FFMA.FTZ R123, R0.reuse, R13.reuse, R4 ;  /* 0x0000000d007b7223 */ /* 0x0c4fe20000010004 */
[----:B------:R-:W-:Y:S01]  /*12050*/  FSEL R167, R167, -INF , !P1 ;  /* 0xff800000a7a77808 */ /* 0x000fe20004800000 */
[----:B------:R-:W-:Y:S01]  /*12060*/  FFMA.FTZ R6, R0, R13, R6 ;  /* 0x0000000d00067223 */ /* 0x000fe20000010006 */
[----:B------:R-:W-:Y:S02]  /*12070*/  IADD3 R8, R101, 0x39, RZ ;  /* 0x0000003965087810 */ /* 0x000fe40007ffe0ff */
[----:B------:R-:W-:Y:S02]  /*12080*/  ISETP.GE.AND P6, PT, R30, R105, PT ;  /* 0x000000691e00720c */ /* 0x000fe40003fc6270 */
[----:B------:R-:W-:Y:S01]  /*12090*/  ISETP.GE.AND P1, PT, R26, R128, PT ;  /* 0x000000801a00720c */ /* 0x000fe20003f26270 */
[----:B------:R-:W2:Y:S01]  /*120a0*/  I2F R4, R8 ;  /* 0x0000000800047306 */ /* 0x000ea20000201400 */
[----:B------:R-:W-:Y:S01]  /*120b0*/  FSEL R173, R15, -INF , !P4 ;  /* 0xff8000000fad7808 */ /* 0x000fe20006000000 */
[CC--:B-1----:R-:W-:Y:S01]  /*120c0*/  FFMA.FTZ R9, R0.reuse, R14.reuse, R9 ;  /* 0x0000000e00097223 */ /* 0x0c2fe20000010009 */
[----:B------:R-:W-:Y:S01]  /*120d0*/  FSEL R197, R197, -INF , !P6 ;  /* 0xff800000c5c57808 */ /* 0x000fe20007000000 */
[----:B------:R-:W-:Y:S01]  /*120e0*/  FFMA.FTZ R11, R0, R14, R11 ;  /* 0x0000000e000b7223 */ /* 0x000fe2000001000b */
[----:B------:R-:W-:-:S02]  /*120f0*/  FSEL R181, R181, -INF , !P1 ;  /* 0xff800000b5b57808 */ /* 0x000fc40004800000 */
[-C--:B------:R-:W-:Y:S01]  /*12100*/  ISETP.GE.AND P6, PT, R25, R105.reuse, PT ;  /* 0x000000691900720c */ /* 0x080fe20003fc6270 */
[----:B------:R-:W1:Y:S01]  /*12110*/  I2F R15, R101 ;  /* 0x00000065000f7306 */ /* 0x000e620000201400 */
[----:B------:R-:W-:Y:S02]  /*12120*/  ISETP.GE.AND P1, PT, R22, R128, PT ;  /* 0x000000801600720c */ /* 0x000fe40003f26270 */
[----:B------:R-:W-:Y:S02]  /*12130*/  FSEL R183, R183, -INF , !P6 ;  /* 0xff800000b7b77808 */ /* 0x000fe40007000000 */
[----:B------:R-:W-:Y:S02]  /*12140*/  FSEL R177, R177, -INF , !P1 ;  /* 0xff800000b1b17808 */ /* 0x000fe40004800000 */
[----:B------:R-:W-:Y:S01]  /*12150*/  ISETP.GE.AND P6, PT, R21, R105, PT ;  /* 0x000000691500720c */ /* 0x000fe20003fc6270 */
[----:B--2---:R-:W-:Y:S01]  /*12160*/  FFMA.FTZ R125, R0, R4, R5 ;  /* 0x00000004007d7223 */ /* 0x004fe20000010005 */
[----:B------:R-:W-:Y:S01]  /*12170*/  ISETP.GE.AND P1, PT, R18, R128, PT ;  /* 0x000000801200720c */ /* 0x000fe20003f26270 */
[----:B------:R-:W-:Y:S01]  /*12180*/  FFMA.FTZ R7, R0, R4, R7 ;  /* 0x0000000400077223 */ /* 0x000fe20000010007 */
[----:B------:R-:W-:-:S02]  /*12190*/  FSEL R187, R187, -INF , !P6 ;  /* 0xff800000bbbb7808 */ /* 0x000fc40007000000 */
[----:B------:R-:W-:Y:S02]  /*121a0*/  FSEL R120, R10, -INF , !P1 ;  /* 0xff8000000a787808 */ /* 0x000fe40004800000 */
[----:B------:R-:W-:Y:S01]  /*121b0*/  ISETP.GE.AND P6, PT, R16, R105, PT ;  /* 0x000000691000720c */ /* 0x000fe20003fc6270 */
[-C--:B-1----:R-:W-:Y:S01]  /*121c0*/  FFMA.FTZ R32, R0, R15.reuse, R32 ;  /* 0x0000000f00207223 */ /* 0x082fe20000010020 */
[-C--:B------:R-:W-:Y:S01]  /*121d0*/  ISETP.GE.AND P4, PT, R16, R128.reuse, PT ;  /* 0x000000801000720c */ /* 0x080fe20003f86270 */
[----:B------:R-:W-:Y:S01]  /*121e0*/  FFMA.FTZ R34, R0, R15, R34 ;  /* 0x0000000f00227223 */ /* 0x000fe20000010022 */
[C---:B------:R-:W-:Y:S02]  /*121f0*/  ISETP.GE.AND P5, PT, R12.reuse, R105, PT ;  /* 0x000000690c00720c */ /* 0x040fe40003fa6270 */
[----:B------:R-:W-:Y:S02]  /*12200*/  ISETP.GE.AND P1, PT, R12, R128, PT ;  /* 0x000000800c00720c */ /* 0x000fe40003f26270 */
[----:B------:R-:W-:-:S02]  /*12210*/  FSEL R124, R9, -INF , !P6 ;  /* 0xff800000097c7808 */ /* 0x000fc40007000000 */
[----:B------:R-:W-:Y:S02]  /*12220*/  FSEL R111, R11, -INF , !P4 ;  /* 0xff8000000b6f7808 */ /* 0x000fe40006000000 */
[----:B------:R-:W-:Y:S02]  /*12230*/  FSEL R123, R123, -INF , !P5 ;  /* 0xff8000007b7b7808 */ /* 0x000fe40006800000 */
[----:B------:R-:W-:Y:S02]  /*12240*/  FSEL R109, R6, -INF , !P1 ;  /* 0xff800000066d7808 */ /* 0x000fe40004800000 */
[CC--:B------:R-:W-:Y:S02]  /*12250*/  ISETP.GE.AND P6, PT, R101.reuse, R105.reuse, PT ;  /* 0x000000696500720c */ /* 0x0c0fe40003fc6270 */
        /* <DEDUP_REMOVED lines=68> */
.L_x_7203:
[----:B------:R-:W-:-:S05]  /*126a0*/  IMAD.MOV.U32 R9, RZ, RZ, c[0x0][0x198] ;  /* 0x00006600ff097624 */ /* 0x000fca00078e00ff */
[----:B------:R-:W-:-:S04]  /*126b0*/  LEA R9, -R9, RZ, 0x6 ;  /* 0x000000ff09097211 */ /* 0x000fc800078e31ff */
[----:B------:R-:W-:Y:S02]  /*126c0*/  SHF.R.S32.HI R10, RZ, 0x1f, R9 ;  /* 0x0000001fff0a7819 */ /* 0x000fe40000011409 */
.L_x_7204:
        /* <DEDUP_REMOVED lines=69> */
.L_x_7202:
[----:B------:R-:W-:Y:S01]  /*12b20*/  FMNMX.FTZ R8, R3, R4, !PT ;  /* 0x0000000403087209 */ /* 0x000fe20007810000 */
[----:B-1----:R-:W-:Y:S01]  /*12b30*/  LDSM.16.MT88.4 R24, [R141+0x8000] ;  /* 0x008000008d18783b */ /* 0x002fe20000004200 */
        /* <DEDUP_REMOVED lines=24> */
[----:B------:R-:W-:Y:S02]  /*12cc0*/  FMNMX.FTZ R8, R124, R7, !PT ;  /* 0x000000077c087209 */ /* 0x000fe40007810000 */
[----:B------:R-:W-:Y:S02]  /*12cd0*/  FMNMX.FTZ R7, R173, R6, !PT ;  /* 0x00000006ad077209 */ /* 0x000fe40007810000 */
[----:B------:R-:W-:-:S04]  /*12ce0*/  FMNMX.FTZ R8, R123, R8, !PT ;  /* 0x000000087b087209 */ /* 0x000fc80007810000 */
[----:B------:R-:W-:Y:S02]  /*12cf0*/  FMNMX.FTZ R9, R125, R8, !PT ;  /* 0x000000087d097209 */ /* 0x000fe40007810000 */
[----:B------:R-:W-:-:S03]  /*12d00*/  FMNMX.FTZ R8, R120, R7, !PT ;  /* 0x0000000778087209 */ /* 0x000fc60007810000 */
[----:B------:R-:W1:Y:S01]  /*12d10*/  SHFL.BFLY PT, R6, R9, 0x2, 0x1f ;  /* 0x0c401f0009067f89 */ /* 0x000e6200000e0000 */
[----:B------:R-:W-:-:S04]  /*12d20*/  FMNMX.FTZ R8, R111, R8, !PT ;  /* 0x000000086f087209 */ /* 0x000fc80007810000 */
[----:B------:R-:W-:-:S04]  /*12d30*/  FMNMX.FTZ R7, R109, R8, !PT ;  /* 0x000000086d077209 */ /* 0x000fc80007810000 */
[----:B------:R-:W-:-:S05]  /*12d40*/  FMNMX.FTZ R8, R118, R7, !PT ;  /* 0x0000000776087209 */ /* 0x000fca0007810000 */
[----:B------:R-:W2:Y:S01]  /*12d50*/  SHFL.BFLY PT, R7, R8, 0x2, 0x1f ;  /* 0x0c401f0008077f89 */ /* 0x000ea200000e0000 */
[----:B-1----:R-:W-:-:S05]  /*12d60*/  FMNMX.FTZ R6, R9, R6, !PT ;  /* 0x0000000609067209 */ /* 0x002fca0007810000 */
[----:B------:R-:W1:Y:S01]  /*12d70*/  SHFL.BFLY PT, R115, R6, 0x1, 0x1f ;  /* 0x0c201f0006737f89 */ /* 0x000e6200000e0000 */
[----:B--2---:R-:W-:-:S03]  /*12d80*/  FMNMX.FTZ R7, R8, R7, !PT ;  /* 0x0000000708077209 */ /* 0x004fc60007810000 */
[----:B------:R-:W-:Y:S04]  /*12d90*/  LDSM.16.MT88.4 R8, [R144+0x8000] ;  /* 0x008000009008783b */ /* 0x000fe80000004200 */
[----:B------:R-:W2:Y:S01]  /*12da0*/  SHFL.BFLY PT, R114, R7, 0x1, 0x1f ;  /* 0x0c201f0007727f89 */ /* 0x000ea200000e0000 */
[----:B-1----:R-:W-:-:S04]  /*12db0*/  FMNMX.FTZ R115, R6, R115, !PT ;  /* 0x0000007306737209 */ /* 0x002fc80007810000 */
[C---:B------:R-:W-:Y:S01]  /*12dc0*/  FSETP.NEU.FTZ.AND P1, PT, R115.reuse, -INF , PT ;  /* 0xff8000007300780b */ /* 0x040fe20003f3d000 */
[----:B------:R-:W-:-:S03]  /*12dd0*/  FMUL.FTZ R126, R115, c[0x0][0x23c] ;  /* 0x00008f00737e7a20 */ /* 0x000fc60000410000 */
[----:B------:R-:W-:Y:S02]  /*12de0*/  FSEL R110, R115, RZ, P1 ;  /* 0x000000ff736e7208 */ /* 0x000fe40000800000 */
[----:B------:R-:W-:-:S03]  /*12df0*/  FSEL R126, R126, RZ, P1 ;  /* 0x000000ff7e7e7208 */ /* 0x000fc60000800000 */
[----:B------:R-:W-:Y:S01]  /*12e00*/  FADD.FTZ R110, R3, -R110 ;  /* 0x8000006e036e7221 */ /* 0x000fe20000010000 */
[----:B--2---:R-:W-:Y:S01]  /*12e10*/  FMNMX.FTZ R114, R7, R114, !PT ;  /* 0x0000007207727209 */ /* 0x004fe20007810000 */
[--C-:B------:R-:W-:Y:S02]  /*12e20*/  FFMA.FTZ R108, R4, c[0x0][0x23c], -R126.reuse ;  /* 0x00008f00046c7a23 */ /* 0x100fe4000001087e */
[--C-:B------:R-:W-:Y:S01]  /*12e30*/  FFMA.FTZ R117, R107, c[0x0][0x23c], -R126.reuse ;  /* 0x00008f006b757a23 */ /* 0x100fe2000001087e */
[C---:B------:R-:W-:Y:S01]  /*12e40*/  FSETP.NEU.FTZ.AND P0, PT, R114.reuse, -INF , PT ;  /* 0xff8000007200780b */ /* 0x040fe20003f1d000 */
[----:B------:R-:W-:Y:S02]  /*12e50*/  FMUL.FTZ R122, R114, c[0x0][0x23c] ;  /* 0x00008f00727a7a20 */ /* 0x000fe40000410000 */
[--C-:B------:R-:W-:Y:S01]  /*12e60*/  FFMA.FTZ R113, R113, c[0x0][0x23c], -R126.reuse ;  /* 0x00008f0071717a23 */ /* 0x100fe2000001087e */
[----:B------:R-:W-:Y:S01]  /*12e70*/  MUFU.EX2 R108, R108 ;  /* 0x0000006c006c7308 */ /* 0x000fe20000000800 */
[----:B------:R-:W-:Y:S01]  /*12e80*/  FFMA.FTZ R112, R31, c[0x0][0x23c], -R126 ;  /* 0x00008f001f707a23 */ /* 0x000fe2000001087e */
[----:B------:R-:W-:Y:S01]  /*12e90*/  FSEL R122, R122, RZ, P0 ;  /* 0x000000ff7a7a7208 */ /* 0x000fe20000000000 */
[----:B------:R-:W-:-:S02]  /*12ea0*/  FMUL.FTZ R110, R110, c[0x0][0x23c] ;  /* 0x00008f006e6e7a20 */ /* 0x000fc40000410000 */
[----:B------:R-:W-:Y:S02]  /*12eb0*/  FFMA.FTZ R131, R127, c[0x0][0x23c], -R126 ;  /* 0x00008f007f837a23 */ /* 0x000fe4000001087e */
[--C-:B------:R-:W-:Y:S01]  /*12ec0*/  FFMA.FTZ R116, R5, c[0x0][0x23c], -R122.reuse ;  /* 0x00008f0005747a23 */ /* 0x100fe2000001087a */
[----:B------:R-:W-:Y:S01]  /*12ed0*/  FSEL R5, R114, RZ, P0 ;  /* 0x000000ff72057208 */ /* 0x000fe20000000000 */
[--C-:B------:R-:W-:Y:S01]  /*12ee0*/  FFMA.FTZ R101, R33, c[0x0][0x23c], -R122.reuse ;  /* 0x00008f0021657a23 */ /* 0x100fe2000001087a */
[----:B------:R-:W1:Y:S01]  /*12ef0*/  MUFU.EX2 R117, R117 ;  /* 0x0000007500757308 */ /* 0x000e620000000800 */
[----:B------:R-:W-:Y:S02]  /*12f00*/  FFMA.FTZ R35, R35, c[0x0][0x23c], -R122 ;  /* 0x00008f0023237a23 */ /* 0x000fe4000001087a */
[----:B------:R-:W-:Y:S02]  /*12f10*/  FADD.FTZ R2, R2, -R5 ;  /* 0x8000000502027221 */ /* 0x000fe40000010000 */
[----:B------:R-:W-:-:S02]  /*12f20*/  FFMA.FTZ R130, R193, c[0x0][0x23c], -R126 ;  /* 0x00008f00c1827a23 */ /* 0x000fc4000001087e */
[----:B------:R-:W-:Y:S01]  /*12f30*/  FMUL.FTZ R119, R2, c[0x0][0x23c] ;  /* 0x00008f0002777a20 */ /* 0x000fe20000410000 */
[----:B------:R-:W-:Y:S01]  /*12f40*/  MUFU.EX2 R113, R113 ;  /* 0x0000007100717308 */ /* 0x000fe20000000800 */
[----:B------:R-:W-:Y:S02]  /*12f50*/  FFMA.FTZ R2, R29, c[0x0][0x23c], -R122 ;  /* 0x00008f001d027a23 */ /* 0x000fe4000001087a */
[--C-:B------:R-:W-:Y:S02]  /*12f60*/  FFMA.FTZ R128, R195, c[0x0][0x23c], -R126.reuse ;  /* 0x00008f00c3807a23 */ /* 0x100fe4000001087e */
[----:B------:R-:W-:Y:S02]  /*12f70*/  FFMA.FTZ R127, R197, c[0x0][0x23c], -R126 ;  /* 0x00008f00c57f7a23 */ /* 0x000fe4000001087e */
[--C-:B------:R-:W-:Y:S01]  /*12f80*/  FFMA.FTZ R129, R129, c[0x0][0x23c], -R122.reuse ;  /* 0x00008f0081817a23 */ /* 0x100fe2000001087a */
[----:B------:R-:W2:Y:S01]  /*12f90*/  MUFU.EX2 R112, R112 ;  /* 0x0000007000707308 */ /* 0x000ea20000000800 */
[----:B-1----:R-:W-:Y:S01]  /*12fa0*/  F2FP.BF16.PACK_AB R104, R117, R108 ;  /* 0x0000006c7568723e */ /* 0x002fe200000010ff */
        /* <DEDUP_REMOVED lines=13> */
[----:B------:R2:W-:Y:S01]  /*13080*/  MUFU.EX2 R3, R35 ;  /* 0x0000002300037308 */ /* 0x0005e20000000800 */
[----:B------:R-:W-:Y:S02]  /*13090*/  FFMA.FTZ R180, R173, c[0x0][0x23c], -R122 ;  /* 0x00008f00adb47a23 */ /* 0x000fe4000001087a */
[--C-:B------:R-:W-:Y:S02]  /*130a0*/  FFMA.FTZ R121, R121, c[0x0][0x23c], -R126.reuse ;  /* 0x00008f0079797a23 */ /* 0x100fe4000001087e */
[--C-:B------:R-:W-:Y:S02]  /*130b0*/  FFMA.FTZ R124, R124, c[0x0][0x23c], -R126.reuse ;  /* 0x00008f007c7c7a23 */ /* 0x100fe4000001087e */
[--C-:B------:R-:W-:Y:S01]  /*130c0*/  FFMA.FTZ R123, R123, c[0x0][0x23c], -R126.reuse ;  /* 0x00008f007b7b7a23 */ /* 0x100fe2000001087e */
[----:B------:R-:W3:Y:S01]  /*130d0*/  MUFU.EX2 R110, R110 ;  /* 0x0000006e006e7308 */ /* 0x000ee20000000800 */
[----:B-1----:R-:W-:Y:S01]  /*130e0*/  F2FP.BF16.PACK_AB R105, R101, R116 ;  /* 0x000000746569723e */ /* 0x002fe200000010ff */
[----:B------:R-:W-:-:S02]  /*130f0*/  FFMA.FTZ R126, R125, c[0x0][0x23c], -R126 ;  /* 0x00008f007d7e7a23 */ /* 0x000fc4000001087e */
[--C-:B------:R-:W-:Y:S02]  /*13100*/  FFMA.FTZ R120, R120, c[0x0][0x23c], -R122.reuse ;  /* 0x00008f0078787a23 */ /* 0x100fe4000001087a */
[--C-:B------:R-:W-:Y:S02]  /*13110*/  FFMA.FTZ R125, R111, c[0x0][0x23c], -R122.reuse ;  /* 0x00008f006f7d7a23 */ /* 0x100fe4000001087a */
[----:B------:R-:W1:Y:S01]  /*13120*/  MUFU.EX2 R119, R119 ;  /* 0x0000007700777308 */ /* 0x000e620000000800 */
[----:B--2---:R-:W2:Y:S01]  /*13130*/  LDSM.16.MT88.4 R32, [R140+0x8000] ;  /* 0x008000008c20783b */ /* 0x004ea20000004200 */
[--C-:B------:R-:W-:Y:S02]  /*13140*/  FFMA.FTZ R173, R109, c[0x0][0x23c], -R122.reuse ;  /* 0x00008f006dad7a23 */ /* 0x100fe4000001087a */
[----:B------:R-:W-:-:S04]  /*13150*/  FFMA.FTZ R118, R118, c[0x0][0x23c], -R122 ;  /* 0x00008f0076767a23 */ /* 0x000fc8000001087a */
[----:B------:R-:W4:Y:S01]  /*13160*/  MUFU.EX2 R2, R2 ;  /* 0x0000000200027308 */ /* 0x000f220000000800 */
[-C--:B---3--:R-:W-:Y:S02]  /*13170*/  FMUL.FTZ R20, R44, R110.reuse ;  /* 0x0000006e2c147220 */ /* 0x088fe40000410000 */
[-C--:B------:R-:W-:Y:S02]  /*13180*/  FMUL.FTZ R21, R45, R110.reuse ;  /* 0x0000006e2d157220 */ /* 0x080fe40000410000 */
[-C--:B------:R-:W-:Y:S02]  /*13190*/  FMUL.FTZ R48, R48, R110.reuse ;  /* 0x0000006e30307220 */ /* 0x080fe40000410000 */
[----:B------:R-:W-:Y:S01]  /*131a0*/  FMUL.FTZ R49, R49, R110 ;  /* 0x0000006e31317220 */ /* 0x000fe20000410000 */
[----:B------:R-:W-:Y:S01]  /*131b0*/  MUFU.EX2 R131, R131 ;  /* 0x0000008300837308 */ /* 0x000fe20000000800 */
[-C--:B-1----:R-:W-:Y:S02]  /*131c0*/  FMUL.FTZ R22, R46, R119.reuse ;  /* 0x000000772e167220 */ /* 0x082fe40000410000 */
[----:B------:R-:W-:-:S02]  /*131d0*/  FMUL.FTZ R23, R47, R119 ;  /* 0x000000772f177220 */ /* 0x000fc40000410000 */
[-C--:B------:R-:W-:Y:S02]  /*131e0*/  FMUL.FTZ R50, R50, R119.reuse ;  /* 0x0000007732327220 */ /* 0x080fe40000410000 */
[----:B------:R-:W-:Y:S01]  /*131f0*/  FMUL.FTZ R51, R51, R119 ;  /* 0x0000007733337220 */ /* 0x000fe20000410000 */
[----:B----4-:R-:W-:Y:S01]  /*13200*/  F2FP.BF16.PACK_AB R107, R2, R3 ;  /* 0x00000003026b723e */ /* 0x010fe200000010ff */
[-C--:B------:R-:W-:Y:S01]  /*13210*/  FMUL.FTZ R28, R52, R110.reuse ;  /* 0x0000006e341c7220 */ /* 0x080fe20000410000 */
[----:B------:R-:W1:Y:S01]  /*13220*/  MUFU.EX2 R130, R130 ;  /* 0x0000008200827308 */ /* 0x000e620000000800 */
        /* <DEDUP_REMOVED lines=8> */
[C---:B------:R-:W-:Y:S01]  /*132b0*/  HMMA.16816.F32.BF16 R24, R104.reuse, R26, R48 ;  /* 0x0000001a6818723c */ /* 0x040fe20000041830 */
[----:B------:R-:W3:Y:S01]  /*132c0*/  LDSM.16.MT88.4 R48, [R142+0xa000] ;  /* 0x00a000008e30783b */ /* 0x000ee20000004200 */
[----:B------:R-:W-:Y:S02]  /*132d0*/  FMUL.FTZ R59, R59, R119 ;  /* 0x000000773b3b7220 */ /* 0x000fe40000410000 */
[-C--:B------:R-:W-:Y:S01]  /*132e0*/  FMUL.FTZ R44, R68, R110.reuse ;  /* 0x0000006e442c7220 */ /* 0x080fe20000410000 */
[----:B------:R-:W4:Y:S01]  /*132f0*/  MUFU.EX2 R127, R127 ;  /* 0x0000007f007f7308 */ /* 0x000f220000000800 */
[----:B------:R-:W-:Y:S01]  /*13300*/  FMUL.FTZ R45, R69, R110 ;  /* 0x0000006e452d7220 */ /* 0x000fe20000410000 */
[----:B-1----:R-:W-:Y:S01]  /*13310*/  F2FP.BF16.PACK_AB R68, R130, R131 ;  /* 0x000000838244723e */ /* 0x002fe200000010ff */
        /* <DEDUP_REMOVED lines=10> */
[-C--:B------:R-:W-:Y:S01]  /*133c0*/  FMUL.FTZ R52, R76, R110.reuse ;  /* 0x0000006e4c347220 */ /* 0x080fe20000410000 */
[----:B------:R-:W2:Y:S01]  /*133d0*/  MUFU.EX2 R172, R172 ;  /* 0x000000ac00ac7308 */ /* 0x000ea20000000800 */
[----:B------:R-:W-:Y:S01]  /*133e0*/  FMUL.FTZ R53, R77, R110 ;  /* 0x0000006e4d357220 */ /* 0x000fe20000410000 */
[----:B----4-:R-:W-:Y:S01]  /*133f0*/  F2FP.BF16.PACK_AB R70, R127, R128 ;  /* 0x000000807f46723e */ /* 0x010fe200000010ff */
[----:B------:R-:W-:-:S02]  /*13400*/  FMUL.FTZ R54, R78, R119 ;  /* 0x000000774e367220 */ /* 0x000fc40000410000 */
[-C--:B------:R-:W-:Y:S02]  /*13410*/  FMUL.FTZ R55, R79, R119.reuse ;  /* 0x000000774f377220 */ /* 0x080fe40000410000 */
[----:B------:R-:W-:Y:S01]  /*13420*/  LDSM.16.MT88.4 R76, [R141+0x8800] ;  /* 0x008800008d4c783b */ /* 0x000fe20000004200 */
[-C--:B------:R-:W-:Y:S01]  /*13430*/  FMUL.FTZ R12, R36, R110.reuse ;  /* 0x0000006e240c7220 */ /* 0x080fe20000410000 */
[----:B------:R-:W-:Y:S01]  /*13440*/  MUFU.EX2 R167, R167 ;  /* 0x000000a700a77308 */ /* 0x000fe20000000800 */
[-C--:B------:R-:W-:Y:S02]  /*13450*/  FMUL.FTZ R13, R37, R110.reuse ;  /* 0x0000006e250d7220 */ /* 0x080fe40000410000 */
[-C--:B------:R-:W-:Y:S02]  /*13460*/  FMUL.FTZ R14, R38, R119.reuse ;  /* 0x00000077260e7220 */ /* 0x080fe40000410000 */
[----:B------:R-:W-:Y:S02]  /*13470*/  FMUL.FTZ R15, R39, R119 ;  /* 0x00000077270f7220 */ /* 0x000fe40000410000 */
[-C--:B------:R-:W-:Y:S01]  /*13480*/  FMUL.FTZ R40, R40, R110.reuse ;  /* 0x0000006e28287220 */ /* 0x080fe20000410000 */
[----:B------:R-:W4:Y:S01]  /*13490*/  MUFU.EX2 R166, R166 ;  /* 0x000000a600a67308 */ /* 0x000f220000000800 */
[----:B------:R-:W-:Y:S01]  /*134a0*/  FMUL.FTZ R41, R41, R110 ;  /* 0x0000006e29297220 */ /* 0x000fe20000410000 */
[----:B--2---:R-:W-:Y:S01]  /*134b0*/  F2FP.BF16.PACK_AB R69, R172, R129 ;  /* 0x00000081ac45723e */ /* 0x004fe200000010ff */
[----:B---3--:R-:W-:Y:S01]  /*134c0*/  HMMA.16816.F32.BF16 R44, R104, R48, R44 ;  /* 0x00000030682c723c */ /* 0x008fe2000004182c */
[----:B------:R-:W-:-:S02]  /*134d0*/  FMUL.FTZ R42, R42, R119 ;  /* 0x000000772a2a7220 */ /* 0x000fc40000410000 */
[-C--:B------:R-:W-:Y:S02]  /*134e0*/  FMUL.FTZ R43, R43, R119.reuse ;  /* 0x000000772b2b7220 */ /* 0x080fe40000410000 */
[-C--:B------:R-:W-:Y:S01]  /*134f0*/  FMUL.FTZ R4, R96, R110.reuse ;  /* 0x0000006e60047220 */ /* 0x080fe20000410000 */
[----:B------:R-:W-:Y:S01]  /*13500*/  MUFU.EX2 R176, R176 ;  /* 0x000000b000b07308 */ /* 0x000fe20000000800 */
[-C--:B------:R-:W-:Y:S01]  /*13510*/  FMUL.FTZ R5, R97, R110.reuse ;  /* 0x0000006e61057220 */ /* 0x080fe20000410000 */
[C---:B------:R-:W-:Y:S01]  /*13520*/  HMMA.16816.F32.BF16 R48, R104.reuse, R50, R72 ;  /* 0x000000326830723c */ /* 0x040fe20000041848 */
[----:B------:R-:W2:Y:S01]  /*13530*/  LDSM.16.MT88.4 R72, [R144+0x8800] ;  /* 0x008800009048783b */ /* 0x000ea20000004200 */
[-C--:B------:R-:W-:Y:S02]  /*13540*/  FMUL.FTZ R6, R98, R119.reuse ;  /* 0x0000007762067220 */ /* 0x080fe40000410000 */
[----:B------:R-:W-:Y:S01]  /*13550*/  FMUL.FTZ R7, R99, R119 ;  /* 0x0000007763077220 */ /* 0x000fe20000410000 */
[----:B----4-:R-:W-:Y:S01]  /*13560*/  F2FP.BF16.PACK_AB R71, R166, R167 ;  /* 0x000000a7a647723e */ /* 0x010fe200000010ff */
[-C--:B------:R-:W-:Y:S01]  /*13570*/  FMUL.FTZ R92, R92, R110.reuse ;  /* 0x0000006e5c5c7220 */ /* 0x080fe20000410000 */
[----:B------:R-:W-:Y:S01]  /*13580*/  MUFU.EX2 R183, R183 ;  /* 0x000000b700b77308 */ /* 0x000fe20000000800 */
[----:B------:R-:W-:Y:S01]  /*13590*/  FMUL.FTZ R93, R93, R110 ;  /* 0x0000006e5d5d7220 */ /* 0x000fe20000410000 */
[----:B------:R-:W-:Y:S01]  /*135a0*/  HMMA.16816.F32.BF16 R12, R104, R16, R12 ;  /* 0x00000010680c723c */ /* 0x000fe2000004180c */
[----:B------:R-:W-:-:S02]  /*135b0*/  FMUL.FTZ R94, R94, R119 ;  /* 0x000000775e5e7220 */ /* 0x000fc40000410000 */
[-C--:B------:R-:W-:Y:S02]  /*135c0*/  FMUL.FTZ R95, R95, R119.reuse ;  /* 0x000000775f5f7220 */ /* 0x080fe40000410000 */
[-C--:B------:R-:W-:Y:S01]  /*135d0*/  FMUL.FTZ R80, R80, R110.reuse ;  /* 0x0000006e50507220 */ /* 0x080fe20000410000 */
[----:B------:R-:W-:Y:S01]  /*135e0*/  MUFU.EX2 R174, R174 ;  /* 0x000000ae00ae7308 */ /* 0x000fe20000000800 */
[-C--:B------:R-:W-:Y:S01]  /*135f0*/  FMUL.FTZ R81, R81, R110.reuse ;  /* 0x0000006e51517220 */ /* 0x080fe20000410000 */
[C---:B------:R-:W-:Y:S01]  /*13600*/  HMMA.16816.F32.BF16 R16, R104.reuse, R18, R40 ;  /* 0x000000126810723c */ /* 0x040fe20000041828 */
[----:B------:R-:W3:Y:S01]  /*13610*/  LDSM.16.MT88.4 R40, [R144+0xa000] ;  /* 0x00a000009028783b */ /* 0x000ee20000004200 */
[-C--:B------:R-:W-:Y:S02]  /*13620*/  FMUL.FTZ R82, R82, R119.reuse ;  /* 0x0000007752527220 */ /* 0x080fe40000410000 */
[----:B------:R-:W-:Y:S02]  /*13630*/  FMUL.FTZ R83, R83, R119 ;  /* 0x0000007753537220 */ /* 0x000fe40000410000 */
[-C--:B------:R-:W-:Y:S01]  /*13640*/  FMUL.FTZ R36, R60, R110.reuse ;  /* 0x0000006e3c247220 */ /* 0x080fe20000410000 */
[----:B------:R-:W-:Y:S01]  /*13650*/  MUFU.EX2 R179, R179 ;  /* 0x000000b300b37308 */ /* 0x000fe20000000800 */
[----:B------:R-:W-:Y:S01]  /*13660*/  HMMA.16816.F32.BF16 R4, R104, R8, R4 ;  /* 0x000000086804723c */ /* 0x000fe20000041804 */
[----:B------:R-:W-:-:S02]  /*13670*/  FMUL.FTZ R37, R61, R110 ;  /* 0x0000006e3d257220 */ /* 0x000fc40000410000 */
[-C--:B------:R-:W-:Y:S02]  /*13680*/  FMUL.FTZ R38, R62, R119.reuse ;  /* 0x000000773e267220 */ /* 0x080fe40000410000 */
[-C--:B------:R-:W-:Y:S02]  /*13690*/  FMUL.FTZ R39, R63, R119.reuse ;  /* 0x000000773f277220 */ /* 0x080fe40000410000 */
[-C--:B------:R-:W-:Y:S01]  /*136a0*/  FMUL.FTZ R64, R64, R110.reuse ;  /* 0x0000006e40407220 */ /* 0x080fe20000410000 */
[----:B------:R-:W-:Y:S01]  /*136b0*/  HMMA.16816.F32.BF16 R8, R104, R10, R92 ;  /* 0x0000000a6808723c */ /* 0x000fe2000004185c */
[----:B------:R-:W-:Y:S01]  /*136c0*/  FMUL.FTZ R65, R65, R110 ;  /* 0x0000006e41417220 */ /* 0x000fe20000410000 */
[----:B------:R-:W-:Y:S01]  /*136d0*/  LDSM.16.MT88.4 R92, [R144+0x9000] ;  /* 0x00900000905c783b */ /* 0x000fe20000004200 */
[-C--:B------:R-:W-:Y:S01]  /*136e0*/  FMUL.FTZ R66, R66, R119.reuse ;  /* 0x0000007742427220 */ /* 0x080fe20000410000 */
[----:B------:R-:W-:Y:S01]  /*136f0*/  MUFU.EX2 R178, R178 ;  /* 0x000000b200b27308 */ /* 0x000fe20000000800 */
[----:B------:R-:W-:-:S02]  /*13700*/  FMUL.FTZ R67, R67, R119 ;  /* 0x0000007743437220 */ /* 0x000fc40000410000 */
[-C--:B------:R-:W-:Y:S01]  /*13710*/  FMUL.FTZ R60, R88, R110.reuse ;  /* 0x0000006e583c7220 */ /* 0x080fe20000410000 */
[C---:B-1----:R-:W-:Y:S01]  /*13720*/  HMMA.16816.F32.BF16 R52, R104.reuse, R56, R52 ;  /* 0x000000386834723c */ /* 0x042fe20000041834 */
[-C--:B------:R-:W-:Y:S02]  /*13730*/  FMUL.FTZ R61, R89, R110.reuse ;  /* 0x0000006e593d7220 */ /* 0x080fe40000410000 */
        /* <DEDUP_REMOVED lines=8> */
[----:B------:R-:W-:Y:S01]  /*137c0*/  MUFU.EX2 R177, R177 ;  /* 0x000000b100b17308 */ /* 0x000fe20000000800 */
[-C--:B------:R-:W-:Y:S02]  /*137d0*/  FMUL.FTZ R87, R87, R119.reuse ;  /* 0x0000007757577220 */ /* 0x080fe40000410000 */
[----:B--2---:R-:W-:Y:S01]  /*137e0*/  HMMA.16816.F32.BF16 R4, R68, R72, R4 ;  /* 0x000000484404723c */ /* 0x004fe20000041804 */
[----:B------:R-:W-:Y:S02]  /*137f0*/  FFMA.FTZ R122, R169, R110, R108 ;  /* 0x0000006ea97a7223 */ /* 0x000fe4000001006c */
[----:B------:R-:W-:Y:S02]  /*13800*/  FFMA.FTZ R116, R168, R119, R116 ;  /* 0x00000077a8747223 */ /* 0x000fe40000010074 */
[----:B------:R-:W-:Y:S01]  /*13810*/  MUFU.EX2 R180, R180 ;  /* 0x000000b400b47308 */ /* 0x000fe20000000800 */
[----:B------:R-:W-:-:S02]  /*13820*/  FADD.FTZ R122, R117, R122 ;  /* 0x0000007a757a7221 */ /* 0x000fc40000010000 */
[C---:B------:R-:W-:Y:S01]  /*13830*/  HMMA.16816.F32.BF16 R8, R68.reuse, R74, R8 ;  /* 0x0000004a4408723c */ /* 0x040fe20000041808 */
[----:B------:R-:W2:Y:S01]  /*13840*/  LDSM.16.MT88.4 R72, [R140+0x8800] ;  /* 0x008800008c48783b */ /* 0x000ea20000004200 */
[----:B------:R-:W-:Y:S02]  /*13850*/  FADD.FTZ R116, R101, R116 ;  /* 0x0000007465747221 */ /* 0x000fe40000010000 */
[----:B------:R-:W-:Y:S01]  /*13860*/  FADD.FTZ R113, R113, R122 ;  /* 0x0000007a71717221 */ /* 0x000fe20000010000 */
[----:B------:R-:W-:Y:S01]  /*13870*/  MUFU.EX2 R121, R121 ;  /* 0x0000007900797308 */ /* 0x000fe20000000800 */
[----:B------:R-:W-:Y:S02]  /*13880*/  FADD.FTZ R3, R3, R116 ;  /* 0x0000007403037221 */ /* 0x000fe40000010000 */
[----:B------:R-:W-:Y:S01]  /*13890*/  HMMA.16816.F32.BF16 R20, R68, R76, R20 ;  /* 0x0000004c4414723c */ /* 0x000fe20000041814 */
[----:B------:R-:W-:Y:S02]  /*138a0*/  FADD.FTZ R112, R112, R113 ;  /* 0x0000007170707221 */ /* 0x000fe40000010000 */
[----:B------:R-:W-:-:S02]  /*138b0*/  FADD.FTZ R2, R2, R3 ;  /* 0x0000000302027221 */ /* 0x000fc40000010000 */
[----:B------:R-:W4:Y:S01]  /*138c0*/  MUFU.EX2 R124, R124 ;  /* 0x0000007c007c7308 */ /* 0x000f220000000800 */
[----:B------:R-:W-:Y:S02]  /*138d0*/  FADD.FTZ R3, R131, R112 ;  /* 0x0000007083037221 */ /* 0x000fe40000010000 */
[----:B------:R-:W-:Y:S01]  /*138e0*/  HMMA.16816.F32.BF16 R24, R68, R78, R24 ;  /* 0x0000004e4418723c */ /* 0x000fe20000041818 */
[----:B------:R-:W5:Y:S01]  /*138f0*/  LDSM.16.MT88.4 R76, [R142+0xa800] ;  /* 0x00a800008e4c783b */ /* 0x000f620000004200 */
[----:B------:R-:W-:Y:S02]  /*13900*/  FADD.FTZ R129, R129, R2 ;  /* 0x0000000281817221 */ /* 0x000fe40000010000 */
[----:B------:R-:W-:Y:S01]  /*13910*/  FADD.FTZ R3, R130, R3 ;  /* 0x0000000382037221 */ /* 0x000fe20000010000 */
[----:B------:R-:W-:Y:S01]  /*13920*/  MUFU.EX2 R123, R123 ;  /* 0x0000007b007b7308 */ /* 0x000fe20000000800 */
[----:B------:R-:W-:Y:S02]  /*13930*/  FADD.FTZ R172, R172, R129 ;  /* 0x00000081acac7221 */ /* 0x000fe40000010000 */
[----:B---3--:R-:W-:Y:S01]  /*13940*/  HMMA.16816.F32.BF16 R36, R104, R40, R36 ;  /* 0x000000286824723c */ /* 0x008fe20000041824 */
[----:B------:R-:W-:-:S02]  /*13950*/  FADD.FTZ R128, R128, R3 ;  /* 0x0000000380807221 */ /* 0x000fc40000010000 */
[----:B------:R-:W-:Y:S02]  /*13960*/  FADD.FTZ R3, R167, R172 ;  /* 0x000000aca7037221 */ /* 0x000fe40000010000 */
[----:B------:R-:W3:Y:S01]  /*13970*/  MUFU.EX2 R126, R126 ;  /* 0x0000007e007e7308 */ /* 0x000ee20000000800 */
[----:B----4-:R-:W-:Y:S01]  /*13980*/  F2FP.BF16.PACK_AB R108, R124, R121 ;  /* 0x000000797c6c723e */ /* 0x010fe200000010ff */
[----:B------:R-:W-:Y:S01]  /*13990*/  FADD.FTZ R127, R127, R128 ;  /* 0x000000807f7f7221 */ /* 0x000fe20000010000 */
[----:B------:R-:W-:Y:S01]  /*139a0*/  HMMA.16816.F32.BF16 R40, R104, R42, R64 ;  /* 0x0000002a6828723c */ /* 0x000fe20000041840 */
[----:B------:R-:W4:Y:S01]  /*139b0*/  LDSM.16.MT88.4 R64, [R140+0xa000] ;  /* 0x00a000008c40783b */ /* 0x000f220000004200 */
[----:B------:R-:W-:-:S03]  /*139c0*/  FADD.FTZ R3, R166, R3 ;  /* 0x00000003a6037221 */ /* 0x000fc60000010000 */
[----:B------:R-:W-:Y:S01]  /*139d0*/  MUFU.EX2 R120, R120 ;  /* 0x0000007800787308 */ /* 0x000fe20000000800 */
[----:B------:R-:W-:Y:S02]  /*139e0*/  FADD.FTZ R2, R178, R3 ;  /* 0x00000003b2027221 */ /* 0x000fe40000010000 */
[----:B-1----:R-:W-:Y:S02]  /*139f0*/  HMMA.16816.F32.BF16 R12, R68, R80, R12 ;  /* 0x00000050440c723c */ /* 0x002fe4000004180c */
[----:B------:R-:W-:-:S03]  /*13a00*/  FADD.FTZ R2, R175, R2 ;  /* 0x00000002af027221 */ /* 0x000fc60000010000 */
[----:B------:R-:W1:Y:S01]  /*13a10*/  MUFU.EX2 R125, R125 ;  /* 0x0000007d007d7308 */ /* 0x000e620000000800 */
[----:B---3--:R-:W-:Y:S01]  /*13a20*/  F2FP.BF16.PACK_AB R110, R126, R123 ;  /* 0x0000007b7e6e723e */ /* 0x008fe200000010ff */
[----:B------:R-:W-:Y:S01]  /*13a30*/  FADD.FTZ R3, R177, R2 ;  /* 0x00000002b1037221 */ /* 0x000fe20000010000 */
[C---:B------:R-:W-:Y:S01]  /*13a40*/  HMMA.16816.F32.BF16 R16, R68.reuse, R82, R16 ;  /* 0x000000524410723c */ /* 0x040fe20000041810 */
[----:B------:R-:W3:Y:S02]  /*13a50*/  LDSM.16.MT88.4 R80, [R144+0xa800] ;  /* 0x00a800009050783b */ /* 0x000ee40000004200 */
[----:B------:R-:W-:Y:S02]  /*13a60*/  FADD.FTZ R3, R180, R3 ;  /* 0x00000003b4037221 */ /* 0x000fe40000010000 */
[----:B------:R-:W-:Y:S03]  /*13a70*/  MUFU.EX2 R173, R173 ;  /* 0x000000ad00ad7308 */ /* 0x000fe60000000800 */
[C---:B--2---:R-:W-:Y:S05]  /*13a80*/  HMMA.16816.F32.BF16 R28, R68.reuse, R72, R28 ;  /* 0x00000048441c723c */ /* 0x044fea000004181c */
[----:B------:R-:W2:Y:S01]  /*13a90*/  MUFU.EX2 R118, R118 ;  /* 0x0000007600767308 */ /* 0x000ea20000000800 */
[C---:B-1----:R-:W-:Y:S01]  /*13aa0*/  F2FP.BF16.PACK_AB R109, R125.reuse, R120 ;  /* 0x000000787d6d723e */ /* 0x042fe200000010ff */
[----:B------:R-:W-:Y:S01]  /*13ab0*/  FADD.FTZ R120, R120, R3 ;  /* 0x0000000378787221 */ /* 0x000fe20000010000 */
[----:B------:R-:W-:Y:S01]  /*13ac0*/  HMMA.16816.F32.BF16 R32, R68, R74, R32 ;  /* 0x0000004a4420723c */ /* 0x000fe20000041820 */
[----:B------:R-:W1:Y:S01]  /*13ad0*/  LDSM.16.MT88.4 R72, [R141+0xa800] ;  /* 0x00a800008d48783b */ /* 0x000e620000004200 */
[----:B------:R-:W-:Y:S01]  /*13ae0*/  MOV R3, R115 ;  /* 0x0000007300037202 */ /* 0x000fe20000000f00 */
[----:B------:R-:W-:-:S05]  /*13af0*/  FADD.FTZ R120, R125, R120 ;  /* 0x000000787d787221 */ /* 0x000fca0000010000 */
[----:B-----5:R-:W-:Y:S01]  /*13b00*/  HMMA.16816.F32.BF16 R44, R68, R76, R44 ;  /* 0x0000004c442c723c */ /* 0x020fe2000004182c */
[----:B--2---:R-:W-:Y:S01]  /*13b10*/  F2FP.BF16.PACK_AB R111, R118, R173 ;  /* 0x000000ad766f723e */ /* 0x004fe200000010ff */
[----:B------:R-:W-:-:S06]  /*13b20*/  FADD.FTZ R173, R173, R120 ;  /* 0x00000078adad7221 */ /* 0x000fcc0000010000 */
[----:B------:R-:W-:Y:S01]  /*13b30*/  HMMA.16816.F32.BF16 R48, R68, R78, R48 ;  /* 0x0000004e4430723c */ /* 0x000fe20000041830 */
[----:B------:R-:W2:Y:S01]  /*13b40*/  LDSM.16.MT88.4 R76, [R140+0xa800] ;  /* 0x00a800008c4c783b */ /* 0x000ea20000004200 */
[----:B------:R-:W-:-:S06]  /*13b50*/  FADD.FTZ R168, R118, R173 ;  /* 0x000000ad76a87221 */ /* 0x000fcc0000010000 */
[C---:B----4-:R-:W-:Y:S08]  /*13b60*/  HMMA.16816.F32.BF16 R60, R104.reuse, R64, R60 ;  /* 0x00000040683c723c */ /* 0x050ff0000004183c */
[----:B------:R-:W-:Y:S01]  /*13b70*/  HMMA.16816.F32.BF16 R64, R104, R66, R84 ;  /* 0x000000426840723c */ /* 0x000fe20000041854 */
[----:B------:R-:W-:Y:S07]  /*13b80*/  LDSM.16.MT88.4 R104, [R140+0xb000] ;  /* 0x00b000008c68783b */ /* 0x000fee0000004200 */
[C---:B---3--:R-:W-:Y:S08]  /*13b90*/  HMMA.16816.F32.BF16 R36, R68.reuse, R80, R36 ;  /* 0x000000504424723c */ /* 0x048ff00000041824 */
        /* <DEDUP_REMOVED lines=15> */
[----:B------:R-:W-:Y:S01]  /*13c90*/  HMMA.16816.F32.BF16 R96, R68, R92, R4 ;  /* 0x0000005c4460723c */ /* 0x000fe20000041804 */
[----:B------:R-:W-:Y:S01]  /*13ca0*/  LDSM.16.MT88.4 R4, [R140+0x9000] ;  /* 0x009000008c04783b */ /* 0x000fe20000004200 */
[----:B------:R-:W-:-:S04]  /*13cb0*/  FADD.FTZ R2, R179, R174 ;  /* 0x000000aeb3027221 */ /* 0x000fc80000010000 */
[----:B------:R-:W-:Y:S01]  /*13cc0*/  FADD.FTZ R121, R121, R2 ;  /* 0x0000000279797221 */ /* 0x000fe20000010000 */
[----:B------:R-:W-:Y:S01]  /*13cd0*/  MOV R2, R114 ;  /* 0x0000007200027202 */ /* 0x000fe20000000f00 */
[----:B------:R-:W-:Y:S01]  /*13ce0*/  HMMA.16816.F32.BF16 R92, R68, R94, R8 ;  /* 0x0000005e445c723c */ /* 0x000fe20000041808 */
[----:B------:R-:W3:Y:S01]  /*13cf0*/  LDSM.16.MT88.4 R8, [R144+0xb000] ;  /* 0x00b000009008783b */ /* 0x000ee20000004200 */
[----:B------:R-:W-:-:S04]  /*13d00*/  FADD.FTZ R124, R124, R121 ;  /* 0x000000797c7c7221 */ /* 0x000fc80000010000 */
[----:B------:R-:W-:Y:S02]  /*13d10*/  FADD.FTZ R123, R123, R124 ;  /* 0x0000007c7b7b7221 */ /* 0x000fe40000010000 */
[----:B-1----:R-:W-:Y:S02]  /*13d20*/  HMMA.16816.F32.BF16 R20, R68, R72, R20 ;  /* 0x000000484414723c */ /* 0x002fe40000041814 */
[----:B------:R-:W-:-:S06]  /*13d30*/  FADD.FTZ R169, R126, R123 ;  /* 0x0000007b7ea97221 */ /* 0x000fcc0000010000 */
[C---:B--2---:R-:W-:Y:S08]  /*13d40*/  HMMA.16816.F32.BF16 R84, R68.reuse, R76, R12 ;  /* 0x0000004c4454723c */ /* 0x044ff0000004180c */
[C---:B------:R-:W-:Y:S01]  /*13d50*/  HMMA.16816.F32.BF16 R24, R68.reuse, R74, R24 ;  /* 0x0000004a4418723c */ /* 0x040fe20000041818 */
[----:B------:R-:W1:Y:S07]  /*13d60*/  LDSM.16.MT88.4 R72, [R142+0xb000] ;  /* 0x00b000008e48783b */ /* 0x000e6e0000004200 */
[C---:B------:R-:W-:Y:S08]  /*13d70*/  HMMA.16816.F32.BF16 R88, R68.reuse, R104, R60 ;  /* 0x000000684458723c */ /* 0x040ff0000004183c */
[C---:B------:R-:W-:Y:S01]  /*13d80*/  HMMA.16816.F32.BF16 R104, R68.reuse, R106, R64 ;  /* 0x0000006a4468723c */ /* 0x040fe20000041840 */
[----:B------:R-:W-:Y:S07]  /*13d90*/  LDSM.16.MT88.4 R64, [R144+0xb800] ;  /* 0x00b800009040783b */ /* 0x000fee0000004200 */
[C---:B---3--:R-:W-:Y:S01]  /*13da0*/  HMMA.16816.F32.BF16 R12, R68.reuse, R8, R36 ;  /* 0x00000008440c723c */ /* 0x048fe20000041824 */
[----:B------:R-:W2:Y:S07]  /*13db0*/  LDSM.16.MT88.4 R36, [R144+0x9800] ;  /* 0x009800009024783b */ /* 0x000eae0000004200 */
[C---:B------:R-:W-:Y:S01]  /*13dc0*/  HMMA.16816.F32.BF16 R8, R68.reuse, R10, R40 ;  /* 0x0000000a4408723c */ /* 0x040fe20000041828 */
[----:B------:R-:W3:Y:S07]  /*13dd0*/  LDSM.16.MT88.4 R40, [R142+0x9800] ;  /* 0x009800008e28783b */ /* 0x000eee0000004200 */
[C---:B------:R-:W-:Y:S08]  /*13de0*/  HMMA.16816.F32.BF16 R16, R68.reuse, R78, R16 ;  /* 0x0000004e4410723c */ /* 0x040ff00000041810 */
[C---:B------:R-:W-:Y:S08]  /*13df0*/  HMMA.16816.F32.BF16 R28, R68.reuse, R4, R28 ;  /* 0x00000004441c723c */ /* 0x040ff0000004181c */
[C---:B------:R-:W-:Y:S08]  /*13e00*/  HMMA.16816.F32.BF16 R32, R68.reuse, R6, R32 ;  /* 0x000000064420723c */ /* 0x040ff00000041820 */
[C---:B-1----:R-:W-:Y:S08]  /*13e10*/  HMMA.16816.F32.BF16 R4, R68.reuse, R72, R44 ;  /* 0x000000484404723c */ /* 0x042ff0000004182c */
[----:B------:R-:W-:Y:S08]  /*13e20*/  HMMA.16816.F32.BF16 R76, R68, R80, R52 ;  /* 0x00000050444c723c */ /* 0x000ff00000041834 */
[C---:B--2---:R-:W-:Y:S08]  /*13e30*/  HMMA.16816.F32.BF16 R96, R108.reuse, R36, R96 ;  /* 0x000000246c60723c */ /* 0x044ff00000041860 */
[----:B------:R-:W-:Y:S08]  /*13e40*/  HMMA.16816.F32.BF16 R92, R108, R38, R92 ;  /* 0x000000266c5c723c */ /* 0x000ff0000004185c */
[C---:B------:R-:W-:Y:S01]  /*13e50*/  HMMA.16816.F32.BF16 R72, R68.reuse, R74, R48 ;  /* 0x0000004a4448723c */ /* 0x040fe20000041830 */
[----:B------:R-:W1:Y:S07]  /*13e60*/  LDSM.16.MT88.4 R48, [R141+0x9800] ;  /* 0x009800008d30783b */ /* 0x000e6e0000004200 */
[----:B------:R-:W-:Y:S01]  /*13e70*/  HMMA.16816.F32.BF16 R80, R68, R82, R56 ;  /* 0x000000524450723c */ /* 0x000fe20000041838 */
[----:B------:R-:W2:Y:S07]  /*13e80*/  LDSM.16.MT88.4 R56, [R140+0x9800] ;  /* 0x009800008c38783b */ /* 0x000eae0000004200 */
[C---:B---3--:R-:W-:Y:S01]  /*13e90*/  HMMA.16816.F32.BF16 R36, R108.reuse, R40, R84 ;  /* 0x000000286c24723c */ /* 0x048fe20000041854 */
[----:B------:R-:W3:Y:S07]  /*13ea0*/  LDSM.16.MT88.4 R84, [R140+0xb800] ;  /* 0x00b800008c54783b */ /* 0x000eee0000004200 */
[C---:B------:R-:W-:Y:S01]  /*13eb0*/  HMMA.16816.F32.BF16 R40, R108.reuse, R42, R16 ;  /* 0x0000002a6c28723c */ /* 0x040fe20000041810 */
[----:B------:R-:W4:Y:S07]  /*13ec0*/  LDSM.16.MT88.4 R16, [R142+0xb800] ;  /* 0x00b800008e10783b */ /* 0x000f2e0000004200 */
[C---:B------:R-:W-:Y:S01]  /*13ed0*/  HMMA.16816.F32.BF16 R60, R108.reuse, R64, R12 ;  /* 0x000000406c3c723c */ /* 0x040fe2000004180c */
[----:B------:R-:W5:Y:S07]  /*13ee0*/  LDSM.16.MT88.4 R12, [R141+0xb800] ;  /* 0x00b800008d0c783b */ /* 0x000f6e0000004200 */
[C---:B------:R-:W-:Y:S08]  /*13ef0*/  HMMA.16816.F32.BF16 R64, R108.reuse, R66, R8 ;  /* 0x000000426c40723c */ /* 0x040ff00000041808 */
[C---:B-1----:R-:W-:Y:S08]  /*13f00*/  HMMA.16816.F32.BF16 R44, R108.reuse, R48, R20 ;  /* 0x000000306c2c723c */ /* 0x042ff00000041814 */
[C---:B--2---:R-:W-:Y:S08]  /*13f10*/  HMMA.16816.F32.BF16 R52, R108.reuse, R56, R28 ;  /* 0x000000386c34723c */ /* 0x044ff0000004181c */
[C---:B---3--:R-:W-:Y:S08]  /*13f20*/  HMMA.16816.F32.BF16 R88, R108.reuse, R84, R88 ;  /* 0x000000546c58723c */ /* 0x048ff00000041858 */
[C---:B------:R-:W-:Y:S08]  /*13f30*/  HMMA.16816.F32.BF16 R48, R108.reuse, R50, R24 ;  /* 0x000000326c30723c */ /* 0x040ff00000041818 */
[C---:B------:R-:W-:Y:S08]  /*13f40*/  HMMA.16816.F32.BF16 R56, R108.reuse, R58, R32 ;  /* 0x0000003a6c38723c */ /* 0x040ff00000041820 */
[C---:B----4-:R-:W-:Y:S08]  /*13f50*/  HMMA.16816.F32.BF16 R68, R108.reuse, R16, R4 ;  /* 0x000000106c44723c */ /* 0x050ff00000041804 */
[C---:B------:R-:W-:Y:S08]  /*13f60*/  HMMA.16816.F32.BF16 R72, R108.reuse, R18, R72 ;  /* 0x000000126c48723c */ /* 0x040ff00000041848 */
[C---:B-----5:R-:W-:Y:S08]  /*13f70*/  HMMA.16816.F32.BF16 R76, R108.reuse, R12, R76 ;  /* 0x0000000c6c4c723c */ /* 0x060ff0000004184c */
[C---:B------:R-:W-:Y:S08]  /*13f80*/  HMMA.16816.F32.BF16 R80, R108.reuse, R14, R80 ;  /* 0x0000000e6c50723c */ /* 0x040ff00000041850 */
[----:B------:R-:W-:Y:S08]  /*13f90*/  HMMA.16816.F32.BF16 R84, R108, R86, R104 ;  /* 0x000000566c54723c */ /* 0x000ff00000041868 */
.L_x_7199:
        /* <DEDUP_REMOVED lines=12> */
.L_x_7209:
        /* <DEDUP_REMOVED lines=65> */
.L_x_7206:
[C---:B------:R-:W-:Y:S02]  /*14470*/  LOP3.LUT P4, RZ, R164.reuse, 0x1, RZ, 0xc0, !PT ;  /* 0x00000001a4ff7812 */ /* 0x040fe4000788c0ff */
[CC--:B------:R-:W-:Y:S02]  /*14480*/  LEA R2, P6, R3.reuse, R170.reuse, 0x1 ;  /* 0x000000aa03027211 */ /* 0x0c0fe400078c08ff */
        /* <DEDUP_REMOVED lines=236> */
.L_x_7208:
        /* <DEDUP_REMOVED lines=63> */
.L_x_7207:
        /* <DEDUP_REMOVED lines=44> */
[----:B------:R-:W-:Y:S01]  /*15a00*/  FFMA.FTZ R18, R0, R109, R18 ;  /* 0x0000006d00127223 */ /* 0x000fe20000010012 */
[----:B------:R-:W-:Y:S01]  /*15a10*/  FMNMX.FTZ R114, R8, R119, !PT ;  /* 0x0000007708727209 */ /* 0x000fe20007810000 */
[C---:B------:R-:W-:Y:S01]  /*15a20*/  FFMA.FTZ R9, R0.reuse, R108, R9 ;  /* 0x0000006c00097223 */ /* 0x040fe20000010009 */
        /* <DEDUP_REMOVED lines=18> */
[----:B------:R-:W-:Y:S01]  /*15b50*/  FFMA.FTZ R26, R0, R107, R26 ;  /* 0x0000006b001a7223 */ /* 0x000fe2000001001a */
[----:B------:R-:W-:Y:S01]  /*15b60*/  FMNMX.FTZ R110, R16, R115, !PT ;  /* 0x00000073106e7209 */ /* 0x000fe20007810000 */
[C---:B------:R-:W-:Y:S01]  /*15b70*/  FFMA.FTZ R21, R0.reuse, R106, R21 ;  /* 0x0000006a00157223 */ /* 0x040fe20000010015 */
[----:B------:R-:W-:Y:S01]  /*15b80*/  FMNMX.FTZ R119, R19, R112, !PT ;  /* 0x0000007013777209 */ /* 0x000fe20007810000 */
[C---:B------:R-:W-:Y:S01]  /*15b90*/  FFMA.FTZ R27, R0.reuse, R3, R27 ;  /* 0x00000003001b7223 */ /* 0x040fe2000001001b */
[----:B------:R-:W4:Y:S01]  /*15ba0*/  I2F R2, R2 ;  /* 0x0000000200027306 */ /* 0x000f220000201400 */
[----:B------:R-:W-:Y:S01]  /*15bb0*/  FMNMX.FTZ R111, R17, R110, !PT ;  /* 0x0000006e116f7209 */ /* 0x000fe20007810000 */
[----:B------:R-:W-:Y:S01]  /*15bc0*/  FFMA.FTZ R24, R0, R107, R24 ;  /* 0x0000006b00187223 */ /* 0x000fe20000010018 */
[----:B------:R-:W-:Y:S01]  /*15bd0*/  FMNMX.FTZ R112, R22, R119, !PT ;  /* 0x0000007716707209 */ /* 0x000fe20007810000 */
[----:B------:R-:W-:Y:S01]  /*15be0*/  FFMA.FTZ R25, R0, R3, R25 ;  /* 0x0000000300197223 */ /* 0x000fe20000010019 */
[----:B------:R-:W-:Y:S01]  /*15bf0*/  FMNMX.FTZ R106, R20, R111, !PT ;  /* 0x0000006f146a7209 */ /* 0x000fe20007810000 */
[C---:B------:R-:W-:Y:S01]  /*15c00*/  FFMA.FTZ R28, R0.reuse, R105, R28 ;  /* 0x00000069001c7223 */ /* 0x040fe2000001001c */
[----:B-1----:R-:W-:Y:S01]  /*15c10*/  FMNMX.FTZ R113, R23, R112, !PT ;  /* 0x0000007017717209 */ /* 0x002fe20007810000 */
[CC--:B--2---:R-:W-:Y:S01]  /*15c20*/  FFMA.FTZ R34, R0.reuse, R109.reuse, R34 ;  /* 0x0000006d00227223 */ /* 0x0c4fe20000010022 */
[----:B------:R-:W-:Y:S01]  /*15c30*/  FMNMX.FTZ R107, R21, R106, !PT ;  /* 0x0000006a156b7209 */ /* 0x000fe20007810000 */
[----:B------:R-:W-:Y:S01]  /*15c40*/  FFMA.FTZ R32, R0, R109, R32 ;  /* 0x0000006d00207223 */ /* 0x000fe20000010020 */
[----:B------:R-:W-:Y:S02]  /*15c50*/  FMNMX.FTZ R110, R26, R113, !PT ;  /* 0x000000711a6e7209 */ /* 0x000fe40007810000 */
[----:B------:R-:W-:Y:S01]  /*15c60*/  FMNMX.FTZ R106, R24, R107, !PT ;  /* 0x0000006b186a7209 */ /* 0x000fe20007810000 */
[C---:B---3--:R-:W-:Y:S01]  /*15c70*/  FFMA.FTZ R31, R0.reuse, R108, R31 ;  /* 0x0000006c001f7223 */ /* 0x048fe2000001001f */
[----:B------:R-:W-:Y:S01]  /*15c80*/  FMNMX.FTZ R111, R27, R110, !PT ;  /* 0x0000006e1b6f7209 */ /* 0x000fe20007810000 */
[----:B------:R-:W-:Y:S01]  /*15c90*/  FFMA.FTZ R29, R0, R108, R29 ;  /* 0x0000006c001d7223 */ /* 0x000fe2000001001d */
[----:B------:R-:W-:Y:S01]  /*15ca0*/  FMNMX.FTZ R105, R25, R106, !PT ;  /* 0x0000006a19697209 */ /* 0x000fe20007810000 */
[----:B------:R-:W-:Y:S01]  /*15cb0*/  LDSM.16.MT88.4 R112, [R142+0x8000] ;  /* 0x008000008e70783b */ /* 0x000fe20000004200 */
[----:B------:R-:W-:Y:S04]  /*15cc0*/  FMNMX.FTZ R110, R30, R111, !PT ;  /* 0x0000006f1e6e7209 */ /* 0x000fe80007810000 */
[----:B------:R-:W-:Y:S01]  /*15cd0*/  FMNMX.FTZ R3, R31, R110, !PT ;  /* 0x0000006e1f037209 */ /* 0x000fe20007810000 */
[-C--:B----4-:R-:W-:Y:S01]  /*15ce0*/  FFMA.FTZ R35, R0, R2.reuse, R35 ;  /* 0x0000000200237223 */ /* 0x090fe20000010023 */
        /* <DEDUP_REMOVED lines=13> */
[----:B------:R-:W3:Y:S01]  /*15dc0*/  LDSM.16.MT88.4 R108, [R144+0x8000] ;  /* 0x00800000906c783b */ /* 0x000ee20000004200 */
        /* <DEDUP_REMOVED lines=15> */
[----:B------:R-:W-:Y:S01]  /*15ec0*/  ISETP.GT.AND P0, PT, R163, 0x1, PT ;  /* 0x00000001a300780c */ /* 0x000fe20003f04270 */
[--C-:B------:R-:W-:Y:S01]  /*15ed0*/  FFMA.FTZ R119, R8, c[0x0][0x23c], -R122.reuse ;  /* 0x00008f0008777a23 */ /* 0x100fe2000001087a */
[----:B------:R-:W-:Y:S01]  /*15ee0*/  MOV R163, R117 ;  /* 0x0000007500a37202 */ /* 0x000fe20000000f00 */
[----:B------:R-:W-:Y:S02]  /*15ef0*/  FFMA.FTZ R116, R9, c[0x0][0x23c], -R122 ;  /* 0x00008f0009747a23 */ /* 0x000fe4000001087a */
[--C-:B------:R-:W-:Y:S02]  /*15f00*/  FFMA.FTZ R120, R6, c[0x0][0x23c], -R126.reuse ;  /* 0x00008f0006787a23 */ /* 0x100fe4000001087e */
[----:B------:R-:W-:Y:S01]  /*15f10*/  FFMA.FTZ R107, R7, c[0x0][0x23c], -R126 ;  /* 0x00008f00076b7a23 */ /* 0x000fe2000001087e */
[----:B------:R-:W2:Y:S01]  /*15f20*/  MUFU.EX2 R104, R104 ;  /* 0x0000006800687308 */ /* 0x000ea20000000800 */
[--C-:B------:R-:W-:Y:S02]  /*15f30*/  FFMA.FTZ R121, R4, c[0x0][0x23c], -R122.reuse ;  /* 0x00008f0004797a23 */ /* 0x100fe4000001087a */
[--C-:B------:R-:W-:Y:S02]  /*15f40*/  FFMA.FTZ R118, R5, c[0x0][0x23c], -R122.reuse ;  /* 0x00008f0005767a23 */ /* 0x100fe4000001087a */
        /* <DEDUP_REMOVED lines=14> */
[----:B------:R-:W2:Y:S01]  /*16030*/  LDSM.16.MT88.4 R92, [R141+0x8000] ;  /* 0x008000008d5c783b */ /* 0x000ea20000004200 */
[----:B------:R-:W-:Y:S01]  /*16040*/  MUFU.EX2 R106, R106 ;  /* 0x0000006a006a7308 */ /* 0x000fe20000000800 */
[C---:B------:R-:W-:Y:S02]  /*16050*/  FMUL.FTZ R4, R104.reuse, R96 ;  /* 0x0000006068047220 */ /* 0x040fe40000410000 */
[C---:B------:R-:W-:Y:S02]  /*16060*/  FMUL.FTZ R5, R104.reuse, R97 ;  /* 0x0000006168057220 */ /* 0x040fe40000410000 */
[C---:B------:R-:W-:Y:S02]  /*16070*/  FMUL.FTZ R39, R101.reuse, R39 ;  /* 0x0000002765277220 */ /* 0x040fe40000410000 */
[C---:B------:R-:W-:Y:S02]  /*16080*/  FMUL.FTZ R36, R104.reuse, R36 ;  /* 0x0000002468247220 */ /* 0x040fe40000410000 */
[C---:B------:R-:W-:Y:S01]  /*16090*/  FMUL.FTZ R37, R104.reuse, R37 ;  /* 0x0000002568257220 */ /* 0x040fe20000410000 */
[----:B------:R-:W4:Y:S01]  /*160a0*/  MUFU.EX2 R105, R105 ;  /* 0x0000006900697308 */ /* 0x000f220000000800 */
[C---:B------:R-:W-:Y:S02]  /*160b0*/  FMUL.FTZ R42, R101.reuse, R42 ;  /* 0x0000002a652a7220 */ /* 0x040fe40000410000 */
[----:B------:R-:W-:Y:S01]  /*160c0*/  FMUL.FTZ R43, R101, R43 ;  /* 0x0000002b652b7220 */ /* 0x000fe20000410000 */
        /* <DEDUP_REMOVED lines=10> */
[----:B------:R-:W1:Y:S01]  /*16170*/  MUFU.EX2 R118, R118 ;  /* 0x0000007600767308 */ /* 0x000e620000000800 */
[C---:B------:R-:W-:Y:S02]  /*16180*/  FMUL.FTZ R48, R104.reuse, R48 ;  /* 0x0000003068307220 */ /* 0x040fe40000410000 */
[C---:B------:R-:W-:Y:S01]  /*16190*/  FMUL.FTZ R49, R104.reuse, R49 ;  /* 0x0000003168317220 */ /* 0x040fe20000410000 */
[----:B----4-:R-:W-:Y:S01]  /*161a0*/  F2FP.BF16.PACK_AB R99, R105, R106 ;  /* 0x0000006a6963723e */ /* 0x010fe200000010ff */
[C---:B------:R-:W-:Y:S02]  /*161b0*/  FMUL.FTZ R54, R101.reuse, R54 ;  /* 0x0000003665367220 */ /* 0x040fe40000410000 */
[C---:B------:R-:W-:Y:S02]  /*161c0*/  FMUL.FTZ R55, R101.reuse, R55 ;  /* 0x0000003765377220 */ /* 0x040fe40000410000 */
[C---:B------:R-:W-:Y:S01]  /*161d0*/  FMUL.FTZ R52, R104.reuse, R52 ;  /* 0x0000003468347220 */ /* 0x040fe20000410000 */
[----:B------:R-:W-:Y:S01]  /*161e0*/  MUFU.EX2 R119, R119 ;  /* 0x0000007700777308 */ /* 0x000fe20000000800 */
[C---:B------:R-:W-:Y:S02]  /*161f0*/  FMUL.FTZ R53, R104.reuse, R53 ;  /* 0x0000003568357220 */ /* 0x040fe40000410000 */
[C---:B------:R-:W-:Y:S02]  /*16200*/  FMUL.FTZ R58, R101.reuse, R58 ;  /* 0x0000003a653a7220 */ /* 0x040fe40000410000 */
[----:B------:R-:W-:Y:S02]  /*16210*/  FMUL.FTZ R59, R101, R59 ;  /* 0x0000003b653b7220 */ /* 0x000fe40000410000 */
[C---:B------:R-:W-:Y:S02]  /*16220*/  FMUL.FTZ R56, R104.reuse, R56 ;  /* 0x0000003868387220 */ /* 0x040fe40000410000 */
[----:B------:R-:W-:Y:S01]  /*16230*/  FMUL.FTZ R57, R104, R57 ;  /* 0x0000003968397220 */ /* 0x000fe20000410000 */
[----:B------:R-:W4:Y:S01]  /*16240*/  MUFU.EX2 R116, R116 ;  /* 0x0000007400747308 */ /* 0x000f220000000800 */
[----:B------:R-:W-:Y:S02]  /*16250*/  FFMA.FTZ R176, R29, c[0x0][0x23c], -R122 ;  /* 0x00008f001db07a23 */ /* 0x000fe4000001087a */
[----:B------:R-:W-:Y:S01]  /*16260*/  LDSM.16.MT88.4 R28, [R141+0x9800] ;  /* 0x009800008d1c783b */ /* 0x000fe20000004200 */
        /* <DEDUP_REMOVED lines=10> */
[----:B------:R-:W-:Y:S01]  /*16310*/  MUFU.EX2 R172, R172 ;  /* 0x000000ac00ac7308 */ /* 0x000fe20000000800 */
[C---:B------:R-:W-:Y:S02]  /*16320*/  FMUL.FTZ R70, R101.reuse, R70 ;  /* 0x0000004665467220 */ /* 0x040fe40000410000 */
[C---:B------:R-:W-:Y:S01]  /*16330*/  FMUL.FTZ R71, R101.reuse, R71 ;  /* 0x0000004765477220 */ /* 0x040fe20000410000 */
[----:B----4-:R-:W-:Y:S01]  /*16340*/  F2FP.BF16.PACK_AB R98, R116, R119 ;  /* 0x000000777462723e */ /* 0x010fe200000010ff */
[C---:B------:R-:W-:Y:S02]  /*16350*/  FMUL.FTZ R68, R104.reuse, R68 ;  /* 0x0000004468447220 */ /* 0x040fe40000410000 */
[C---:B------:R-:W-:Y:S02]  /*16360*/  FMUL.FTZ R69, R104.reuse, R69 ;  /* 0x0000004568457220 */ /* 0x040fe40000410000 */
[C---:B------:R-:W-:Y:S01]  /*16370*/  FMUL.FTZ R74, R101.reuse, R74 ;  /* 0x0000004a654a7220 */ /* 0x040fe20000410000 */
[----:B------:R-:W-:Y:S01]  /*16380*/  MUFU.EX2 R131, R131 ;  /* 0x0000008300837308 */ /* 0x000fe20000000800 */
[C---:B---3--:R-:W-:Y:S05]  /*16390*/  HMMA.16816.F32.BF16 R4, R96.reuse, R108, R4 ;  /* 0x0000006c6004723c */ /* 0x048fea0000041804 */
[C---:B------:R-:W-:Y:S02]  /*163a0*/  FMUL.FTZ R75, R101.reuse, R75 ;  /* 0x0000004b654b7220 */ /* 0x040fe40000410000 */
[C---:B------:R-:W-:Y:S01]  /*163b0*/  FMUL.FTZ R72, R104.reuse, R72 ;  /* 0x0000004868487220 */ /* 0x040fe20000410000 */
[C---:B------:R-:W-:Y:S01]  /*163c0*/  HMMA.16816.F32.BF16 R8, R96.reuse, R110, R8 ;  /* 0x0000006e6008723c */ /* 0x040fe20000041808 */
[----:B------:R-:W1:Y:S01]  /*163d0*/  LDSM.16.MT88.4 R108, [R140+0x8000] ;  /* 0x008000008c6c783b */ /* 0x000e620000004200 */
[----:B------:R-:W-:Y:S02]  /*163e0*/  MUFU.EX2 R174, R174 ;  /* 0x000000ae00ae7308 */ /* 0x000fe40000000800 */
[C---:B------:R-:W-:Y:S02]  /*163f0*/  FMUL.FTZ R73, R104.reuse, R73 ;  /* 0x0000004968497220 */ /* 0x040fe40000410000 */
[C---:B------:R-:W-:Y:S02]  /*16400*/  FMUL.FTZ R78, R101.reuse, R78 ;  /* 0x0000004e654e7220 */ /* 0x040fe40000410000 */
[C---:B------:R-:W-:Y:S04]  /*16410*/  HMMA.16816.F32.BF16 R36, R96.reuse, R112, R36 ;  /* 0x000000706024723c */ /* 0x040fe80000041824 */
[C---:B------:R-:W-:Y:S01]  /*16420*/  FMUL.FTZ R79, R101.reuse, R79 ;  /* 0x0000004f654f7220 */ /* 0x040fe20000410000 */
[----:B------:R-:W-:Y:S01]  /*16430*/  MUFU.EX2 R173, R173 ;  /* 0x000000ad00ad7308 */ /* 0x000fe20000000800 */
[C---:B------:R-:W-:Y:S02]  /*16440*/  FMUL.FTZ R76, R104.reuse, R76 ;  /* 0x0000004c684c7220 */ /* 0x040fe40000410000 */
[C---:B------:R-:W-:Y:S01]  /*16450*/  HMMA.16816.F32.BF16 R40, R96.reuse, R114, R40 ;  /* 0x000000726028723c */ /* 0x040fe20000041828 */
[----:B------:R-:W3:Y:S03]  /*16460*/  LDSM.16.MT88.4 R112, [R144+0xa000] ;  /* 0x00a000009070783b */ /* 0x000ee60000004200 */
[C---:B------:R-:W-:Y:S02]  /*16470*/  FMUL.FTZ R77, R104.reuse, R77 ;  /* 0x0000004d684d7220 */ /* 0x040fe40000410000 */
[C---:B------:R-:W-:Y:S01]  /*16480*/  FMUL.FTZ R82, R101.reuse, R82 ;  /* 0x0000005265527220 */ /* 0x040fe20000410000 */
[----:B------:R-:W-:Y:S01]  /*16490*/  MUFU.EX2 R176, R176 ;  /* 0x000000b000b07308 */ /* 0x000fe20000000800 */
[C---:B--2---:R-:W-:Y:S04]  /*164a0*/  HMMA.16816.F32.BF16 R44, R96.reuse, R92, R44 ;  /* 0x0000005c602c723c */ /* 0x044fe8000004182c */
[C---:B------:R-:W-:Y:S02]  /*164b0*/  FMUL.FTZ R83, R101.reuse, R83 ;  /* 0x0000005365537220 */ /* 0x040fe40000410000 */
[C---:B------:R-:W-:Y:S02]  /*164c0*/  FMUL.FTZ R80, R104.reuse, R80 ;  /* 0x0000005068507220 */ /* 0x040fe40000410000 */
[C---:B------:R-:W-:Y:S01]  /*164d0*/  HMMA.16816.F32.BF16 R48, R96.reuse, R94, R48 ;  /* 0x0000005e6030723c */ /* 0x040fe20000041830 */
[----:B------:R-:W2:Y:S03]  /*164e0*/  LDSM.16.MT88.4 R92, [R142+0xa000] ;  /* 0x00a000008e5c783b */ /* 0x000ea60000004200 */
[----:B------:R-:W-:Y:S02]  /*164f0*/  FMUL.FTZ R81, R104, R81 ;  /* 0x0000005168517220 */ /* 0x000fe40000410000 */
[--C-:B------:R-:W-:Y:S02]  /*16500*/  FFMA.FTZ R124, R14, c[0x0][0x23c], -R126.reuse ;  /* 0x00008f000e7c7a23 */ /* 0x100fe4000001087e */
[----:B------:R-:W-:Y:S01]  /*16510*/  FMUL.FTZ R14, R101, R90 ;  /* 0x0000005a650e7220 */ /* 0x000fe20000410000 */
[C---:B-1----:R-:W-:Y:S03]  /*16520*/  HMMA.16816.F32.BF16 R52, R96.reuse, R108, R52 ;  /* 0x0000006c6034723c */ /* 0x042fe60000041834 */
[----:B------:R-:W-:Y:S01]  /*16530*/  FFMA.FTZ R123, R15, c[0x0][0x23c], -R126 ;  /* 0x00008f000f7b7a23 */ /* 0x000fe2000001087e */
[----:B------:R-:W-:Y:S01]  /*16540*/  MUFU.EX2 R124, R124 ;  /* 0x0000007c007c7308 */ /* 0x000fe20000000800 */
[----:B------:R-:W-:Y:S02]  /*16550*/  FMUL.FTZ R15, R101, R91 ;  /* 0x0000005b650f7220 */ /* 0x000fe40000410000 */
[--C-:B------:R-:W-:Y:S01]  /*16560*/  FFMA.FTZ R127, R20, c[0x0][0x23c], -R122.reuse ;  /* 0x00008f00147f7a23 */ /* 0x100fe2000001087a */
[C---:B------:R-:W-:Y:S01]  /*16570*/  HMMA.16816.F32.BF16 R56, R96.reuse, R110, R56 ;  /* 0x0000006e6038723c */ /* 0x040fe20000041838 */
[----:B------:R-:W1:Y:S03]  /*16580*/  LDSM.16.MT88.4 R108, [R141+0xa000] ;  /* 0x00a000008d6c783b */ /* 0x000e660000004200 */
[----:B------:R-:W-:Y:S02]  /*16590*/  FFMA.FTZ R130, R21, c[0x0][0x23c], -R122 ;  /* 0x00008f0015827a23 */ /* 0x000fe4000001087a */
[----:B------:R-:W-:Y:S01]  /*165a0*/  MUFU.EX2 R123, R123 ;  /* 0x0000007b007b7308 */ /* 0x000fe20000000800 */
[----:B------:R-:W-:Y:S01]  /*165b0*/  FFMA.FTZ R125, R18, c[0x0][0x23c], -R126 ;  /* 0x00008f00127d7a23 */ /* 0x000fe2000001087e */
[C---:B---3--:R-:W-:Y:S04]  /*165c0*/  HMMA.16816.F32.BF16 R60, R96.reuse, R112, R60 ;  /* 0x00000070603c723c */ /* 0x048fe8000004183c */
[----:B------:R-:W-:Y:S02]  /*165d0*/  FFMA.FTZ R18, R12, c[0x0][0x23c], -R122 ;  /* 0x00008f000c127a23 */ /* 0x000fe4000001087a */
[----:B------:R-:W-:Y:S02]  /*165e0*/  FMUL.FTZ R12, R104, R88 ;  /* 0x00000058680c7220 */ /* 0x000fe40000410000 */
[C---:B------:R-:W-:Y:S01]  /*165f0*/  HMMA.16816.F32.BF16 R64, R96.reuse, R114, R64 ;  /* 0x000000726040723c */ /* 0x040fe20000041840 */
[----:B------:R-:W3:Y:S01]  /*16600*/  LDSM.16.MT88.4 R112, [R140+0xa000] ;  /* 0x00a000008c70783b */ /* 0x000ee20000004200 */
[----:B------:R-:W-:Y:S02]  /*16610*/  MUFU.EX2 R125, R125 ;  /* 0x0000007d007d7308 */ /* 0x000fe40000000800 */
[--C-:B------:R-:W-:Y:S02]  /*16620*/  FFMA.FTZ R128, R19, c[0x0][0x23c], -R126.reuse ;  /* 0x00008f0013807a23 */ /* 0x100fe4000001087e */
[C---:B------:R-:W-:Y:S02]  /*16630*/  FMUL.FTZ R19, R101.reuse, R87 ;  /* 0x0000005765137220 */ /* 0x040fe40000410000 */
[C---:B--2---:R-:W-:Y:S04]  /*16640*/  HMMA.16816.F32.BF16 R68, R96.reuse, R92, R68 ;  /* 0x0000005c6044723c */ /* 0x044fe80000041844 */
[----:B------:R-:W2:Y:S01]  /*16650*/  MUFU.EX2 R128, R128 ;  /* 0x0000008000807308 */ /* 0x000ea20000000800 */
[----:B------:R-:W-:Y:S02]  /*16660*/  FFMA.FTZ R34, R34, c[0x0][0x23c], -R126 ;  /* 0x00008f0022227a23 */ /* 0x000fe4000001087e */
[----:B------:R-:W-:Y:S01]  /*16670*/  FFMA.FTZ R32, R32, c[0x0][0x23c], -R122 ;  /* 0x00008f0020207a23 */ /* 0x000fe2000001087a */
[C---:B------:R-:W-:Y:S01]  /*16680*/  HMMA.16816.F32.BF16 R72, R96.reuse, R94, R72 ;  /* 0x0000005e6048723c */ /* 0x040fe20000041848 */
[----:B------:R-:W-:Y:S03]  /*16690*/  LDSM.16.MT88.4 R92, [R142+0x8800] ;  /* 0x008800008e5c783b */ /* 0x000fe60000004200 */
[----:B------:R-:W-:Y:S02]  /*166a0*/  FFMA.FTZ R120, R101, R168, R120 ;  /* 0x000000a865787223 */ /* 0x000fe40000010078 */
[----:B------:R-:W-:Y:S01]  /*166b0*/  MUFU.EX2 R127, R127 ;  /* 0x0000007f007f7308 */ /* 0x000fe20000000800 */
[----:B------:R-:W-:Y:S01]  /*166c0*/  FFMA.FTZ R121, R104, R169, R121 ;  /* 0x000000a968797223 */ /* 0x000fe20000010079 */
[C---:B-1----:R-:W-:Y:S04]  /*166d0*/  HMMA.16816.F32.BF16 R76, R96.reuse, R108, R76 ;  /* 0x0000006c604c723c */ /* 0x042fe8000004184c */
[----:B------:R-:W-:Y:S02]  /*166e0*/  FADD.FTZ R107, R107, R120 ;  /* 0x000000786b6b7221 */ /* 0x000fe40000010000 */
[----:B------:R-:W-:Y:S02]  /*166f0*/  FADD.FTZ R118, R118, R121 ;  /* 0x0000007976767221 */ /* 0x000fe40000010000 */
[--C-:B------:R-:W-:Y:S01]  /*16700*/  FFMA.FTZ R109, R13, c[0x0][0x23c], -R122.reuse ;  /* 0x00008f000d6d7a23 */ /* 0x100fe2000001087a */
[C---:B------:R-:W-:Y:S01]  /*16710*/  HMMA.16816.F32.BF16 R80, R96.reuse, R110, R80 ;  /* 0x0000006e6050723c */ /* 0x040fe20000041850 */
[----:B------:R1:W-:Y:S02]  /*16720*/  MUFU.EX2 R108, R18 ;  /* 0x00000012006c7308 */ /* 0x0003e40000000800 */
[----:B------:R-:W-:Y:S01]  /*16730*/  FMUL.FTZ R13, R104, R89 ;  /* 0x00000059680d7220 */ /* 0x000fe20000410000 */
[----:B--2---:R-:W-:Y:S01]  /*16740*/  F2FP.BF16.PACK_AB R87, R128, R125 ;  /* 0x0000007d8057723e */ /* 0x004fe200000010ff */
[----:B------:R-:W2:Y:S02]  /*16750*/  LDSM.16.MT88.4 R88, [R144+0x8800] ;  /* 0x008800009058783b */ /* 0x000ea40000004200 */
[--C-:B------:R-:W-:Y:S02]  /*16760*/  FFMA.FTZ R110, R16, c[0x0][0x23c], -R122.reuse ;  /* 0x00008f00106e7a23 */ /* 0x100fe4000001087a */
[----:B------:R-:W-:Y:S01]  /*16770*/  FFMA.FTZ R111, R17, c[0x0][0x23c], -R122 ;  /* 0x00008f00116f7a23 */ /* 0x000fe2000001087a */
[C---:B---3--:R-:W-:Y:S01]  /*16780*/  HMMA.16816.F32.BF16 R12, R96.reuse, R112, R12 ;  /* 0x00000070600c723c */ /* 0x048fe2000004180c */
[----:B------:R-:W3:Y:S02]  /*16790*/  MUFU.EX2 R109, R109 ;  /* 0x0000006d006d7308 */ /* 0x000ee40000000800 */
[C---:B------:R-:W-:Y:S02]  /*167a0*/  FMUL.FTZ R16, R104.reuse, R84 ;  /* 0x0000005468107220 */ /* 0x040fe40000410000 */
[----:B------:R-:W-:Y:S01]  /*167b0*/  FMUL.FTZ R17, R104, R85 ;  /* 0x0000005568117220 */ /* 0x000fe20000410000 */
[----:B------:R-:W-:Y:S01]  /*167c0*/  F2FP.BF16.PACK_AB R85, R123, R124 ;  /* 0x0000007c7b55723e */ /* 0x000fe200000010ff */
[--C-:B------:R-:W-:Y:S01]  /*167d0*/  FFMA.FTZ R112, R27, c[0x0][0x23c], -R126.reuse ;  /* 0x00008f001b707a23 */ /* 0x100fe2000001087e */
[----:B------:R-:W-:Y:S01]  /*167e0*/  MOV R104, R3 ;  /* 0x0000000300687202 */ /* 0x000fe20000000f00 */
[----:B------:R-:W-:Y:S02]  /*167f0*/  FFMA.FTZ R113, R23, c[0x0][0x23c], -R126 ;  /* 0x00008f0017717a23 */ /* 0x000fe4000001087e */
[----:B------:R-:W-:Y:S01]  /*16800*/  MUFU.EX2 R110, R110 ;  /* 0x0000006e006e7308 */ /* 0x000fe20000000800 */
[----:B------:R-:W-:Y:S02]  /*16810*/  FFMA.FTZ R122, R33, c[0x0][0x23c], -R122 ;  /* 0x00008f00217a7a23 */ /* 0x000fe4000001087a */
[----:B-1----:R-:W-:Y:S01]  /*16820*/  FMUL.FTZ R18, R101, R86 ;  /* 0x0000005665127220 */ /* 0x002fe20000410000 */
[----:B------:R-:W-:Y:S01]  /*16830*/  MOV R101, R2 ;  /* 0x0000000200657202 */ /* 0x000fe20000000f00 */
[----:B------:R-:W-:Y:S04]  /*16840*/  FADD.FTZ R106, R106, R107 ;  /* 0x0000006b6a6a7221 */ /* 0x000fe80000010000 */
[----:B------:R-:W-:Y:S01]  /*16850*/  FADD.FTZ R105, R105, R106 ;  /* 0x0000006a69697221 */ /* 0x000fe20000010000 */
[----:B------:R-:W-:Y:S01]  /*16860*/  HMMA.16816.F32.BF16 R16, R96, R114, R16 ;  /* 0x000000726010723c */ /* 0x000fe20000041810 */
[----:B------:R-:W1:Y:S01]  /*16870*/  MUFU.EX2 R111, R111 ;  /* 0x0000006f006f7308 */ /* 0x000e620000000800 */
[----:B------:R-:W4:Y:S01]  /*16880*/  LDSM.16.MT88.4 R96, [R141+0x8800] ;  /* 0x008800008d60783b */ /* 0x000f220000004200 */
[----:B------:R-:W-:Y:S01]  /*16890*/  FADD.FTZ R124, R124, R105 ;  /* 0x000000697c7c7221 */ /* 0x000fe20000010000 */
[----:B---3--:R-:W-:Y:S03]  /*168a0*/  F2FP.BF16.PACK_AB R84, R109, R108 ;  /* 0x0000006c6d54723e */ /* 0x008fe600000010ff */
[--C-:B------:R-:W-:Y:S02]  /*168b0*/  FFMA.FTZ R115, R26, c[0x0][0x23c], -R126.reuse ;  /* 0x00008f001a737a23 */ /* 0x100fe4000001087e */
[--C-:B------:R-:W-:Y:S01]  /*168c0*/  FFMA.FTZ R114, R22, c[0x0][0x23c], -R126.reuse ;  /* 0x00008f0016727a23 */ /* 0x100fe2000001087e */
[----:B------:R-:W-:Y:S01]  /*168d0*/  LDSM.16.MT88.4 R24, [R141+0x9000] ;  /* 0x009000008d18783b */ /* 0x000fe20000004200 */
[----:B------:R-:W-:Y:S01]  /*168e0*/  MUFU.EX2 R113, R113 ;  /* 0x0000007100717308 */ /* 0x000fe20000000800 */
[----:B------:R-:W-:Y:S01]  /*168f0*/  F2FP.BF16.PACK_AB R22, R172, R129 ;  /* 0x00000081ac16723e */ /* 0x000fe200000010ff */
[----:B------:R-:W-:Y:S02]  /*16900*/  FFMA.FTZ R126, R35, c[0x0][0x23c], -R126 ;  /* 0x00008f00237e7a23 */ /* 0x000fe4000001087e */
[----:B------:R-:W-:Y:S04]  /*16910*/  FADD.FTZ R124, R123, R124 ;  /* 0x0000007c7b7c7221 */ /* 0x000fe80000010000 */
[----:B------:R-:W-:Y:S02]  /*16920*/  FADD.FTZ R125, R125, R124 ;  /* 0x0000007c7d7d7221 */ /* 0x000fe40000010000 */
[----:B------:R-:W3:Y:S02]  /*16930*/  MUFU.EX2 R114, R114 ;  /* 0x0000007200727308 */ /* 0x000ee40000000800 */
[----:B------:R-:W-:Y:S01]  /*16940*/  FADD.FTZ R125, R128, R125 ;  /* 0x0000007d807d7221 */ /* 0x000fe20000010000 */
[----:B-1----:R-:W-:Y:S07]  /*16950*/  F2FP.BF16.PACK_AB R86, R111, R110 ;  /* 0x0000006e6f56723e */ /* 0x002fee00000010ff */
[----:B------:R-:W-:Y:S01]  /*16960*/  MUFU.EX2 R115, R115 ;  /* 0x0000007300737308 */ /* 0x000fe20000000800 */
[C---:B--2---:R-:W-:Y:S08]  /*16970*/  HMMA.16816.F32.BF16 R4, R84.reuse, R88, R4 ;  /* 0x000000585404723c */ /* 0x044ff00000041804 */
[C---:B------:R-:W-:Y:S01]  /*16980*/  HMMA.16816.F32.BF16 R8, R84.reuse, R90, R8 ;  /* 0x0000005a5408723c */ /* 0x040fe20000041808 */
[----:B------:R-:W1:Y:S01]  /*16990*/  LDSM.16.MT88.4 R88, [R140+0x8800] ;  /* 0x008800008c58783b */ /* 0x000e620000004200 */
[----:B------:R-:W2:Y:S02]  /*169a0*/  MUFU.EX2 R112, R112 ;  /* 0x0000007000707308 */ /* 0x000ea40000000800 */
[C---:B---3--:R-:W-:Y:S01]  /*169b0*/  F2FP.BF16.PACK_AB R21, R113.reuse, R114 ;  /* 0x000000727115723e */ /* 0x048fe200000010ff */
[----:B------:R-:W-:Y:S03]  /*169c0*/  FADD.FTZ R114, R114, R125 ;  /* 0x0000007d72727221 */ /* 0x000fe60000010000 */
[C---:B------:R-:W-:Y:S04]  /*169d0*/  HMMA.16816.F32.BF16 R36, R84.reuse, R92, R36 ;  /* 0x0000005c5424723c */ /* 0x040fe80000041824 */
[----:B------:R-:W3:Y:S01]  /*169e0*/  MUFU.EX2 R130, R130 ;  /* 0x0000008200827308 */ /* 0x000ee20000000800 */
[----:B------:R-:W-:Y:S03]  /*169f0*/  FADD.FTZ R114, R113, R114 ;  /* 0x0000007271727221 */ /* 0x000fe60000010000 */
[C---:B------:R-:W-:Y:S01]  /*16a00*/  HMMA.16816.F32.BF16 R40, R84.reuse, R94, R40 ;  /* 0x0000005e5428723c */ /* 0x040fe20000041828 */
[----:B------:R-:W5:Y:S05]  /*16a10*/  LDSM.16.MT88.4 R92, [R144+0xa800] ;  /* 0x00a80000905c783b */ /* 0x000f6a0000004200 */
[----:B------:R-:W-:Y:S02]  /*16a20*/  MUFU.EX2 R34, R34 ;  /* 0x0000002200227308 */ /* 0x000fe40000000800 */
[C---:B----4-:R-:W-:Y:S04]  /*16a30*/  HMMA.16816.F32.BF16 R44, R84.reuse, R96, R44 ;  /* 0x00000060542c723c */ /* 0x050fe8000004182c */
[----:B--2---:R-:W-:Y:S01]  /*16a40*/  F2FP.BF16.PACK_AB R23, R112, R115 ;  /* 0x000000737017723e */ /* 0x004fe200000010ff */
[----:B------:R-:W-:Y:S03]  /*16a50*/  FADD.FTZ R115, R115, R114 ;  /* 0x0000007273737221 */ /* 0x000fe60000010000 */
[C---:B------:R-:W-:Y:S01]  /*16a60*/  HMMA.16816.F32.BF16 R48, R84.reuse, R98, R48 ;  /* 0x000000625430723c */ /* 0x040fe20000041830 */
[----:B------:R-:W2:Y:S01]  /*16a70*/  LDSM.16.MT88.4 R96, [R142+0xa800] ;  /* 0x00a800008e60783b */ /* 0x000ea20000004200 */
[----:B------:R-:W4:Y:S02]  /*16a80*/  MUFU.EX2 R35, R126 ;  /* 0x0000007e00237308 */ /* 0x000f240000000800 */
[----:B---3--:R-:W-:Y:S01]  /*16a90*/  F2FP.BF16.PACK_AB R20, R130, R127 ;  /* 0x0000007f8214723e */ /* 0x008fe200000010ff */
[----:B------:R-:W-:Y:S03]  /*16aa0*/  FADD.FTZ R112, R112, R115 ;  /* 0x0000007370707221 */ /* 0x000fe60000010000 */
[C---:B-1----:R-:W-:Y:S04]  /*16ab0*/  HMMA.16816.F32.BF16 R52, R84.reuse, R88, R52 ;  /* 0x000000585434723c */ /* 0x042fe80000041834 */
[----:B------:R-:W-:Y:S04]  /*16ac0*/  MUFU.EX2 R32, R32 ;  /* 0x0000002000207308 */ /* 0x000fe80000000800 */
[C---:B------:R-:W-:Y:S01]  /*16ad0*/  HMMA.16816.F32.BF16 R56, R84.reuse, R90, R56 ;  /* 0x0000005a5438723c */ /* 0x040fe20000041838 */
[----:B------:R-:W1:Y:S05]  /*16ae0*/  LDSM.16.MT88.4 R88, [R141+0xa800] ;  /* 0x00a800008d58783b */ /* 0x000e6a0000004200 */
[----:B------:R-:W3:Y:S02]  /*16af0*/  MUFU.EX2 R33, R122 ;  /* 0x0000007a00217308 */ /* 0x000ee40000000800 */
        /* <DEDUP_REMOVED lines=9> */
[C---:B-----5:R-:W-:Y:S08]  /*16b90*/  HMMA.16816.F32.BF16 R12, R84.reuse, R92, R12 ;  /* 0x0000005c540c723c */ /* 0x060ff0000004180c */
[----:B------:R-:W-:Y:S01]  /*16ba0*/  HMMA.16816.F32.BF16 R16, R84, R94, R16 ;  /* 0x0000005e5410723c */ /* 0x000fe20000041810 */
[----:B------:R-:W2:Y:S08]  /*16bb0*/  LDSM.16.MT88.4 R84, [R140+0x9000] ;  /* 0x009000008c54783b */ /* 0x000eb00000004200 */
[----:B------:R-:W-:Y:S01]  /*16bc0*/  LDSM.16.MT88.4 R92, [R144+0x9800] ;  /* 0x00980000905c783b */ /* 0x000fe20000004200 */
[C---:B-1----:R-:W-:Y:S08]  /*16bd0*/  HMMA.16816.F32.BF16 R4, R20.reuse, R88, R4 ;  /* 0x000000581404723c */ /* 0x042ff00000041804 */
[C---:B------:R-:W-:Y:S01]  /*16be0*/  HMMA.16816.F32.BF16 R8, R20.reuse, R90, R8 ;  /* 0x0000005a1408723c */ /* 0x040fe20000041808 */
[----:B------:R-:W1:Y:S07]  /*16bf0*/  LDSM.16.MT88.4 R88, [R144+0xb000] ;  /* 0x00b000009058783b */ /* 0x000e6e0000004200 */
[C---:B------:R-:W-:Y:S08]  /*16c00*/  HMMA.16816.F32.BF16 R36, R20.reuse, R96, R36 ;  /* 0x000000601424723c */ /* 0x040ff00000041824 */
[C---:B------:R-:W-:Y:S08]  /*16c10*/  HMMA.16816.F32.BF16 R40, R20.reuse, R98, R40 ;  /* 0x000000621428723c */ /* 0x040ff00000041828 */
[C---:B------:R-:W-:Y:S08]  /*16c20*/  HMMA.16816.F32.BF16 R44, R20.reuse, R24, R44 ;  /* 0x00000018142c723c */ /* 0x040ff0000004182c */
        /* <DEDUP_REMOVED lines=11> */
[C---:B--2---:R-:W-:Y:S07]  /*16ce0*/  HMMA.16816.F32.BF16 R76, R20.reuse, R84, R76 ;  /* 0x00000054144c723c */ /* 0x044fee000004184c */
[----:B------:R-:W-:Y:S01]  /*16cf0*/  F2FP.BF16.PACK_AB R85, R174, R131 ;  /* 0x00000083ae55723e */ /* 0x000fe200000010ff */
[C---:B------:R-:W-:Y:S04]  /*16d00*/  HMMA.16816.F32.BF16 R80, R20.reuse, R86, R80 ;  /* 0x000000561450723c */ /* 0x040fe80000041850 */
[----:B------:R-:W-:Y:S01]  /*16d10*/  F2FP.BF16.PACK_AB R84, R176, R173 ;  /* 0x000000adb054723e */ /* 0x000fe200000010ff */
[----:B------:R-:W-:Y:S02]  /*16d20*/  FADD.FTZ R131, R131, R112 ;  /* 0x0000007083837221 */ /* 0x000fe40000010000 */
[----:B----4-:R-:W-:Y:S01]  /*16d30*/  F2FP.BF16.PACK_AB R87, R35, R34 ;  /* 0x000000222357723e */ /* 0x010fe200000010ff */
[C---:B-1----:R-:W-:Y:S04]  /*16d40*/  HMMA.16816.F32.BF16 R12, R20.reuse, R88, R12 ;  /* 0x00000058140c723c */ /* 0x042fe8000004180c */
[----:B---3--:R-:W-:Y:S01]  /*16d50*/  F2FP.BF16.PACK_AB R86, R33, R32 ;  /* 0x000000202156723e */ /* 0x008fe200000010ff */
[----:B------:R-:W-:Y:S03]  /*16d60*/  FADD.FTZ R131, R174, R131 ;  /* 0x00000083ae837221 */ /* 0x000fe60000010000 */
[----:B------:R-:W-:Y:S01]  /*16d70*/  HMMA.16816.F32.BF16 R16, R20, R90, R16 ;  /* 0x0000005a1410723c */ /* 0x000fe20000041810 */
[----:B------:R-:W-:Y:S03]  /*16d80*/  LDSM.16.MT88.4 R20, [R142+0xb800] ;  /* 0x00b800008e14783b */ /* 0x000fe60000004200 */
[----:B------:R-:W-:Y:S04]  /*16d90*/  FADD.FTZ R34, R34, R131 ;  /* 0x0000008322227221 */ /* 0x000fe80000010000 */
[C---:B------:R-:W-:Y:S01]  /*16da0*/  HMMA.16816.F32.BF16 R96, R84.reuse, R92, R4 ;  /* 0x0000005c5460723c */ /* 0x040fe20000041804 */
[----:B------:R-:W1:Y:S04]  /*16db0*/  LDSM.16.MT88.4 R4, [R140+0x9800] ;  /* 0x009800008c04783b */ /* 0x000e680000004200 */
[----:B------:R-:W-:Y:S03]  /*16dc0*/  FADD.FTZ R168, R35, R34 ;  /* 0x0000002223a87221 */ /* 0x000fe60000010000 */
[C---:B------:R-:W-:Y:S01]  /*16dd0*/  HMMA.16816.F32.BF16 R92, R84.reuse, R94, R8 ;  /* 0x0000005e545c723c */ /* 0x040fe20000041808 */
[----:B------:R-:W2:Y:S07]  /*16de0*/  LDSM.16.MT88.4 R8, [R144+0xb800] ;  /* 0x00b800009008783b */ /* 0x000eae0000004200 */
[C---:B-----5:R-:W-:Y:S08]  /*16df0*/  HMMA.16816.F32.BF16 R36, R84.reuse, R24, R36 ;  /* 0x000000185424723c */ /* 0x060ff00000041824 */
[C---:B------:R-:W-:Y:S01]  /*16e00*/  HMMA.16816.F32.BF16 R40, R84.reuse, R26, R40 ;  /* 0x0000001a5428723c */ /* 0x040fe20000041828 */
[----:B------:R-:W3:Y:S07]  /*16e10*/  LDSM.16.MT88.4 R24, [R141+0xb800] ;  /* 0x00b800008d18783b */ /* 0x000eee0000004200 */
[C---:B------:R-:W-:Y:S08]  /*16e20*/  HMMA.16816.F32.BF16 R44, R84.reuse, R28, R44 ;  /* 0x0000001c542c723c */ /* 0x040ff0000004182c */
[C---:B------:R-:W-:Y:S08]  /*16e30*/  HMMA.16816.F32.BF16 R48, R84.reuse, R30, R48 ;  /* 0x0000001e5430723c */ /* 0x040ff00000041830 */
[C---:B-1----:R-:W-:Y:S08]  /*16e40*/  HMMA.16816.F32.BF16 R52, R84.reuse, R4, R52 ;  /* 0x000000045434723c */ /* 0x042ff00000041834 */
[C---:B------:R-:W-:Y:S01]  /*16e50*/  HMMA.16816.F32.BF16 R56, R84.reuse, R6, R56 ;  /* 0x000000065438723c */ /* 0x040fe20000041838 */
[----:B------:R-:W1:Y:S07]  /*16e60*/  LDSM.16.MT88.4 R4, [R140+0xb800] ;  /* 0x00b800008c04783b */ /* 0x000e6e0000004200 */
[C---:B--2---:R-:W-:Y:S07]  /*16e70*/  HMMA.16816.F32.BF16 R60, R84.reuse, R8, R60 ;  /* 0x00000008543c723c */ /* 0x044fee000004183c */
[----:B------:R-:W-:Y:S01]  /*16e80*/  FADD.FTZ R9, R119, R118 ;  /* 0x0000007677097221 */ /* 0x000fe20000010000 */
[C---:B------:R-:W-:Y:S04]  /*16e90*/  HMMA.16816.F32.BF16 R64, R84.reuse, R10, R64 ;  /* 0x0000000a5440723c */ /* 0x040fe80000041840 */
[----:B------:R-:W-:Y:S04]  /*16ea0*/  FADD.FTZ R9, R116, R9 ;  /* 0x0000000974097221 */ /* 0x000fe80000010000 */
        /* <DEDUP_REMOVED lines=17> */
[----:B------:R-:W-:Y:S01]  /*16fc0*/  FADD.FTZ R169, R33, R32 ;  /* 0x0000002021a97221 */ /* 0x000fe20000010000 */
[----:B------:R-:W-:-:S05]  /*16fd0*/  @P0 BRA `(.L_x_7209) ;  /* 0xffffd08000000947 */ /* 0x000fca000383ffff */
.L_x_7205:
        /* <DEDUP_REMOVED lines=8> */
[----:B------:R-:W1:Y:S04]  /*17060*/  SHFL.BFLY PT, R5, R8, 0x1, 0x1f ;  /* 0x0c201f0008057f89 */ /* 0x000e6800000e0000 */
[----:B------:R-:W2:Y:S01]  /*17070*/  SHFL.BFLY PT, R4, R9, 0x1, 0x1f ;  /* 0x0c201f0009047f89 */ /* 0x000ea200000e0000 */
        /* <DEDUP_REMOVED lines=143> */
[----:B------:R2:W-:Y:S01]  /*17970*/  STS [R15], R40 ;  /* 0x000000280f007388 */ /* 0x0005e20000000800 */
        /* <DEDUP_REMOVED lines=8> */
[----:B------:R-:W-:Y:S01]  /*17a00*/  STS [R21], R52 ;  /* 0x0000003415007388 */ /* 0x000fe20000000800 */
[----:B--2---:R-:W-:-:S03]  /*17a10*/  MOV R40, 0x7f800000 ;  /* 0x7f80000000287802 */ /* 0x004fc60000000f00 */
        /* <DEDUP_REMOVED lines=29> */
.L_x_7210:
[----:B------:R-:W1:Y:S04]  /*17bf0*/  S2R R3, SR_CTAID.Z ;  /* 0x0000000000037919 */ /* 0x000e680000002700 */
[----:B------:R-:W1:Y:S02]  /*17c00*/  S2R R2, SR_CTAID.Y ;  /* 0x0000000000027919 */ /* 0x000e640000002600 */
[----:B-1----:R-:W-:-:S04]  /*17c10*/  IMAD R4, R2, c[0x0][0x1c0], R3 ;  /* 0x0000700002047a24 */ /* 0x002fc800078e0203 */
[----:B------:R-:W-:Y:S02]  /*17c20*/  IMAD R4, R4, c[0x0][0x214], RZ ;  /* 0x0000850004047a24 */ /* 0x000fe400078e02ff */
.L_x_7211:
        /* <DEDUP_REMOVED lines=41> */
.L_x_7213:
[----:B------:R-:W-:Y:S05]  /*17ec0*/  BSYNC B0 ;  /* 0x0000000000007941 */ /* 0x000fea0003800000 */
.L_x_7212:
        /* <DEDUP_REMOVED lines=35> */
.L_x_7215:
[----:B------:R-:W-:Y:S05]  /*18100*/  BSYNC B0 ;  /* 0x0000000000007941 */ /* 0x000fea0003800000 */
.L_x_7214:
        /* <DEDUP_REMOVED lines=18> */
.L_x_7217:
[----:B------:R-:W-:Y:S05]  /*18230*/  BSYNC B0 ;  /* 0x0000000000007941 */ /* 0x000fea0003800000 */
.L_x_7216:
        /* <DEDUP_REMOVED lines=18> */
.L_x_7219:
[----:B------:R-:W-:Y:S05]  /*18360*/  BSYNC B0 ;  /* 0x0000000000007941 */ /* 0x000fea0003800000 */
.L_x_7218:
        /* <DEDUP_REMOVED lines=19> */
.L_x_7220:
        /* <DEDUP_REMOVED lines=14> */
.L_x_8388:


//--------------------- .text._ZN5flash24flash_fwd_splitkv_kernelI23Flash_fwd_kernel_traitsILi128ELi64ELi64ELi4ELb0ELb0EN7cutlass10bfloat16_tE19Flash_kernel_traitsILi128ELi64ELi64ELi4ES3_EELb1ELb0ELb1ELb0ELb0ELb1ELb0ELb1EEEvNS_16Flash_fwd_paramsE --------------------------
	.section	.text._ZN5flash24flash_fwd_splitkv_kernelI23Flash_fwd_kernel_traitsILi128ELi64ELi64ELi4ELb0ELb0EN7cutlass10bfloat16_tE19Flash_kernel_traitsILi128ELi64ELi64ELi4ES3_EELb1ELb0ELb1ELb0ELb0ELb1ELb0ELb1EEEvNS_16Flash_fwd_paramsE,"ax",@progbits
	.sectioninfo	@"SHI_REGISTERS=201"
	.align	128
        .global         _ZN5flash24flash_fwd_splitkv_kernelI23Flash_fwd_kernel_traitsILi128ELi64ELi64ELi4ELb0ELb0EN7cutlass10bfloat16_tE19Flash_kernel_traitsILi128ELi64ELi64ELi4ES3_EELb1ELb0ELb1ELb0ELb0ELb1ELb0ELb1EEEvNS_16Flash_fwd_paramsE
        .type           _ZN5flash24flash_fwd_splitkv_kernelI23Flash_fwd_kernel_traitsILi128ELi64ELi64ELi4ELb0ELb0EN7cutlass10bfloat16_tE19Flash_kernel_traitsILi128ELi64ELi64ELi4ES3_EELb1ELb0ELb1ELb0ELb0ELb1ELb0ELb1EEEvNS_16Flash_fwd_paramsE,@function
        .size           _ZN5flash24flash_fwd_splitkv_kernelI23Flash_fwd_kernel_traitsILi128ELi64ELi64ELi4ELb0ELb0EN7cutlass10bfloat16_tE19Flash_kernel_traitsILi128ELi64ELi64ELi4ES3_EELb1ELb0ELb1ELb0ELb0ELb1ELb0ELb1EEEvNS_16Flash_fwd_paramsE,(.L_x_8389 - _ZN5flash24flash_fwd_splitkv_kernelI23Flash_fwd_kernel_traitsILi128ELi64ELi64ELi4ELb0ELb0EN7cutlass10bfloat16_tE19Flash_kernel_traitsILi128ELi64ELi64ELi4ES3_EELb1ELb0ELb1ELb0ELb0ELb1ELb0ELb1EEEvNS_16Flash_fwd_paramsE)
        .other          _ZN5flash24flash_fwd_splitkv_kernelI23Flash_fwd_kernel_traitsILi128ELi64ELi64ELi4ELb0ELb0EN7cutlass10bfloat16_tE19Flash_kernel_traitsILi128ELi64ELi64ELi4ES3_EELb1ELb0ELb1ELb0ELb0ELb1ELb0ELb1EEEvNS_16Flash_fwd_paramsE,@"STO_CUDA_ENTRY STV_DEFAULT"
_ZN5flash24flash_fwd_splitkv_kernelI23Flash_fwd_kernel_traitsILi128ELi64ELi64ELi4ELb0ELb0EN7cutlass10bfloat16_tE19Flash_kernel_traitsILi128ELi64ELi64ELi4ES3_EELb1ELb0ELb1ELb0ELb0ELb1ELb0ELb1EEEvNS_16Flash_fwd_paramsE:
.text._ZN5flash24flash_fwd_splitkv_kernelI23Flash_fwd_kernel_traitsILi128ELi64ELi64ELi4ELb0ELb0EN7cutlass10bfloat16_tE19Flash_kernel_traitsILi128ELi64ELi64ELi4ES3_EELb1ELb0ELb1ELb0ELb0ELb1ELb0ELb1EEEvNS_16Flash_fwd_paramsE:
        /* <DEDUP_REMOVED lines=36> */
.L_x_7221:
[----:B-1-34-:R-:W-:Y:S02]  /*0240*/  MOV R67, c[0x0][0x218] ;  /* 0x0000860000437a02 */ /* 0x01afe40000000f00 */
.L_x_7222:
        /* <DEDUP_REMOVED lines=78> */
.L_x_7225:
[----:B------:R-:W-:Y:S05]  /*0730*/  BSYNC B0 ;  /* 0x0000000000007941 */ /* 0x000fea0003800000 */
.L_x_7224:
        /* <DEDUP_REMOVED lines=18> */
.L_x_7227:
[----:B------:R-:W-:Y:S05]  /*0860*/  BSYNC B0 ;  /* 0x0000000000007941 */ /* 0x000fea0003800000 */
.L_x_7226:
        /* <DEDUP_REMOVED lines=18> */
.L_x_7229:
[----:B------:R-:W-:Y:S05]  /*0990*/  BSYNC B0 ;  /* 0x0000000000007941 */ /* 0x000fea0003800000 */
.L_x_7228:
        /* <DEDUP_REMOVED lines=17> */
.L_x_7231:
[----:B------:R-:W-:Y:S05]  /*0ab0*/  BSYNC B0 ;  /* 0x0000000000007941 */ /* 0x000fea0003800000 */
.L_x_7230:
        /* <DEDUP_REMOVED lines=19> */
.L_x_7223:
        /* <DEDUP_REMOVED lines=90> */
.L_x_7232:
        /* <DEDUP_REMOVED lines=16> */
.L_x_7234:
        /* <DEDUP_REMOVED lines=51> */
.L_x_7233:
        /* <DEDUP_REMOVED lines=225> */
.L_x_7304:
        /* <DEDUP_REMOVED lines=15> */
.L_x_7237:
[----:B------:R-:W-:Y:S05]  /*24c0*/  BSYNC B0 ;  /* 0x0000000000007941 */ /* 0x000fea0003800000 */
.L_x_7236:
        /* <DEDUP_REMOVED lines=15> */
.L_x_7239:
[----:B------:R-:W-:Y:S05]  /*25c0*/  BSYNC B0 ;  /* 0x0000000000007941 */ /* 0x000fea0003800000 */
.L_x_7238:
        /* <DEDUP_REMOVED lines=15> */
.L_x_7241:
[----:B------:R-:W-:Y:S05]  /*26c0*/  BSYNC B0 ;  /* 0x0000000000007941 */ /* 0x000fea0003800000 */
.L_x_7240:
        /* <DEDUP_REMOVED lines=15> */
.L_x_7243:
[----:B------:R-:W-:Y:S05]  /*27c0*/  BSYNC B0 ;  /* 0x0000000000007941 */ /* 0x000fea0003800000 */
.L_x_7242:
        /* <DEDUP_REMOVED lines=62> */
.L_x_7249:
[----:B------:R-:W-:Y:S05]  /*2bb0*/  BSYNC B0 ;  /* 0x0000000000007941 */ /* 0x000fea0003800000 */
.L_x_7248:
        /* <DEDUP_REMOVED lines=50> */
.L_x_7247:
[----:B------:R-:W-:Y:S05]  /*2ee0*/  BSYNC B1 ;  /* 0x0000000000017941 */ /* 0x000fea0003800000 */
.L_x_7246:
        /* <DEDUP_REMOVED lines=60> */
.L_x_7253:
[----:B------:R-:W-:Y:S05]  /*32b0*/  BSYNC B0 ;  /* 0x0000000000007941 */ /* 0x000fea0003800000 */
.L_x_7252:
        /* <DEDUP_REMOVED lines=52> */
.L_x_7251:
[----:B------:R-:W-:Y:S05]  /*3600*/  BSYNC B1 ;  /* 0x0000000000017941 */ /* 0x000fea0003800000 */
.L_x_7250:
        /* <DEDUP_REMOVED lines=60> */
.L_x_7257:
[----:B------:R-:W-:Y:S05]  /*39d0*/  BSYNC B0 ;  /* 0x0000000000007941 */ /* 0x000fea0003800000 */
.L_x_7256:
        /* <DEDUP_REMOVED lines=52> */
.L_x_7255:
[----:B------:R-:W-:Y:S05]  /*3d20*/  BSYNC B1 ;  /* 0x0000000000017941 */ /* 0x000fea0003800000 */
.L_x_7254:
        /* <DEDUP_REMOVED lines=63> */
.L_x_7261:
[----:B------:R-:W-:Y:S05]  /*4120*/  BSYNC B0 ;  /* 0x0000000000007941 */ /* 0x000fea0003800000 */
.L_x_7260:
        /* <DEDUP_REMOVED lines=52> */
.L_x_7259:
[----:B------:R-:W-:Y:S05]  /*4470*/  BSYNC B1 ;  /* 0x0000000000017941 */ /* 0x000fea0003800000 */
.L_x_7258:
        /* <DEDUP_REMOVED lines=9> */
.L_x_7245:
        /* <DEDUP_REMOVED lines=89> */
.L_x_7268:
[----:B------:R-:W-:Y:S05]  /*4aa0*/  BSYNC B0 ;  /* 0x0000000000007941 */ /* 0x000fea0003800000 */
.L_x_7267:
[----:B-----5:R2:W-:Y:S02]  /*4ab0*/  STG.E.128 [R110.64], R36 ;  /* 0x000000246e007986 */ /* 0x0205e4000c101d06 */
.L_x_7266:
[----:B------:R-:W-:Y:S05]  /*4ac0*/  BSYNC B1 ;  /* 0x0000000000017941 */ /* 0x000fea0003800000 */
.L_x_7265:
        /* <DEDUP_REMOVED lines=87> */
.L_x_7270:
[----:B------:R-:W-:Y:S05]  /*5040*/  BSYNC B0 ;  /* 0x0000000000007941 */ /* 0x000fea0003800000 */
.L_x_7269:
[----:B-----5:R3:W-:Y:S02]  /*5050*/  STG.E.128 [R110.64+0x80], R36 ;  /* 0x000080246e007986 */ /* 0x0207e4000c101d06 */
.L_x_7264:
[----:B------:R-:W-:Y:S05]  /*5060*/  BSYNC B2 ;  /* 0x0000000000027941 */ /* 0x000fea0003800000 */
.L_x_7263:
        /* <DEDUP_REMOVED lines=94> */
.L_x_7276:
[----:B------:R-:W-:Y:S05]  /*5650*/  BSYNC B0 ;  /* 0x0000000000007941 */ /* 0x000fea0003800000 */
.L_x_7275:
[C---:B------:R-:W-:Y:S04]  /*5660*/  LEA R2, P0, R152.reuse, R110, 0x1 ;  /* 0x0000006e98027211 */ /* 0x040fe800078008ff */
[----:B------:R-:W-:Y:S05]  /*5670*/  LEA.HI.X R3, R152, R111, R151, 0x1, P0 ;  /* 0x0000006f98037211 */ /* 0x000fea00000f0c97 */
[----:B-----5:R3:W-:Y:S04]  /*5680*/  STG.E.128 [R2.64], R36 ;  /* 0x0000002402007986 */ /* 0x0207e8000c101d06 */
.L_x_7274:
[----:B------:R-:W-:Y:S05]  /*5690*/  BSYNC B1 ;  /* 0x0000000000017941 */ /* 0x000fea0003800000 */
.L_x_7273:
        /* <DEDUP_REMOVED lines=91> */
.L_x_7278:
[----:B------:R-:W-:Y:S05]  /*5c50*/  BSYNC B0 ;  /* 0x0000000000007941 */ /* 0x000fea0003800000 */
.L_x_7277:
[C---:B------:R-:W-:Y:S04]  /*5c60*/  LEA R2, P0, R89.reuse, R110, 0x1 ;  /* 0x0000006e59027211 */ /* 0x040fe800078008ff */
[----:B------:R-:W-:Y:S05]  /*5c70*/  LEA.HI.X R3, R89, R111, R88, 0x1, P0 ;  /* 0x0000006f59037211 */ /* 0x000fea00000f0c58 */
[----:B-----5:R3:W-:Y:S04]  /*5c80*/  STG.E.128 [R2.64], R36 ;  /* 0x0000002402007986 */ /* 0x0207e8000c101d06 */
.L_x_7272:
[----:B------:R-:W-:Y:S05]  /*5c90*/  BSYNC B2 ;  /* 0x0000000000027941 */ /* 0x000fea0003800000 */
.L_x_7271:
        /* <DEDUP_REMOVED lines=94> */
.L_x_7284:
[----:B------:R-:W-:Y:S05]  /*6280*/  BSYNC B0 ;  /* 0x0000000000007941 */ /* 0x000fea0003800000 */
.L_x_7283:
[C---:B------:R-:W-:Y:S04]  /*6290*/  LEA R2, P0, R160.reuse, R110, 0x1 ;  /* 0x0000006ea0027211 */ /* 0x040fe800078008ff */
[----:B------:R-:W-:Y:S05]  /*62a0*/  LEA.HI.X R3, R160, R111, R83, 0x1, P0 ;  /* 0x0000006fa0037211 */ /* 0x000fea00000f0c53 */
[----:B-----5:R3:W-:Y:S04]  /*62b0*/  STG.E.128 [R2.64], R36 ;  /* 0x0000002402007986 */ /* 0x0207e8000c101d06 */
.L_x_7282:
[----:B------:R-:W-:Y:S05]  /*62c0*/  BSYNC B1 ;  /* 0x0000000000017941 */ /* 0x000fea0003800000 */
.L_x_7281:
        /* <DEDUP_REMOVED lines=91> */
.L_x_7286:
[----:B------:R-:W-:Y:S05]  /*6880*/  BSYNC B0 ;  /* 0x0000000000007941 */ /* 0x000fea0003800000 */
.L_x_7285:
[C---:B------:R-:W-:Y:S04]  /*6890*/  LEA R2, P0, R91.reuse, R110, 0x1 ;  /* 0x0000006e5b027211 */ /* 0x040fe800078008ff */
[----:B------:R-:W-:Y:S05]  /*68a0*/  LEA.HI.X R3, R91, R111, R90, 0x1, P0 ;  /* 0x0000006f5b037211 */ /* 0x000fea00000f0c5a */
[----:B-----5:R3:W-:Y:S04]  /*68b0*/  STG.E.128 [R2.64], R36 ;  /* 0x0000002402007986 */ /* 0x0207e8000c101d06 */
.L_x_7280:
[----:B------:R-:W-:Y:S05]  /*68c0*/  BSYNC B2 ;  /* 0x0000000000027941 */ /* 0x000fea0003800000 */
.L_x_7279:
        /* <DEDUP_REMOVED lines=96> */
.L_x_7292:
[----:B------:R-:W-:Y:S05]  /*6ed0*/  BSYNC B0 ;  /* 0x0000000000007941 */ /* 0x000fea0003800000 */
.L_x_7291:
[C---:B------:R-:W-:Y:S02]  /*6ee0*/  IMAD R0, R157.reuse, c[0x0][0x19c], RZ ;  /* 0x000067009d007a24 */ /* 0x040fe400078e02ff */
[----:B------:R-:W-:Y:S05]  /*6ef0*/  IMAD.WIDE.U32 R2, R157, c[0x0][0x198], R110 ;  /* 0x000066009d027a25 */ /* 0x000fea00078e006e */
[----:B------:R-:W-:Y:S05]  /*6f00*/  IADD3 R3, R3, R0, RZ ;  /* 0x0000000003037210 */ /* 0x000fea0007ffe0ff */
[----:B-----5:R3:W-:Y:S02]  /*6f10*/  STG.E.128 [R2.64], R36 ;  /* 0x0000002402007986 */ /* 0x0207e4000c101d06 */
.L_x_7290:
[----:B------:R-:W-:Y:S05]  /*6f20*/  BSYNC B1 ;  /* 0x0000000000017941 */ /* 0x000fea0003800000 */
.L_x_7289:
        /* <DEDUP_REMOVED lines=91> */
.L_x_7294:
[----:B------:R-:W-:Y:S05]  /*74e0*/  BSYNC B0 ;  /* 0x0000000000007941 */ /* 0x000fea0003800000 */
.L_x_7293:
[C---:B------:R-:W-:Y:S04]  /*74f0*/  LEA R2, P0, R95.reuse, R110, 0x1 ;  /* 0x0000006e5f027211 */ /* 0x040fe800078008ff */
[----:B------:R-:W-:Y:S05]  /*7500*/  LEA.HI.X R3, R95, R111, R94, 0x1, P0 ;  /* 0x0000006f5f037211 */ /* 0x000fea00000f0c5e */
[----:B-----5:R3:W-:Y:S04]  /*7510*/  STG.E.128 [R2.64], R36 ;  /* 0x0000002402007986 */ /* 0x0207e8000c101d06 */
.L_x_7288:
[----:B------:R-:W-:Y:S05]  /*7520*/  BSYNC B2 ;  /* 0x0000000000027941 */ /* 0x000fea0003800000 */
.L_x_7287:
        /* <DEDUP_REMOVED lines=8> */
.L_x_7244:
        /* <DEDUP_REMOVED lines=8> */
.L_x_7296:
[----:B------:R-:W-:Y:S05]  /*7630*/  BSYNC B0 ;  /* 0x0000000000007941 */ /* 0x000fea0003800000 */
.L_x_7295:
        /* <DEDUP_REMOVED lines=16> */
.L_x_7298:
[----:B------:R-:W-:Y:S05]  /*7740*/  BSYNC B0 ;  /* 0x0000000000007941 */ /* 0x000fea0003800000 */
.L_x_7297:
        /* <DEDUP_REMOVED lines=16> */
.L_x_7300:
[----:B------:R-:W-:Y:S05]  /*7850*/  BSYNC B0 ;  /* 0x0000000000007941 */ /* 0x000fea0003800000 */
.L_x_7299:
        /* <DEDUP_REMOVED lines=20> */
.L_x_7301:
[----:B------:R-:W-:Y:S05]  /*79a0*/  BSYNC B0 ;  /* 0x0000000000007941 */ /* 0x000fea0003800000 */
.L_x_7262:
        /* <DEDUP_REMOVED lines=80> */
.L_x_7302:
        /* <DEDUP_REMOVED lines=8> */
.L_x_7303:
[----:B------:R-:W-:Y:S04]  /*7f30*/  IADD3 R11, R11, -0x1, RZ ;  /* 0xffffffff0b0b7810 */ /* 0x000fe80007ffe0ff */
[----:B------:R-:W-:Y:S11]  /*7f40*/  ISETP.GT.AND P0, PT, R11, R78, PT ;  /* 0x0000004e0b00720c */ /* 0x000ff60003f04270 */
[----:B------:R-:W-:Y:S02]  /*7f50*/  @!UPT UIADD3 URZ, URZ, URZ, URZ ;  /* 0x0000003f3f3ff290 */ /* 0x000fe4000fffe03f */
[----:B------:R-:W-:-:S05]  /*7f60*/  @P0 BRA `(.L_x_7304) ;  /* 0xffffa46000000947 */ /* 0x000fca000383ffff */
.L_x_7235:
        /* <DEDUP_REMOVED lines=98> */
.L_x_7313:
[----:B------:R-:W-:Y:S05]  /*8590*/  BSYNC B0 ;  /* 0x0000000000007941 */ /* 0x000fea0003800000 */
.L_x_7312:
[----:B-----5:R3:W-:Y:S02]  /*85a0*/  STS.128 [R165], R8 ;  /* 0x00000008a5007388 */ /* 0x0207e40000000c00 */
.L_x_7311:
[----:B------:R-:W-:Y:S05]  /*85b0*/  BSYNC B1 ;  /* 0x0000000000017941 */ /* 0x000fea0003800000 */
.L_x_7310:
        /* <DEDUP_REMOVED lines=44> */
.L_x_7315:
[----:B------:R-:W-:Y:S05]  /*8880*/  BSYNC B0 ;  /* 0x0000000000007941 */ /* 0x000fea0003800000 */
.L_x_7314:
[----:B-----5:R1:W-:Y:S02]  /*8890*/  STS.128 [R165+0x2000], R8 ;  /* 0x00200008a5007388 */ /* 0x0203e40000000c00 */
.L_x_7309:
[----:B------:R-:W-:Y:S05]  /*88a0*/  BSYNC B2 ;  /* 0x0000000000027941 */ /* 0x000fea0003800000 */
.L_x_7308:
        /* <DEDUP_REMOVED lines=60> */
.L_x_7321:
[----:B------:R-:W-:Y:S05]  /*8c70*/  BSYNC B0 ;  /* 0x0000000000007941 */ /* 0x000fea0003800000 */
.L_x_7320:
[----:B-----5:R3:W-:Y:S02]  /*8c80*/  STS.128 [R165+0x800], R8 ;  /* 0x00080008a5007388 */ /* 0x0207e40000000c00 */
.L_x_7319:
[----:B------:R-:W-:Y:S05]  /*8c90*/  BSYNC B1 ;  /* 0x0000000000017941 */ /* 0x000fea0003800000 */
.L_x_7318:
        /* <DEDUP_REMOVED lines=44> */
.L_x_7323:
[----:B------:R-:W-:Y:S05]  /*8f60*/  BSYNC B0 ;  /* 0x0000000000007941 */ /* 0x000fea0003800000 */
.L_x_7322:
[----:B-----5:R1:W-:Y:S02]  /*8f70*/  STS.128 [R165+0x2800], R28 ;  /* 0x0028001ca5007388 */ /* 0x0203e40000000c00 */
.L_x_7317:
[----:B------:R-:W-:Y:S05]  /*8f80*/  BSYNC B2 ;  /* 0x0000000000027941 */ /* 0x000fea0003800000 */
.L_x_7316:
        /* <DEDUP_REMOVED lines=61> */
.L_x_7329:
[----:B------:R-:W-:Y:S05]  /*9360*/  BSYNC B0 ;  /* 0x0000000000007941 */ /* 0x000fea0003800000 */
.L_x_7328:
[----:B-----5:R3:W-:Y:S02]  /*9370*/  STS.128 [R165+0x1000], R8 ;  /* 0x00100008a5007388 */ /* 0x0207e40000000c00 */
.L_x_7327:
[----:B------:R-:W-:Y:S05]  /*9380*/  BSYNC B1 ;  /* 0x0000000000017941 */ /* 0x000fea0003800000 */
.L_x_7326:
        /* <DEDUP_REMOVED lines=45> */
.L_x_7331:
[----:B------:R-:W-:Y:S05]  /*9660*/  BSYNC B0 ;  /* 0x0000000000007941 */ /* 0x000fea0003800000 */
.L_x_7330:
[----:B-----5:R1:W-:Y:S02]  /*9670*/  STS.128 [R165+0x3000], R8 ;  /* 0x00300008a5007388 */ /* 0x0203e40000000c00 */
.L_x_7325:
[----:B------:R-:W-:Y:S05]  /*9680*/  BSYNC B2 ;  /* 0x0000000000027941 */ /* 0x000fea0003800000 */
.L_x_7324:
        /* <DEDUP_REMOVED lines=59> */
.L_x_7336:
[----:B------:R-:W-:Y:S05]  /*9a40*/  BSYNC B0 ;  /* 0x0000000000007941 */ /* 0x000fea0003800000 */
.L_x_7335:
[----:B-----5:R3:W-:Y:S02]  /*9a50*/  STS.128 [R165+0x1800], R8 ;  /* 0x00180008a5007388 */ /* 0x0207e40000000c00 */
.L_x_7334:
[----:B------:R-:W-:Y:S05]  /*9a60*/  BSYNC B1 ;  /* 0x0000000000017941 */ /* 0x000fea0003800000 */
.L_x_7333:
        /* <DEDUP_REMOVED lines=44> */
.L_x_7338:
[----:B------:R-:W-:Y:S05]  /*9d30*/  BSYNC B0 ;  /* 0x0000000000007941 */ /* 0x000fea0003800000 */
.L_x_7337:
[----:B-----5:R2:W-:Y:S01]  /*9d40*/  STS.128 [R165+0x3800], R24 ;  /* 0x00380018a5007388 */ /* 0x0205e20000000c00 */
[----:B------:R-:W-:Y:S05]  /*9d50*/  BRA `(.L_x_7332) ;  /* 0x0000356000007947 */ /* 0x000fea0003800000 */
.L_x_7307:
        /* <DEDUP_REMOVED lines=90> */
.L_x_7344:
[----:B------:R-:W-:Y:S05]  /*a300*/  BSYNC B0 ;  /* 0x0000000000007941 */ /* 0x000fea0003800000 */
.L_x_7343:
[----:B-----5:R3:W-:Y:S02]  /*a310*/  STS.128 [R165], R16 ;  /* 0x00000010a5007388 */ /* 0x0207e40000000c00 */
.L_x_7342:
[----:B------:R-:W-:Y:S05]  /*a320*/  BSYNC B1 ;  /* 0x0000000000017941 */ /* 0x000fea0003800000 */
.L_x_7341:
        /* <DEDUP_REMOVED lines=86> */
.L_x_7346:
[----:B------:R-:W-:Y:S05]  /*a890*/  BSYNC B0 ;  /* 0x0000000000007941 */ /* 0x000fea0003800000 */
.L_x_7345:
[----:B-----5:R1:W-:Y:S02]  /*a8a0*/  STS.128 [R165+0x2000], R16 ;  /* 0x00200010a5007388 */ /* 0x0203e40000000c00 */
.L_x_7340:
[----:B------:R-:W-:Y:S05]  /*a8b0*/  BSYNC B2 ;  /* 0x0000000000027941 */ /* 0x000fea0003800000 */
.L_x_7339:
        /* <DEDUP_REMOVED lines=95> */
.L_x_7352:
[----:B------:R-:W-:Y:S05]  /*aeb0*/  BSYNC B0 ;  /* 0x0000000000007941 */ /* 0x000fea0003800000 */
.L_x_7351:
[----:B-----5:R3:W-:Y:S02]  /*aec0*/  STS.128 [R165+0x800], R16 ;  /* 0x00080010a5007388 */ /* 0x0207e40000000c00 */
.L_x_7350:
[----:B------:R-:W-:Y:S05]  /*aed0*/  BSYNC B1 ;  /* 0x0000000000017941 */ /* 0x000fea0003800000 */
.L_x_7349:
        /* <DEDUP_REMOVED lines=89> */
.L_x_7354:
[----:B------:R-:W-:Y:S05]  /*b470*/  BSYNC B0 ;  /* 0x0000000000007941 */ /* 0x000fea0003800000 */
.L_x_7353:
[----:B-----5:R1:W-:Y:S02]  /*b480*/  STS.128 [R165+0x2800], R4 ;  /* 0x00280004a5007388 */ /* 0x0203e40000000c00 */
.L_x_7348:
[----:B------:R-:W-:Y:S05]  /*b490*/  BSYNC B2 ;  /* 0x0000000000027941 */ /* 0x000fea0003800000 */
.L_x_7347:
        /* <DEDUP_REMOVED lines=97> */
.L_x_7360:
[----:B------:R-:W-:Y:S05]  /*bab0*/  BSYNC B0 ;  /* 0x0000000000007941 */ /* 0x000fea0003800000 */
.L_x_7359:
[----:B-----5:R3:W-:Y:S02]  /*bac0*/  STS.128 [R165+0x1000], R16 ;  /* 0x00100010a5007388 */ /* 0x0207e40000000c00 */
.L_x_7358:
[----:B------:R-:W-:Y:S05]  /*bad0*/  BSYNC B1 ;  /* 0x0000000000017941 */ /* 0x000fea0003800000 */
.L_x_7357:
        /* <DEDUP_REMOVED lines=90> */
.L_x_7362:
[----:B------:R-:W-:Y:S05]  /*c080*/  BSYNC B0 ;  /* 0x0000000000007941 */ /* 0x000fea0003800000 */
.L_x_7361:
[----:B-----5:R3:W-:Y:S02]  /*c090*/  STS.128 [R165+0x3000], R16 ;  /* 0x00300010a5007388 */ /* 0x0207e40000000c00 */
.L_x_7356:
[----:B------:R-:W-:Y:S05]  /*c0a0*/  BSYNC B2 ;  /* 0x0000000000027941 */ /* 0x000fea0003800000 */
.L_x_7355:
        /* <DEDUP_REMOVED lines=95> */
.L_x_7366:
[----:B------:R-:W-:Y:S05]  /*c6a0*/  BSYNC B0 ;  /* 0x0000000000007941 */ /* 0x000fea0003800000 */
.L_x_7365:
[----:B-----5:R3:W-:Y:S02]  /*c6b0*/  STS.128 [R165+0x1800], R16 ;  /* 0x00180010a5007388 */ /* 0x0207e40000000c00 */
.L_x_7364:
[----:B------:R-:W-:Y:S05]  /*c6c0*/  BSYNC B1 ;  /* 0x0000000000017941 */ /* 0x000fea0003800000 */
.L_x_7363:
        /* <DEDUP_REMOVED lines=95> */
.L_x_7368:
[----:B------:R-:W-:Y:S05]  /*ccc0*/  BSYNC B0 ;  /* 0x0000000000007941 */ /* 0x000fea0003800000 */
.L_x_7367:
[----:B-----5:R1:W-:Y:S01]  /*ccd0*/  STS.128 [R165+0x3800], R4 ;  /* 0x00380004a5007388 */ /* 0x0203e20000000c00 */
[----:B------:R-:W-:Y:S05]  /*cce0*/  BRA `(.L_x_7332) ;  /* 0x000005d000007947 */ /* 0x000fea0003800000 */
.L_x_7306:
        /* <DEDUP_REMOVED lines=20> */
.L_x_7370:
[----:B------:R-:W-:Y:S05]  /*ce30*/  BSYNC B0 ;  /* 0x0000000000007941 */ /* 0x000fea0003800000 */
.L_x_7369:
        /* <DEDUP_REMOVED lines=22> */
.L_x_7372:
[----:B------:R-:W-:Y:S05]  /*cfa0*/  BSYNC B0 ;  /* 0x0000000000007941 */ /* 0x000fea0003800000 */
.L_x_7371:
        /* <DEDUP_REMOVED lines=23> */
.L_x_7374:
[----:B------:R-:W-:Y:S05]  /*d120*/  BSYNC B0 ;  /* 0x0000000000007941 */ /* 0x000fea0003800000 */
.L_x_7373:
        /* <DEDUP_REMOVED lines=25> */
.L_x_7332:
[----:B------:R-:W-:Y:S05]  /*d2c0*/  BSYNC B3 ;  /* 0x0000000000037941 */ /* 0x000fea0003800000 */
.L_x_7305:
        /* <DEDUP_REMOVED lines=25> */
.L_x_7376:
[----:B------:R-:W-:Y:S05]  /*d460*/  BSYNC B0 ;  /* 0x0000000000007941 */ /* 0x000fea0003800000 */
.L_x_7375:
        /* <DEDUP_REMOVED lines=22> */
.L_x_7378:
[----:B------:R-:W-:Y:S05]  /*d5d0*/  BSYNC B0 ;  /* 0x0000000000007941 */ /* 0x000fea0003800000 */
.L_x_7377:
        /* <DEDUP_REMOVED lines=26> */
.L_x_7380:
[----:B------:R-:W-:Y:S05]  /*d780*/  BSYNC B0 ;  /* 0x0000000000007941 */ /* 0x000fea0003800000 */
.L_x_7379:
        /* <DEDUP_REMOVED lines=30> */
.L_x_7382:
[----:B------:R-:W-:Y:S05]  /*d970*/  BSYNC B0 ;  /* 0x0000000000007941 */ /* 0x000fea0003800000 */
.L_x_7381:
        /* <DEDUP_REMOVED lines=39> */
.L_x_7384:
[----:B-1----:R-:W-:Y:S05]  /*dbf0*/  BSYNC B0 ;  /* 0x0000000000007941 */ /* 0x002fea0003800000 */
.L_x_7383:
        /* <DEDUP_REMOVED lines=22> */
.L_x_7386:
[----:B------:R-:W-:Y:S05]  /*dd60*/  BSYNC B0 ;  /* 0x0000000000007941 */ /* 0x000fea0003800000 */
.L_x_7385:
        /* <DEDUP_REMOVED lines=26> */
.L_x_7388:
[----:B------:R-:W-:Y:S05]  /*df10*/  BSYNC B0 ;  /* 0x0000000000007941 */ /* 0x000fea0003800000 */
.L_x_7387:
        /* <DEDUP_REMOVED lines=28> */
.L_x_7390:
[----:B------:R-:W-:Y:S05]  /*e0e0*/  BSYNC B0 ;  /* 0x0000000000007941 */ /* 0x000fea0003800000 */
.L_x_7389:
        /* <DEDUP_REMOVED lines=33> */
[--C-:B------:R-:W-:Y:S01]  /*e300*/  IMAD R148, R49, 0x2, R150.reuse ;  /* 0x0000000231947824 */ /* 0x100fe200078e0296 */
[----:B------:R-:W-:Y:S01]  /*e310*/  IADD3 R48, R57, R48, -R155 ;  /* 0x0000003039307210 */ /* 0x000fe20007ffe89b */
        /* <DEDUP_REMOVED lines=8> */
[----:B------:R-:W-:Y:S02]  /*e3a0*/  IADD3 R48, R48, c[0x0][0x2e8], RZ ;  /* 0x0000ba0030307a10 */ /* 0x000fe40007ffe0ff */
[----:B------:R-:W-:Y:S01]  /*e3b0*/  IMAD.IADD R143, R149, 0x1, R2 ;  /* 0x00000001958f7824 */ /* 0x000fe200078e0202 */
[----:B------:R-:W1:Y:S01]  /*e3c0*/  LDSM.16.M88.4 R24, [R149+0x5000] ;  /* 0x005000009518783b */ /* 0x000e620000000200 */
[----:B------:R-:W-:Y:S01]  /*e3d0*/  IMAD.IADD R136, R2, 0x1, R147 ;  /* 0x0000000102887824 */ /* 0x000fe200078e0293 */
[C---:B------:R-:W-:Y:S01]  /*e3e0*/  IMNMX R105, R48.reuse, R57, PT ;  /* 0x0000003930697217 */ /* 0x040fe20003800200 */
[----:B------:R-:W-:Y:S01]  /*e3f0*/  IMAD.IADD R2, R3, 0x1, R162 ;  /* 0x0000000103027824 */ /* 0x000fe200078e02a2 */
[----:B------:R-:W3:Y:S01]  /*e400*/  LDSM.16.M88.4 R72, [R149+0x5800] ;  /* 0x005800009548783b */ /* 0x000ee20000000200 */
[----:B------:R-:W-:Y:S02]  /*e410*/  IADD3 R106, R48, 0x8, RZ ;  /* 0x00000008306a7810 */ /* 0x000fe40007ffe0ff */
[----:B------:R-:W-:Y:S01]  /*e420*/  I2F R51, R2 ;  /* 0x0000000200337306 */ /* 0x000fe20000201400 */
[----:B------:R-:W-:Y:S01]  /*e430*/  LDSM.16.M88.4 R12, [R143+0x4000] ;  /* 0x004000008f0c783b */ /* 0x000fe20000000200 */
[----:B------:R-:W-:-:S02]  /*e440*/  IADD3 R50, R2, 0x8, RZ ;  /* 0x0000000802327810 */ /* 0x000fc40007ffe0ff */
[C---:B------:R-:W-:Y:S01]  /*e450*/  IADD3 R98, R2.reuse, 0x11, RZ ;  /* 0x0000001102627810 */ /* 0x040fe20007ffe0ff */
[----:B------:R-:W4:Y:S01]  /*e460*/  LDSM.16.M88.4 R16, [R146] ;  /* 0x000000009210783b */ /* 0x000f220000000200 */
[C---:B------:R-:W-:Y:S02]  /*e470*/  IADD3 R114, R2.reuse, 0x20, RZ ;  /* 0x0000002002727810 */ /* 0x040fe40007ffe0ff */
[----:B------:R-:W-:Y:S01]  /*e480*/  I2F R97, R50 ;  /* 0x0000003200617306 */ /* 0x000fe20000201400 */
[----:B------:R-:W1:Y:S01]  /*e490*/  LDSM.16.M88.4 R64, [R147+0x800] ;  /* 0x000800009340783b */ /* 0x000e620000000200 */
[C---:B------:R-:W-:Y:S02]  /*e4a0*/  IADD3 R58, R2.reuse, 0x9, RZ ;  /* 0x00000009023a7810 */ /* 0x040fe40007ffe0ff */
[----:B------:R-:W-:Y:S01]  /*e4b0*/  IADD3 R110, R2, 0x18, RZ ;  /* 0x00000018026e7810 */ /* 0x000fe20007ffe0ff */
[----:B------:R-:W1:Y:S01]  /*e4c0*/  LDSM.16.M88.4 R52, [R147+0x1800] ;  /* 0x001800009334783b */ /* 0x000e620000000200 */
[----:B------:R-:W-:-:S02]  /*e4d0*/  ISETP.GE.AND P1, PT, R50, R105, PT ;  /* 0x000000693200720c */ /* 0x000fc40003f26270 */
[----:B------:R-:W-:Y:S01]  /*e4e0*/  I2F R111, R98 ;  /* 0x00000062006f7306 */ /* 0x000fe20000201400 */
[----:B------:R-:W3:Y:S01]  /*e4f0*/  LDSM.16.M88.4 R60, [R147+0x1000] ;  /* 0x00100000933c783b */ /* 0x000ee20000000200 */
[C---:B------:R-:W-:Y:S02]  /*e500*/  IADD3 R112, R2.reuse, 0x19, RZ ;  /* 0x0000001902707810 */ /* 0x040fe40007ffe0ff */
[C---:B------:R-:W-:Y:S01]  /*e510*/  IADD3 R46, R2.reuse, 0x1, RZ ;  /* 0x00000001022e7810 */ /* 0x040fe20007ffe0ff */
[----:B--2---:R-:W-:Y:S01]  /*e520*/  HMMA.16816.F32.BF16 R4, R88, R40, RZ ;  /* 0x000000285804723c */ /* 0x004fe200000418ff */
[----:B------:R-:W-:Y:S01]  /*e530*/  LDSM.16.M88.4 R76, [R145] ;  /* 0x00000000914c783b */ /* 0x000fe20000000200 */
[C---:B------:R-:W-:Y:S01]  /*e540*/  IADD3 R96, R2.reuse, 0x10, RZ ;  /* 0x0000001002607810 */ /* 0x040fe20007ffe0ff */
[----:B------:R-:W-:Y:S01]  /*e550*/  I2F R117, R114 ;  /* 0x0000007200757306 */ /* 0x000fe20000201400 */
[----:B------:R-:W-:Y:S01]  /*e560*/  IADD3 R120, R2, 0x29, RZ ;  /* 0x0000002902787810 */ /* 0x000fe20007ffe0ff */
[----:B------:R-:W-:Y:S01]  /*e570*/  LDSM.16.M88.4 R8, [R143+0x4800] ;  /* 0x004800008f08783b */ /* 0x000fe20000000200 */
[----:B------:R-:W-:-:S02]  /*e580*/  IMNMX R106, R106, R57, PT ;  /* 0x000000396a6a7217 */ /* 0x000fc40003800200 */
[C---:B------:R-:W-:Y:S01]  /*e590*/  HMMA.16816.F32.BF16 R40, R88.reuse, R42, RZ ;  /* 0x0000002a5828723c */ /* 0x040fe200000418ff */
[----:B------:R-:W-:Y:S01]  /*e5a0*/  LDSM.16.M88.4 R84, [R143+0x5000] ;  /* 0x005000008f54783b */ /* 0x000fe20000000200 */
[----:B------:R-:W-:Y:S01]  /*e5b0*/  ISETP.GE.AND P6, PT, R58, R105, PT ;  /* 0x000000693a00720c */ /* 0x000fe20003fc6270 */
[----:B------:R-:W-:Y:S01]  /*e5c0*/  I2F R99, R58 ;  /* 0x0000003a00637306 */ /* 0x000fe20000201400 */
[----:B------:R-:W-:Y:S01]  /*e5d0*/  ISETP.GE.AND P2, PT, R50, R106, PT ;  /* 0x0000006a3200720c */ /* 0x000fe20003f46270 */
[----:B------:R-:W-:Y:S01]  /*e5e0*/  LDSM.16.M88.4 R80, [R143+0x5800] ;  /* 0x005800008f50783b */ /* 0x000fe20000000200 */
[C---:B------:R-:W-:Y:S02]  /*e5f0*/  IADD3 R124, R2.reuse, 0x38, RZ ;  /* 0x00000038027c7810 */ /* 0x040fe40007ffe0ff */
[----:B------:R-:W-:Y:S01]  /*e600*/  HMMA.16816.F32.BF16 R36, R88, R32, RZ ;  /* 0x000000205824723c */ /* 0x000fe200000418ff */
[C---:B------:R-:W-:Y:S02]  /*e610*/  IADD3 R116, R2.reuse, 0x21, RZ ;  /* 0x0000002102747810 */ /* 0x040fe40007ffe0ff */
[----:B------:R-:W-:Y:S01]  /*e620*/  I2F R113, R110 ;  /* 0x0000006e00717306 */ /* 0x000fe20000201400 */
[----:B------:R-:W-:-:S02]  /*e630*/  IADD3 R118, R2, 0x28, RZ ;  /* 0x0000002802767810 */ /* 0x000fc40007ffe0ff */
[----:B------:R-:W-:Y:S02]  /*e640*/  IADD3 R122, R2, 0x30, RZ ;  /* 0x00000030027a7810 */ /* 0x000fe40007ffe0ff */
[----:B-----5:R-:W-:Y:S01]  /*e650*/  HMMA.16816.F32.BF16 R4, R68, R92, R4 ;  /* 0x0000005c4404723c */ /* 0x020fe20000041804 */
[C---:B------:R-:W-:Y:S02]  /*e660*/  ISETP.GE.AND P5, PT, R46.reuse, R105, PT ;  /* 0x000000692e00720c */ /* 0x040fe40003fa6270 */
[----:B------:R-:W-:Y:S01]  /*e670*/  I2F R115, R112 ;  /* 0x0000007000737306 */ /* 0x000fe20000201400 */
[-C--:B------:R-:W-:Y:S02]  /*e680*/  ISETP.GE.AND P0, PT, R46, R106.reuse, PT ;  /* 0x0000006a2e00720c */ /* 0x080fe40003f06270 */
[----:B------:R-:W-:Y:S02]  /*e690*/  ISETP.GE.AND P4, PT, R58, R106, PT ;  /* 0x0000006a3a00720c */ /* 0x000fe40003f86270 */
[----:B-1----:R-:W-:Y:S01]  /*e6a0*/  HMMA.16816.F32.BF16 R28, R88, R24, RZ ;  /* 0x00000018581c723c */ /* 0x002fe200000418ff */
[----:B------:R-:W-:-:S02]  /*e6b0*/  IADD3 R126, R2, 0x39, RZ ;  /* 0x00000039027e7810 */ /* 0x000fc40007ffe0ff */
[----:B------:R-:W-:Y:S01]  /*e6c0*/  I2F R59, R46 ;  /* 0x0000002e003b7306 */ /* 0x000fe20000201400 */
[C---:B------:R-:W-:Y:S02]  /*e6d0*/  IADD3 R138, R147.reuse, 0x1000, RZ ;  /* 0x00001000938a7810 */ /* 0x040fe40007ffe0ff */
[C---:B------:R-:W-:Y:S02]  /*e6e0*/  IADD3 R137, R147.reuse, 0x1800, RZ ;  /* 0x0000180093897810 */ /* 0x040fe40007ffe0ff */
[C---:B------:R-:W-:Y:S01]  /*e6f0*/  HMMA.16816.F32.BF16 R32, R88.reuse, R34, RZ ;  /* 0x000000225820723c */ /* 0x040fe200000418ff */
[----:B------:R-:W-:Y:S02]  /*e700*/  IADD3 R134, R147, 0x2800, RZ ;  /* 0x0000280093867810 */ /* 0x000fe40007ffe0ff */
[----:B------:R-:W-:Y:S05]  /*e710*/  I2F R107, R96 ;  /* 0x00000060006b7306 */ /* 0x000fea0000201400 */
[C---:B------:R-:W-:Y:S03]  /*e720*/  HMMA.16816.F32.BF16 R24, R88.reuse, R26, RZ ;  /* 0x0000001a5818723c */ /* 0x040fe600000418ff */
[----:B------:R-:W-:Y:S05]  /*e730*/  I2F R125, R120 ;  /* 0x00000078007d7306 */ /* 0x000fea0000201400 */
[----:B---3--:R-:W-:Y:S03]  /*e740*/  HMMA.16816.F32.BF16 R20, R88, R72, RZ ;  /* 0x000000485814723c */ /* 0x008fe600000418ff */
[----:B------:R-:W-:Y:S05]  /*e750*/  I2F R133, R124 ;  /* 0x0000007c00857306 */ /* 0x000fea0000201400 */
[----:B------:R-:W-:Y:S01]  /*e760*/  HMMA.16816.F32.BF16 R40, R68, R94, R40 ;  /* 0x0000005e4428723c */ /* 0x000fe20000041828 */
[----:B------:R-:W-:Y:S02]  /*e770*/  LDSM.16.M88.4 R92, [R149+0x7000] ;  /* 0x00700000955c783b */ /* 0x000fe40000000200 */
[----:B------:R-:W-:Y:S05]  /*e780*/  I2F R119, R116 ;  /* 0x0000007400777306 */ /* 0x000fea0000201400 */
[----:B------:R-:W-:Y:S01]  /*e790*/  HMMA.16816.F32.BF16 R88, R88, R74, RZ ;  /* 0x0000004a5858723c */ /* 0x000fe200000418ff */
[----:B------:R-:W1:Y:S02]  /*e7a0*/  LDSM.16.M88.4 R72, [R136] ;  /* 0x000000008848783b */ /* 0x000e640000000200 */
[----:B------:R-:W-:Y:S05]  /*e7b0*/  I2F R121, R118 ;  /* 0x0000007600797306 */ /* 0x000fea0000201400 */
[C---:B----4-:R-:W-:Y:S03]  /*e7c0*/  HMMA.16816.F32.BF16 R4, R16.reuse, R12, R4 ;  /* 0x0000000c1004723c */ /* 0x050fe60000041804 */
[----:B------:R-:W-:Y:S05]  /*e7d0*/  I2F R131, R122 ;  /* 0x0000007a00837306 */ /* 0x000fea0000201400 */
[----:B------:R-:W-:Y:S01]  /*e7e0*/  HMMA.16816.F32.BF16 R40, R16, R14, R40 ;  /* 0x0000000e1028723c */ /* 0x000fe20000041828 */
[----:B------:R-:W-:Y:S02]  /*e7f0*/  LDSM.16.M88.4 R12, [R147+0x2000] ;  /* 0x00200000930c783b */ /* 0x000fe40000000200 */
[----:B------:R-:W-:Y:S05]  /*e800*/  I2F R135, R126 ;  /* 0x0000007e00877306 */ /* 0x000fea0000201400 */
[C---:B------:R-:W-:Y:S08]  /*e810*/  HMMA.16816.F32.BF16 R36, R68.reuse, R64, R36 ;  /* 0x000000404424723c */ /* 0x040ff00000041824 */
[C---:B------:R-:W-:Y:S01]  /*e820*/  HMMA.16816.F32.BF16 R32, R68.reuse, R66, R32 ;  /* 0x000000424420723c */ /* 0x040fe20000041820 */
[----:B------:R-:W-:Y:S07]  /*e830*/  LDSM.16.M88.4 R64, [R150+0x2000] ;  /* 0x002000009640783b */ /* 0x000fee0000000200 */
[C---:B------:R-:W-:Y:S08]  /*e840*/  HMMA.16816.F32.BF16 R20, R68.reuse, R52, R20 ;  /* 0x000000344414723c */ /* 0x040ff00000041814 */
[C---:B------:R-:W-:Y:S01]  /*e850*/  HMMA.16816.F32.BF16 R88, R68.reuse, R54, R88 ;  /* 0x000000364458723c */ /* 0x040fe20000041858 */
[----:B------:R-:W2:Y:S07]  /*e860*/  LDSM.16.M88.4 R52, [R149+0x6000] ;  /* 0x006000009534783b */ /* 0x000eae0000000200 */
[C---:B------:R-:W-:Y:S08]  /*e870*/  HMMA.16816.F32.BF16 R28, R68.reuse, R60, R28 ;  /* 0x0000003c441c723c */ /* 0x040ff0000004181c */
[----:B------:R-:W-:Y:S01]  /*e880*/  HMMA.16816.F32.BF16 R24, R68, R62, R24 ;  /* 0x0000003e4418723c */ /* 0x000fe20000041818 */
[----:B------:R-:W3:Y:S04]  /*e890*/  LDSM.16.M88.4 R60, [R136+0x800] ;  /* 0x00080000883c783b */ /* 0x000ee80000000200 */
[----:B------:R-:W-:Y:S03]  /*e8a0*/  LDSM.16.M88.4 R68, [R149+0x6800] ;  /* 0x006800009544783b */ /* 0x000fe60000000200 */
[C---:B-1----:R-:W-:Y:S08]  /*e8b0*/  HMMA.16816.F32.BF16 R4, R76.reuse, R72, R4 ;  /* 0x000000484c04723c */ /* 0x042ff00000041804 */
[----:B------:R-:W-:Y:S08]  /*e8c0*/  HMMA.16816.F32.BF16 R40, R76, R74, R40 ;  /* 0x0000004a4c28723c */ /* 0x000ff00000041828 */
[C---:B------:R-:W-:Y:S08]  /*e8d0*/  HMMA.16816.F32.BF16 R36, R16.reuse, R8, R36 ;  /* 0x000000081024723c */ /* 0x040ff00000041824 */
[C---:B------:R-:W-:Y:S01]  /*e8e0*/  HMMA.16816.F32.BF16 R32, R16.reuse, R10, R32 ;  /* 0x0000000a1020723c */ /* 0x040fe20000041820 */
[----:B------:R-:W1:Y:S07]  /*e8f0*/  LDSM.16.M88.4 R8, [R148+0x2000] ;  /* 0x002000009408783b */ /* 0x000e6e0000000200 */
[C---:B------:R-:W-:Y:S08]  /*e900*/  HMMA.16816.F32.BF16 R28, R16.reuse, R84, R28 ;  /* 0x00000054101c723c */ /* 0x040ff0000004181c */
[C---:B------:R-:W-:Y:S08]  /*e910*/  HMMA.16816.F32.BF16 R24, R16.reuse, R86, R24 ;  /* 0x000000561018723c */ /* 0x040ff00000041818 */
[C---:B------:R-:W-:Y:S08]  /*e920*/  HMMA.16816.F32.BF16 R20, R16.reuse, R80, R20 ;  /* 0x000000501014723c */ /* 0x040ff00000041814 */
[----:B------:R-:W-:Y:S01]  /*e930*/  HMMA.16816.F32.BF16 R88, R16, R82, R88 ;  /* 0x000000521058723c */ /* 0x000fe20000041858 */
[----:B------:R-:W4:Y:S04]  /*e940*/  LDSM.16.M88.4 R16, [R136+0x1000] ;  /* 0x001000008810783b */ /* 0x000f280000000200 */
[----:B------:R-:W-:Y:S03]  /*e950*/  LDSM.16.M88.4 R80, [R136+0x2000] ;  /* 0x002000008850783b */ /* 0x000fe60000000200 */
[C---:B--2---:R-:W-:Y:S08]  /*e960*/  HMMA.16816.F32.BF16 R4, R64.reuse, R52, R4 ;  /* 0x000000344004723c */ /* 0x044ff00000041804 */
[----:B------:R-:W-:Y:S01]  /*e970*/  HMMA.16816.F32.BF16 R40, R64, R54, R40 ;  /* 0x000000364028723c */ /* 0x000fe20000041828 */
[----:B------:R-:W-:Y:S07]  /*e980*/  LDSM.16.M88.4 R52, [R147+0x2800] ;  /* 0x002800009334783b */ /* 0x000fee0000000200 */
[C---:B---3--:R-:W-:Y:S08]  /*e990*/  HMMA.16816.F32.BF16 R36, R76.reuse, R60, R36 ;  /* 0x0000003c4c24723c */ /* 0x048ff00000041824 */
[----:B------:R-:W-:Y:S01]  /*e9a0*/  HMMA.16816.F32.BF16 R72, R76, R62, R32 ;  /* 0x0000003e4c48723c */ /* 0x000fe20000041820 */
[----:B------:R-:W-:Y:S04]  /*e9b0*/  LDSM.16.M88.4 R60, [R143+0x6000] ;  /* 0x006000008f3c783b */ /* 0x000fe80000000200 */
[----:B------:R-:W2:Y:S03]  /*e9c0*/  LDSM.16.M88.4 R32, [R146+0x2000] ;  /* 0x002000009220783b */ /* 0x000ea60000000200 */
[C---:B-1----:R-:W-:Y:S08]  /*e9d0*/  HMMA.16816.F32.BF16 R4, R8.reuse, R12, R4 ;  /* 0x0000000c0804723c */ /* 0x042ff00000041804 */
[----:B------:R-:W-:Y:S01]  /*e9e0*/  HMMA.16816.F32.BF16 R40, R8, R14, R40 ;  /* 0x0000000e0828723c */ /* 0x000fe20000041828 */
[----:B------:R-:W-:Y:S07]  /*e9f0*/  LDSM.16.M88.4 R12, [R143+0x6800] ;  /* 0x006800008f0c783b */ /* 0x000fee0000000200 */
[----:B----4-:R-:W-:Y:S01]  /*ea00*/  HMMA.16816.F32.BF16 R84, R76, R16, R28 ;  /* 0x000000104c54723c */ /* 0x010fe2000004181c */
[----:B------:R-:W1:Y:S07]  /*ea10*/  LDSM.16.M88.4 R28, [R145+0x2000] ;  /* 0x00200000911c783b */ /* 0x000e6e0000000200 */
[C---:B------:R-:W-:Y:S08]  /*ea20*/  HMMA.16816.F32.BF16 R36, R64.reuse, R68, R36 ;  /* 0x000000444024723c */ /* 0x040ff00000041824 */
[----:B------:R-:W-:Y:S01]  /*ea30*/  HMMA.16816.F32.BF16 R72, R64, R70, R72 ;  /* 0x000000464048723c */ /* 0x000fe20000041848 */
[----:B------:R-:W-:Y:S07]  /*ea40*/  LDSM.16.M88.4 R68, [R136+0x2800] ;  /* 0x002800008844783b */ /* 0x000fee0000000200 */
[C---:B--2---:R-:W-:Y:S08]  /*ea50*/  HMMA.16816.F32.BF16 R4, R32.reuse, R60, R4 ;  /* 0x0000003c2004723c */ /* 0x044ff00000041804 */
[----:B------:R-:W-:Y:S01]  /*ea60*/  HMMA.16816.F32.BF16 R40, R32, R62, R40 ;  /* 0x0000003e2028723c */ /* 0x000fe20000041828 */
[----:B------:R-:W2:Y:S07]  /*ea70*/  LDSM.16.M88.4 R60, [R147+0x3000] ;  /* 0x00300000933c783b */ /* 0x000eae0000000200 */
[----:B------:R-:W-:Y:S07]  /*ea80*/  HMMA.16816.F32.BF16 R84, R64, R92, R84 ;  /* 0x0000005c4054723c */ /* 0x000fee0000041854 */
[----:B------:R-:W-:Y:S01]  /*ea90*/  IADD3 R92, R2, 0x31, RZ ;  /* 0x00000031025c7810 */ /* 0x000fe20007ffe0ff */
[----:B------:R-:W-:Y:S03]  /*eaa0*/  HMMA.16816.F32.BF16 R36, R8, R52, R36 ;  /* 0x000000340824723c */ /* 0x000fe60000041824 */
[----:B------:R-:W-:Y:S05]  /*eab0*/  I2F R93, R92 ;  /* 0x0000005c005d7306 */ /* 0x000fea0000201400 */
[----:B-1----:R-:W-:Y:S08]  /*eac0*/  HMMA.16816.F32.BF16 R4, R28, R80, R4 ;  /* 0x000000501c04723c */ /* 0x002ff00000041804 */
[----:B------:R-:W-:Y:S01]  /*ead0*/  HMMA.16816.F32.BF16 R72, R8, R54, R72 ;  /* 0x000000360848723c */ /* 0x000fe20000041848 */
[----:B------:R-:W1:Y:S07]  /*eae0*/  LDSM.16.M88.4 R52, [R136+0x1800] ;  /* 0x001800008834783b */ /* 0x000e6e0000000200 */
[----:B------:R-:W-:Y:S01]  /*eaf0*/  HMMA.16816.F32.BF16 R24, R76, R18, R24 ;  /* 0x000000124c18723c */ /* 0x000fe20000041818 */
[----:B------:R-:W-:Y:S07]  /*eb00*/  LDSM.16.M88.4 R16, [R147+0x3800] ;  /* 0x003800009310783b */ /* 0x000fee0000000200 */
[----:B--2---:R-:W-:Y:S01]  /*eb10*/  HMMA.16816.F32.BF16 R84, R8, R60, R84 ;  /* 0x0000003c0854723c */ /* 0x004fe20000041854 */
[----:B------:R-:W-:-:S02]  /*eb20*/  FMUL.FTZ R132, R4, c[0x0][0x2ec] ;  /* 0x0000bb0004847a20 */ /* 0x000fc40000410000 */
[----:B------:R-:W-:-:S04]  /*eb30*/  FMUL.FTZ R123, R5, c[0x0][0x2ec] ;  /* 0x0000bb00057b7a20 */ /* 0x000fc80000410000 */
[----:B------:R-:W-:Y:S01]  /*eb40*/  FMUL.FTZ R60, R6, c[0x0][0x2ec] ;  /* 0x0000bb00063c7a20 */ /* 0x000fe20000410000 */
[----:B------:R-:W-:Y:S01]  /*eb50*/  HMMA.16816.F32.BF16 R36, R32, R12, R36 ;  /* 0x0000000c2024723c */ /* 0x000fe20000041824 */
[----:B------:R-:W-:Y:S01]  /*eb60*/  FMUL.FTZ R61, R7, c[0x0][0x2ec] ;  /* 0x0000bb00073d7a20 */ /* 0x000fe20000410000 */
[----:B------:R-:W-:Y:S01]  /*eb70*/  MUFU.TANH R123, R123 ;  /* 0x0000007b007b7308 */ /* 0x000fe20000002400 */
[----:B------:R-:W2:Y:S05]  /*eb80*/  LDSM.16.M88.4 R4, [R149+0x7800] ;  /* 0x007800009504783b */ /* 0x000eaa0000000200 */
[----:B------:R-:W-:Y:S01]  /*eb90*/  HMMA.16816.F32.BF16 R40, R28, R82, R40 ;  /* 0x000000521c28723c */ /* 0x000fe20000041828 */
[----:B------:R-:W3:Y:S01]  /*eba0*/  LDSM.16.M88.4 R80, [R143+0x7000] ;  /* 0x007000008f50783b */ /* 0x000ee20000000200 */
[----:B------:R-:W-:Y:S06]  /*ebb0*/  MUFU.TANH R61, R61 ;  /* 0x0000003d003d7308 */ /* 0x000fec0000002400 */
[----:B------:R-:W-:Y:S02]  /*ebc0*/  HMMA.16816.F32.BF16 R24, R64, R94, R24 ;  /* 0x0000005e4018723c */ /* 0x000fe40000041818 */
[----:B------:R-:W-:Y:S06]  /*ebd0*/  MUFU.TANH R132, R132 ;  /* 0x0000008400847308 */ /* 0x000fec0000002400 */
[----:B-1----:R-:W-:Y:S02]  /*ebe0*/  HMMA.16816.F32.BF16 R88, R76, R54, R88 ;  /* 0x000000364c58723c */ /* 0x002fe40000041858 */
[----:B------:R-:W-:Y:S06]  /*ebf0*/  MUFU.TANH R60, R60 ;  /* 0x0000003c003c7308 */ /* 0x000fec0000002400 */
[----:B------:R-:W-:Y:S01]  /*ec00*/  HMMA.16816.F32.BF16 R36, R28, R68, R36 ;  /* 0x000000441c24723c */ /* 0x000fe20000041824 */
[----:B------:R-:W-:-:S02]  /*ec10*/  FMUL.FTZ R40, R40, c[0x0][0x2ec] ;  /* 0x0000bb0028287a20 */ /* 0x000fc40000410000 */
[----:B------:R-:W-:Y:S02]  /*ec20*/  FMUL.FTZ R41, R41, c[0x0][0x2ec] ;  /* 0x0000bb0029297a20 */ /* 0x000fe40000410000 */
[----:B------:R-:W-:Y:S02]  /*ec30*/  FMUL.FTZ R42, R42, c[0x0][0x2ec] ;  /* 0x0000bb002a2a7a20 */ /* 0x000fe40000410000 */
[----:B------:R-:W-:Y:S01]  /*ec40*/  MUFU.TANH R40, R40 ;  /* 0x0000002800287308 */ /* 0x000fe20000002400 */
[----:B------:R-:W-:Y:S01]  /*ec50*/  HMMA.16816.F32.BF16 R20, R76, R52, R20 ;  /* 0x000000344c14723c */ /* 0x000fe20000041814 */
[----:B------:R-:W-:-:S06]  /*ec60*/  FMUL.FTZ R43, R43, c[0x0][0x2ec] ;  /* 0x0000bb002b2b7a20 */ /* 0x000fcc0000410000 */
[----:B------:R-:W-:Y:S01]  /*ec70*/  MUFU.TANH R41, R41 ;  /* 0x0000002900297308 */ /* 0x000fe20000002400 */
[----:B--2---:R-:W-:Y:S07]  /*ec80*/  HMMA.16816.F32.BF16 R88, R64, R6, R88 ;  /* 0x000000064058723c */ /* 0x004fee0000041858 */
[----:B------:R-:W-:Y:S01]  /*ec90*/  MUFU.TANH R42, R42 ;  /* 0x0000002a002a7308 */ /* 0x000fe20000002400 */
[----:B------:R-:W-:Y:S01]  /*eca0*/  HMMA.16816.F32.BF16 R72, R32, R14, R72 ;  /* 0x0000000e2048723c */ /* 0x000fe20000041848 */
[----:B------:R-:W1:Y:S01]  /*ecb0*/  LDSM.16.M88.4 R12, [R136+0x3000] ;  /* 0x00300000880c783b */ /* 0x000e620000000200 */
[----:B------:R-:W-:-:S02]  /*ecc0*/  FMUL.FTZ R52, R36, c[0x0][0x2ec] ;  /* 0x0000bb0024347a20 */ /* 0x000fc40000410000 */
[----:B------:R-:W-:Y:S02]  /*ecd0*/  FMUL.FTZ R53, R37, c[0x0][0x2ec] ;  /* 0x0000bb0025357a20 */ /* 0x000fe40000410000 */
[----:B------:R-:W-:Y:S01]  /*ece0*/  FMUL.FTZ R54, R39, c[0x0][0x2ec] ;  /* 0x0000bb0027367a20 */ /* 0x000fe20000410000 */
[----:B------:R-:W2:Y:S01]  /*ecf0*/  MUFU.TANH R43, R43 ;  /* 0x0000002b002b7308 */ /* 0x000ea20000002400 */
[----:B------:R-:W-:Y:S07]  /*ed00*/  HMMA.16816.F32.BF16 R24, R8, R62, R24 ;  /* 0x0000003e0818723c */ /* 0x000fee0000041818 */
[----:B------:R-:W-:Y:S01]  /*ed10*/  FMUL.FTZ R62, R38, c[0x0][0x2ec] ;  /* 0x0000bb00263e7a20 */ /* 0x000fe20000410000 */
[----:B------:R-:W-:Y:S01]  /*ed20*/  HMMA.16816.F32.BF16 R20, R64, R4, R20 ;  /* 0x000000044014723c */ /* 0x000fe20000041814 */
[----:B------:R-:W4:Y:S01]  /*ed30*/  LDSM.16.M88.4 R36, [R143+0x7800] ;  /* 0x007800008f24783b */ /* 0x000f220000000200 */
[----:B------:R-:W5:Y:S03]  /*ed40*/  MUFU.TANH R53, R53 ;  /* 0x0000003500357308 */ /* 0x000f660000002400 */
[----:B------:R-:W4:Y:S01]  /*ed50*/  LDSM.16.M88.4 R4, [R136+0x3800] ;  /* 0x003800008804783b */ /* 0x000f220000000200 */
[----:B------:R-:W-:-:S04]  /*ed60*/  DEPBAR.LE SB0, 0x0 ;  /* 0x000080000000791a */ /* 0x000fc80000000000 */
[----:B---3--:R-:W-:Y:S01]  /*ed70*/  HMMA.16816.F32.BF16 R84, R32, R80, R84 ;  /* 0x000000502054723c */ /* 0x008fe20000041854 */
[----:B------:R-:W-:Y:S01]  /*ed80*/  MUFU.TANH R54, R54 ;  /* 0x0000003600367308 */ /* 0x000fe20000002400 */
[----:B--2---:R-:W-:-:S06]  /*ed90*/  FFMA.FTZ R43, R0, R99, R43 ;  /* 0x00000063002b7223 */ /* 0x004fcc000001002b */
[C---:B------:R-:W-:Y:S01]  /*eda0*/  HMMA.16816.F32.BF16 R88, R8.reuse, R18, R88 ;  /* 0x000000120858723c */ /* 0x040fe20000041858 */
[----:B------:R-:W2:Y:S06]  /*edb0*/  MUFU.TANH R52, R52 ;  /* 0x0000003400347308 */ /* 0x000eac0000002400 */
[----:B------:R-:W-:Y:S01]  /*edc0*/  FFMA.FTZ R18, R0, R97, R42 ;  /* 0x0000006100127223 */ /* 0x000fe2000001002a */
[----:B------:R-:W-:Y:S01]  /*edd0*/  HMMA.16816.F32.BF16 R20, R8, R16, R20 ;  /* 0x000000100814723c */ /* 0x000fe20000041814 */
[----:B------:R-:W-:Y:S03]  /*ede0*/  MUFU.TANH R62, R62 ;  /* 0x0000003e003e7308 */ /* 0x000fe60000002400 */
[----:B------:R-:W-:-:S02]  /*edf0*/  FSEL R18, R18, -INF , !P2 ;  /* 0xff80000012127808 */ /* 0x000fc40005000000 */
[----:B------:R-:W-:Y:S01]  /*ee00*/  ISETP.GE.AND P2, PT, R98, R106, PT ;  /* 0x0000006a6200720c */ /* 0x000fe20003f46270 */
[C---:B------:R-:W-:Y:S01]  /*ee10*/  FFMA.FTZ R10, R0.reuse, R97, R40 ;  /* 0x00000061000a7223 */ /* 0x040fe20000010028 */
[----:B------:R-:W-:Y:S01]  /*ee20*/  HMMA.16816.F32.BF16 R24, R32, R82, R24 ;  /* 0x000000522018723c */ /* 0x000fe20000041818 */
[C---:B-----5:R-:W-:Y:S02]  /*ee30*/  FFMA.FTZ R11, R0.reuse, R111, R53 ;  /* 0x0000006f000b7223 */ /* 0x060fe40000010035 */
[CC--:B------:R-:W-:Y:S02]  /*ee40*/  FFMA.FTZ R9, R0.reuse, R59.reuse, R123 ;  /* 0x0000003b00097223 */ /* 0x0c0fe4000001007b */
[C---:B------:R-:W-:Y:S02]  /*ee50*/  FFMA.FTZ R8, R0.reuse, R59, R61 ;  /* 0x0000003b00087223 */ /* 0x040fe4000001003d */
[----:B--2---:R-:W-:Y:S01]  /*ee60*/  FFMA.FTZ R52, R0, R107, R52 ;  /* 0x0000006b00347223 */ /* 0x004fe20000010034 */
[----:B-1----:R-:W-:Y:S01]  /*ee70*/  HMMA.16816.F32.BF16 R84, R28, R12, R84 ;  /* 0x0000000c1c54723c */ /* 0x002fe20000041854 */
[----:B------:R-:W-:-:S02]  /*ee80*/  FSEL R9, R9, -INF , !P5 ;  /* 0xff80000009097808 */ /* 0x000fc40006800000 */
[----:B------:R-:W-:Y:S02]  /*ee90*/  ISETP.GE.AND P5, PT, R96, R105, PT ;  /* 0x000000696000720c */ /* 0x000fe40003fa6270 */
[----:B------:R-:W-:Y:S02]  /*eea0*/  FSEL R8, R8, -INF , !P0 ;  /* 0xff80000008087808 */ /* 0x000fe40004000000 */
[----:B------:R-:W-:Y:S01]  /*eeb0*/  ISETP.GE.AND P0, PT, R96, R106, PT ;  /* 0x0000006a6000720c */ /* 0x000fe20003f06270 */
[----:B----4-:R-:W-:Y:S08]  /*eec0*/  HMMA.16816.F32.BF16 R88, R32, R38, R88 ;  /* 0x000000262058723c */ /* 0x010ff00000041858 */
[----:B------:R-:W-:Y:S08]  /*eed0*/  HMMA.16816.F32.BF16 R72, R28, R70, R72 ;  /* 0x000000461c48723c */ /* 0x000ff00000041848 */
[----:B------:R-:W-:Y:S01]  /*eee0*/  HMMA.16816.F32.BF16 R20, R32, R36, R20 ;  /* 0x000000242014723c */ /* 0x000fe20000041814 */
[----:B------:R-:W-:-:S02]  /*eef0*/  FMUL.FTZ R84, R84, c[0x0][0x2ec] ;  /* 0x0000bb0054547a20 */ /* 0x000fc40000410000 */
[----:B------:R-:W-:Y:S02]  /*ef00*/  FMUL.FTZ R86, R86, c[0x0][0x2ec] ;  /* 0x0000bb0056567a20 */ /* 0x000fe40000410000 */
[----:B------:R-:W-:Y:S02]  /*ef10*/  FMUL.FTZ R85, R85, c[0x0][0x2ec] ;  /* 0x0000bb0055557a20 */ /* 0x000fe40000410000 */
[----:B------:R-:W1:Y:S01]  /*ef20*/  MUFU.TANH R19, R86 ;  /* 0x0000005600137308 */ /* 0x000e620000002400 */
[----:B------:R-:W-:Y:S01]  /*ef30*/  HMMA.16816.F32.BF16 R24, R28, R14, R24 ;  /* 0x0000000e1c18723c */ /* 0x000fe20000041818 */
[----:B------:R-:W-:-:S06]  /*ef40*/  FMUL.FTZ R37, R87, c[0x0][0x2ec] ;  /* 0x0000bb0057257a20 */ /* 0x000fcc0000410000 */
[----:B------:R-:W2:Y:S01]  /*ef50*/  MUFU.TANH R15, R84 ;  /* 0x00000054000f7308 */ /* 0x000ea20000002400 */
[C---:B------:R-:W-:Y:S01]  /*ef60*/  HMMA.16816.F32.BF16 R88, R28.reuse, R6, R88 ;  /* 0x000000061c58723c */ /* 0x040fe20000041858 */
[----:B------:R-:W-:Y:S02]  /*ef70*/  FMUL.FTZ R12, R72, c[0x0][0x2ec] ;  /* 0x0000bb00480c7a20 */ /* 0x000fe40000410000 */
[----:B------:R-:W-:Y:S02]  /*ef80*/  FMUL.FTZ R13, R73, c[0x0][0x2ec] ;  /* 0x0000bb00490d7a20 */ /* 0x000fe40000410000 */
[----:B------:R-:W-:Y:S02]  /*ef90*/  FMUL.FTZ R16, R74, c[0x0][0x2ec] ;  /* 0x0000bb004a107a20 */ /* 0x000fe40000410000 */
[----:B------:R-:W3:Y:S01]  /*efa0*/  MUFU.TANH R12, R12 ;  /* 0x0000000c000c7308 */ /* 0x000ee20000002400 */
[----:B------:R-:W-:Y:S01]  /*efb0*/  HMMA.16816.F32.BF16 R20, R28, R4, R20 ;  /* 0x000000041c14723c */ /* 0x000fe20000041814 */
[----:B------:R-:W-:-:S02]  /*efc0*/  FMUL.FTZ R17, R75, c[0x0][0x2ec] ;  /* 0x0000bb004b117a20 */ /* 0x000fc40000410000 */
[C---:B-1----:R-:W-:Y:S02]  /*efd0*/  FFMA.FTZ R19, R0.reuse, R117, R19 ;  /* 0x0000007500137223 */ /* 0x042fe40000010013 */
[----:B------:R-:W-:Y:S02]  /*efe0*/  FFMA.FTZ R14, R0, R107, R62 ;  /* 0x0000006b000e7223 */ /* 0x000fe4000001003e */
[----:B------:R-:W-:Y:S01]  /*eff0*/  FSEL R5, R10, -INF , !P1 ;  /* 0xff8000000a057808 */ /* 0x000fe20004800000 */
[----:B------:R-:W1:Y:S01]  /*f000*/  MUFU.TANH R13, R13 ;  /* 0x0000000d000d7308 */ /* 0x000e620000002400 */
[----:B------:R-:W-:Y:S01]  /*f010*/  ISETP.GE.AND P1, PT, R98, R105, PT ;  /* 0x000000696200720c */ /* 0x000fe20003f26270 */
[----:B--2---:R-:W-:Y:S01]  /*f020*/  FFMA.FTZ R15, R0, R117, R15 ;  /* 0x00000075000f7223 */ /* 0x004fe2000001000f */
[----:B------:R-:W-:Y:S01]  /*f030*/  FSEL R14, R14, -INF , !P0 ;  /* 0xff8000000e0e7808 */ /* 0x000fe20004000000 */
[----:B------:R-:W-:Y:S01]  /*f040*/  FMUL.FTZ R4, R25, c[0x0][0x2ec] ;  /* 0x0000bb0019047a20 */ /* 0x000fe20000410000 */
[----:B------:R-:W-:Y:S01]  /*f050*/  FSEL R11, R11, -INF , !P1 ;  /* 0xff8000000b0b7808 */ /* 0x000fe20004800000 */
[----:B------:R-:W-:Y:S01]  /*f060*/  FFMA.FTZ R25, R0, R99, R41 ;  /* 0x0000006300197223 */ /* 0x000fe20000010029 */
[----:B------:R-:W-:Y:S01]  /*f070*/  ISETP.GE.AND P1, PT, R114, R105, PT ;  /* 0x000000697200720c */ /* 0x000fe20003f26270 */
[----:B------:R-:W2:Y:S01]  /*f080*/  MUFU.TANH R16, R16 ;  /* 0x0000001000107308 */ /* 0x000ea20000002400 */
[----:B------:R-:W-:Y:S01]  /*f090*/  FMUL.FTZ R33, R27, c[0x0][0x2ec] ;  /* 0x0000bb001b217a20 */ /* 0x000fe20000410000 */
[----:B------:R-:W-:Y:S01]  /*f0a0*/  FSEL R27, R52, -INF , !P5 ;  /* 0xff800000341b7808 */ /* 0x000fe20006800000 */
[----:B---3--:R-:W-:Y:S01]  /*f0b0*/  FFMA.FTZ R12, R0, R113, R12 ;  /* 0x00000071000c7223 */ /* 0x008fe2000001000c */
[----:B------:R-:W-:Y:S01]  /*f0c0*/  FSEL R129, R15, -INF , !P1 ;  /* 0xff8000000f817808 */ /* 0x000fe20004800000 */
[----:B------:R-:W-:Y:S01]  /*f0d0*/  FMUL.FTZ R15, R88, c[0x0][0x2ec] ;  /* 0x0000bb00580f7a20 */ /* 0x000fe20000410000 */
[----:B------:R-:W-:Y:S01]  /*f0e0*/  FSEL R25, R25, -INF , !P6 ;  /* 0xff80000019197808 */ /* 0x000fe20007000000 */
[----:B------:R-:W-:Y:S01]  /*f0f0*/  FFMA.FTZ R10, R0, R111, R54 ;  /* 0x0000006f000a7223 */ /* 0x000fe20000010036 */
[----:B------:R-:W3:Y:S01]  /*f100*/  MUFU.TANH R17, R17 ;  /* 0x0000001100117308 */ /* 0x000ee20000002400 */
[-C--:B------:R-:W-:Y:S01]  /*f110*/  ISETP.GE.AND P6, PT, R110, R105.reuse, PT ;  /* 0x000000696e00720c */ /* 0x080fe20003fc6270 */
[----:B------:R-:W-:Y:S01]  /*f120*/  FMUL.FTZ R26, R26, c[0x0][0x2ec] ;  /* 0x0000bb001a1a7a20 */ /* 0x000fe20000410000 */
[----:B------:R-:W-:Y:S01]  /*f130*/  ISETP.GE.AND P1, PT, R120, R105, PT ;  /* 0x000000697800720c */ /* 0x000fe20003f26270 */
[----:B------:R-:W-:Y:S01]  /*f140*/  FMUL.FTZ R24, R24, c[0x0][0x2ec] ;  /* 0x0000bb0018187a20 */ /* 0x000fe20000410000 */
[----:B------:R-:W-:Y:S01]  /*f150*/  FSEL R29, R12, -INF , !P6 ;  /* 0xff8000000c1d7808 */ /* 0x000fe20007000000 */
[----:B-1----:R-:W-:Y:S01]  /*f160*/  FFMA.FTZ R7, R0, R115, R13 ;  /* 0x0000007300077223 */ /* 0x002fe2000001000d */
[----:B------:R-:W-:Y:S01]  /*f170*/  FSEL R10, R10, -INF , !P2 ;  /* 0xff8000000a0a7808 */ /* 0x000fe20005000000 */
[----:B------:R3:W1:Y:S01]  /*f180*/  MUFU.TANH R32, R4 ;  /* 0x0000000400207308 */ /* 0x0006620000002400 */
[----:B------:R-:W-:Y:S01]  /*f190*/  FMUL.FTZ R20, R20, c[0x0][0x2ec] ;  /* 0x0000bb0014147a20 */ /* 0x000fe20000410000 */
[-C--:B------:R-:W-:Y:S01]  /*f1a0*/  ISETP.GE.AND P2, PT, R114, R106.reuse, PT ;  /* 0x0000006a7200720c */ /* 0x080fe20003f46270 */
[----:B------:R-:W-:Y:S01]  /*f1b0*/  FMUL.FTZ R13, R22, c[0x0][0x2ec] ;  /* 0x0000bb00160d7a20 */ /* 0x000fe20000410000 */
[----:B------:R-:W-:Y:S01]  /*f1c0*/  ISETP.GE.AND P5, PT, R112, R105, PT ;  /* 0x000000697000720c */ /* 0x000fe20003fa6270 */
[----:B--2---:R-:W-:Y:S01]  /*f1d0*/  FFMA.FTZ R6, R0, R113, R16 ;  /* 0x0000007100067223 */ /* 0x004fe20000010010 */
[----:B------:R-:W-:Y:S01]  /*f1e0*/  FSEL R172, R19, -INF , !P2 ;  /* 0xff80000013ac7808 */ /* 0x000fe20005000000 */
[----:B------:R-:W-:Y:S01]  /*f1f0*/  FMUL.FTZ R12, R21, c[0x0][0x2ec] ;  /* 0x0000bb00150c7a20 */ /* 0x000fe20000410000 */
[----:B------:R-:W2:Y:S01]  /*f200*/  MUFU.TANH R33, R33 ;  /* 0x0000002100217308 */ /* 0x000ea20000002400 */
[----:B------:R-:W-:Y:S01]  /*f210*/  FMUL.FTZ R16, R23, c[0x0][0x2ec] ;  /* 0x0000bb0017107a20 */ /* 0x000fe20000410000 */
[-C--:B------:R-:W-:Y:S01]  /*f220*/  ISETP.GE.AND P0, PT, R112, R106.reuse, PT ;  /* 0x0000006a7000720c */ /* 0x080fe20003f06270 */
[----:B------:R-:W-:Y:S01]  /*f230*/  FMUL.FTZ R19, R89, c[0x0][0x2ec] ;  /* 0x0000bb0059137a20 */ /* 0x000fe20000410000 */
[----:B------:R-:W-:Y:S01]  /*f240*/  ISETP.GE.AND P2, PT, R120, R106, PT ;  /* 0x0000006a7800720c */ /* 0x000fe20003f46270 */
[----:B------:R-:W-:Y:S01]  /*f250*/  FMUL.FTZ R91, R91, c[0x0][0x2ec] ;  /* 0x0000bb005b5b7a20 */ /* 0x000fe20000410000 */
[----:B------:R-:W-:-:S02]  /*f260*/  ISETP.GE.AND P6, PT, R116, R105, PT ;  /* 0x000000697400720c */ /* 0x000fc40003fc6270 */
[----:B------:R-:W4:Y:S01]  /*f270*/  MUFU.TANH R15, R15 ;  /* 0x0000000f000f7308 */ /* 0x000f220000002400 */
[----:B---3--:R-:W-:Y:S01]  /*f280*/  FFMA.FTZ R4, R0, R115, R17 ;  /* 0x0000007300047223 */ /* 0x008fe20000010011 */
[----:B------:R-:W-:Y:S01]  /*f290*/  FSEL R7, R7, -INF , !P5 ;  /* 0xff80000007077808 */ /* 0x000fe20006800000 */
[----:B------:R-:W-:Y:S01]  /*f2a0*/  FMUL.FTZ R17, R90, c[0x0][0x2ec] ;  /* 0x0000bb005a117a20 */ /* 0x000fe20000410000 */
[----:B------:R-:W-:Y:S01]  /*f2b0*/  ISETP.GE.AND P5, PT, R118, R105, PT ;  /* 0x000000697600720c */ /* 0x000fe20003fa6270 */
[-C--:B-1----:R-:W-:Y:S01]  /*f2c0*/  FFMA.FTZ R32, R0, R125.reuse, R32 ;  /* 0x0000007d00207223 */ /* 0x082fe20000010020 */
[----:B------:R-:W-:Y:S02]  /*f2d0*/  FSEL R4, R4, -INF , !P0 ;  /* 0xff80000004047808 */ /* 0x000fe40004000000 */
[----:B------:R-:W1:Y:S01]  /*f2e0*/  MUFU.TANH R36, R85 ;  /* 0x0000005500247308 */ /* 0x000e620000002400 */
[----:B--2---:R-:W-:Y:S01]  /*f2f0*/  FFMA.FTZ R33, R0, R125, R33 ;  /* 0x0000007d00217223 */ /* 0x004fe20000010021 */
[----:B------:R-:W-:-:S02]  /*f300*/  FSEL R125, R32, -INF , !P1 ;  /* 0xff800000207d7808 */ /* 0x000fc40004800000 */
[----:B------:R-:W-:Y:S02]  /*f310*/  ISETP.GE.AND P1, PT, R124, R105, PT ;  /* 0x000000697c00720c */ /* 0x000fe40003f26270 */
[-C--:B------:R-:W-:Y:S02]  /*f320*/  ISETP.GE.AND P0, PT, R118, R106.reuse, PT ;  /* 0x0000006a7600720c */ /* 0x080fe40003f06270 */
[----:B------:R-:W2:Y:S01]  /*f330*/  MUFU.TANH R37, R37 ;  /* 0x0000002500257308 */ /* 0x000ea20000002400 */
[----:B----4-:R-:W-:Y:S01]  /*f340*/  FFMA.FTZ R15, R0, R133, R15 ;  /* 0x00000085000f7223 */ /* 0x010fe2000001000f */
[----:B------:R-:W-:Y:S02]  /*f350*/  FSEL R128, R33, -INF , !P2 ;  /* 0xff80000021807808 */ /* 0x000fe40005000000 */
[----:B------:R-:W-:Y:S02]  /*f360*/  ISETP.GE.AND P2, PT, R124, R106, PT ;  /* 0x0000006a7c00720c */ /* 0x000fe40003f46270 */
[----:B------:R-:W-:-:S02]  /*f370*/  FSEL R120, R15, -INF , !P1 ;  /* 0xff8000000f787808 */ /* 0x000fc40004800000 */
[----:B------:R3:W4:Y:S01]  /*f380*/  MUFU.TANH R40, R24 ;  /* 0x0000001800287308 */ /* 0x0007220000002400 */
[----:B-1----:R-:W-:Y:S01]  /*f390*/  FFMA.FTZ R36, R0, R119, R36 ;  /* 0x0000007700247223 */ /* 0x002fe20000010024 */
[----:B------:R-:W-:-:S04]  /*f3a0*/  ISETP.GE.AND P1, PT, R104, 0x2, PT ;  /* 0x000000026800780c */ /* 0x000fc80003f26270 */
[----:B------:R-:W-:Y:S02]  /*f3b0*/  FSEL R123, R36, -INF , !P6 ;  /* 0xff800000247b7808 */ /* 0x000fe40007000000 */
[----:B------:R-:W1:Y:S01]  /*f3c0*/  MUFU.TANH R26, R26 ;  /* 0x0000001a001a7308 */ /* 0x000e620000002400 */
[----:B--2---:R-:W-:Y:S01]  /*f3d0*/  FFMA.FTZ R37, R0, R119, R37 ;  /* 0x0000007700257223 */ /* 0x004fe20000010025 */
[----:B------:R-:W-:-:S06]  /*f3e0*/  ISETP.GE.AND P6, PT, R122, R105, PT ;  /* 0x000000697a00720c */ /* 0x000fcc0003fc6270 */
[----:B------:R-:W2:Y:S01]  /*f3f0*/  MUFU.TANH R20, R20 ;  /* 0x0000001400147308 */ /* 0x000ea20000002400 */
[----:B---3--:R-:W-:Y:S01]  /*f400*/  FSEL R24, R43, -INF , !P4 ;  /* 0xff8000002b187808 */ /* 0x008fe20006000000 */
[----:B----4-:R-:W-:Y:S01]  /*f410*/  FFMA.FTZ R40, R0, R121, R40 ;  /* 0x0000007900287223 */ /* 0x010fe20000010028 */
[----:B------:R-:W-:-:S04]  /*f420*/  ISETP.GE.AND P4, PT, R110, R106, PT ;  /* 0x0000006a6e00720c */ /* 0x000fc80003f86270 */
[----:B------:R-:W-:Y:S01]  /*f430*/  FSEL R6, R6, -INF , !P4 ;  /* 0xff80000006067808 */ /* 0x000fe20006000000 */
[----:B------:R-:W3:Y:S01]  /*f440*/  MUFU.TANH R13, R13 ;  /* 0x0000000d000d7308 */ /* 0x000ee20000002400 */
[-C--:B------:R-:W-:Y:S01]  /*f450*/  ISETP.GE.AND P4, PT, R116, R106.reuse, PT ;  /* 0x0000006a7400720c */ /* 0x080fe20003f86270 */
[----:B-1----:R-:W-:Y:S01]  /*f460*/  FFMA.FTZ R26, R0, R121, R26 ;  /* 0x00000079001a7223 */ /* 0x002fe2000001001a */
[----:B------:R-:W-:Y:S02]  /*f470*/  FSEL R127, R40, -INF , !P5 ;  /* 0xff800000287f7808 */ /* 0x000fe40006800000 */
[----:B------:R-:W-:Y:S02]  /*f480*/  FSEL R168, R37, -INF , !P4 ;  /* 0xff80000025a87808 */ /* 0x000fe40006000000 */
[----:B------:R-:W-:Y:S01]  /*f490*/  ISETP.GE.AND P4, PT, R122, R106, PT ;  /* 0x0000006a7a00720c */ /* 0x000fe20003f86270 */
[----:B------:R-:W1:Y:S01]  /*f4a0*/  MUFU.TANH R12, R12 ;  /* 0x0000000c000c7308 */ /* 0x000e620000002400 */
[----:B--2---:R-:W-:Y:S01]  /*f4b0*/  FFMA.FTZ R20, R0, R131, R20 ;  /* 0x0000008300147223 */ /* 0x004fe20000010014 */
[----:B------:R-:W-:-:S02]  /*f4c0*/  ISETP.GE.AND P5, PT, R92, R105, PT ;  /* 0x000000695c00720c */ /* 0x000fc40003fa6270 */
[----:B------:R-:W-:Y:S02]  /*f4d0*/  FSEL R130, R26, -INF , !P0 ;  /* 0xff8000001a827808 */ /* 0x000fe40004000000 */
[----:B------:R-:W-:Y:S02]  /*f4e0*/  ISETP.GE.AND P0, PT, R92, R106, PT ;  /* 0x0000006a5c00720c */ /* 0x000fe40003f06270 */
[----:B------:R-:W2:Y:S01]  /*f4f0*/  MUFU.TANH R16, R16 ;  /* 0x0000001000107308 */ /* 0x000ea20000002400 */
[----:B---3--:R-:W-:Y:S01]  /*f500*/  FFMA.FTZ R13, R0, R131, R13 ;  /* 0x00000083000d7223 */ /* 0x008fe2000001000d */
[----:B------:R-:W-:Y:S01]  /*f510*/  FSEL R118, R20, -INF , !P6 ;  /* 0xff80000014767808 */ /* 0x000fe20007000000 */
[----:B------:R-:W-:Y:S01]  /*f520*/  BAR.SYNC.DEFER_BLOCKING 0x0 ;  /* 0x0000000000007b1d */ /* 0x000fe20000010000 */
[----:B------:R-:W-:Y:S02]  /*f530*/  ISETP.GE.AND P6, PT, R2, R105, PT ;  /* 0x000000690200720c */ /* 0x000fe40003fc6270 */
[----:B------:R-:W-:Y:S01]  /*f540*/  FSEL R114, R13, -INF , !P4 ;  /* 0xff8000000d727808 */ /* 0x000fe20006000000 */
[----:B-1----:R-:W-:-:S02]  /*f550*/  FFMA.FTZ R12, R0, R93, R12 ;  /* 0x0000005d000c7223 */ /* 0x002fc4000001000c */
[----:B------:R-:W1:Y:S01]  /*f560*/  MUFU.TANH R17, R17 ;  /* 0x0000001100117308 */ /* 0x000e620000002400 */
[----:B------:R-:W-:Y:S01]  /*f570*/  ISETP.GE.AND P4, PT, R2, R106, PT ;  /* 0x0000006a0200720c */ /* 0x000fe20003f86270 */
[-C--:B------:R-:W-:Y:S01]  /*f580*/  FFMA.FTZ R2, R0, R51.reuse, R132 ;  /* 0x0000003300027223 */ /* 0x080fe20000010084 */
[----:B------:R-:W-:Y:S02]  /*f590*/  IADD3 R132, R147, 0x3800, RZ ;  /* 0x0000380093847810 */ /* 0x000fe40007ffe0ff */
[----:B------:R-:W-:Y:S01]  /*f5a0*/  FSEL R117, R12, -INF , !P5 ;  /* 0xff8000000c757808 */ /* 0x000fe20006800000 */
[----:B------:R-:W-:Y:S01]  /*f5b0*/  FFMA.FTZ R12, R0, R51, R60 ;  /* 0x00000033000c7223 */ /* 0x000fe2000001003c */
[----:B------:R-:W-:Y:S01]  /*f5c0*/  ISETP.GE.AND P5, PT, R126, R105, PT ;  /* 0x000000697e00720c */ /* 0x000fe20003fa6270 */
[----:B------:R-:W3:Y:S01]  /*f5d0*/  MUFU.TANH R19, R19 ;  /* 0x0000001300137308 */ /* 0x000ee20000002400 */
[----:B--2---:R-:W-:Y:S01]  /*f5e0*/  FFMA.FTZ R16, R0, R93, R16 ;  /* 0x0000005d00107223 */ /* 0x004fe20000010010 */
[----:B------:R-:W-:-:S02]  /*f5f0*/  FSEL R2, R2, -INF , !P6 ;  /* 0xff80000002027808 */ /* 0x000fc40007000000 */
[----:B------:R-:W-:Y:S02]  /*f600*/  FSEL R12, R12, -INF , !P4 ;  /* 0xff8000000c0c7808 */ /* 0x000fe40006000000 */
[----:B------:R-:W-:Y:S02]  /*f610*/  FSEL R113, R16, -INF , !P0 ;  /* 0xff80000010717808 */ /* 0x000fe40004000000 */
[----:B------:R-:W2:Y:S01]  /*f620*/  MUFU.TANH R91, R91 ;  /* 0x0000005b005b7308 */ /* 0x000ea20000002400 */
[----:B-1----:R-:W-:Y:S01]  /*f630*/  FFMA.FTZ R17, R0, R133, R17 ;  /* 0x0000008500117223 */ /* 0x002fe20000010011 */
[----:B------:R-:W-:Y:S02]  /*f640*/  ISETP.GE.AND P0, PT, R126, R106, PT ;  /* 0x0000006a7e00720c */ /* 0x000fe40003f06270 */
[----:B------:R-:W-:Y:S02]  /*f650*/  IADD3 R133, R147, 0x3000, RZ ;  /* 0x0000300093857810 */ /* 0x000fe40007ffe0ff */
[----:B------:R-:W-:Y:S01]  /*f660*/  FSEL R116, R17, -INF , !P2 ;  /* 0xff80000011747808 */ /* 0x000fe20005000000 */
[----:B---3--:R-:W-:-:S05]  /*f670*/  FFMA.FTZ R19, R0, R135, R19 ;  /* 0x0000008700137223 */ /* 0x008fca0000010013 */
[----:B------:R-:W-:Y:S01]  /*f680*/  FSEL R119, R19, -INF , !P5 ;  /* 0xff80000013777808 */ /* 0x000fe20006800000 */
[----:B--2---:R-:W-:Y:S01]  /*f690*/  FFMA.FTZ R115, R0, R135, R91 ;  /* 0x0000008700737223 */ /* 0x004fe2000001005b */
[----:B------:R-:W-:-:S04]  /*f6a0*/  IADD3 R135, R147, 0x2000, RZ ;  /* 0x0000200093877810 */ /* 0x000fc80007ffe0ff */
        /* <DEDUP_REMOVED lines=61> */
.L_x_7392:
[----:B------:R-:W-:-:S05]  /*fa80*/  IMAD.MOV.U32 R13, RZ, RZ, c[0x0][0x198] ;  /* 0x00006600ff0d7624 */ /* 0x000fca00078e00ff */
[----:B------:R-:W-:-:S04]  /*fa90*/  LEA R13, -R13, RZ, 0x6 ;  /* 0x000000ff0d0d7211 */ /* 0x000fc800078e31ff */
[----:B------:R-:W-:Y:S02]  /*faa0*/  SHF.R.S32.HI R16, RZ, 0x1f, R13 ;  /* 0x0000001fff107819 */ /* 0x000fe4000001140d */
.L_x_7393:
        /* <DEDUP_REMOVED lines=75> */
.L_x_7391:
        /* <DEDUP_REMOVED lines=33> */
[----:B------:R-:W-:Y:S02]  /*10170*/  LEA R140, R47, R142, 0x1 ;  /* 0x0000008e2f8c7211 */ /* 0x000fe400078e08ff */
[----:B------:R-:W-:Y:S01]  /*10180*/  FMNMX.FTZ R3, R113, R16, !PT ;  /* 0x0000001071037209 */ /* 0x000fe20007810000 */
[----:B------:R-:W1:Y:S03]  /*10190*/  SHFL.BFLY PT, R20, R13, 0x2, 0x1f ;  /* 0x0c401f000d147f89 */ /* 0x000e6600000e0000 */
[----:B------:R-:W-:Y:S01]  /*101a0*/  FMNMX.FTZ R16, R116, R3, !PT ;  /* 0x0000000374107209 */ /* 0x000fe20007810000 */
[----:B------:R-:W-:Y:S03]  /*101b0*/  LDSM.16.MT88.4 R76, [R141+0x8000] ;  /* 0x008000008d4c783b */ /* 0x000fe60000004200 */
        /* <DEDUP_REMOVED lines=17> */
[--C-:B------:R-:W-:Y:S01]  /*102d0*/  FFMA.FTZ R35, R5, c[0x0][0x23c], -R122.reuse ;  /* 0x00008f0005237a23 */ /* 0x100fe2000001087a */
[C---:B------:R-:W-:Y:S01]  /*102e0*/  FSETP.NEU.FTZ.AND P0, PT, R2.reuse, -INF , PT ;  /* 0xff8000000200780b */ /* 0x040fe20003f1d000 */
[----:B------:R-:W-:Y:S01]  /*102f0*/  FMUL.FTZ R121, R2, c[0x0][0x23c] ;  /* 0x00008f0002797a20 */ /* 0x000fe20000410000 */
[----:B------:R-:W-:Y:S01]  /*10300*/  MUFU.EX2 R110, R110 ;  /* 0x0000006e006e7308 */ /* 0x000fe20000000800 */
[--C-:B------:R-:W-:Y:S02]  /*10310*/  FFMA.FTZ R30, R25, c[0x0][0x23c], -R122.reuse ;  /* 0x00008f00191e7a23 */ /* 0x100fe4000001087a */
[--C-:B------:R-:W-:Y:S01]  /*10320*/  FFMA.FTZ R31, R27, c[0x0][0x23c], -R122.reuse ;  /* 0x00008f001b1f7a23 */ /* 0x100fe2000001087a */
[----:B------:R-:W-:Y:S01]  /*10330*/  FSEL R121, R121, RZ, P0 ;  /* 0x000000ff79797208 */ /* 0x000fe20000000000 */
[----:B------:R-:W-:-:S02]  /*10340*/  FFMA.FTZ R28, R11, c[0x0][0x23c], -R122 ;  /* 0x00008f000b1c7a23 */ /* 0x000fc4000001087a */
[--C-:B------:R-:W-:Y:S01]  /*10350*/  FFMA.FTZ R29, R29, c[0x0][0x23c], -R122.reuse ;  /* 0x00008f001d1d7a23 */ /* 0x100fe2000001087a */
[----:B------:R-:W1:Y:S01]  /*10360*/  MUFU.EX2 R107, R107 ;  /* 0x0000006b006b7308 */ /* 0x000e620000000800 */
[--C-:B------:R-:W-:Y:S02]  /*10370*/  FFMA.FTZ R112, R12, c[0x0][0x23c], -R121.reuse ;  /* 0x00008f000c707a23 */ /* 0x100fe40000010879 */
[--C-:B------:R-:W-:Y:S02]  /*10380*/  FFMA.FTZ R111, R8, c[0x0][0x23c], -R121.reuse ;  /* 0x00008f00086f7a23 */ /* 0x100fe40000010879 */
[--C-:B------:R-:W-:Y:S02]  /*10390*/  FFMA.FTZ R34, R18, c[0x0][0x23c], -R121.reuse ;  /* 0x00008f0012227a23 */ /* 0x100fe40000010879 */
[--C-:B------:R-:W-:Y:S01]  /*103a0*/  FFMA.FTZ R33, R24, c[0x0][0x23c], -R121.reuse ;  /* 0x00008f0018217a23 */ /* 0x100fe20000010879 */
[----:B------:R-:W-:Y:S01]  /*103b0*/  MUFU.EX2 R35, R35 ;  /* 0x0000002300237308 */ /* 0x000fe20000000800 */
[----:B------:R-:W-:Y:S01]  /*103c0*/  FFMA.FTZ R27, R10, c[0x0][0x23c], -R121 ;  /* 0x00008f000a1b7a23 */ /* 0x000fe20000010879 */
[----:B------:R-:W-:Y:S01]  /*103d0*/  LDSM.16.MT88.4 R16, [R141+0x8800] ;  /* 0x008800008d10783b */ /* 0x000fe20000004200 */
[----:B------:R-:W-:-:S02]  /*103e0*/  FFMA.FTZ R24, R7, c[0x0][0x23c], -R122 ;  /* 0x00008f0007187a23 */ /* 0x000fc4000001087a */
[--C-:B------:R-:W-:Y:S01]  /*103f0*/  FFMA.FTZ R32, R14, c[0x0][0x23c], -R121.reuse ;  /* 0x00008f000e207a23 */ /* 0x100fe20000010879 */
[----:B------:R-:W2:Y:S01]  /*10400*/  LDSM.16.MT88.4 R8, [R142+0x8800] ;  /* 0x008800008e08783b */ /* 0x000ea20000004200 */
[--C-:B------:R-:W-:Y:S01]  /*10410*/  FFMA.FTZ R26, R6, c[0x0][0x23c], -R121.reuse ;  /* 0x00008f00061a7a23 */ /* 0x100fe20000010879 */
[----:B------:R-:W3:Y:S01]  /*10420*/  MUFU.EX2 R30, R30 ;  /* 0x0000001e001e7308 */ /* 0x000ee20000000800 */
[----:B-1----:R-:W-:Y:S01]  /*10430*/  F2FP.BF16.PACK_AB R64, R107, R110 ;  /* 0x0000006e6b40723e */ /* 0x002fe200000010ff */
[----:B------:R-:W-:Y:S01]  /*10440*/  FFMA.FTZ R25, R4, c[0x0][0x23c], -R121 ;  /* 0x00008f0004197a23 */ /* 0x000fe20000010879 */
[----:B------:R-:W1:Y:S01]  /*10450*/  LDSM.16.MT88.4 R12, [R144+0x8800] ;  /* 0x00880000900c783b */ /* 0x000e620000004200 */
        /* <DEDUP_REMOVED lines=9> */
[----:B------:R-:W-:Y:S02]  /*104f0*/  FFMA.FTZ R119, R119, c[0x0][0x23c], -R122 ;  /* 0x00008f0077777a23 */ /* 0x000fe4000001087a */
[--C-:B------:R-:W-:Y:S02]  /*10500*/  FFMA.FTZ R114, R114, c[0x0][0x23c], -R121.reuse ;  /* 0x00008f0072727a23 */ /* 0x100fe40000010879 */
[----:B------:R-:W-:-:S02]  /*10510*/  FFMA.FTZ R113, R113, c[0x0][0x23c], -R121 ;  /* 0x00008f0071717a23 */ /* 0x000fc40000010879 */
[----:B------:R-:W-:Y:S01]  /*10520*/  MUFU.EX2 R34, R34 ;  /* 0x0000002200227308 */ /* 0x000fe20000000800 */
[----:B------:R-:W-:Y:S02]  /*10530*/  FFMA.FTZ R116, R116, c[0x0][0x23c], -R121 ;  /* 0x00008f0074747a23 */ /* 0x000fe40000010879 */
[----:B------:R-:W-:-:S04]  /*10540*/  FADD.FTZ R110, R110, R107 ;  /* 0x0000006b6e6e7221 */ /* 0x000fc80000010000 */
[----:B------:R-:W-:Y:S01]  /*10550*/  FADD.FTZ R35, R35, R110 ;  /* 0x0000006e23237221 */ /* 0x000fe20000010000 */
[----:B------:R-:W3:Y:S01]  /*10560*/  MUFU.EX2 R33, R33 ;  /* 0x0000002100217308 */ /* 0x000ee20000000800 */
[----:B----4-:R-:W-:Y:S01]  /*10570*/  F2FP.BF16.PACK_AB R65, R111, R112 ;  /* 0x000000706f41723e */ /* 0x010fe200000010ff */
[----:B------:R-:W-:Y:S02]  /*10580*/  FADD.FTZ R111, R112, R111 ;  /* 0x0000006f706f7221 */ /* 0x000fe40000010000 */
[----:B------:R-:W-:-:S04]  /*10590*/  FADD.FTZ R30, R30, R35 ;  /* 0x000000231e1e7221 */ /* 0x000fc80000010000 */
        /* <DEDUP_REMOVED lines=30> */
[----:B------:R-:W3:Y:S01]  /*10780*/  MUFU.EX2 R123, R123 ;  /* 0x0000007b007b7308 */ /* 0x000ee20000000800 */
[----:B------:R-:W-:-:S05]  /*10790*/  FADD.FTZ R26, R26, R27 ;  /* 0x0000001b1a1a7221 */ /* 0x000fca0000010000 */
[----:B------:R-:W-:Y:S01]  /*107a0*/  HMMA.16816.F32.BF16 R72, R64, R68, RZ ;  /* 0x000000444048723c */ /* 0x000fe200000418ff */
[----:B------:R-:W-:Y:S01]  /*107b0*/  FADD.FTZ R26, R25, R26 ;  /* 0x0000001a191a7221 */ /* 0x000fe20000010000 */
        /* <DEDUP_REMOVED lines=15> */
[----:B------:R-:W-:Y:S08]  /*108b0*/  HMMA.16816.F32.BF16 R68, R64, R70, RZ ;  /* 0x000000464044723c */ /* 0x000ff000000418ff */
[C---:B--2---:R-:W-:Y:S08]  /*108c0*/  HMMA.16816.F32.BF16 R36, R4.reuse, R8, R36 ;  /* 0x000000080424723c */ /* 0x044ff00000041824 */
[----:B------:R-:W-:Y:S01]  /*108d0*/  HMMA.16816.F32.BF16 R40, R4, R10, R40 ;  /* 0x0000000a0428723c */ /* 0x000fe20000041828 */
[----:B------:R-:W2:Y:S07]  /*108e0*/  LDSM.16.MT88.4 R8, [R140+0xa800] ;  /* 0x00a800008c08783b */ /* 0x000eae0000004200 */
[C---:B------:R-:W-:Y:S08]  /*108f0*/  HMMA.16816.F32.BF16 R48, R64.reuse, R50, RZ ;  /* 0x000000324030723c */ /* 0x040ff000000418ff */
[C---:B------:R-:W-:Y:S08]  /*10900*/  HMMA.16816.F32.BF16 R56, R64.reuse, R58, RZ ;  /* 0x0000003a4038723c */ /* 0x040ff000000418ff */
[C---:B-1----:R-:W-:Y:S08]  /*10910*/  HMMA.16816.F32.BF16 R60, R64.reuse, R12, RZ ;  /* 0x0000000c403c723c */ /* 0x042ff000000418ff */
[----:B------:R-:W-:Y:S01]  /*10920*/  HMMA.16816.F32.BF16 R64, R64, R14, RZ ;  /* 0x0000000e4040723c */ /* 0x000fe200000418ff */
[----:B------:R-:W1:Y:S07]  /*10930*/  LDSM.16.MT88.4 R12, [R141+0xa800] ;  /* 0x00a800008d0c783b */ /* 0x000e6e0000004200 */
        /* <DEDUP_REMOVED lines=13> */
[C---:B-1----:R-:W-:Y:S01]  /*10a10*/  HMMA.16816.F32.BF16 R52, R4.reuse, R12, R52 ;  /* 0x0000000c0434723c */ /* 0x042fe20000041834 */
[--C-:B------:R-:W-:Y:S02]  /*10a20*/  FFMA.FTZ R23, R130, c[0x0][0x23c], -R121.reuse ;  /* 0x00008f0082177a23 */ /* 0x100fe40000010879 */
[----:B------:R-:W-:Y:S02]  /*10a30*/  FFMA.FTZ R168, R115, c[0x0][0x23c], -R121 ;  /* 0x00008f0073a87a23 */ /* 0x000fe40000010879 */
[----:B------:R-:W-:Y:S03]  /*10a40*/  MUFU.EX2 R125, R125 ;  /* 0x0000007d007d7308 */ /* 0x000fe60000000800 */
[C---:B----4-:R-:W-:Y:S05]  /*10a50*/  HMMA.16816.F32.BF16 R44, R4.reuse, R16, R44 ;  /* 0x00000010042c723c */ /* 0x050fea000004182c */
[----:B------:R-:W1:Y:S03]  /*10a60*/  MUFU.EX2 R22, R22 ;  /* 0x0000001600167308 */ /* 0x000e660000000800 */
[C---:B------:R-:W-:Y:S01]  /*10a70*/  HMMA.16816.F32.BF16 R48, R4.reuse, R18, R48 ;  /* 0x000000120430723c */ /* 0x040fe20000041830 */
[----:B------:R-:W-:Y:S04]  /*10a80*/  LDSM.16.MT88.4 R16, [R140+0x9000] ;  /* 0x009000008c10783b */ /* 0x000fe80000004200 */
[----:B------:R-:W-:Y:S03]  /*10a90*/  MUFU.EX2 R23, R23 ;  /* 0x0000001700177308 */ /* 0x000fe60000000800 */
[----:B------:R-:W-:Y:S01]  /*10aa0*/  HMMA.16816.F32.BF16 R56, R4, R14, R56 ;  /* 0x0000000e0438723c */ /* 0x000fe20000041838 */
[----:B------:R-:W4:Y:S04]  /*10ab0*/  LDSM.16.MT88.4 R12, [R142+0x9000] ;  /* 0x009000008e0c783b */ /* 0x000f280000004200 */
[----:B------:R-:W5:Y:S02]  /*10ac0*/  MUFU.EX2 R20, R20 ;  /* 0x0000001400147308 */ /* 0x000f640000000800 */
[----:B---3--:R-:W-:Y:S01]  /*10ad0*/  F2FP.BF16.PACK_AB R4, R123, R126 ;  /* 0x0000007e7b04723e */ /* 0x008fe200000010ff */
[----:B------:R-:W-:Y:S01]  /*10ae0*/  FADD.FTZ R126, R126, R29 ;  /* 0x0000001d7e7e7221 */ /* 0x000fe20000010000 */
[C---:B-1----:R-:W-:Y:S01]  /*10af0*/  F2FP.BF16.PACK_AB R5, R22.reuse, R125 ;  /* 0x0000007d1605723e */ /* 0x042fe200000010ff */
[----:B------:R-:W-:Y:S01]  /*10b00*/  FADD.FTZ R125, R125, R26 ;  /* 0x0000001a7d7d7221 */ /* 0x000fe20000010000 */
[----:B------:R-:W-:Y:S01]  /*10b10*/  F2FP.BF16.PACK_AB R6, R21, R124 ;  /* 0x0000007c1506723e */ /* 0x000fe200000010ff */
[----:B------:R-:W-:Y:S01]  /*10b20*/  FADD.FTZ R123, R123, R126 ;  /* 0x0000007e7b7b7221 */ /* 0x000fe20000010000 */
[----:B------:R-:W-:Y:S01]  /*10b30*/  MUFU.EX2 R115, R116 ;  /* 0x0000007400737308 */ /* 0x000fe20000000800 */
[----:B------:R-:W-:-:S02]  /*10b40*/  FADD.FTZ R22, R22, R125 ;  /* 0x0000007d16167221 */ /* 0x000fc40000010000 */
[----:B------:R-:W-:-:S04]  /*10b50*/  FADD.FTZ R124, R124, R123 ;  /* 0x0000007b7c7c7221 */ /* 0x000fc80000010000 */
[----:B------:R-:W-:Y:S01]  /*10b60*/  FADD.FTZ R21, R21, R124 ;  /* 0x0000007c15157221 */ /* 0x000fe20000010000 */
[----:B-----5:R-:W-:Y:S01]  /*10b70*/  F2FP.BF16.PACK_AB R7, R20, R23 ;  /* 0x000000171407723e */ /* 0x020fe200000010ff */
[----:B------:R-:W1:Y:S01]  /*10b80*/  MUFU.EX2 R168, R168 ;  /* 0x000000a800a87308 */ /* 0x000e620000000800 */
[----:B------:R-:W-:-:S04]  /*10b90*/  FADD.FTZ R23, R23, R22 ;  /* 0x0000001617177221 */ /* 0x000fc80000010000 */
[----:B------:R-:W-:Y:S01]  /*10ba0*/  FADD.FTZ R23, R20, R23 ;  /* 0x0000001714177221 */ /* 0x000fe20000010000 */
[C---:B--2---:R-:W-:Y:S08]  /*10bb0*/  HMMA.16816.F32.BF16 R96, R4.reuse, R8, R96 ;  /* 0x000000080460723c */ /* 0x044ff00000041860 */
[C---:B------:R-:W-:Y:S01]  /*10bc0*/  HMMA.16816.F32.BF16 R92, R4.reuse, R10, R92 ;  /* 0x0000000a045c723c */ /* 0x040fe2000004185c */
[----:B------:R-:W2:Y:S07]  /*10bd0*/  LDSM.16.MT88.4 R8, [R141+0x9000] ;  /* 0x009000008d08783b */ /* 0x000eae0000004200 */
[C---:B----4-:R-:W-:Y:S08]  /*10be0*/  HMMA.16816.F32.BF16 R88, R4.reuse, R12, R88 ;  /* 0x0000000c0458723c */ /* 0x050ff00000041858 */
        /* <DEDUP_REMOVED lines=11> */
[C---:B--2---:R-:W-:Y:S08]  /*10ca0*/  HMMA.16816.F32.BF16 R44, R4.reuse, R8, R44 ;  /* 0x00000008042c723c */ /* 0x044ff0000004182c */
[C---:B------:R-:W-:Y:S01]  /*10cb0*/  HMMA.16816.F32.BF16 R48, R4.reuse, R10, R48 ;  /* 0x0000000a0430723c */ /* 0x040fe20000041830 */
[----:B------:R-:W2:Y:S07]  /*10cc0*/  LDSM.16.MT88.4 R8, [R140+0xb000] ;  /* 0x00b000008c08783b */ /* 0x000eae0000004200 */
        /* <DEDUP_REMOVED lines=21> */
[C---:B------:R-:W-:Y:S08]  /*10e20*/  HMMA.16816.F32.BF16 R80, R4.reuse, R16, R80 ;  /* 0x000000100450723c */ /* 0x040ff00000041850 */
        /* <DEDUP_REMOVED lines=81> */
.L_x_7395:
[----:B------:R-:W-:-:S05]  /*11340*/  IMAD.MOV.U32 R5, RZ, RZ, c[0x0][0x1a0] ;  /* 0x00006800ff057624 */ /* 0x000fca00078e00ff */
[----:B------:R-:W-:-:S04]  /*11350*/  LEA R5, -R5, RZ, 0x6 ;  /* 0x000000ff05057211 */ /* 0x000fc800078e31ff */
[----:B------:R-:W-:Y:S02]  /*11360*/  SHF.R.S32.HI R6, RZ, 0x1f, R5 ;  /* 0x0000001fff067819 */ /* 0x000fe40000011405 */
.L_x_7396:
        /* <DEDUP_REMOVED lines=176> */
[----:B------:R-:W-:Y:S01]  /*11e70*/  HMMA.16816.F32.BF16 R24, R124, R116, R24 ;  /* 0x000000747c18723c */ /* 0x000fe20000041818 */
[----:B------:R-:W-:-:S02]  /*11e80*/  FMUL.FTZ R33, R33, c[0x0][0x2ec] ;  /* 0x0000bb0021217a20 */ /* 0x000fc40000410000 */
[----:B------:R-:W-:Y:S02]  /*11e90*/  FMUL.FTZ R35, R35, c[0x0][0x2ec] ;  /* 0x0000bb0023237a20 */ /* 0x000fe40000410000 */
[----:B------:R-:W-:Y:S02]  /*11ea0*/  FMUL.FTZ R32, R32, c[0x0][0x2ec] ;  /* 0x0000bb0020207a20 */ /* 0x000fe40000410000 */
[----:B------:R-:W-:Y:S01]  /*11eb0*/  MUFU.TANH R33, R33 ;  /* 0x0000002100217308 */ /* 0x000fe20000002400 */
[----:B--2---:R-:W-:Y:S01]  /*11ec0*/  HMMA.16816.F32.BF16 R8, R124, R108, R8 ;  /* 0x0000006c7c08723c */ /* 0x004fe20000041808 */
[----:B------:R-:W-:Y:S02]  /*11ed0*/  FMUL.FTZ R28, R28, c[0x0][0x2ec] ;  /* 0x0000bb001c1c7a20 */ /* 0x000fe40000410000 */
[----:B------:R-:W-:Y:S02]  /*11ee0*/  FMUL.FTZ R30, R30, c[0x0][0x2ec] ;  /* 0x0000bb001e1e7a20 */ /* 0x000fe40000410000 */
[----:B------:R-:W-:-:S02]  /*11ef0*/  FMUL.FTZ R29, R29, c[0x0][0x2ec] ;  /* 0x0000bb001d1d7a20 */ /* 0x000fc40000410000 */
[----:B------:R-:W-:Y:S01]  /*11f00*/  IMAD R108, R163, 0x40, R162 ;  /* 0x00000040a36c7824 */ /* 0x000fe200078e02a2 */
[C---:B----4-:R-:W-:Y:S01]  /*11f10*/  HMMA.16816.F32.BF16 R12, R124.reuse, R114, R12 ;  /* 0x000000727c0c723c */ /* 0x050fe2000004180c */
[----:B------:R-:W-:Y:S01]  /*11f20*/  MUFU.TANH R35, R35 ;  /* 0x0000002300237308 */ /* 0x000fe20000002400 */
[----:B------:R-:W-:Y:S02]  /*11f30*/  FMUL.FTZ R31, R31, c[0x0][0x2ec] ;  /* 0x0000bb001f1f7a20 */ /* 0x000fe40000410000 */
[----:B------:R-:W-:Y:S02]  /*11f40*/  FMUL.FTZ R22, R22, c[0x0][0x2ec] ;  /* 0x0000bb0016167a20 */ /* 0x000fe40000410000 */
[----:B------:R-:W-:Y:S02]  /*11f50*/  FMUL.FTZ R20, R20, c[0x0][0x2ec] ;  /* 0x0000bb0014147a20 */ /* 0x000fe40000410000 */
[----:B------:R-:W-:Y:S01]  /*11f60*/  HMMA.16816.F32.BF16 R16, R124, R112, R16 ;  /* 0x000000707c10723c */ /* 0x000fe20000041810 */
[----:B------:R-:W-:Y:S01]  /*11f70*/  MUFU.TANH R28, R28 ;  /* 0x0000001c001c7308 */ /* 0x000fe20000002400 */
[----:B------:R-:W-:-:S02]  /*11f80*/  FMUL.FTZ R26, R26, c[0x0][0x2ec] ;  /* 0x0000bb001a1a7a20 */ /* 0x000fc40000410000 */
[----:B------:R-:W-:Y:S02]  /*11f90*/  FMUL.FTZ R24, R24, c[0x0][0x2ec] ;  /* 0x0000bb0018187a20 */ /* 0x000fe40000410000 */
[----:B------:R-:W-:Y:S01]  /*11fa0*/  FMUL.FTZ R25, R25, c[0x0][0x2ec] ;  /* 0x0000bb0019197a20 */ /* 0x000fe20000410000 */
[----:B------:R-:W-:Y:S01]  /*11fb0*/  IADD3 R112, R108, 0x1, RZ ;  /* 0x000000016c707810 */ /* 0x000fe20007ffe0ff */
[----:B------:R-:W-:Y:S01]  /*11fc0*/  HMMA.16816.F32.BF16 R4, R124, R110, R4 ;  /* 0x0000006e7c04723c */ /* 0x000fe20000041804 */
[----:B------:R-:W-:Y:S01]  /*11fd0*/  MUFU.TANH R30, R30 ;  /* 0x0000001e001e7308 */ /* 0x000fe20000002400 */
[----:B------:R-:W-:Y:S01]  /*11fe0*/  FMUL.FTZ R113, R8, c[0x0][0x2ec] ;  /* 0x0000bb0008717a20 */ /* 0x000fe20000410000 */
[----:B------:R-:W-:Y:S01]  /*11ff0*/  IADD3 R8, R108, 0x9, RZ ;  /* 0x000000096c087810 */ /* 0x000fe20007ffe0ff */
[----:B------:R-:W-:Y:S01]  /*12000*/  FMUL.FTZ R27, R27, c[0x0][0x2ec] ;  /* 0x0000bb001b1b7a20 */ /* 0x000fe20000410000 */
[-C--:B------:R-:W-:Y:S01]  /*12010*/  ISETP.GE.AND P6, PT, R112, R105.reuse, PT ;  /* 0x000000697000720c */ /* 0x080fe20003fc6270 */
[----:B------:R-:W-:Y:S01]  /*12020*/  FMUL.FTZ R21, R21, c[0x0][0x2ec] ;  /* 0x0000bb0015157a20 */ /* 0x000fe20000410000 */
[----:B------:R-:W-:Y:S01]  /*12030*/  IADD3 R110, R108, 0x8, RZ ;  /* 0x000000086c6e7810 */ /* 0x000fe20007ffe0ff */
[----:B------:R-:W-:Y:S01]  /*12040*/  FMUL.FTZ R115, R12, c[0x0][0x2ec] ;  /* 0x0000bb000c737a20 */ /* 0x000fe20000410000 */
[----:B------:R-:W-:Y:S01]  /*12050*/  I2F R111, R112 ;  /* 0x00000070006f7306 */ /* 0x000fe20000201400 */
[----:B------:R-:W-:Y:S01]  /*12060*/  FMUL.FTZ R14, R14, c[0x0][0x2ec] ;  /* 0x0000bb000e0e7a20 */ /* 0x000fe20000410000 */
[-C--:B------:R-:W-:Y:S01]  /*12070*/  ISETP.GE.AND P4, PT, R112, R106.reuse, PT ;  /* 0x0000006a7000720c */ /* 0x080fe20003f86270 */
[----:B------:R-:W-:Y:S01]  /*12080*/  FMUL.FTZ R23, R23, c[0x0][0x2ec] ;  /* 0x0000bb0017177a20 */ /* 0x000fe20000410000 */
[C---:B------:R-:W-:Y:S01]  /*12090*/  ISETP.GE.AND P5, PT, R110.reuse, R105, PT ;  /* 0x000000696e00720c */ /* 0x040fe20003fa6270 */
[----:B------:R-:W-:Y:S01]  /*120a0*/  FMUL.FTZ R13, R13, c[0x0][0x2ec] ;  /* 0x0000bb000d0d7a20 */ /* 0x000fe20000410000 */
[----:B------:R-:W-:Y:S01]  /*120b0*/  ISETP.GE.AND P1, PT, R110, R106, PT ;  /* 0x0000006a6e00720c */ /* 0x000fe20003f26270 */
[----:B------:R-:W-:Y:S01]  /*120c0*/  FMUL.FTZ R18, R18, c[0x0][0x2ec] ;  /* 0x0000bb0012127a20 */ /* 0x000fe20000410000 */
[----:B------:R-:W1:Y:S01]  /*120d0*/  I2F R109, R110 ;  /* 0x0000006e006d7306 */ /* 0x000e620000201400 */
[----:B------:R-:W-:-:S02]  /*120e0*/  FMUL.FTZ R16, R16, c[0x0][0x2ec] ;  /* 0x0000bb0010107a20 */ /* 0x000fc40000410000 */
[----:B------:R-:W-:Y:S02]  /*120f0*/  FMUL.FTZ R17, R17, c[0x0][0x2ec] ;  /* 0x0000bb0011117a20 */ /* 0x000fe40000410000 */
[----:B------:R-:W-:Y:S02]  /*12100*/  FMUL.FTZ R19, R19, c[0x0][0x2ec] ;  /* 0x0000bb0013137a20 */ /* 0x000fe40000410000 */
[----:B------:R-:W-:Y:S01]  /*12110*/  FMUL.FTZ R15, R15, c[0x0][0x2ec] ;  /* 0x0000bb000f0f7a20 */ /* 0x000fe20000410000 */
[----:B------:R-:W-:Y:S01]  /*12120*/  MUFU.TANH R29, R29 ;  /* 0x0000001d001d7308 */ /* 0x000fe20000002400 */
[----:B------:R-:W-:Y:S02]  /*12130*/  FMUL.FTZ R4, R4, c[0x0][0x2ec] ;  /* 0x0000bb0004047a20 */ /* 0x000fe40000410000 */
[----:B------:R-:W-:Y:S02]  /*12140*/  FMUL.FTZ R9, R9, c[0x0][0x2ec] ;  /* 0x0000bb0009097a20 */ /* 0x000fe40000410000 */
[----:B------:R-:W-:-:S02]  /*12150*/  FMUL.FTZ R11, R11, c[0x0][0x2ec] ;  /* 0x0000bb000b0b7a20 */ /* 0x000fc40000410000 */
[----:B------:R-:W-:Y:S01]  /*12160*/  FMUL.FTZ R6, R6, c[0x0][0x2ec] ;  /* 0x0000bb0006067a20 */ /* 0x000fe20000410000 */
[----:B------:R-:W2:Y:S01]  /*12170*/  I2F R12, R8 ;  /* 0x00000008000c7306 */ /* 0x000ea20000201400 */
[----:B-1----:R-:W-:Y:S02]  /*12180*/  FFMA.FTZ R30, R0, R109, R30 ;  /* 0x0000006d001e7223 */ /* 0x002fe4000001001e */
[----:B------:R-:W-:Y:S02]  /*12190*/  FMUL.FTZ R7, R7, c[0x0][0x2ec] ;  /* 0x0000bb0007077a20 */ /* 0x000fe40000410000 */
[----:B------:R-:W-:-:S03]  /*121a0*/  FMUL.FTZ R5, R5, c[0x0][0x2ec] ;  /* 0x0000bb0005057a20 */ /* 0x000fc60000410000 */
[----:B------:R-:W1:Y:S08]  /*121b0*/  MUFU.TANH R31, R31 ;  /* 0x0000001f001f7308 */ /* 0x000e700000002400 */
[----:B------:R3:W-:Y:S08]  /*121c0*/  MUFU.TANH R127, R22 ;  /* 0x00000016007f7308 */ /* 0x0007f00000002400 */
[----:B------:R4:W-:Y:S01]  /*121d0*/  MUFU.TANH R119, R20 ;  /* 0x0000001400777308 */ /* 0x0009e20000002400 */
[----:B---3--:R-:W-:-:S07]  /*121e0*/  IADD3 R22, R108, 0x10, RZ ;  /* 0x000000106c167810 */ /* 0x008fce0007ffe0ff */
[----:B------:R3:W-:Y:S01]  /*121f0*/  MUFU.TANH R125, R18 ;  /* 0x00000012007d7308 */ /* 0x0007e20000002400 */
[----:B----4-:R-:W-:-:S07]  /*12200*/  IADD3 R20, R108, 0x11, RZ ;  /* 0x000000116c147810 */ /* 0x010fce0007ffe0ff */
[----:B------:R4:W-:Y:S01]  /*12210*/  MUFU.TANH R123, R14 ;  /* 0x0000000e007b7308 */ /* 0x0009e20000002400 */
[----:B---3--:R-:W-:-:S07]  /*12220*/  FFMA.FTZ R18, R0, R111, R33 ;  /* 0x0000006f00127223 */ /* 0x008fce0000010021 */
[----:B------:R-:W-:Y:S01]  /*12230*/  MUFU.TANH R131, R26 ;  /* 0x0000001a00837308 */ /* 0x000fe20000002400 */
[----:B------:R-:W-:Y:S02]  /*12240*/  FSEL R18, R18, -INF , !P6 ;  /* 0xff80000012127808 */ /* 0x000fe40007000000 */
[----:B------:R-:W-:Y:S01]  /*12250*/  ISETP.GE.AND P6, PT, R8, R105, PT ;  /* 0x000000690800720c */ /* 0x000fe20003fc6270 */
[----:B----4-:R-:W-:-:S04]  /*12260*/  FFMA.FTZ R14, R0, R111, R35 ;  /* 0x0000006f000e7223 */ /* 0x010fc80000010023 */
[----:B------:R3:W-:Y:S01]  /*12270*/  MUFU.TANH R117, R16 ;  /* 0x0000001000757308 */ /* 0x0007e20000002400 */
[CC--:B--2---:R-:W-:Y:S02]  /*12280*/  FFMA.FTZ R35, R0.reuse, R12.reuse, R29 ;  /* 0x0000000c00237223 */ /* 0x0c4fe4000001001d */
[----:B-1----:R-:W-:Y:S01]  /*12290*/  FFMA.FTZ R12, R0, R12, R31 ;  /* 0x0000000c000c7223 */ /* 0x002fe2000001001f */
[----:B------:R-:W-:Y:S01]  /*122a0*/  FSEL R14, R14, -INF , !P4 ;  /* 0xff8000000e0e7808 */ /* 0x000fe20006000000 */
[----:B------:R-:W-:Y:S01]  /*122b0*/  FMUL.FTZ R29, R10, c[0x0][0x2ec] ;  /* 0x0000bb000a1d7a20 */ /* 0x000fe20000410000 */
[-C--:B------:R-:W-:Y:S02]  /*122c0*/  ISETP.GE.AND P4, PT, R8, R106.reuse, PT ;  /* 0x0000006a0800720c */ /* 0x080fe40003f86270 */
[----:B------:R-:W-:Y:S01]  /*122d0*/  MUFU.TANH R121, R24 ;  /* 0x0000001800797308 */ /* 0x000fe20000002400 */
[----:B------:R-:W-:Y:S02]  /*122e0*/  FSEL R8, R30, -INF , !P1 ;  /* 0xff8000001e087808 */ /* 0x000fe40004800000 */
[----:B------:R-:W-:-:S02]  /*122f0*/  ISETP.GE.AND P1, PT, R22, R106, PT ;  /* 0x0000006a1600720c */ /* 0x000fc40003f26270 */
[----:B------:R-:W-:Y:S02]  /*12300*/  FSEL R10, R35, -INF , !P6 ;  /* 0xff800000230a7808 */ /* 0x000fe40007000000 */
[----:B------:R-:W-:Y:S01]  /*12310*/  FSEL R12, R12, -INF , !P4 ;  /* 0xff8000000c0c7808 */ /* 0x000fe20006000000 */
[----:B------:R1:W2:Y:S01]  /*12320*/  I2F R26, R22 ;  /* 0x00000016001a7306 */ /* 0x0002a20000201400 */
[----:B---3--:R-:W-:Y:S01]  /*12330*/  FFMA.FTZ R16, R0, R109, R28 ;  /* 0x0000006d00107223 */ /* 0x008fe2000001001c */
[----:B------:R-:W-:Y:S02]  /*12340*/  IADD3 R28, R108, 0x18, RZ ;  /* 0x000000186c1c7810 */ /* 0x000fe40007ffe0ff */
[-C--:B------:R-:W-:Y:S02]  /*12350*/  ISETP.GE.AND P6, PT, R20, R105.reuse, PT ;  /* 0x000000691400720c */ /* 0x080fe40003fc6270 */
[----:B------:R-:W-:Y:S02]  /*12360*/  FSEL R16, R16, -INF , !P5 ;  /* 0xff80000010107808 */ /* 0x000fe40006800000 */
[----:B------:R-:W-:Y:S01]  /*12370*/  MUFU.TANH R25, R25 ;  /* 0x0000001900197308 */ /* 0x000fe20000002400 */
[----:B------:R-:W-:-:S02]  /*12380*/  ISETP.GE.AND P5, PT, R22, R105, PT ;  /* 0x000000691600720c */ /* 0x000fc40003fa6270 */
[----:B------:R-:W-:-:S05]  /*12390*/  ISETP.GE.AND P4, PT, R20, R106, PT ;  /* 0x0000006a1400720c */ /* 0x000fca0003f86270 */
[----:B------:R-:W-:Y:S01]  /*123a0*/  MUFU.TANH R27, R27 ;  /* 0x0000001b001b7308 */ /* 0x000fe20000002400 */
[----:B-1----:R-:W-:Y:S01]  /*123b0*/  IADD3 R22, R108, 0x19, RZ ;  /* 0x000000196c167810 */ /* 0x002fe20007ffe0ff */
[CC--:B--2---:R-:W-:Y:S02]  /*123c0*/  FFMA.FTZ R121, R0.reuse, R26.reuse, R121 ;  /* 0x0000001a00797223 */ /* 0x0c4fe40000010079 */
[----:B------:R-:W-:Y:S01]  /*123d0*/  FFMA.FTZ R130, R0, R26, R131 ;  /* 0x0000001a00827223 */ /* 0x000fe20000010083 */
[----:B------:R-:W-:Y:S02]  /*123e0*/  IADD3 R26, R108, 0x20, RZ ;  /* 0x000000206c1a7810 */ /* 0x000fe40007ffe0ff */
[----:B------:R-:W-:Y:S01]  /*123f0*/  FSEL R166, R121, -INF , !P5 ;  /* 0xff80000079a67808 */ /* 0x000fe20006800000 */
[----:B------:R1:W2:Y:S01]  /*12400*/  I2F R24, R20 ;  /* 0x0000001400187306 */ /* 0x0002a20000201400 */
[----:B------:R-:W-:Y:S02]  /*12410*/  FSEL R130, R130, -INF , !P1 ;  /* 0xff80000082827808 */ /* 0x000fe40004800000 */
[----:B------:R-:W-:-:S02]  /*12420*/  ISETP.GE.AND P5, PT, R28, R105, PT ;  /* 0x000000691c00720c */ /* 0x000fc40003fa6270 */
[----:B------:R-:W-:-:S03]  /*12430*/  ISETP.GE.AND P1, PT, R28, R106, PT ;  /* 0x0000006a1c00720c */ /* 0x000fc60003f26270 */
[----:B------:R-:W-:Y:S08]  /*12440*/  MUFU.TANH R21, R21 ;  /* 0x0000001500157308 */ /* 0x000ff00000002400 */
[----:B------:R3:W4:Y:S01]  /*12450*/  I2F R30, R22 ;  /* 0x00000016001e7306 */ /* 0x0007220000201400 */
[----:B-1----:R-:W-:Y:S01]  /*12460*/  IADD3 R20, R108, 0x21, RZ ;  /* 0x000000216c147810 */ /* 0x002fe20007ffe0ff */
[----:B--2---:R-:W-:-:S02]  /*12470*/  FFMA.FTZ R25, R0, R24, R25 ;  /* 0x0000001800197223 */ /* 0x004fc40000010019 */
[----:B------:R-:W-:-:S03]  /*12480*/  FFMA.FTZ R27, R0, R24, R27 ;  /* 0x00000018001b7223 */ /* 0x000fc6000001001b */
[----:B------:R-:W-:Y:S01]  /*12490*/  FSEL R198, R25, -INF , !P6 ;  /* 0xff80000019c67808 */ /* 0x000fe20007000000 */
[----:B------:R-:W1:Y:S01]  /*124a0*/  I2F R33, R28 ;  /* 0x0000001c00217306 */ /* 0x000e620000201400 */
[----:B------:R-:W-:Y:S02]  /*124b0*/  FSEL R192, R27, -INF , !P4 ;  /* 0xff8000001bc07808 */ /* 0x000fe40006000000 */
[C---:B------:R-:W-:Y:S02]  /*124c0*/  ISETP.GE.AND P6, PT, R22.reuse, R105, PT ;  /* 0x000000691600720c */ /* 0x040fe40003fc6270 */
[----:B------:R-:W-:Y:S02]  /*124d0*/  ISETP.GE.AND P4, PT, R22, R106, PT ;  /* 0x0000006a1600720c */ /* 0x000fe40003f86270 */
[C---:B------:R-:W-:Y:S01]  /*124e0*/  IADD3 R25, R108.reuse, 0x28, RZ ;  /* 0x000000286c197810 */ /* 0x040fe20007ffe0ff */
[----:B------:R-:W2:Y:S01]  /*124f0*/  MUFU.TANH R23, R23 ;  /* 0x0000001700177308 */ /* 0x000ea20000002400 */
[----:B---3--:R-:W-:Y:S01]  /*12500*/  IADD3 R22, R108, 0x29, RZ ;  /* 0x000000296c167810 */ /* 0x008fe20007ffe0ff */
[----:B----4-:R-:W-:-:S05]  /*12510*/  FFMA.FTZ R194, R0, R30, R21 ;  /* 0x0000001e00c27223 */ /* 0x010fca0000010015 */
[----:B------:R-:W-:Y:S01]  /*12520*/  FSEL R194, R194, -INF , !P6 ;  /* 0xff800000c2c27808 */ /* 0x000fe20007000000 */
[----:B------:R-:W-:Y:S01]  /*12530*/  MUFU.TANH R17, R17 ;  /* 0x0000001100117308 */ /* 0x000fe20000002400 */
[----:B-1----:R-:W-:Y:S01]  /*12540*/  FFMA.FTZ R119, R0, R33, R119 ;  /* 0x0000002100777223 */ /* 0x002fe20000010077 */
[----:B------:R-:W-:Y:S01]  /*12550*/  ISETP.GE.AND P6, PT, R20, R105, PT ;  /* 0x000000691400720c */ /* 0x000fe20003fc6270 */
[----:B------:R-:W-:-:S03]  /*12560*/  FFMA.FTZ R127, R0, R33, R127 ;  /* 0x00000021007f7223 */ /* 0x000fc6000001007f */
[----:B------:R-:W-:Y:S02]  /*12570*/  FSEL R196, R119, -INF , !P5 ;  /* 0xff80000077c47808 */ /* 0x000fe40006800000 */
[----:B------:R-:W-:Y:S01]  /*12580*/  MUFU.TANH R19, R19 ;  /* 0x0000001300137308 */ /* 0x000fe20000002400 */
[----:B--2---:R-:W-:Y:S01]  /*12590*/  FFMA.FTZ R190, R0, R30, R23 ;  /* 0x0000001e00be7223 */ /* 0x004fe20000010017 */
[----:B------:R-:W-:Y:S02]  /*125a0*/  FSEL R172, R127, -INF , !P1 ;  /* 0xff8000007fac7808 */ /* 0x000fe40004800000 */
[C---:B------:R-:W-:Y:S02]  /*125b0*/  ISETP.GE.AND P5, PT, R26.reuse, R105, PT ;  /* 0x000000691a00720c */ /* 0x040fe40003fa6270 */
[----:B------:R-:W-:Y:S02]  /*125c0*/  ISETP.GE.AND P1, PT, R26, R106, PT ;  /* 0x0000006a1a00720c */ /* 0x000fe40003f26270 */
[----:B------:R1:W2:Y:S01]  /*125d0*/  I2F R31, R26 ;  /* 0x0000001a001f7306 */ /* 0x0002a20000201400 */
[----:B------:R-:W-:-:S02]  /*125e0*/  FSEL R190, R190, -INF , !P4 ;  /* 0xff800000bebe7808 */ /* 0x000fc40006000000 */
[----:B------:R-:W-:-:S05]  /*125f0*/  ISETP.GE.AND P4, PT, R20, R106, PT ;  /* 0x0000006a1400720c */ /* 0x000fca0003f86270 */
[----:B------:R-:W3:Y:S08]  /*12600*/  I2F R24, R20 ;  /* 0x0000001400187306 */ /* 0x000ef00000201400 */
[----:B------:R-:W-:Y:S01]  /*12610*/  MUFU.TANH R13, R13 ;  /* 0x0000000d000d7308 */ /* 0x000fe20000002400 */
[----:B-1----:R-:W-:Y:S01]  /*12620*/  IADD3 R26, R108, 0x30, RZ ;  /* 0x000000306c1a7810 */ /* 0x002fe20007ffe0ff */
[----:B--2---:R-:W-:-:S02]  /*12630*/  FFMA.FTZ R117, R0, R31, R117 ;  /* 0x0000001f00757223 */ /* 0x004fc40000010075 */
[----:B------:R-:W-:-:S03]  /*12640*/  FFMA.FTZ R125, R0, R31, R125 ;  /* 0x0000001f007d7223 */ /* 0x000fc6000001007d */
[----:B------:R-:W-:Y:S01]  /*12650*/  FSEL R182, R117, -INF , !P5 ;  /* 0xff80000075b67808 */ /* 0x000fe20006800000 */
[----:B------:R-:W-:Y:S01]  /*12660*/  MUFU.TANH R15, R15 ;  /* 0x0000000f000f7308 */ /* 0x000fe20000002400 */
[CC--:B---3--:R-:W-:Y:S01]  /*12670*/  FFMA.FTZ R186, R0.reuse, R24.reuse, R17 ;  /* 0x0000001800ba7223 */ /* 0x0c8fe20000010011 */
[----:B------:R-:W-:Y:S01]  /*12680*/  FSEL R180, R125, -INF , !P1 ;  /* 0xff8000007db47808 */ /* 0x000fe20004800000 */
[----:B------:R-:W-:Y:S01]  /*12690*/  FFMA.FTZ R178, R0, R24, R19 ;  /* 0x0000001800b27223 */ /* 0x000fe20000010013 */
[----:B------:R-:W-:Y:S02]  /*126a0*/  IADD3 R19, R108, 0x38, RZ ;  /* 0x000000386c137810 */ /* 0x000fe40007ffe0ff */
[----:B------:R-:W-:Y:S02]  /*126b0*/  FSEL R186, R186, -INF , !P6 ;  /* 0xff800000baba7808 */ /* 0x000fe40007000000 */
[----:B------:R-:W1:Y:S01]  /*126c0*/  I2F R21, R22 ;  /* 0x0000001600157306 */ /* 0x000e620000201400 */
[----:B------:R-:W-:-:S02]  /*126d0*/  FSEL R178, R178, -INF , !P4 ;  /* 0xff800000b2b27808 */ /* 0x000fc40006000000 */
[CC--:B------:R-:W-:Y:S02]  /*126e0*/  ISETP.GE.AND P5, PT, R25.reuse, R105.reuse, PT ;  /* 0x000000691900720c */ /* 0x0c0fe40003fa6270 */
[-C--:B------:R-:W-:Y:S02]  /*126f0*/  ISETP.GE.AND P1, PT, R25, R106.reuse, PT ;  /* 0x0000006a1900720c */ /* 0x080fe40003f26270 */
[C---:B------:R-:W-:Y:S01]  /*12700*/  ISETP.GE.AND P6, PT, R22.reuse, R105, PT ;  /* 0x000000691600720c */ /* 0x040fe20003fc6270 */
[----:B------:R-:W-:Y:S01]  /*12710*/  MUFU.TANH R115, R115 ;  /* 0x0000007300737308 */ /* 0x000fe20000002400 */
[----:B------:R-:W-:-:S07]  /*12720*/  ISETP.GE.AND P4, PT, R22, R106, PT ;  /* 0x0000006a1600720c */ /* 0x000fce0003f86270 */
[----:B------:R-:W2:Y:S01]  /*12730*/  I2F R27, R25 ;  /* 0x00000019001b7306 */ /* 0x000ea20000201400 */
[CC--:B-1----:R-:W-:Y:S02]  /*12740*/  FFMA.FTZ R188, R0.reuse, R21.reuse, R13 ;  /* 0x0000001500bc7223 */ /* 0x0c2fe4000001000d */
[----:B------:R-:W-:Y:S02]  /*12750*/  FFMA.FTZ R174, R0, R21, R15 ;  /* 0x0000001500ae7223 */ /* 0x000fe4000001000f */
[----:B------:R-:W-:Y:S01]  /*12760*/  FMUL.FTZ R15, R34, c[0x0][0x2ec] ;  /* 0x0000bb00220f7a20 */ /* 0x000fe20000410000 */
[----:B------:R-:W-:Y:S02]  /*12770*/  FSEL R188, R188, -INF , !P6 ;  /* 0xff800000bcbc7808 */ /* 0x000fe40007000000 */
[----:B------:R-:W-:Y:S01]  /*12780*/  MUFU.TANH R113, R113 ;  /* 0x0000007100717308 */ /* 0x000fe20000002400 */
[----:B------:R-:W-:-:S07]  /*12790*/  FSEL R174, R174, -INF , !P4 ;  /* 0xff800000aeae7808 */ /* 0x000fce0006000000 */
[----:B------:R-:W-:Y:S01]  /*127a0*/  MUFU.TANH R29, R29 ;  /* 0x0000001d001d7308 */ /* 0x000fe20000002400 */
[CC--:B--2---:R-:W-:Y:S02]  /*127b0*/  FFMA.FTZ R115, R0.reuse, R27.reuse, R115 ;  /* 0x0000001b00737223 */ /* 0x0c4fe40000010073 */
[----:B------:R-:W-:-:S03]  /*127c0*/  FFMA.FTZ R123, R0, R27, R123 ;  /* 0x0000001b007b7223 */ /* 0x000fc6000001007b */
[----:B------:R-:W-:Y:S02]  /*127d0*/  FSEL R184, R115, -INF , !P5 ;  /* 0xff80000073b87808 */ /* 0x000fe40006800000 */
[----:B------:R-:W1:Y:S01]  /*127e0*/  I2F R20, R26 ;  /* 0x0000001a00147306 */ /* 0x000e620000201400 */
[----:B------:R-:W-:Y:S02]  /*127f0*/  FSEL R176, R123, -INF , !P1 ;  /* 0xff8000007bb07808 */ /* 0x000fe40004800000 */
[C---:B------:R-:W-:Y:S02]  /*12800*/  ISETP.GE.AND P5, PT, R26.reuse, R105, PT ;  /* 0x000000691a00720c */ /* 0x040fe40003fa6270 */
[----:B------:R-:W-:-:S03]  /*12810*/  ISETP.GE.AND P1, PT, R26, R106, PT ;  /* 0x0000006a1a00720c */ /* 0x000fc60003f26270 */
[----:B------:R2:W-:Y:S08]  /*12820*/  MUFU.TANH R23, R4 ;  /* 0x0000000400177308 */ /* 0x0005f00000002400 */
[----:B------:R3:W-:Y:S01]  /*12830*/  MUFU.TANH R25, R6 ;  /* 0x0000000600197308 */ /* 0x0007e20000002400 */
[CC--:B-1----:R-:W-:Y:S02]  /*12840*/  FFMA.FTZ R113, R0.reuse, R20.reuse, R113 ;  /* 0x0000001400717223 */ /* 0x0c2fe40000010071 */
[----:B------:R-:W-:-:S03]  /*12850*/  FFMA.FTZ R29, R0, R20, R29 ;  /* 0x00000014001d7223 */ /* 0x000fc6000001001d */
[----:B------:R-:W-:Y:S02]  /*12860*/  FSEL R123, R113, -INF , !P5 ;  /* 0xff800000717b7808 */ /* 0x000fe40006800000 */
[----:B--2---:R-:W-:Y:S01]  /*12870*/  IADD3 R4, R108, 0x31, RZ ;  /* 0x000000316c047810 */ /* 0x004fe20007ffe0ff */
[----:B------:R-:W1:Y:S01]  /*12880*/  I2F R22, R19 ;  /* 0x0000001300167306 */ /* 0x000e620000201400 */
[----:B------:R-:W-:Y:S02]  /*12890*/  FSEL R122, R29, -INF , !P1 ;  /* 0xff8000001d7a7808 */ /* 0x000fe40004800000 */
[CC--:B------:R-:W-:Y:S02]  /*128a0*/  ISETP.GE.AND P6, PT, R4.reuse, R105.reuse, PT ;  /* 0x000000690400720c */ /* 0x0c0fe40003fc6270 */
[----:B------:R-:W-:Y:S02]  /*128b0*/  ISETP.GE.AND P4, PT, R4, R106, PT ;  /* 0x0000006a0400720c */ /* 0x000fe40003f86270 */
[----:B---3--:R-:W-:Y:S01]  /*128c0*/  IADD3 R6, R108, 0x39, RZ ;  /* 0x000000396c067810 */ /* 0x008fe20007ffe0ff */
[----:B------:R-:W-:Y:S01]  /*128d0*/  MUFU.TANH R9, R9 ;  /* 0x0000000900097308 */ /* 0x000fe20000002400 */
[----:B------:R-:W-:-:S02]  /*128e0*/  ISETP.GE.AND P5, PT, R19, R105, PT ;  /* 0x000000691300720c */ /* 0x000fc40003fa6270 */
[----:B------:R-:W-:-:S05]  /*128f0*/  ISETP.GE.AND P1, PT, R19, R106, PT ;  /* 0x0000006a1300720c */ /* 0x000fca0003f26270 */
[----:B------:R-:W-:Y:S01]  /*12900*/  MUFU.TANH R11, R11 ;  /* 0x0000000b000b7308 */ /* 0x000fe20000002400 */
[CC--:B-1----:R-:W-:Y:S02]  /*12910*/  FFMA.FTZ R23, R0.reuse, R22.reuse, R23 ;  /* 0x0000001600177223 */ /* 0x0c2fe40000010017 */
[----:B------:R-:W-:-:S03]  /*12920*/  FFMA.FTZ R25, R0, R22, R25 ;  /* 0x0000001600197223 */ /* 0x000fc60000010019 */
[----:B------:R-:W-:Y:S02]  /*12930*/  FSEL R124, R23, -INF , !P5 ;  /* 0xff800000177c7808 */ /* 0x000fe40006800000 */
[----:B------:R-:W1:Y:S01]  /*12940*/  I2F R17, R4 ;  /* 0x0000000400117306 */ /* 0x000e620000201400 */
[----:B------:R-:W-:Y:S02]  /*12950*/  FSEL R118, R25, -INF , !P1 ;  /* 0xff80000019767808 */ /* 0x000fe40004800000 */
[C---:B------:R-:W-:Y:S02]  /*12960*/  ISETP.GE.AND P5, PT, R6.reuse, R105, PT ;  /* 0x000000690600720c */ /* 0x040fe40003fa6270 */
[----:B------:R-:W-:-:S03]  /*12970*/  ISETP.GE.AND P1, PT, R6, R106, PT ;  /* 0x0000006a0600720c */ /* 0x000fc60003f26270 */
[----:B------:R-:W-:Y:S08]  /*12980*/  I2F R101, R108 ;  /* 0x0000006c00657306 */ /* 0x000ff00000201400 */
[----:B------:R-:W2:Y:S01]  /*12990*/  MUFU.TANH R32, R32 ;  /* 0x0000002000207308 */ /* 0x000ea20000002400 */
[CC--:B-1----:R-:W-:Y:S02]  /*129a0*/  FFMA.FTZ R9, R0.reuse, R17.reuse, R9 ;  /* 0x0000001100097223 */ /* 0x0c2fe40000010009 */
[----:B------:R-:W-:-:S03]  /*129b0*/  FFMA.FTZ R11, R0, R17, R11 ;  /* 0x00000011000b7223 */ /* 0x000fc6000001000b */
[----:B------:R-:W-:Y:S02]  /*129c0*/  FSEL R125, R9, -INF , !P6 ;  /* 0xff800000097d7808 */ /* 0x000fe40007000000 */
[----:B------:R2:W-:Y:S01]  /*129d0*/  I2F R13, R6 ;  /* 0x00000006000d7306 */ /* 0x0005e20000201400 */
[----:B------:R-:W-:Y:S01]  /*129e0*/  FSEL R120, R11, -INF , !P4 ;  /* 0xff8000000b787808 */ /* 0x000fe20006000000 */
[----:B------:R-:W-:Y:S01]  /*129f0*/  BAR.SYNC.DEFER_BLOCKING 0x0 ;  /* 0x0000000000007b1d */ /* 0x000fe20000010000 */
[C---:B------:R-:W-:Y:S02]  /*12a00*/  ISETP.GE.AND P6, PT, R108.reuse, R105, PT ;  /* 0x000000696c00720c */ /* 0x040fe40003fc6270 */
[----:B------:R-:W-:-:S03]  /*12a10*/  ISETP.GE.AND P4, PT, R108, R106, PT ;  /* 0x0000006a6c00720c */ /* 0x000fc60003f86270 */
[----:B------:R-:W1:Y:S08]  /*12a20*/  MUFU.TANH R15, R15 ;  /* 0x0000000f000f7308 */ /* 0x000e700000002400 */
[----:B------:R-:W3:Y:S01]  /*12a30*/  MUFU.TANH R4, R5 ;  /* 0x0000000500047308 */ /* 0x000ee20000002400 */
[----:B--2---:R-:W-:-:S05]  /*12a40*/  FFMA.FTZ R6, R0, R101, R32 ;  /* 0x0000006500067223 */ /* 0x004fca0000010020 */
[----:B------:R-:W-:Y:S02]  /*12a50*/  FSEL R6, R6, -INF , !P6 ;  /* 0xff80000006067808 */ /* 0x000fe40007000000 */
[----:B------:R-:W2:Y:S01]  /*12a60*/  MUFU.TANH R7, R7 ;  /* 0x0000000700077308 */ /* 0x000ea20000002400 */
[C---:B-1----:R-:W-:Y:S02]  /*12a70*/  FFMA.FTZ R15, R0.reuse, R101, R15 ;  /* 0x00000065000f7223 */ /* 0x042fe4000001000f */
[----:B---3--:R-:W-:-:S03]  /*12a80*/  FFMA.FTZ R126, R0, R13, R4 ;  /* 0x0000000d007e7223 */ /* 0x008fc60000010004 */
[----:B------:R-:W-:Y:S02]  /*12a90*/  FSEL R4, R15, -INF , !P4 ;  /* 0xff8000000f047808 */ /* 0x000fe40006000000 */
        /* <DEDUP_REMOVED lines=64> */
.L_x_7398:
[----:B------:R-:W-:-:S05]  /*12ea0*/  IMAD.MOV.U32 R9, RZ, RZ, c[0x0][0x198] ;  /* 0x00006600ff097624 */ /* 0x000fca00078e00ff */
[----:B------:R-:W-:-:S04]  /*12eb0*/  LEA R9, -R9, RZ, 0x6 ;  /* 0x000000ff09097211 */ /* 0x000fc800078e31ff */
[----:B------:R-:W-:Y:S02]  /*12ec0*/  SHF.R.S32.HI R22, RZ, 0x1f, R9 ;  /* 0x0000001fff167819 */ /* 0x000fe40000011409 */
.L_x_7399:
[----:B------:R-:W-:Y:S02]  /*12ed0*/  LOP3.LUT R7, R164, 0x1, RZ, 0xc0, !PT ;  /* 0x00000001a4077812 */ /* 0x000fe400078ec0ff */
[CC--:B------:R-:W-:Y:S02]  /*12ee0*/  @P2 IADD3 R5, P0, R152.reuse, R9.reuse, RZ ;  /* 0x0000000998052210 */ /* 0x0c0fe40007f1e0ff */
        /* <DEDUP_REMOVED lines=13> */
[--C-:B------:R-:W-:Y:S01]  /*12fc0*/  @P2 IMAD.MOV.U32 R21, RZ, RZ, R31.reuse ;  /* 0x000000ffff152224 */ /* 0x100fe200078e001f */
[-CC-:B------:R-:W-:Y:S01]  /*12fd0*/  @!P1 LEA.HI.X R29, R7, R157.reuse, R20.reuse, 0x1, P5 ;  /* 0x0000009d071d9211 */ /* 0x180fe200028f0c14 */
[----:B------:R-:W-:Y:S01]  /*12fe0*/  IMAD.X R20, R151, 0x1, R20, P4 ;  /* 0x0000000197147824 */ /* 0x000fe200020e0614 */
[-C--:B------:R-:W-:Y:S01]  /*12ff0*/  @!P1 LEA R34, P4, R5, R160.reuse, 0x1 ;  /* 0x000000a005229211 */ /* 0x080fe200078808ff */
[----:B------:R-:W-:Y:S01]  /*13000*/  @!P1 IMAD.X R22, R151, 0x1, R22, P6 ;  /* 0x0000000197169824 */ /* 0x000fe200030e0616 */
[-C--:B------:R-:W-:Y:S01]  /*13010*/  @P2 LEA R32, P0, R5, R160.reuse, 0x1 ;  /* 0x000000a005202211 */ /* 0x080fe200078008ff */
[----:B------:R-:W-:Y:S01]  /*13020*/  @!PT LDS RZ, [RZ] ;  /* 0x00000000fffff984 */ /* 0x000fe20000000800 */
[----:B------:R-:W-:Y:S01]  /*13030*/  @!PT LDS RZ, [RZ] ;  /* 0x00000000fffff984 */ /* 0x000fe20000000800 */
[----:B------:R-:W-:Y:S01]  /*13040*/  @!PT LDS RZ, [RZ] ;  /* 0x00000000fffff984 */ /* 0x000fe20000000800 */
[----:B------:R1:W-:Y:S01]  /*13050*/  @!P1 LDGSTS.E.BYPASS.LTC128B.128 [R165+0x4000], [R30.64] ;  /* 0x040000001ea59fae */ /* 0x0003e2000b901d46 */
[----:B------:R-:W-:Y:S01]  /*13060*/  @!P1 LEA R104, P5, R9, R160, 0x1 ;  /* 0x000000a009689211 */ /* 0x000fe200078a08ff */
[----:B------:R-:W-:Y:S01]  /*13070*/  IMAD.MOV.U32 R160, RZ, RZ, R30 ;  /* 0x000000ffffa07224 */ /* 0x000fe200078e001e */
[CCC-:B------:R-:W-:Y:S01]  /*13080*/  @!P1 LEA.HI.X R35, R5.reuse, R157.reuse, R20.reuse, 0x1, P4 ;  /* 0x0000009d05239211 */ /* 0x1c0fe200020f0c14 */
[----:B------:R1:W-:Y:S01]  /*13090*/  @P1 STS.128 [R165+0x4000], RZ ;  /* 0x004000ffa5001388 */ /* 0x0003e20000000c00 */
        /* <DEDUP_REMOVED lines=40> */
.L_x_7397:
        /* <DEDUP_REMOVED lines=55> */
[----:B------:R-:W-:Y:S01]  /*13690*/  FADD.FTZ R105, R3, -R6 ;  /* 0x8000000603697221 */ /* 0x000fe20000010000 */
[----:B------:R-:W-:Y:S01]  /*136a0*/  LDSM.16.MT88.4 R16, [R142+0x8000] ;  /* 0x008000008e10783b */ /* 0x000fe20000004200 */
[----:B------:R-:W-:-:S02]  /*136b0*/  FMUL.FTZ R119, R2, c[0x0][0x23c] ;  /* 0x00008f0002777a20 */ /* 0x000fc40000410000 */
[----:B------:R-:W-:Y:S02]  /*136c0*/  FFMA.FTZ R112, R10, c[0x0][0x23c], -R127 ;  /* 0x00008f000a707a23 */ /* 0x000fe4000001087f */
[--C-:B------:R-:W-:Y:S01]  /*136d0*/  FFMA.FTZ R116, R4, c[0x0][0x23c], -R121.reuse ;  /* 0x00008f0004747a23 */ /* 0x100fe20000010879 */
[----:B------:R-:W1:Y:S01]  /*136e0*/  MUFU.EX2 R117, R117 ;  /* 0x0000007500757308 */ /* 0x000e620000000800 */
[--C-:B------:R-:W-:Y:S02]  /*136f0*/  FFMA.FTZ R101, R14, c[0x0][0x23c], -R121.reuse ;  /* 0x00008f000e657a23 */ /* 0x100fe40000010879 */
[----:B------:R-:W-:Y:S02]  /*13700*/  FMUL.FTZ R105, R105, c[0x0][0x23c] ;  /* 0x00008f0069697a20 */ /* 0x000fe40000410000 */
[--C-:B------:R-:W-:Y:S02]  /*13710*/  FFMA.FTZ R2, R12, c[0x0][0x23c], -R121.reuse ;  /* 0x00008f000c027a23 */ /* 0x100fe40000010879 */
[----:B------:R-:W-:Y:S01]  /*13720*/  FFMA.FTZ R4, R8, c[0x0][0x23c], -R121 ;  /* 0x00008f0008047a23 */ /* 0x000fe20000010879 */
[----:B------:R-:W-:Y:S01]  /*13730*/  MUFU.EX2 R113, R113 ;  /* 0x0000007100717308 */ /* 0x000fe20000000800 */
[----:B------:R-:W-:Y:S01]  /*13740*/  LDSM.16.MT88.4 R8, [R144+0x8000] ;  /* 0x008000009008783b */ /* 0x000fe20000004200 */
[----:B------:R-:W-:-:S02]  /*13750*/  FFMA.FTZ R166, R166, c[0x0][0x23c], -R127 ;  /* 0x00008f00a6a67a23 */ /* 0x000fc4000001087f */
[--C-:B------:R-:W-:Y:S02]  /*13760*/  FFMA.FTZ R131, R198, c[0x0][0x23c], -R127.reuse ;  /* 0x00008f00c6837a23 */ /* 0x100fe4000001087f */
        /* <DEDUP_REMOVED lines=8> */
[--C-:B------:R-:W-:Y:S02]  /*137f0*/  FFMA.FTZ R167, R190, c[0x0][0x23c], -R121.reuse ;  /* 0x00008f00bea77a23 */ /* 0x100fe40000010879 */
[--C-:B------:R-:W-:Y:S02]  /*13800*/  FFMA.FTZ R173, R180, c[0x0][0x23c], -R121.reuse ;  /* 0x00008f00b4ad7a23 */ /* 0x100fe40000010879 */
[--C-:B------:R-:W-:Y:S01]  /*13810*/  FFMA.FTZ R178, R178, c[0x0][0x23c], -R121.reuse ;  /* 0x00008f00b2b27a23 */ /* 0x100fe20000010879 */
        /* <DEDUP_REMOVED lines=12> */
[----:B------:R-:W-:-:S06]  /*138e0*/  FFMA.FTZ R118, R118, c[0x0][0x23c], -R121 ;  /* 0x00008f0076767a23 */ /* 0x000fcc0000010879 */
[----:B------:R-:W1:Y:S08]  /*138f0*/  MUFU.EX2 R119, R119 ;  /* 0x0000007700777308 */ /* 0x000e700000000800 */
[----:B------:R-:W3:Y:S01]  /*13900*/  MUFU.EX2 R2, R2 ;  /* 0x0000000200027308 */ /* 0x000ee20000000800 */
[-C--:B--2---:R-:W-:Y:S02]  /*13910*/  FMUL.FTZ R28, R72, R105.reuse ;  /* 0x00000069481c7220 */ /* 0x084fe40000410000 */
[----:B------:R-:W-:-:S02]  /*13920*/  FMUL.FTZ R29, R73, R105 ;  /* 0x00000069491d7220 */ /* 0x000fc40000410000 */
[-C--:B------:R-:W-:Y:S02]  /*13930*/  FMUL.FTZ R68, R68, R105.reuse ;  /* 0x0000006944447220 */ /* 0x080fe40000410000 */
[----:B------:R-:W-:Y:S01]  /*13940*/  FMUL.FTZ R69, R69, R105 ;  /* 0x0000006945457220 */ /* 0x000fe20000410000 */
[----:B------:R-:W-:Y:S01]  /*13950*/  MUFU.EX2 R166, R166 ;  /* 0x000000a600a67308 */ /* 0x000fe20000000800 */
[-C--:B-1----:R-:W-:Y:S02]  /*13960*/  FMUL.FTZ R30, R74, R119.reuse ;  /* 0x000000774a1e7220 */ /* 0x082fe40000410000 */
[-C--:B------:R-:W-:Y:S02]  /*13970*/  FMUL.FTZ R31, R75, R119.reuse ;  /* 0x000000774b1f7220 */ /* 0x080fe40000410000 */
[-C--:B------:R-:W-:Y:S01]  /*13980*/  FMUL.FTZ R70, R70, R119.reuse ;  /* 0x0000007746467220 */ /* 0x080fe20000410000 */
[----:B------:R-:W-:Y:S01]  /*13990*/  LDSM.16.MT88.4 R72, [R142+0xa000] ;  /* 0x00a000008e48783b */ /* 0x000fe20000004200 */
[----:B------:R-:W-:Y:S01]  /*139a0*/  FMUL.FTZ R71, R71, R119 ;  /* 0x0000007747477220 */ /* 0x000fe20000410000 */
[----:B---3--:R-:W-:Y:S01]  /*139b0*/  F2FP.BF16.PACK_AB R111, R2, R3 ;  /* 0x00000003026f723e */ /* 0x008fe200000010ff */
[-C--:B------:R-:W-:Y:S01]  /*139c0*/  FMUL.FTZ R20, R80, R105.reuse ;  /* 0x0000006950147220 */ /* 0x080fe20000410000 */
[----:B------:R-:W1:Y:S01]  /*139d0*/  MUFU.EX2 R131, R131 ;  /* 0x0000008300837308 */ /* 0x000e620000000800 */
[----:B------:R-:W-:-:S02]  /*139e0*/  FMUL.FTZ R21, R81, R105 ;  /* 0x0000006951157220 */ /* 0x000fc40000410000 */
[-C--:B------:R-:W-:Y:S02]  /*139f0*/  FMUL.FTZ R22, R82, R119.reuse ;  /* 0x0000007752167220 */ /* 0x080fe40000410000 */
[C---:B------:R-:W-:Y:S01]  /*13a00*/  HMMA.16816.F32.BF16 R28, R108.reuse, R32, R28 ;  /* 0x000000206c1c723c */ /* 0x040fe2000004181c */
[----:B------:R-:W-:Y:S02]  /*13a10*/  FMUL.FTZ R23, R83, R119 ;  /* 0x0000007753177220 */ /* 0x000fe40000410000 */
[-C--:B------:R-:W-:Y:S01]  /*13a20*/  FMUL.FTZ R76, R76, R105.reuse ;  /* 0x000000694c4c7220 */ /* 0x080fe20000410000 */
[----:B------:R-:W-:Y:S01]  /*13a30*/  MUFU.EX2 R129, R129 ;  /* 0x0000008100817308 */ /* 0x000fe20000000800 */
[----:B------:R-:W-:Y:S01]  /*13a40*/  FMUL.FTZ R77, R77, R105 ;  /* 0x000000694d4d7220 */ /* 0x000fe20000410000 */
[----:B------:R-:W-:Y:S01]  /*13a50*/  LDSM.16.MT88.4 R80, [R142+0x8800] ;  /* 0x008800008e50783b */ /* 0x000fe20000004200 */
        /* <DEDUP_REMOVED lines=9> */
[----:B------:R-:W-:Y:S02]  /*13af0*/  FMUL.FTZ R55, R55, R119 ;  /* 0x0000007737377220 */ /* 0x000fe40000410000 */
        /* <DEDUP_REMOVED lines=21> */
[----:B--2---:R-:W-:Y:S01]  /*13c50*/  HMMA.16816.F32.BF16 R52, R108, R68, R52 ;  /* 0x000000446c34723c */ /* 0x004fe20000041834 */
[----:B------:R-:W-:-:S02]  /*13c60*/  FMUL.FTZ R47, R47, R119 ;  /* 0x000000772f2f7220 */ /* 0x000fc40000410000 */
[-C--:B------:R-:W-:Y:S01]  /*13c70*/  FMUL.FTZ R48, R48, R105.reuse ;  /* 0x0000006930307220 */ /* 0x080fe20000410000 */
[----:B------:R-:W-:Y:S01]  /*13c80*/  MUFU.EX2 R173, R173 ;  /* 0x000000ad00ad7308 */ /* 0x000fe20000000800 */
[----:B------:R-:W-:Y:S02]  /*13c90*/  FMUL.FTZ R49, R49, R105 ;  /* 0x0000006931317220 */ /* 0x000fe40000410000 */
        /* <DEDUP_REMOVED lines=8> */
[C---:B---3--:R-:W-:Y:S01]  /*13d20*/  HMMA.16816.F32.BF16 R36, R108.reuse, R76, R36 ;  /* 0x0000004c6c24723c */ /* 0x048fe20000041824 */
[----:B------:R-:W-:Y:S02]  /*13d30*/  FMUL.FTZ R7, R99, R119 ;  /* 0x0000007763077220 */ /* 0x000fe40000410000 */
[-C--:B------:R-:W-:Y:S01]  /*13d40*/  FMUL.FTZ R92, R92, R105.reuse ;  /* 0x000000695c5c7220 */ /* 0x080fe20000410000 */
[----:B------:R-:W-:Y:S01]  /*13d50*/  MUFU.EX2 R175, R175 ;  /* 0x000000af00af7308 */ /* 0x000fe20000000800 */
[----:B------:R-:W-:Y:S02]  /*13d60*/  FMUL.FTZ R93, R93, R105 ;  /* 0x000000695d5d7220 */ /* 0x000fe40000410000 */
[-C--:B------:R-:W-:Y:S01]  /*13d70*/  FMUL.FTZ R94, R94, R119.reuse ;  /* 0x000000775e5e7220 */ /* 0x080fe20000410000 */
[----:B------:R-:W-:Y:S01]  /*13d80*/  HMMA.16816.F32.BF16 R40, R108, R78, R40 ;  /* 0x0000004e6c28723c */ /* 0x000fe20000041828 */
[----:B------:R-:W-:Y:S01]  /*13d90*/  LDSM.16.MT88.4 R76, [R141+0x8800] ;  /* 0x008800008d4c783b */ /* 0x000fe20000004200 */
[----:B------:R-:W-:-:S02]  /*13da0*/  FMUL.FTZ R95, R95, R119 ;  /* 0x000000775f5f7220 */ /* 0x000fc40000410000 */
[-C--:B------:R-:W-:Y:S01]  /*13db0*/  FMUL.FTZ R60, R60, R105.reuse ;  /* 0x000000693c3c7220 */ /* 0x080fe20000410000 */
[----:B------:R-:W-:Y:S01]  /*13dc0*/  MUFU.EX2 R174, R174 ;  /* 0x000000ae00ae7308 */ /* 0x000fe20000000800 */
[----:B------:R-:W-:Y:S02]  /*13dd0*/  FMUL.FTZ R61, R61, R105 ;  /* 0x000000693d3d7220 */ /* 0x000fe40000410000 */
[C---:B------:R-:W-:Y:S01]  /*13de0*/  HMMA.16816.F32.BF16 R44, R108.reuse, R72, R44 ;  /* 0x000000486c2c723c */ /* 0x040fe2000004182c */
[-C--:B------:R-:W-:Y:S02]  /*13df0*/  FMUL.FTZ R62, R62, R119.reuse ;  /* 0x000000773e3e7220 */ /* 0x080fe40000410000 */
[----:B------:R-:W-:Y:S02]  /*13e00*/  FMUL.FTZ R63, R63, R119 ;  /* 0x000000773f3f7220 */ /* 0x000fe40000410000 */
[-C--:B------:R-:W-:Y:S01]  /*13e10*/  FMUL.FTZ R64, R64, R105.reuse ;  /* 0x0000006940407220 */ /* 0x080fe20000410000 */
[----:B------:R-:W-:Y:S01]  /*13e20*/  MUFU.EX2 R123, R123 ;  /* 0x0000007b007b7308 */ /* 0x000fe20000000800 */
[----:B------:R-:W-:Y:S01]  /*13e30*/  FMUL.FTZ R65, R65, R105 ;  /* 0x0000006941417220 */ /* 0x000fe20000410000 */
[----:B------:R-:W-:Y:S01]  /*13e40*/  HMMA.16816.F32.BF16 R48, R108, R74, R48 ;  /* 0x0000004a6c30723c */ /* 0x000fe20000041830 */
[----:B------:R-:W3:Y:S01]  /*13e50*/  LDSM.16.MT88.4 R72, [R144+0x8800] ;  /* 0x008800009048783b */ /* 0x000ee20000004200 */
[----:B------:R-:W-:-:S02]  /*13e60*/  FMUL.FTZ R66, R66, R119 ;  /* 0x0000007742427220 */ /* 0x000fc40000410000 */
[----:B------:R-:W-:Y:S02]  /*13e70*/  FMUL.FTZ R67, R67, R119 ;  /* 0x0000007743437220 */ /* 0x000fe40000410000 */
[-C--:B------:R-:W-:Y:S01]  /*13e80*/  FMUL.FTZ R12, R88, R105.reuse ;  /* 0x00000069580c7220 */ /* 0x080fe20000410000 */
[----:B------:R-:W-:Y:S01]  /*13e90*/  MUFU.EX2 R176, R176 ;  /* 0x000000b000b07308 */ /* 0x000fe20000000800 */
[C---:B------:R-:W-:Y:S01]  /*13ea0*/  HMMA.16816.F32.BF16 R4, R108.reuse, R8, R4 ;  /* 0x000000086c04723c */ /* 0x040fe20000041804 */
[----:B------:R-:W-:Y:S02]  /*13eb0*/  FMUL.FTZ R13, R89, R105 ;  /* 0x00000069590d7220 */ /* 0x000fe40000410000 */
[-C--:B------:R-:W-:Y:S02]  /*13ec0*/  FMUL.FTZ R14, R90, R119.reuse ;  /* 0x000000775a0e7220 */ /* 0x080fe40000410000 */
[----:B------:R-:W-:Y:S02]  /*13ed0*/  FMUL.FTZ R15, R91, R119 ;  /* 0x000000775b0f7220 */ /* 0x000fe40000410000 */
[-C--:B------:R-:W-:Y:S01]  /*13ee0*/  FMUL.FTZ R84, R84, R105.reuse ;  /* 0x0000006954547220 */ /* 0x080fe20000410000 */
[----:B------:R-:W-:Y:S01]  /*13ef0*/  HMMA.16816.F32.BF16 R8, R108, R10, R92 ;  /* 0x0000000a6c08723c */ /* 0x000fe2000004185c */
[----:B------:R-:W-:Y:S01]  /*13f00*/  FMUL.FTZ R85, R85, R105 ;  /* 0x0000006955557220 */ /* 0x000fe20000410000 */
[----:B------:R-:W-:Y:S01]  /*13f10*/  LDSM.16.MT88.4 R92, [R144+0x9800] ;  /* 0x00980000905c783b */ /* 0x000fe20000004200 */
[-C--:B------:R-:W-:Y:S01]  /*13f20*/  FMUL.FTZ R86, R86, R119.reuse ;  /* 0x0000007756567220 */ /* 0x080fe20000410000 */
[----:B------:R-:W-:Y:S01]  /*13f30*/  MUFU.EX2 R124, R124 ;  /* 0x0000007c007c7308 */ /* 0x000fe20000000800 */
[----:B------:R-:W-:-:S02]  /*13f40*/  FMUL.FTZ R87, R87, R119 ;  /* 0x0000007757577220 */ /* 0x000fc40000410000 */
[----:B------:R-:W-:Y:S01]  /*13f50*/  FFMA.FTZ R116, R168, R119, R116 ;  /* 0x00000077a8747223 */ /* 0x000fe20000010074 */
[C---:B--2---:R-:W-:Y:S03]  /*13f60*/  HMMA.16816.F32.BF16 R60, R108.reuse, R68, R60 ;  /* 0x000000446c3c723c */ /* 0x044fe6000004183c */
[----:B------:R-:W-:Y:S01]  /*13f70*/  FADD.FTZ R116, R101, R116 ;  /* 0x0000007465747221 */ /* 0x000fe20000010000 */
[----:B------:R-:W2:Y:S03]  /*13f80*/  MUFU.EX2 R125, R125 ;  /* 0x0000007d007d7308 */ /* 0x000ea60000000800 */
[----:B-1----:R-:W-:Y:S01]  /*13f90*/  F2FP.BF16.PACK_AB R68, R131, R166 ;  /* 0x000000a68344723e */ /* 0x002fe200000010ff */
[----:B------:R-:W-:Y:S01]  /*13fa0*/  HMMA.16816.F32.BF16 R64, R108, R70, R64 ;  /* 0x000000466c40723c */ /* 0x000fe20000041840 */
[----:B----4-:R-:W-:-:S03]  /*13fb0*/  F2FP.BF16.PACK_AB R69, R169, R130 ;  /* 0x00000082a945723e */ /* 0x010fc600000010ff */
[----:B------:R-:W-:Y:S03]  /*13fc0*/  MUFU.EX2 R122, R122 ;  /* 0x0000007a007a7308 */ /* 0x000fe60000000800 */
[----:B------:R-:W-:Y:S01]  /*13fd0*/  F2FP.BF16.PACK_AB R70, R128, R129 ;  /* 0x000000818046723e */ /* 0x000fe200000010ff */
[----:B------:R-:W-:Y:S01]  /*13fe0*/  HMMA.16816.F32.BF16 R12, R108, R16, R12 ;  /* 0x000000106c0c723c */ /* 0x000fe2000004180c */
[----:B-----5:R-:W-:-:S03]  /*13ff0*/  F2FP.BF16.PACK_AB R71, R167, R172 ;  /* 0x000000aca747723e */ /* 0x020fc600000010ff */
[----:B------:R-:W-:Y:S04]  /*14000*/  MUFU.EX2 R118, R118 ;  /* 0x0000007600767308 */ /* 0x000fe80000000800 */
[C---:B---3--:R-:W-:Y:S08]  /*14010*/  HMMA.16816.F32.BF16 R4, R68.reuse, R72, R4 ;  /* 0x000000484404723c */ /* 0x048ff00000041804 */
[C---:B------:R-:W-:Y:S01]  /*14020*/  HMMA.16816.F32.BF16 R8, R68.reuse, R74, R8 ;  /* 0x0000004a4408723c */ /* 0x040fe20000041808 */
[----:B------:R-:W1:Y:S07]  /*14030*/  LDSM.16.MT88.4 R72, [R140+0x8800] ;  /* 0x008800008c48783b */ /* 0x000e6e0000004200 */
[C---:B------:R-:W-:Y:S08]  /*14040*/  HMMA.16816.F32.BF16 R20, R68.reuse, R76, R20 ;  /* 0x0000004c4414723c */ /* 0x040ff00000041814 */
[----:B------:R-:W-:Y:S01]  /*14050*/  HMMA.16816.F32.BF16 R24, R68, R78, R24 ;  /* 0x0000004e4418723c */ /* 0x000fe20000041818 */
[----:B------:R-:W3:Y:S07]  /*14060*/  LDSM.16.MT88.4 R76, [R142+0xa800] ;  /* 0x00a800008e4c783b */ /* 0x000eee0000004200 */
[----:B------:R-:W-:Y:S01]  /*14070*/  HMMA.16816.F32.BF16 R16, R108, R18, R84 ;  /* 0x000000126c10723c */ /* 0x000fe20000041854 */
[----:B------:R-:W-:Y:S06]  /*14080*/  LDSM.16.MT88.4 R84, [R142+0x9800] ;  /* 0x009800008e54783b */ /* 0x000fec0000004200 */
[--C-:B------:R-:W-:Y:S01]  /*14090*/  FFMA.FTZ R110, R182, c[0x0][0x23c], -R127.reuse ;  /* 0x00008f00b66e7a23 */ /* 0x100fe2000001087f */
[----:B------:R-:W-:Y:S01]  /*140a0*/  HMMA.16816.F32.BF16 R12, R68, R80, R12 ;  /* 0x00000050440c723c */ /* 0x000fe2000004180c */
[----:B------:R-:W-:-:S02]  /*140b0*/  FFMA.FTZ R111, R186, c[0x0][0x23c], -R127 ;  /* 0x00008f00ba6f7a23 */ /* 0x000fc4000001087f */
[--C-:B------:R-:W-:Y:S02]  /*140c0*/  FFMA.FTZ R108, R184, c[0x0][0x23c], -R127.reuse ;  /* 0x00008f00b86c7a23 */ /* 0x100fe4000001087f */
[----:B------:R-:W-:Y:S01]  /*140d0*/  FFMA.FTZ R109, R188, c[0x0][0x23c], -R127 ;  /* 0x00008f00bc6d7a23 */ /* 0x000fe2000001087f */
[----:B------:R-:W-:Y:S01]  /*140e0*/  MUFU.EX2 R110, R110 ;  /* 0x0000006e006e7308 */ /* 0x000fe20000000800 */
[--C-:B------:R-:W-:Y:S01]  /*140f0*/  FFMA.FTZ R127, R120, c[0x0][0x23c], -R121.reuse ;  /* 0x00008f00787f7a23 */ /* 0x100fe20000010879 */
[C---:B-1----:R-:W-:Y:S01]  /*14100*/  HMMA.16816.F32.BF16 R28, R68.reuse, R72, R28 ;  /* 0x00000048441c723c */ /* 0x042fe2000004181c */
[----:B------:R-:W-:Y:S01]  /*14110*/  FFMA.FTZ R121, R106, c[0x0][0x23c], -R121 ;  /* 0x00008f006a797a23 */ /* 0x000fe20000010879 */
[----:B--2---:R-:W-:Y:S01]  /*14120*/  F2FP.BF16.PACK_AB R106, R125, R124 ;  /* 0x0000007c7d6a723e */ /* 0x004fe200000010ff */
[----:B------:R-:W-:Y:S01]  /*14130*/  FFMA.FTZ R120, R107, R105, R104 ;  /* 0x000000696b787223 */ /* 0x000fe20000010068 */
[----:B------:R-:W-:Y:S02]  /*14140*/  F2FP.BF16.PACK_AB R104, R176, R123 ;  /* 0x0000007bb068723e */ /* 0x000fe400000010ff */
[----:B------:R-:W-:Y:S01]  /*14150*/  MUFU.EX2 R111, R111 ;  /* 0x0000006f006f7308 */ /* 0x000fe20000000800 */
[----:B------:R-:W-:Y:S01]  /*14160*/  FADD.FTZ R120, R117, R120 ;  /* 0x0000007875787221 */ /* 0x000fe20000010000 */
[----:B------:R-:W-:Y:S01]  /*14170*/  HMMA.16816.F32.BF16 R32, R68, R74, R32 ;  /* 0x0000004a4420723c */ /* 0x000fe20000041820 */
[----:B------:R-:W1:Y:S02]  /*14180*/  LDSM.16.MT88.4 R72, [R141+0xa800] ;  /* 0x00a800008d48783b */ /* 0x000e640000004200 */
[----:B------:R-:W-:-:S03]  /*14190*/  FADD.FTZ R113, R113, R120 ;  /* 0x0000007871717221 */ /* 0x000fc60000010000 */
[----:B------:R-:W-:Y:S02]  /*141a0*/  MUFU.EX2 R108, R108 ;  /* 0x0000006c006c7308 */ /* 0x000fe40000000800 */
[C---:B---3--:R-:W-:Y:S06]  /*141b0*/  HMMA.16816.F32.BF16 R44, R68.reuse, R76, R44 ;  /* 0x0000004c442c723c */ /* 0x048fec000004182c */
[----:B------:R-:W-:Y:S02]  /*141c0*/  MUFU.EX2 R109, R109 ;  /* 0x0000006d006d7308 */ /* 0x000fe40000000800 */
[C---:B------:R-:W-:Y:S01]  /*141d0*/  HMMA.16816.F32.BF16 R48, R68.reuse, R78, R48 ;  /* 0x0000004e4430723c */ /* 0x040fe20000041830 */
[----:B------:R-:W2:Y:S05]  /*141e0*/  LDSM.16.MT88.4 R76, [R140+0xa800] ;  /* 0x00a800008c4c783b */ /* 0x000eaa0000004200 */
[----:B------:R-:W3:Y:S02]  /*141f0*/  MUFU.EX2 R127, R127 ;  /* 0x0000007f007f7308 */ /* 0x000ee40000000800 */
[C---:B------:R-:W-:Y:S01]  /*14200*/  HMMA.16816.F32.BF16 R16, R68.reuse, R82, R16 ;  /* 0x000000524410723c */ /* 0x040fe20000041810 */
[----:B------:R-:W4:Y:S05]  /*14210*/  LDSM.16.MT88.4 R80, [R144+0xa800] ;  /* 0x00a800009050783b */ /* 0x000f2a0000004200 */
[----:B------:R-:W5:Y:S01]  /*14220*/  MUFU.EX2 R121, R121 ;  /* 0x0000007900797308 */ /* 0x000f620000000800 */
[----:B---3--:R-:W-:Y:S01]  /*14230*/  F2FP.BF16.PACK_AB R105, R127, R122 ;  /* 0x0000007a7f69723e */ /* 0x008fe200000010ff */
[----:B-1----:R-:W-:Y:S01]  /*14240*/  HMMA.16816.F32.BF16 R52, R68, R72, R52 ;  /* 0x000000484434723c */ /* 0x002fe20000041834 */
[----:B-----5:R-:W-:-:S07]  /*14250*/  F2FP.BF16.PACK_AB R107, R121, R118 ;  /* 0x00000076796b723e */ /* 0x020fce00000010ff */
[C---:B------:R-:W-:Y:S01]  /*14260*/  HMMA.16816.F32.BF16 R56, R68.reuse, R74, R56 ;  /* 0x0000004a4438723c */ /* 0x040fe20000041838 */
[----:B------:R-:W1:Y:S07]  /*14270*/  LDSM.16.MT88.4 R72, [R141+0x9000] ;  /* 0x009000008d48783b */ /* 0x000e6e0000004200 */
[C---:B--2---:R-:W-:Y:S08]  /*14280*/  HMMA.16816.F32.BF16 R60, R68.reuse, R76, R60 ;  /* 0x0000004c443c723c */ /* 0x044ff0000004183c */
[C---:B------:R-:W-:Y:S01]  /*14290*/  HMMA.16816.F32.BF16 R64, R68.reuse, R78, R64 ;  /* 0x0000004e4440723c */ /* 0x040fe20000041840 */
[----:B------:R-:W2:Y:S07]  /*142a0*/  LDSM.16.MT88.4 R76, [R142+0x9000] ;  /* 0x009000008e4c783b */ /* 0x000eae0000004200 */
[C---:B----4-:R-:W-:Y:S08]  /*142b0*/  HMMA.16816.F32.BF16 R36, R68.reuse, R80, R36 ;  /* 0x000000504424723c */ /* 0x050ff00000041824 */
[----:B------:R-:W-:Y:S01]  /*142c0*/  HMMA.16816.F32.BF16 R40, R68, R82, R40 ;  /* 0x000000524428723c */ /* 0x000fe20000041828 */
[----:B------:R-:W3:Y:S06]  /*142d0*/  LDSM.16.MT88.4 R80, [R144+0x9000] ;  /* 0x009000009050783b */ /* 0x000eec0000004200 */
[----:B------:R-:W-:-:S02]  /*142e0*/  F2FP.BF16.PACK_AB R68, R111, R110 ;  /* 0x0000006e6f44723e */ /* 0x000fc400000010ff */
[----:B------:R-:W-:Y:S02]  /*142f0*/  F2FP.BF16.PACK_AB R69, R178, R173 ;  /* 0x000000adb245723e */ /* 0x000fe400000010ff */
[----:B------:R-:W-:Y:S02]  /*14300*/  F2FP.BF16.PACK_AB R70, R109, R108 ;  /* 0x0000006c6d46723e */ /* 0x000fe400000010ff */
[----:B------:R-:W-:-:S07]  /*14310*/  F2FP.BF16.PACK_AB R71, R174, R175 ;  /* 0x000000afae47723e */ /* 0x000fce00000010ff */
[C---:B-1----:R-:W-:Y:S08]  /*14320*/  HMMA.16816.F32.BF16 R20, R68.reuse, R72, R20 ;  /* 0x000000484414723c */ /* 0x042ff00000041814 */
[C---:B--2---:R-:W-:Y:S08]  /*14330*/  HMMA.16816.F32.BF16 R12, R68.reuse, R76, R12 ;  /* 0x0000004c440c723c */ /* 0x044ff0000004180c */
[C---:B------:R-:W-:Y:S01]  /*14340*/  HMMA.16816.F32.BF16 R16, R68.reuse, R78, R16 ;  /* 0x0000004e4410723c */ /* 0x040fe20000041810 */
[----:B------:R-:W1:Y:S07]  /*14350*/  LDSM.16.MT88.4 R76, [R144+0xb000] ;  /* 0x00b00000904c783b */ /* 0x000e6e0000004200 */
[C---:B------:R-:W-:Y:S01]  /*14360*/  HMMA.16816.F32.BF16 R24, R68.reuse, R74, R24 ;  /* 0x0000004a4418723c */ /* 0x040fe20000041818 */
[----:B------:R-:W2:Y:S07]  /*14370*/  LDSM.16.MT88.4 R72, [R142+0xb000] ;  /* 0x00b000008e48783b */ /* 0x000eae0000004200 */
[----:B---3--:R-:W-:Y:S08]  /*14380*/  HMMA.16816.F32.BF16 R4, R68, R80, R4 ;  /* 0x000000504404723c */ /* 0x008ff00000041804 */
[----:B------:R-:W-:Y:S01]  /*14390*/  HMMA.16816.F32.BF16 R88, R104, R84, R12 ;  /* 0x000000546858723c */ /* 0x000fe2000004180c */
[----:B------:R-:W-:Y:S07]  /*143a0*/  LDSM.16.MT88.4 R12, [R142+0xb800] ;  /* 0x00b800008e0c783b */ /* 0x000fee0000004200 */
[----:B------:R-:W-:Y:S01]  /*143b0*/  HMMA.16816.F32.BF16 R8, R68, R82, R8 ;  /* 0x000000524408723c */ /* 0x000fe20000041808 */
[----:B------:R-:W3:Y:S07]  /*143c0*/  LDSM.16.MT88.4 R80, [R140+0x9000] ;  /* 0x009000008c50783b */ /* 0x000eee0000004200 */
[----:B------:R-:W-:Y:S01]  /*143d0*/  HMMA.16816.F32.BF16 R96, R104, R92, R4 ;  /* 0x0000005c6860723c */ /* 0x000fe20000041804 */
[----:B------:R-:W-:Y:S07]  /*143e0*/  LDSM.16.MT88.4 R4, [R144+0xb800] ;  /* 0x00b800009004783b */ /* 0x000fee0000004200 */
[C---:B-1----:R-:W-:Y:S08]  /*143f0*/  HMMA.16816.F32.BF16 R36, R68.reuse, R76, R36 ;  /* 0x0000004c4424723c */ /* 0x042ff00000041824 */
[C---:B------:R-:W-:Y:S01]  /*14400*/  HMMA.16816.F32.BF16 R40, R68.reuse, R78, R40 ;  /* 0x0000004e4428723c */ /* 0x040fe20000041828 */
[----:B------:R-:W1:Y:S07]  /*14410*/  LDSM.16.MT88.4 R76, [R141+0xb000] ;  /* 0x00b000008d4c783b */ /* 0x000e6e0000004200 */
[C---:B--2---:R-:W-:Y:S08]  /*14420*/  HMMA.16816.F32.BF16 R44, R68.reuse, R72, R44 ;  /* 0x00000048442c723c */ /* 0x044ff0000004182c */
[C---:B------:R-:W-:Y:S01]  /*14430*/  HMMA.16816.F32.BF16 R48, R68.reuse, R74, R48 ;  /* 0x0000004a4430723c */ /* 0x040fe20000041830 */
[----:B------:R-:W2:Y:S07]  /*14440*/  LDSM.16.MT88.4 R72, [R140+0xb000] ;  /* 0x00b000008c48783b */ /* 0x000eae0000004200 */
[----:B---3--:R-:W-:Y:S08]  /*14450*/  HMMA.16816.F32.BF16 R28, R68, R80, R28 ;  /* 0x00000050441c723c */ /* 0x008ff0000004181c */
[----:B------:R-:W-:Y:S07]  /*14460*/  HMMA.16816.F32.BF16 R44, R104, R12, R44 ;  /* 0x0000000c682c723c */ /* 0x000fee000004182c */
        /* <DEDUP_REMOVED lines=16> */
[----:B--2---:R-:W-:Y:S01]  /*14570*/  HMMA.16816.F32.BF16 R60, R68, R72, R60 ;  /* 0x00000048443c723c */ /* 0x004fe2000004183c */
[----:B------:R-:W-:-:S02]  /*14580*/  FADD.FTZ R173, R173, R2 ;  /* 0x00000002adad7221 */ /* 0x000fc40000010000 */
[----:B------:R-:W-:Y:S02]  /*14590*/  FADD.FTZ R111, R111, R110 ;  /* 0x0000006e6f6f7221 */ /* 0x000fe40000010000 */
[----:B------:R-:W-:Y:S02]  /*145a0*/  FADD.FTZ R178, R178, R173 ;  /* 0x000000adb2b27221 */ /* 0x000fe40000010000 */
[----:B------:R-:W-:Y:S01]  /*145b0*/  FADD.FTZ R2, R108, R111 ;  /* 0x0000006f6c027221 */ /* 0x000fe20000010000 */
[----:B------:R-:W-:Y:S01]  /*145c0*/  HMMA.16816.F32.BF16 R64, R68, R74, R64 ;  /* 0x0000004a4440723c */ /* 0x000fe20000041840 */
[----:B------:R-:W2:Y:S01]  /*145d0*/  LDSM.16.MT88.4 R68, [R140+0x9800] ;  /* 0x009800008c44783b */ /* 0x000ea20000004200 */
[----:B------:R-:W-:Y:S02]  /*145e0*/  FADD.FTZ R3, R175, R178 ;  /* 0x000000b2af037221 */ /* 0x000fe40000010000 */
[----:B------:R-:W-:Y:S02]  /*145f0*/  FADD.FTZ R2, R109, R2 ;  /* 0x000000026d027221 */ /* 0x000fe40000010000 */
[----:B------:R-:W-:-:S02]  /*14600*/  FADD.FTZ R3, R174, R3 ;  /* 0x00000003ae037221 */ /* 0x000fc40000010000 */
[C---:B------:R-:W-:Y:S01]  /*14610*/  HMMA.16816.F32.BF16 R92, R104.reuse, R94, R8 ;  /* 0x0000005e685c723c */ /* 0x040fe20000041808 */
[----:B------:R-:W3:Y:S01]  /*14620*/  LDSM.16.MT88.4 R8, [R141+0xb800] ;  /* 0x00b800008d08783b */ /* 0x000ee20000004200 */
[----:B------:R-:W-:Y:S01]  /*14630*/  FADD.FTZ R123, R123, R2 ;  /* 0x000000027b7b7221 */ /* 0x000fe20000010000 */
[----:B------:R-:W-:Y:S01]  /*14640*/  MOV R2, R114 ;  /* 0x0000007200027202 */ /* 0x000fe20000000f00 */
[----:B------:R-:W-:Y:S01]  /*14650*/  FADD.FTZ R122, R122, R3 ;  /* 0x000000037a7a7221 */ /* 0x000fe20000010000 */
[----:B------:R-:W-:Y:S01]  /*14660*/  MOV R3, R115 ;  /* 0x0000007300037202 */ /* 0x000fe20000000f00 */
[----:B------:R-:W-:Y:S02]  /*14670*/  FADD.FTZ R123, R176, R123 ;  /* 0x0000007bb07b7221 */ /* 0x000fe40000010000 */
[----:B------:R-:W-:Y:S01]  /*14680*/  HMMA.16816.F32.BF16 R36, R104, R4, R36 ;  /* 0x000000046824723c */ /* 0x000fe20000041824 */
[----:B------:R-:W-:Y:S02]  /*14690*/  FADD.FTZ R127, R127, R122 ;  /* 0x0000007a7f7f7221 */ /* 0x000fe40000010000 */
[----:B------:R-:W-:-:S02]  /*146a0*/  FADD.FTZ R124, R124, R123 ;  /* 0x0000007b7c7c7221 */ /* 0x000fc40000010000 */
[----:B------:R-:W-:-:S03]  /*146b0*/  FADD.FTZ R118, R118, R127 ;  /* 0x0000007f76767221 */ /* 0x000fc60000010000 */
[----:B------:R-:W-:Y:S01]  /*146c0*/  HMMA.16816.F32.BF16 R40, R104, R6, R40 ;  /* 0x000000066828723c */ /* 0x000fe20000041828 */
[----:B------:R-:W4:Y:S01]  /*146d0*/  LDSM.16.MT88.4 R4, [R140+0xb800] ;  /* 0x00b800008c04783b */ /* 0x000f220000004200 */
[----:B------:R-:W-:-:S06]  /*146e0*/  FADD.FTZ R168, R121, R118 ;  /* 0x0000007679a87221 */ /* 0x000fcc0000010000 */
[C---:B-1----:R-:W-:Y:S08]  /*146f0*/  HMMA.16816.F32.BF16 R80, R104.reuse, R76, R20 ;  /* 0x0000004c6850723c */ /* 0x042ff00000041814 */
[C---:B------:R-:W-:Y:S08]  /*14700*/  HMMA.16816.F32.BF16 R84, R104.reuse, R86, R16 ;  /* 0x000000566854723c */ /* 0x040ff00000041810 */
[C---:B--2---:R-:W-:Y:S08]  /*14710*/  HMMA.16816.F32.BF16 R72, R104.reuse, R68, R28 ;  /* 0x000000446848723c */ /* 0x044ff0000004181c */
[C---:B------:R-:W-:Y:S08]  /*14720*/  HMMA.16816.F32.BF16 R76, R104.reuse, R78, R24 ;  /* 0x0000004e684c723c */ /* 0x040ff00000041818 */
[C---:B------:R-:W-:Y:S08]  /*14730*/  HMMA.16816.F32.BF16 R68, R104.reuse, R70, R32 ;  /* 0x000000466844723c */ /* 0x040ff00000041820 */
[C---:B------:R-:W-:Y:S08]  /*14740*/  HMMA.16816.F32.BF16 R48, R104.reuse, R14, R48 ;  /* 0x0000000e6830723c */ /* 0x040ff00000041830 */
[C---:B---3--:R-:W-:Y:S08]  /*14750*/  HMMA.16816.F32.BF16 R52, R104.reuse, R8, R52 ;  /* 0x000000086834723c */ /* 0x048ff00000041834 */
[C---:B------:R-:W-:Y:S08]  /*14760*/  HMMA.16816.F32.BF16 R56, R104.reuse, R10, R56 ;  /* 0x0000000a6838723c */ /* 0x040ff00000041838 */
[C---:B----4-:R-:W-:Y:S08]  /*14770*/  HMMA.16816.F32.BF16 R60, R104.reuse, R4, R60 ;  /* 0x00000004683c723c */ /* 0x050ff0000004183c */
[----:B------:R-:W-:Y:S07]  /*14780*/  HMMA.16816.F32.BF16 R64, R104, R6, R64 ;  /* 0x000000066840723c */ /* 0x000fee0000041840 */
[----:B------:R-:W-:-:S02]  /*14790*/  FADD.FTZ R107, R125, R124 ;  /* 0x0000007c7d6b7221 */ /* 0x000fc40000010000 */
.L_x_7394:
        /* <DEDUP_REMOVED lines=12> */
.L_x_7404:
        /* <DEDUP_REMOVED lines=65> */
.L_x_7401:
[----:B------:R-:W-:Y:S02]  /*14c70*/  LOP3.LUT P4, RZ, R164, 0x1, RZ, 0xc0, !PT ;  /* 0x00000001a4ff7812 */ /* 0x000fe4000788c0ff */
[C---:B------:R-:W-:Y:S02]  /*14c80*/  LEA R2, P6, R3.reuse, R170, 0x1 ;  /* 0x000000aa03027211 */ /* 0x040fe400078c08ff */
[----:B------:R-:W-:Y:S02]  /*14c90*/  IADD3 R169, P0, R154, R3, RZ ;  /* 0x000000039aa97210 */ /* 0x000fe40007f1e0ff */
        /* <DEDUP_REMOVED lines=61> */
[----:B------:R-:W1:Y:S07]  /*15070*/  LDSM.16.M88.4 R112, [R149+0x4000] ;  /* 0x004000009570783b */ /* 0x000e6e0000000200 */
[----:B------:R-:W2:Y:S07]  /*15080*/  LDSM.16.M88.4 R116, [R149+0x4800] ;  /* 0x004800009574783b */ /* 0x000eae0000000200 */
[----:B------:R-:W2:Y:S07]  /*15090*/  LDSM.16.M88.4 R120, [R149+0x5000] ;  /* 0x005000009578783b */ /* 0x000eae0000000200 */
[----:B------:R-:W0:Y:S07]  /*150a0*/  LDGDEPBAR ;  /* 0x00000000000079af */ /* 0x000e2e0000000000 */
[----:B------:R-:W3:Y:S07]  /*150b0*/  LDSM.16.M88.4 R124, [R149+0x5800] ;  /* 0x00580000957c783b */ /* 0x000eee0000000200 */
[----:B------:R-:W-:Y:S01]  /*150c0*/  LDSM.16.M88.4 R128, [R138] ;  /* 0x000000008a80783b */ /* 0x000fe20000000200 */
[C---:B-1----:R-:W-:Y:S08]  /*150d0*/  HMMA.16816.F32.BF16 R4, R108.reuse, R112, RZ ;  /* 0x000000706c04723c */ /* 0x042ff000000418ff */
[C---:B------:R-:W-:Y:S01]  /*150e0*/  HMMA.16816.F32.BF16 R8, R108.reuse, R114, RZ ;  /* 0x000000726c08723c */ /* 0x040fe200000418ff */
[----:B------:R-:W-:Y:S07]  /*150f0*/  LDSM.16.M88.4 R112, [R148] ;  /* 0x000000009470783b */ /* 0x000fee0000000200 */
[C---:B--2---:R-:W-:Y:S08]  /*15100*/  HMMA.16816.F32.BF16 R12, R108.reuse, R116, RZ ;  /* 0x000000746c0c723c */ /* 0x044ff000000418ff */
        /* <DEDUP_REMOVED lines=96> */
[----:B------:R-:W-:Y:S01]  /*15710*/  FMUL.FTZ R105, R12, c[0x0][0x2ec] ;  /* 0x0000bb000c697a20 */ /* 0x000fe20000410000 */
[C---:B------:R-:W-:Y:S03]  /*15720*/  HMMA.16816.F32.BF16 R24, R120.reuse, R114, R24 ;  /* 0x000000727818723c */ /* 0x040fe60000041818 */
[----:B------:R-:W-:Y:S02]  /*15730*/  FMUL.FTZ R170, R14, c[0x0][0x2ec] ;  /* 0x0000bb000eaa7a20 */ /* 0x000fe40000410000 */
[----:B------:R3:W2:Y:S01]  /*15740*/  MUFU.TANH R128, R105 ;  /* 0x0000006900807308 */ /* 0x0006a20000002400 */
[----:B------:R-:W-:Y:S02]  /*15750*/  FMUL.FTZ R175, R6, c[0x0][0x2ec] ;  /* 0x0000bb0006af7a20 */ /* 0x000fe40000410000 */
[----:B------:R-:W-:Y:S04]  /*15760*/  FMUL.FTZ R106, R16, c[0x0][0x2ec] ;  /* 0x0000bb00106a7a20 */ /* 0x000fe80000410000 */
[----:B------:R-:W-:Y:S02]  /*15770*/  FMUL.FTZ R177, R7, c[0x0][0x2ec] ;  /* 0x0000bb0007b17a20 */ /* 0x000fe40000410000 */
[----:B-----5:R-:W-:Y:S01]  /*15780*/  FMUL.FTZ R179, R8, c[0x0][0x2ec] ;  /* 0x0000bb0008b37a20 */ /* 0x020fe20000410000 */
[----:B------:R5:W2:Y:S01]  /*15790*/  MUFU.TANH R124, R170 ;  /* 0x000000aa007c7308 */ /* 0x000aa20000002400 */
[----:B------:R-:W-:Y:S02]  /*157a0*/  FMUL.FTZ R181, R9, c[0x0][0x2ec] ;  /* 0x0000bb0009b57a20 */ /* 0x000fe40000410000 */
[----:B----4-:R-:W-:Y:S02]  /*157b0*/  FMUL.FTZ R183, R10, c[0x0][0x2ec] ;  /* 0x0000bb000ab77a20 */ /* 0x010fe40000410000 */
[----:B------:R-:W-:Y:S02]  /*157c0*/  FMUL.FTZ R185, R11, c[0x0][0x2ec] ;  /* 0x0000bb000bb97a20 */ /* 0x000fe40000410000 */
[----:B------:R-:W-:Y:S01]  /*157d0*/  FMUL.FTZ R190, R13, c[0x0][0x2ec] ;  /* 0x0000bb000dbe7a20 */ /* 0x000fe20000410000 */
[C---:B-1----:R-:W-:Y:S02]  /*157e0*/  HMMA.16816.F32.BF16 R28, R120.reuse, R108, R28 ;  /* 0x0000006c781c723c */ /* 0x042fe4000004181c */
[----:B------:R-:W1:Y:S01]  /*157f0*/  MUFU.TANH R130, R106 ;  /* 0x0000006a00827308 */ /* 0x000e620000002400 */
[----:B------:R-:W-:Y:S02]  /*15800*/  FMUL.FTZ R194, R15, c[0x0][0x2ec] ;  /* 0x0000bb000fc27a20 */ /* 0x000fe40000410000 */
[----:B---3--:R-:W-:Y:S02]  /*15810*/  FMUL.FTZ R105, R18, c[0x0][0x2ec] ;  /* 0x0000bb0012697a20 */ /* 0x008fe40000410000 */
[----:B------:R-:W-:Y:S01]  /*15820*/  FMUL.FTZ R188, R17, c[0x0][0x2ec] ;  /* 0x0000bb0011bc7a20 */ /* 0x000fe20000410000 */
[----:B------:R-:W-:Y:S04]  /*15830*/  HMMA.16816.F32.BF16 R32, R120, R110, R32 ;  /* 0x0000006e7820723c */ /* 0x000fe80000041820 */
[----:B------:R3:W4:Y:S01]  /*15840*/  MUFU.TANH R126, R105 ;  /* 0x00000069007e7308 */ /* 0x0007220000002400 */
[----:B------:R-:W-:Y:S02]  /*15850*/  FMUL.FTZ R192, R19, c[0x0][0x2ec] ;  /* 0x0000bb0013c07a20 */ /* 0x000fe40000410000 */
[----:B------:R-:W-:Y:S02]  /*15860*/  FMUL.FTZ R178, R20, c[0x0][0x2ec] ;  /* 0x0000bb0014b27a20 */ /* 0x000fe40000410000 */
[----:B------:R-:W-:Y:S03]  /*15870*/  FMUL.FTZ R176, R21, c[0x0][0x2ec] ;  /* 0x0000bb0015b07a20 */ /* 0x000fe60000410000 */
[----:B------:R-:W-:Y:S02]  /*15880*/  FMUL.FTZ R186, R22, c[0x0][0x2ec] ;  /* 0x0000bb0016ba7a20 */ /* 0x000fe40000410000 */
[----:B------:R-:W1:Y:S01]  /*15890*/  MUFU.TANH R173, R173 ;  /* 0x000000ad00ad7308 */ /* 0x000e620000002400 */
[----:B------:R-:W-:Y:S02]  /*158a0*/  FMUL.FTZ R184, R23, c[0x0][0x2ec] ;  /* 0x0000bb0017b87a20 */ /* 0x000fe40000410000 */
[----:B-----5:R-:W-:Y:S02]  /*158b0*/  FMUL.FTZ R170, R31, c[0x0][0x2ec] ;  /* 0x0000bb001faa7a20 */ /* 0x020fe40000410000 */
[----:B------:R-:W-:Y:S02]  /*158c0*/  FMUL.FTZ R174, R24, c[0x0][0x2ec] ;  /* 0x0000bb0018ae7a20 */ /* 0x000fe40000410000 */
[----:B------:R-:W-:Y:S02]  /*158d0*/  FMUL.FTZ R172, R25, c[0x0][0x2ec] ;  /* 0x0000bb0019ac7a20 */ /* 0x000fe40000410000 */
[----:B------:R-:W-:Y:S01]  /*158e0*/  FMUL.FTZ R182, R26, c[0x0][0x2ec] ;  /* 0x0000bb001ab67a20 */ /* 0x000fe20000410000 */
[----:B------:R5:W1:Y:S01]  /*158f0*/  MUFU.TANH R122, R170 ;  /* 0x000000aa007a7308 */ /* 0x000a620000002400 */
[----:B------:R-:W-:Y:S02]  /*15900*/  FMUL.FTZ R171, R32, c[0x0][0x2ec] ;  /* 0x0000bb0020ab7a20 */ /* 0x000fe40000410000 */
[----:B------:R-:W-:Y:S02]  /*15910*/  FMUL.FTZ R180, R27, c[0x0][0x2ec] ;  /* 0x0000bb001bb47a20 */ /* 0x000fe40000410000 */
[----:B---3--:R-:W-:Y:S02]  /*15920*/  FMUL.FTZ R105, R29, c[0x0][0x2ec] ;  /* 0x0000bb001d697a20 */ /* 0x008fe40000410000 */
[----:B------:R-:W-:Y:S02]  /*15930*/  FMUL.FTZ R187, R28, c[0x0][0x2ec] ;  /* 0x0000bb001cbb7a20 */ /* 0x000fe40000410000 */
[----:B------:R-:W-:Y:S01]  /*15940*/  FMUL.FTZ R106, R34, c[0x0][0x2ec] ;  /* 0x0000bb00226a7a20 */ /* 0x000fe20000410000 */
[----:B------:R3:W1:Y:S01]  /*15950*/  MUFU.TANH R119, R105 ;  /* 0x0000006900777308 */ /* 0x0006620000002400 */
[----:B------:R-:W-:Y:S02]  /*15960*/  FMUL.FTZ R191, R30, c[0x0][0x2ec] ;  /* 0x0000bb001ebf7a20 */ /* 0x000fe40000410000 */
[----:B------:R-:W-:Y:S07]  /*15970*/  FMUL.FTZ R189, R33, c[0x0][0x2ec] ;  /* 0x0000bb0021bd7a20 */ /* 0x000fee0000410000 */
[----:B------:R1:W1:Y:S01]  /*15980*/  MUFU.TANH R118, R171 ;  /* 0x000000ab00767308 */ /* 0x0002620000002400 */
[----:B-----5:R-:W-:Y:S09]  /*15990*/  MOV R170, R2 ;  /* 0x0000000200aa7202 */ /* 0x020ff20000000f00 */
[----:B------:R-:W2:Y:S01]  /*159a0*/  MUFU.TANH R175, R175 ;  /* 0x000000af00af7308 */ /* 0x000ea20000002400 */
[----:B---3--:R-:W-:Y:S09]  /*159b0*/  FMUL.FTZ R105, R35, c[0x0][0x2ec] ;  /* 0x0000bb0023697a20 */ /* 0x008ff20000410000 */
[----:B------:R-:W3:Y:S01]  /*159c0*/  MUFU.TANH R177, R177 ;  /* 0x000000b100b17308 */ /* 0x000ee20000002400 */
        /* <DEDUP_REMOVED lines=20> */
[----:B------:R-:W1:Y:S10]  /*15b10*/  MUFU.TANH R106, R106 ;  /* 0x0000006a006a7308 */ /* 0x000e740000002400 */
[----:B------:R-:W1:Y:S01]  /*15b20*/  MUFU.TANH R105, R105 ;  /* 0x0000006900697308 */ /* 0x000e620000002400 */
        /* <DEDUP_REMOVED lines=65> */
.L_x_7403:
        /* <DEDUP_REMOVED lines=63> */
.L_x_7402:
[----:B--234-:R-:W-:Y:S01]  /*16330*/  IADD3 R109, R163, -0x1, RZ ;  /* 0xffffffffa36d7810 */ /* 0x01cfe20007ffe0ff */
[----:B------:R-:W-:Y:S03]  /*16340*/  LDSM.16.MT88.4 R20, [R142+0x8000] ;  /* 0x008000008e14783b */ /* 0x000fe60000004200 */
[----:B------:R-:W-:Y:S04]  /*16350*/  LEA R2, R109, R162, 0x6 ;  /* 0x000000a26d027211 */ /* 0x000fe800078e30ff */
        /* <DEDUP_REMOVED lines=25> */
[----:B------:R-:W2:Y:S02]  /*164f0*/  I2F R120, R120 ;  /* 0x0000007800787306 */ /* 0x000ea40000201400 */
[C---:B-12---:R-:W-:Y:S02]  /*16500*/  FFMA.FTZ R125, R0.reuse, R120, R125 ;  /* 0x00000078007d7223 */ /* 0x046fe4000001007d */
        /* <DEDUP_REMOVED lines=34> */
[----:B------:R-:W2:Y:S01]  /*16730*/  I2F R13, R8 ;  /* 0x00000008000d7306 */ /* 0x000ea20000201400 */
[----:B------:R-:W-:Y:S01]  /*16740*/  IADD3 R5, R2, 0x39, RZ ;  /* 0x0000003902057810 */ /* 0x000fe20007ffe0ff */
        /* <DEDUP_REMOVED lines=8> */
[----:B------:R-:W3:Y:S01]  /*167d0*/  I2F R5, R5 ;  /* 0x0000000500057306 */ /* 0x000ee20000201400 */
[----:B------:R-:W-:Y:S01]  /*167e0*/  FMNMX.FTZ R17, R184, R17, !PT ;  /* 0x00000011b8117209 */ /* 0x000fe20007810000 */
[----:B------:R-:W-:Y:S01]  /*167f0*/  FFMA.FTZ R174, R0, R7, R174 ;  /* 0x0000000700ae7223 */ /* 0x000fe200000100ae */
[----:B------:R-:W-:Y:S01]  /*16800*/  FMNMX.FTZ R19, R178, R19, !PT ;  /* 0x00000013b2137209 */ /* 0x000fe20007810000 */
[----:B------:R-:W-:Y:S01]  /*16810*/  FFMA.FTZ R172, R0, R3, R172 ;  /* 0x0000000300ac7223 */ /* 0x000fe200000100ac */
[----:B------:R-:W-:Y:S01]  /*16820*/  FMNMX.FTZ R17, R182, R17, !PT ;  /* 0x00000011b6117209 */ /* 0x000fe20007810000 */
[----:B-1----:R-:W-:Y:S01]  /*16830*/  FFMA.FTZ R122, R0, R11, R122 ;  /* 0x0000000b007a7223 */ /* 0x002fe2000001007a */
[----:B------:R-:W-:Y:S01]  /*16840*/  FMNMX.FTZ R19, R176, R19, !PT ;  /* 0x00000013b0137209 */ /* 0x000fe20007810000 */
[----:B------:R-:W-:Y:S01]  /*16850*/  FFMA.FTZ R120, R0, R120, R187 ;  /* 0x0000007800787223 */ /* 0x000fe200000100bb */
[----:B------:R-:W-:Y:S01]  /*16860*/  FMNMX.FTZ R2, R180, R17, !PT ;  /* 0x00000011b4027209 */ /* 0x000fe20007810000 */
[----:B------:R-:W-:Y:S01]  /*16870*/  FFMA.FTZ R119, R0, R11, R119 ;  /* 0x0000000b00777223 */ /* 0x000fe20000010077 */
[----:B------:R-:W-:Y:S02]  /*16880*/  FMNMX.FTZ R19, R174, R19, !PT ;  /* 0x00000013ae137209 */ /* 0x000fe40007810000 */
[----:B------:R-:W-:Y:S01]  /*16890*/  FMNMX.FTZ R3, R125, R2, !PT ;  /* 0x000000027d037209 */ /* 0x000fe20007810000 */
[----:B--2---:R-:W-:Y:S01]  /*168a0*/  FFMA.FTZ R106, R0, R13, R106 ;  /* 0x0000000d006a7223 */ /* 0x004fe2000001006a */
[----:B------:R-:W-:Y:S01]  /*168b0*/  FMNMX.FTZ R19, R172, R19, !PT ;  /* 0x00000013ac137209 */ /* 0x000fe20007810000 */
[----:B------:R-:W-:Y:S01]  /*168c0*/  FFMA.FTZ R118, R0, R13, R118 ;  /* 0x0000000d00767223 */ /* 0x000fe20000010076 */
[----:B------:R-:W-:Y:S01]  /*168d0*/  FMNMX.FTZ R3, R122, R3, !PT ;  /* 0x000000037a037209 */ /* 0x000fe20007810000 */
[----:B------:R-:W-:Y:S01]  /*168e0*/  LDSM.16.MT88.4 R12, [R144+0x8000] ;  /* 0x00800000900c783b */ /* 0x000fe20000004200 */
[----:B------:R-:W-:Y:S02]  /*168f0*/  FMNMX.FTZ R4, R120, R19, !PT ;  /* 0x0000001378047209 */ /* 0x000fe40007810000 */
[----:B------:R-:W-:Y:S02]  /*16900*/  FMNMX.FTZ R2, R106, R3, !PT ;  /* 0x000000036a027209 */ /* 0x000fe40007810000 */
[----:B------:R-:W-:Y:S01]  /*16910*/  FMNMX.FTZ R3, R119, R4, !PT ;  /* 0x0000000477037209 */ /* 0x000fe20007810000 */
[CC--:B---3--:R-:W-:Y:S02]  /*16920*/  FFMA.FTZ R105, R0.reuse, R5.reuse, R105 ;  /* 0x0000000500697223 */ /* 0x0c8fe40000010069 */
[----:B------:R-:W-:Y:S01]  /*16930*/  FFMA.FTZ R116, R0, R5, R116 ;  /* 0x0000000500747223 */ /* 0x000fe20000010074 */
[----:B------:R-:W-:Y:S02]  /*16940*/  FMNMX.FTZ R9, R118, R3, !PT ;  /* 0x0000000376097209 */ /* 0x000fe40007810000 */
        /* <DEDUP_REMOVED lines=22> */
[--C-:B------:R-:W-:Y:S01]  /*16ab0*/  FFMA.FTZ R110, R177, c[0x0][0x23c], -R127.reuse ;  /* 0x00008f00b16e7a23 */ /* 0x100fe2000001087f */
[----:B------:R-:W-:Y:S01]  /*16ac0*/  ISETP.GT.AND P0, PT, R163, 0x1, PT ;  /* 0x00000001a300780c */ /* 0x000fe20003f04270 */
[--C-:B------:R-:W-:Y:S01]  /*16ad0*/  FFMA.FTZ R111, R183, c[0x0][0x23c], -R127.reuse ;  /* 0x00008f00b76f7a23 */ /* 0x100fe2000001087f */
[----:B------:R-:W-:Y:S01]  /*16ae0*/  MOV R163, R109 ;  /* 0x0000006d00a37202 */ /* 0x000fe20000000f00 */
[----:B------:R-:W-:Y:S02]  /*16af0*/  FFMA.FTZ R108, R185, c[0x0][0x23c], -R127 ;  /* 0x00008f00b96c7a23 */ /* 0x000fe4000001087f */
[--C-:B------:R-:W-:Y:S02]  /*16b00*/  FFMA.FTZ R115, R169, c[0x0][0x23c], -R121.reuse ;  /* 0x00008f00a9737a23 */ /* 0x100fe40000010879 */
[--C-:B------:R-:W-:Y:S01]  /*16b10*/  FFMA.FTZ R114, R173, c[0x0][0x23c], -R121.reuse ;  /* 0x00008f00ad727a23 */ /* 0x100fe20000010879 */
[----:B------:R-:W2:Y:S01]  /*16b20*/  MUFU.EX2 R104, R104 ;  /* 0x0000006800687308 */ /* 0x000ea20000000800 */
[--C-:B------:R-:W-:Y:S02]  /*16b30*/  FFMA.FTZ R113, R179, c[0x0][0x23c], -R121.reuse ;  /* 0x00008f00b3717a23 */ /* 0x100fe40000010879 */
[----:B------:R-:W-:Y:S02]  /*16b40*/  FFMA.FTZ R112, R181, c[0x0][0x23c], -R121 ;  /* 0x00008f00b5707a23 */ /* 0x000fe40000010879 */
[--C-:B------:R-:W-:Y:S02]  /*16b50*/  FFMA.FTZ R186, R186, c[0x0][0x23c], -R127.reuse ;  /* 0x00008f00baba7a23 */ /* 0x100fe4000001087f */
[--C-:B------:R-:W-:Y:S02]  /*16b60*/  FFMA.FTZ R175, R184, c[0x0][0x23c], -R127.reuse ;  /* 0x00008f00b8af7a23 */ /* 0x100fe4000001087f */
        /* <DEDUP_REMOVED lines=23> */
[----:B------:R-:W-:Y:S01]  /*16ce0*/  FMUL.FTZ R24, R104, R76 ;  /* 0x0000004c68187220 */ /* 0x000fe20000410000 */
        /* <DEDUP_REMOVED lines=67> */
[C---:B------:R-:W-:Y:S01]  /*17120*/  FMUL.FTZ R23, R101.reuse, R83 ;  /* 0x0000005365177220 */ /* 0x040fe20000410000 */
[----:B------:R-:W-:Y:S01]  /*17130*/  MUFU.EX2 R174, R174 ;  /* 0x000000ae00ae7308 */ /* 0x000fe20000000800 */
[----:B------:R-:W-:Y:S01]  /*17140*/  LDSM.16.MT88.4 R80, [R142+0x8800] ;  /* 0x008800008e50783b */ /* 0x000fe20000004200 */
[----:B------:R-:W-:Y:S02]  /*17150*/  FFMA.FTZ R179, R172, c[0x0][0x23c], -R121 ;  /* 0x00008f00acb37a23 */ /* 0x000fe40000010879 */
[----:B------:R-:W-:Y:S02]  /*17160*/  FFMA.FTZ R172, R106, c[0x0][0x23c], -R127 ;  /* 0x00008f006aac7a23 */ /* 0x000fe4000001087f */
[C---:B------:R-:W-:Y:S03]  /*17170*/  HMMA.16816.F32.BF16 R20, R96.reuse, R28, R20 ;  /* 0x0000001c6014723c */ /* 0x040fe60000041814 */
[----:B------:R-:W-:Y:S01]  /*17180*/  FFMA.FTZ R115, R104, R107, R115 ;  /* 0x0000006b68737223 */ /* 0x000fe20000010073 */
        /* <DEDUP_REMOVED lines=8> */
[----:B------:R-:W2:Y:S01]  /*17210*/  LDSM.16.MT88.4 R72, [R142+0xa000] ;  /* 0x00a000008e48783b */ /* 0x000ea20000004200 */
[--C-:B------:R-:W-:Y:S02]  /*17220*/  FFMA.FTZ R123, R194, c[0x0][0x23c], -R127.reuse ;  /* 0x00008f00c27b7a23 */ /* 0x100fe4000001087f */
[--C-:B------:R-:W-:Y:S02]  /*17230*/  FFMA.FTZ R126, R126, c[0x0][0x23c], -R127.reuse ;  /* 0x00008f007e7e7a23 */ /* 0x100fe4000001087f */
[C---:B-1----:R-:W-:Y:S01]  /*17240*/  HMMA.16816.F32.BF16 R28, R96.reuse, R88, R28 ;  /* 0x00000058601c723c */ /* 0x042fe2000004181c */
[----:B------:R-:W-:Y:S02]  /*17250*/  MUFU.EX2 R172, R172 ;  /* 0x000000ac00ac7308 */ /* 0x000fe40000000800 */
[----:B------:R-:W-:Y:S02]  /*17260*/  FFMA.FTZ R129, R192, c[0x0][0x23c], -R127 ;  /* 0x00008f00c0817a23 */ /* 0x000fe4000001087f */
[--C-:B------:R-:W-:Y:S02]  /*17270*/  FFMA.FTZ R128, R128, c[0x0][0x23c], -R121.reuse ;  /* 0x00008f0080807a23 */ /* 0x100fe40000010879 */
[--C-:B------:R-:W-:Y:S01]  /*17280*/  FFMA.FTZ R131, R190, c[0x0][0x23c], -R121.reuse ;  /* 0x00008f00be837a23 */ /* 0x100fe20000010879 */
[C---:B------:R-:W-:Y:S03]  /*17290*/  HMMA.16816.F32.BF16 R32, R96.reuse, R90, R32 ;  /* 0x0000005a6020723c */ /* 0x040fe60000041820 */
[----:B------:R-:W1:Y:S01]  /*172a0*/  MUFU.EX2 R123, R123 ;  /* 0x0000007b007b7308 */ /* 0x000e620000000800 */
[--C-:B------:R-:W-:Y:S02]  /*172b0*/  FFMA.FTZ R130, R130, c[0x0][0x23c], -R121.reuse ;  /* 0x00008f0082827a23 */ /* 0x100fe40000010879 */
[----:B------:R-:W-:Y:S02]  /*172c0*/  FFMA.FTZ R169, R188, c[0x0][0x23c], -R121 ;  /* 0x00008f00bca97a23 */ /* 0x000fe40000010879 */
[C---:B------:R-:W-:Y:S04]  /*172d0*/  HMMA.16816.F32.BF16 R36, R96.reuse, R76, R36 ;  /* 0x0000004c6024723c */ /* 0x040fe80000041824 */
[--C-:B------:R-:W-:Y:S01]  /*172e0*/  FFMA.FTZ R125, R125, c[0x0][0x23c], -R127.reuse ;  /* 0x00008f007d7d7a23 */ /* 0x100fe2000001087f */
[----:B------:R-:W-:Y:S01]  /*172f0*/  MUFU.EX2 R126, R126 ;  /* 0x0000007e007e7308 */ /* 0x000fe20000000800 */
[--C-:B------:R-:W-:Y:S02]  /*17300*/  FFMA.FTZ R122, R122, c[0x0][0x23c], -R127.reuse ;  /* 0x00008f007a7a7a23 */ /* 0x100fe4000001087f */
[C---:B------:R-:W-:Y:S01]  /*17310*/  HMMA.16816.F32.BF16 R40, R96.reuse, R78, R40 ;  /* 0x0000004e6028723c */ /* 0x040fe20000041828 */
[----:B------:R-:W3:Y:S03]  /*17320*/  LDSM.16.MT88.4 R76, [R140+0xa000] ;  /* 0x00a000008c4c783b */ /* 0x000ee60000004200 */
[----:B------:R-:W-:Y:S02]  /*17330*/  FFMA.FTZ R127, R105, c[0x0][0x23c], -R127 ;  /* 0x00008f00697f7a23 */ /* 0x000fe4000001087f */
[--C-:B------:R-:W-:Y:S01]  /*17340*/  FFMA.FTZ R120, R120, c[0x0][0x23c], -R121.reuse ;  /* 0x00008f0078787a23 */ /* 0x100fe20000010879 */
[----:B------:R-:W4:Y:S01]  /*17350*/  MUFU.EX2 R129, R129 ;  /* 0x0000008100817308 */ /* 0x000f220000000800 */
[--C-:B------:R-:W-:Y:S01]  /*17360*/  FFMA.FTZ R119, R119, c[0x0][0x23c], -R121.reuse ;  /* 0x00008f0077777a23 */ /* 0x100fe20000010879 */
[C---:B--2---:R-:W-:Y:S03]  /*17370*/  HMMA.16816.F32.BF16 R44, R96.reuse, R72, R44 ;  /* 0x00000048602c723c */ /* 0x044fe6000004182c */
[--C-:B------:R-:W-:Y:S02]  /*17380*/  FFMA.FTZ R118, R118, c[0x0][0x23c], -R121.reuse ;  /* 0x00008f0076767a23 */ /* 0x100fe40000010879 */
[----:B------:R-:W-:Y:S03]  /*17390*/  FFMA.FTZ R121, R116, c[0x0][0x23c], -R121 ;  /* 0x00008f0074797a23 */ /* 0x000fe60000010879 */
[----:B------:R-:W-:Y:S01]  /*173a0*/  MUFU.EX2 R128, R128 ;  /* 0x0000008000807308 */ /* 0x000fe20000000800 */
[----:B------:R-:W-:Y:S01]  /*173b0*/  FFMA.FTZ R117, R101, R168, R117 ;  /* 0x000000a865757223 */ /* 0x000fe20000010075 */
[C---:B------:R-:W-:Y:S01]  /*173c0*/  HMMA.16816.F32.BF16 R48, R96.reuse, R74, R48 ;  /* 0x0000004a6030723c */ /* 0x040fe20000041830 */
[----:B------:R-:W2:Y:S02]  /*173d0*/  LDSM.16.MT88.4 R72, [R144+0x8800] ;  /* 0x008800009048783b */ /* 0x000ea40000004200 */
[----:B------:R-:W-:Y:S01]  /*173e0*/  MOV R101, R2 ;  /* 0x0000000200657202 */ /* 0x000fe20000000f00 */
[----:B------:R-:W-:Y:S02]  /*173f0*/  FADD.FTZ R110, R110, R117 ;  /* 0x000000756e6e7221 */ /* 0x000fe40000010000 */
[----:B------:R-:W-:Y:S02]  /*17400*/  FADD.FTZ R114, R114, R115 ;  /* 0x0000007372727221 */ /* 0x000fe40000010000 */
[C---:B------:R-:W-:Y:S01]  /*17410*/  HMMA.16816.F32.BF16 R52, R96.reuse, R68, R52 ;  /* 0x000000446034723c */ /* 0x040fe20000041834 */
[----:B------:R-:W5:Y:S03]  /*17420*/  MUFU.EX2 R131, R131 ;  /* 0x0000008300837308 */ /* 0x000f660000000800 */
[----:B------:R-:W-:Y:S03]  /*17430*/  FADD.FTZ R111, R111, R110 ;  /* 0x0000006e6f6f7221 */ /* 0x000fe60000010000 */
[----:B-1----:R-:W-:Y:S01]  /*17440*/  F2FP.BF16.PACK_AB R69, R123, R124 ;  /* 0x0000007c7b45723e */ /* 0x002fe200000010ff */
[C---:B------:R-:W-:Y:S03]  /*17450*/  HMMA.16816.F32.BF16 R56, R96.reuse, R70, R56 ;  /* 0x000000466038723c */ /* 0x040fe60000041838 */
[----:B------:R-:W-:Y:S01]  /*17460*/  MUFU.EX2 R130, R130 ;  /* 0x0000008200827308 */ /* 0x000fe20000000800 */
[----:B------:R-:W-:Y:S03]  /*17470*/  FADD.FTZ R111, R108, R111 ;  /* 0x0000006f6c6f7221 */ /* 0x000fe60000010000 */
[----:B----4-:R-:W-:Y:S01]  /*17480*/  F2FP.BF16.PACK_AB R71, R129, R126 ;  /* 0x0000007e8147723e */ /* 0x010fe200000010ff */
[C---:B---3--:R-:W-:Y:S04]  /*17490*/  HMMA.16816.F32.BF16 R60, R96.reuse, R76, R60 ;  /* 0x0000004c603c723c */ /* 0x048fe8000004183c */
[----:B------:R-:W-:Y:S01]  /*174a0*/  FADD.FTZ R124, R124, R111 ;  /* 0x0000006f7c7c7221 */ /* 0x000fe20000010000 */
[----:B------:R-:W1:Y:S03]  /*174b0*/  MUFU.EX2 R169, R169 ;  /* 0x000000a900a97308 */ /* 0x000e660000000800 */
[----:B------:R-:W-:Y:S01]  /*174c0*/  HMMA.16816.F32.BF16 R64, R96, R78, R64 ;  /* 0x0000004e6040723c */ /* 0x000fe20000041840 */
[----:B------:R-:W3:Y:S03]  /*174d0*/  LDSM.16.MT88.4 R76, [R141+0x8800] ;  /* 0x008800008d4c783b */ /* 0x000ee60000004200 */
[----:B-----5:R-:W-:Y:S01]  /*174e0*/  F2FP.BF16.PACK_AB R68, R131, R128 ;  /* 0x000000808344723e */ /* 0x020fe200000010ff */
[----:B------:R-:W-:Y:S02]  /*174f0*/  FADD.FTZ R123, R123, R124 ;  /* 0x0000007c7b7b7221 */ /* 0x000fe40000010000 */
[----:B------:R-:W-:Y:S02]  /*17500*/  MUFU.EX2 R125, R125 ;  /* 0x0000007d007d7308 */ /* 0x000fe40000000800 */
[----:B------:R-:W-:Y:S04]  /*17510*/  FADD.FTZ R126, R126, R123 ;  /* 0x0000007b7e7e7221 */ /* 0x000fe80000010000 */
[----:B------:R-:W-:Y:S04]  /*17520*/  FADD.FTZ R129, R129, R126 ;  /* 0x0000007e81817221 */ /* 0x000fe80000010000 */
[----:B------:R-:W4:Y:S01]  /*17530*/  MUFU.EX2 R122, R122 ;  /* 0x0000007a007a7308 */ /* 0x000f220000000800 */
[----:B-1----:R-:W-:Y:S09]  /*17540*/  F2FP.BF16.PACK_AB R70, R169, R130 ;  /* 0x00000082a946723e */ /* 0x002ff200000010ff */
[----:B------:R-:W1:Y:S01]  /*17550*/  MUFU.EX2 R127, R127 ;  /* 0x0000007f007f7308 */ /* 0x000e620000000800 */
[C---:B--2---:R-:W-:Y:S08]  /*17560*/  HMMA.16816.F32.BF16 R4, R68.reuse, R72, R4 ;  /* 0x000000484404723c */ /* 0x044ff00000041804 */
[C---:B------:R-:W-:Y:S01]  /*17570*/  HMMA.16816.F32.BF16 R8, R68.reuse, R74, R8 ;  /* 0x0000004a4408723c */ /* 0x040fe20000041808 */
[----:B------:R-:W2:Y:S01]  /*17580*/  LDSM.16.MT88.4 R72, [R140+0x8800] ;  /* 0x008800008c48783b */ /* 0x000ea20000004200 */
[----:B------:R-:W-:Y:S02]  /*17590*/  MUFU.EX2 R120, R120 ;  /* 0x0000007800787308 */ /* 0x000fe40000000800 */
[----:B----4-:R-:W-:Y:S04]  /*175a0*/  F2FP.BF16.PACK_AB R105, R122, R125 ;  /* 0x0000007d7a69723e */ /* 0x010fe800000010ff */
[C---:B------:R-:W-:Y:S04]  /*175b0*/  HMMA.16816.F32.BF16 R12, R68.reuse, R80, R12 ;  /* 0x00000050440c723c */ /* 0x040fe8000004180c */
[----:B------:R-:W4:Y:S01]  /*175c0*/  MUFU.EX2 R119, R119 ;  /* 0x0000007700777308 */ /* 0x000f220000000800 */
[----:B-1----:R-:W-:Y:S03]  /*175d0*/  F2FP.BF16.PACK_AB R107, R127, R172 ;  /* 0x000000ac7f6b723e */ /* 0x002fe600000010ff */
[C---:B------:R-:W-:Y:S01]  /*175e0*/  HMMA.16816.F32.BF16 R16, R68.reuse, R82, R16 ;  /* 0x000000524410723c */ /* 0x040fe20000041810 */
[----:B------:R-:W1:Y:S05]  /*175f0*/  LDSM.16.MT88.4 R80, [R144+0xa800] ;  /* 0x00a800009050783b */ /* 0x000e6a0000004200 */
[----:B------:R-:W-:Y:S02]  /*17600*/  MUFU.EX2 R118, R118 ;  /* 0x0000007600767308 */ /* 0x000fe40000000800 */
[C---:B---3--:R-:W-:Y:S08]  /*17610*/  HMMA.16816.F32.BF16 R20, R68.reuse, R76, R20 ;  /* 0x0000004c4414723c */ /* 0x048ff00000041814 */
[C---:B------:R-:W-:Y:S01]  /*17620*/  HMMA.16816.F32.BF16 R24, R68.reuse, R78, R24 ;  /* 0x0000004e4418723c */ /* 0x040fe20000041818 */
[----:B------:R-:W3:Y:S01]  /*17630*/  LDSM.16.MT88.4 R76, [R142+0xa800] ;  /* 0x00a800008e4c783b */ /* 0x000ee20000004200 */
[----:B------:R-:W5:Y:S02]  /*17640*/  MUFU.EX2 R121, R121 ;  /* 0x0000007900797308 */ /* 0x000f640000000800 */
[----:B----4-:R-:W-:Y:S04]  /*17650*/  F2FP.BF16.PACK_AB R104, R119, R120 ;  /* 0x000000787768723e */ /* 0x010fe800000010ff */
[C---:B--2---:R-:W-:Y:S08]  /*17660*/  HMMA.16816.F32.BF16 R28, R68.reuse, R72, R28 ;  /* 0x00000048441c723c */ /* 0x044ff0000004181c */
[C---:B------:R-:W-:Y:S01]  /*17670*/  HMMA.16816.F32.BF16 R32, R68.reuse, R74, R32 ;  /* 0x0000004a4420723c */ /* 0x040fe20000041820 */
[----:B------:R-:W2:Y:S07]  /*17680*/  LDSM.16.MT88.4 R72, [R141+0xa800] ;  /* 0x00a800008d48783b */ /* 0x000eae0000004200 */
[C---:B-1----:R-:W-:Y:S04]  /*17690*/  HMMA.16816.F32.BF16 R36, R68.reuse, R80, R36 ;  /* 0x000000504424723c */ /* 0x042fe80000041824 */
[----:B-----5:R-:W-:Y:S04]  /*176a0*/  F2FP.BF16.PACK_AB R106, R121, R118 ;  /* 0x00000076796a723e */ /* 0x020fe800000010ff */
        /* <DEDUP_REMOVED lines=18> */
[----:B------:R-:W-:Y:S01]  /*177d0*/  FADD.FTZ R182, R173, R182 ;  /* 0x000000b6adb67221 */ /* 0x000fe20000010000 */
[C---:B--2---:R-:W-:Y:S03]  /*177e0*/  HMMA.16816.F32.BF16 R4, R68.reuse, R72, R4 ;  /* 0x000000484404723c */ /* 0x044fe60000041804 */
[----:B------:R-:W-:Y:S04]  /*177f0*/  FADD.FTZ R125, R125, R182 ;  /* 0x000000b67d7d7221 */ /* 0x000fe80000010000 */
[----:B------:R-:W-:Y:S01]  /*17800*/  FADD.FTZ R125, R122, R125 ;  /* 0x0000007d7a7d7221 */ /* 0x000fe20000010000 */
[C---:B------:R-:W-:Y:S01]  /*17810*/  HMMA.16816.F32.BF16 R8, R68.reuse, R74, R8 ;  /* 0x0000004a4408723c */ /* 0x040fe20000041808 */
[----:B------:R-:W2:Y:S03]  /*17820*/  LDSM.16.MT88.4 R72, [R140+0x9000] ;  /* 0x009000008c48783b */ /* 0x000ea60000004200 */
[----:B------:R-:W-:Y:S04]  /*17830*/  FADD.FTZ R168, R172, R125 ;  /* 0x0000007daca87221 */ /* 0x000fe80000010000 */
[C---:B------:R-:W-:Y:S04]  /*17840*/  HMMA.16816.F32.BF16 R12, R68.reuse, R76, R12 ;  /* 0x0000004c440c723c */ /* 0x040fe8000004180c */
[----:B------:R-:W-:Y:S04]  /*17850*/  FADD.FTZ R168, R127, R168 ;  /* 0x000000a87fa87221 */ /* 0x000fe80000010000 */
        /* <DEDUP_REMOVED lines=16> */
[C---:B---3--:R-:W-:Y:S08]  /*17960*/  HMMA.16816.F32.BF16 R60, R68.reuse, R76, R60 ;  /* 0x0000004c443c723c */ /* 0x048ff0000004183c */
        /* <DEDUP_REMOVED lines=8> */
[C---:B------:R-:W-:Y:S08]  /*179f0*/  HMMA.16816.F32.BF16 R84, R104.reuse, R86, R16 ;  /* 0x000000566854723c */ /* 0x040ff00000041810 */
[C---:B-1----:R-:W-:Y:S08]  /*17a00*/  HMMA.16816.F32.BF16 R80, R104.reuse, R72, R20 ;  /* 0x000000486850723c */ /* 0x042ff00000041814 */
        /* <DEDUP_REMOVED lines=19> */
[----:B------:R-:W-:Y:S03]  /*17b40*/  FADD.FTZ R9, R176, R9 ;  /* 0x00000009b0097221 */ /* 0x000fe60000010000 */
[----:B------:R-:W-:Y:S01]  /*17b50*/  MOV R104, R3 ;  /* 0x0000000300687202 */ /* 0x000fe20000000f00 */
[----:B------:R-:W-:Y:S04]  /*17b60*/  FADD.FTZ R174, R174, R9 ;  /* 0x00000009aeae7221 */ /* 0x000fe80000010000 */
[----:B------:R-:W-:Y:S04]  /*17b70*/  FADD.FTZ R179, R179, R174 ;  /* 0x000000aeb3b37221 */ /* 0x000fe80000010000 */
[----:B------:R-:W-:Y:S04]  /*17b80*/  FADD.FTZ R120, R120, R179 ;  /* 0x000000b378787221 */ /* 0x000fe80000010000 */
[----:B------:R-:W-:Y:S04]  /*17b90*/  FADD.FTZ R119, R119, R120 ;  /* 0x0000007877777221 */ /* 0x000fe80000010000 */
[----:B------:R-:W-:Y:S04]  /*17ba0*/  FADD.FTZ R118, R118, R119 ;  /* 0x0000007776767221 */ /* 0x000fe80000010000 */
[----:B------:R-:W-:Y:S01]  /*17bb0*/  FADD.FTZ R107, R121, R118 ;  /* 0x00000076796b7221 */ /* 0x000fe20000010000 */
[----:B------:R-:W-:-:S05]  /*17bc0*/  @P0 BRA `(.L_x_7404) ;  /* 0xffffcc9000000947 */ /* 0x000fca000383ffff */
.L_x_7400:
        /* <DEDUP_REMOVED lines=193> */
.L_x_7405:
[----:B------:R-:W1:Y:S04]  /*187e0*/  S2R R3, SR_CTAID.Z ;  /* 0x0000000000037919 */ /* 0x000e680000002700 */
[----:B------:R-:W1:Y:S02]  /*187f0*/  S2R R2, SR_CTAID.Y ;  /* 0x0000000000027919 */ /* 0x000e640000002600 */
[----:B-1----:R-:W-:-:S04]  /*18800*/  IMAD R4, R2, c[0x0][0x1c0], R3 ;  /* 0x0000700002047a24 */ /* 0x002fc800078e0203 */
[----:B------:R-:W-:Y:S02]  /*18810*/  IMAD R4, R4, c[0x0][0x214], RZ ;  /* 0x0000850004047a24 */ /* 0x000fe400078e02ff */
.L_x_7406:
        /* <DEDUP_REMOVED lines=41> */
.L_x_7408:
[----:B------:R-:W-:Y:S05]  /*18ab0*/  BSYNC B0 ;  /* 0x0000000000007941 */ /* 0x000fea0003800000 */
.L_x_7407:
        /* <DEDUP_REMOVED lines=35> */
.L_x_7410:
[----:B------:R-:W-:Y:S05]  /*18cf0*/  BSYNC B0 ;  /* 0x0000000000007941 */ /* 0x000fea0003800000 */
.L_x_7409:
        /* <DEDUP_REMOVED lines=18> */
.L_x_7412:
[----:B------:R-:W-:Y:S05]  /*18e20*/  BSYNC B0 ;  /* 0x0000000000007941 */ /* 0x000fea0003800000 */
.L_x_7411:
        /* <DEDUP_REMOVED lines=18> */
.L_x_7414:
[----:B------:R-:W-:Y:S05]  /*18f50*/  BSYNC B0 ;  /* 0x0000000000007941 */ /* 0x000fea0003800000 */
.L_x_7413:
        /* <DEDUP_REMOVED lines=19> */
.L_x_7415:
        /* <DEDUP_REMOVED lines=15> */
.L_x_8389:


//--------------------- .text._ZN5flash24flash_fwd_splitkv_kernelI23Flash_fwd_kernel_traitsILi128ELi64ELi64ELi4ELb0ELb0EN7cutlass10bfloat16_tE19Flash_kernel_traitsILi128ELi64ELi64ELi4ES3_EELb1ELb0ELb0ELb0ELb1ELb0ELb1ELb0EEEvNS_16Flash_fwd_paramsE --------------------------
	.section	.text._ZN5flash24flash_fwd_splitkv_kernelI23Flash_fwd_kernel_traitsILi128ELi64ELi64ELi4ELb0ELb0EN7cutlass10bfloat16_tE19Flash_kernel_traitsILi128ELi64ELi64ELi4ES3_EELb1ELb0ELb0ELb0ELb1ELb0ELb1ELb0EEEvNS_16Flash_fwd_paramsE,"ax",@progbits
	.sectioninfo	@"SHI_REGISTERS=202"
	.align	128
        .global         _ZN5flash24flash_fwd_splitkv_kernelI23Flash_fwd_kernel_traitsILi128ELi64ELi64ELi4ELb0ELb0EN7cutlass10bfloat16_tE19Flash_kernel_traitsILi128ELi64ELi64ELi4ES3_EELb1ELb0ELb0ELb0ELb1ELb0ELb1ELb0EEEvNS_16Flash_fwd_paramsE
        .type           _ZN5flash24flash_fwd_splitkv_kernelI23Flash_fwd_kernel_traitsILi128ELi64ELi64ELi4ELb0ELb0EN7cutlass10bfloat16_tE19Flash_kernel_traitsILi128ELi64ELi64ELi4ES3_EELb1ELb0ELb0ELb0ELb1ELb0ELb1ELb0EEEvNS_16Flash_fwd_paramsE,@function
        .size           _ZN5flash24flash_fwd_splitkv_kernelI23Flash_fwd_kernel_traitsILi128ELi64ELi64ELi4ELb0ELb0EN7cutlass10bfloat16_tE19Flash_kernel_traitsILi128ELi64ELi64ELi4ES3_EELb1ELb0ELb0ELb0ELb1ELb0ELb1ELb0EEEvNS_16Flash_fwd_paramsE,(.L_x_8390 - _ZN5flash24flash_fwd_splitkv_kernelI23Flash_fwd_kernel_traitsILi128ELi64ELi64ELi4ELb0ELb0EN7cutlass10bfloat16_tE19Flash_kernel_traitsILi128ELi64ELi64ELi4ES3_EELb1ELb0ELb0ELb0ELb1ELb0ELb1ELb0EEEvNS_16Flash_fwd_paramsE)
        .other          _ZN5flash24flash_fwd_splitkv_kernelI23Flash_fwd_kernel_traitsILi128ELi64ELi64ELi4ELb0ELb0EN7cutlass10bfloat16_tE19Flash_kernel_traitsILi128ELi64ELi64ELi4ES3_EELb1ELb0ELb0ELb0ELb1ELb0ELb1ELb0EEEvNS_16Flash_fwd_paramsE,@"STO_CUDA_ENTRY STV_DEFAULT"
_ZN5flash24flash_fwd_splitkv_kernelI23Flash_fwd_kernel_traitsILi128ELi64ELi64ELi4ELb0ELb0EN7cutlass10bfloat16_tE19Flash_kernel_traitsILi128ELi64ELi64ELi4ES3_EELb1ELb0ELb0ELb0ELb1ELb0ELb1ELb0EEEvNS_16Flash_fwd_paramsE:
.text._ZN5flash24flash_fwd_splitkv_kernelI23Flash_fwd_kernel_traitsILi128ELi64ELi64ELi4ELb0ELb0EN7cutlass10bfloat16_tE19Flash_kernel_traitsILi128ELi64ELi64ELi4ES3_EELb1ELb0ELb0ELb0ELb1ELb0ELb1ELb0EEEvNS_16Flash_fwd_paramsE:
[----:B------:R-:W-:Y:S02]  /*0000*/  MOV R1, c[0x0][0x28] ;  /* 0x00000a0000017a02 */ /* 0x000fe40000000f00 */
[----:B------:R-:W1:Y:S01]  /*0010*/  I2F.U32.RP R4, c[0x0][0x1c0] ;  /* 0x0000700000047b06 */ /* 0x000e620000209000 */
[----:B------:R-:W2:Y:S01]  /*0020*/  S2R R11, SR_CTAID.Z ;  /* 0x00000000000b7919 */ /* 0x000ea20000002700 */
[----:B------:R-:W-:Y:S01]  /*0030*/  IMAD.MOV.U32 R2, RZ, RZ, RZ ;  /* 0x000000ffff027224 */ /* 0x000fe200078e00ff */
[----:B------:R-:W-:Y:S01]  /*0040*/  ISETP.NE.U32.AND P1, PT, RZ, c[0x0][0x1c0], PT ;  /* 0x00007000ff007a0c */ /* 0x000fe20003f25070 */
[----:B------:R-:W-:Y:S01]  /*0050*/  IMAD.MOV.U32 R12, RZ, RZ, -0x1 ;  /* 0xffffffffff0c7424 */ /* 0x000fe200078e00ff */
[----:B------:R-:W-:-:S03]  /*0060*/  ULDC.64 UR4, c[0x0][0x118] ;  /* 0x0000460000047ab9 */ /* 0x000fc60000000a00 */
[----:B-1----:R-:W1:Y:S02]  /*0070*/  MUFU.RCP R3, R4 ;  /* 0x0000000400037308 */ /* 0x002e640000001000 */
[----:B-1----:R-:W-:-:S06]  /*0080*/  IADD3 R3, R3, 0xffffffe, RZ ;  /* 0x0ffffffe03037810 */ /* 0x002fcc0007ffe0ff */
[----:B------:R-:W1:Y:S02]  /*0090*/  F2I.FTZ.U32.TRUNC.NTZ R3, R3 ;  /* 0x0000000300037305 */ /* 0x000e64000021f000 */
[----:B-1----:R-:W-:-:S04]  /*00a0*/  IMAD.MOV R0, RZ, RZ, -R3 ;  /* 0x000000ffff007224 */ /* 0x002fc800078e0a03 */
[----:B------:R-:W-:Y:S02]  /*00b0*/  IMAD R5, R0, c[0x0][0x1c0], RZ ;  /* 0x0000700000057a24 */ /* 0x000fe400078e02ff */
[----:B------:R-:W1:Y:S02]  /*00c0*/  LDC.U8 R0, c[0x0][0x312] ;  /* 0x0000c480ff007b82 */ /* 0x000e640000000000 */
[----:B------:R-:W-:-:S04]  /*00d0*/  IMAD.HI.U32 R2, R3, R5, R2 ;  /* 0x0000000503027227 */ /* 0x000fc800078e0002 */
[----:B------:R-:W-:Y:S02]  /*00e0*/  IMAD.MOV.U32 R5, RZ, RZ, 0x4 ;  /* 0x00000004ff057424 */ /* 0x000fe400078e00ff */
        /* <DEDUP_REMOVED lines=38> */
.L_x_7416:
[----:B-1-34-:R-:W-:Y:S02]  /*0350*/  MOV R2, c[0x0][0x218] ;  /* 0x0000860000027a02 */ /* 0x01afe40000000f00 */
.L_x_7417:
        /* <DEDUP_REMOVED lines=26> */
[----:B--2---:R-:W-:-:S04]  /*0500*/  IADD3 R10, R10, 0xffffffe, RZ ;  /* 0x0ffffffe0a0a7810 */ /* 0x004fc80007ffe0ff */
[----:B------:R-:W2:Y:S02]  /*0510*/  F2I.FTZ.U32.TRUNC.NTZ R11, R10 ;  /* 0x0000000a000b7305 */ /* 0x000ea4000021f000 */
        /* <DEDUP_REMOVED lines=12> */
[----:B------:R-:W-:-:S11]  /*05e0*/  IADD3 R8, R6, 0x3f, RZ ;  /* 0x0000003f06087810 */ /* 0x000fd60007ffe0ff */
        /* <DEDUP_REMOVED lines=19> */
[----:B------:R-:W-:Y:S01]  /*0720*/  LOP3.LUT P6, RZ, R84, 0xf, RZ, 0xc0, !PT ;  /* 0x0000000f54ff7812 */ /* 0x000fe200078cc0ff */
[----:B------:R-:W-:Y:S01]  /*0730*/  IMAD.IADD R87, R87, 0x1, -R90 ;  /* 0x0000000157577824 */ /* 0x000fe200078e0a5a */
[----:B------:R-:W-:-:S04]  /*0740*/  LEA.HI R0, R3, R84, RZ, 0x4 ;  /* 0x0000005403007211 */ /* 0x000fc800078f20ff */
[----:B------:R-:W-:Y:S02]  /*0750*/  LOP3.LUT R3, R0, 0x3ffffff0, RZ, 0xc0, !PT ;  /* 0x3ffffff000037812 */ /* 0x000fe400078ec0ff */
[----:B------:R-:W-:-:S03]  /*0760*/  SHF.R.S32.HI R0, RZ, 0x4, R0 ;  /* 0x00000004ff007819 */ /* 0x000fc60000011400 */
[----:B------:R-:W-:Y:S01]  /*0770*/  IMAD.IADD R6, R84, 0x1, -R3 ;  /* 0x0000000154067824 */ /* 0x000fe200078e0a03 */
[C---:B------:R-:W-:Y:S01]  /*0780*/  IADD3 R12, R0.reuse, 0x10, RZ ;  /* 0x00000010000c7810 */ /* 0x040fe20007ffe0ff */
[----:B------:R-:W-:Y:S01]  /*0790*/  IMAD R3, R7, c[0x0][0x1c0], R26 ;  /* 0x0000700007037a24 */ /* 0x000fe200078e021a */
[----:B------:R-:W-:Y:S01]  /*07a0*/  IADD3 R4, R0, 0x8, RZ ;  /* 0x0000000800047810 */ /* 0x000fe20007ffe0ff */
[----:B------:R-:W-:Y:S01]  /*07b0*/  IMAD.SHL.U32 R6, R6, 0x4, RZ ;  /* 0x0000000406067824 */ /* 0x000fe200078e00ff */
[C---:B------:R-:W-:Y:S01]  /*07c0*/  IADD3 R10, R0.reuse, 0x18, RZ ;  /* 0x00000018000a7810 */ /* 0x040fe20007ffe0ff */
[----:B------:R-:W-:Y:S01]  /*07d0*/  IMAD R3, R3, c[0x0][0x214], R90 ;  /* 0x0000850003037a24 */ /* 0x000fe200078e025a */
[----:B------:R-:W-:Y:S02]  /*07e0*/  IADD3 R8, R0, 0x20, RZ ;  /* 0x0000002000087810 */ /* 0x000fe40007ffe0ff */
[----:B------:R-:W-:Y:S01]  /*07f0*/  SHF.R.S32.HI R7, RZ, 0x1f, R6 ;  /* 0x0000001fff077819 */ /* 0x000fe20000011406 */
[----:B------:R-:W-:Y:S01]  /*0800*/  IMAD R5, R3, c[0x0][0x22c], RZ ;  /* 0x00008b0003057a24 */ /* 0x000fe200078e02ff */
[----:B------:R-:W-:-:S02]  /*0810*/  ISETP.GE.AND P2, PT, R4, R87, PT ;  /* 0x000000570400720c */ /* 0x000fc40003f46270 */
[CC--:B------:R-:W-:Y:S01]  /*0820*/  ISETP.GE.AND P3, PT, R0.reuse, R87.reuse, PT ;  /* 0x000000570000720c */ /* 0x0c0fe20003f66270 */
[----:B------:R-:W-:Y:S01]  /*0830*/  IMAD.WIDE R6, R0, 0x80, R6 ;  /* 0x0000008000067825 */ /* 0x000fe200078e0206 */
[-C--:B------:R-:W-:Y:S02]  /*0840*/  ISETP.GE.AND P1, PT, R10, R87.reuse, PT ;  /* 0x000000570a00720c */ /* 0x080fe40003f26270 */
[-C--:B------:R-:W-:Y:S02]  /*0850*/  ISETP.GE.AND P4, PT, R8, R87.reuse, PT ;  /* 0x000000570800720c */ /* 0x080fe40003f86270 */
[C---:B------:R-:W-:Y:S02]  /*0860*/  IADD3 R2, P0, R5.reuse, R6, RZ ;  /* 0x0000000605027210 */ /* 0x040fe40007f1e0ff */
[----:B------:R-:W-:Y:S02]  /*0870*/  ISETP.GE.OR P5, PT, R4, R87, P6 ;  /* 0x000000570400720c */ /* 0x000fe400037a6670 */
[----:B------:R-:W-:-:S02]  /*0880*/  LEA.HI.X.SX32 R5, R5, R7, 0x1, P0 ;  /* 0x0000000705057211 */ /* 0x000fc400000f0eff */
[----:B------:R-:W-:Y:S02]  /*0890*/  LEA R14, P0, R2, c[0x0][0x1d8], 0x2 ;  /* 0x00007600020e7a11 */ /* 0x000fe400078010ff */
[----:B------:R-:W-:Y:S02]  /*08a0*/  IADD3 R6, R0, 0x28, RZ ;  /* 0x0000002800067810 */ /* 0x000fe40007ffe0ff */
[----:B------:R-:W-:Y:S02]  /*08b0*/  LEA.HI.X R15, R2, c[0x0][0x1dc], R5, 0x2, P0 ;  /* 0x00007700020f7a11 */ /* 0x000fe400000f1405 */
[----:B------:R-:W-:Y:S02]  /*08c0*/  ISETP.GE.AND P0, PT, R12, R87, PT ;  /* 0x000000570c00720c */ /* 0x000fe40003f06270 */
[C---:B------:R-:W-:Y:S01]  /*08d0*/  IADD3 R4, R0.reuse, 0x30, RZ ;  /* 0x0000003000047810 */ /* 0x040fe20007ffe0ff */
[----:B------:R1:W-:Y:S01]  /*08e0*/  @!P3 STG.E.128 [R14.64], RZ ;  /* 0x000000ff0e00b986 */ /* 0x0003e2000c101d04 */
[----:B------:R-:W-:-:S02]  /*08f0*/  IADD3 R2, R0, 0x38, RZ ;  /* 0x0000003800027810 */ /* 0x000fc40007ffe0ff */
[----:B------:R-:W-:Y:S01]  /*0900*/  SHF.R.S32.HI R5, RZ, 0x1f, R3 ;  /* 0x0000001fff057819 */ /* 0x000fe20000011403 */
[----:B------:R1:W-:Y:S01]  /*0910*/  @!P3 STG.E.128 [R14.64+0x100], RZ ;  /* 0x000100ff0e00b986 */ /* 0x0003e2000c101d04 */
[----:B------:R-:W-:-:S03]  /*0920*/  ISETP.GE.AND P3, PT, R6, R87, PT ;  /* 0x000000570600720c */ /* 0x000fc60003f66270 */
[----:B------:R1:W-:Y:S04]  /*0930*/  @!P2 STG.E.128 [R14.64+0x1000], RZ ;  /* 0x001000ff0e00a986 */ /* 0x0003e8000c101d04 */
[----:B------:R1:W-:Y:S04]  /*0940*/  @!P0 STG.E.128 [R14.64+0x2000], RZ ;  /* 0x002000ff0e008986 */ /* 0x0003e8000c101d04 */
        /* <DEDUP_REMOVED lines=43> */
.L_x_7418:
[----:B-1----:R-:W-:Y:S01]  /*0c00*/  ISETP.NE.U32.AND P0, PT, RZ, c[0x0][0x2b8], PT ;  /* 0x0000ae00ff007a0c */ /* 0x002fe20003f05070 */
[----:B------:R-:W-:Y:S01]  /*0c10*/  IMAD.MOV.U32 R2, RZ, RZ, R168 ;  /* 0x000000ffff027224 */ /* 0x000fe200078e00a8 */
[----:B------:R-:W-:Y:S02]  /*0c20*/  ISETP.NE.U32.AND P2, PT, RZ, c[0x0][0x2c0], PT ;  /* 0x0000b000ff007a0c */ /* 0x000fe40003f45070 */
[----:B------:R-:W-:Y:S02]  /*0c30*/  ISETP.NE.AND.EX P0, PT, RZ, c[0x0][0x2bc], PT, P0 ;  /* 0x0000af00ff007a0c */ /* 0x000fe40003f05300 */
[----:B------:R-:W-:-:S11]  /*0c40*/  ISETP.NE.AND.EX P2, PT, RZ, c[0x0][0x2c4], PT, P2 ;  /* 0x0000b100ff007a0c */ /* 0x000fd60003f45320 */
[C---:B------:R-:W-:Y:S02]  /*0c50*/  @P0 IMAD.WIDE R10, R168.reuse, R5, c[0x0][0x2b8] ;  /* 0x0000ae00a80a0625 */ /* 0x040fe400078e0205 */
[----:B------:R-:W-:Y:S02]  /*0c60*/  @P2 SHF.R.S32.HI R5, RZ, 0x1f, R168 ;  /* 0x0000001fff052819 */ /* 0x000fe400000114a8 */
[----:B------:R-:W-:Y:S01]  /*0c70*/  @P2 IMAD.WIDE.U32 R8, R168, c[0x0][0x2c8], RZ ;  /* 0x0000b200a8082a25 */ /* 0x000fe200078e00ff */
        /* <DEDUP_REMOVED lines=74> */
[----:B------:R-:W-:-:S04]  /*1120*/  IMAD.WIDE.U32 R18, R18, c[0x0][0x188], RZ ;  /* 0x0000620012127a25 */ /* 0x000fc800078e00ff */
[----:B------:R-:W-:Y:S01]  /*1130*/  IMAD.WIDE.U32 R22, R11, c[0x0][0x198], R8 ;  /* 0x000066000b167a25 */ /* 0x000fe200078e0008 */
[----:B------:R-:W-:Y:S02]  /*1140*/  SHF.R.S32.HI R8, RZ, 0x1f, R10 ;  /* 0x0000001fff087819 */ /* 0x000fe4000001140a */
[----:B------:R-:W-:Y:S01]  /*1150*/  IADD3 R4, R19, R4, RZ ;  /* 0x0000000413047210 */ /* 0x000fe20007ffe0ff */
[----:B------:R-:W-:Y:S02]  /*1160*/  IMAD.IADD R23, R23, 0x1, R3 ;  /* 0x0000000117177824 */ /* 0x000fe400078e0203 */
[----:B------:R-:W-:Y:S02]  /*1170*/  IMAD R3, R8, c[0x0][0x1b0], RZ ;  /* 0x00006c0008037a24 */ /* 0x000fe400078e02ff */
[----:B------:R-:W-:-:S04]  /*1180*/  IMAD.WIDE.U32 R22, R10, c[0x0][0x1b0], R22 ;  /* 0x00006c000a167a25 */ /* 0x000fc800078e0016 */
[----:B------:R-:W-:-:S04]  /*1190*/  IMAD R0, R10, c[0x0][0x1b4], R3 ;  /* 0x00006d000a007a24 */ /* 0x000fc800078e0203 */
[----:B------:R-:W-:Y:S01]  /*11a0*/  IMAD.IADD R0, R23, 0x1, R0 ;  /* 0x0000000117007824 */ /* 0x000fe200078e0200 */
[----:B------:R-:W-:Y:S05]  /*11b0*/  BRA `(.L_x_7420) ;  /* 0x0000041000007947 */ /* 0x000fea0003800000 */
.L_x_7419:
        /* <DEDUP_REMOVED lines=15> */
.L_x_7421:
[----:B------:R-:W-:Y:S01]  /*12b0*/  IABS R9, c[0x0][0x1c8] ;  /* 0x0000720000097a13 */ /* 0x000fe20000000000 */
[----:B------:R-:W-:Y:S02]  /*12c0*/  IMAD.MOV.U32 R10, RZ, RZ, RZ ;  /* 0x000000ffff0a7224 */ /* 0x000fe400078e00ff */
[----:B------:R-:W-:Y:S01]  /*12d0*/  @P4 IMAD.IADD R4, R3, 0x1, R4 ;  /* 0x0000000103044824 */ /* 0x000fe200078e0204 */
        /* <DEDUP_REMOVED lines=13> */
[----:B------:R-:W-:-:S04]  /*13b0*/  IMAD.MOV R0, RZ, RZ, -R10 ;  /* 0x000000ffff007224 */ /* 0x000fc800078e0a0a */
[----:B------:R-:W-:Y:S01]  /*13c0*/  IMAD R0, R9, R0, R7 ;  /* 0x0000000009007224 */ /* 0x000fe200078e0207 */
[----:B------:R-:W-:-:S04]  /*13d0*/  SHF.R.S32.HI R7, RZ, 0x1f, R11 ;  /* 0x0000001fff077819 */ /* 0x000fc8000001140b */
        /* <DEDUP_REMOVED lines=9> */
[C---:B------:R-:W-:Y:S02]  /*1470*/  IMAD R5, R11.reuse, c[0x0][0x19c], R0 ;  /* 0x000067000b057a24 */ /* 0x040fe400078e0200 */
        /* <DEDUP_REMOVED lines=21> */
.L_x_7420:
[----:B------:R-:W-:Y:S01]  /*15d0*/  ISETP.NE.AND P1, PT, R12, -0x1, PT ;  /* 0xffffffff0c00780c */ /* 0x000fe20003f25270 */
[----:B------:R-:W-:Y:S01]  /*15e0*/  IMAD.IADD R163, R87, 0x1, -R90 ;  /* 0x0000000157a37824 */ /* 0x000fe200078e0a5a */
[----:B------:R-:W-:Y:S01]  /*15f0*/  SHF.R.S32.HI R9, RZ, 0x1f, R84 ;  /* 0x0000001fff097819 */ /* 0x000fe20000011454 */
[----:B------:R-:W-:Y:S01]  /*1600*/  IMAD.SHL.U32 R178, R84, 0x2, RZ ;  /* 0x0000000254b27824 */ /* 0x000fe200078e00ff */
[----:B------:R-:W-:Y:S02]  /*1610*/  IADD3 R169, R105, -0x1, RZ ;  /* 0xffffffff69a97810 */ /* 0x000fe40007ffe0ff */
[CC--:B------:R-:W-:Y:S02]  /*1620*/  LEA.HI R16, R9.reuse, R84.reuse, RZ, 0x3 ;  /* 0x0000005409107211 */ /* 0x0c0fe400078f18ff */
[----:B------:R-:W-:Y:S02]  /*1630*/  LEA.HI R88, R9, R84, RZ, 0x5 ;  /* 0x0000005409587211 */ /* 0x000fe400078f28ff */
[----:B------:R-:W-:-:S02]  /*1640*/  LOP3.LUT R5, R16, 0xfffffff8, RZ, 0xc0, !PT ;  /* 0xfffffff810057812 */ /* 0x000fc400078ec0ff */
[----:B------:R-:W-:Y:S01]  /*1650*/  SHF.R.S32.HI R16, RZ, 0x3, R16 ;  /* 0x00000003ff107819 */ /* 0x000fe20000011410 */
[----:B------:R-:W-:Y:S01]  /*1660*/  @!P1 IMAD.WIDE.U32 R24, R168, c[0x0][0x178], RZ ;  /* 0x00005e00a8189a25 */ /* 0x000fe200078e00ff */
[----:B------:R-:W-:Y:S02]  /*1670*/  @!P1 SHF.R.S32.HI R3, RZ, 0x1f, R168 ;  /* 0x0000001fff039819 */ /* 0x000fe400000114a8 */
[----:B------:R-:W-:Y:S01]  /*1680*/  IADD3 R15, R16, 0x10, RZ ;  /* 0x00000010100f7810 */ /* 0x000fe20007ffe0ff */
[----:B------:R-:W-:Y:S01]  /*1690*/  IMAD.IADD R5, R84, 0x1, -R5 ;  /* 0x0000000154057824 */ /* 0x000fe200078e0a05 */
[----:B------:R-:W-:Y:S01]  /*16a0*/  SHF.R.S32.HI R17, RZ, 0x1f, R16 ;  /* 0x0000001fff117819 */ /* 0x000fe20000011410 */
[----:B------:R-:W-:Y:S01]  /*16b0*/  @!P1 IMAD R3, R3, c[0x0][0x178], RZ ;  /* 0x00005e0003039a24 */ /* 0x000fe200078e02ff */
[C---:B------:R-:W-:Y:S01]  /*16c0*/  ISETP.GE.AND P6, PT, R16.reuse, R163, PT ;  /* 0x000000a31000720c */ /* 0x040fe20003fc6270 */
[----:B------:R-:W-:Y:S01]  /*16d0*/  IMAD.SHL.U32 R14, R16, 0x40, RZ ;  /* 0x00000040100e7824 */ /* 0x000fe200078e00ff */
[----:B------:R-:W-:Y:S01]  /*16e0*/  SHF.R.S32.HI R86, RZ, 0x5, R88 ;  /* 0x00000005ff567819 */ /* 0x000fe20000011458 */
[----:B------:R-:W-:Y:S01]  /*16f0*/  @P1 IMAD.WIDE.U32 R20, R12, c[0x0][0x190], RZ ;  /* 0x000064000c141a25 */ /* 0x000fe200078e00ff */
[----:B------:R-:W-:-:S02]  /*1700*/  LOP3.LUT R178, R178, 0x6, RZ, 0xc0, !PT ;  /* 0x00000006b2b27812 */ /* 0x000fc400078ec0ff */
[----:B------:R-:W-:Y:S01]  /*1710*/  LOP3.LUT R14, R14, 0x1c0, RZ, 0xc0, !PT ;  /* 0x000001c00e0e7812 */ /* 0x000fe200078ec0ff */
[----:B-----5:R-:W-:Y:S01]  /*1720*/  @!P1 IMAD R2, R168, c[0x0][0x17c], R3 ;  /* 0x00005f00a8029a24 */ /* 0x020fe200078e0203 */
[----:B------:R-:W-:Y:S01]  /*1730*/  SHF.R.S32.HI R3, RZ, 0x1f, R26 ;  /* 0x0000001fff037819 */ /* 0x000fe2000001141a */
[----:B------:R-:W-:Y:S01]  /*1740*/  @!P1 IMAD.MOV.U32 R20, RZ, RZ, R24 ;  /* 0x000000ffff149224 */ /* 0x000fe200078e0018 */
[----:B------:R-:W-:Y:S01]  /*1750*/  SHF.R.U32.HI R171, RZ, 0x3, R14 ;  /* 0x00000003ffab7819 */ /* 0x000fe2000001160e */
[----:B------:R-:W-:Y:S02]  /*1760*/  IMAD.SHL.U32 R13, R5, 0x8, RZ ;  /* 0x00000008050d7824 */ /* 0x000fe400078e00ff */
[----:B------:R-:W-:Y:S02]  /*1770*/  @P1 IMAD R12, R12, c[0x0][0x194], R21 ;  /* 0x000065000c0c1a24 */ /* 0x000fe400078e0215 */
[----:B------:R-:W-:Y:S01]  /*1780*/  @!P1 IMAD.IADD R12, R25, 0x1, R2 ;  /* 0x00000001190c9824 */ /* 0x000fe200078e0202 */
[----:B------:R-:W-:Y:S01]  /*1790*/  IADD3 R18, P2, R13, R18, RZ ;  /* 0x000000120d127210 */ /* 0x000fe20007f5e0ff */
[----:B------:R-:W-:Y:S01]  /*17a0*/  IMAD R3, R3, c[0x0][0x1a8], RZ ;  /* 0x00006a0003037a24 */ /* 0x000fe200078e02ff */
[----:B------:R-:W-:Y:S01]  /*17b0*/  LOP3.LUT R2, R14, 0x38, R13, 0xf8, !PT ;  /* 0x000000380e027812 */ /* 0x000fe200078ef80d */
[----:B------:R-:W-:Y:S01]  /*17c0*/  IMAD.WIDE R32, R33, 0x40, R16 ;  /* 0x0000004021207825 */ /* 0x000fe200078e0210 */
[----:B------:R-:W-:-:S02]  /*17d0*/  IADD3 R22, P3, R13, R22, RZ ;  /* 0x000000160d167210 */ /* 0x000fc40007f7e0ff */
[----:B------:R-:W-:Y:S01]  /*17e0*/  IADD3 R20, P1, R13, R20, RZ ;  /* 0x000000140d147210 */ /* 0x000fe20007f3e0ff */
[----:B------:R-:W-:Y:S01]  /*17f0*/  IMAD R28, R26, c[0x0][0x1ac], R3 ;  /* 0x00006b001a1c7a24 */ /* 0x000fe200078e0203 */
[----:B------:R-:W-:Y:S01]  /*1800*/  SHF.R.S32.HI R13, RZ, 0x1f, R13 ;  /* 0x0000001fff0d7819 */ /* 0x000fe2000001140d */
[----:B------:R-:W-:Y:S01]  /*1810*/  IMAD R103, R17, c[0x0][0x198], RZ ;  /* 0x0000660011677a24 */ /* 0x000fe200078e02ff */
[----:B------:R-:W-:Y:S02]  /*1820*/  LOP3.LUT R171, R2, R171, RZ, 0x3c, !PT ;  /* 0x000000ab02ab7212 */ /* 0x000fe400078e3cff */
[----:B------:R-:W-:Y:S01]  /*1830*/  LEA.HI R2, R9, R84, RZ, 0x6 ;  /* 0x0000005409027211 */ /* 0x000fe200078f30ff */
[----:B------:R-:W-:Y:S01]  /*1840*/  IMAD.X R19, R13, 0x1, R4, P2 ;  /* 0x000000010d137824 */ /* 0x000fe200010e0604 */
[----:B------:R-:W-:Y:S01]  /*1850*/  ISETP.GE.AND P2, PT, R15, R163, PT ;  /* 0x000000a30f00720c */ /* 0x000fe20003f46270 */
[C---:B------:R-:W-:Y:S02]  /*1860*/  IMAD.X R23, R13.reuse, 0x1, R0, P3 ;  /* 0x000000010d177824 */ /* 0x040fe400018e0600 */
[----:B------:R-:W-:Y:S01]  /*1870*/  IMAD.X R21, R13, 0x1, R12, P1 ;  /* 0x000000010d157824 */ /* 0x000fe200008e060c */
[C---:B------:R-:W-:Y:S01]  /*1880*/  IADD3 R13, R16.reuse, 0x20, RZ ;  /* 0x00000020100d7810 */ /* 0x040fe20007ffe0ff */
[C---:B------:R-:W-:Y:S01]  /*1890*/  IMAD.WIDE.U32 R22, R16.reuse, c[0x0][0x198], R22 ;  /* 0x0000660010167a25 */ /* 0x040fe200078e0016 */
[----:B------:R-:W-:-:S02]  /*18a0*/  IADD3 R106, P1, R16, R11, RZ ;  /* 0x0000000b106a7210 */ /* 0x000fc40007f3e0ff */
[----:B------:R-:W-:Y:S01]  /*18b0*/  ISETP.GE.AND P5, PT, R13, R163, PT ;  /* 0x000000a30d00720c */ /* 0x000fe20003fa6270 */
[----:B------:R-:W-:Y:S01]  /*18c0*/  IMAD.WIDE.U32 R26, R26, c[0x0][0x1a8], R20 ;  /* 0x00006a001a1a7a25 */ /* 0x000fe200078e0014 */
[----:B------:R-:W-:-:S03]  /*18d0*/  IADD3 R11, R16, 0x30, RZ ;  /* 0x00000030100b7810 */ /* 0x000fc60007ffe0ff */
[----:B------:R-:W-:Y:S01]  /*18e0*/  IMAD.X R0, R17, 0x1, R7, P1 ;  /* 0x0000000111007824 */ /* 0x000fe200008e0607 */
[----:B------:R-:W-:Y:S01]  /*18f0*/  ISETP.GE.AND P4, PT, R11, R163, PT ;  /* 0x000000a30b00720c */ /* 0x000fe20003f86270 */
[----:B------:R-:W-:Y:S01]  /*1900*/  IMAD.MOV.U32 R102, RZ, RZ, R22 ;  /* 0x000000ffff667224 */ /* 0x000fe200078e0016 */
[C---:B------:R-:W-:Y:S01]  /*1910*/  @!P2 IADD3 R22, P1, R32.reuse, 0x10, RZ ;  /* 0x000000102016a810 */ /* 0x040fe20007f3e0ff */
[----:B------:R-:W-:Y:S02]  /*1920*/  IMAD.IADD R29, R27, 0x1, R28 ;  /* 0x000000011b1d7824 */ /* 0x000fe400078e021c */
[----:B------:R-:W-:Y:S02]  /*1930*/  @!P6 IMAD R4, R33, c[0x0][0x190], RZ ;  /* 0x000064002104ea24 */ /* 0x000fe400078e02ff */
[----:B------:R-:W-:Y:S01]  /*1940*/  @!P5 IADD3 R20, P3, R32, 0x20, RZ ;  /* 0x000000202014d810 */ /* 0x000fe20007f7e0ff */
[----:B------:R-:W-:Y:S02]  /*1950*/  @!P2 IMAD.X R17, RZ, RZ, R33, P1 ;  /* 0x000000ffff11a224 */ /* 0x000fe400008e0621 */
[----:B------:R-:W-:-:S02]  /*1960*/  @!P6 IMAD.MOV.U32 R28, RZ, RZ, R26 ;  /* 0x000000ffff1ce224 */ /* 0x000fc400078e001a */
[----:B------:R-:W-:Y:S01]  /*1970*/  @!P5 IMAD.X R3, RZ, RZ, R33, P3 ;  /* 0x000000ffff03d224 */ /* 0x000fe200018e0621 */
[----:B------:R-:W-:Y:S01]  /*1980*/  @!P4 IADD3 R14, P1, R32, 0x30, RZ ;  /* 0x00000030200ec810 */ /* 0x000fe20007f3e0ff */
[----:B------:R-:W-:Y:S02]  /*1990*/  IMAD.SHL.U32 R2, R2, 0x8, RZ ;  /* 0x0000000802027824 */ /* 0x000fe400078e00ff */
[--C-:B------:R-:W-:Y:S02]  /*19a0*/  @!P2 IMAD.MOV.U32 R31, RZ, RZ, R29.reuse ;  /* 0x000000ffff1fa224 */ /* 0x100fe400078e001d */
[--C-:B------:R-:W-:Y:S01]  /*19b0*/  @!P5 IMAD.MOV.U32 R25, RZ, RZ, R29.reuse ;  /* 0x000000ffff19d224 */ /* 0x100fe200078e001d */
[----:B------:R-:W-:Y:S01]  /*19c0*/  LOP3.LUT R171, R171, 0xfffffe00, R2, 0xf8, !PT ;  /* 0xfffffe00abab7812 */ /* 0x000fe200078ef802 */
[----:B------:R-:W-:Y:S02]  /*19d0*/  @!P4 IMAD.MOV.U32 R27, RZ, RZ, R29 ;  /* 0x000000ffff1bc224 */ /* 0x000fe400078e001d */
[----:B------:R-:W-:-:S02]  /*19e0*/  @!P5 IMAD R3, R3, c[0x0][0x190], RZ ;  /* 0x000064000303da24 */ /* 0x000fc400078e02ff */
[----:B------:R-:W-:Y:S02]  /*19f0*/  IMAD R103, R16, c[0x0][0x19c], R103 ;  /* 0x0000670010677a24 */ /* 0x000fe400078e0267 */
[----:B------:R-:W-:Y:S02]  /*1a00*/  @!P5 IMAD.MOV.U32 R24, RZ, RZ, R26 ;  /* 0x000000ffff18d224 */ /* 0x000fe400078e001a */
[C---:B------:R-:W-:Y:S02]  /*1a10*/  @!P6 IMAD R4, R32.reuse, c[0x0][0x194], R4 ;  /* 0x000065002004ea24 */ /* 0x040fe400078e0204 */
[----:B------:R-:W-:Y:S02]  /*1a20*/  @!P2 IMAD R17, R17, c[0x0][0x190], RZ ;  /* 0x000064001111aa24 */ /* 0x000fe400078e02ff */
[----:B------:R-:W-:-:S04]  /*1a30*/  @!P6 IMAD.WIDE.U32 R28, R32, c[0x0][0x190], R28 ;  /* 0x00006400201cea25 */ /* 0x000fc800078e001c */
[----:B------:R-:W-:Y:S02]  /*1a40*/  @!P2 IMAD.MOV.U32 R30, RZ, RZ, R26 ;  /* 0x000000ffff1ea224 */ /* 0x000fe400078e001a */
[----:B------:R-:W-:Y:S02]  /*1a50*/  @!P5 IMAD R2, R20, c[0x0][0x194], R3 ;  /* 0x000065001402da24 */ /* 0x000fe400078e0203 */
[----:B------:R-:W-:Y:S02]  /*1a60*/  IMAD.IADD R103, R23, 0x1, R103 ;  /* 0x0000000117677824 */ /* 0x000fe400078e0267 */
[----:B------:R-:W-:Y:S02]  /*1a70*/  @!P4 IMAD.X R7, RZ, RZ, R33, P1 ;  /* 0x000000ffff07c224 */ /* 0x000fe400008e0621 */
[----:B------:R-:W-:Y:S02]  /*1a80*/  @!P2 IMAD R12, R22, c[0x0][0x194], R17 ;  /* 0x00006500160caa24 */ /* 0x000fe400078e0211 */
[----:B------:R-:W-:Y:S01]  /*1a90*/  @!P5 IMAD.WIDE.U32 R20, R20, c[0x0][0x190], R24 ;  /* 0x000064001414da25 */ /* 0x000fe200078e0018 */
[----:B------:R-:W-:-:S03]  /*1aa0*/  @!P6 LEA R24, P1, R28, c[0x0][0x160], 0x1 ;  /* 0x000058001c18ea11 */ /* 0x000fc600078208ff */
[----:B------:R-:W-:Y:S02]  /*1ab0*/  @!P6 IMAD.IADD R4, R29, 0x1, R4 ;  /* 0x000000011d04e824 */ /* 0x000fe400078e0204 */
[----:B------:R-:W-:-:S03]  /*1ac0*/  @!P2 IMAD.WIDE.U32 R22, R22, c[0x0][0x190], R30 ;  /* 0x000064001616aa25 */ /* 0x000fc600078e001e */
[----:B------:R-:W-:Y:S01]  /*1ad0*/  @!P6 LEA.HI.X R25, R28, c[0x0][0x164], R4, 0x1, P1 ;  /* 0x000059001c19ea11 */ /* 0x000fe200008f0c04 */
[----:B------:R-:W-:Y:S01]  /*1ae0*/  IMAD.SHL.U32 R3, R169, 0x40, RZ ;  /* 0x00000040a9037824 */ /* 0x000fe200078e00ff */
[----:B------:R-:W-:Y:S01]  /*1af0*/  @!P2 LEA R30, P3, R22, c[0x0][0x160], 0x1 ;  /* 0x00005800161eaa11 */ /* 0x000fe200078608ff */
[----:B------:R-:W-:Y:S01]  /*1b00*/  @!P2 IMAD.IADD R12, R23, 0x1, R12 ;  /* 0x00000001170ca824 */ /* 0x000fe200078e020c */
[----:B------:R-:W-:Y:S01]  /*1b10*/  @!P5 LEA R28, P1, R20, c[0x0][0x160], 0x1 ;  /* 0x00005800141cda11 */ /* 0x000fe200078208ff */
[----:B------:R-:W-:Y:S02]  /*1b20*/  IMAD.IADD R4, R6, 0x1, -R3 ;  /* 0x0000000106047824 */ /* 0x000fe400078e0a03 */
[----:B------:R-:W-:Y:S01]  /*1b30*/  @!P4 IMAD R7, R7, c[0x0][0x190], RZ ;  /* 0x000064000707ca24 */ /* 0x000fe200078e02ff */
[----:B------:R-:W-:Y:S01]  /*1b40*/  @!P2 LEA.HI.X R31, R22, c[0x0][0x164], R12, 0x1, P3 ;  /* 0x00005900161faa11 */ /* 0x000fe200018f0c0c */
[----:B------:R-:W-:Y:S01]  /*1b50*/  IMAD.SHL.U32 R171, R171, 0x2, RZ ;  /* 0x00000002abab7824 */ /* 0x000fe200078e00ff */
[----:B------:R-:W-:Y:S01]  /*1b60*/  ISETP.GE.AND P3, PT, R15, R4, PT ;  /* 0x000000040f00720c */ /* 0x000fe20003f66270 */
[----:B------:R-:W-:-:S02]  /*1b70*/  @!P5 IMAD.IADD R17, R21, 0x1, R2 ;  /* 0x000000011511d824 */ /* 0x000fc400078e0202 */
[C---:B------:R-:W-:Y:S01]  /*1b80*/  @!P4 IMAD R7, R14.reuse, c[0x0][0x194], R7 ;  /* 0x000065000e07ca24 */ /* 0x040fe200078e0207 */
[----:B------:R-:W-:Y:S01]  /*1b90*/  @!PT LDS RZ, [RZ] ;  /* 0x00000000fffff984 */ /* 0x000fe20000000800 */
[----:B------:R-:W-:Y:S01]  /*1ba0*/  @!PT LDS RZ, [RZ] ;  /* 0x00000000fffff984 */ /* 0x000fe20000000800 */
[----:B------:R-:W-:Y:S01]  /*1bb0*/  @!PT LDS RZ, [RZ] ;  /* 0x00000000fffff984 */ /* 0x000fe20000000800 */
[----:B------:R1:W-:Y:S01]  /*1bc0*/  @!P6 LDGSTS.E.BYPASS.LTC128B.128 [R171], [R24.64] ;  /* 0x0000000018abefae */ /* 0x0003e2000b901d44 */
[----:B------:R-:W-:Y:S01]  /*1bd0*/  @!P4 IMAD.WIDE.U32 R26, R14, c[0x0][0x190], R26 ;  /* 0x000064000e1aca25 */ /* 0x000fe200078e001a */
[----:B------:R-:W-:Y:S02]  /*1be0*/  @!P5 LEA.HI.X R29, R20, c[0x0][0x164], R17, 0x1, P1 ;  /* 0x00005900141dda11 */ /* 0x000fe400008f0c11 */
[----:B------:R1:W-:Y:S01]  /*1bf0*/  @!P6 LDGSTS.E.BYPASS.LTC128B.128 [R171+0x2000], [R24.64+0x80] ;  /* 0x0200008018abefae */ /* 0x0003e2000b901d44 */
[----:B------:R-:W-:Y:S01]  /*1c00*/  IMAD.MOV.U32 R2, RZ, RZ, c[0x0][0x198] ;  /* 0x00006600ff027624 */ /* 0x000fe200078e00ff */
[----:B------:R-:W-:Y:S01]  /*1c10*/  ISETP.GE.AND P1, PT, R13, R4, PT ;  /* 0x000000040d00720c */ /* 0x000fe20003f26270 */
[----:B------:R-:W-:Y:S01]  /*1c20*/  @!P4 IMAD.IADD R17, R27, 0x1, R7 ;  /* 0x000000011b11c824 */ /* 0x000fe200078e0207 */
[----:B------:R2:W-:Y:S01]  /*1c30*/  @!P2 LDGSTS.E.BYPASS.LTC128B.128 [R171+0x800], [R30.64] ;  /* 0x008000001eabafae */ /* 0x0005e2000b901d44 */
[----:B------:R-:W-:Y:S01]  /*1c40*/  @!P4 LEA R20, P6, R26, c[0x0][0x160], 0x1 ;  /* 0x000058001a14ca11 */ /* 0x000fe200078c08ff */
[----:B------:R-:W-:-:S02]  /*1c50*/  IMAD.MOV.U32 R7, RZ, RZ, c[0x0][0x19c] ;  /* 0x00006700ff077624 */ /* 0x000fc400078e00ff */
[----:B------:R2:W-:Y:S01]  /*1c60*/  @!P2 LDGSTS.E.BYPASS.LTC128B.128 [R171+0x2800], [R30.64+0x80] ;  /* 0x028000801eabafae */ /* 0x0005e2000b901d44 */
[----:B------:R-:W-:Y:S01]  /*1c70*/  @!P3 LEA R12, P2, R2, R102, 0x4 ;  /* 0x00000066020cb211 */ /* 0x000fe200078420ff */
[----:B------:R-:W-:Y:S01]  /*1c80*/  IMAD.WIDE.U32 R18, R10, c[0x0][0x1b8], R18 ;  /* 0x00006e000a127a25 */ /* 0x000fe200078e0012 */
[----:B------:R-:W-:Y:S01]  /*1c90*/  @!P4 LEA.HI.X R21, R26, c[0x0][0x164], R17, 0x1, P6 ;  /* 0x000059001a15ca11 */ /* 0x000fe200030f0c11 */
[----:B------:R2:W-:Y:S01]  /*1ca0*/  @!P5 LDGSTS.E.BYPASS.LTC128B.128 [R171+0x1000], [R28.64] ;  /* 0x010000001cabdfae */ /* 0x0005e2000b901d44 */
[C---:B------:R-:W-:Y:S01]  /*1cb0*/  @!P3 LEA.HI.X R17, R2.reuse, R103, R7, 0x4, P2 ;  /* 0x000000670211b211 */ /* 0x040fe200010f2407 */
[----:B------:R-:W-:Y:S01]  /*1cc0*/  IMAD.WIDE.U32 R26, R2, 0x20, RZ ;  /* 0x00000020021a7825 */ /* 0x000fe200078e00ff */
[----:B------:R-:W-:Y:S01]  /*1cd0*/  @!P3 LEA R22, P2, R12, c[0x0][0x168], 0x1 ;  /* 0x00005a000c16ba11 */ /* 0x000fe200078408ff */
[----:B------:R2:W-:Y:S01]  /*1ce0*/  @!P5 LDGSTS.E.BYPASS.LTC128B.128 [R171+0x3000], [R28.64+0x80] ;  /* 0x030000801cabdfae */ /* 0x0005e2000b901d44 */
[----:B------:R-:W-:Y:S02]  /*1cf0*/  ISETP.GE.AND P6, PT, R16, R4, PT ;  /* 0x000000041000720c */ /* 0x000fe40003fc6270 */
[----:B------:R-:W-:Y:S01]  /*1d00*/  @!P3 LEA.HI.X R23, R12, c[0x0][0x16c], R17, 0x1, P2 ;  /* 0x00005b000c17ba11 */ /* 0x000fe200010f0c11 */
[----:B------:R-:W-:Y:S01]  /*1d10*/  IMAD.SHL.U32 R12, R7, 0x20, RZ ;  /* 0x00000020070c7824 */ /* 0x000fe200078e00ff */
[----:B------:R-:W-:Y:S01]  /*1d20*/  @!P1 IADD3 R14, P2, R102, R26, RZ ;  /* 0x0000001a660e9210 */ /* 0x000fe20007f5e0ff */
[----:B------:R3:W-:Y:S03]  /*1d30*/  @!P4 LDGSTS.E.BYPASS.LTC128B.128 [R171+0x1800], [R20.64] ;  /* 0x0180000014abcfae */ /* 0x0007e6000b901d44 */
[----:B------:R-:W-:Y:S01]  /*1d40*/  @!P1 IADD3.X R17, R103, R27, R12, P2, !PT ;  /* 0x0000001b67119210 */ /* 0x000fe200017fe40c */
[----:B------:R3:W-:Y:S01]  /*1d50*/  @!P4 LDGSTS.E.BYPASS.LTC128B.128 [R171+0x3800], [R20.64+0x80] ;  /* 0x0380008014abcfae */ /* 0x0007e2000b901d44 */
[----:B-1----:R-:W-:-:S02]  /*1d60*/  @!P1 LEA R24, P2, R14, c[0x0][0x168], 0x1 ;  /* 0x00005a000e189a11 */ /* 0x002fc400078408ff */
[----:B------:R-:W-:Y:S02]  /*1d70*/  LEA.HI R12, R9, R84, RZ, 0x4 ;  /* 0x00000054090c7211 */ /* 0x000fe400078f20ff */
[----:B------:R-:W-:Y:S01]  /*1d80*/  @!P1 LEA.HI.X R25, R14, c[0x0][0x16c], R17, 0x1, P2 ;  /* 0x00005b000e199a11 */ /* 0x000fe200010f0c11 */
[----:B------:R-:W-:Y:S01]  /*1d90*/  IMAD.SHL.U32 R17, R16, 0x8, RZ ;  /* 0x0000000810117824 */ /* 0x000fe200078e00ff */
[-C--:B------:R-:W-:Y:S02]  /*1da0*/  ISETP.GE.AND P2, PT, R11, R4.reuse, PT ;  /* 0x000000040b00720c */ /* 0x080fe40003f46270 */
[----:B------:R-:W-:Y:S02]  /*1db0*/  @!P6 LEA R26, P5, R102, c[0x0][0x168], 0x1 ;  /* 0x00005a00661aea11 */ /* 0x000fe400078a08ff */
[----:B------:R-:W-:Y:S02]  /*1dc0*/  ISETP.GE.AND P4, PT, R13, R4, PT ;  /* 0x000000040d00720c */ /* 0x000fe40003f86270 */
[----:B------:R-:W-:-:S02]  /*1dd0*/  SHF.R.S32.HI R13, RZ, 0x4, R12 ;  /* 0x00000004ff0d7819 */ /* 0x000fc4000001140c */
[----:B------:R-:W-:Y:S02]  /*1de0*/  @!P6 LEA.HI.X R27, R102, c[0x0][0x16c], R103, 0x1, P5 ;  /* 0x00005b00661bea11 */ /* 0x000fe400028f0c67 */
[----:B------:R-:W-:Y:S02]  /*1df0*/  LEA.HI R14, R13, R13, RZ, 0x1 ;  /* 0x0000000d0d0e7211 */ /* 0x000fe400078f08ff */
[-C--:B------:R-:W-:Y:S01]  /*1e00*/  ISETP.GE.AND P5, PT, R15, R4.reuse, PT ;  /* 0x000000040f00720c */ /* 0x080fe20003fa6270 */
[----:B------:R1:W-:Y:S01]  /*1e10*/  @!P6 LDGSTS.E.BYPASS.LTC128B.128 [R171+0x4000], [R26.64] ;  /* 0x040000001aabefae */ /* 0x0003e2000b901d44 */
[----:B------:R-:W-:Y:S01]  /*1e20*/  IMAD R15, R8, c[0x0][0x1b8], RZ ;  /* 0x00006e00080f7a24 */ /* 0x000fe200078e02ff */
[----:B------:R-:W-:Y:S01]  /*1e30*/  LOP3.LUT R14, R14, 0xfffffffe, RZ, 0xc0, !PT ;  /* 0xfffffffe0e0e7812 */ /* 0x000fe200078ec0ff */
[----:B------:R-:W-:Y:S01]  /*1e40*/  @!P2 IMAD R7, R7, 0x30, RZ ;  /* 0x000000300707a824 */ /* 0x000fe200078e02ff */
[----:B------:R1:W-:Y:S01]  /*1e50*/  @!P6 LDGSTS.E.BYPASS.LTC128B.128 [R171+0x6000], [R26.64+0x80] ;  /* 0x060000801aabefae */ /* 0x0003e2000b901d44 */
[----:B------:R-:W-:Y:S01]  /*1e60*/  IMAD R15, R10, c[0x0][0x1bc], R15 ;  /* 0x00006f000a0f7a24 */ /* 0x000fe200078e020f */
[-C--:B------:R-:W-:Y:S01]  /*1e70*/  ISETP.GE.AND P6, PT, R16, R4.reuse, PT ;  /* 0x000000041000720c */ /* 0x080fe20003fc6270 */
[----:B---3--:R-:W-:Y:S01]  /*1e80*/  @!P2 IMAD.WIDE.U32 R20, R2, 0x30, R102 ;  /* 0x000000300214a825 */ /* 0x008fe200078e0066 */
[----:B------:R3:W-:Y:S03]  /*1e90*/  @!P3 LDGSTS.E.BYPASS.LTC128B.128 [R171+0x4800], [R22.64] ;  /* 0x0480000016abbfae */ /* 0x0007e6000b901d44 */
[----:B------:R-:W-:Y:S01]  /*1ea0*/  IMAD.IADD R13, R13, 0x1, -R14 ;  /* 0x000000010d0d7824 */ /* 0x000fe200078e0a0e */
[----:B------:R3:W-:Y:S01]  /*1eb0*/  @!P3 LDGSTS.E.BYPASS.LTC128B.128 [R171+0x6800], [R22.64+0x80] ;  /* 0x0680008016abbfae */ /* 0x0007e2000b901d44 */
[----:B------:R-:W-:Y:S01]  /*1ec0*/  @!P2 IMAD.IADD R10, R21, 0x1, R7 ;  /* 0x00000001150aa824 */ /* 0x000fe200078e0207 */
[----:B------:R-:W-:Y:S01]  /*1ed0*/  ISETP.GE.AND P3, PT, R11, R4, PT ;  /* 0x000000040b00720c */ /* 0x000fe20003f66270 */
[----:B------:R-:W-:Y:S01]  /*1ee0*/  IMAD.IADD R19, R19, 0x1, R15 ;  /* 0x0000000113137824 */ /* 0x000fe200078e020f */
[----:B------:R1:W-:Y:S01]  /*1ef0*/  @!P1 LDGSTS.E.BYPASS.LTC128B.128 [R171+0x5000], [R24.64] ;  /* 0x0500000018ab9fae */ /* 0x0003e2000b901d44 */
[----:B------:R-:W-:Y:S01]  /*1f00*/  LOP3.LUT R11, R12, 0xfffffff0, RZ, 0xc0, !PT ;  /* 0xfffffff00c0b7812 */ /* 0x000fe200078ec0ff */
[----:B------:R-:W-:-:S02]  /*1f10*/  IMAD.SHL.U32 R4, R5, 0x40, RZ ;  /* 0x0000004005047824 */ /* 0x000fc400078e00ff */
[----:B------:R1:W-:Y:S01]  /*1f20*/  @!P1 LDGSTS.E.BYPASS.LTC128B.128 [R171+0x7000], [R24.64+0x80] ;  /* 0x0700008018ab9fae */ /* 0x0003e2000b901d44 */
[----:B------:R-:W-:Y:S01]  /*1f30*/  @!P2 LEA R14, P1, R20, c[0x0][0x168], 0x1 ;  /* 0x00005a00140eaa11 */ /* 0x000fe200078208ff */
[----:B------:R-:W-:Y:S01]  /*1f40*/  IMAD.IADD R11, R84, 0x1, -R11 ;  /* 0x00000001540b7824 */ /* 0x000fe200078e0a0b */
[----:B------:R-:W-:Y:S02]  /*1f50*/  LOP3.LUT R4, R4, 0x1c0, RZ, 0xc0, !PT ;  /* 0x000001c004047812 */ /* 0x000fe400078ec0ff */
[----:B------:R-:W-:Y:S01]  /*1f60*/  @!P2 LEA.HI.X R15, R20, c[0x0][0x16c], R10, 0x1, P1 ;  /* 0x00005b00140faa11 */ /* 0x000fe200008f0c0a */
[----:B------:R-:W-:Y:S01]  /*1f70*/  @!P4 IMAD.MOV.U32 R10, RZ, RZ, c[0x0][0x1a4] ;  /* 0x00006900ff0ac624 */ /* 0x000fe200078e00ff */
[----:B------:R-:W-:Y:S02]  /*1f80*/  SHF.R.S32.HI R8, RZ, 0x1f, R11 ;  /* 0x0000001fff087819 */ /* 0x000fe4000001140b */
[----:B------:R-:W-:Y:S01]  /*1f90*/  LOP3.LUT R17, R4, 0x8, R17, 0xf8, !PT ;  /* 0x0000000804117812 */ /* 0x000fe200078ef811 */
[----:B------:R4:W-:Y:S01]  /*1fa0*/  @!P2 LDGSTS.E.BYPASS.LTC128B.128 [R171+0x5800], [R14.64] ;  /* 0x058000000eabafae */ /* 0x0009e2000b901d44 */
[----:B------:R-:W-:-:S02]  /*1fb0*/  LEA.HI R8, R8, R11, RZ, 0x3 ;  /* 0x0000000b08087211 */ /* 0x000fc400078f18ff */
[----:B------:R-:W-:Y:S01]  /*1fc0*/  SHF.R.U32.HI R4, RZ, 0x3, R4 ;  /* 0x00000003ff047819 */ /* 0x000fe20000011604 */
[----:B------:R4:W-:Y:S01]  /*1fd0*/  @!P2 LDGSTS.E.BYPASS.LTC128B.128 [R171+0x7800], [R14.64+0x80] ;  /* 0x078000800eabafae */ /* 0x0009e2000b901d44 */
[C---:B------:R-:W-:Y:S01]  /*1fe0*/  LOP3.LUT R12, R8.reuse, 0xfffffff8, RZ, 0xc0, !PT ;  /* 0xfffffff8080c7812 */ /* 0x040fe200078ec0ff */
[----:B------:R-:W-:Y:S01]  /*1ff0*/  IMAD.SHL.U32 R85, R8, 0x40, RZ ;  /* 0x0000004008557824 */ /* 0x000fe200078e00ff */
[----:B------:R-:W-:Y:S01]  /*2000*/  LOP3.LUT R4, R17, R4, RZ, 0x3c, !PT ;  /* 0x0000000411047212 */ /* 0x000fe200078e3cff */
[----:B------:R-:W0:Y:S02]  /*2010*/  LDGDEPBAR ;  /* 0x00000000000079af */ /* 0x000e240000000000 */
[----:B------:R-:W-:Y:S01]  /*2020*/  IMAD.IADD R7, R11, 0x1, -R12 ;  /* 0x000000010b077824 */ /* 0x000fe200078e0a0c */
[----:B------:R-:W-:Y:S01]  /*2030*/  LOP3.LUT R85, R85, 0xfffffe00, RZ, 0xc0, !PT ;  /* 0xfffffe0055557812 */ /* 0x000fe200078ec0ff */
[----:B------:R-:W-:Y:S02]  /*2040*/  IMAD R11, R0, c[0x0][0x1a0], RZ ;  /* 0x00006800000b7a24 */ /* 0x000fe400078e02ff */
[----:B------:R-:W-:-:S02]  /*2050*/  IMAD.SHL.U32 R0, R7, 0x40, RZ ;  /* 0x0000004007007824 */ /* 0x000fc400078e00ff */
[C---:B------:R-:W-:Y:S02]  /*2060*/  IMAD R11, R106.reuse, c[0x0][0x1a4], R11 ;  /* 0x000069006a0b7a24 */ /* 0x040fe400078e020b */
[----:B------:R-:W-:-:S04]  /*2070*/  IMAD.WIDE.U32 R106, R106, c[0x0][0x1a0], R18 ;  /* 0x000068006a6a7a25 */ /* 0x000fc800078e0012 */
[----:B------:R-:W-:Y:S01]  /*2080*/  IMAD.IADD R104, R107, 0x1, R11 ;  /* 0x000000016b687824 */ /* 0x000fe200078e020b */
[----:B------:R-:W-:Y:S01]  /*2090*/  LEA R166, P1, R106, c[0x0][0x170], 0x1 ;  /* 0x00005c006aa67a11 */ /* 0x000fe200078208ff */
[C---:B------:R-:W-:Y:S01]  /*20a0*/  IMAD R161, R13.reuse, 0x200, R4 ;  /* 0x000002000da17824 */ /* 0x040fe200078e0204 */
[----:B------:R-:W-:Y:S01]  /*20b0*/  LOP3.LUT R4, R0, 0x1c0, RZ, 0xc0, !PT ;  /* 0x000001c000047812 */ /* 0x000fe200078ec0ff */
[----:B------:R-:W-:Y:S01]  /*20c0*/  IMAD.SHL.U32 R13, R13, 0x8, RZ ;  /* 0x000000080d0d7824 */ /* 0x000fe200078e00ff */
[----:B------:R-:W-:Y:S01]  /*20d0*/  LEA.HI.X R165, R106, c[0x0][0x174], R104, 0x1, P1 ;  /* 0x00005d006aa57a11 */ /* 0x000fe200008f0c68 */
[----:B------:R-:W-:Y:S02]  /*20e0*/  IMAD.MOV.U32 R0, RZ, RZ, 0x20 ;  /* 0x00000020ff007424 */ /* 0x000fe400078e00ff */
[----:B------:R-:W-:Y:S01]  /*20f0*/  @!P3 IMAD.MOV.U32 R18, RZ, RZ, c[0x0][0x1a0] ;  /* 0x00006800ff12b624 */ /* 0x000fe200078e00ff */
[----:B------:R-:W-:Y:S01]  /*2100*/  LOP3.LUT R11, R4, 0x8, R13, 0xf8, !PT ;  /* 0x00000008040b7812 */ /* 0x000fe200078ef80d */
[----:B------:R-:W-:-:S04]  /*2110*/  DEPBAR.LE SB0, 0x0 ;  /* 0x000080000000791a */ /* 0x000fc80000000000 */
[----:B------:R-:W-:Y:S01]  /*2120*/  BAR.SYNC.DEFER_BLOCKING 0x0 ;  /* 0x0000000000007b1d */ /* 0x000fe20000010000 */
[----:B----4-:R-:W-:Y:S01]  /*2130*/  IMAD.WIDE.U32 R14, R0, c[0x0][0x1a0], RZ ;  /* 0x00006800000e7a25 */ /* 0x010fe200078e00ff */
[----:B------:R-:W-:-:S03]  /*2140*/  SHF.R.U32.HI R4, RZ, 0x3, R4 ;  /* 0x00000003ff047819 */ /* 0x000fc60000011604 */
[----:B------:R-:W-:Y:S01]  /*2150*/  @!P3 IMAD.MOV.U32 R167, RZ, RZ, R165 ;  /* 0x000000ffffa7b224 */ /* 0x000fe200078e00a5 */
[----:B------:R-:W-:Y:S01]  /*2160*/  @!P5 IADD3 R16, P2, R166, R14, RZ ;  /* 0x0000000ea610d210 */ /* 0x000fe20007f5e0ff */
[----:B------:R-:W-:Y:S01]  /*2170*/  @!P4 IMAD.MOV.U32 R13, RZ, RZ, c[0x0][0x1a0] ;  /* 0x00006800ff0dc624 */ /* 0x000fe200078e00ff */
[----:B------:R-:W-:Y:S01]  /*2180*/  LOP3.LUT R4, R11, R4, RZ, 0x3c, !PT ;  /* 0x000000040b047212 */ /* 0x000fe200078e3cff */
[----:B------:R-:W-:Y:S02]  /*2190*/  IMAD R12, R0, c[0x0][0x1a4], RZ ;  /* 0x00006900000c7a24 */ /* 0x000fe400078e02ff */
[----:B------:R-:W-:Y:S01]  /*21a0*/  @!P3 IMAD.WIDE.U32 R18, R18, 0x60, R166 ;  /* 0x000000601212b825 */ /* 0x000fe200078e00a6 */
[----:B------:R-:W-:Y:S02]  /*21b0*/  @!P4 LEA R14, P1, R13, R166, 0x6 ;  /* 0x000000a60d0ec211 */ /* 0x000fe400078230ff */
[----:B------:R-:W-:Y:S01]  /*21c0*/  @!P5 IADD3.X R17, R165, R15, R12, P2, !PT ;  /* 0x0000000fa511d210 */ /* 0x000fe200017fe40c */
[----:B------:R-:W-:Y:S01]  /*21d0*/  @!P6 IMAD.MOV.U32 R167, RZ, RZ, R165 ;  /* 0x000000ffffa7e224 */ /* 0x000fe200078e00a5 */
[----:B------:R-:W-:Y:S01]  /*21e0*/  @!P4 LEA.HI.X R15, R13, R165, R10, 0x6, P1 ;  /* 0x000000a50d0fc211 */ /* 0x000fe200008f340a */
[----:B------:R-:W-:-:S02]  /*21f0*/  @!P3 IMAD.MOV.U32 R11, RZ, RZ, c[0x0][0x1a4] ;  /* 0x00006900ff0bb624 */ /* 0x000fc400078e00ff */
[----:B------:R-:W-:Y:S02]  /*2200*/  IMAD R9, R86, 0x400, R85 ;  /* 0x0000040056097824 */ /* 0x000fe400078e0255 */
[----:B------:R-:W-:Y:S02]  /*2210*/  @!P3 IMAD R11, R11, 0x60, RZ ;  /* 0x000000600b0bb824 */ /* 0x000fe400078e02ff */
[----:B------:R-:W-:Y:S01]  /*2220*/  IMAD.IADD R162, R4, 0x1, R9 ;  /* 0x0000000104a27824 */ /* 0x000fe200078e0209 */
[----:B------:R-:W-:Y:S01]  /*2230*/  @P6 STS.128 [R171+0x8000], RZ ;  /* 0x008000ffab006388 */ /* 0x000fe20000000c00 */
[----:B------:R-:W-:Y:S02]  /*2240*/  @!P3 IMAD.IADD R11, R19, 0x1, R11 ;  /* 0x00000001130bb824 */ /* 0x000fe400078e020b */
[----:B------:R-:W-:Y:S01]  /*2250*/  @!P3 IMAD.MOV.U32 R10, RZ, RZ, R18 ;  /* 0x000000ffff0ab224 */ /* 0x000fe200078e0012 */
[----:B------:R-:W-:Y:S01]  /*2260*/  @P6 STS.128 [R171+0xa000], RZ ;  /* 0x00a000ffab006388 */ /* 0x000fe20000000c00 */
[----:B------:R-:W-:-:S02]  /*2270*/  IMAD.SHL.U32 R161, R161, 0x2, RZ ;  /* 0x00000002a1a17824 */ /* 0x000fc400078e00ff */
[----:B------:R-:W-:Y:S01]  /*2280*/  IMAD.SHL.U32 R162, R162, 0x2, RZ ;  /* 0x00000002a2a27824 */ /* 0x000fe200078e00ff */
[----:B------:R-:W-:Y:S01]  /*2290*/  @!PT LDS RZ, [RZ] ;  /* 0x00000000fffff984 */ /* 0x000fe20000000800 */
[----:B------:R-:W-:Y:S01]  /*22a0*/  @!PT LDS RZ, [RZ] ;  /* 0x00000000fffff984 */ /* 0x000fe20000000800 */
[----:B------:R-:W-:Y:S01]  /*22b0*/  @!PT LDS RZ, [RZ] ;  /* 0x00000000fffff984 */ /* 0x000fe20000000800 */
[----:B------:R4:W-:Y:S02]  /*22c0*/  @!P6 LDGSTS.E.BYPASS.LTC128B.128 [R171+0x8000], [R166.64] ;  /* 0x08000000a6abefae */ /* 0x0009e4000b901d44 */
[C---:B------:R-:W-:Y:S02]  /*22d0*/  IADD3 R8, R161.reuse, 0x4000, RZ ;  /* 0x00004000a1087810 */ /* 0x040fe40007ffe0ff */
[----:B------:R4:W-:Y:S01]  /*22e0*/  @!P6 LDGSTS.E.BYPASS.LTC128B.128 [R171+0xa000], [R166.64+0x80] ;  /* 0x0a000080a6abefae */ /* 0x0009e2000b901d44 */
[----:B------:R-:W-:-:S03]  /*22f0*/  IADD3 R159, R161, 0x4020, RZ ;  /* 0x00004020a19f7810 */ /* 0x000fc60007ffe0ff */
        /* <DEDUP_REMOVED lines=22> */
[----:B------:R-:W-:Y:S01]  /*2460*/  LDSM.16.M88.4 R56, [R162] ;  /* 0x00000000a238783b */ /* 0x000fe20000000200 */
[----:B------:R-:W-:Y:S01]  /*2470*/  R2P PR, R7, 0x6 ;  /* 0x0000000607007804 */ /* 0x000fe20000000000 */
[----:B------:R-:W-:Y:S02]  /*2480*/  IMAD.MOV.U32 R7, RZ, RZ, 0x10 ;  /* 0x00000010ff077424 */ /* 0x000fe400078e00ff */
[----:B--2---:R-:W2:Y:S03]  /*2490*/  LDSM.16.M88.4 R28, [R161+0x4000] ;  /* 0x00400000a11c783b */ /* 0x004ea60000000200 */
[----:B------:R-:W-:Y:S01]  /*24a0*/  SEL R7, R7, 0xfffffff0, !P1 ;  /* 0xfffffff007077807 */ /* 0x000fe20004800000 */
[----:B------:R-:W4:Y:S01]  /*24b0*/  LDSM.16.M88.4 R72, [R161+0x4800] ;  /* 0x00480000a148783b */ /* 0x000f220000000200 */
[----:B------:R-:W-:Y:S02]  /*24c0*/  LOP3.LUT P1, RZ, R5, 0x4, RZ, 0xc0, !PT ;  /* 0x0000000405ff7812 */ /* 0x000fe4000782c0ff */
[----:B------:R-:W-:Y:S01]  /*24d0*/  @P3 IADD3 R159, R8, -0x20, RZ ;  /* 0xffffffe0089f3810 */ /* 0x000fe20007ffe0ff */
[----:B------:R-:W4:Y:S01]  /*24e0*/  LDSM.16.M88.4 R64, [R161+0x5000] ;  /* 0x00500000a140783b */ /* 0x000f220000000200 */
[----:B------:R-:W-:Y:S01]  /*24f0*/  IMAD R160, R7, 0x2, R162 ;  /* 0x0000000207a07824 */ /* 0x000fe200078e02a2 */
[----:B------:R-:W-:-:S02]  /*2500*/  SEL R5, R0, 0xffffffe0, !P2 ;  /* 0xffffffe000057807 */ /* 0x000fc40005000000 */
[----:B-1----:R-:W1:Y:S01]  /*2510*/  LDSM.16.M88.4 R12, [R161+0x5800] ;  /* 0x00580000a10c783b */ /* 0x002e620000000200 */
[----:B------:R-:W-:Y:S02]  /*2520*/  SEL R0, R0, 0xffffffe0, !P1 ;  /* 0xffffffe000007807 */ /* 0x000fe40004800000 */
[C---:B------:R-:W-:Y:S01]  /*2530*/  IMAD R158, R5.reuse, 0x2, R162 ;  /* 0x00000002059e7824 */ /* 0x040fe200078e02a2 */
[----:B------:R-:W-:Y:S01]  /*2540*/  LDSM.16.M88.4 R24, [R160] ;  /* 0x00000000a018783b */ /* 0x000fe20000000200 */
[----:B------:R-:W-:Y:S01]  /*2550*/  IMAD R157, R5, 0x2, R160 ;  /* 0x00000002059d7824 */ /* 0x000fe200078e02a0 */
[----:B------:R-:W-:Y:S01]  /*2560*/  ISETP.GT.AND P2, PT, R169, R164, PT ;  /* 0x000000a4a900720c */ /* 0x000fe20003f44270 */
[C---:B------:R-:W-:Y:S01]  /*2570*/  IMAD R155, R0.reuse, 0x2, R161 ;  /* 0x00000002009b7824 */ /* 0x040fe200078e02a1 */
[----:B---3--:R-:W3:Y:S01]  /*2580*/  LDSM.16.M88.4 R8, [R159] ;  /* 0x000000009f08783b */ /* 0x008ee20000000200 */
[----:B------:R-:W-:Y:S01]  /*2590*/  IMAD R148, R0, 0x2, R159 ;  /* 0x0000000200947824 */ /* 0x000fe200078e029f */
[----:B------:R-:W-:-:S02]  /*25a0*/  IADD3 R151, R159, 0x800, RZ ;  /* 0x000008009f977810 */ /* 0x000fc40007ffe0ff */
[----:B------:R-:W1:Y:S01]  /*25b0*/  LDSM.16.M88.4 R44, [R159+0x800] ;  /* 0x000800009f2c783b */ /* 0x000e620000000200 */
[C---:B------:R-:W-:Y:S02]  /*25c0*/  IADD3 R150, R159.reuse, 0x1000, RZ ;  /* 0x000010009f967810 */ /* 0x040fe40007ffe0ff */
[C---:B------:R-:W-:Y:S01]  /*25d0*/  IADD3 R149, R159.reuse, 0x1800, RZ ;  /* 0x000018009f957810 */ /* 0x040fe20007ffe0ff */
[----:B------:R-:W1:Y:S01]  /*25e0*/  LDSM.16.M88.4 R40, [R159+0x1000] ;  /* 0x001000009f28783b */ /* 0x000e620000000200 */
[C---:B------:R-:W-:Y:S02]  /*25f0*/  IADD3 R147, R159.reuse, 0x2000, RZ ;  /* 0x000020009f937810 */ /* 0x040fe40007ffe0ff */
[C---:B------:R-:W-:Y:S01]  /*2600*/  @!P2 LEA R174, P1, R102.reuse, c[0x0][0x168], 0x1 ;  /* 0x00005a0066aeaa11 */ /* 0x040fe200078208ff */
[----:B------:R-:W1:Y:S01]  /*2610*/  LDSM.16.M88.4 R36, [R159+0x1800] ;  /* 0x001800009f24783b */ /* 0x000e620000000200 */
[C---:B------:R-:W-:Y:S02]  /*2620*/  IADD3 R146, R159.reuse, 0x2800, RZ ;  /* 0x000028009f927810 */ /* 0x040fe40007ffe0ff */
[----:B------:R-:W-:Y:S01]  /*2630*/  @!P2 LEA.HI.X R175, R102, c[0x0][0x16c], R103, 0x1, P1 ;  /* 0x00005b0066afaa11 */ /* 0x000fe200008f0c67 */
[----:B------:R-:W-:Y:S01]  /*2640*/  LDSM.16.M88.4 R16, [R158] ;  /* 0x000000009e10783b */ /* 0x000fe20000000200 */
[----:B------:R-:W-:-:S02]  /*2650*/  IADD3 R145, R159, 0x3000, RZ ;  /* 0x000030009f917810 */ /* 0x000fc40007ffe0ff */
[----:B------:R-:W-:Y:S01]  /*2660*/  IADD3 R144, R159, 0x3800, RZ ;  /* 0x000038009f907810 */ /* 0x000fe20007ffe0ff */
[C---:B--2---:R-:W-:Y:S01]  /*2670*/  HMMA.16816.F32.BF16 R32, R56.reuse, R28, RZ ;  /* 0x0000001c3820723c */ /* 0x044fe200000418ff */
[----:B------:R-:W2:Y:S04]  /*2680*/  LDSM.16.M88.4 R20, [R155+0x4000] ;  /* 0x004000009b14783b */ /* 0x000ea80000000200 */
[----:B------:R-:W-:Y:S03]  /*2690*/  LDSM.16.M88.4 R80, [R155+0x5800] ;  /* 0x005800009b50783b */ /* 0x000fe60000000200 */
[C---:B------:R-:W-:Y:S01]  /*26a0*/  HMMA.16816.F32.BF16 R28, R56.reuse, R30, RZ ;  /* 0x0000001e381c723c */ /* 0x040fe200000418ff */
[----:B------:R-:W-:Y:S04]  /*26b0*/  LDSM.16.M88.4 R52, [R157] ;  /* 0x000000009d34783b */ /* 0x000fe80000000200 */
[----:B------:R-:W-:Y:S03]  /*26c0*/  LDSM.16.M88.4 R48, [R148] ;  /* 0x000000009430783b */ /* 0x000fe60000000200 */
[C---:B----4-:R-:W-:Y:S01]  /*26d0*/  HMMA.16816.F32.BF16 R76, R56.reuse, R72, RZ ;  /* 0x00000048384c723c */ /* 0x050fe200000418ff */
[----:B------:R-:W0:Y:S07]  /*26e0*/  LDGDEPBAR ;  /* 0x00000000000079af */ /* 0x000e2e0000000000 */
[C---:B------:R-:W-:Y:S08]  /*26f0*/  HMMA.16816.F32.BF16 R72, R56.reuse, R74, RZ ;  /* 0x0000004a3848723c */ /* 0x040ff000000418ff */
[C---:B------:R-:W-:Y:S08]  /*2700*/  HMMA.16816.F32.BF16 R68, R56.reuse, R64, RZ ;  /* 0x000000403844723c */ /* 0x040ff000000418ff */
[C---:B------:R-:W-:Y:S08]  /*2710*/  HMMA.16816.F32.BF16 R64, R56.reuse, R66, RZ ;  /* 0x000000423840723c */ /* 0x040ff000000418ff */
[C---:B-1----:R-:W-:Y:S08]  /*2720*/  HMMA.16816.F32.BF16 R60, R56.reuse, R12, RZ ;  /* 0x0000000c383c723c */ /* 0x042ff000000418ff */
[----:B------:R-:W-:Y:S01]  /*2730*/  HMMA.16816.F32.BF16 R56, R56, R14, RZ ;  /* 0x0000000e3838723c */ /* 0x000fe200000418ff */
[----:B------:R-:W1:Y:S07]  /*2740*/  LDSM.16.M88.4 R12, [R155+0x4800] ;  /* 0x004800009b0c783b */ /* 0x000e6e0000000200 */
        /* <DEDUP_REMOVED lines=8> */
[----:B------:R-:W3:Y:S07]  /*27d0*/  LDSM.16.M88.4 R40, [R148+0x1000] ;  /* 0x001000009428783b */ /* 0x000eee0000000200 */
        /* <DEDUP_REMOVED lines=9> */
[----:B------:R-:W-:Y:S07]  /*2870*/  LDSM.16.M88.4 R12, [R161+0x7000] ;  /* 0x00700000a10c783b */ /* 0x000fee0000000200 */
[C---:B---3--:R-:W-:Y:S08]  /*2880*/  HMMA.16816.F32.BF16 R68, R16.reuse, R8, R68 ;  /* 0x000000081044723c */ /* 0x048ff00000041844 */
[C---:B------:R-:W-:Y:S01]  /*2890*/  HMMA.16816.F32.BF16 R64, R16.reuse, R10, R64 ;  /* 0x0000000a1040723c */ /* 0x040fe20000041840 */
[----:B------:R-:W1:Y:S07]  /*28a0*/  LDSM.16.M88.4 R8, [R161+0x6800] ;  /* 0x00680000a108783b */ /* 0x000e6e0000000200 */
[C---:B------:R-:W-:Y:S08]  /*28b0*/  HMMA.16816.F32.BF16 R60, R16.reuse, R80, R60 ;  /* 0x00000050103c723c */ /* 0x040ff0000004183c */
[----:B------:R-:W-:Y:S01]  /*28c0*/  HMMA.16816.F32.BF16 R56, R16, R82, R56 ;  /* 0x000000521038723c */ /* 0x000fe20000041838 */
        /* <DEDUP_REMOVED lines=22> */
[----:B------:R-:W1:Y:S07]  /*2a30*/  LDSM.16.M88.4 R12, [R155+0x6800] ;  /* 0x006800009b0c783b */ /* 0x000e6e0000000200 */
[C---:B---3--:R-:W-:Y:S01]  /*2a40*/  HMMA.16816.F32.BF16 R80, R24.reuse, R16, R60 ;  /* 0x000000101850723c */ /* 0x048fe2000004183c */
[----:B------:R-:W3:Y:S07]  /*2a50*/  LDSM.16.M88.4 R60, [R155+0x7000] ;  /* 0x007000009b3c783b */ /* 0x000eee0000000200 */
[----:B------:R-:W-:Y:S01]  /*2a60*/  HMMA.16816.F32.BF16 R56, R24, R18, R56 ;  /* 0x000000121838723c */ /* 0x000fe20000041838 */
[----:B------:R-:W-:Y:S04]  /*2a70*/  LDSM.16.M88.4 R16, [R157+0x2000] ;  /* 0x002000009d10783b */ /* 0x000fe80000000200 */
[----:B------:R-:W-:Y:S03]  /*2a80*/  LDSM.16.M88.4 R24, [R148+0x2000] ;  /* 0x002000009418783b */ /* 0x000fe60000000200 */
[C---:B----4-:R-:W-:Y:S08]  /*2a90*/  HMMA.16816.F32.BF16 R32, R40.reuse, R36, R32 ;  /* 0x000000242820723c */ /* 0x050ff00000041820 */
[C---:B------:R-:W-:Y:S01]  /*2aa0*/  HMMA.16816.F32.BF16 R28, R40.reuse, R38, R28 ;  /* 0x00000026281c723c */ /* 0x040fe2000004181c */
[----:B------:R-:W4:Y:S07]  /*2ab0*/  LDSM.16.M88.4 R36, [R155+0x7800] ;  /* 0x007800009b24783b */ /* 0x000f2e0000000200 */
[C---:B--2---:R-:W-:Y:S08]  /*2ac0*/  HMMA.16816.F32.BF16 R76, R40.reuse, R20, R76 ;  /* 0x00000014284c723c */ /* 0x044ff0000004184c */
[C---:B------:R-:W-:Y:S01]  /*2ad0*/  HMMA.16816.F32.BF16 R72, R40.reuse, R22, R72 ;  /* 0x000000162848723c */ /* 0x040fe20000041848 */
[----:B------:R-:W2:Y:S07]  /*2ae0*/  LDSM.16.M88.4 R20, [R148+0x2800] ;  /* 0x002800009414783b */ /* 0x000eae0000000200 */
[C---:B------:R-:W-:Y:S08]  /*2af0*/  HMMA.16816.F32.BF16 R68, R40.reuse, R44, R68 ;  /* 0x0000002c2844723c */ /* 0x040ff00000041844 */
[C---:B------:R-:W-:Y:S01]  /*2b00*/  HMMA.16816.F32.BF16 R64, R40.reuse, R46, R64 ;  /* 0x0000002e2840723c */ /* 0x040fe20000041840 */
[----:B------:R-:W2:Y:S07]  /*2b10*/  LDSM.16.M88.4 R44, [R148+0x3000] ;  /* 0x00300000942c783b */ /* 0x000eae0000000200 */
[C---:B-1----:R-:W-:Y:S08]  /*2b20*/  HMMA.16816.F32.BF16 R80, R40.reuse, R8, R80 ;  /* 0x000000082850723c */ /* 0x042ff00000041850 */
[----:B------:R-:W-:Y:S01]  /*2b30*/  HMMA.16816.F32.BF16 R56, R40, R10, R56 ;  /* 0x0000000a2838723c */ /* 0x000fe20000041838 */
[----:B------:R-:W1:Y:S01]  /*2b40*/  LDSM.16.M88.4 R8, [R148+0x3800] ;  /* 0x003800009408783b */ /* 0x000e620000000200 */
[----:B------:R-:W-:-:S06]  /*2b50*/  DEPBAR.LE SB0, 0x0 ;  /* 0x000080000000791a */ /* 0x000fcc0000000000 */
[C---:B------:R-:W-:Y:S07]  /*2b60*/  HMMA.16816.F32.BF16 R76, R52.reuse, R12, R76 ;  /* 0x0000000c344c723c */ /* 0x040fee000004184c */
        /* <DEDUP_REMOVED lines=8> */
[----:B------:R-:W-:Y:S02]  /*2bf0*/  SHF.R.S32.HI R170, RZ, 0x2, R0 ;  /* 0x00000002ffaa7819 */ /* 0x000fe40000011400 */
[----:B------:R-:W-:Y:S02]  /*2c00*/  LOP3.LUT R0, R4, R85, RZ, 0xfc, !PT ;  /* 0x0000005504007212 */ /* 0x000fe400078efcff */
[----:B------:R-:W-:-:S03]  /*2c10*/  IADD3 R13, R13, 0x1, R170 ;  /* 0x000000010d0d7810 */ /* 0x000fc60007ffe0aa */
[----:B---3--:R-:W-:Y:S01]  /*2c20*/  HMMA.16816.F32.BF16 R68, R52, R60, R68 ;  /* 0x0000003c3444723c */ /* 0x008fe20000041844 */
[----:B------:R-:W-:-:S04]  /*2c30*/  IADD3 R87, R6, R13, -R87 ;  /* 0x0000000d06577210 */ /* 0x000fc80007ffe857 */
[----:B------:R-:W-:-:S03]  /*2c40*/  IADD3 R87, R87, c[0x0][0x2e8], RZ ;  /* 0x0000ba0057577a10 */ /* 0x000fc60007ffe0ff */
[----:B------:R-:W-:Y:S01]  /*2c50*/  HMMA.16816.F32.BF16 R64, R52, R62, R64 ;  /* 0x0000003e3440723c */ /* 0x000fe20000041840 */
[C---:B------:R-:W-:Y:S02]  /*2c60*/  IADD3 R167, R87.reuse, 0x8, RZ ;  /* 0x0000000857a77810 */ /* 0x040fe40007ffe0ff */
[-C--:B------:R-:W-:Y:S02]  /*2c70*/  IMNMX R176, R87, R6.reuse, PT ;  /* 0x0000000657b07217 */ /* 0x080fe40003800200 */
[----:B------:R-:W-:-:S03]  /*2c80*/  IMNMX R167, R167, R6, PT ;  /* 0x00000006a7a77217 */ /* 0x000fc60003800200 */
[C---:B----4-:R-:W-:Y:S08]  /*2c90*/  HMMA.16816.F32.BF16 R80, R52.reuse, R36, R80 ;  /* 0x000000243450723c */ /* 0x050ff00000041850 */
[----:B------:R-:W-:Y:S08]  /*2ca0*/  HMMA.16816.F32.BF16 R56, R52, R38, R56 ;  /* 0x000000263438723c */ /* 0x000ff00000041838 */
[C---:B------:R-:W-:Y:S08]  /*2cb0*/  HMMA.16816.F32.BF16 R32, R16.reuse, R24, R32 ;  /* 0x000000181020723c */ /* 0x040ff00000041820 */
[C---:B------:R-:W-:Y:S08]  /*2cc0*/  HMMA.16816.F32.BF16 R28, R16.reuse, R26, R28 ;  /* 0x0000001a101c723c */ /* 0x040ff0000004181c */
[C---:B--2---:R-:W-:Y:S08]  /*2cd0*/  HMMA.16816.F32.BF16 R76, R16.reuse, R20, R76 ;  /* 0x00000014104c723c */ /* 0x044ff0000004184c */
[C---:B------:R-:W-:Y:S08]  /*2ce0*/  HMMA.16816.F32.BF16 R72, R16.reuse, R22, R72 ;  /* 0x000000161048723c */ /* 0x040ff00000041848 */
[C---:B------:R-:W-:Y:S08]  /*2cf0*/  HMMA.16816.F32.BF16 R68, R16.reuse, R44, R68 ;  /* 0x0000002c1044723c */ /* 0x040ff00000041844 */
[C---:B------:R-:W-:Y:S08]  /*2d00*/  HMMA.16816.F32.BF16 R64, R16.reuse, R46, R64 ;  /* 0x0000002e1040723c */ /* 0x040ff00000041840 */
[C---:B-1----:R-:W-:Y:S08]  /*2d10*/  HMMA.16816.F32.BF16 R80, R16.reuse, R8, R80 ;  /* 0x000000081050723c */ /* 0x042ff00000041850 */
        /* <DEDUP_REMOVED lines=62> */
.L_x_7423:
[----:B------:R-:W-:-:S04]  /*3100*/  LEA R6, -R2, RZ, 0x6 ;  /* 0x000000ff02067211 */ /* 0x000fc800078e31ff */
[----:B------:R-:W-:Y:S02]  /*3110*/  SHF.R.S32.HI R4, RZ, 0x1f, R6 ;  /* 0x0000001fff047819 */ /* 0x000fe40000011406 */
.L_x_7424:
        /* <DEDUP_REMOVED lines=25> */
.L_x_7422:
[----:B------:R-:W-:Y:S02]  /*32b0*/  IMAD.IADD R14, R3, 0x1, R178 ;  /* 0x00000001030e7824 */ /* 0x000fe400078e02b2 */
[----:B------:R-:W-:-:S03]  /*32c0*/  IMAD.SHL.U32 R156, R0, 0x2, RZ ;  /* 0x00000002009c7824 */ /* 0x000fc600078e00ff */
[C---:B------:R-:W-:Y:S01]  /*32d0*/  IADD3 R4, R14.reuse, 0x1, RZ ;  /* 0x000000010e047810 */ /* 0x040fe20007ffe0ff */
        /* <DEDUP_REMOVED lines=17> */
[----:B-1----:R-:W-:Y:S01]  /*33f0*/  FSEL R10, R28, -INF , !P1 ;  /* 0xff8000001c0a7808 */ /* 0x002fe20004800000 */
[----:B------:R-:W-:Y:S01]  /*3400*/  LDSM.16.MT88.4 R92, [R154+0xa000] ;  /* 0x00a000009a5c783b */ /* 0x000fe20000004200 */
[----:B------:R-:W-:-:S02]  /*3410*/  FSEL R15, R30, -INF , !P3 ;  /* 0xff8000001e0f7808 */ /* 0x000fc40005800000 */
[CC--:B------:R-:W-:Y:S01]  /*3420*/  ISETP.GE.AND P1, PT, R3.reuse, R176.reuse, PT ;  /* 0x000000b00300720c */ /* 0x0c0fe20003f26270 */
[----:B------:R-:W-:Y:S01]  /*3430*/  LDSM.16.MT88.4 R24, [R156+0x8800] ;  /* 0x008800009c18783b */ /* 0x000fe20000004200 */
[----:B------:R-:W-:Y:S02]  /*3440*/  ISETP.GE.AND P3, PT, R3, R167, PT ;  /* 0x000000a70300720c */ /* 0x000fe40003f66270 */
[----:B------:R-:W-:Y:S02]  /*3450*/  FSEL R6, R29, -INF , !P6 ;  /* 0xff8000001d067808 */ /* 0x000fe40007000000 */
[----:B------:R-:W-:Y:S02]  /*3460*/  IADD3 R3, R14, 0x18, RZ ;  /* 0x000000180e037810 */ /* 0x000fe40007ffe0ff */
[----:B------:R-:W-:Y:S02]  /*3470*/  ISETP.GE.AND P6, PT, R4, R176, PT ;  /* 0x000000b00400720c */ /* 0x000fe40003fc6270 */
        /* <DEDUP_REMOVED lines=8> */
[-C--:B------:R-:W-:Y:S02]  /*3500*/  ISETP.GE.AND P6, PT, R14, R176.reuse, PT ;  /* 0x000000b00e00720c */ /* 0x080fe40003fc6270 */
[----:B------:R-:W-:Y:S02]  /*3510*/  FSEL R79, R79, -INF , !P4 ;  /* 0xff8000004f4f7808 */ /* 0x000fe40006000000 */
[----:B------:R-:W-:Y:S02]  /*3520*/  FSEL R12, R33, -INF , !P2 ;  /* 0xff800000210c7808 */ /* 0x000fe40005000000 */
[C---:B------:R-:W-:Y:S02]  /*3530*/  ISETP.GE.AND P2, PT, R3.reuse, R176, PT ;  /* 0x000000b00300720c */ /* 0x040fe40003f46270 */
[----:B------:R-:W-:-:S02]  /*3540*/  ISETP.GE.AND P4, PT, R3, R167, PT ;  /* 0x000000a70300720c */ /* 0x000fc40003f86270 */
[----:B------:R-:W-:Y:S02]  /*3550*/  FSEL R3, R32, -INF , !P6 ;  /* 0xff80000020037808 */ /* 0x000fe40007000000 */
[C---:B------:R-:W-:Y:S02]  /*3560*/  IADD3 R8, R14.reuse, 0x20, RZ ;  /* 0x000000200e087810 */ /* 0x040fe40007ffe0ff */
[----:B------:R-:W-:Y:S02]  /*3570*/  FMNMX.FTZ R17, R3, R12, !PT ;  /* 0x0000000c03117209 */ /* 0x000fe40007810000 */
[----:B------:R-:W-:Y:S02]  /*3580*/  IADD3 R9, R14, 0x21, RZ ;  /* 0x000000210e097810 */ /* 0x000fe40007ffe0ff */
[----:B------:R-:W-:Y:S02]  /*3590*/  FSEL R72, R72, -INF , !P1 ;  /* 0xff80000048487808 */ /* 0x000fe40004800000 */
[----:B------:R-:W-:-:S02]  /*35a0*/  FSEL R11, R74, -INF , !P3 ;  /* 0xff8000004a0b7808 */ /* 0x000fc40005800000 */
[CC--:B------:R-:W-:Y:S02]  /*35b0*/  ISETP.GE.AND P1, PT, R8.reuse, R176.reuse, PT ;  /* 0x000000b00800720c */ /* 0x0c0fe40003f26270 */
[----:B------:R-:W-:Y:S02]  /*35c0*/  ISETP.GE.AND P3, PT, R8, R167, PT ;  /* 0x000000a70800720c */ /* 0x000fe40003f66270 */
[----:B------:R-:W-:Y:S02]  /*35d0*/  FMNMX.FTZ R17, R10, R17, !PT ;  /* 0x000000110a117209 */ /* 0x000fe40007810000 */
[----:B------:R-:W-:Y:S02]  /*35e0*/  FSEL R8, R73, -INF , !P2 ;  /* 0xff80000049087808 */ /* 0x000fe40005000000 */
[C---:B------:R-:W-:Y:S02]  /*35f0*/  ISETP.GE.AND P6, PT, R9.reuse, R176, PT ;  /* 0x000000b00900720c */ /* 0x040fe40003fc6270 */
[----:B------:R-:W-:-:S02]  /*3600*/  ISETP.GE.AND P2, PT, R9, R167, PT ;  /* 0x000000a70900720c */ /* 0x000fc40003f46270 */
[----:B------:R-:W-:Y:S02]  /*3610*/  FSEL R9, R75, -INF , !P4 ;  /* 0xff8000004b097808 */ /* 0x000fe40006000000 */
[----:B------:R-:W-:Y:S02]  /*3620*/  ISETP.GE.AND P4, PT, R14, R167, PT ;  /* 0x000000a70e00720c */ /* 0x000fe40003f86270 */
[----:B------:R-:W-:Y:S02]  /*3630*/  FMNMX.FTZ R19, R6, R17, !PT ;  /* 0x0000001106137209 */ /* 0x000fe40007810000 */
[----:B------:R-:W-:Y:S02]  /*3640*/  FSEL R35, R35, -INF , !P5 ;  /* 0xff80000023237808 */ /* 0x000fe40006800000 */
[----:B------:R-:W-:Y:S02]  /*3650*/  FMNMX.FTZ R19, R76, R19, !PT ;  /* 0x000000134c137209 */ /* 0x000fe40007810000 */
[----:B------:R-:W-:-:S02]  /*3660*/  FSEL R34, R34, -INF , !P4 ;  /* 0xff80000022227808 */ /* 0x000fc40006000000 */
[----:B------:R-:W-:Y:S02]  /*3670*/  FMNMX.FTZ R19, R4, R19, !PT ;  /* 0x0000001304137209 */ /* 0x000fe40007810000 */
[----:B------:R-:W-:Y:S02]  /*3680*/  FMNMX.FTZ R20, R34, R35, !PT ;  /* 0x0000002322147209 */ /* 0x000fe40007810000 */
[----:B------:R-:W-:Y:S02]  /*3690*/  FMNMX.FTZ R19, R72, R19, !PT ;  /* 0x0000001348137209 */ /* 0x000fe40007810000 */
[----:B------:R-:W-:Y:S02]  /*36a0*/  FMNMX.FTZ R20, R15, R20, !PT ;  /* 0x000000140f147209 */ /* 0x000fe40007810000 */
[----:B------:R-:W-:Y:S02]  /*36b0*/  IADD3 R16, R14, 0x28, RZ ;  /* 0x000000280e107810 */ /* 0x000fe40007ffe0ff */
[----:B------:R-:W-:-:S02]  /*36c0*/  FSEL R122, R68, -INF , !P1 ;  /* 0xff800000447a7808 */ /* 0x000fc40004800000 */
[----:B------:R-:W-:Y:S02]  /*36d0*/  FMNMX.FTZ R19, R8, R19, !PT ;  /* 0x0000001308137209 */ /* 0x000fe40007810000 */
[----:B------:R-:W-:Y:S02]  /*36e0*/  FMNMX.FTZ R20, R31, R20, !PT ;  /* 0x000000141f147209 */ /* 0x000fe40007810000 */
[C---:B------:R-:W-:Y:S02]  /*36f0*/  ISETP.GE.AND P5, PT, R16.reuse, R176, PT ;  /* 0x000000b01000720c */ /* 0x040fe40003fa6270 */
[----:B------:R-:W-:Y:S02]  /*3700*/  ISETP.GE.AND P1, PT, R16, R167, PT ;  /* 0x000000a71000720c */ /* 0x000fe40003f26270 */
[----:B------:R-:W-:Y:S02]  /*3710*/  IADD3 R16, R14, 0x29, RZ ;  /* 0x000000290e107810 */ /* 0x000fe40007ffe0ff */
[----:B------:R-:W-:-:S02]  /*3720*/  FSEL R32, R69, -INF , !P6 ;  /* 0xff80000045207808 */ /* 0x000fc40007000000 */
[----:B------:R-:W-:Y:S02]  /*3730*/  FMNMX.FTZ R19, R122, R19, !PT ;  /* 0x000000137a137209 */ /* 0x000fe40007810000 */
[----:B------:R-:W-:Y:S02]  /*3740*/  FMNMX.FTZ R20, R13, R20, !PT ;  /* 0x000000140d147209 */ /* 0x000fe40007810000 */
[----:B------:R-:W-:Y:S02]  /*3750*/  FSEL R29, R70, -INF , !P3 ;  /* 0xff800000461d7808 */ /* 0x000fe40005800000 */
[----:B------:R-:W-:Y:S02]  /*3760*/  ISETP.GE.AND P3, PT, R16, R176, PT ;  /* 0x000000b01000720c */ /* 0x000fe40003f66270 */
[----:B------:R-:W-:Y:S02]  /*3770*/  IADD3 R18, R14, 0x30, RZ ;  /* 0x000000300e127810 */ /* 0x000fe40007ffe0ff */
[----:B------:R-:W-:-:S02]  /*3780*/  FSEL R30, R64, -INF , !P5 ;  /* 0xff800000401e7808 */ /* 0x000fc40006800000 */
[----:B------:R-:W-:Y:S02]  /*3790*/  FMNMX.FTZ R19, R32, R19, !PT ;  /* 0x0000001320137209 */ /* 0x000fe40007810000 */
[----:B------:R-:W-:Y:S02]  /*37a0*/  FMNMX.FTZ R20, R79, R20, !PT ;  /* 0x000000144f147209 */ /* 0x000fe40007810000 */
[----:B------:R-:W-:Y:S02]  /*37b0*/  FSEL R131, R71, -INF , !P2 ;  /* 0xff80000047837808 */ /* 0x000fe40005000000 */
[----:B------:R-:W-:Y:S01]  /*37c0*/  IADD3 R17, R14, 0x31, RZ ;  /* 0x000000310e117810 */ /* 0x000fe20007ffe0ff */
[----:B------:R-:W-:Y:S01]  /*37d0*/  LDSM.16.MT88.4 R68, [R156+0xa000] ;  /* 0x00a000009c44783b */ /* 0x000fe20000004200 */
[----:B------:R-:W-:Y:S02]  /*37e0*/  ISETP.GE.AND P2, PT, R18, R176, PT ;  /* 0x000000b01200720c */ /* 0x000fe40003f46270 */
[----:B------:R-:W-:-:S02]  /*37f0*/  FSEL R28, R65, -INF , !P3 ;  /* 0xff800000411c7808 */ /* 0x000fc40005800000 */
[----:B------:R-:W-:Y:S02]  /*3800*/  FMNMX.FTZ R19, R30, R19, !PT ;  /* 0x000000131e137209 */ /* 0x000fe40007810000 */
[----:B------:R-:W-:Y:S02]  /*3810*/  FMNMX.FTZ R20, R11, R20, !PT ;  /* 0x000000140b147209 */ /* 0x000fe40007810000 */
        /* <DEDUP_REMOVED lines=18> */
[----:B------:R-:W-:Y:S02]  /*3940*/  ISETP.GE.AND P1, PT, R18, R167, PT ;  /* 0x000000a71200720c */ /* 0x000fe40003f26270 */
[----:B------:R-:W-:Y:S02]  /*3950*/  FSEL R143, R67, -INF , !P4 ;  /* 0xff800000438f7808 */ /* 0x000fe40006000000 */
[----:B------:R-:W-:Y:S02]  /*3960*/  FMNMX.FTZ R20, R133, R20, !PT ;  /* 0x0000001485147209 */ /* 0x000fe40007810000 */
[----:B------:R-:W-:-:S02]  /*3970*/  FMNMX.FTZ R18, R132, R19, !PT ;  /* 0x0000001384127209 */ /* 0x000fc40007810000 */
[-C--:B------:R-:W-:Y:S02]  /*3980*/  ISETP.GE.AND P2, PT, R17, R167.reuse, PT ;  /* 0x000000a71100720c */ /* 0x080fe40003f46270 */
[----:B------:R-:W-:Y:S01]  /*3990*/  FSEL R139, R82, -INF , !P1 ;  /* 0xff800000528b7808 */ /* 0x000fe20004800000 */
[----:B------:R-:W1:Y:S01]  /*39a0*/  SHFL.BFLY PT, R17, R18, 0x2, 0x1f ;  /* 0x0c401f0012117f89 */ /* 0x000e6200000e0000 */
[----:B------:R-:W-:Y:S02]  /*39b0*/  FMNMX.FTZ R20, R143, R20, !PT ;  /* 0x000000148f147209 */ /* 0x000fe40007810000 */
[-C--:B------:R-:W-:Y:S02]  /*39c0*/  ISETP.GE.AND P1, PT, R16, R167.reuse, PT ;  /* 0x000000a71000720c */ /* 0x080fe40003f26270 */
[----:B------:R-:W-:Y:S02]  /*39d0*/  FSEL R137, R83, -INF , !P2 ;  /* 0xff80000053897808 */ /* 0x000fe40005000000 */
[----:B------:R-:W-:Y:S01]  /*39e0*/  FMNMX.FTZ R20, R139, R20, !PT ;  /* 0x000000148b147209 */ /* 0x000fe20007810000 */
[----:B------:R-:W-:Y:S01]  /*39f0*/  LDSM.16.MT88.4 R80, [R153+0xa000] ;  /* 0x00a000009950783b */ /* 0x000fe20000004200 */
[----:B------:R-:W-:-:S02]  /*3a00*/  ISETP.GE.AND P2, PT, R14, R167, PT ;  /* 0x000000a70e00720c */ /* 0x000fc40003f46270 */
[----:B------:R-:W-:Y:S02]  /*3a10*/  FSEL R135, R58, -INF , !P1 ;  /* 0xff8000003a877808 */ /* 0x000fe40004800000 */
[----:B------:R-:W-:Y:S02]  /*3a20*/  FMNMX.FTZ R20, R137, R20, !PT ;  /* 0x0000001489147209 */ /* 0x000fe40007810000 */
[----:B------:R-:W-:Y:S02]  /*3a30*/  FSEL R129, R59, -INF , !P2 ;  /* 0xff8000003b817808 */ /* 0x000fe40005000000 */
[----:B------:R-:W-:Y:S02]  /*3a40*/  FMNMX.FTZ R20, R135, R20, !PT ;  /* 0x0000001487147209 */ /* 0x000fe40007810000 */
[----:B------:R-:W-:Y:S02]  /*3a50*/  ISETP.GT.AND P4, PT, R169, R164, PT ;  /* 0x000000a4a900720c */ /* 0x000fe40003f84270 */
[----:B------:R-:W-:-:S02]  /*3a60*/  FMNMX.FTZ R21, R129, R20, !PT ;  /* 0x0000001481157209 */ /* 0x000fc40007810000 */
[----:B-1----:R-:W-:-:S03]  /*3a70*/  FMNMX.FTZ R19, R18, R17, !PT ;  /* 0x0000001112137209 */ /* 0x002fc60007810000 */
[----:B------:R-:W1:Y:S04]  /*3a80*/  SHFL.BFLY PT, R14, R21, 0x2, 0x1f ;  /* 0x0c401f00150e7f89 */ /* 0x000e6800000e0000 */
[----:B------:R-:W2:Y:S01]  /*3a90*/  SHFL.BFLY PT, R100, R19, 0x1, 0x1f ;  /* 0x0c201f0013647f89 */ /* 0x000ea200000e0000 */
[----:B-1----:R-:W-:-:S03]  /*3aa0*/  FMNMX.FTZ R17, R21, R14, !PT ;  /* 0x0000000e15117209 */ /* 0x002fc60007810000 */
[----:B------:R-:W-:Y:S01]  /*3ab0*/  LDSM.16.MT88.4 R20, [R153+0x8800] ;  /* 0x008800009914783b */ /* 0x000fe20000004200 */
        /* <DEDUP_REMOVED lines=11> */
[----:B------:R-:W2:Y:S01]  /*3b70*/  LDSM.16.MT88.4 R4, [R152+0xa000] ;  /* 0x00a000009804783b */ /* 0x000ea20000004200 */
[----:B-1----:R-:W-:Y:S01]  /*3b80*/  FMNMX.FTZ R3, R17, R14, !PT ;  /* 0x0000000e11037209 */ /* 0x002fe20007810000 */
[----:B------:R-:W-:-:S02]  /*3b90*/  FFMA.FTZ R0, R8, c[0x0][0x23c], -R141 ;  /* 0x00008f0008007a23 */ /* 0x000fc4000001088d */
[----:B------:R-:W1:Y:S01]  /*3ba0*/  LDSM.16.MT88.4 R16, [R154+0x8800] ;  /* 0x008800009a10783b */ /* 0x000e620000004200 */
[C---:B------:R-:W-:Y:S01]  /*3bb0*/  FSETP.NEU.FTZ.AND P1, PT, R3.reuse, -INF , PT ;  /* 0xff8000000300780b */ /* 0x040fe20003f3d000 */
[----:B------:R-:W-:Y:S01]  /*3bc0*/  FMUL.FTZ R128, R3, c[0x0][0x23c] ;  /* 0x00008f0003807a20 */ /* 0x000fe20000410000 */
[----:B------:R-:W3:Y:S01]  /*3bd0*/  MUFU.EX2 R114, R114 ;  /* 0x0000007200727308 */ /* 0x000ee20000000800 */
        /* <DEDUP_REMOVED lines=8> */
[--C-:B------:R-:W-:Y:S01]  /*3c60*/  FFMA.FTZ R120, R15, c[0x0][0x23c], -R128.reuse ;  /* 0x00008f000f787a23 */ /* 0x100fe20000010880 */
[----:B------:R-:W-:Y:S01]  /*3c70*/  LDSM.16.MT88.4 R32, [R153+0xa800] ;  /* 0x00a800009920783b */ /* 0x000fe20000004200 */
[--C-:B------:R-:W-:Y:S01]  /*3c80*/  FFMA.FTZ R113, R31, c[0x0][0x23c], -R128.reuse ;  /* 0x00008f001f717a23 */ /* 0x100fe20000010880 */
[----:B------:R-:W4:Y:S01]  /*3c90*/  MUFU.EX2 R112, R112 ;  /* 0x0000007000707308 */ /* 0x000f220000000800 */
[--C-:B------:R-:W-:Y:S01]  /*3ca0*/  FFMA.FTZ R116, R13, c[0x0][0x23c], -R128.reuse ;  /* 0x00008f000d747a23 */ /* 0x100fe20000010880 */
[----:B---3--:R-:W-:Y:S01]  /*3cb0*/  F2FP.BF16.PACK_AB R84, R114, R119 ;  /* 0x000000777254723e */ /* 0x008fe200000010ff */
[----:B------:R-:W3:Y:S01]  /*3cc0*/  LDSM.16.MT88.4 R12, [R152+0x8800] ;  /* 0x00880000980c783b */ /* 0x000ee20000004200 */
[--C-:B------:R-:W-:Y:S02]  /*3cd0*/  FFMA.FTZ R121, R11, c[0x0][0x23c], -R128.reuse ;  /* 0x00008f000b797a23 */ /* 0x100fe40000010880 */
[----:B------:R-:W-:-:S02]  /*3ce0*/  FFMA.FTZ R108, R9, c[0x0][0x23c], -R128 ;  /* 0x00008f00096c7a23 */ /* 0x000fc40000010880 */
[----:B------:R-:W-:Y:S01]  /*3cf0*/  MUFU.EX2 R118, R118 ;  /* 0x0000007600767308 */ /* 0x000fe20000000800 */
[----:B------:R-:W5:Y:S01]  /*3d00*/  LDSM.16.MT88.4 R8, [R156+0xa800] ;  /* 0x00a800009c08783b */ /* 0x000f620000004200 */
[--C-:B------:R-:W-:Y:S02]  /*3d10*/  FFMA.FTZ R109, R79, c[0x0][0x23c], -R128.reuse ;  /* 0x00008f004f6d7a23 */ /* 0x100fe40000010880 */
[----:B------:R-:W-:Y:S02]  /*3d20*/  FFMA.FTZ R130, R133, c[0x0][0x23c], -R128 ;  /* 0x00008f0085827a23 */ /* 0x000fe40000010880 */
[--C-:B------:R-:W-:Y:S02]  /*3d30*/  FFMA.FTZ R124, R30, c[0x0][0x23c], -R141.reuse ;  /* 0x00008f001e7c7a23 */ /* 0x100fe4000001088d */
[----:B------:R-:W1:Y:S01]  /*3d40*/  MUFU.EX2 R123, R123 ;  /* 0x0000007b007b7308 */ /* 0x000e620000000800 */
[----:B----4-:R-:W-:Y:S01]  /*3d50*/  F2FP.BF16.PACK_AB R86, R112, R117 ;  /* 0x000000757056723e */ /* 0x010fe200000010ff */
[----:B------:R-:W-:-:S02]  /*3d60*/  FFMA.FTZ R127, R28, c[0x0][0x23c], -R141 ;  /* 0x00008f001c7f7a23 */ /* 0x000fc4000001088d */
[--C-:B------:R-:W-:Y:S02]  /*3d70*/  FFMA.FTZ R126, R29, c[0x0][0x23c], -R128.reuse ;  /* 0x00008f001d7e7a23 */ /* 0x100fe40000010880 */
[--C-:B------:R-:W-:Y:S01]  /*3d80*/  FFMA.FTZ R131, R131, c[0x0][0x23c], -R128.reuse ;  /* 0x00008f0083837a23 */ /* 0x100fe20000010880 */
[----:B------:R-:W-:Y:S01]  /*3d90*/  LDSM.16.MT88.4 R28, [R156+0x9000] ;  /* 0x009000009c1c783b */ /* 0x000fe20000004200 */
[----:B------:R-:W-:Y:S01]  /*3da0*/  MUFU.EX2 R120, R120 ;  /* 0x0000007800787308 */ /* 0x000fe20000000800 */
[--C-:B------:R-:W-:Y:S02]  /*3db0*/  FFMA.FTZ R133, R143, c[0x0][0x23c], -R128.reuse ;  /* 0x00008f008f857a23 */ /* 0x100fe40000010880 */
[----:B------:R-:W-:Y:S02]  /*3dc0*/  FFMA.FTZ R187, R132, c[0x0][0x23c], -R141 ;  /* 0x00008f0084bb7a23 */ /* 0x000fe4000001088d */
[--C-:B------:R-:W-:Y:S02]  /*3dd0*/  FFMA.FTZ R132, R139, c[0x0][0x23c], -R128.reuse ;  /* 0x00008f008b847a23 */ /* 0x100fe40000010880 */
[--C-:B------:R-:W-:Y:S01]  /*3de0*/  FFMA.FTZ R137, R137, c[0x0][0x23c], -R128.reuse ;  /* 0x00008f0089897a23 */ /* 0x100fe20000010880 */
[----:B------:R-:W4:Y:S01]  /*3df0*/  MUFU.EX2 R113, R113 ;  /* 0x0000007100717308 */ /* 0x000f220000000800 */
[----:B-1----:R-:W-:Y:S01]  /*3e00*/  F2FP.BF16.PACK_AB R85, R123, R118 ;  /* 0x000000767b55723e */ /* 0x002fe200000010ff */
[----:B------:R-:W-:-:S02]  /*3e10*/  FFMA.FTZ R135, R135, c[0x0][0x23c], -R128 ;  /* 0x00008f0087877a23 */ /* 0x000fc40000010880 */
[--C-:B------:R-:W-:Y:S02]  /*3e20*/  FFMA.FTZ R138, R138, c[0x0][0x23c], -R141.reuse ;  /* 0x00008f008a8a7a23 */ /* 0x100fe4000001088d */
[--C-:B------:R-:W-:Y:S02]  /*3e30*/  FFMA.FTZ R143, R136, c[0x0][0x23c], -R141.reuse ;  /* 0x00008f00888f7a23 */ /* 0x100fe4000001088d */
[----:B------:R-:W-:Y:S01]  /*3e40*/  MUFU.EX2 R115, R115 ;  /* 0x0000007300737308 */ /* 0x000fe20000000800 */
[----:B------:R-:W-:Y:S02]  /*3e50*/  FFMA.FTZ R134, R134, c[0x0][0x23c], -R141 ;  /* 0x00008f0086867a23 */ /* 0x000fe4000001088d */
[----:B------:R-:W-:Y:S02]  /*3e60*/  FFMA.FTZ R128, R129, c[0x0][0x23c], -R128 ;  /* 0x00008f0081807a23 */ /* 0x000fe40000010880 */
[----:B------:R-:W-:Y:S02]  /*3e70*/  FADD.FTZ R114, R119, R114 ;  /* 0x0000007277727221 */ /* 0x000fe40000010000 */
[----:B------:R-:W-:Y:S01]  /*3e80*/  FADD.FTZ R123, R118, R123 ;  /* 0x0000007b767b7221 */ /* 0x000fe20000010000 */
[----:B----4-:R-:W-:Y:S01]  /*3e90*/  F2FP.BF16.PACK_AB R87, R113, R120 ;  /* 0x000000787157723e */ /* 0x010fe200000010ff */
        /* <DEDUP_REMOVED lines=33> */
[C---:B--2---:R-:W-:Y:S02]  /*40b0*/  HMMA.16816.F32.BF16 R88, R84.reuse, R4, RZ ;  /* 0x000000045458723c */ /* 0x044fe400000418ff */
[----:B------:R-:W-:Y:S05]  /*40c0*/  MUFU.EX2 R138, R138 ;  /* 0x0000008a008a7308 */ /* 0x000fea0000000800 */
[----:B-1----:R-:W-:Y:S01]  /*40d0*/  F2FP.BF16.PACK_AB R4, R110, R115 ;  /* 0x000000736e04723e */ /* 0x002fe200000010ff */
        /* <DEDUP_REMOVED lines=19> */
[C---:B---3--:R-:W-:Y:S02]  /*4210*/  HMMA.16816.F32.BF16 R56, R4.reuse, R12, R56 ;  /* 0x0000000c0438723c */ /* 0x048fe40000041838 */
[----:B------:R-:W3:Y:S06]  /*4220*/  MUFU.EX2 R137, R137 ;  /* 0x0000008900897308 */ /* 0x000eec0000000800 */
[C---:B------:R-:W-:Y:S01]  /*4230*/  HMMA.16816.F32.BF16 R60, R4.reuse, R14, R60 ;  /* 0x0000000e043c723c */ /* 0x040fe2000004183c */
[----:B------:R-:W4:Y:S01]  /*4240*/  LDSM.16.MT88.4 R12, [R152+0xa800] ;  /* 0x00a80000980c783b */ /* 0x000f220000004200 */
[----:B------:R-:W-:Y:S06]  /*4250*/  MUFU.EX2 R135, R135 ;  /* 0x0000008700877308 */ /* 0x000fec0000000800 */
[C---:B-----5:R-:W-:Y:S02]  /*4260*/  HMMA.16816.F32.BF16 R64, R4.reuse, R8, R64 ;  /* 0x000000080440723c */ /* 0x060fe40000041840 */
[----:B------:R-:W5:Y:S06]  /*4270*/  MUFU.EX2 R128, R128 ;  /* 0x0000008000807308 */ /* 0x000f6c0000000800 */
        /* <DEDUP_REMOVED lines=14> */
[C---:B----4-:R-:W-:Y:S08]  /*4360*/  HMMA.16816.F32.BF16 R88, R4.reuse, R12, R88 ;  /* 0x0000000c0458723c */ /* 0x050ff00000041858 */
        /* <DEDUP_REMOVED lines=32> */
[C---:B------:R-:W-:Y:S08]  /*4570*/  HMMA.16816.F32.BF16 R56, R4.reuse, R20, R56 ;  /* 0x000000140438723c */ /* 0x040ff00000041838 */
[C---:B------:R-:W-:Y:S01]  /*4580*/  HMMA.16816.F32.BF16 R60, R4.reuse, R22, R60 ;  /* 0x00000016043c723c */ /* 0x040fe2000004183c */
[----:B------:R-:W1:Y:S07]  /*4590*/  LDSM.16.MT88.4 R20, [R152+0x9800] ;  /* 0x009800009814783b */ /* 0x000e6e0000004200 */
        /* <DEDUP_REMOVED lines=96> */
.L_x_7426:
[----:B------:R-:W-:-:S05]  /*4ba0*/  IMAD.MOV.U32 R5, RZ, RZ, c[0x0][0x1a0] ;  /* 0x00006800ff057624 */ /* 0x000fca00078e00ff */
[----:B------:R-:W-:-:S04]  /*4bb0*/  LEA R5, -R5, RZ, 0x6 ;  /* 0x000000ff05057211 */ /* 0x000fc800078e31ff */
[----:B------:R-:W-:Y:S02]  /*4bc0*/  SHF.R.S32.HI R4, RZ, 0x1f, R5 ;  /* 0x0000001fff047819 */ /* 0x000fe40000011405 */
.L_x_7427:
[----:B------:R-:W-:Y:S01]  /*4bd0*/  IMAD.MOV.U32 R0, RZ, RZ, c[0x0][0x1a0] ;  /* 0x00006800ff007624 */ /* 0x000fe200078e00ff */
[C---:B------:R-:W-:Y:S01]  /*4be0*/  LEA R166, P2, R5.reuse, R166, 0x1 ;  /* 0x000000a605a67211 */ /* 0x040fe200078408ff */
[----:B------:R-:W-:Y:S01]  /*4bf0*/  IMAD.MOV.U32 R177, RZ, RZ, 0x5 ;  /* 0x00000005ffb17424 */ /* 0x000fe200078e00ff */
[C---:B------:R-:W-:Y:S01]  /*4c00*/  IADD3 R106, P1, R5.reuse, R106, RZ ;  /* 0x0000006a056a7210 */ /* 0x040fe20007f3e0ff */
[C---:B------:R-:W-:Y:S01]  /*4c10*/  IMAD.SHL.U32 R7, R0.reuse, 0x20, RZ ;  /* 0x0000002000077824 */ /* 0x040fe200078e00ff */
[----:B------:R-:W-:Y:S01]  /*4c20*/  LEA.HI.X R165, R5, R165, R4, 0x1, P2 ;  /* 0x000000a505a57211 */ /* 0x000fe200010f0c04 */
[----:B------:R-:W-:Y:S01]  /*4c30*/  IMAD.MOV.U32 R10, RZ, RZ, R166 ;  /* 0x000000ffff0a7224 */ /* 0x000fe200078e00a6 */
[----:B------:R-:W-:Y:S01]  /*4c40*/  SHF.L.U64.HI R0, R0, R177, c[0x0][0x1a4] ;  /* 0x0000690000007619 */ /* 0x000fe200000102b1 */
[----:B------:R-:W-:Y:S01]  /*4c50*/  IMAD.X R5, R4, 0x1, R104, P1 ;  /* 0x0000000104057824 */ /* 0x000fe200008e0668 */
[----:B------:R-:W-:Y:S01]  /*4c60*/  IADD3 R8, P2, R7, R166, RZ ;  /* 0x000000a607087210 */ /* 0x000fe20007f5e0ff */
[--C-:B------:R-:W-:Y:S01]  /*4c70*/  IMAD.MOV.U32 R11, RZ, RZ, R165.reuse ;  /* 0x000000ffff0b7224 */ /* 0x100fe200078e00a5 */
[----:B------:R-:W-:Y:S01]  /*4c80*/  LEA R4, P3, R106, c[0x0][0x170], 0x1 ;  /* 0x00005c006a047a11 */ /* 0x000fe200078608ff */
[----:B------:R-:W-:Y:S01]  /*4c90*/  IMAD R178, R169, 0x40, R178 ;  /* 0x00000040a9b27824 */ /* 0x000fe200078e02b2 */
[-C--:B------:R-:W-:Y:S01]  /*4ca0*/  IADD3 R16, P1, R8, R7.reuse, RZ ;  /* 0x0000000708107210 */ /* 0x080fe20007f3e0ff */
[----:B------:R-:W-:Y:S01]  /*4cb0*/  IMAD.X R9, R0, 0x1, R165, P2 ;  /* 0x0000000100097824 */ /* 0x000fe200010e06a5 */
[----:B------:R-:W-:Y:S01]  /*4cc0*/  LEA.HI.X R5, R106, c[0x0][0x174], R5, 0x1, P3 ;  /* 0x00005d006a057a11 */ /* 0x000fe200018f0c05 */
[----:B------:R-:W-:Y:S01]  /*4cd0*/  @!PT LDS RZ, [RZ] ;  /* 0x00000000fffff984 */ /* 0x000fe20000000800 */
[----:B------:R-:W-:Y:S01]  /*4ce0*/  @!PT LDS RZ, [RZ] ;  /* 0x00000000fffff984 */ /* 0x000fe20000000800 */
[----:B------:R-:W-:Y:S01]  /*4cf0*/  @!PT LDS RZ, [RZ] ;  /* 0x00000000fffff984 */ /* 0x000fe20000000800 */
[----:B------:R1:W-:Y:S01]  /*4d00*/  LDGSTS.E.BYPASS.LTC128B.128 [R171+0x8000], [R10.64] ;  /* 0x080000000aab7fae */ /* 0x0003e2000b901d44 */
[----:B------:R-:W-:Y:S01]  /*4d10*/  IADD3 R18, P2, R16, R7, RZ ;  /* 0x0000000710127210 */ /* 0x000fe20007f5e0ff */
[--C-:B------:R-:W-:Y:S01]  /*4d20*/  IMAD.X R17, R9, 0x1, R0.reuse, P1 ;  /* 0x0000000109117824 */ /* 0x100fe200008e0600 */
[CC--:B------:R-:W-:Y:S01]  /*4d30*/  ISETP.GE.AND P3, PT, R178.reuse, R176.reuse, PT ;  /* 0x000000b0b200720c */ /* 0x0c0fe20003f66270 */
[----:B------:R2:W-:Y:S02]  /*4d40*/  LDGSTS.E.BYPASS.LTC128B.128 [R171+0xa000], [R4.64+0x80] ;  /* 0x0a00008004ab7fae */ /* 0x0005e4000b901d44 */
[----:B------:R-:W-:Y:S01]  /*4d50*/  IMAD.X R19, R17, 0x1, R0, P2 ;  /* 0x0000000111137824 */ /* 0x000fe200010e0600 */
[----:B------:R-:W-:Y:S01]  /*4d60*/  IADD3 R0, R178, 0x1, RZ ;  /* 0x00000001b2007810 */ /* 0x000fe20007ffe0ff */
[----:B------:R1:W-:Y:S03]  /*4d70*/  LDGSTS.E.BYPASS.LTC128B.128 [R171+0x8800], [R8.64] ;  /* 0x0880000008ab7fae */ /* 0x0003e6000b901d44 */
[C---:B------:R-:W-:Y:S01]  /*4d80*/  ISETP.GE.AND P4, PT, R0.reuse, R176, PT ;  /* 0x000000b00000720c */ /* 0x040fe20003f86270 */
[----:B------:R1:W-:Y:S01]  /*4d90*/  LDGSTS.E.BYPASS.LTC128B.128 [R171+0xa800], [R8.64+0x80] ;  /* 0x0a80008008ab7fae */ /* 0x0003e2000b901d44 */
[----:B------:R-:W-:-:S02]  /*4da0*/  ISETP.GE.AND P1, PT, R0, R167, PT ;  /* 0x000000a70000720c */ /* 0x000fc40003f26270 */
[----:B------:R-:W-:Y:S01]  /*4db0*/  IADD3 R0, R178, 0x8, RZ ;  /* 0x00000008b2007810 */ /* 0x000fe20007ffe0ff */
[----:B------:R3:W-:Y:S03]  /*4dc0*/  LDGSTS.E.BYPASS.LTC128B.128 [R171+0x9000], [R16.64] ;  /* 0x0900000010ab7fae */ /* 0x0007e6000b901d44 */
[CC--:B------:R-:W-:Y:S01]  /*4dd0*/  ISETP.GE.AND P5, PT, R0.reuse, R176.reuse, PT ;  /* 0x000000b00000720c */ /* 0x0c0fe20003fa6270 */
[----:B------:R3:W-:Y:S01]  /*4de0*/  LDGSTS.E.BYPASS.LTC128B.128 [R171+0xb000], [R16.64+0x80] ;  /* 0x0b00008010ab7fae */ /* 0x0007e2000b901d44 */
[----:B------:R-:W-:Y:S02]  /*4df0*/  ISETP.GE.AND P6, PT, R0, R167, PT ;  /* 0x000000a70000720c */ /* 0x000fe40003fc6270 */
[C---:B------:R-:W-:Y:S01]  /*4e00*/  IADD3 R0, R178.reuse, 0x11, RZ ;  /* 0x00000011b2007810 */ /* 0x040fe20007ffe0ff */
[----:B------:R3:W-:Y:S04]  /*4e10*/  LDGSTS.E.BYPASS.LTC128B.128 [R171+0x9800], [R18.64] ;  /* 0x0980000012ab7fae */ /* 0x0007e8000b901d44 */
[----:B------:R3:W-:Y:S04]  /*4e20*/  LDGSTS.E.BYPASS.LTC128B.128 [R171+0xb800], [R18.64+0x80] ;  /* 0x0b80008012ab7fae */ /* 0x0007e8000b901d44 */
[----:B------:R-:W-:Y:S04]  /*4e30*/  LDSM.16.M88.4 R116, [R162] ;  /* 0x00000000a274783b */ /* 0x000fe80000000200 */
[----:B------:R-:W4:Y:S04]  /*4e40*/  LDSM.16.M88.4 R20, [R161+0x4000] ;  /* 0x00400000a114783b */ /* 0x000f280000000200 */
[----:B------:R-:W3:Y:S04]  /*4e50*/  LDSM.16.M88.4 R12, [R161+0x4800] ;  /* 0x00480000a10c783b */ /* 0x000ee80000000200 */
[----:B------:R-:W5:Y:S04]  /*4e60*/  LDSM.16.M88.4 R124, [R161+0x5000] ;  /* 0x00500000a17c783b */ /* 0x000f680000000200 */
[----:B------:R-:W3:Y:S04]  /*4e70*/  LDSM.16.M88.4 R28, [R161+0x5800] ;  /* 0x00580000a11c783b */ /* 0x000ee80000000200 */
[----:B------:R-:W-:Y:S04]  /*4e80*/  LDSM.16.M88.4 R140, [R160] ;  /* 0x00000000a08c783b */ /* 0x000fe80000000200 */
[----:B-1----:R-:W1:Y:S04]  /*4e90*/  LDSM.16.M88.4 R8, [R159] ;  /* 0x000000009f08783b */ /* 0x002e680000000200 */
[----:B--2---:R-:W2:Y:S04]  /*4ea0*/  LDSM.16.M88.4 R4, [R151] ;  /* 0x000000009704783b */ /* 0x004ea80000000200 */
[----:B------:R-:W1:Y:S04]  /*4eb0*/  LDSM.16.M88.4 R132, [R149] ;  /* 0x000000009584783b */ /* 0x000e680000000200 */
[----:B------:R-:W1:Y:S04]  /*4ec0*/  LDSM.16.M88.4 R136, [R150] ;  /* 0x000000009688783b */ /* 0x000e680000000200 */
[----:B------:R-:W-:Y:S01]  /*4ed0*/  LDSM.16.M88.4 R112, [R158] ;  /* 0x000000009e70783b */ /* 0x000fe20000000200 */
[C---:B----4-:R-:W-:Y:S03]  /*4ee0*/  HMMA.16816.F32.BF16 R24, R116.reuse, R20, RZ ;  /* 0x000000147418723c */ /* 0x050fe600000418ff */
[----:B------:R-:W4:Y:S04]  /*4ef0*/  LDSM.16.M88.4 R108, [R155+0x4000] ;  /* 0x004000009b6c783b */ /* 0x000f280000000200 */
[----:B------:R-:W1:Y:S01]  /*4f00*/  LDSM.16.M88.4 R104, [R155+0x4800] ;  /* 0x004800009b68783b */ /* 0x000e620000000200 */
[C---:B------:R-:W-:Y:S03]  /*4f10*/  HMMA.16816.F32.BF16 R20, R116.reuse, R22, RZ ;  /* 0x000000167414723c */ /* 0x040fe600000418ff */
[----:B------:R-:W-:Y:S04]  /*4f20*/  LDSM.16.M88.4 R32, [R155+0x5000] ;  /* 0x005000009b20783b */ /* 0x000fe80000000200 */
[----:B------:R-:W0:Y:S01]  /*4f30*/  LDGDEPBAR ;  /* 0x00000000000079af */ /* 0x000e220000000000 */
[C---:B---3--:R-:W-:Y:S08]  /*4f40*/  HMMA.16816.F32.BF16 R16, R116.reuse, R12, RZ ;  /* 0x0000000c7410723c */ /* 0x048ff000000418ff */
[C---:B------:R-:W-:Y:S08]  /*4f50*/  HMMA.16816.F32.BF16 R12, R116.reuse, R14, RZ ;  /* 0x0000000e740c723c */ /* 0x040ff000000418ff */
[C---:B-----5:R-:W-:Y:S08]  /*4f60*/  HMMA.16816.F32.BF16 R128, R116.reuse, R124, RZ ;  /* 0x0000007c7480723c */ /* 0x060ff000000418ff */
[C---:B------:R-:W-:Y:S08]  /*4f70*/  HMMA.16816.F32.BF16 R124, R116.reuse, R126, RZ ;  /* 0x0000007e747c723c */ /* 0x040ff000000418ff */
[C---:B------:R-:W-:Y:S08]  /*4f80*/  HMMA.16816.F32.BF16 R120, R116.reuse, R28, RZ ;  /* 0x0000001c7478723c */ /* 0x040ff000000418ff */
[----:B------:R-:W-:Y:S01]  /*4f90*/  HMMA.16816.F32.BF16 R116, R116, R30, RZ ;  /* 0x0000001e7474723c */ /* 0x000fe200000418ff */
[----:B------:R-:W3:Y:S07]  /*4fa0*/  LDSM.16.M88.4 R28, [R155+0x5800] ;  /* 0x005800009b1c783b */ /* 0x000eee0000000200 */
[C---:B-1----:R-:W-:Y:S08]  /*4fb0*/  HMMA.16816.F32.BF16 R24, R140.reuse, R8, R24 ;  /* 0x000000088c18723c */ /* 0x042ff00000041818 */
[C---:B------:R-:W-:Y:S01]  /*4fc0*/  HMMA.16816.F32.BF16 R20, R140.reuse, R10, R20 ;  /* 0x0000000a8c14723c */ /* 0x040fe20000041814 */
[----:B------:R-:W-:Y:S07]  /*4fd0*/  LDSM.16.M88.4 R8, [R157] ;  /* 0x000000009d08783b */ /* 0x000fee0000000200 */
[C---:B--2---:R-:W-:Y:S08]  /*4fe0*/  HMMA.16816.F32.BF16 R16, R140.reuse, R4, R16 ;  /* 0x000000048c10723c */ /* 0x044ff00000041810 */
[C---:B------:R-:W-:Y:S01]  /*4ff0*/  HMMA.16816.F32.BF16 R12, R140.reuse, R6, R12 ;  /* 0x000000068c0c723c */ /* 0x040fe2000004180c */
[----:B------:R-:W1:Y:S07]  /*5000*/  LDSM.16.M88.4 R4, [R148] ;  /* 0x000000009404783b */ /* 0x000e6e0000000200 */
[C---:B------:R-:W-:Y:S08]  /*5010*/  HMMA.16816.F32.BF16 R120, R140.reuse, R132, R120 ;  /* 0x000000848c78723c */ /* 0x040ff00000041878 */
[C---:B------:R-:W-:Y:S01]  /*5020*/  HMMA.16816.F32.BF16 R132, R140.reuse, R134, R116 ;  /* 0x000000868c84723c */ /* 0x040fe20000041874 */
[----:B------:R-:W2:Y:S07]  /*5030*/  LDSM.16.M88.4 R116, [R148+0x800] ;  /* 0x000800009474783b */ /* 0x000eae0000000200 */
[C---:B------:R-:W-:Y:S08]  /*5040*/  HMMA.16816.F32.BF16 R128, R140.reuse, R136, R128 ;  /* 0x000000888c80723c */ /* 0x040ff00000041880 */
[----:B------:R-:W-:Y:S08]  /*5050*/  HMMA.16816.F32.BF16 R124, R140, R138, R124 ;  /* 0x0000008a8c7c723c */ /* 0x000ff0000004187c */
        /* <DEDUP_REMOVED lines=21> */
[----:B------:R-:W-:Y:S04]  /*51b0*/  LDSM.16.M88.4 R124, [R160+0x2000] ;  /* 0x00200000a07c783b */ /* 0x000fe80000000200 */
[----:B------:R-:W4:Y:S03]  /*51c0*/  LDSM.16.M88.4 R108, [R147] ;  /* 0x00000000936c783b */ /* 0x000f260000000200 */
[C---:B---3--:R-:W-:Y:S08]  /*51d0*/  HMMA.16816.F32.BF16 R120, R8.reuse, R28, R120 ;  /* 0x0000001c0878723c */ /* 0x048ff00000041878 */
[----:B------:R-:W-:Y:S01]  /*51e0*/  HMMA.16816.F32.BF16 R132, R8, R30, R132 ;  /* 0x0000001e0884723c */ /* 0x000fe20000041884 */
[----:B------:R-:W-:Y:S04]  /*51f0*/  LDSM.16.M88.4 R8, [R145] ;  /* 0x000000009108783b */ /* 0x000fe80000000200 */
[----:B------:R-:W-:Y:S03]  /*5200*/  LDSM.16.M88.4 R28, [R144] ;  /* 0x00000000901c783b */ /* 0x000fe60000000200 */
[C---:B-1----:R-:W-:Y:S08]  /*5210*/  HMMA.16816.F32.BF16 R24, R32.reuse, R4, R24 ;  /* 0x000000042018723c */ /* 0x042ff00000041818 */
[C---:B------:R-:W-:Y:S01]  /*5220*/  HMMA.16816.F32.BF16 R20, R32.reuse, R6, R20 ;  /* 0x000000062014723c */ /* 0x040fe20000041814 */
[----:B------:R-:W1:Y:S07]  /*5230*/  LDSM.16.M88.4 R4, [R146] ;  /* 0x000000009204783b */ /* 0x000e6e0000000200 */
[C---:B------:R-:W-:Y:S08]  /*5240*/  HMMA.16816.F32.BF16 R16, R32.reuse, R104, R16 ;  /* 0x000000682010723c */ /* 0x040ff00000041810 */
[C---:B------:R-:W-:Y:S01]  /*5250*/  HMMA.16816.F32.BF16 R12, R32.reuse, R106, R12 ;  /* 0x0000006a200c723c */ /* 0x040fe2000004180c */
[----:B------:R-:W-:Y:S07]  /*5260*/  LDSM.16.M88.4 R104, [R158+0x2000] ;  /* 0x002000009e68783b */ /* 0x000fee0000000200 */
[C---:B--2---:R-:W-:Y:S08]  /*5270*/  HMMA.16816.F32.BF16 R128, R32.reuse, R116, R128 ;  /* 0x000000742080723c */ /* 0x044ff00000041880 */
[C---:B------:R-:W-:Y:S01]  /*5280*/  HMMA.16816.F32.BF16 R136, R32.reuse, R118, R136 ;  /* 0x000000762088723c */ /* 0x040fe20000041888 */
[----:B------:R-:W-:Y:S07]  /*5290*/  LDSM.16.M88.4 R116, [R155+0x7000] ;  /* 0x007000009b74783b */ /* 0x000fee0000000200 */
[C---:B------:R-:W-:Y:S08]  /*52a0*/  HMMA.16816.F32.BF16 R120, R32.reuse, R112, R120 ;  /* 0x000000702078723c */ /* 0x040ff00000041878 */
[----:B------:R-:W-:Y:S01]  /*52b0*/  HMMA.16816.F32.BF16 R132, R32, R114, R132 ;  /* 0x000000722084723c */ /* 0x000fe20000041884 */
[----:B------:R-:W2:Y:S04]  /*52c0*/  LDSM.16.M88.4 R32, [R155+0x6000] ;  /* 0x006000009b20783b */ /* 0x000ea80000000200 */
[----:B------:R-:W-:Y:S03]  /*52d0*/  LDSM.16.M88.4 R112, [R155+0x7800] ;  /* 0x007800009b70783b */ /* 0x000fe60000000200 */
[C---:B----4-:R-:W-:Y:S08]  /*52e0*/  HMMA.16816.F32.BF16 R24, R124.reuse, R108, R24 ;  /* 0x0000006c7c18723c */ /* 0x050ff00000041818 */
[C---:B-1----:R-:W-:Y:S08]  /*52f0*/  HMMA.16816.F32.BF16 R16, R124.reuse, R4, R16 ;  /* 0x000000047c10723c */ /* 0x042ff00000041810 */
[C---:B------:R-:W-:Y:S01]  /*5300*/  HMMA.16816.F32.BF16 R12, R124.reuse, R6, R12 ;  /* 0x000000067c0c723c */ /* 0x040fe2000004180c */
[----:B------:R-:W-:Y:S07]  /*5310*/  LDSM.16.M88.4 R4, [R148+0x2000] ;  /* 0x002000009404783b */ /* 0x000fee0000000200 */
[C---:B------:R-:W-:Y:S08]  /*5320*/  HMMA.16816.F32.BF16 R128, R124.reuse, R8, R128 ;  /* 0x000000087c80723c */ /* 0x040ff00000041880 */
[----:B------:R-:W-:Y:S01]  /*5330*/  HMMA.16816.F32.BF16 R136, R124, R10, R136 ;  /* 0x0000000a7c88723c */ /* 0x000fe20000041888 */
[----:B------:R-:W1:Y:S07]  /*5340*/  LDSM.16.M88.4 R8, [R157+0x2000] ;  /* 0x002000009d08783b */ /* 0x000e6e0000000200 */
[----:B--2---:R-:W-:Y:S08]  /*5350*/  HMMA.16816.F32.BF16 R24, R104, R32, R24 ;  /* 0x000000206818723c */ /* 0x004ff00000041818 */
[C---:B------:R-:W-:Y:S01]  /*5360*/  HMMA.16816.F32.BF16 R20, R124.reuse, R110, R20 ;  /* 0x0000006e7c14723c */ /* 0x040fe20000041814 */
[----:B------:R-:W2:Y:S07]  /*5370*/  LDSM.16.M88.4 R108, [R155+0x6800] ;  /* 0x006800009b6c783b */ /* 0x000eae0000000200 */
[C---:B------:R-:W-:Y:S08]  /*5380*/  HMMA.16816.F32.BF16 R120, R124.reuse, R28, R120 ;  /* 0x0000001c7c78723c */ /* 0x040ff00000041878 */
[----:B------:R-:W-:Y:S01]  /*5390*/  HMMA.16816.F32.BF16 R132, R124, R30, R132 ;  /* 0x0000001e7c84723c */ /* 0x000fe20000041884 */
[----:B------:R-:W3:Y:S07]  /*53a0*/  LDSM.16.M88.4 R28, [R148+0x2800] ;  /* 0x00280000941c783b */ /* 0x000eee0000000200 */
[----:B------:R-:W-:Y:S01]  /*53b0*/  HMMA.16816.F32.BF16 R20, R104, R34, R20 ;  /* 0x000000226814723c */ /* 0x000fe20000041814 */
[----:B------:R-:W4:Y:S07]  /*53c0*/  LDSM.16.M88.4 R32, [R148+0x3000] ;  /* 0x003000009420783b */ /* 0x000f2e0000000200 */
[----:B-1----:R-:W-:Y:S07]  /*53d0*/  HMMA.16816.F32.BF16 R24, R8, R4, R24 ;  /* 0x000000040818723c */ /* 0x002fee0000041818 */
[----:B------:R-:W-:Y:S01]  /*53e0*/  IADD3 R4, R178, 0x9, RZ ;  /* 0x00000009b2047810 */ /* 0x000fe20007ffe0ff */
[----:B------:R-:W-:Y:S03]  /*53f0*/  HMMA.16816.F32.BF16 R128, R104, R116, R128 ;  /* 0x000000746880723c */ /* 0x000fe60000041880 */
[----:B------:R-:W-:-:S05]  /*5400*/  ISETP.GE.AND P2, PT, R4, R176, PT ;  /* 0x000000b00400720c */ /* 0x000fca0003f46270 */
[----:B--2---:R-:W-:Y:S08]  /*5410*/  HMMA.16816.F32.BF16 R16, R104, R108, R16 ;  /* 0x0000006c6810723c */ /* 0x004ff00000041810 */
[----:B------:R-:W-:Y:S01]  /*5420*/  FSEL R109, R24, -INF , !P3 ;  /* 0xff800000186d7808 */ /* 0x000fe20005800000 */
[----:B------:R-:W-:Y:S01]  /*5430*/  HMMA.16816.F32.BF16 R20, R8, R6, R20 ;  /* 0x000000060814723c */ /* 0x000fe20000041814 */
[----:B------:R-:W-:-:S02]  /*5440*/  ISETP.GE.AND P3, PT, R4, R167, PT ;  /* 0x000000a70400720c */ /* 0x000fc40003f66270 */
[----:B------:R-:W1:Y:S01]  /*5450*/  LDSM.16.M88.4 R4, [R148+0x3800] ;  /* 0x003800009404783b */ /* 0x000e620000000200 */
[----:B------:R-:W-:Y:S01]  /*5460*/  IADD3 R24, R178, 0x10, RZ ;  /* 0x00000010b2187810 */ /* 0x000fe20007ffe0ff */
[----:B------:R-:W-:-:S04]  /*5470*/  DEPBAR.LE SB0, 0x0 ;  /* 0x000080000000791a */ /* 0x000fc80000000000 */
[----:B------:R-:W-:Y:S01]  /*5480*/  HMMA.16816.F32.BF16 R12, R104, R110, R12 ;  /* 0x0000006e680c723c */ /* 0x000fe2000004180c */
[----:B------:R-:W-:Y:S02]  /*5490*/  FSEL R193, R25, -INF , !P4 ;  /* 0xff80000019c17808 */ /* 0x000fe40006000000 */
[----:B------:R-:W-:-:S04]  /*54a0*/  ISETP.GE.AND P4, PT, R178, R167, PT ;  /* 0x000000a7b200720c */ /* 0x000fc80003f86270 */
[----:B------:R-:W-:Y:S01]  /*54b0*/  FSEL R26, R26, -INF , !P4 ;  /* 0xff8000001a1a7808 */ /* 0x000fe20006000000 */
[----:B------:R-:W-:Y:S01]  /*54c0*/  HMMA.16816.F32.BF16 R120, R104, R112, R120 ;  /* 0x000000706878723c */ /* 0x000fe20000041878 */
[----:B------:R-:W-:-:S06]  /*54d0*/  ISETP.GE.AND P4, PT, R24, R167, PT ;  /* 0x000000a71800720c */ /* 0x000fcc0003f86270 */
[----:B------:R-:W-:Y:S01]  /*54e0*/  FSEL R191, R20, -INF , !P5 ;  /* 0xff80000014bf7808 */ /* 0x000fe20006800000 */
[----:B------:R-:W-:Y:S01]  /*54f0*/  HMMA.16816.F32.BF16 R136, R104, R118, R136 ;  /* 0x000000766888723c */ /* 0x000fe20000041888 */
[----:B------:R-:W-:Y:S02]  /*5500*/  FSEL R113, R27, -INF , !P1 ;  /* 0xff8000001b717808 */ /* 0x000fe40004800000 */
[----:B------:R-:W-:Y:S02]  /*5510*/  FSEL R197, R21, -INF , !P2 ;  /* 0xff80000015c57808 */ /* 0x000fe40005000000 */
[-C--:B------:R-:W-:Y:S02]  /*5520*/  ISETP.GE.AND P5, PT, R24, R176.reuse, PT ;  /* 0x000000b01800720c */ /* 0x080fe40003fa6270 */
[C---:B------:R-:W-:Y:S01]  /*5530*/  ISETP.GE.AND P2, PT, R0.reuse, R176, PT ;  /* 0x000000b00000720c */ /* 0x040fe20003f46270 */
[----:B---3--:R-:W-:Y:S01]  /*5540*/  HMMA.16816.F32.BF16 R16, R8, R28, R16 ;  /* 0x0000001c0810723c */ /* 0x008fe20000041810 */
[----:B------:R-:W-:-:S02]  /*5550*/  ISETP.GE.AND P1, PT, R0, R167, PT ;  /* 0x000000a70000720c */ /* 0x000fc40003f26270 */
[C---:B------:R-:W-:Y:S02]  /*5560*/  IADD3 R20, R178.reuse, 0x18, RZ ;  /* 0x00000018b2147810 */ /* 0x040fe40007ffe0ff */
[----:B------:R-:W-:Y:S02]  /*5570*/  IADD3 R0, R178, 0x19, RZ ;  /* 0x00000019b2007810 */ /* 0x000fe40007ffe0ff */
[----:B------:R-:W-:Y:S01]  /*5580*/  FSEL R195, R23, -INF , !P3 ;  /* 0xff80000017c37808 */ /* 0x000fe20005800000 */
[----:B------:R-:W-:Y:S01]  /*5590*/  HMMA.16816.F32.BF16 R12, R8, R30, R12 ;  /* 0x0000001e080c723c */ /* 0x000fe2000004180c */
[----:B------:R-:W-:Y:S02]  /*55a0*/  ISETP.GE.AND P3, PT, R20, R176, PT ;  /* 0x000000b01400720c */ /* 0x000fe40003f66270 */
[----:B------:R-:W-:Y:S02]  /*55b0*/  FSEL R199, R22, -INF , !P6 ;  /* 0xff80000016c77808 */ /* 0x000fe40007000000 */
[----:B------:R-:W-:-:S03]  /*55c0*/  ISETP.GE.AND P6, PT, R20, R167, PT ;  /* 0x000000a71400720c */ /* 0x000fc60003fc6270 */
[----:B------:R-:W-:Y:S08]  /*55d0*/  HMMA.16816.F32.BF16 R132, R104, R114, R132 ;  /* 0x000000726884723c */ /* 0x000ff00000041884 */
[----:B----4-:R-:W-:Y:S01]  /*55e0*/  HMMA.16816.F32.BF16 R128, R8, R32, R128 ;  /* 0x000000200880723c */ /* 0x010fe20000041880 */
[----:B------:R-:W-:Y:S02]  /*55f0*/  FSEL R183, R16, -INF , !P5 ;  /* 0xff80000010b77808 */ /* 0x000fe40006800000 */
[----:B------:R-:W-:-:S02]  /*5600*/  FSEL R181, R17, -INF , !P2 ;  /* 0xff80000011b57808 */ /* 0x000fc40005000000 */
[CC--:B------:R-:W-:Y:S02]  /*5610*/  ISETP.GE.AND P5, PT, R0.reuse, R176.reuse, PT ;  /* 0x000000b00000720c */ /* 0x0c0fe40003fa6270 */
[-C--:B------:R-:W-:Y:S01]  /*5620*/  ISETP.GE.AND P2, PT, R0, R167.reuse, PT ;  /* 0x000000a70000720c */ /* 0x080fe20003f46270 */
[C---:B-1----:R-:W-:Y:S01]  /*5630*/  HMMA.16816.F32.BF16 R120, R8.reuse, R4, R120 ;  /* 0x000000040878723c */ /* 0x042fe20000041878 */
[----:B------:R-:W-:Y:S02]  /*5640*/  IADD3 R0, R178, 0x20, RZ ;  /* 0x00000020b2007810 */ /* 0x000fe40007ffe0ff */
[----:B------:R-:W-:Y:S02]  /*5650*/  FSEL R189, R12, -INF , !P3 ;  /* 0xff8000000cbd7808 */ /* 0x000fe40005800000 */
[----:B------:R-:W-:Y:S02]  /*5660*/  FSEL R25, R18, -INF , !P4 ;  /* 0xff80000012197808 */ /* 0x000fe40006000000 */
[C---:B------:R-:W-:Y:S01]  /*5670*/  ISETP.GE.AND P3, PT, R0.reuse, R176, PT ;  /* 0x000000b00000720c */ /* 0x040fe20003f66270 */
[----:B------:R-:W-:Y:S01]  /*5680*/  HMMA.16816.F32.BF16 R136, R8, R34, R136 ;  /* 0x000000220888723c */ /* 0x000fe20000041888 */
[----:B------:R-:W-:-:S02]  /*5690*/  ISETP.GE.AND P4, PT, R0, R167, PT ;  /* 0x000000a70000720c */ /* 0x000fc40003f86270 */
[C---:B------:R-:W-:Y:S02]  /*56a0*/  IADD3 R16, R178.reuse, 0x21, RZ ;  /* 0x00000021b2107810 */ /* 0x040fe40007ffe0ff */
[C---:B------:R-:W-:Y:S02]  /*56b0*/  IADD3 R0, R178.reuse, 0x28, RZ ;  /* 0x00000028b2007810 */ /* 0x040fe40007ffe0ff */
[----:B------:R-:W-:Y:S01]  /*56c0*/  IADD3 R4, R178, 0x30, RZ ;  /* 0x00000030b2047810 */ /* 0x000fe20007ffe0ff */
[----:B------:R-:W-:Y:S01]  /*56d0*/  HMMA.16816.F32.BF16 R132, R8, R6, R132 ;  /* 0x000000060884723c */ /* 0x000fe20000041884 */
[----:B------:R-:W-:Y:S02]  /*56e0*/  FSEL R27, R13, -INF , !P5 ;  /* 0xff8000000d1b7808 */ /* 0x000fe40006800000 */
[----:B------:R-:W-:Y:S02]  /*56f0*/  FSEL R21, R14, -INF , !P6 ;  /* 0xff8000000e157808 */ /* 0x000fe40007000000 */
[----:B------:R-:W-:-:S02]  /*5700*/  FSEL R179, R15, -INF , !P2 ;  /* 0xff8000000fb37808 */ /* 0x000fc40005000000 */
[----:B------:R-:W-:Y:S01]  /*5710*/  FSEL R29, R130, -INF , !P4 ;  /* 0xff800000821d7808 */ /* 0x000fe20006000000 */
[----:B------:R-:W-:Y:S01]  /*5720*/  BAR.SYNC.DEFER_BLOCKING 0x0 ;  /* 0x0000000000007b1d */ /* 0x000fe20000010000 */
[-C--:B------:R-:W-:Y:S02]  /*5730*/  ISETP.GE.AND P5, PT, R16, R176.reuse, PT ;  /* 0x000000b01000720c */ /* 0x080fe40003fa6270 */
        /* <DEDUP_REMOVED lines=8> */
[----:B------:R-:W-:Y:S02]  /*57c0*/  ISETP.GE.AND P1, PT, R16, R167, PT ;  /* 0x000000a71000720c */ /* 0x000fe40003f26270 */
[----:B------:R-:W-:-:S02]  /*57d0*/  ISETP.GE.AND P3, PT, R0, R176, PT ;  /* 0x000000b00000720c */ /* 0x000fc40003f66270 */
[----:B------:R-:W-:Y:S02]  /*57e0*/  ISETP.GE.AND P5, PT, R0, R167, PT ;  /* 0x000000a70000720c */ /* 0x000fe40003fa6270 */
[----:B------:R-:W-:Y:S02]  /*57f0*/  ISETP.GT.AND P4, PT, R169, R164, PT ;  /* 0x000000a4a900720c */ /* 0x000fe40003f84270 */
[----:B------:R-:W-:Y:S02]  /*5800*/  IADD3 R0, R178, 0x31, RZ ;  /* 0x00000031b2007810 */ /* 0x000fe40007ffe0ff */
[----:B------:R-:W-:Y:S02]  /*5810*/  FSEL R141, R131, -INF , !P1 ;  /* 0xff800000838d7808 */ /* 0x000fe40004800000 */
[----:B------:R-:W-:Y:S02]  /*5820*/  FSEL R143, R137, -INF , !P3 ;  /* 0xff800000898f7808 */ /* 0x000fe40005800000 */
[----:B------:R-:W-:-:S02]  /*5830*/  FSEL R31, R136, -INF , !P2 ;  /* 0xff800000881f7808 */ /* 0x000fc40005000000 */
[CC--:B------:R-:W-:Y:S02]  /*5840*/  ISETP.GE.AND P1, PT, R0.reuse, R176.reuse, PT ;  /* 0x000000b00000720c */ /* 0x0c0fe40003f26270 */
[----:B------:R-:W-:Y:S02]  /*5850*/  ISETP.GE.AND P3, PT, R0, R167, PT ;  /* 0x000000a70000720c */ /* 0x000fe40003f66270 */
[----:B------:R-:W-:Y:S02]  /*5860*/  ISETP.GE.AND P2, PT, R4, R176, PT ;  /* 0x000000b00400720c */ /* 0x000fe40003f46270 */
[C---:B------:R-:W-:Y:S02]  /*5870*/  IADD3 R0, R178.reuse, 0x38, RZ ;  /* 0x00000038b2007810 */ /* 0x040fe40007ffe0ff */
[----:B------:R-:W-:Y:S02]  /*5880*/  IADD3 R178, R178, 0x39, RZ ;  /* 0x00000039b2b27810 */ /* 0x000fe40007ffe0ff */
[----:B------:R-:W-:-:S02]  /*5890*/  FSEL R137, R138, -INF , !P6 ;  /* 0xff8000008a897808 */ /* 0x000fc40007000000 */
[----:B------:R-:W-:Y:S02]  /*58a0*/  FSEL R139, R139, -INF , !P5 ;  /* 0xff8000008b8b7808 */ /* 0x000fe40006800000 */
[----:B------:R-:W-:Y:S02]  /*58b0*/  FSEL R127, R120, -INF , !P2 ;  /* 0xff800000787f7808 */ /* 0x000fe40005000000 */
[----:B------:R-:W-:Y:S02]  /*58c0*/  FSEL R125, R121, -INF , !P1 ;  /* 0xff800000797d7808 */ /* 0x000fe40004800000 */
[-C--:B------:R-:W-:Y:S02]  /*58d0*/  ISETP.GE.AND P6, PT, R0, R176.reuse, PT ;  /* 0x000000b00000720c */ /* 0x080fe40003fc6270 */
[----:B------:R-:W-:Y:S02]  /*58e0*/  ISETP.GE.AND P5, PT, R178, R176, PT ;  /* 0x000000b0b200720c */ /* 0x000fe40003fa6270 */
        /* <DEDUP_REMOVED lines=40> */
[----:B------:R-:W-:-:S05]  /*5b70*/  ISETP.NE.AND P2, PT, RZ, c[0x0][0x2d0], PT ;  /* 0x0000b400ff007a0c */ /* 0x000fca0003f45270 */
        /* <DEDUP_REMOVED lines=25> */
.L_x_7429:
[----:B------:R-:W-:-:S04]  /*5d10*/  LEA R6, -R2, RZ, 0x6 ;  /* 0x000000ff02067211 */ /* 0x000fc800078e31ff */
[----:B------:R-:W-:Y:S02]  /*5d20*/  SHF.R.S32.HI R0, RZ, 0x1f, R6 ;  /* 0x0000001fff007819 */ /* 0x000fe40000011406 */
.L_x_7430:
        /* <DEDUP_REMOVED lines=24> */
.L_x_7428:
        /* <DEDUP_REMOVED lines=52> */
[----:B------:R-:W-:Y:S01]  /*61f0*/  FADD.FTZ R6, R3, -R6 ;  /* 0x8000000603067221 */ /* 0x000fe20000010000 */
[----:B------:R-:W-:Y:S01]  /*6200*/  LDSM.16.MT88.4 R100, [R153+0xb000] ;  /* 0x00b000009964783b */ /* 0x000fe20000004200 */
        /* <DEDUP_REMOVED lines=8> */
[----:B------:R-:W-:Y:S01]  /*6290*/  FFMA.FTZ R113, R195, c[0x0][0x23c], -R116 ;  /* 0x00008f00c3717a23 */ /* 0x000fe20000010874 */
[----:B------:R-:W-:Y:S01]  /*62a0*/  MUFU.EX2 R109, R109 ;  /* 0x0000006d006d7308 */ /* 0x000fe20000000800 */
[----:B------:R-:W-:Y:S02]  /*62b0*/  FMUL.FTZ R114, R4, c[0x0][0x23c] ;  /* 0x00008f0004727a20 */ /* 0x000fe40000410000 */
[----:B------:R-:W-:Y:S02]  /*62c0*/  FMUL.FTZ R112, R6, c[0x0][0x23c] ;  /* 0x00008f0006707a20 */ /* 0x000fe40000410000 */
[--C-:B------:R-:W-:Y:S02]  /*62d0*/  FFMA.FTZ R3, R183, c[0x0][0x23c], -R118.reuse ;  /* 0x00008f00b7037a23 */ /* 0x100fe40000010876 */
[--C-:B------:R-:W-:Y:S01]  /*62e0*/  FFMA.FTZ R122, R181, c[0x0][0x23c], -R118.reuse ;  /* 0x00008f00b57a7a23 */ /* 0x100fe20000010876 */
[----:B------:R-:W1:Y:S01]  /*62f0*/  MUFU.EX2 R108, R108 ;  /* 0x0000006c006c7308 */ /* 0x000e620000000800 */
[----:B------:R-:W-:-:S02]  /*6300*/  FFMA.FTZ R120, R189, c[0x0][0x23c], -R118 ;  /* 0x00008f00bd787a23 */ /* 0x000fc40000010876 */
[----:B------:R-:W-:Y:S02]  /*6310*/  FFMA.FTZ R129, R27, c[0x0][0x23c], -R118 ;  /* 0x00008f001b817a23 */ /* 0x000fe40000010876 */
[--C-:B------:R-:W-:Y:S02]  /*6320*/  FFMA.FTZ R124, R25, c[0x0][0x23c], -R116.reuse ;  /* 0x00008f00197c7a23 */ /* 0x100fe40000010874 */
[--C-:B------:R-:W-:Y:S01]  /*6330*/  FFMA.FTZ R131, R23, c[0x0][0x23c], -R116.reuse ;  /* 0x00008f0017837a23 */ /* 0x100fe20000010874 */
[----:B------:R-:W-:Y:S01]  /*6340*/  MUFU.EX2 R107, R107 ;  /* 0x0000006b006b7308 */ /* 0x000fe20000000800 */
[--C-:B------:R-:W-:Y:S01]  /*6350*/  FFMA.FTZ R126, R21, c[0x0][0x23c], -R116.reuse ;  /* 0x00008f00157e7a23 */ /* 0x100fe20000010874 */
[----:B------:R-:W-:Y:S01]  /*6360*/  LDSM.16.MT88.4 R24, [R156+0x8800] ;  /* 0x008800009c18783b */ /* 0x000fe20000004200 */
[----:B------:R-:W-:Y:S02]  /*6370*/  FFMA.FTZ R135, R179, c[0x0][0x23c], -R116 ;  /* 0x00008f00b3877a23 */ /* 0x000fe40000010874 */
[--C-:B------:R-:W-:Y:S01]  /*6380*/  FFMA.FTZ R128, R35, c[0x0][0x23c], -R118.reuse ;  /* 0x00008f0023807a23 */ /* 0x100fe20000010876 */
[----:B------:R-:W-:Y:S01]  /*6390*/  LDSM.16.MT88.4 R20, [R153+0x8800] ;  /* 0x008800009914783b */ /* 0x000fe20000004200 */
[----:B------:R-:W-:Y:S01]  /*63a0*/  FFMA.FTZ R167, R33, c[0x0][0x23c], -R118 ;  /* 0x00008f0021a77a23 */ /* 0x000fe20000010876 */
[----:B------:R-:W2:Y:S01]  /*63b0*/  MUFU.EX2 R106, R106 ;  /* 0x0000006a006a7308 */ /* 0x000ea20000000800 */
[----:B-1----:R-:W-:Y:S01]  /*63c0*/  F2FP.BF16.PACK_AB R4, R108, R109 ;  /* 0x0000006d6c04723e */ /* 0x002fe200000010ff */
[----:B------:R-:W-:Y:S01]  /*63d0*/  LDSM.16.MT88.4 R32, [R153+0xa800] ;  /* 0x00a800009920783b */ /* 0x000fe20000004200 */
[----:B------:R-:W-:-:S02]  /*63e0*/  FFMA.FTZ R134, R137, c[0x0][0x23c], -R116 ;  /* 0x00008f0089867a23 */ /* 0x000fc40000010874 */
[--C-:B------:R-:W-:Y:S02]  /*63f0*/  FFMA.FTZ R130, R31, c[0x0][0x23c], -R118.reuse ;  /* 0x00008f001f827a23 */ /* 0x100fe40000010876 */
[----:B------:R-:W-:Y:S01]  /*6400*/  FFMA.FTZ R143, R143, c[0x0][0x23c], -R118 ;  /* 0x00008f008f8f7a23 */ /* 0x000fe20000010876 */
[----:B------:R-:W1:Y:S01]  /*6410*/  MUFU.EX2 R105, R105 ;  /* 0x0000006900697308 */ /* 0x000e620000000800 */
[--C-:B------:R-:W-:Y:S02]  /*6420*/  FFMA.FTZ R132, R29, c[0x0][0x23c], -R116.reuse ;  /* 0x00008f001d847a23 */ /* 0x100fe40000010874 */
[--C-:B------:R-:W-:Y:S01]  /*6430*/  FFMA.FTZ R141, R141, c[0x0][0x23c], -R116.reuse ;  /* 0x00008f008d8d7a23 */ /* 0x100fe20000010874 */
[----:B------:R-:W-:Y:S01]  /*6440*/  LDSM.16.MT88.4 R28, [R156+0x9000] ;  /* 0x009000009c1c783b */ /* 0x000fe20000004200 */
[----:B------:R-:W-:Y:S02]  /*6450*/  FFMA.FTZ R137, R139, c[0x0][0x23c], -R116 ;  /* 0x00008f008b897a23 */ /* 0x000fe40000010874 */
[--C-:B------:R-:W-:Y:S01]  /*6460*/  FFMA.FTZ R127, R127, c[0x0][0x23c], -R118.reuse ;  /* 0x00008f007f7f7a23 */ /* 0x100fe20000010876 */
[----:B------:R-:W-:Y:S01]  /*6470*/  MUFU.EX2 R0, R0 ;  /* 0x0000000000007308 */ /* 0x000fe20000000800 */
[----:B--2---:R-:W-:Y:S01]  /*6480*/  F2FP.BF16.PACK_AB R6, R106, R107 ;  /* 0x0000006b6a06723e */ /* 0x004fe200000010ff */
[----:B------:R-:W-:-:S02]  /*6490*/  FFMA.FTZ R136, R125, c[0x0][0x23c], -R118 ;  /* 0x00008f007d887a23 */ /* 0x000fc40000010876 */
[--C-:B------:R-:W-:Y:S02]  /*64a0*/  FFMA.FTZ R121, R121, c[0x0][0x23c], -R118.reuse ;  /* 0x00008f0079797a23 */ /* 0x100fe40000010876 */
[----:B------:R-:W-:Y:S02]  /*64b0*/  FFMA.FTZ R118, R133, c[0x0][0x23c], -R118 ;  /* 0x00008f0085767a23 */ /* 0x000fe40000010876 */
[----:B------:R-:W2:Y:S01]  /*64c0*/  MUFU.EX2 R113, R113 ;  /* 0x0000007100717308 */ /* 0x000ea20000000800 */
[----:B-1----:R-:W-:Y:S01]  /*64d0*/  F2FP.BF16.PACK_AB R5, R104, R105 ;  /* 0x000000696805723e */ /* 0x002fe200000010ff */
[--C-:B------:R-:W-:Y:S02]  /*64e0*/  FFMA.FTZ R119, R119, c[0x0][0x23c], -R116.reuse ;  /* 0x00008f0077777a23 */ /* 0x100fe40000010874 */
[--C-:B------:R-:W-:Y:S02]  /*64f0*/  FFMA.FTZ R138, R123, c[0x0][0x23c], -R116.reuse ;  /* 0x00008f007b8a7a23 */ /* 0x100fe40000010874 */
[----:B------:R-:W-:-:S02]  /*6500*/  FFMA.FTZ R117, R117, c[0x0][0x23c], -R116 ;  /* 0x00008f0075757a23 */ /* 0x000fc40000010874 */
[----:B------:R-:W1:Y:S08]  /*6510*/  MUFU.EX2 R114, R114 ;  /* 0x0000007200727308 */ /* 0x000e700000000800 */
        /* <DEDUP_REMOVED lines=20> */
[----:B------:R-:W2:Y:S01]  /*6660*/  LDSM.16.MT88.4 R8, [R152+0x8000] ;  /* 0x008000009808783b */ /* 0x000ea20000004200 */
[----:B------:R-:W-:Y:S01]  /*6670*/  FMUL.FTZ R53, R53, R114 ;  /* 0x0000007235357220 */ /* 0x000fe20000410000 */
[----:B------:R-:W-:Y:S01]  /*6680*/  MUFU.EX2 R129, R129 ;  /* 0x0000008100817308 */ /* 0x000fe20000000800 */
[----:B------:R-:W-:-:S02]  /*6690*/  FMUL.FTZ R54, R54, R112 ;  /* 0x0000007036367220 */ /* 0x000fc40000410000 */
[----:B------:R-:W-:Y:S02]  /*66a0*/  FMUL.FTZ R55, R55, R112 ;  /* 0x0000007037377220 */ /* 0x000fe40000410000 */
[C---:B------:R-:W-:Y:S01]  /*66b0*/  HMMA.16816.F32.BF16 R48, R4.reuse, R12, R48 ;  /* 0x0000000c0430723c */ /* 0x040fe20000041830 */
        /* <DEDUP_REMOVED lines=22> */
[----:B------:R-:W1:Y:S01]  /*6820*/  MUFU.EX2 R135, R135 ;  /* 0x0000008700877308 */ /* 0x000e620000000800 */
[-C--:B------:R-:W-:Y:S02]  /*6830*/  FMUL.FTZ R62, R62, R112.reuse ;  /* 0x000000703e3e7220 */ /* 0x080fe40000410000 */
[----:B------:R-:W-:Y:S01]  /*6840*/  FMUL.FTZ R63, R63, R112 ;  /* 0x000000703f3f7220 */ /* 0x000fe20000410000 */
[----:B--2---:R-:W-:Y:S01]  /*6850*/  HMMA.16816.F32.BF16 R56, R4, R8, R56 ;  /* 0x000000080438723c */ /* 0x004fe20000041838 */
[-C--:B------:R-:W-:Y:S02]  /*6860*/  FMUL.FTZ R72, R72, R114.reuse ;  /* 0x0000007248487220 */ /* 0x080fe40000410000 */
[----:B------:R-:W-:Y:S01]  /*6870*/  FMUL.FTZ R73, R73, R114 ;  /* 0x0000007249497220 */ /* 0x000fe20000410000 */
[----:B------:R-:W-:Y:S01]  /*6880*/  MUFU.EX2 R128, R128 ;  /* 0x0000008000807308 */ /* 0x000fe20000000800 */
[----:B------:R-:W-:-:S02]  /*6890*/  FMUL.FTZ R74, R74, R112 ;  /* 0x000000704a4a7220 */ /* 0x000fc40000410000 */
[----:B------:R-:W-:Y:S01]  /*68a0*/  FMUL.FTZ R75, R75, R112 ;  /* 0x000000704b4b7220 */ /* 0x000fe20000410000 */
[C---:B------:R-:W-:Y:S01]  /*68b0*/  HMMA.16816.F32.BF16 R60, R4.reuse, R10, R60 ;  /* 0x0000000a043c723c */ /* 0x040fe2000004183c */
[----:B------:R-:W2:Y:S01]  /*68c0*/  LDSM.16.MT88.4 R8, [R153+0xa000] ;  /* 0x00a000009908783b */ /* 0x000ea20000004200 */
        /* <DEDUP_REMOVED lines=51> */
[----:B------:R-:W2:Y:S02]  /*6c00*/  MUFU.EX2 R136, R136 ;  /* 0x0000008800887308 */ /* 0x000ea40000000800 */
[----:B------:R-:W-:Y:S01]  /*6c10*/  FADD.FTZ R106, R106, R107 ;  /* 0x0000006b6a6a7221 */ /* 0x000fe20000010000 */
[C---:B-1----:R-:W-:Y:S02]  /*6c20*/  F2FP.BF16.PACK_AB R4, R122.reuse, R3 ;  /* 0x000000037a04723e */ /* 0x042fe400000010ff */
        /* <DEDUP_REMOVED lines=12> */
[----:B------:R-:W1:Y:S01]  /*6cf0*/  LDSM.16.MT88.4 R16, [R152+0xa800] ;  /* 0x00a800009810783b */ /* 0x000e620000004200 */
[----:B------:R-:W-:Y:S06]  /*6d00*/  MUFU.EX2 R119, R119 ;  /* 0x0000007700777308 */ /* 0x000fec0000000800 */
[C---:B--2---:R-:W-:Y:S02]  /*6d10*/  HMMA.16816.F32.BF16 R40, R4.reuse, R8, R40 ;  /* 0x000000080428723c */ /* 0x044fe40000041828 */
[----:B------:R-:W2:Y:S06]  /*6d20*/  MUFU.EX2 R138, R138 ;  /* 0x0000008a008a7308 */ /* 0x000eac0000000800 */
        /* <DEDUP_REMOVED lines=50> */
[----:B------:R-:W-:Y:S07]  /*7050*/  HMMA.16816.F32.BF16 R84, R4, R34, R84 ;  /* 0x000000220454723c */ /* 0x000fee0000041854 */
[----:B------:R-:W-:-:S02]  /*7060*/  F2FP.BF16.PACK_AB R4, R136, R127 ;  /* 0x0000007f8804723e */ /* 0x000fc400000010ff */
[----:B--2---:R-:W-:Y:S02]  /*7070*/  F2FP.BF16.PACK_AB R5, R138, R119 ;  /* 0x000000778a05723e */ /* 0x004fe400000010ff */
[----:B------:R-:W-:Y:S02]  /*7080*/  F2FP.BF16.PACK_AB R6, R118, R121 ;  /* 0x000000797606723e */ /* 0x000fe400000010ff */
[----:B---3--:R-:W-:-:S07]  /*7090*/  F2FP.BF16.PACK_AB R7, R101, R100 ;  /* 0x000000646507723e */ /* 0x008fce00000010ff */
[C---:B-----5:R-:W-:Y:S07]  /*70a0*/  HMMA.16816.F32.BF16 R56, R4.reuse, R20, R56 ;  /* 0x000000140438723c */ /* 0x060fee0000041838 */
[----:B------:R-:W-:Y:S01]  /*70b0*/  FFMA.FTZ R21, R185, R112, R105 ;  /* 0x00000070b9157223 */ /* 0x000fe20000010069 */
[----:B-1----:R-:W-:Y:S03]  /*70c0*/  HMMA.16816.F32.BF16 R96, R4, R16, R96 ;  /* 0x000000100460723c */ /* 0x002fe60000041860 */
[----:B------:R-:W-:-:S04]  /*70d0*/  FADD.FTZ R21, R104, R21 ;  /* 0x0000001568157221 */ /* 0x000fc80000010000 */
[----:B------:R-:W-:Y:S01]  /*70e0*/  FADD.FTZ R0, R0, R21 ;  /* 0x0000001500007221 */ /* 0x000fe20000010000 */
[C---:B------:R-:W-:Y:S01]  /*70f0*/  HMMA.16816.F32.BF16 R36, R4.reuse, R18, R36 ;  /* 0x000000120424723c */ /* 0x040fe20000041824 */
[----:B------:R-:W1:Y:S02]  /*7100*/  LDSM.16.MT88.4 R16, [R153+0xb800] ;  /* 0x00b800009910783b */ /* 0x000e640000004200 */
        /* <DEDUP_REMOVED lines=25> */
[----:B------:R-:W-:Y:S01]  /*72a0*/  FADD.FTZ R185, R101, R100 ;  /* 0x0000006465b97221 */ /* 0x000fe20000010000 */
[----:B------:R-:W-:-:S04]  /*72b0*/  MOV R100, R111 ;  /* 0x0000006f00647202 */ /* 0x000fc80000000f00 */
[C---:B------:R-:W-:Y:S08]  /*72c0*/  HMMA.16816.F32.BF16 R52, R4.reuse, R26, R52 ;  /* 0x0000001a0434723c */ /* 0x040ff00000041834 */
[C---:B------:R-:W-:Y:S08]  /*72d0*/  HMMA.16816.F32.BF16 R60, R4.reuse, R22, R60 ;  /* 0x00000016043c723c */ /* 0x040ff0000004183c */
[C---:B------:R-:W-:Y:S08]  /*72e0*/  HMMA.16816.F32.BF16 R92, R4.reuse, R10, R92 ;  /* 0x0000000a045c723c */ /* 0x040ff0000004185c */
[C---:B-1----:R-:W-:Y:S08]  /*72f0*/  HMMA.16816.F32.BF16 R76, R4.reuse, R16, R76 ;  /* 0x00000010044c723c */ /* 0x042ff0000004184c */
[C---:B------:R-:W-:Y:S08]  /*7300*/  HMMA.16816.F32.BF16 R80, R4.reuse, R18, R80 ;  /* 0x000000120450723c */ /* 0x040ff00000041850 */
[C---:B--2---:R-:W-:Y:S08]  /*7310*/  HMMA.16816.F32.BF16 R88, R4.reuse, R12, R88 ;  /* 0x0000000c0458723c */ /* 0x044ff00000041858 */
[----:B------:R-:W-:Y:S11]  /*7320*/  HMMA.16816.F32.BF16 R84, R4, R14, R84 ;  /* 0x0000000e0454723c */ /* 0x000ff60000041854 */
[----:B------:R-:W-:Y:S08]  /*7330*/  @!UPT UIADD3 URZ, URZ, URZ, URZ ;  /* 0x0000003f3f3ff290 */ /* 0x000ff0000fffe03f */
.L_x_7425:
        /* <DEDUP_REMOVED lines=10> */
[----:B------:R-:W-:-:S02]  /*73e0*/  SHF.L.U32 R179, R179, 0x5, RZ ;  /* 0x00000005b3b37819 */ /* 0x000fc400000006ff */
[----:B------:R-:W-:Y:S02]  /*73f0*/  SHF.R.S32.HI R180, RZ, 0x1f, R181 ;  /* 0x0000001fffb47819 */ /* 0x000fe400000114b5 */
[----:B------:R-:W-:Y:S02]  /*7400*/  SHF.R.S32.HI R182, RZ, 0x1f, R183 ;  /* 0x0000001fffb67819 */ /* 0x000fe400000114b7 */
.L_x_7435:
        /* <DEDUP_REMOVED lines=65> */
.L_x_7432:
[C---:B------:R-:W-:Y:S04]  /*7820*/  LEA R166, P1, R6.reuse, R166, 0x1 ;  /* 0x000000a606a67211 */ /* 0x040fe800078208ff */
        /* <DEDUP_REMOVED lines=11> */
[----:B------:R-:W-:Y:S03]  /*78e0*/  IADD3 R188, P1, R2, R179, RZ ;  /* 0x000000b302bc7210 */ /* 0x000fe60007f3e0ff */
[----:B------:R1:W-:Y:S02]  /*78f0*/  LDGSTS.E.BYPASS.LTC128B.128 [R171+0x8800], [R102.64] ;  /* 0x0880000066ab7fae */ /* 0x0003e4000b901d44 */
[----:B------:R-:W-:Y:S01]  /*7900*/  IMAD.X R189, R3, 0x1, R178, P1 ;  /* 0x0000000103bd7824 */ /* 0x000fe200008e06b2 */
[----:B------:R-:W-:Y:S01]  /*7910*/  ISETP.GT.AND P1, PT, R169, R164, PT ;  /* 0x000000a4a900720c */ /* 0x000fe20003f24270 */
[----:B------:R1:W-:Y:S04]  /*7920*/  LDGSTS.E.BYPASS.LTC128B.128 [R171+0xa800], [R102.64+0x80] ;  /* 0x0a80008066ab7fae */ /* 0x0003e8000b901d44 */
[----:B------:R1:W-:Y:S04]  /*7930*/  LDGSTS.E.BYPASS.LTC128B.128 [R171+0x9000], [R2.64] ;  /* 0x0900000002ab7fae */ /* 0x0003e8000b901d44 */
        /* <DEDUP_REMOVED lines=174> */
.L_x_7434:
        /* <DEDUP_REMOVED lines=20> */
.L_x_7433:
        /* <DEDUP_REMOVED lines=90> */
[--C-:B------:R-:W-:Y:S01]  /*8b00*/  FFMA.FTZ R133, R28, c[0x0][0x23c], -R122.reuse ;  /* 0x00008f001c857a23 */ /* 0x100fe2000001087a */
[----:B------:R-:W-:Y:S01]  /*8b10*/  MUFU.EX2 R103, R103 ;  /* 0x0000006700677308 */ /* 0x000fe20000000800 */
[--C-:B------:R-:W-:Y:S02]  /*8b20*/  FFMA.FTZ R134, R29, c[0x0][0x23c], -R122.reuse ;  /* 0x00008f001d867a23 */ /* 0x100fe4000001087a */
[--C-:B------:R-:W-:Y:S02]  /*8b30*/  FFMA.FTZ R135, R30, c[0x0][0x23c], -R119.reuse ;  /* 0x00008f001e877a23 */ /* 0x100fe40000010877 */
[--C-:B------:R-:W-:Y:S02]  /*8b40*/  FFMA.FTZ R136, R31, c[0x0][0x23c], -R119.reuse ;  /* 0x00008f001f887a23 */ /* 0x100fe40000010877 */
[----:B------:R-:W-:Y:S01]  /*8b50*/  LDSM.16.MT88.4 R28, [R152+0xb000] ;  /* 0x00b00000981c783b */ /* 0x000fe20000004200 */
[--C-:B------:R-:W-:Y:S02]  /*8b60*/  FFMA.FTZ R137, R32, c[0x0][0x23c], -R122.reuse ;  /* 0x00008f0020897a23 */ /* 0x100fe4000001087a */
[----:B------:R-:W2:Y:S01]  /*8b70*/  MUFU.EX2 R116, R116 ;  /* 0x0000007400747308 */ /* 0x000ea20000000800 */
[--C-:B------:R-:W-:Y:S02]  /*8b80*/  FFMA.FTZ R138, R34, c[0x0][0x23c], -R119.reuse ;  /* 0x00008f00228a7a23 */ /* 0x100fe40000010877 */
        /* <DEDUP_REMOVED lines=24> */
[----:B------:R-:W-:Y:S01]  /*8d10*/  MUFU.EX2 R130, R130 ;  /* 0x0000008200827308 */ /* 0x000fe20000000800 */
[----:B------:R-:W-:Y:S02]  /*8d20*/  FMUL.FTZ R67, R0, R67 ;  /* 0x0000004300437220 */ /* 0x000fe40000410000 */
[----:B------:R-:W-:Y:S01]  /*8d30*/  FMUL.FTZ R68, R2, R68 ;  /* 0x0000004402447220 */ /* 0x000fe20000410000 */
[----:B---3--:R-:W-:Y:S01]  /*8d40*/  F2FP.BF16.PACK_AB R99, R118, R117 ;  /* 0x000000757663723e */ /* 0x008fe200000010ff */
[----:B------:R-:W-:Y:S02]  /*8d50*/  FMUL.FTZ R69, R2, R69 ;  /* 0x0000004502457220 */ /* 0x000fe40000410000 */
[C---:B------:R-:W-:Y:S02]  /*8d60*/  FMUL.FTZ R70, R0.reuse, R70 ;  /* 0x0000004600467220 */ /* 0x040fe40000410000 */
[----:B------:R-:W-:Y:S01]  /*8d70*/  FMUL.FTZ R71, R0, R71 ;  /* 0x0000004700477220 */ /* 0x000fe20000410000 */
[----:B------:R-:W-:Y:S01]  /*8d80*/  MUFU.EX2 R131, R131 ;  /* 0x0000008300837308 */ /* 0x000fe20000000800 */
[C---:B-1----:R-:W-:Y:S05]  /*8d90*/  HMMA.16816.F32.BF16 R8, R96.reuse, R104, R8 ;  /* 0x000000686008723c */ /* 0x042fea0000041808 */
[--C-:B------:R-:W-:Y:S02]  /*8da0*/  FFMA.FTZ R120, R12, c[0x0][0x23c], -R122.reuse ;  /* 0x00008f000c787a23 */ /* 0x100fe4000001087a */
[C---:B------:R-:W-:Y:S01]  /*8db0*/  FMUL.FTZ R12, R2.reuse, R92 ;  /* 0x0000005c020c7220 */ /* 0x040fe20000410000 */
[C---:B------:R-:W-:Y:S01]  /*8dc0*/  HMMA.16816.F32.BF16 R36, R96.reuse, R106, R36 ;  /* 0x0000006a6024723c */ /* 0x040fe20000041824 */
[----:B------:R-:W1:Y:S01]  /*8dd0*/  LDSM.16.MT88.4 R104, [R152+0x8000] ;  /* 0x008000009868783b */ /* 0x000e620000004200 */
[----:B------:R-:W-:Y:S02]  /*8de0*/  MUFU.EX2 R132, R132 ;  /* 0x0000008400847308 */ /* 0x000fe40000000800 */
[--C-:B------:R-:W-:Y:S02]  /*8df0*/  FFMA.FTZ R121, R13, c[0x0][0x23c], -R122.reuse ;  /* 0x00008f000d797a23 */ /* 0x100fe4000001087a */
[----:B------:R-:W-:Y:S02]  /*8e00*/  FMUL.FTZ R13, R2, R93 ;  /* 0x0000005d020d7220 */ /* 0x000fe40000410000 */
[C---:B------:R-:W-:Y:S04]  /*8e10*/  HMMA.16816.F32.BF16 R40, R96.reuse, R108, R40 ;  /* 0x0000006c6028723c */ /* 0x040fe80000041828 */
[--C-:B------:R-:W-:Y:S01]  /*8e20*/  FFMA.FTZ R123, R14, c[0x0][0x23c], -R119.reuse ;  /* 0x00008f000e7b7a23 */ /* 0x100fe20000010877 */
[----:B------:R-:W-:Y:S01]  /*8e30*/  MUFU.EX2 R120, R120 ;  /* 0x0000007800787308 */ /* 0x000fe20000000800 */
[C---:B------:R-:W-:Y:S02]  /*8e40*/  FMUL.FTZ R14, R0.reuse, R94 ;  /* 0x0000005e000e7220 */ /* 0x040fe40000410000 */
[C---:B------:R-:W-:Y:S01]  /*8e50*/  HMMA.16816.F32.BF16 R44, R96.reuse, R110, R44 ;  /* 0x0000006e602c723c */ /* 0x040fe2000004182c */
[----:B------:R-:W2:Y:S03]  /*8e60*/  LDSM.16.MT88.4 R108, [R156+0xa000] ;  /* 0x00a000009c6c783b */ /* 0x000ea60000004200 */
[--C-:B------:R-:W-:Y:S02]  /*8e70*/  FFMA.FTZ R124, R15, c[0x0][0x23c], -R119.reuse ;  /* 0x00008f000f7c7a23 */ /* 0x100fe40000010877 */
[----:B------:R-:W-:Y:S01]  /*8e80*/  FMUL.FTZ R15, R0, R95 ;  /* 0x0000005f000f7220 */ /* 0x000fe20000410000 */
[----:B------:R-:W3:Y:S01]  /*8e90*/  MUFU.EX2 R121, R121 ;  /* 0x0000007900797308 */ /* 0x000ee20000000800 */
[C---:B------:R-:W-:Y:S01]  /*8ea0*/  HMMA.16816.F32.BF16 R48, R96.reuse, R112, R48 ;  /* 0x000000706030723c */ /* 0x040fe20000041830 */
[----:B------:R-:W-:Y:S03]  /*8eb0*/  LDSM.16.MT88.4 R92, [R152+0xa000] ;  /* 0x00a00000985c783b */ /* 0x000fe60000004200 */
[C---:B------:R-:W-:Y:S02]  /*8ec0*/  FMUL.FTZ R72, R2.reuse, R72 ;  /* 0x0000004802487220 */ /* 0x040fe40000410000 */
[----:B------:R-:W-:Y:S02]  /*8ed0*/  FMUL.FTZ R73, R2, R73 ;  /* 0x0000004902497220 */ /* 0x000fe40000410000 */
[C---:B------:R-:W-:Y:S01]  /*8ee0*/  HMMA.16816.F32.BF16 R52, R96.reuse, R114, R52 ;  /* 0x000000726034723c */ /* 0x040fe20000041834 */
[----:B------:R-:W4:Y:S01]  /*8ef0*/  LDSM.16.MT88.4 R112, [R154+0xa000] ;  /* 0x00a000009a70783b */ /* 0x000f220000004200 */
[----:B------:R-:W-:Y:S02]  /*8f00*/  MUFU.EX2 R123, R123 ;  /* 0x0000007b007b7308 */ /* 0x000fe40000000800 */
[C---:B------:R-:W-:Y:S02]  /*8f10*/  FMUL.FTZ R74, R0.reuse, R74 ;  /* 0x0000004a004a7220 */ /* 0x040fe40000410000 */
[----:B------:R-:W-:Y:S02]  /*8f20*/  FMUL.FTZ R75, R0, R75 ;  /* 0x0000004b004b7220 */ /* 0x000fe40000410000 */
[C---:B------:R-:W-:Y:S01]  /*8f30*/  FMUL.FTZ R76, R2.reuse, R76 ;  /* 0x0000004c024c7220 */ /* 0x040fe20000410000 */
[C---:B-1----:R-:W-:Y:S03]  /*8f40*/  HMMA.16816.F32.BF16 R56, R96.reuse, R104, R56 ;  /* 0x000000686038723c */ /* 0x042fe60000041838 */
[----:B------:R-:W-:Y:S01]  /*8f50*/  FMUL.FTZ R77, R2, R77 ;  /* 0x0000004d024d7220 */ /* 0x000fe20000410000 */
[----:B------:R-:W1:Y:S01]  /*8f60*/  MUFU.EX2 R124, R124 ;  /* 0x0000007c007c7308 */ /* 0x000e620000000800 */
[C---:B------:R-:W-:Y:S02]  /*8f70*/  FMUL.FTZ R78, R0.reuse, R78 ;  /* 0x0000004e004e7220 */ /* 0x040fe40000410000 */
[----:B------:R-:W-:Y:S01]  /*8f80*/  FMUL.FTZ R79, R0, R79 ;  /* 0x0000004f004f7220 */ /* 0x000fe20000410000 */
[C---:B------:R-:W-:Y:S01]  /*8f90*/  HMMA.16816.F32.BF16 R60, R96.reuse, R106, R60 ;  /* 0x0000006a603c723c */ /* 0x040fe2000004183c */
[----:B------:R-:W5:Y:S03]  /*8fa0*/  LDSM.16.MT88.4 R104, [R153+0xa000] ;  /* 0x00a000009968783b */ /* 0x000f660000004200 */
[--C-:B------:R-:W-:Y:S02]  /*8fb0*/  FFMA.FTZ R125, R16, c[0x0][0x23c], -R122.reuse ;  /* 0x00008f00107d7a23 */ /* 0x100fe4000001087a */
[----:B------:R-:W-:Y:S01]  /*8fc0*/  FFMA.FTZ R126, R17, c[0x0][0x23c], -R122 ;  /* 0x00008f00117e7a23 */ /* 0x000fe2000001087a */
[----:B------:R-:W-:Y:S01]  /*8fd0*/  MUFU.EX2 R133, R133 ;  /* 0x0000008500857308 */ /* 0x000fe20000000800 */
[C---:B--2---:R-:W-:Y:S04]  /*8fe0*/  HMMA.16816.F32.BF16 R64, R96.reuse, R108, R64 ;  /* 0x0000006c6040723c */ /* 0x044fe80000041840 */
[--C-:B------:R-:W-:Y:S02]  /*8ff0*/  FFMA.FTZ R127, R18, c[0x0][0x23c], -R119.reuse ;  /* 0x00008f00127f7a23 */ /* 0x100fe40000010877 */
[----:B------:R-:W-:Y:S02]  /*9000*/  FFMA.FTZ R128, R19, c[0x0][0x23c], -R119 ;  /* 0x00008f0013807a23 */ /* 0x000fe40000010877 */
[C---:B------:R-:W-:Y:S01]  /*9010*/  HMMA.16816.F32.BF16 R68, R96.reuse, R110, R68 ;  /* 0x0000006e6044723c */ /* 0x040fe20000041844 */
[----:B------:R-:W2:Y:S01]  /*9020*/  LDSM.16.MT88.4 R108, [R156+0x8800] ;  /* 0x008800009c6c783b */ /* 0x000ea20000004200 */
[----:B------:R-:W-:Y:S02]  /*9030*/  MUFU.EX2 R125, R125 ;  /* 0x0000007d007d7308 */ /* 0x000fe40000000800 */
[C---:B------:R-:W-:Y:S02]  /*9040*/  FMUL.FTZ R80, R2.reuse, R80 ;  /* 0x0000005002507220 */ /* 0x040fe40000410000 */
[----:B------:R-:W-:Y:S02]  /*9050*/  FMUL.FTZ R81, R2, R81 ;  /* 0x0000005102517220 */ /* 0x000fe40000410000 */
[C---:B----4-:R-:W-:Y:S04]  /*9060*/  HMMA.16816.F32.BF16 R72, R96.reuse, R112, R72 ;  /* 0x000000706048723c */ /* 0x050fe80000041848 */
[----:B------:R-:W4:Y:S01]  /*9070*/  MUFU.EX2 R126, R126 ;  /* 0x0000007e007e7308 */ /* 0x000f220000000800 */
[C---:B------:R-:W-:Y:S02]  /*9080*/  FMUL.FTZ R82, R0.reuse, R82 ;  /* 0x0000005200527220 */ /* 0x040fe40000410000 */
[----:B------:R-:W-:Y:S01]  /*9090*/  FMUL.FTZ R83, R0, R83 ;  /* 0x0000005300537220 */ /* 0x000fe20000410000 */
[C---:B------:R-:W-:Y:S01]  /*90a0*/  HMMA.16816.F32.BF16 R12, R96.reuse, R114, R12 ;  /* 0x00000072600c723c */ /* 0x040fe2000004180c */
[----:B------:R-:W-:Y:S03]  /*90b0*/  LDSM.16.MT88.4 R112, [R153+0x8800] ;  /* 0x008800009970783b */ /* 0x000fe60000004200 */
[C---:B------:R-:W-:Y:S01]  /*90c0*/  FMUL.FTZ R16, R2.reuse, R88 ;  /* 0x0000005802107220 */ /* 0x040fe20000410000 */
[----:B---3--:R-:W-:Y:S01]  /*90d0*/  F2FP.BF16.PACK_AB R88, R121, R120 ;  /* 0x000000787958723e */ /* 0x008fe200000010ff */
[----:B------:R-:W-:Y:S01]  /*90e0*/  MUFU.EX2 R127, R127 ;  /* 0x0000007f007f7308 */ /* 0x000fe20000000800 */
[----:B------:R-:W-:Y:S01]  /*90f0*/  FMUL.FTZ R17, R2, R89 ;  /* 0x0000005902117220 */ /* 0x000fe20000410000 */
[----:B-1----:R-:W-:Y:S01]  /*9100*/  F2FP.BF16.PACK_AB R89, R124, R123 ;  /* 0x0000007b7c59723e */ /* 0x002fe200000010ff */
[C---:B-----5:R-:W-:Y:S03]  /*9110*/  HMMA.16816.F32.BF16 R76, R96.reuse, R104, R76 ;  /* 0x00000068604c723c */ /* 0x060fe6000004184c */
[C---:B------:R-:W-:Y:S02]  /*9120*/  FMUL.FTZ R18, R0.reuse, R90 ;  /* 0x0000005a00127220 */ /* 0x040fe40000410000 */
[----:B------:R-:W-:Y:S02]  /*9130*/  FMUL.FTZ R19, R0, R91 ;  /* 0x0000005b00137220 */ /* 0x000fe40000410000 */
[----:B------:R-:W1:Y:S01]  /*9140*/  MUFU.EX2 R128, R128 ;  /* 0x0000008000807308 */ /* 0x000e620000000800 */
[C---:B------:R-:W-:Y:S01]  /*9150*/  HMMA.16816.F32.BF16 R80, R96.reuse, R106, R80 ;  /* 0x0000006a6050723c */ /* 0x040fe20000041850 */
[----:B------:R-:W3:Y:S03]  /*9160*/  LDSM.16.MT88.4 R104, [R154+0x8800] ;  /* 0x008800009a68783b */ /* 0x000ee60000004200 */
[----:B----4-:R-:W-:Y:S01]  /*9170*/  F2FP.BF16.PACK_AB R90, R126, R125 ;  /* 0x0000007d7e5a723e */ /* 0x010fe200000010ff */
[C---:B------:R-:W-:Y:S02]  /*9180*/  FMUL.FTZ R84, R2.reuse, R84 ;  /* 0x0000005402547220 */ /* 0x040fe40000410000 */
[----:B------:R-:W-:Y:S01]  /*9190*/  FMUL.FTZ R85, R2, R85 ;  /* 0x0000005502557220 */ /* 0x000fe20000410000 */
[C---:B------:R-:W-:Y:S01]  /*91a0*/  HMMA.16816.F32.BF16 R16, R96.reuse, R92, R16 ;  /* 0x0000005c6010723c */ /* 0x040fe20000041810 */
[----:B------:R-:W-:Y:S03]  /*91b0*/  MUFU.EX2 R134, R134 ;  /* 0x0000008600867308 */ /* 0x000fe60000000800 */
[C---:B------:R-:W-:Y:S02]  /*91c0*/  FMUL.FTZ R86, R0.reuse, R86 ;  /* 0x0000005600567220 */ /* 0x040fe40000410000 */
[----:B------:R-:W-:Y:S02]  /*91d0*/  FMUL.FTZ R87, R0, R87 ;  /* 0x0000005700577220 */ /* 0x000fe40000410000 */
[----:B------:R-:W-:Y:S03]  /*91e0*/  FFMA.FTZ R102, R2, R187, R102 ;  /* 0x000000bb02667223 */ /* 0x000fe60000010066 */
[----:B------:R-:W-:Y:S01]  /*91f0*/  MUFU.EX2 R135, R135 ;  /* 0x0000008700877308 */ /* 0x000fe20000000800 */
[----:B------:R-:W-:Y:S01]  /*9200*/  FFMA.FTZ R6, R0, R185, R6 ;  /* 0x000000b900067223 */ /* 0x000fe20000010006 */
[----:B------:R-:W-:Y:S01]  /*9210*/  HMMA.16816.F32.BF16 R84, R96, R94, R84 ;  /* 0x0000005e6054723c */ /* 0x000fe20000041854 */
[----:B------:R-:W4:Y:S02]  /*9220*/  LDSM.16.MT88.4 R92, [R152+0x8800] ;  /* 0x00880000985c783b */ /* 0x000f240000004200 */
[----:B-1----:R-:W-:Y:S01]  /*9230*/  F2FP.BF16.PACK_AB R91, R128, R127 ;  /* 0x0000007f805b723e */ /* 0x002fe200000010ff */
[----:B------:R-:W-:Y:S02]  /*9240*/  FADD.FTZ R102, R5, R102 ;  /* 0x0000006605667221 */ /* 0x000fe40000010000 */
[----:B------:R-:W-:Y:S02]  /*9250*/  FADD.FTZ R6, R7, R6 ;  /* 0x0000000607067221 */ /* 0x000fe40000010000 */
[----:B------:R-:W-:Y:S01]  /*9260*/  MUFU.EX2 R136, R136 ;  /* 0x0000008800887308 */ /* 0x000fe20000000800 */
[----:B------:R-:W1:Y:S01]  /*9270*/  LDSM.16.MT88.4 R96, [R156+0xa800] ;  /* 0x00a800009c60783b */ /* 0x000e620000004200 */
[C---:B--2---:R-:W-:Y:S05]  /*9280*/  HMMA.16816.F32.BF16 R8, R88.reuse, R108, R8 ;  /* 0x0000006c5808723c */ /* 0x044fea0000041808 */
[----:B------:R-:W-:Y:S02]  /*9290*/  FADD.FTZ R5, R103, R102 ;  /* 0x0000006667057221 */ /* 0x000fe40000010000 */
[----:B------:R-:W-:Y:S01]  /*92a0*/  FADD.FTZ R117, R117, R6 ;  /* 0x0000000675757221 */ /* 0x000fe20000010000 */
[C---:B------:R-:W-:Y:S01]  /*92b0*/  HMMA.16816.F32.BF16 R36, R88.reuse, R110, R36 ;  /* 0x0000006e5824723c */ /* 0x040fe20000041824 */
[----:B------:R-:W-:Y:S01]  /*92c0*/  LDSM.16.MT88.4 R108, [R154+0x9000] ;  /* 0x009000009a6c783b */ /* 0x000fe20000004200 */
        /* <DEDUP_REMOVED lines=17> */
[C---:B----4-:R-:W-:Y:S01]  /*93e0*/  HMMA.16816.F32.BF16 R56, R88.reuse, R92, R56 ;  /* 0x0000005c5838723c */ /* 0x050fe20000041838 */
[----:B------:R-:W3:Y:S01]  /*93f0*/  LDSM.16.MT88.4 R20, [R153+0xa800] ;  /* 0x00a800009914783b */ /* 0x000ee20000004200 */
[----:B------:R-:W4:Y:S02]  /*9400*/  MUFU.EX2 R112, R112 ;  /* 0x0000007000707308 */ /* 0x000f240000000800 */
[--C-:B------:R-:W-:Y:S02]  /*9410*/  FFMA.FTZ R114, R24, c[0x0][0x23c], -R122.reuse ;  /* 0x00008f0018727a23 */ /* 0x100fe4000001087a */
[--C-:B------:R-:W-:Y:S02]  /*9420*/  FFMA.FTZ R115, R25, c[0x0][0x23c], -R122.reuse ;  /* 0x00008f0019737a23 */ /* 0x100fe4000001087a */
[C---:B------:R-:W-:Y:S01]  /*9430*/  HMMA.16816.F32.BF16 R60, R88.reuse, R94, R60 ;  /* 0x0000005e583c723c */ /* 0x040fe2000004183c */
[----:B------:R-:W5:Y:S03]  /*9440*/  LDSM.16.MT88.4 R92, [R152+0xa800] ;  /* 0x00a80000985c783b */ /* 0x000f660000004200 */
[----:B------:R-:W-:Y:S01]  /*9450*/  FFMA.FTZ R122, R33, c[0x0][0x23c], -R122 ;  /* 0x00008f00217a7a23 */ /* 0x000fe2000001087a */
[----:B------:R-:W3:Y:S01]  /*9460*/  MUFU.EX2 R113, R113 ;  /* 0x0000007100717308 */ /* 0x000ee20000000800 */
[----:B------:R-:W-:Y:S02]  /*9470*/  FFMA.FTZ R119, R35, c[0x0][0x23c], -R119 ;  /* 0x00008f0023777a23 */ /* 0x000fe40000010877 */
[C---:B-1----:R-:W-:Y:S01]  /*9480*/  HMMA.16816.F32.BF16 R64, R88.reuse, R96, R64 ;  /* 0x000000605840723c */ /* 0x042fe20000041840 */
[----:B------:R-:W-:Y:S03]  /*9490*/  LDSM.16.MT88.4 R24, [R153+0x9000] ;  /* 0x009000009918783b */ /* 0x000fe60000004200 */
[----:B------:R-:W-:Y:S02]  /*94a0*/  FADD.FTZ R126, R126, R125 ;  /* 0x0000007d7e7e7221 */ /* 0x000fe40000010000 */
[----:B------:R-:W-:Y:S01]  /*94b0*/  FADD.FTZ R5, R128, R5 ;  /* 0x0000000580057221 */ /* 0x000fe20000010000 */
[----:B------:R-:W-:Y:S01]  /*94c0*/  MUFU.EX2 R114, R114 ;  /* 0x0000007200727308 */ /* 0x000fe20000000800 */
[C---:B------:R-:W-:Y:S01]  /*94d0*/  HMMA.16816.F32.BF16 R68, R88.reuse, R98, R68 ;  /* 0x000000625844723c */ /* 0x040fe20000041844 */
[----:B------:R-:W1:Y:S03]  /*94e0*/  LDSM.16.MT88.4 R96, [R156+0x9000] ;  /* 0x009000009c60783b */ /* 0x000e660000004200 */
[----:B----4-:R-:W-:Y:S04]  /*94f0*/  FADD.FTZ R0, R112, R5 ;  /* 0x0000000570007221 */ /* 0x010fe80000010000 */
[C---:B--2---:R-:W-:Y:S01]  /*9500*/  HMMA.16816.F32.BF16 R72, R88.reuse, R104, R72 ;  /* 0x000000685848723c */ /* 0x044fe20000041848 */
[----:B------:R-:W-:Y:S01]  /*9510*/  LDSM.16.MT88.4 R32, [R154+0x9800] ;  /* 0x009800009a20783b */ /* 0x000fe20000004200 */
[----:B------:R-:W2:Y:S02]  /*9520*/  MUFU.EX2 R115, R115 ;  /* 0x0000007300737308 */ /* 0x000ea40000000800 */
[C---:B---3--:R-:W-:Y:S04]  /*9530*/  FADD.FTZ R0, R113.reuse, R0 ;  /* 0x0000000071007221 */ /* 0x048fe80000010000 */
[C---:B------:R-:W-:Y:S01]  /*9540*/  HMMA.16816.F32.BF16 R12, R88.reuse, R106, R12 ;  /* 0x0000006a580c723c */ /* 0x040fe2000004180c */
[----:B------:R-:W3:Y:S03]  /*9550*/  LDSM.16.MT88.4 R104, [R152+0x9000] ;  /* 0x009000009868783b */ /* 0x000ee60000004200 */
[----:B------:R-:W4:Y:S04]  /*9560*/  MUFU.EX2 R122, R122 ;  /* 0x0000007a007a7308 */ /* 0x000f280000000800 */
[C---:B------:R-:W-:Y:S06]  /*9570*/  HMMA.16816.F32.BF16 R76, R88.reuse, R20, R76 ;  /* 0x00000014584c723c */ /* 0x040fec000004184c */
[----:B------:R-:W1:Y:S01]  /*9580*/  MUFU.EX2 R119, R119 ;  /* 0x0000007700777308 */ /* 0x000e620000000800 */
[----:B------:R-:W-:Y:S01]  /*9590*/  F2FP.BF16.PACK_AB R20, R130, R129 ;  /* 0x000000818214723e */ /* 0x000fe200000010ff */
[C---:B------:R-:W-:Y:S04]  /*95a0*/  HMMA.16816.F32.BF16 R80, R88.reuse, R22, R80 ;  /* 0x000000165850723c */ /* 0x040fe80000041850 */
[----:B------:R-:W-:Y:S01]  /*95b0*/  F2FP.BF16.PACK_AB R21, R113, R112 ;  /* 0x000000707115723e */ /* 0x000fe200000010ff */
[----:B------:R-:W-:Y:S02]  /*95c0*/  FADD.FTZ R129, R129, R126 ;  /* 0x0000007e81817221 */ /* 0x000fe40000010000 */
[----:B--2---:R-:W-:Y:S01]  /*95d0*/  F2FP.BF16.PACK_AB R22, R115, R114 ;  /* 0x000000727316723e */ /* 0x004fe200000010ff */
[C---:B-----5:R-:W-:Y:S04]  /*95e0*/  HMMA.16816.F32.BF16 R16, R88.reuse, R92, R16 ;  /* 0x0000005c5810723c */ /* 0x060fe80000041810 */
[----:B------:R-:W-:Y:S01]  /*95f0*/  F2FP.BF16.PACK_AB R23, R132, R131 ;  /* 0x000000838417723e */ /* 0x000fe200000010ff */
[----:B------:R-:W-:Y:S02]  /*9600*/  FADD.FTZ R5, R130, R129 ;  /* 0x0000008182057221 */ /* 0x000fe40000010000 */
[----:B------:R-:W-:Y:S01]  /*9610*/  FADD.FTZ R131, R131, R0 ;  /* 0x0000000083837221 */ /* 0x000fe20000010000 */
[----:B------:R-:W-:Y:S01]  /*9620*/  HMMA.16816.F32.BF16 R84, R88, R94, R84 ;  /* 0x0000005e5854723c */ /* 0x000fe20000041854 */
[----:B------:R-:W2:Y:S03]  /*9630*/  LDSM.16.MT88.4 R88, [R156+0xb000] ;  /* 0x00b000009c58783b */ /* 0x000ea60000004200 */
[----:B------:R-:W-:Y:S02]  /*9640*/  FADD.FTZ R114, R114, R5 ;  /* 0x0000000572727221 */ /* 0x000fe40000010000 */
[----:B------:R-:W-:Y:S02]  /*9650*/  FADD.FTZ R132, R132, R131 ;  /* 0x0000008384847221 */ /* 0x000fe40000010000 */
[C---:B-1----:R-:W-:Y:S01]  /*9660*/  HMMA.16816.F32.BF16 R8, R20.reuse, R96, R8 ;  /* 0x000000601408723c */ /* 0x042fe20000041808 */
[----:B------:R-:W1:Y:S04]  /*9670*/  LDSM.16.MT88.4 R92, [R154+0xb000] ;  /* 0x00b000009a5c783b */ /* 0x000e680000004200 */
[----:B------:R-:W-:Y:S03]  /*9680*/  FADD.FTZ R0, R115, R114 ;  /* 0x0000007273007221 */ /* 0x000fe60000010000 */
[C---:B------:R-:W-:Y:S08]  /*9690*/  HMMA.16816.F32.BF16 R36, R20.reuse, R98, R36 ;  /* 0x000000621424723c */ /* 0x040ff00000041824 */
        /* <DEDUP_REMOVED lines=17> */
[----:B------:R-:W3:Y:S07]  /*97b0*/  LDSM.16.MT88.4 R24, [R154+0xb800] ;  /* 0x00b800009a18783b */ /* 0x000eee0000004200 */
[C---:B------:R-:W-:Y:S08]  /*97c0*/  HMMA.16816.F32.BF16 R16, R20.reuse, R28, R16 ;  /* 0x0000001c1410723c */ /* 0x040ff00000041810 */
[----:B------:R-:W-:Y:S01]  /*97d0*/  HMMA.16816.F32.BF16 R84, R20, R30, R84 ;  /* 0x0000001e1454723c */ /* 0x000fe20000041854 */
[----:B------:R-:W-:Y:S06]  /*97e0*/  LDSM.16.MT88.4 R28, [R152+0xb800] ;  /* 0x00b80000981c783b */ /* 0x000fec0000004200 */
[----:B------:R-:W-:Y:S01]  /*97f0*/  F2FP.BF16.PACK_AB R20, R134, R133 ;  /* 0x000000858614723e */ /* 0x000fe200000010ff */
[----:B------:R-:W-:Y:S01]  /*9800*/  FADD.FTZ R133, R133, R0 ;  /* 0x0000000085857221 */ /* 0x000fe20000010000 */
[----:B------:R-:W-:Y:S03]  /*9810*/  F2FP.BF16.PACK_AB R21, R136, R135 ;  /* 0x000000878815723e */ /* 0x000fe600000010ff */
[----:B----4-:R-:W-:Y:S01]  /*9820*/  F2FP.BF16.PACK_AB R22, R122, R137 ;  /* 0x000000897a16723e */ /* 0x010fe200000010ff */
[----:B------:R-:W-:Y:S01]  /*9830*/  FADD.FTZ R135, R135, R132 ;  /* 0x0000008487877221 */ /* 0x000fe20000010000 */
[----:B------:R-:W-:Y:S01]  /*9840*/  F2FP.BF16.PACK_AB R23, R119, R138 ;  /* 0x0000008a7717723e */ /* 0x000fe200000010ff */
[----:B------:R-:W-:Y:S01]  /*9850*/  FADD.FTZ R134, R134, R133 ;  /* 0x0000008586867221 */ /* 0x000fe20000010000 */
[----:B------:R-:W-:Y:S01]  /*9860*/  MOV R0, R3 ;  /* 0x0000000300007202 */ /* 0x000fe20000000f00 */
[----:B------:R-:W-:Y:S02]  /*9870*/  FADD.FTZ R135, R136, R135 ;  /* 0x0000008788877221 */ /* 0x000fe40000010000 */
[----:B------:R-:W-:Y:S02]  /*9880*/  FADD.FTZ R137, R137, R134 ;  /* 0x0000008689897221 */ /* 0x000fe40000010000 */
[C---:B--2---:R-:W-:Y:S01]  /*9890*/  HMMA.16816.F32.BF16 R96, R20.reuse, R88, R8 ;  /* 0x000000581460723c */ /* 0x044fe20000041808 */
[----:B------:R-:W2:Y:S02]  /*98a0*/  LDSM.16.MT88.4 R8, [R153+0xb800] ;  /* 0x00b800009908783b */ /* 0x000ea40000004200 */
[----:B------:R-:W-:Y:S02]  /*98b0*/  FADD.FTZ R138, R138, R135 ;  /* 0x000000878a8a7221 */ /* 0x000fe40000010000 */
[----:B------:R-:W-:Y:S02]  /*98c0*/  FADD.FTZ R187, R122, R137 ;  /* 0x000000897abb7221 */ /* 0x000fe40000010000 */
[----:B------:R-:W-:Y:S01]  /*98d0*/  FADD.FTZ R185, R119, R138 ;  /* 0x0000008a77b97221 */ /* 0x000fe20000010000 */
        /* <DEDUP_REMOVED lines=9> */
[C---:B---3--:R-:W-:Y:S08]  /*9970*/  HMMA.16816.F32.BF16 R72, R20.reuse, R24, R72 ;  /* 0x000000181448723c */ /* 0x048ff00000041848 */
[C---:B------:R-:W-:Y:S08]  /*9980*/  HMMA.16816.F32.BF16 R92, R20.reuse, R26, R12 ;  /* 0x0000001a145c723c */ /* 0x040ff0000004180c */
[C---:B--2---:R-:W-:Y:S08]  /*9990*/  HMMA.16816.F32.BF16 R76, R20.reuse, R8, R76 ;  /* 0x00000008144c723c */ /* 0x044ff0000004184c */
[C---:B------:R-:W-:Y:S08]  /*99a0*/  HMMA.16816.F32.BF16 R80, R20.reuse, R10, R80 ;  /* 0x0000000a1450723c */ /* 0x040ff00000041850 */
[C---:B------:R-:W-:Y:S08]  /*99b0*/  HMMA.16816.F32.BF16 R88, R20.reuse, R28, R16 ;  /* 0x0000001c1458723c */ /* 0x040ff00000041810 */
[----:B------:R-:W-:Y:S01]  /*99c0*/  HMMA.16816.F32.BF16 R84, R20, R30, R84 ;  /* 0x0000001e1454723c */ /* 0x000fe20000041854 */
[----:B------:R-:W-:-:S07]  /*99d0*/  @P1 BRA `(.L_x_7435) ;  /* 0xffffda3000001947 */ /* 0x000fce000383ffff */
.L_x_7431:
[----:B------:R-:W1:Y:S01]  /*99e0*/  SHFL.BFLY PT, R2, R185, 0x2, 0x1f ;  /* 0x0c401f00b9027f89 */ /* 0x000e6200000e0000 */
[----:B------:R-:W-:Y:S01]  /*99f0*/  MOV R8, 0x3f800000 ;  /* 0x3f80000000087802 */ /* 0x000fe20000000f00 */
[----:B------:R-:W-:Y:S02]  /*9a00*/  BSSY B0, `(.L_x_7436) ;  /* 0x00000d4000007945 */ /* 0x000fe40003800000 */
[----:B------:R-:W2:Y:S04]  /*9a10*/  SHFL.BFLY PT, R0, R187, 0x2, 0x1f ;  /* 0x0c401f00bb007f89 */ /* 0x000ea800000e0000 */
[----:B------:R-:W3:Y:S04]  /*9a20*/  S2R R15, SR_TID.X ;  /* 0x00000000000f7919 */ /* 0x000ee80000002100 */
[----:B------:R-:W-:Y:S01]  /*9a30*/  BAR.SYNC.DEFER_BLOCKING 0x0 ;  /* 0x0000000000007b1d */ /* 0x000fe20000010000 */
[----:B-1----:R-:W-:-:S05]  /*9a40*/  FADD.FTZ R7, R2, R185 ;  /* 0x000000b902077221 */ /* 0x002fca0000010000 */
[----:B------:R-:W1:Y:S01]  /*9a50*/  S2R R2, SR_TID.X ;  /* 0x0000000000027919 */ /* 0x000e620000002100 */
[----:B--2---:R-:W-:-:S03]  /*9a60*/  FADD.FTZ R0, R0, R187 ;  /* 0x000000bb00007221 */ /* 0x004fc60000010000 */
[----:B------:R-:W2:Y:S04]  /*9a70*/  SHFL.BFLY PT, R4, R7, 0x1, 0x1f ;  /* 0x0c201f0007047f89 */ /* 0x000ea800000e0000 */
[----:B------:R-:W4:Y:S01]  /*9a80*/  SHFL.BFLY PT, R5, R0, 0x1, 0x1f ;  /* 0x0c201f0000057f89 */ /* 0x000f2200000e0000 */
[----:B-1----:R-:W-:-:S04]  /*9a90*/  SHF.R.S32.HI R11, RZ, 0x1f, R2 ;  /* 0x0000001fff0b7819 */ /* 0x002fc80000011402 */
[----:B------:R-:W-:Y:S01]  /*9aa0*/  LEA.HI R10, R11, R2, RZ, 0x2 ;  /* 0x000000020b0a7211 */ /* 0x000fe200078f10ff */
[----:B--2---:R-:W-:Y:S01]  /*9ab0*/  FADD.FTZ R4, R7, R4 ;  /* 0x0000000407047221 */ /* 0x004fe20000010000 */
[----:B------:R-:W-:Y:S01]  /*9ac0*/  MOV R7, 0x3f800000 ;  /* 0x3f80000000077802 */ /* 0x000fe20000000f00 */
[----:B----4-:R-:W-:Y:S01]  /*9ad0*/  FADD.FTZ R5, R0, R5 ;  /* 0x0000000500057221 */ /* 0x010fe20000010000 */
[--C-:B------:R-:W-:Y:S02]  /*9ae0*/  SHF.R.S32.HI R13, RZ, 0x2, R10.reuse ;  /* 0x00000002ff0d7819 */ /* 0x100fe4000001140a */
[----:B------:R-:W-:Y:S02]  /*9af0*/  SHF.R.S32.HI R6, RZ, 0x1f, R10 ;  /* 0x0000001fff067819 */ /* 0x000fe4000001140a */
[----:B---3--:R-:W-:Y:S02]  /*9b00*/  SHF.R.S32.HI R0, RZ, 0x1f, R15 ;  /* 0x0000001fff007819 */ /* 0x008fe4000001140f */
[----:B------:R-:W-:-:S02]  /*9b10*/  LEA.HI R6, R6, R13, RZ, 0x3 ;  /* 0x0000000d06067211 */ /* 0x000fc400078f18ff */
[----:B------:R-:W-:Y:S02]  /*9b20*/  FSETP.NE.FTZ.AND P4, PT, R5, RZ, PT ;  /* 0x000000ff0500720b */ /* 0x000fe40003f95000 */
[----:B------:R-:W-:Y:S02]  /*9b30*/  FSETP.NE.FTZ.AND P3, PT, R4, RZ, PT ;  /* 0x000000ff0400720b */ /* 0x000fe40003f75000 */
[----:B------:R-:W-:Y:S02]  /*9b40*/  LEA.HI R9, R0, R15, RZ, 0x4 ;  /* 0x0000000f00097211 */ /* 0x000fe400078f20ff */
[----:B------:R-:W-:Y:S02]  /*9b50*/  LOP3.LUT R6, R6, 0xfffffff8, RZ, 0xc0, !PT ;  /* 0xfffffff806067812 */ /* 0x000fe400078ec0ff */
[----:B------:R-:W-:Y:S02]  /*9b60*/  LOP3.LUT R0, R9, 0xfffffff0, RZ, 0xc0, !PT ;  /* 0xfffffff009007812 */ /* 0x000fe400078ec0ff */
[----:B------:R-:W-:-:S02]  /*9b70*/  IADD3 R6, R13, -R6, RZ ;  /* 0x800000060d067210 */ /* 0x000fc40007ffe0ff */
[----:B------:R-:W-:Y:S01]  /*9b80*/  LOP3.LUT R13, R10, 0x1ffffffc, RZ, 0xc0, !PT ;  /* 0x1ffffffc0a0d7812 */ /* 0x000fe200078ec0ff */
[----:B------:R-:W1:Y:S01]  /*9b90*/  @P4 MUFU.RCP R8, R5 ;  /* 0x0000000500084308 */ /* 0x000e620000001000 */
[----:B------:R-:W-:Y:S02]  /*9ba0*/  IADD3 R0, -R0, R15, RZ ;  /* 0x0000000f00007210 */ /* 0x000fe40007ffe1ff */
[----:B------:R-:W-:Y:S02]  /*9bb0*/  SHF.R.S32.HI R10, RZ, 0x4, R9 ;  /* 0x00000004ff0a7819 */ /* 0x000fe40000011409 */
[----:B------:R-:W-:Y:S02]  /*9bc0*/  IADD3 R12, -R13, R2, RZ ;  /* 0x000000020d0c7210 */ /* 0x000fe40007ffe1ff */
[----:B------:R-:W-:Y:S01]  /*9bd0*/  LOP3.LUT R14, R6, 0x1, RZ, 0xc0, !PT ;  /* 0x00000001060e7812 */ /* 0x000fe200078ec0ff */
[----:B------:R-:W2:Y:S01]  /*9be0*/  @P3 MUFU.RCP R7, R4 ;  /* 0x0000000400073308 */ /* 0x000ea20000001000 */
[----:B------:R-:W-:-:S02]  /*9bf0*/  SHF.L.U32 R13, R10, 0x6, RZ ;  /* 0x000000060a0d7819 */ /* 0x000fc400000006ff */
[----:B------:R-:W-:Y:S02]  /*9c00*/  LEA.HI R15, R0, R0, RZ, 0x1 ;  /* 0x00000000000f7211 */ /* 0x000fe400078f08ff */
        /* <DEDUP_REMOVED lines=9> */
[----:B------:R-:W-:Y:S01]  /*9ca0*/  SHF.R.S32.HI R9, RZ, 0x5, R11 ;  /* 0x00000005ff097819 */ /* 0x000fe2000001140b */
[----:B--2---:R-:W-:Y:S01]  /*9cb0*/  FMUL.FTZ R99, R7, R99 ;  /* 0x0000006307637220 */ /* 0x004fe20000410000 */
[----:B------:R-:W-:Y:S01]  /*9cc0*/  LOP3.LUT R17, R17, 0x1c0, RZ, 0xc0, !PT ;  /* 0x000001c011117812 */ /* 0x000fe200078ec0ff */
[----:B------:R-:W-:Y:S01]  /*9cd0*/  FMUL.FTZ R98, R7, R98 ;  /* 0x0000006207627220 */ /* 0x000fe20000410000 */
[----:B------:R-:W-:Y:S01]  /*9ce0*/  LOP3.LUT R14, R13, 0x38, R14, 0xf8, !PT ;  /* 0x000000380d0e7812 */ /* 0x000fe200078ef80e */
[----:B------:R-:W-:Y:S01]  /*9cf0*/  FMUL.FTZ R39, R7, R39 ;  /* 0x0000002707277220 */ /* 0x000fe20000410000 */
[----:B------:R-:W-:Y:S01]  /*9d00*/  LEA R12, R9, R12, 0x9 ;  /* 0x0000000c090c7211 */ /* 0x000fe200078e48ff */
[----:B------:R-:W-:Y:S01]  /*9d10*/  FMUL.FTZ R38, R7, R38 ;  /* 0x0000002607267220 */ /* 0x000fe20000410000 */
[----:B------:R-:W-:Y:S01]  /*9d20*/  LEA.HI R17, R17, R17, RZ, 0x1d ;  /* 0x0000001111117211 */ /* 0x000fe200078fe8ff */
[C---:B------:R-:W-:Y:S01]  /*9d30*/  FMUL.FTZ R40, R8.reuse, R40 ;  /* 0x0000002808287220 */ /* 0x040fe20000410000 */
[----:B------:R-:W-:Y:S01]  /*9d40*/  SHF.R.U32.HI R13, RZ, 0x3, R13 ;  /* 0x00000003ff0d7819 */ /* 0x000fe2000001160d */
[----:B------:R-:W-:Y:S01]  /*9d50*/  FMUL.FTZ R41, R8, R41 ;  /* 0x0000002908297220 */ /* 0x000fe20000410000 */
[----:B------:R-:W-:Y:S01]  /*9d60*/  LOP3.LUT R15, R15, 0xffffffe, RZ, 0xc0, !PT ;  /* 0x0ffffffe0f0f7812 */ /* 0x000fe200078ec0ff */
[C---:B------:R-:W-:Y:S01]  /*9d70*/  FMUL.FTZ R43, R7.reuse, R43 ;  /* 0x0000002b072b7220 */ /* 0x040fe20000410000 */
[----:B------:R-:W-:Y:S01]  /*9d80*/  LEA R12, R12, R17, 0x1 ;  /* 0x000000110c0c7211 */ /* 0x000fe200078e08ff */
[C---:B------:R-:W-:Y:S01]  /*9d90*/  FMUL.FTZ R42, R7.reuse, R42 ;  /* 0x0000002a072a7220 */ /* 0x040fe20000410000 */
[----:B------:R-:W-:Y:S01]  /*9da0*/  LOP3.LUT R13, R14, R13, RZ, 0x3c, !PT ;  /* 0x0000000d0e0d7212 */ /* 0x000fe200078e3cff */
[----:B------:R-:W-:Y:S01]  /*9db0*/  FMUL.FTZ R44, R8, R44 ;  /* 0x0000002c082c7220 */ /* 0x000fe20000410000 */
[----:B------:R-:W-:Y:S01]  /*9dc0*/  IADD3 R14, R0, -R15, RZ ;  /* 0x8000000f000e7210 */ /* 0x000fe20007ffe0ff */
[----:B------:R-:W-:Y:S01]  /*9dd0*/  FMUL.FTZ R45, R8, R45 ;  /* 0x0000002d082d7220 */ /* 0x000fe20000410000 */
[----:B------:R-:W-:Y:S01]  /*9de0*/  R2P PR, R6, 0x6 ;  /* 0x0000000606007804 */ /* 0x000fe20000000000 */
[C---:B------:R-:W-:Y:S01]  /*9df0*/  FMUL.FTZ R47, R7.reuse, R47 ;  /* 0x0000002f072f7220 */ /* 0x040fe20000410000 */
[----:B------:R-:W-:Y:S01]  /*9e00*/  LEA R6, R14, R13, 0x2 ;  /* 0x0000000d0e067211 */ /* 0x000fe200078e10ff */
[----:B------:R-:W-:Y:S01]  /*9e10*/  FMUL.FTZ R46, R7, R46 ;  /* 0x0000002e072e7220 */ /* 0x000fe20000410000 */
[----:B------:R-:W-:Y:S01]  /*9e20*/  MOV R13, 0x80 ;  /* 0x00000080000d7802 */ /* 0x000fe20000000f00 */
[C---:B------:R-:W-:Y:S01]  /*9e30*/  FMUL.FTZ R48, R8.reuse, R48 ;  /* 0x0000003008307220 */ /* 0x040fe20000410000 */
[----:B------:R1:W-:Y:S01]  /*9e40*/  STS.64 [R12.X4], R96 ;  /* 0x000000600c007388 */ /* 0x0003e20000004a00 */
[C---:B------:R-:W-:Y:S01]  /*9e50*/  FMUL.FTZ R49, R8.reuse, R49 ;  /* 0x0000003108317220 */ /* 0x040fe20000410000 */
[----:B------:R-:W-:Y:S01]  /*9e60*/  SEL R16, R13, 0xffffff80, !P2 ;  /* 0xffffff800d107807 */ /* 0x000fe20005000000 */
[C---:B------:R-:W-:Y:S01]  /*9e70*/  FMUL.FTZ R51, R7.reuse, R51 ;  /* 0x0000003307337220 */ /* 0x040fe20000410000 */
[----:B------:R-:W-:Y:S01]  /*9e80*/  STS.64 [R12.X4+0x800], R98 ;  /* 0x000800620c007388 */ /* 0x000fe20000004a00 */
[----:B------:R-:W-:Y:S01]  /*9e90*/  FMUL.FTZ R50, R7, R50 ;  /* 0x0000003207327220 */ /* 0x000fe20000410000 */
[----:B------:R-:W-:Y:S01]  /*9ea0*/  LOP3.LUT R11, R11, 0xffffffe0, RZ, 0xc0, !PT ;  /* 0xffffffe00b0b7812 */ /* 0x000fe200078ec0ff */
[C---:B------:R-:W-:Y:S01]  /*9eb0*/  FMUL.FTZ R52, R8.reuse, R52 ;  /* 0x0000003408347220 */ /* 0x040fe20000410000 */
[----:B------:R-:W2:Y:S01]  /*9ec0*/  @P4 MUFU.LG2 R5, R5 ;  /* 0x0000000500054308 */ /* 0x000ea20000000c00 */
[----:B------:R-:W-:Y:S01]  /*9ed0*/  FMUL.FTZ R53, R8, R53 ;  /* 0x0000003508357220 */ /* 0x000fe20000410000 */
[----:B------:R-:W-:Y:S01]  /*9ee0*/  IADD3 R11, -R11, R2, RZ ;  /* 0x000000020b0b7210 */ /* 0x000fe20007ffe1ff */
[C---:B------:R-:W-:Y:S01]  /*9ef0*/  FMUL.FTZ R55, R7.reuse, R55 ;  /* 0x0000003707377220 */ /* 0x040fe20000410000 */
[----:B------:R-:W-:Y:S01]  /*9f00*/  MOV R2, 0xff800000 ;  /* 0xff80000000027802 */ /* 0x000fe20000000f00 */
[----:B------:R-:W-:-:S02]  /*9f10*/  FMUL.FTZ R54, R7, R54 ;  /* 0x0000003607367220 */ /* 0x000fc40000410000 */
[C---:B------:R-:W-:Y:S01]  /*9f20*/  FMUL.FTZ R56, R8.reuse, R56 ;  /* 0x0000003808387220 */ /* 0x040fe20000410000 */
[----:B------:R-:W3:Y:S01]  /*9f30*/  @P3 MUFU.LG2 R4, R4 ;  /* 0x0000000400043308 */ /* 0x000ee20000000c00 */
[C---:B------:R-:W-:Y:S02]  /*9f40*/  FMUL.FTZ R57, R8.reuse, R57 ;  /* 0x0000003908397220 */ /* 0x040fe40000410000 */
[C---:B------:R-:W-:Y:S02]  /*9f50*/  FMUL.FTZ R59, R7.reuse, R59 ;  /* 0x0000003b073b7220 */ /* 0x040fe40000410000 */
[----:B------:R-:W-:Y:S02]  /*9f60*/  FMUL.FTZ R58, R7, R58 ;  /* 0x0000003a073a7220 */ /* 0x000fe40000410000 */
[C---:B------:R-:W-:Y:S02]  /*9f70*/  FMUL.FTZ R60, R8.reuse, R60 ;  /* 0x0000003c083c7220 */ /* 0x040fe40000410000 */
[----:B------:R-:W-:-:S02]  /*9f80*/  FMUL.FTZ R61, R8, R61 ;  /* 0x0000003d083d7220 */ /* 0x000fc40000410000 */
[C---:B------:R-:W-:Y:S01]  /*9f90*/  FMUL.FTZ R63, R7.reuse, R63 ;  /* 0x0000003f073f7220 */ /* 0x040fe20000410000 */
[----:B-1----:R-:W1:Y:S01]  /*9fa0*/  S2R R96, SR_CTAID.Z ;  /* 0x0000000000607919 */ /* 0x002e620000002700 */
        /* <DEDUP_REMOVED lines=35> */
[----:B--2---:R-:W-:Y:S01]  /*a1e0*/  @P4 FMUL.FTZ R5, R5, 0.69314718246459960938 ;  /* 0x3f31721805054820 */ /* 0x004fe20000410000 */
[----:B------:R-:W-:Y:S01]  /*a1f0*/  SEL R8, R8, 0xffffffc0, !P1 ;  /* 0xffffffc008087807 */ /* 0x000fe20004800000 */
[----:B---3--:R-:W-:Y:S01]  /*a200*/  @P3 FMUL.FTZ R4, R4, 0.69314718246459960938 ;  /* 0x3f31721804043820 */ /* 0x008fe20000410000 */
[C---:B------:R-:W-:Y:S01]  /*a210*/  IADD3 R15, R7.reuse, -0x20, RZ ;  /* 0xffffffe0070f7810 */ /* 0x040fe20007ffe0ff */
[----:B------:R-:W-:Y:S01]  /*a220*/  @P4 FFMA.FTZ R2, R100, c[0x0][0x238], R5 ;  /* 0x00008e0064024a23 */ /* 0x000fe20000010005 */
[----:B------:R-:W-:-:S02]  /*a230*/  @P0 IADD3 R15, R7, 0x20, RZ ;  /* 0x00000020070f0810 */ /* 0x000fc40007ffe0ff */
[C---:B------:R-:W-:Y:S02]  /*a240*/  IADD3 R14, R7.reuse, R8, RZ ;  /* 0x00000008070e7210 */ /* 0x040fe40007ffe0ff */
[-C--:B------:R-:W-:Y:S01]  /*a250*/  IADD3 R13, R8, R15.reuse, RZ ;  /* 0x0000000f080d7210 */ /* 0x080fe20007ffe0ff */
[----:B------:R-:W-:Y:S01]  /*a260*/  STS.64 [R15], R36 ;  /* 0x000000240f007388 */ /* 0x000fe20000000a00 */
[-C--:B------:R-:W-:Y:S02]  /*a270*/  IADD3 R17, R7, R16.reuse, RZ ;  /* 0x0000001007117210 */ /* 0x080fe40007ffe0ff */
[----:B------:R-:W-:Y:S01]  /*a280*/  IADD3 R18, R16, R15, RZ ;  /* 0x0000000f10127210 */ /* 0x000fe20007ffe0ff */
[----:B------:R-:W-:Y:S01]  /*a290*/  STS.64 [R15+0x800], R38 ;  /* 0x000800260f007388 */ /* 0x000fe20000000a00 */
[-C--:B------:R-:W-:Y:S02]  /*a2a0*/  IADD3 R19, R14, R16.reuse, RZ ;  /* 0x000000100e137210 */ /* 0x080fe40007ffe0ff */
[----:B------:R-:W-:Y:S01]  /*a2b0*/  IADD3 R16, R13, R16, RZ ;  /* 0x000000100d107210 */ /* 0x000fe20007ffe0ff */
[----:B------:R-:W-:Y:S01]  /*a2c0*/  STS.64 [R14], R40 ;  /* 0x000000280e007388 */ /* 0x000fe20000000a00 */
[----:B------:R-:W-:-:S03]  /*a2d0*/  LOP3.LUT P0, RZ, R11, 0x3, RZ, 0xc0, !PT ;  /* 0x000000030bff7812 */ /* 0x000fc6000780c0ff */
        /* <DEDUP_REMOVED lines=17> */
[----:B------:R-:W2:Y:S04]  /*a3f0*/  S2R R7, SR_CTAID.Y ;  /* 0x0000000000077919 */ /* 0x000ea80000002600 */
[----:B------:R-:W-:Y:S04]  /*a400*/  STS.64 [R13+0x4000], R92 ;  /* 0x0040005c0d007388 */ /* 0x000fe80000000a00 */
[----:B------:R-:W-:Y:S04]  /*a410*/  STS.64 [R13+0x4800], R94 ;  /* 0x0048005e0d007388 */ /* 0x000fe80000000a00 */
[----:B------:R3:W-:Y:S04]  /*a420*/  STS.64 [R17+0x4000], R76 ;  /* 0x0040004c11007388 */ /* 0x0007e80000000a00 */
[----:B------:R-:W-:Y:S04]  /*a430*/  STS.64 [R17+0x4800], R78 ;  /* 0x0048004e11007388 */ /* 0x000fe80000000a00 */
[----:B------:R-:W-:Y:S04]  /*a440*/  STS.64 [R18+0x4000], R80 ;  /* 0x0040005012007388 */ /* 0x000fe80000000a00 */
[----:B------:R-:W-:Y:S04]  /*a450*/  STS.64 [R18+0x4800], R82 ;  /* 0x0048005212007388 */ /* 0x000fe80000000a00 */
[----:B------:R-:W4:Y:S04]  /*a460*/  S2R R8, SR_CTAID.X ;  /* 0x0000000000087919 */ /* 0x000f280000002500 */
[----:B------:R-:W-:Y:S04]  /*a470*/  STS.64 [R19+0x4000], R88 ;  /* 0x0040005813007388 */ /* 0x000fe80000000a00 */
[----:B------:R-:W-:Y:S01]  /*a480*/  STS.64 [R19+0x4800], R90 ;  /* 0x0048005a13007388 */ /* 0x000fe20000000a00 */
[----:B---3--:R-:W-:-:S03]  /*a490*/  SHF.R.S32.HI R76, RZ, 0x1f, R9 ;  /* 0x0000001fff4c7819 */ /* 0x008fc60000011409 */
[----:B------:R-:W-:Y:S01]  /*a4a0*/  STS.64 [R16+0x4000], R84 ;  /* 0x0040005410007388 */ /* 0x000fe20000000a00 */
[----:B------:R-:W-:Y:S01]  /*a4b0*/  IADD3 R77, -R168, RZ, RZ ;  /* 0x000000ffa84d7210 */ /* 0x000fe20007ffe1ff */
[----:B--2---:R-:W-:Y:S01]  /*a4c0*/  IMAD R168, R7, c[0x0][0x210], R168 ;  /* 0x0000840007a87a24 */ /* 0x004fe200078e02a8 */
[----:B------:R-:W-:Y:S01]  /*a4d0*/  LEA.HI R76, R76, R9, RZ, 0x2 ;  /* 0x000000094c4c7211 */ /* 0x000fe200078f10ff */
[----:B------:R-:W-:Y:S02]  /*a4e0*/  STS.64 [R16+0x4800], R86 ;  /* 0x0048005610007388 */ /* 0x000fe40000000a00 */
[----:B-1----:R-:W-:Y:S01]  /*a4f0*/  IMAD R77, R77, c[0x0][0x1c0], R96 ;  /* 0x000070004d4d7a24 */ /* 0x002fe200078e0260 */
[----:B------:R-:W-:Y:S01]  /*a500*/  LOP3.LUT R76, R76, 0xffffffc, RZ, 0xc0, !PT ;  /* 0x0ffffffc4c4c7812 */ /* 0x000fe200078ec0ff */
[----:B------:R-:W-:Y:S02]  /*a510*/  BAR.SYNC.DEFER_BLOCKING 0x0 ;  /* 0x0000000000007b1d */ /* 0x000fe40000010000 */
[----:B------:R-:W-:Y:S01]  /*a520*/  IMAD R77, R168, c[0x0][0x1c0], R77 ;  /* 0x00007000a84d7a24 */ /* 0x000fe200078e024d */
[----:B------:R-:W-:-:S02]  /*a530*/  IADD3 R9, R9, -R76, RZ ;  /* 0x8000004c09097210 */ /* 0x000fc40007ffe0ff */
[----:B----4-:R-:W-:Y:S02]  /*a540*/  SHF.L.U32 R8, R8, 0x6, RZ ;  /* 0x0000000608087819 */ /* 0x010fe400000006ff */
[----:B------:R-:W-:-:S03]  /*a550*/  LEA R9, R9, R170, 0x4 ;  /* 0x000000aa09097211 */ /* 0x000fc600078e20ff */
        /* <DEDUP_REMOVED lines=30> */
.L_x_7437:
[----:B--234-:R-:W-:Y:S05]  /*a740*/  BSYNC B0 ;  /* 0x0000000000007941 */ /* 0x01cfea0003800000 */
.L_x_7436:
[----:B------:R-:W-:Y:S01]  /*a750*/  IMAD.SHL.U32 R4, R0, 0x4, RZ ;  /* 0x0000000400047824 */ /* 0x000fe200078e00ff */
[----:B------:R-:W-:Y:S01]  /*a760*/  IADD3 R2, R10, 0x8, RZ ;  /* 0x000000080a027810 */ /* 0x000fe20007ffe0ff */
        /* <DEDUP_REMOVED lines=40> */
.L_x_7438:
        /* <DEDUP_REMOVED lines=9> */
.L_x_8390:


//--------------------- .text._ZN5flash24flash_fwd_splitkv_kernelI23Flash_fwd_kernel_traitsILi128ELi64ELi64ELi4ELb0ELb0EN7cutlass10bfloat16_tE19Flash_kernel_traitsILi128ELi64ELi64ELi4ES3_EELb1ELb0ELb0ELb0ELb1ELb1ELb1ELb0EEEvNS_16Flash_fwd_paramsE --------------------------
	.section	.text._ZN5flash24flash_fwd_splitkv_kernelI23Flash_fwd_kernel_traitsILi128ELi64ELi64ELi4ELb0ELb0EN7cutlass10bfloat16_tE19Flash_kernel_traitsILi128ELi64ELi64ELi4ES3_EELb1ELb0ELb0ELb0ELb1ELb1ELb1ELb0EEEvNS_16Flash_fwd_paramsE,"ax",@progbits
	.sectioninfo	@"SHI_REGISTERS=226"
	.align	128
        .global         _ZN5flash24flash_fwd_splitkv_kernelI23Flash_fwd_kernel_traitsILi128ELi64ELi64ELi4ELb0ELb0EN7cutlass10bfloat16_tE19Flash_kernel_traitsILi128ELi64ELi64ELi4ES3_EELb1ELb0ELb0ELb0ELb1ELb1ELb1ELb0EEEvNS_16Flash_fwd_paramsE
        .type           _ZN5flash24flash_fwd_splitkv_kernelI23Flash_fwd_kernel_traitsILi128ELi64ELi64ELi4ELb0ELb0EN7cutlass10bfloat16_tE19Flash_kernel_traitsILi128ELi64ELi64ELi4ES3_EELb1ELb0ELb0ELb0ELb1ELb1ELb1ELb0EEEvNS_16Flash_fwd_paramsE,@function
        .size           _ZN5flash24flash_fwd_splitkv_kernelI23Flash_fwd_kernel_traitsILi128ELi64ELi64ELi4ELb0ELb0EN7cutlass10bfloat16_tE19Flash_kernel_traitsILi128ELi64ELi64ELi4ES3_EELb1ELb0ELb0ELb0ELb1ELb1ELb1ELb0EEEvNS_16Flash_fwd_paramsE,(.L_x_8391 - _ZN5flash24flash_fwd_splitkv_kernelI23Flash_fwd_kernel_traitsILi128ELi64ELi64ELi4ELb0ELb0EN7cutlass10bfloat16_tE19Flash_kernel_traitsILi128ELi64ELi64ELi4ES3_EELb1ELb0ELb0ELb0ELb1ELb1ELb1ELb0EEEvNS_16Flash_fwd_paramsE)
        .other          _ZN5flash24flash_fwd_splitkv_kernelI23Flash_fwd_kernel_traitsILi128ELi64ELi64ELi4ELb0ELb0EN7cutlass10bfloat16_tE19Flash_kernel_traitsILi128ELi64ELi64ELi4ES3_EELb1ELb0ELb0ELb0ELb1ELb1ELb1ELb0EEEvNS_16Flash_fwd_paramsE,@"STO_CUDA_ENTRY STV_DEFAULT"
_ZN5flash24flash_fwd_splitkv_kernelI23Flash_fwd_kernel_traitsILi128ELi64ELi64ELi4ELb0ELb0EN7cutlass10bfloat16_tE19Flash_kernel_traitsILi128ELi64ELi64ELi4ES3_EELb1ELb0ELb0ELb0ELb1ELb1ELb1ELb0EEEvNS_16Flash_fwd_paramsE:
.text._ZN5flash24flash_fwd_splitkv_kernelI23Flash_fwd_kernel_traitsILi128ELi64ELi64ELi4ELb0ELb0EN7cutlass10bfloat16_tE19Flash_kernel_traitsILi128ELi64ELi64ELi4ES3_EELb1ELb0ELb0ELb0ELb1ELb1ELb1ELb0EEEvNS_16Flash_fwd_paramsE:
        /* <DEDUP_REMOVED lines=53> */
.L_x_7439:
[----:B-1-34-:R-:W-:Y:S02]  /*0350*/  MOV R2, c[0x0][0x218] ;  /* 0x0000860000027a02 */ /* 0x01afe40000000f00 */
.L_x_7440:
        /* <DEDUP_REMOVED lines=24> */
[----:B------:R-:W-:-:S04]  /*04e0*/  LOP3.LUT R8, R8, c[0x0][0x10], RZ, 0x3c, !PT ;  /* 0x0000040008087a12 */ /* 0x000fc800078e3cff */
[----:B------:R-:W-:Y:S01]  /*04f0*/  ISETP.GE.AND P0, PT, R8, RZ, PT ;  /* 0x000000ff0800720c */ /* 0x000fe20003f06270 */
[----:B-1----:R-:W-:Y:S02]  /*0500*/  IMAD.MOV R9, RZ, RZ, -R11 ;  /* 0x000000ffff097224 */ /* 0x002fe400078e0a0b */
        /* <DEDUP_REMOVED lines=21> */
[C---:B------:R-:W-:Y:S01]  /*0660*/  IMAD R172, R0.reuse, R7, RZ ;  /* 0x0000000700ac7224 */ /* 0x040fe200078e02ff */
[----:B------:R-:W-:Y:S01]  /*0670*/  SHF.R.S32.HI R9, RZ, 0x6, R9 ;  /* 0x00000006ff097819 */ /* 0x000fe20000011409 */
[----:B------:R-:W1:Y:S01]  /*0680*/  S2R R6, SR_TID.X ;  /* 0x0000000000067919 */ /* 0x000e620000002100 */
        /* <DEDUP_REMOVED lines=19> */
[----:B------:R-:W-:Y:S01]  /*07c0*/  IADD3 R10, R0, 0x18, RZ ;  /* 0x00000018000a7810 */ /* 0x000fe20007ffe0ff */
[----:B------:R-:W-:Y:S01]  /*07d0*/  IMAD R3, R3, c[0x0][0x214], R98 ;  /* 0x0000850003037a24 */ /* 0x000fe200078e0262 */
[-C--:B------:R-:W-:Y:S02]  /*07e0*/  ISETP.GE.AND P2, PT, R4, R95.reuse, PT ;  /* 0x0000005f0400720c */ /* 0x080fe40003f46270 */
[----:B------:R-:W-:Y:S01]  /*07f0*/  SHF.R.S32.HI R9, RZ, 0x1f, R8 ;  /* 0x0000001fff097819 */ /* 0x000fe20000011408 */
[----:B------:R-:W-:Y:S01]  /*0800*/  IMAD R5, R3, c[0x0][0x22c], RZ ;  /* 0x00008b0003057a24 */ /* 0x000fe200078e02ff */
[----:B------:R-:W-:-:S02]  /*0810*/  ISETP.GE.AND P3, PT, R0, R95, PT ;  /* 0x0000005f0000720c */ /* 0x000fc40003f66270 */
[-C--:B------:R-:W-:Y:S01]  /*0820*/  ISETP.GE.AND P1, PT, R10, R95.reuse, PT ;  /* 0x0000005f0a00720c */ /* 0x080fe20003f26270 */
[----:B------:R-:W-:Y:S01]  /*0830*/  IMAD.WIDE R8, R0, 0x80, R8 ;  /* 0x0000008000087825 */ /* 0x000fe200078e0208 */
[----:B------:R-:W-:Y:S02]  /*0840*/  ISETP.GE.OR P5, PT, R4, R95, P6 ;  /* 0x0000005f0400720c */ /* 0x000fe400037a6670 */
[C---:B------:R-:W-:Y:S02]  /*0850*/  IADD3 R6, R0.reuse, 0x28, RZ ;  /* 0x0000002800067810 */ /* 0x040fe40007ffe0ff */
[C---:B------:R-:W-:Y:S02]  /*0860*/  IADD3 R2, P0, R5.reuse, R8, RZ ;  /* 0x0000000805027210 */ /* 0x040fe40007f1e0ff */
[----:B------:R-:W-:Y:S02]  /*0870*/  IADD3 R8, R0, 0x20, RZ ;  /* 0x0000002000087810 */ /* 0x000fe40007ffe0ff */
[----:B------:R-:W-:-:S02]  /*0880*/  LEA.HI.X.SX32 R5, R5, R9, 0x1, P0 ;  /* 0x0000000905057211 */ /* 0x000fc400000f0eff */
[----:B------:R-:W-:Y:S02]  /*0890*/  LEA R14, P0, R2, c[0x0][0x1d8], 0x2 ;  /* 0x00007600020e7a11 */ /* 0x000fe400078010ff */
[-C--:B------:R-:W-:Y:S02]  /*08a0*/  ISETP.GE.AND P4, PT, R8, R95.reuse, PT ;  /* 0x0000005f0800720c */ /* 0x080fe40003f86270 */
        /* <DEDUP_REMOVED lines=53> */
.L_x_7441:
        /* <DEDUP_REMOVED lines=92> */
.L_x_7442:
        /* <DEDUP_REMOVED lines=15> */
.L_x_7444:
        /* <DEDUP_REMOVED lines=50> */
.L_x_7443:
        /* <DEDUP_REMOVED lines=38> */
[C---:B------:R-:W-:Y:S01]  /*1830*/  IADD3.X R19, R13.reuse, R4, RZ, P2, !PT ;  /* 0x000000040d137210 */ /* 0x040fe200017fe4ff */
[----:B------:R-:W-:Y:S01]  /*1840*/  IMAD.X R23, R13, 0x1, R0, P3 ;  /* 0x000000010d177824 */ /* 0x000fe200018e0600 */
[----:B------:R-:W-:Y:S01]  /*1850*/  ISETP.GE.AND P2, PT, R15, R171, PT ;  /* 0x000000ab0f00720c */ /* 0x000fe20003f46270 */
[----:B------:R-:W-:Y:S01]  /*1860*/  IMAD.X R21, R13, 0x1, R12, P1 ;  /* 0x000000010d157824 */ /* 0x000fe200008e060c */
[C---:B------:R-:W-:Y:S01]  /*1870*/  IADD3 R13, R16.reuse, 0x20, RZ ;  /* 0x00000020100d7810 */ /* 0x040fe20007ffe0ff */
[C---:B------:R-:W-:Y:S01]  /*1880*/  IMAD.WIDE.U32 R22, R16.reuse, c[0x0][0x198], R22 ;  /* 0x0000660010167a25 */ /* 0x040fe200078e0016 */
[----:B------:R-:W-:-:S02]  /*1890*/  IADD3 R106, P1, R16, R11, RZ ;  /* 0x0000000b106a7210 */ /* 0x000fc40007f3e0ff */
[-C--:B------:R-:W-:Y:S01]  /*18a0*/  ISETP.GE.AND P5, PT, R13, R171.reuse, PT ;  /* 0x000000ab0d00720c */ /* 0x080fe20003fa6270 */
[----:B------:R-:W-:Y:S01]  /*18b0*/  IMAD.WIDE.U32 R26, R26, c[0x0][0x1a8], R20 ;  /* 0x00006a001a1a7a25 */ /* 0x000fe200078e0014 */
[----:B------:R-:W-:Y:S02]  /*18c0*/  IADD3 R11, R16, 0x30, RZ ;  /* 0x00000030100b7810 */ /* 0x000fe40007ffe0ff */
[----:B------:R-:W-:Y:S01]  /*18d0*/  LEA.HI R2, R9, R6, RZ, 0x6 ;  /* 0x0000000609027211 */ /* 0x000fe200078f30ff */
[----:B------:R-:W-:Y:S01]  /*18e0*/  IMAD.X R0, R17, 0x1, R7, P1 ;  /* 0x0000000111007824 */ /* 0x000fe200008e0607 */
[----:B------:R-:W-:Y:S01]  /*18f0*/  ISETP.GE.AND P4, PT, R11, R171, PT ;  /* 0x000000ab0b00720c */ /* 0x000fe20003f86270 */
[----:B------:R-:W-:Y:S01]  /*1900*/  IMAD.MOV.U32 R102, RZ, RZ, R22 ;  /* 0x000000ffff667224 */ /* 0x000fe200078e0016 */
[----:B------:R-:W-:Y:S01]  /*1910*/  @!P2 IADD3 R22, P1, R32, 0x10, RZ ;  /* 0x000000102016a810 */ /* 0x000fe20007f3e0ff */
[----:B------:R-:W-:Y:S01]  /*1920*/  IMAD.IADD R29, R27, 0x1, R28 ;  /* 0x000000011b1d7824 */ /* 0x000fe200078e021c */
[----:B------:R-:W-:Y:S01]  /*1930*/  @!P2 MOV R30, R26 ;  /* 0x0000001a001ea202 */ /* 0x000fe20000000f00 */
[----:B------:R-:W-:-:S02]  /*1940*/  @!P6 IMAD R4, R33, c[0x0][0x190], RZ ;  /* 0x000064002104ea24 */ /* 0x000fc400078e02ff */
[C---:B------:R-:W-:Y:S01]  /*1950*/  @!P5 IADD3 R20, P3, R32.reuse, 0x20, RZ ;  /* 0x000000202014d810 */ /* 0x040fe20007f7e0ff */
[--C-:B------:R-:W-:Y:S02]  /*1960*/  @!P2 IMAD.X R17, RZ, RZ, R33.reuse, P1 ;  /* 0x000000ffff11a224 */ /* 0x100fe400008e0621 */
[----:B------:R-:W-:Y:S02]  /*1970*/  @!P6 IMAD.MOV.U32 R28, RZ, RZ, R26 ;  /* 0x000000ffff1ce224 */ /* 0x000fe400078e001a */
[----:B------:R-:W-:Y:S01]  /*1980*/  @!P5 IMAD.X R3, RZ, RZ, R33, P3 ;  /* 0x000000ffff03d224 */ /* 0x000fe200018e0621 */
[----:B------:R-:W-:Y:S01]  /*1990*/  @!P4 IADD3 R14, P1, R32, 0x30, RZ ;  /* 0x00000030200ec810 */ /* 0x000fe20007f3e0ff */
[----:B------:R-:W-:Y:S02]  /*19a0*/  IMAD.SHL.U32 R2, R2, 0x8, RZ ;  /* 0x0000000802027824 */ /* 0x000fe400078e00ff */
[----:B------:R-:W-:Y:S02]  /*19b0*/  IMAD R103, R16, c[0x0][0x19c], R103 ;  /* 0x0000670010677a24 */ /* 0x000fe400078e0267 */
[--C-:B------:R-:W-:Y:S01]  /*19c0*/  @!P2 IMAD.MOV.U32 R31, RZ, RZ, R29.reuse ;  /* 0x000000ffff1fa224 */ /* 0x100fe200078e001d */
[----:B------:R-:W-:Y:S01]  /*19d0*/  LOP3.LUT R179, R179, 0xfffffe00, R2, 0xf8, !PT ;  /* 0xfffffe00b3b37812 */ /* 0x000fe200078ef802 */
[--C-:B------:R-:W-:Y:S01]  /*19e0*/  @!P5 IMAD.MOV.U32 R25, RZ, RZ, R29.reuse ;  /* 0x000000ffff19d224 */ /* 0x100fe200078e001d */
[----:B------:R-:W-:Y:S01]  /*19f0*/  IADD3 R103, R23, R103, RZ ;  /* 0x0000006717677210 */ /* 0x000fe20007ffe0ff */
[----:B------:R-:W-:Y:S01]  /*1a00*/  @!P4 IMAD.MOV.U32 R27, RZ, RZ, R29 ;  /* 0x000000ffff1bc224 */ /* 0x000fe200078e001d */
[----:B------:R-:W-:Y:S01]  /*1a10*/  SHF.L.U32 R179, R179, 0x1, RZ ;  /* 0x00000001b3b37819 */ /* 0x000fe200000006ff */
[----:B------:R-:W-:-:S02]  /*1a20*/  @!P5 IMAD R3, R3, c[0x0][0x190], RZ ;  /* 0x000064000303da24 */ /* 0x000fc400078e02ff */
[----:B------:R-:W-:Y:S02]  /*1a30*/  @!P5 IMAD.MOV.U32 R24, RZ, RZ, R26 ;  /* 0x000000ffff18d224 */ /* 0x000fe400078e001a */
[C---:B------:R-:W-:Y:S02]  /*1a40*/  @!P6 IMAD R4, R32.reuse, c[0x0][0x194], R4 ;  /* 0x000065002004ea24 */ /* 0x040fe400078e0204 */
[----:B------:R-:W-:Y:S02]  /*1a50*/  @!P2 IMAD R17, R17, c[0x0][0x190], RZ ;  /* 0x000064001111aa24 */ /* 0x000fe400078e02ff */
[----:B------:R-:W-:-:S04]  /*1a60*/  @!P6 IMAD.WIDE.U32 R28, R32, c[0x0][0x190], R28 ;  /* 0x00006400201cea25 */ /* 0x000fc800078e001c */
[----:B------:R-:W-:Y:S01]  /*1a70*/  @!P5 IMAD R2, R20, c[0x0][0x194], R3 ;  /* 0x000065001402da24 */ /* 0x000fe200078e0203 */
[----:B------:R-:W-:Y:S01]  /*1a80*/  @!P6 IADD3 R4, R29, R4, RZ ;  /* 0x000000041d04e210 */ /* 0x000fe20007ffe0ff */
[----:B------:R-:W-:Y:S02]  /*1a90*/  @!P4 IMAD.X R7, RZ, RZ, R33, P1 ;  /* 0x000000ffff07c224 */ /* 0x000fe400008e0621 */
[----:B------:R-:W-:Y:S02]  /*1aa0*/  @!P2 IMAD R12, R22, c[0x0][0x194], R17 ;  /* 0x00006500160caa24 */ /* 0x000fe400078e0211 */
[----:B------:R-:W-:Y:S01]  /*1ab0*/  @!P5 IMAD.WIDE.U32 R20, R20, c[0x0][0x190], R24 ;  /* 0x000064001414da25 */ /* 0x000fe200078e0018 */
[----:B------:R-:W-:-:S03]  /*1ac0*/  @!P6 LEA R24, P1, R28, c[0x0][0x160], 0x1 ;  /* 0x000058001c18ea11 */ /* 0x000fc600078208ff */
[----:B------:R-:W-:Y:S01]  /*1ad0*/  @!P2 IMAD.WIDE.U32 R22, R22, c[0x0][0x190], R30 ;  /* 0x000064001616aa25 */ /* 0x000fe200078e001e */
[----:B------:R-:W-:Y:S02]  /*1ae0*/  @!P6 LEA.HI.X R25, R28, c[0x0][0x164], R4, 0x1, P1 ;  /* 0x000059001c19ea11 */ /* 0x000fe400008f0c04 */
[----:B------:R-:W-:Y:S01]  /*1af0*/  @!P5 LEA R28, P1, R20, c[0x0][0x160], 0x1 ;  /* 0x00005800141cda11 */ /* 0x000fe200078208ff */
[----:B------:R-:W-:Y:S01]  /*1b00*/  IMAD.SHL.U32 R3, R177, 0x40, RZ ;  /* 0x00000040b1037824 */ /* 0x000fe200078e00ff */
[----:B------:R-:W-:Y:S01]  /*1b10*/  @!P2 LEA R30, P3, R22, c[0x0][0x160], 0x1 ;  /* 0x00005800161eaa11 */ /* 0x000fe200078608ff */
[----:B------:R-:W-:Y:S01]  /*1b20*/  @!P2 IMAD.IADD R12, R23, 0x1, R12 ;  /* 0x00000001170ca824 */ /* 0x000fe200078e020c */
[----:B------:R-:W-:Y:S01]  /*1b30*/  @!PT LDS RZ, [RZ] ;  /* 0x00000000fffff984 */ /* 0x000fe20000000800 */
[----:B------:R-:W-:Y:S01]  /*1b40*/  @!PT LDS RZ, [RZ] ;  /* 0x00000000fffff984 */ /* 0x000fe20000000800 */
[----:B------:R-:W-:Y:S01]  /*1b50*/  @!PT LDS RZ, [RZ] ;  /* 0x00000000fffff984 */ /* 0x000fe20000000800 */
[----:B------:R1:W-:Y:S01]  /*1b60*/  @!P6 LDGSTS.E.BYPASS.LTC128B.128 [R179], [R24.64] ;  /* 0x0000000018b3efae */ /* 0x0003e2000b901d44 */
[----:B------:R-:W-:Y:S02]  /*1b70*/  IMAD.IADD R4, R92, 0x1, -R3 ;  /* 0x000000015c047824 */ /* 0x000fe400078e0a03 */
[----:B------:R-:W-:Y:S01]  /*1b80*/  @!P4 IMAD R7, R7, c[0x0][0x190], RZ ;  /* 0x000064000707ca24 */ /* 0x000fe200078e02ff */
[----:B------:R-:W-:Y:S01]  /*1b90*/  @!P2 LEA.HI.X R31, R22, c[0x0][0x164], R12, 0x1, P3 ;  /* 0x00005900161faa11 */ /* 0x000fe200018f0c0c */
[----:B------:R-:W-:Y:S01]  /*1ba0*/  @!P5 IMAD.IADD R17, R21, 0x1, R2 ;  /* 0x000000011511d824 */ /* 0x000fe200078e0202 */
[----:B------:R-:W-:Y:S01]  /*1bb0*/  ISETP.GE.AND P3, PT, R15, R4, PT ;  /* 0x000000040f00720c */ /* 0x000fe20003f66270 */
[C---:B------:R-:W-:Y:S01]  /*1bc0*/  @!P4 IMAD R7, R14.reuse, c[0x0][0x194], R7 ;  /* 0x000065000e07ca24 */ /* 0x040fe200078e0207 */
[----:B------:R1:W-:Y:S01]  /*1bd0*/  @!P6 LDGSTS.E.BYPASS.LTC128B.128 [R179+0x2000], [R24.64+0x80] ;  /* 0x0200008018b3efae */ /* 0x0003e2000b901d44 */
[----:B------:R-:W-:Y:S01]  /*1be0*/  @!P4 IMAD.WIDE.U32 R26, R14, c[0x0][0x190], R26 ;  /* 0x000064000e1aca25 */ /* 0x000fe200078e001a */
[----:B------:R-:W-:-:S02]  /*1bf0*/  @!P5 LEA.HI.X R29, R20, c[0x0][0x164], R17, 0x1, P1 ;  /* 0x00005900141dda11 */ /* 0x000fc400008f0c11 */
[----:B------:R2:W-:Y:S01]  /*1c00*/  @!P2 LDGSTS.E.BYPASS.LTC128B.128 [R179+0x800], [R30.64] ;  /* 0x008000001eb3afae */ /* 0x0005e2000b901d44 */
[----:B------:R-:W-:Y:S01]  /*1c10*/  IMAD.MOV.U32 R2, RZ, RZ, c[0x0][0x198] ;  /* 0x00006600ff027624 */ /* 0x000fe200078e00ff */
[----:B------:R-:W-:Y:S01]  /*1c20*/  ISETP.GE.AND P1, PT, R13, R4, PT ;  /* 0x000000040d00720c */ /* 0x000fe20003f26270 */
[----:B------:R-:W-:Y:S01]  /*1c30*/  @!P4 IMAD.IADD R17, R27, 0x1, R7 ;  /* 0x000000011b11c824 */ /* 0x000fe200078e0207 */
[----:B------:R2:W-:Y:S01]  /*1c40*/  @!P2 LDGSTS.E.BYPASS.LTC128B.128 [R179+0x2800], [R30.64+0x80] ;  /* 0x028000801eb3afae */ /* 0x0005e2000b901d44 */
[----:B------:R-:W-:Y:S01]  /*1c50*/  @!P4 LEA R20, P6, R26, c[0x0][0x160], 0x1 ;  /* 0x000058001a14ca11 */ /* 0x000fe200078c08ff */
[----:B------:R-:W-:Y:S01]  /*1c60*/  IMAD.MOV.U32 R7, RZ, RZ, c[0x0][0x19c] ;  /* 0x00006700ff077624 */ /* 0x000fe200078e00ff */
[----:B------:R-:W-:Y:S01]  /*1c70*/  @!P3 LEA R12, P2, R2, R102, 0x4 ;  /* 0x00000066020cb211 */ /* 0x000fe200078420ff */
[----:B------:R2:W-:Y:S01]  /*1c80*/  @!P5 LDGSTS.E.BYPASS.LTC128B.128 [R179+0x1000], [R28.64] ;  /* 0x010000001cb3dfae */ /* 0x0005e2000b901d44 */
[----:B------:R-:W-:Y:S01]  /*1c90*/  @!P4 LEA.HI.X R21, R26, c[0x0][0x164], R17, 0x1, P6 ;  /* 0x000059001a15ca11 */ /* 0x000fe200030f0c11 */
[C---:B------:R-:W-:Y:S01]  /*1ca0*/  IMAD.WIDE.U32 R26, R2.reuse, 0x20, RZ ;  /* 0x00000020021a7825 */ /* 0x040fe200078e00ff */
[----:B------:R-:W-:Y:S01]  /*1cb0*/  @!P3 LEA.HI.X R17, R2, R103, R7, 0x4, P2 ;  /* 0x000000670211b211 */ /* 0x000fe200010f2407 */
[----:B------:R2:W-:Y:S01]  /*1cc0*/  @!P5 LDGSTS.E.BYPASS.LTC128B.128 [R179+0x3000], [R28.64+0x80] ;  /* 0x030000801cb3dfae */ /* 0x0005e2000b901d44 */
[----:B------:R-:W-:Y:S01]  /*1cd0*/  @!P3 LEA R22, P2, R12, c[0x0][0x168], 0x1 ;  /* 0x00005a000c16ba11 */ /* 0x000fe200078408ff */
[----:B------:R-:W-:Y:S01]  /*1ce0*/  IMAD.WIDE.U32 R18, R10, c[0x0][0x1b8], R18 ;  /* 0x00006e000a127a25 */ /* 0x000fe200078e0012 */
[----:B------:R-:W-:Y:S01]  /*1cf0*/  ISETP.GE.AND P6, PT, R16, R4, PT ;  /* 0x000000041000720c */ /* 0x000fe20003fc6270 */
[----:B------:R3:W-:Y:S01]  /*1d00*/  @!P4 LDGSTS.E.BYPASS.LTC128B.128 [R179+0x1800], [R20.64] ;  /* 0x0180000014b3cfae */ /* 0x0007e2000b901d44 */
[----:B------:R-:W-:Y:S01]  /*1d10*/  @!P3 LEA.HI.X R23, R12, c[0x0][0x16c], R17, 0x1, P2 ;  /* 0x00005b000c17ba11 */ /* 0x000fe200010f0c11 */
[----:B------:R-:W-:Y:S01]  /*1d20*/  IMAD.SHL.U32 R12, R7, 0x20, RZ ;  /* 0x00000020070c7824 */ /* 0x000fe200078e00ff */
[----:B------:R-:W-:Y:S01]  /*1d30*/  @!P1 IADD3 R14, P2, R102, R26, RZ ;  /* 0x0000001a660e9210 */ /* 0x000fe20007f5e0ff */
[----:B------:R3:W-:Y:S01]  /*1d40*/  @!P4 LDGSTS.E.BYPASS.LTC128B.128 [R179+0x3800], [R20.64+0x80] ;  /* 0x0380008014b3cfae */ /* 0x0007e2000b901d44 */
[----:B------:R-:W-:-:S02]  /*1d50*/  ISETP.GE.AND P4, PT, R13, R4, PT ;  /* 0x000000040d00720c */ /* 0x000fc40003f86270 */
[----:B------:R-:W-:Y:S02]  /*1d60*/  @!P1 IADD3.X R17, R103, R27, R12, P2, !PT ;  /* 0x0000001b67119210 */ /* 0x000fe400017fe40c */
[C---:B-1----:R-:W-:Y:S02]  /*1d70*/  @!P1 LEA R24, P2, R14.reuse, c[0x0][0x168], 0x1 ;  /* 0x00005a000e189a11 */ /* 0x042fe400078408ff */
[----:B------:R-:W-:Y:S02]  /*1d80*/  LEA.HI R12, R9, R6, RZ, 0x4 ;  /* 0x00000006090c7211 */ /* 0x000fe400078f20ff */
[----:B------:R-:W-:Y:S01]  /*1d90*/  @!P1 LEA.HI.X R25, R14, c[0x0][0x16c], R17, 0x1, P2 ;  /* 0x00005b000e199a11 */ /* 0x000fe200010f0c11 */
[----:B------:R-:W-:Y:S01]  /*1da0*/  IMAD.SHL.U32 R17, R16, 0x8, RZ ;  /* 0x0000000810117824 */ /* 0x000fe200078e00ff */
[----:B------:R-:W-:Y:S02]  /*1db0*/  ISETP.GE.AND P2, PT, R11, R4, PT ;  /* 0x000000040b00720c */ /* 0x000fe40003f46270 */
[----:B------:R-:W-:-:S02]  /*1dc0*/  @!P6 LEA R26, P5, R102, c[0x0][0x168], 0x1 ;  /* 0x00005a00661aea11 */ /* 0x000fc400078a08ff */
[----:B------:R-:W-:Y:S02]  /*1dd0*/  SHF.R.S32.HI R13, RZ, 0x4, R12 ;  /* 0x00000004ff0d7819 */ /* 0x000fe4000001140c */
[--C-:B------:R-:W-:Y:S02]  /*1de0*/  @!P6 LEA.HI.X R27, R102, c[0x0][0x16c], R103.reuse, 0x1, P5 ;  /* 0x00005b00661bea11 */ /* 0x100fe400028f0c67 */
[----:B------:R-:W-:Y:S02]  /*1df0*/  LEA.HI R14, R13, R13, RZ, 0x1 ;  /* 0x0000000d0d0e7211 */ /* 0x000fe400078f08ff */
[----:B------:R-:W-:Y:S01]  /*1e00*/  ISETP.GE.AND P5, PT, R15, R4, PT ;  /* 0x000000040f00720c */ /* 0x000fe20003fa6270 */
[----:B------:R1:W-:Y:S01]  /*1e10*/  @!P6 LDGSTS.E.BYPASS.LTC128B.128 [R179+0x4000], [R26.64] ;  /* 0x040000001ab3efae */ /* 0x0003e2000b901d44 */
[----:B------:R-:W-:Y:S01]  /*1e20*/  IMAD R15, R8, c[0x0][0x1b8], RZ ;  /* 0x00006e00080f7a24 */ /* 0x000fe200078e02ff */
[----:B------:R-:W-:Y:S01]  /*1e30*/  LOP3.LUT R14, R14, 0xfffffffe, RZ, 0xc0, !PT ;  /* 0xfffffffe0e0e7812 */ /* 0x000fe200078ec0ff */
[----:B------:R-:W-:Y:S01]  /*1e40*/  @!P2 IMAD R7, R7, 0x30, RZ ;  /* 0x000000300707a824 */ /* 0x000fe200078e02ff */
[----:B------:R1:W-:Y:S01]  /*1e50*/  @!P6 LDGSTS.E.BYPASS.LTC128B.128 [R179+0x6000], [R26.64+0x80] ;  /* 0x060000801ab3efae */ /* 0x0003e2000b901d44 */
[----:B---3--:R-:W-:Y:S01]  /*1e60*/  @!P2 IMAD.WIDE.U32 R20, R2, 0x30, R102 ;  /* 0x000000300214a825 */ /* 0x008fe200078e0066 */
[----:B------:R-:W-:-:S02]  /*1e70*/  IADD3 R13, R13, -R14, RZ ;  /* 0x8000000e0d0d7210 */ /* 0x000fc40007ffe0ff */
[----:B------:R3:W-:Y:S01]  /*1e80*/  @!P3 LDGSTS.E.BYPASS.LTC128B.128 [R179+0x4800], [R22.64] ;  /* 0x0480000016b3bfae */ /* 0x0007e2000b901d44 */
[----:B------:R-:W-:Y:S01]  /*1e90*/  IMAD R15, R10, c[0x0][0x1bc], R15 ;  /* 0x00006f000a0f7a24 */ /* 0x000fe200078e020f */
[----:B------:R-:W-:Y:S02]  /*1ea0*/  @!P2 IADD3 R10, R21, R7, RZ ;  /* 0x00000007150aa210 */ /* 0x000fe40007ffe0ff */
[----:B------:R3:W-:Y:S01]  /*1eb0*/  @!P3 LDGSTS.E.BYPASS.LTC128B.128 [R179+0x6800], [R22.64+0x80] ;  /* 0x0680008016b3bfae */ /* 0x0007e2000b901d44 */
[----:B------:R-:W-:Y:S01]  /*1ec0*/  IMAD.IADD R19, R19, 0x1, R15 ;  /* 0x0000000113137824 */ /* 0x000fe200078e020f */
[-C--:B------:R-:W-:Y:S02]  /*1ed0*/  ISETP.GE.AND P3, PT, R11, R4.reuse, PT ;  /* 0x000000040b00720c */ /* 0x080fe40003f66270 */
[----:B------:R1:W-:Y:S01]  /*1ee0*/  @!P1 LDGSTS.E.BYPASS.LTC128B.128 [R179+0x5000], [R24.64] ;  /* 0x0500000018b39fae */ /* 0x0003e2000b901d44 */
[----:B------:R-:W-:Y:S02]  /*1ef0*/  LOP3.LUT R11, R12, 0xfffffff0, RZ, 0xc0, !PT ;  /* 0xfffffff00c0b7812 */ /* 0x000fe400078ec0ff */
[----:B------:R-:W-:Y:S01]  /*1f00*/  ISETP.GE.AND P6, PT, R16, R4, PT ;  /* 0x000000041000720c */ /* 0x000fe20003fc6270 */
[----:B------:R1:W-:Y:S01]  /*1f10*/  @!P1 LDGSTS.E.BYPASS.LTC128B.128 [R179+0x7000], [R24.64+0x80] ;  /* 0x0700008018b39fae */ /* 0x0003e2000b901d44 */
[----:B------:R-:W-:Y:S01]  /*1f20*/  @!P2 LEA R14, P1, R20, c[0x0][0x168], 0x1 ;  /* 0x00005a00140eaa11 */ /* 0x000fe200078208ff */
[----:B------:R-:W-:-:S02]  /*1f30*/  IMAD.IADD R11, R6, 0x1, -R11 ;  /* 0x00000001060b7824 */ /* 0x000fc400078e0a0b */
[----:B------:R-:W-:Y:S01]  /*1f40*/  IMAD.SHL.U32 R4, R5, 0x40, RZ ;  /* 0x0000004005047824 */ /* 0x000fe200078e00ff */
[----:B------:R-:W-:Y:S01]  /*1f50*/  @!P2 LEA.HI.X R15, R20, c[0x0][0x16c], R10, 0x1, P1 ;  /* 0x00005b00140faa11 */ /* 0x000fe200008f0c0a */
[----:B------:R-:W-:Y:S01]  /*1f60*/  @!P4 IMAD.MOV.U32 R10, RZ, RZ, c[0x0][0x1a4] ;  /* 0x00006900ff0ac624 */ /* 0x000fe200078e00ff */
[----:B------:R-:W-:Y:S02]  /*1f70*/  SHF.R.S32.HI R8, RZ, 0x1f, R11 ;  /* 0x0000001fff087819 */ /* 0x000fe4000001140b */
[----:B------:R-:W-:Y:S01]  /*1f80*/  LOP3.LUT R4, R4, 0x1c0, RZ, 0xc0, !PT ;  /* 0x000001c004047812 */ /* 0x000fe200078ec0ff */
[----:B------:R4:W-:Y:S01]  /*1f90*/  @!P2 LDGSTS.E.BYPASS.LTC128B.128 [R179+0x5800], [R14.64] ;  /* 0x058000000eb3afae */ /* 0x0009e2000b901d44 */
[----:B------:R-:W-:Y:S02]  /*1fa0*/  LEA.HI R8, R8, R11, RZ, 0x3 ;  /* 0x0000000b08087211 */ /* 0x000fe400078f18ff */
[----:B------:R-:W-:Y:S01]  /*1fb0*/  LOP3.LUT R17, R4, 0x8, R17, 0xf8, !PT ;  /* 0x0000000804117812 */ /* 0x000fe200078ef811 */
[----:B------:R4:W-:Y:S01]  /*1fc0*/  @!P2 LDGSTS.E.BYPASS.LTC128B.128 [R179+0x7800], [R14.64+0x80] ;  /* 0x078000800eb3afae */ /* 0x0009e2000b901d44 */
[C---:B------:R-:W-:Y:S01]  /*1fd0*/  LOP3.LUT R12, R8.reuse, 0xfffffff8, RZ, 0xc0, !PT ;  /* 0xfffffff8080c7812 */ /* 0x040fe200078ec0ff */
[----:B------:R-:W-:Y:S01]  /*1fe0*/  IMAD.SHL.U32 R93, R8, 0x40, RZ ;  /* 0x00000040085d7824 */ /* 0x000fe200078e00ff */
[----:B------:R-:W-:Y:S01]  /*1ff0*/  SHF.R.U32.HI R4, RZ, 0x3, R4 ;  /* 0x00000003ff047819 */ /* 0x000fe20000011604 */
[----:B------:R-:W0:Y:S02]  /*2000*/  LDGDEPBAR ;  /* 0x00000000000079af */ /* 0x000e240000000000 */
[----:B------:R-:W-:Y:S01]  /*2010*/  IMAD.IADD R7, R11, 0x1, -R12 ;  /* 0x000000010b077824 */ /* 0x000fe200078e0a0c */
[----:B------:R-:W-:Y:S01]  /*2020*/  LOP3.LUT R4, R17, R4, RZ, 0x3c, !PT ;  /* 0x0000000411047212 */ /* 0x000fe200078e3cff */
[----:B------:R-:W-:Y:S01]  /*2030*/  IMAD R11, R0, c[0x0][0x1a0], RZ ;  /* 0x00006800000b7a24 */ /* 0x000fe200078e02ff */
[----:B------:R-:W-:Y:S01]  /*2040*/  LOP3.LUT R93, R93, 0xfffffe00, RZ, 0xc0, !PT ;  /* 0xfffffe005d5d7812 */ /* 0x000fe200078ec0ff */
        /* <DEDUP_REMOVED lines=8> */
[----:B------:R-:W-:Y:S01]  /*20d0*/  MOV R0, 0x20 ;  /* 0x0000002000007802 */ /* 0x000fe20000000f00 */
[----:B------:R-:W-:Y:S01]  /*20e0*/  @!P3 IMAD.MOV.U32 R18, RZ, RZ, c[0x0][0x1a0] ;  /* 0x00006800ff12b624 */ /* 0x000fe200078e00ff */
[----:B------:R-:W-:Y:S01]  /*20f0*/  LEA.HI.X R173, R106, c[0x0][0x174], R104, 0x1, P1 ;  /* 0x00005d006aad7a11 */ /* 0x000fe200008f0c68 */
[----:B------:R-:W-:Y:S01]  /*2100*/  IMAD R9, R94, 0x400, R93 ;  /* 0x000004005e097824 */ /* 0x000fe200078e025d */
[----:B------:R-:W-:Y:S01]  /*2110*/  LOP3.LUT R11, R4, 0x8, R13, 0xf8, !PT ;  /* 0x00000008040b7812 */ /* 0x000fe200078ef80d */
[----:B------:R-:W-:-:S04]  /*2120*/  DEPBAR.LE SB0, 0x0 ;  /* 0x000080000000791a */ /* 0x000fc80000000000 */
[----:B------:R-:W-:Y:S01]  /*2130*/  BAR.SYNC.DEFER_BLOCKING 0x0 ;  /* 0x0000000000007b1d */ /* 0x000fe20000010000 */
[----:B----4-:R-:W-:Y:S01]  /*2140*/  IMAD.WIDE.U32 R14, R0, c[0x0][0x1a0], RZ ;  /* 0x00006800000e7a25 */ /* 0x010fe200078e00ff */
[----:B------:R-:W-:Y:S02]  /*2150*/  SHF.R.U32.HI R4, RZ, 0x3, R4 ;  /* 0x00000003ff047819 */ /* 0x000fe40000011604 */
[----:B------:R-:W-:Y:S01]  /*2160*/  @!P4 MOV R13, c[0x0][0x1a0] ;  /* 0x00006800000dca02 */ /* 0x000fe20000000f00 */
[----:B------:R-:W-:Y:S01]  /*2170*/  @!P3 IMAD.MOV.U32 R175, RZ, RZ, R173 ;  /* 0x000000ffffafb224 */ /* 0x000fe200078e00ad */
[----:B------:R-:W-:Y:S01]  /*2180*/  @!P5 IADD3 R16, P2, R174, R14, RZ ;  /* 0x0000000eae10d210 */ /* 0x000fe20007f5e0ff */
[----:B------:R-:W-:Y:S01]  /*2190*/  IMAD R12, R0, c[0x0][0x1a4], RZ ;  /* 0x00006900000c7a24 */ /* 0x000fe200078e02ff */
[----:B------:R-:W-:Y:S01]  /*21a0*/  LOP3.LUT R4, R11, R4, RZ, 0x3c, !PT ;  /* 0x000000040b047212 */ /* 0x000fe200078e3cff */
[----:B------:R-:W-:Y:S01]  /*21b0*/  @!P3 IMAD.WIDE.U32 R18, R18, 0x60, R174 ;  /* 0x000000601212b825 */ /* 0x000fe200078e00ae */
[----:B------:R-:W-:-:S02]  /*21c0*/  @!P6 MOV R175, R173 ;  /* 0x000000ad00afe202 */ /* 0x000fc40000000f00 */
[----:B------:R-:W-:Y:S01]  /*21d0*/  @!P4 LEA R14, P1, R13, R174, 0x6 ;  /* 0x000000ae0d0ec211 */ /* 0x000fe200078230ff */
[----:B------:R-:W-:Y:S01]  /*21e0*/  @!P3 IMAD.MOV.U32 R11, RZ, RZ, c[0x0][0x1a4] ;  /* 0x00006900ff0bb624 */ /* 0x000fe200078e00ff */
[----:B------:R-:W-:Y:S01]  /*21f0*/  @!P5 IADD3.X R17, R173, R15, R12, P2, !PT ;  /* 0x0000000fad11d210 */ /* 0x000fe200017fe40c */
[C---:B------:R-:W-:Y:S01]  /*2200*/  IMAD.IADD R170, R4.reuse, 0x1, R9 ;  /* 0x0000000104aa7824 */ /* 0x040fe200078e0209 */
[----:B------:R-:W-:Y:S01]  /*2210*/  @!P4 LEA.HI.X R15, R13, R173, R10, 0x6, P1 ;  /* 0x000000ad0d0fc211 */ /* 0x000fe200008f340a */
[----:B------:R-:W-:Y:S01]  /*2220*/  @!P3 IMAD R11, R11, 0x60, RZ ;  /* 0x000000600b0bb824 */ /* 0x000fe200078e02ff */
[----:B------:R-:W-:Y:S01]  /*2230*/  LOP3.LUT R164, R4, R93, RZ, 0xfc, !PT ;  /* 0x0000005d04a47212 */ /* 0x000fe200078efcff */
[----:B------:R-:W-:Y:S02]  /*2240*/  @!P3 IMAD.MOV.U32 R10, RZ, RZ, R18 ;  /* 0x000000ffff0ab224 */ /* 0x000fe400078e0012 */
[----:B------:R-:W-:Y:S02]  /*2250*/  @!P3 IMAD.IADD R11, R19, 0x1, R11 ;  /* 0x00000001130bb824 */ /* 0x000fe400078e020b */
[----:B------:R-:W-:Y:S01]  /*2260*/  IMAD.SHL.U32 R169, R169, 0x2, RZ ;  /* 0x00000002a9a97824 */ /* 0x000fe200078e00ff */
[----:B------:R-:W-:Y:S01]  /*2270*/  @P6 STS.128 [R179+0x8000], RZ ;  /* 0x008000ffb3006388 */ /* 0x000fe20000000c00 */
[----:B------:R-:W-:-:S03]  /*2280*/  IMAD.SHL.U32 R170, R170, 0x2, RZ ;  /* 0x00000002aaaa7824 */ /* 0x000fc600078e00ff */
[----:B------:R-:W-:Y:S01]  /*2290*/  @P6 STS.128 [R179+0xa000], RZ ;  /* 0x00a000ffb3006388 */ /* 0x000fe20000000c00 */
[C---:B------:R-:W-:Y:S02]  /*22a0*/  IADD3 R8, R169.reuse, 0x4000, RZ ;  /* 0x00004000a9087810 */ /* 0x040fe40007ffe0ff */
[----:B------:R-:W-:Y:S01]  /*22b0*/  IADD3 R167, R169, 0x4020, RZ ;  /* 0x00004020a9a77810 */ /* 0x000fe20007ffe0ff */
        /* <DEDUP_REMOVED lines=28> */
[----:B------:R-:W-:Y:S02]  /*2480*/  R2P PR, R7, 0x6 ;  /* 0x0000000607007804 */ /* 0x000fe40000000000 */
[----:B------:R-:W-:Y:S01]  /*2490*/  MOV R7, 0x10 ;  /* 0x0000001000077802 */ /* 0x000fe20000000f00 */
[----:B-1----:R-:W3:Y:S03]  /*24a0*/  LDSM.16.M88.4 R16, [R169+0x4000] ;  /* 0x00400000a910783b */ /* 0x002ee60000000200 */
[----:B------:R-:W-:Y:S01]  /*24b0*/  SEL R7, R7, 0xfffffff0, !P1 ;  /* 0xfffffff007077807 */ /* 0x000fe20004800000 */
[----:B------:R-:W1:Y:S01]  /*24c0*/  LDSM.16.M88.4 R44, [R169+0x4800] ;  /* 0x00480000a92c783b */ /* 0x000e620000000200 */
[----:B------:R-:W-:Y:S02]  /*24d0*/  LOP3.LUT P1, RZ, R5, 0x4, RZ, 0xc0, !PT ;  /* 0x0000000405ff7812 */ /* 0x000fe4000782c0ff */
[----:B------:R-:W-:Y:S01]  /*24e0*/  @P3 IADD3 R167, R8, -0x20, RZ ;  /* 0xffffffe008a73810 */ /* 0x000fe20007ffe0ff */
[----:B------:R-:W-:Y:S01]  /*24f0*/  IMAD R168, R7, 0x2, R170 ;  /* 0x0000000207a87824 */ /* 0x000fe200078e02aa */
[----:B------:R-:W-:Y:S01]  /*2500*/  LDSM.16.M88.4 R64, [R169+0x5000] ;  /* 0x00500000a940783b */ /* 0x000fe20000000200 */
[----:B------:R-:W-:-:S02]  /*2510*/  SEL R5, R0, 0xffffffe0, !P2 ;  /* 0xffffffe000057807 */ /* 0x000fc40005000000 */
[----:B------:R-:W-:Y:S01]  /*2520*/  SEL R0, R0, 0xffffffe0, !P1 ;  /* 0xffffffe000007807 */ /* 0x000fe20004800000 */
[----:B------:R-:W-:Y:S01]  /*2530*/  LDSM.16.M88.4 R52, [R167] ;  /* 0x00000000a734783b */ /* 0x000fe20000000200 */
[----:B------:R-:W-:Y:S01]  /*2540*/  ISETP.GT.AND P2, PT, R177, R172, PT ;  /* 0x000000acb100720c */ /* 0x000fe20003f44270 */
[C---:B------:R-:W-:Y:S01]  /*2550*/  IMAD R166, R5.reuse, 0x2, R170 ;  /* 0x0000000205a67824 */ /* 0x040fe200078e02aa */
[C---:B------:R-:W-:Y:S01]  /*2560*/  LEA R156, R0.reuse, R167, 0x1 ;  /* 0x000000a7009c7211 */ /* 0x040fe200078e08ff */
[----:B------:R-:W-:Y:S01]  /*2570*/  IMAD R163, R0, 0x2, R169 ;  /* 0x0000000200a37824 */ /* 0x000fe200078e02a9 */
[----:B------:R-:W-:Y:S01]  /*2580*/  LDSM.16.M88.4 R36, [R169+0x5800] ;  /* 0x00580000a924783b */ /* 0x000fe20000000200 */
[----:B------:R-:W-:Y:S01]  /*2590*/  IMAD R165, R5, 0x2, R168 ;  /* 0x0000000205a57824 */ /* 0x000fe200078e02a8 */
[C---:B------:R-:W-:Y:S02]  /*25a0*/  IADD3 R159, R167.reuse, 0x800, RZ ;  /* 0x00000800a79f7810 */ /* 0x040fe40007ffe0ff */
[----:B--2---:R-:W2:Y:S01]  /*25b0*/  LDSM.16.M88.4 R8, [R168] ;  /* 0x00000000a808783b */ /* 0x004ea20000000200 */
[----:B------:R-:W-:-:S02]  /*25c0*/  IADD3 R158, R167, 0x1000, RZ ;  /* 0x00001000a79e7810 */ /* 0x000fc40007ffe0ff */
[C---:B------:R-:W-:Y:S01]  /*25d0*/  IADD3 R157, R167.reuse, 0x1800, RZ ;  /* 0x00001800a79d7810 */ /* 0x040fe20007ffe0ff */
[----:B------:R-:W-:Y:S01]  /*25e0*/  LDSM.16.M88.4 R56, [R166] ;  /* 0x00000000a638783b */ /* 0x000fe20000000200 */
[C---:B------:R-:W-:Y:S02]  /*25f0*/  @!P2 LEA R182, P1, R102.reuse, c[0x0][0x168], 0x1 ;  /* 0x00005a0066b6aa11 */ /* 0x040fe400078208ff */
[C---:B------:R-:W-:Y:S01]  /*2600*/  IADD3 R155, R167.reuse, 0x2000, RZ ;  /* 0x00002000a79b7810 */ /* 0x040fe20007ffe0ff */
[----:B------:R-:W4:Y:S01]  /*2610*/  LDSM.16.M88.4 R12, [R163+0x4000] ;  /* 0x00400000a30c783b */ /* 0x000f220000000200 */
[----:B------:R-:W-:Y:S02]  /*2620*/  @!P2 LEA.HI.X R183, R102, c[0x0][0x16c], R103, 0x1, P1 ;  /* 0x00005b0066b7aa11 */ /* 0x000fe400008f0c67 */
[C---:B------:R-:W-:Y:S01]  /*2630*/  IADD3 R154, R167.reuse, 0x2800, RZ ;  /* 0x00002800a79a7810 */ /* 0x040fe20007ffe0ff */
[----:B------:R-:W4:Y:S01]  /*2640*/  LDSM.16.M88.4 R28, [R167+0x800] ;  /* 0x00080000a71c783b */ /* 0x000f220000000200 */
[----:B------:R-:W-:-:S02]  /*2650*/  IADD3 R153, R167, 0x3000, RZ ;  /* 0x00003000a7997810 */ /* 0x000fc40007ffe0ff */
[----:B------:R-:W-:Y:S01]  /*2660*/  IADD3 R152, R167, 0x3800, RZ ;  /* 0x00003800a7987810 */ /* 0x000fe20007ffe0ff */
[----:B------:R-:W4:Y:S01]  /*2670*/  LDSM.16.M88.4 R24, [R167+0x1000] ;  /* 0x00100000a718783b */ /* 0x000f220000000200 */
[C---:B---3--:R-:W-:Y:S03]  /*2680*/  HMMA.16816.F32.BF16 R20, R40.reuse, R16, RZ ;  /* 0x000000102814723c */ /* 0x048fe600000418ff */
[----:B------:R-:W-:Y:S04]  /*2690*/  LDSM.16.M88.4 R80, [R165] ;  /* 0x00000000a550783b */ /* 0x000fe80000000200 */
[----:B------:R-:W3:Y:S01]  /*26a0*/  LDSM.16.M88.4 R72, [R156] ;  /* 0x000000009c48783b */ /* 0x000ee20000000200 */
[C---:B------:R-:W-:Y:S03]  /*26b0*/  HMMA.16816.F32.BF16 R16, R40.reuse, R18, RZ ;  /* 0x000000122810723c */ /* 0x040fe600000418ff */
[----:B------:R-:W3:Y:S04]  /*26c0*/  LDSM.16.M88.4 R48, [R167+0x1800] ;  /* 0x00180000a730783b */ /* 0x000ee80000000200 */
[----:B------:R-:W-:Y:S01]  /*26d0*/  LDSM.16.M88.4 R88, [R156+0x800] ;  /* 0x000800009c58783b */ /* 0x000fe20000000200 */
[----:B-1----:R-:W-:Y:S03]  /*26e0*/  HMMA.16816.F32.BF16 R32, R40, R44, RZ ;  /* 0x0000002c2820723c */ /* 0x002fe600000418ff */
[----:B------:R-:W-:Y:S04]  /*26f0*/  LDSM.16.M88.4 R76, [R156+0x1000] ;  /* 0x001000009c4c783b */ /* 0x000fe80000000200 */
[----:B------:R-:W-:Y:S01]  /*2700*/  LDSM.16.M88.4 R84, [R169+0x6800] ;  /* 0x00680000a954783b */ /* 0x000fe20000000200 */
[C---:B--2---:R-:W-:Y:S03]  /*2710*/  HMMA.16816.F32.BF16 R20, R8.reuse, R52, R20 ;  /* 0x000000340814723c */ /* 0x044fe60000041814 */
[----:B------:R-:W0:Y:S05]  /*2720*/  LDGDEPBAR ;  /* 0x00000000000079af */ /* 0x000e2a0000000000 */
[----:B------:R-:W-:Y:S01]  /*2730*/  HMMA.16816.F32.BF16 R16, R8, R54, R16 ;  /* 0x000000360810723c */ /* 0x000fe20000041810 */
[----:B------:R-:W-:Y:S07]  /*2740*/  LDSM.16.M88.4 R52, [R170+0x2000] ;  /* 0x00200000aa34783b */ /* 0x000fee0000000200 */
[C---:B------:R-:W-:Y:S08]  /*2750*/  HMMA.16816.F32.BF16 R68, R40.reuse, R64, RZ ;  /* 0x000000402844723c */ /* 0x040ff000000418ff */
[C---:B------:R-:W-:Y:S08]  /*2760*/  HMMA.16816.F32.BF16 R44, R40.reuse, R46, RZ ;  /* 0x0000002e282c723c */ /* 0x040ff000000418ff */
[----:B------:R-:W-:Y:S08]  /*2770*/  HMMA.16816.F32.BF16 R64, R40, R66, RZ ;  /* 0x000000422840723c */ /* 0x000ff000000418ff */
[----:B----4-:R-:W-:Y:S08]  /*2780*/  HMMA.16816.F32.BF16 R20, R56, R12, R20 ;  /* 0x0000000c3814723c */ /* 0x010ff00000041814 */
[----:B------:R-:W-:Y:S08]  /*2790*/  HMMA.16816.F32.BF16 R60, R40, R36, RZ ;  /* 0x00000024283c723c */ /* 0x000ff000000418ff */
[----:B------:R-:W-:Y:S01]  /*27a0*/  HMMA.16816.F32.BF16 R16, R56, R14, R16 ;  /* 0x0000000e3810723c */ /* 0x000fe20000041810 */
[----:B------:R-:W-:Y:S07]  /*27b0*/  LDSM.16.M88.4 R12, [R163+0x5800] ;  /* 0x00580000a30c783b */ /* 0x000fee0000000200 */
[----:B------:R-:W-:Y:S01]  /*27c0*/  HMMA.16816.F32.BF16 R40, R40, R38, RZ ;  /* 0x000000262828723c */ /* 0x000fe200000418ff */
[----:B------:R-:W1:Y:S07]  /*27d0*/  LDSM.16.M88.4 R36, [R169+0x6000] ;  /* 0x00600000a924783b */ /* 0x000e6e0000000200 */
[C---:B------:R-:W-:Y:S08]  /*27e0*/  HMMA.16816.F32.BF16 R32, R8.reuse, R28, R32 ;  /* 0x0000001c0820723c */ /* 0x040ff00000041820 */
[C---:B------:R-:W-:Y:S01]  /*27f0*/  HMMA.16816.F32.BF16 R44, R8.reuse, R30, R44 ;  /* 0x0000001e082c723c */ /* 0x040fe2000004182c */
[----:B------:R-:W2:Y:S07]  /*2800*/  LDSM.16.M88.4 R28, [R163+0x4800] ;  /* 0x00480000a31c783b */ /* 0x000eae0000000200 */
[C---:B------:R-:W-:Y:S08]  /*2810*/  HMMA.16816.F32.BF16 R68, R8.reuse, R24, R68 ;  /* 0x000000180844723c */ /* 0x040ff00000041844 */
[----:B------:R-:W-:Y:S01]  /*2820*/  HMMA.16816.F32.BF16 R64, R8, R26, R64 ;  /* 0x0000001a0840723c */ /* 0x000fe20000041840 */
[----:B------:R-:W4:Y:S07]  /*2830*/  LDSM.16.M88.4 R24, [R163+0x5000] ;  /* 0x00500000a318783b */ /* 0x000f2e0000000200 */
[----:B---3--:R-:W-:Y:S08]  /*2840*/  HMMA.16816.F32.BF16 R20, R80, R72, R20 ;  /* 0x000000485014723c */ /* 0x008ff00000041814 */
[----:B------:R-:W-:Y:S08]  /*2850*/  HMMA.16816.F32.BF16 R60, R8, R48, R60 ;  /* 0x00000030083c723c */ /* 0x000ff0000004183c */
[----:B------:R-:W-:Y:S01]  /*2860*/  HMMA.16816.F32.BF16 R16, R80, R74, R16 ;  /* 0x0000004a5010723c */ /* 0x000fe20000041810 */
[----:B------:R-:W-:Y:S07]  /*2870*/  LDSM.16.M88.4 R72, [R156+0x1800] ;  /* 0x001800009c48783b */ /* 0x000fee0000000200 */
[----:B------:R-:W-:Y:S01]  /*2880*/  HMMA.16816.F32.BF16 R8, R8, R50, R40 ;  /* 0x000000320808723c */ /* 0x000fe20000041828 */
[----:B------:R-:W-:Y:S04]  /*2890*/  LDSM.16.M88.4 R40, [R168+0x2000] ;  /* 0x00200000a828783b */ /* 0x000fe80000000200 */
[----:B------:R-:W3:Y:S03]  /*28a0*/  LDSM.16.M88.4 R48, [R167+0x2000] ;  /* 0x00200000a730783b */ /* 0x000ee60000000200 */
[C---:B-1----:R-:W-:Y:S08]  /*28b0*/  HMMA.16816.F32.BF16 R20, R52.reuse, R36, R20 ;  /* 0x000000243414723c */ /* 0x042ff00000041814 */
[----:B------:R-:W-:Y:S01]  /*28c0*/  HMMA.16816.F32.BF16 R16, R52, R38, R16 ;  /* 0x000000263410723c */ /* 0x000fe20000041810 */
[----:B------:R-:W-:Y:S07]  /*28d0*/  LDSM.16.M88.4 R36, [R167+0x2800] ;  /* 0x00280000a724783b */ /* 0x000fee0000000200 */
[C---:B--2---:R-:W-:Y:S08]  /*28e0*/  HMMA.16816.F32.BF16 R32, R56.reuse, R28, R32 ;  /* 0x0000001c3820723c */ /* 0x044ff00000041820 */
[C---:B------:R-:W-:Y:S01]  /*28f0*/  HMMA.16816.F32.BF16 R44, R56.reuse, R30, R44 ;  /* 0x0000001e382c723c */ /* 0x040fe2000004182c */
[----:B------:R-:W-:Y:S07]  /*2900*/  LDSM.16.M88.4 R28, [R166+0x2000] ;  /* 0x00200000a61c783b */ /* 0x000fee0000000200 */
[C---:B----4-:R-:W-:Y:S08]  /*2910*/  HMMA.16816.F32.BF16 R68, R56.reuse, R24, R68 ;  /* 0x000000183844723c */ /* 0x050ff00000041844 */
[----:B------:R-:W-:Y:S01]  /*2920*/  HMMA.16816.F32.BF16 R64, R56, R26, R64 ;  /* 0x0000001a3840723c */ /* 0x000fe20000041840 */
[----:B------:R-:W1:Y:S07]  /*2930*/  LDSM.16.M88.4 R24, [R163+0x6000] ;  /* 0x00600000a318783b */ /* 0x000e6e0000000200 */
[----:B---3--:R-:W-:Y:S08]  /*2940*/  HMMA.16816.F32.BF16 R20, R40, R48, R20 ;  /* 0x000000302814723c */ /* 0x008ff00000041814 */
[----:B------:R-:W-:Y:S08]  /*2950*/  HMMA.16816.F32.BF16 R60, R56, R12, R60 ;  /* 0x0000000c383c723c */ /* 0x000ff0000004183c */
[----:B------:R-:W-:Y:S01]  /*2960*/  HMMA.16816.F32.BF16 R16, R40, R50, R16 ;  /* 0x000000322810723c */ /* 0x000fe20000041810 */
[----:B------:R-:W2:Y:S07]  /*2970*/  LDSM.16.M88.4 R48, [R169+0x7000] ;  /* 0x00700000a930783b */ /* 0x000eae0000000200 */
[----:B------:R-:W-:Y:S01]  /*2980*/  HMMA.16816.F32.BF16 R56, R56, R14, R8 ;  /* 0x0000000e3838723c */ /* 0x000fe20000041808 */
[----:B------:R-:W-:Y:S04]  /*2990*/  LDSM.16.M88.4 R12, [R165+0x2000] ;  /* 0x00200000a50c783b */ /* 0x000fe80000000200 */
[----:B------:R-:W3:Y:S03]  /*29a0*/  LDSM.16.M88.4 R8, [R156+0x2000] ;  /* 0x002000009c08783b */ /* 0x000ee60000000200 */
[C---:B------:R-:W-:Y:S08]  /*29b0*/  HMMA.16816.F32.BF16 R32, R80.reuse, R88, R32 ;  /* 0x000000585020723c */ /* 0x040ff00000041820 */
[C---:B------:R-:W-:Y:S08]  /*29c0*/  HMMA.16816.F32.BF16 R44, R80.reuse, R90, R44 ;  /* 0x0000005a502c723c */ /* 0x040ff0000004182c */
[----:B------:R-:W-:Y:S01]  /*29d0*/  HMMA.16816.F32.BF16 R88, R80, R76, R68 ;  /* 0x0000004c5058723c */ /* 0x000fe20000041844 */
[----:B------:R-:W-:Y:S07]  /*29e0*/  LDSM.16.M88.4 R68, [R163+0x6800] ;  /* 0x00680000a344783b */ /* 0x000fee0000000200 */
[C---:B-1----:R-:W-:Y:S08]  /*29f0*/  HMMA.16816.F32.BF16 R20, R28.reuse, R24, R20 ;  /* 0x000000181c14723c */ /* 0x042ff00000041814 */
[----:B------:R-:W-:Y:S01]  /*2a00*/  HMMA.16816.F32.BF16 R16, R28, R26, R16 ;  /* 0x0000001a1c10723c */ /* 0x000fe20000041810 */
[----:B------:R-:W1:Y:S07]  /*2a10*/  LDSM.16.M88.4 R24, [R167+0x3000] ;  /* 0x00300000a718783b */ /* 0x000e6e0000000200 */
[----:B------:R-:W-:Y:S01]  /*2a20*/  HMMA.16816.F32.BF16 R64, R80, R78, R64 ;  /* 0x0000004e5040723c */ /* 0x000fe20000041840 */
[----:B------:R-:W4:Y:S07]  /*2a30*/  LDSM.16.M88.4 R76, [R169+0x7800] ;  /* 0x00780000a94c783b */ /* 0x000f2e0000000200 */
[----:B--2---:R-:W-:Y:S08]  /*2a40*/  HMMA.16816.F32.BF16 R88, R52, R48, R88 ;  /* 0x000000303458723c */ /* 0x004ff00000041858 */
[----:B---3--:R-:W-:Y:S08]  /*2a50*/  HMMA.16816.F32.BF16 R20, R12, R8, R20 ;  /* 0x000000080c14723c */ /* 0x008ff00000041814 */
[C---:B------:R-:W-:Y:S08]  /*2a60*/  HMMA.16816.F32.BF16 R60, R80.reuse, R72, R60 ;  /* 0x00000048503c723c */ /* 0x040ff0000004183c */
[----:B------:R-:W-:Y:S01]  /*2a70*/  HMMA.16816.F32.BF16 R72, R80, R74, R56 ;  /* 0x0000004a5048723c */ /* 0x000fe20000041838 */
[----:B------:R-:W-:Y:S07]  /*2a80*/  LDSM.16.M88.4 R56, [R156+0x2800] ;  /* 0x002800009c38783b */ /* 0x000fee0000000200 */
[----:B------:R-:W-:Y:S01]  /*2a90*/  HMMA.16816.F32.BF16 R64, R52, R50, R64 ;  /* 0x000000323440723c */ /* 0x000fe20000041840 */
[----:B------:R-:W-:-:S02]  /*2aa0*/  FMUL.FTZ R48, R20, c[0x0][0x2ec] ;  /* 0x0000bb0014307a20 */ /* 0x000fc40000410000 */
[----:B------:R-:W-:-:S04]  /*2ab0*/  FMUL.FTZ R49, R21, c[0x0][0x2ec] ;  /* 0x0000bb0015317a20 */ /* 0x000fc80000410000 */
[----:B------:R-:W2:Y:S01]  /*2ac0*/  MUFU.TANH R48, R48 ;  /* 0x0000003000307308 */ /* 0x000ea20000002400 */
[----:B-1----:R-:W-:Y:S07]  /*2ad0*/  HMMA.16816.F32.BF16 R88, R40, R24, R88 ;  /* 0x000000182858723c */ /* 0x002fee0000041858 */
[----:B------:R-:W-:Y:S01]  /*2ae0*/  FMUL.FTZ R24, R22, c[0x0][0x2ec] ;  /* 0x0000bb0016187a20 */ /* 0x000fe20000410000 */
[----:B------:R-:W-:Y:S01]  /*2af0*/  HMMA.16816.F32.BF16 R16, R12, R10, R16 ;  /* 0x0000000a0c10723c */ /* 0x000fe20000041810 */
[----:B------:R-:W-:Y:S01]  /*2b00*/  FMUL.FTZ R25, R23, c[0x0][0x2ec] ;  /* 0x0000bb0017197a20 */ /* 0x000fe20000410000 */
[----:B------:R-:W-:Y:S01]  /*2b10*/  LDSM.16.M88.4 R8, [R163+0x7000] ;  /* 0x00700000a308783b */ /* 0x000fe20000000200 */
[----:B------:R-:W1:Y:S03]  /*2b20*/  MUFU.TANH R49, R49 ;  /* 0x0000003100317308 */ /* 0x000e660000002400 */
[----:B------:R-:W3:Y:S02]  /*2b30*/  LDSM.16.M88.4 R20, [R167+0x3800] ;  /* 0x00380000a714783b */ /* 0x000ee40000000200 */
[C---:B------:R-:W-:Y:S03]  /*2b40*/  HMMA.16816.F32.BF16 R32, R52.reuse, R84, R32 ;  /* 0x000000543420723c */ /* 0x040fe60000041820 */
[----:B------:R-:W1:Y:S05]  /*2b50*/  MUFU.TANH R24, R24 ;  /* 0x0000001800187308 */ /* 0x000e6a0000002400 */
[C---:B------:R-:W-:Y:S03]  /*2b60*/  HMMA.16816.F32.BF16 R44, R52.reuse, R86, R44 ;  /* 0x00000056342c723c */ /* 0x040fe6000004182c */
[----:B------:R-:W1:Y:S05]  /*2b70*/  MUFU.TANH R25, R25 ;  /* 0x0000001900197308 */ /* 0x000e6a0000002400 */
[----:B----4-:R-:W-:Y:S01]  /*2b80*/  HMMA.16816.F32.BF16 R60, R52, R76, R60 ;  /* 0x0000004c343c723c */ /* 0x010fe2000004183c */
[----:B------:R-:W-:-:S02]  /*2b90*/  FMUL.FTZ R50, R16, c[0x0][0x2ec] ;  /* 0x0000bb0010327a20 */ /* 0x000fc40000410000 */
[----:B------:R-:W-:-:S04]  /*2ba0*/  FMUL.FTZ R51, R17, c[0x0][0x2ec] ;  /* 0x0000bb0011337a20 */ /* 0x000fc80000410000 */
[----:B------:R-:W4:Y:S01]  /*2bb0*/  MUFU.TANH R50, R50 ;  /* 0x0000003200327308 */ /* 0x000f220000002400 */
[----:B------:R-:W-:Y:S07]  /*2bc0*/  HMMA.16816.F32.BF16 R72, R52, R78, R72 ;  /* 0x0000004e3448723c */ /* 0x000fee0000041848 */
[----:B------:R-:W1:Y:S01]  /*2bd0*/  MUFU.TANH R51, R51 ;  /* 0x0000003300337308 */ /* 0x000e620000002400 */
[C---:B------:R-:W-:Y:S07]  /*2be0*/  HMMA.16816.F32.BF16 R64, R40.reuse, R26, R64 ;  /* 0x0000001a2840723c */ /* 0x040fee0000041840 */
[----:B------:R-:W-:Y:S01]  /*2bf0*/  FMUL.FTZ R26, R18, c[0x0][0x2ec] ;  /* 0x0000bb00121a7a20 */ /* 0x000fe20000410000 */
[----:B------:R-:W-:Y:S01]  /*2c00*/  HMMA.16816.F32.BF16 R32, R40, R36, R32 ;  /* 0x000000242820723c */ /* 0x000fe20000041820 */
[----:B------:R-:W-:-:S02]  /*2c10*/  FMUL.FTZ R27, R19, c[0x0][0x2ec] ;  /* 0x0000bb00131b7a20 */ /* 0x000fc40000410000 */
[----:B------:R-:W1:Y:S02]  /*2c20*/  LDSM.16.M88.4 R16, [R163+0x7800] ;  /* 0x00780000a310783b */ /* 0x000e640000000200 */
[----:B------:R-:W1:Y:S03]  /*2c30*/  MUFU.TANH R26, R26 ;  /* 0x0000001a001a7308 */ /* 0x000e660000002400 */
[C---:B------:R-:W-:Y:S01]  /*2c40*/  HMMA.16816.F32.BF16 R44, R40.reuse, R38, R44 ;  /* 0x00000026282c723c */ /* 0x040fe2000004182c */
[----:B------:R-:W1:Y:S04]  /*2c50*/  LDSM.16.M88.4 R36, [R156+0x3000] ;  /* 0x003000009c24783b */ /* 0x000e680000000200 */
[----:B------:R-:W1:Y:S03]  /*2c60*/  MUFU.TANH R27, R27 ;  /* 0x0000001b001b7308 */ /* 0x000e660000002400 */
[C---:B---3--:R-:W-:Y:S08]  /*2c70*/  HMMA.16816.F32.BF16 R60, R40.reuse, R20, R60 ;  /* 0x00000014283c723c */ /* 0x048ff0000004183c */
[----:B------:R-:W-:Y:S08]  /*2c80*/  HMMA.16816.F32.BF16 R72, R40, R22, R72 ;  /* 0x000000162848723c */ /* 0x000ff00000041848 */
[C---:B------:R-:W-:Y:S08]  /*2c90*/  HMMA.16816.F32.BF16 R88, R28.reuse, R8, R88 ;  /* 0x000000081c58723c */ /* 0x040ff00000041858 */
[----:B------:R-:W-:Y:S01]  /*2ca0*/  HMMA.16816.F32.BF16 R64, R28, R10, R64 ;  /* 0x0000000a1c40723c */ /* 0x000fe20000041840 */
[----:B------:R-:W3:Y:S01]  /*2cb0*/  LDSM.16.M88.4 R8, [R156+0x3800] ;  /* 0x003800009c08783b */ /* 0x000ee20000000200 */
[----:B------:R-:W-:-:S06]  /*2cc0*/  DEPBAR.LE SB0, 0x0 ;  /* 0x000080000000791a */ /* 0x000fcc0000000000 */
[C---:B------:R-:W-:Y:S08]  /*2cd0*/  HMMA.16816.F32.BF16 R32, R28.reuse, R68, R32 ;  /* 0x000000441c20723c */ /* 0x040ff00000041820 */
[C---:B------:R-:W-:Y:S08]  /*2ce0*/  HMMA.16816.F32.BF16 R44, R28.reuse, R70, R44 ;  /* 0x000000461c2c723c */ /* 0x040ff0000004182c */
[C---:B-1----:R-:W-:Y:S08]  /*2cf0*/  HMMA.16816.F32.BF16 R60, R28.reuse, R16, R60 ;  /* 0x000000101c3c723c */ /* 0x042ff0000004183c */
[----:B------:R-:W-:Y:S08]  /*2d00*/  HMMA.16816.F32.BF16 R72, R28, R18, R72 ;  /* 0x000000121c48723c */ /* 0x000ff00000041848 */
[C---:B------:R-:W-:Y:S08]  /*2d10*/  HMMA.16816.F32.BF16 R32, R12.reuse, R56, R32 ;  /* 0x000000380c20723c */ /* 0x040ff00000041820 */
[C---:B------:R-:W-:Y:S08]  /*2d20*/  HMMA.16816.F32.BF16 R44, R12.reuse, R58, R44 ;  /* 0x0000003a0c2c723c */ /* 0x040ff0000004182c */
[C---:B------:R-:W-:Y:S08]  /*2d30*/  HMMA.16816.F32.BF16 R88, R12.reuse, R36, R88 ;  /* 0x000000240c58723c */ /* 0x040ff00000041858 */
[----:B------:R-:W-:Y:S01]  /*2d40*/  HMMA.16816.F32.BF16 R64, R12, R38, R64 ;  /* 0x000000260c40723c */ /* 0x000fe20000041840 */
[----:B------:R-:W-:-:S02]  /*2d50*/  FMUL.FTZ R20, R34, c[0x0][0x2ec] ;  /* 0x0000bb0022147a20 */ /* 0x000fc40000410000 */
[----:B------:R-:W-:Y:S02]  /*2d60*/  FMUL.FTZ R21, R35, c[0x0][0x2ec] ;  /* 0x0000bb0023157a20 */ /* 0x000fe40000410000 */
[----:B------:R-:W-:Y:S02]  /*2d70*/  FMUL.FTZ R32, R32, c[0x0][0x2ec] ;  /* 0x0000bb0020207a20 */ /* 0x000fe40000410000 */
[----:B------:R-:W-:Y:S01]  /*2d80*/  FMUL.FTZ R33, R33, c[0x0][0x2ec] ;  /* 0x0000bb0021217a20 */ /* 0x000fe20000410000 */
[----:B---3--:R-:W-:Y:S01]  /*2d90*/  HMMA.16816.F32.BF16 R60, R12, R8, R60 ;  /* 0x000000080c3c723c */ /* 0x008fe2000004183c */
[----:B------:R-:W-:Y:S01]  /*2da0*/  FMUL.FTZ R35, R44, c[0x0][0x2ec] ;  /* 0x0000bb002c237a20 */ /* 0x000fe20000410000 */
[----:B------:R-:W1:Y:S01]  /*2db0*/  MUFU.TANH R20, R20 ;  /* 0x0000001400147308 */ /* 0x000e620000002400 */
[----:B------:R-:W-:Y:S02]  /*2dc0*/  FMUL.FTZ R34, R45, c[0x0][0x2ec] ;  /* 0x0000bb002d227a20 */ /* 0x000fe40000410000 */
[----:B------:R-:W-:-:S02]  /*2dd0*/  FMUL.FTZ R16, R46, c[0x0][0x2ec] ;  /* 0x0000bb002e107a20 */ /* 0x000fc40000410000 */
[----:B------:R-:W-:Y:S01]  /*2de0*/  LOP3.LUT R9, R96, 0xffffffe0, RZ, 0xc0, !PT ;  /* 0xffffffe060097812 */ /* 0x000fe200078ec0ff */
[----:B------:R-:W-:Y:S01]  /*2df0*/  HMMA.16816.F32.BF16 R72, R12, R10, R72 ;  /* 0x0000000a0c48723c */ /* 0x000fe20000041848 */
[----:B------:R-:W-:Y:S01]  /*2e00*/  FMUL.FTZ R17, R47, c[0x0][0x2ec] ;  /* 0x0000bb002f117a20 */ /* 0x000fe20000410000 */
[----:B------:R-:W3:Y:S01]  /*2e10*/  MUFU.TANH R32, R32 ;  /* 0x0000002000207308 */ /* 0x000ee20000002400 */
[----:B------:R-:W-:Y:S02]  /*2e20*/  FMUL.FTZ R23, R88, c[0x0][0x2ec] ;  /* 0x0000bb0058177a20 */ /* 0x000fe40000410000 */
[----:B------:R-:W-:Y:S02]  /*2e30*/  IMAD.IADD R9, R6, 0x1, -R9 ;  /* 0x0000000106097824 */ /* 0x000fe400078e0a09 */
[----:B------:R-:W-:Y:S02]  /*2e40*/  FMUL.FTZ R22, R89, c[0x0][0x2ec] ;  /* 0x0000bb0059167a20 */ /* 0x000fe40000410000 */
[----:B------:R-:W-:Y:S01]  /*2e50*/  FMUL.FTZ R36, R90, c[0x0][0x2ec] ;  /* 0x0000bb005a247a20 */ /* 0x000fe20000410000 */
[----:B------:R-:W-:Y:S01]  /*2e60*/  SHF.R.S32.HI R0, RZ, 0x1f, R9 ;  /* 0x0000001fff007819 */ /* 0x000fe20000011409 */
[----:B------:R-:W-:Y:S01]  /*2e70*/  FMUL.FTZ R30, R65, c[0x0][0x2ec] ;  /* 0x0000bb00411e7a20 */ /* 0x000fe20000410000 */
[----:B------:R-:W1:Y:S01]  /*2e80*/  MUFU.TANH R33, R33 ;  /* 0x0000002100217308 */ /* 0x000e620000002400 */
[----:B------:R-:W-:Y:S01]  /*2e90*/  FMUL.FTZ R91, R91, c[0x0][0x2ec] ;  /* 0x0000bb005b5b7a20 */ /* 0x000fe20000410000 */
[----:B------:R-:W-:Y:S01]  /*2ea0*/  LEA.HI R0, R0, R9, RZ, 0x2 ;  /* 0x0000000900007211 */ /* 0x000fe200078f10ff */
[----:B------:R-:W-:-:S02]  /*2eb0*/  IMAD R9, R94, 0x10, R98 ;  /* 0x000000105e097824 */ /* 0x000fc400078e0262 */
[----:B------:R-:W-:Y:S01]  /*2ec0*/  FMUL.FTZ R64, R64, c[0x0][0x2ec] ;  /* 0x0000bb0040407a20 */ /* 0x000fe20000410000 */
[----:B------:R-:W-:Y:S01]  /*2ed0*/  SHF.R.S32.HI R178, RZ, 0x2, R0 ;  /* 0x00000002ffb27819 */ /* 0x000fe20000011400 */
[----:B------:R-:W-:Y:S01]  /*2ee0*/  FMUL.FTZ R66, R66, c[0x0][0x2ec] ;  /* 0x0000bb0042427a20 */ /* 0x000fe20000410000 */
[----:B------:R-:W1:Y:S01]  /*2ef0*/  MUFU.TANH R21, R21 ;  /* 0x0000001500157308 */ /* 0x000e620000002400 */
[----:B------:R-:W-:Y:S01]  /*2f00*/  FMUL.FTZ R67, R67, c[0x0][0x2ec] ;  /* 0x0000bb0043437a20 */ /* 0x000fe20000410000 */
[----:B------:R-:W-:Y:S01]  /*2f10*/  IADD3 R9, R9, 0x1, R178 ;  /* 0x0000000109097810 */ /* 0x000fe20007ffe0b2 */
[----:B------:R-:W-:Y:S02]  /*2f20*/  FMUL.FTZ R60, R60, c[0x0][0x2ec] ;  /* 0x0000bb003c3c7a20 */ /* 0x000fe40000410000 */
[----:B------:R-:W-:Y:S01]  /*2f30*/  FMUL.FTZ R61, R61, c[0x0][0x2ec] ;  /* 0x0000bb003d3d7a20 */ /* 0x000fe20000410000 */
[----:B------:R-:W-:Y:S01]  /*2f40*/  IADD3 R9, R92, R9, -R95 ;  /* 0x000000095c097210 */ /* 0x000fe20007ffe85f */
[----:B------:R-:W-:Y:S01]  /*2f50*/  FMUL.FTZ R62, R62, c[0x0][0x2ec] ;  /* 0x0000bb003e3e7a20 */ /* 0x000fe20000410000 */
[----:B------:R-:W1:Y:S01]  /*2f60*/  MUFU.TANH R35, R35 ;  /* 0x0000002300237308 */ /* 0x000e620000002400 */
[----:B------:R-:W-:Y:S01]  /*2f70*/  FMUL.FTZ R63, R63, c[0x0][0x2ec] ;  /* 0x0000bb003f3f7a20 */ /* 0x000fe20000410000 */
[----:B------:R-:W-:Y:S01]  /*2f80*/  IADD3 R175, R9, c[0x0][0x2e8], RZ ;  /* 0x0000ba0009af7a10 */ /* 0x000fe20007ffe0ff */
[----:B------:R-:W-:-:S02]  /*2f90*/  FMUL.FTZ R72, R72, c[0x0][0x2ec] ;  /* 0x0000bb0048487a20 */ /* 0x000fc40000410000 */
[----:B------:R-:W-:Y:S01]  /*2fa0*/  FMUL.FTZ R73, R73, c[0x0][0x2ec] ;  /* 0x0000bb0049497a20 */ /* 0x000fe20000410000 */
[----:B------:R-:W-:Y:S01]  /*2fb0*/  IADD3 R9, R175, 0x8, RZ ;  /* 0x00000008af097810 */ /* 0x000fe20007ffe0ff */
[----:B------:R-:W-:Y:S01]  /*2fc0*/  FMUL.FTZ R74, R74, c[0x0][0x2ec] ;  /* 0x0000bb004a4a7a20 */ /* 0x000fe20000410000 */
[----:B------:R-:W1:Y:S01]  /*2fd0*/  MUFU.TANH R34, R34 ;  /* 0x0000002200227308 */ /* 0x000e620000002400 */
[----:B------:R-:W-:Y:S01]  /*2fe0*/  FMUL.FTZ R75, R75, c[0x0][0x2ec] ;  /* 0x0000bb004b4b7a20 */ /* 0x000fe20000410000 */
[-C--:B------:R-:W-:Y:S02]  /*2ff0*/  IMNMX R175, R175, R92.reuse, PT ;  /* 0x0000005cafaf7217 */ /* 0x080fe40003800200 */
[----:B------:R-:W-:-:S04]  /*3000*/  IMNMX R0, R9, R92, PT ;  /* 0x0000005c09007217 */ /* 0x000fc80003800200 */
[----:B------:R-:W1:Y:S08]  /*3010*/  MUFU.TANH R16, R16 ;  /* 0x0000001000107308 */ /* 0x000e700000002400 */
[----:B------:R-:W1:Y:S08]  /*3020*/  MUFU.TANH R17, R17 ;  /* 0x0000001100117308 */ /* 0x000e700000002400 */
[----:B------:R-:W1:Y:S08]  /*3030*/  MUFU.TANH R23, R23 ;  /* 0x0000001700177308 */ /* 0x000e700000002400 */
[----:B------:R-:W1:Y:S08]  /*3040*/  MUFU.TANH R22, R22 ;  /* 0x0000001600167308 */ /* 0x000e700000002400 */
[----:B------:R-:W1:Y:S08]  /*3050*/  MUFU.TANH R36, R36 ;  /* 0x0000002400247308 */ /* 0x000e700000002400 */
[----:B------:R1:W1:Y:S08]  /*3060*/  MUFU.TANH R150, R91 ;  /* 0x0000005b00967308 */ /* 0x0002700000002400 */
[----:B------:R1:W1:Y:S08]  /*3070*/  MUFU.TANH R126, R64 ;  /* 0x00000040007e7308 */ /* 0x0002700000002400 */
        /* <DEDUP_REMOVED lines=71> */
.L_x_7446:
[----:B------:R-:W-:-:S04]  /*34f0*/  LEA R6, -R2, RZ, 0x6 ;  /* 0x000000ff02067211 */ /* 0x000fc800078e31ff */
[----:B------:R-:W-:Y:S02]  /*3500*/  SHF.R.S32.HI R4, RZ, 0x1f, R6 ;  /* 0x0000001fff047819 */ /* 0x000fe40000011406 */
.L_x_7447:
        /* <DEDUP_REMOVED lines=25> */
.L_x_7445:
        /* <DEDUP_REMOVED lines=14> */
[C---:B------:R-:W-:Y:S01]  /*3780*/  IADD3 R6, R3.reuse, 0x10, RZ ;  /* 0x0000001003067810 */ /* 0x040fe20007ffe0ff */
        /* <DEDUP_REMOVED lines=8> */
[CC--:B------:R-:W-:Y:S02]  /*3810*/  ISETP.GE.AND P5, PT, R6.reuse, R175.reuse, PT ;  /* 0x000000af0600720c */ /* 0x0c0fe40003fa6270 */
[----:B------:R-:W-:Y:S02]  /*3820*/  ISETP.GE.AND P2, PT, R6, R0, PT ;  /* 0x000000000600720c */ /* 0x000fe40003f46270 */
[----:B------:R-:W-:Y:S02]  /*3830*/  FSEL R50, R50, -INF , !P6 ;  /* 0xff80000032327808 */ /* 0x000fe40007000000 */
[----:B------:R-:W-:Y:S02]  /*3840*/  FSEL R38, R26, -INF , !P1 ;  /* 0xff8000001a267808 */ /* 0x000fe40004800000 */
[----:B------:R-:W-:Y:S02]  /*3850*/  IADD3 R6, R3, 0x18, RZ ;  /* 0x0000001803067810 */ /* 0x000fe40007ffe0ff */
[----:B------:R-:W-:-:S02]  /*3860*/  ISETP.GE.AND P6, PT, R4, R175, PT ;  /* 0x000000af0400720c */ /* 0x000fc40003fc6270 */
[----:B------:R-:W-:Y:S02]  /*3870*/  ISETP.GE.AND P1, PT, R4, R0, PT ;  /* 0x000000000400720c */ /* 0x000fe40003f26270 */
[C---:B------:R-:W-:Y:S02]  /*3880*/  IADD3 R4, R3.reuse, 0x19, RZ ;  /* 0x0000001903047810 */ /* 0x040fe40007ffe0ff */
[----:B------:R-:W-:Y:S02]  /*3890*/  IADD3 R9, R3, 0x20, RZ ;  /* 0x0000002003097810 */ /* 0x000fe40007ffe0ff */
[----:B------:R-:W-:Y:S02]  /*38a0*/  FSEL R44, R51, -INF , !P4 ;  /* 0xff800000332c7808 */ /* 0x000fe40006000000 */
[----:B------:R-:W-:Y:S02]  /*38b0*/  FSEL R26, R27, -INF , !P3 ;  /* 0xff8000001b1a7808 */ /* 0x000fe40005800000 */
[----:B------:R-:W-:-:S02]  /*38c0*/  ISETP.GE.AND P4, PT, R6, R175, PT ;  /* 0x000000af0600720c */ /* 0x000fc40003f86270 */
[----:B------:R-:W-:Y:S02]  /*38d0*/  ISETP.GE.AND P3, PT, R6, R0, PT ;  /* 0x000000000600720c */ /* 0x000fe40003f66270 */
[----:B------:R-:W-:Y:S02]  /*38e0*/  FSEL R18, R32, -INF , !P5 ;  /* 0xff80000020127808 */ /* 0x000fe40006800000 */
[-C--:B------:R-:W-:Y:S02]  /*38f0*/  ISETP.GE.AND P5, PT, R4, R175.reuse, PT ;  /* 0x000000af0400720c */ /* 0x080fe40003fa6270 */
[----:B-1----:R-:W-:Y:S02]  /*3900*/  FSEL R6, R33, -INF , !P6 ;  /* 0xff80000021067808 */ /* 0x002fe40007000000 */
[----:B------:R-:W-:Y:S02]  /*3910*/  FSEL R12, R21, -INF , !P1 ;  /* 0xff800000150c7808 */ /* 0x000fe40004800000 */
[----:B------:R-:W-:-:S02]  /*3920*/  ISETP.GE.AND P6, PT, R3, R175, PT ;  /* 0x000000af0300720c */ /* 0x000fc40003fc6270 */
[----:B------:R-:W-:Y:S02]  /*3930*/  ISETP.GE.AND P1, PT, R9, R175, PT ;  /* 0x000000af0900720c */ /* 0x000fe40003f26270 */
[----:B------:R-:W-:Y:S02]  /*3940*/  FSEL R10, R16, -INF , !P3 ;  /* 0xff800000100a7808 */ /* 0x000fe40005800000 */
[----:B------:R-:W-:Y:S02]  /*3950*/  FSEL R16, R34, -INF , !P5 ;  /* 0xff80000022107808 */ /* 0x000fe40006800000 */
[----:B------:R-:W-:Y:S02]  /*3960*/  FSEL R48, R48, -INF , !P6 ;  /* 0xff80000030307808 */ /* 0x000fe40007000000 */
[----:B------:R-:W-:Y:S02]  /*3970*/  FSEL R34, R23, -INF , !P1 ;  /* 0xff80000017227808 */ /* 0x000fe40004800000 */
[----:B------:R-:W-:-:S02]  /*3980*/  ISETP.GE.AND P1, PT, R3, R0, PT ;  /* 0x000000000300720c */ /* 0x000fc40003f26270 */
[----:B------:R-:W-:Y:S02]  /*3990*/  FMNMX.FTZ R11, R48, R42, !PT ;  /* 0x0000002a300b7209 */ /* 0x000fe40007810000 */
[----:B------:R-:W-:Y:S02]  /*39a0*/  FSEL R24, R24, -INF , !P1 ;  /* 0xff80000018187808 */ /* 0x000fe40004800000 */
[----:B------:R-:W-:Y:S02]  /*39b0*/  FSEL R14, R20, -INF , !P2 ;  /* 0xff800000140e7808 */ /* 0x000fe40005000000 */
[----:B------:R-:W-:Y:S02]  /*39c0*/  IADD3 R8, R3, 0x21, RZ ;  /* 0x0000002103087810 */ /* 0x000fe40007ffe0ff */
[----:B------:R-:W-:Y:S02]  /*39d0*/  ISETP.GE.AND P2, PT, R4, R0, PT ;  /* 0x000000000400720c */ /* 0x000fe40003f46270 */
[----:B------:R-:W-:-:S02]  /*39e0*/  FMNMX.FTZ R11, R50, R11, !PT ;  /* 0x0000000b320b7209 */ /* 0x000fc40007810000 */
[----:B------:R-:W-:Y:S02]  /*39f0*/  FMNMX.FTZ R15, R24, R40, !PT ;  /* 0x00000028180f7209 */ /* 0x000fe40007810000 */
[C---:B------:R-:W-:Y:S02]  /*3a00*/  ISETP.GE.AND P6, PT, R8.reuse, R175, PT ;  /* 0x000000af0800720c */ /* 0x040fe40003fc6270 */
[----:B------:R-:W-:Y:S02]  /*3a10*/  ISETP.GE.AND P3, PT, R8, R0, PT ;  /* 0x000000000800720c */ /* 0x000fe40003f66270 */
[----:B------:R-:W-:Y:S02]  /*3a20*/  FSEL R8, R17, -INF , !P2 ;  /* 0xff80000011087808 */ /* 0x000fe40005000000 */
[----:B------:R-:W-:Y:S02]  /*3a30*/  FMNMX.FTZ R17, R44, R11, !PT ;  /* 0x0000000b2c117209 */ /* 0x000fe40007810000 */
[----:B------:R-:W-:-:S02]  /*3a40*/  FMNMX.FTZ R15, R38, R15, !PT ;  /* 0x0000000f260f7209 */ /* 0x000fc40007810000 */
[----:B------:R-:W-:Y:S02]  /*3a50*/  FMNMX.FTZ R17, R18, R17, !PT ;  /* 0x0000001112117209 */ /* 0x000fe40007810000 */
[----:B------:R-:W-:Y:S02]  /*3a60*/  FMNMX.FTZ R15, R26, R15, !PT ;  /* 0x0000000f1a0f7209 */ /* 0x000fe40007810000 */
[----:B------:R-:W-:Y:S02]  /*3a70*/  FSEL R4, R35, -INF , !P4 ;  /* 0xff80000023047808 */ /* 0x000fe40006000000 */
[----:B------:R-:W-:Y:S02]  /*3a80*/  FMNMX.FTZ R17, R6, R17, !PT ;  /* 0x0000001106117209 */ /* 0x000fe40007810000 */
[----:B------:R-:W-:Y:S02]  /*3a90*/  FMNMX.FTZ R15, R14, R15, !PT ;  /* 0x0000000f0e0f7209 */ /* 0x000fe40007810000 */
[----:B------:R-:W-:-:S02]  /*3aa0*/  FMNMX.FTZ R17, R4, R17, !PT ;  /* 0x0000001104117209 */ /* 0x000fc40007810000 */
[----:B------:R-:W-:Y:S02]  /*3ab0*/  FMNMX.FTZ R15, R12, R15, !PT ;  /* 0x0000000f0c0f7209 */ /* 0x000fe40007810000 */
[----:B------:R-:W-:Y:S02]  /*3ac0*/  ISETP.GE.AND P4, PT, R9, R0, PT ;  /* 0x000000000900720c */ /* 0x000fe40003f86270 */
[----:B------:R-:W-:Y:S02]  /*3ad0*/  IADD3 R9, R3, 0x28, RZ ;  /* 0x0000002803097810 */ /* 0x000fe40007ffe0ff */
[----:B------:R-:W-:Y:S02]  /*3ae0*/  FMNMX.FTZ R17, R16, R17, !PT ;  /* 0x0000001110117209 */ /* 0x000fe40007810000 */
[----:B------:R-:W-:Y:S02]  /*3af0*/  FMNMX.FTZ R15, R10, R15, !PT ;  /* 0x0000000f0a0f7209 */ /* 0x000fe40007810000 */
[----:B------:R-:W-:-:S02]  /*3b00*/  ISETP.GE.AND P5, PT, R9, R175, PT ;  /* 0x000000af0900720c */ /* 0x000fc40003fa6270 */
[----:B------:R-:W-:Y:S02]  /*3b10*/  ISETP.GE.AND P2, PT, R9, R0, PT ;  /* 0x000000000900720c */ /* 0x000fe40003f46270 */
[----:B------:R-:W-:Y:S02]  /*3b20*/  IADD3 R9, R3, 0x29, RZ ;  /* 0x0000002903097810 */ /* 0x000fe40007ffe0ff */
[----:B------:R-:W-:Y:S02]  /*3b30*/  FSEL R32, R22, -INF , !P6 ;  /* 0xff80000016207808 */ /* 0x000fe40007000000 */
[----:B------:R-:W-:Y:S02]  /*3b40*/  FMNMX.FTZ R17, R34, R17, !PT ;  /* 0x0000001122117209 */ /* 0x000fe40007810000 */
[----:B------:R-:W-:Y:S02]  /*3b50*/  FSEL R28, R36, -INF , !P4 ;  /* 0xff800000241c7808 */ /* 0x000fe40006000000 */
[----:B------:R-:W-:-:S02]  /*3b60*/  FMNMX.FTZ R15, R8, R15, !PT ;  /* 0x0000000f080f7209 */ /* 0x000fc40007810000 */
[----:B------:R-:W-:Y:S02]  /*3b70*/  ISETP.GE.AND P4, PT, R9, R175, PT ;  /* 0x000000af0900720c */ /* 0x000fe40003f86270 */
[----:B------:R-:W-:Y:S02]  /*3b80*/  IADD3 R13, R3, 0x30, RZ ;  /* 0x00000030030d7810 */ /* 0x000fe40007ffe0ff */
        /* <DEDUP_REMOVED lines=18> */
[----:B------:R-:W-:Y:S02]  /*3cb0*/  IADD3 R3, R3, 0x39, RZ ;  /* 0x0000003903037810 */ /* 0x000fe40007ffe0ff */
        /* <DEDUP_REMOVED lines=9> */
[-C--:B------:R-:W-:Y:S02]  /*3d50*/  ISETP.GE.AND P2, PT, R9, R0.reuse, PT ;  /* 0x000000000900720c */ /* 0x080fe40003f46270 */
[----:B------:R-:W-:Y:S02]  /*3d60*/  FSEL R136, R136, -INF , !P1 ;  /* 0xff80000088887808 */ /* 0x000fe40004800000 */
[----:B------:R-:W-:Y:S02]  /*3d70*/  FMNMX.FTZ R15, R138, R15, !PT ;  /* 0x0000000f8a0f7209 */ /* 0x000fe40007810000 */
[----:B------:R-:W-:Y:S02]  /*3d80*/  FSEL R140, R140, -INF , !P6 ;  /* 0xff8000008c8c7808 */ /* 0x000fe40007000000 */
[----:B------:R-:W-:Y:S02]  /*3d90*/  FMNMX.FTZ R17, R142, R17, !PT ;  /* 0x000000118e117209 */ /* 0x000fe40007810000 */
[----:B------:R-:W-:-:S02]  /*3da0*/  ISETP.GE.AND P1, PT, R3, R0, PT ;  /* 0x000000000300720c */ /* 0x000fc40003f26270 */
[----:B------:R-:W-:Y:S02]  /*3db0*/  FSEL R134, R134, -INF , !P2 ;  /* 0xff80000086867808 */ /* 0x000fe40005000000 */
[----:B------:R-:W-:Y:S02]  /*3dc0*/  FMNMX.FTZ R15, R136, R15, !PT ;  /* 0x0000000f880f7209 */ /* 0x000fe40007810000 */
[----:B------:R-:W-:Y:S02]  /*3dd0*/  FMNMX.FTZ R13, R140, R17, !PT ;  /* 0x000000118c0d7209 */ /* 0x000fe40007810000 */
[----:B------:R-:W-:Y:S02]  /*3de0*/  FSEL R130, R130, -INF , !P1 ;  /* 0xff80000082827808 */ /* 0x000fe40004800000 */
[----:B------:R-:W-:Y:S01]  /*3df0*/  FMNMX.FTZ R15, R134, R15, !PT ;  /* 0x0000000f860f7209 */ /* 0x000fe20007810000 */
[----:B------:R-:W1:Y:S01]  /*3e00*/  SHFL.BFLY PT, R20, R13, 0x2, 0x1f ;  /* 0x0c401f000d147f89 */ /* 0x000e6200000e0000 */
[----:B------:R-:W-:-:S02]  /*3e10*/  ISETP.GT.AND P4, PT, R177, R172, PT ;  /* 0x000000acb100720c */ /* 0x000fc40003f84270 */
        /* <DEDUP_REMOVED lines=17> */
[--C-:B------:R-:W-:Y:S02]  /*3f30*/  FFMA.FTZ R116, R50, c[0x0][0x23c], -R135.reuse ;  /* 0x00008f0032747a23 */ /* 0x100fe40000010887 */
[----:B------:R-:W-:Y:S01]  /*3f40*/  FFMA.FTZ R113, R44, c[0x0][0x23c], -R135 ;  /* 0x00008f002c717a23 */ /* 0x000fe20000010887 */
[----:B------:R-:W-:Y:S01]  /*3f50*/  LDSM.16.MT88.4 R48, [R162+0xa000] ;  /* 0x00a00000a230783b */ /* 0x000fe20000004200 */
[--C-:B------:R-:W-:Y:S01]  /*3f60*/  FFMA.FTZ R122, R40, c[0x0][0x23c], -R129.reuse ;  /* 0x00008f00287a7a23 */ /* 0x100fe20000010881 */
[----:B------:R-:W-:Y:S01]  /*3f70*/  MUFU.EX2 R118, R118 ;  /* 0x0000007600767308 */ /* 0x000fe20000000800 */
[--C-:B------:R-:W-:Y:S01]  /*3f80*/  FFMA.FTZ R121, R24, c[0x0][0x23c], -R129.reuse ;  /* 0x00008f0018797a23 */ /* 0x100fe20000010881 */
[----:B------:R-:W1:Y:S01]  /*3f90*/  LDSM.16.MT88.4 R40, [R164+0xa000] ;  /* 0x00a00000a428783b */ /* 0x000e620000004200 */
[----:B------:R-:W-:-:S02]  /*3fa0*/  FFMA.FTZ R123, R38, c[0x0][0x23c], -R129 ;  /* 0x00008f00267b7a23 */ /* 0x000fc40000010881 */
[----:B------:R-:W-:Y:S02]  /*3fb0*/  FFMA.FTZ R114, R26, c[0x0][0x23c], -R129 ;  /* 0x00008f001a727a23 */ /* 0x000fe40000010881 */
        /* <DEDUP_REMOVED lines=9> */
[--C-:B------:R-:W-:Y:S01]  /*4050*/  FFMA.FTZ R110, R12, c[0x0][0x23c], -R129.reuse ;  /* 0x00008f000c6e7a23 */ /* 0x100fe20000010881 */
[----:B------:R-:W4:Y:S01]  /*4060*/  LDSM.16.MT88.4 R16, [R162+0x8800] ;  /* 0x00880000a210783b */ /* 0x000f220000004200 */
[----:B------:R-:W-:-:S02]  /*4070*/  FFMA.FTZ R120, R10, c[0x0][0x23c], -R129 ;  /* 0x00008f000a787a23 */ /* 0x000fc40000010881 */
[----:B------:R-:W-:Y:S01]  /*4080*/  FFMA.FTZ R109, R8, c[0x0][0x23c], -R129 ;  /* 0x00008f00086d7a23 */ /* 0x000fe20000010881 */
[----:B------:R-:W5:Y:S01]  /*4090*/  LDSM.16.MT88.4 R12, [R160+0x8800] ;  /* 0x00880000a00c783b */ /* 0x000f620000004200 */
[--C-:B------:R-:W-:Y:S01]  /*40a0*/  FFMA.FTZ R124, R34, c[0x0][0x23c], -R135.reuse ;  /* 0x00008f00227c7a23 */ /* 0x100fe20000010887 */
[----:B------:R-:W1:Y:S01]  /*40b0*/  MUFU.EX2 R113, R113 ;  /* 0x0000007100717308 */ /* 0x000e620000000800 */
[----:B--2---:R-:W-:Y:S01]  /*40c0*/  F2FP.BF16.PACK_AB R64, R117, R118 ;  /* 0x000000767540723e */ /* 0x004fe200000010ff */
[----:B------:R-:W2:Y:S01]  /*40d0*/  LDSM.16.MT88.4 R8, [R164+0xa800] ;  /* 0x00a80000a408783b */ /* 0x000ea20000004200 */
        /* <DEDUP_REMOVED lines=9> */
[----:B------:R-:W-:Y:S01]  /*4170*/  FFMA.FTZ R133, R148, c[0x0][0x23c], -R129 ;  /* 0x00008f0094857a23 */ /* 0x000fe20000010881 */
[----:B------:R-:W3:Y:S01]  /*4180*/  MUFU.EX2 R122, R122 ;  /* 0x0000007a007a7308 */ /* 0x000ee20000000800 */
        /* <DEDUP_REMOVED lines=9> */
[----:B------:R-:W1:Y:S01]  /*4220*/  MUFU.EX2 R114, R114 ;  /* 0x0000007200727308 */ /* 0x000e620000000800 */
[----:B---3--:R-:W-:Y:S01]  /*4230*/  F2FP.BF16.PACK_AB R65, R122, R121 ;  /* 0x000000797a41723e */ /* 0x008fe200000010ff */
[----:B------:R-:W-:-:S02]  /*4240*/  FFMA.FTZ R193, R130, c[0x0][0x23c], -R129 ;  /* 0x00008f0082c17a23 */ /* 0x000fc40000010881 */
[----:B------:R-:W-:Y:S02]  /*4250*/  FADD.FTZ R117, R118, R117 ;  /* 0x0000007576757221 */ /* 0x000fe40000010000 */
[----:B------:R-:W-:Y:S02]  /*4260*/  FADD.FTZ R122, R121, R122 ;  /* 0x0000007a797a7221 */ /* 0x000fe40000010000 */
[----:B------:R-:W-:Y:S01]  /*4270*/  MUFU.EX2 R115, R115 ;  /* 0x0000007300737308 */ /* 0x000fe20000000800 */
[----:B------:R-:W-:-:S04]  /*4280*/  FADD.FTZ R116, R116, R117 ;  /* 0x0000007574747221 */ /* 0x000fc80000010000 */
[----:B------:R-:W-:Y:S01]  /*4290*/  FADD.FTZ R116, R113, R116 ;  /* 0x0000007471747221 */ /* 0x000fe20000010000 */
[----:B-1----:R-:W-:Y:S02]  /*42a0*/  F2FP.BF16.PACK_AB R67, R114, R123 ;  /* 0x0000007b7243723e */ /* 0x002fe400000010ff */
        /* <DEDUP_REMOVED lines=53> */
[C---:B-----5:R-:W-:Y:S02]  /*4600*/  HMMA.16816.F32.BF16 R72, R4.reuse, R12, R72 ;  /* 0x0000000c0448723c */ /* 0x060fe40000041848 */
        /* <DEDUP_REMOVED lines=151> */
.L_x_7449:
[----:B------:R-:W-:-:S05]  /*4f80*/  IMAD.MOV.U32 R6, RZ, RZ, c[0x0][0x1a0] ;  /* 0x00006800ff067624 */ /* 0x000fca00078e00ff */
[----:B------:R-:W-:-:S04]  /*4f90*/  LEA R6, -R6, RZ, 0x6 ;  /* 0x000000ff06067211 */ /* 0x000fc800078e31ff */
[----:B------:R-:W-:Y:S02]  /*4fa0*/  SHF.R.S32.HI R5, RZ, 0x1f, R6 ;  /* 0x0000001fff057819 */ /* 0x000fe40000011406 */
.L_x_7450:
[----:B------:R-:W-:Y:S01]  /*4fb0*/  IMAD.MOV.U32 R4, RZ, RZ, c[0x0][0x1a0] ;  /* 0x00006800ff047624 */ /* 0x000fe200078e00ff */
[C---:B------:R-:W-:Y:S01]  /*4fc0*/  LEA R174, P2, R6.reuse, R174, 0x1 ;  /* 0x000000ae06ae7211 */ /* 0x040fe200078408ff */
[----:B------:R-:W-:Y:S01]  /*4fd0*/  IMAD.MOV.U32 R185, RZ, RZ, 0x5 ;  /* 0x00000005ffb97424 */ /* 0x000fe200078e00ff */
[----:B------:R-:W-:Y:S01]  /*4fe0*/  IADD3 R106, P1, R6, R106, RZ ;  /* 0x0000006a066a7210 */ /* 0x000fe20007f3e0ff */
[----:B------:R-:W-:Y:S01]  /*4ff0*/  IMAD.SHL.U32 R7, R4, 0x20, RZ ;  /* 0x0000002004077824 */ /* 0x000fe200078e00ff */
        /* <DEDUP_REMOVED lines=16> */
[----:B------:R-:W-:-:S02]  /*5100*/  IMAD.X R7, R9, 0x1, R4, P1 ;  /* 0x0000000109077824 */ /* 0x000fc400008e0604 */
[----:B------:R2:W-:Y:S02]  /*5110*/  LDGSTS.E.BYPASS.LTC128B.128 [R179+0xa000], [R10.64+0x80] ;  /* 0x0a0000800ab37fae */ /* 0x0005e4000b901d44 */
[----:B------:R-:W-:Y:S01]  /*5120*/  IMAD.X R21, R7, 0x1, R4, P2 ;  /* 0x0000000107157824 */ /* 0x000fe200010e0604 */
[----:B------:R-:W-:Y:S01]  /*5130*/  ISETP.GE.AND P2, PT, R184, R175, PT ;  /* 0x000000afb800720c */ /* 0x000fe20003f46270 */
        /* <DEDUP_REMOVED lines=8> */
[----:B------:R-:W-:Y:S04]  /*51c0*/  LDSM.16.M88.4 R136, [R168] ;  /* 0x00000000a888783b */ /* 0x000fe80000000200 */
[----:B------:R-:W-:Y:S04]  /*51d0*/  LDSM.16.M88.4 R124, [R167] ;  /* 0x00000000a77c783b */ /* 0x000fe80000000200 */
[----:B------:R-:W5:Y:S04]  /*51e0*/  LDSM.16.M88.4 R116, [R169+0x4800] ;  /* 0x00480000a974783b */ /* 0x000f680000000200 */
[----:B------:R-:W5:Y:S04]  /*51f0*/  LDSM.16.M88.4 R108, [R169+0x5000] ;  /* 0x00500000a96c783b */ /* 0x000f680000000200 */
[----:B------:R-:W-:Y:S04]  /*5200*/  LDSM.16.M88.4 R24, [R166] ;  /* 0x00000000a618783b */ /* 0x000fe80000000200 */
[----:B------:R-:W5:Y:S04]  /*5210*/  LDSM.16.M88.4 R148, [R163+0x4000] ;  /* 0x00400000a394783b */ /* 0x000f680000000200 */
[----:B------:R-:W5:Y:S04]  /*5220*/  LDSM.16.M88.4 R32, [R169+0x5800] ;  /* 0x00580000a920783b */ /* 0x000f680000000200 */
[----:B----4-:R-:W4:Y:S04]  /*5230*/  LDSM.16.M88.4 R20, [R159] ;  /* 0x000000009f14783b */ /* 0x010f280000000200 */
[----:B--2---:R-:W2:Y:S01]  /*5240*/  LDSM.16.M88.4 R8, [R158] ;  /* 0x000000009e08783b */ /* 0x004ea20000000200 */
[C---:B-1----:R-:W-:Y:S03]  /*5250*/  HMMA.16816.F32.BF16 R16, R128.reuse, R12, RZ ;  /* 0x0000000c8010723c */ /* 0x042fe600000418ff */
[----:B------:R-:W-:Y:S04]  /*5260*/  LDSM.16.M88.4 R140, [R165] ;  /* 0x00000000a58c783b */ /* 0x000fe80000000200 */
[----:B------:R-:W1:Y:S01]  /*5270*/  LDSM.16.M88.4 R120, [R156] ;  /* 0x000000009c78783b */ /* 0x000e620000000200 */
[C---:B------:R-:W-:Y:S03]  /*5280*/  HMMA.16816.F32.BF16 R12, R128.reuse, R14, RZ ;  /* 0x0000000e800c723c */ /* 0x040fe600000418ff */
[----:B------:R-:W1:Y:S04]  /*5290*/  LDSM.16.M88.4 R144, [R157] ;  /* 0x000000009d90783b */ /* 0x000e680000000200 */
[----:B---3--:R-:W3:Y:S01]  /*52a0*/  LDSM.16.M88.4 R4, [R163+0x4800] ;  /* 0x00480000a304783b */ /* 0x008ee20000000200 */
[----:B-----5:R-:W-:Y:S03]  /*52b0*/  HMMA.16816.F32.BF16 R28, R128, R116, RZ ;  /* 0x00000074801c723c */ /* 0x020fe600000418ff */
[----:B------:R-:W5:Y:S04]  /*52c0*/  LDSM.16.M88.4 R104, [R163+0x5000] ;  /* 0x00500000a368783b */ /* 0x000f680000000200 */
[----:B------:R-:W0:Y:S01]  /*52d0*/  LDGDEPBAR ;  /* 0x00000000000079af */ /* 0x000e220000000000 */
[C---:B------:R-:W-:Y:S08]  /*52e0*/  HMMA.16816.F32.BF16 R16, R136.reuse, R124, R16 ;  /* 0x0000007c8810723c */ /* 0x040ff00000041810 */
[----:B------:R-:W-:Y:S01]  /*52f0*/  HMMA.16816.F32.BF16 R12, R136, R126, R12 ;  /* 0x0000007e880c723c */ /* 0x000fe2000004180c */
[----:B------:R-:W-:Y:S07]  /*5300*/  LDSM.16.M88.4 R124, [R170+0x2000] ;  /* 0x00200000aa7c783b */ /* 0x000fee0000000200 */
[C---:B------:R-:W-:Y:S08]  /*5310*/  HMMA.16816.F32.BF16 R112, R128.reuse, R108, RZ ;  /* 0x0000006c8070723c */ /* 0x040ff000000418ff */
        /* <DEDUP_REMOVED lines=8> */
[C---:B----4-:R-:W-:Y:S08]  /*53a0*/  HMMA.16816.F32.BF16 R28, R136.reuse, R20, R28 ;  /* 0x00000014881c723c */ /* 0x050ff0000004181c */
[C---:B------:R-:W-:Y:S01]  /*53b0*/  HMMA.16816.F32.BF16 R116, R136.reuse, R22, R116 ;  /* 0x000000168874723c */ /* 0x040fe20000041874 */
[----:B------:R-:W-:Y:S07]  /*53c0*/  LDSM.16.M88.4 R20, [R156+0x800] ;  /* 0x000800009c14783b */ /* 0x000fee0000000200 */
[C---:B--2---:R-:W-:Y:S08]  /*53d0*/  HMMA.16816.F32.BF16 R112, R136.reuse, R8, R112 ;  /* 0x000000088870723c */ /* 0x044ff00000041870 */
        /* <DEDUP_REMOVED lines=14> */
[----:B------:R-:W1:Y:S07]  /*54c0*/  LDSM.16.M88.4 R104, [R168+0x2000] ;  /* 0x00200000a868783b */ /* 0x000e6e0000000200 */
[C---:B--2---:R-:W-:Y:S08]  /*54d0*/  HMMA.16816.F32.BF16 R16, R124.reuse, R8, R16 ;  /* 0x000000087c10723c */ /* 0x044ff00000041810 */
        /* <DEDUP_REMOVED lines=8> */
[----:B------:R-:W2:Y:S07]  /*5560*/  LDSM.16.M88.4 R20, [R163+0x6000] ;  /* 0x00600000a314783b */ /* 0x000eae0000000200 */
[C---:B-1----:R-:W-:Y:S08]  /*5570*/  HMMA.16816.F32.BF16 R16, R104.reuse, R148, R16 ;  /* 0x000000946810723c */ /* 0x042ff00000041810 */
[----:B------:R-:W-:Y:S08]  /*5580*/  HMMA.16816.F32.BF16 R12, R104, R150, R12 ;  /* 0x00000096680c723c */ /* 0x000ff0000004180c */
[C---:B------:R-:W-:Y:S08]  /*5590*/  HMMA.16816.F32.BF16 R112, R140.reuse, R4, R112 ;  /* 0x000000048c70723c */ /* 0x040ff00000041870 */
[----:B------:R-:W-:Y:S01]  /*55a0*/  HMMA.16816.F32.BF16 R108, R140, R6, R108 ;  /* 0x000000068c6c723c */ /* 0x000fe2000004186c */
[----:B------:R-:W1:Y:S07]  /*55b0*/  LDSM.16.M88.4 R4, [R156+0x2000] ;  /* 0x002000009c04783b */ /* 0x000e6e0000000200 */
[C---:B------:R-:W-:Y:S08]  /*55c0*/  HMMA.16816.F32.BF16 R28, R124.reuse, R144, R28 ;  /* 0x000000907c1c723c */ /* 0x040ff0000004181c */
[----:B------:R-:W-:Y:S08]  /*55d0*/  HMMA.16816.F32.BF16 R116, R124, R146, R116 ;  /* 0x000000927c74723c */ /* 0x000ff00000041874 */
[C---:B--2---:R-:W-:Y:S08]  /*55e0*/  HMMA.16816.F32.BF16 R16, R24.reuse, R20, R16 ;  /* 0x000000141810723c */ /* 0x044ff00000041810 */
[----:B------:R-:W-:Y:S01]  /*55f0*/  HMMA.16816.F32.BF16 R12, R24, R22, R12 ;  /* 0x00000016180c723c */ /* 0x000fe2000004180c */
[----:B------:R-:W2:Y:S07]  /*5600*/  LDSM.16.M88.4 R20, [R153] ;  /* 0x000000009914783b */ /* 0x000eae0000000200 */
        /* <DEDUP_REMOVED lines=8> */
[C---:B-1----:R-:W-:Y:S08]  /*5690*/  HMMA.16816.F32.BF16 R16, R8.reuse, R4, R16 ;  /* 0x000000040810723c */ /* 0x042ff00000041810 */
[----:B------:R-:W-:Y:S01]  /*56a0*/  HMMA.16816.F32.BF16 R12, R8, R6, R12 ;  /* 0x00000006080c723c */ /* 0x000fe2000004180c */
[----:B------:R-:W1:Y:S07]  /*56b0*/  LDSM.16.M88.4 R4, [R163+0x7000] ;  /* 0x00700000a304783b */ /* 0x000e6e0000000200 */
[----:B------:R-:W-:Y:S08]  /*56c0*/  HMMA.16816.F32.BF16 R128, R140, R138, R128 ;  /* 0x0000008a8c80723c */ /* 0x000ff00000041880 */
[----:B--2---:R-:W-:Y:S01]  /*56d0*/  HMMA.16816.F32.BF16 R144, R104, R20, R144 ;  /* 0x000000146890723c */ /* 0x004fe20000041890 */
[----:B------:R-:W-:-:S02]  /*56e0*/  FMUL.FTZ R16, R16, c[0x0][0x2ec] ;  /* 0x0000bb0010107a20 */ /* 0x000fc40000410000 */
[----:B------:R-:W-:Y:S02]  /*56f0*/  FMUL.FTZ R17, R17, c[0x0][0x2ec] ;  /* 0x0000bb0011117a20 */ /* 0x000fe40000410000 */
[----:B------:R-:W-:Y:S01]  /*5700*/  MUFU.TANH R120, R16 ;  /* 0x0000001000787308 */ /* 0x000fe20000002400 */
[----:B------:R-:W-:Y:S02]  /*5710*/  FMUL.FTZ R122, R18, c[0x0][0x2ec] ;  /* 0x0000bb00127a7a20 */ /* 0x000fe40000410000 */
[----:B------:R-:W-:Y:S01]  /*5720*/  HMMA.16816.F32.BF16 R108, R104, R22, R108 ;  /* 0x00000016686c723c */ /* 0x000fe2000004186c */
[----:B------:R-:W2:Y:S01]  /*5730*/  LDSM.16.M88.4 R20, [R152] ;  /* 0x000000009814783b */ /* 0x000ea20000000200 */
[----:B------:R-:W-:Y:S02]  /*5740*/  FMUL.FTZ R12, R12, c[0x0][0x2ec] ;  /* 0x0000bb000c0c7a20 */ /* 0x000fe40000410000 */
[----:B------:R-:W-:Y:S01]  /*5750*/  FMUL.FTZ R13, R13, c[0x0][0x2ec] ;  /* 0x0000bb000d0d7a20 */ /* 0x000fe20000410000 */
[----:B------:R5:W-:Y:S01]  /*5760*/  MUFU.TANH R121, R17 ;  /* 0x0000001100797308 */ /* 0x000be20000002400 */
[----:B------:R-:W-:-:S02]  /*5770*/  FMUL.FTZ R14, R14, c[0x0][0x2ec] ;  /* 0x0000bb000e0e7a20 */ /* 0x000fc40000410000 */
[----:B---3--:R-:W-:Y:S01]  /*5780*/  HMMA.16816.F32.BF16 R28, R24, R132, R28 ;  /* 0x00000084181c723c */ /* 0x008fe2000004181c */
[----:B------:R-:W-:-:S04]  /*5790*/  FMUL.FTZ R15, R15, c[0x0][0x2ec] ;  /* 0x0000bb000f0f7a20 */ /* 0x000fc80000410000 */
[----:B------:R-:W-:Y:S03]  /*57a0*/  MUFU.TANH R123, R12 ;  /* 0x0000000c007b7308 */ /* 0x000fe60000002400 */
[----:B----4-:R-:W-:Y:S05]  /*57b0*/  HMMA.16816.F32.BF16 R128, R124, R34, R128 ;  /* 0x000000227c80723c */ /* 0x010fea0000041880 */
[----:B------:R-:W-:Y:S03]  /*57c0*/  MUFU.TANH R122, R122 ;  /* 0x0000007a007a7308 */ /* 0x000fe60000002400 */
[C---:B------:R-:W-:Y:S08]  /*57d0*/  HMMA.16816.F32.BF16 R116, R24.reuse, R134, R116 ;  /* 0x000000861874723c */ /* 0x040ff00000041874 */
[C---:B-1----:R-:W-:Y:S08]  /*57e0*/  HMMA.16816.F32.BF16 R144, R24.reuse, R4, R144 ;  /* 0x000000041890723c */ /* 0x042ff00000041890 */
[----:B------:R-:W-:Y:S01]  /*57f0*/  HMMA.16816.F32.BF16 R108, R24, R6, R108 ;  /* 0x00000006186c723c */ /* 0x000fe2000004186c */
[----:B------:R-:W1:Y:S07]  /*5800*/  LDSM.16.M88.4 R4, [R163+0x7800] ;  /* 0x00780000a304783b */ /* 0x000e6e0000000200 */
[----:B------:R-:W-:Y:S08]  /*5810*/  HMMA.16816.F32.BF16 R148, R124, R32, R148 ;  /* 0x000000207c94723c */ /* 0x000ff00000041894 */
[----:B------:R-:W-:Y:S01]  /*5820*/  HMMA.16816.F32.BF16 R28, R8, R112, R28 ;  /* 0x00000070081c723c */ /* 0x000fe2000004181c */
[----:B------:R-:W3:Y:S06]  /*5830*/  MUFU.TANH R112, R13 ;  /* 0x0000000d00707308 */ /* 0x000eec0000002400 */
[----:B------:R-:W-:Y:S01]  /*5840*/  FMUL.FTZ R113, R19, c[0x0][0x2ec] ;  /* 0x0000bb0013717a20 */ /* 0x000fe20000410000 */
[----:B--2---:R-:W-:Y:S01]  /*5850*/  HMMA.16816.F32.BF16 R128, R104, R22, R128 ;  /* 0x000000166880723c */ /* 0x004fe20000041880 */
[----:B-----5:R-:W2:Y:S04]  /*5860*/  LDSM.16.M88.4 R16, [R156+0x3000] ;  /* 0x003000009c10783b */ /* 0x020ea80000000200 */
[----:B------:R-:W4:Y:S03]  /*5870*/  MUFU.TANH R113, R113 ;  /* 0x0000007100717308 */ /* 0x000f260000002400 */
[----:B------:R-:W-:Y:S05]  /*5880*/  HMMA.16816.F32.BF16 R116, R8, R114, R116 ;  /* 0x000000720874723c */ /* 0x000fea0000041874 */
[----:B------:R-:W-:Y:S03]  /*5890*/  MUFU.TANH R114, R14 ;  /* 0x0000000e00727308 */ /* 0x000fe60000002400 */
[----:B------:R-:W-:Y:S01]  /*58a0*/  HMMA.16816.F32.BF16 R148, R104, R20, R148 ;  /* 0x000000146894723c */ /* 0x000fe20000041894 */
[----:B------:R-:W-:-:S02]  /*58b0*/  FMUL.FTZ R28, R28, c[0x0][0x2ec] ;  /* 0x0000bb001c1c7a20 */ /* 0x000fc40000410000 */
[----:B------:R-:W-:Y:S02]  /*58c0*/  FMUL.FTZ R29, R29, c[0x0][0x2ec] ;  /* 0x0000bb001d1d7a20 */ /* 0x000fe40000410000 */
[----:B------:R5:W-:Y:S03]  /*58d0*/  MUFU.TANH R115, R15 ;  /* 0x0000000f00737308 */ /* 0x000be60000002400 */
[----:B-1----:R-:W-:Y:S05]  /*58e0*/  HMMA.16816.F32.BF16 R128, R24, R6, R128 ;  /* 0x000000061880723c */ /* 0x002fea0000041880 */
[----:B------:R-:W-:Y:S02]  /*58f0*/  MUFU.TANH R28, R28 ;  /* 0x0000001c001c7308 */ /* 0x000fe40000002400 */
[----:B------:R-:W-:Y:S01]  /*5900*/  IADD3 R7, R184, 0x9, RZ ;  /* 0x00000009b8077810 */ /* 0x000fe20007ffe0ff */
[----:B------:R-:W-:-:S02]  /*5910*/  FMUL.FTZ R32, R116, c[0x0][0x2ec] ;  /* 0x0000bb0074207a20 */ /* 0x000fc40000410000 */
[----:B------:R-:W-:Y:S01]  /*5920*/  FMUL.FTZ R33, R117, c[0x0][0x2ec] ;  /* 0x0000bb0075217a20 */ /* 0x000fe20000410000 */
[----:B------:R-:W-:Y:S01]  /*5930*/  ISETP.GE.AND P6, PT, R7, R175, PT ;  /* 0x000000af0700720c */ /* 0x000fe20003fc6270 */
[----:B------:R-:W-:Y:S01]  /*5940*/  FMUL.FTZ R21, R118, c[0x0][0x2ec] ;  /* 0x0000bb0076157a20 */ /* 0x000fe20000410000 */
[----:B-----5:R-:W1:Y:S01]  /*5950*/  LDSM.16.M88.4 R12, [R156+0x3800] ;  /* 0x003800009c0c783b */ /* 0x020e620000000200 */
[----:B------:R-:W-:Y:S01]  /*5960*/  MUFU.TANH R29, R29 ;  /* 0x0000001d001d7308 */ /* 0x000fe20000002400 */
[----:B---3--:R-:W-:Y:S01]  /*5970*/  FSEL R112, R112, -INF , !P6 ;  /* 0xff80000070707808 */ /* 0x008fe20007000000 */
[----:B------:R-:W-:Y:S01]  /*5980*/  HMMA.16816.F32.BF16 R148, R24, R4, R148 ;  /* 0x000000041894723c */ /* 0x000fe20000041894 */
[----:B------:R-:W-:-:S05]  /*5990*/  DEPBAR.LE SB0, 0x0 ;  /* 0x000080000000791a */ /* 0x000fca0000000000 */
[----:B------:R-:W-:Y:S01]  /*59a0*/  MUFU.TANH R32, R32 ;  /* 0x0000002000207308 */ /* 0x000fe20000002400 */
[----:B------:R-:W-:Y:S01]  /*59b0*/  IADD3 R5, R184, 0x1, RZ ;  /* 0x00000001b8057810 */ /* 0x000fe20007ffe0ff */
[C---:B--2---:R-:W-:Y:S03]  /*59c0*/  HMMA.16816.F32.BF16 R144, R8.reuse, R16, R144 ;  /* 0x000000100890723c */ /* 0x044fe60000041890 */
[CC--:B------:R-:W-:Y:S02]  /*59d0*/  ISETP.GE.AND P4, PT, R5.reuse, R175.reuse, PT ;  /* 0x000000af0500720c */ /* 0x0c0fe40003f86270 */
[-C--:B------:R-:W-:Y:S01]  /*59e0*/  ISETP.GE.AND P3, PT, R5, R0.reuse, PT ;  /* 0x000000000500720c */ /* 0x080fe20003f66270 */
[----:B------:R-:W-:Y:S01]  /*59f0*/  MUFU.TANH R33, R33 ;  /* 0x0000002100217308 */ /* 0x000fe20000002400 */
[----:B------:R-:W-:Y:S01]  /*5a00*/  FMUL.FTZ R16, R30, c[0x0][0x2ec] ;  /* 0x0000bb001e107a20 */ /* 0x000fe20000410000 */
[----:B------:R-:W-:Y:S01]  /*5a10*/  HMMA.16816.F32.BF16 R108, R8, R18, R108 ;  /* 0x00000012086c723c */ /* 0x000fe2000004186c */
[----:B------:R-:W-:Y:S01]  /*5a20*/  IADD3 R5, R184, 0x8, RZ ;  /* 0x00000008b8057810 */ /* 0x000fe20007ffe0ff */
[----:B------:R-:W-:Y:S01]  /*5a30*/  FMUL.FTZ R17, R31, c[0x0][0x2ec] ;  /* 0x0000bb001f117a20 */ /* 0x000fe20000410000 */
[----:B----4-:R-:W-:Y:S01]  /*5a40*/  FSEL R113, R113, -INF , !P3 ;  /* 0xff80000071717808 */ /* 0x010fe20005800000 */
[----:B------:R-:W-:Y:S01]  /*5a50*/  FMUL.FTZ R31, R119, c[0x0][0x2ec] ;  /* 0x0000bb00771f7a20 */ /* 0x000fe20000410000 */
[C---:B------:R-:W-:Y:S01]  /*5a60*/  ISETP.GE.AND P1, PT, R5.reuse, R175, PT ;  /* 0x000000af0500720c */ /* 0x040fe20003f26270 */
[----:B------:R-:W-:Y:S01]  /*5a70*/  MUFU.TANH R16, R16 ;  /* 0x0000001000107308 */ /* 0x000fe20000002400 */
[----:B------:R-:W-:-:S02]  /*5a80*/  ISETP.GE.AND P5, PT, R5, R0, PT ;  /* 0x000000000500720c */ /* 0x000fc40003fa6270 */
[----:B------:R-:W-:Y:S02]  /*5a90*/  FSEL R5, R120, -INF , !P2 ;  /* 0xff80000078057808 */ /* 0x000fe40005000000 */
[-C--:B------:R-:W-:Y:S02]  /*5aa0*/  ISETP.GE.AND P2, PT, R7, R0.reuse, PT ;  /* 0x000000000700720c */ /* 0x080fe40003f46270 */
[C---:B------:R-:W-:Y:S01]  /*5ab0*/  IADD3 R7, R184.reuse, 0x11, RZ ;  /* 0x00000011b8077810 */ /* 0x040fe20007ffe0ff */
[----:B------:R-:W2:Y:S01]  /*5ac0*/  MUFU.TANH R17, R17 ;  /* 0x0000001100117308 */ /* 0x000ea20000002400 */
[----:B------:R-:W-:Y:S01]  /*5ad0*/  IADD3 R18, R184, 0x18, RZ ;  /* 0x00000018b8127810 */ /* 0x000fe20007ffe0ff */
[----:B------:R-:W-:Y:S01]  /*5ae0*/  FMUL.FTZ R4, R145, c[0x0][0x2ec] ;  /* 0x0000bb0091047a20 */ /* 0x000fe20000410000 */
[----:B------:R-:W-:Y:S01]  /*5af0*/  ISETP.GE.AND P3, PT, R7, R0, PT ;  /* 0x000000000700720c */ /* 0x000fe20003f66270 */
[----:B------:R-:W-:Y:S02]  /*5b00*/  FMUL.FTZ R135, R147, c[0x0][0x2ec] ;  /* 0x0000bb0093877a20 */ /* 0x000fe40000410000 */
[----:B------:R-:W-:Y:S01]  /*5b10*/  FMUL.FTZ R146, R146, c[0x0][0x2ec] ;  /* 0x0000bb0092927a20 */ /* 0x000fe20000410000 */
[----:B-1----:R-:W-:Y:S01]  /*5b20*/  HMMA.16816.F32.BF16 R128, R8, R14, R128 ;  /* 0x0000000e0880723c */ /* 0x002fe20000041880 */
[----:B------:R-:W1:Y:S01]  /*5b30*/  MUFU.TANH R4, R4 ;  /* 0x0000000400047308 */ /* 0x000e620000002400 */
[----:B------:R-:W-:-:S02]  /*5b40*/  FMUL.FTZ R34, R144, c[0x0][0x2ec] ;  /* 0x0000bb0090227a20 */ /* 0x000fc40000410000 */
[----:B------:R-:W-:Y:S02]  /*5b50*/  FMUL.FTZ R110, R110, c[0x0][0x2ec] ;  /* 0x0000bb006e6e7a20 */ /* 0x000fe40000410000 */
[----:B------:R-:W-:Y:S01]  /*5b60*/  FMUL.FTZ R30, R108, c[0x0][0x2ec] ;  /* 0x0000bb006c1e7a20 */ /* 0x000fe20000410000 */
[----:B------:R-:W-:Y:S01]  /*5b70*/  IADD3 R15, R184, 0x19, RZ ;  /* 0x00000019b80f7810 */ /* 0x000fe20007ffe0ff */
[----:B------:R-:W-:Y:S01]  /*5b80*/  HMMA.16816.F32.BF16 R148, R8, R12, R148 ;  /* 0x0000000c0894723c */ /* 0x000fe20000041894 */
[----:B------:R-:W3:Y:S01]  /*5b90*/  MUFU.TANH R31, R31 ;  /* 0x0000001f001f7308 */ /* 0x000ee20000002400 */
[----:B--2---:R-:W-:Y:S01]  /*5ba0*/  FSEL R23, R17, -INF , !P3 ;  /* 0xff80000011177808 */ /* 0x004fe20005800000 */
[----:B------:R-:W-:-:S04]  /*5bb0*/  FMUL.FTZ R6, R109, c[0x0][0x2ec] ;  /* 0x0000bb006d067a20 */ /* 0x000fc80000410000 */
[----:B------:R-:W-:Y:S01]  /*5bc0*/  FSEL R12, R121, -INF , !P4 ;  /* 0xff800000790c7808 */ /* 0x000fe20006000000 */
[----:B------:R-:W-:Y:S01]  /*5bd0*/  FMUL.FTZ R11, R111, c[0x0][0x2ec] ;  /* 0x0000bb006f0b7a20 */ /* 0x000fe20000410000 */
[C---:B------:R-:W-:Y:S01]  /*5be0*/  IADD3 R8, R184.reuse, 0x10, RZ ;  /* 0x00000010b8087810 */ /* 0x040fe20007ffe0ff */
[----:B------:R-:W2:Y:S01]  /*5bf0*/  MUFU.TANH R13, R146 ;  /* 0x00000092000d7308 */ /* 0x000ea20000002400 */
[-C--:B------:R-:W-:Y:S02]  /*5c00*/  ISETP.GE.AND P4, PT, R184, R0.reuse, PT ;  /* 0x00000000b800720c */ /* 0x080fe40003f86270 */
[----:B------:R-:W-:Y:S02]  /*5c10*/  FSEL R10, R123, -INF , !P1 ;  /* 0xff8000007b0a7808 */ /* 0x000fe40004800000 */
[-C--:B------:R-:W-:Y:S01]  /*5c20*/  ISETP.GE.AND P1, PT, R8, R175.reuse, PT ;  /* 0x000000af0800720c */ /* 0x080fe20003f26270 */
[----:B------:R-:W-:Y:S01]  /*5c30*/  FMUL.FTZ R120, R128, c[0x0][0x2ec] ;  /* 0x0000bb0080787a20 */ /* 0x000fe20000410000 */
[-C--:B------:R-:W-:Y:S01]  /*5c40*/  ISETP.GE.AND P6, PT, R8, R0.reuse, PT ;  /* 0x000000000800720c */ /* 0x080fe20003fc6270 */
[----:B------:R-:W4:Y:S01]  /*5c50*/  MUFU.TANH R135, R135 ;  /* 0x0000008700877308 */ /* 0x000f220000002400 */
[----:B------:R-:W-:Y:S01]  /*5c60*/  FSEL R8, R122, -INF , !P4 ;  /* 0xff8000007a087808 */ /* 0x000fe20006000000 */
[----:B------:R-:W-:Y:S01]  /*5c70*/  FMUL.FTZ R118, R129, c[0x0][0x2ec] ;  /* 0x0000bb0081767a20 */ /* 0x000fe20000410000 */
[-C--:B------:R-:W-:Y:S01]  /*5c80*/  ISETP.GE.AND P4, PT, R7, R175.reuse, PT ;  /* 0x000000af0700720c */ /* 0x080fe20003f86270 */
[----:B------:R-:W-:Y:S01]  /*5c90*/  FMUL.FTZ R117, R130, c[0x0][0x2ec] ;  /* 0x0000bb0082757a20 */ /* 0x000fe20000410000 */
[----:B------:R-:W-:Y:S01]  /*5ca0*/  FSEL R26, R28, -INF , !P1 ;  /* 0xff8000001c1a7808 */ /* 0x000fe20004800000 */
[----:B------:R-:W-:Y:S01]  /*5cb0*/  FMUL.FTZ R14, R148, c[0x0][0x2ec] ;  /* 0x0000bb00940e7a20 */ /* 0x000fe20000410000 */
[----:B------:R-:W-:Y:S01]  /*5cc0*/  FSEL R24, R29, -INF , !P4 ;  /* 0xff8000001d187808 */ /* 0x000fe20006000000 */
[----:B------:R-:W5:Y:S01]  /*5cd0*/  MUFU.TANH R133, R110 ;  /* 0x0000006e00857308 */ /* 0x000f620000002400 */
[-C--:B------:R-:W-:Y:S01]  /*5ce0*/  ISETP.GE.AND P1, PT, R15, R175.reuse, PT ;  /* 0x000000af0f00720c */ /* 0x080fe20003f26270 */
[----:B------:R-:W-:Y:S01]  /*5cf0*/  FMUL.FTZ R122, R149, c[0x0][0x2ec] ;  /* 0x0000bb00957a7a20 */ /* 0x000fe20000410000 */
[----:B------:R-:W-:Y:S01]  /*5d00*/  ISETP.GE.AND P4, PT, R15, R0, PT ;  /* 0x000000000f00720c */ /* 0x000fe20003f86270 */
[----:B------:R-:W-:Y:S01]  /*5d10*/  FMUL.FTZ R121, R150, c[0x0][0x2ec] ;  /* 0x0000bb0096797a20 */ /* 0x000fe20000410000 */
[----:B------:R-:W-:Y:S01]  /*5d20*/  IADD3 R15, R184, 0x21, RZ ;  /* 0x00000021b80f7810 */ /* 0x000fe20007ffe0ff */
[----:B------:R-:W-:Y:S01]  /*5d30*/  FMUL.FTZ R119, R151, c[0x0][0x2ec] ;  /* 0x0000bb0097777a20 */ /* 0x000fe20000410000 */
[----:B------:R-:W-:Y:S01]  /*5d40*/  FSEL R9, R114, -INF , !P5 ;  /* 0xff80000072097808 */ /* 0x000fe20006800000 */
[----:B------:R-:W1:Y:S01]  /*5d50*/  MUFU.TANH R120, R120 ;  /* 0x0000007800787308 */ /* 0x000e620000002400 */
[----:B------:R-:W-:Y:S01]  /*5d60*/  FSEL R7, R115, -INF , !P2 ;  /* 0xff80000073077808 */ /* 0x000fe20005000000 */
[----:B------:R-:W-:Y:S01]  /*5d70*/  FMUL.FTZ R115, R131, c[0x0][0x2ec] ;  /* 0x0000bb0083737a20 */ /* 0x000fe20000410000 */
[----:B------:R-:W-:-:S02]  /*5d80*/  ISETP.GE.AND P5, PT, R18, R175, PT ;  /* 0x000000af1200720c */ /* 0x000fc40003fa6270 */
[-C--:B------:R-:W-:Y:S02]  /*5d90*/  ISETP.GE.AND P2, PT, R18, R0.reuse, PT ;  /* 0x000000001200720c */ /* 0x080fe40003f46270 */
[----:B------:R-:W-:Y:S01]  /*5da0*/  FSEL R25, R16, -INF , !P6 ;  /* 0xff80000010197808 */ /* 0x000fe20007000000 */
[----:B------:R-:W2:Y:S01]  /*5db0*/  MUFU.TANH R21, R21 ;  /* 0x0000001500157308 */ /* 0x000ea20000002400 */
[----:B------:R-:W-:Y:S02]  /*5dc0*/  IADD3 R18, R184, 0x20, RZ ;  /* 0x00000020b8127810 */ /* 0x000fe40007ffe0ff */
[----:B------:R-:W-:Y:S02]  /*5dd0*/  ISETP.GE.AND P6, PT, R15, R175, PT ;  /* 0x000000af0f00720c */ /* 0x000fe40003fc6270 */
[----:B------:R-:W-:Y:S02]  /*5de0*/  FSEL R22, R32, -INF , !P5 ;  /* 0xff80000020167808 */ /* 0x000fe40006800000 */
[----:B------:R-:W-:Y:S01]  /*5df0*/  FSEL R20, R33, -INF , !P1 ;  /* 0xff80000021147808 */ /* 0x000fe20004800000 */
[----:B------:R-:W5:Y:S01]  /*5e00*/  MUFU.TANH R34, R34 ;  /* 0x0000002200227308 */ /* 0x000f620000002400 */
[----:B------:R-:W-:-:S02]  /*5e10*/  ISETP.GE.AND P1, PT, R18, R0, PT ;  /* 0x000000001200720c */ /* 0x000fc40003f26270 */
[----:B------:R-:W-:Y:S02]  /*5e20*/  ISETP.GE.AND P3, PT, R15, R0, PT ;  /* 0x000000000f00720c */ /* 0x000fe40003f66270 */
[----:B-1----:R-:W-:Y:S02]  /*5e30*/  FSEL R32, R4, -INF , !P6 ;  /* 0xff80000004207808 */ /* 0x002fe40007000000 */
[C---:B------:R-:W-:Y:S01]  /*5e40*/  IADD3 R16, R184.reuse, 0x28, RZ ;  /* 0x00000028b8107810 */ /* 0x040fe20007ffe0ff */
[----:B------:R-:W1:Y:S01]  /*5e50*/  MUFU.TANH R30, R30 ;  /* 0x0000001e001e7308 */ /* 0x000e620000002400 */
[----:B------:R-:W-:Y:S02]  /*5e60*/  IADD3 R4, R184, 0x31, RZ ;  /* 0x00000031b8047810 */ /* 0x000fe40007ffe0ff */
[----:B---3--:R-:W-:Y:S02]  /*5e70*/  FSEL R31, R31, -INF , !P4 ;  /* 0xff8000001f1f7808 */ /* 0x008fe40006000000 */
[----:B--2---:R-:W-:-:S02]  /*5e80*/  FSEL R29, R13, -INF , !P1 ;  /* 0xff8000000d1d7808 */ /* 0x004fc40004800000 */
[----:B----4-:R-:W-:Y:S01]  /*5e90*/  FSEL R135, R135, -INF , !P3 ;  /* 0xff80000087877808 */ /* 0x010fe20005800000 */
[----:B------:R-:W2:Y:S01]  /*5ea0*/  MUFU.TANH R6, R6 ;  /* 0x0000000600067308 */ /* 0x000ea20000002400 */
[-C--:B------:R-:W-:Y:S02]  /*5eb0*/  ISETP.GE.AND P4, PT, R16, R0.reuse, PT ;  /* 0x000000001000720c */ /* 0x080fe40003f86270 */
[C---:B------:R-:W-:Y:S02]  /*5ec0*/  ISETP.GE.AND P1, PT, R4.reuse, R175, PT ;  /* 0x000000af0400720c */ /* 0x040fe40003f26270 */
[----:B------:R-:W-:Y:S02]  /*5ed0*/  ISETP.GE.AND P3, PT, R4, R0, PT ;  /* 0x000000000400720c */ /* 0x000fe40003f66270 */
[----:B------:R-:W-:Y:S01]  /*5ee0*/  IADD3 R4, R184, 0x38, RZ ;  /* 0x00000038b8047810 */ /* 0x000fe20007ffe0ff */
[----:B------:R-:W3:Y:S01]  /*5ef0*/  MUFU.TANH R11, R11 ;  /* 0x0000000b000b7308 */ /* 0x000ee20000002400 */
[----:B-----5:R-:W-:-:S02]  /*5f00*/  FSEL R133, R133, -INF , !P4 ;  /* 0xff80000085857808 */ /* 0x020fc40006000000 */
[-C--:B------:R-:W-:Y:S02]  /*5f10*/  ISETP.GE.AND P4, PT, R4, R175.reuse, PT ;  /* 0x000000af0400720c */ /* 0x080fe40003f86270 */
[----:B------:R-:W-:Y:S02]  /*5f20*/  ISETP.GE.AND P5, PT, R18, R175, PT ;  /* 0x000000af1200720c */ /* 0x000fe40003fa6270 */
[----:B------:R-:W-:Y:S01]  /*5f30*/  IADD3 R15, R184, 0x29, RZ ;  /* 0x00000029b80f7810 */ /* 0x000fe20007ffe0ff */
[----:B------:R-:W4:Y:S01]  /*5f40*/  MUFU.TANH R14, R14 ;  /* 0x0000000e000e7308 */ /* 0x000f220000002400 */
[----:B------:R-:W-:Y:S02]  /*5f50*/  FSEL R120, R120, -INF , !P4 ;  /* 0xff80000078787808 */ /* 0x000fe40006000000 */
[----:B------:R-:W-:Y:S02]  /*5f60*/  FSEL R21, R21, -INF , !P2 ;  /* 0xff80000015157808 */ /* 0x000fe40005000000 */
[----:B------:R-:W-:-:S02]  /*5f70*/  FSEL R34, R34, -INF , !P5 ;  /* 0xff80000022227808 */ /* 0x000fc40006800000 */
[----:B------:R-:W-:Y:S01]  /*5f80*/  ISETP.GT.AND P4, PT, R177, R172, PT ;  /* 0x000000acb100720c */ /* 0x000fe20003f84270 */
[----:B------:R-:W5:Y:S01]  /*5f90*/  MUFU.TANH R122, R122 ;  /* 0x0000007a007a7308 */ /* 0x000f620000002400 */
[-C--:B------:R-:W-:Y:S02]  /*5fa0*/  ISETP.GE.AND P2, PT, R16, R175.reuse, PT ;  /* 0x000000af1000720c */ /* 0x080fe40003f46270 */
[C---:B------:R-:W-:Y:S02]  /*5fb0*/  ISETP.GE.AND P5, PT, R15.reuse, R175, PT ;  /* 0x000000af0f00720c */ /* 0x040fe40003fa6270 */
[----:B------:R-:W-:Y:S02]  /*5fc0*/  ISETP.GE.AND P6, PT, R15, R0, PT ;  /* 0x000000000f00720c */ /* 0x000fe40003fc6270 */
[----:B------:R-:W-:Y:S01]  /*5fd0*/  IADD3 R15, R184, 0x30, RZ ;  /* 0x00000030b80f7810 */ /* 0x000fe20007ffe0ff */
[----:B------:R-:W5:Y:S01]  /*5fe0*/  MUFU.TANH R118, R118 ;  /* 0x0000007600767308 */ /* 0x000f620000002400 */
[----:B-1----:R-:W-:-:S02]  /*5ff0*/  FSEL R30, R30, -INF , !P2 ;  /* 0xff8000001e1e7808 */ /* 0x002fc40005000000 */
[----:B------:R-:W-:Y:S02]  /*6000*/  ISETP.GE.AND P2, PT, R15, R175, PT ;  /* 0x000000af0f00720c */ /* 0x000fe40003f46270 */
[----:B------:R-:W-:Y:S02]  /*6010*/  IADD3 R184, R184, 0x39, RZ ;  /* 0x00000039b8b87810 */ /* 0x000fe40007ffe0ff */
[----:B--2---:R-:W-:Y:S01]  /*6020*/  FSEL R28, R6, -INF , !P5 ;  /* 0xff800000061c7808 */ /* 0x004fe20006800000 */
[----:B------:R-:W1:Y:S01]  /*6030*/  MUFU.TANH R121, R121 ;  /* 0x0000007900797308 */ /* 0x000e620000002400 */
[----:B---3--:R-:W-:Y:S02]  /*6040*/  FSEL R131, R11, -INF , !P6 ;  /* 0xff8000000b837808 */ /* 0x008fe40007000000 */
[----:B----4-:R-:W-:Y:S02]  /*6050*/  FSEL R128, R14, -INF , !P2 ;  /* 0xff8000000e807808 */ /* 0x010fe40005000000 */
[----:B-----5:R-:W-:Y:S01]  /*6060*/  FSEL R122, R122, -INF , !P1 ;  /* 0xff8000007a7a7808 */ /* 0x020fe20004800000 */
[----:B------:R-:W-:Y:S01]  /*6070*/  BAR.SYNC.DEFER_BLOCKING 0x0 ;  /* 0x0000000000007b1d */ /* 0x000fe20000010000 */
[----:B------:R-:W-:-:S02]  /*6080*/  ISETP.GE.AND P5, PT, R15, R0, PT ;  /* 0x000000000f00720c */ /* 0x000fc40003fa6270 */
[----:B------:R-:W-:Y:S02]  /*6090*/  ISETP.GE.AND P6, PT, R184, R175, PT ;  /* 0x000000afb800720c */ /* 0x000fe40003fc6270 */
[-C--:B------:R-:W-:Y:S01]  /*60a0*/  ISETP.GE.AND P2, PT, R4, R0.reuse, PT ;  /* 0x000000000400720c */ /* 0x080fe20003f46270 */
[----:B------:R-:W2:Y:S01]  /*60b0*/  MUFU.TANH R119, R119 ;  /* 0x0000007700777308 */ /* 0x000ea20000002400 */
[----:B------:R-:W-:Y:S02]  /*60c0*/  ISETP.GE.AND P1, PT, R184, R0, PT ;  /* 0x00000000b800720c */ /* 0x000fe40003f26270 */
[----:B------:R-:W-:Y:S02]  /*60d0*/  FSEL R118, R118, -INF , !P6 ;  /* 0xff80000076767808 */ /* 0x000fe40007000000 */
[----:B-1----:R-:W-:-:S03]  /*60e0*/  FSEL R121, R121, -INF , !P5 ;  /* 0xff80000079797808 */ /* 0x002fc60006800000 */
[----:B------:R-:W1:Y:S08]  /*60f0*/  MUFU.TANH R117, R117 ;  /* 0x0000007500757308 */ /* 0x000e700000002400 */
[----:B------:R-:W3:Y:S01]  /*6100*/  MUFU.TANH R115, R115 ;  /* 0x0000007300737308 */ /* 0x000ee20000002400 */
[----:B--2---:R-:W-:Y:S02]  /*6110*/  FSEL R119, R119, -INF , !P3 ;  /* 0xff80000077777808 */ /* 0x004fe40005800000 */
[----:B-1----:R-:W-:-:S02]  /*6120*/  FSEL R117, R117, -INF , !P2 ;  /* 0xff80000075757808 */ /* 0x002fc40005000000 */
[----:B---3--:R-:W-:Y:S01]  /*6130*/  FSEL R115, R115, -INF , !P1 ;  /* 0xff80000073737808 */ /* 0x008fe20004800000 */
        /* <DEDUP_REMOVED lines=59> */
.L_x_7452:
[----:B------:R-:W-:-:S04]  /*64f0*/  LEA R14, -R2, RZ, 0x6 ;  /* 0x000000ff020e7211 */ /* 0x000fc800078e31ff */
[----:B------:R-:W-:Y:S02]  /*6500*/  SHF.R.S32.HI R0, RZ, 0x1f, R14 ;  /* 0x0000001fff007819 */ /* 0x000fe4000001140e */
.L_x_7453:
        /* <DEDUP_REMOVED lines=24> */
.L_x_7451:
        /* <DEDUP_REMOVED lines=49> */
[----:B------:R-:W-:Y:S01]  /*69a0*/  FFMA.FTZ R109, R5, c[0x0][0x23c], -R123 ;  /* 0x00008f00056d7a23 */ /* 0x000fe2000001087b */
[----:B------:R-:W-:Y:S01]  /*69b0*/  FSEL R5, R111, RZ, P2 ;  /* 0x000000ff6f057208 */ /* 0x000fe20001000000 */
[--C-:B------:R-:W-:Y:S02]  /*69c0*/  FFMA.FTZ R105, R8, c[0x0][0x23c], -R116.reuse ;  /* 0x00008f0008697a23 */ /* 0x100fe40000010874 */
[----:B------:R-:W-:Y:S01]  /*69d0*/  FFMA.FTZ R0, R9, c[0x0][0x23c], -R116 ;  /* 0x00008f0009007a23 */ /* 0x000fe20000010874 */
[----:B------:R-:W-:Y:S01]  /*69e0*/  MUFU.EX2 R107, R107 ;  /* 0x0000006b006b7308 */ /* 0x000fe20000000800 */
[----:B------:R-:W1:Y:S01]  /*69f0*/  LDSM.16.MT88.4 R8, [R164+0x8000] ;  /* 0x00800000a408783b */ /* 0x000e620000004200 */
[----:B------:R-:W-:Y:S02]  /*6a00*/  FADD.FTZ R4, R100, -R5 ;  /* 0x8000000564047221 */ /* 0x000fe40000010000 */
[----:B------:R-:W-:Y:S01]  /*6a10*/  FADD.FTZ R6, R3, -R6 ;  /* 0x8000000603067221 */ /* 0x000fe20000010000 */
[----:B------:R-:W-:Y:S01]  /*6a20*/  LDSM.16.MT88.4 R100, [R161+0xb000] ;  /* 0x00b00000a164783b */ /* 0x000fe20000004200 */
[----:B------:R-:W-:-:S02]  /*6a30*/  FFMA.FTZ R106, R112, c[0x0][0x23c], -R123 ;  /* 0x00008f00706a7a23 */ /* 0x000fc4000001087b */
[--C-:B------:R-:W-:Y:S01]  /*6a40*/  FFMA.FTZ R104, R113, c[0x0][0x23c], -R116.reuse ;  /* 0x00008f0071687a23 */ /* 0x100fe20000010874 */
[----:B------:R-:W-:Y:S01]  /*6a50*/  MUFU.EX2 R109, R109 ;  /* 0x0000006d006d7308 */ /* 0x000fe20000000800 */
[--C-:B------:R-:W-:Y:S02]  /*6a60*/  FFMA.FTZ R108, R12, c[0x0][0x23c], -R123.reuse ;  /* 0x00008f000c6c7a23 */ /* 0x100fe4000001087b */
[----:B------:R-:W-:Y:S01]  /*6a70*/  FFMA.FTZ R113, R7, c[0x0][0x23c], -R116 ;  /* 0x00008f0007717a23 */ /* 0x000fe20000010874 */
[----:B------:R-:W2:Y:S01]  /*6a80*/  LDSM.16.MT88.4 R12, [R161+0x8000] ;  /* 0x00800000a10c783b */ /* 0x000ea20000004200 */
[----:B------:R-:W-:Y:S02]  /*6a90*/  FMUL.FTZ R114, R4, c[0x0][0x23c] ;  /* 0x00008f0004727a20 */ /* 0x000fe40000410000 */
[----:B------:R-:W-:Y:S01]  /*6aa0*/  FMUL.FTZ R112, R6, c[0x0][0x23c] ;  /* 0x00008f0006707a20 */ /* 0x000fe20000410000 */
        /* <DEDUP_REMOVED lines=8> */
[----:B------:R-:W-:Y:S01]  /*6b30*/  LDSM.16.MT88.4 R24, [R164+0x8800] ;  /* 0x00880000a418783b */ /* 0x000fe20000004200 */
[----:B------:R-:W-:-:S02]  /*6b40*/  FFMA.FTZ R129, R21, c[0x0][0x23c], -R116 ;  /* 0x00008f0015817a23 */ /* 0x000fc40000010874 */
[----:B------:R-:W-:Y:S01]  /*6b50*/  FFMA.FTZ R132, R31, c[0x0][0x23c], -R116 ;  /* 0x00008f001f847a23 */ /* 0x000fe20000010874 */
[----:B------:R-:W-:Y:S01]  /*6b60*/  MUFU.EX2 R105, R105 ;  /* 0x0000006900697308 */ /* 0x000fe20000000800 */
[----:B---3--:R-:W-:Y:S01]  /*6b70*/  F2FP.BF16.PACK_AB R4, R108, R109 ;  /* 0x0000006d6c04723e */ /* 0x008fe200000010ff */
[----:B------:R-:W-:Y:S01]  /*6b80*/  LDSM.16.MT88.4 R20, [R161+0x8800] ;  /* 0x00880000a114783b */ /* 0x000fe20000004200 */
[--C-:B------:R-:W-:Y:S02]  /*6b90*/  FFMA.FTZ R134, R34, c[0x0][0x23c], -R123.reuse ;  /* 0x00008f0022867a23 */ /* 0x100fe4000001087b */
[--C-:B------:R-:W-:Y:S02]  /*6ba0*/  FFMA.FTZ R137, R32, c[0x0][0x23c], -R123.reuse ;  /* 0x00008f0020897a23 */ /* 0x100fe4000001087b */
[----:B------:R-:W-:Y:S01]  /*6bb0*/  LDSM.16.MT88.4 R32, [R161+0xa800] ;  /* 0x00a80000a120783b */ /* 0x000fe20000004200 */
[----:B------:R-:W3:Y:S01]  /*6bc0*/  MUFU.EX2 R104, R104 ;  /* 0x0000006800687308 */ /* 0x000ee20000000800 */
[----:B----4-:R-:W-:Y:S01]  /*6bd0*/  F2FP.BF16.PACK_AB R6, R106, R107 ;  /* 0x0000006b6a06723e */ /* 0x010fe200000010ff */
[----:B------:R-:W-:-:S02]  /*6be0*/  FFMA.FTZ R136, R30, c[0x0][0x23c], -R123 ;  /* 0x00008f001e887a23 */ /* 0x000fc4000001087b */
[--C-:B------:R-:W-:Y:S02]  /*6bf0*/  FFMA.FTZ R139, R28, c[0x0][0x23c], -R123.reuse ;  /* 0x00008f001c8b7a23 */ /* 0x100fe4000001087b */
[--C-:B------:R-:W-:Y:S02]  /*6c00*/  FFMA.FTZ R138, R29, c[0x0][0x23c], -R116.reuse ;  /* 0x00008f001d8a7a23 */ /* 0x100fe40000010874 */
[----:B------:R-:W-:Y:S01]  /*6c10*/  MUFU.EX2 R0, R0 ;  /* 0x0000000000007308 */ /* 0x000fe20000000800 */
[--C-:B------:R-:W-:Y:S01]  /*6c20*/  FFMA.FTZ R135, R135, c[0x0][0x23c], -R116.reuse ;  /* 0x00008f0087877a23 */ /* 0x100fe20000010874 */
[----:B------:R-:W-:Y:S01]  /*6c30*/  LDSM.16.MT88.4 R28, [R164+0x9000] ;  /* 0x00900000a41c783b */ /* 0x000fe20000004200 */
        /* <DEDUP_REMOVED lines=8> */
[----:B------:R-:W3:Y:S01]  /*6cc0*/  MUFU.EX2 R114, R114 ;  /* 0x0000007200727308 */ /* 0x000ee20000000800 */
[--C-:B------:R-:W-:Y:S02]  /*6cd0*/  FFMA.FTZ R118, R121, c[0x0][0x23c], -R116.reuse ;  /* 0x00008f0079767a23 */ /* 0x100fe40000010874 */
[--C-:B------:R-:W-:Y:S02]  /*6ce0*/  FFMA.FTZ R119, R119, c[0x0][0x23c], -R116.reuse ;  /* 0x00008f0077777a23 */ /* 0x100fe40000010874 */
[----:B------:R-:W-:-:S03]  /*6cf0*/  FFMA.FTZ R117, R117, c[0x0][0x23c], -R116 ;  /* 0x00008f0075757a23 */ /* 0x000fc60000010874 */
        /* <DEDUP_REMOVED lines=112> */
[----:B---3--:R-:W-:Y:S02]  /*7400*/  F2FP.BF16.PACK_AB R4, R126, R3 ;  /* 0x000000037e04723e */ /* 0x008fe400000010ff */
        /* <DEDUP_REMOVED lines=88> */
[----:B------:R-:W-:Y:S01]  /*7990*/  HMMA.16816.F32.BF16 R40, R4, R14, R40 ;  /* 0x0000000e0428723c */ /* 0x000fe20000041828 */
[----:B------:R-:W3:Y:S02]  /*79a0*/  LDSM.16.MT88.4 R12, [R160+0xb800] ;  /* 0x00b80000a00c783b */ /* 0x000ee40000004200 */
        /* <DEDUP_REMOVED lines=8> */
[----:B-1----:R-:W-:Y:S01]  /*7a30*/  HMMA.16816.F32.BF16 R80, R4, R24, R80 ;  /* 0x000000180450723c */ /* 0x002fe20000041850 */
[----:B------:R-:W-:Y:S02]  /*7a40*/  MOV R3, R110 ;  /* 0x0000006e00037202 */ /* 0x000fe40000000f00 */
        /* <DEDUP_REMOVED lines=11> */
[----:B------:R-:W-:Y:S11]  /*7b00*/  HMMA.16816.F32.BF16 R64, R4, R14, R64 ;  /* 0x0000000e0440723c */ /* 0x000ff60000041840 */
[----:B------:R-:W-:Y:S08]  /*7b10*/  @!UPT UIADD3 URZ, URZ, URZ, URZ ;  /* 0x0000003f3f3ff290 */ /* 0x000ff0000fffe03f */
.L_x_7448:
        /* <DEDUP_REMOVED lines=13> */
.L_x_7458:
        /* <DEDUP_REMOVED lines=65> */
.L_x_7455:
[C---:B------:R-:W-:Y:S04]  /*8000*/  LEA R174, P1, R6.reuse, R174, 0x1 ;  /* 0x000000ae06ae7211 */ /* 0x040fe800078208ff */
[----:B------:R-:W-:Y:S02]  /*8010*/  LEA.HI.X R173, R6, R173, R2, 0x1, P1 ;  /* 0x000000ad06ad7211 */ /* 0x000fe400008f0c02 */
[----:B------:R-:W-:Y:S02]  /*8020*/  IADD3 R100, P1, R174, R187, RZ ;  /* 0x000000bbae647210 */ /* 0x000fe40007f3e0ff */
[----:B------:R-:W-:Y:S02]  /*8030*/  MOV R175, R173 ;  /* 0x000000ad00af7202 */ /* 0x000fe40000000f00 */
[-C--:B------:R-:W-:Y:S02]  /*8040*/  IADD3.X R101, R173, R186.reuse, RZ, P1, !PT ;  /* 0x000000baad657210 */ /* 0x080fe40000ffe4ff */
[-C--:B------:R-:W-:Y:S01]  /*8050*/  IADD3 R2, P1, R100, R187.reuse, RZ ;  /* 0x000000bb64027210 */ /* 0x080fe20007f3e0ff */
[----:B------:R-:W-:Y:S01]  /*8060*/  @!PT LDS RZ, [RZ] ;  /* 0x00000000fffff984 */ /* 0x000fe20000000800 */
[----:B------:R-:W-:Y:S01]  /*8070*/  @!PT LDS RZ, [RZ] ;  /* 0x00000000fffff984 */ /* 0x000fe20000000800 */
[----:B------:R-:W-:Y:S01]  /*8080*/  @!PT LDS RZ, [RZ] ;  /* 0x00000000fffff984 */ /* 0x000fe20000000800 */
[----:B------:R1:W-:Y:S03]  /*8090*/  LDGSTS.E.BYPASS.LTC128B.128 [R179+0x8000], [R174.64] ;  /* 0x08000000aeb37fae */ /* 0x0003e6000b901d44 */
[-C--:B------:R-:W-:Y:S02]  /*80a0*/  IADD3.X R3, R101, R186.reuse, RZ, P1, !PT ;  /* 0x000000ba65037210 */ /* 0x080fe40000ffe4ff */
[----:B------:R-:W-:Y:S02]  /*80b0*/  IADD3 R196, P1, R2, R187, RZ ;  /* 0x000000bb02c47210 */ /* 0x000fe40007f3e0ff */
[----:B------:R1:W-:Y:S02]  /*80c0*/  LDGSTS.E.BYPASS.LTC128B.128 [R179+0xa000], [R174.64+0x80] ;  /* 0x0a000080aeb37fae */ /* 0x0003e4000b901d44 */
[----:B------:R-:W-:Y:S02]  /*80d0*/  IADD3.X R197, R3, R186, RZ, P1, !PT ;  /* 0x000000ba03c57210 */ /* 0x000fe40000ffe4ff */
[----:B------:R-:W-:Y:S03]  /*80e0*/  ISETP.GT.AND P1, PT, R177, R172, PT ;  /* 0x000000acb100720c */ /* 0x000fe60003f24270 */
[----:B------:R2:W-:Y:S07]  /*80f0*/  LDGSTS.E.BYPASS.LTC128B.128 [R179+0x8800], [R100.64] ;  /* 0x0880000064b37fae */ /* 0x0005ee000b901d44 */
[----:B------:R2:W-:Y:S07]  /*8100*/  LDGSTS.E.BYPASS.LTC128B.128 [R179+0xa800], [R100.64+0x80] ;  /* 0x0a80008064b37fae */ /* 0x0005ee000b901d44 */
[----:B------:R3:W-:Y:S07]  /*8110*/  LDGSTS.E.BYPASS.LTC128B.128 [R179+0x9000], [R2.64] ;  /* 0x0900000002b37fae */ /* 0x0007ee000b901d44 */
[----:B------:R3:W-:Y:S07]  /*8120*/  LDGSTS.E.BYPASS.LTC128B.128 [R179+0xb000], [R2.64+0x80] ;  /* 0x0b00008002b37fae */ /* 0x0007ee000b901d44 */
[----:B------:R4:W-:Y:S07]  /*8130*/  LDGSTS.E.BYPASS.LTC128B.128 [R179+0x9800], [R196.64] ;  /* 0x09800000c4b37fae */ /* 0x0009ee000b901d44 */
[----:B------:R4:W-:Y:S07]  /*8140*/  LDGSTS.E.BYPASS.LTC128B.128 [R179+0xb800], [R196.64+0x80] ;  /* 0x0b800080c4b37fae */ /* 0x0009ee000b901d44 */
[----:B------:R-:W-:Y:S07]  /*8150*/  LDSM.16.M88.4 R104, [R170] ;  /* 0x00000000aa68783b */ /* 0x000fee0000000200 */
[----:B------:R-:W5:Y:S07]  /*8160*/  LDSM.16.M88.4 R108, [R169+0x4000] ;  /* 0x00400000a96c783b */ /* 0x000f6e0000000200 */
        /* <DEDUP_REMOVED lines=9> */
[C---:B-1----:R-:W-:Y:S04]  /*8200*/  HMMA.16816.F32.BF16 R12, R104.reuse, R112, RZ ;  /* 0x00000070680c723c */ /* 0x042fe800000418ff */
[----:B------:R-:W1:Y:S04]  /*8210*/  LDSM.16.M88.4 R136, [R158] ;  /* 0x000000009e88783b */ /* 0x000e680000000200 */
[C---:B------:R-:W-:Y:S03]  /*8220*/  HMMA.16816.F32.BF16 R16, R104.reuse, R114, RZ ;  /* 0x000000726810723c */ /* 0x040fe600000418ff */
[----:B------:R-:W1:Y:S05]  /*8230*/  LDSM.16.M88.4 R140, [R157] ;  /* 0x000000009d8c783b */ /* 0x000e6a0000000200 */
[C---:B------:R-:W-:Y:S02]  /*8240*/  HMMA.16816.F32.BF16 R20, R104.reuse, R116, RZ ;  /* 0x000000746814723c */ /* 0x040fe400000418ff */
[----:B------:R-:W-:Y:S06]  /*8250*/  LDSM.16.M88.4 R144, [R166] ;  /* 0x00000000a690783b */ /* 0x000fec0000000200 */
[C---:B------:R-:W-:Y:S01]  /*8260*/  HMMA.16816.F32.BF16 R24, R104.reuse, R118, RZ ;  /* 0x000000766818723c */ /* 0x040fe200000418ff */
[----:B------:R-:W1:Y:S07]  /*8270*/  LDSM.16.M88.4 R148, [R163+0x4000] ;  /* 0x00400000a394783b */ /* 0x000e6e0000000200 */
[C---:B--2---:R-:W-:Y:S01]  /*8280*/  HMMA.16816.F32.BF16 R28, R104.reuse, R120, RZ ;  /* 0x00000078681c723c */ /* 0x044fe200000418ff */
[----:B------:R-:W-:Y:S07]  /*8290*/  LDSM.16.M88.4 R108, [R163+0x5000] ;  /* 0x00500000a36c783b */ /* 0x000fee0000000200 */
[----:B------:R-:W-:Y:S01]  /*82a0*/  HMMA.16816.F32.BF16 R32, R104, R122, RZ ;  /* 0x0000007a6820723c */ /* 0x000fe200000418ff */
[----:B------:R-:W2:Y:S07]  /*82b0*/  LDSM.16.M88.4 R104, [R163+0x4800] ;  /* 0x00480000a368783b */ /* 0x000eae0000000200 */
[C---:B-----5:R-:W-:Y:S01]  /*82c0*/  HMMA.16816.F32.BF16 R4, R124.reuse, R128, R4 ;  /* 0x000000807c04723c */ /* 0x060fe20000041804 */
[----:B------:R-:W5:Y:S07]  /*82d0*/  LDSM.16.M88.4 R112, [R163+0x5800] ;  /* 0x00580000a370783b */ /* 0x000f6e0000000200 */
[C---:B------:R-:W-:Y:S01]  /*82e0*/  HMMA.16816.F32.BF16 R8, R124.reuse, R130, R8 ;  /* 0x000000827c08723c */ /* 0x040fe20000041808 */
[----:B------:R-:W-:Y:S07]  /*82f0*/  LDSM.16.M88.4 R116, [R165] ;  /* 0x00000000a574783b */ /* 0x000fee0000000200 */
[C---:B---3--:R-:W-:Y:S01]  /*8300*/  HMMA.16816.F32.BF16 R12, R124.reuse, R132, R12 ;  /* 0x000000847c0c723c */ /* 0x048fe2000004180c */
[----:B------:R-:W3:Y:S07]  /*8310*/  LDSM.16.M88.4 R120, [R156] ;  /* 0x000000009c78783b */ /* 0x000eee0000000200 */
[C---:B------:R-:W-:Y:S01]  /*8320*/  HMMA.16816.F32.BF16 R16, R124.reuse, R134, R16 ;  /* 0x000000867c10723c */ /* 0x040fe20000041810 */
[----:B------:R-:W-:Y:S07]  /*8330*/  LDSM.16.M88.4 R128, [R156+0x1000] ;  /* 0x001000009c80783b */ /* 0x000fee0000000200 */
[C---:B-1----:R-:W-:Y:S01]  /*8340*/  HMMA.16816.F32.BF16 R20, R124.reuse, R136, R20 ;  /* 0x000000887c14723c */ /* 0x042fe20000041814 */
[----:B------:R-:W-:Y:S07]  /*8350*/  LDSM.16.M88.4 R132, [R156+0x1800] ;  /* 0x001800009c84783b */ /* 0x000fee0000000200 */
[C---:B------:R-:W-:Y:S01]  /*8360*/  HMMA.16816.F32.BF16 R24, R124.reuse, R138, R24 ;  /* 0x0000008a7c18723c */ /* 0x040fe20000041818 */
[----:B------:R-:W-:Y:S07]  /*8370*/  LDSM.16.M88.4 R136, [R170+0x2000] ;  /* 0x00200000aa88783b */ /* 0x000fee0000000200 */
[C---:B------:R-:W-:Y:S08]  /*8380*/  HMMA.16816.F32.BF16 R28, R124.reuse, R140, R28 ;  /* 0x0000008c7c1c723c */ /* 0x040ff0000004181c */
[----:B------:R-:W-:Y:S01]  /*8390*/  HMMA.16816.F32.BF16 R32, R124, R142, R32 ;  /* 0x0000008e7c20723c */ /* 0x000fe20000041820 */
[----:B------:R-:W1:Y:S07]  /*83a0*/  LDSM.16.M88.4 R124, [R156+0x800] ;  /* 0x000800009c7c783b */ /* 0x000e6e0000000200 */
[C---:B------:R-:W-:Y:S01]  /*83b0*/  HMMA.16816.F32.BF16 R4, R144.reuse, R148, R4 ;  /* 0x000000949004723c */ /* 0x040fe20000041804 */
[----:B------:R-:W1:Y:S07]  /*83c0*/  LDSM.16.M88.4 R140, [R169+0x6000] ;  /* 0x00600000a98c783b */ /* 0x000e6e0000000200 */
[C---:B------:R-:W-:Y:S01]  /*83d0*/  HMMA.16816.F32.BF16 R8, R144.reuse, R150, R8 ;  /* 0x000000969008723c */ /* 0x040fe20000041808 */
[----:B------:R-:W-:Y:S07]  /*83e0*/  LDSM.16.M88.4 R148, [R155] ;  /* 0x000000009b94783b */ /* 0x000fee0000000200 */
[C---:B--2---:R-:W-:Y:S08]  /*83f0*/  HMMA.16816.F32.BF16 R12, R144.reuse, R104, R12 ;  /* 0x00000068900c723c */ /* 0x044ff0000004180c */
[C---:B------:R-:W-:Y:S01]  /*8400*/  HMMA.16816.F32.BF16 R16, R144.reuse, R106, R16 ;  /* 0x0000006a9010723c */ /* 0x040fe20000041810 */
[----:B------:R-:W2:Y:S07]  /*8410*/  LDSM.16.M88.4 R104, [R169+0x6800] ;  /* 0x00680000a968783b */ /* 0x000eae0000000200 */
[C---:B------:R-:W-:Y:S08]  /*8420*/  HMMA.16816.F32.BF16 R20, R144.reuse, R108, R20 ;  /* 0x0000006c9014723c */ /* 0x040ff00000041814 */
[C---:B------:R-:W-:Y:S01]  /*8430*/  HMMA.16816.F32.BF16 R24, R144.reuse, R110, R24 ;  /* 0x0000006e9018723c */ /* 0x040fe20000041818 */
[----:B------:R-:W2:Y:S07]  /*8440*/  LDSM.16.M88.4 R108, [R169+0x7000] ;  /* 0x00700000a96c783b */ /* 0x000eae0000000200 */
[C---:B-----5:R-:W-:Y:S08]  /*8450*/  HMMA.16816.F32.BF16 R28, R144.reuse, R112, R28 ;  /* 0x00000070901c723c */ /* 0x060ff0000004181c */
[----:B------:R-:W-:Y:S01]  /*8460*/  HMMA.16816.F32.BF16 R32, R144, R114, R32 ;  /* 0x000000729020723c */ /* 0x000fe20000041820 */
[----:B------:R-:W5:Y:S07]  /*8470*/  LDSM.16.M88.4 R112, [R169+0x7800] ;  /* 0x00780000a970783b */ /* 0x000f6e0000000200 */
[C---:B---3--:R-:W-:Y:S01]  /*8480*/  HMMA.16816.F32.BF16 R4, R116.reuse, R120, R4 ;  /* 0x000000787404723c */ /* 0x048fe20000041804 */
[----:B------:R-:W3:Y:S07]  /*8490*/  LDSM.16.M88.4 R144, [R168+0x2000] ;  /* 0x00200000a890783b */ /* 0x000eee0000000200 */
[C---:B------:R-:W-:Y:S01]  /*84a0*/  HMMA.16816.F32.BF16 R8, R116.reuse, R122, R8 ;  /* 0x0000007a7408723c */ /* 0x040fe20000041808 */
[----:B------:R-:W-:Y:S07]  /*84b0*/  LDSM.16.M88.4 R120, [R153] ;  /* 0x000000009978783b */ /* 0x000fee0000000200 */
        /* <DEDUP_REMOVED lines=8> */
[----:B------:R-:W1:Y:S07]  /*8540*/  LDSM.16.M88.4 R116, [R154] ;  /* 0x000000009a74783b */ /* 0x000e6e0000000200 */
[----:B------:R-:W1:Y:S01]  /*8550*/  LDSM.16.M88.4 R132, [R163+0x6000] ;  /* 0x00600000a384783b */ /* 0x000e620000000200 */
        /* <DEDUP_REMOVED lines=8> */
[----:B------:R-:W1:Y:S07]  /*85e0*/  LDSM.16.M88.4 R108, [R163+0x7000] ;  /* 0x00700000a36c783b */ /* 0x000e6e0000000200 */
[C---:B-----5:R-:W-:Y:S08]  /*85f0*/  HMMA.16816.F32.BF16 R28, R136.reuse, R112, R28 ;  /* 0x00000070881c723c */ /* 0x060ff0000004181c */
[----:B------:R-:W-:Y:S01]  /*8600*/  HMMA.16816.F32.BF16 R32, R136, R114, R32 ;  /* 0x000000728820723c */ /* 0x000fe20000041820 */
[----:B------:R-:W5:Y:S07]  /*8610*/  LDSM.16.M88.4 R112, [R163+0x7800] ;  /* 0x00780000a370783b */ /* 0x000f6e0000000200 */
[----:B------:R-:W2:Y:S01]  /*8620*/  LDSM.16.M88.4 R136, [R165+0x2000] ;  /* 0x00200000a588783b */ /* 0x000ea20000000200 */
[C---:B---3--:R-:W-:Y:S08]  /*8630*/  HMMA.16816.F32.BF16 R4, R144.reuse, R148, R4 ;  /* 0x000000949004723c */ /* 0x048ff00000041804 */
[C---:B------:R-:W-:Y:S08]  /*8640*/  HMMA.16816.F32.BF16 R8, R144.reuse, R150, R8 ;  /* 0x000000969008723c */ /* 0x040ff00000041808 */
[C---:B-1----:R-:W-:Y:S08]  /*8650*/  HMMA.16816.F32.BF16 R12, R144.reuse, R116, R12 ;  /* 0x00000074900c723c */ /* 0x042ff0000004180c */
        /* <DEDUP_REMOVED lines=9> */
[----:B------:R-:W1:Y:S07]  /*86f0*/  LDSM.16.M88.4 R104, [R156+0x2800] ;  /* 0x002800009c68783b */ /* 0x000e6e0000000200 */
[C---:B------:R-:W-:Y:S08]  /*8700*/  HMMA.16816.F32.BF16 R20, R128.reuse, R108, R20 ;  /* 0x0000006c8014723c */ /* 0x040ff00000041814 */
[C---:B------:R-:W-:Y:S01]  /*8710*/  HMMA.16816.F32.BF16 R24, R128.reuse, R110, R24 ;  /* 0x0000006e8018723c */ /* 0x040fe20000041818 */
[----:B------:R-:W2:Y:S07]  /*8720*/  LDSM.16.M88.4 R108, [R156+0x3000] ;  /* 0x003000009c6c783b */ /* 0x000eae0000000200 */
[C---:B-----5:R-:W-:Y:S08]  /*8730*/  HMMA.16816.F32.BF16 R28, R128.reuse, R112, R28 ;  /* 0x00000070801c723c */ /* 0x060ff0000004181c */
        /* <DEDUP_REMOVED lines=44> */
[----:B----4-:R-:W-:Y:S02]  /*8a00*/  FMUL.FTZ R196, R29, c[0x0][0x2ec] ;  /* 0x0000bb001dc47a20 */ /* 0x010fe40000410000 */
[----:B------:R-:W-:Y:S02]  /*8a10*/  FMUL.FTZ R199, R30, c[0x0][0x2ec] ;  /* 0x0000bb001ec77a20 */ /* 0x000fe40000410000 */
[----:B------:R-:W-:Y:S01]  /*8a20*/  FMUL.FTZ R197, R31, c[0x0][0x2ec] ;  /* 0x0000bb001fc57a20 */ /* 0x000fe20000410000 */
[----:B------:R-:W4:Y:S01]  /*8a30*/  MUFU.TANH R221, R221 ;  /* 0x000000dd00dd7308 */ /* 0x000f220000002400 */
        /* <DEDUP_REMOVED lines=91> */
.L_x_7457:
        /* <DEDUP_REMOVED lines=20> */
.L_x_7456:
        /* <DEDUP_REMOVED lines=213> */
[----:B------:R-:W-:Y:S03]  /*9e80*/  LDSM.16.MT88.4 R76, [R162+0xa800] ;  /* 0x00a80000a24c783b */ /* 0x000fe60000004200 */
[----:B------:R-:W-:Y:S03]  /*9e90*/  FADD.FTZ R122, R122, R123 ;  /* 0x0000007b7a7a7221 */ /* 0x000fe60000010000 */
[----:B------:R-:W-:Y:S01]  /*9ea0*/  MUFU.EX2 R140, R140 ;  /* 0x0000008c008c7308 */ /* 0x000fe20000000800 */
[C---:B-----5:R-:W-:Y:S08]  /*9eb0*/  HMMA.16816.F32.BF16 R4, R68.reuse, R72, R4 ;  /* 0x000000484404723c */ /* 0x060ff00000041804 */
[C---:B------:R-:W-:Y:S01]  /*9ec0*/  HMMA.16816.F32.BF16 R8, R68.reuse, R74, R8 ;  /* 0x0000004a4408723c */ /* 0x040fe20000041808 */
[----:B------:R-:W1:Y:S01]  /*9ed0*/  LDSM.16.MT88.4 R72, [R164+0xa800] ;  /* 0x00a80000a448783b */ /* 0x000e620000004200 */
[----:B------:R-:W-:Y:S06]  /*9ee0*/  MUFU.EX2 R141, R141 ;  /* 0x0000008d008d7308 */ /* 0x000fec0000000800 */
[C---:B------:R-:W-:Y:S04]  /*9ef0*/  HMMA.16816.F32.BF16 R12, R68.reuse, R80, R12 ;  /* 0x00000050440c723c */ /* 0x040fe8000004180c */
[----:B------:R-:W-:Y:S04]  /*9f00*/  MUFU.EX2 R142, R142 ;  /* 0x0000008e008e7308 */ /* 0x000fe80000000800 */
[C---:B------:R-:W-:Y:S01]  /*9f10*/  HMMA.16816.F32.BF16 R16, R68.reuse, R82, R16 ;  /* 0x000000524410723c */ /* 0x040fe20000041810 */
[----:B------:R-:W2:Y:S05]  /*9f20*/  LDSM.16.MT88.4 R80, [R161+0xa800] ;  /* 0x00a80000a150783b */ /* 0x000eaa0000004200 */
[----:B------:R-:W-:Y:S02]  /*9f30*/  MUFU.EX2 R143, R143 ;  /* 0x0000008f008f7308 */ /* 0x000fe40000000800 */
[C---:B------:R-:W-:Y:S08]  /*9f40*/  HMMA.16816.F32.BF16 R20, R68.reuse, R84, R20 ;  /* 0x000000544414723c */ /* 0x040ff00000041814 */
        /* <DEDUP_REMOVED lines=27> */
[----:B------:R-:W-:Y:S02]  /*a100*/  F2FP.BF16.PACK_AB R68, R137, R136 ;  /* 0x000000888944723e */ /* 0x000fe400000010ff */
[----:B------:R-:W-:Y:S03]  /*a110*/  F2FP.BF16.PACK_AB R69, R139, R138 ;  /* 0x0000008a8b45723e */ /* 0x000fe600000010ff */
[----:B------:R-:W-:Y:S02]  /*a120*/  F2FP.BF16.PACK_AB R70, R141, R140 ;  /* 0x0000008c8d46723e */ /* 0x000fe400000010ff */
[----:B------:R-:W-:Y:S02]  /*a130*/  F2FP.BF16.PACK_AB R71, R143, R142 ;  /* 0x0000008e8f47723e */ /* 0x000fe400000010ff */
[----:B---3--:R-:W-:Y:S05]  /*a140*/  F2FP.BF16.PACK_AB R104, R145, R144 ;  /* 0x000000909168723e */ /* 0x008fea00000010ff */
[C---:B------:R-:W-:Y:S03]  /*a150*/  HMMA.16816.F32.BF16 R4, R68.reuse, R72, R4 ;  /* 0x000000484404723c */ /* 0x040fe60000041804 */
[----:B------:R-:W-:Y:S05]  /*a160*/  F2FP.BF16.PACK_AB R107, R101, R102 ;  /* 0x00000066656b723e */ /* 0x000fea00000010ff */
[C---:B------:R-:W-:Y:S01]  /*a170*/  HMMA.16816.F32.BF16 R8, R68.reuse, R74, R8 ;  /* 0x0000004a4408723c */ /* 0x040fe20000041808 */
[----:B------:R-:W1:Y:S07]  /*a180*/  LDSM.16.MT88.4 R72, [R164+0xb000] ;  /* 0x00b00000a448783b */ /* 0x000e6e0000004200 */
[C---:B------:R-:W-:Y:S08]  /*a190*/  HMMA.16816.F32.BF16 R12, R68.reuse, R88, R12 ;  /* 0x00000058440c723c */ /* 0x040ff0000004180c */
[C---:B------:R-:W-:Y:S08]  /*a1a0*/  HMMA.16816.F32.BF16 R16, R68.reuse, R90, R16 ;  /* 0x0000005a4410723c */ /* 0x040ff00000041810 */
[C---:B-----5:R-:W-:Y:S08]  /*a1b0*/  HMMA.16816.F32.BF16 R20, R68.reuse, R76, R20 ;  /* 0x0000004c4414723c */ /* 0x060ff00000041814 */
[C---:B------:R-:W-:Y:S01]  /*a1c0*/  HMMA.16816.F32.BF16 R24, R68.reuse, R78, R24 ;  /* 0x0000004e4418723c */ /* 0x040fe20000041818 */
[----:B------:R-:W3:Y:S07]  /*a1d0*/  LDSM.16.MT88.4 R76, [R161+0xb000] ;  /* 0x00b00000a14c783b */ /* 0x000eee0000004200 */
[C---:B--2---:R-:W-:Y:S08]  /*a1e0*/  HMMA.16816.F32.BF16 R28, R68.reuse, R80, R28 ;  /* 0x00000050441c723c */ /* 0x044ff0000004181c */
[C---:B------:R-:W-:Y:S01]  /*a1f0*/  HMMA.16816.F32.BF16 R32, R68.reuse, R82, R32 ;  /* 0x000000524420723c */ /* 0x040fe20000041820 */
[----:B------:R-:W2:Y:S07]  /*a200*/  LDSM.16.MT88.4 R80, [R160+0xb000] ;  /* 0x00b00000a050783b */ /* 0x000eae0000004200 */
[C---:B-1----:R-:W-:Y:S08]  /*a210*/  HMMA.16816.F32.BF16 R36, R68.reuse, R72, R36 ;  /* 0x000000484424723c */ /* 0x042ff00000041824 */
[C---:B------:R-:W-:Y:S01]  /*a220*/  HMMA.16816.F32.BF16 R40, R68.reuse, R74, R40 ;  /* 0x0000004a4428723c */ /* 0x040fe20000041828 */
[----:B------:R-:W-:Y:S07]  /*a230*/  LDSM.16.MT88.4 R72, [R161+0x9800] ;  /* 0x00980000a148783b */ /* 0x000fee0000004200 */
[C---:B------:R-:W-:Y:S08]  /*a240*/  HMMA.16816.F32.BF16 R44, R68.reuse, R84, R44 ;  /* 0x00000054442c723c */ /* 0x040ff0000004182c */
[C---:B------:R-:W-:Y:S01]  /*a250*/  HMMA.16816.F32.BF16 R48, R68.reuse, R86, R48 ;  /* 0x000000564430723c */ /* 0x040fe20000041830 */
[----:B------:R-:W1:Y:S07]  /*a260*/  LDSM.16.MT88.4 R84, [R162+0x9800] ;  /* 0x00980000a254783b */ /* 0x000e6e0000004200 */
        /* <DEDUP_REMOVED lines=32> */
[----:B------:R-:W-:Y:S03]  /*a470*/  FADD.FTZ R143, R143, R142 ;  /* 0x0000008e8f8f7221 */ /* 0x000fe60000010000 */
[----:B------:R-:W-:Y:S01]  /*a480*/  FADD.FTZ R5, R133, R0 ;  /* 0x0000000085057221 */ /* 0x000fe20000010000 */
[C---:B------:R-:W-:Y:S04]  /*a490*/  HMMA.16816.F32.BF16 R56, R104.reuse, R6, R56 ;  /* 0x000000066838723c */ /* 0x040fe80000041838 */
[----:B------:R-:W-:Y:S01]  /*a4a0*/  FADD.FTZ R5, R132, R5 ;  /* 0x0000000584057221 */ /* 0x000fe20000010000 */
[----:B------:R-:W-:Y:S01]  /*a4b0*/  MOV R0, R3 ;  /* 0x0000000300007202 */ /* 0x000fe20000000f00 */
[----:B------:R-:W-:Y:S02]  /*a4c0*/  FADD.FTZ R146, R146, R143 ;  /* 0x0000008f92927221 */ /* 0x000fe40000010000 */
[----:B------:R-:W-:Y:S01]  /*a4d0*/  FADD.FTZ R136, R136, R5 ;  /* 0x0000000588887221 */ /* 0x000fe20000010000 */
[C---:B---3--:R-:W-:Y:S03]  /*a4e0*/  HMMA.16816.F32.BF16 R60, R104.reuse, R8, R60 ;  /* 0x00000008683c723c */ /* 0x048fe6000004183c */
        /* <DEDUP_REMOVED lines=12> */
.L_x_7454:
        /* <DEDUP_REMOVED lines=70> */
[----:B------:R-:W-:Y:S01]  /*aa10*/  STS.64 [R12.X4], R96 ;  /* 0x000000600c007388 */ /* 0x000fe20000004a00 */
[C---:B------:R-:W-:Y:S01]  /*aa20*/  FMUL.FTZ R81, R8.reuse, R81 ;  /* 0x0000005108517220 */ /* 0x040fe20000410000 */
[----:B------:R-:W-:Y:S01]  /*aa30*/  SEL R16, R13, 0xffffff80, !P2 ;  /* 0xffffff800d107807 */ /* 0x000fe20005000000 */
[C---:B------:R-:W-:Y:S01]  /*aa40*/  FMUL.FTZ R83, R7.reuse, R83 ;  /* 0x0000005307537220 */ /* 0x040fe20000410000 */
[----:B------:R-:W-:Y:S01]  /*aa50*/  STS.64 [R12.X4+0x800], R98 ;  /* 0x000800620c007388 */ /* 0x000fe20000004a00 */
[----:B------:R-:W-:Y:S01]  /*aa60*/  FMUL.FTZ R82, R7, R82 ;  /* 0x0000005207527220 */ /* 0x000fe20000410000 */
[----:B------:R-:W-:Y:S01]  /*aa70*/  LOP3.LUT R11, R11, 0xffffffe0, RZ, 0xc0, !PT ;  /* 0xffffffe00b0b7812 */ /* 0x000fe200078ec0ff */
[C---:B------:R-:W-:Y:S01]  /*aa80*/  FMUL.FTZ R76, R8.reuse, R76 ;  /* 0x0000004c084c7220 */ /* 0x040fe20000410000 */
[----:B------:R-:W1:Y:S01]  /*aa90*/  @P4 MUFU.LG2 R5, R5 ;  /* 0x0000000500054308 */ /* 0x000e620000000c00 */
[----:B------:R-:W-:Y:S01]  /*aaa0*/  FMUL.FTZ R77, R8, R77 ;  /* 0x0000004d084d7220 */ /* 0x000fe20000410000 */
[----:B------:R-:W-:Y:S01]  /*aab0*/  IADD3 R11, -R11, R2, RZ ;  /* 0x000000020b0b7210 */ /* 0x000fe20007ffe1ff */
[C---:B------:R-:W-:Y:S01]  /*aac0*/  FMUL.FTZ R79, R7.reuse, R79 ;  /* 0x0000004f074f7220 */ /* 0x040fe20000410000 */
[----:B------:R-:W-:Y:S01]  /*aad0*/  MOV R2, 0xff800000 ;  /* 0xff80000000027802 */ /* 0x000fe20000000f00 */
[----:B------:R-:W-:-:S02]  /*aae0*/  FMUL.FTZ R78, R7, R78 ;  /* 0x0000004e074e7220 */ /* 0x000fc40000410000 */
[C---:B------:R-:W-:Y:S01]  /*aaf0*/  FMUL.FTZ R72, R8.reuse, R72 ;  /* 0x0000004808487220 */ /* 0x040fe20000410000 */
[----:B------:R-:W2:Y:S01]  /*ab00*/  @P3 MUFU.LG2 R4, R4 ;  /* 0x0000000400043308 */ /* 0x000ea20000000c00 */
        /* <DEDUP_REMOVED lines=74> */
[----:B-1----:R-:W1:Y:S04]  /*afb0*/  S2R R80, SR_CTAID.Z ;  /* 0x0000000000507919 */ /* 0x002e680000002700 */
[----:B------:R-:W2:Y:S04]  /*afc0*/  S2R R7, SR_CTAID.Y ;  /* 0x0000000000077919 */ /* 0x000ea80000002600 */
[----:B------:R-:W-:Y:S04]  /*afd0*/  STS.64 [R13+0x4000], R48 ;  /* 0x004000300d007388 */ /* 0x000fe80000000a00 */
[----:B------:R-:W-:Y:S04]  /*afe0*/  STS.64 [R13+0x4800], R50 ;  /* 0x004800320d007388 */ /* 0x000fe80000000a00 */
[----:B------:R-:W-:Y:S04]  /*aff0*/  STS.64 [R17+0x4000], R52 ;  /* 0x0040003411007388 */ /* 0x000fe80000000a00 */
[----:B------:R-:W-:Y:S04]  /*b000*/  STS.64 [R17+0x4800], R54 ;  /* 0x0048003611007388 */ /* 0x000fe80000000a00 */
[----:B------:R-:W-:Y:S04]  /*b010*/  STS.64 [R18+0x4000], R56 ;  /* 0x0040003812007388 */ /* 0x000fe80000000a00 */
[----:B------:R-:W-:Y:S04]  /*b020*/  STS.64 [R18+0x4800], R58 ;  /* 0x0048003a12007388 */ /* 0x000fe80000000a00 */
[----:B------:R-:W3:Y:S04]  /*b030*/  S2R R8, SR_CTAID.X ;  /* 0x0000000000087919 */ /* 0x000ee80000002500 */
[----:B------:R-:W-:Y:S04]  /*b040*/  STS.64 [R19+0x4000], R60 ;  /* 0x0040003c13007388 */ /* 0x000fe80000000a00 */
[----:B------:R-:W-:Y:S04]  /*b050*/  STS.64 [R19+0x4800], R62 ;  /* 0x0048003e13007388 */ /* 0x000fe80000000a00 */
[----:B------:R4:W-:Y:S04]  /*b060*/  STS.64 [R16+0x4000], R64 ;  /* 0x0040004010007388 */ /* 0x0009e80000000a00 */
[----:B------:R-:W-:Y:S04]  /*b070*/  STS.64 [R16+0x4800], R66 ;  /* 0x0048004210007388 */ /* 0x000fe80000000a00 */
[----:B------:R-:W-:Y:S01]  /*b080*/  BAR.SYNC.DEFER_BLOCKING 0x0 ;  /* 0x0000000000007b1d */ /* 0x000fe20000010000 */
[----:B---3--:R-:W-:-:S02]  /*b090*/  SHF.L.U32 R8, R8, 0x6, RZ ;  /* 0x0000000608087819 */ /* 0x008fc400000006ff */
[----:B----4-:R-:W-:Y:S02]  /*b0a0*/  SHF.R.S32.HI R64, RZ, 0x1f, R9 ;  /* 0x0000001fff407819 */ /* 0x010fe40000011409 */
[----:B------:R-:W-:Y:S01]  /*b0b0*/  IADD3 R65, -R176, RZ, RZ ;  /* 0x000000ffb0417210 */ /* 0x000fe20007ffe1ff */
[----:B--2---:R-:W-:Y:S01]  /*b0c0*/  IMAD R176, R7, c[0x0][0x210], R176 ;  /* 0x0000840007b07a24 */ /* 0x004fe200078e02b0 */
[----:B------:R-:W-:Y:S01]  /*b0d0*/  LEA.HI R64, R64, R9, RZ, 0x2 ;  /* 0x0000000940407211 */ /* 0x000fe200078f10ff */
[----:B------:R-:W2:Y:S02]  /*b0e0*/  LDS.128 R76, [R6.X4] ;  /* 0x00000000064c7984 */ /* 0x000ea40000004c00 */
[----:B-1----:R-:W-:Y:S01]  /*b0f0*/  IMAD R65, R65, c[0x0][0x1c0], R80 ;  /* 0x0000700041417a24 */ /* 0x002fe200078e0250 */
[----:B------:R-:W-:Y:S01]  /*b100*/  LOP3.LUT R64, R64, 0xffffffc, RZ, 0xc0, !PT ;  /* 0x0ffffffc40407812 */ /* 0x000fe200078ec0ff */
[----:B------:R-:W1:Y:S02]  /*b110*/  LDS.128 R72, [R6.X4+0x800] ;  /* 0x0008000006487984 */ /* 0x000e640000004c00 */
[----:B------:R-:W-:Y:S01]  /*b120*/  IMAD R65, R176, c[0x0][0x1c0], R65 ;  /* 0x00007000b0417a24 */ /* 0x000fe200078e0241 */
[----:B------:R-:W-:Y:S01]  /*b130*/  IADD3 R9, R9, -R64, RZ ;  /* 0x8000004009097210 */ /* 0x000fe20007ffe0ff */
[----:B------:R-:W3:Y:S02]  /*b140*/  LDS.128 R68, [R6.X4+0x1000] ;  /* 0x0010000006447984 */ /* 0x000ee40000004c00 */
[----:B------:R-:W-:Y:S01]  /*b150*/  IMAD R8, R65, c[0x0][0x214], R8 ;  /* 0x0000850041087a24 */ /* 0x000fe200078e0208 */
[----:B------:R-:W-:Y:S01]  /*b160*/  LEA R9, R9, R178, 0x4 ;  /* 0x000000b209097211 */ /* 0x000fe200078e20ff */
        /* <DEDUP_REMOVED lines=26> */
.L_x_7460:
[----:B--234-:R-:W-:Y:S05]  /*b310*/  BSYNC B0 ;  /* 0x0000000000007941 */ /* 0x01cfea0003800000 */
.L_x_7459:
        /* <DEDUP_REMOVED lines=18> */
[----:B-1----:R1:W-:Y:S01]  /*b440*/  @!P5 STG.E.128 [R4.64+0x1000], R72 ;  /* 0x001000480400d986 */ /* 0x0023e2000c101d04 */
[----:B------:R-:W-:-:S02]  /*b450*/  ISETP.GE.AND P6, PT, R10, R171, PT ;  /* 0x000000ab0a00720c */ /* 0x000fc40003fc6270 */
[C---:B------:R-:W-:Y:S01]  /*b460*/  IADD3 R0, R10.reuse, 0x28, RZ ;  /* 0x000000280a007810 */ /* 0x040fe20007ffe0ff */
[----:B------:R1:W-:Y:S01]  /*b470*/  @!P5 STG.E.128 [R4.64+0x1100], R32 ;  /* 0x001100200400d986 */ /* 0x0003e2000c101d04 */
        /* <DEDUP_REMOVED lines=20> */
.L_x_7461:
        /* <DEDUP_REMOVED lines=12> */
.L_x_8391:


//--------------------- .text._ZN5flash24flash_fwd_splitkv_kernelI23Flash_fwd_kernel_traitsILi128ELi64ELi64ELi4ELb0ELb0EN7cutlass10bfloat16_tE19Flash_kernel_traitsILi128ELi64ELi64ELi4ES3_EELb1ELb0ELb1ELb0ELb0ELb0ELb1ELb0EEEvNS_16Flash_fwd_paramsE --------------------------
	.section	.text._ZN5flash24flash_fwd_splitkv_kernelI23Flash_fwd_kernel_traitsILi128ELi64ELi64ELi4ELb0ELb0EN7cutlass10bfloat16_tE19Flash_kernel_traitsILi128ELi64ELi64ELi4ES3_EELb1ELb0ELb1ELb0ELb0ELb0ELb1ELb0EEEvNS_16Flash_fwd_paramsE,"ax",@progbits
	.sectioninfo	@"SHI_REGISTERS=201"
	.align	128
        .global         _ZN5flash24flash_fwd_splitkv_kernelI23Flash_fwd_kernel_traitsILi128ELi64ELi64ELi4ELb0ELb0EN7cutlass10bfloat16_tE19Flash_kernel_traitsILi128ELi64ELi64ELi4ES3_EELb1ELb0ELb1ELb0ELb0ELb0ELb1ELb0EEEvNS_16Flash_fwd_paramsE
        .type           _ZN5flash24flash_fwd_splitkv_kernelI23Flash_fwd_kernel_traitsILi128ELi64ELi64ELi4ELb0ELb0EN7cutlass10bfloat16_tE19Flash_kernel_traitsILi128ELi64ELi64ELi4ES3_EELb1ELb0ELb1ELb0ELb0ELb0ELb1ELb0EEEvNS_16Flash_fwd_paramsE,@function
        .size           _ZN5flash24flash_fwd_splitkv_kernelI23Flash_fwd_kernel_traitsILi128ELi64ELi64ELi4ELb0ELb0EN7cutlass10bfloat16_tE19Flash_kernel_traitsILi128ELi64ELi64ELi4ES3_EELb1ELb0ELb1ELb0ELb0ELb0ELb1ELb0EEEvNS_16Flash_fwd_paramsE,(.L_x_8392 - _ZN5flash24flash_fwd_splitkv_kernelI23Flash_fwd_kernel_traitsILi128ELi64ELi64ELi4ELb0ELb0EN7cutlass10bfloat16_tE19Flash_kernel_traitsILi128ELi64ELi64ELi4ES3_EELb1ELb0ELb1ELb0ELb0ELb0ELb1ELb0EEEvNS_16Flash_fwd_paramsE)
        .other          _ZN5flash24flash_fwd_splitkv_kernelI23Flash_fwd_kernel_traitsILi128ELi64ELi64ELi4ELb0ELb0EN7cutlass10bfloat16_tE19Flash_kernel_traitsILi128ELi64ELi64ELi4ES3_EELb1ELb0ELb1ELb0ELb0ELb0ELb1ELb0EEEvNS_16Flash_fwd_paramsE,@"STO_CUDA_ENTRY STV_DEFAULT"
_ZN5flash24flash_fwd_splitkv_kernelI23Flash_fwd_kernel_traitsILi128ELi64ELi64ELi4ELb0ELb0EN7cutlass10bfloat16_tE19Flash_kernel_traitsILi128ELi64ELi64ELi4ES3_EELb1ELb0ELb1ELb0ELb0ELb0ELb1ELb0EEEvNS_16Flash_fwd_paramsE:
.text._ZN5flash24flash_fwd_splitkv_kernelI23Flash_fwd_kernel_traitsILi128ELi64ELi64ELi4ELb0ELb0EN7cutlass10bfloat16_tE19Flash_kernel_traitsILi128ELi64ELi64ELi4ES3_EELb1ELb0ELb1ELb0ELb0ELb0ELb1ELb0EEEvNS_16Flash_fwd_paramsE:
        /* <DEDUP_REMOVED lines=53> */
.L_x_7462:
[----:B-1-34-:R-:W-:Y:S02]  /*0350*/  MOV R4, c[0x0][0x218] ;  /* 0x0000860000047a02 */ /* 0x01afe40000000f00 */
.L_x_7463:
        /* <DEDUP_REMOVED lines=42> */
[----:B------:R-:W-:Y:S02]  /*0600*/  IADD3 R2, R5, c[0x0][0x2e8], R82 ;  /* 0x0000ba0005027a10 */ /* 0x000fe40007ffe052 */
[----:B------:R-:W-:Y:S02]  /*0610*/  SHF.R.S32.HI R5, RZ, 0x1f, R4 ;  /* 0x0000001fff057819 */ /* 0x000fe40000011404 */
[----:B------:R-:W-:Y:S02]  /*0620*/  SHF.R.S32.HI R25, RZ, 0x1f, R2 ;  /* 0x0000001fff197819 */ /* 0x000fe40000011402 */
[----:B------:R-:W-:Y:S02]  /*0630*/  LEA.HI R5, R5, R4, RZ, 0x6 ;  /* 0x0000000405057211 */ /* 0x000fe400078f30ff */
[----:B------:R-:W-:Y:S02]  /*0640*/  @P2 IADD3 R7, R7, 0x1, RZ ;  /* 0x0000000107072810 */ /* 0x000fe40007ffe0ff */
[----:B------:R-:W-:-:S02]  /*0650*/  LEA.HI R25, R25, R2, RZ, 0x6 ;  /* 0x0000000219197211 */ /* 0x000fc400078f30ff */
[----:B------:R-:W-:Y:S01]  /*0660*/  SHF.R.S32.HI R5, RZ, 0x6, R5 ;  /* 0x00000006ff057819 */ /* 0x000fe20000011405 */
[----:B------:R-:W-:Y:S01]  /*0670*/  @!P0 IMAD.MOV R7, RZ, RZ, -R7 ;  /* 0x000000ffff078224 */ /* 0x000fe200078e0a07 */
[----:B------:R-:W-:Y:S02]  /*0680*/  @!P1 LOP3.LUT R7, RZ, c[0x0][0x10], RZ, 0x33, !PT ;  /* 0x00000400ff079a12 */ /* 0x000fe400078e33ff */
[----:B------:R-:W-:-:S03]  /*0690*/  SHF.R.S32.HI R25, RZ, 0x6, R25 ;  /* 0x00000006ff197819 */ /* 0x000fc60000011419 */
        /* <DEDUP_REMOVED lines=10> */
[----:B------:R-:W-:-:S04]  /*0740*/  LEA.HI R2, R3, R154, RZ, 0x4 ;  /* 0x0000009a03027211 */ /* 0x000fc800078f20ff */
[----:B------:R-:W-:Y:S02]  /*0750*/  LOP3.LUT R3, R2, 0xfffffff0, RZ, 0xc0, !PT ;  /* 0xfffffff002037812 */ /* 0x000fe400078ec0ff */
[----:B------:R-:W-:-:S03]  /*0760*/  SHF.R.S32.HI R0, RZ, 0x4, R2 ;  /* 0x00000004ff007819 */ /* 0x000fc60000011402 */
[----:B------:R-:W-:Y:S01]  /*0770*/  IMAD.IADD R154, R154, 0x1, -R3 ;  /* 0x000000019a9a7824 */ /* 0x000fe200078e0a03 */
[----:B------:R-:W-:Y:S01]  /*0780*/  ISETP.GE.AND P1, PT, R0, R83, PT ;  /* 0x000000530000720c */ /* 0x000fe20003f26270 */
[----:B------:R-:W-:Y:S02]  /*0790*/  IMAD R3, R159, c[0x0][0x1c0], R20 ;  /* 0x000070009f037a24 */ /* 0x000fe400078e0214 */
[----:B------:R-:W-:Y:S02]  /*07a0*/  IMAD.SHL.U32 R4, R154, 0x4, RZ ;  /* 0x000000049a047824 */ /* 0x000fe400078e00ff */
[----:B------:R-:W-:-:S03]  /*07b0*/  IMAD R3, R3, c[0x0][0x214], R86 ;  /* 0x0000850003037a24 */ /* 0x000fc600078e0256 */
[----:B------:R-:W-:Y:S01]  /*07c0*/  SHF.R.S32.HI R5, RZ, 0x1f, R4 ;  /* 0x0000001fff057819 */ /* 0x000fe20000011404 */
[----:B------:R-:W-:-:S04]  /*07d0*/  IMAD R7, R3, c[0x0][0x22c], RZ ;  /* 0x00008b0003077a24 */ /* 0x000fc800078e02ff */
        /* <DEDUP_REMOVED lines=11> */
.L_x_7466:
[----:B------:R-:W-:Y:S05]  /*0890*/  BSYNC B0 ;  /* 0x0000000000007941 */ /* 0x000fea0003800000 */
.L_x_7465:
        /* <DEDUP_REMOVED lines=8> */
.L_x_7468:
[----:B------:R-:W-:Y:S05]  /*0920*/  BSYNC B0 ;  /* 0x0000000000007941 */ /* 0x000fea0003800000 */
.L_x_7467:
        /* <DEDUP_REMOVED lines=8> */
.L_x_7470:
[----:B------:R-:W-:Y:S05]  /*09b0*/  BSYNC B0 ;  /* 0x0000000000007941 */ /* 0x000fea0003800000 */
.L_x_7469:
        /* <DEDUP_REMOVED lines=8> */
.L_x_7472:
[----:B------:R-:W-:Y:S05]  /*0a40*/  BSYNC B0 ;  /* 0x0000000000007941 */ /* 0x000fea0003800000 */
.L_x_7471:
        /* <DEDUP_REMOVED lines=8> */
.L_x_7474:
[----:B------:R-:W-:Y:S05]  /*0ad0*/  BSYNC B0 ;  /* 0x0000000000007941 */ /* 0x000fea0003800000 */
.L_x_7473:
        /* <DEDUP_REMOVED lines=8> */
.L_x_7476:
[----:B------:R-:W-:Y:S05]  /*0b60*/  BSYNC B0 ;  /* 0x0000000000007941 */ /* 0x000fea0003800000 */
.L_x_7475:
        /* <DEDUP_REMOVED lines=8> */
.L_x_7478:
[----:B------:R-:W-:Y:S05]  /*0bf0*/  BSYNC B0 ;  /* 0x0000000000007941 */ /* 0x000fea0003800000 */
.L_x_7477:
        /* <DEDUP_REMOVED lines=8> */
.L_x_7480:
[----:B------:R-:W-:Y:S05]  /*0c80*/  BSYNC B0 ;  /* 0x0000000000007941 */ /* 0x000fea0003800000 */
.L_x_7479:
        /* <DEDUP_REMOVED lines=32> */
.L_x_7464:
        /* <DEDUP_REMOVED lines=42> */
[----:B------:R-:W-:Y:S02]  /*1130*/  @!P1 IADD3 R5, -R5, RZ, RZ ;  /* 0x000000ff05059210 */ /* 0x000fe40007ffe1ff */
[----:B------:R-:W-:-:S05]  /*1140*/  @!P2 LOP3.LUT R5, RZ, c[0x0][0x2d0], RZ, 0x33, !PT ;  /* 0x0000b400ff05aa12 */ /* 0x000fca00078e33ff */
[----:B------:R-:W-:-:S05]  /*1150*/  IMAD.WIDE R12, R5, 0x4, R160 ;  /* 0x00000004050c7825 */ /* 0x000fca00078e02a0 */
[----:B------:R-:W2:Y:S01]  /*1160*/  LDG.E R2, [R12.64] ;  /* 0x000000080c027981 */ /* 0x000ea2000c1e1900 */
[----:B------:R-:W-:Y:S02]  /*1170*/  IABS R3, c[0x0][0x1c8] ;  /* 0x0000720000037a13 */ /* 0x000fe40000000000 */
[----:B------:R-:W-:Y:S02]  /*1180*/  MOV R6, RZ ;  /* 0x000000ff00067202 */ /* 0x000fe40000000f00 */
[----:B------:R-:W1:Y:S08]  /*1190*/  I2F.RP R10, R3 ;  /* 0x00000003000a7306 */ /* 0x000e700000209400 */
        /* <DEDUP_REMOVED lines=43> */
.L_x_7481:
        /* <DEDUP_REMOVED lines=15> */
.L_x_7483:
[----:B------:R-:W-:Y:S01]  /*1540*/  IABS R7, c[0x0][0x1c8] ;  /* 0x0000720000077a13 */ /* 0x000fe20000000000 */
[----:B------:R-:W-:Y:S01]  /*1550*/  @P4 IMAD.IADD R10, R3, 0x1, R10 ;  /* 0x00000001030a4824 */ /* 0x000fe200078e020a */
[----:B------:R-:W-:Y:S02]  /*1560*/  MOV R8, RZ ;  /* 0x000000ff00087202 */ /* 0x000fe40000000f00 */
[----:B------:R-:W1:Y:S01]  /*1570*/  I2F.RP R13, R7 ;  /* 0x00000007000d7306 */ /* 0x000e620000209400 */
[----:B------:R-:W-:-:S04]  /*1580*/  @P4 IMAD.WIDE.U32 R26, R10, c[0x0][0x1a0], RZ ;  /* 0x000068000a1a4a25 */ /* 0x000fc800078e00ff */
[----:B------:R-:W-:-:S03]  /*1590*/  @P4 IMAD R10, R10, c[0x0][0x1a4], R27 ;  /* 0x000069000a0a4a24 */ /* 0x000fc600078e021b */
[----:B-1----:R-:W1:Y:S02]  /*15a0*/  MUFU.RCP R12, R13 ;  /* 0x0000000d000c7308 */ /* 0x002e640000001000 */
[----:B-1----:R-:W-:Y:S02]  /*15b0*/  IADD3 R12, R12, 0xffffffe, RZ ;  /* 0x0ffffffe0c0c7810 */ /* 0x002fe40007ffe0ff */
[----:B------:R-:W-:-:S04]  /*15c0*/  MOV R13, R5 ;  /* 0x00000005000d7202 */ /* 0x000fc80000000f00 */
[----:B------:R-:W1:Y:S02]  /*15d0*/  F2I.FTZ.U32.TRUNC.NTZ R9, R12 ;  /* 0x0000000c00097305 */ /* 0x000e64000021f000 */
[----:B-1----:R-:W-:Y:S02]  /*15e0*/  IMAD.MOV R0, RZ, RZ, -R9 ;  /* 0x000000ffff007224 */ /* 0x002fe400078e0a09 */
[----:B------:R-:W-:Y:S02]  /*15f0*/  IMAD.MOV.U32 R12, RZ, RZ, R6 ;  /* 0x000000ffff0c7224 */ /* 0x000fe400078e0006 */
        /* <DEDUP_REMOVED lines=39> */
.L_x_7482:
[----:B------:R-:W-:Y:S01]  /*1870*/  ISETP.NE.AND P1, PT, R11, -0x1, PT ;  /* 0xffffffff0b00780c */ /* 0x000fe20003f25270 */
[----:B------:R-:W-:Y:S01]  /*1880*/  IMAD.IADD R147, R83, 0x1, -R86 ;  /* 0x0000000153937824 */ /* 0x000fe200078e0a56 */
[----:B------:R-:W-:Y:S01]  /*1890*/  SHF.R.S32.HI R5, RZ, 0x1f, R154 ;  /* 0x0000001fff057819 */ /* 0x000fe2000001149a */
[----:B------:R-:W-:Y:S01]  /*18a0*/  BSSY B0, `(.L_x_7484) ;  /* 0x000005e000007945 */ /* 0x000fe20003800000 */
[----:B------:R-:W-:Y:S02]  /*18b0*/  SHF.R.S32.HI R21, RZ, 0x1f, R20 ;  /* 0x0000001fff157819 */ /* 0x000fe40000011414 */
[CC--:B------:R-:W-:Y:S02]  /*18c0*/  LEA.HI R18, R5.reuse, R154.reuse, RZ, 0x3 ;  /* 0x0000009a05127211 */ /* 0x0c0fe400078f18ff */
[----:B------:R-:W-:Y:S02]  /*18d0*/  LEA.HI R4, R5, R154, RZ, 0x4 ;  /* 0x0000009a05047211 */ /* 0x000fe400078f20ff */
[----:B------:R-:W-:-:S02]  /*18e0*/  LOP3.LUT R13, R18, 0xfffffff8, RZ, 0xc0, !PT ;  /* 0xfffffff8120d7812 */ /* 0x000fc400078ec0ff */
[----:B------:R-:W-:Y:S01]  /*18f0*/  SHF.R.S32.HI R18, RZ, 0x3, R18 ;  /* 0x00000003ff127819 */ /* 0x000fe20000011412 */
[----:B------:R-:W-:Y:S01]  /*1900*/  @!P1 IMAD.WIDE.U32 R14, R159, c[0x0][0x178], RZ ;  /* 0x00005e009f0e9a25 */ /* 0x000fe200078e00ff */
[----:B-----5:R-:W-:Y:S02]  /*1910*/  @!P1 SHF.R.S32.HI R2, RZ, 0x1f, R159 ;  /* 0x0000001fff029819 */ /* 0x020fe4000001149f */
[----:B------:R-:W-:Y:S01]  /*1920*/  SHF.R.S32.HI R19, RZ, 0x1f, R18 ;  /* 0x0000001fff137819 */ /* 0x000fe20000011412 */
[----:B------:R-:W-:Y:S01]  /*1930*/  @P1 IMAD.WIDE.U32 R22, R11, c[0x0][0x190], RZ ;  /* 0x000064000b161a25 */ /* 0x000fe200078e00ff */
[----:B------:R-:W-:-:S03]  /*1940*/  LEA.HI R84, R5, R154, RZ, 0x5 ;  /* 0x0000009a05547211 */ /* 0x000fc600078f28ff */
[----:B------:R-:W-:Y:S02]  /*1950*/  @!P1 IMAD R2, R2, c[0x0][0x178], RZ ;  /* 0x00005e0002029a24 */ /* 0x000fe400078e02ff */
[----:B------:R-:W-:Y:S02]  /*1960*/  @!P1 IMAD.MOV.U32 R22, RZ, RZ, R14 ;  /* 0x000000ffff169224 */ /* 0x000fe400078e000e */
[----:B------:R-:W-:Y:S02]  /*1970*/  @!P1 IMAD R3, R159, c[0x0][0x17c], R2 ;  /* 0x00005f009f039a24 */ /* 0x000fe400078e0202 */
[----:B------:R-:W-:Y:S02]  /*1980*/  IMAD.IADD R2, R154, 0x1, -R13 ;  /* 0x000000019a027824 */ /* 0x000fe400078e0a0d */
[----:B------:R-:W-:Y:S02]  /*1990*/  @P1 IMAD R11, R11, c[0x0][0x194], R23 ;  /* 0x000065000b0b1a24 */ /* 0x000fe400078e0217 */
[----:B------:R-:W-:Y:S01]  /*19a0*/  @!P1 IMAD.IADD R11, R15, 0x1, R3 ;  /* 0x000000010f0b9824 */ /* 0x000fe200078e0203 */
[----:B------:R-:W-:Y:S01]  /*19b0*/  SHF.L.U32 R158, R2, 0x3, RZ ;  /* 0x00000003029e7819 */ /* 0x000fe200000006ff */
[----:B------:R-:W-:Y:S01]  /*19c0*/  IMAD.SHL.U32 R17, R18, 0x40, RZ ;  /* 0x0000004012117824 */ /* 0x000fe200078e00ff */
[----:B------:R-:W-:Y:S01]  /*19d0*/  LOP3.LUT R3, R4, 0xfffffff0, RZ, 0xc0, !PT ;  /* 0xfffffff004037812 */ /* 0x000fe200078ec0ff */
[----:B------:R-:W-:Y:S01]  /*19e0*/  IMAD.WIDE R30, R31, 0x40, R18 ;  /* 0x000000401f1e7825 */ /* 0x000fe200078e0212 */
[----:B------:R-:W-:-:S02]  /*19f0*/  SHF.R.S32.HI R13, RZ, 0x1f, R158 ;  /* 0x0000001fff0d7819 */ /* 0x000fc4000001149e */
[C---:B------:R-:W-:Y:S02]  /*1a00*/  IADD3 R22, P1, R158.reuse, R22, RZ ;  /* 0x000000169e167210 */ /* 0x040fe40007f3e0ff */
[----:B------:R-:W-:Y:S02]  /*1a10*/  IADD3 R3, -R3, R154, RZ ;  /* 0x0000009a03037210 */ /* 0x000fe40007ffe1ff */
[----:B------:R-:W-:Y:S01]  /*1a20*/  LOP3.LUT R17, R17, 0x1c0, RZ, 0xc0, !PT ;  /* 0x000001c011117812 */ /* 0x000fe200078ec0ff */
[----:B------:R-:W-:Y:S01]  /*1a30*/  IMAD.X R23, R13, 0x1, R11, P1 ;  /* 0x000000010d177824 */ /* 0x000fe200008e060b */
[----:B------:R-:W-:Y:S01]  /*1a40*/  IADD3 R26, P2, R158, R26, RZ ;  /* 0x0000001a9e1a7210 */ /* 0x000fe20007f5e0ff */
[----:B------:R-:W-:Y:S01]  /*1a50*/  IMAD R11, R6, c[0x0][0x1b8], RZ ;  /* 0x00006e00060b7a24 */ /* 0x000fe200078e02ff */
[----:B------:R-:W-:Y:S01]  /*1a60*/  IADD3 R28, P3, R158, R28, RZ ;  /* 0x0000001c9e1c7210 */ /* 0x000fe20007f7e0ff */
[----:B------:R-:W-:Y:S01]  /*1a70*/  IMAD.WIDE.U32 R22, R20, c[0x0][0x1a8], R22 ;  /* 0x00006a0014167a25 */ /* 0x000fe200078e0016 */
[----:B------:R-:W-:-:S02]  /*1a80*/  SHF.R.S32.HI R14, RZ, 0x1f, R3 ;  /* 0x0000001fff0e7819 */ /* 0x000fc40000011403 */
[----:B------:R-:W-:Y:S01]  /*1a90*/  LOP3.LUT R15, R17, 0x38, R158, 0xf8, !PT ;  /* 0x00000038110f7812 */ /* 0x000fe200078ef89e */
[C---:B------:R-:W-:Y:S01]  /*1aa0*/  IMAD.X R27, R13.reuse, 0x1, R10, P2 ;  /* 0x000000010d1b7824 */ /* 0x040fe200010e060a */
[----:B------:R-:W-:Y:S01]  /*1ab0*/  SHF.R.U32.HI R12, RZ, 0x3, R17 ;  /* 0x00000003ff0c7819 */ /* 0x000fe20000011611 */
[----:B------:R-:W-:Y:S01]  /*1ac0*/  IMAD.X R29, R13, 0x1, R8, P3 ;  /* 0x000000010d1d7824 */ /* 0x000fe200018e0608 */
[----:B------:R-:W-:Y:S01]  /*1ad0*/  LEA.HI R6, R5, R154, RZ, 0x6 ;  /* 0x0000009a05067211 */ /* 0x000fe200078f30ff */
[----:B------:R-:W-:Y:S01]  /*1ae0*/  IMAD R13, R19, c[0x0][0x198], RZ ;  /* 0x00006600130d7a24 */ /* 0x000fe200078e02ff */
[----:B------:R-:W-:Y:S01]  /*1af0*/  IADD3 R9, P1, R18, R9, RZ ;  /* 0x0000000912097210 */ /* 0x000fe20007f3e0ff */
[----:B------:R-:W-:Y:S01]  /*1b00*/  IMAD R11, R0, c[0x0][0x1bc], R11 ;  /* 0x00006f00000b7a24 */ /* 0x000fe200078e020b */
[----:B------:R-:W-:Y:S01]  /*1b10*/  LEA.HI R14, R14, R3, RZ, 0x3 ;  /* 0x000000030e0e7211 */ /* 0x000fe200078f18ff */
[----:B------:R-:W-:Y:S01]  /*1b20*/  IMAD.WIDE.U32 R26, R0, c[0x0][0x1b8], R26 ;  /* 0x00006e00001a7a25 */ /* 0x000fe200078e001a */
[----:B------:R-:W-:-:S02]  /*1b30*/  LOP3.LUT R12, R15, R12, RZ, 0x3c, !PT ;  /* 0x0000000c0f0c7212 */ /* 0x000fc400078e3cff */
[----:B------:R-:W-:Y:S01]  /*1b40*/  LOP3.LUT R0, R14, 0xfffffff8, RZ, 0xc0, !PT ;  /* 0xfffffff80e007812 */ /* 0x000fe200078ec0ff */
[----:B------:R-:W-:Y:S01]  /*1b50*/  IMAD.SHL.U32 R15, R6, 0x8, RZ ;  /* 0x00000008060f7824 */ /* 0x000fe200078e00ff */
[C---:B------:R-:W-:Y:S01]  /*1b60*/  ISETP.GE.AND P3, PT, R18.reuse, R147, PT ;  /* 0x000000931200720c */ /* 0x040fe20003f66270 */
[----:B------:R-:W-:Y:S01]  /*1b70*/  IMAD.X R7, R19, 0x1, R7, P1 ;  /* 0x0000000113077824 */ /* 0x000fe200008e0607 */
[----:B------:R-:W-:Y:S01]  /*1b80*/  MOV R5, 0x20 ;  /* 0x0000002000057802 */ /* 0x000fe20000000f00 */
[----:B------:R-:W-:Y:S01]  /*1b90*/  IMAD R13, R18, c[0x0][0x19c], R13 ;  /* 0x00006700120d7a24 */ /* 0x000fe200078e020d */
[----:B------:R-:W-:Y:S01]  /*1ba0*/  LOP3.LUT R156, R12, 0xfffffe00, R15, 0xf8, !PT ;  /* 0xfffffe000c9c7812 */ /* 0x000fe200078ef80f */
[----:B------:R-:W-:Y:S01]  /*1bb0*/  IMAD.WIDE.U32 R28, R18, c[0x0][0x198], R28 ;  /* 0x00006600121c7a25 */ /* 0x000fe200078e001c */
[----:B------:R-:W-:Y:S02]  /*1bc0*/  IADD3 R12, R3, -R0, RZ ;  /* 0x80000000030c7210 */ /* 0x000fe40007ffe0ff */
[----:B------:R-:W-:Y:S01]  /*1bd0*/  SHF.R.S32.HI R4, RZ, 0x4, R4 ;  /* 0x00000004ff047819 */ /* 0x000fe20000011404 */
[----:B------:R-:W-:Y:S01]  /*1be0*/  IMAD.IADD R27, R27, 0x1, R11 ;  /* 0x000000011b1b7824 */ /* 0x000fe200078e020b */
[----:B------:R-:W-:Y:S01]  /*1bf0*/  R2P PR, R12, 0x6 ;  /* 0x000000060c007804 */ /* 0x000fe20000000000 */
[----:B------:R-:W-:Y:S01]  /*1c00*/  IMAD R0, R7, c[0x0][0x1a0], RZ ;  /* 0x0000680007007a24 */ /* 0x000fe200078e02ff */
[----:B------:R-:W-:Y:S01]  /*1c10*/  IADD3 R157, R158, 0x40, RZ ;  /* 0x000000409e9d7810 */ /* 0x000fe20007ffe0ff */
[----:B------:R-:W-:-:S02]  /*1c20*/  IMAD.IADD R116, R29, 0x1, R13 ;  /* 0x000000011d747824 */ /* 0x000fc400078e020d */
[----:B------:R-:W-:Y:S01]  /*1c30*/  IMAD R29, R21, c[0x0][0x1a8], RZ ;  /* 0x00006a00151d7a24 */ /* 0x000fe200078e02ff */
[----:B------:R-:W-:Y:S01]  /*1c40*/  SEL R5, R5, 0xffffffe0, !P2 ;  /* 0xffffffe005057807 */ /* 0x000fe20005000000 */
[C---:B------:R-:W-:Y:S02]  /*1c50*/  IMAD R3, R9.reuse, c[0x0][0x1a4], R0 ;  /* 0x0000690009037a24 */ /* 0x040fe400078e0200 */
[----:B------:R-:W-:Y:S01]  /*1c60*/  IMAD.WIDE.U32 R26, R9, c[0x0][0x1a0], R26 ;  /* 0x00006800091a7a25 */ /* 0x000fe200078e001a */
[----:B------:R-:W-:Y:S02]  /*1c70*/  LOP3.LUT R9, R84, 0xffffffe0, RZ, 0xc0, !PT ;  /* 0xffffffe054097812 */ /* 0x000fe400078ec0ff */
[----:B------:R-:W-:Y:S01]  /*1c80*/  SHF.R.S32.HI R84, RZ, 0x5, R84 ;  /* 0x00000005ff547819 */ /* 0x000fe20000011454 */
[----:B------:R-:W-:Y:S02]  /*1c90*/  IMAD.MOV.U32 R7, RZ, RZ, 0x10 ;  /* 0x00000010ff077424 */ /* 0x000fe400078e00ff */
[----:B------:R-:W-:-:S02]  /*1ca0*/  IMAD R29, R20, c[0x0][0x1ac], R29 ;  /* 0x00006b00141d7a24 */ /* 0x000fc400078e021d */
[----:B------:R-:W-:Y:S01]  /*1cb0*/  IMAD.MOV.U32 R117, RZ, RZ, R28 ;  /* 0x000000ffff757224 */ /* 0x000fe200078e001c */
[----:B------:R-:W-:Y:S01]  /*1cc0*/  SEL R7, R7, 0xfffffff0, !P1 ;  /* 0xfffffff007077807 */ /* 0x000fe20004800000 */
[----:B------:R-:W-:Y:S01]  /*1cd0*/  IMAD.IADD R10, R154, 0x1, -R9 ;  /* 0x000000019a0a7824 */ /* 0x000fe200078e0a09 */
[----:B------:R-:W-:Y:S01]  /*1ce0*/  IADD3 R29, R23, R29, RZ ;  /* 0x0000001d171d7210 */ /* 0x000fe20007ffe0ff */
        /* <DEDUP_REMOVED lines=25> */
.L_x_7485:
[----:B------:R-:W-:Y:S05]  /*1e80*/  BSYNC B0 ;  /* 0x0000000000007941 */ /* 0x000fea0003800000 */
.L_x_7484:
        /* <DEDUP_REMOVED lines=29> */
.L_x_7487:
[----:B------:R-:W-:Y:S05]  /*2060*/  BSYNC B0 ;  /* 0x0000000000007941 */ /* 0x000fea0003800000 */
.L_x_7486:
        /* <DEDUP_REMOVED lines=29> */
.L_x_7489:
[----:B------:R-:W-:Y:S05]  /*2240*/  BSYNC B0 ;  /* 0x0000000000007941 */ /* 0x000fea0003800000 */
.L_x_7488:
        /* <DEDUP_REMOVED lines=28> */
.L_x_7491:
[----:B------:R-:W-:Y:S05]  /*2410*/  BSYNC B0 ;  /* 0x0000000000007941 */ /* 0x000fea0003800000 */
.L_x_7490:
        /* <DEDUP_REMOVED lines=23> */
.L_x_7493:
[----:B------:R-:W-:Y:S05]  /*2590*/  BSYNC B0 ;  /* 0x0000000000007941 */ /* 0x000fea0003800000 */
.L_x_7492:
        /* <DEDUP_REMOVED lines=25> */
.L_x_7495:
[----:B------:R-:W-:Y:S05]  /*2730*/  BSYNC B0 ;  /* 0x0000000000007941 */ /* 0x000fea0003800000 */
.L_x_7494:
        /* <DEDUP_REMOVED lines=23> */
.L_x_7497:
[----:B------:R-:W-:Y:S05]  /*28b0*/  BSYNC B0 ;  /* 0x0000000000007941 */ /* 0x000fea0003800000 */
.L_x_7496:
[----:B------:R-:W-:Y:S01]  /*28c0*/  ISETP.GE.AND P1, PT, R13, R8, PT ;  /* 0x000000080d00720c */ /* 0x000fe20003f26270 */
[----:B------:R-:W-:-:S12]  /*28d0*/  BSSY B0, `(.L_x_7498) ;  /* 0x0000018000007945 */ /* 0x000fd80003800000 */
[----:B------:R-:W-:Y:S05]  /*28e0*/  @P1 BRA `(.L_x_7499) ;  /* 0x0000016000001947 */ /* 0x000fea0003800000 */
[----:B------:R-:W-:Y:S01]  /*28f0*/  ISETP.GE.AND P3, PT, R158, c[0x0][0x220], PT ;  /* 0x000088009e007a0c */ /* 0x000fe20003f66270 */
[----:B---3--:R-:W-:Y:S01]  /*2900*/  IMAD.MOV.U32 R22, RZ, RZ, R117 ;  /* 0x000000ffff167224 */ /* 0x008fe200078e0075 */
[----:B------:R-:W-:Y:S01]  /*2910*/  ISETP.GE.AND P2, PT, R157, c[0x0][0x220], PT ;  /* 0x000088009d007a0c */ /* 0x000fe20003f46270 */
[----:B------:R-:W-:Y:S01]  /*2920*/  IMAD.MOV.U32 R23, RZ, RZ, R116 ;  /* 0x000000ffff177224 */ /* 0x000fe200078e0074 */
[----:B------:R-:W-:Y:S02]  /*2930*/  ULDC UR4, c[0x0][0x19c] ;  /* 0x0000670000047ab9 */ /* 0x000fe40000000800 */
[----:B------:R-:W-:Y:S01]  /*2940*/  UIMAD UR4, UR4, 0x30, URZ ;  /* 0x00000030040478a4 */ /* 0x000fe2000f8e023f */
[----:B--2---:R-:W-:-:S05]  /*2950*/  IMAD.WIDE.U32 R28, R6, 0x30, R22 ;  /* 0x00000030061c7825 */ /* 0x004fca00078e0016 */
[----:B------:R-:W-:Y:S01]  /*2960*/  IADD3 R0, R29, UR4, RZ ;  /* 0x000000041d007c10 */ /* 0x000fe2000fffe0ff */
[----:B------:R2:W-:Y:S01]  /*2970*/  @P3 STS.128 [R156+0x5800], RZ ;  /* 0x005800ff9c003388 */ /* 0x0005e20000000c00 */
[C---:B------:R-:W-:Y:S02]  /*2980*/  @!P3 LEA R30, P4, R28.reuse, c[0x0][0x168], 0x1 ;  /* 0x00005a001c1eba11 */ /* 0x040fe400078808ff */
        /* <DEDUP_REMOVED lines=12> */
.L_x_7499:
[----:B------:R-:W-:Y:S05]  /*2a50*/  BSYNC B0 ;  /* 0x0000000000007941 */ /* 0x000fea0003800000 */
.L_x_7498:
        /* <DEDUP_REMOVED lines=40> */
.L_x_7501:
[----:B---3--:R-:W-:Y:S05]  /*2ce0*/  BSYNC B0 ;  /* 0x0000000000007941 */ /* 0x008fea0003800000 */
.L_x_7500:
        /* <DEDUP_REMOVED lines=25> */
.L_x_7503:
[----:B------:R-:W-:Y:S05]  /*2e80*/  BSYNC B0 ;  /* 0x0000000000007941 */ /* 0x000fea0003800000 */
.L_x_7502:
        /* <DEDUP_REMOVED lines=9> */
[----:B----4-:R-:W-:-:S07]  /*2f20*/  SHF.L.U64.HI R16, R10, R9, c[0x0][0x1a4] ;  /* 0x000069000a107619 */ /* 0x010fce0000010209 */
        /* <DEDUP_REMOVED lines=15> */
.L_x_7505:
[----:B------:R-:W-:Y:S05]  /*3020*/  BSYNC B0 ;  /* 0x0000000000007941 */ /* 0x000fea0003800000 */
.L_x_7504:
        /* <DEDUP_REMOVED lines=11> */
[----:B----4-:R-:W-:-:S05]  /*30e0*/  @!P2 IMAD.WIDE.U32 R16, R10, 0x60, R168 ;  /* 0x000000600a10a825 */ /* 0x010fca00078e00a8 */
        /* <DEDUP_REMOVED lines=16> */
.L_x_7507:
[----:B------:R-:W-:Y:S05]  /*31f0*/  BSYNC B0 ;  /* 0x0000000000007941 */ /* 0x000fea0003800000 */
.L_x_7506:
[----:B------:R-:W-:Y:S01]  /*3200*/  LEA.HI R145, R4, R4, RZ, 0x1 ;  /* 0x0000000404917211 */ /* 0x000fe200078f08ff */
[----:B------:R-:W-:Y:S01]  /*3210*/  IMAD.SHL.U32 R12, R12, 0x40, RZ ;  /* 0x000000400c0c7824 */ /* 0x000fe200078e00ff */
[C---:B------:R-:W-:Y:S01]  /*3220*/  R2P PR, R2.reuse, 0x6 ;  /* 0x0000000602007804 */ /* 0x040fe20000000000 */
[----:B--2---:R-:W-:Y:S01]  /*3230*/  IMAD.SHL.U32 R8, R2, 0x40, RZ ;  /* 0x0000004002087824 */ /* 0x004fe200078e00ff */
        /* <DEDUP_REMOVED lines=21> */
[----:B------:R-:W-:Y:S01]  /*3390*/  IMAD.SHL.U32 R145, R145, 0x2, RZ ;  /* 0x0000000291917824 */ /* 0x000fe200078e00ff */
[----:B------:R-:W-:Y:S01]  /*33a0*/  LOP3.LUT R4, R4, R81, RZ, 0xfc, !PT ;  /* 0x0000005104047212 */ /* 0x000fe200078efcff */
[----:B------:R-:W-:Y:S01]  /*33b0*/  IMAD.SHL.U32 R146, R146, 0x2, RZ ;  /* 0x0000000292927824 */ /* 0x000fe200078e00ff */
[----:B------:R-:W-:Y:S02]  /*33c0*/  IADD3 R119, R119, c[0x0][0x2e8], RZ ;  /* 0x0000ba0077777a10 */ /* 0x000fe40007ffe0ff */
[----:B----4-:R-:W-:Y:S01]  /*33d0*/  LDSM.16.M88.4 R20, [R145+0x4000] ;  /* 0x004000009114783b */ /* 0x010fe20000000200 */
[----:B------:R-:W-:Y:S01]  /*33e0*/  IADD3 R2, R145, 0x4000, RZ ;  /* 0x0000400091027810 */ /* 0x000fe20007ffe0ff */
[----:B------:R-:W-:Y:S01]  /*33f0*/  IMAD R144, R7, 0x2, R146 ;  /* 0x0000000207907824 */ /* 0x000fe200078e0292 */
[----:B------:R-:W-:Y:S01]  /*3400*/  IADD3 R143, R145, 0x4020, RZ ;  /* 0x00004020918f7810 */ /* 0x000fe20007ffe0ff */
[----:B------:R-:W2:Y:S01]  /*3410*/  LDSM.16.M88.4 R48, [R146] ;  /* 0x000000009230783b */ /* 0x000ea20000000200 */
[----:B------:R-:W-:Y:S01]  /*3420*/  @P1 IADD3 R143, R2, -0x20, RZ ;  /* 0xffffffe0028f1810 */ /* 0x000fe20007ffe0ff */
[----:B------:R-:W-:-:S02]  /*3430*/  IMAD.MOV.U32 R2, RZ, RZ, 0x40 ;  /* 0x00000040ff027424 */ /* 0x000fc400078e00ff */
[----:B------:R-:W4:Y:S01]  /*3440*/  LDSM.16.M88.4 R12, [R145+0x4800] ;  /* 0x00480000910c783b */ /* 0x000f220000000200 */
[----:B------:R-:W-:Y:S01]  /*3450*/  IMAD R142, R5, 0x2, R146 ;  /* 0x00000002058e7824 */ /* 0x000fe200078e0292 */
[----:B------:R-:W-:Y:S01]  /*3460*/  IADD3 R135, R143, 0x800, RZ ;  /* 0x000008008f877810 */ /* 0x000fe20007ffe0ff */
[----:B------:R-:W-:Y:S01]  /*3470*/  IMAD R141, R5, 0x2, R144 ;  /* 0x00000002058d7824 */ /* 0x000fe200078e0290 */
[----:B------:R-:W5:Y:S01]  /*3480*/  LDSM.16.M88.4 R72, [R145+0x5000] ;  /* 0x005000009148783b */ /* 0x000f620000000200 */
[----:B------:R-:W-:Y:S02]  /*3490*/  SEL R2, R2, 0xffffffc0, !P2 ;  /* 0xffffffc002027807 */ /* 0x000fe40005000000 */
[C---:B------:R-:W-:Y:S01]  /*34a0*/  IADD3 R134, R143.reuse, 0x1000, RZ ;  /* 0x000010008f867810 */ /* 0x040fe20007ffe0ff */
[----:B------:R-:W1:Y:S01]  /*34b0*/  LDSM.16.M88.4 R36, [R145+0x5800] ;  /* 0x005800009124783b */ /* 0x000e620000000200 */
[----:B------:R-:W-:Y:S01]  /*34c0*/  IADD3 R133, R143, 0x1800, RZ ;  /* 0x000018008f857810 */ /* 0x000fe20007ffe0ff */
[----:B------:R-:W-:Y:S01]  /*34d0*/  IMAD.IADD R139, R145, 0x1, R2 ;  /* 0x00000001918b7824 */ /* 0x000fe200078e0202 */
[C---:B------:R-:W-:Y:S01]  /*34e0*/  IADD3 R131, R143.reuse, 0x2000, RZ ;  /* 0x000020008f837810 */ /* 0x040fe20007ffe0ff */
[----:B-1----:R-:W-:Y:S01]  /*34f0*/  LDSM.16.M88.4 R32, [R143] ;  /* 0x000000008f20783b */ /* 0x002fe20000000200 */
[----:B------:R-:W-:Y:S01]  /*3500*/  IMAD.IADD R132, R2, 0x1, R143 ;  /* 0x0000000102847824 */ /* 0x000fe200078e028f */
[----:B------:R-:W-:Y:S01]  /*3510*/  IADD3 R130, R143, 0x2800, RZ ;  /* 0x000028008f827810 */ /* 0x000fe20007ffe0ff */
[----:B------:R-:W-:Y:S01]  /*3520*/  IMAD.IADD R2, R3, 0x1, R154 ;  /* 0x0000000103027824 */ /* 0x000fe200078e029a */
[----:B------:R-:W1:Y:S01]  /*3530*/  LDSM.16.M88.4 R60, [R144] ;  /* 0x00000000903c783b */ /* 0x000e620000000200 */
[----:B------:R-:W-:-:S02]  /*3540*/  IADD3 R129, R143, 0x3000, RZ ;  /* 0x000030008f817810 */ /* 0x000fc40007ffe0ff */
[----:B------:R-:W-:Y:S01]  /*3550*/  IADD3 R128, R143, 0x3800, RZ ;  /* 0x000038008f807810 */ /* 0x000fe20007ffe0ff */
[----:B------:R-:W3:Y:S04]  /*3560*/  LDSM.16.M88.4 R68, [R143+0x800] ;  /* 0x000800008f44783b */ /* 0x000ee80000000200 */
[----:B------:R-:W1:Y:S04]  /*3570*/  LDSM.16.M88.4 R64, [R143+0x1000] ;  /* 0x001000008f40783b */ /* 0x000e680000000200 */
[----:B------:R-:W1:Y:S04]  /*3580*/  LDSM.16.M88.4 R56, [R143+0x1800] ;  /* 0x001800008f38783b */ /* 0x000e680000000200 */
[----:B------:R-:W-:Y:S01]  /*3590*/  LDSM.16.M88.4 R40, [R139+0x4000] ;  /* 0x004000008b28783b */ /* 0x000fe20000000200 */
[C---:B--2---:R-:W-:Y:S03]  /*35a0*/  HMMA.16816.F32.BF16 R28, R48.reuse, R20, RZ ;  /* 0x00000014301c723c */ /* 0x044fe600000418ff */
[----:B------:R-:W2:Y:S04]  /*35b0*/  LDSM.16.M88.4 R44, [R142] ;  /* 0x000000008e2c783b */ /* 0x000ea80000000200 */
[----:B------:R-:W-:Y:S01]  /*35c0*/  LDSM.16.M88.4 R76, [R139+0x5800] ;  /* 0x005800008b4c783b */ /* 0x000fe20000000200 */
[C---:B------:R-:W-:Y:S08]  /*35d0*/  HMMA.16816.F32.BF16 R20, R48.reuse, R22, RZ ;  /* 0x000000163014723c */ /* 0x040ff000000418ff */
[C---:B----4-:R-:W-:Y:S08]  /*35e0*/  HMMA.16816.F32.BF16 R16, R48.reuse, R12, RZ ;  /* 0x0000000c3010723c */ /* 0x050ff000000418ff */
[C---:B-----5:R-:W-:Y:S08]  /*35f0*/  HMMA.16816.F32.BF16 R8, R48.reuse, R72, RZ ;  /* 0x000000483008723c */ /* 0x060ff000000418ff */
[C---:B------:R-:W-:Y:S08]  /*3600*/  HMMA.16816.F32.BF16 R12, R48.reuse, R14, RZ ;  /* 0x0000000e300c723c */ /* 0x040ff000000418ff */
[C---:B------:R-:W-:Y:S08]  /*3610*/  HMMA.16816.F32.BF16 R72, R48.reuse, R74, RZ ;  /* 0x0000004a3048723c */ /* 0x040ff000000418ff */
[C---:B------:R-:W-:Y:S08]  /*3620*/  HMMA.16816.F32.BF16 R52, R48.reuse, R36, RZ ;  /* 0x000000243034723c */ /* 0x040ff000000418ff */
[----:B------:R-:W-:Y:S01]  /*3630*/  HMMA.16816.F32.BF16 R48, R48, R38, RZ ;  /* 0x000000263030723c */ /* 0x000fe200000418ff */
[----:B------:R-:W4:Y:S07]  /*3640*/  LDSM.16.M88.4 R36, [R139+0x4800] ;  /* 0x004800008b24783b */ /* 0x000f2e0000000200 */
[C---:B-1----:R-:W-:Y:S08]  /*3650*/  HMMA.16816.F32.BF16 R28, R60.reuse, R32, R28 ;  /* 0x000000203c1c723c */ /* 0x042ff0000004181c */
[C---:B------:R-:W-:Y:S01]  /*3660*/  HMMA.16816.F32.BF16 R20, R60.reuse, R34, R20 ;  /* 0x000000223c14723c */ /* 0x040fe20000041814 */
[----:B------:R-:W1:Y:S07]  /*3670*/  LDSM.16.M88.4 R32, [R139+0x5000] ;  /* 0x005000008b20783b */ /* 0x000e6e0000000200 */
[C---:B---3--:R-:W-:Y:S08]  /*3680*/  HMMA.16816.F32.BF16 R16, R60.reuse, R68, R16 ;  /* 0x000000443c10723c */ /* 0x048ff00000041810 */
[C---:B------:R-:W-:Y:S01]  /*3690*/  HMMA.16816.F32.BF16 R12, R60.reuse, R70, R12 ;  /* 0x000000463c0c723c */ /* 0x040fe2000004180c */
[----:B------:R-:W-:Y:S07]  /*36a0*/  LDSM.16.M88.4 R68, [R141] ;  /* 0x000000008d44783b */ /* 0x000fee0000000200 */
[C---:B------:R-:W-:Y:S08]  /*36b0*/  HMMA.16816.F32.BF16 R8, R60.reuse, R64, R8 ;  /* 0x000000403c08723c */ /* 0x040ff00000041808 */
[C---:B------:R-:W-:Y:S01]  /*36c0*/  HMMA.16816.F32.BF16 R72, R60.reuse, R66, R72 ;  /* 0x000000423c48723c */ /* 0x040fe20000041848 */
[----:B------:R-:W3:Y:S07]  /*36d0*/  LDSM.16.M88.4 R64, [R132] ;  /* 0x000000008440783b */ /* 0x000eee0000000200 */
[C---:B------:R-:W-:Y:S08]  /*36e0*/  HMMA.16816.F32.BF16 R52, R60.reuse, R56, R52 ;  /* 0x000000383c34723c */ /* 0x040ff00000041834 */
[----:B------:R-:W-:Y:S01]  /*36f0*/  HMMA.16816.F32.BF16 R48, R60, R58, R48 ;  /* 0x0000003a3c30723c */ /* 0x000fe20000041830 */
[----:B------:R-:W-:Y:S04]  /*3700*/  LDSM.16.M88.4 R56, [R146+0x2000] ;  /* 0x002000009238783b */ /* 0x000fe80000000200 */
[----:B------:R-:W-:Y:S03]  /*3710*/  LDSM.16.M88.4 R60, [R145+0x7000] ;  /* 0x00700000913c783b */ /* 0x000fe60000000200 */
[C---:B--2---:R-:W-:Y:S08]  /*3720*/  HMMA.16816.F32.BF16 R28, R44.reuse, R40, R28 ;  /* 0x000000282c1c723c */ /* 0x044ff0000004181c */
[C---:B------:R-:W-:Y:S01]  /*3730*/  HMMA.16816.F32.BF16 R20, R44.reuse, R42, R20 ;  /* 0x0000002a2c14723c */ /* 0x040fe20000041814 */
[----:B------:R-:W2:Y:S07]  /*3740*/  LDSM.16.M88.4 R40, [R132+0x800] ;  /* 0x000800008428783b */ /* 0x000eae0000000200 */
        /* <DEDUP_REMOVED lines=8> */
[----:B------:R-:W5:Y:S04]  /*37d0*/  LDSM.16.M88.4 R44, [R145+0x6000] ;  /* 0x00600000912c783b */ /* 0x000f680000000200 */
[----:B------:R-:W-:Y:S03]  /*37e0*/  LDSM.16.M88.4 R76, [R145+0x7800] ;  /* 0x00780000914c783b */ /* 0x000fe60000000200 */
[C---:B---3--:R-:W-:Y:S08]  /*37f0*/  HMMA.16816.F32.BF16 R28, R68.reuse, R64, R28 ;  /* 0x00000040441c723c */ /* 0x048ff0000004181c */
[C---:B------:R-:W-:Y:S01]  /*3800*/  HMMA.16816.F32.BF16 R20, R68.reuse, R66, R20 ;  /* 0x000000424414723c */ /* 0x040fe20000041814 */
[----:B------:R-:W3:Y:S07]  /*3810*/  LDSM.16.M88.4 R64, [R145+0x6800] ;  /* 0x006800009140783b */ /* 0x000eee0000000200 */
[C---:B--2---:R-:W-:Y:S08]  /*3820*/  HMMA.16816.F32.BF16 R16, R68.reuse, R40, R16 ;  /* 0x000000284410723c */ /* 0x044ff00000041810 */
[C---:B------:R-:W-:Y:S01]  /*3830*/  HMMA.16816.F32.BF16 R12, R68.reuse, R42, R12 ;  /* 0x0000002a440c723c */ /* 0x040fe2000004180c */
[----:B------:R-:W-:Y:S07]  /*3840*/  LDSM.16.M88.4 R40, [R144+0x2000] ;  /* 0x002000009028783b */ /* 0x000fee0000000200 */
[C---:B----4-:R-:W-:Y:S08]  /*3850*/  HMMA.16816.F32.BF16 R8, R68.reuse, R36, R8 ;  /* 0x000000244408723c */ /* 0x050ff00000041808 */
[C---:B------:R-:W-:Y:S01]  /*3860*/  HMMA.16816.F32.BF16 R72, R68.reuse, R38, R72 ;  /* 0x000000264448723c */ /* 0x040fe20000041848 */
[----:B------:R-:W2:Y:S07]  /*3870*/  LDSM.16.M88.4 R36, [R143+0x2000] ;  /* 0x002000008f24783b */ /* 0x000eae0000000200 */
[C---:B-1----:R-:W-:Y:S08]  /*3880*/  HMMA.16816.F32.BF16 R52, R68.reuse, R32, R52 ;  /* 0x000000204434723c */ /* 0x042ff00000041834 */
[----:B------:R-:W-:Y:S01]  /*3890*/  HMMA.16816.F32.BF16 R48, R68, R34, R48 ;  /* 0x000000224430723c */ /* 0x000fe20000041830 */
[----:B------:R-:W1:Y:S04]  /*38a0*/  LDSM.16.M88.4 R32, [R143+0x2800] ;  /* 0x002800008f20783b */ /* 0x000e680000000200 */
[----:B------:R-:W-:Y:S03]  /*38b0*/  LDSM.16.M88.4 R68, [R143+0x3800] ;  /* 0x003800008f44783b */ /* 0x000fe60000000200 */
[C---:B-----5:R-:W-:Y:S08]  /*38c0*/  HMMA.16816.F32.BF16 R28, R56.reuse, R44, R28 ;  /* 0x0000002c381c723c */ /* 0x060ff0000004181c */
[C---:B------:R-:W-:Y:S01]  /*38d0*/  HMMA.16816.F32.BF16 R20, R56.reuse, R46, R20 ;  /* 0x0000002e3814723c */ /* 0x040fe20000041814 */
[----:B------:R-:W-:Y:S07]  /*38e0*/  LDSM.16.M88.4 R44, [R143+0x3000] ;  /* 0x003000008f2c783b */ /* 0x000fee0000000200 */
[C---:B---3--:R-:W-:Y:S08]  /*38f0*/  HMMA.16816.F32.BF16 R16, R56.reuse, R64, R16 ;  /* 0x000000403810723c */ /* 0x048ff00000041810 */
[C---:B------:R-:W-:Y:S08]  /*3900*/  HMMA.16816.F32.BF16 R12, R56.reuse, R66, R12 ;  /* 0x00000042380c723c */ /* 0x040ff0000004180c */
[C---:B------:R-:W-:Y:S08]  /*3910*/  HMMA.16816.F32.BF16 R8, R56.reuse, R60, R8 ;  /* 0x0000003c3808723c */ /* 0x040ff00000041808 */
[C---:B------:R-:W-:Y:S01]  /*3920*/  HMMA.16816.F32.BF16 R72, R56.reuse, R62, R72 ;  /* 0x0000003e3848723c */ /* 0x040fe20000041848 */
[----:B------:R-:W-:Y:S07]  /*3930*/  LDSM.16.M88.4 R60, [R139+0x6000] ;  /* 0x006000008b3c783b */ /* 0x000fee0000000200 */
[----:B------:R-:W-:Y:S01]  /*3940*/  HMMA.16816.F32.BF16 R64, R56, R76, R52 ;  /* 0x0000004c3840723c */ /* 0x000fe20000041834 */
[----:B------:R-:W3:Y:S07]  /*3950*/  LDSM.16.M88.4 R52, [R142+0x2000] ;  /* 0x002000008e34783b */ /* 0x000eee0000000200 */
[----:B--2---:R-:W-:Y:S08]  /*3960*/  HMMA.16816.F32.BF16 R28, R40, R36, R28 ;  /* 0x00000024281c723c */ /* 0x004ff0000004181c */
[----:B------:R-:W-:Y:S01]  /*3970*/  HMMA.16816.F32.BF16 R48, R56, R78, R48 ;  /* 0x0000004e3830723c */ /* 0x000fe20000041830 */
[----:B------:R-:W2:Y:S07]  /*3980*/  LDSM.16.M88.4 R56, [R139+0x6800] ;  /* 0x006800008b38783b */ /* 0x000eae0000000200 */
[C---:B------:R-:W-:Y:S01]  /*3990*/  HMMA.16816.F32.BF16 R20, R40.reuse, R38, R20 ;  /* 0x000000262814723c */ /* 0x040fe20000041814 */
[----:B------:R-:W-:Y:S07]  /*39a0*/  LDSM.16.M88.4 R36, [R132+0x2000] ;  /* 0x002000008424783b */ /* 0x000fee0000000200 */
[C---:B-1----:R-:W-:Y:S01]  /*39b0*/  HMMA.16816.F32.BF16 R76, R40.reuse, R32, R16 ;  /* 0x00000020284c723c */ /* 0x042fe20000041810 */
[----:B------:R-:W1:Y:S07]  /*39c0*/  LDSM.16.M88.4 R16, [R141+0x2000] ;  /* 0x002000008d10783b */ /* 0x000e6e0000000200 */
[----:B------:R-:W-:Y:S01]  /*39d0*/  HMMA.16816.F32.BF16 R12, R40, R34, R12 ;  /* 0x00000022280c723c */ /* 0x000fe2000004180c */
[----:B------:R-:W-:Y:S07]  /*39e0*/  LDSM.16.M88.4 R32, [R132+0x2800] ;  /* 0x002800008420783b */ /* 0x000fee0000000200 */
[C---:B---3--:R-:W-:Y:S08]  /*39f0*/  HMMA.16816.F32.BF16 R28, R52.reuse, R60, R28 ;  /* 0x0000003c341c723c */ /* 0x048ff0000004181c */
[----:B------:R-:W-:Y:S01]  /*3a00*/  HMMA.16816.F32.BF16 R60, R52, R62, R20 ;  /* 0x0000003e343c723c */ /* 0x000fe20000041814 */
[----:B------:R-:W3:Y:S07]  /*3a10*/  LDSM.16.M88.4 R20, [R139+0x7000] ;  /* 0x007000008b14783b */ /* 0x000eee0000000200 */
[----:B------:R-:W-:Y:S01]  /*3a20*/  HMMA.16816.F32.BF16 R8, R40, R44, R8 ;  /* 0x0000002c2808723c */ /* 0x000fe20000041808 */
[----:B------:R-:W-:Y:S07]  /*3a30*/  I2F R45, R2 ;  /* 0x00000002002d7306 */ /* 0x000fee0000201400 */
[----:B--2---:R-:W-:Y:S07]  /*3a40*/  HMMA.16816.F32.BF16 R76, R52, R56, R76 ;  /* 0x00000038344c723c */ /* 0x004fee000004184c */
[----:B------:R-:W-:Y:S01]  /*3a50*/  IADD3 R56, R2, 0x9, RZ ;  /* 0x0000000902387810 */ /* 0x000fe20007ffe0ff */
[C---:B-1----:R-:W-:Y:S07]  /*3a60*/  HMMA.16816.F32.BF16 R28, R16.reuse, R36, R28 ;  /* 0x00000024101c723c */ /* 0x042fee000004181c */
[C---:B------:R-:W-:Y:S01]  /*3a70*/  IADD3 R37, R119.reuse, 0x8, RZ ;  /* 0x0000000877257810 */ /* 0x040fe20007ffe0ff */
[----:B------:R-:W-:Y:S01]  /*3a80*/  HMMA.16816.F32.BF16 R60, R16, R38, R60 ;  /* 0x00000026103c723c */ /* 0x000fe2000004183c */
[----:B------:R-:W-:-:S02]  /*3a90*/  IMNMX R119, R119, R82, PT ;  /* 0x0000005277777217 */ /* 0x000fc40003800200 */
[----:B------:R-:W-:Y:S02]  /*3aa0*/  IMNMX R118, R37, R82, PT ;  /* 0x0000005225767217 */ /* 0x000fe40003800200 */
[----:B------:R-:W1:Y:S01]  /*3ab0*/  LDSM.16.M88.4 R36, [R139+0x7800] ;  /* 0x007800008b24783b */ /* 0x000e620000000200 */
[C---:B------:R-:W-:Y:S02]  /*3ac0*/  ISETP.GE.AND P6, PT, R56.reuse, R119, PT ;  /* 0x000000773800720c */ /* 0x040fe40003fc6270 */
[----:B------:R-:W-:Y:S01]  /*3ad0*/  HMMA.16816.F32.BF16 R72, R40, R46, R72 ;  /* 0x0000002e2848723c */ /* 0x000fe20000041848 */
[----:B------:R-:W-:-:S06]  /*3ae0*/  ISETP.GE.AND P4, PT, R56, R118, PT ;  /* 0x000000763800720c */ /* 0x000fcc0003f86270 */
[C---:B------:R-:W-:Y:S01]  /*3af0*/  IADD3 R46, R2.reuse, 0x10, RZ ;  /* 0x00000010022e7810 */ /* 0x040fe20007ffe0ff */
[C---:B------:R-:W-:Y:S08]  /*3b00*/  HMMA.16816.F32.BF16 R64, R40.reuse, R68, R64 ;  /* 0x000000442840723c */ /* 0x040ff00000041840 */
[----:B------:R-:W-:Y:S07]  /*3b10*/  HMMA.16816.F32.BF16 R48, R40, R70, R48 ;  /* 0x000000462830723c */ /* 0x000fee0000041830 */
[----:B------:R-:W-:Y:S01]  /*3b20*/  SHF.R.S32.HI R41, RZ, 0x1f, R84 ;  /* 0x0000001fff297819 */ /* 0x000fe20000011454 */
[----:B------:R-:W-:Y:S01]  /*3b30*/  HMMA.16816.F32.BF16 R12, R52, R58, R12 ;  /* 0x0000003a340c723c */ /* 0x000fe2000004180c */
[----:B------:R-:W-:-:S02]  /*3b40*/  IADD3 R40, R2, 0x1, RZ ;  /* 0x0000000102287810 */ /* 0x000fc40007ffe0ff */
[----:B------:R-:W-:Y:S02]  /*3b50*/  LEA.HI R41, R41, R84, RZ, 0x2 ;  /* 0x0000005429297211 */ /* 0x000fe400078f10ff */
[----:B------:R-:W2:Y:S01]  /*3b60*/  I2F R44, R40 ;  /* 0x00000028002c7306 */ /* 0x000ea20000201400 */
[C---:B------:R-:W-:Y:S02]  /*3b70*/  ISETP.GE.AND P5, PT, R40.reuse, R119, PT ;  /* 0x000000772800720c */ /* 0x040fe40003fa6270 */
[----:B------:R-:W-:Y:S01]  /*3b80*/  LOP3.LUT R41, R41, 0xfffffffc, RZ, 0xc0, !PT ;  /* 0xfffffffc29297812 */ /* 0x000fe200078ec0ff */
[----:B---3--:R-:W-:Y:S01]  /*3b90*/  HMMA.16816.F32.BF16 R8, R52, R20, R8 ;  /* 0x000000143408723c */ /* 0x008fe20000041808 */
[----:B------:R-:W-:-:S03]  /*3ba0*/  ISETP.GE.AND P1, PT, R40, R118, PT ;  /* 0x000000762800720c */ /* 0x000fc60003f26270 */
[----:B------:R-:W-:Y:S01]  /*3bb0*/  IMAD.IADD R162, R84, 0x1, -R41 ;  /* 0x0000000154a27824 */ /* 0x000fe200078e0a29 */
[----:B------:R-:W-:Y:S01]  /*3bc0*/  IADD3 R41, R2, 0x8, RZ ;  /* 0x0000000802297810 */ /* 0x000fe20007ffe0ff */
[----:B------:R-:W3:Y:S02]  /*3bd0*/  I2F R20, R56 ;  /* 0x0000003800147306 */ /* 0x000ee40000201400 */
[----:B------:R-:W-:Y:S01]  /*3be0*/  HMMA.16816.F32.BF16 R76, R16, R32, R76 ;  /* 0x00000020104c723c */ /* 0x000fe2000004184c */
[C---:B------:R-:W-:Y:S02]  /*3bf0*/  ISETP.GE.AND P3, PT, R41.reuse, R119, PT ;  /* 0x000000772900720c */ /* 0x040fe40003f66270 */
[----:B------:R-:W-:Y:S01]  /*3c00*/  ISETP.GE.AND P2, PT, R41, R118, PT ;  /* 0x000000762900720c */ /* 0x000fe20003f46270 */
[CC--:B--2---:R-:W-:Y:S02]  /*3c10*/  FFMA.FTZ R29, R0.reuse, R44.reuse, R29 ;  /* 0x0000002c001d7223 */ /* 0x0c4fe4000001001d */
[----:B------:R2:W4:Y:S01]  /*3c20*/  I2F R47, R41 ;  /* 0x00000029002f7306 */ /* 0x0005220000201400 */
[----:B------:R-:W-:Y:S01]  /*3c30*/  FFMA.FTZ R31, R0, R44, R31 ;  /* 0x0000002c001f7223 */ /* 0x000fe2000001001f */
[----:B------:R-:W-:Y:S01]  /*3c40*/  HMMA.16816.F32.BF16 R72, R52, R22, R72 ;  /* 0x000000163448723c */ /* 0x000fe20000041848 */
[----:B------:R-:W-:-:S02]  /*3c50*/  FSEL R32, R29, -INF , !P5 ;  /* 0xff8000001d207808 */ /* 0x000fc40006800000 */
[----:B------:R-:W-:Y:S02]  /*3c60*/  ISETP.GE.AND P5, PT, R46, R119, PT ;  /* 0x000000772e00720c */ /* 0x000fe40003fa6270 */
[----:B------:R-:W-:Y:S01]  /*3c70*/  FSEL R31, R31, -INF , !P1 ;  /* 0xff8000001f1f7808 */ /* 0x000fe20004800000 */
[----:B------:R-:W5:Y:S01]  /*3c80*/  I2F R21, R46 ;  /* 0x0000002e00157306 */ /* 0x000f620000201400 */
[-C--:B---3--:R-:W-:Y:S01]  /*3c90*/  FFMA.FTZ R61, R0, R20.reuse, R61 ;  /* 0x00000014003d7223 */ /* 0x088fe2000001003d */
[----:B------:R-:W-:Y:S01]  /*3ca0*/  IADD3 R22, R2, 0x18, RZ ;  /* 0x0000001802167810 */ /* 0x000fe20007ffe0ff */
[----:B------:R-:W-:Y:S01]  /*3cb0*/  FFMA.FTZ R63, R0, R20, R63 ;  /* 0x00000014003f7223 */ /* 0x000fe2000001003f */
[----:B------:R-:W-:Y:S01]  /*3cc0*/  HMMA.16816.F32.BF16 R12, R16, R34, R12 ;  /* 0x00000022100c723c */ /* 0x000fe2000004180c */
[-C--:B------:R-:W-:Y:S02]  /*3cd0*/  ISETP.GE.AND P1, PT, R46, R118.reuse, PT ;  /* 0x000000762e00720c */ /* 0x080fe40003f26270 */
[----:B------:R-:W-:Y:S01]  /*3ce0*/  IADD3 R33, R2, 0x11, RZ ;  /* 0x0000001102217810 */ /* 0x000fe20007ffe0ff */
[----:B--2---:R-:W2:Y:S01]  /*3cf0*/  LDSM.16.M88.4 R40, [R132+0x3000] ;  /* 0x003000008428783b */ /* 0x004ea20000000200 */
[----:B------:R3:W3:Y:S01]  /*3d00*/  I2F R35, R22 ;  /* 0x0000001600237306 */ /* 0x0006e20000201400 */
[CC--:B----4-:R-:W-:Y:S01]  /*3d10*/  FFMA.FTZ R44, R0.reuse, R47.reuse, R60 ;  /* 0x0000002f002c7223 */ /* 0x0d0fe2000001003c */
[----:B------:R-:W-:Y:S01]  /*3d20*/  FSEL R34, R61, -INF , !P6 ;  /* 0xff8000003d227808 */ /* 0x000fe20007000000 */
[C---:B-1----:R-:W-:Y:S01]  /*3d30*/  HMMA.16816.F32.BF16 R64, R52.reuse, R36, R64 ;  /* 0x000000243440723c */ /* 0x042fe20000041840 */
[----:B------:R-:W-:Y:S01]  /*3d40*/  FSEL R61, R63, -INF , !P4 ;  /* 0xff8000003f3d7808 */ /* 0x000fe20006000000 */
[----:B------:R-:W-:Y:S01]  /*3d50*/  FFMA.FTZ R59, R0, R47, R62 ;  /* 0x0000002f003b7223 */ /* 0x000fe2000001003e */
[----:B------:R-:W-:Y:S01]  /*3d60*/  ISETP.GE.AND P6, PT, R22, R119, PT ;  /* 0x000000771600720c */ /* 0x000fe20003fc6270 */
[-C--:B-----5:R-:W-:Y:S01]  /*3d70*/  FFMA.FTZ R46, R0, R21.reuse, R76 ;  /* 0x00000015002e7223 */ /* 0x0a0fe2000001004c */
[----:B------:R-:W-:Y:S01]  /*3d80*/  ISETP.GE.AND P4, PT, R22, R118, PT ;  /* 0x000000761600720c */ /* 0x000fe20003f86270 */
[----:B------:R-:W1:Y:S01]  /*3d90*/  I2F R29, R33 ;  /* 0x00000021001d7306 */ /* 0x000e620000201400 */
[----:B------:R-:W-:Y:S01]  /*3da0*/  FFMA.FTZ R37, R0, R21, R78 ;  /* 0x0000001500257223 */ /* 0x000fe2000001004e */
[----:B------:R-:W-:Y:S01]  /*3db0*/  IADD3 R47, R2, 0x19, RZ ;  /* 0x00000019022f7810 */ /* 0x000fe20007ffe0ff */
[----:B------:R-:W-:Y:S01]  /*3dc0*/  HMMA.16816.F32.BF16 R48, R52, R38, R48 ;  /* 0x000000263430723c */ /* 0x000fe20000041830 */
[----:B------:R-:W-:-:S02]  /*3dd0*/  FSEL R44, R44, -INF , !P3 ;  /* 0xff8000002c2c7808 */ /* 0x000fc40005800000 */
[----:B------:R-:W-:Y:S01]  /*3de0*/  FSEL R59, R59, -INF , !P2 ;  /* 0xff8000003b3b7808 */ /* 0x000fe20005000000 */
[----:B---3--:R-:W3:Y:S01]  /*3df0*/  LDSM.16.M88.4 R20, [R132+0x3800] ;  /* 0x003800008414783b */ /* 0x008ee20000000200 */
[----:B------:R-:W-:Y:S01]  /*3e00*/  ISETP.GE.AND P3, PT, R33, R119, PT ;  /* 0x000000772100720c */ /* 0x000fe20003f66270 */
[----:B------:R-:W-:-:S04]  /*3e10*/  DEPBAR.LE SB0, 0x0 ;  /* 0x000080000000791a */ /* 0x000fc80000000000 */
[----:B------:R-:W-:Y:S01]  /*3e20*/  ISETP.GE.AND P2, PT, R33, R118, PT ;  /* 0x000000762100720c */ /* 0x000fe20003f46270 */
[----:B------:R-:W-:Y:S01]  /*3e30*/  FFMA.FTZ R12, R0, R35, R12 ;  /* 0x00000023000c7223 */ /* 0x000fe2000001000c */
[----:B------:R-:W4:Y:S01]  /*3e40*/  I2F R33, R47 ;  /* 0x0000002f00217306 */ /* 0x000f220000201400 */
[----:B------:R-:W-:Y:S01]  /*3e50*/  IADD3 R56, R2, 0x20, RZ ;  /* 0x0000002002387810 */ /* 0x000fe20007ffe0ff */
[-C--:B-1----:R-:W-:Y:S01]  /*3e60*/  FFMA.FTZ R36, R0, R29.reuse, R77 ;  /* 0x0000001d00247223 */ /* 0x082fe2000001004d */
[----:B------:R-:W-:Y:S01]  /*3e70*/  IADD3 R38, R2, 0x28, RZ ;  /* 0x0000002802267810 */ /* 0x000fe20007ffe0ff */
[----:B------:R-:W-:Y:S01]  /*3e80*/  FFMA.FTZ R57, R0, R29, R79 ;  /* 0x0000001d00397223 */ /* 0x000fe2000001004f */
[----:B------:R-:W-:Y:S01]  /*3e90*/  FSEL R46, R46, -INF , !P5 ;  /* 0xff8000002e2e7808 */ /* 0x000fe20006800000 */
[----:B------:R-:W-:Y:S01]  /*3ea0*/  FFMA.FTZ R29, R0, R35, R14 ;  /* 0x00000023001d7223 */ /* 0x000fe2000001000e */
[----:B------:R-:W-:Y:S02]  /*3eb0*/  FSEL R14, R12, -INF , !P6 ;  /* 0xff8000000c0e7808 */ /* 0x000fe40007000000 */
[----:B------:R-:W-:-:S02]  /*3ec0*/  FSEL R37, R37, -INF , !P1 ;  /* 0xff80000025257808 */ /* 0x000fc40004800000 */
[C---:B------:R-:W-:Y:S02]  /*3ed0*/  ISETP.GE.AND P5, PT, R47.reuse, R119, PT ;  /* 0x000000772f00720c */ /* 0x040fe40003fa6270 */
[----:B------:R-:W-:Y:S01]  /*3ee0*/  ISETP.GE.AND P1, PT, R47, R118, PT ;  /* 0x000000762f00720c */ /* 0x000fe20003f26270 */
[C---:B--2---:R-:W-:Y:S01]  /*3ef0*/  HMMA.16816.F32.BF16 R8, R16.reuse, R40, R8 ;  /* 0x000000281008723c */ /* 0x044fe20000041808 */
[----:B------:R-:W1:Y:S01]  /*3f00*/  I2F R41, R56 ;  /* 0x0000003800297306 */ /* 0x000e620000201400 */
[CC--:B----4-:R-:W-:Y:S01]  /*3f10*/  FFMA.FTZ R12, R0.reuse, R33.reuse, R13 ;  /* 0x00000021000c7223 */ /* 0x0d0fe2000001000d */
[----:B------:R-:W-:Y:S01]  /*3f20*/  FSEL R29, R29, -INF , !P4 ;  /* 0xff8000001d1d7808 */ /* 0x000fe20006000000 */
[----:B------:R-:W-:Y:S01]  /*3f30*/  FFMA.FTZ R47, R0, R33, R15 ;  /* 0x00000021002f7223 */ /* 0x000fe2000001000f */
[C---:B------:R-:W-:Y:S02]  /*3f40*/  IADD3 R15, R2.reuse, 0x29, RZ ;  /* 0x00000029020f7810 */ /* 0x040fe40007ffe0ff */
[----:B------:R-:W-:Y:S01]  /*3f50*/  IADD3 R40, R2, 0x21, RZ ;  /* 0x0000002102287810 */ /* 0x000fe20007ffe0ff */
[----:B------:R-:W-:Y:S01]  /*3f60*/  HMMA.16816.F32.BF16 R72, R16, R42, R72 ;  /* 0x0000002a1048723c */ /* 0x000fe20000041848 */
[----:B------:R-:W2:Y:S01]  /*3f70*/  I2F R13, R38 ;  /* 0x00000026000d7306 */ /* 0x000ea20000201400 */
[----:B------:R-:W-:-:S02]  /*3f80*/  FSEL R36, R36, -INF , !P3 ;  /* 0xff80000024247808 */ /* 0x000fc40005800000 */
[-C--:B------:R-:W-:Y:S02]  /*3f90*/  ISETP.GE.AND P4, PT, R40, R118.reuse, PT ;  /* 0x000000762800720c */ /* 0x080fe40003f86270 */
[----:B------:R-:W-:Y:S02]  /*3fa0*/  FSEL R57, R57, -INF , !P2 ;  /* 0xff80000039397808 */ /* 0x000fe40005000000 */
[C---:B------:R-:W-:Y:S01]  /*3fb0*/  ISETP.GE.AND P3, PT, R56.reuse, R119, PT ;  /* 0x000000773800720c */ /* 0x040fe20003f66270 */
[----:B------:R-:W4:Y:S01]  /*3fc0*/  I2F R35, R40 ;  /* 0x0000002800237306 */ /* 0x000f220000201400 */
[C---:B---3--:R-:W-:Y:S01]  /*3fd0*/  HMMA.16816.F32.BF16 R64, R16.reuse, R20, R64 ;  /* 0x000000141040723c */ /* 0x048fe20000041840 */
[----:B------:R-:W-:Y:S02]  /*3fe0*/  ISETP.GE.AND P2, PT, R56, R118, PT ;  /* 0x000000763800720c */ /* 0x000fe40003f46270 */
[----:B------:R-:W-:Y:S02]  /*3ff0*/  FSEL R12, R12, -INF , !P5 ;  /* 0xff8000000c0c7808 */ /* 0x000fe40006800000 */
[----:B------:R-:W-:Y:S01]  /*4000*/  FSEL R47, R47, -INF , !P1 ;  /* 0xff8000002f2f7808 */ /* 0x000fe20004800000 */
[----:B-1----:R-:W-:Y:S01]  /*4010*/  FFMA.FTZ R122, R0, R41, R8 ;  /* 0x00000029007a7223 */ /* 0x002fe20000010008 */
[----:B------:R-:W-:Y:S01]  /*4020*/  ISETP.GE.AND P6, PT, R40, R119, PT ;  /* 0x000000772800720c */ /* 0x000fe20003fc6270 */
[----:B------:R-:W-:Y:S01]  /*4030*/  HMMA.16816.F32.BF16 R48, R16, R22, R48 ;  /* 0x000000161030723c */ /* 0x000fe20000041830 */
[----:B------:R-:W-:Y:S01]  /*4040*/  FFMA.FTZ R123, R0, R41, R10 ;  /* 0x00000029007b7223 */ /* 0x000fe2000001000a */
[----:B------:R-:W-:Y:S01]  /*4050*/  IADD3 R10, R2, 0x30, RZ ;  /* 0x00000030020a7810 */ /* 0x000fe20007ffe0ff */
[----:B------:R-:W1:Y:S01]  /*4060*/  I2F R8, R15 ;  /* 0x0000000f00087306 */ /* 0x000e620000201400 */
[----:B------:R-:W-:-:S02]  /*4070*/  FSEL R122, R122, -INF , !P3 ;  /* 0xff8000007a7a7808 */ /* 0x000fc40005800000 */
[CC--:B--2---:R-:W-:Y:S01]  /*4080*/  FFMA.FTZ R72, R0.reuse, R13.reuse, R72 ;  /* 0x0000000d00487223 */ /* 0x0c4fe20000010048 */
[----:B------:R-:W-:Y:S01]  /*4090*/  FSEL R123, R123, -INF , !P2 ;  /* 0xff8000007b7b7808 */ /* 0x000fe20005000000 */
[----:B------:R-:W-:Y:S01]  /*40a0*/  FFMA.FTZ R74, R0, R13, R74 ;  /* 0x0000000d004a7223 */ /* 0x000fe2000001004a */
[----:B------:R-:W-:Y:S01]  /*40b0*/  IADD3 R13, R2, 0x38, RZ ;  /* 0x00000038020d7810 */ /* 0x000fe20007ffe0ff */
[C---:B----4-:R-:W-:Y:S01]  /*40c0*/  FFMA.FTZ R124, R0.reuse, R35, R9 ;  /* 0x00000023007c7223 */ /* 0x050fe20000010009 */
[C---:B------:R-:W-:Y:S01]  /*40d0*/  ISETP.GE.AND P3, PT, R15.reuse, R119, PT ;  /* 0x000000770f00720c */ /* 0x040fe20003f66270 */
[----:B------:R-:W-:Y:S01]  /*40e0*/  FFMA.FTZ R11, R0, R35, R11 ;  /* 0x00000023000b7223 */ /* 0x000fe2000001000b */
[----:B------:R-:W2:Y:S01]  /*40f0*/  I2F R9, R10 ;  /* 0x0000000a00097306 */ /* 0x000ea20000201400 */
[----:B------:R-:W-:Y:S02]  /*4100*/  ISETP.GE.AND P2, PT, R15, R118, PT ;  /* 0x000000760f00720c */ /* 0x000fe40003f46270 */
[----:B------:R-:W-:-:S02]  /*4110*/  ISETP.GE.AND P5, PT, R38, R119, PT ;  /* 0x000000772600720c */ /* 0x000fc40003fa6270 */
[----:B------:R-:W-:Y:S01]  /*4120*/  FSEL R163, R11, -INF , !P4 ;  /* 0xff8000000ba37808 */ /* 0x000fe20006000000 */
[-C--:B-1----:R-:W-:Y:S01]  /*4130*/  FFMA.FTZ R73, R0, R8.reuse, R73 ;  /* 0x0000000800497223 */ /* 0x082fe20000010049 */
[----:B------:R-:W-:Y:S01]  /*4140*/  IADD3 R11, R2, 0x31, RZ ;  /* 0x00000031020b7810 */ /* 0x000fe20007ffe0ff */
[----:B------:R-:W1:Y:S01]  /*4150*/  I2F R17, R13 ;  /* 0x0000000d00117306 */ /* 0x000e620000201400 */
[----:B------:R-:W-:Y:S01]  /*4160*/  FFMA.FTZ R75, R0, R8, R75 ;  /* 0x00000008004b7223 */ /* 0x000fe2000001004b */
[----:B------:R-:W-:Y:S02]  /*4170*/  IADD3 R8, R2, 0x39, RZ ;  /* 0x0000003902087810 */ /* 0x000fe40007ffe0ff */
[----:B------:R-:W-:Y:S02]  /*4180*/  FSEL R126, R73, -INF , !P3 ;  /* 0xff800000497e7808 */ /* 0x000fe40005800000 */
[----:B------:R-:W-:Y:S02]  /*4190*/  ISETP.GE.AND P3, PT, R13, R119, PT ;  /* 0x000000770d00720c */ /* 0x000fe40003f66270 */
[----:B------:R-:W3:Y:S01]  /*41a0*/  I2F R15, R11 ;  /* 0x0000000b000f7306 */ /* 0x000ee20000201400 */
[-C--:B--2---:R-:W-:Y:S01]  /*41b0*/  FFMA.FTZ R64, R0, R9.reuse, R64 ;  /* 0x0000000900407223 */ /* 0x084fe20000010040 */
[----:B------:R-:W-:Y:S01]  /*41c0*/  ISETP.GE.AND P1, PT, R38, R118, PT ;  /* 0x000000762600720c */ /* 0x000fe20003f26270 */
[----:B------:R-:W-:Y:S01]  /*41d0*/  FFMA.FTZ R66, R0, R9, R66 ;  /* 0x0000000900427223 */ /* 0x000fe20000010042 */
[----:B------:R-:W-:-:S02]  /*41e0*/  FSEL R124, R124, -INF , !P6 ;  /* 0xff8000007c7c7808 */ /* 0x000fc40007000000 */
[----:B------:R-:W-:Y:S02]  /*41f0*/  FSEL R164, R72, -INF , !P5 ;  /* 0xff80000048a47808 */ /* 0x000fe40006800000 */
[----:B------:R-:W2:Y:S01]  /*4200*/  I2F R9, R8 ;  /* 0x0000000800097306 */ /* 0x000ea20000201400 */
[-C--:B-1----:R-:W-:Y:S01]  /*4210*/  FFMA.FTZ R48, R0, R17.reuse, R48 ;  /* 0x0000001100307223 */ /* 0x082fe20000010030 */
[----:B------:R-:W-:Y:S01]  /*4220*/  FSEL R165, R74, -INF , !P1 ;  /* 0xff8000004aa57808 */ /* 0x000fe20004800000 */
[----:B------:R-:W-:Y:S01]  /*4230*/  FFMA.FTZ R50, R0, R17, R50 ;  /* 0x0000001100327223 */ /* 0x000fe20000010032 */
[----:B------:R-:W-:Y:S02]  /*4240*/  ISETP.GE.AND P6, PT, R10, R119, PT ;  /* 0x000000770a00720c */ /* 0x000fe40003fc6270 */
[----:B------:R-:W-:Y:S02]  /*4250*/  FSEL R115, R48, -INF , !P3 ;  /* 0xff80000030737808 */ /* 0x000fe40005800000 */
[----:B------:R-:W-:Y:S01]  /*4260*/  ISETP.GT.AND P3, PT, R155, R148, PT ;  /* 0x000000949b00720c */ /* 0x000fe20003f64270 */
[-C--:B---3--:R-:W-:Y:S01]  /*4270*/  FFMA.FTZ R65, R0, R15.reuse, R65 ;  /* 0x0000000f00417223 */ /* 0x088fe20000010041 */
[----:B------:R-:W-:Y:S01]  /*4280*/  ISETP.GE.AND P4, PT, R10, R118, PT ;  /* 0x000000760a00720c */ /* 0x000fe20003f86270 */
[----:B------:R-:W-:Y:S01]  /*4290*/  FFMA.FTZ R67, R0, R15, R67 ;  /* 0x0000000f00437223 */ /* 0x000fe20000010043 */
[----:B------:R-:W-:Y:S01]  /*42a0*/  BAR.SYNC.DEFER_BLOCKING 0x0 ;  /* 0x0000000000007b1d */ /* 0x000fe20000010000 */
[----:B------:R-:W-:-:S02]  /*42b0*/  ISETP.GE.AND P5, PT, R11, R119, PT ;  /* 0x000000770b00720c */ /* 0x000fc40003fa6270 */
[----:B------:R-:W-:Y:S01]  /*42c0*/  ISETP.GE.AND P1, PT, R11, R118, PT ;  /* 0x000000760b00720c */ /* 0x000fe20003f26270 */
[-C--:B--2---:R-:W-:Y:S01]  /*42d0*/  FFMA.FTZ R49, R0, R9.reuse, R49 ;  /* 0x0000000900317223 */ /* 0x084fe20000010031 */
[----:B------:R-:W-:Y:S01]  /*42e0*/  FSEL R111, R64, -INF , !P6 ;  /* 0xff800000406f7808 */ /* 0x000fe20007000000 */
[----:B------:R-:W-:Y:S01]  /*42f0*/  FFMA.FTZ R51, R0, R9, R51 ;  /* 0x0000000900337223 */ /* 0x000fe20000010033 */
[----:B------:R-:W-:Y:S02]  /*4300*/  FSEL R109, R66, -INF , !P4 ;  /* 0xff800000426d7808 */ /* 0x000fe40006000000 */
[----:B------:R-:W-:Y:S02]  /*4310*/  FSEL R110, R65, -INF , !P5 ;  /* 0xff800000416e7808 */ /* 0x000fe40006800000 */
[----:B------:R-:W-:Y:S02]  /*4320*/  FSEL R108, R67, -INF , !P1 ;  /* 0xff800000436c7808 */ /* 0x000fe40004800000 */
[----:B------:R-:W-:-:S02]  /*4330*/  ISETP.GE.AND P6, PT, R2, R119, PT ;  /* 0x000000770200720c */ /* 0x000fc40003fc6270 */
[-C--:B------:R-:W-:Y:S01]  /*4340*/  ISETP.GE.AND P4, PT, R2, R118.reuse, PT ;  /* 0x000000760200720c */ /* 0x080fe20003f86270 */
[----:B------:R-:W-:Y:S01]  /*4350*/  FFMA.FTZ R2, R0, R45, R28 ;  /* 0x0000002d00027223 */ /* 0x000fe2000001001c */
[C---:B------:R-:W-:Y:S02]  /*4360*/  ISETP.GE.AND P5, PT, R8.reuse, R119, PT ;  /* 0x000000770800720c */ /* 0x040fe40003fa6270 */
[-C--:B------:R-:W-:Y:S01]  /*4370*/  ISETP.GE.AND P1, PT, R8, R118.reuse, PT ;  /* 0x000000760800720c */ /* 0x080fe20003f26270 */
[----:B------:R-:W-:Y:S01]  /*4380*/  FFMA.FTZ R8, R0, R45, R30 ;  /* 0x0000002d00087223 */ /* 0x000fe2000001001e */
[----:B------:R-:W-:Y:S02]  /*4390*/  FSEL R127, R75, -INF , !P2 ;  /* 0xff8000004b7f7808 */ /* 0x000fe40005000000 */
[----:B------:R-:W-:Y:S02]  /*43a0*/  ISETP.GE.AND P2, PT, R13, R118, PT ;  /* 0x000000760d00720c */ /* 0x000fe40003f46270 */
[----:B------:R-:W-:-:S02]  /*43b0*/  FSEL R2, R2, -INF , !P6 ;  /* 0xff80000002027808 */ /* 0x000fc40007000000 */
[----:B------:R-:W-:Y:S02]  /*43c0*/  FSEL R113, R50, -INF , !P2 ;  /* 0xff80000032717808 */ /* 0x000fe40005000000 */
[----:B------:R-:W-:Y:S02]  /*43d0*/  FSEL R8, R8, -INF , !P4 ;  /* 0xff80000008087808 */ /* 0x000fe40006000000 */
[----:B------:R-:W-:Y:S02]  /*43e0*/  FSEL R114, R49, -INF , !P5 ;  /* 0xff80000031727808 */ /* 0x000fe40006800000 */
[----:B------:R-:W-:Y:S01]  /*43f0*/  FSEL R112, R51, -INF , !P1 ;  /* 0xff80000033707808 */ /* 0x000fe20004800000 */
[----:B------:R-:W-:Y:S05]  /*4400*/  @!P3 BRA `(.L_x_7508) ;  /* 0x000009100000b947 */ /* 0x000fea0003800000 */
[----:B------:R-:W-:Y:S05]  /*4410*/  @!P0 BRA `(.L_x_7509) ;  /* 0x0000038000008947 */ /* 0x000fea0003800000 */
        /* <DEDUP_REMOVED lines=18> */
[C---:B------:R-:W-:Y:S01]  /*4540*/  IMAD R11, R80.reuse, R11, R10 ;  /* 0x0000000b500b7224 */ /* 0x040fe200078e020a */
[----:B------:R-:W-:Y:S01]  /*4550*/  LOP3.LUT R10, RZ, c[0x0][0x2d0], RZ, 0x33, !PT ;  /* 0x0000b400ff0a7a12 */ /* 0x000fe200078e33ff */
        /* <DEDUP_REMOVED lines=36> */
.L_x_7509:
[----:B------:R-:W-:-:S04]  /*47a0*/  LEA R16, -R6, RZ, 0x6 ;  /* 0x000000ff06107211 */ /* 0x000fc800078e31ff */
[----:B------:R-:W-:Y:S02]  /*47b0*/  SHF.R.S32.HI R11, RZ, 0x1f, R16 ;  /* 0x0000001fff0b7819 */ /* 0x000fe40000011410 */
.L_x_7510:
        /* <DEDUP_REMOVED lines=82> */
.L_x_7512:
[----:B------:R-:W-:Y:S05]  /*4ce0*/  BSYNC B0 ;  /* 0x0000000000007941 */ /* 0x000fea0003800000 */
.L_x_7511:
[----:B------:R-:W0:Y:S01]  /*4cf0*/  LDGDEPBAR ;  /* 0x00000000000079af */ /* 0x000e220000000000 */
[----:B------:R-:W-:-:S04]  /*4d00*/  IADD3 R117, P1, R16, R117, RZ ;  /* 0x0000007510757210 */ /* 0x000fc80007f3e0ff */
[----:B------:R-:W-:Y:S02]  /*4d10*/  IADD3.X R116, R11, R116, RZ, P1, !PT ;  /* 0x000000740b747210 */ /* 0x000fe40000ffe4ff */
.L_x_7508:
        /* <DEDUP_REMOVED lines=32> */
[-C--:B------:R-:W-:Y:S01]  /*4f20*/  LEA R138, R7, R140.reuse, 0x1 ;  /* 0x0000008c078a7211 */ /* 0x080fe200078e08ff */
[----:B------:R-:W2:Y:S01]  /*4f30*/  SHFL.BFLY PT, R10, R11, 0x2, 0x1f ;  /* 0x0c401f000b0a7f89 */ /* 0x000ea200000e0000 */
[----:B------:R-:W-:Y:S02]  /*4f40*/  FMNMX.FTZ R16, R112, R3, !PT ;  /* 0x0000000370107209 */ /* 0x000fe40007810000 */
[C---:B------:R-:W-:Y:S01]  /*4f50*/  LEA R137, R5.reuse, R140, 0x1 ;  /* 0x0000008c05897211 */ /* 0x040fe200078e08ff */
[----:B-1----:R-:W-:Y:S01]  /*4f60*/  LDSM.16.MT88.4 R40, [R138+0x8000] ;  /* 0x008000008a28783b */ /* 0x002fe20000004200 */
[----:B------:R-:W-:-:S03]  /*4f70*/  LEA R136, R5, R138, 0x1 ;  /* 0x0000008a05887211 */ /* 0x000fc600078e08ff */
[----:B------:R-:W1:Y:S04]  /*4f80*/  SHFL.BFLY PT, R9, R16, 0x2, 0x1f ;  /* 0x0c401f0010097f89 */ /* 0x000e6800000e0000 */
[----:B------:R-:W-:Y:S04]  /*4f90*/  LDSM.16.MT88.4 R48, [R137+0x8000] ;  /* 0x008000008930783b */ /* 0x000fe80000004200 */
[----:B------:R-:W-:Y:S04]  /*4fa0*/  LDSM.16.MT88.4 R72, [R138+0xa000] ;  /* 0x00a000008a48783b */ /* 0x000fe80000004200 */
[----:B------:R-:W-:Y:S01]  /*4fb0*/  LDSM.16.MT88.4 R80, [R137+0xa000] ;  /* 0x00a000008950783b */ /* 0x000fe20000004200 */
[----:B--2---:R-:W-:-:S03]  /*4fc0*/  FMNMX.FTZ R10, R11, R10, !PT ;  /* 0x0000000a0b0a7209 */ /* 0x004fc60007810000 */
[----:B------:R-:W-:Y:S04]  /*4fd0*/  LDSM.16.MT88.4 R20, [R136+0x8800] ;  /* 0x008800008814783b */ /* 0x000fe80000004200 */
[----:B------:R-:W2:Y:S01]  /*4fe0*/  SHFL.BFLY PT, R3, R10, 0x1, 0x1f ;  /* 0x0c201f000a037f89 */ /* 0x000ea200000e0000 */
[----:B-1----:R-:W-:-:S03]  /*4ff0*/  FMNMX.FTZ R9, R16, R9, !PT ;  /* 0x0000000910097209 */ /* 0x002fc60007810000 */
[----:B------:R-:W-:Y:S04]  /*5000*/  LDSM.16.MT88.4 R16, [R137+0x8800] ;  /* 0x008800008910783b */ /* 0x000fe80000004200 */
[----:B------:R-:W1:Y:S01]  /*5010*/  SHFL.BFLY PT, R6, R9, 0x1, 0x1f ;  /* 0x0c201f0009067f89 */ /* 0x000e6200000e0000 */
[----:B--2---:R-:W-:-:S04]  /*5020*/  FMNMX.FTZ R3, R10, R3, !PT ;  /* 0x000000030a037209 */ /* 0x004fc80007810000 */
[C---:B------:R-:W-:Y:S01]  /*5030*/  FSETP.NEU.FTZ.AND P1, PT, R3.reuse, -INF , PT ;  /* 0xff8000000300780b */ /* 0x040fe20003f3d000 */
[----:B------:R-:W-:-:S05]  /*5040*/  FMUL.FTZ R121, R3, c[0x0][0x23c] ;  /* 0x00008f0003797a20 */ /* 0x000fca0000410000 */
[----:B------:R-:W-:-:S05]  /*5050*/  FSEL R121, R121, RZ, P1 ;  /* 0x000000ff79797208 */ /* 0x000fca0000800000 */
[--C-:B------:R-:W-:Y:S01]  /*5060*/  FFMA.FTZ R105, R2, c[0x0][0x23c], -R121.reuse ;  /* 0x00008f0002697a23 */ /* 0x100fe20000010879 */
[----:B-1----:R-:W-:Y:S01]  /*5070*/  FMNMX.FTZ R2, R9, R6, !PT ;  /* 0x0000000609027209 */ /* 0x002fe20007810000 */
        /* <DEDUP_REMOVED lines=8> */
[--C-:B------:R-:W-:Y:S01]  /*5100*/  FFMA.FTZ R102, R36, c[0x0][0x23c], -R121.reuse ;  /* 0x00008f0024667a23 */ /* 0x100fe20000010879 */
[----:B------:R-:W-:Y:S01]  /*5110*/  LEA R166, P1, R117, c[0x0][0x168], 0x1 ;  /* 0x00005a0075a67a11 */ /* 0x000fe200078208ff */
[----:B------:R-:W-:Y:S01]  /*5120*/  FFMA.FTZ R32, R14, c[0x0][0x23c], -R121 ;  /* 0x00008f000e207a23 */ /* 0x000fe20000010879 */
[----:B------:R-:W1:Y:S01]  /*5130*/  MUFU.EX2 R104, R104 ;  /* 0x0000006800687308 */ /* 0x000e620000000800 */
[----:B------:R-:W-:-:S02]  /*5140*/  FFMA.FTZ R107, R8, c[0x0][0x23c], -R120 ;  /* 0x00008f00086b7a23 */ /* 0x000fc40000010878 */
[--C-:B------:R-:W-:Y:S01]  /*5150*/  FFMA.FTZ R106, R31, c[0x0][0x23c], -R120.reuse ;  /* 0x00008f001f6a7a23 */ /* 0x100fe20000010878 */
[----:B------:R-:W-:Y:S01]  /*5160*/  LDSM.16.MT88.4 R8, [R138+0x8800] ;  /* 0x008800008a08783b */ /* 0x000fe20000004200 */
[--C-:B------:R-:W-:Y:S02]  /*5170*/  FFMA.FTZ R103, R59, c[0x0][0x23c], -R120.reuse ;  /* 0x00008f003b677a23 */ /* 0x100fe40000010878 */
[--C-:B------:R-:W-:Y:S01]  /*5180*/  FFMA.FTZ R100, R61, c[0x0][0x23c], -R120.reuse ;  /* 0x00008f003d647a23 */ /* 0x100fe20000010878 */
[----:B------:R-:W-:Y:S01]  /*5190*/  MUFU.EX2 R35, R35 ;  /* 0x0000002300237308 */ /* 0x000fe20000000800 */
[----:B------:R-:W-:Y:S02]  /*51a0*/  FFMA.FTZ R31, R12, c[0x0][0x23c], -R121 ;  /* 0x00008f000c1f7a23 */ /* 0x000fe40000010879 */
[--C-:B------:R-:W-:Y:S01]  /*51b0*/  FFMA.FTZ R101, R37, c[0x0][0x23c], -R120.reuse ;  /* 0x00008f0025657a23 */ /* 0x100fe20000010878 */
[----:B------:R-:W-:Y:S01]  /*51c0*/  LDSM.16.MT88.4 R12, [R140+0x8800] ;  /* 0x008800008c0c783b */ /* 0x000fe20000004200 */
[----:B------:R-:W-:-:S02]  /*51d0*/  FFMA.FTZ R30, R57, c[0x0][0x23c], -R120 ;  /* 0x00008f00391e7a23 */ /* 0x000fc40000010878 */
[--C-:B------:R-:W-:Y:S01]  /*51e0*/  FFMA.FTZ R29, R29, c[0x0][0x23c], -R120.reuse ;  /* 0x00008f001d1d7a23 */ /* 0x100fe20000010878 */
[----:B------:R-:W2:Y:S01]  /*51f0*/  MUFU.EX2 R34, R34 ;  /* 0x0000002200227308 */ /* 0x000ea20000000800 */
        /* <DEDUP_REMOVED lines=12> */
[--C-:B------:R-:W-:Y:S02]  /*52c0*/  FFMA.FTZ R115, R115, c[0x0][0x23c], -R121.reuse ;  /* 0x00008f0073737a23 */ /* 0x100fe40000010879 */
[----:B------:R-:W-:Y:S02]  /*52d0*/  FFMA.FTZ R168, R114, c[0x0][0x23c], -R121 ;  /* 0x00008f0072a87a23 */ /* 0x000fe40000010879 */
[----:B------:R-:W-:-:S02]  /*52e0*/  FFMA.FTZ R109, R109, c[0x0][0x23c], -R120 ;  /* 0x00008f006d6d7a23 */ /* 0x000fc40000010878 */
[----:B------:R-:W-:Y:S01]  /*52f0*/  MUFU.EX2 R103, R103 ;  /* 0x0000006700677308 */ /* 0x000fe20000000800 */
[--C-:B------:R-:W-:Y:S02]  /*5300*/  FFMA.FTZ R108, R108, c[0x0][0x23c], -R120.reuse ;  /* 0x00008f006c6c7a23 */ /* 0x100fe40000010878 */
[--C-:B------:R-:W-:Y:S02]  /*5310*/  FFMA.FTZ R167, R112, c[0x0][0x23c], -R120.reuse ;  /* 0x00008f0070a77a23 */ /* 0x100fe40000010878 */
[----:B------:R-:W-:Y:S02]  /*5320*/  FFMA.FTZ R113, R113, c[0x0][0x23c], -R120 ;  /* 0x00008f0071717a23 */ /* 0x000fe40000010878 */
[----:B------:R-:W-:Y:S01]  /*5330*/  FADD.FTZ R104, R105, R104 ;  /* 0x0000006869687221 */ /* 0x000fe20000010000 */
[----:B------:R-:W2:Y:S01]  /*5340*/  MUFU.EX2 R100, R100 ;  /* 0x0000006400647308 */ /* 0x000ea20000000800 */
[----:B---3--:R-:W-:Y:S01]  /*5350*/  F2FP.BF16.PACK_AB R85, R106, R107 ;  /* 0x0000006b6a55723e */ /* 0x008fe200000010ff */
[----:B------:R-:W-:-:S02]  /*5360*/  FADD.FTZ R106, R107, R106 ;  /* 0x0000006a6b6a7221 */ /* 0x000fc40000010000 */
[----:B------:R-:W-:-:S04]  /*5370*/  FADD.FTZ R35, R35, R104 ;  /* 0x0000006823237221 */ /* 0x000fc80000010000 */
[----:B------:R-:W-:Y:S01]  /*5380*/  MUFU.EX2 R33, R33 ;  /* 0x0000002100217308 */ /* 0x000fe20000000800 */
[----:B------:R-:W-:Y:S01]  /*5390*/  FADD.FTZ R34, R34, R35 ;  /* 0x0000002322227221 */ /* 0x000fe20000010000 */
[----:B--2---:R-:W-:-:S06]  /*53a0*/  F2FP.BF16.PACK_AB R87, R100, R103 ;  /* 0x000000676457723e */ /* 0x004fcc00000010ff */
[----:B------:R-:W2:Y:S01]  /*53b0*/  MUFU.EX2 R102, R102 ;  /* 0x0000006600667308 */ /* 0x000ea20000000800 */
[----:B------:R-:W-:-:S04]  /*53c0*/  FADD.FTZ R103, R103, R106 ;  /* 0x0000006a67677221 */ /* 0x000fc80000010000 */
[----:B------:R-:W-:Y:S01]  /*53d0*/  FADD.FTZ R100, R100, R103 ;  /* 0x0000006764647221 */ /* 0x000fe20000010000 */
[C---:B------:R-:W-:Y:S02]  /*53e0*/  HMMA.16816.F32.BF16 R36, R84.reuse, R40, RZ ;  /* 0x000000285424723c */ /* 0x040fe400000418ff */
[----:B------:R-:W-:Y:S06]  /*53f0*/  MUFU.EX2 R32, R32 ;  /* 0x0000002000207308 */ /* 0x000fec0000000800 */
[----:B------:R-:W-:Y:S02]  /*5400*/  HMMA.16816.F32.BF16 R40, R84, R42, RZ ;  /* 0x0000002a5428723c */ /* 0x000fe400000418ff */
[----:B------:R-:W3:Y:S01]  /*5410*/  MUFU.EX2 R31, R31 ;  /* 0x0000001f001f7308 */ /* 0x000ee20000000800 */
[----:B--2---:R-:W-:-:S05]  /*5420*/  F2FP.BF16.PACK_AB R4, R102, R33 ;  /* 0x000000216604723e */ /* 0x004fca00000010ff */
[C---:B------:R-:W-:Y:S02]  /*5430*/  HMMA.16816.F32.BF16 R96, R84.reuse, R92, RZ ;  /* 0x0000005c5460723c */ /* 0x040fe400000418ff */
[----:B------:R-:W-:Y:S06]  /*5440*/  MUFU.EX2 R101, R101 ;  /* 0x0000006500657308 */ /* 0x000fec0000000800 */
[----:B------:R-:W-:Y:S02]  /*5450*/  HMMA.16816.F32.BF16 R92, R84, R94, RZ ;  /* 0x0000005e545c723c */ /* 0x000fe400000418ff */
[----:B------:R-:W2:Y:S01]  /*5460*/  MUFU.EX2 R30, R30 ;  /* 0x0000001e001e7308 */ /* 0x000ea20000000800 */
[----:B---3--:R-:W-:-:S05]  /*5470*/  F2FP.BF16.PACK_AB R6, R31, R32 ;  /* 0x000000201f06723e */ /* 0x008fca00000010ff */
[C---:B------:R-:W-:Y:S02]  /*5480*/  HMMA.16816.F32.BF16 R60, R84.reuse, R64, RZ ;  /* 0x00000040543c723c */ /* 0x040fe400000418ff */
[----:B------:R-:W-:Y:S06]  /*5490*/  MUFU.EX2 R29, R29 ;  /* 0x0000001d001d7308 */ /* 0x000fec0000000800 */
[----:B------:R-:W-:Y:S02]  /*54a0*/  HMMA.16816.F32.BF16 R64, R84, R66, RZ ;  /* 0x000000425440723c */ /* 0x000fe400000418ff */
[----:B------:R-:W3:Y:S01]  /*54b0*/  MUFU.EX2 R28, R28 ;  /* 0x0000001c001c7308 */ /* 0x000ee20000000800 */
[----:B--2---:R-:W-:Y:S01]  /*54c0*/  F2FP.BF16.PACK_AB R5, R30, R101 ;  /* 0x000000651e05723e */ /* 0x004fe200000010ff */
[----:B------:R-:W-:-:S04]  /*54d0*/  FADD.FTZ R101, R101, R100 ;  /* 0x0000006465657221 */ /* 0x000fc80000010000 */
[C---:B------:R-:W-:Y:S01]  /*54e0*/  HMMA.16816.F32.BF16 R44, R84.reuse, R48, RZ ;  /* 0x00000030542c723c */ /* 0x040fe200000418ff */
[----:B------:R-:W-:Y:S01]  /*54f0*/  FADD.FTZ R30, R30, R101 ;  /* 0x000000651e1e7221 */ /* 0x000fe20000010000 */
[----:B------:R-:W-:Y:S06]  /*5500*/  MUFU.EX2 R125, R125 ;  /* 0x0000007d007d7308 */ /* 0x000fec0000000800 */
[----:B------:R-:W-:Y:S01]  /*5510*/  HMMA.16816.F32.BF16 R48, R84, R50, RZ ;  /* 0x000000325430723c */ /* 0x000fe200000418ff */
[----:B---3--:R-:W-:Y:S01]  /*5520*/  F2FP.BF16.PACK_AB R7, R28, R29 ;  /* 0x0000001d1c07723e */ /* 0x008fe200000010ff */
[----:B------:R-:W2:Y:S01]  /*5530*/  MUFU.EX2 R124, R124 ;  /* 0x0000007c007c7308 */ /* 0x000ea20000000800 */
[----:B------:R-:W-:-:S05]  /*5540*/  FADD.FTZ R29, R29, R30 ;  /* 0x0000001e1d1d7221 */ /* 0x000fca0000010000 */
[----:B-1----:R-:W-:Y:S01]  /*5550*/  HMMA.16816.F32.BF16 R52, R84, R56, RZ ;  /* 0x000000385434723c */ /* 0x002fe200000418ff */
[----:B------:R-:W-:Y:S01]  /*5560*/  FADD.FTZ R28, R28, R29 ;  /* 0x0000001d1c1c7221 */ /* 0x000fe20000010000 */
        /* <DEDUP_REMOVED lines=17> */
[C---:B-1----:R-:W-:Y:S02]  /*5680*/  HMMA.16816.F32.BF16 R60, R4.reuse, R8, R60 ;  /* 0x00000008043c723c */ /* 0x042fe4000004183c */
[----:B------:R-:W-:Y:S06]  /*5690*/  MUFU.EX2 R112, R113 ;  /* 0x0000007100707308 */ /* 0x000fec0000000800 */
[----:B------:R-:W-:Y:S01]  /*56a0*/  HMMA.16816.F32.BF16 R64, R4, R10, R64 ;  /* 0x0000000a0440723c */ /* 0x000fe20000041840 */
[----:B------:R-:W1:Y:S01]  /*56b0*/  LDSM.16.MT88.4 R8, [R136+0xa800] ;  /* 0x00a800008808783b */ /* 0x000e620000004200 */
[----:B------:R-:W-:Y:S06]  /*56c0*/  MUFU.EX2 R167, R167 ;  /* 0x000000a700a77308 */ /* 0x000fec0000000800 */
        /* <DEDUP_REMOVED lines=14> */
[----:B------:R-:W-:Y:S01]  /*57b0*/  FFMA.FTZ R20, R127, c[0x0][0x23c], -R120 ;  /* 0x00008f007f147a23 */ /* 0x000fe20000010878 */
[----:B------:R-:W-:-:S03]  /*57c0*/  LEA.HI.X R165, R117, c[0x0][0x16c], R116, 0x1, P1 ;  /* 0x00005b0075a57a11 */ /* 0x000fc600008f0c74 */
[----:B------:R-:W-:Y:S02]  /*57d0*/  MUFU.EX2 R21, R21 ;  /* 0x0000001500157308 */ /* 0x000fe40000000800 */
[----:B------:R-:W-:Y:S01]  /*57e0*/  FFMA.FTZ R23, R126, c[0x0][0x23c], -R121 ;  /* 0x00008f007e177a23 */ /* 0x000fe20000010879 */
[----:B---3--:R-:W-:Y:S01]  /*57f0*/  HMMA.16816.F32.BF16 R76, R4, R12, R76 ;  /* 0x0000000c044c723c */ /* 0x008fe2000004184c */
[----:B------:R-:W-:-:S04]  /*5800*/  FFMA.FTZ R22, R163, c[0x0][0x23c], -R120 ;  /* 0x00008f00a3167a23 */ /* 0x000fc80000010878 */
[----:B------:R-:W-:Y:S03]  /*5810*/  MUFU.EX2 R23, R23 ;  /* 0x0000001700177308 */ /* 0x000fe60000000800 */
[C---:B----4-:R-:W-:Y:S05]  /*5820*/  HMMA.16816.F32.BF16 R68, R4.reuse, R16, R68 ;  /* 0x000000100444723c */ /* 0x050fea0000041844 */
[----:B------:R-:W3:Y:S03]  /*5830*/  MUFU.EX2 R22, R22 ;  /* 0x0000001600167308 */ /* 0x000ee60000000800 */
[C---:B------:R-:W-:Y:S01]  /*5840*/  HMMA.16816.F32.BF16 R72, R4.reuse, R18, R72 ;  /* 0x000000120448723c */ /* 0x040fe20000041848 */
[----:B------:R-:W4:Y:S04]  /*5850*/  LDSM.16.MT88.4 R16, [R138+0x9000] ;  /* 0x009000008a10783b */ /* 0x000f280000004200 */
[----:B------:R-:W5:Y:S03]  /*5860*/  MUFU.EX2 R20, R20 ;  /* 0x0000001400147308 */ /* 0x000f660000000800 */
[----:B------:R-:W-:Y:S01]  /*5870*/  HMMA.16816.F32.BF16 R80, R4, R14, R80 ;  /* 0x0000000e0450723c */ /* 0x000fe20000041850 */
[----:B------:R-:W4:Y:S06]  /*5880*/  LDSM.16.MT88.4 R12, [R136+0x9000] ;  /* 0x00900000880c783b */ /* 0x000f2c0000004200 */
[----:B--2---:R-:W-:-:S02]  /*5890*/  F2FP.BF16.PACK_AB R4, R124, R125 ;  /* 0x0000007d7c04723e */ /* 0x004fc400000010ff */
[----:B---3--:R-:W-:Y:S01]  /*58a0*/  F2FP.BF16.PACK_AB R5, R22, R123 ;  /* 0x0000007b1605723e */ /* 0x008fe200000010ff */
[----:B------:R-:W-:Y:S01]  /*58b0*/  FADD.FTZ R123, R123, R28 ;  /* 0x0000001c7b7b7221 */ /* 0x000fe20000010000 */
[----:B------:R-:W-:Y:S02]  /*58c0*/  F2FP.BF16.PACK_AB R6, R23, R122 ;  /* 0x0000007a1706723e */ /* 0x000fe400000010ff */
[----:B-----5:R-:W-:Y:S01]  /*58d0*/  F2FP.BF16.PACK_AB R7, R20, R21 ;  /* 0x000000151407723e */ /* 0x020fe200000010ff */
[----:B------:R-:W-:-:S04]  /*58e0*/  FADD.FTZ R22, R22, R123 ;  /* 0x0000007b16167221 */ /* 0x000fc80000010000 */
[----:B------:R-:W-:Y:S02]  /*58f0*/  FADD.FTZ R21, R21, R22 ;  /* 0x0000001615157221 */ /* 0x000fe40000010000 */
[----:B-1----:R-:W-:Y:S02]  /*5900*/  HMMA.16816.F32.BF16 R96, R4, R8, R96 ;  /* 0x000000080460723c */ /* 0x002fe40000041860 */
[----:B------:R-:W-:-:S06]  /*5910*/  FADD.FTZ R20, R20, R21 ;  /* 0x0000001514147221 */ /* 0x000fcc0000010000 */
[C---:B------:R-:W-:Y:S01]  /*5920*/  HMMA.16816.F32.BF16 R92, R4.reuse, R10, R92 ;  /* 0x0000000a045c723c */ /* 0x040fe2000004185c */
[----:B------:R-:W1:Y:S07]  /*5930*/  LDSM.16.MT88.4 R8, [R137+0x9000] ;  /* 0x009000008908783b */ /* 0x000e6e0000004200 */
[C---:B----4-:R-:W-:Y:S08]  /*5940*/  HMMA.16816.F32.BF16 R36, R4.reuse, R16, R36 ;  /* 0x000000100424723c */ /* 0x050ff00000041824 */
[C---:B------:R-:W-:Y:S08]  /*5950*/  HMMA.16816.F32.BF16 R52, R4.reuse, R12, R52 ;  /* 0x0000000c0434723c */ /* 0x040ff00000041834 */
        /* <DEDUP_REMOVED lines=9> */
[----:B------:R-:W-:Y:S07]  /*59f0*/  LDSM.16.MT88.4 R12, [R138+0x9800] ;  /* 0x009800008a0c783b */ /* 0x000fee0000004200 */
[C---:B---3--:R-:W-:Y:S08]  /*5a00*/  HMMA.16816.F32.BF16 R68, R4.reuse, R16, R68 ;  /* 0x000000100444723c */ /* 0x048ff00000041844 */
[C---:B------:R-:W-:Y:S01]  /*5a10*/  HMMA.16816.F32.BF16 R72, R4.reuse, R18, R72 ;  /* 0x000000120448723c */ /* 0x040fe20000041848 */
[----:B------:R-:W-:Y:S07]  /*5a20*/  LDSM.16.MT88.4 R16, [R140+0x9800] ;  /* 0x009800008c10783b */ /* 0x000fee0000004200 */
[C---:B-1----:R-:W-:Y:S08]  /*5a30*/  HMMA.16816.F32.BF16 R60, R4.reuse, R8, R60 ;  /* 0x00000008043c723c */ /* 0x042ff0000004183c */
[C---:B------:R-:W-:Y:S01]  /*5a40*/  HMMA.16816.F32.BF16 R64, R4.reuse, R10, R64 ;  /* 0x0000000a0440723c */ /* 0x040fe20000041840 */
[----:B------:R-:W1:Y:S07]  /*5a50*/  LDSM.16.MT88.4 R8, [R136+0xb000] ;  /* 0x00b000008808783b */ /* 0x000e6e0000004200 */
        /* <DEDUP_REMOVED lines=10> */
[----:B------:R-:W-:Y:S02]  /*5b00*/  HMMA.16816.F32.BF16 R36, R4, R12, R36 ;  /* 0x0000000c0424723c */ /* 0x000fe40000041824 */
[----:B------:R-:W-:-:S06]  /*5b10*/  FADD.FTZ R167, R167, R112 ;  /* 0x00000070a7a77221 */ /* 0x000fcc0000010000 */
        /* <DEDUP_REMOVED lines=14> */
[C---:B---3--:R-:W-:Y:S07]  /*5c00*/  HMMA.16816.F32.BF16 R52, R4.reuse, R16, R52 ;  /* 0x000000100434723c */ /* 0x048fee0000041834 */
[----:B------:R-:W-:Y:S01]  /*5c10*/  FADD.FTZ R17, R33, R34 ;  /* 0x0000002221117221 */ /* 0x000fe20000010000 */
[----:B------:R-:W-:Y:S03]  /*5c20*/  HMMA.16816.F32.BF16 R56, R4, R18, R56 ;  /* 0x000000120438723c */ /* 0x000fe60000041838 */
[----:B------:R-:W-:-:S05]  /*5c30*/  FADD.FTZ R17, R102, R17 ;  /* 0x0000001166117221 */ /* 0x000fca0000010000 */
        /* <DEDUP_REMOVED lines=78> */
.L_x_7514:
[----:B------:R-:W-:-:S05]  /*6120*/  IMAD.MOV.U32 R5, RZ, RZ, c[0x0][0x1a0] ;  /* 0x00006800ff057624 */ /* 0x000fca00078e00ff */
[----:B------:R-:W-:-:S04]  /*6130*/  LEA R5, -R5, RZ, 0x6 ;  /* 0x000000ff05057211 */ /* 0x000fc800078e31ff */
[----:B------:R-:W-:Y:S02]  /*6140*/  SHF.R.S32.HI R6, RZ, 0x1f, R5 ;  /* 0x0000001fff067819 */ /* 0x000fe40000011405 */
.L_x_7515:
        /* <DEDUP_REMOVED lines=75> */
[----:B------:R-:W3:Y:S04]  /*6600*/  LDSM.16.M88.4 R4, [R145+0x4000] ;  /* 0x004000009104783b */ /* 0x000ee80000000200 */
[----:B------:R-:W5:Y:S04]  /*6610*/  LDSM.16.M88.4 R28, [R145+0x4800] ;  /* 0x00480000911c783b */ /* 0x000f680000000200 */
[----:B------:R-:W1:Y:S04]  /*6620*/  LDSM.16.M88.4 R20, [R145+0x5000] ;  /* 0x005000009114783b */ /* 0x000e680000000200 */
[----:B------:R-:W4:Y:S04]  /*6630*/  LDSM.16.M88.4 R108, [R145+0x5800] ;  /* 0x00580000916c783b */ /* 0x000f280000000200 */
[----:B------:R-:W-:Y:S04]  /*6640*/  LDSM.16.M88.4 R100, [R144] ;  /* 0x000000009064783b */ /* 0x000fe80000000200 */
[----:B------:R-:W2:Y:S04]  /*6650*/  LDSM.16.M88.4 R104, [R143] ;  /* 0x000000008f68783b */ /* 0x000ea80000000200 */
[----:B------:R-:W1:Y:S04]  /*6660*/  LDSM.16.M88.4 R112, [R135] ;  /* 0x000000008770783b */ /* 0x000e680000000200 */
[----:B------:R-:W0:Y:S01]  /*6670*/  LDGDEPBAR ;  /* 0x00000000000079af */ /* 0x000e220000000000 */
[C---:B---3--:R-:W-:Y:S08]  /*6680*/  HMMA.16816.F32.BF16 R8, R12.reuse, R4, RZ ;  /* 0x000000040c08723c */ /* 0x048ff000000418ff */
[C---:B------:R-:W-:Y:S08]  /*6690*/  HMMA.16816.F32.BF16 R4, R12.reuse, R6, RZ ;  /* 0x000000060c04723c */ /* 0x040ff000000418ff */
[C---:B-----5:R-:W-:Y:S08]  /*66a0*/  HMMA.16816.F32.BF16 R32, R12.reuse, R28, RZ ;  /* 0x0000001c0c20723c */ /* 0x060ff000000418ff */
[C---:B-1----:R-:W-:Y:S08]  /*66b0*/  HMMA.16816.F32.BF16 R24, R12.reuse, R20, RZ ;  /* 0x000000140c18723c */ /* 0x042ff000000418ff */
[C---:B------:R-:W-:Y:S08]  /*66c0*/  HMMA.16816.F32.BF16 R28, R12.reuse, R30, RZ ;  /* 0x0000001e0c1c723c */ /* 0x040ff000000418ff */
[C---:B------:R-:W-:Y:S08]  /*66d0*/  HMMA.16816.F32.BF16 R20, R12.reuse, R22, RZ ;  /* 0x000000160c14723c */ /* 0x040ff000000418ff */
[C---:B----4-:R-:W-:Y:S08]  /*66e0*/  HMMA.16816.F32.BF16 R16, R12.reuse, R108, RZ ;  /* 0x0000006c0c10723c */ /* 0x050ff000000418ff */
[----:B------:R-:W-:Y:S01]  /*66f0*/  HMMA.16816.F32.BF16 R12, R12, R110, RZ ;  /* 0x0000006e0c0c723c */ /* 0x000fe200000418ff */
[----:B------:R-:W1:Y:S07]  /*6700*/  LDSM.16.M88.4 R108, [R134] ;  /* 0x00000000866c783b */ /* 0x000e6e0000000200 */
[C---:B--2---:R-:W-:Y:S08]  /*6710*/  HMMA.16816.F32.BF16 R8, R100.reuse, R104, R8 ;  /* 0x000000686408723c */ /* 0x044ff00000041808 */
[C---:B------:R-:W-:Y:S01]  /*6720*/  HMMA.16816.F32.BF16 R4, R100.reuse, R106, R4 ;  /* 0x0000006a6404723c */ /* 0x040fe20000041804 */
[----:B------:R-:W2:Y:S07]  /*6730*/  LDSM.16.M88.4 R104, [R133] ;  /* 0x000000008568783b */ /* 0x000eae0000000200 */
[C---:B------:R-:W-:Y:S08]  /*6740*/  HMMA.16816.F32.BF16 R32, R100.reuse, R112, R32 ;  /* 0x000000706420723c */ /* 0x040ff00000041820 */
[C---:B------:R-:W-:Y:S01]  /*6750*/  HMMA.16816.F32.BF16 R28, R100.reuse, R114, R28 ;  /* 0x00000072641c723c */ /* 0x040fe2000004181c */
[----:B------:R-:W-:Y:S07]  /*6760*/  LDSM.16.M88.4 R112, [R139+0x4000] ;  /* 0x004000008b70783b */ /* 0x000fee0000000200 */
[C---:B-1----:R-:W-:Y:S08]  /*6770*/  HMMA.16816.F32.BF16 R24, R100.reuse, R108, R24 ;  /* 0x0000006c6418723c */ /* 0x042ff00000041818 */
[C---:B------:R-:W-:Y:S01]  /*6780*/  HMMA.16816.F32.BF16 R20, R100.reuse, R110, R20 ;  /* 0x0000006e6414723c */ /* 0x040fe20000041814 */
[----:B------:R-:W1:Y:S07]  /*6790*/  LDSM.16.M88.4 R108, [R142] ;  /* 0x000000008e6c783b */ /* 0x000e6e0000000200 */
[C---:B--2---:R-:W-:Y:S08]  /*67a0*/  HMMA.16816.F32.BF16 R16, R100.reuse, R104, R16 ;  /* 0x000000686410723c */ /* 0x044ff00000041810 */
        /* <DEDUP_REMOVED lines=8> */
[----:B------:R-:W-:Y:S07]  /*6830*/  LDSM.16.M88.4 R104, [R132] ;  /* 0x000000008468783b */ /* 0x000fee0000000200 */
[C---:B---3--:R-:W-:Y:S08]  /*6840*/  HMMA.16816.F32.BF16 R24, R108.reuse, R100, R24 ;  /* 0x000000646c18723c */ /* 0x048ff00000041818 */
        /* <DEDUP_REMOVED lines=27> */
[----:B------:R-:W2:Y:S07]  /*6a00*/  LDSM.16.M88.4 R100, [R144+0x2000] ;  /* 0x002000009064783b */ /* 0x000eae0000000200 */
[C---:B-1----:R-:W-:Y:S08]  /*6a10*/  HMMA.16816.F32.BF16 R16, R108.reuse, R112, R16 ;  /* 0x000000706c10723c */ /* 0x042ff00000041810 */
[----:B------:R-:W-:Y:S01]  /*6a20*/  HMMA.16816.F32.BF16 R12, R108, R114, R12 ;  /* 0x000000726c0c723c */ /* 0x000fe2000004180c */
[----:B------:R-:W1:Y:S04]  /*6a30*/  LDSM.16.M88.4 R112, [R130] ;  /* 0x000000008270783b */ /* 0x000e680000000200 */
[----:B------:R-:W3:Y:S03]  /*6a40*/  LDSM.16.M88.4 R108, [R129] ;  /* 0x00000000816c783b */ /* 0x000ee60000000200 */
[C---:B--2---:R-:W-:Y:S08]  /*6a50*/  HMMA.16816.F32.BF16 R8, R100.reuse, R104, R8 ;  /* 0x000000686408723c */ /* 0x044ff00000041808 */
[C---:B------:R-:W-:Y:S01]  /*6a60*/  HMMA.16816.F32.BF16 R4, R100.reuse, R106, R4 ;  /* 0x0000006a6404723c */ /* 0x040fe20000041804 */
[----:B------:R-:W2:Y:S07]  /*6a70*/  LDSM.16.M88.4 R104, [R128] ;  /* 0x000000008068783b */ /* 0x000eae0000000200 */
[C---:B-1----:R-:W-:Y:S08]  /*6a80*/  HMMA.16816.F32.BF16 R32, R100.reuse, R112, R32 ;  /* 0x000000706420723c */ /* 0x042ff00000041820 */
[C---:B------:R-:W-:Y:S01]  /*6a90*/  HMMA.16816.F32.BF16 R28, R100.reuse, R114, R28 ;  /* 0x00000072641c723c */ /* 0x040fe2000004181c */
[----:B------:R-:W-:Y:S07]  /*6aa0*/  LDSM.16.M88.4 R112, [R139+0x6000] ;  /* 0x006000008b70783b */ /* 0x000fee0000000200 */
[C---:B---3--:R-:W-:Y:S08]  /*6ab0*/  HMMA.16816.F32.BF16 R24, R100.reuse, R108, R24 ;  /* 0x0000006c6418723c */ /* 0x048ff00000041818 */
        /* <DEDUP_REMOVED lines=14> */
[----:B------:R-:W2:Y:S07]  /*6ba0*/  LDSM.16.M88.4 R108, [R139+0x7800] ;  /* 0x007800008b6c783b */ /* 0x000eae0000000200 */
[C---:B-1----:R-:W-:Y:S08]  /*6bb0*/  HMMA.16816.F32.BF16 R8, R112.reuse, R100, R8 ;  /* 0x000000647008723c */ /* 0x042ff00000041808 */
[----:B------:R-:W-:Y:S01]  /*6bc0*/  HMMA.16816.F32.BF16 R4, R112, R102, R4 ;  /* 0x000000667004723c */ /* 0x000fe20000041804 */
[----:B------:R-:W1:Y:S07]  /*6bd0*/  LDSM.16.M88.4 R100, [R132+0x3800] ;  /* 0x003800008464783b */ /* 0x000e6e0000000200 */
[C---:B--2---:R-:W-:Y:S08]  /*6be0*/  HMMA.16816.F32.BF16 R16, R104.reuse, R108, R16 ;  /* 0x0000006c6810723c */ /* 0x044ff00000041810 */
[----:B------:R-:W-:Y:S01]  /*6bf0*/  HMMA.16816.F32.BF16 R12, R104, R110, R12 ;  /* 0x0000006e680c723c */ /* 0x000fe2000004180c */
[----:B------:R-:W2:Y:S04]  /*6c00*/  LDSM.16.M88.4 R104, [R132+0x3000] ;  /* 0x003000008468783b */ /* 0x000ea80000000200 */
[----:B------:R-:W3:Y:S01]  /*6c10*/  LDSM.16.M88.4 R108, [R132+0x2800] ;  /* 0x00280000846c783b */ /* 0x000ee20000000200 */
[----:B------:R-:W-:Y:S11]  /*6c20*/  DEPBAR.LE SB0, 0x0 ;  /* 0x000080000000791a */ /* 0x000ff60000000000 */
[----:B------:R-:W-:Y:S07]  /*6c30*/  @!UPT UIADD3 URZ, URZ, URZ, URZ ;  /* 0x0000003f3f3ff290 */ /* 0x000fee000fffe03f */
[C---:B-1----:R-:W-:Y:S07]  /*6c40*/  HMMA.16816.F32.BF16 R12, R112.reuse, R102, R12 ;  /* 0x00000066700c723c */ /* 0x042fee000004180c */
[----:B------:R-:W-:Y:S01]  /*6c50*/  IMAD R102, R155, 0x40, R154 ;  /* 0x000000409b667824 */ /* 0x000fe200078e029a */
[----:B------:R-:W-:Y:S04]  /*6c60*/  HMMA.16816.F32.BF16 R16, R112, R100, R16 ;  /* 0x000000647010723c */ /* 0x000fe80000041810 */
[----:B------:R-:W-:-:S04]  /*6c70*/  IADD3 R103, R102, 0x9, RZ ;  /* 0x0000000966677810 */ /* 0x000fc80007ffe0ff */
[C---:B--2---:R-:W-:Y:S01]  /*6c80*/  HMMA.16816.F32.BF16 R20, R112.reuse, R106, R20 ;  /* 0x0000006a7014723c */ /* 0x044fe20000041814 */
[----:B------:R-:W1:Y:S06]  /*6c90*/  I2F R100, R103 ;  /* 0x0000006700647306 */ /* 0x000e6c0000201400 */
[----:B------:R-:W-:Y:S01]  /*6ca0*/  IADD3 R106, R102, 0x1, RZ ;  /* 0x00000001666a7810 */ /* 0x000fe20007ffe0ff */
[----:B------:R-:W-:Y:S03]  /*6cb0*/  HMMA.16816.F32.BF16 R24, R112, R104, R24 ;  /* 0x000000687018723c */ /* 0x000fe60000041818 */
[----:B------:R-:W2:Y:S01]  /*6cc0*/  I2F R105, R106 ;  /* 0x0000006a00697306 */ /* 0x000ea20000201400 */
[----:B------:R-:W-:Y:S01]  /*6cd0*/  BAR.SYNC.DEFER_BLOCKING 0x0 ;  /* 0x0000000000007b1d */ /* 0x000fe20000010000 */
[----:B------:R-:W-:-:S02]  /*6ce0*/  ISETP.GE.AND P4, PT, R106, R118, PT ;  /* 0x000000766a00720c */ /* 0x000fc40003f86270 */
[----:B------:R-:W-:Y:S01]  /*6cf0*/  IADD3 R104, R102, 0x8, RZ ;  /* 0x0000000866687810 */ /* 0x000fe20007ffe0ff */
[C---:B---3--:R-:W-:Y:S01]  /*6d00*/  HMMA.16816.F32.BF16 R32, R112.reuse, R108, R32 ;  /* 0x0000006c7020723c */ /* 0x048fe20000041820 */
[-C--:B------:R-:W-:Y:S01]  /*6d10*/  ISETP.GE.AND P6, PT, R106, R119.reuse, PT ;  /* 0x000000776a00720c */ /* 0x080fe20003fc6270 */
[----:B-1----:R-:W-:Y:S01]  /*6d20*/  FFMA.FTZ R5, R0, R100, R5 ;  /* 0x0000006400057223 */ /* 0x002fe20000010005 */
[----:B------:R-:W1:Y:S01]  /*6d30*/  I2F R101, R104 ;  /* 0x0000006800657306 */ /* 0x000e620000201400 */
[C---:B------:R-:W-:Y:S02]  /*6d40*/  ISETP.GE.AND P3, PT, R104.reuse, R119, PT ;  /* 0x000000776800720c */ /* 0x040fe40003f66270 */
[----:B------:R-:W-:Y:S02]  /*6d50*/  ISETP.GE.AND P5, PT, R104, R118, PT ;  /* 0x000000766800720c */ /* 0x000fe40003fa6270 */
[----:B------:R-:W-:Y:S01]  /*6d60*/  HMMA.16816.F32.BF16 R28, R112, R110, R28 ;  /* 0x0000006e701c723c */ /* 0x000fe2000004181c */
[----:B--2---:R-:W-:-:S02]  /*6d70*/  FFMA.FTZ R11, R0, R105, R11 ;  /* 0x00000069000b7223 */ /* 0x004fc4000001000b */
[----:B------:R-:W-:Y:S01]  /*6d80*/  FFMA.FTZ R108, R0, R105, R9 ;  /* 0x00000069006c7223 */ /* 0x000fe20000010009 */
[----:B------:R-:W-:-:S03]  /*6d90*/  IADD3 R9, R102, 0x10, RZ ;  /* 0x0000001066097810 */ /* 0x000fc60007ffe0ff */
[----:B------:R-:W-:Y:S02]  /*6da0*/  FSEL R112, R11, -INF , !P4 ;  /* 0xff8000000b707808 */ /* 0x000fe40006000000 */
[----:B------:R-:W2:Y:S01]  /*6db0*/  I2F R11, R9 ;  /* 0x00000009000b7306 */ /* 0x000ea20000201400 */
[-C--:B-1----:R-:W-:Y:S01]  /*6dc0*/  FFMA.FTZ R198, R0, R101.reuse, R4 ;  /* 0x0000006500c67223 */ /* 0x082fe20000010004 */
[----:B------:R-:W-:Y:S01]  /*6dd0*/  FSEL R108, R108, -INF , !P6 ;  /* 0xff8000006c6c7808 */ /* 0x000fe20007000000 */
[----:B------:R-:W-:Y:S01]  /*6de0*/  FFMA.FTZ R6, R0, R101, R6 ;  /* 0x0000006500067223 */ /* 0x000fe20000010006 */
[----:B------:R-:W-:Y:S01]  /*6df0*/  IADD3 R101, R102, 0x11, RZ ;  /* 0x0000001166657810 */ /* 0x000fe20007ffe0ff */
[----:B------:R-:W-:Y:S01]  /*6e00*/  FFMA.FTZ R4, R0, R100, R7 ;  /* 0x0000006400047223 */ /* 0x000fe20000010007 */
[----:B------:R-:W-:Y:S02]  /*6e10*/  ISETP.GE.AND P6, PT, R103, R119, PT ;  /* 0x000000776700720c */ /* 0x000fe40003fc6270 */
[----:B------:R-:W1:Y:S01]  /*6e20*/  I2F R100, R101 ;  /* 0x0000006500647306 */ /* 0x000e620000201400 */
[----:B------:R-:W-:-:S02]  /*6e30*/  IADD3 R7, R102, 0x18, RZ ;  /* 0x0000001866077810 */ /* 0x000fc40007ffe0ff */
[----:B------:R-:W-:Y:S02]  /*6e40*/  FSEL R198, R198, -INF , !P3 ;  /* 0xff800000c6c67808 */ /* 0x000fe40005800000 */
[----:B------:R-:W-:Y:S02]  /*6e50*/  FSEL R6, R6, -INF , !P5 ;  /* 0xff80000006067808 */ /* 0x000fe40006800000 */
[C---:B------:R-:W-:Y:S01]  /*6e60*/  ISETP.GE.AND P3, PT, R9.reuse, R119, PT ;  /* 0x000000770900720c */ /* 0x040fe20003f66270 */
[CC--:B--2---:R-:W-:Y:S01]  /*6e70*/  FFMA.FTZ R126, R0.reuse, R11.reuse, R32 ;  /* 0x0000000b007e7223 */ /* 0x0c4fe20000010020 */
[----:B------:R-:W-:Y:S01]  /*6e80*/  ISETP.GE.AND P5, PT, R9, R118, PT ;  /* 0x000000760900720c */ /* 0x000fe20003fa6270 */
[----:B------:R-:W-:Y:S01]  /*6e90*/  FFMA.FTZ R34, R0, R11, R34 ;  /* 0x0000000b00227223 */ /* 0x000fe20000010022 */
[----:B------:R-:W-:Y:S01]  /*6ea0*/  FSEL R196, R5, -INF , !P6 ;  /* 0xff80000005c47808 */ /* 0x000fe20007000000 */
[----:B------:R-:W2:Y:S01]  /*6eb0*/  I2F R9, R7 ;  /* 0x0000000700097306 */ /* 0x000ea20000201400 */
[----:B------:R-:W-:-:S02]  /*6ec0*/  IADD3 R5, R102, 0x19, RZ ;  /* 0x0000001966057810 */ /* 0x000fc40007ffe0ff */
[----:B------:R-:W-:Y:S01]  /*6ed0*/  ISETP.GE.AND P4, PT, R103, R118, PT ;  /* 0x000000766700720c */ /* 0x000fe20003f86270 */
[-C--:B-1----:R-:W-:Y:S01]  /*6ee0*/  FFMA.FTZ R33, R0, R100.reuse, R33 ;  /* 0x0000006400217223 */ /* 0x082fe20000010021 */
[----:B------:R-:W-:Y:S01]  /*6ef0*/  IADD3 R11, R102, 0x20, RZ ;  /* 0x00000020660b7810 */ /* 0x000fe20007ffe0ff */
[----:B------:R-:W-:Y:S01]  /*6f00*/  FFMA.FTZ R35, R0, R100, R35 ;  /* 0x0000006400237223 */ /* 0x000fe20000010023 */
[----:B------:R-:W-:Y:S01]  /*6f10*/  FSEL R4, R4, -INF , !P4 ;  /* 0xff80000004047808 */ /* 0x000fe20006000000 */
[----:B------:R-:W1:Y:S01]  /*6f20*/  I2F R32, R5 ;  /* 0x0000000500207306 */ /* 0x000e620000201400 */
[C---:B------:R-:W-:Y:S02]  /*6f30*/  ISETP.GE.AND P6, PT, R101.reuse, R119, PT ;  /* 0x000000776500720c */ /* 0x040fe40003fc6270 */
[----:B------:R-:W-:Y:S02]  /*6f40*/  ISETP.GE.AND P4, PT, R101, R118, PT ;  /* 0x000000766500720c */ /* 0x000fe40003f86270 */
[----:B------:R-:W-:-:S02]  /*6f50*/  FSEL R126, R126, -INF , !P3 ;  /* 0xff8000007e7e7808 */ /* 0x000fc40005800000 */
[----:B------:R-:W-:Y:S01]  /*6f60*/  FSEL R190, R34, -INF , !P5 ;  /* 0xff80000022be7808 */ /* 0x000fe20006800000 */
[C---:B--2---:R-:W-:Y:S01]  /*6f70*/  FFMA.FTZ R28, R0.reuse, R9, R28 ;  /* 0x00000009001c7223 */ /* 0x044fe2000001001c */
[C---:B------:R-:W-:Y:S01]  /*6f80*/  ISETP.GE.AND P3, PT, R7.reuse, R119, PT ;  /* 0x000000770700720c */ /* 0x040fe20003f66270 */
[C---:B------:R-:W-:Y:S01]  /*6f90*/  FFMA.FTZ R30, R0.reuse, R9, R30 ;  /* 0x00000009001e7223 */ /* 0x040fe2000001001e */
[----:B------:R-:W-:Y:S02]  /*6fa0*/  ISETP.GE.AND P5, PT, R7, R118, PT ;  /* 0x000000760700720c */ /* 0x000fe40003fa6270 */
[----:B------:R-:W2:Y:S01]  /*6fb0*/  I2F R7, R11 ;  /* 0x0000000b00077306 */ /* 0x000ea20000201400 */
[----:B------:R-:W-:Y:S02]  /*6fc0*/  FSEL R122, R33, -INF , !P6 ;  /* 0xff800000217a7808 */ /* 0x000fe40007000000 */
[----:B------:R-:W-:Y:S01]  /*6fd0*/  FSEL R124, R35, -INF , !P4 ;  /* 0xff800000237c7808 */ /* 0x000fe20006000000 */
[CC--:B-1----:R-:W-:Y:S01]  /*6fe0*/  FFMA.FTZ R29, R0.reuse, R32.reuse, R29 ;  /* 0x00000020001d7223 */ /* 0x0c2fe2000001001d */
[C---:B------:R-:W-:Y:S01]  /*6ff0*/  ISETP.GE.AND P6, PT, R5.reuse, R119, PT ;  /* 0x000000770500720c */ /* 0x040fe20003fc6270 */
[----:B------:R-:W-:Y:S01]  /*7000*/  FFMA.FTZ R31, R0, R32, R31 ;  /* 0x00000020001f7223 */ /* 0x000fe2000001001f */
[----:B------:R-:W-:-:S02]  /*7010*/  ISETP.GE.AND P4, PT, R5, R118, PT ;  /* 0x000000760500720c */ /* 0x000fc40003f86270 */
[----:B------:R-:W-:Y:S02]  /*7020*/  IADD3 R5, R102, 0x21, RZ ;  /* 0x0000002166057810 */ /* 0x000fe40007ffe0ff */
[----:B------:R-:W-:Y:S02]  /*7030*/  FSEL R194, R28, -INF , !P3 ;  /* 0xff8000001cc27808 */ /* 0x000fe40005800000 */
[----:B------:R-:W1:Y:S01]  /*7040*/  I2F R9, R5 ;  /* 0x0000000500097306 */ /* 0x000e620000201400 */
[----:B------:R-:W-:Y:S02]  /*7050*/  FSEL R188, R30, -INF , !P5 ;  /* 0xff8000001ebc7808 */ /* 0x000fe40006800000 */
[C---:B------:R-:W-:Y:S01]  /*7060*/  ISETP.GE.AND P3, PT, R11.reuse, R119, PT ;  /* 0x000000770b00720c */ /* 0x040fe20003f66270 */
[CC--:B--2---:R-:W-:Y:S01]  /*7070*/  FFMA.FTZ R24, R0.reuse, R7.reuse, R24 ;  /* 0x0000000700187223 */ /* 0x0c4fe20000010018 */
[----:B------:R-:W-:Y:S01]  /*7080*/  ISETP.GE.AND P5, PT, R11, R118, PT ;  /* 0x000000760b00720c */ /* 0x000fe20003fa6270 */
[----:B------:R-:W-:Y:S01]  /*7090*/  FFMA.FTZ R176, R0, R7, R26 ;  /* 0x0000000700b07223 */ /* 0x000fe2000001001a */
[----:B------:R-:W-:-:S02]  /*70a0*/  IADD3 R11, R102, 0x28, RZ ;  /* 0x00000028660b7810 */ /* 0x000fc40007ffe0ff */
[----:B------:R-:W-:Y:S02]  /*70b0*/  FSEL R192, R29, -INF , !P6 ;  /* 0xff8000001dc07808 */ /* 0x000fe40007000000 */
[----:B------:R-:W-:Y:S02]  /*70c0*/  FSEL R186, R31, -INF , !P4 ;  /* 0xff8000001fba7808 */ /* 0x000fe40006000000 */
[C---:B------:R-:W-:Y:S02]  /*70d0*/  ISETP.GE.AND P6, PT, R5.reuse, R119, PT ;  /* 0x000000770500720c */ /* 0x040fe40003fc6270 */
[----:B------:R-:W-:Y:S01]  /*70e0*/  ISETP.GE.AND P4, PT, R5, R118, PT ;  /* 0x000000760500720c */ /* 0x000fe20003f86270 */
[-C--:B-1----:R-:W-:Y:S01]  /*70f0*/  FFMA.FTZ R25, R0, R9.reuse, R25 ;  /* 0x0000000900197223 */ /* 0x082fe20000010019 */
[----:B------:R-:W1:Y:S01]  /*7100*/  I2F R5, R11 ;  /* 0x0000000b00057306 */ /* 0x000e620000201400 */
[----:B------:R-:W-:Y:S01]  /*7110*/  IADD3 R26, R102, 0x29, RZ ;  /* 0x00000029661a7810 */ /* 0x000fe20007ffe0ff */
[----:B------:R-:W-:Y:S01]  /*7120*/  FFMA.FTZ R27, R0, R9, R27 ;  /* 0x00000009001b7223 */ /* 0x000fe2000001001b */
[----:B------:R-:W-:-:S02]  /*7130*/  FSEL R180, R24, -INF , !P3 ;  /* 0xff80000018b47808 */ /* 0x000fc40005800000 */
[----:B------:R-:W-:Y:S02]  /*7140*/  IADD3 R24, R102, 0x30, RZ ;  /* 0x0000003066187810 */ /* 0x000fe40007ffe0ff */
[----:B------:R-:W-:Y:S01]  /*7150*/  FSEL R176, R176, -INF , !P5 ;  /* 0xff800000b0b07808 */ /* 0x000fe20006800000 */
[----:B------:R-:W2:Y:S01]  /*7160*/  I2F R9, R26 ;  /* 0x0000001a00097306 */ /* 0x000ea20000201400 */
[C---:B------:R-:W-:Y:S02]  /*7170*/  ISETP.GE.AND P3, PT, R11.reuse, R119, PT ;  /* 0x000000770b00720c */ /* 0x040fe40003f66270 */
[----:B------:R-:W-:Y:S02]  /*7180*/  ISETP.GE.AND P5, PT, R11, R118, PT ;  /* 0x000000760b00720c */ /* 0x000fe40003fa6270 */
[----:B------:R-:W-:Y:S02]  /*7190*/  FSEL R178, R25, -INF , !P6 ;  /* 0xff80000019b27808 */ /* 0x000fe40007000000 */
[----:B------:R-:W-:Y:S01]  /*71a0*/  FSEL R174, R27, -INF , !P4 ;  /* 0xff8000001bae7808 */ /* 0x000fe20006000000 */
[----:B------:R-:W3:Y:S01]  /*71b0*/  I2F R7, R24 ;  /* 0x0000001800077306 */ /* 0x000ee20000201400 */
[-C--:B-1----:R-:W-:Y:S01]  /*71c0*/  FFMA.FTZ R182, R0, R5.reuse, R20 ;  /* 0x0000000500b67223 */ /* 0x082fe20000010014 */
[----:B------:R-:W-:Y:S01]  /*71d0*/  IADD3 R20, R102, 0x31, RZ ;  /* 0x0000003166147810 */ /* 0x000fe20007ffe0ff */
[----:B------:R-:W-:Y:S01]  /*71e0*/  FFMA.FTZ R22, R0, R5, R22 ;  /* 0x0000000500167223 */ /* 0x000fe20000010016 */
[----:B------:R-:W-:-:S02]  /*71f0*/  IADD3 R5, R102, 0x38, RZ ;  /* 0x0000003866057810 */ /* 0x000fc40007ffe0ff */
[----:B------:R-:W-:Y:S02]  /*7200*/  FSEL R182, R182, -INF , !P3 ;  /* 0xff800000b6b67808 */ /* 0x000fe40005800000 */
[----:B------:R-:W1:Y:S01]  /*7210*/  I2F R11, R20 ;  /* 0x00000014000b7306 */ /* 0x000e620000201400 */
[----:B--2---:R-:W-:Y:S01]  /*7220*/  FFMA.FTZ R21, R0, R9, R21 ;  /* 0x0000000900157223 */ /* 0x004fe20000010015 */
[----:B------:R-:W-:Y:S01]  /*7230*/  ISETP.GE.AND P3, PT, R24, R119, PT ;  /* 0x000000771800720c */ /* 0x000fe20003f66270 */
[----:B------:R-:W-:Y:S01]  /*7240*/  FFMA.FTZ R23, R0, R9, R23 ;  /* 0x0000000900177223 */ /* 0x000fe20000010017 */
[C---:B------:R-:W-:Y:S02]  /*7250*/  ISETP.GE.AND P6, PT, R26.reuse, R119, PT ;  /* 0x000000771a00720c */ /* 0x040fe40003fc6270 */
[----:B------:R-:W-:Y:S02]  /*7260*/  ISETP.GE.AND P4, PT, R26, R118, PT ;  /* 0x000000761a00720c */ /* 0x000fe40003f86270 */
[----:B------:R-:W2:Y:S01]  /*7270*/  I2F R9, R5 ;  /* 0x0000000500097306 */ /* 0x000ea20000201400 */
[CC--:B---3--:R-:W-:Y:S01]  /*7280*/  FFMA.FTZ R16, R0.reuse, R7.reuse, R16 ;  /* 0x0000000700107223 */ /* 0x0c8fe20000010010 */
[----:B------:R-:W-:Y:S01]  /*7290*/  FSEL R184, R21, -INF , !P6 ;  /* 0xff80000015b87808 */ /* 0x000fe20007000000 */
[----:B------:R-:W-:Y:S01]  /*72a0*/  FFMA.FTZ R18, R0, R7, R18 ;  /* 0x0000000700127223 */ /* 0x000fe20000010012 */
[----:B------:R-:W-:-:S02]  /*72b0*/  FSEL R172, R23, -INF , !P4 ;  /* 0xff80000017ac7808 */ /* 0x000fc40006000000 */
[----:B------:R-:W-:Y:S02]  /*72c0*/  FSEL R100, R16, -INF , !P3 ;  /* 0xff80000010647808 */ /* 0x000fe40005800000 */
[----:B------:R-:W3:Y:S01]  /*72d0*/  I2F R7, R102 ;  /* 0x0000006600077306 */ /* 0x000ee20000201400 */
[----:B-1----:R-:W-:Y:S01]  /*72e0*/  FFMA.FTZ R17, R0, R11, R17 ;  /* 0x0000000b00117223 */ /* 0x002fe20000010011 */
[----:B------:R-:W-:Y:S01]  /*72f0*/  ISETP.GE.AND P3, PT, R102, R119, PT ;  /* 0x000000776600720c */ /* 0x000fe20003f66270 */
[----:B------:R-:W-:Y:S01]  /*7300*/  FFMA.FTZ R19, R0, R11, R19 ;  /* 0x0000000b00137223 */ /* 0x000fe20000010013 */
[----:B------:R-:W-:Y:S02]  /*7310*/  IADD3 R11, R102, 0x39, RZ ;  /* 0x00000039660b7810 */ /* 0x000fe40007ffe0ff */
[----:B------:R-:W-:Y:S01]  /*7320*/  ISETP.GE.AND P6, PT, R20, R119, PT ;  /* 0x000000771400720c */ /* 0x000fe20003fc6270 */
[-C--:B--2---:R-:W-:Y:S01]  /*7330*/  FFMA.FTZ R12, R0, R9.reuse, R12 ;  /* 0x00000009000c7223 */ /* 0x084fe2000001000c */
[-C--:B------:R-:W-:Y:S01]  /*7340*/  ISETP.GE.AND P4, PT, R20, R118.reuse, PT ;  /* 0x000000761400720c */ /* 0x080fe20003f86270 */
[----:B------:R-:W-:Y:S01]  /*7350*/  FFMA.FTZ R14, R0, R9, R14 ;  /* 0x00000009000e7223 */ /* 0x000fe2000001000e */
[----:B------:R-:W-:Y:S01]  /*7360*/  FSEL R164, R22, -INF , !P5 ;  /* 0xff80000016a47808 */ /* 0x000fe20006800000 */
[----:B------:R-:W1:Y:S01]  /*7370*/  I2F R9, R11 ;  /* 0x0000000b00097306 */ /* 0x000e620000201400 */
[----:B------:R-:W-:-:S02]  /*7380*/  ISETP.GE.AND P5, PT, R24, R118, PT ;  /* 0x000000761800720c */ /* 0x000fc40003fa6270 */
[----:B------:R-:W-:Y:S01]  /*7390*/  FSEL R101, R17, -INF , !P6 ;  /* 0xff80000011657808 */ /* 0x000fe20007000000 */
[----:B---3--:R-:W-:Y:S01]  /*73a0*/  FFMA.FTZ R8, R0, R7, R8 ;  /* 0x0000000700087223 */ /* 0x008fe20000010008 */
[----:B------:R-:W-:Y:S02]  /*73b0*/  FSEL R106, R19, -INF , !P4 ;  /* 0xff800000136a7808 */ /* 0x000fe40006000000 */
[----:B------:R-:W-:Y:S02]  /*73c0*/  ISETP.GE.AND P6, PT, R5, R119, PT ;  /* 0x000000770500720c */ /* 0x000fe40003fc6270 */
[----:B------:R-:W-:Y:S02]  /*73d0*/  FSEL R8, R8, -INF , !P3 ;  /* 0xff80000008087808 */ /* 0x000fe40005800000 */
[----:B------:R-:W-:Y:S02]  /*73e0*/  ISETP.GT.AND P3, PT, R155, R148, PT ;  /* 0x000000949b00720c */ /* 0x000fe40003f64270 */
[-C--:B------:R-:W-:Y:S01]  /*73f0*/  ISETP.GE.AND P4, PT, R5, R118.reuse, PT ;  /* 0x000000760500720c */ /* 0x080fe20003f86270 */
[----:B------:R-:W-:Y:S01]  /*7400*/  FFMA.FTZ R5, R0, R7, R10 ;  /* 0x0000000700057223 */ /* 0x000fe2000001000a */
[----:B------:R-:W-:Y:S01]  /*7410*/  FSEL R105, R18, -INF , !P5 ;  /* 0xff80000012697808 */ /* 0x000fe20006800000 */
[-C--:B-1----:R-:W-:Y:S01]  /*7420*/  FFMA.FTZ R13, R0, R9.reuse, R13 ;  /* 0x00000009000d7223 */ /* 0x082fe2000001000d */
        /* <DEDUP_REMOVED lines=42> */
[----:B------:R-:W-:-:S04]  /*76d0*/  ISETP.GE.AND P6, PT, R10, RZ, PT ;  /* 0x000000ff0a00720c */ /* 0x000fc80003fc6270 */
[----:B------:R-:W-:Y:S02]  /*76e0*/  @P4 IADD3 R9, R9, 0x1, RZ ;  /* 0x0000000109094810 */ /* 0x000fe40007ffe0ff */
[----:B------:R-:W-:-:S03]  /*76f0*/  ISETP.NE.AND P4, PT, RZ, c[0x0][0x2d0], PT ;  /* 0x0000b400ff007a0c */ /* 0x000fc60003f85270 */
[----:B------:R-:W-:Y:S01]  /*7700*/  IMAD.MOV.U32 R10, RZ, RZ, R9 ;  /* 0x000000ffff0a7224 */ /* 0x000fe200078e0009 */
[----:B------:R-:W-:-:S03]  /*7710*/  LOP3.LUT R9, RZ, c[0x0][0x2d0], RZ, 0x33, !PT ;  /* 0x0000b400ff097a12 */ /* 0x000fc600078e33ff */
        /* <DEDUP_REMOVED lines=10> */
[----:B------:R-:W-:-:S05]  /*77c0*/  IMAD R10, R7, c[0x0][0x2d0], -R10 ;  /* 0x0000b400070a7a24 */ /* 0x000fca00078e0a0a */
        /* <DEDUP_REMOVED lines=13> */
.L_x_7517:
[----:B------:R-:W-:-:S05]  /*78a0*/  IMAD.MOV.U32 R7, RZ, RZ, c[0x0][0x198] ;  /* 0x00006600ff077624 */ /* 0x000fca00078e00ff */
[----:B------:R-:W-:-:S04]  /*78b0*/  LEA R7, -R7, RZ, 0x6 ;  /* 0x000000ff07077211 */ /* 0x000fc800078e31ff */
[----:B------:R-:W-:Y:S02]  /*78c0*/  SHF.R.S32.HI R10, RZ, 0x1f, R7 ;  /* 0x0000001fff0a7819 */ /* 0x000fe40000011407 */
.L_x_7518:
[----:B------:R-:W-:Y:S01]  /*78d0*/  @!P1 IADD3 R12, P4, R117, R7, RZ ;  /* 0x00000007750c9210 */ /* 0x000fe20007f9e0ff */
[----:B------:R1:W-:Y:S01]  /*78e0*/  @P2 STS.128 [R156+0x4000], RZ ;  /* 0x004000ff9c002388 */ /* 0x0003e20000000c00 */
[C---:B------:R-:W-:Y:S01]  /*78f0*/  @!P2 LEA R22, P5, R7.reuse, R166, 0x1 ;  /* 0x000000a60716a211 */ /* 0x040fe200078a08ff */
[----:B------:R-:W-:Y:S02]  /*7900*/  BSSY B0, `(.L_x_7519) ;  /* 0x0000045000007945 */ /* 0x000fe40003800000 */
[--C-:B------:R-:W-:Y:S01]  /*7910*/  @!P1 IMAD.X R9, R116, 0x1, R10.reuse, P4 ;  /* 0x0000000174099824 */ /* 0x100fe200020e060a */
[C---:B------:R-:W-:Y:S02]  /*7920*/  @!P1 LEA R20, P4, R12.reuse, c[0x0][0x168], 0x1 ;  /* 0x00005a000c149a11 */ /* 0x040fe400078808ff */
        /* <DEDUP_REMOVED lines=11> */
[C---:B------:R-:W-:Y:S02]  /*79e0*/  @!P2 LEA R18, P6, R9.reuse, R166, 0x1 ;  /* 0x000000a60912a211 */ /* 0x040fe400078c08ff */
[C---:B------:R-:W-:Y:S01]  /*79f0*/  @!P1 LEA R16, P4, R14.reuse, c[0x0][0x168], 0x1 ;  /* 0x00005a000e109a11 */ /* 0x040fe200078808ff */
        /* <DEDUP_REMOVED lines=14> */
[----:B------:R1:W-:Y:S04]  /*7ae0*/  @P1 STS.128 [R156+0x6800], RZ ;  /* 0x006800ff9c001388 */ /* 0x0003e80000000c00 */
[----:B------:R-:W-:Y:S01]  /*7af0*/  @!PT LDS RZ, [RZ] ;  /* 0x00000000fffff984 */ /* 0x000fe20000000800 */
[----:B------:R-:W-:Y:S01]  /*7b00*/  @!PT LDS RZ, [RZ] ;  /* 0x00000000fffff984 */ /* 0x000fe20000000800 */
[----:B------:R-:W-:Y:S01]  /*7b10*/  @!PT LDS RZ, [RZ] ;  /* 0x00000000fffff984 */ /* 0x000fe20000000800 */
[----:B------:R1:W-:Y:S01]  /*7b20*/  @!P1 LDGSTS.E.BYPASS.LTC128B.128 [R156+0x6800], [R16.64+0x80] ;  /* 0x06800080109c9fae */ /* 0x0003e2000b901d48 */
[----:B--2---:R-:W-:-:S03]  /*7b30*/  @!P2 LEA R22, P4, R9, R166, 0x1 ;  /* 0x000000a60916a211 */ /* 0x004fc600078808ff */
[----:B------:R1:W-:Y:S01]  /*7b40*/  @P2 STS.128 [R156+0x5000], RZ ;  /* 0x005000ff9c002388 */ /* 0x0003e20000000c00 */
[----:B------:R-:W-:Y:S02]  /*7b50*/  @!P2 LEA.HI.X R23, R9, R165, R12, 0x1, P4 ;  /* 0x000000a50917a211 */ /* 0x000fe400020f0c0c */
[----:B------:R-:W-:-:S03]  /*7b60*/  IADD3 R14, P4, R150, R9, RZ ;  /* 0x00000009960e7210 */ /* 0x000fc60007f9e0ff */
[----:B------:R-:W-:Y:S01]  /*7b70*/  @!PT LDS RZ, [RZ] ;  /* 0x00000000fffff984 */ /* 0x000fe20000000800 */
[----:B------:R-:W-:Y:S01]  /*7b80*/  @!PT LDS RZ, [RZ] ;  /* 0x00000000fffff984 */ /* 0x000fe20000000800 */
[----:B------:R-:W-:Y:S01]  /*7b90*/  @!PT LDS RZ, [RZ] ;  /* 0x00000000fffff984 */ /* 0x000fe20000000800 */
[----:B------:R1:W-:Y:S01]  /*7ba0*/  @!P2 LDGSTS.E.BYPASS.LTC128B.128 [R156+0x5000], [R22.64] ;  /* 0x05000000169cafae */ /* 0x0003e2000b901d48 */
[--C-:B---3--:R-:W-:Y:S02]  /*7bb0*/  @!P1 IMAD.X R20, R116, 0x1, R12.reuse, P5 ;  /* 0x0000000174149824 */ /* 0x108fe400028e060c */
[----:B------:R-:W-:Y:S01]  /*7bc0*/  IMAD.X R9, R149, 0x1, R12, P4 ;  /* 0x0000000195097824 */ /* 0x000fe200020e060c */
[C---:B------:R-:W-:Y:S01]  /*7bd0*/  @!P2 LEA R12, P4, R14.reuse, R166, 0x1 ;  /* 0x000000a60e0ca211 */ /* 0x040fe200078808ff */
[----:B------:R1:W-:Y:S03]  /*7be0*/  @P1 STS.128 [R156+0x7000], RZ ;  /* 0x007000ff9c001388 */ /* 0x0003e60000000c00 */
[----:B------:R-:W-:Y:S02]  /*7bf0*/  @!P2 LEA.HI.X R13, R14, R165, R9, 0x1, P4 ;  /* 0x000000a50e0da211 */ /* 0x000fe400020f0c09 */
[----:B----4-:R-:W-:-:S04]  /*7c00*/  @!P1 LEA R18, P5, R11, c[0x0][0x168], 0x1 ;  /* 0x00005a000b129a11 */ /* 0x010fc800078a08ff */
[----:B------:R-:W-:-:S05]  /*7c10*/  @!P1 LEA.HI.X R19, R11, c[0x0][0x16c], R20, 0x1, P5 ;  /* 0x00005b000b139a11 */ /* 0x000fca00028f0c14 */
        /* <DEDUP_REMOVED lines=19> */
.L_x_7520:
[----:B------:R-:W-:Y:S05]  /*7d50*/  BSYNC B0 ;  /* 0x0000000000007941 */ /* 0x000fea0003800000 */
.L_x_7519:
[----:B------:R-:W0:Y:S01]  /*7d60*/  LDGDEPBAR ;  /* 0x00000000000079af */ /* 0x000e220000000000 */
[----:B------:R-:W-:-:S04]  /*7d70*/  LEA R166, P1, R7, R166, 0x1 ;  /* 0x000000a607a67211 */ /* 0x000fc800078208ff */
[----:B------:R-:W-:Y:S02]  /*7d80*/  LEA.HI.X R165, R7, R165, R10, 0x1, P1 ;  /* 0x000000a507a57211 */ /* 0x000fe400008f0c0a */
.L_x_7516:
        /* <DEDUP_REMOVED lines=51> */
[----:B------:R-:W-:Y:S02]  /*80c0*/  FFMA.FTZ R114, R108, c[0x0][0x23c], -R119 ;  /* 0x00008f006c727a23 */ /* 0x000fe40000010877 */
[----:B------:R-:W-:Y:S01]  /*80d0*/  FFMA.FTZ R113, R5, c[0x0][0x23c], -R117 ;  /* 0x00008f0005717a23 */ /* 0x000fe20000010875 */
[----:B------:R-:W-:Y:S01]  /*80e0*/  FSEL R5, R110, RZ, P1 ;  /* 0x000000ff6e057208 */ /* 0x000fe20000800000 */
[----:B------:R-:W-:Y:S01]  /*80f0*/  FADD.FTZ R115, R3, -R8 ;  /* 0x8000000803737221 */ /* 0x000fe20000010000 */
[----:B------:R-:W-:Y:S01]  /*8100*/  MUFU.EX2 R107, R107 ;  /* 0x0000006b006b7308 */ /* 0x000fe20000000800 */
[----:B------:R-:W-:Y:S01]  /*8110*/  FFMA.FTZ R109, R198, c[0x0][0x23c], -R119 ;  /* 0x00008f00c66d7a23 */ /* 0x000fe20000010877 */
[----:B------:R-:W1:Y:S01]  /*8120*/  LDSM.16.MT88.4 R8, [R140+0x8000] ;  /* 0x008000008c08783b */ /* 0x000e620000004200 */
[----:B------:R-:W-:-:S02]  /*8130*/  FADD.FTZ R2, R2, -R5 ;  /* 0x8000000502027221 */ /* 0x000fc40000010000 */
[----:B------:R-:W-:Y:S02]  /*8140*/  FMUL.FTZ R115, R115, c[0x0][0x23c] ;  /* 0x00008f0073737a20 */ /* 0x000fe40000410000 */
[----:B------:R-:W-:Y:S01]  /*8150*/  FMUL.FTZ R116, R2, c[0x0][0x23c] ;  /* 0x00008f0002747a20 */ /* 0x000fe20000410000 */
[----:B------:R-:W-:Y:S01]  /*8160*/  MUFU.EX2 R114, R114 ;  /* 0x0000007200727308 */ /* 0x000fe20000000800 */
[----:B------:R-:W-:Y:S02]  /*8170*/  FFMA.FTZ R108, R196, c[0x0][0x23c], -R119 ;  /* 0x00008f00c46c7a23 */ /* 0x000fe40000010877 */
        /* <DEDUP_REMOVED lines=14> */
[----:B--2---:R-:W-:Y:S01]  /*8260*/  FMUL.FTZ R4, R96, R115 ;  /* 0x0000007360047220 */ /* 0x004fe20000410000 */
[----:B------:R-:W-:Y:S01]  /*8270*/  F2FP.BF16.PACK_AB R96, R114, R107 ;  /* 0x0000006b7260723e */ /* 0x000fe200000010ff */
[-C--:B------:R-:W-:Y:S02]  /*8280*/  FMUL.FTZ R5, R97, R115.reuse ;  /* 0x0000007361057220 */ /* 0x080fe40000410000 */
[-C--:B------:R-:W-:Y:S02]  /*8290*/  FMUL.FTZ R20, R44, R115.reuse ;  /* 0x000000732c147220 */ /* 0x080fe40000410000 */
[----:B------:R-:W-:Y:S01]  /*82a0*/  FMUL.FTZ R21, R45, R115 ;  /* 0x000000732d157220 */ /* 0x000fe20000410000 */
[----:B------:R-:W-:Y:S01]  /*82b0*/  MUFU.EX2 R108, R108 ;  /* 0x0000006c006c7308 */ /* 0x000fe20000000800 */
[----:B---3--:R-:W-:-:S02]  /*82c0*/  FMUL.FTZ R7, R99, R116 ;  /* 0x0000007463077220 */ /* 0x008fc40000410000 */
[-C--:B------:R-:W-:Y:S02]  /*82d0*/  FMUL.FTZ R22, R46, R116.reuse ;  /* 0x000000742e167220 */ /* 0x080fe40000410000 */
[-C--:B------:R-:W-:Y:S02]  /*82e0*/  FMUL.FTZ R23, R47, R116.reuse ;  /* 0x000000742f177220 */ /* 0x080fe40000410000 */
[-C--:B------:R-:W-:Y:S01]  /*82f0*/  FMUL.FTZ R48, R48, R115.reuse ;  /* 0x0000007330307220 */ /* 0x080fe20000410000 */
[----:B------:R-:W-:Y:S01]  /*8300*/  MUFU.EX2 R113, R113 ;  /* 0x0000007100717308 */ /* 0x000fe20000000800 */
[----:B------:R-:W-:Y:S02]  /*8310*/  FMUL.FTZ R49, R49, R115 ;  /* 0x0000007331317220 */ /* 0x000fe40000410000 */
[-C--:B------:R-:W-:Y:S02]  /*8320*/  FMUL.FTZ R50, R50, R116.reuse ;  /* 0x0000007432327220 */ /* 0x080fe40000410000 */
[----:B------:R-:W-:-:S02]  /*8330*/  FMUL.FTZ R51, R51, R116 ;  /* 0x0000007433337220 */ /* 0x000fc40000410000 */
[-C--:B------:R-:W-:Y:S01]  /*8340*/  FMUL.FTZ R44, R68, R115.reuse ;  /* 0x00000073442c7220 */ /* 0x080fe20000410000 */
[----:B------:R-:W2:Y:S01]  /*8350*/  MUFU.EX2 R112, R112 ;  /* 0x0000007000707308 */ /* 0x000ea20000000800 */
[-C--:B------:R-:W-:Y:S02]  /*8360*/  FMUL.FTZ R45, R69, R115.reuse ;  /* 0x00000073452d7220 */ /* 0x080fe40000410000 */
[-C--:B------:R-:W-:Y:S02]  /*8370*/  FMUL.FTZ R46, R70, R116.reuse ;  /* 0x00000074462e7220 */ /* 0x080fe40000410000 */
[----:B------:R-:W-:Y:S02]  /*8380*/  FMUL.FTZ R47, R71, R116 ;  /* 0x00000074472f7220 */ /* 0x000fe40000410000 */
[-C--:B------:R-:W-:Y:S01]  /*8390*/  FMUL.FTZ R72, R72, R115.reuse ;  /* 0x0000007348487220 */ /* 0x080fe20000410000 */
[----:B------:R3:W-:Y:S01]  /*83a0*/  MUFU.EX2 R3, R6 ;  /* 0x0000000600037308 */ /* 0x0007e20000000800 */
[----:B------:R-:W-:-:S02]  /*83b0*/  FMUL.FTZ R73, R73, R115 ;  /* 0x0000007349497220 */ /* 0x000fc40000410000 */
[-C--:B------:R-:W-:Y:S02]  /*83c0*/  FMUL.FTZ R74, R74, R116.reuse ;  /* 0x000000744a4a7220 */ /* 0x080fe40000410000 */
[-C--:B------:R-:W-:Y:S02]  /*83d0*/  FMUL.FTZ R75, R75, R116.reuse ;  /* 0x000000744b4b7220 */ /* 0x080fe40000410000 */
[----:B------:R-:W-:Y:S01]  /*83e0*/  FMUL.FTZ R92, R92, R115 ;  /* 0x000000735c5c7220 */ /* 0x000fe20000410000 */
[----:B------:R-:W4:Y:S01]  /*83f0*/  MUFU.EX2 R2, R2 ;  /* 0x0000000200027308 */ /* 0x000f220000000800 */
[----:B--2---:R-:W-:Y:S01]  /*8400*/  F2FP.BF16.PACK_AB R97, R112, R113 ;  /* 0x000000717061723e */ /* 0x004fe200000010ff */
[----:B------:R-:W-:Y:S02]  /*8410*/  FMUL.FTZ R93, R93, R115 ;  /* 0x000000735d5d7220 */ /* 0x000fe40000410000 */
[-C--:B------:R-:W-:Y:S02]  /*8420*/  FMUL.FTZ R94, R94, R116.reuse ;  /* 0x000000745e5e7220 */ /* 0x080fe40000410000 */
[----:B------:R-:W-:-:S02]  /*8430*/  FMUL.FTZ R95, R95, R116 ;  /* 0x000000745f5f7220 */ /* 0x000fc40000410000 */
[-C--:B---3--:R-:W-:Y:S01]  /*8440*/  FMUL.FTZ R6, R98, R116.reuse ;  /* 0x0000007462067220 */ /* 0x088fe20000410000 */
[----:B------:R-:W-:Y:S01]  /*8450*/  F2FP.BF16.PACK_AB R98, R108, R109 ;  /* 0x0000006d6c62723e */ /* 0x000fe200000010ff */
[----:B------:R-:W-:Y:S01]  /*8460*/  MUFU.EX2 R127, R127 ;  /* 0x0000007f007f7308 */ /* 0x000fe20000000800 */
[-C--:B------:R-:W-:Y:S02]  /*8470*/  FMUL.FTZ R28, R52, R115.reuse ;  /* 0x00000073341c7220 */ /* 0x080fe40000410000 */
[----:B------:R-:W-:Y:S02]  /*8480*/  FMUL.FTZ R29, R53, R115 ;  /* 0x00000073351d7220 */ /* 0x000fe40000410000 */
[-C--:B------:R-:W-:Y:S01]  /*8490*/  FMUL.FTZ R30, R54, R116.reuse ;  /* 0x00000074361e7220 */ /* 0x080fe20000410000 */
[----:B----4-:R-:W-:Y:S01]  /*84a0*/  F2FP.BF16.PACK_AB R99, R2, R3 ;  /* 0x000000030263723e */ /* 0x010fe200000010ff */
[----:B------:R-:W-:Y:S01]  /*84b0*/  FMUL.FTZ R31, R55, R116 ;  /* 0x00000074371f7220 */ /* 0x000fe20000410000 */
[----:B------:R-:W2:Y:S01]  /*84c0*/  MUFU.EX2 R126, R126 ;  /* 0x0000007e007e7308 */ /* 0x000ea20000000800 */
[----:B------:R-:W-:-:S02]  /*84d0*/  FMUL.FTZ R56, R56, R115 ;  /* 0x0000007338387220 */ /* 0x000fc40000410000 */
[-C--:B------:R-:W-:Y:S02]  /*84e0*/  FMUL.FTZ R57, R57, R115.reuse ;  /* 0x0000007339397220 */ /* 0x080fe40000410000 */
[C---:B------:R-:W-:Y:S01]  /*84f0*/  HMMA.16816.F32.BF16 R20, R96.reuse, R24, R20 ;  /* 0x000000186014723c */ /* 0x040fe20000041814 */
[-C--:B------:R-:W-:Y:S02]  /*8500*/  FMUL.FTZ R58, R58, R116.reuse ;  /* 0x000000743a3a7220 */ /* 0x080fe40000410000 */
[----:B------:R-:W-:Y:S01]  /*8510*/  MUFU.EX2 R123, R123 ;  /* 0x0000007b007b7308 */ /* 0x000fe20000000800 */
[-C--:B------:R-:W-:Y:S02]  /*8520*/  FMUL.FTZ R59, R59, R116.reuse ;  /* 0x000000743b3b7220 */ /* 0x080fe40000410000 */
[-C--:B------:R-:W-:Y:S02]  /*8530*/  FMUL.FTZ R12, R36, R115.reuse ;  /* 0x00000073240c7220 */ /* 0x080fe40000410000 */
[----:B------:R-:W-:Y:S01]  /*8540*/  HMMA.16816.F32.BF16 R24, R96, R26, R48 ;  /* 0x0000001a6018723c */ /* 0x000fe20000041830 */
[----:B------:R-:W3:Y:S01]  /*8550*/  LDSM.16.MT88.4 R48, [R138+0xa000] ;  /* 0x00a000008a30783b */ /* 0x000ee20000004200 */
[----:B------:R-:W-:Y:S01]  /*8560*/  FMUL.FTZ R13, R37, R115 ;  /* 0x00000073250d7220 */ /* 0x000fe20000410000 */
[----:B------:R-:W4:Y:S01]  /*8570*/  MUFU.EX2 R122, R122 ;  /* 0x0000007a007a7308 */ /* 0x000f220000000800 */
[----:B--2---:R-:W-:Y:S01]  /*8580*/  F2FP.BF16.PACK_AB R68, R126, R127 ;  /* 0x0000007f7e44723e */ /* 0x004fe200000010ff */
[----:B------:R-:W-:-:S02]  /*8590*/  FMUL.FTZ R14, R38, R116 ;  /* 0x00000074260e7220 */ /* 0x000fc40000410000 */
[-C--:B------:R-:W-:Y:S01]  /*85a0*/  FMUL.FTZ R15, R39, R116.reuse ;  /* 0x00000074270f7220 */ /* 0x080fe20000410000 */
[C---:B-1----:R-:W-:Y:S01]  /*85b0*/  HMMA.16816.F32.BF16 R4, R96.reuse, R8, R4 ;  /* 0x000000086004723c */ /* 0x042fe20000041804 */
[-C--:B------:R-:W-:Y:S02]  /*85c0*/  FMUL.FTZ R40, R40, R115.reuse ;  /* 0x0000007328287220 */ /* 0x080fe40000410000 */
[----:B------:R-:W-:Y:S01]  /*85d0*/  MUFU.EX2 R125, R125 ;  /* 0x0000007d007d7308 */ /* 0x000fe20000000800 */
[----:B------:R-:W-:Y:S02]  /*85e0*/  FMUL.FTZ R41, R41, R115 ;  /* 0x0000007329297220 */ /* 0x000fe40000410000 */
[-C--:B------:R-:W-:Y:S02]  /*85f0*/  FMUL.FTZ R42, R42, R116.reuse ;  /* 0x000000742a2a7220 */ /* 0x080fe40000410000 */
[----:B------:R-:W-:Y:S01]  /*8600*/  HMMA.16816.F32.BF16 R8, R96, R10, R92 ;  /* 0x0000000a6008723c */ /* 0x000fe2000004185c */
[----:B------:R-:W-:Y:S01]  /*8610*/  FMUL.FTZ R43, R43, R116 ;  /* 0x000000742b2b7220 */ /* 0x000fe20000410000 */
[----:B------:R-:W-:Y:S01]  /*8620*/  LDSM.16.MT88.4 R92, [R140+0x9000] ;  /* 0x009000008c5c783b */ /* 0x000fe20000004200 */
[----:B------:R-:W1:Y:S01]  /*8630*/  MUFU.EX2 R124, R124 ;  /* 0x0000007c007c7308 */ /* 0x000e620000000800 */
[----:B----4-:R-:W-:Y:S01]  /*8640*/  F2FP.BF16.PACK_AB R70, R122, R123 ;  /* 0x0000007b7a46723e */ /* 0x010fe200000010ff */
[----:B------:R-:W-:-:S02]  /*8650*/  FMUL.FTZ R52, R76, R115 ;  /* 0x000000734c347220 */ /* 0x000fc40000410000 */
[-C--:B------:R-:W-:Y:S01]  /*8660*/  FMUL.FTZ R53, R77, R115.reuse ;  /* 0x000000734d357220 */ /* 0x080fe20000410000 */
[C---:B------:R-:W-:Y:S01]  /*8670*/  HMMA.16816.F32.BF16 R28, R96.reuse, R32, R28 ;  /* 0x00000020601c723c */ /* 0x040fe2000004181c */
[-C--:B------:R-:W-:Y:S02]  /*8680*/  FMUL.FTZ R54, R78, R116.reuse ;  /* 0x000000744e367220 */ /* 0x080fe40000410000 */
[----:B------:R-:W-:Y:S01]  /*8690*/  MUFU.EX2 R121, R121 ;  /* 0x0000007900797308 */ /* 0x000fe20000000800 */
[----:B------:R-:W-:Y:S02]  /*86a0*/  FMUL.FTZ R55, R79, R116 ;  /* 0x000000744f377220 */ /* 0x000fe40000410000 */
[-C--:B------:R-:W-:Y:S01]  /*86b0*/  FMUL.FTZ R80, R80, R115.reuse ;  /* 0x0000007350507220 */ /* 0x080fe20000410000 */
[----:B------:R-:W2:Y:S01]  /*86c0*/  LDSM.16.MT88.4 R76, [R137+0x8800] ;  /* 0x00880000894c783b */ /* 0x000ea20000004200 */
[----:B------:R-:W-:Y:S01]  /*86d0*/  HMMA.16816.F32.BF16 R32, R96, R34, R56 ;  /* 0x000000226020723c */ /* 0x000fe20000041838 */
[----:B------:R-:W-:-:S02]  /*86e0*/  FMUL.FTZ R81, R81, R115 ;  /* 0x0000007351517220 */ /* 0x000fc40000410000 */
[----:B------:R-:W4:Y:S01]  /*86f0*/  MUFU.EX2 R120, R120 ;  /* 0x0000007800787308 */ /* 0x000f220000000800 */
[----:B-1----:R-:W-:Y:S01]  /*8700*/  F2FP.BF16.PACK_AB R69, R124, R125 ;  /* 0x0000007d7c45723e */ /* 0x002fe200000010ff */
[----:B------:R-:W1:Y:S01]  /*8710*/  LDSM.16.MT88.4 R56, [R137+0xa000] ;  /* 0x00a000008938783b */ /* 0x000e620000004200 */
[-C--:B------:R-:W-:Y:S02]  /*8720*/  FMUL.FTZ R82, R82, R116.reuse ;  /* 0x0000007452527220 */ /* 0x080fe40000410000 */
[----:B------:R-:W-:Y:S01]  /*8730*/  HMMA.16816.F32.BF16 R12, R96, R16, R12 ;  /* 0x00000010600c723c */ /* 0x000fe2000004180c */
[----:B------:R-:W-:Y:S02]  /*8740*/  FMUL.FTZ R83, R83, R116 ;  /* 0x0000007453537220 */ /* 0x000fe40000410000 */
[-C--:B------:R-:W-:Y:S02]  /*8750*/  FMUL.FTZ R36, R60, R115.reuse ;  /* 0x000000733c247220 */ /* 0x080fe40000410000 */
[----:B------:R-:W-:-:S02]  /*8760*/  FMUL.FTZ R37, R61, R115 ;  /* 0x000000733d257220 */ /* 0x000fc40000410000 */
[-C--:B------:R-:W-:Y:S01]  /*8770*/  FMUL.FTZ R38, R62, R116.reuse ;  /* 0x000000743e267220 */ /* 0x080fe20000410000 */
[----:B---3--:R-:W-:Y:S01]  /*8780*/  HMMA.16816.F32.BF16 R44, R96, R48, R44 ;  /* 0x00000030602c723c */ /* 0x008fe2000004182c */
[----:B------:R-:W-:Y:S01]  /*8790*/  FMUL.FTZ R39, R63, R116 ;  /* 0x000000743f277220 */ /* 0x000fe20000410000 */
[----:B----4-:R-:W-:Y:S01]  /*87a0*/  F2FP.BF16.PACK_AB R71, R120, R121 ;  /* 0x000000797847723e */ /* 0x010fe200000010ff */
[-C--:B------:R-:W-:Y:S02]  /*87b0*/  FMUL.FTZ R64, R64, R115.reuse ;  /* 0x0000007340407220 */ /* 0x080fe40000410000 */
[----:B------:R-:W-:-:S03]  /*87c0*/  FMUL.FTZ R65, R65, R115 ;  /* 0x0000007341417220 */ /* 0x000fc60000410000 */
[C---:B------:R-:W-:Y:S01]  /*87d0*/  HMMA.16816.F32.BF16 R48, R96.reuse, R50, R72 ;  /* 0x000000326030723c */ /* 0x040fe20000041848 */
[----:B------:R-:W3:Y:S01]  /*87e0*/  LDSM.16.MT88.4 R72, [R140+0x8800] ;  /* 0x008800008c48783b */ /* 0x000ee20000004200 */
[-C--:B------:R-:W-:Y:S02]  /*87f0*/  FMUL.FTZ R66, R66, R116.reuse ;  /* 0x0000007442427220 */ /* 0x080fe40000410000 */
[----:B------:R-:W-:Y:S02]  /*8800*/  FMUL.FTZ R67, R67, R116 ;  /* 0x0000007443437220 */ /* 0x000fe40000410000 */
[-C--:B------:R-:W-:Y:S02]  /*8810*/  FMUL.FTZ R60, R88, R115.reuse ;  /* 0x00000073583c7220 */ /* 0x080fe40000410000 */
[----:B------:R-:W-:Y:S01]  /*8820*/  HMMA.16816.F32.BF16 R16, R96, R18, R40 ;  /* 0x000000126010723c */ /* 0x000fe20000041828 */
[----:B------:R-:W4:Y:S01]  /*8830*/  LDSM.16.MT88.4 R40, [R140+0xa000] ;  /* 0x00a000008c28783b */ /* 0x000f220000004200 */
[----:B------:R-:W-:-:S02]  /*8840*/  FMUL.FTZ R61, R89, R115 ;  /* 0x00000073593d7220 */ /* 0x000fc40000410000 */
[-C--:B------:R-:W-:Y:S02]  /*8850*/  FMUL.FTZ R62, R90, R116.reuse ;  /* 0x000000745a3e7220 */ /* 0x080fe40000410000 */
[-C--:B------:R-:W-:Y:S02]  /*8860*/  FMUL.FTZ R63, R91, R116.reuse ;  /* 0x000000745b3f7220 */ /* 0x080fe40000410000 */
[----:B--2---:R-:W-:Y:S01]  /*8870*/  HMMA.16816.F32.BF16 R20, R68, R76, R20 ;  /* 0x0000004c4414723c */ /* 0x004fe20000041814 */
[-C--:B------:R-:W-:Y:S02]  /*8880*/  FMUL.FTZ R84, R84, R115.reuse ;  /* 0x0000007354547220 */ /* 0x080fe40000410000 */
[----:B------:R-:W-:Y:S02]  /*8890*/  FMUL.FTZ R85, R85, R115 ;  /* 0x0000007355557220 */ /* 0x000fe40000410000 */
[-C--:B------:R-:W-:Y:S02]  /*88a0*/  FMUL.FTZ R86, R86, R116.reuse ;  /* 0x0000007456567220 */ /* 0x080fe40000410000 */
[----:B------:R-:W-:Y:S01]  /*88b0*/  FMUL.FTZ R87, R87, R116 ;  /* 0x0000007457577220 */ /* 0x000fe20000410000 */
[----:B-1----:R-:W-:Y:S01]  /*88c0*/  HMMA.16816.F32.BF16 R52, R96, R56, R52 ;  /* 0x000000386034723c */ /* 0x002fe20000041834 */
[----:B------:R-:W-:-:S02]  /*88d0*/  FFMA.FTZ R171, R180, c[0x0][0x23c], -R119 ;  /* 0x00008f00b4ab7a23 */ /* 0x000fc40000010877 */
[--C-:B------:R-:W-:Y:S02]  /*88e0*/  FFMA.FTZ R180, R178, c[0x0][0x23c], -R119.reuse ;  /* 0x00008f00b2b47a23 */ /* 0x100fe40000010877 */
[--C-:B------:R-:W-:Y:S02]  /*88f0*/  FFMA.FTZ R163, R182, c[0x0][0x23c], -R119.reuse ;  /* 0x00008f00b6a37a23 */ /* 0x100fe40000010877 */
[----:B------:R-:W-:Y:S01]  /*8900*/  FFMA.FTZ R178, R184, c[0x0][0x23c], -R119 ;  /* 0x00008f00b8b27a23 */ /* 0x000fe20000010877 */
[----:B------:R-:W-:Y:S01]  /*8910*/  HMMA.16816.F32.BF16 R56, R96, R58, R80 ;  /* 0x0000003a6038723c */ /* 0x000fe20000041850 */
[----:B------:R-:W1:Y:S01]  /*8920*/  LDSM.16.MT88.4 R80, [R138+0x8800] ;  /* 0x008800008a50783b */ /* 0x000e620000004200 */
[--C-:B------:R-:W-:Y:S01]  /*8930*/  FFMA.FTZ R175, R176, c[0x0][0x23c], -R117.reuse ;  /* 0x00008f00b0af7a23 */ /* 0x100fe20000010875 */
[----:B------:R-:W-:Y:S01]  /*8940*/  MUFU.EX2 R171, R171 ;  /* 0x000000ab00ab7308 */ /* 0x000fe20000000800 */
[--C-:B------:R-:W-:Y:S02]  /*8950*/  FFMA.FTZ R174, R174, c[0x0][0x23c], -R117.reuse ;  /* 0x00008f00aeae7a23 */ /* 0x100fe40000010875 */
[----:B------:R-:W-:-:S02]  /*8960*/  FFMA.FTZ R164, R164, c[0x0][0x23c], -R117 ;  /* 0x00008f00a4a47a23 */ /* 0x000fc40000010875 */
[C---:B------:R-:W-:Y:S01]  /*8970*/  HMMA.16816.F32.BF16 R24, R68.reuse, R78, R24 ;  /* 0x0000004e4418723c */ /* 0x040fe20000041818 */
[----:B------:R-:W2:Y:S01]  /*8980*/  LDSM.16.MT88.4 R76, [R138+0xa800] ;  /* 0x00a800008a4c783b */ /* 0x000ea20000004200 */
[----:B------:R-:W-:Y:S01]  /*8990*/  FFMA.FTZ R173, R172, c[0x0][0x23c], -R117 ;  /* 0x00008f00acad7a23 */ /* 0x000fe20000010875 */
[----:B------:R-:W-:Y:S01]  /*89a0*/  MUFU.EX2 R180, R180 ;  /* 0x000000b400b47308 */ /* 0x000fe20000000800 */
[--C-:B------:R-:W-:Y:S02]  /*89b0*/  FFMA.FTZ R172, R100, c[0x0][0x23c], -R119.reuse ;  /* 0x00008f0064ac7a23 */ /* 0x100fe40000010877 */
[--C-:B------:R-:W-:Y:S02]  /*89c0*/  FFMA.FTZ R177, R101, c[0x0][0x23c], -R119.reuse ;  /* 0x00008f0065b17a23 */ /* 0x100fe40000010877 */
[----:B---3--:R-:W-:Y:S01]  /*89d0*/  HMMA.16816.F32.BF16 R4, R68, R72, R4 ;  /* 0x000000484404723c */ /* 0x008fe20000041804 */
[----:B------:R-:W-:Y:S02]  /*89e0*/  FFMA.FTZ R176, R103, c[0x0][0x23c], -R119 ;  /* 0x00008f0067b07a23 */ /* 0x000fe40000010877 */
[----:B------:R-:W-:Y:S01]  /*89f0*/  MUFU.EX2 R163, R163 ;  /* 0x000000a300a37308 */ /* 0x000fe20000000800 */
[----:B------:R-:W-:-:S02]  /*8a00*/  FFMA.FTZ R179, R105, c[0x0][0x23c], -R117 ;  /* 0x00008f0069b37a23 */ /* 0x000fc40000010875 */
[--C-:B------:R-:W-:Y:S02]  /*8a10*/  FFMA.FTZ R182, R106, c[0x0][0x23c], -R117.reuse ;  /* 0x00008f006ab67a23 */ /* 0x100fe40000010875 */
[----:B------:R-:W-:Y:S01]  /*8a20*/  HMMA.16816.F32.BF16 R8, R68, R74, R8 ;  /* 0x0000004a4408723c */ /* 0x000fe20000041808 */
[----:B------:R-:W3:Y:S01]  /*8a30*/  LDSM.16.MT88.4 R72, [R136+0x8800] ;  /* 0x008800008848783b */ /* 0x000ee20000004200 */
[--C-:B------:R-:W-:Y:S01]  /*8a40*/  FFMA.FTZ R181, R104, c[0x0][0x23c], -R117.reuse ;  /* 0x00008f0068b57a23 */ /* 0x100fe20000010875 */
[----:B------:R-:W-:Y:S01]  /*8a50*/  MUFU.EX2 R178, R178 ;  /* 0x000000b200b27308 */ /* 0x000fe20000000800 */
[----:B------:R-:W-:Y:S02]  /*8a60*/  FFMA.FTZ R118, R118, c[0x0][0x23c], -R117 ;  /* 0x00008f0076767a23 */ /* 0x000fe40000010875 */
[----:B------:R-:W-:Y:S02]  /*8a70*/  FFMA.FTZ R115, R168, R115, R107 ;  /* 0x00000073a8737223 */ /* 0x000fe4000001006b */
[----:B----4-:R-:W-:Y:S01]  /*8a80*/  HMMA.16816.F32.BF16 R36, R96, R40, R36 ;  /* 0x000000286024723c */ /* 0x010fe20000041824 */
[----:B------:R-:W-:-:S02]  /*8a90*/  FFMA.FTZ R113, R167, R116, R113 ;  /* 0x00000074a7717223 */ /* 0x000fc40000010071 */
[----:B------:R-:W4:Y:S01]  /*8aa0*/  MUFU.EX2 R175, R175 ;  /* 0x000000af00af7308 */ /* 0x000f220000000800 */
[----:B------:R-:W-:Y:S02]  /*8ab0*/  FADD.FTZ R114, R114, R115 ;  /* 0x0000007372727221 */ /* 0x000fe40000010000 */
[----:B------:R-:W-:Y:S02]  /*8ac0*/  FADD.FTZ R112, R112, R113 ;  /* 0x0000007170707221 */ /* 0x000fe40000010000 */
[----:B------:R-:W-:Y:S01]  /*8ad0*/  HMMA.16816.F32.BF16 R40, R96, R42, R64 ;  /* 0x0000002a6028723c */ /* 0x000fe20000041840 */
[----:B------:R-:W5:Y:S01]  /*8ae0*/  LDSM.16.MT88.4 R64, [R136+0xa000] ;  /* 0x00a000008840783b */ /* 0x000f620000004200 */
[----:B------:R-:W-:Y:S01]  /*8af0*/  FADD.FTZ R109, R109, R114 ;  /* 0x000000726d6d7221 */ /* 0x000fe20000010000 */
[----:B------:R-:W2:Y:S01]  /*8b00*/  MUFU.EX2 R174, R174 ;  /* 0x000000ae00ae7308 */ /* 0x000ea20000000800 */
[----:B------:R-:W-:Y:S02]  /*8b10*/  FADD.FTZ R3, R3, R112 ;  /* 0x0000007003037221 */ /* 0x000fe40000010000 */
[----:B------:R-:W-:-:S02]  /*8b20*/  FADD.FTZ R108, R108, R109 ;  /* 0x0000006d6c6c7221 */ /* 0x000fc40000010000 */
[C---:B-1----:R-:W-:Y:S01]  /*8b30*/  HMMA.16816.F32.BF16 R12, R68.reuse, R80, R12 ;  /* 0x00000050440c723c */ /* 0x042fe2000004180c */
[----:B------:R-:W-:Y:S02]  /*8b40*/  FADD.FTZ R2, R2, R3 ;  /* 0x0000000302027221 */ /* 0x000fe40000010000 */
[----:B------:R-:W1:Y:S01]  /*8b50*/  MUFU.EX2 R164, R164 ;  /* 0x000000a400a47308 */ /* 0x000e620000000800 */
[----:B------:R-:W-:Y:S02]  /*8b60*/  FADD.FTZ R127, R127, R108 ;  /* 0x0000006c7f7f7221 */ /* 0x000fe40000010000 */
[----:B------:R-:W-:Y:S02]  /*8b70*/  FADD.FTZ R125, R125, R2 ;  /* 0x000000027d7d7221 */ /* 0x000fe40000010000 */
[----:B------:R-:W-:Y:S01]  /*8b80*/  HMMA.16816.F32.BF16 R16, R68, R82, R16 ;  /* 0x000000524410723c */ /* 0x000fe20000041810 */
[----:B------:R-:W5:Y:S01]  /*8b90*/  LDSM.16.MT88.4 R80, [R140+0xa800] ;  /* 0x00a800008c50783b */ /* 0x000f620000004200 */
[----:B------:R-:W-:Y:S01]  /*8ba0*/  FADD.FTZ R126, R126, R127 ;  /* 0x0000007f7e7e7221 */ /* 0x000fe20000010000 */
[----:B------:R-:W1:Y:S01]  /*8bb0*/  MUFU.EX2 R173, R173 ;  /* 0x000000ad00ad7308 */ /* 0x000e620000000800 */
[----:B------:R-:W-:-:S02]  /*8bc0*/  FADD.FTZ R124, R124, R125 ;  /* 0x0000007d7c7c7221 */ /* 0x000fc40000010000 */
[----:B------:R-:W-:Y:S02]  /*8bd0*/  FADD.FTZ R123, R123, R126 ;  /* 0x0000007e7b7b7221 */ /* 0x000fe40000010000 */
[C---:B--2---:R-:W-:Y:S01]  /*8be0*/  HMMA.16816.F32.BF16 R44, R68.reuse, R76, R44 ;  /* 0x0000004c442c723c */ /* 0x044fe2000004182c */
[----:B------:R-:W-:Y:S02]  /*8bf0*/  FADD.FTZ R121, R121, R124 ;  /* 0x0000007c79797221 */ /* 0x000fe40000010000 */
[----:B------:R-:W-:Y:S01]  /*8c00*/  MUFU.EX2 R172, R172 ;  /* 0x000000ac00ac7308 */ /* 0x000fe20000000800 */
[----:B------:R-:W-:Y:S02]  /*8c10*/  FADD.FTZ R122, R122, R123 ;  /* 0x0000007b7a7a7221 */ /* 0x000fe40000010000 */
[----:B------:R-:W-:Y:S02]  /*8c20*/  FADD.FTZ R120, R120, R121 ;  /* 0x0000007978787221 */ /* 0x000fe40000010000 */
[----:B---3--:R-:W-:Y:S02]  /*8c30*/  HMMA.16816.F32.BF16 R28, R68, R72, R28 ;  /* 0x00000048441c723c */ /* 0x008fe4000004181c */
[----:B----4-:R-:W-:Y:S01]  /*8c40*/  FADD.FTZ R3, R175, R120 ;  /* 0x00000078af037221 */ /* 0x010fe20000010000 */
[----:B------:R-:W2:Y:S03]  /*8c50*/  MUFU.EX2 R177, R177 ;  /* 0x000000b100b17308 */ /* 0x000ea60000000800 */
[----:B------:R-:W-:-:S02]  /*8c60*/  FADD.FTZ R3, R174, R3 ;  /* 0x00000003ae037221 */ /* 0x000fc40000010000 */
[----:B------:R-:W-:Y:S01]  /*8c70*/  HMMA.16816.F32.BF16 R32, R68, R74, R32 ;  /* 0x0000004a4420723c */ /* 0x000fe20000041820 */
[----:B------:R-:W3:Y:S01]  /*8c80*/  LDSM.16.MT88.4 R72, [R137+0xa800] ;  /* 0x00a800008948783b */ /* 0x000ee20000004200 */
[----:B-1----:R-:W-:Y:S01]  /*8c90*/  FADD.FTZ R2, R164, R3 ;  /* 0x00000003a4027221 */ /* 0x002fe20000010000 */
[----:B------:R-:W-:Y:S03]  /*8ca0*/  MUFU.EX2 R176, R176 ;  /* 0x000000b000b07308 */ /* 0x000fe60000000800 */
[----:B------:R-:W-:Y:S02]  /*8cb0*/  FADD.FTZ R2, R173, R2 ;  /* 0x00000002ad027221 */ /* 0x000fe40000010000 */
[----:B-----5:R-:W-:Y:S03]  /*8cc0*/  HMMA.16816.F32.BF16 R60, R96, R64, R60 ;  /* 0x00000040603c723c */ /* 0x020fe6000004183c */
[----:B------:R-:W-:Y:S01]  /*8cd0*/  MUFU.EX2 R179, R179 ;  /* 0x000000b300b37308 */ /* 0x000fe20000000800 */
[----:B--2---:R-:W-:-:S04]  /*8ce0*/  F2FP.BF16.PACK_AB R104, R177, R172 ;  /* 0x000000acb168723e */ /* 0x004fc800000010ff */
[----:B------:R-:W-:Y:S03]  /*8cf0*/  HMMA.16816.F32.BF16 R64, R96, R66, R84 ;  /* 0x000000426040723c */ /* 0x000fe60000041854 */
[----:B------:R-:W1:Y:S05]  /*8d00*/  MUFU.EX2 R182, R182 ;  /* 0x000000b600b67308 */ /* 0x000e6a0000000800 */
[C---:B------:R-:W-:Y:S03]  /*8d10*/  HMMA.16816.F32.BF16 R36, R68.reuse, R80, R36 ;  /* 0x000000504424723c */ /* 0x040fe60000041824 */
[----:B------:R-:W2:Y:S05]  /*8d20*/  MUFU.EX2 R181, R181 ;  /* 0x000000b500b57308 */ /* 0x000eaa0000000800 */
[----:B------:R-:W-:Y:S01]  /*8d30*/  HMMA.16816.F32.BF16 R40, R68, R82, R40 ;  /* 0x000000524428723c */ /* 0x000fe20000041828 */
[----:B------:R-:W-:Y:S02]  /*8d40*/  LDSM.16.MT88.4 R80, [R137+0xb000] ;  /* 0x00b000008950783b */ /* 0x000fe40000004200 */
[----:B------:R-:W4:Y:S01]  /*8d50*/  MUFU.EX2 R118, R118 ;  /* 0x0000007600767308 */ /* 0x000f220000000800 */
[----:B-1----:R-:W-:Y:S01]  /*8d60*/  F2FP.BF16.PACK_AB R105, R182, R179 ;  /* 0x000000b3b669723e */ /* 0x002fe200000010ff */
[----:B------:R-:W-:Y:S01]  /*8d70*/  FADD.FTZ R179, R179, R2 ;  /* 0x00000002b3b37221 */ /* 0x000fe20000010000 */
[----:B------:R-:W-:-:S02]  /*8d80*/  MOV R2, R110 ;  /* 0x0000006e00027202 */ /* 0x000fc40000000f00 */
[----:B------:R-:W-:Y:S01]  /*8d90*/  HMMA.16816.F32.BF16 R48, R68, R78, R48 ;  /* 0x0000004e4430723c */ /* 0x000fe20000041830 */
[----:B------:R-:W-:-:S04]  /*8da0*/  FADD.FTZ R182, R182, R179 ;  /* 0x000000b3b6b67221 */ /* 0x000fc80000010000 */
[----:B--2---:R-:W-:-:S03]  /*8db0*/  FADD.FTZ R167, R181, R182 ;  /* 0x000000b6b5a77221 */ /* 0x004fc60000010000 */
[----:B---3--:R-:W-:Y:S01]  /*8dc0*/  HMMA.16816.F32.BF16 R52, R68, R72, R52 ;  /* 0x000000484434723c */ /* 0x008fe20000041834 */
[C---:B----4-:R-:W-:Y:S01]  /*8dd0*/  F2FP.BF16.PACK_AB R107, R118.reuse, R181 ;  /* 0x000000b5766b723e */ /* 0x050fe200000010ff */
[----:B------:R-:W-:-:S06]  /*8de0*/  FADD.FTZ R167, R118, R167 ;  /* 0x000000a776a77221 */ /* 0x000fcc0000010000 */
[C---:B------:R-:W-:Y:S01]  /*8df0*/  HMMA.16816.F32.BF16 R56, R68.reuse, R74, R56 ;  /* 0x0000004a4438723c */ /* 0x040fe20000041838 */
[----:B------:R-:W1:Y:S07]  /*8e00*/  LDSM.16.MT88.4 R72, [R136+0xa800] ;  /* 0x00a800008848783b */ /* 0x000e6e0000004200 */
        /* <DEDUP_REMOVED lines=11> */
[----:B------:R-:W2:Y:S01]  /*8ec0*/  LDSM.16.MT88.4 R4, [R136+0x9000] ;  /* 0x009000008804783b */ /* 0x000ea20000004200 */
[----:B------:R-:W-:-:S04]  /*8ed0*/  FADD.FTZ R3, R178, R163 ;  /* 0x000000a3b2037221 */ /* 0x000fc80000010000 */
[----:B------:R-:W-:Y:S01]  /*8ee0*/  FADD.FTZ R172, R172, R3 ;  /* 0x00000003acac7221 */ /* 0x000fe20000010000 */
[----:B------:R-:W-:Y:S01]  /*8ef0*/  MOV R3, R111 ;  /* 0x0000006f00037202 */ /* 0x000fe20000000f00 */
[----:B------:R-:W-:Y:S01]  /*8f00*/  HMMA.16816.F32.BF16 R92, R68, R94, R8 ;  /* 0x0000005e445c723c */ /* 0x000fe20000041808 */
[----:B------:R-:W3:Y:S01]  /*8f10*/  LDSM.16.MT88.4 R8, [R137+0x9000] ;  /* 0x009000008908783b */ /* 0x000ee20000004200 */
[----:B------:R-:W-:-:S06]  /*8f20*/  FADD.FTZ R172, R177, R172 ;  /* 0x000000acb1ac7221 */ /* 0x000fcc0000010000 */
[C---:B------:R-:W-:Y:S08]  /*8f30*/  HMMA.16816.F32.BF16 R76, R68.reuse, R80, R52 ;  /* 0x00000050444c723c */ /* 0x040ff00000041834 */
[C---:B-1----:R-:W-:Y:S08]  /*8f40*/  HMMA.16816.F32.BF16 R84, R68.reuse, R72, R12 ;  /* 0x000000484454723c */ /* 0x042ff0000004180c */
[C---:B------:R-:W-:Y:S01]  /*8f50*/  HMMA.16816.F32.BF16 R16, R68.reuse, R74, R16 ;  /* 0x0000004a4410723c */ /* 0x040fe20000041810 */
[----:B------:R-:W1:Y:S07]  /*8f60*/  LDSM.16.MT88.4 R72, [R138+0xb000] ;  /* 0x00b000008a48783b */ /* 0x000e6e0000004200 */
[C---:B------:R-:W-:Y:S01]  /*8f70*/  HMMA.16816.F32.BF16 R80, R68.reuse, R82, R56 ;  /* 0x000000524450723c */ /* 0x040fe20000041838 */
[----:B------:R-:W-:Y:S07]  /*8f80*/  LDSM.16.MT88.4 R56, [R136+0x9800] ;  /* 0x009800008838783b */ /* 0x000fee0000004200 */
[C---:B--2---:R-:W-:Y:S08]  /*8f90*/  HMMA.16816.F32.BF16 R28, R68.reuse, R4, R28 ;  /* 0x00000004441c723c */ /* 0x044ff0000004181c */
[C---:B---3--:R-:W-:Y:S08]  /*8fa0*/  HMMA.16816.F32.BF16 R20, R68.reuse, R8, R20 ;  /* 0x000000084414723c */ /* 0x048ff00000041814 */
[C---:B------:R-:W-:Y:S01]  /*8fb0*/  HMMA.16816.F32.BF16 R24, R68.reuse, R10, R24 ;  /* 0x0000000a4418723c */ /* 0x040fe20000041818 */
[----:B------:R-:W2:Y:S07]  /*8fc0*/  LDSM.16.MT88.4 R8, [R140+0xb000] ;  /* 0x00b000008c08783b */ /* 0x000eae0000004200 */
[C---:B------:R-:W-:Y:S08]  /*8fd0*/  HMMA.16816.F32.BF16 R32, R68.reuse, R6, R32 ;  /* 0x000000064420723c */ /* 0x040ff00000041820 */
[C---:B-1----:R-:W-:Y:S08]  /*8fe0*/  HMMA.16816.F32.BF16 R4, R68.reuse, R72, R44 ;  /* 0x000000484404723c */ /* 0x042ff0000004182c */
[C---:B------:R-:W-:Y:S01]  /*8ff0*/  HMMA.16816.F32.BF16 R72, R68.reuse, R74, R48 ;  /* 0x0000004a4448723c */ /* 0x040fe20000041830 */
[----:B------:R-:W-:Y:S07]  /*9000*/  LDSM.16.MT88.4 R48, [R137+0x9800] ;  /* 0x009800008930783b */ /* 0x000fee0000004200 */
[C---:B--2---:R-:W-:Y:S01]  /*9010*/  HMMA.16816.F32.BF16 R12, R68.reuse, R8, R36 ;  /* 0x00000008440c723c */ /* 0x044fe20000041824 */
[----:B------:R-:W1:Y:S07]  /*9020*/  LDSM.16.MT88.4 R36, [R140+0x9800] ;  /* 0x009800008c24783b */ /* 0x000e6e0000004200 */
[----:B------:R-:W-:Y:S07]  /*9030*/  HMMA.16816.F32.BF16 R8, R68, R10, R40 ;  /* 0x0000000a4408723c */ /* 0x000fee0000041828 */
[----:B------:R-:W-:-:S02]  /*9040*/  FFMA.FTZ R40, R102, c[0x0][0x23c], -R119 ;  /* 0x00008f0066287a23 */ /* 0x000fc40000010877 */
[----:B------:R-:W2:Y:S02]  /*9050*/  LDSM.16.MT88.4 R100, [R136+0xb000] ;  /* 0x00b000008864783b */ /* 0x000ea40000004200 */
[----:B------:R3:W4:Y:S02]  /*9060*/  MUFU.EX2 R119, R40 ;  /* 0x0000002800777308 */ /* 0x0007240000000800 */
[----:B---3--:R-:W3:Y:S01]  /*9070*/  LDSM.16.MT88.4 R40, [R138+0x9800] ;  /* 0x009800008a28783b */ /* 0x008ee20000004200 */
[----:B----4-:R-:W-:Y:S01]  /*9080*/  F2FP.BF16.PACK_AB R106, R176, R119 ;  /* 0x00000077b06a723e */ /* 0x010fe200000010ff */
[----:B------:R-:W-:-:S04]  /*9090*/  FADD.FTZ R119, R119, R172 ;  /* 0x000000ac77777221 */ /* 0x000fc80000010000 */
[----:B------:R-:W-:Y:S02]  /*90a0*/  FADD.FTZ R168, R176, R119 ;  /* 0x00000077b0a87221 */ /* 0x000fe40000010000 */
[C---:B-1----:R-:W-:Y:S08]  /*90b0*/  HMMA.16816.F32.BF16 R96, R104.reuse, R36, R96 ;  /* 0x000000246860723c */ /* 0x042ff00000041860 */
[----:B------:R-:W-:Y:S08]  /*90c0*/  HMMA.16816.F32.BF16 R92, R104, R38, R92 ;  /* 0x00000026685c723c */ /* 0x000ff0000004185c */
[C---:B--2---:R-:W-:Y:S08]  /*90d0*/  HMMA.16816.F32.BF16 R88, R68.reuse, R100, R60 ;  /* 0x000000644458723c */ /* 0x044ff0000004183c */
[----:B------:R-:W-:Y:S01]  /*90e0*/  HMMA.16816.F32.BF16 R100, R68, R102, R64 ;  /* 0x000000664464723c */ /* 0x000fe20000041840 */
[----:B------:R-:W1:Y:S07]  /*90f0*/  LDSM.16.MT88.4 R64, [R140+0xb800] ;  /* 0x00b800008c40783b */ /* 0x000e6e0000004200 */
[C---:B---3--:R-:W-:Y:S01]  /*9100*/  HMMA.16816.F32.BF16 R36, R104.reuse, R40, R84 ;  /* 0x000000286824723c */ /* 0x048fe20000041854 */
[----:B------:R-:W2:Y:S07]  /*9110*/  LDSM.16.MT88.4 R84, [R136+0xb800] ;  /* 0x00b800008854783b */ /* 0x000eae0000004200 */
[C---:B------:R-:W-:Y:S01]  /*9120*/  HMMA.16816.F32.BF16 R40, R104.reuse, R42, R16 ;  /* 0x0000002a6828723c */ /* 0x040fe20000041810 */
[----:B------:R-:W3:Y:S07]  /*9130*/  LDSM.16.MT88.4 R16, [R138+0xb800] ;  /* 0x00b800008a10783b */ /* 0x000eee0000004200 */
[C---:B------:R-:W-:Y:S08]  /*9140*/  HMMA.16816.F32.BF16 R44, R104.reuse, R48, R20 ;  /* 0x00000030682c723c */ /* 0x040ff00000041814 */
[C---:B------:R-:W-:Y:S08]  /*9150*/  HMMA.16816.F32.BF16 R52, R104.reuse, R56, R28 ;  /* 0x000000386834723c */ /* 0x040ff0000004181c */
[C---:B------:R-:W-:Y:S08]  /*9160*/  HMMA.16816.F32.BF16 R48, R104.reuse, R50, R24 ;  /* 0x000000326830723c */ /* 0x040ff00000041818 */
[C---:B-1----:R-:W-:Y:S01]  /*9170*/  HMMA.16816.F32.BF16 R60, R104.reuse, R64, R12 ;  /* 0x00000040683c723c */ /* 0x042fe2000004180c */
[----:B------:R-:W1:Y:S07]  /*9180*/  LDSM.16.MT88.4 R12, [R137+0xb800] ;  /* 0x00b80000890c783b */ /* 0x000e6e0000004200 */
[C---:B--2---:R-:W-:Y:S08]  /*9190*/  HMMA.16816.F32.BF16 R88, R104.reuse, R84, R88 ;  /* 0x000000546858723c */ /* 0x044ff00000041858 */
[C---:B------:R-:W-:Y:S08]  /*91a0*/  HMMA.16816.F32.BF16 R56, R104.reuse, R58, R32 ;  /* 0x0000003a6838723c */ /* 0x040ff00000041820 */
[C---:B------:R-:W-:Y:S08]  /*91b0*/  HMMA.16816.F32.BF16 R64, R104.reuse, R66, R8 ;  /* 0x000000426840723c */ /* 0x040ff00000041808 */
[C---:B---3--:R-:W-:Y:S08]  /*91c0*/  HMMA.16816.F32.BF16 R68, R104.reuse, R16, R4 ;  /* 0x000000106844723c */ /* 0x048ff00000041804 */
[C---:B------:R-:W-:Y:S08]  /*91d0*/  HMMA.16816.F32.BF16 R72, R104.reuse, R18, R72 ;  /* 0x000000126848723c */ /* 0x040ff00000041848 */
[C---:B-1----:R-:W-:Y:S08]  /*91e0*/  HMMA.16816.F32.BF16 R76, R104.reuse, R12, R76 ;  /* 0x0000000c684c723c */ /* 0x042ff0000004184c */
[C---:B------:R-:W-:Y:S08]  /*91f0*/  HMMA.16816.F32.BF16 R80, R104.reuse, R14, R80 ;  /* 0x0000000e6850723c */ /* 0x040ff00000041850 */
[----:B------:R-:W-:Y:S11]  /*9200*/  HMMA.16816.F32.BF16 R84, R104, R86, R100 ;  /* 0x000000566854723c */ /* 0x000ff60000041864 */
[----:B------:R-:W-:Y:S08]  /*9210*/  @!UPT UIADD3 URZ, URZ, URZ, URZ ;  /* 0x0000003f3f3ff290 */ /* 0x000ff0000fffe03f */
.L_x_7513:
        /* <DEDUP_REMOVED lines=11> */
.L_x_7525:
        /* <DEDUP_REMOVED lines=66> */
.L_x_7522:
        /* <DEDUP_REMOVED lines=237> */
.L_x_7524:
        /* <DEDUP_REMOVED lines=63> */
.L_x_7523:
[----:B------:R-:W-:Y:S04]  /*a9b0*/  LEA R2, R155, R154, 0x6 ;  /* 0x0000009a9b027211 */ /* 0x000fe800078e30ff */
        /* <DEDUP_REMOVED lines=34> */
[-C--:B------:R-:W-:Y:S01]  /*abe0*/  FFMA.FTZ R15, R0, R106.reuse, R15 ;  /* 0x0000006a000f7223 */ /* 0x080fe2000001000f */
[----:B------:R-:W-:Y:S01]  /*abf0*/  FMNMX.FTZ R108, R4, R101, !PT ;  /* 0x00000065046c7209 */ /* 0x000fe20007810000 */
[----:B------:R-:W-:Y:S01]  /*ac00*/  FFMA.FTZ R13, R0, R106, R13 ;  /* 0x0000006a000d7223 */ /* 0x000fe2000001000d */
[----:B------:R-:W-:Y:S01]  /*ac10*/  IADD3 R106, R2, 0x38, RZ ;  /* 0x00000038026a7810 */ /* 0x000fe20007ffe0ff */
[----:B------:R-:W-:Y:S01]  /*ac20*/  FFMA.FTZ R18, R0, R109, R18 ;  /* 0x0000006d00127223 */ /* 0x000fe20000010012 */
[----:B------:R-:W-:Y:S01]  /*ac30*/  FMNMX.FTZ R110, R10, R115, !PT ;  /* 0x000000730a6e7209 */ /* 0x000fe20007810000 */
[C---:B------:R-:W-:Y:S01]  /*ac40*/  FFMA.FTZ R16, R0.reuse, R109, R16 ;  /* 0x0000006d00107223 */ /* 0x040fe20000010010 */
[----:B------:R-:W-:Y:S01]  /*ac50*/  FMNMX.FTZ R115, R5, R108, !PT ;  /* 0x0000006c05737209 */ /* 0x000fe20007810000 */
[CC--:B------:R-:W-:Y:S01]  /*ac60*/  FFMA.FTZ R11, R0.reuse, R102.reuse, R11 ;  /* 0x00000066000b7223 */ /* 0x0c0fe2000001000b */
[----:B------:R1:W2:Y:S01]  /*ac70*/  I2F R109, R106 ;  /* 0x0000006a006d7306 */ /* 0x0002a20000201400 */
[----:B------:R-:W-:Y:S01]  /*ac80*/  FFMA.FTZ R9, R0, R102, R9 ;  /* 0x0000006600097223 */ /* 0x000fe20000010009 */
[----:B------:R-:W-:Y:S01]  /*ac90*/  IADD3 R102, R2, 0x31, RZ ;  /* 0x0000003102667810 */ /* 0x000fe20007ffe0ff */
[-C--:B------:R-:W-:Y:S01]  /*aca0*/  FFMA.FTZ R14, R0, R113.reuse, R14 ;  /* 0x00000071000e7223 */ /* 0x080fe2000001000e */
[----:B------:R-:W-:Y:S01]  /*acb0*/  IADD3 R2, R2, 0x39, RZ ;  /* 0x0000003902027810 */ /* 0x000fe20007ffe0ff */
[C---:B------:R-:W-:Y:S01]  /*acc0*/  FFMA.FTZ R12, R0.reuse, R113, R12 ;  /* 0x00000071000c7223 */ /* 0x040fe2000001000c */
[----:B------:R-:W-:Y:S01]  /*acd0*/  FMNMX.FTZ R113, R11, R110, !PT ;  /* 0x0000006e0b717209 */ /* 0x000fe20007810000 */
[-C--:B------:R-:W-:Y:S01]  /*ace0*/  FFMA.FTZ R19, R0, R104.reuse, R19 ;  /* 0x0000006800137223 */ /* 0x080fe20000010013 */
        /* <DEDUP_REMOVED lines=13> */
[----:B------:R-:W4:Y:S01]  /*adc0*/  I2F R2, R2 ;  /* 0x0000000200027306 */ /* 0x000f220000201400 */
[----:B------:R-:W-:Y:S01]  /*add0*/  FMNMX.FTZ R115, R19, R108, !PT ;  /* 0x0000006c13737209 */ /* 0x000fe20007810000 */
[----:B------:R-:W-:Y:S01]  /*ade0*/  FFMA.FTZ R21, R0, R100, R21 ;  /* 0x0000006400157223 */ /* 0x000fe20000010015 */
[----:B------:R-:W-:Y:S01]  /*adf0*/  FMNMX.FTZ R104, R16, R113, !PT ;  /* 0x0000007110687209 */ /* 0x000fe20007810000 */
[----:B------:R-:W-:Y:S01]  /*ae00*/  FFMA.FTZ R27, R0, R3, R27 ;  /* 0x00000003001b7223 */ /* 0x000fe2000001001b */
[----:B-1----:R-:W-:Y:S01]  /*ae10*/  FMNMX.FTZ R106, R22, R115, !PT ;  /* 0x00000073166a7209 */ /* 0x002fe20007810000 */
[C---:B------:R-:W-:Y:S01]  /*ae20*/  FFMA.FTZ R24, R0.reuse, R107, R24 ;  /* 0x0000006b00187223 */ /* 0x040fe20000010018 */
[----:B------:R-:W-:Y:S01]  /*ae30*/  FMNMX.FTZ R111, R17, R104, !PT ;  /* 0x00000068116f7209 */ /* 0x000fe20007810000 */
[C---:B------:R-:W-:Y:S01]  /*ae40*/  FFMA.FTZ R25, R0.reuse, R3, R25 ;  /* 0x0000000300197223 */ /* 0x040fe20000010019 */
[----:B------:R-:W-:Y:S01]  /*ae50*/  FMNMX.FTZ R113, R23, R106, !PT ;  /* 0x0000006a17717209 */ /* 0x000fe20007810000 */
[----:B------:R-:W-:Y:S01]  /*ae60*/  FFMA.FTZ R28, R0, R105, R28 ;  /* 0x00000069001c7223 */ /* 0x000fe2000001001c */
[----:B------:R-:W-:Y:S01]  /*ae70*/  FMNMX.FTZ R100, R20, R111, !PT ;  /* 0x0000006f14647209 */ /* 0x000fe20007810000 */
[----:B--2---:R-:W-:Y:S01]  /*ae80*/  FFMA.FTZ R34, R0, R109, R34 ;  /* 0x0000006d00227223 */ /* 0x004fe20000010022 */
[----:B------:R-:W-:Y:S01]  /*ae90*/  FMNMX.FTZ R104, R26, R113, !PT ;  /* 0x000000711a687209 */ /* 0x000fe20007810000 */
[C---:B---3--:R-:W-:Y:S01]  /*aea0*/  FFMA.FTZ R31, R0.reuse, R102, R31 ;  /* 0x00000066001f7223 */ /* 0x048fe2000001001f */
[----:B------:R-:W-:Y:S01]  /*aeb0*/  FMNMX.FTZ R107, R21, R100, !PT ;  /* 0x00000064156b7209 */ /* 0x000fe20007810000 */
[C---:B------:R-:W-:Y:S01]  /*aec0*/  FFMA.FTZ R29, R0.reuse, R102, R29 ;  /* 0x00000066001d7223 */ /* 0x040fe2000001001d */
[----:B------:R-:W-:Y:S01]  /*aed0*/  FMNMX.FTZ R111, R27, R104, !PT ;  /* 0x000000681b6f7209 */ /* 0x000fe20007810000 */
[----:B------:R-:W-:Y:S01]  /*aee0*/  FFMA.FTZ R32, R0, R109, R32 ;  /* 0x0000006d00207223 */ /* 0x000fe20000010020 */
[----:B------:R-:W-:Y:S02]  /*aef0*/  FMNMX.FTZ R100, R24, R107, !PT ;  /* 0x0000006b18647209 */ /* 0x000fe40007810000 */
[----:B------:R-:W-:Y:S02]  /*af00*/  FMNMX.FTZ R104, R30, R111, !PT ;  /* 0x0000006f1e687209 */ /* 0x000fe40007810000 */
[----:B------:R-:W-:Y:S01]  /*af10*/  FMNMX.FTZ R105, R25, R100, !PT ;  /* 0x0000006419697209 */ /* 0x000fe20007810000 */
[C---:B----4-:R-:W-:Y:S01]  /*af20*/  FFMA.FTZ R35, R0.reuse, R2, R35 ;  /* 0x0000000200237223 */ /* 0x050fe20000010023 */
[----:B------:R-:W-:Y:S01]  /*af30*/  FMNMX.FTZ R3, R31, R104, !PT ;  /* 0x000000681f037209 */ /* 0x000fe20007810000 */
[----:B------:R-:W-:Y:S01]  /*af40*/  FFMA.FTZ R33, R0, R2, R33 ;  /* 0x0000000200217223 */ /* 0x000fe20000010021 */
[----:B------:R-:W-:Y:S01]  /*af50*/  FMNMX.FTZ R102, R28, R105, !PT ;  /* 0x000000691c667209 */ /* 0x000fe20007810000 */
[----:B------:R-:W-:Y:S01]  /*af60*/  LDSM.16.MT88.4 R108, [R138+0x8000] ;  /* 0x008000008a6c783b */ /* 0x000fe20000004200 */
        /* <DEDUP_REMOVED lines=27> */
[----:B------:R-:W-:Y:S01]  /*b120*/  ISETP.GT.AND P1, PT, R155, R148, PT ;  /* 0x000000949b00720c */ /* 0x000fe20003f24270 */
[--C-:B------:R-:W-:Y:S02]  /*b130*/  FFMA.FTZ R114, R8, c[0x0][0x23c], -R118.reuse ;  /* 0x00008f0008727a23 */ /* 0x100fe40000010876 */
[----:B------:R-:W-:Y:S02]  /*b140*/  FFMA.FTZ R113, R9, c[0x0][0x23c], -R118 ;  /* 0x00008f0009717a23 */ /* 0x000fe40000010876 */
[--C-:B------:R-:W-:Y:S02]  /*b150*/  FFMA.FTZ R117, R6, c[0x0][0x23c], -R122.reuse ;  /* 0x00008f0006757a23 */ /* 0x100fe4000001087a */
[----:B------:R-:W-:Y:S01]  /*b160*/  FFMA.FTZ R112, R7, c[0x0][0x23c], -R122 ;  /* 0x00008f0007707a23 */ /* 0x000fe2000001087a */
[----:B------:R-:W3:Y:S01]  /*b170*/  MUFU.EX2 R101, R101 ;  /* 0x0000006500657308 */ /* 0x000ee20000000800 */
        /* <DEDUP_REMOVED lines=16> */
[----:B------:R-:W3:Y:S01]  /*b280*/  LDSM.16.MT88.4 R92, [R137+0x8000] ;  /* 0x00800000895c783b */ /* 0x000ee20000004200 */
        /* <DEDUP_REMOVED lines=32> */
[----:B------:R-:W4:Y:S01]  /*b490*/  MUFU.EX2 R113, R113 ;  /* 0x0000007100717308 */ /* 0x000f220000000800 */
[----:B------:R-:W-:Y:S02]  /*b4a0*/  FFMA.FTZ R176, R29, c[0x0][0x23c], -R118 ;  /* 0x00008f001db07a23 */ /* 0x000fe40000010876 */
[----:B------:R-:W-:Y:S01]  /*b4b0*/  LDSM.16.MT88.4 R28, [R137+0x9800] ;  /* 0x00980000891c783b */ /* 0x000fe20000004200 */
        /* <DEDUP_REMOVED lines=18> */
[C---:B-1----:R-:W-:Y:S05]  /*b5e0*/  HMMA.16816.F32.BF16 R4, R96.reuse, R104, R4 ;  /* 0x000000686004723c */ /* 0x042fea0000041804 */
        /* <DEDUP_REMOVED lines=16> */
[C---:B---3--:R-:W-:Y:S04]  /*b6f0*/  HMMA.16816.F32.BF16 R44, R96.reuse, R92, R44 ;  /* 0x0000005c602c723c */ /* 0x048fe8000004182c */
[----:B------:R-:W-:Y:S02]  /*b700*/  FMUL.FTZ R83, R100, R83 ;  /* 0x0000005364537220 */ /* 0x000fe40000410000 */
[C---:B------:R-:W-:Y:S02]  /*b710*/  FMUL.FTZ R80, R101.reuse, R80 ;  /* 0x0000005065507220 */ /* 0x040fe40000410000 */
[C---:B------:R-:W-:Y:S01]  /*b720*/  HMMA.16816.F32.BF16 R48, R96.reuse, R94, R48 ;  /* 0x0000005e6030723c */ /* 0x040fe20000041830 */
[----:B------:R-:W3:Y:S03]  /*b730*/  LDSM.16.MT88.4 R92, [R138+0xa000] ;  /* 0x00a000008a5c783b */ /* 0x000ee60000004200 */
[----:B------:R-:W-:Y:S02]  /*b740*/  FMUL.FTZ R81, R101, R81 ;  /* 0x0000005165517220 */ /* 0x000fe40000410000 */
[--C-:B------:R-:W-:Y:S02]  /*b750*/  FFMA.FTZ R120, R14, c[0x0][0x23c], -R122.reuse ;  /* 0x00008f000e787a23 */ /* 0x100fe4000001087a */
[C---:B------:R-:W-:Y:S01]  /*b760*/  FMUL.FTZ R14, R100.reuse, R90 ;  /* 0x0000005a640e7220 */ /* 0x040fe20000410000 */
        /* <DEDUP_REMOVED lines=10> */
[C---:B--2---:R-:W-:Y:S04]  /*b810*/  HMMA.16816.F32.BF16 R60, R96.reuse, R108, R60 ;  /* 0x0000006c603c723c */ /* 0x044fe8000004183c */
[----:B------:R-:W-:Y:S02]  /*b820*/  FFMA.FTZ R18, R12, c[0x0][0x23c], -R118 ;  /* 0x00008f000c127a23 */ /* 0x000fe40000010876 */
[----:B------:R-:W-:Y:S02]  /*b830*/  FMUL.FTZ R12, R101, R88 ;  /* 0x00000058650c7220 */ /* 0x000fe40000410000 */
[C---:B------:R-:W-:Y:S01]  /*b840*/  HMMA.16816.F32.BF16 R64, R96.reuse, R110, R64 ;  /* 0x0000006e6040723c */ /* 0x040fe20000041840 */
[----:B------:R-:W2:Y:S01]  /*b850*/  LDSM.16.MT88.4 R108, [R136+0xa000] ;  /* 0x00a00000886c783b */ /* 0x000ea20000004200 */
[----:B------:R-:W-:Y:S02]  /*b860*/  MUFU.EX2 R121, R121 ;  /* 0x0000007900797308 */ /* 0x000fe40000000800 */
[--C-:B------:R-:W-:Y:S02]  /*b870*/  FFMA.FTZ R124, R19, c[0x0][0x23c], -R122.reuse ;  /* 0x00008f00137c7a23 */ /* 0x100fe4000001087a */
[----:B------:R-:W-:Y:S02]  /*b880*/  FMUL.FTZ R19, R100, R87 ;  /* 0x0000005764137220 */ /* 0x000fe40000410000 */
[C---:B---3--:R-:W-:Y:S04]  /*b890*/  HMMA.16816.F32.BF16 R68, R96.reuse, R92, R68 ;  /* 0x0000005c6044723c */ /* 0x048fe80000041844 */
[----:B------:R-:W3:Y:S01]  /*b8a0*/  MUFU.EX2 R124, R124 ;  /* 0x0000007c007c7308 */ /* 0x000ee20000000800 */
        /* <DEDUP_REMOVED lines=14> */
[----:B---3--:R-:W-:Y:S01]  /*b990*/  F2FP.BF16.PACK_AB R87, R124, R121 ;  /* 0x000000797c57723e */ /* 0x008fe200000010ff */
[----:B------:R-:W3:Y:S02]  /*b9a0*/  LDSM.16.MT88.4 R88, [R140+0x8800] ;  /* 0x008800008c58783b */ /* 0x000ee40000004200 */
[--C-:B------:R-:W-:Y:S02]  /*b9b0*/  FFMA.FTZ R106, R16, c[0x0][0x23c], -R118.reuse ;  /* 0x00008f00106a7a23 */ /* 0x100fe40000010876 */
[----:B------:R-:W-:Y:S01]  /*b9c0*/  FFMA.FTZ R107, R17, c[0x0][0x23c], -R118 ;  /* 0x00008f00116b7a23 */ /* 0x000fe20000010876 */
[C---:B--2---:R-:W-:Y:S01]  /*b9d0*/  HMMA.16816.F32.BF16 R12, R96.reuse, R108, R12 ;  /* 0x0000006c600c723c */ /* 0x044fe2000004180c */
[----:B------:R-:W2:Y:S02]  /*b9e0*/  MUFU.EX2 R105, R105 ;  /* 0x0000006900697308 */ /* 0x000ea40000000800 */
[C---:B------:R-:W-:Y:S02]  /*b9f0*/  FMUL.FTZ R16, R101.reuse, R84 ;  /* 0x0000005465107220 */ /* 0x040fe40000410000 */
[----:B------:R-:W-:Y:S01]  /*ba00*/  FMUL.FTZ R17, R101, R85 ;  /* 0x0000005565117220 */ /* 0x000fe20000410000 */
[----:B------:R-:W-:Y:S01]  /*ba10*/  F2FP.BF16.PACK_AB R85, R119, R120 ;  /* 0x000000787755723e */ /* 0x000fe200000010ff */
[--C-:B------:R-:W-:Y:S01]  /*ba20*/  FFMA.FTZ R108, R26, c[0x0][0x23c], -R122.reuse ;  /* 0x00008f001a6c7a23 */ /* 0x100fe2000001087a */
[----:B------:R-:W-:Y:S01]  /*ba30*/  MOV R101, R3 ;  /* 0x0000000300657202 */ /* 0x000fe20000000f00 */
[----:B------:R-:W-:Y:S02]  /*ba40*/  FFMA.FTZ R109, R27, c[0x0][0x23c], -R122 ;  /* 0x00008f001b6d7a23 */ /* 0x000fe4000001087a */
[----:B------:R-:W-:Y:S01]  /*ba50*/  MUFU.EX2 R106, R106 ;  /* 0x0000006a006a7308 */ /* 0x000fe20000000800 */
[----:B------:R-:W-:Y:S01]  /*ba60*/  LDSM.16.MT88.4 R24, [R137+0x9000] ;  /* 0x009000008918783b */ /* 0x000fe20000004200 */
[----:B------:R-:W-:Y:S02]  /*ba70*/  FFMA.FTZ R118, R33, c[0x0][0x23c], -R118 ;  /* 0x00008f0021767a23 */ /* 0x000fe40000010876 */
[----:B-1----:R-:W-:Y:S02]  /*ba80*/  FMUL.FTZ R18, R100, R86 ;  /* 0x0000005664127220 */ /* 0x002fe40000410000 */
[----:B------:R-:W-:Y:S04]  /*ba90*/  FADD.FTZ R114, R114, R115 ;  /* 0x0000007372727221 */ /* 0x000fe80000010000 */
[----:B------:R-:W1:Y:S01]  /*baa0*/  MUFU.EX2 R107, R107 ;  /* 0x0000006b006b7308 */ /* 0x000e620000000800 */
[----:B------:R-:W-:Y:S01]  /*bab0*/  HMMA.16816.F32.BF16 R16, R96, R110, R16 ;  /* 0x0000006e6010723c */ /* 0x000fe20000041810 */
[----:B------:R-:W4:Y:S02]  /*bac0*/  LDSM.16.MT88.4 R96, [R137+0x8800] ;  /* 0x008800008960783b */ /* 0x000f240000004200 */
[----:B--2---:R-:W-:Y:S01]  /*bad0*/  F2FP.BF16.PACK_AB R84, R105, R104 ;  /* 0x000000686954723e */ /* 0x004fe200000010ff */
[----:B------:R-:W-:Y:S03]  /*bae0*/  FADD.FTZ R113, R113, R114 ;  /* 0x0000007271717221 */ /* 0x000fe60000010000 */
[--C-:B------:R-:W-:Y:S01]  /*baf0*/  FFMA.FTZ R110, R22, c[0x0][0x23c], -R122.reuse ;  /* 0x00008f00166e7a23 */ /* 0x100fe2000001087a */
[----:B------:R-:W-:Y:S01]  /*bb00*/  F2FP.BF16.PACK_AB R22, R172, R125 ;  /* 0x0000007dac16723e */ /* 0x000fe200000010ff */
[--C-:B------:R-:W-:Y:S01]  /*bb10*/  FFMA.FTZ R111, R23, c[0x0][0x23c], -R122.reuse ;  /* 0x00008f00176f7a23 */ /* 0x100fe2000001087a */
[----:B------:R-:W-:Y:S02]  /*bb20*/  MUFU.EX2 R108, R108 ;  /* 0x0000006c006c7308 */ /* 0x000fe40000000800 */
[----:B------:R-:W-:Y:S02]  /*bb30*/  FFMA.FTZ R122, R35, c[0x0][0x23c], -R122 ;  /* 0x00008f00237a7a23 */ /* 0x000fe4000001087a */
[----:B------:R-:W-:Y:S04]  /*bb40*/  FADD.FTZ R104, R104, R113 ;  /* 0x0000007168687221 */ /* 0x000fe80000010000 */
[----:B------:R-:W-:Y:S02]  /*bb50*/  FADD.FTZ R105, R105, R104 ;  /* 0x0000006869697221 */ /* 0x000fe40000010000 */
[----:B------:R-:W-:Y:S01]  /*bb60*/  MUFU.EX2 R110, R110 ;  /* 0x0000006e006e7308 */ /* 0x000fe20000000800 */
[----:B-1----:R-:W-:Y:S07]  /*bb70*/  F2FP.BF16.PACK_AB R86, R107, R106 ;  /* 0x0000006a6b56723e */ /* 0x002fee00000010ff */
[C---:B---3--:R-:W-:Y:S02]  /*bb80*/  HMMA.16816.F32.BF16 R4, R84.reuse, R88, R4 ;  /* 0x000000585404723c */ /* 0x048fe40000041804 */
[----:B------:R-:W1:Y:S06]  /*bb90*/  MUFU.EX2 R111, R111 ;  /* 0x0000006f006f7308 */ /* 0x000e6c0000000800 */
[C---:B------:R-:W-:Y:S01]  /*bba0*/  HMMA.16816.F32.BF16 R8, R84.reuse, R90, R8 ;  /* 0x0000005a5408723c */ /* 0x040fe20000041808 */
[----:B------:R-:W2:Y:S03]  /*bbb0*/  LDSM.16.MT88.4 R88, [R136+0x8800] ;  /* 0x008800008858783b */ /* 0x000ea60000004200 */
[----:B------:R-:W3:Y:S04]  /*bbc0*/  MUFU.EX2 R109, R109 ;  /* 0x0000006d006d7308 */ /* 0x000ee80000000800 */
[C---:B------:R-:W-:Y:S06]  /*bbd0*/  HMMA.16816.F32.BF16 R36, R84.reuse, R92, R36 ;  /* 0x0000005c5424723c */ /* 0x040fec0000041824 */
[----:B------:R-:W5:Y:S02]  /*bbe0*/  MUFU.EX2 R126, R126 ;  /* 0x0000007e007e7308 */ /* 0x000f640000000800 */
[C---:B------:R-:W-:Y:S01]  /*bbf0*/  HMMA.16816.F32.BF16 R40, R84.reuse, R94, R40 ;  /* 0x0000005e5428723c */ /* 0x040fe20000041828 */
[----:B------:R-:W2:Y:S03]  /*bc00*/  LDSM.16.MT88.4 R92, [R140+0xa800] ;  /* 0x00a800008c5c783b */ /* 0x000ea60000004200 */
[----:B-1----:R-:W-:Y:S04]  /*bc10*/  F2FP.BF16.PACK_AB R21, R111, R110 ;  /* 0x0000006e6f15723e */ /* 0x002fe800000010ff */
[----:B------:R-:W-:Y:S01]  /*bc20*/  MUFU.EX2 R34, R34 ;  /* 0x0000002200227308 */ /* 0x000fe20000000800 */
[C---:B----4-:R-:W-:Y:S03]  /*bc30*/  HMMA.16816.F32.BF16 R44, R84.reuse, R96, R44 ;  /* 0x00000060542c723c */ /* 0x050fe6000004182c */
[----:B---3--:R-:W-:Y:S05]  /*bc40*/  F2FP.BF16.PACK_AB R23, R109, R108 ;  /* 0x0000006c6d17723e */ /* 0x008fea00000010ff */
[C---:B------:R-:W-:Y:S01]  /*bc50*/  HMMA.16816.F32.BF16 R48, R84.reuse, R98, R48 ;  /* 0x000000625430723c */ /* 0x040fe20000041830 */
[----:B------:R-:W1:Y:S01]  /*bc60*/  LDSM.16.MT88.4 R96, [R138+0xa800] ;  /* 0x00a800008a60783b */ /* 0x000e620000004200 */
[----:B------:R-:W3:Y:S02]  /*bc70*/  MUFU.EX2 R35, R122 ;  /* 0x0000007a00237308 */ /* 0x000ee40000000800 */
[----:B-----5:R-:W-:Y:S04]  /*bc80*/  F2FP.BF16.PACK_AB R20, R126, R123 ;  /* 0x0000007b7e14723e */ /* 0x020fe800000010ff */
[C---:B--2---:R-:W-:Y:S04]  /*bc90*/  HMMA.16816.F32.BF16 R52, R84.reuse, R88, R52 ;  /* 0x000000585434723c */ /* 0x044fe80000041834 */
[----:B------:R-:W-:Y:S04]  /*bca0*/  MUFU.EX2 R32, R32 ;  /* 0x0000002000207308 */ /* 0x000fe80000000800 */
[C---:B------:R-:W-:Y:S01]  /*bcb0*/  HMMA.16816.F32.BF16 R56, R84.reuse, R90, R56 ;  /* 0x0000005a5438723c */ /* 0x040fe20000041838 */
[----:B------:R-:W2:Y:S05]  /*bcc0*/  LDSM.16.MT88.4 R88, [R137+0xa800] ;  /* 0x00a800008958783b */ /* 0x000eaa0000004200 */
[----:B------:R-:W4:Y:S02]  /*bcd0*/  MUFU.EX2 R33, R118 ;  /* 0x0000007600217308 */ /* 0x000f240000000800 */
[C---:B------:R-:W-:Y:S08]  /*bce0*/  HMMA.16816.F32.BF16 R60, R84.reuse, R92, R60 ;  /* 0x0000005c543c723c */ /* 0x040ff0000004183c */
[C---:B------:R-:W-:Y:S01]  /*bcf0*/  HMMA.16816.F32.BF16 R64, R84.reuse, R94, R64 ;  /* 0x0000005e5440723c */ /* 0x040fe20000041840 */
[----:B------:R-:W5:Y:S07]  /*bd00*/  LDSM.16.MT88.4 R92, [R136+0xa800] ;  /* 0x00a80000885c783b */ /* 0x000f6e0000004200 */
[C---:B-1----:R-:W-:Y:S08]  /*bd10*/  HMMA.16816.F32.BF16 R68, R84.reuse, R96, R68 ;  /* 0x000000605444723c */ /* 0x042ff00000041844 */
[C---:B------:R-:W-:Y:S01]  /*bd20*/  HMMA.16816.F32.BF16 R72, R84.reuse, R98, R72 ;  /* 0x000000625448723c */ /* 0x040fe20000041848 */
[----:B------:R-:W-:Y:S07]  /*bd30*/  LDSM.16.MT88.4 R96, [R138+0x9000] ;  /* 0x009000008a60783b */ /* 0x000fee0000004200 */
[C---:B--2---:R-:W-:Y:S08]  /*bd40*/  HMMA.16816.F32.BF16 R76, R84.reuse, R88, R76 ;  /* 0x00000058544c723c */ /* 0x044ff0000004184c */
        /* <DEDUP_REMOVED lines=26> */
[----:B------:R-:W-:Y:S03]  /*bef0*/  F2FP.BF16.PACK_AB R84, R176, R171 ;  /* 0x000000abb054723e */ /* 0x000fe600000010ff */
[----:B---3--:R-:W-:Y:S01]  /*bf00*/  F2FP.BF16.PACK_AB R87, R35, R34 ;  /* 0x000000222357723e */ /* 0x008fe200000010ff */
[C---:B-1----:R-:W-:Y:S04]  /*bf10*/  HMMA.16816.F32.BF16 R12, R20.reuse, R88, R12 ;  /* 0x00000058140c723c */ /* 0x042fe8000004180c */
[----:B----4-:R-:W-:Y:S04]  /*bf20*/  F2FP.BF16.PACK_AB R86, R33, R32 ;  /* 0x000000202156723e */ /* 0x010fe800000010ff */
[----:B------:R-:W-:Y:S01]  /*bf30*/  HMMA.16816.F32.BF16 R16, R20, R90, R16 ;  /* 0x0000005a1410723c */ /* 0x000fe20000041810 */
[----:B------:R-:W-:Y:S07]  /*bf40*/  LDSM.16.MT88.4 R20, [R138+0xb800] ;  /* 0x00b800008a14783b */ /* 0x000fee0000004200 */
[C---:B------:R-:W-:Y:S01]  /*bf50*/  HMMA.16816.F32.BF16 R96, R84.reuse, R92, R4 ;  /* 0x0000005c5460723c */ /* 0x040fe20000041804 */
[----:B------:R-:W1:Y:S07]  /*bf60*/  LDSM.16.MT88.4 R4, [R136+0x9800] ;  /* 0x009800008804783b */ /* 0x000e6e0000004200 */
        /* <DEDUP_REMOVED lines=13> */
[----:B------:R-:W-:Y:S01]  /*c040*/  MOV R103, R2 ;  /* 0x0000000200677202 */ /* 0x000fe20000000f00 */
[----:B------:R-:W-:Y:S03]  /*c050*/  FADD.FTZ R9, R102, R9 ;  /* 0x0000000966097221 */ /* 0x000fe60000010000 */
[C---:B------:R-:W-:Y:S04]  /*c060*/  HMMA.16816.F32.BF16 R68, R84.reuse, R20, R68 ;  /* 0x000000145444723c */ /* 0x040fe80000041844 */
[----:B------:R-:W-:Y:S04]  /*c070*/  FADD.FTZ R8, R120, R9 ;  /* 0x0000000978087221 */ /* 0x000fe80000010000 */
[----:B------:R-:W-:Y:S01]  /*c080*/  FADD.FTZ R8, R119, R8 ;  /* 0x0000000877087221 */ /* 0x000fe20000010000 */
[C---:B------:R-:W-:Y:S03]  /*c090*/  HMMA.16816.F32.BF16 R72, R84.reuse, R22, R72 ;  /* 0x000000165448723c */ /* 0x040fe60000041848 */
[----:B------:R-:W-:Y:S02]  /*c0a0*/  FADD.FTZ R9, R121, R8 ;  /* 0x0000000879097221 */ /* 0x000fe40000010000 */
[----:B------:R-:W-:Y:S02]  /*c0b0*/  FADD.FTZ R8, R106, R105 ;  /* 0x000000696a087221 */ /* 0x000fe40000010000 */
[----:B------:R-:W-:Y:S01]  /*c0c0*/  FADD.FTZ R9, R124, R9 ;  /* 0x000000097c097221 */ /* 0x000fe20000010000 */
[C---:B---3--:R-:W-:Y:S04]  /*c0d0*/  HMMA.16816.F32.BF16 R76, R84.reuse, R24, R76 ;  /* 0x00000018544c723c */ /* 0x048fe8000004184c */
[----:B------:R-:W-:Y:S02]  /*c0e0*/  FADD.FTZ R8, R107, R8 ;  /* 0x000000086b087221 */ /* 0x000fe40000010000 */
[----:B------:R-:W-:Y:S02]  /*c0f0*/  FADD.FTZ R110, R110, R9 ;  /* 0x000000096e6e7221 */ /* 0x000fe40000010000 */
[----:B------:R-:W-:Y:S01]  /*c100*/  FADD.FTZ R123, R123, R8 ;  /* 0x000000087b7b7221 */ /* 0x000fe20000010000 */
[C---:B------:R-:W-:Y:S03]  /*c110*/  HMMA.16816.F32.BF16 R80, R84.reuse, R26, R80 ;  /* 0x0000001a5450723c */ /* 0x040fe60000041850 */
[----:B------:R-:W-:Y:S02]  /*c120*/  FADD.FTZ R111, R111, R110 ;  /* 0x0000006e6f6f7221 */ /* 0x000fe40000010000 */
[----:B------:R-:W-:Y:S03]  /*c130*/  FADD.FTZ R126, R126, R123 ;  /* 0x0000007b7e7e7221 */ /* 0x000fe60000010000 */
[C---:B-1----:R-:W-:Y:S04]  /*c140*/  HMMA.16816.F32.BF16 R88, R84.reuse, R4, R12 ;  /* 0x000000045458723c */ /* 0x042fe8000004180c */
[----:B------:R-:W-:Y:S03]  /*c150*/  FADD.FTZ R125, R125, R126 ;  /* 0x0000007e7d7d7221 */ /* 0x000fe60000010000 */
        /* <DEDUP_REMOVED lines=13> */
.L_x_7521:
        /* <DEDUP_REMOVED lines=164> */
[----:B-1----:R-:W-:-:S03]  /*cc70*/  IADD3 R14, -R159, RZ, RZ ;  /* 0x000000ff9f0e7210 */ /* 0x002fc60007ffe1ff */
        /* <DEDUP_REMOVED lines=8> */
[----:B-1----:R-:W-:-:S03]  /*cd00*/  LOP3.LUT R13, R0, 0xffffffe0, RZ, 0xc0, !PT ;  /* 0xffffffe0000d7812 */ /* 0x002fc600078ec0ff */
[----:B------:R1:W1:Y:S01]  /*cd10*/  LDS.128 R72, [R7.X4] ;  /* 0x0000000007487984 */ /* 0x0002620000004c00 */
[----:B------:R-:W-:Y:S01]  /*cd20*/  MOV R0, 0xff800000 ;  /* 0xff80000000007802 */ /* 0x000fe20000000f00 */
[----:B------:R-:W-:Y:S01]  /*cd30*/  @P4 FFMA.FTZ R0, R3, c[0x0][0x238], R6 ;  /* 0x00008e0003004a23 */ /* 0x000fe20000010006 */
[----:B------:R-:W-:Y:S01]  /*cd40*/  IADD3 R13, -R13, R4, RZ ;  /* 0x000000040d0d7210 */ /* 0x000fe20007ffe1ff */
[----:B------:R1:W1:Y:S01]  /*cd50*/  LDS.128 R68, [R7.X4+0x800] ;  /* 0x0008000007447984 */ /* 0x0002620000004c00 */
[----:B------:R-:W-:Y:S01]  /*cd60*/  MOV R4, 0xff800000 ;  /* 0xff80000000047802 */ /* 0x000fe20000000f00 */
[----:B--2---:R-:W-:Y:S01]  /*cd70*/  IMAD R9, R14, c[0x0][0x1c0], R9 ;  /* 0x000070000e097a24 */ /* 0x004fe200078e0209 */
[----:B------:R-:W-:Y:S01]  /*cd80*/  LOP3.LUT P0, RZ, R13, 0x3, RZ, 0xc0, !PT ;  /* 0x000000030dff7812 */ /* 0x000fe2000780c0ff */
[----:B------:R2:W1:Y:S01]  /*cd90*/  LDS.128 R64, [R7.X4+0x1000] ;  /* 0x0010000007407984 */ /* 0x0004620000004c00 */
[----:B------:R-:W-:Y:S01]  /*cda0*/  SHF.R.S32.HI R13, RZ, 0x1f, R12 ;  /* 0x0000001fff0d7819 */ /* 0x000fe2000001140c */
[----:B---3--:R-:W-:-:S02]  /*cdb0*/  IMAD R8, R8, c[0x0][0x210], R159 ;  /* 0x0000840008087a24 */ /* 0x008fc400078e029f */
[----:B------:R2:W3:Y:S01]  /*cdc0*/  LDS.128 R60, [R7.X4+0x1800] ;  /* 0x00180000073c7984 */ /* 0x0004e20000004c00 */
[----:B------:R-:W-:Y:S01]  /*cdd0*/  @P3 FFMA.FTZ R4, R2, c[0x0][0x238], R5 ;  /* 0x00008e0002043a23 */ /* 0x000fe20000010005 */
[----:B----4-:R-:W-:Y:S01]  /*cde0*/  SHF.L.U32 R11, R11, 0x6, RZ ;  /* 0x000000060b0b7819 */ /* 0x010fe200000006ff */
[----:B------:R-:W-:Y:S01]  /*cdf0*/  IMAD R8, R8, c[0x0][0x1c0], R9 ;  /* 0x0000700008087a24 */ /* 0x000fe200078e0209 */
[----:B------:R2:W4:Y:S03]  /*ce00*/  LDS.128 R56, [R7.X4+0x2000] ;  /* 0x0020000007387984 */ /* 0x0005260000004c00 */
[----:B------:R-:W-:Y:S01]  /*ce10*/  IMAD R11, R8, c[0x0][0x214], R11 ;  /* 0x00008500080b7a24 */ /* 0x000fe200078e020b */
        /* <DEDUP_REMOVED lines=22> */
.L_x_7527:
[----:B---34-:R-:W-:Y:S05]  /*cf80*/  BSYNC B0 ;  /* 0x0000000000007941 */ /* 0x018fea0003800000 */
.L_x_7526:
        /* <DEDUP_REMOVED lines=15> */
.L_x_7529:
[----:B------:R-:W-:Y:S05]  /*d080*/  BSYNC B0 ;  /* 0x0000000000007941 */ /* 0x000fea0003800000 */
.L_x_7528:
        /* <DEDUP_REMOVED lines=8> */
.L_x_7531:
[----:B------:R-:W-:Y:S05]  /*d110*/  BSYNC B0 ;  /* 0x0000000000007941 */ /* 0x000fea0003800000 */
.L_x_7530:
        /* <DEDUP_REMOVED lines=8> */
.L_x_7533:
[----:B------:R-:W-:Y:S05]  /*d1a0*/  BSYNC B0 ;  /* 0x0000000000007941 */ /* 0x000fea0003800000 */
.L_x_7532:
        /* <DEDUP_REMOVED lines=8> */
.L_x_7535:
[----:B------:R-:W-:Y:S05]  /*d230*/  BSYNC B0 ;  /* 0x0000000000007941 */ /* 0x000fea0003800000 */
.L_x_7534:
        /* <DEDUP_REMOVED lines=8> */
.L_x_7537:
[----:B------:R-:W-:Y:S05]  /*d2c0*/  BSYNC B0 ;  /* 0x0000000000007941 */ /* 0x000fea0003800000 */
.L_x_7536:
        /* <DEDUP_REMOVED lines=8> */
.L_x_7539:
[----:B------:R-:W-:Y:S05]  /*d350*/  BSYNC B0 ;  /* 0x0000000000007941 */ /* 0x000fea0003800000 */
.L_x_7538:
        /* <DEDUP_REMOVED lines=8> */
.L_x_7541:
[----:B------:R-:W-:Y:S05]  /*d3e0*/  BSYNC B0 ;  /* 0x0000000000007941 */ /* 0x000fea0003800000 */
.L_x_7540:
        /* <DEDUP_REMOVED lines=9> */
.L_x_7542:
        /* <DEDUP_REMOVED lines=16> */
.L_x_8392:


//--------------------- .text._ZN5flash24flash_fwd_splitkv_kernelI23Flash_fwd_kernel_traitsILi128ELi64ELi64ELi4ELb0ELb0EN7cutlass10bfloat16_tE19Flash_kernel_traitsILi128ELi64ELi64ELi4ES3_EELb1ELb0ELb1ELb0ELb0ELb1ELb1ELb0EEEvNS_16Flash_fwd_paramsE --------------------------
	.section	.text._ZN5flash24flash_fwd_splitkv_kernelI23Flash_fwd_kernel_traitsILi128ELi64ELi64ELi4ELb0ELb0EN7cutlass10bfloat16_tE19Flash_kernel_traitsILi128ELi64ELi64ELi4ES3_EELb1ELb0ELb1ELb0ELb0ELb1ELb1ELb0EEEvNS_16Flash_fwd_paramsE,"ax",@progbits
	.sectioninfo	@"SHI_REGISTERS=197"
	.align	128
        .global         _ZN5flash24flash_fwd_splitkv_kernelI23Flash_fwd_kernel_traitsILi128ELi64ELi64ELi4ELb0ELb0EN7cutlass10bfloat16_tE19Flash_kernel_traitsILi128ELi64ELi64ELi4ES3_EELb1ELb0ELb1ELb0ELb0ELb1ELb1ELb0EEEvNS_16Flash_fwd_paramsE
        .type           _ZN5flash24flash_fwd_splitkv_kernelI23Flash_fwd_kernel_traitsILi128ELi64ELi64ELi4ELb0ELb0EN7cutlass10bfloat16_tE19Flash_kernel_traitsILi128ELi64ELi64ELi4ES3_EELb1ELb0ELb1ELb0ELb0ELb1ELb1ELb0EEEvNS_16Flash_fwd_paramsE,@function
        .size           _ZN5flash24flash_fwd_splitkv_kernelI23Flash_fwd_kernel_traitsILi128ELi64ELi64ELi4ELb0ELb0EN7cutlass10bfloat16_tE19Flash_kernel_traitsILi128ELi64ELi64ELi4ES3_EELb1ELb0ELb1ELb0ELb0ELb1ELb1ELb0EEEvNS_16Flash_fwd_paramsE,(.L_x_8393 - _ZN5flash24flash_fwd_splitkv_kernelI23Flash_fwd_kernel_traitsILi128ELi64ELi64ELi4ELb0ELb0EN7cutlass10bfloat16_tE19Flash_kernel_traitsILi128ELi64ELi64ELi4ES3_EELb1ELb0ELb1ELb0ELb0ELb1ELb1ELb0EEEvNS_16Flash_fwd_paramsE)
        .other          _ZN5flash24flash_fwd_splitkv_kernelI23Flash_fwd_kernel_traitsILi128ELi64ELi64ELi4ELb0ELb0EN7cutlass10bfloat16_tE19Flash_kernel_traitsILi128ELi64ELi64ELi4ES3_EELb1ELb0ELb1ELb0ELb0ELb1ELb1ELb0EEEvNS_16Flash_fwd_paramsE,@"STO_CUDA_ENTRY STV_DEFAULT"
_ZN5flash24flash_fwd_splitkv_kernelI23Flash_fwd_kernel_traitsILi128ELi64ELi64ELi4ELb0ELb0EN7cutlass10bfloat16_tE19Flash_kernel_traitsILi128ELi64ELi64ELi4ES3_EELb1ELb0ELb1ELb0ELb0ELb1ELb1ELb0EEEvNS_16Flash_fwd_paramsE:
.text._ZN5flash24flash_fwd_splitkv_kernelI23Flash_fwd_kernel_traitsILi128ELi64ELi64ELi4ELb0ELb0EN7cutlass10bfloat16_tE19Flash_kernel_traitsILi128ELi64ELi64ELi4ES3_EELb1ELb0ELb1ELb0ELb0ELb1ELb1ELb0EEEvNS_16Flash_fwd_paramsE:
        /* <DEDUP_REMOVED lines=53> */
.L_x_7543:
[----:B-1-34-:R-:W-:Y:S02]  /*0350*/  MOV R2, c[0x0][0x218] ;  /* 0x0000860000027a02 */ /* 0x01afe40000000f00 */
.L_x_7544:
        /* <DEDUP_REMOVED lines=14> */
[----:B------:R-:W2:Y:S02]  /*0440*/  S2R R155, SR_TID.X ;  /* 0x00000000009b7919 */ /* 0x000ea40000002100 */
[----:B------:R-:W3:Y:S02]  /*0450*/  I2F.RP R0, R4 ;  /* 0x0000000400007306 */ /* 0x000ee40000209400 */
[----:B------:R-:W-:-:S04]  /*0460*/  IADD3 R7, R7, 0x3f, RZ ;  /* 0x0000003f07077810 */ /* 0x000fc80007ffe0ff */
[----:B------:R-:W-:-:S04]  /*0470*/  SHF.R.S32.HI R6, RZ, 0x1f, R7 ;  /* 0x0000001fff067819 */ /* 0x000fc80000011407 */
[----:B------:R-:W-:-:S04]  /*0480*/  LEA.HI R6, R6, R7, RZ, 0x6 ;  /* 0x0000000706067211 */ /* 0x000fc800078f30ff */
[----:B------:R-:W-:Y:S01]  /*0490*/  LEA.HI.SX32 R6, R6, c[0x0][0x10], 0x1a ;  /* 0x0000040006067a11 */ /* 0x000fe200078fd2ff */
[----:B-1-3--:R-:W1:Y:S03]  /*04a0*/  MUFU.RCP R8, R0 ;  /* 0x0000000000087308 */ /* 0x00ae660000001000 */
        /* <DEDUP_REMOVED lines=24> */
[----:B------:R-:W-:Y:S02]  /*0630*/  IADD3 R2, R27, 0x3f, RZ ;  /* 0x0000003f1b027810 */ /* 0x000fe40007ffe0ff */
[----:B------:R-:W-:Y:S01]  /*0640*/  SHF.R.S32.HI R26, RZ, 0x6, R26 ;  /* 0x00000006ff1a7819 */ /* 0x000fe2000001141a */
        /* <DEDUP_REMOVED lines=11> */
[----:B--2---:R-:W-:Y:S01]  /*0700*/  SHF.R.S32.HI R0, RZ, 0x1f, R155 ;  /* 0x0000001fff007819 */ /* 0x004fe2000001149b */
        /* <DEDUP_REMOVED lines=24> */
.L_x_7547:
[----:B------:R-:W-:Y:S05]  /*0890*/  BSYNC B0 ;  /* 0x0000000000007941 */ /* 0x000fea0003800000 */
.L_x_7546:
        /* <DEDUP_REMOVED lines=8> */
.L_x_7549:
[----:B------:R-:W-:Y:S05]  /*0920*/  BSYNC B0 ;  /* 0x0000000000007941 */ /* 0x000fea0003800000 */
.L_x_7548:
        /* <DEDUP_REMOVED lines=8> */
.L_x_7551:
[----:B------:R-:W-:Y:S05]  /*09b0*/  BSYNC B0 ;  /* 0x0000000000007941 */ /* 0x000fea0003800000 */
.L_x_7550:
        /* <DEDUP_REMOVED lines=8> */
.L_x_7553:
[----:B------:R-:W-:Y:S05]  /*0a40*/  BSYNC B0 ;  /* 0x0000000000007941 */ /* 0x000fea0003800000 */
.L_x_7552:
        /* <DEDUP_REMOVED lines=8> */
.L_x_7555:
[----:B------:R-:W-:Y:S05]  /*0ad0*/  BSYNC B0 ;  /* 0x0000000000007941 */ /* 0x000fea0003800000 */
.L_x_7554:
        /* <DEDUP_REMOVED lines=8> */
.L_x_7557:
[----:B------:R-:W-:Y:S05]  /*0b60*/  BSYNC B0 ;  /* 0x0000000000007941 */ /* 0x000fea0003800000 */
.L_x_7556:
        /* <DEDUP_REMOVED lines=8> */
.L_x_7559:
[----:B------:R-:W-:Y:S05]  /*0bf0*/  BSYNC B0 ;  /* 0x0000000000007941 */ /* 0x000fea0003800000 */
.L_x_7558:
        /* <DEDUP_REMOVED lines=8> */
.L_x_7561:
[----:B------:R-:W-:Y:S05]  /*0c80*/  BSYNC B0 ;  /* 0x0000000000007941 */ /* 0x000fea0003800000 */
.L_x_7560:
        /* <DEDUP_REMOVED lines=32> */
.L_x_7545:
        /* <DEDUP_REMOVED lines=62> */
[----:B------:R-:W-:Y:S01]  /*1270*/  ISETP.GE.U32.AND P2, PT, R4, R3, PT ;  /* 0x000000030400720c */ /* 0x000fe20003f46070 */
[----:B------:R-:W-:Y:S01]  /*1280*/  IMAD.MOV R4, RZ, RZ, -R5 ;  /* 0x000000ffff047224 */ /* 0x000fe200078e0a05 */
[----:B------:R-:W-:-:S03]  /*1290*/  LOP3.LUT R3, R22, c[0x0][0x1c8], RZ, 0x3c, !PT ;  /* 0x0000720016037a12 */ /* 0x000fc600078e3cff */
[----:B------:R-:W-:Y:S01]  /*12a0*/  IMAD R9, R4, c[0x0][0x2d0], R9 ;  /* 0x0000b40004097a24 */ /* 0x000fe200078e0209 */
[----:B------:R-:W-:-:S04]  /*12b0*/  ISETP.GE.AND P1, PT, R3, RZ, PT ;  /* 0x000000ff0300720c */ /* 0x000fc80003f26270 */
[----:B------:R-:W-:-:S03]  /*12c0*/  SHF.R.S32.HI R7, RZ, 0x1f, R9 ;  /* 0x0000001fff077819 */ /* 0x000fc60000011409 */
[----:B------:R-:W-:Y:S02]  /*12d0*/  @P2 IADD3 R2, R2, 0x1, RZ ;  /* 0x0000000102022810 */ /* 0x000fe40007ffe0ff */
[----:B------:R-:W-:Y:S01]  /*12e0*/  ISETP.NE.AND P2, PT, RZ, c[0x0][0x1c8], PT ;  /* 0x00007200ff007a0c */ /* 0x000fe20003f45270 */
[----:B------:R-:W-:-:S03]  /*12f0*/  IMAD R4, R7, c[0x0][0x198], RZ ;  /* 0x0000660007047a24 */ /* 0x000fc600078e02ff */
[----:B------:R-:W-:-:S09]  /*1300*/  @!P1 IADD3 R2, -R2, RZ, RZ ;  /* 0x000000ff02029210 */ /* 0x000fd20007ffe1ff */
        /* <DEDUP_REMOVED lines=19> */
.L_x_7562:
        /* <DEDUP_REMOVED lines=15> */
.L_x_7564:
[----:B------:R-:W-:Y:S01]  /*1530*/  IABS R7, c[0x0][0x1c8] ;  /* 0x0000720000077a13 */ /* 0x000fe20000000000 */
[----:B------:R-:W-:Y:S01]  /*1540*/  @P4 IMAD.IADD R10, R3, 0x1, R10 ;  /* 0x00000001030a4824 */ /* 0x000fe200078e020a */
[----:B------:R-:W-:Y:S02]  /*1550*/  MOV R8, RZ ;  /* 0x000000ff00087202 */ /* 0x000fe40000000f00 */
[----:B------:R-:W1:Y:S01]  /*1560*/  I2F.RP R14, R7 ;  /* 0x00000007000e7306 */ /* 0x000e620000209400 */
[----:B------:R-:W-:Y:S01]  /*1570*/  MOV R15, R5 ;  /* 0x00000005000f7202 */ /* 0x000fe20000000f00 */
[----:B------:R-:W-:-:S04]  /*1580*/  @P4 IMAD.WIDE.U32 R20, R10, c[0x0][0x1a0], RZ ;  /* 0x000068000a144a25 */ /* 0x000fc800078e00ff */
[----:B------:R-:W-:Y:S02]  /*1590*/  @P4 IMAD R10, R10, c[0x0][0x1a4], R21 ;  /* 0x000069000a0a4a24 */ /* 0x000fe400078e0215 */
[----:B-1----:R-:W1:Y:S02]  /*15a0*/  MUFU.RCP R13, R14 ;  /* 0x0000000e000d7308 */ /* 0x002e640000001000 */
[----:B-1----:R-:W-:Y:S01]  /*15b0*/  IADD3 R13, R13, 0xffffffe, RZ ;  /* 0x0ffffffe0d0d7810 */ /* 0x002fe20007ffe0ff */
[----:B------:R-:W-:-:S05]  /*15c0*/  IMAD.MOV.U32 R14, RZ, RZ, R6 ;  /* 0x000000ffff0e7224 */ /* 0x000fca00078e0006 */
        /* <DEDUP_REMOVED lines=41> */
.L_x_7563:
[----:B------:R-:W-:Y:S01]  /*1860*/  ISETP.NE.AND P1, PT, R12, -0x1, PT ;  /* 0xffffffff0c00780c */ /* 0x000fe20003f25270 */
[----:B------:R-:W-:Y:S01]  /*1870*/  IMAD.IADD R148, R85, 0x1, -R84 ;  /* 0x0000000155947824 */ /* 0x000fe200078e0a54 */
[----:B-----5:R-:W-:Y:S01]  /*1880*/  SHF.R.S32.HI R0, RZ, 0x1f, R155 ;  /* 0x0000001fff007819 */ /* 0x020fe2000001149b */
[----:B------:R-:W-:Y:S03]  /*1890*/  BSSY B0, `(.L_x_7565) ;  /* 0x000005d000007945 */ /* 0x000fe60003800000 */
[CC--:B------:R-:W-:Y:S02]  /*18a0*/  LEA.HI R18, R0.reuse, R155.reuse, RZ, 0x3 ;  /* 0x0000009b00127211 */ /* 0x0c0fe400078f18ff */
[----:B------:R-:W-:Y:S02]  /*18b0*/  LEA.HI R5, R0, R155, RZ, 0x4 ;  /* 0x0000009b00057211 */ /* 0x000fe400078f20ff */
[----:B------:R-:W-:-:S02]  /*18c0*/  LOP3.LUT R14, R18, 0xfffffff8, RZ, 0xc0, !PT ;  /* 0xfffffff8120e7812 */ /* 0x000fc400078ec0ff */
[----:B------:R-:W-:Y:S01]  /*18d0*/  SHF.R.S32.HI R18, RZ, 0x3, R18 ;  /* 0x00000003ff127819 */ /* 0x000fe20000011412 */
[----:B------:R-:W-:Y:S01]  /*18e0*/  @P1 IMAD.WIDE.U32 R16, R12, c[0x0][0x190], RZ ;  /* 0x000064000c101a25 */ /* 0x000fe200078e00ff */
[----:B------:R-:W-:Y:S02]  /*18f0*/  @!P1 SHF.R.S32.HI R3, RZ, 0x1f, R160 ;  /* 0x0000001fff039819 */ /* 0x000fe400000114a0 */
[----:B------:R-:W-:Y:S01]  /*1900*/  SHF.R.S32.HI R19, RZ, 0x1f, R18 ;  /* 0x0000001fff137819 */ /* 0x000fe20000011412 */
[----:B------:R-:W-:-:S04]  /*1910*/  @!P1 IMAD.WIDE.U32 R30, R160, c[0x0][0x178], RZ ;  /* 0x00005e00a01e9a25 */ /* 0x000fc800078e00ff */
[----:B------:R-:W-:Y:S02]  /*1920*/  @!P1 IMAD R3, R3, c[0x0][0x178], RZ ;  /* 0x00005e0003039a24 */ /* 0x000fe400078e02ff */
[----:B------:R-:W-:Y:S02]  /*1930*/  @P1 IMAD R12, R12, c[0x0][0x194], R17 ;  /* 0x000065000c0c1a24 */ /* 0x000fe400078e0211 */
[----:B------:R-:W-:Y:S02]  /*1940*/  @!P1 IMAD R4, R160, c[0x0][0x17c], R3 ;  /* 0x00005f00a0049a24 */ /* 0x000fe400078e0203 */
[----:B------:R-:W-:Y:S02]  /*1950*/  IMAD.IADD R3, R155, 0x1, -R14 ;  /* 0x000000019b037824 */ /* 0x000fe400078e0a0e */
[----:B------:R-:W-:Y:S01]  /*1960*/  @!P1 IMAD.IADD R12, R31, 0x1, R4 ;  /* 0x000000011f0c9824 */ /* 0x000fe200078e0204 */
[----:B------:R-:W-:Y:S01]  /*1970*/  LOP3.LUT R4, R5, 0xfffffff0, RZ, 0xc0, !PT ;  /* 0xfffffff005047812 */ /* 0x000fe200078ec0ff */
[----:B------:R-:W-:Y:S01]  /*1980*/  IMAD.SHL.U32 R14, R18, 0x40, RZ ;  /* 0x00000040120e7824 */ /* 0x000fe200078e00ff */
[----:B------:R-:W-:Y:S01]  /*1990*/  SHF.R.S32.HI R5, RZ, 0x4, R5 ;  /* 0x00000004ff057819 */ /* 0x000fe20000011405 */
[----:B------:R-:W-:-:S02]  /*19a0*/  @!P1 IMAD.MOV.U32 R16, RZ, RZ, R30 ;  /* 0x000000ffff109224 */ /* 0x000fc400078e001e */
[----:B------:R-:W-:Y:S01]  /*19b0*/  IMAD.SHL.U32 R159, R3, 0x8, RZ ;  /* 0x00000008039f7824 */ /* 0x000fe200078e00ff */
[----:B------:R-:W-:Y:S01]  /*19c0*/  LOP3.LUT R14, R14, 0x1c0, RZ, 0xc0, !PT ;  /* 0x000001c00e0e7812 */ /* 0x000fe200078ec0ff */
[----:B------:R-:W-:Y:S02]  /*19d0*/  IMAD.IADD R4, R155, 0x1, -R4 ;  /* 0x000000019b047824 */ /* 0x000fe400078e0a04 */
[----:B------:R-:W-:Y:S01]  /*19e0*/  IMAD R23, R19, c[0x0][0x198], RZ ;  /* 0x0000660013177a24 */ /* 0x000fe200078e02ff */
[----:B------:R-:W-:Y:S01]  /*19f0*/  IADD3 R28, P3, R159, R28, RZ ;  /* 0x0000001c9f1c7210 */ /* 0x000fe20007f7e0ff */
[----:B------:R-:W-:Y:S01]  /*1a00*/  IMAD.WIDE R34, R35, 0x40, R18 ;  /* 0x0000004023227825 */ /* 0x000fe200078e0212 */
[----:B------:R-:W-:Y:S02]  /*1a10*/  SHF.R.S32.HI R13, RZ, 0x1f, R159 ;  /* 0x0000001fff0d7819 */ /* 0x000fe4000001149f */
[C---:B------:R-:W-:Y:S01]  /*1a20*/  IADD3 R16, P1, R159.reuse, R16, RZ ;  /* 0x000000109f107210 */ /* 0x040fe20007f3e0ff */
[----:B------:R-:W-:Y:S01]  /*1a30*/  IMAD R23, R18, c[0x0][0x19c], R23 ;  /* 0x0000670012177a24 */ /* 0x000fe200078e0217 */
[----:B------:R-:W-:Y:S01]  /*1a40*/  IADD3 R20, P2, R159, R20, RZ ;  /* 0x000000149f147210 */ /* 0x000fe20007f5e0ff */
[C---:B------:R-:W-:Y:S01]  /*1a50*/  IMAD.X R29, R13.reuse, 0x1, R8, P3 ;  /* 0x000000010d1d7824 */ /* 0x040fe200018e0608 */
[----:B------:R-:W-:Y:S01]  /*1a60*/  LOP3.LUT R15, R14, 0x38, R159, 0xf8, !PT ;  /* 0x000000380e0f7812 */ /* 0x000fe200078ef89f */
[C---:B------:R-:W-:Y:S01]  /*1a70*/  IMAD.X R17, R13.reuse, 0x1, R12, P1 ;  /* 0x000000010d117824 */ /* 0x040fe200008e060c */
[----:B------:R-:W-:Y:S01]  /*1a80*/  SHF.R.U32.HI R14, RZ, 0x3, R14 ;  /* 0x00000003ff0e7819 */ /* 0x000fe2000001160e */
[----:B------:R-:W-:Y:S01]  /*1a90*/  IMAD.WIDE.U32 R120, R18, c[0x0][0x198], R28 ;  /* 0x0000660012787a25 */ /* 0x000fe200078e001c */
[----:B------:R-:W-:-:S02]  /*1aa0*/  IADD3.X R21, R13, R10, RZ, P2, !PT ;  /* 0x0000000a0d157210 */ /* 0x000fc400017fe4ff */
[----:B------:R-:W-:Y:S01]  /*1ab0*/  SHF.R.S32.HI R31, RZ, 0x1f, R4 ;  /* 0x0000001fff1f7819 */ /* 0x000fe20000011404 */
[----:B------:R-:W-:Y:S01]  /*1ac0*/  IMAD R13, R6, c[0x0][0x1b8], RZ ;  /* 0x00006e00060d7a24 */ /* 0x000fe200078e02ff */
[----:B------:R-:W-:Y:S01]  /*1ad0*/  LOP3.LUT R15, R15, R14, RZ, 0x3c, !PT ;  /* 0x0000000e0f0f7212 */ /* 0x000fe200078e3cff */
[----:B------:R-:W-:Y:S01]  /*1ae0*/  IMAD.IADD R121, R121, 0x1, R23 ;  /* 0x0000000179797824 */ /* 0x000fe200078e0217 */
[----:B------:R-:W-:Y:S01]  /*1af0*/  LEA.HI R14, R31, R4, RZ, 0x3 ;  /* 0x000000041f0e7211 */ /* 0x000fe200078f18ff */
[----:B------:R-:W-:Y:S01]  /*1b00*/  IMAD R13, R2, c[0x0][0x1bc], R13 ;  /* 0x00006f00020d7a24 */ /* 0x000fe200078e020d */
[----:B------:R-:W-:Y:S01]  /*1b10*/  IADD3 R9, P1, R18, R9, RZ ;  /* 0x0000000912097210 */ /* 0x000fe20007f3e0ff */
[----:B------:R-:W-:Y:S01]  /*1b20*/  IMAD.WIDE.U32 R30, R2, c[0x0][0x1b8], R20 ;  /* 0x00006e00021e7a25 */ /* 0x000fe200078e0014 */
[----:B------:R-:W-:Y:S02]  /*1b30*/  LOP3.LUT R21, R14, 0xfffffff8, RZ, 0xc0, !PT ;  /* 0xfffffff80e157812 */ /* 0x000fe400078ec0ff */
[----:B------:R-:W-:Y:S01]  /*1b40*/  ISETP.GE.AND P3, PT, R18, R148, PT ;  /* 0x000000941200720c */ /* 0x000fe20003f66270 */
[----:B------:R-:W-:Y:S01]  /*1b50*/  IMAD.IADD R31, R31, 0x1, R13 ;  /* 0x000000011f1f7824 */ /* 0x000fe200078e020d */
[-C--:B------:R-:W-:Y:S01]  /*1b60*/  LEA.HI R6, R0, R155.reuse, RZ, 0x6 ;  /* 0x0000009b00067211 */ /* 0x080fe200078f30ff */
[----:B------:R-:W-:Y:S01]  /*1b70*/  IMAD.X R7, R19, 0x1, R7, P1 ;  /* 0x0000000113077824 */ /* 0x000fe200008e0607 */
[----:B------:R-:W-:Y:S01]  /*1b80*/  SHF.R.S32.HI R23, RZ, 0x1f, R22 ;  /* 0x0000001fff177819 */ /* 0x000fe20000011416 */
[----:B------:R-:W-:Y:S01]  /*1b90*/  IMAD.IADD R12, R4, 0x1, -R21 ;  /* 0x00000001040c7824 */ /* 0x000fe200078e0a15 */
[----:B------:R-:W-:Y:S01]  /*1ba0*/  SHF.L.U32 R6, R6, 0x3, RZ ;  /* 0x0000000306067819 */ /* 0x000fe200000006ff */
[----:B------:R-:W-:Y:S01]  /*1bb0*/  IMAD.WIDE.U32 R28, R9, c[0x0][0x1a0], R30 ;  /* 0x00006800091c7a25 */ /* 0x000fe200078e001e */
[----:B------:R-:W-:-:S02]  /*1bc0*/  LEA.HI R31, R0, R155, RZ, 0x5 ;  /* 0x0000009b001f7211 */ /* 0x000fc400078f28ff */
[----:B------:R-:W-:Y:S01]  /*1bd0*/  LOP3.LUT R157, R15, 0xfffffe00, R6, 0xf8, !PT ;  /* 0xfffffe000f9d7812 */ /* 0x000fe200078ef806 */
[----:B------:R-:W-:Y:S01]  /*1be0*/  IMAD R2, R7, c[0x0][0x1a0], RZ ;  /* 0x0000680007027a24 */ /* 0x000fe200078e02ff */
[----:B------:R-:W-:Y:S01]  /*1bf0*/  LOP3.LUT R0, R31, 0xffffffe0, RZ, 0xc0, !PT ;  /* 0xffffffe01f007812 */ /* 0x000fe200078ec0ff */
[----:B------:R-:W-:Y:S01]  /*1c00*/  IMAD R33, R23, c[0x0][0x1a8], RZ ;  /* 0x00006a0017217a24 */ /* 0x000fe200078e02ff */
[----:B------:R-:W-:Y:S01]  /*1c10*/  R2P PR, R12, 0x6 ;  /* 0x000000060c007804 */ /* 0x000fe20000000000 */
[----:B------:R-:W-:Y:S01]  /*1c20*/  IMAD.MOV.U32 R4, RZ, RZ, 0x20 ;  /* 0x00000020ff047424 */ /* 0x000fe200078e00ff */
[----:B------:R-:W-:Y:S01]  /*1c30*/  MOV R6, 0x10 ;  /* 0x0000001000067802 */ /* 0x000fe20000000f00 */
[----:B------:R-:W-:Y:S01]  /*1c40*/  IMAD R7, R9, c[0x0][0x1a4], R2 ;  /* 0x0000690009077a24 */ /* 0x000fe200078e0202 */
[----:B------:R-:W-:Y:S01]  /*1c50*/  SHF.R.S32.HI R31, RZ, 0x5, R31 ;  /* 0x00000005ff1f7819 */ /* 0x000fe2000001141f */
[C---:B------:R-:W-:Y:S01]  /*1c60*/  IMAD R33, R22.reuse, c[0x0][0x1ac], R33 ;  /* 0x00006b0016217a24 */ /* 0x040fe200078e0221 */
[----:B------:R-:W-:Y:S01]  /*1c70*/  IADD3 R158, R159, 0x40, RZ ;  /* 0x000000409f9e7810 */ /* 0x000fe20007ffe0ff */
[----:B------:R-:W-:Y:S01]  /*1c80*/  IMAD.WIDE.U32 R16, R22, c[0x0][0x1a8], R16 ;  /* 0x00006a0016107a25 */ /* 0x000fe200078e0010 */
[----:B------:R-:W-:-:S02]  /*1c90*/  SHF.L.U32 R157, R157, 0x1, RZ ;  /* 0x000000019d9d7819 */ /* 0x000fc400000006ff */
[----:B------:R-:W-:Y:S01]  /*1ca0*/  SEL R6, R6, 0xfffffff0, !P1 ;  /* 0xfffffff006067807 */ /* 0x000fe20004800000 */
[----:B------:R-:W-:Y:S01]  /*1cb0*/  IMAD.IADD R21, R155, 0x1, -R0 ;  /* 0x000000019b157824 */ /* 0x000fe200078e0a00 */
[----:B------:R-:W-:Y:S01]  /*1cc0*/  SEL R4, R4, 0xffffffe0, !P2 ;  /* 0xffffffe004047807 */ /* 0x000fe20005000000 */
        /* <DEDUP_REMOVED lines=25> */
.L_x_7566:
[----:B------:R-:W-:Y:S05]  /*1e60*/  BSYNC B0 ;  /* 0x0000000000007941 */ /* 0x000fea0003800000 */
.L_x_7565:
        /* <DEDUP_REMOVED lines=29> */
.L_x_7568:
[----:B------:R-:W-:Y:S05]  /*2040*/  BSYNC B0 ;  /* 0x0000000000007941 */ /* 0x000fea0003800000 */
.L_x_7567:
        /* <DEDUP_REMOVED lines=29> */
.L_x_7570:
[----:B------:R-:W-:Y:S05]  /*2220*/  BSYNC B0 ;  /* 0x0000000000007941 */ /* 0x000fea0003800000 */
.L_x_7569:
        /* <DEDUP_REMOVED lines=28> */
.L_x_7572:
[----:B------:R-:W-:Y:S05]  /*23f0*/  BSYNC B0 ;  /* 0x0000000000007941 */ /* 0x000fea0003800000 */
.L_x_7571:
        /* <DEDUP_REMOVED lines=23> */
.L_x_7574:
[----:B------:R-:W-:Y:S05]  /*2570*/  BSYNC B0 ;  /* 0x0000000000007941 */ /* 0x000fea0003800000 */
.L_x_7573:
        /* <DEDUP_REMOVED lines=25> */
.L_x_7576:
[----:B------:R-:W-:Y:S05]  /*2710*/  BSYNC B0 ;  /* 0x0000000000007941 */ /* 0x000fea0003800000 */
.L_x_7575:
        /* <DEDUP_REMOVED lines=23> */
.L_x_7578:
[----:B------:R-:W-:Y:S05]  /*2890*/  BSYNC B0 ;  /* 0x0000000000007941 */ /* 0x000fea0003800000 */
.L_x_7577:
[----:B------:R-:W-:Y:S01]  /*28a0*/  ISETP.GE.AND P1, PT, R13, R8, PT ;  /* 0x000000080d00720c */ /* 0x000fe20003f26270 */
[----:B------:R-:W-:-:S12]  /*28b0*/  BSSY B0, `(.L_x_7579) ;  /* 0x0000016000007945 */ /* 0x000fd80003800000 */
        /* <DEDUP_REMOVED lines=21> */
.L_x_7580:
[----:B------:R-:W-:Y:S05]  /*2a10*/  BSYNC B0 ;  /* 0x0000000000007941 */ /* 0x000fea0003800000 */
.L_x_7579:
[----:B------:R-:W-:Y:S01]  /*2a20*/  SHF.R.S32.HI R0, RZ, 0x1f, R160 ;  /* 0x0000001fff007819 */ /* 0x000fe200000114a0 */
[----:B------:R-:W-:Y:S01]  /*2a30*/  IMAD.WIDE.U32 R22, R160, c[0x0][0x320], R22 ;  /* 0x0000c800a0167a25 */ /* 0x000fe200078e0016 */
[----:B------:R-:W0:Y:S03]  /*2a40*/  LDGDEPBAR ;  /* 0x00000000000079af */ /* 0x000e260000000000 */
[----:B--23--:R-:W-:Y:S01]  /*2a50*/  IMAD R17, R0, c[0x0][0x320], RZ ;  /* 0x0000c80000117a24 */ /* 0x00cfe200078e02ff */
[----:B------:R-:W-:-:S03]  /*2a60*/  LEA R16, P1, R22, c[0x0][0x318], 0x2 ;  /* 0x0000c60016107a11 */ /* 0x000fc600078210ff */
[----:B------:R-:W-:-:S04]  /*2a70*/  IMAD R17, R160, c[0x0][0x324], R17 ;  /* 0x0000c900a0117a24 */ /* 0x000fc800078e0211 */
[----:B------:R-:W-:-:S05]  /*2a80*/  IMAD.IADD R17, R23, 0x1, R17 ;  /* 0x0000000117117824 */ /* 0x000fca00078e0211 */
[----:B------:R-:W-:-:S06]  /*2a90*/  LEA.HI.X R17, R22, c[0x0][0x31c], R17, 0x2, P1 ;  /* 0x0000c70016117a11 */ /* 0x000fcc00008f1411 */
[----:B------:R-:W2:Y:S01]  /*2aa0*/  LDG.E R17, [R16.64] ;  /* 0x0000000810117981 */ /* 0x000ea2000c1e1900 */
[----:B------:R-:W-:Y:S01]  /*2ab0*/  ISETP.GE.AND P2, PT, R18, R8, PT ;  /* 0x000000081200720c */ /* 0x000fe20003f46270 */
[----:B------:R-:W-:-:S04]  /*2ac0*/  DEPBAR.LE SB0, 0x0 ;  /* 0x000080000000791a */ /* 0x000fc80000000000 */
[----:B------:R-:W-:Y:S01]  /*2ad0*/  BAR.SYNC.DEFER_BLOCKING 0x0 ;  /* 0x0000000000007b1d */ /* 0x000fe20000010000 */
[----:B------:R-:W-:Y:S01]  /*2ae0*/  SHF.R.S32.HI R154, RZ, 0x1f, R21 ;  /* 0x0000001fff9a7819 */ /* 0x000fe20000011415 */
[----:B------:R-:W-:Y:S01]  /*2af0*/  IMAD.SHL.U32 R155, R155, 0x2, RZ ;  /* 0x000000029b9b7824 */ /* 0x000fe200078e00ff */
[----:B------:R-:W-:Y:S02]  /*2b00*/  LEA R172, P1, R28, c[0x0][0x170], 0x1 ;  /* 0x00005c001cac7a11 */ /* 0x000fe400078208ff */
[----:B------:R-:W-:Y:S01]  /*2b10*/  LEA.HI R154, R154, R21, RZ, 0x2 ;  /* 0x000000159a9a7211 */ /* 0x000fe200078f10ff */
[----:B------:R-:W2:Y:S01]  /*2b20*/  MUFU.RCP R0, c[0x0][0x238] ;  /* 0x00008e0000007b08 */ /* 0x000ea20000001000 */
[----:B------:R-:W-:Y:S01]  /*2b30*/  BSSY B0, `(.L_x_7581) ;  /* 0x0000017000007945 */ /* 0x000fe20003800000 */
[----:B------:R-:W-:Y:S02]  /*2b40*/  LOP3.LUT R155, R155, 0x6, RZ, 0xc0, !PT ;  /* 0x000000069b9b7812 */ /* 0x000fe400078ec0ff */
[----:B------:R-:W-:-:S02]  /*2b50*/  LEA.HI.X R169, R28, c[0x0][0x174], R24, 0x1, P1 ;  /* 0x00005d001ca97a11 */ /* 0x000fc400008f0c18 */
        /* <DEDUP_REMOVED lines=20> */
.L_x_7582:
[----:B---3--:R-:W-:Y:S05]  /*2ca0*/  BSYNC B0 ;  /* 0x0000000000007941 */ /* 0x008fea0003800000 */
.L_x_7581:
        /* <DEDUP_REMOVED lines=25> */
.L_x_7584:
[----:B------:R-:W-:Y:S05]  /*2e40*/  BSYNC B0 ;  /* 0x0000000000007941 */ /* 0x000fea0003800000 */
.L_x_7583:
        /* <DEDUP_REMOVED lines=25> */
.L_x_7586:
[----:B------:R-:W-:Y:S05]  /*2fe0*/  BSYNC B0 ;  /* 0x0000000000007941 */ /* 0x000fea0003800000 */
.L_x_7585:
        /* <DEDUP_REMOVED lines=28> */
.L_x_7588:
[----:B------:R-:W-:Y:S05]  /*31b0*/  BSYNC B0 ;  /* 0x0000000000007941 */ /* 0x000fea0003800000 */
.L_x_7587:
        /* <DEDUP_REMOVED lines=20> */
[----:B------:R-:W-:Y:S02]  /*3300*/  LOP3.LUT R5, R8, R9, RZ, 0x3c, !PT ;  /* 0x0000000908057212 */ /* 0x000fe400078e3cff */
[C---:B------:R-:W-:Y:S01]  /*3310*/  IADD3 R89, R87.reuse, 0x1, RZ ;  /* 0x0000000157597810 */ /* 0x040fe20007ffe0ff */
[----:B------:R-:W-:Y:S01]  /*3320*/  IMAD R146, R146, 0x200, R11 ;  /* 0x0000020092927824 */ /* 0x000fe200078e020b */
[----:B------:R-:W-:Y:S01]  /*3330*/  IADD3 R129, R87, 0x21, RZ ;  /* 0x0000002157817810 */ /* 0x000fe20007ffe0ff */
[----:B------:R-:W-:Y:S01]  /*3340*/  IMAD.IADD R147, R5, 0x1, R10 ;  /* 0x0000000105937824 */ /* 0x000fe200078e020a */
[C---:B------:R-:W-:Y:S01]  /*3350*/  IADD3 R97, R87.reuse, 0x8, RZ ;  /* 0x0000000857617810 */ /* 0x040fe20007ffe0ff */
[----:B------:R-:W-:Y:S01]  /*3360*/  IMAD.SHL.U32 R146, R146, 0x2, RZ ;  /* 0x0000000292927824 */ /* 0x000fe200078e00ff */
[----:B------:R-:W-:Y:S01]  /*3370*/  IADD3 R99, R87, 0x9, RZ ;  /* 0x0000000957637810 */ /* 0x000fe20007ffe0ff */
[----:B------:R-:W-:Y:S01]  /*3380*/  IMAD.SHL.U32 R147, R147, 0x2, RZ ;  /* 0x0000000293937824 */ /* 0x000fe200078e00ff */
[----:B------:R-:W-:Y:S01]  /*3390*/  I2F R91, R89 ;  /* 0x00000059005b7306 */ /* 0x000fe20000201400 */
[----:B------:R-:W-:Y:S01]  /*33a0*/  IADD3 R103, R87, 0x10, RZ ;  /* 0x0000001057677810 */ /* 0x000fe20007ffe0ff */
[----:B------:R-:W-:Y:S01]  /*33b0*/  LDSM.16.M88.4 R52, [R146+0x4000] ;  /* 0x004000009234783b */ /* 0x000fe20000000200 */
[----:B------:R-:W-:Y:S01]  /*33c0*/  IADD3 R3, R146, 0x4000, RZ ;  /* 0x0000400092037810 */ /* 0x000fe20007ffe0ff */
[--C-:B------:R-:W-:Y:S01]  /*33d0*/  IMAD R145, R6, 0x2, R147.reuse ;  /* 0x0000000206917824 */ /* 0x100fe200078e0293 */
[----:B------:R-:W-:Y:S01]  /*33e0*/  IADD3 R144, R146, 0x4020, RZ ;  /* 0x0000402092907810 */ /* 0x000fe20007ffe0ff */
[----:B------:R-:W2:Y:S01]  /*33f0*/  LDSM.16.M88.4 R80, [R147] ;  /* 0x000000009350783b */ /* 0x000ea20000000200 */
[----:B------:R-:W-:Y:S01]  /*3400*/  @P1 IADD3 R144, R3, -0x20, RZ ;  /* 0xffffffe003901810 */ /* 0x000fe20007ffe0ff */
[----:B------:R-:W-:Y:S01]  /*3410*/  IMAD.MOV.U32 R3, RZ, RZ, 0x40 ;  /* 0x00000040ff037424 */ /* 0x000fe200078e00ff */
[----:B------:R-:W-:Y:S01]  /*3420*/  I2F R123, R129 ;  /* 0x00000081007b7306 */ /* 0x000fe20000201400 */
[----:B----4-:R-:W4:Y:S01]  /*3430*/  LDSM.16.M88.4 R20, [R146+0x4800] ;  /* 0x004800009214783b */ /* 0x010f220000000200 */
[C---:B------:R-:W-:Y:S01]  /*3440*/  IMAD R143, R4.reuse, 0x2, R147 ;  /* 0x00000002048f7824 */ /* 0x040fe200078e0293 */
[----:B------:R-:W-:Y:S01]  /*3450*/  IADD3 R107, R87, 0x11, RZ ;  /* 0x00000011576b7810 */ /* 0x000fe20007ffe0ff */
[----:B------:R-:W-:Y:S01]  /*3460*/  IMAD R142, R4, 0x2, R145 ;  /* 0x00000002048e7824 */ /* 0x000fe200078e0291 */
[----:B------:R-:W5:Y:S01]  /*3470*/  LDSM.16.M88.4 R12, [R146+0x5000] ;  /* 0x00500000920c783b */ /* 0x000f620000000200 */
[----:B------:R-:W-:-:S02]  /*3480*/  SEL R3, R3, 0xffffffc0, !P2 ;  /* 0xffffffc003037807 */ /* 0x000fc40005000000 */
[----:B------:R-:W-:Y:S01]  /*3490*/  I2F R93, R97 ;  /* 0x00000061005d7306 */ /* 0x000fe20000201400 */
[----:B------:R-:W1:Y:S01]  /*34a0*/  LDSM.16.M88.4 R48, [R146+0x5800] ;  /* 0x005800009230783b */ /* 0x000e620000000200 */
[----:B------:R-:W-:Y:S01]  /*34b0*/  IADD3 R113, R87, 0x18, RZ ;  /* 0x0000001857717810 */ /* 0x000fe20007ffe0ff */
[----:B------:R-:W-:Y:S01]  /*34c0*/  IMAD.IADD R140, R146, 0x1, R3 ;  /* 0x00000001928c7824 */ /* 0x000fe200078e0203 */
[----:B------:R-:W-:Y:S01]  /*34d0*/  LOP3.LUT R5, R5, R30, RZ, 0xfc, !PT ;  /* 0x0000001e05057212 */ /* 0x000fe200078efcff */
[----:B------:R-:W-:Y:S01]  /*34e0*/  LDSM.16.M88.4 R44, [R144] ;  /* 0x00000000902c783b */ /* 0x000fe20000000200 */
[----:B------:R-:W-:Y:S01]  /*34f0*/  IMAD.IADD R133, R3, 0x1, R144 ;  /* 0x0000000103857824 */ /* 0x000fe200078e0290 */
[C---:B------:R-:W-:Y:S01]  /*3500*/  IADD3 R109, R87.reuse, 0x19, RZ ;  /* 0x00000019576d7810 */ /* 0x040fe20007ffe0ff */
[----:B------:R-:W-:Y:S01]  /*3510*/  I2F R95, R99 ;  /* 0x00000063005f7306 */ /* 0x000fe20000201400 */
[----:B------:R-:W3:Y:S01]  /*3520*/  LDSM.16.M88.4 R64, [R145] ;  /* 0x000000009140783b */ /* 0x000ee20000000200 */
[----:B------:R-:W-:-:S02]  /*3530*/  IADD3 R117, R87, 0x20, RZ ;  /* 0x0000002057757810 */ /* 0x000fc40007ffe0ff */
[C---:B------:R-:W-:Y:S01]  /*3540*/  IADD3 R131, R87.reuse, 0x29, RZ ;  /* 0x0000002957837810 */ /* 0x040fe20007ffe0ff */
[----:B------:R-:W1:Y:S01]  /*3550*/  LDSM.16.M88.4 R40, [R144+0x800] ;  /* 0x000800009028783b */ /* 0x000e620000000200 */
[C---:B------:R-:W-:Y:S02]  /*3560*/  IADD3 R175, R87.reuse, 0x38, RZ ;  /* 0x0000003857af7810 */ /* 0x040fe40007ffe0ff */
[----:B------:R-:W-:Y:S01]  /*3570*/  I2F R101, R103 ;  /* 0x0000006700657306 */ /* 0x000fe20000201400 */
[----:B-1----:R-:W1:Y:S01]  /*3580*/  LDSM.16.M88.4 R36, [R144+0x1000] ;  /* 0x001000009024783b */ /* 0x002e620000000200 */
[C---:B------:R-:W-:Y:S02]  /*3590*/  IADD3 R125, R87.reuse, 0x28, RZ ;  /* 0x00000028577d7810 */ /* 0x040fe40007ffe0ff */
[C---:B------:R-:W-:Y:S01]  /*35a0*/  IADD3 R139, R87.reuse, 0x30, RZ ;  /* 0x00000030578b7810 */ /* 0x040fe20007ffe0ff */
[----:B------:R-:W1:Y:S01]  /*35b0*/  LDSM.16.M88.4 R68, [R144+0x1800] ;  /* 0x001800009044783b */ /* 0x000e620000000200 */
[----:B------:R-:W-:-:S02]  /*35c0*/  IADD3 R173, R87, 0x31, RZ ;  /* 0x0000003157ad7810 */ /* 0x000fc40007ffe0ff */
[----:B------:R-:W-:Y:S01]  /*35d0*/  I2F R105, R107 ;  /* 0x0000006b00697306 */ /* 0x000fe20000201400 */
[----:B------:R-:W-:Y:S01]  /*35e0*/  LDSM.16.M88.4 R60, [R140+0x4000] ;  /* 0x004000008c3c783b */ /* 0x000fe20000000200 */
[----:B------:R-:W-:Y:S02]  /*35f0*/  IADD3 R167, R87, 0x39, RZ ;  /* 0x0000003957a77810 */ /* 0x000fe40007ffe0ff */
[C---:B------:R-:W-:Y:S01]  /*3600*/  IADD3 R136, R144.reuse, 0x800, RZ ;  /* 0x0000080090887810 */ /* 0x040fe20007ffe0ff */
[----:B--2---:R-:W-:Y:S01]  /*3610*/  HMMA.16816.F32.BF16 R56, R80, R52, RZ ;  /* 0x000000345038723c */ /* 0x004fe200000418ff */
[----:B------:R-:W-:Y:S01]  /*3620*/  LDSM.16.M88.4 R72, [R133] ;  /* 0x000000008548783b */ /* 0x000fe20000000200 */
[C---:B------:R-:W-:Y:S01]  /*3630*/  IADD3 R134, R144.reuse, 0x1800, RZ ;  /* 0x0000180090867810 */ /* 0x040fe20007ffe0ff */
[----:B------:R-:W-:Y:S01]  /*3640*/  I2F R111, R113 ;  /* 0x00000071006f7306 */ /* 0x000fe20000201400 */
[C---:B------:R-:W-:Y:S01]  /*3650*/  IADD3 R132, R144.reuse, 0x2000, RZ ;  /* 0x0000200090847810 */ /* 0x040fe20007ffe0ff */
[----:B------:R-:W-:Y:S01]  /*3660*/  LDSM.16.M88.4 R76, [R142] ;  /* 0x000000008e4c783b */ /* 0x000fe20000000200 */
[----:B------:R-:W-:-:S02]  /*3670*/  IADD3 R106, R144, 0x3000, RZ ;  /* 0x00003000906a7810 */ /* 0x000fc40007ffe0ff */
[C---:B------:R-:W-:Y:S03]  /*3680*/  HMMA.16816.F32.BF16 R52, R80.reuse, R54, RZ ;  /* 0x000000365034723c */ /* 0x040fe600000418ff */
[----:B------:R-:W-:Y:S05]  /*3690*/  I2F R119, R109 ;  /* 0x0000006d00777306 */ /* 0x000fea0000201400 */
[C---:B----4-:R-:W-:Y:S03]  /*36a0*/  HMMA.16816.F32.BF16 R32, R80.reuse, R20, RZ ;  /* 0x000000145020723c */ /* 0x050fe600000418ff */
[----:B------:R-:W-:Y:S05]  /*36b0*/  I2F R115, R117 ;  /* 0x0000007500737306 */ /* 0x000fea0000201400 */
[C---:B------:R-:W-:Y:S03]  /*36c0*/  HMMA.16816.F32.BF16 R20, R80.reuse, R22, RZ ;  /* 0x000000165014723c */ /* 0x040fe600000418ff */
[----:B------:R-:W-:Y:S05]  /*36d0*/  I2F R127, R131 ;  /* 0x00000083007f7306 */ /* 0x000fea0000201400 */
[C---:B-----5:R-:W-:Y:S03]  /*36e0*/  HMMA.16816.F32.BF16 R16, R80.reuse, R12, RZ ;  /* 0x0000000c5010723c */ /* 0x060fe600000418ff */
[----:B------:R-:W-:Y:S05]  /*36f0*/  I2F R171, R175 ;  /* 0x000000af00ab7306 */ /* 0x000fea0000201400 */
[C---:B------:R-:W-:Y:S03]  /*3700*/  HMMA.16816.F32.BF16 R12, R80.reuse, R14, RZ ;  /* 0x0000000e500c723c */ /* 0x040fe600000418ff */
[----:B------:R-:W-:Y:S05]  /*3710*/  I2F R137, R125 ;  /* 0x0000007d00897306 */ /* 0x000fea0000201400 */
[C---:B------:R-:W-:Y:S03]  /*3720*/  HMMA.16816.F32.BF16 R8, R80.reuse, R48, RZ ;  /* 0x000000305008723c */ /* 0x040fe600000418ff */
[----:B------:R-:W-:Y:S05]  /*3730*/  I2F R135, R139 ;  /* 0x0000008b00877306 */ /* 0x000fea0000201400 */
[----:B------:R-:W-:Y:S01]  /*3740*/  HMMA.16816.F32.BF16 R80, R80, R50, RZ ;  /* 0x000000325050723c */ /* 0x000fe200000418ff */
[----:B------:R-:W2:Y:S02]  /*3750*/  LDSM.16.M88.4 R48, [R143] ;  /* 0x000000008f30783b */ /* 0x000ea40000000200 */
[----:B------:R-:W-:Y:S05]  /*3760*/  I2F R141, R173 ;  /* 0x000000ad008d7306 */ /* 0x000fea0000201400 */
[C---:B---3--:R-:W-:Y:S03]  /*3770*/  HMMA.16816.F32.BF16 R56, R64.reuse, R44, R56 ;  /* 0x0000002c4038723c */ /* 0x048fe60000041838 */
[----:B------:R-:W-:Y:S05]  /*3780*/  I2F R3, R87 ;  /* 0x0000005700037306 */ /* 0x000fea0000201400 */
[C---:B------:R-:W-:Y:S01]  /*3790*/  HMMA.16816.F32.BF16 R52, R64.reuse, R46, R52 ;  /* 0x0000002e4034723c */ /* 0x040fe20000041834 */
[----:B------:R-:W3:Y:S02]  /*37a0*/  LDSM.16.M88.4 R44, [R140+0x4800] ;  /* 0x004800008c2c783b */ /* 0x000ee40000000200 */
[----:B------:R-:W-:Y:S05]  /*37b0*/  I2F R177, R167 ;  /* 0x000000a700b17306 */ /* 0x000fea0000201400 */
[C---:B------:R-:W-:Y:S08]  /*37c0*/  HMMA.16816.F32.BF16 R32, R64.reuse, R40, R32 ;  /* 0x000000284020723c */ /* 0x040ff00000041820 */
        /* <DEDUP_REMOVED lines=13> */
[C---:B------:R-:W-:Y:S08]  /*38a0*/  HMMA.16816.F32.BF16 R20, R48.reuse, R46, R20 ;  /* 0x0000002e3014723c */ /* 0x040ff00000041814 */
[C---:B----4-:R-:W-:Y:S08]  /*38b0*/  HMMA.16816.F32.BF16 R16, R48.reuse, R40, R16 ;  /* 0x000000283010723c */ /* 0x050ff00000041810 */
[C---:B------:R-:W-:Y:S01]  /*38c0*/  HMMA.16816.F32.BF16 R44, R48.reuse, R42, R12 ;  /* 0x0000002a302c723c */ /* 0x040fe2000004180c */
[----:B------:R-:W-:Y:S04]  /*38d0*/  LDSM.16.M88.4 R12, [R146+0x6000] ;  /* 0x00600000920c783b */ /* 0x000fe80000000200 */
[----:B------:R-:W3:Y:S03]  /*38e0*/  LDSM.16.M88.4 R40, [R147+0x2000] ;  /* 0x002000009328783b */ /* 0x000ee60000000200 */
[C---:B-1----:R-:W-:Y:S08]  /*38f0*/  HMMA.16816.F32.BF16 R8, R48.reuse, R36, R8 ;  /* 0x000000243008723c */ /* 0x042ff00000041808 */
[----:B------:R-:W-:Y:S01]  /*3900*/  HMMA.16816.F32.BF16 R80, R48, R38, R80 ;  /* 0x000000263050723c */ /* 0x000fe20000041850 */
[----:B------:R-:W1:Y:S04]  /*3910*/  LDSM.16.M88.4 R36, [R146+0x6800] ;  /* 0x006800009224783b */ /* 0x000e680000000200 */
[----:B------:R-:W-:Y:S03]  /*3920*/  LDSM.16.M88.4 R48, [R144+0x2000] ;  /* 0x002000009030783b */ /* 0x000fe60000000200 */
[C---:B------:R-:W-:Y:S08]  /*3930*/  HMMA.16816.F32.BF16 R56, R76.reuse, R72, R56 ;  /* 0x000000484c38723c */ /* 0x040ff00000041838 */
[C---:B------:R-:W-:Y:S01]  /*3940*/  HMMA.16816.F32.BF16 R52, R76.reuse, R74, R52 ;  /* 0x0000004a4c34723c */ /* 0x040fe20000041834 */
[----:B------:R-:W-:Y:S07]  /*3950*/  LDSM.16.M88.4 R72, [R133+0x2000] ;  /* 0x002000008548783b */ /* 0x000fee0000000200 */
[C---:B-----5:R-:W-:Y:S08]  /*3960*/  HMMA.16816.F32.BF16 R32, R76.reuse, R68, R32 ;  /* 0x000000444c20723c */ /* 0x060ff00000041820 */
[C---:B------:R-:W-:Y:S08]  /*3970*/  HMMA.16816.F32.BF16 R20, R76.reuse, R70, R20 ;  /* 0x000000464c14723c */ /* 0x040ff00000041814 */
[C---:B------:R-:W-:Y:S08]  /*3980*/  HMMA.16816.F32.BF16 R16, R76.reuse, R64, R16 ;  /* 0x000000404c10723c */ /* 0x040ff00000041810 */
[C---:B------:R-:W-:Y:S08]  /*3990*/  HMMA.16816.F32.BF16 R44, R76.reuse, R66, R44 ;  /* 0x000000424c2c723c */ /* 0x040ff0000004182c */
[C---:B--2---:R-:W-:Y:S01]  /*39a0*/  HMMA.16816.F32.BF16 R64, R76.reuse, R60, R8 ;  /* 0x0000003c4c40723c */ /* 0x044fe20000041808 */
[----:B------:R-:W2:Y:S07]  /*39b0*/  LDSM.16.M88.4 R8, [R145+0x2000] ;  /* 0x002000009108783b */ /* 0x000eae0000000200 */
[----:B------:R-:W-:Y:S01]  /*39c0*/  HMMA.16816.F32.BF16 R80, R76, R62, R80 ;  /* 0x0000003e4c50723c */ /* 0x000fe20000041850 */
[----:B------:R-:W4:Y:S07]  /*39d0*/  LDSM.16.M88.4 R60, [R146+0x7000] ;  /* 0x00700000923c783b */ /* 0x000f2e0000000200 */
[C---:B---3--:R-:W-:Y:S08]  /*39e0*/  HMMA.16816.F32.BF16 R56, R40.reuse, R12, R56 ;  /* 0x0000000c2838723c */ /* 0x048ff00000041838 */
[C---:B------:R-:W-:Y:S01]  /*39f0*/  HMMA.16816.F32.BF16 R68, R40.reuse, R14, R52 ;  /* 0x0000000e2844723c */ /* 0x040fe20000041834 */
[----:B------:R-:W-:Y:S04]  /*3a00*/  LDSM.16.M88.4 R52, [R140+0x6000] ;  /* 0x006000008c34783b */ /* 0x000fe80000000200 */
[----:B------:R-:W3:Y:S03]  /*3a10*/  LDSM.16.M88.4 R12, [R143+0x2000] ;  /* 0x002000008f0c783b */ /* 0x000ee60000000200 */
[C---:B-1----:R-:W-:Y:S08]  /*3a20*/  HMMA.16816.F32.BF16 R32, R40.reuse, R36, R32 ;  /* 0x000000242820723c */ /* 0x042ff00000041820 */
[----:B------:R-:W-:Y:S01]  /*3a30*/  HMMA.16816.F32.BF16 R20, R40, R38, R20 ;  /* 0x000000262814723c */ /* 0x000fe20000041814 */
[----:B------:R-:W1:Y:S07]  /*3a40*/  LDSM.16.M88.4 R36, [R144+0x2800] ;  /* 0x002800009024783b */ /* 0x000e6e0000000200 */
[C---:B--2---:R-:W-:Y:S08]  /*3a50*/  HMMA.16816.F32.BF16 R56, R8.reuse, R48, R56 ;  /* 0x000000300838723c */ /* 0x044ff00000041838 */
[----:B------:R-:W-:Y:S01]  /*3a60*/  HMMA.16816.F32.BF16 R68, R8, R50, R68 ;  /* 0x000000320844723c */ /* 0x000fe20000041844 */
[----:B------:R-:W2:Y:S07]  /*3a70*/  LDSM.16.M88.4 R48, [R140+0x6800] ;  /* 0x006800008c30783b */ /* 0x000eae0000000200 */
[----:B----4-:R-:W-:Y:S01]  /*3a80*/  HMMA.16816.F32.BF16 R76, R40, R60, R16 ;  /* 0x0000003c284c723c */ /* 0x010fe20000041810 */
[----:B------:R-:W4:Y:S07]  /*3a90*/  LDSM.16.M88.4 R16, [R142+0x2000] ;  /* 0x002000008e10783b */ /* 0x000f2e0000000200 */
[C---:B---3--:R-:W-:Y:S08]  /*3aa0*/  HMMA.16816.F32.BF16 R56, R12.reuse, R52, R56 ;  /* 0x000000340c38723c */ /* 0x048ff00000041838 */
[----:B------:R-:W-:Y:S01]  /*3ab0*/  HMMA.16816.F32.BF16 R68, R12, R54, R68 ;  /* 0x000000360c44723c */ /* 0x000fe20000041844 */
[----:B------:R-:W3:Y:S07]  /*3ac0*/  LDSM.16.M88.4 R52, [R144+0x3000] ;  /* 0x003000009034783b */ /* 0x000eee0000000200 */
[C---:B-1----:R-:W-:Y:S08]  /*3ad0*/  HMMA.16816.F32.BF16 R32, R8.reuse, R36, R32 ;  /* 0x000000240820723c */ /* 0x042ff00000041820 */
[----:B------:R-:W-:Y:S01]  /*3ae0*/  HMMA.16816.F32.BF16 R36, R8, R38, R20 ;  /* 0x000000260824723c */ /* 0x000fe20000041814 */
[----:B------:R-:W1:Y:S07]  /*3af0*/  LDSM.16.M88.4 R20, [R133+0x2800] ;  /* 0x002800008514783b */ /* 0x000e6e0000000200 */
[----:B------:R-:W-:Y:S01]  /*3b00*/  HMMA.16816.F32.BF16 R60, R40, R62, R44 ;  /* 0x0000003e283c723c */ /* 0x000fe2000004182c */
[----:B------:R-:W-:Y:S07]  /*3b10*/  LDSM.16.M88.4 R44, [R133+0x3000] ;  /* 0x00300000852c783b */ /* 0x000fee0000000200 */
[C---:B--2---:R-:W-:Y:S08]  /*3b20*/  HMMA.16816.F32.BF16 R32, R12.reuse, R48, R32 ;  /* 0x000000300c20723c */ /* 0x044ff00000041820 */
[----:B------:R-:W-:Y:S01]  /*3b30*/  HMMA.16816.F32.BF16 R36, R12, R50, R36 ;  /* 0x000000320c24723c */ /* 0x000fe20000041824 */
[----:B------:R-:W2:Y:S07]  /*3b40*/  LDSM.16.M88.4 R48, [R146+0x7800] ;  /* 0x007800009230783b */ /* 0x000eae0000000200 */
[C---:B----4-:R-:W-:Y:S08]  /*3b50*/  HMMA.16816.F32.BF16 R56, R16.reuse, R72, R56 ;  /* 0x000000481038723c */ /* 0x050ff00000041838 */
[----:B------:R-:W-:Y:S01]  /*3b60*/  HMMA.16816.F32.BF16 R68, R16, R74, R68 ;  /* 0x0000004a1044723c */ /* 0x000fe20000041844 */
[----:B------:R-:W4:Y:S07]  /*3b70*/  LDSM.16.M88.4 R72, [R140+0x7000] ;  /* 0x007000008c48783b */ /* 0x000f2e0000000200 */
[----:B---3--:R-:W-:Y:S08]  /*3b80*/  HMMA.16816.F32.BF16 R76, R8, R52, R76 ;  /* 0x00000034084c723c */ /* 0x008ff0000004184c */
[----:B-1----:R-:W-:Y:S01]  /*3b90*/  HMMA.16816.F32.BF16 R32, R16, R20, R32 ;  /* 0x000000141020723c */ /* 0x002fe20000041820 */
[----:B------:R-:W-:-:S02]  /*3ba0*/  FMUL.FTZ R52, R58, c[0x0][0x2ec] ;  /* 0x0000bb003a347a20 */ /* 0x000fc40000410000 */
[----:B------:R-:W-:Y:S02]  /*3bb0*/  FMUL.FTZ R53, R57, c[0x0][0x2ec] ;  /* 0x0000bb0039357a20 */ /* 0x000fe40000410000 */
[----:B------:R-:W-:Y:S02]  /*3bc0*/  FMUL.FTZ R57, R59, c[0x0][0x2ec] ;  /* 0x0000bb003b397a20 */ /* 0x000fe40000410000 */
[----:B------:R-:W-:Y:S01]  /*3bd0*/  FMUL.FTZ R56, R56, c[0x0][0x2ec] ;  /* 0x0000bb0038387a20 */ /* 0x000fe20000410000 */
[----:B------:R-:W-:Y:S01]  /*3be0*/  HMMA.16816.F32.BF16 R36, R16, R22, R36 ;  /* 0x000000161024723c */ /* 0x000fe20000041824 */
[----:B------:R-:W1:Y:S01]  /*3bf0*/  LDSM.16.M88.4 R20, [R144+0x3800] ;  /* 0x003800009014783b */ /* 0x000e620000000200 */
[----:B------:R-:W-:Y:S01]  /*3c00*/  FMUL.FTZ R58, R68, c[0x0][0x2ec] ;  /* 0x0000bb00443a7a20 */ /* 0x000fe20000410000 */
[----:B------:R-:W-:Y:S01]  /*3c10*/  MUFU.TANH R53, R53 ;  /* 0x0000003500357308 */ /* 0x000fe20000002400 */
[----:B------:R-:W-:Y:S02]  /*3c20*/  FMUL.FTZ R59, R69, c[0x0][0x2ec] ;  /* 0x0000bb00453b7a20 */ /* 0x000fe40000410000 */
[----:B------:R-:W-:-:S02]  /*3c30*/  FMUL.FTZ R69, R70, c[0x0][0x2ec] ;  /* 0x0000bb0046457a20 */ /* 0x000fc40000410000 */
[----:B--2---:R-:W-:Y:S01]  /*3c40*/  HMMA.16816.F32.BF16 R80, R40, R50, R80 ;  /* 0x000000322850723c */ /* 0x004fe20000041850 */
[----:B------:R-:W-:Y:S02]  /*3c50*/  FMUL.FTZ R70, R71, c[0x0][0x2ec] ;  /* 0x0000bb0047467a20 */ /* 0x000fe40000410000 */
[----:B------:R-:W-:Y:S05]  /*3c60*/  MUFU.TANH R57, R57 ;  /* 0x0000003900397308 */ /* 0x000fea0000002400 */
[----:B------:R-:W-:Y:S01]  /*3c70*/  HMMA.16816.F32.BF16 R60, R8, R54, R60 ;  /* 0x00000036083c723c */ /* 0x000fe2000004183c */
[----:B------:R-:W-:Y:S02]  /*3c80*/  FMUL.FTZ R68, R32, c[0x0][0x2ec] ;  /* 0x0000bb0020447a20 */ /* 0x000fe40000410000 */
[----:B------:R-:W-:Y:S04]  /*3c90*/  MUFU.TANH R69, R69 ;  /* 0x0000004500457308 */ /* 0x000fe80000002400 */
[----:B------:R-:W-:Y:S01]  /*3ca0*/  FMUL.FTZ R54, R33, c[0x0][0x2ec] ;  /* 0x0000bb0021367a20 */ /* 0x000fe20000410000 */
[----:B----4-:R-:W-:Y:S01]  /*3cb0*/  HMMA.16816.F32.BF16 R76, R12, R72, R76 ;  /* 0x000000480c4c723c */ /* 0x010fe2000004184c */
[----:B------:R-:W-:-:S02]  /*3cc0*/  FMUL.FTZ R55, R35, c[0x0][0x2ec] ;  /* 0x0000bb0023377a20 */ /* 0x000fc40000410000 */
[----:B------:R-:W-:Y:S01]  /*3cd0*/  FMUL.FTZ R36, R36, c[0x0][0x2ec] ;  /* 0x0000bb0024247a20 */ /* 0x000fe20000410000 */
[----:B------:R-:W2:Y:S04]  /*3ce0*/  MUFU.TANH R70, R70 ;  /* 0x0000004600467308 */ /* 0x000ea80000002400 */
[----:B------:R-:W-:Y:S04]  /*3cf0*/  HMMA.16816.F32.BF16 R64, R40, R48, R64 ;  /* 0x000000302840723c */ /* 0x000fe80000041840 */
[----:B------:R-:W3:Y:S03]  /*3d00*/  MUFU.TANH R58, R58 ;  /* 0x0000003a003a7308 */ /* 0x000ee60000002400 */
[----:B------:R-:W-:Y:S01]  /*3d10*/  FMUL.FTZ R48, R34, c[0x0][0x2ec] ;  /* 0x0000bb0022307a20 */ /* 0x000fe20000410000 */
[----:B------:R-:W-:Y:S01]  /*3d20*/  HMMA.16816.F32.BF16 R60, R12, R74, R60 ;  /* 0x0000004a0c3c723c */ /* 0x000fe2000004183c */
[----:B------:R-:W4:Y:S01]  /*3d30*/  LDSM.16.M88.4 R32, [R140+0x7800] ;  /* 0x007800008c20783b */ /* 0x000f220000000200 */
[----:B------:R-:W-:Y:S01]  /*3d40*/  FMUL.FTZ R49, R37, c[0x0][0x2ec] ;  /* 0x0000bb0025317a20 */ /* 0x000fe20000410000 */
[----:B------:R-:W-:Y:S01]  /*3d50*/  SHF.R.S32.HI R42, RZ, 0x1f, R31 ;  /* 0x0000001fff2a7819 */ /* 0x000fe2000001141f */
[----:B------:R-:W-:Y:S01]  /*3d60*/  IMAD R41, R31, 0x10, R84 ;  /* 0x000000101f297824 */ /* 0x000fe200078e0254 */
[----:B------:R-:W-:Y:S01]  /*3d70*/  MUFU.TANH R68, R68 ;  /* 0x0000004400447308 */ /* 0x000fe20000002400 */
[----:B--2---:R-:W-:-:S02]  /*3d80*/  FFMA.FTZ R70, R0, R95, R70 ;  /* 0x0000005f00467223 */ /* 0x004fc40000010046 */
[----:B-1----:R-:W-:Y:S01]  /*3d90*/  HMMA.16816.F32.BF16 R80, R8, R22, R80 ;  /* 0x000000160850723c */ /* 0x002fe20000041850 */
[----:B------:R-:W-:Y:S02]  /*3da0*/  IADD3 R50, R41, 0x1, R154 ;  /* 0x0000000129327810 */ /* 0x000fe40007ffe09a */
[----:B------:R-:W-:Y:S02]  /*3db0*/  LEA.HI R41, R42, R31, RZ, 0x2 ;  /* 0x0000001f2a297211 */ /* 0x000fe400078f10ff */
[----:B------:R-:W-:Y:S01]  /*3dc0*/  IADD3 R85, R27, R50, -R85 ;  /* 0x000000321b557210 */ /* 0x000fe20007ffe855 */
[----:B------:R-:W-:Y:S01]  /*3dd0*/  MUFU.TANH R48, R48 ;  /* 0x0000003000307308 */ /* 0x000fe20000002400 */
[----:B------:R-:W-:Y:S01]  /*3de0*/  LOP3.LUT R42, R41, 0xfffffffc, RZ, 0xc0, !PT ;  /* 0xfffffffc292a7812 */ /* 0x000fe200078ec0ff */
[----:B------:R-:W-:Y:S01]  /*3df0*/  HMMA.16816.F32.BF16 R76, R16, R44, R76 ;  /* 0x0000002c104c723c */ /* 0x000fe2000004184c */
[----:B------:R-:W-:-:S03]  /*3e00*/  IADD3 R122, R85, c[0x0][0x2e8], RZ ;  /* 0x0000ba00557a7a10 */ /* 0x000fc60007ffe0ff */
[----:B------:R-:W-:Y:S01]  /*3e10*/  IMAD.IADD R161, R31, 0x1, -R42 ;  /* 0x000000011fa17824 */ /* 0x000fe200078e0a2a */
[C---:B------:R-:W-:Y:S01]  /*3e20*/  IADD3 R104, R122.reuse, 0x8, RZ ;  /* 0x000000087a687810 */ /* 0x040fe20007ffe0ff */
[----:B------:R1:W-:Y:S01]  /*3e30*/  MUFU.TANH R45, R36 ;  /* 0x00000024002d7308 */ /* 0x0003e20000002400 */
[-C--:B------:R-:W-:Y:S01]  /*3e40*/  IMNMX R122, R122, R27.reuse, PT ;  /* 0x0000001b7a7a7217 */ /* 0x080fe20003800200 */
[----:B------:R-:W-:Y:S01]  /*3e50*/  HMMA.16816.F32.BF16 R64, R8, R20, R64 ;  /* 0x000000140840723c */ /* 0x000fe20000041840 */
[----:B------:R-:W-:Y:S01]  /*3e60*/  IMNMX R104, R104, R27, PT ;  /* 0x0000001b68687217 */ /* 0x000fe20003800200 */
[----:B------:R-:W-:Y:S01]  /*3e70*/  FFMA.FTZ R27, R0, R93, R69 ;  /* 0x0000005d001b7223 */ /* 0x000fe20000010045 */
[C---:B------:R-:W-:Y:S02]  /*3e80*/  ISETP.GE.AND P5, PT, R89.reuse, R122, PT ;  /* 0x0000007a5900720c */ /* 0x040fe40003fa6270 */
[-C--:B------:R-:W-:Y:S01]  /*3e90*/  ISETP.GE.AND P1, PT, R89, R104.reuse, PT ;  /* 0x000000685900720c */ /* 0x080fe20003f26270 */
[----:B------:R-:W2:Y:S01]  /*3ea0*/  MUFU.TANH R44, R55 ;  /* 0x00000037002c7308 */ /* 0x000ea20000002400 */
[----:B------:R-:W-:Y:S01]  /*3eb0*/  FMUL.FTZ R20, R38, c[0x0][0x2ec] ;  /* 0x0000bb0026147a20 */ /* 0x000fe20000410000 */
[----:B------:R-:W-:Y:S01]  /*3ec0*/  HMMA.16816.F32.BF16 R60, R16, R46, R60 ;  /* 0x0000002e103c723c */ /* 0x000fe2000004183c */
[----:B------:R-:W-:Y:S01]  /*3ed0*/  FMUL.FTZ R21, R39, c[0x0][0x2ec] ;  /* 0x0000bb0027157a20 */ /* 0x000fe20000410000 */
[-C--:B------:R-:W-:Y:S01]  /*3ee0*/  ISETP.GE.AND P2, PT, R97, R104.reuse, PT ;  /* 0x000000686100720c */ /* 0x080fe20003f46270 */
[CC--:B------:R-:W-:Y:S01]  /*3ef0*/  FFMA.FTZ R8, R0.reuse, R91.reuse, R53 ;  /* 0x0000005b00087223 */ /* 0x0c0fe20000010035 */
[----:B------:R-:W-:Y:S01]  /*3f00*/  ISETP.GE.AND P4, PT, R99, R104, PT ;  /* 0x000000686300720c */ /* 0x000fe20003f86270 */
[----:B------:R-:W-:Y:S01]  /*3f10*/  FFMA.FTZ R9, R0, R91, R57 ;  /* 0x0000005b00097223 */ /* 0x000fe20000010039 */
[----:B-1----:R-:W1:Y:S01]  /*3f20*/  LDSM.16.M88.4 R36, [R133+0x3800] ;  /* 0x003800008524783b */ /* 0x002e620000000200 */
[----:B------:R-:W5:Y:S01]  /*3f30*/  MUFU.TANH R20, R20 ;  /* 0x0000001400147308 */ /* 0x000f620000002400 */
[----:B------:R-:W-:Y:S01]  /*3f40*/  FMUL.FTZ R22, R79, c[0x0][0x2ec] ;  /* 0x0000bb004f167a20 */ /* 0x000fe20000410000 */
[C---:B----4-:R-:W-:Y:S01]  /*3f50*/  HMMA.16816.F32.BF16 R80, R12.reuse, R34, R80 ;  /* 0x000000220c50723c */ /* 0x050fe20000041850 */
[----:B------:R-:W-:Y:S01]  /*3f60*/  FMUL.FTZ R30, R78, c[0x0][0x2ec] ;  /* 0x0000bb004e1e7a20 */ /* 0x000fe20000410000 */
[-C--:B------:R-:W-:Y:S01]  /*3f70*/  ISETP.GE.AND P3, PT, R97, R122.reuse, PT ;  /* 0x0000007a6100720c */ /* 0x080fe20003f66270 */
[----:B------:R-:W-:Y:S01]  /*3f80*/  FMUL.FTZ R40, R76, c[0x0][0x2ec] ;  /* 0x0000bb004c287a20 */ /* 0x000fe20000410000 */
[----:B------:R-:W-:Y:S01]  /*3f90*/  FSEL R8, R8, -INF , !P5 ;  /* 0xff80000008087808 */ /* 0x000fe20006800000 */
[C---:B---3--:R-:W-:Y:S01]  /*3fa0*/  FFMA.FTZ R10, R0.reuse, R93, R58 ;  /* 0x0000005d000a7223 */ /* 0x048fe2000001003a */
[----:B------:R-:W3:Y:S01]  /*3fb0*/  MUFU.TANH R22, R22 ;  /* 0x0000001600167308 */ /* 0x000ee20000002400 */
[----:B------:R-:W-:Y:S01]  /*3fc0*/  FSEL R9, R9, -INF , !P1 ;  /* 0xff80000009097808 */ /* 0x000fe20004800000 */
[----:B------:R-:W-:Y:S01]  /*3fd0*/  HMMA.16816.F32.BF16 R64, R12, R32, R64 ;  /* 0x000000200c40723c */ /* 0x000fe20000041840 */
[C---:B------:R-:W-:Y:S01]  /*3fe0*/  ISETP.GE.AND P5, PT, R103.reuse, R122, PT ;  /* 0x0000007a6700720c */ /* 0x040fe20003fa6270 */
[----:B--2---:R-:W-:Y:S01]  /*3ff0*/  FFMA.FTZ R11, R0, R105, R44 ;  /* 0x00000069000b7223 */ /* 0x004fe2000001002c */
[-C--:B------:R-:W-:Y:S01]  /*4000*/  ISETP.GE.AND P1, PT, R103, R104.reuse, PT ;  /* 0x000000686700720c */ /* 0x080fe20003f26270 */
[----:B------:R-:W-:Y:S01]  /*4010*/  FMUL.FTZ R77, R77, c[0x0][0x2ec] ;  /* 0x0000bb004d4d7a20 */ /* 0x000fe20000410000 */
[----:B------:R-:W-:Y:S01]  /*4020*/  FSEL R27, R27, -INF , !P2 ;  /* 0xff8000001b1b7808 */ /* 0x000fe20005000000 */
[----:B------:R-:W2:Y:S01]  /*4030*/  MUFU.TANH R54, R54 ;  /* 0x0000003600367308 */ /* 0x000ea20000002400 */
[----:B------:R-:W-:Y:S01]  /*4040*/  FMUL.FTZ R33, R61, c[0x0][0x2ec] ;  /* 0x0000bb003d217a20 */ /* 0x000fe20000410000 */
[----:B------:R-:W-:Y:S01]  /*4050*/  FSEL R15, R70, -INF , !P4 ;  /* 0xff800000460f7808 */ /* 0x000fe20006000000 */
[----:B------:R-:W-:Y:S01]  /*4060*/  FFMA.FTZ R13, R0, R101, R48 ;  /* 0x00000065000d7223 */ /* 0x000fe20000010030 */
[-C--:B------:R-:W-:Y:S01]  /*4070*/  ISETP.GE.AND P2, PT, R107, R104.reuse, PT ;  /* 0x000000686b00720c */ /* 0x080fe20003f46270 */
[----:B------:R-:W-:Y:S01]  /*4080*/  FMUL.FTZ R32, R60, c[0x0][0x2ec] ;  /* 0x0000bb003c207a20 */ /* 0x000fe20000410000 */
[----:B------:R-:W-:Y:S01]  /*4090*/  ISETP.GE.AND P4, PT, R113, R104, PT ;  /* 0x000000687100720c */ /* 0x000fe20003f86270 */
[C---:B-----5:R-:W-:Y:S01]  /*40a0*/  FFMA.FTZ R20, R0.reuse, R111, R20 ;  /* 0x0000006f00147223 */ /* 0x060fe20000010014 */
[----:B------:R-:W-:Y:S01]  /*40b0*/  MUFU.TANH R49, R49 ;  /* 0x0000003100317308 */ /* 0x000fe20000002400 */
[----:B---3--:R-:W-:Y:S01]  /*40c0*/  FFMA.FTZ R165, R0, R123, R22 ;  /* 0x0000007b00a57223 */ /* 0x008fe20000010016 */
[----:B------:R-:W-:Y:S01]  /*40d0*/  FSEL R10, R10, -INF , !P3 ;  /* 0xff8000000a0a7808 */ /* 0x000fe20005800000 */
[----:B------:R-:W-:Y:S01]  /*40e0*/  FMUL.FTZ R34, R62, c[0x0][0x2ec] ;  /* 0x0000bb003e227a20 */ /* 0x000fe20000410000 */
[----:B------:R-:W-:Y:S01]  /*40f0*/  ISETP.GE.AND P3, PT, R107, R122, PT ;  /* 0x0000007a6b00720c */ /* 0x000fe20003f66270 */
[----:B------:R-:W-:Y:S01]  /*4100*/  FMUL.FTZ R35, R63, c[0x0][0x2ec] ;  /* 0x0000bb003f237a20 */ /* 0x000fe20000410000 */
[----:B------:R-:W-:Y:S01]  /*4110*/  FSEL R13, R13, -INF , !P1 ;  /* 0xff8000000d0d7808 */ /* 0x000fe20004800000 */
[C---:B------:R-:W-:Y:S01]  /*4120*/  FFMA.FTZ R45, R0.reuse, R111, R45 ;  /* 0x0000006f002d7223 */ /* 0x040fe2000001002d */
[----:B------:R-:W3:Y:S01]  /*4130*/  MUFU.TANH R21, R21 ;  /* 0x0000001500157308 */ /* 0x000ee20000002400 */
[----:B--2---:R-:W-:Y:S01]  /*4140*/  FFMA.FTZ R12, R0, R105, R54 ;  /* 0x00000069000c7223 */ /* 0x004fe20000010036 */
[----:B------:R-:W-:Y:S01]  /*4150*/  ISETP.GE.AND P1, PT, R109, R104, PT ;  /* 0x000000686d00720c */ /* 0x000fe20003f26270 */
[----:B------:R-:W-:-:S04]  /*4160*/  DEPBAR.LE SB0, 0x0 ;  /* 0x000080000000791a */ /* 0x000fc80000000000 */
[C---:B-1----:R-:W-:Y:S01]  /*4170*/  HMMA.16816.F32.BF16 R80, R16.reuse, R38, R80 ;  /* 0x000000261050723c */ /* 0x042fe20000041850 */
[----:B------:R-:W1:Y:S01]  /*4180*/  MUFU.TANH R30, R30 ;  /* 0x0000001e001e7308 */ /* 0x000e620000002400 */
[----:B------:R-:W-:Y:S02]  /*4190*/  FSEL R11, R11, -INF , !P2 ;  /* 0xff8000000b0b7808 */ /* 0x000fe40005000000 */
[----:B------:R-:W-:Y:S02]  /*41a0*/  FSEL R23, R20, -INF , !P4 ;  /* 0xff80000014177808 */ /* 0x000fe40006000000 */
[----:B------:R-:W-:Y:S02]  /*41b0*/  ISETP.GE.AND P2, PT, R117, R104, PT ;  /* 0x000000687500720c */ /* 0x000fe40003f46270 */
[----:B------:R-:W-:Y:S01]  /*41c0*/  HMMA.16816.F32.BF16 R64, R16, R36, R64 ;  /* 0x000000241040723c */ /* 0x000fe20000041840 */
[----:B------:R-:W2:Y:S01]  /*41d0*/  MUFU.TANH R40, R40 ;  /* 0x0000002800287308 */ /* 0x000ea20000002400 */
[----:B---3--:R-:W-:Y:S01]  /*41e0*/  FFMA.FTZ R21, R0, R119, R21 ;  /* 0x0000007700157223 */ /* 0x008fe20000010015 */
[----:B------:R-:W-:-:S02]  /*41f0*/  FSEL R12, R12, -INF , !P3 ;  /* 0xff8000000c0c7808 */ /* 0x000fc40005800000 */
[----:B------:R-:W-:Y:S02]  /*4200*/  ISETP.GE.AND P3, PT, R117, R122, PT ;  /* 0x0000007a7500720c */ /* 0x000fe40003f66270 */
[C---:B------:R-:W-:Y:S01]  /*4210*/  FFMA.FTZ R36, R0.reuse, R101, R68 ;  /* 0x0000006500247223 */ /* 0x040fe20000010044 */
[----:B------:R-:W-:Y:S01]  /*4220*/  FSEL R21, R21, -INF , !P1 ;  /* 0xff80000015157808 */ /* 0x000fe20004800000 */
[----:B------:R-:W3:Y:S01]  /*4230*/  MUFU.TANH R59, R59 ;  /* 0x0000003b003b7308 */ /* 0x000ee20000002400 */
[C---:B------:R-:W-:Y:S01]  /*4240*/  FFMA.FTZ R16, R0.reuse, R119, R49 ;  /* 0x0000007700107223 */ /* 0x040fe20000010031 */
[----:B------:R-:W-:Y:S01]  /*4250*/  ISETP.GE.AND P1, PT, R125, R104, PT ;  /* 0x000000687d00720c */ /* 0x000fe20003f26270 */
[-C--:B-1----:R-:W-:Y:S01]  /*4260*/  FFMA.FTZ R30, R0, R115.reuse, R30 ;  /* 0x00000073001e7223 */ /* 0x082fe2000001001e */
[----:B------:R-:W-:Y:S02]  /*4270*/  FSEL R36, R36, -INF , !P5 ;  /* 0xff80000024247808 */ /* 0x000fe40006800000 */
[-C--:B------:R-:W-:Y:S01]  /*4280*/  ISETP.GE.AND P5, PT, R109, R122.reuse, PT ;  /* 0x0000007a6d00720c */ /* 0x080fe20003fa6270 */
        /* <DEDUP_REMOVED lines=8> */
[----:B------:R-:W-:Y:S01]  /*4310*/  FMUL.FTZ R17, R65, c[0x0][0x2ec] ;  /* 0x0000bb0041117a20 */ /* 0x000fe20000410000 */
[----:B------:R-:W2:Y:S01]  /*4320*/  MUFU.TANH R22, R22 ;  /* 0x0000001600167308 */ /* 0x000ea20000002400 */
[----:B------:R-:W-:Y:S01]  /*4330*/  FMUL.FTZ R19, R66, c[0x0][0x2ec] ;  /* 0x0000bb0042137a20 */ /* 0x000fe20000410000 */
[-C--:B------:R-:W-:Y:S01]  /*4340*/  ISETP.GE.AND P6, PT, R99, R122.reuse, PT ;  /* 0x0000007a6300720c */ /* 0x080fe20003fc6270 */
[----:B------:R-:W-:Y:S01]  /*4350*/  FMUL.FTZ R37, R64, c[0x0][0x2ec] ;  /* 0x0000bb0040257a20 */ /* 0x000fe20000410000 */
[----:B------:R-:W-:Y:S01]  /*4360*/  FSEL R128, R40, -INF , !P3 ;  /* 0xff80000028807808 */ /* 0x000fe20005800000 */
[----:B------:R-:W-:Y:S01]  /*4370*/  FMUL.FTZ R20, R67, c[0x0][0x2ec] ;  /* 0x0000bb0043147a20 */ /* 0x000fe20000410000 */
[----:B------:R-:W-:Y:S01]  /*4380*/  ISETP.GE.AND P3, PT, R131, R122, PT ;  /* 0x0000007a8300720c */ /* 0x000fe20003f66270 */
[C---:B---3--:R-:W-:Y:S01]  /*4390*/  FFMA.FTZ R59, R0.reuse, R95, R59 ;  /* 0x0000005f003b7223 */ /* 0x048fe2000001003b */
[----:B------:R-:W3:Y:S01]  /*43a0*/  MUFU.TANH R32, R32 ;  /* 0x0000002000207308 */ /* 0x000ee20000002400 */
[----:B------:R-:W-:Y:S01]  /*43b0*/  FMUL.FTZ R30, R81, c[0x0][0x2ec] ;  /* 0x0000bb00511e7a20 */ /* 0x000fe20000410000 */
[----:B------:R-:W-:Y:S01]  /*43c0*/  ISETP.GE.AND P4, PT, R129, R104, PT ;  /* 0x000000688100720c */ /* 0x000fe20003f86270 */
[----:B-1----:R-:W-:Y:S01]  /*43d0*/  FFMA.FTZ R33, R0, R127, R33 ;  /* 0x0000007f00217223 */ /* 0x002fe20000010021 */
[----:B------:R-:W-:-:S02]  /*43e0*/  FSEL R14, R59, -INF , !P6 ;  /* 0xff8000003b0e7808 */ /* 0x000fc40007000000 */
[-C--:B------:R-:W-:Y:S02]  /*43f0*/  ISETP.GE.AND P6, PT, R113, R122.reuse, PT ;  /* 0x0000007a7100720c */ /* 0x080fe40003fc6270 */
[----:B------:R-:W1:Y:S01]  /*4400*/  MUFU.TANH R31, R77 ;  /* 0x0000004d001f7308 */ /* 0x000e620000002400 */
[----:B------:R-:W-:Y:S01]  /*4410*/  FSEL R130, R33, -INF , !P3 ;  /* 0xff80000021827808 */ /* 0x000fe20005800000 */
[----:B--2---:R-:W-:Y:S01]  /*4420*/  FFMA.FTZ R22, R0, R171, R22 ;  /* 0x000000ab00167223 */ /* 0x004fe20000010016 */
[----:B------:R-:W-:Y:S02]  /*4430*/  ISETP.GE.AND P3, PT, R175, R122, PT ;  /* 0x0000007aaf00720c */ /* 0x000fe40003f66270 */
[----:B------:R-:W-:Y:S02]  /*4440*/  FSEL R18, R45, -INF , !P6 ;  /* 0xff8000002d127808 */ /* 0x000fe40007000000 */
[----:B------:R-:W-:Y:S01]  /*4450*/  FSEL R117, R22, -INF , !P3 ;  /* 0xff80000016757808 */ /* 0x000fe20005800000 */
[----:B------:R-:W2:Y:S01]  /*4460*/  MUFU.TANH R34, R34 ;  /* 0x0000002200227308 */ /* 0x000ea20000002400 */
[----:B---3--:R-:W-:Y:S01]  /*4470*/  FFMA.FTZ R32, R0, R137, R32 ;  /* 0x0000008900207223 */ /* 0x008fe20000010020 */
[----:B------:R-:W-:-:S02]  /*4480*/  ISETP.GT.AND P3, PT, R156, R149, PT ;  /* 0x000000959c00720c */ /* 0x000fc40003f64270 */
[----:B------:R-:W-:Y:S02]  /*4490*/  ISETP.GE.AND P6, PT, R129, R122, PT ;  /* 0x0000007a8100720c */ /* 0x000fe40003fc6270 */
        /* <DEDUP_REMOVED lines=8> */
[----:B------:R-:W-:Y:S02]  /*4520*/  ISETP.GE.AND P4, PT, R139, R104, PT ;  /* 0x000000688b00720c */ /* 0x000fe40003f86270 */
[-C--:B------:R-:W-:Y:S02]  /*4530*/  ISETP.GE.AND P5, PT, R173, R122.reuse, PT ;  /* 0x0000007aad00720c */ /* 0x080fe40003fa6270 */
[----:B------:R-:W-:Y:S02]  /*4540*/  FSEL R131, R34, -INF , !P1 ;  /* 0xff80000022837808 */ /* 0x000fe40004800000 */
[----:B------:R-:W2:Y:S01]  /*4550*/  MUFU.TANH R35, R35 ;  /* 0x0000002300237308 */ /* 0x000ea20000002400 */
[----:B---3--:R-:W-:Y:S01]  /*4560*/  FFMA.FTZ R17, R0, R141, R17 ;  /* 0x0000008d00117223 */ /* 0x008fe20000010011 */
[----:B------:R-:W-:-:S02]  /*4570*/  ISETP.GE.AND P6, PT, R139, R122, PT ;  /* 0x0000007a8b00720c */ /* 0x000fc40003fc6270 */
[----:B------:R-:W-:Y:S02]  /*4580*/  ISETP.GE.AND P1, PT, R173, R104, PT ;  /* 0x00000068ad00720c */ /* 0x000fe40003f26270 */
[----:B------:R-:W-:Y:S02]  /*4590*/  FSEL R118, R17, -INF , !P5 ;  /* 0xff80000011767808 */ /* 0x000fe40006800000 */
[----:B------:R-:W3:Y:S01]  /*45a0*/  MUFU.TANH R37, R37 ;  /* 0x0000002500257308 */ /* 0x000ee20000002400 */
[----:B-1----:R-:W-:Y:S01]  /*45b0*/  FFMA.FTZ R19, R0, R135, R19 ;  /* 0x0000008700137223 */ /* 0x002fe20000010013 */
[----:B------:R-:W-:Y:S02]  /*45c0*/  ISETP.GE.AND P5, PT, R167, R122, PT ;  /* 0x0000007aa700720c */ /* 0x000fe40003fa6270 */
[----:B------:R-:W-:Y:S02]  /*45d0*/  IADD3 R107, R144, 0x2800, RZ ;  /* 0x00002800906b7810 */ /* 0x000fe40007ffe0ff */
[----:B------:R-:W-:-:S02]  /*45e0*/  FSEL R115, R19, -INF , !P4 ;  /* 0xff80000013737808 */ /* 0x000fc40006000000 */
[----:B------:R-:W1:Y:S01]  /*45f0*/  MUFU.TANH R20, R20 ;  /* 0x0000001400147308 */ /* 0x000e620000002400 */
[----:B--2---:R-:W-:Y:S01]  /*4600*/  FFMA.FTZ R35, R0, R127, R35 ;  /* 0x0000007f00237223 */ /* 0x004fe20000010023 */
[-C--:B------:R-:W-:Y:S02]  /*4610*/  ISETP.GE.AND P4, PT, R87, R104.reuse, PT ;  /* 0x000000685700720c */ /* 0x080fe40003f86270 */
[----:B------:R-:W-:Y:S02]  /*4620*/  IADD3 R105, R144, 0x3800, RZ ;  /* 0x0000380090697810 */ /* 0x000fe40007ffe0ff */
[----:B------:R-:W-:Y:S02]  /*4630*/  FSEL R129, R35, -INF , !P2 ;  /* 0xff80000023817808 */ /* 0x000fe40005000000 */
[----:B------:R-:W2:Y:S01]  /*4640*/  MUFU.TANH R56, R56 ;  /* 0x0000003800387308 */ /* 0x000ea20000002400 */
[----:B---3--:R-:W-:Y:S01]  /*4650*/  FFMA.FTZ R37, R0, R135, R37 ;  /* 0x0000008700257223 */ /* 0x008fe20000010025 */
[----:B------:R-:W-:-:S02]  /*4660*/  ISETP.GE.AND P2, PT, R175, R104, PT ;  /* 0x00000068af00720c */ /* 0x000fc40003f46270 */
[----:B------:R-:W-:Y:S02]  /*4670*/  IADD3 R135, R144, 0x1000, RZ ;  /* 0x0000100090877810 */ /* 0x000fe40007ffe0ff */
[----:B------:R-:W-:Y:S02]  /*4680*/  FSEL R119, R37, -INF , !P6 ;  /* 0xff80000025777808 */ /* 0x000fe40007000000 */
[----:B------:R-:W3:Y:S01]  /*4690*/  MUFU.TANH R52, R52 ;  /* 0x0000003400347308 */ /* 0x000ee20000002400 */
[----:B-1----:R-:W-:Y:S01]  /*46a0*/  FFMA.FTZ R20, R0, R141, R20 ;  /* 0x0000008d00147223 */ /* 0x002fe20000010014 */
[----:B------:R-:W-:Y:S01]  /*46b0*/  BAR.SYNC.DEFER_BLOCKING 0x0 ;  /* 0x0000000000007b1d */ /* 0x000fe20000010000 */
[----:B------:R-:W-:-:S03]  /*46c0*/  ISETP.GE.AND P6, PT, R87, R122, PT ;  /* 0x0000007a5700720c */ /* 0x000fc60003fc6270 */
[----:B------:R-:W-:Y:S02]  /*46d0*/  FSEL R114, R20, -INF , !P1 ;  /* 0xff80000014727808 */ /* 0x000fe40004800000 */
[----:B------:R-:W1:Y:S01]  /*46e0*/  MUFU.TANH R30, R30 ;  /* 0x0000001e001e7308 */ /* 0x000e620000002400 */
[----:B--2---:R-:W-:Y:S01]  /*46f0*/  FFMA.FTZ R19, R0, R3, R56 ;  /* 0x0000000300137223 */ /* 0x004fe20000010038 */
[----:B------:R-:W-:-:S04]  /*4700*/  ISETP.GE.AND P1, PT, R167, R104, PT ;  /* 0x00000068a700720c */ /* 0x000fc80003f26270 */
[----:B------:R-:W-:Y:S02]  /*4710*/  FSEL R19, R19, -INF , !P6 ;  /* 0xff80000013137808 */ /* 0x000fe40007000000 */
[----:B------:R-:W2:Y:S01]  /*4720*/  MUFU.TANH R113, R82 ;  /* 0x0000005200717308 */ /* 0x000ea20000002400 */
[----:B---3--:R-:W-:-:S05]  /*4730*/  FFMA.FTZ R17, R0, R3, R52 ;  /* 0x0000000300117223 */ /* 0x008fca0000010034 */
[----:B------:R-:W-:Y:S02]  /*4740*/  FSEL R17, R17, -INF , !P4 ;  /* 0xff80000011117808 */ /* 0x000fe40006000000 */
        /* <DEDUP_REMOVED lines=66> */
.L_x_7590:
[----:B------:R-:W-:-:S04]  /*4b70*/  LEA R25, -R7, RZ, 0x6 ;  /* 0x000000ff07197211 */ /* 0x000fc800078e31ff */
[----:B------:R-:W-:Y:S02]  /*4b80*/  SHF.R.S32.HI R22, RZ, 0x1f, R25 ;  /* 0x0000001fff167819 */ /* 0x000fe40000011419 */
.L_x_7591:
        /* <DEDUP_REMOVED lines=82> */
.L_x_7593:
[----:B------:R-:W-:Y:S05]  /*50b0*/  BSYNC B0 ;  /* 0x0000000000007941 */ /* 0x000fea0003800000 */
.L_x_7592:
[----:B------:R-:W0:Y:S01]  /*50c0*/  LDGDEPBAR ;  /* 0x00000000000079af */ /* 0x000e220000000000 */
[----:B------:R-:W-:-:S04]  /*50d0*/  IADD3 R120, P1, R25, R120, RZ ;  /* 0x0000007819787210 */ /* 0x000fc80007f3e0ff */
[----:B------:R-:W-:Y:S02]  /*50e0*/  IADD3.X R121, R22, R121, RZ, P1, !PT ;  /* 0x0000007916797210 */ /* 0x000fe40000ffe4ff */
.L_x_7589:
        /* <DEDUP_REMOVED lines=61> */
[--C-:B------:R-:W-:Y:S01]  /*54c0*/  FFMA.FTZ R112, R17, c[0x0][0x23c], -R124.reuse ;  /* 0x00008f0011707a23 */ /* 0x100fe2000001087c */
[----:B------:R-:W-:Y:S01]  /*54d0*/  LEA.HI.X R166, R120, c[0x0][0x16c], R121, 0x1, P1 ;  /* 0x00005b0078a67a11 */ /* 0x000fe200008f0c79 */
[----:B------:R-:W-:-:S02]  /*54e0*/  FFMA.FTZ R109, R9, c[0x0][0x23c], -R124 ;  /* 0x00008f00096d7a23 */ /* 0x000fc4000001087c */
[--C-:B------:R-:W-:Y:S02]  /*54f0*/  FFMA.FTZ R102, R27, c[0x0][0x23c], -R124.reuse ;  /* 0x00008f001b667a23 */ /* 0x100fe4000001087c */
[--C-:B------:R-:W-:Y:S01]  /*5500*/  FFMA.FTZ R101, R15, c[0x0][0x23c], -R124.reuse ;  /* 0x00008f000f657a23 */ /* 0x100fe2000001087c */
[----:B------:R-:W1:Y:S01]  /*5510*/  MUFU.EX2 R103, R103 ;  /* 0x0000006700677308 */ /* 0x000e620000000800 */
[----:B------:R-:W-:Y:S02]  /*5520*/  FFMA.FTZ R27, R11, c[0x0][0x23c], -R124 ;  /* 0x00008f000b1b7a23 */ /* 0x000fe4000001087c */
[----:B------:R-:W2:Y:S01]  /*5530*/  LDSM.16.MT88.4 R8, [R139+0x8800] ;  /* 0x008800008b08783b */ /* 0x000ea20000004200 */
[--C-:B------:R-:W-:Y:S02]  /*5540*/  FFMA.FTZ R33, R36, c[0x0][0x23c], -R123.reuse ;  /* 0x00008f0024217a23 */ /* 0x100fe4000001087b */
[--C-:B------:R-:W-:Y:S02]  /*5550*/  FFMA.FTZ R108, R12, c[0x0][0x23c], -R123.reuse ;  /* 0x00008f000c6c7a23 */ /* 0x100fe4000001087b */
[----:B------:R-:W-:Y:S01]  /*5560*/  MUFU.EX2 R35, R35 ;  /* 0x0000002300237308 */ /* 0x000fe20000000800 */
[----:B------:R-:W-:-:S02]  /*5570*/  FFMA.FTZ R32, R18, c[0x0][0x23c], -R123 ;  /* 0x00008f0012207a23 */ /* 0x000fc4000001087b */
[--C-:B------:R-:W-:Y:S02]  /*5580*/  FFMA.FTZ R31, R16, c[0x0][0x23c], -R123.reuse ;  /* 0x00008f00101f7a23 */ /* 0x100fe4000001087b */
[--C-:B------:R-:W-:Y:S01]  /*5590*/  FFMA.FTZ R100, R13, c[0x0][0x23c], -R124.reuse ;  /* 0x00008f000d647a23 */ /* 0x100fe2000001087c */
[----:B------:R-:W-:Y:S01]  /*55a0*/  LDSM.16.MT88.4 R16, [R138+0x8800] ;  /* 0x008800008a10783b */ /* 0x000fe20000004200 */
[--C-:B------:R-:W-:Y:S01]  /*55b0*/  FFMA.FTZ R30, R23, c[0x0][0x23c], -R124.reuse ;  /* 0x00008f00171e7a23 */ /* 0x100fe2000001087c */
[----:B------:R-:W3:Y:S01]  /*55c0*/  MUFU.EX2 R34, R34 ;  /* 0x0000002200227308 */ /* 0x000ee20000000800 */
[----:B-1----:R-:W-:Y:S01]  /*55d0*/  F2FP.BF16.PACK_AB R64, R103, R110 ;  /* 0x0000006e6740723e */ /* 0x002fe200000010ff */
[----:B------:R-:W-:Y:S01]  /*55e0*/  FFMA.FTZ R25, R21, c[0x0][0x23c], -R124 ;  /* 0x00008f0015197a23 */ /* 0x000fe2000001087c */
[----:B------:R-:W1:Y:S01]  /*55f0*/  LDSM.16.MT88.4 R12, [R141+0x8800] ;  /* 0x008800008d0c783b */ /* 0x000e620000004200 */
[--C-:B------:R-:W-:Y:S02]  /*5600*/  FFMA.FTZ R128, R128, c[0x0][0x23c], -R123.reuse ;  /* 0x00008f0080807a23 */ /* 0x100fe4000001087b */
[--C-:B------:R-:W-:Y:S01]  /*5610*/  FFMA.FTZ R127, R164, c[0x0][0x23c], -R123.reuse ;  /* 0x00008f00a47f7a23 */ /* 0x100fe2000001087b */
        /* <DEDUP_REMOVED lines=16> */
[----:B------:R-:W3:Y:S01]  /*5720*/  MUFU.EX2 R101, R101 ;  /* 0x0000006500657308 */ /* 0x000ee20000000800 */
[----:B----4-:R-:W-:Y:S01]  /*5730*/  F2FP.BF16.PACK_AB R65, R109, R112 ;  /* 0x000000706d41723e */ /* 0x010fe200000010ff */
[----:B------:R-:W-:-:S02]  /*5740*/  FADD.FTZ R109, R112, R109 ;  /* 0x0000006d706d7221 */ /* 0x000fc40000010000 */
[----:B------:R-:W-:-:S04]  /*5750*/  FADD.FTZ R35, R35, R110 ;  /* 0x0000006e23237221 */ /* 0x000fc80000010000 */
[----:B------:R-:W-:Y:S01]  /*5760*/  MUFU.EX2 R33, R33 ;  /* 0x0000002100217308 */ /* 0x000fe20000000800 */
[----:B------:R-:W-:Y:S01]  /*5770*/  FADD.FTZ R34, R34, R35 ;  /* 0x0000002322227221 */ /* 0x000fe20000010000 */
[----:B---3--:R-:W-:-:S06]  /*5780*/  F2FP.BF16.PACK_AB R67, R101, R102 ;  /* 0x000000666543723e */ /* 0x008fcc00000010ff */
[----:B------:R-:W3:Y:S01]  /*5790*/  MUFU.EX2 R108, R108 ;  /* 0x0000006c006c7308 */ /* 0x000ee20000000800 */
[----:B------:R-:W-:-:S04]  /*57a0*/  FADD.FTZ R102, R102, R109 ;  /* 0x0000006d66667221 */ /* 0x000fc80000010000 */
[----:B------:R-:W-:Y:S01]  /*57b0*/  FADD.FTZ R101, R101, R102 ;  /* 0x0000006665657221 */ /* 0x000fe20000010000 */
[C---:B------:R-:W-:Y:S02]  /*57c0*/  HMMA.16816.F32.BF16 R88, R64.reuse, R84, RZ ;  /* 0x000000544058723c */ /* 0x040fe400000418ff */
[----:B------:R-:W-:Y:S06]  /*57d0*/  MUFU.EX2 R32, R32 ;  /* 0x0000002000207308 */ /* 0x000fec0000000800 */
[----:B------:R-:W-:Y:S02]  /*57e0*/  HMMA.16816.F32.BF16 R84, R64, R86, RZ ;  /* 0x000000564054723c */ /* 0x000fe400000418ff */
[----:B------:R-:W4:Y:S01]  /*57f0*/  MUFU.EX2 R31, R31 ;  /* 0x0000001f001f7308 */ /* 0x000f220000000800 */
[----:B---3--:R-:W-:-:S05]  /*5800*/  F2FP.BF16.PACK_AB R4, R108, R33 ;  /* 0x000000216c04723e */ /* 0x008fca00000010ff */
[C---:B------:R-:W-:Y:S02]  /*5810*/  HMMA.16816.F32.BF16 R96, R64.reuse, R92, RZ ;  /* 0x0000005c4060723c */ /* 0x040fe400000418ff */
[----:B------:R-:W-:Y:S06]  /*5820*/  MUFU.EX2 R100, R100 ;  /* 0x0000006400647308 */ /* 0x000fec0000000800 */
[----:B------:R-:W-:Y:S02]  /*5830*/  HMMA.16816.F32.BF16 R92, R64, R94, RZ ;  /* 0x0000005e405c723c */ /* 0x000fe400000418ff */
[----:B------:R-:W3:Y:S01]  /*5840*/  MUFU.EX2 R27, R27 ;  /* 0x0000001b001b7308 */ /* 0x000ee20000000800 */
[----:B----4-:R-:W-:-:S05]  /*5850*/  F2FP.BF16.PACK_AB R6, R31, R32 ;  /* 0x000000201f06723e */ /* 0x010fca00000010ff */
        /* <DEDUP_REMOVED lines=35> */
[----:B------:R-:W2:Y:S01]  /*5a90*/  LDSM.16.MT88.4 R8, [R137+0xa800] ;  /* 0x00a800008908783b */ /* 0x000ea20000004200 */
[----:B------:R-:W-:Y:S06]  /*5aa0*/  MUFU.EX2 R167, R167 ;  /* 0x000000a700a77308 */ /* 0x000fec0000000800 */
        /* <DEDUP_REMOVED lines=17> */
[----:B-1----:R-:W-:Y:S01]  /*5bc0*/  HMMA.16816.F32.BF16 R52, R4, R12, R52 ;  /* 0x0000000c0434723c */ /* 0x002fe20000041834 */
[----:B------:R-:W-:-:S04]  /*5bd0*/  FFMA.FTZ R22, R165, c[0x0][0x23c], -R124 ;  /* 0x00008f00a5167a23 */ /* 0x000fc8000001087c */
[----:B------:R-:W-:Y:S03]  /*5be0*/  MUFU.EX2 R23, R23 ;  /* 0x0000001700177308 */ /* 0x000fe60000000800 */
[C---:B----4-:R-:W-:Y:S05]  /*5bf0*/  HMMA.16816.F32.BF16 R44, R4.reuse, R16, R44 ;  /* 0x00000010042c723c */ /* 0x050fea000004182c */
[----:B------:R-:W1:Y:S03]  /*5c00*/  MUFU.EX2 R22, R22 ;  /* 0x0000001600167308 */ /* 0x000e660000000800 */
[C---:B------:R-:W-:Y:S01]  /*5c10*/  HMMA.16816.F32.BF16 R48, R4.reuse, R18, R48 ;  /* 0x000000120430723c */ /* 0x040fe20000041830 */
[----:B------:R-:W4:Y:S04]  /*5c20*/  LDSM.16.MT88.4 R16, [R139+0x9000] ;  /* 0x009000008b10783b */ /* 0x000f280000004200 */
[----:B------:R-:W5:Y:S03]  /*5c30*/  MUFU.EX2 R20, R20 ;  /* 0x0000001400147308 */ /* 0x000f660000000800 */
[----:B------:R-:W-:Y:S01]  /*5c40*/  HMMA.16816.F32.BF16 R56, R4, R14, R56 ;  /* 0x0000000e0438723c */ /* 0x000fe20000041838 */
[----:B------:R-:W4:Y:S06]  /*5c50*/  LDSM.16.MT88.4 R12, [R137+0x9000] ;  /* 0x00900000890c783b */ /* 0x000f2c0000004200 */
[----:B---3--:R-:W-:-:S02]  /*5c60*/  F2FP.BF16.PACK_AB R4, R127, R128 ;  /* 0x000000807f04723e */ /* 0x008fc400000010ff */
[----:B-1----:R-:W-:Y:S01]  /*5c70*/  F2FP.BF16.PACK_AB R5, R22, R125 ;  /* 0x0000007d1605723e */ /* 0x002fe200000010ff */
[----:B------:R-:W-:Y:S01]  /*5c80*/  FADD.FTZ R125, R125, R30 ;  /* 0x0000001e7d7d7221 */ /* 0x000fe20000010000 */
[----:B------:R-:W-:Y:S02]  /*5c90*/  F2FP.BF16.PACK_AB R6, R23, R126 ;  /* 0x0000007e1706723e */ /* 0x000fe400000010ff */
[----:B-----5:R-:W-:Y:S01]  /*5ca0*/  F2FP.BF16.PACK_AB R7, R20, R21 ;  /* 0x000000151407723e */ /* 0x020fe200000010ff */
[----:B------:R-:W-:-:S04]  /*5cb0*/  FADD.FTZ R22, R22, R125 ;  /* 0x0000007d16167221 */ /* 0x000fc80000010000 */
[----:B------:R-:W-:Y:S02]  /*5cc0*/  FADD.FTZ R21, R21, R22 ;  /* 0x0000001615157221 */ /* 0x000fe40000010000 */
[----:B--2---:R-:W-:Y:S02]  /*5cd0*/  HMMA.16816.F32.BF16 R96, R4, R8, R96 ;  /* 0x000000080460723c */ /* 0x004fe40000041860 */
[----:B------:R-:W-:-:S06]  /*5ce0*/  FADD.FTZ R20, R20, R21 ;  /* 0x0000001514147221 */ /* 0x000fcc0000010000 */
        /* <DEDUP_REMOVED lines=40> */
[C---:B--2---:R-:W-:Y:S07]  /*5f70*/  HMMA.16816.F32.BF16 R72, R4.reuse, R16, R72 ;  /* 0x000000100448723c */ /* 0x044fee0000041848 */
[----:B------:R-:W-:Y:S01]  /*5f80*/  FADD.FTZ R17, R33, R34 ;  /* 0x0000002221117221 */ /* 0x000fe20000010000 */
[----:B------:R-:W-:Y:S03]  /*5f90*/  HMMA.16816.F32.BF16 R68, R4, R18, R68 ;  /* 0x000000120444723c */ /* 0x000fe60000041844 */
[----:B------:R-:W-:-:S04]  /*5fa0*/  FADD.FTZ R17, R108, R17 ;  /* 0x000000116c117221 */ /* 0x000fc80000010000 */
[----:B------:R-:W-:-:S04]  /*5fb0*/  FADD.FTZ R32, R32, R17 ;  /* 0x0000001120207221 */ /* 0x000fc80000010000 */
        /* <DEDUP_REMOVED lines=84> */
.L_x_7595:
[----:B------:R-:W-:-:S05]  /*6500*/  IMAD.MOV.U32 R4, RZ, RZ, c[0x0][0x1a0] ;  /* 0x00006800ff047624 */ /* 0x000fca00078e00ff */
[----:B------:R-:W-:-:S04]  /*6510*/  LEA R4, -R4, RZ, 0x6 ;  /* 0x000000ff04047211 */ /* 0x000fc800078e31ff */
[----:B------:R-:W-:Y:S02]  /*6520*/  SHF.R.S32.HI R7, RZ, 0x1f, R4 ;  /* 0x0000001fff077819 */ /* 0x000fe40000011404 */
.L_x_7596:
        /* <DEDUP_REMOVED lines=31> */
[----:B------:R-:W-:-:S02]  /*6720*/  @!P1 IADD3 R6, P5, R4, R28, RZ ;  /* 0x0000001c04069210 */ /* 0x000fc40007fbe0ff */
        /* <DEDUP_REMOVED lines=43> */
[----:B------:R-:W2:Y:S04]  /*69e0*/  LDSM.16.M88.4 R28, [R146+0x4800] ;  /* 0x00480000921c783b */ /* 0x000ea80000000200 */
[----:B------:R-:W5:Y:S04]  /*69f0*/  LDSM.16.M88.4 R20, [R146+0x5000] ;  /* 0x005000009214783b */ /* 0x000f680000000200 */
[----:B------:R-:W4:Y:S04]  /*6a00*/  LDSM.16.M88.4 R112, [R146+0x5800] ;  /* 0x005800009270783b */ /* 0x000f280000000200 */
[----:B------:R-:W-:Y:S04]  /*6a10*/  LDSM.16.M88.4 R100, [R145] ;  /* 0x000000009164783b */ /* 0x000fe80000000200 */
[----:B------:R-:W1:Y:S04]  /*6a20*/  LDSM.16.M88.4 R108, [R144] ;  /* 0x00000000906c783b */ /* 0x000e680000000200 */
[----:B------:R-:W1:Y:S04]  /*6a30*/  LDSM.16.M88.4 R116, [R136] ;  /* 0x000000008874783b */ /* 0x000e680000000200 */
[----:B------:R-:W0:Y:S01]  /*6a40*/  LDGDEPBAR ;  /* 0x00000000000079af */ /* 0x000e220000000000 */
[C---:B---3--:R-:W-:Y:S08]  /*6a50*/  HMMA.16816.F32.BF16 R8, R12.reuse, R4, RZ ;  /* 0x000000040c08723c */ /* 0x048ff000000418ff */
[C---:B------:R-:W-:Y:S08]  /*6a60*/  HMMA.16816.F32.BF16 R4, R12.reuse, R6, RZ ;  /* 0x000000060c04723c */ /* 0x040ff000000418ff */
[C---:B--2---:R-:W-:Y:S08]  /*6a70*/  HMMA.16816.F32.BF16 R32, R12.reuse, R28, RZ ;  /* 0x0000001c0c20723c */ /* 0x044ff000000418ff */
[C---:B-----5:R-:W-:Y:S08]  /*6a80*/  HMMA.16816.F32.BF16 R24, R12.reuse, R20, RZ ;  /* 0x000000140c18723c */ /* 0x060ff000000418ff */
[C---:B------:R-:W-:Y:S08]  /*6a90*/  HMMA.16816.F32.BF16 R28, R12.reuse, R30, RZ ;  /* 0x0000001e0c1c723c */ /* 0x040ff000000418ff */
[C---:B------:R-:W-:Y:S08]  /*6aa0*/  HMMA.16816.F32.BF16 R20, R12.reuse, R22, RZ ;  /* 0x000000160c14723c */ /* 0x040ff000000418ff */
[C---:B----4-:R-:W-:Y:S08]  /*6ab0*/  HMMA.16816.F32.BF16 R16, R12.reuse, R112, RZ ;  /* 0x000000700c10723c */ /* 0x050ff000000418ff */
[----:B------:R-:W-:Y:S01]  /*6ac0*/  HMMA.16816.F32.BF16 R12, R12, R114, RZ ;  /* 0x000000720c0c723c */ /* 0x000fe200000418ff */
[----:B------:R-:W2:Y:S07]  /*6ad0*/  LDSM.16.M88.4 R112, [R135] ;  /* 0x000000008770783b */ /* 0x000eae0000000200 */
        /* <DEDUP_REMOVED lines=18> */
[----:B------:R-:W-:Y:S07]  /*6c00*/  LDSM.16.M88.4 R108, [R133] ;  /* 0x00000000856c783b */ /* 0x000fee0000000200 */
[C---:B---3--:R-:W-:Y:S08]  /*6c10*/  HMMA.16816.F32.BF16 R24, R112.reuse, R100, R24 ;  /* 0x000000647018723c */ /* 0x048ff00000041818 */
        /* <DEDUP_REMOVED lines=27> */
[----:B------:R-:W1:Y:S07]  /*6dd0*/  LDSM.16.M88.4 R100, [R145+0x2000] ;  /* 0x002000009164783b */ /* 0x000e6e0000000200 */
        /* <DEDUP_REMOVED lines=9> */
[----:B------:R-:W-:Y:S07]  /*6e70*/  LDSM.16.M88.4 R112, [R140+0x6800] ;  /* 0x006800008c70783b */ /* 0x000fee0000000200 */
[C---:B---3--:R-:W-:Y:S08]  /*6e80*/  HMMA.16816.F32.BF16 R32, R100.reuse, R116, R32 ;  /* 0x000000746420723c */ /* 0x048ff00000041820 */
[C---:B------:R-:W-:Y:S01]  /*6e90*/  HMMA.16816.F32.BF16 R28, R100.reuse, R118, R28 ;  /* 0x00000076641c723c */ /* 0x040fe2000004181c */
[----:B------:R-:W-:Y:S07]  /*6ea0*/  LDSM.16.M88.4 R116, [R140+0x6000] ;  /* 0x006000008c74783b */ /* 0x000fee0000000200 */
[C---:B-1----:R-:W-:Y:S08]  /*6eb0*/  HMMA.16816.F32.BF16 R16, R100.reuse, R108, R16 ;  /* 0x0000006c6410723c */ /* 0x042ff00000041810 */
[----:B------:R-:W-:Y:S01]  /*6ec0*/  HMMA.16816.F32.BF16 R12, R100, R110, R12 ;  /* 0x0000006e640c723c */ /* 0x000fe2000004180c */
[----:B------:R-:W1:Y:S04]  /*6ed0*/  LDSM.16.M88.4 R108, [R143+0x2000] ;  /* 0x002000008f6c783b */ /* 0x000e680000000200 */
[----:B------:R-:W2:Y:S03]  /*6ee0*/  LDSM.16.M88.4 R100, [R140+0x7000] ;  /* 0x007000008c64783b */ /* 0x000ea60000000200 */
        /* <DEDUP_REMOVED lines=9> */
[C---:B-1----:R-:W-:Y:S08]  /*6f80*/  HMMA.16816.F32.BF16 R16, R108.reuse, R112, R16 ;  /* 0x000000706c10723c */ /* 0x042ff00000041810 */
[----:B------:R-:W-:Y:S01]  /*6f90*/  HMMA.16816.F32.BF16 R12, R108, R114, R12 ;  /* 0x000000726c0c723c */ /* 0x000fe2000004180c */
[----:B------:R-:W1:Y:S04]  /*6fa0*/  LDSM.16.M88.4 R108, [R133+0x3000] ;  /* 0x00300000856c783b */ /* 0x000e680000000200 */
[----:B------:R-:W3:Y:S03]  /*6fb0*/  LDSM.16.M88.4 R112, [R133+0x2800] ;  /* 0x002800008570783b */ /* 0x000ee60000000200 */
[C---:B--2---:R-:W-:Y:S08]  /*6fc0*/  HMMA.16816.F32.BF16 R8, R116.reuse, R100, R8 ;  /* 0x000000647408723c */ /* 0x044ff00000041808 */
[----:B------:R-:W-:Y:S01]  /*6fd0*/  HMMA.16816.F32.BF16 R4, R116, R102, R4 ;  /* 0x000000667404723c */ /* 0x000fe20000041804 */
[----:B------:R-:W2:Y:S01]  /*6fe0*/  LDSM.16.M88.4 R100, [R133+0x3800] ;  /* 0x003800008564783b */ /* 0x000ea20000000200 */
[----:B------:R-:W-:-:S06]  /*6ff0*/  DEPBAR.LE SB0, 0x0 ;  /* 0x000080000000791a */ /* 0x000fcc0000000000 */
[C---:B-1----:R-:W-:Y:S07]  /*7000*/  HMMA.16816.F32.BF16 R24, R116.reuse, R108, R24 ;  /* 0x0000006c7418723c */ /* 0x042fee0000041818 */
[----:B------:R-:W-:Y:S01]  /*7010*/  IMAD R109, R156, 0x40, R155 ;  /* 0x000000409c6d7824 */ /* 0x000fe200078e029b */
[----:B------:R-:W-:Y:S04]  /*7020*/  HMMA.16816.F32.BF16 R20, R116, R110, R20 ;  /* 0x0000006e7414723c */ /* 0x000fe80000041814 */
[----:B------:R-:W-:-:S04]  /*7030*/  IADD3 R173, R109, 0x9, RZ ;  /* 0x000000096dad7810 */ /* 0x000fc80007ffe0ff */
[----:B------:R-:W-:Y:S01]  /*7040*/  FMUL.FTZ R4, R4, c[0x0][0x2ec] ;  /* 0x0000bb0004047a20 */ /* 0x000fe20000410000 */
[C---:B---3--:R-:W-:Y:S01]  /*7050*/  HMMA.16816.F32.BF16 R32, R116.reuse, R112, R32 ;  /* 0x000000707420723c */ /* 0x048fe20000041820 */
[----:B------:R-:W-:Y:S01]  /*7060*/  FMUL.FTZ R6, R6, c[0x0][0x2ec] ;  /* 0x0000bb0006067a20 */ /* 0x000fe20000410000 */
[----:B------:R-:W-:Y:S01]  /*7070*/  IADD3 R111, R109, 0x8, RZ ;  /* 0x000000086d6f7810 */ /* 0x000fe20007ffe0ff */
[----:B------:R-:W-:Y:S02]  /*7080*/  FMUL.FTZ R5, R5, c[0x0][0x2ec] ;  /* 0x0000bb0005057a20 */ /* 0x000fe40000410000 */
[----:B------:R-:W-:Y:S01]  /*7090*/  FMUL.FTZ R7, R7, c[0x0][0x2ec] ;  /* 0x0000bb0007077a20 */ /* 0x000fe20000410000 */
[----:B------:R-:W-:Y:S01]  /*70a0*/  MUFU.TANH R4, R4 ;  /* 0x0000000400047308 */ /* 0x000fe20000002400 */
[----:B------:R-:W-:Y:S01]  /*70b0*/  ISETP.GE.AND P3, PT, R111, R122, PT ;  /* 0x0000007a6f00720c */ /* 0x000fe20003f66270 */
[----:B------:R-:W-:Y:S01]  /*70c0*/  HMMA.16816.F32.BF16 R28, R116, R114, R28 ;  /* 0x00000072741c723c */ /* 0x000fe2000004181c */
[----:B------:R-:W-:Y:S01]  /*70d0*/  FMUL.FTZ R165, R27, c[0x0][0x2ec] ;  /* 0x0000bb001ba57a20 */ /* 0x000fe20000410000 */
[----:B------:R-:W-:Y:S01]  /*70e0*/  ISETP.GE.AND P5, PT, R111, R104, PT ;  /* 0x000000686f00720c */ /* 0x000fe20003fa6270 */
[----:B------:R-:W-:-:S02]  /*70f0*/  FMUL.FTZ R24, R24, c[0x0][0x2ec] ;  /* 0x0000bb0018187a20 */ /* 0x000fc40000410000 */
[----:B------:R-:W-:Y:S01]  /*7100*/  FMUL.FTZ R26, R26, c[0x0][0x2ec] ;  /* 0x0000bb001a1a7a20 */ /* 0x000fe20000410000 */
[----:B------:R-:W-:Y:S01]  /*7110*/  MUFU.TANH R6, R6 ;  /* 0x0000000600067308 */ /* 0x000fe20000002400 */
[----:B------:R-:W-:Y:S01]  /*7120*/  IADD3 R115, R109, 0x1, RZ ;  /* 0x000000016d737810 */ /* 0x000fe20007ffe0ff */
[C---:B--2---:R-:W-:Y:S01]  /*7130*/  HMMA.16816.F32.BF16 R16, R116.reuse, R100, R16 ;  /* 0x000000647410723c */ /* 0x044fe20000041810 */
[----:B------:R-:W-:Y:S02]  /*7140*/  FMUL.FTZ R27, R21, c[0x0][0x2ec] ;  /* 0x0000bb00151b7a20 */ /* 0x000fe40000410000 */
[----:B------:R-:W-:Y:S01]  /*7150*/  FMUL.FTZ R20, R20, c[0x0][0x2ec] ;  /* 0x0000bb0014147a20 */ /* 0x000fe20000410000 */
[----:B------:R-:W-:Y:S01]  /*7160*/  ISETP.GE.AND P6, PT, R115, R122, PT ;  /* 0x0000007a7300720c */ /* 0x000fe20003fc6270 */
[----:B------:R-:W-:Y:S01]  /*7170*/  FMUL.FTZ R22, R22, c[0x0][0x2ec] ;  /* 0x0000bb0016167a20 */ /* 0x000fe20000410000 */
[----:B------:R1:W-:Y:S01]  /*7180*/  I2F R113, R115 ;  /* 0x0000007300717306 */ /* 0x0003e20000201400 */
[----:B------:R-:W-:Y:S01]  /*7190*/  FMUL.FTZ R101, R8, c[0x0][0x2ec] ;  /* 0x0000bb0008657a20 */ /* 0x000fe20000410000 */
[----:B------:R-:W-:Y:S01]  /*71a0*/  HMMA.16816.F32.BF16 R12, R116, R102, R12 ;  /* 0x00000066740c723c */ /* 0x000fe2000004180c */
[----:B------:R-:W-:Y:S01]  /*71b0*/  FMUL.FTZ R8, R9, c[0x0][0x2ec] ;  /* 0x0000bb0009087a20 */ /* 0x000fe20000410000 */
[----:B------:R-:W-:Y:S01]  /*71c0*/  ISETP.GE.AND P4, PT, R115, R104, PT ;  /* 0x000000687300720c */ /* 0x000fe20003f86270 */
[----:B------:R-:W-:-:S02]  /*71d0*/  FMUL.FTZ R9, R10, c[0x0][0x2ec] ;  /* 0x0000bb000a097a20 */ /* 0x000fc40000410000 */
[----:B------:R-:W-:Y:S01]  /*71e0*/  FMUL.FTZ R10, R11, c[0x0][0x2ec] ;  /* 0x0000bb000b0a7a20 */ /* 0x000fe20000410000 */
[----:B------:R2:W3:Y:S01]  /*71f0*/  I2F R103, R111 ;  /* 0x0000006f00677306 */ /* 0x0004e20000201400 */
[----:B------:R-:W-:Y:S02]  /*7200*/  FMUL.FTZ R119, R33, c[0x0][0x2ec] ;  /* 0x0000bb0021777a20 */ /* 0x000fe40000410000 */
[----:B------:R-:W-:Y:S02]  /*7210*/  FMUL.FTZ R171, R35, c[0x0][0x2ec] ;  /* 0x0000bb0023ab7a20 */ /* 0x000fe40000410000 */
[----:B------:R-:W-:Y:S02]  /*7220*/  FMUL.FTZ R169, R31, c[0x0][0x2ec] ;  /* 0x0000bb001fa97a20 */ /* 0x000fe40000410000 */
[----:B------:R-:W-:Y:S01]  /*7230*/  FMUL.FTZ R31, R25, c[0x0][0x2ec] ;  /* 0x0000bb00191f7a20 */ /* 0x000fe20000410000 */
[----:B------:R-:W4:Y:S01]  /*7240*/  MUFU.TANH R8, R8 ;  /* 0x0000000800087308 */ /* 0x000f220000002400 */
[----:B------:R-:W-:Y:S01]  /*7250*/  FMUL.FTZ R34, R34, c[0x0][0x2ec] ;  /* 0x0000bb0022227a20 */ /* 0x000fe20000410000 */
[----:B-1----:R-:W-:Y:S01]  /*7260*/  IADD3 R115, R109, 0x18, RZ ;  /* 0x000000186d737810 */ /* 0x002fe20007ffe0ff */
[----:B------:R-:W-:-:S02]  /*7270*/  FMUL.FTZ R21, R16, c[0x0][0x2ec] ;  /* 0x0000bb0010157a20 */ /* 0x000fc40000410000 */
[----:B------:R-:W-:Y:S02]  /*7280*/  FMUL.FTZ R32, R32, c[0x0][0x2ec] ;  /* 0x0000bb0020207a20 */ /* 0x000fe40000410000 */
[----:B------:R-:W-:Y:S01]  /*7290*/  FMUL.FTZ R28, R28, c[0x0][0x2ec] ;  /* 0x0000bb001c1c7a20 */ /* 0x000fe20000410000 */
[----:B------:R-:W1:Y:S01]  /*72a0*/  MUFU.TANH R10, R10 ;  /* 0x0000000a000a7308 */ /* 0x000e620000002400 */
[----:B--2---:R-:W-:Y:S01]  /*72b0*/  IADD3 R111, R109, 0x11, RZ ;  /* 0x000000116d6f7810 */ /* 0x004fe20007ffe0ff */
[CC--:B---3--:R-:W-:Y:S02]  /*72c0*/  FFMA.FTZ R4, R0.reuse, R103.reuse, R4 ;  /* 0x0000006700047223 */ /* 0x0c8fe40000010004 */
[----:B------:R-:W-:Y:S02]  /*72d0*/  FFMA.FTZ R6, R0, R103, R6 ;  /* 0x0000006700067223 */ /* 0x000fe40000010006 */
[----:B------:R-:W-:Y:S02]  /*72e0*/  FMUL.FTZ R103, R18, c[0x0][0x2ec] ;  /* 0x0000bb0012677a20 */ /* 0x000fe40000410000 */
[----:B------:R-:W-:Y:S01]  /*72f0*/  MUFU.TANH R5, R5 ;  /* 0x0000000500057308 */ /* 0x000fe20000002400 */
[----:B----4-:R-:W-:Y:S01]  /*7300*/  FFMA.FTZ R11, R0, R113, R8 ;  /* 0x00000071000b7223 */ /* 0x010fe20000010008 */
[----:B------:R-:W-:Y:S01]  /*7310*/  FSEL R6, R6, -INF , !P5 ;  /* 0xff80000006067808 */ /* 0x000fe20006800000 */
[----:B------:R-:W-:-:S02]  /*7320*/  FMUL.FTZ R30, R30, c[0x0][0x2ec] ;  /* 0x0000bb001e1e7a20 */ /* 0x000fc40000410000 */
[----:B------:R-:W-:Y:S01]  /*7330*/  FMUL.FTZ R35, R29, c[0x0][0x2ec] ;  /* 0x0000bb001d237a20 */ /* 0x000fe20000410000 */
[----:B------:R-:W-:Y:S01]  /*7340*/  FSEL R11, R11, -INF , !P6 ;  /* 0xff8000000b0b7808 */ /* 0x000fe20007000000 */
[----:B------:R-:W-:Y:S01]  /*7350*/  FMUL.FTZ R23, R23, c[0x0][0x2ec] ;  /* 0x0000bb0017177a20 */ /* 0x000fe20000410000 */
[----:B------:R-:W-:Y:S01]  /*7360*/  MUFU.TANH R7, R7 ;  /* 0x0000000700077308 */ /* 0x000fe20000002400 */
[----:B-1----:R-:W-:Y:S01]  /*7370*/  FFMA.FTZ R8, R0, R113, R10 ;  /* 0x0000007100087223 */ /* 0x002fe2000001000a */
[----:B------:R-:W-:Y:S01]  /*7380*/  IADD3 R113, R109, 0x10, RZ ;  /* 0x000000106d717810 */ /* 0x000fe20007ffe0ff */
[----:B------:R-:W-:Y:S01]  /*7390*/  FMUL.FTZ R19, R19, c[0x0][0x2ec] ;  /* 0x0000bb0013137a20 */ /* 0x000fe20000410000 */
[----:B------:R-:W-:Y:S01]  /*73a0*/  ISETP.GE.AND P6, PT, R173, R122, PT ;  /* 0x0000007aad00720c */ /* 0x000fe20003fc6270 */
[----:B------:R-:W-:Y:S01]  /*73b0*/  FMUL.FTZ R17, R17, c[0x0][0x2ec] ;  /* 0x0000bb0011117a20 */ /* 0x000fe20000410000 */
[----:B------:R-:W-:Y:S01]  /*73c0*/  FSEL R8, R8, -INF , !P4 ;  /* 0xff80000008087808 */ /* 0x000fe20006000000 */
[----:B------:R-:W-:Y:S01]  /*73d0*/  FMUL.FTZ R13, R13, c[0x0][0x2ec] ;  /* 0x0000bb000d0d7a20 */ /* 0x000fe20000410000 */
[----:B------:R-:W1:Y:S01]  /*73e0*/  I2F R16, R173 ;  /* 0x000000ad00107306 */ /* 0x000e620000201400 */
[-C--:B------:R-:W-:Y:S01]  /*73f0*/  ISETP.GE.AND P4, PT, R173, R104.reuse, PT ;  /* 0x00000068ad00720c */ /* 0x080fe20003f86270 */
[----:B------:R-:W-:Y:S01]  /*7400*/  FMUL.FTZ R15, R15, c[0x0][0x2ec] ;  /* 0x0000bb000f0f7a20 */ /* 0x000fe20000410000 */
[----:B------:R-:W-:-:S05]  /*7410*/  ISETP.GE.AND P5, PT, R113, R104, PT ;  /* 0x000000687100720c */ /* 0x000fca0003fa6270 */
[----:B------:R-:W-:Y:S08]  /*7420*/  MUFU.TANH R25, R20 ;  /* 0x0000001400197308 */ /* 0x000ff00000002400 */
[----:B------:R-:W-:Y:S01]  /*7430*/  MUFU.TANH R119, R119 ;  /* 0x0000007700777308 */ /* 0x000fe20000002400 */
[CC--:B-1----:R-:W-:Y:S02]  /*7440*/  FFMA.FTZ R5, R0.reuse, R16.reuse, R5 ;  /* 0x0000001000057223 */ /* 0x0c2fe40000010005 */
[----:B------:R-:W-:Y:S01]  /*7450*/  FFMA.FTZ R18, R0, R16, R7 ;  /* 0x0000001000127223 */ /* 0x000fe20000010007 */
[----:B------:R-:W-:-:S02]  /*7460*/  FSEL R7, R4, -INF , !P3 ;  /* 0xff80000004077808 */ /* 0x000fc40005800000 */
[----:B------:R-:W-:Y:S02]  /*7470*/  FSEL R5, R5, -INF , !P6 ;  /* 0xff80000005057808 */ /* 0x000fe40007000000 */
[----:B------:R-:W-:Y:S01]  /*7480*/  MUFU.TANH R171, R171 ;  /* 0x000000ab00ab7308 */ /* 0x000fe20000002400 */
[----:B------:R-:W-:Y:S02]  /*7490*/  FSEL R4, R18, -INF , !P4 ;  /* 0xff80000012047808 */ /* 0x000fe40006000000 */
[C---:B------:R-:W-:Y:S02]  /*74a0*/  ISETP.GE.AND P6, PT, R111.reuse, R122, PT ;  /* 0x0000007a6f00720c */ /* 0x040fe40003fc6270 */
[----:B------:R-:W-:Y:S02]  /*74b0*/  ISETP.GE.AND P4, PT, R111, R104, PT ;  /* 0x000000686f00720c */ /* 0x000fe40003f86270 */
[----:B------:R-:W-:Y:S01]  /*74c0*/  ISETP.GE.AND P3, PT, R113, R122, PT ;  /* 0x0000007a7100720c */ /* 0x000fe20003f66270 */
[----:B------:R1:W2:Y:S08]  /*74d0*/  I2F R20, R111 ;  /* 0x0000006f00147306 */ /* 0x0002b00000201400 */
[----:B------:R-:W-:Y:S08]  /*74e0*/  MUFU.TANH R129, R34 ;  /* 0x0000002200817308 */ /* 0x000ff00000002400 */
[----:B------:R-:W3:Y:S01]  /*74f0*/  I2F R10, R113 ;  /* 0x00000071000a7306 */ /* 0x000ee20000201400 */
[----:B-1----:R-:W-:Y:S01]  /*7500*/  IADD3 R111, R109, 0x19, RZ ;  /* 0x000000196d6f7810 */ /* 0x002fe20007ffe0ff */
[----:B--2---:R-:W-:-:S02]  /*7510*/  FFMA.FTZ R119, R0, R20, R119 ;  /* 0x0000001400777223 */ /* 0x004fc40000010077 */
[----:B------:R-:W-:-:S04]  /*7520*/  FFMA.FTZ R171, R0, R20, R171 ;  /* 0x0000001400ab7223 */ /* 0x000fc800000100ab */
[----:B------:R-:W1:Y:S01]  /*7530*/  MUFU.TANH R117, R32 ;  /* 0x0000002000757308 */ /* 0x000e620000002400 */
[----:B------:R-:W-:Y:S02]  /*7540*/  FSEL R184, R171, -INF , !P4 ;  /* 0xff800000abb87808 */ /* 0x000fe40006000000 */
[----:B------:R-:W-:-:S05]  /*7550*/  ISETP.GE.AND P4, PT, R111, R104, PT ;  /* 0x000000686f00720c */ /* 0x000fca0003f86270 */
[----:B------:R-:W-:Y:S01]  /*7560*/  MUFU.TANH R33, R28 ;  /* 0x0000001c00217308 */ /* 0x000fe20000002400 */
[C---:B---3--:R-:W-:Y:S01]  /*7570*/  FFMA.FTZ R128, R0.reuse, R10, R129 ;  /* 0x0000000a00807223 */ /* 0x048fe20000010081 */
[----:B------:R-:W-:Y:S02]  /*7580*/  IADD3 R113, R109, 0x20, RZ ;  /* 0x000000206d717810 */ /* 0x000fe40007ffe0ff */
[----:B------:R-:W-:Y:S02]  /*7590*/  FSEL R129, R119, -INF , !P6 ;  /* 0xff80000077817808 */ /* 0x000fe40007000000 */
[----:B------:R-:W-:Y:S02]  /*75a0*/  ISETP.GE.AND P6, PT, R111, R122, PT ;  /* 0x0000007a6f00720c */ /* 0x000fe40003fc6270 */
[----:B------:R-:W-:Y:S01]  /*75b0*/  MUFU.TANH R127, R30 ;  /* 0x0000001e007f7308 */ /* 0x000fe20000002400 */
[----:B-1----:R-:W-:Y:S01]  /*75c0*/  FFMA.FTZ R117, R0, R10, R117 ;  /* 0x0000000a00757223 */ /* 0x002fe20000010075 */
[----:B------:R-:W-:-:S02]  /*75d0*/  FSEL R128, R128, -INF , !P5 ;  /* 0xff80000080807808 */ /* 0x000fc40006800000 */
[----:B------:R-:W-:Y:S02]  /*75e0*/  ISETP.GE.AND P5, PT, R115, R104, PT ;  /* 0x000000687300720c */ /* 0x000fe40003fa6270 */
[----:B------:R-:W-:Y:S02]  /*75f0*/  FSEL R177, R117, -INF , !P3 ;  /* 0xff80000075b17808 */ /* 0x000fe40005800000 */
[----:B------:R-:W1:Y:S01]  /*7600*/  I2F R16, R115 ;  /* 0x0000007300107306 */ /* 0x000e620000201400 */
[----:B------:R-:W-:-:S07]  /*7610*/  ISETP.GE.AND P3, PT, R115, R122, PT ;  /* 0x0000007a7300720c */ /* 0x000fce0003f66270 */
[----:B------:R-:W-:Y:S08]  /*7620*/  MUFU.TANH R35, R35 ;  /* 0x0000002300237308 */ /* 0x000ff00000002400 */
[----:B------:R2:W3:Y:S01]  /*7630*/  I2F R18, R111 ;  /* 0x0000006f00127306 */ /* 0x0004e20000201400 */
[CC--:B-1----:R-:W-:Y:S01]  /*7640*/  FFMA.FTZ R175, R0.reuse, R16.reuse, R33 ;  /* 0x0000001000af7223 */ /* 0x0c2fe20000010021 */
[----:B------:R-:W-:Y:S01]  /*7650*/  IADD3 R115, R109, 0x28, RZ ;  /* 0x000000286d737810 */ /* 0x000fe20007ffe0ff */
[----:B------:R-:W-:-:S02]  /*7660*/  FFMA.FTZ R127, R0, R16, R127 ;  /* 0x00000010007f7223 */ /* 0x000fc4000001007f */
[----:B------:R-:W-:Y:S01]  /*7670*/  FMUL.FTZ R33, R12, c[0x0][0x2ec] ;  /* 0x0000bb000c217a20 */ /* 0x000fe20000410000 */
[----:B------:R-:W-:Y:S02]  /*7680*/  FSEL R175, R175, -INF , !P3 ;  /* 0xff800000afaf7808 */ /* 0x000fe40005800000 */
[----:B------:R-:W-:Y:S01]  /*7690*/  MUFU.TANH R29, R24 ;  /* 0x00000018001d7308 */ /* 0x000fe20000002400 */
[----:B------:R-:W-:Y:S02]  /*76a0*/  FSEL R182, R127, -INF , !P5 ;  /* 0xff8000007fb67808 */ /* 0x000fe40006800000 */
[C---:B------:R-:W-:Y:S02]  /*76b0*/  ISETP.GE.AND P3, PT, R113.reuse, R122, PT ;  /* 0x0000007a7100720c */ /* 0x040fe40003f66270 */
[----:B------:R-:W-:Y:S02]  /*76c0*/  ISETP.GE.AND P5, PT, R113, R104, PT ;  /* 0x000000687100720c */ /* 0x000fe40003fa6270 */
[----:B--2---:R-:W-:Y:S01]  /*76d0*/  IADD3 R111, R109, 0x21, RZ ;  /* 0x000000216d6f7810 */ /* 0x004fe20007ffe0ff */
[----:B------:R-:W-:Y:S01]  /*76e0*/  MUFU.TANH R131, R26 ;  /* 0x0000001a00837308 */ /* 0x000fe20000002400 */
[----:B---3--:R-:W-:-:S05]  /*76f0*/  FFMA.FTZ R35, R0, R18, R35 ;  /* 0x0000001200237223 */ /* 0x008fca0000010023 */
[----:B------:R-:W-:Y:S02]  /*7700*/  FSEL R127, R35, -INF , !P6 ;  /* 0xff800000237f7808 */ /* 0x000fe40007000000 */
[----:B------:R-:W1:Y:S01]  /*7710*/  I2F R10, R113 ;  /* 0x00000071000a7306 */ /* 0x000e620000201400 */
[----:B------:R-:W-:Y:S02]  /*7720*/  IADD3 R35, R109, 0x29, RZ ;  /* 0x000000296d237810 */ /* 0x000fe40007ffe0ff */
[----:B------:R-:W-:-:S05]  /*7730*/  ISETP.GE.AND P6, PT, R111, R122, PT ;  /* 0x0000007a6f00720c */ /* 0x000fca0003fc6270 */
[----:B------:R-:W2:Y:S08]  /*7740*/  MUFU.TANH R169, R169 ;  /* 0x000000a900a97308 */ /* 0x000eb00000002400 */
[----:B------:R-:W-:Y:S01]  /*7750*/  MUFU.TANH R31, R31 ;  /* 0x0000001f001f7308 */ /* 0x000fe20000002400 */
[CC--:B-1----:R-:W-:Y:S02]  /*7760*/  FFMA.FTZ R173, R0.reuse, R10.reuse, R29 ;  /* 0x0000000a00ad7223 */ /* 0x0c2fe4000001001d */
[----:B------:R-:W-:-:S02]  /*7770*/  FFMA.FTZ R131, R0, R10, R131 ;  /* 0x0000000a00837223 */ /* 0x000fc40000010083 */
[----:B------:R-:W-:Y:S01]  /*7780*/  FMUL.FTZ R29, R14, c[0x0][0x2ec] ;  /* 0x0000bb000e1d7a20 */ /* 0x000fe20000410000 */
[----:B------:R-:W-:Y:S02]  /*7790*/  FSEL R173, R173, -INF , !P3 ;  /* 0xff800000adad7808 */ /* 0x000fe40005800000 */
[----:B------:R-:W1:Y:S01]  /*77a0*/  I2F R16, R111 ;  /* 0x0000006f00107306 */ /* 0x000e620000201400 */
[----:B--2---:R-:W-:Y:S01]  /*77b0*/  FFMA.FTZ R169, R0, R18, R169 ;  /* 0x0000001200a97223 */ /* 0x004fe200000100a9 */
[----:B------:R-:W-:Y:S02]  /*77c0*/  ISETP.GE.AND P3, PT, R115, R122, PT ;  /* 0x0000007a7300720c */ /* 0x000fe40003f66270 */
[----:B------:R-:W-:Y:S02]  /*77d0*/  FSEL R178, R131, -INF , !P5 ;  /* 0xff80000083b27808 */ /* 0x000fe40006800000 */
[----:B------:R-:W-:Y:S01]  /*77e0*/  FSEL R180, R169, -INF , !P4 ;  /* 0xff800000a9b47808 */ /* 0x000fe20006000000 */
[----:B------:R-:W-:Y:S01]  /*77f0*/  IMAD.MOV.U32 R169, RZ, RZ, R125 ;  /* 0x000000ffffa97224 */ /* 0x000fe200078e007d */
[----:B------:R-:W-:Y:S01]  /*7800*/  MUFU.TANH R123, R22 ;  /* 0x00000016007b7308 */ /* 0x000fe20000002400 */
[----:B------:R-:W-:-:S02]  /*7810*/  ISETP.GE.AND P4, PT, R111, R104, PT ;  /* 0x000000686f00720c */ /* 0x000fc40003f86270 */
[----:B------:R-:W-:-:S05]  /*7820*/  ISETP.GE.AND P5, PT, R115, R104, PT ;  /* 0x000000687300720c */ /* 0x000fca0003fa6270 */
[----:B------:R-:W2:Y:S01]  /*7830*/  I2F R12, R115 ;  /* 0x00000073000c7306 */ /* 0x000ea20000201400 */
[----:B-1----:R-:W-:Y:S01]  /*7840*/  FFMA.FTZ R31, R0, R16, R31 ;  /* 0x00000010001f7223 */ /* 0x002fe2000001001f */
[----:B------:R-:W-:-:S04]  /*7850*/  IADD3 R111, R109, 0x30, RZ ;  /* 0x000000306d6f7810 */ /* 0x000fc80007ffe0ff */
[----:B------:R-:W-:Y:S02]  /*7860*/  FSEL R171, R31, -INF , !P6 ;  /* 0xff8000001fab7808 */ /* 0x000fe40007000000 */
[----:B------:R-:W-:Y:S01]  /*7870*/  MUFU.TANH R27, R27 ;  /* 0x0000001b001b7308 */ /* 0x000fe20000002400 */
[----:B------:R-:W-:Y:S02]  /*7880*/  IADD3 R31, R109, 0x31, RZ ;  /* 0x000000316d1f7810 */ /* 0x000fe40007ffe0ff */
[----:B------:R-:W-:-:S05]  /*7890*/  ISETP.GE.AND P6, PT, R35, R122, PT ;  /* 0x0000007a2300720c */ /* 0x000fca0003fc6270 */
[----:B------:R-:W-:Y:S01]  /*78a0*/  MUFU.TANH R23, R23 ;  /* 0x0000001700177308 */ /* 0x000fe20000002400 */
[CC--:B--2---:R-:W-:Y:S02]  /*78b0*/  FFMA.FTZ R25, R0.reuse, R12.reuse, R25 ;  /* 0x0000000c00197223 */ /* 0x0c4fe40000010019 */
[----:B------:R-:W-:-:S05]  /*78c0*/  FFMA.FTZ R123, R0, R12, R123 ;  /* 0x0000000c007b7223 */ /* 0x000fca000001007b */
[----:B------:R-:W1:Y:S01]  /*78d0*/  I2F R10, R35 ;  /* 0x00000023000a7306 */ /* 0x000e620000201400 */
[----:B------:R-:W-:Y:S02]  /*78e0*/  FSEL R174, R123, -INF , !P5 ;  /* 0xff8000007bae7808 */ /* 0x000fe40006800000 */
[----:B------:R-:W-:-:S05]  /*78f0*/  ISETP.GE.AND P5, PT, R111, R104, PT ;  /* 0x000000686f00720c */ /* 0x000fca0003fa6270 */
[----:B------:R-:W2:Y:S08]  /*7900*/  MUFU.TANH R165, R165 ;  /* 0x000000a500a57308 */ /* 0x000eb00000002400 */
[----:B------:R-:W-:Y:S01]  /*7910*/  MUFU.TANH R21, R21 ;  /* 0x0000001500157308 */ /* 0x000fe20000002400 */
[CC--:B-1----:R-:W-:Y:S02]  /*7920*/  FFMA.FTZ R27, R0.reuse, R10.reuse, R27 ;  /* 0x0000000a001b7223 */ /* 0x0c2fe4000001001b */
[----:B------:R-:W-:Y:S01]  /*7930*/  FFMA.FTZ R164, R0, R10, R23 ;  /* 0x0000000a00a47223 */ /* 0x000fe20000010017 */
[----:B------:R-:W-:-:S02]  /*7940*/  IADD3 R23, R109, 0x38, RZ ;  /* 0x000000386d177810 */ /* 0x000fc40007ffe0ff */
[----:B------:R-:W-:Y:S02]  /*7950*/  FSEL R131, R27, -INF , !P6 ;  /* 0xff8000001b837808 */ /* 0x000fe40007000000 */
[----:B------:R-:W-:Y:S01]  /*7960*/  MUFU.TANH R19, R19 ;  /* 0x0000001300137308 */ /* 0x000fe20000002400 */
[----:B--2---:R-:W-:Y:S01]  /*7970*/  FFMA.FTZ R165, R0, R16, R165 ;  /* 0x0000001000a57223 */ /* 0x004fe200000100a5 */
[----:B------:R-:W-:-:S04]  /*7980*/  ISETP.GE.AND P6, PT, R31, R122, PT ;  /* 0x0000007a1f00720c */ /* 0x000fc80003fc6270 */
[----:B------:R-:W-:Y:S02]  /*7990*/  FSEL R176, R165, -INF , !P4 ;  /* 0xff800000a5b07808 */ /* 0x000fe40006000000 */
[----:B------:R-:W1:Y:S01]  /*79a0*/  I2F R14, R111 ;  /* 0x0000006f000e7306 */ /* 0x000e620000201400 */
[----:B------:R-:W-:Y:S02]  /*79b0*/  FSEL R165, R25, -INF , !P3 ;  /* 0xff80000019a57808 */ /* 0x000fe40005800000 */
[----:B------:R-:W-:Y:S02]  /*79c0*/  ISETP.GE.AND P3, PT, R111, R122, PT ;  /* 0x0000007a6f00720c */ /* 0x000fe40003f66270 */
[----:B------:R-:W-:-:S03]  /*79d0*/  ISETP.GE.AND P4, PT, R35, R104, PT ;  /* 0x000000682300720c */ /* 0x000fc60003f86270 */
[----:B------:R-:W2:Y:S01]  /*79e0*/  I2F R12, R31 ;  /* 0x0000001f000c7306 */ /* 0x000ea20000201400 */
[----:B------:R-:W-:Y:S02]  /*79f0*/  FSEL R164, R164, -INF , !P4 ;  /* 0xff800000a4a47808 */ /* 0x000fe40006000000 */
[----:B------:R-:W-:-:S05]  /*7a00*/  ISETP.GE.AND P4, PT, R31, R104, PT ;  /* 0x000000681f00720c */ /* 0x000fca0003f86270 */
[----:B------:R-:W3:Y:S01]  /*7a10*/  MUFU.TANH R17, R17 ;  /* 0x0000001100117308 */ /* 0x000ee20000002400 */
[----:B-1----:R-:W-:-:S05]  /*7a20*/  FFMA.FTZ R21, R0, R14, R21 ;  /* 0x0000000e00157223 */ /* 0x002fca0000010015 */
[----:B------:R-:W-:Y:S02]  /*7a30*/  FSEL R118, R21, -INF , !P3 ;  /* 0xff80000015767808 */ /* 0x000fe40005800000 */
[----:B------:R-:W-:Y:S01]  /*7a40*/  MUFU.TANH R101, R101 ;  /* 0x0000006500657308 */ /* 0x000fe20000002400 */
[----:B--2---:R-:W-:Y:S01]  /*7a50*/  FFMA.FTZ R116, R0, R12, R19 ;  /* 0x0000000c00747223 */ /* 0x004fe20000010013 */
[C---:B------:R-:W-:Y:S02]  /*7a60*/  IADD3 R19, R109.reuse, 0x39, RZ ;  /* 0x000000396d137810 */ /* 0x040fe40007ffe0ff */
[----:B------:R-:W-:Y:S02]  /*7a70*/  ISETP.GE.AND P3, PT, R109, R122, PT ;  /* 0x0000007a6d00720c */ /* 0x000fe40003f66270 */
[----:B------:R-:W-:Y:S02]  /*7a80*/  FSEL R116, R116, -INF , !P4 ;  /* 0xff80000074747808 */ /* 0x000fe40006000000 */
[----:B------:R-:W1:Y:S01]  /*7a90*/  I2F R10, R109 ;  /* 0x0000006d000a7306 */ /* 0x000e620000201400 */
[----:B---3--:R-:W-:Y:S01]  /*7aa0*/  FFMA.FTZ R123, R0, R12, R17 ;  /* 0x0000000c007b7223 */ /* 0x008fe20000010011 */
[----:B------:R-:W-:-:S04]  /*7ab0*/  ISETP.GE.AND P4, PT, R23, R104, PT ;  /* 0x000000681700720c */ /* 0x000fc80003f86270 */
[----:B------:R-:W-:Y:S02]  /*7ac0*/  FSEL R123, R123, -INF , !P6 ;  /* 0xff8000007b7b7808 */ /* 0x000fe40007000000 */
[----:B------:R-:W2:Y:S01]  /*7ad0*/  MUFU.TANH R9, R9 ;  /* 0x0000000900097308 */ /* 0x000ea20000002400 */
[----:B------:R-:W-:-:S07]  /*7ae0*/  ISETP.GE.AND P6, PT, R23, R122, PT ;  /* 0x0000007a1700720c */ /* 0x000fce0003fc6270 */
[----:B------:R-:W3:Y:S01]  /*7af0*/  MUFU.TANH R103, R103 ;  /* 0x0000006700677308 */ /* 0x000ee20000002400 */
[----:B-1----:R-:W-:-:S07]  /*7b00*/  FFMA.FTZ R101, R0, R10, R101 ;  /* 0x0000000a00657223 */ /* 0x002fce0000010065 */
[----:B------:R-:W-:Y:S01]  /*7b10*/  MUFU.TANH R33, R33 ;  /* 0x0000002100217308 */ /* 0x000fe20000002400 */
[----:B--2---:R-:W-:Y:S01]  /*7b20*/  FFMA.FTZ R9, R0, R10, R9 ;  /* 0x0000000a00097223 */ /* 0x004fe20000010009 */
[----:B------:R-:W-:Y:S01]  /*7b30*/  FSEL R10, R101, -INF , !P3 ;  /* 0xff800000650a7808 */ /* 0x000fe20005800000 */
[----:B------:R-:W-:Y:S01]  /*7b40*/  BAR.SYNC.DEFER_BLOCKING 0x0 ;  /* 0x0000000000007b1d */ /* 0x000fe20000010000 */
[----:B------:R-:W-:Y:S01]  /*7b50*/  ISETP.GT.AND P3, PT, R156, R149, PT ;  /* 0x000000959c00720c */ /* 0x000fe20003f64270 */
[----:B---3--:R-:W-:-:S04]  /*7b60*/  FFMA.FTZ R103, R0, R14, R103 ;  /* 0x0000000e00677223 */ /* 0x008fc80000010067 */
[----:B------:R-:W-:Y:S01]  /*7b70*/  MUFU.TANH R29, R29 ;  /* 0x0000001d001d7308 */ /* 0x000fe20000002400 */
[----:B------:R-:W-:Y:S02]  /*7b80*/  FSEL R103, R103, -INF , !P5 ;  /* 0xff80000067677808 */ /* 0x000fe40006800000 */
[----:B------:R-:W-:-:S05]  /*7b90*/  ISETP.GE.AND P5, PT, R109, R104, PT ;  /* 0x000000686d00720c */ /* 0x000fca0003fa6270 */
[----:B------:R-:W1:Y:S01]  /*7ba0*/  I2F R16, R23 ;  /* 0x0000001700107306 */ /* 0x000e620000201400 */
[----:B------:R-:W-:-:S07]  /*7bb0*/  FSEL R9, R9, -INF , !P5 ;  /* 0xff80000009097808 */ /* 0x000fce0006800000 */
[----:B------:R-:W-:Y:S08]  /*7bc0*/  MUFU.TANH R13, R13 ;  /* 0x0000000d000d7308 */ /* 0x000ff00000002400 */
[----:B------:R-:W2:Y:S01]  /*7bd0*/  I2F R17, R19 ;  /* 0x0000001300117306 */ /* 0x000ea20000201400 */
[CC--:B-1----:R-:W-:Y:S02]  /*7be0*/  FFMA.FTZ R33, R0.reuse, R16.reuse, R33 ;  /* 0x0000001000217223 */ /* 0x0c2fe40000010021 */
[----:B------:R-:W-:-:S03]  /*7bf0*/  FFMA.FTZ R29, R0, R16, R29 ;  /* 0x00000010001d7223 */ /* 0x000fc6000001001d */
[----:B------:R-:W-:Y:S02]  /*7c00*/  FSEL R119, R33, -INF , !P6 ;  /* 0xff80000021777808 */ /* 0x000fe40007000000 */
[----:B------:R-:W1:Y:S01]  /*7c10*/  MUFU.TANH R15, R15 ;  /* 0x0000000f000f7308 */ /* 0x000e620000002400 */
[----:B------:R-:W-:Y:S02]  /*7c20*/  FSEL R102, R29, -INF , !P4 ;  /* 0xff8000001d667808 */ /* 0x000fe40006000000 */
[C---:B------:R-:W-:Y:S02]  /*7c30*/  ISETP.GE.AND P6, PT, R19.reuse, R122, PT ;  /* 0x0000007a1300720c */ /* 0x040fe40003fc6270 */
[----:B------:R-:W-:Y:S01]  /*7c40*/  ISETP.GE.AND P4, PT, R19, R104, PT ;  /* 0x000000681300720c */ /* 0x000fe20003f86270 */
[----:B--2---:R-:W-:-:S05]  /*7c50*/  FFMA.FTZ R13, R0, R17, R13 ;  /* 0x00000011000d7223 */ /* 0x004fca000001000d */
[----:B------:R-:W-:Y:S01]  /*7c60*/  FSEL R122, R13, -INF , !P6 ;  /* 0xff8000000d7a7808 */ /* 0x000fe20007000000 */
[----:B-1----:R-:W-:-:S05]  /*7c70*/  FFMA.FTZ R15, R0, R17, R15 ;  /* 0x00000011000f7223 */ /* 0x002fca000001000f */
[----:B------:R-:W-:Y:S01]  /*7c80*/  FSEL R115, R15, -INF , !P4 ;  /* 0xff8000000f737808 */ /* 0x000fe20006000000 */
[----:B------:R-:W-:Y:S05]  /*7c90*/  @!P3 BRA `(.L_x_7597) ;  /* 0x000008b00000b947 */ /* 0x000fea0003800000 */
[----:B------:R-:W-:Y:S05]  /*7ca0*/  @!P0 BRA `(.L_x_7598) ;  /* 0x000003b000008947 */ /* 0x000fea0003800000 */
[----:B------:R-:W-:Y:S01]  /*7cb0*/  IABS R12, c[0x0][0x2d0] ;  /* 0x0000b400000c7a13 */ /* 0x000fe20000000000 */
[----:B------:R-:W-:Y:S02]  /*7cc0*/  IMAD.SHL.U32 R14, R156, 0x40, RZ ;  /* 0x000000409c0e7824 */ /* 0x000fe400078e00ff */
[----:B------:R-:W-:Y:S01]  /*7cd0*/  IMAD.MOV.U32 R18, RZ, RZ, RZ ;  /* 0x000000ffff127224 */ /* 0x000fe200078e00ff */
[----:B------:R-:W1:Y:S02]  /*7ce0*/  I2F.RP R15, R12 ;  /* 0x0000000c000f7306 */ /* 0x000e640000209400 */
[----:B------:R-:W-:-:S06]  /*7cf0*/  IABS R16, R14 ;  /* 0x0000000e00107213 */ /* 0x000fcc0000000000 */
[----:B-1----:R-:W1:Y:S02]  /*7d00*/  MUFU.RCP R19, R15 ;  /* 0x0000000f00137308 */ /* 0x002e640000001000 */
[----:B-1----:R-:W-:-:S06]  /*7d10*/  IADD3 R19, R19, 0xffffffe, RZ ;  /* 0x0ffffffe13137810 */ /* 0x002fcc0007ffe0ff */
[----:B------:R-:W1:Y:S02]  /*7d20*/  F2I.FTZ.U32.TRUNC.NTZ R19, R19 ;  /* 0x0000001300137305 */ /* 0x000e64000021f000 */
[----:B-1----:R-:W-:-:S04]  /*7d30*/  IMAD.MOV R13, RZ, RZ, -R19 ;  /* 0x000000ffff0d7224 */ /* 0x002fc800078e0a13 */
[----:B------:R-:W-:-:S04]  /*7d40*/  IMAD R13, R13, R12, RZ ;  /* 0x0000000c0d0d7224 */ /* 0x000fc800078e02ff */
[----:B------:R-:W-:Y:S01]  /*7d50*/  IMAD.HI.U32 R13, R19, R13, R18 ;  /* 0x0000000d130d7227 */ /* 0x000fe200078e0012 */
[C---:B------:R-:W-:Y:S02]  /*7d60*/  IADD3 R18, R14.reuse, -0x40, RZ ;  /* 0xffffffc00e127810 */ /* 0x040fe40007ffe0ff */
[----:B------:R-:W-:Y:S02]  /*7d70*/  LOP3.LUT R14, R14, c[0x0][0x2d0], RZ, 0x3c, !PT ;  /* 0x0000b4000e0e7a12 */ /* 0x000fe400078e3cff */
[----:B------:R-:W-:Y:S01]  /*7d80*/  IABS R15, R18 ;  /* 0x00000012000f7213 */ /* 0x000fe20000000000 */
[----:B------:R-:W-:Y:S01]  /*7d90*/  IMAD.HI.U32 R19, R13, R16, RZ ;  /* 0x000000100d137227 */ /* 0x000fe200078e00ff */
[----:B------:R-:W-:-:S03]  /*7da0*/  LOP3.LUT R18, R18, c[0x0][0x2d0], RZ, 0x3c, !PT ;  /* 0x0000b40012127a12 */ /* 0x000fc600078e3cff */
        /* <DEDUP_REMOVED lines=43> */
.L_x_7598:
[----:B------:R-:W-:-:S05]  /*8060*/  IMAD.MOV.U32 R12, RZ, RZ, c[0x0][0x198] ;  /* 0x00006600ff0c7624 */ /* 0x000fca00078e00ff */
[----:B------:R-:W-:-:S04]  /*8070*/  LEA R12, -R12, RZ, 0x6 ;  /* 0x000000ff0c0c7211 */ /* 0x000fc800078e31ff */
[----:B------:R-:W-:Y:S02]  /*8080*/  SHF.R.S32.HI R13, RZ, 0x1f, R12 ;  /* 0x0000001fff0d7819 */ /* 0x000fe4000001140c */
.L_x_7599:
[----:B------:R-:W-:Y:S01]  /*8090*/  @!P1 IADD3 R15, P4, R120, R12, RZ ;  /* 0x0000000c780f9210 */ /* 0x000fe20007f9e0ff */
[----:B------:R1:W-:Y:S01]  /*80a0*/  @P2 STS.128 [R157+0x4000], RZ ;  /* 0x004000ff9d002388 */ /* 0x0003e20000000c00 */
[C---:B------:R-:W-:Y:S01]  /*80b0*/  @!P2 LEA R24, P5, R12.reuse, R168, 0x1 ;  /* 0x000000a80c18a211 */ /* 0x040fe200078a08ff */
[----:B------:R-:W-:Y:S01]  /*80c0*/  BSSY B0, `(.L_x_7600) ;  /* 0x0000045000007945 */ /* 0x000fe20003800000 */
[----:B------:R-:W-:Y:S01]  /*80d0*/  @!P2 IADD3 R17, P6, R151, R12, RZ ;  /* 0x0000000c9711a210 */ /* 0x000fe20007fde0ff */
[--C-:B------:R-:W-:Y:S01]  /*80e0*/  @!P1 IMAD.X R14, R121, 0x1, R13.reuse, P4 ;  /* 0x00000001790e9824 */ /* 0x100fe200020e060d */
[C---:B------:R-:W-:Y:S02]  /*80f0*/  @!P1 LEA R22, P4, R15.reuse, c[0x0][0x168], 0x1 ;  /* 0x00005a000f169a11 */ /* 0x040fe400078808ff */
[--C-:B------:R-:W-:Y:S02]  /*8100*/  @!P2 LEA.HI.X R25, R12, R166, R13.reuse, 0x1, P5 ;  /* 0x000000a60c19a211 */ /* 0x100fe400028f0c0d */
[----:B------:R-:W-:Y:S01]  /*8110*/  @!P1 LEA.HI.X R23, R15, c[0x0][0x16c], R14, 0x1, P4 ;  /* 0x00005b000f179a11 */ /* 0x000fe200020f0c0e */
[----:B------:R-:W-:Y:S01]  /*8120*/  @!P2 IMAD.X R15, R150, 0x1, R13, P6 ;  /* 0x00000001960fa824 */ /* 0x000fe200030e060d */
[----:B------:R-:W-:Y:S01]  /*8130*/  @!P1 IADD3 R19, P5, P4, R120, R12, R151 ;  /* 0x0000000c78139210 */ /* 0x000fe20007cbe097 */
[----:B------:R-:W-:Y:S01]  /*8140*/  @!PT LDS RZ, [RZ] ;  /* 0x00000000fffff984 */ /* 0x000fe20000000800 */
[----:B------:R-:W-:Y:S01]  /*8150*/  @!PT LDS RZ, [RZ] ;  /* 0x00000000fffff984 */ /* 0x000fe20000000800 */
[----:B------:R-:W-:Y:S01]  /*8160*/  @!PT LDS RZ, [RZ] ;  /* 0x00000000fffff984 */ /* 0x000fe20000000800 */
[----:B------:R2:W-:Y:S01]  /*8170*/  @!P2 LDGSTS.E.BYPASS.LTC128B.128 [R157+0x4000], [R24.64] ;  /* 0x04000000189dafae */ /* 0x0005e2000b901d48 */
[----:B------:R-:W-:-:S02]  /*8180*/  @!P2 LEA R20, P6, R17, R168, 0x1 ;  /* 0x000000a81114a211 */ /* 0x000fc400078c08ff */
[-C--:B------:R-:W-:Y:S01]  /*8190*/  @!P1 IADD3.X R14, R121, R13.reuse, R150, P5, P4 ;  /* 0x0000000d790e9210 */ /* 0x080fe20002fe8496 */
[----:B------:R1:W-:Y:S01]  /*81a0*/  @P1 STS.128 [R157+0x6000], RZ ;  /* 0x006000ff9d001388 */ /* 0x0003e20000000c00 */
[----:B------:R-:W-:Y:S02]  /*81b0*/  @!P1 LEA R16, P4, R19, c[0x0][0x168], 0x1 ;  /* 0x00005a0013109a11 */ /* 0x000fe400078808ff */
[----:B------:R-:W-:Y:S01]  /*81c0*/  @!P2 LEA.HI.X R21, R17, R166, R15, 0x1, P6 ;  /* 0x000000a61115a211 */ /* 0x000fe200030f0c0f */
[----:B------:R-:W-:Y:S01]  /*81d0*/  @!PT LDS RZ, [RZ] ;  /* 0x00000000fffff984 */ /* 0x000fe20000000800 */
[----:B------:R-:W-:Y:S01]  /*81e0*/  @!PT LDS RZ, [RZ] ;  /* 0x00000000fffff984 */ /* 0x000fe20000000800 */
[----:B------:R-:W-:Y:S01]  /*81f0*/  @!PT LDS RZ, [RZ] ;  /* 0x00000000fffff984 */ /* 0x000fe20000000800 */
[----:B------:R3:W-:Y:S01]  /*8200*/  @!P1 LDGSTS.E.BYPASS.LTC128B.128 [R157+0x6000], [R22.64+0x80] ;  /* 0x06000080169d9fae */ /* 0x0007e2000b901d48 */
[----:B------:R-:W-:Y:S02]  /*8210*/  @!P1 LEA.HI.X R17, R19, c[0x0][0x16c], R14, 0x1, P4 ;  /* 0x00005b0013119a11 */ /* 0x000fe400020f0c0e */
[----:B------:R-:W-:Y:S01]  /*8220*/  IADD3 R15, P5, P4, R151, R12, R151 ;  /* 0x0000000c970f7210 */ /* 0x000fe20007cbe097 */
[----:B------:R1:W-:Y:S03]  /*8230*/  @P2 STS.128 [R157+0x4800], RZ ;  /* 0x004800ff9d002388 */ /* 0x0003e60000000c00 */
[----:B------:R-:W-:Y:S01]  /*8240*/  IADD3.X R14, R150, R13, R150, P5, P4 ;  /* 0x0000000d960e7210 */ /* 0x000fe20002fe8496 */
[----:B------:R-:W-:Y:S01]  /*8250*/  @!PT LDS RZ, [RZ] ;  /* 0x00000000fffff984 */ /* 0x000fe20000000800 */
[----:B------:R-:W-:Y:S01]  /*8260*/  @!PT LDS RZ, [RZ] ;  /* 0x00000000fffff984 */ /* 0x000fe20000000800 */
[----:B------:R-:W-:Y:S01]  /*8270*/  @!PT LDS RZ, [RZ] ;  /* 0x00000000fffff984 */ /* 0x000fe20000000800 */
[----:B------:R4:W-:Y:S01]  /*8280*/  @!P2 LDGSTS.E.BYPASS.LTC128B.128 [R157+0x4800], [R20.64] ;  /* 0x04800000149dafae */ /* 0x0009e2000b901d48 */
[----:B------:R-:W-:-:S03]  /*8290*/  @!P1 IADD3 R18, P5, R120, R15, RZ ;  /* 0x0000000f78129210 */ /* 0x000fc60007fbe0ff */
[----:B------:R1:W-:Y:S02]  /*82a0*/  @P1 STS.128 [R157+0x6800], RZ ;  /* 0x006800ff9d001388 */ /* 0x0003e40000000c00 */
[----:B------:R-:W-:Y:S02]  /*82b0*/  @!P1 IMAD.X R19, R121, 0x1, R14, P5 ;  /* 0x0000000179139824 */ /* 0x000fe400028e060e */
        /* <DEDUP_REMOVED lines=11> */
[----:B------:R1:W-:Y:S02]  /*8370*/  @!P2 LDGSTS.E.BYPASS.LTC128B.128 [R157+0x5000], [R24.64] ;  /* 0x05000000189dafae */ /* 0x0003e4000b901d48 */
[----:B------:R-:W-:Y:S01]  /*8380*/  IMAD.X R14, R150, 0x1, R14, P4 ;  /* 0x00000001960e7824 */ /* 0x000fe200020e060e */
[C---:B---3--:R-:W-:Y:S01]  /*8390*/  @!P2 LEA R22, P4, R15.reuse, R168, 0x1 ;  /* 0x000000a80f16a211 */ /* 0x048fe200078808ff */
[----:B------:R1:W-:Y:S01]  /*83a0*/  @P1 STS.128 [R157+0x7000], RZ ;  /* 0x007000ff9d001388 */ /* 0x0003e20000000c00 */
[C---:B----4-:R-:W-:Y:S02]  /*83b0*/  @!P1 LEA R20, P5, R18.reuse, c[0x0][0x168], 0x1 ;  /* 0x00005a0012149a11 */ /* 0x050fe400078a08ff */
[----:B------:R-:W-:Y:S02]  /*83c0*/  @!P2 LEA.HI.X R23, R15, R166, R14, 0x1, P4 ;  /* 0x000000a60f17a211 */ /* 0x000fe400020f0c0e */
        /* <DEDUP_REMOVED lines=20> */
.L_x_7601:
[----:B------:R-:W-:Y:S05]  /*8510*/  BSYNC B0 ;  /* 0x0000000000007941 */ /* 0x000fea0003800000 */
.L_x_7600:
[----:B------:R-:W0:Y:S01]  /*8520*/  LDGDEPBAR ;  /* 0x00000000000079af */ /* 0x000e220000000000 */
[----:B------:R-:W-:-:S04]  /*8530*/  LEA R168, P1, R12, R168, 0x1 ;  /* 0x000000a80ca87211 */ /* 0x000fc800078208ff */
[----:B------:R-:W-:Y:S02]  /*8540*/  LEA.HI.X R166, R12, R166, R13, 0x1, P1 ;  /* 0x000000a60ca67211 */ /* 0x000fe400008f0c0d */
.L_x_7597:
        /* <DEDUP_REMOVED lines=43> */
[----:B------:R-:W-:-:S05]  /*8800*/  FMUL.FTZ R120, R110, c[0x0][0x23c] ;  /* 0x00008f006e787a20 */ /* 0x000fca0000410000 */
[----:B------:R-:W-:Y:S02]  /*8810*/  FSEL R120, R120, RZ, P2 ;  /* 0x000000ff78787208 */ /* 0x000fe40001000000 */
[----:B--2---:R-:W-:-:S03]  /*8820*/  FMNMX.FTZ R108, R13, R108, !PT ;  /* 0x0000006c0d6c7209 */ /* 0x004fc60007810000 */
[--C-:B------:R-:W-:Y:S02]  /*8830*/  FFMA.FTZ R104, R5, c[0x0][0x23c], -R120.reuse ;  /* 0x00008f0005687a23 */ /* 0x100fe40000010878 */
[--C-:B------:R-:W-:Y:S01]  /*8840*/  FFMA.FTZ R100, R10, c[0x0][0x23c], -R120.reuse ;  /* 0x00008f000a647a23 */ /* 0x100fe20000010878 */
[C---:B------:R-:W-:Y:S01]  /*8850*/  FSETP.NEU.FTZ.AND P1, PT, R108.reuse, -INF , PT ;  /* 0xff8000006c00780b */ /* 0x040fe20003f3d000 */
[C---:B------:R-:W-:Y:S02]  /*8860*/  FMUL.FTZ R117, R108.reuse, c[0x0][0x23c] ;  /* 0x00008f006c757a20 */ /* 0x040fe40000410000 */
[--C-:B------:R-:W-:Y:S01]  /*8870*/  FFMA.FTZ R113, R11, c[0x0][0x23c], -R120.reuse ;  /* 0x00008f000b717a23 */ /* 0x100fe20000010878 */
[----:B------:R-:W-:Y:S01]  /*8880*/  FSEL R5, R108, RZ, P1 ;  /* 0x000000ff6c057208 */ /* 0x000fe20000800000 */
[--C-:B------:R-:W-:Y:S01]  /*8890*/  FFMA.FTZ R109, R7, c[0x0][0x23c], -R120.reuse ;  /* 0x00008f00076d7a23 */ /* 0x100fe20000010878 */
[----:B------:R-:W-:Y:S01]  /*88a0*/  FSEL R117, R117, RZ, P1 ;  /* 0x000000ff75757208 */ /* 0x000fe20000800000 */
[----:B------:R-:W-:Y:S01]  /*88b0*/  MUFU.EX2 R100, R100 ;  /* 0x0000006400647308 */ /* 0x000fe20000000800 */
[----:B------:R-:W-:-:S02]  /*88c0*/  FFMA.FTZ R125, R127, c[0x0][0x23c], -R120 ;  /* 0x00008f007f7d7a23 */ /* 0x000fc40000010878 */
[----:B------:R-:W-:Y:S02]  /*88d0*/  FADD.FTZ R2, R2, -R5 ;  /* 0x8000000502027221 */ /* 0x000fe40000010000 */
[--C-:B------:R-:W-:Y:S01]  /*88e0*/  FFMA.FTZ R111, R8, c[0x0][0x23c], -R117.reuse ;  /* 0x00008f00086f7a23 */ /* 0x100fe20000010875 */
[----:B------:R-:W-:Y:S01]  /*88f0*/  FSEL R8, R110, RZ, P2 ;  /* 0x000000ff6e087208 */ /* 0x000fe20001000000 */
[----:B------:R-:W-:Y:S01]  /*8900*/  FMUL.FTZ R114, R2, c[0x0][0x23c] ;  /* 0x00008f0002727a20 */ /* 0x000fe20000410000 */
[----:B------:R-:W-:Y:S01]  /*8910*/  MUFU.EX2 R113, R113 ;  /* 0x0000007100717308 */ /* 0x000fe20000000800 */
[--C-:B------:R-:W-:Y:S02]  /*8920*/  FFMA.FTZ R112, R9, c[0x0][0x23c], -R117.reuse ;  /* 0x00008f0009707a23 */ /* 0x100fe40000010875 */
[----:B------:R-:W-:Y:S02]  /*8930*/  FADD.FTZ R101, R3, -R8 ;  /* 0x8000000803657221 */ /* 0x000fe40000010000 */
[--C-:B------:R-:W-:Y:S01]  /*8940*/  FFMA.FTZ R2, R4, c[0x0][0x23c], -R117.reuse ;  /* 0x00008f0004027a23 */ /* 0x100fe20000010875 */
[----:B------:R-:W-:Y:S01]  /*8950*/  LDSM.16.MT88.4 R8, [R141+0x8000] ;  /* 0x008000008d08783b */ /* 0x000fe20000004200 */
[----:B------:R-:W-:Y:S01]  /*8960*/  FMUL.FTZ R101, R101, c[0x0][0x23c] ;  /* 0x00008f0065657a20 */ /* 0x000fe20000410000 */
[----:B------:R-:W1:Y:S01]  /*8970*/  MUFU.EX2 R114, R114 ;  /* 0x0000007200727308 */ /* 0x000e620000000800 */
[----:B------:R-:W-:-:S02]  /*8980*/  FFMA.FTZ R6, R6, c[0x0][0x23c], -R117 ;  /* 0x00008f0006067a23 */ /* 0x000fc40000010875 */
[--C-:B------:R-:W-:Y:S02]  /*8990*/  FFMA.FTZ R130, R177, c[0x0][0x23c], -R120.reuse ;  /* 0x00008f00b1827a23 */ /* 0x100fe40000010878 */
[--C-:B------:R-:W-:Y:S02]  /*89a0*/  FFMA.FTZ R129, R129, c[0x0][0x23c], -R120.reuse ;  /* 0x00008f0081817a23 */ /* 0x100fe40000010878 */
[----:B------:R-:W-:Y:S01]  /*89b0*/  FFMA.FTZ R126, R175, c[0x0][0x23c], -R120 ;  /* 0x00008f00af7e7a23 */ /* 0x000fe20000010878 */
[----:B------:R-:W2:Y:S01]  /*89c0*/  MUFU.EX2 R101, R101 ;  /* 0x0000006500657308 */ /* 0x000ea20000000800 */
[--C-:B------:R-:W-:Y:S02]  /*89d0*/  FFMA.FTZ R128, R128, c[0x0][0x23c], -R117.reuse ;  /* 0x00008f0080807a23 */ /* 0x100fe40000010875 */
[--C-:B------:R-:W-:Y:S02]  /*89e0*/  FFMA.FTZ R127, R184, c[0x0][0x23c], -R117.reuse ;  /* 0x00008f00b87f7a23 */ /* 0x100fe40000010875 */
[----:B------:R-:W-:-:S02]  /*89f0*/  FFMA.FTZ R124, R182, c[0x0][0x23c], -R117 ;  /* 0x00008f00b67c7a23 */ /* 0x000fc40000010875 */
[----:B------:R-:W-:Y:S01]  /*8a00*/  FFMA.FTZ R121, R180, c[0x0][0x23c], -R117 ;  /* 0x00008f00b4797a23 */ /* 0x000fe20000010875 */
[----:B------:R-:W-:Y:S01]  /*8a10*/  MUFU.EX2 R109, R109 ;  /* 0x0000006d006d7308 */ /* 0x000fe20000000800 */
[-C--:B-1----:R-:W-:Y:S02]  /*8a20*/  FMUL.FTZ R30, R74, R114.reuse ;  /* 0x000000724a1e7220 */ /* 0x082fe40000410000 */
[-C--:B------:R-:W-:Y:S02]  /*8a30*/  FMUL.FTZ R31, R75, R114.reuse ;  /* 0x000000724b1f7220 */ /* 0x080fe40000410000 */
[-C--:B------:R-:W-:Y:S02]  /*8a40*/  FMUL.FTZ R7, R99, R114.reuse ;  /* 0x0000007263077220 */ /* 0x080fe40000410000 */
[----:B------:R-:W-:Y:S01]  /*8a50*/  FMUL.FTZ R70, R70, R114 ;  /* 0x0000007246467220 */ /* 0x000fe20000410000 */
[----:B------:R-:W-:Y:S01]  /*8a60*/  MUFU.EX2 R104, R104 ;  /* 0x0000006800687308 */ /* 0x000fe20000000800 */
[----:B--2---:R-:W-:-:S02]  /*8a70*/  FMUL.FTZ R28, R72, R101 ;  /* 0x00000065481c7220 */ /* 0x004fc40000410000 */
[-C--:B------:R-:W-:Y:S02]  /*8a80*/  FMUL.FTZ R29, R73, R101.reuse ;  /* 0x00000065491d7220 */ /* 0x080fe40000410000 */
[----:B------:R-:W1:Y:S01]  /*8a90*/  LDSM.16.MT88.4 R72, [R141+0xa000] ;  /* 0x00a000008d48783b */ /* 0x000e620000004200 */
[-C--:B------:R-:W-:Y:S01]  /*8aa0*/  FMUL.FTZ R4, R96, R101.reuse ;  /* 0x0000006560047220 */ /* 0x080fe20000410000 */
[----:B------:R-:W-:Y:S01]  /*8ab0*/  F2FP.BF16.PACK_AB R96, R113, R100 ;  /* 0x000000647160723e */ /* 0x000fe200000010ff */
[----:B------:R-:W-:Y:S01]  /*8ac0*/  MUFU.EX2 R112, R112 ;  /* 0x0000007000707308 */ /* 0x000fe20000000800 */
[-C--:B------:R-:W-:Y:S02]  /*8ad0*/  FMUL.FTZ R5, R97, R101.reuse ;  /* 0x0000006561057220 */ /* 0x080fe40000410000 */
[-C--:B------:R-:W-:Y:S02]  /*8ae0*/  FMUL.FTZ R68, R68, R101.reuse ;  /* 0x0000006544447220 */ /* 0x080fe40000410000 */
[----:B------:R-:W-:-:S02]  /*8af0*/  FMUL.FTZ R69, R69, R101 ;  /* 0x0000006545457220 */ /* 0x000fc40000410000 */
[-C--:B------:R-:W-:Y:S01]  /*8b00*/  FMUL.FTZ R71, R71, R114.reuse ;  /* 0x0000007247477220 */ /* 0x080fe20000410000 */
[----:B------:R-:W2:Y:S01]  /*8b10*/  MUFU.EX2 R111, R111 ;  /* 0x0000006f006f7308 */ /* 0x000ea20000000800 */
[-C--:B------:R-:W-:Y:S02]  /*8b20*/  FMUL.FTZ R36, R36, R101.reuse ;  /* 0x0000006524247220 */ /* 0x080fe40000410000 */
[-C--:B------:R-:W-:Y:S02]  /*8b30*/  FMUL.FTZ R37, R37, R101.reuse ;  /* 0x0000006525257220 */ /* 0x080fe40000410000 */
[-C--:B------:R-:W-:Y:S02]  /*8b40*/  FMUL.FTZ R38, R38, R114.reuse ;  /* 0x0000007226267220 */ /* 0x080fe40000410000 */
[----:B------:R-:W-:Y:S01]  /*8b50*/  FMUL.FTZ R39, R39, R114 ;  /* 0x0000007227277220 */ /* 0x000fe20000410000 */
[----:B------:R3:W-:Y:S01]  /*8b60*/  MUFU.EX2 R3, R6 ;  /* 0x0000000600037308 */ /* 0x0007e20000000800 */
[----:B------:R-:W-:-:S02]  /*8b70*/  FMUL.FTZ R40, R40, R101 ;  /* 0x0000006528287220 */ /* 0x000fc40000410000 */
[-C--:B------:R-:W-:Y:S02]  /*8b80*/  FMUL.FTZ R41, R41, R101.reuse ;  /* 0x0000006529297220 */ /* 0x080fe40000410000 */
[-C--:B------:R-:W-:Y:S02]  /*8b90*/  FMUL.FTZ R42, R42, R114.reuse ;  /* 0x000000722a2a7220 */ /* 0x080fe40000410000 */
[----:B------:R-:W-:Y:S01]  /*8ba0*/  FMUL.FTZ R43, R43, R114 ;  /* 0x000000722b2b7220 */ /* 0x000fe20000410000 */
[----:B------:R-:W4:Y:S01]  /*8bb0*/  MUFU.EX2 R2, R2 ;  /* 0x0000000200027308 */ /* 0x000f220000000800 */
[----:B--2---:R-:W-:Y:S01]  /*8bc0*/  F2FP.BF16.PACK_AB R97, R111, R112 ;  /* 0x000000706f61723e */ /* 0x004fe200000010ff */
[-C--:B------:R-:W-:Y:S02]  /*8bd0*/  FMUL.FTZ R44, R44, R101.reuse ;  /* 0x000000652c2c7220 */ /* 0x080fe40000410000 */
[----:B------:R-:W-:Y:S02]  /*8be0*/  FMUL.FTZ R45, R45, R101 ;  /* 0x000000652d2d7220 */ /* 0x000fe40000410000 */
[----:B------:R-:W-:-:S02]  /*8bf0*/  FMUL.FTZ R46, R46, R114 ;  /* 0x000000722e2e7220 */ /* 0x000fc40000410000 */
[-C--:B---3--:R-:W-:Y:S01]  /*8c00*/  FMUL.FTZ R6, R98, R114.reuse ;  /* 0x0000007262067220 */ /* 0x088fe20000410000 */
[----:B------:R-:W-:Y:S01]  /*8c10*/  F2FP.BF16.PACK_AB R98, R104, R109 ;  /* 0x0000006d6862723e */ /* 0x000fe200000010ff */
[-C--:B------:R-:W-:Y:S01]  /*8c20*/  FMUL.FTZ R47, R47, R114.reuse ;  /* 0x000000722f2f7220 */ /* 0x080fe20000410000 */
[----:B------:R-:W-:Y:S01]  /*8c30*/  MUFU.EX2 R130, R130 ;  /* 0x0000008200827308 */ /* 0x000fe20000000800 */
[-C--:B------:R-:W-:Y:S02]  /*8c40*/  FMUL.FTZ R48, R48, R101.reuse ;  /* 0x0000006530307220 */ /* 0x080fe40000410000 */
[----:B------:R-:W-:Y:S01]  /*8c50*/  FMUL.FTZ R49, R49, R101 ;  /* 0x0000006531317220 */ /* 0x000fe20000410000 */
[----:B----4-:R-:W-:Y:S01]  /*8c60*/  F2FP.BF16.PACK_AB R99, R2, R3 ;  /* 0x000000030263723e */ /* 0x010fe200000010ff */
[-C--:B------:R-:W-:Y:S02]  /*8c70*/  FMUL.FTZ R50, R50, R114.reuse ;  /* 0x0000007232327220 */ /* 0x080fe40000410000 */
[----:B------:R-:W-:Y:S01]  /*8c80*/  FMUL.FTZ R51, R51, R114 ;  /* 0x0000007233337220 */ /* 0x000fe20000410000 */
[----:B------:R-:W2:Y:S01]  /*8c90*/  MUFU.EX2 R129, R129 ;  /* 0x0000008100817308 */ /* 0x000ea20000000800 */
[----:B------:R-:W-:-:S02]  /*8ca0*/  FMUL.FTZ R20, R80, R101 ;  /* 0x0000006550147220 */ /* 0x000fc40000410000 */
[C---:B------:R-:W-:Y:S01]  /*8cb0*/  HMMA.16816.F32.BF16 R28, R96.reuse, R32, R28 ;  /* 0x00000020601c723c */ /* 0x040fe2000004181c */
[-C--:B------:R-:W-:Y:S02]  /*8cc0*/  FMUL.FTZ R21, R81, R101.reuse ;  /* 0x0000006551157220 */ /* 0x080fe40000410000 */
[-C--:B------:R-:W-:Y:S02]  /*8cd0*/  FMUL.FTZ R22, R82, R114.reuse ;  /* 0x0000007252167220 */ /* 0x080fe40000410000 */
[----:B------:R-:W-:Y:S01]  /*8ce0*/  FMUL.FTZ R23, R83, R114 ;  /* 0x0000007253177220 */ /* 0x000fe20000410000 */
[----:B------:R-:W-:Y:S01]  /*8cf0*/  MUFU.EX2 R126, R126 ;  /* 0x0000007e007e7308 */ /* 0x000fe20000000800 */
[-C--:B------:R-:W-:Y:S01]  /*8d00*/  FMUL.FTZ R52, R52, R101.reuse ;  /* 0x0000006534347220 */ /* 0x080fe20000410000 */
[----:B------:R-:W-:Y:S01]  /*8d10*/  HMMA.16816.F32.BF16 R32, R96, R34, R68 ;  /* 0x000000226020723c */ /* 0x000fe20000041844 */
[----:B------:R-:W3:Y:S01]  /*8d20*/  LDSM.16.MT88.4 R68, [R139+0xa000] ;  /* 0x00a000008b44783b */ /* 0x000ee20000004200 */
[----:B------:R-:W-:-:S02]  /*8d30*/  FMUL.FTZ R53, R53, R101 ;  /* 0x0000006535357220 */ /* 0x000fc40000410000 */
[-C--:B------:R-:W-:Y:S01]  /*8d40*/  FMUL.FTZ R54, R54, R114.reuse ;  /* 0x0000007236367220 */ /* 0x080fe20000410000 */
[----:B------:R-:W-:Y:S01]  /*8d50*/  LDSM.16.MT88.4 R80, [R139+0x8800] ;  /* 0x008800008b50783b */ /* 0x000fe20000004200 */
[-C--:B------:R-:W-:Y:S01]  /*8d60*/  FMUL.FTZ R55, R55, R114.reuse ;  /* 0x0000007237377220 */ /* 0x080fe20000410000 */
[----:B------:R-:W-:Y:S01]  /*8d70*/  MUFU.EX2 R125, R125 ;  /* 0x0000007d007d7308 */ /* 0x000fe20000000800 */
[C---:B-1----:R-:W-:Y:S01]  /*8d80*/  HMMA.16816.F32.BF16 R36, R96.reuse, R72, R36 ;  /* 0x000000486024723c */ /* 0x042fe20000041824 */
[-C--:B------:R-:W-:Y:S02]  /*8d90*/  FMUL.FTZ R56, R56, R101.reuse ;  /* 0x0000006538387220 */ /* 0x080fe40000410000 */
[-C--:B------:R-:W-:Y:S02]  /*8da0*/  FMUL.FTZ R57, R57, R101.reuse ;  /* 0x0000006539397220 */ /* 0x080fe40000410000 */
[-C--:B------:R-:W-:Y:S02]  /*8db0*/  FMUL.FTZ R58, R58, R114.reuse ;  /* 0x000000723a3a7220 */ /* 0x080fe40000410000 */
[----:B------:R-:W-:Y:S01]  /*8dc0*/  FMUL.FTZ R59, R59, R114 ;  /* 0x000000723b3b7220 */ /* 0x000fe20000410000 */
[----:B------:R-:W-:Y:S01]  /*8dd0*/  HMMA.16816.F32.BF16 R40, R96, R74, R40 ;  /* 0x0000004a6028723c */ /* 0x000fe20000041828 */
[----:B------:R-:W1:Y:S01]  /*8de0*/  LDSM.16.MT88.4 R72, [R138+0xa000] ;  /* 0x00a000008a48783b */ /* 0x000e620000004200 */
[-C--:B------:R-:W-:Y:S01]  /*8df0*/  FMUL.FTZ R76, R76, R101.reuse ;  /* 0x000000654c4c7220 */ /* 0x080fe20000410000 */
[----:B------:R-:W-:Y:S01]  /*8e00*/  MUFU.EX2 R128, R128 ;  /* 0x0000008000807308 */ /* 0x000fe20000000800 */
        /* <DEDUP_REMOVED lines=8> */
[----:B------:R-:W-:Y:S01]  /*8e90*/  FMUL.FTZ R95, R95, R114 ;  /* 0x000000725f5f7220 */ /* 0x000fe20000410000 */
[----:B------:R-:W-:Y:S01]  /*8ea0*/  HMMA.16816.F32.BF16 R24, R96, R26, R76 ;  /* 0x0000001a6018723c */ /* 0x000fe2000004184c */
[----:B------:R-:W-:Y:S01]  /*8eb0*/  LDSM.16.MT88.4 R76, [R138+0x8800] ;  /* 0x008800008a4c783b */ /* 0x000fe20000004200 */
[----:B------:R-:W-:Y:S01]  /*8ec0*/  MUFU.EX2 R124, R124 ;  /* 0x0000007c007c7308 */ /* 0x000fe20000000800 */
[----:B------:R-:W-:-:S02]  /*8ed0*/  FMUL.FTZ R60, R60, R101 ;  /* 0x000000653c3c7220 */ /* 0x000fc40000410000 */
[-C--:B------:R-:W-:Y:S02]  /*8ee0*/  FMUL.FTZ R61, R61, R101.reuse ;  /* 0x000000653d3d7220 */ /* 0x080fe40000410000 */
[-C--:B------:R-:W-:Y:S01]  /*8ef0*/  FMUL.FTZ R62, R62, R114.reuse ;  /* 0x000000723e3e7220 */ /* 0x080fe20000410000 */
[C---:B---3--:R-:W-:Y:S01]  /*8f00*/  HMMA.16816.F32.BF16 R44, R96.reuse, R68, R44 ;  /* 0x00000044602c723c */ /* 0x048fe2000004182c */
[-C--:B------:R-:W-:Y:S01]  /*8f10*/  FMUL.FTZ R63, R63, R114.reuse ;  /* 0x000000723f3f7220 */ /* 0x080fe20000410000 */
[----:B------:R-:W3:Y:S01]  /*8f20*/  MUFU.EX2 R121, R121 ;  /* 0x0000007900797308 */ /* 0x000ee20000000800 */
[-C--:B------:R-:W-:Y:S02]  /*8f30*/  FMUL.FTZ R64, R64, R101.reuse ;  /* 0x0000006540407220 */ /* 0x080fe40000410000 */
[----:B------:R-:W-:Y:S02]  /*8f40*/  FMUL.FTZ R65, R65, R101 ;  /* 0x0000006541417220 */ /* 0x000fe40000410000 */
[-C--:B------:R-:W-:Y:S01]  /*8f50*/  FMUL.FTZ R66, R66, R114.reuse ;  /* 0x0000007242427220 */ /* 0x080fe20000410000 */
[----:B------:R-:W-:Y:S01]  /*8f60*/  HMMA.16816.F32.BF16 R48, R96, R70, R48 ;  /* 0x000000466030723c */ /* 0x000fe20000041830 */
[----:B------:R-:W5:Y:S01]  /*8f70*/  LDSM.16.MT88.4 R68, [R137+0xa000] ;  /* 0x00a000008944783b */ /* 0x000f620000004200 */
[----:B------:R-:W-:-:S02]  /*8f80*/  FMUL.FTZ R67, R67, R114 ;  /* 0x0000007243437220 */ /* 0x000fc40000410000 */
[-C--:B------:R-:W-:Y:S02]  /*8f90*/  FMUL.FTZ R12, R88, R101.reuse ;  /* 0x00000065580c7220 */ /* 0x080fe40000410000 */
[-C--:B------:R-:W-:Y:S02]  /*8fa0*/  FMUL.FTZ R13, R89, R101.reuse ;  /* 0x00000065590d7220 */ /* 0x080fe40000410000 */
[C---:B-1----:R-:W-:Y:S01]  /*8fb0*/  HMMA.16816.F32.BF16 R52, R96.reuse, R72, R52 ;  /* 0x000000486034723c */ /* 0x042fe20000041834 */
[-C--:B------:R-:W-:Y:S02]  /*8fc0*/  FMUL.FTZ R14, R90, R114.reuse ;  /* 0x000000725a0e7220 */ /* 0x080fe40000410000 */
[-C--:B------:R-:W-:Y:S02]  /*8fd0*/  FMUL.FTZ R15, R91, R114.reuse ;  /* 0x000000725b0f7220 */ /* 0x080fe40000410000 */
[-C--:B------:R-:W-:Y:S02]  /*8fe0*/  FMUL.FTZ R84, R84, R101.reuse ;  /* 0x0000006554547220 */ /* 0x080fe40000410000 */
[----:B------:R-:W-:Y:S01]  /*8ff0*/  FMUL.FTZ R85, R85, R101 ;  /* 0x0000006555557220 */ /* 0x000fe20000410000 */
[----:B------:R-:W-:Y:S01]  /*9000*/  HMMA.16816.F32.BF16 R56, R96, R74, R56 ;  /* 0x0000004a6038723c */ /* 0x000fe20000041838 */
[----:B------:R-:W1:Y:S01]  /*9010*/  LDSM.16.MT88.4 R72, [R141+0x8800] ;  /* 0x008800008d48783b */ /* 0x000e620000004200 */
[----:B------:R-:W-:-:S02]  /*9020*/  FMUL.FTZ R86, R86, R114 ;  /* 0x0000007256567220 */ /* 0x000fc40000410000 */
[----:B------:R-:W-:Y:S02]  /*9030*/  FMUL.FTZ R87, R87, R114 ;  /* 0x0000007257577220 */ /* 0x000fe40000410000 */
[--C-:B------:R-:W-:Y:S02]  /*9040*/  FFMA.FTZ R182, R171, c[0x0][0x23c], -R120.reuse ;  /* 0x00008f00abb67a23 */ /* 0x100fe40000010878 */
[C---:B------:R-:W-:Y:S01]  /*9050*/  HMMA.16816.F32.BF16 R4, R96.reuse, R8, R4 ;  /* 0x000000086004723c */ /* 0x040fe20000041804 */
[--C-:B------:R-:W-:Y:S02]  /*9060*/  FFMA.FTZ R180, R131, c[0x0][0x23c], -R120.reuse ;  /* 0x00008f0083b47a23 */ /* 0x100fe40000010878 */
[--C-:B------:R-:W-:Y:S01]  /*9070*/  FFMA.FTZ R173, R173, c[0x0][0x23c], -R120.reuse ;  /* 0x00008f00adad7a23 */ /* 0x100fe20000010878 */
[----:B------:R-:W-:Y:S01]  /*9080*/  MUFU.EX2 R182, R182 ;  /* 0x000000b600b67308 */ /* 0x000fe20000000800 */
[----:B------:R-:W-:Y:S02]  /*9090*/  FFMA.FTZ R165, R165, c[0x0][0x23c], -R120 ;  /* 0x00008f00a5a57a23 */ /* 0x000fe40000010878 */
[--C-:B------:R-:W-:Y:S01]  /*90a0*/  FFMA.FTZ R171, R178, c[0x0][0x23c], -R117.reuse ;  /* 0x00008f00b2ab7a23 */ /* 0x100fe20000010875 */
[----:B------:R-:W-:Y:S01]  /*90b0*/  HMMA.16816.F32.BF16 R8, R96, R10, R92 ;  /* 0x0000000a6008723c */ /* 0x000fe2000004185c */
[--C-:B------:R-:W-:Y:S01]  /*90c0*/  FFMA.FTZ R176, R176, c[0x0][0x23c], -R117.reuse ;  /* 0x00008f00b0b07a23 */ /* 0x100fe20000010875 */
[----:B------:R-:W-:Y:S01]  /*90d0*/  LDSM.16.MT88.4 R92, [R141+0x9800] ;  /* 0x009800008d5c783b */ /* 0x000fe20000004200 */
[--C-:B------:R-:W-:Y:S01]  /*90e0*/  FFMA.FTZ R131, R174, c[0x0][0x23c], -R117.reuse ;  /* 0x00008f00ae837a23 */ /* 0x100fe20000010875 */
[----:B------:R-:W-:Y:S01]  /*90f0*/  MUFU.EX2 R173, R173 ;  /* 0x000000ad00ad7308 */ /* 0x000fe20000000800 */
[----:B------:R-:W-:-:S02]  /*9100*/  FFMA.FTZ R164, R164, c[0x0][0x23c], -R117 ;  /* 0x00008f00a4a47a23 */ /* 0x000fc40000010875 */
[--C-:B------:R-:W-:Y:S01]  /*9110*/  FFMA.FTZ R118, R118, c[0x0][0x23c], -R120.reuse ;  /* 0x00008f0076767a23 */ /* 0x100fe20000010878 */
[C---:B------:R-:W-:Y:S01]  /*9120*/  HMMA.16816.F32.BF16 R12, R96.reuse, R16, R12 ;  /* 0x00000010600c723c */ /* 0x040fe2000004180c */
[--C-:B------:R-:W-:Y:S02]  /*9130*/  FFMA.FTZ R123, R123, c[0x0][0x23c], -R120.reuse ;  /* 0x00008f007b7b7a23 */ /* 0x100fe40000010878 */
[--C-:B------:R-:W-:Y:S01]  /*9140*/  FFMA.FTZ R119, R119, c[0x0][0x23c], -R120.reuse ;  /* 0x00008f0077777a23 */ /* 0x100fe20000010878 */
[----:B------:R-:W-:Y:S01]  /*9150*/  MUFU.EX2 R165, R165 ;  /* 0x000000a500a57308 */ /* 0x000fe20000000800 */
[----:B------:R-:W-:Y:S02]  /*9160*/  FFMA.FTZ R120, R122, c[0x0][0x23c], -R120 ;  /* 0x00008f007a787a23 */ /* 0x000fe40000010878 */
[--C-:B------:R-:W-:Y:S01]  /*9170*/  FFMA.FTZ R175, R116, c[0x0][0x23c], -R117.reuse ;  /* 0x00008f0074af7a23 */ /* 0x100fe20000010875 */
[----:B-----5:R-:W-:Y:S01]  /*9180*/  HMMA.16816.F32.BF16 R60, R96, R68, R60 ;  /* 0x00000044603c723c */ /* 0x020fe2000004183c */
[----:B------:R-:W-:-:S02]  /*9190*/  FFMA.FTZ R122, R103, c[0x0][0x23c], -R117 ;  /* 0x00008f00677a7a23 */ /* 0x000fc40000010875 */
[--C-:B------:R-:W-:Y:S01]  /*91a0*/  FFMA.FTZ R116, R102, c[0x0][0x23c], -R117.reuse ;  /* 0x00008f0066747a23 */ /* 0x100fe20000010875 */
[----:B------:R-:W-:Y:S01]  /*91b0*/  MUFU.EX2 R180, R180 ;  /* 0x000000b400b47308 */ /* 0x000fe20000000800 */
[----:B------:R-:W-:Y:S02]  /*91c0*/  FFMA.FTZ R115, R115, c[0x0][0x23c], -R117 ;  /* 0x00008f0073737a23 */ /* 0x000fe40000010875 */
[----:B--2---:R-:W-:Y:S01]  /*91d0*/  F2FP.BF16.PACK_AB R68, R129, R130 ;  /* 0x000000828144723e */ /* 0x004fe200000010ff */
[----:B------:R-:W-:Y:S01]  /*91e0*/  HMMA.16816.F32.BF16 R64, R96, R70, R64 ;  /* 0x000000466040723c */ /* 0x000fe20000041840 */
[----:B----4-:R-:W-:Y:S01]  /*91f0*/  F2FP.BF16.PACK_AB R69, R127, R128 ;  /* 0x000000807f45723e */ /* 0x010fe200000010ff */
[----:B------:R-:W-:Y:S02]  /*9200*/  FFMA.FTZ R170, R170, R101, R100 ;  /* 0x00000065aaaa7223 */ /* 0x000fe40000010064 */
[----:B------:R-:W-:Y:S01]  /*9210*/  MUFU.EX2 R171, R171 ;  /* 0x000000ab00ab7308 */ /* 0x000fe20000000800 */
[----:B------:R-:W-:-:S02]  /*9220*/  FFMA.FTZ R112, R167, R114, R112 ;  /* 0x00000072a7707223 */ /* 0x000fc40000010070 */
[----:B------:R-:W-:Y:S01]  /*9230*/  F2FP.BF16.PACK_AB R70, R125, R126 ;  /* 0x0000007e7d46723e */ /* 0x000fe200000010ff */
[----:B------:R-:W-:Y:S01]  /*9240*/  HMMA.16816.F32.BF16 R16, R96, R18, R84 ;  /* 0x000000126010723c */ /* 0x000fe20000041854 */
[----:B---3--:R-:W-:Y:S01]  /*9250*/  F2FP.BF16.PACK_AB R71, R121, R124 ;  /* 0x0000007c7947723e */ /* 0x008fe200000010ff */
[----:B------:R-:W-:Y:S01]  /*9260*/  LDSM.16.MT88.4 R84, [R139+0x9800] ;  /* 0x009800008b54783b */ /* 0x000fe20000004200 */
[----:B------:R-:W-:Y:S01]  /*9270*/  FADD.FTZ R170, R113, R170 ;  /* 0x000000aa71aa7221 */ /* 0x000fe20000010000 */
[----:B------:R-:W-:Y:S01]  /*9280*/  MUFU.EX2 R176, R176 ;  /* 0x000000b000b07308 */ /* 0x000fe20000000800 */
[----:B------:R-:W-:Y:S02]  /*9290*/  FADD.FTZ R112, R111, R112 ;  /* 0x000000706f707221 */ /* 0x000fe40000010000 */
[----:B------:R-:W-:Y:S01]  /*92a0*/  FADD.FTZ R109, R109, R170 ;  /* 0x000000aa6d6d7221 */ /* 0x000fe20000010000 */
[C---:B-1----:R-:W-:Y:S04]  /*92b0*/  HMMA.16816.F32.BF16 R4, R68.reuse, R72, R4 ;  /* 0x000000484404723c */ /* 0x042fe80000041804 */
[----:B------:R-:W-:Y:S04]  /*92c0*/  MUFU.EX2 R131, R131 ;  /* 0x0000008300837308 */ /* 0x000fe80000000800 */
[C---:B------:R-:W-:Y:S01]  /*92d0*/  HMMA.16816.F32.BF16 R8, R68.reuse, R74, R8 ;  /* 0x0000004a4408723c */ /* 0x040fe20000041808 */
[----:B------:R-:W1:Y:S03]  /*92e0*/  LDSM.16.MT88.4 R72, [R137+0x8800] ;  /* 0x008800008948783b */ /* 0x000e660000004200 */
[----:B------:R-:W-:Y:S04]  /*92f0*/  MUFU.EX2 R164, R164 ;  /* 0x000000a400a47308 */ /* 0x000fe80000000800 */
[C---:B------:R-:W-:Y:S04]  /*9300*/  HMMA.16816.F32.BF16 R20, R68.reuse, R76, R20 ;  /* 0x0000004c4414723c */ /* 0x040fe80000041814 */
[----:B------:R-:W-:Y:S04]  /*9310*/  MUFU.EX2 R118, R118 ;  /* 0x0000007600767308 */ /* 0x000fe80000000800 */
[C---:B------:R-:W-:Y:S01]  /*9320*/  HMMA.16816.F32.BF16 R24, R68.reuse, R78, R24 ;  /* 0x0000004e4418723c */ /* 0x040fe20000041818 */
[----:B------:R-:W2:Y:S03]  /*9330*/  LDSM.16.MT88.4 R76, [R139+0xa800] ;  /* 0x00a800008b4c783b */ /* 0x000ea60000004200 */
[----:B------:R-:W3:Y:S04]  /*9340*/  MUFU.EX2 R123, R123 ;  /* 0x0000007b007b7308 */ /* 0x000ee80000000800 */
[C---:B------:R-:W-:Y:S04]  /*9350*/  HMMA.16816.F32.BF16 R12, R68.reuse, R80, R12 ;  /* 0x00000050440c723c */ /* 0x040fe8000004180c */
[----:B------:R-:W-:Y:S04]  /*9360*/  MUFU.EX2 R119, R119 ;  /* 0x0000007700777308 */ /* 0x000fe80000000800 */
[----:B------:R-:W-:Y:S01]  /*9370*/  HMMA.16816.F32.BF16 R16, R68, R82, R16 ;  /* 0x000000524410723c */ /* 0x000fe20000041810 */
[----:B------:R-:W4:Y:S03]  /*9380*/  LDSM.16.MT88.4 R80, [R141+0xa800] ;  /* 0x00a800008d50783b */ /* 0x000f260000004200 */
[----:B------:R-:W5:Y:S01]  /*9390*/  MUFU.EX2 R120, R120 ;  /* 0x0000007800787308 */ /* 0x000f620000000800 */
[----:B---3--:R-:W-:-:S03]  /*93a0*/  F2FP.BF16.PACK_AB R100, R123, R118 ;  /* 0x000000767b64723e */ /* 0x008fc600000010ff */
[C---:B-1----:R-:W-:Y:S04]  /*93b0*/  HMMA.16816.F32.BF16 R28, R68.reuse, R72, R28 ;  /* 0x00000048441c723c */ /* 0x042fe8000004181c */
[----:B------:R-:W-:Y:S04]  /*93c0*/  MUFU.EX2 R122, R122 ;  /* 0x0000007a007a7308 */ /* 0x000fe80000000800 */
[----:B------:R-:W-:Y:S01]  /*93d0*/  HMMA.16816.F32.BF16 R32, R68, R74, R32 ;  /* 0x0000004a4420723c */ /* 0x000fe20000041820 */
[----:B------:R-:W1:Y:S03]  /*93e0*/  LDSM.16.MT88.4 R72, [R138+0xa800] ;  /* 0x00a800008a48783b */ /* 0x000e660000004200 */
[----:B------:R-:W3:Y:S01]  /*93f0*/  MUFU.EX2 R175, R175 ;  /* 0x000000af00af7308 */ /* 0x000ee20000000800 */
[----:B-----5:R-:W-:-:S03]  /*9400*/  F2FP.BF16.PACK_AB R102, R120, R119 ;  /* 0x000000777866723e */ /* 0x020fc600000010ff */
[C---:B--2---:R-:W-:Y:S04]  /*9410*/  HMMA.16816.F32.BF16 R44, R68.reuse, R76, R44 ;  /* 0x0000004c442c723c */ /* 0x044fe8000004182c */
[----:B------:R-:W-:Y:S04]  /*9420*/  MUFU.EX2 R116, R116 ;  /* 0x0000007400747308 */ /* 0x000fe80000000800 */
[----:B------:R-:W-:Y:S01]  /*9430*/  HMMA.16816.F32.BF16 R48, R68, R78, R48 ;  /* 0x0000004e4430723c */ /* 0x000fe20000041830 */
[----:B------:R-:W2:Y:S03]  /*9440*/  LDSM.16.MT88.4 R76, [R137+0xa800] ;  /* 0x00a80000894c783b */ /* 0x000ea60000004200 */
[----:B------:R-:W5:Y:S01]  /*9450*/  MUFU.EX2 R115, R115 ;  /* 0x0000007300737308 */ /* 0x000f620000000800 */
[----:B---3--:R-:W-:-:S03]  /*9460*/  F2FP.BF16.PACK_AB R101, R175, R122 ;  /* 0x0000007aaf65723e */ /* 0x008fc600000010ff */
[C---:B----4-:R-:W-:Y:S08]  /*9470*/  HMMA.16816.F32.BF16 R36, R68.reuse, R80, R36 ;  /* 0x000000504424723c */ /* 0x050ff00000041824 */
[----:B------:R-:W-:Y:S01]  /*9480*/  HMMA.16816.F32.BF16 R40, R68, R82, R40 ;  /* 0x000000524428723c */ /* 0x000fe20000041828 */
[----:B------:R-:W3:Y:S01]  /*9490*/  LDSM.16.MT88.4 R80, [R139+0x9000] ;  /* 0x009000008b50783b */ /* 0x000ee20000004200 */
[----:B-----5:R-:W-:-:S06]  /*94a0*/  F2FP.BF16.PACK_AB R103, R115, R116 ;  /* 0x000000747367723e */ /* 0x020fcc00000010ff */
        /* <DEDUP_REMOVED lines=11> */
[C---:B-1----:R-:W-:Y:S08]  /*9560*/  HMMA.16816.F32.BF16 R4, R68.reuse, R72, R4 ;  /* 0x000000484404723c */ /* 0x042ff00000041804 */
[C---:B------:R-:W-:Y:S01]  /*9570*/  HMMA.16816.F32.BF16 R8, R68.reuse, R74, R8 ;  /* 0x0000004a4408723c */ /* 0x040fe20000041808 */
[----:B------:R-:W1:Y:S07]  /*9580*/  LDSM.16.MT88.4 R72, [R137+0x9000] ;  /* 0x009000008948783b */ /* 0x000e6e0000004200 */
[C---:B--2---:R-:W-:Y:S08]  /*9590*/  HMMA.16816.F32.BF16 R20, R68.reuse, R76, R20 ;  /* 0x0000004c4414723c */ /* 0x044ff00000041814 */
[C---:B------:R-:W-:Y:S01]  /*95a0*/  HMMA.16816.F32.BF16 R24, R68.reuse, R78, R24 ;  /* 0x0000004e4418723c */ /* 0x040fe20000041818 */
[----:B------:R-:W2:Y:S07]  /*95b0*/  LDSM.16.MT88.4 R76, [R139+0xb000] ;  /* 0x00b000008b4c783b */ /* 0x000eae0000004200 */
[----:B------:R-:W-:Y:S01]  /*95c0*/  HMMA.16816.F32.BF16 R16, R68, R82, R16 ;  /* 0x000000524410723c */ /* 0x000fe20000041810 */
[----:B------:R-:W3:Y:S07]  /*95d0*/  LDSM.16.MT88.4 R80, [R141+0xb000] ;  /* 0x00b000008d50783b */ /* 0x000eee0000004200 */
[C---:B------:R-:W-:Y:S01]  /*95e0*/  HMMA.16816.F32.BF16 R96, R100.reuse, R92, R4 ;  /* 0x0000005c6460723c */ /* 0x040fe20000041804 */
[----:B------:R-:W4:Y:S07]  /*95f0*/  LDSM.16.MT88.4 R4, [R141+0xb800] ;  /* 0x00b800008d04783b */ /* 0x000f2e0000004200 */
        /* <DEDUP_REMOVED lines=9> */
[----:B------:R-:W-:Y:S08]  /*9690*/  HMMA.16816.F32.BF16 R40, R68, R82, R40 ;  /* 0x000000524428723c */ /* 0x000ff00000041828 */
[C---:B------:R-:W-:Y:S01]  /*96a0*/  HMMA.16816.F32.BF16 R92, R100.reuse, R94, R8 ;  /* 0x0000005e645c723c */ /* 0x040fe20000041808 */
[----:B------:R-:W3:Y:S07]  /*96b0*/  LDSM.16.MT88.4 R8, [R138+0xb800] ;  /* 0x00b800008a08783b */ /* 0x000eee0000004200 */
[C---:B----4-:R-:W-:Y:S08]  /*96c0*/  HMMA.16816.F32.BF16 R36, R100.reuse, R4, R36 ;  /* 0x000000046424723c */ /* 0x050ff00000041824 */
[----:B------:R-:W-:Y:S01]  /*96d0*/  HMMA.16816.F32.BF16 R40, R100, R6, R40 ;  /* 0x000000066428723c */ /* 0x000fe20000041828 */
[----:B------:R-:W4:Y:S07]  /*96e0*/  LDSM.16.MT88.4 R4, [R137+0xb800] ;  /* 0x00b800008904783b */ /* 0x000f2e0000004200 */
[C---:B-1----:R-:W-:Y:S08]  /*96f0*/  HMMA.16816.F32.BF16 R52, R68.reuse, R72, R52 ;  /* 0x000000484434723c */ /* 0x042ff00000041834 */
[C---:B------:R-:W-:Y:S08]  /*9700*/  HMMA.16816.F32.BF16 R56, R68.reuse, R74, R56 ;  /* 0x0000004a4438723c */ /* 0x040ff00000041838 */
[C---:B--2---:R-:W-:Y:S08]  /*9710*/  HMMA.16816.F32.BF16 R60, R68.reuse, R76, R60 ;  /* 0x0000004c443c723c */ /* 0x044ff0000004183c */
[----:B------:R-:W-:Y:S01]  /*9720*/  HMMA.16816.F32.BF16 R64, R68, R78, R64 ;  /* 0x0000004e4440723c */ /* 0x000fe20000041840 */
[----:B------:R-:W1:Y:S04]  /*9730*/  LDSM.16.MT88.4 R76, [R138+0x9800] ;  /* 0x009800008a4c783b */ /* 0x000e680000004200 */
[----:B------:R-:W2:Y:S03]  /*9740*/  LDSM.16.MT88.4 R68, [R137+0x9800] ;  /* 0x009800008944783b */ /* 0x000ea60000004200 */
[C---:B------:R-:W-:Y:S07]  /*9750*/  HMMA.16816.F32.BF16 R44, R100.reuse, R12, R44 ;  /* 0x0000000c642c723c */ /* 0x040fee000004182c */
[----:B------:R-:W-:Y:S01]  /*9760*/  FADD.FTZ R13, R3, R112 ;  /* 0x00000070030d7221 */ /* 0x000fe20000010000 */
[----:B---3--:R-:W-:Y:S01]  /*9770*/  HMMA.16816.F32.BF16 R52, R100, R8, R52 ;  /* 0x000000086434723c */ /* 0x008fe20000041834 */
[----:B------:R-:W-:-:S02]  /*9780*/  FADD.FTZ R3, R104, R109 ;  /* 0x0000006d68037221 */ /* 0x000fc40000010000 */
[----:B------:R-:W-:Y:S02]  /*9790*/  FADD.FTZ R13, R2, R13 ;  /* 0x0000000d020d7221 */ /* 0x000fe40000010000 */
[----:B------:R-:W-:Y:S02]  /*97a0*/  FADD.FTZ R130, R130, R3 ;  /* 0x0000000382827221 */ /* 0x000fe40000010000 */
[----:B------:R-:W-:Y:S01]  /*97b0*/  FADD.FTZ R128, R128, R13 ;  /* 0x0000000d80807221 */ /* 0x000fe20000010000 */
[----:B----4-:R-:W-:Y:S01]  /*97c0*/  HMMA.16816.F32.BF16 R60, R100, R4, R60 ;  /* 0x00000004643c723c */ /* 0x010fe2000004183c */
[----:B------:R-:W-:Y:S02]  /*97d0*/  FADD.FTZ R129, R129, R130 ;  /* 0x0000008281817221 */ /* 0x000fe40000010000 */
[----:B------:R-:W-:Y:S02]  /*97e0*/  FADD.FTZ R127, R127, R128 ;  /* 0x000000807f7f7221 */ /* 0x000fe40000010000 */
[----:B------:R-:W-:-:S02]  /*97f0*/  FADD.FTZ R2, R126, R129 ;  /* 0x000000817e027221 */ /* 0x000fc40000010000 */
[----:B------:R-:W-:Y:S01]  /*9800*/  FADD.FTZ R8, R124, R127 ;  /* 0x0000007f7c087221 */ /* 0x000fe20000010000 */
[C---:B------:R-:W-:Y:S01]  /*9810*/  HMMA.16816.F32.BF16 R84, R100.reuse, R86, R16 ;  /* 0x000000566454723c */ /* 0x040fe20000041810 */
[----:B------:R-:W-:Y:S02]  /*9820*/  FADD.FTZ R2, R125, R2 ;  /* 0x000000027d027221 */ /* 0x000fe40000010000 */
[----:B------:R-:W-:Y:S02]  /*9830*/  FADD.FTZ R8, R121, R8 ;  /* 0x0000000879087221 */ /* 0x000fe40000010000 */
[----:B------:R-:W-:Y:S01]  /*9840*/  FADD.FTZ R173, R173, R2 ;  /* 0x00000002adad7221 */ /* 0x000fe20000010000 */
[----:B------:R-:W-:Y:S01]  /*9850*/  MOV R2, R108 ;  /* 0x0000006c00027202 */ /* 0x000fe20000000f00 */
[----:B------:R-:W-:Y:S01]  /*9860*/  FADD.FTZ R171, R171, R8 ;  /* 0x00000008abab7221 */ /* 0x000fe20000010000 */
[----:B------:R-:W-:Y:S01]  /*9870*/  HMMA.16816.F32.BF16 R48, R100, R14, R48 ;  /* 0x0000000e6430723c */ /* 0x000fe20000041830 */
[----:B------:R-:W-:-:S02]  /*9880*/  FADD.FTZ R182, R182, R173 ;  /* 0x000000adb6b67221 */ /* 0x000fc40000010000 */
[----:B------:R-:W-:Y:S02]  /*9890*/  FADD.FTZ R176, R176, R171 ;  /* 0x000000abb0b07221 */ /* 0x000fe40000010000 */
[----:B------:R-:W-:Y:S02]  /*98a0*/  FADD.FTZ R3, R165, R182 ;  /* 0x000000b6a5037221 */ /* 0x000fe40000010000 */
[----:B------:R-:W-:Y:S01]  /*98b0*/  FADD.FTZ R5, R131, R176 ;  /* 0x000000b083057221 */ /* 0x000fe20000010000 */
[C---:B-1----:R-:W-:Y:S01]  /*98c0*/  HMMA.16816.F32.BF16 R80, R100.reuse, R76, R20 ;  /* 0x0000004c6450723c */ /* 0x042fe20000041814 */
[----:B------:R-:W-:Y:S02]  /*98d0*/  FADD.FTZ R3, R180, R3 ;  /* 0x00000003b4037221 */ /* 0x000fe40000010000 */
[----:B------:R-:W-:Y:S02]  /*98e0*/  FADD.FTZ R5, R164, R5 ;  /* 0x00000005a4057221 */ /* 0x000fe40000010000 */
[----:B------:R-:W-:Y:S01]  /*98f0*/  FADD.FTZ R118, R118, R3 ;  /* 0x0000000376767221 */ /* 0x000fe20000010000 */
[----:B------:R-:W-:Y:S01]  /*9900*/  MOV R3, R110 ;  /* 0x0000006e00037202 */ /* 0x000fe20000000f00 */
        /* <DEDUP_REMOVED lines=8> */
[----:B------:R-:W-:-:S05]  /*9990*/  FADD.FTZ R167, R115, R116 ;  /* 0x0000007473a77221 */ /* 0x000fca0000010000 */
[C---:B------:R-:W-:Y:S08]  /*99a0*/  HMMA.16816.F32.BF16 R68, R100.reuse, R70, R32 ;  /* 0x000000466444723c */ /* 0x040ff00000041820 */
[C---:B------:R-:W-:Y:S08]  /*99b0*/  HMMA.16816.F32.BF16 R56, R100.reuse, R10, R56 ;  /* 0x0000000a6438723c */ /* 0x040ff00000041838 */
[----:B------:R-:W-:Y:S11]  /*99c0*/  HMMA.16816.F32.BF16 R64, R100, R6, R64 ;  /* 0x000000066440723c */ /* 0x000ff60000041840 */
[----:B------:R-:W-:Y:S08]  /*99d0*/  @!UPT UIADD3 URZ, URZ, URZ, URZ ;  /* 0x0000003f3f3ff290 */ /* 0x000ff0000fffe03f */
.L_x_7594:
        /* <DEDUP_REMOVED lines=11> */
.L_x_7606:
        /* <DEDUP_REMOVED lines=65> */
.L_x_7603:
        /* <DEDUP_REMOVED lines=172> */
[----:B-----5:R-:W-:Y:S02]  /*a960*/  FMUL.FTZ R175, R6, c[0x0][0x2ec] ;  /* 0x0000bb0006af7a20 */ /* 0x020fe40000410000 */
[----:B------:R3:W2:Y:S01]  /*a970*/  MUFU.TANH R126, R100 ;  /* 0x00000064007e7308 */ /* 0x0006a20000002400 */
[----:B------:R-:W-:Y:S02]  /*a980*/  FMUL.FTZ R177, R7, c[0x0][0x2ec] ;  /* 0x0000bb0007b17a20 */ /* 0x000fe40000410000 */
[----:B------:R-:W-:Y:S04]  /*a990*/  FMUL.FTZ R102, R16, c[0x0][0x2ec] ;  /* 0x0000bb0010667a20 */ /* 0x000fe80000410000 */
[----:B------:R-:W-:Y:S02]  /*a9a0*/  FMUL.FTZ R179, R8, c[0x0][0x2ec] ;  /* 0x0000bb0008b37a20 */ /* 0x000fe40000410000 */
[----:B----4-:R-:W-:Y:S01]  /*a9b0*/  FMUL.FTZ R181, R9, c[0x0][0x2ec] ;  /* 0x0000bb0009b57a20 */ /* 0x010fe20000410000 */
[----:B------:R4:W2:Y:S01]  /*a9c0*/  MUFU.TANH R128, R102 ;  /* 0x0000006600807308 */ /* 0x0008a20000002400 */
[----:B------:R-:W-:Y:S02]  /*a9d0*/  FMUL.FTZ R183, R10, c[0x0][0x2ec] ;  /* 0x0000bb000ab77a20 */ /* 0x000fe40000410000 */
[----:B------:R-:W-:Y:S02]  /*a9e0*/  FMUL.FTZ R185, R11, c[0x0][0x2ec] ;  /* 0x0000bb000bb97a20 */ /* 0x000fe40000410000 */
        /* <DEDUP_REMOVED lines=8> */
[----:B------:R3:W1:Y:S01]  /*aa70*/  MUFU.TANH R124, R100 ;  /* 0x00000064007c7308 */ /* 0x0006620000002400 */
[----:B------:R-:W-:Y:S02]  /*aa80*/  FMUL.FTZ R192, R19, c[0x0][0x2ec] ;  /* 0x0000bb0013c07a20 */ /* 0x000fe40000410000 */
[----:B------:R-:W-:Y:S02]  /*aa90*/  FMUL.FTZ R178, R20, c[0x0][0x2ec] ;  /* 0x0000bb0014b27a20 */ /* 0x000fe40000410000 */
[----:B----4-:R-:W-:Y:S03]  /*aaa0*/  FMUL.FTZ R102, R25, c[0x0][0x2ec] ;  /* 0x0000bb0019667a20 */ /* 0x010fe60000410000 */
[----:B------:R-:W-:Y:S02]  /*aab0*/  FMUL.FTZ R176, R21, c[0x0][0x2ec] ;  /* 0x0000bb0015b07a20 */ /* 0x000fe40000410000 */
[----:B------:R4:W1:Y:S01]  /*aac0*/  MUFU.TANH R130, R102 ;  /* 0x0000006600827308 */ /* 0x0008620000002400 */
[----:B------:R-:W-:Y:S02]  /*aad0*/  FMUL.FTZ R186, R22, c[0x0][0x2ec] ;  /* 0x0000bb0016ba7a20 */ /* 0x000fe40000410000 */
[----:B------:R-:W-:Y:S02]  /*aae0*/  FMUL.FTZ R172, R31, c[0x0][0x2ec] ;  /* 0x0000bb001fac7a20 */ /* 0x000fe40000410000 */
        /* <DEDUP_REMOVED lines=11> */
[----:B----4-:R-:W-:Y:S07]  /*aba0*/  FMUL.FTZ R102, R35, c[0x0][0x2ec] ;  /* 0x0000bb0023667a20 */ /* 0x010fee0000410000 */
[----:B------:R4:W1:Y:S01]  /*abb0*/  MUFU.TANH R116, R169 ;  /* 0x000000a900747308 */ /* 0x0008620000002400 */
[----:B-----5:R-:W-:Y:S09]  /*abc0*/  MOV R172, R2 ;  /* 0x0000000200ac7202 */ /* 0x020ff20000000f00 */
[----:B------:R-:W1:Y:S01]  /*abd0*/  MUFU.TANH R175, R175 ;  /* 0x000000af00af7308 */ /* 0x000e620000002400 */
[----:B---3--:R-:W-:Y:S09]  /*abe0*/  FMUL.FTZ R100, R33, c[0x0][0x2ec] ;  /* 0x0000bb0021647a20 */ /* 0x008ff20000410000 */
[----:B------:R-:W3:Y:S01]  /*abf0*/  MUFU.TANH R177, R177 ;  /* 0x000000b100b17308 */ /* 0x000ee20000002400 */
[----:B----4-:R-:W-:Y:S09]  /*ac00*/  MOV R169, R3 ;  /* 0x0000000300a97202 */ /* 0x010ff20000000f00 */
[----:B------:R-:W4:Y:S10]  /*ac10*/  MUFU.TANH R179, R179 ;  /* 0x000000b300b37308 */ /* 0x000f340000002400 */
        /* <DEDUP_REMOVED lines=30> */
[----:B------:R-:W-:Y:S02]  /*ae00*/  IABS R6, R3 ;  /* 0x0000000300067213 */ /* 0x000fe40000000000 */
[C---:B------:R-:W-:Y:S02]  /*ae10*/  IADD3 R9, R3.reuse, -0x40, RZ ;  /* 0xffffffc003097810 */ /* 0x040fe40007ffe0ff */
[----:B------:R-:W-:Y:S02]  /*ae20*/  LOP3.LUT R3, R3, c[0x0][0x2d0], RZ, 0x3c, !PT ;  /* 0x0000b40003037a12 */ /* 0x000fe400078e3cff */
[----:B------:R-:W-:Y:S02]  /*ae30*/  IABS R4, R9 ;  /* 0x0000000900047213 */ /* 0x000fe40000000000 */
        /* <DEDUP_REMOVED lines=49> */
.L_x_7605:
        /* <DEDUP_REMOVED lines=63> */
.L_x_7604:
[----:B--234-:R-:W-:Y:S01]  /*b540*/  LEA R2, R156, R155, 0x6 ;  /* 0x0000009b9c027211 */ /* 0x01cfe200078e30ff */
[----:B------:R-:W-:Y:S03]  /*b550*/  LDSM.16.MT88.4 R28, [R138+0x8000] ;  /* 0x008000008a1c783b */ /* 0x000fe60000004200 */
        /* <DEDUP_REMOVED lines=93> */
[----:B------:R-:W-:Y:S01]  /*bb30*/  FMNMX.FTZ R11, R116, R11, !PT ;  /* 0x0000000b740b7209 */ /* 0x000fe20007810000 */
[----:B------:R-:W-:Y:S01]  /*bb40*/  LDSM.16.MT88.4 R20, [R139+0x8000] ;  /* 0x008000008b14783b */ /* 0x000fe20000004200 */
[----:B------:R-:W-:Y:S02]  /*bb50*/  FMNMX.FTZ R6, R102, R7, !PT ;  /* 0x0000000766067209 */ /* 0x000fe40007810000 */
[----:B------:R-:W-:Y:S05]  /*bb60*/  FMNMX.FTZ R9, R114, R11, !PT ;  /* 0x0000000b72097209 */ /* 0x000fea0007810000 */
        /* <DEDUP_REMOVED lines=21> */
[----:B------:R-:W-:Y:S01]  /*bcc0*/  ISETP.GT.AND P1, PT, R156, R149, PT ;  /* 0x000000959c00720c */ /* 0x000fe20003f24270 */
[--C-:B------:R-:W-:Y:S02]  /*bcd0*/  FFMA.FTZ R109, R183, c[0x0][0x23c], -R125.reuse ;  /* 0x00008f00b76d7a23 */ /* 0x100fe4000001087d */
        /* <DEDUP_REMOVED lines=41> */
[----:B------:R-:W-:Y:S01]  /*bf70*/  FMUL.FTZ R39, R100, R39 ;  /* 0x0000002764277220 */ /* 0x000fe20000410000 */
[----:B------:R-:W-:Y:S01]  /*bf80*/  LDSM.16.MT88.4 R68, [R138+0xa000] ;  /* 0x00a000008a44783b */ /* 0x000fe20000004200 */
[----:B------:R-:W1:Y:S01]  /*bf90*/  MUFU.EX2 R112, R112 ;  /* 0x0000007000707308 */ /* 0x000e620000000800 */
        /* <DEDUP_REMOVED lines=47> */
[C---:B------:R-:W-:Y:S02]  /*c290*/  FMUL.FTZ R57, R101.reuse, R57 ;  /* 0x0000003965397220 */ /* 0x040fe40000410000 */
        /* <DEDUP_REMOVED lines=11> */
[----:B------:R-:W-:Y:S02]  /*c350*/  FFMA.FTZ R130, R103, c[0x0][0x23c], -R125 ;  /* 0x00008f0067827a23 */ /* 0x000fe4000001087d */
[C---:B------:R-:W-:Y:S03]  /*c360*/  HMMA.16816.F32.BF16 R20, R96.reuse, R28, R20 ;  /* 0x0000001c6014723c */ /* 0x040fe60000041814 */
[C---:B------:R-:W-:Y:S01]  /*c370*/  FFMA.FTZ R115, R100.reuse, R167, R115 ;  /* 0x000000a764737223 */ /* 0x040fe20000010073 */
[----:B------:R-:W-:Y:S01]  /*c380*/  MUFU.EX2 R177, R177 ;  /* 0x000000b100b17308 */ /* 0x000fe20000000800 */
[C---:B------:R-:W-:Y:S02]  /*c390*/  FFMA.FTZ R113, R101.reuse, R170, R113 ;  /* 0x000000aa65717223 */ /* 0x040fe40000010071 */
        /* <DEDUP_REMOVED lines=9> */
[C---:B-1----:R-:W-:Y:S02]  /*c430*/  HMMA.16816.F32.BF16 R28, R96.reuse, R88, R28 ;  /* 0x00000058601c723c */ /* 0x042fe4000004181c */
[----:B------:R-:W-:Y:S01]  /*c440*/  MUFU.EX2 R122, R122 ;  /* 0x0000007a007a7308 */ /* 0x000fe20000000800 */
[--C-:B------:R-:W-:Y:S02]  /*c450*/  FFMA.FTZ R124, R124, c[0x0][0x23c], -R125.reuse ;  /* 0x00008f007c7c7a23 */ /* 0x100fe4000001087d */
[----:B------:R-:W-:Y:S02]  /*c460*/  FFMA.FTZ R127, R192, c[0x0][0x23c], -R125 ;  /* 0x00008f00c07f7a23 */ /* 0x000fe4000001087d */
[--C-:B------:R-:W-:Y:S01]  /*c470*/  FFMA.FTZ R126, R126, c[0x0][0x23c], -R119.reuse ;  /* 0x00008f007e7e7a23 */ /* 0x100fe20000010877 */
[C---:B------:R-:W-:Y:S04]  /*c480*/  HMMA.16816.F32.BF16 R32, R96.reuse, R90, R32 ;  /* 0x0000005a6020723c */ /* 0x040fe80000041820 */
[----:B------:R-:W1:Y:S01]  /*c490*/  MUFU.EX2 R121, R121 ;  /* 0x0000007900797308 */ /* 0x000e620000000800 */
[--C-:B------:R-:W-:Y:S02]  /*c4a0*/  FFMA.FTZ R129, R190, c[0x0][0x23c], -R119.reuse ;  /* 0x00008f00be817a23 */ /* 0x100fe40000010877 */
[--C-:B------:R-:W-:Y:S01]  /*c4b0*/  FFMA.FTZ R128, R128, c[0x0][0x23c], -R119.reuse ;  /* 0x00008f0080807a23 */ /* 0x100fe20000010877 */
[C---:B------:R-:W-:Y:S04]  /*c4c0*/  HMMA.16816.F32.BF16 R36, R96.reuse, R76, R36 ;  /* 0x0000004c6024723c */ /* 0x040fe80000041824 */
[----:B------:R-:W-:Y:S02]  /*c4d0*/  FFMA.FTZ R131, R188, c[0x0][0x23c], -R119 ;  /* 0x00008f00bc837a23 */ /* 0x000fe40000010877 */
[----:B------:R-:W-:Y:S01]  /*c4e0*/  MUFU.EX2 R124, R124 ;  /* 0x0000007c007c7308 */ /* 0x000fe20000000800 */
[--C-:B------:R-:W-:Y:S01]  /*c4f0*/  FFMA.FTZ R123, R123, c[0x0][0x23c], -R125.reuse ;  /* 0x00008f007b7b7a23 */ /* 0x100fe2000001087d */
[C---:B------:R-:W-:Y:S01]  /*c500*/  HMMA.16816.F32.BF16 R40, R96.reuse, R78, R40 ;  /* 0x0000004e6028723c */ /* 0x040fe20000041828 */
[----:B------:R-:W3:Y:S03]  /*c510*/  LDSM.16.MT88.4 R76, [R137+0xa000] ;  /* 0x00a00000894c783b */ /* 0x000ee60000004200 */
[--C-:B------:R-:W-:Y:S02]  /*c520*/  FFMA.FTZ R120, R120, c[0x0][0x23c], -R125.reuse ;  /* 0x00008f0078787a23 */ /* 0x100fe4000001087d */
[----:B------:R-:W-:Y:S02]  /*c530*/  FFMA.FTZ R125, R102, c[0x0][0x23c], -R125 ;  /* 0x00008f00667d7a23 */ /* 0x000fe4000001087d */
[----:B------:R-:W4:Y:S01]  /*c540*/  MUFU.EX2 R127, R127 ;  /* 0x0000007f007f7308 */ /* 0x000f220000000800 */
[--C-:B------:R-:W-:Y:S01]  /*c550*/  FFMA.FTZ R118, R118, c[0x0][0x23c], -R119.reuse ;  /* 0x00008f0076767a23 */ /* 0x100fe20000010877 */
[C---:B--2---:R-:W-:Y:S03]  /*c560*/  HMMA.16816.F32.BF16 R44, R96.reuse, R72, R44 ;  /* 0x00000048602c723c */ /* 0x044fe6000004182c */
[--C-:B------:R-:W-:Y:S02]  /*c570*/  FFMA.FTZ R117, R117, c[0x0][0x23c], -R119.reuse ;  /* 0x00008f0075757a23 */ /* 0x100fe40000010877 */
[--C-:B------:R-:W-:Y:S03]  /*c580*/  FFMA.FTZ R116, R116, c[0x0][0x23c], -R119.reuse ;  /* 0x00008f0074747a23 */ /* 0x100fe60000010877 */
[----:B------:R-:W-:Y:S01]  /*c590*/  MUFU.EX2 R126, R126 ;  /* 0x0000007e007e7308 */ /* 0x000fe20000000800 */
[C---:B------:R-:W-:Y:S01]  /*c5a0*/  HMMA.16816.F32.BF16 R48, R96.reuse, R74, R48 ;  /* 0x0000004a6030723c */ /* 0x040fe20000041830 */
[----:B------:R-:W2:Y:S02]  /*c5b0*/  LDSM.16.MT88.4 R72, [R141+0x8800] ;  /* 0x008800008d48783b */ /* 0x000ea40000004200 */
[----:B------:R-:W-:Y:S02]  /*c5c0*/  FFMA.FTZ R119, R114, c[0x0][0x23c], -R119 ;  /* 0x00008f0072777a23 */ /* 0x000fe40000010877 */
[----:B------:R-:W-:Y:S03]  /*c5d0*/  FADD.FTZ R108, R108, R115 ;  /* 0x000000736c6c7221 */ /* 0x000fe60000010000 */
[C---:B------:R-:W-:Y:S01]  /*c5e0*/  HMMA.16816.F32.BF16 R52, R96.reuse, R68, R52 ;  /* 0x000000446034723c */ /* 0x040fe20000041834 */
[----:B------:R-:W5:Y:S03]  /*c5f0*/  MUFU.EX2 R129, R129 ;  /* 0x0000008100817308 */ /* 0x000f660000000800 */
[----:B------:R-:W-:Y:S03]  /*c600*/  FADD.FTZ R112, R112, R113 ;  /* 0x0000007170707221 */ /* 0x000fe60000010000 */
[----:B-1----:R-:W-:Y:S01]  /*c610*/  F2FP.BF16.PACK_AB R69, R121, R122 ;  /* 0x0000007a7945723e */ /* 0x002fe200000010ff */
[C---:B------:R-:W-:Y:S03]  /*c620*/  HMMA.16816.F32.BF16 R56, R96.reuse, R70, R56 ;  /* 0x000000466038723c */ /* 0x040fe60000041838 */
[----:B------:R-:W-:Y:S04]  /*c630*/  MUFU.EX2 R128, R128 ;  /* 0x0000008000807308 */ /* 0x000fe80000000800 */
[----:B----4-:R-:W-:Y:S01]  /*c640*/  F2FP.BF16.PACK_AB R71, R127, R124 ;  /* 0x0000007c7f47723e */ /* 0x010fe200000010ff */
[C---:B---3--:R-:W-:Y:S05]  /*c650*/  HMMA.16816.F32.BF16 R60, R96.reuse, R76, R60 ;  /* 0x0000004c603c723c */ /* 0x048fea000004183c */
[----:B------:R-:W1:Y:S03]  /*c660*/  MUFU.EX2 R131, R131 ;  /* 0x0000008300837308 */ /* 0x000e660000000800 */
[----:B------:R-:W-:Y:S01]  /*c670*/  HMMA.16816.F32.BF16 R64, R96, R78, R64 ;  /* 0x0000004e6040723c */ /* 0x000fe20000041840 */
[----:B------:R-:W3:Y:S03]  /*c680*/  LDSM.16.MT88.4 R76, [R138+0x8800] ;  /* 0x008800008a4c783b */ /* 0x000ee60000004200 */
[----:B-----5:R-:W-:Y:S03]  /*c690*/  F2FP.BF16.PACK_AB R68, R129, R126 ;  /* 0x0000007e8144723e */ /* 0x020fe600000010ff */
[----:B------:R-:W-:Y:S10]  /*c6a0*/  MUFU.EX2 R123, R123 ;  /* 0x0000007b007b7308 */ /* 0x000ff40000000800 */
        /* <DEDUP_REMOVED lines=72> */
[C---:B------:R-:W-:Y:S04]  /*cb30*/  HMMA.16816.F32.BF16 R76, R100.reuse, R74, R24 ;  /* 0x0000004a644c723c */ /* 0x040fe80000041818 */
[----:B------:R-:W-:Y:S04]  /*cb40*/  FADD.FTZ R126, R126, R17 ;  /* 0x000000117e7e7221 */ /* 0x000fe80000010000 */
[C---:B--2---:R-:W-:Y:S04]  /*cb50*/  HMMA.16816.F32.BF16 R72, R100.reuse, R68, R28 ;  /* 0x000000446448723c */ /* 0x044fe8000004181c */
[----:B------:R-:W-:Y:S04]  /*cb60*/  FADD.FTZ R129, R129, R126 ;  /* 0x0000007e81817221 */ /* 0x000fe80000010000 */
[C---:B------:R-:W-:Y:S08]  /*cb70*/  HMMA.16816.F32.BF16 R68, R100.reuse, R70, R32 ;  /* 0x000000466444723c */ /* 0x040ff00000041820 */
[C---:B---3--:R-:W-:Y:S08]  /*cb80*/  HMMA.16816.F32.BF16 R36, R100.reuse, R4, R36 ;  /* 0x000000046424723c */ /* 0x048ff00000041824 */
[C---:B------:R-:W-:Y:S01]  /*cb90*/  HMMA.16816.F32.BF16 R40, R100.reuse, R6, R40 ;  /* 0x000000066428723c */ /* 0x040fe20000041828 */
[----:B------:R-:W1:Y:S07]  /*cba0*/  LDSM.16.MT88.4 R4, [R137+0xb800] ;  /* 0x00b800008904783b */ /* 0x000e6e0000004200 */
[C---:B----4-:R-:W-:Y:S07]  /*cbb0*/  HMMA.16816.F32.BF16 R44, R100.reuse, R8, R44 ;  /* 0x00000008642c723c */ /* 0x050fee000004182c */
[----:B------:R-:W-:Y:S01]  /*cbc0*/  FADD.FTZ R9, R109, R108 ;  /* 0x0000006c6d097221 */ /* 0x000fe20000010000 */
[C---:B------:R-:W-:Y:S04]  /*cbd0*/  HMMA.16816.F32.BF16 R48, R100.reuse, R10, R48 ;  /* 0x0000000a6430723c */ /* 0x040fe80000041830 */
[----:B------:R-:W-:Y:S01]  /*cbe0*/  FADD.FTZ R9, R104, R9 ;  /* 0x0000000968097221 */ /* 0x000fe20000010000 */
[----:B------:R-:W-:Y:S02]  /*cbf0*/  MOV R104, R3 ;  /* 0x0000000300687202 */ /* 0x000fe40000000f00 */
[----:B------:R-:W-:Y:S01]  /*cc00*/  FADD.FTZ R10, R128, R129 ;  /* 0x00000081800a7221 */ /* 0x000fe20000010000 */
[C---:B-----5:R-:W-:Y:S04]  /*cc10*/  HMMA.16816.F32.BF16 R52, R100.reuse, R12, R52 ;  /* 0x0000000c6434723c */ /* 0x060fe80000041834 */
        /* <DEDUP_REMOVED lines=14> */
[----:B------:R-:W-:Y:S01]  /*cd00*/  FADD.FTZ R180, R180, R171 ;  /* 0x000000abb4b47221 */ /* 0x000fe20000010000 */
[----:B------:R-:W-:Y:S01]  /*cd10*/  MOV R101, R2 ;  /* 0x0000000200657202 */ /* 0x000fe20000000f00 */
        /* <DEDUP_REMOVED lines=10> */
.L_x_7602:
        /* <DEDUP_REMOVED lines=158> */
[----:B------:R-:W-:Y:S04]  /*d7a0*/  STS.64 [R12+0x4800], R50 ;  /* 0x004800320c007388 */ /* 0x000fe80000000a00 */
[----:B------:R-:W-:Y:S04]  /*d7b0*/  STS.64 [R16+0x4000], R52 ;  /* 0x0040003410007388 */ /* 0x000fe80000000a00 */
[----:B------:R-:W-:Y:S01]  /*d7c0*/  STS.64 [R16+0x4800], R54 ;  /* 0x0048003610007388 */ /* 0x000fe20000000a00 */
[----:B-1----:R-:W-:-:S03]  /*d7d0*/  SHF.L.U32 R14, R10, 0x2, RZ ;  /* 0x000000020a0e7819 */ /* 0x002fc600000006ff */
[----:B------:R-:W-:Y:S04]  /*d7e0*/  STS.64 [R18+0x4000], R56 ;  /* 0x0040003812007388 */ /* 0x000fe80000000a00 */
[----:B------:R-:W-:Y:S01]  /*d7f0*/  STS.64 [R18+0x4800], R58 ;  /* 0x0048003a12007388 */ /* 0x000fe20000000a00 */
[----:B--2---:R-:W-:-:S03]  /*d800*/  IADD3 R15, -R160, RZ, RZ ;  /* 0x000000ffa00f7210 */ /* 0x004fc60007ffe1ff */
[----:B------:R-:W-:Y:S04]  /*d810*/  STS.64 [R19+0x4000], R60 ;  /* 0x0040003c13007388 */ /* 0x000fe80000000a00 */
[----:B------:R-:W-:Y:S04]  /*d820*/  STS.64 [R19+0x4800], R62 ;  /* 0x0048003e13007388 */ /* 0x000fe80000000a00 */
[----:B------:R1:W-:Y:S04]  /*d830*/  STS.64 [R17+0x4000], R64 ;  /* 0x0040004011007388 */ /* 0x0003e80000000a00 */
[----:B------:R2:W-:Y:S04]  /*d840*/  STS.64 [R17+0x4800], R66 ;  /* 0x0048004211007388 */ /* 0x0005e80000000a00 */
[----:B------:R-:W-:Y:S06]  /*d850*/  BAR.SYNC.DEFER_BLOCKING 0x0 ;  /* 0x0000000000007b1d */ /* 0x000fec0000010000 */
[----:B------:R-:W3:Y:S04]  /*d860*/  S2R R8, SR_CTAID.Z ;  /* 0x0000000000087919 */ /* 0x000ee80000002700 */
[----:B------:R-:W4:Y:S04]  /*d870*/  S2R R9, SR_CTAID.Y ;  /* 0x0000000000097919 */ /* 0x000f280000002600 */
[----:B------:R-:W5:Y:S01]  /*d880*/  S2R R11, SR_CTAID.X ;  /* 0x00000000000b7919 */ /* 0x000f620000002500 */
[----:B-1----:R-:W-:-:S02]  /*d890*/  LOP3.LUT R65, R0, 0xffffffe0, RZ, 0xc0, !PT ;  /* 0xffffffe000417812 */ /* 0x002fc400078ec0ff */
[----:B------:R-:W-:Y:S01]  /*d8a0*/  MOV R0, 0xff800000 ;  /* 0xff80000000007802 */ /* 0x000fe20000000f00 */
[----:B------:R-:W-:Y:S01]  /*d8b0*/  @P4 FFMA.FTZ R0, R3, c[0x0][0x238], R6 ;  /* 0x00008e0003004a23 */ /* 0x000fe20000010006 */
[----:B------:R-:W-:Y:S01]  /*d8c0*/  IADD3 R65, -R65, R4, RZ ;  /* 0x0000000441417210 */ /* 0x000fe20007ffe1ff */
[----:B------:R2:W1:Y:S01]  /*d8d0*/  LDS.128 R80, [R7.X4] ;  /* 0x0000000007507984 */ /* 0x0004620000004c00 */
[----:B------:R-:W-:Y:S01]  /*d8e0*/  MOV R4, 0xff800000 ;  /* 0xff80000000047802 */ /* 0x000fe20000000f00 */
[----:B------:R-:W-:Y:S01]  /*d8f0*/  @P3 FFMA.FTZ R4, R2, c[0x0][0x238], R5 ;  /* 0x00008e0002043a23 */ /* 0x000fe20000010005 */
[----:B------:R-:W-:Y:S01]  /*d900*/  LOP3.LUT P0, RZ, R65, 0x3, RZ, 0xc0, !PT ;  /* 0x0000000341ff7812 */ /* 0x000fe2000780c0ff */
[----:B------:R2:W1:Y:S01]  /*d910*/  LDS.128 R76, [R7.X4+0x800] ;  /* 0x00080000074c7984 */ /* 0x0004620000004c00 */
[----:B---3--:R-:W-:Y:S01]  /*d920*/  IMAD R8, R15, c[0x0][0x1c0], R8 ;  /* 0x000070000f087a24 */ /* 0x008fe200078e0208 */
[----:B------:R-:W-:Y:S02]  /*d930*/  SHF.R.S32.HI R15, RZ, 0x1f, R14 ;  /* 0x0000001fff0f7819 */ /* 0x000fe4000001140e */
[----:B------:R2:W3:Y:S01]  /*d940*/  LDS.128 R72, [R7.X4+0x1000] ;  /* 0x0010000007487984 */ /* 0x0004e20000004c00 */
[----:B----4-:R-:W-:-:S03]  /*d950*/  IMAD R9, R9, c[0x0][0x210], R160 ;  /* 0x0000840009097a24 */ /* 0x010fc600078e02a0 */
[----:B------:R2:W4:Y:S01]  /*d960*/  LDS.128 R68, [R7.X4+0x1800] ;  /* 0x0018000007447984 */ /* 0x0005220000004c00 */
[----:B-----5:R-:W-:Y:S01]  /*d970*/  SHF.L.U32 R11, R11, 0x6, RZ ;  /* 0x000000060b0b7819 */ /* 0x020fe200000006ff */
[----:B------:R-:W-:Y:S02]  /*d980*/  IMAD R8, R9, c[0x0][0x1c0], R8 ;  /* 0x0000700009087a24 */ /* 0x000fe400078e0208 */
[----:B------:R2:W1:Y:S02]  /*d990*/  LDS.128 R56, [R7.X4+0x2000] ;  /* 0x0020000007387984 */ /* 0x0004640000004c00 */
        /* <DEDUP_REMOVED lines=20> */
[----:B--2---:R-:W-:-:S05]  /*dae0*/  LEA.HI.X R7, R2, c[0x0][0x20c], R3, 0x2, P0 ;  /* 0x0000830002077a11 */ /* 0x004fca00000f1403 */
[----:B------:R2:W-:Y:S04]  /*daf0*/  @!P2 STG.E [R6.64], R0 ;  /* 0x000000000600a986 */ /* 0x0005e8000c101908 */
[----:B------:R2:W-:Y:S02]  /*db00*/  @!P1 STG.E [R6.64+0x20], R4 ;  /* 0x0000200406009986 */ /* 0x0005e4000c101908 */
.L_x_7608:
[----:B---34-:R-:W-:Y:S05]  /*db10*/  BSYNC B0 ;  /* 0x0000000000007941 */ /* 0x018fea0003800000 */
.L_x_7607:
[C---:B--2---:R-:W-:Y:S01]  /*db20*/  IMAD.WIDE R4, R13.reuse, 0x80, R14 ;  /* 0x000000800d047825 */ /* 0x044fe200078e020e */
        /* <DEDUP_REMOVED lines=14> */
.L_x_7610:
[----:B------:R-:W-:Y:S05]  /*dc10*/  BSYNC B0 ;  /* 0x0000000000007941 */ /* 0x000fea0003800000 */
.L_x_7609:
        /* <DEDUP_REMOVED lines=8> */
.L_x_7612:
[----:B------:R-:W-:Y:S05]  /*dca0*/  BSYNC B0 ;  /* 0x0000000000007941 */ /* 0x000fea0003800000 */
.L_x_7611:
        /* <DEDUP_REMOVED lines=8> */
.L_x_7614:
[----:B------:R-:W-:Y:S05]  /*dd30*/  BSYNC B0 ;  /* 0x0000000000007941 */ /* 0x000fea0003800000 */
.L_x_7613:
        /* <DEDUP_REMOVED lines=8> */
.L_x_7616:
[----:B------:R-:W-:Y:S05]  /*ddc0*/  BSYNC B0 ;  /* 0x0000000000007941 */ /* 0x000fea0003800000 */
.L_x_7615:
        /* <DEDUP_REMOVED lines=8> */
.L_x_7618:
[----:B------:R-:W-:Y:S05]  /*de50*/  BSYNC B0 ;  /* 0x0000000000007941 */ /* 0x000fea0003800000 */
.L_x_7617:
        /* <DEDUP_REMOVED lines=8> */
.L_x_7620:
[----:B------:R-:W-:Y:S05]  /*dee0*/  BSYNC B0 ;  /* 0x0000000000007941 */ /* 0x000fea0003800000 */
.L_x_7619:
        /* <DEDUP_REMOVED lines=8> */
.L_x_7622:
[----:B------:R-:W-:Y:S05]  /*df70*/  BSYNC B0 ;  /* 0x0000000000007941 */ /* 0x000fea0003800000 */
.L_x_7621:
        /* <DEDUP_REMOVED lines=9> */
.L_x_7623:
        /* <DEDUP_REMOVED lines=15> */
.L_x_8393:


//--------------------- .text._ZN5flash24flash_fwd_splitkv_kernelI23Flash_fwd_kernel_traitsILi128ELi64ELi64ELi4ELb0ELb0EN7cutlass10bfloat16_tE19Flash_kernel_traitsILi128ELi64ELi64ELi4ES3_EELb1ELb0ELb0ELb0ELb1ELb0ELb1ELb1EEEvNS_16Flash_fwd_paramsE --------------------------
	.section	.text._ZN5flash24flash_fwd_splitkv_kernelI23Flash_fwd_kernel_traitsILi128ELi64ELi64ELi4ELb0ELb0EN7cutlass10bfloat16_tE19Flash_kernel_traitsILi128ELi64ELi64ELi4ES3_EELb1ELb0ELb0ELb0ELb1ELb0ELb1ELb1EEEvNS_16Flash_fwd_paramsE,"ax",@progbits
	.sectioninfo	@"SHI_REGISTERS=176"
	.align	128
        .global         _ZN5flash24flash_fwd_splitkv_kernelI23Flash_fwd_kernel_traitsILi128ELi64ELi64ELi4ELb0ELb0EN7cutlass10bfloat16_tE19Flash_kernel_traitsILi128ELi64ELi64ELi4ES3_EELb1ELb0ELb0ELb0ELb1ELb0ELb1ELb1EEEvNS_16Flash_fwd_paramsE
        .type           _ZN5flash24flash_fwd_splitkv_kernelI23Flash_fwd_kernel_traitsILi128ELi64ELi64ELi4ELb0ELb0EN7cutlass10bfloat16_tE19Flash_kernel_traitsILi128ELi64ELi64ELi4ES3_EELb1ELb0ELb0ELb0ELb1ELb0ELb1ELb1EEEvNS_16Flash_fwd_paramsE,@function
        .size           _ZN5flash24flash_fwd_splitkv_kernelI23Flash_fwd_kernel_traitsILi128ELi64ELi64ELi4ELb0ELb0EN7cutlass10bfloat16_tE19Flash_kernel_traitsILi128ELi64ELi64ELi4ES3_EELb1ELb0ELb0ELb0ELb1ELb0ELb1ELb1EEEvNS_16Flash_fwd_paramsE,(.L_x_8394 - _ZN5flash24flash_fwd_splitkv_kernelI23Flash_fwd_kernel_traitsILi128ELi64ELi64ELi4ELb0ELb0EN7cutlass10bfloat16_tE19Flash_kernel_traitsILi128ELi64ELi64ELi4ES3_EELb1ELb0ELb0ELb0ELb1ELb0ELb1ELb1EEEvNS_16Flash_fwd_paramsE)
        .other          _ZN5flash24flash_fwd_splitkv_kernelI23Flash_fwd_kernel_traitsILi128ELi64ELi64ELi4ELb0ELb0EN7cutlass10bfloat16_tE19Flash_kernel_traitsILi128ELi64ELi64ELi4ES3_EELb1ELb0ELb0ELb0ELb1ELb0ELb1ELb1EEEvNS_16Flash_fwd_paramsE,@"STO_CUDA_ENTRY STV_DEFAULT"
_ZN5flash24flash_fwd_splitkv_kernelI23Flash_fwd_kernel_traitsILi128ELi64ELi64ELi4ELb0ELb0EN7cutlass10bfloat16_tE19Flash_kernel_traitsILi128ELi64ELi64ELi4ES3_EELb1ELb0ELb0ELb0ELb1ELb0ELb1ELb1EEEvNS_16Flash_fwd_paramsE:
.text._ZN5flash24flash_fwd_splitkv_kernelI23Flash_fwd_kernel_traitsILi128ELi64ELi64ELi4ELb0ELb0EN7cutlass10bfloat16_tE19Flash_kernel_traitsILi128ELi64ELi64ELi4ES3_EELb1ELb0ELb0ELb0ELb1ELb0ELb1ELb1EEEvNS_16Flash_fwd_paramsE:
[----:B------:R-:W-:Y:S02]  /*0000*/  MOV R1, c[0x0][0x28] ;  /* 0x00000a0000017a02 */ /* 0x000fe40000000f00 */
[----:B------:R-:W1:Y:S01]  /*0010*/  I2F.U32.RP R4, c[0x0][0x1c0] ;  /* 0x0000700000047b06 */ /* 0x000e620000209000 */
[----:B------:R-:W2:Y:S01]  /*0020*/  S2R R5, SR_CTAID.Z ;  /* 0x0000000000057919 */ /* 0x000ea20000002700 */
[----:B------:R-:W-:Y:S01]  /*0030*/  IMAD.MOV.U32 R2, RZ, RZ, RZ ;  /* 0x000000ffff027224 */ /* 0x000fe200078e00ff */
[----:B------:R-:W-:Y:S01]  /*0040*/  ISETP.NE.U32.AND P0, PT, RZ, c[0x0][0x1c0], PT ;  /* 0x00007000ff007a0c */ /* 0x000fe20003f05070 */
[----:B------:R-:W-:Y:S01]  /*0050*/  IMAD.MOV.U32 R96, RZ, RZ, 0x4 ;  /* 0x00000004ff607424 */ /* 0x000fe200078e00ff */
[----:B------:R-:W-:Y:S01]  /*0060*/  ISETP.NE.U32.AND P5, PT, RZ, c[0x0][0x250], PT ;  /* 0x00009400ff007a0c */ /* 0x000fe20003fa5070 */
[----:B------:R-:W-:-:S03]  /*0070*/  ULDC.64 UR6, c[0x0][0x118] ;  /* 0x0000460000067ab9 */ /* 0x000fc60000000a00 */
        /* <DEDUP_REMOVED lines=8> */
[----:B------:R-:W-:-:S04]  /*0100*/  IMAD.HI.U32 R2, R3, R7, R2 ;  /* 0x0000000703027227 */ /* 0x000fc800078e0002 */
[----:B------:R-:W-:Y:S02]  /*0110*/  IMAD.MOV.U32 R3, RZ, RZ, -0x1 ;  /* 0xffffffffff037424 */ /* 0x000fe400078e00ff */
        /* <DEDUP_REMOVED lines=35> */
.L_x_7624:
[----:B-1-34-:R-:W-:Y:S02]  /*0350*/  MOV R5, c[0x0][0x218] ;  /* 0x0000860000057a02 */ /* 0x01afe40000000f00 */
.L_x_7625:
        /* <DEDUP_REMOVED lines=47> */
[----:B------:R-:W-:-:S03]  /*0650*/  IADD3 R7, -R156, 0x7f, R65 ;  /* 0x0000007f9c077810 */ /* 0x000fc60007ffe141 */
[----:B------:R-:W-:Y:S01]  /*0660*/  @!P0 IMAD.MOV R2, RZ, RZ, -R2 ;  /* 0x000000ffff028224 */ /* 0x000fe200078e0a02 */
[----:B------:R-:W-:Y:S02]  /*0670*/  @!P1 LOP3.LUT R2, RZ, c[0x0][0x10], RZ, 0x33, !PT ;  /* 0x00000400ff029a12 */ /* 0x000fe400078e33ff */
[----:B------:R-:W-:-:S03]  /*0680*/  IADD3 R7, R7, c[0x0][0x2e8], R62 ;  /* 0x0000ba0007077a10 */ /* 0x000fc60007ffe03e */
[----:B------:R-:W-:Y:S01]  /*0690*/  IMAD R155, R2, R0, RZ ;  /* 0x00000000029b7224 */ /* 0x000fe200078e02ff */
[----:B------:R-:W-:-:S03]  /*06a0*/  SHF.R.S32.HI R102, RZ, 0x1f, R7 ;  /* 0x0000001fff667819 */ /* 0x000fc60000011407 */
[----:B------:R-:W-:Y:S01]  /*06b0*/  IMAD.IADD R2, R2, 0x1, R155 ;  /* 0x0000000102027824 */ /* 0x000fe200078e029b */
[----:B------:R-:W-:-:S04]  /*06c0*/  LEA.HI R102, R102, R7, RZ, 0x6 ;  /* 0x0000000766667211 */ /* 0x000fc800078f30ff */
[----:B------:R-:W-:Y:S02]  /*06d0*/  SHF.R.S32.HI R102, RZ, 0x6, R102 ;  /* 0x00000006ff667819 */ /* 0x000fe40000011466 */
        /* <DEDUP_REMOVED lines=10> */
[--C-:B------:R-:W-:Y:S01]  /*0780*/  IMAD R3, R138, c[0x0][0x214], R65.reuse ;  /* 0x000085008a037a24 */ /* 0x100fe200078e0241 */
[----:B------:R-:W-:Y:S01]  /*0790*/  SHF.R.S32.HI R0, RZ, 0x4, R2 ;  /* 0x00000004ff007819 */ /* 0x000fe20000011402 */
[----:B------:R-:W-:Y:S02]  /*07a0*/  IMAD.IADD R65, R156, 0x1, -R65 ;  /* 0x000000019c417824 */ /* 0x000fe400078e0a41 */
[----:B------:R-:W-:Y:S01]  /*07b0*/  IMAD.IADD R4, R61, 0x1, -R4 ;  /* 0x000000013d047824 */ /* 0x000fe200078e0a04 */
[C---:B------:R-:W-:Y:S01]  /*07c0*/  IADD3 R12, R0.reuse, 0x10, RZ ;  /* 0x00000010000c7810 */ /* 0x040fe20007ffe0ff */
[----:B------:R-:W-:Y:S01]  /*07d0*/  IMAD R5, R3, c[0x0][0x22c], RZ ;  /* 0x00008b0003057a24 */ /* 0x000fe200078e02ff */
[----:B------:R-:W-:Y:S01]  /*07e0*/  IADD3 R10, R0, 0x18, RZ ;  /* 0x00000018000a7810 */ /* 0x000fe20007ffe0ff */
[----:B------:R-:W-:Y:S01]  /*07f0*/  IMAD.SHL.U32 R6, R4, 0x4, RZ ;  /* 0x0000000404067824 */ /* 0x000fe200078e00ff */
[----:B------:R-:W-:-:S02]  /*0800*/  IADD3 R4, R0, 0x8, RZ ;  /* 0x0000000800047810 */ /* 0x000fc40007ffe0ff */
[----:B------:R-:W-:Y:S02]  /*0810*/  IADD3 R8, R0, 0x20, RZ ;  /* 0x0000002000087810 */ /* 0x000fe40007ffe0ff */
[--C-:B------:R-:W-:Y:S02]  /*0820*/  SHF.R.S32.HI R7, RZ, 0x1f, R6.reuse ;  /* 0x0000001fff077819 */ /* 0x100fe40000011406 */
[-C--:B------:R-:W-:Y:S02]  /*0830*/  ISETP.GE.AND P2, PT, R4, R65.reuse, PT ;  /* 0x000000410400720c */ /* 0x080fe40003f46270 */
[CC--:B------:R-:W-:Y:S01]  /*0840*/  ISETP.GE.AND P3, PT, R0.reuse, R65.reuse, PT ;  /* 0x000000410000720c */ /* 0x0c0fe20003f66270 */
[----:B------:R-:W-:Y:S01]  /*0850*/  IMAD.WIDE R6, R0, 0x80, R6 ;  /* 0x0000008000067825 */ /* 0x000fe200078e0206 */
[-C--:B------:R-:W-:Y:S02]  /*0860*/  ISETP.GE.AND P1, PT, R10, R65.reuse, PT ;  /* 0x000000410a00720c */ /* 0x080fe40003f26270 */
[----:B------:R-:W-:-:S02]  /*0870*/  ISETP.GE.AND P4, PT, R8, R65, PT ;  /* 0x000000410800720c */ /* 0x000fc40003f86270 */
[C---:B------:R-:W-:Y:S02]  /*0880*/  IADD3 R2, P0, R5.reuse, R6, RZ ;  /* 0x0000000605027210 */ /* 0x040fe40007f1e0ff */
[----:B------:R-:W-:Y:S02]  /*0890*/  ISETP.GE.OR P5, PT, R4, R65, P6 ;  /* 0x000000410400720c */ /* 0x000fe400037a6670 */
[----:B------:R-:W-:Y:S02]  /*08a0*/  LEA.HI.X.SX32 R5, R5, R7, 0x1, P0 ;  /* 0x0000000705057211 */ /* 0x000fe400000f0eff */
[----:B------:R-:W-:Y:S02]  /*08b0*/  LEA R14, P0, R2, c[0x0][0x1d8], 0x2 ;  /* 0x00007600020e7a11 */ /* 0x000fe400078010ff */
[----:B------:R-:W-:Y:S02]  /*08c0*/  IADD3 R6, R0, 0x28, RZ ;  /* 0x0000002800067810 */ /* 0x000fe40007ffe0ff */
[----:B------:R-:W-:-:S02]  /*08d0*/  LEA.HI.X R15, R2, c[0x0][0x1dc], R5, 0x2, P0 ;  /* 0x00007700020f7a11 */ /* 0x000fc400000f1405 */
[-C--:B------:R-:W-:Y:S02]  /*08e0*/  ISETP.GE.AND P0, PT, R12, R65.reuse, PT ;  /* 0x000000410c00720c */ /* 0x080fe40003f06270 */
[C---:B------:R-:W-:Y:S01]  /*08f0*/  IADD3 R4, R0.reuse, 0x30, RZ ;  /* 0x0000003000047810 */ /* 0x040fe20007ffe0ff */
[----:B------:R1:W-:Y:S01]  /*0900*/  @!P3 STG.E.128 [R14.64], RZ ;  /* 0x000000ff0e00b986 */ /* 0x0003e2000c101d06 */
[----:B------:R-:W-:Y:S02]  /*0910*/  IADD3 R2, R0, 0x38, RZ ;  /* 0x0000003800027810 */ /* 0x000fe40007ffe0ff */
        /* <DEDUP_REMOVED lines=48> */
.L_x_7626:
        /* <DEDUP_REMOVED lines=95> */
.L_x_7627:
        /* <DEDUP_REMOVED lines=16> */
.L_x_7629:
        /* <DEDUP_REMOVED lines=15> */
[----:B------:R-:W-:Y:S02]  /*1400*/  IMAD.MOV R5, RZ, RZ, -R2 ;  /* 0x000000ffff057224 */ /* 0x000fe400078e0a02 */
[----:B------:R-:W-:-:S04]  /*1410*/  @P4 IMAD.WIDE.U32 R12, R15, c[0x0][0x1a0], RZ ;  /* 0x000068000f0c4a25 */ /* 0x000fc800078e00ff */
[----:B------:R-:W-:Y:S01]  /*1420*/  IMAD R5, R4, R5, R0 ;  /* 0x0000000504057224 */ /* 0x000fe200078e0200 */
[----:B------:R-:W-:Y:S01]  /*1430*/  LOP3.LUT R0, R138, c[0x0][0x1c8], RZ, 0x3c, !PT ;  /* 0x000072008a007a12 */ /* 0x000fe200078e3cff */
[----:B------:R-:W-:Y:S02]  /*1440*/  @P4 IMAD R15, R15, c[0x0][0x1a4], R13 ;  /* 0x000069000f0f4a24 */ /* 0x000fe400078e020d */
[----:B------:R-:W-:Y:S01]  /*1450*/  IMAD.MOV.U32 R13, RZ, RZ, R7 ;  /* 0x000000ffff0d7224 */ /* 0x000fe200078e0007 */
        /* <DEDUP_REMOVED lines=12> */
[----:B------:R-:W-:Y:S02]  /*1520*/  IMAD.IADD R145, R11, 0x1, R4 ;  /* 0x000000010b917824 */ /* 0x000fe400078e0204 */
[----:B------:R-:W-:Y:S01]  /*1530*/  @P4 IMAD.MOV.U32 R4, RZ, RZ, R12 ;  /* 0x000000ffff044224 */ /* 0x000fe200078e000c */
        /* <DEDUP_REMOVED lines=17> */
.L_x_7628:
[----:B------:R1:W5:Y:S01]  /*1650*/  @P5 LDG.E R118, [R140.64] ;  /* 0x000000068c765981 */ /* 0x000362000c1e1900 */
[----:B------:R-:W-:Y:S01]  /*1660*/  ISETP.NE.AND P0, PT, R3, -0x1, PT ;  /* 0xffffffff0300780c */ /* 0x000fe20003f05270 */
[----:B------:R-:W-:Y:S01]  /*1670*/  IMAD.MOV.U32 R17, RZ, RZ, 0x2 ;  /* 0x00000002ff117424 */ /* 0x000fe200078e00ff */
[----:B------:R-:W-:Y:S01]  /*1680*/  SHF.R.S32.HI R70, RZ, 0x1f, R61 ;  /* 0x0000001fff467819 */ /* 0x000fe2000001143d */
[----:B------:R-:W-:Y:S01]  /*1690*/  IMAD.MOV.U32 R80, RZ, RZ, c[0x0][0x230] ;  /* 0x00008c00ff507624 */ /* 0x000fe200078e00ff */
[----:B------:R-:W-:Y:S01]  /*16a0*/  MOV R18, RZ ;  /* 0x000000ff00127202 */ /* 0x000fe20000000f00 */
[----:B------:R-:W-:Y:S01]  /*16b0*/  IMAD.MOV.U32 R19, RZ, RZ, c[0x0][0x230] ;  /* 0x00008c00ff137624 */ /* 0x000fe200078e00ff */
[CC--:B------:R-:W-:Y:S01]  /*16c0*/  LEA.HI R136, R70.reuse, R61.reuse, RZ, 0x3 ;  /* 0x0000003d46887211 */ /* 0x0c0fe200078f18ff */
[----:B------:R-:W-:Y:S01]  /*16d0*/  IMAD.MOV.U32 R147, RZ, RZ, c[0x0][0x198] ;  /* 0x00006600ff937624 */ /* 0x000fe200078e00ff */
[----:B------:R-:W-:Y:S01]  /*16e0*/  LEA.HI R63, R70, R61, RZ, 0x5 ;  /* 0x0000003d463f7211 */ /* 0x000fe200078f28ff */
[----:B------:R-:W-:Y:S01]  /*16f0*/  IMAD.HI.U32 R80, R17, R80, R18 ;  /* 0x0000005011507227 */ /* 0x000fe200078e0012 */
[----:B------:R-:W-:-:S02]  /*1700*/  LOP3.LUT R66, R136, 0xfffffff8, RZ, 0xc0, !PT ;  /* 0xfffffff888427812 */ /* 0x000fc400078ec0ff */
[----:B------:R-:W-:Y:S01]  /*1710*/  SHF.R.S32.HI R136, RZ, 0x3, R136 ;  /* 0x00000003ff887819 */ /* 0x000fe20000011488 */
[----:B------:R-:W-:Y:S01]  /*1720*/  @P0 IMAD.WIDE.U32 R18, R3, c[0x0][0x190], RZ ;  /* 0x0000640003120a25 */ /* 0x000fe200078e00ff */
[----:B------:R-:W-:Y:S02]  /*1730*/  SHF.R.S32.HI R79, RZ, 0x1, R80 ;  /* 0x00000001ff4f7819 */ /* 0x000fe40000011450 */
[----:B------:R-:W-:Y:S01]  /*1740*/  SHF.L.U32 R17, R136, 0x6, RZ ;  /* 0x0000000688117819 */ /* 0x000fe200000006ff */
[----:B-----5:R-:W-:Y:S01]  /*1750*/  @!P0 IMAD R6, R9, c[0x0][0x178], RZ ;  /* 0x00005e0009068a24 */ /* 0x020fe200078e02ff */
[----:B------:R-:W-:Y:S01]  /*1760*/  SHF.R.S32.HI R137, RZ, 0x1f, R136 ;  /* 0x0000001fff897819 */ /* 0x000fe20000011488 */
[----:B------:R-:W-:Y:S01]  /*1770*/  IMAD.IADD R66, R61, 0x1, -R66 ;  /* 0x000000013d427824 */ /* 0x000fe200078e0a42 */
[----:B------:R-:W-:Y:S01]  /*1780*/  LOP3.LUT R17, R17, 0x1c0, RZ, 0xc0, !PT ;  /* 0x000001c011117812 */ /* 0x000fe200078ec0ff */
[----:B------:R-:W-:Y:S01]  /*1790*/  @P0 IMAD R19, R3, c[0x0][0x194], R19 ;  /* 0x0000650003130a24 */ /* 0x000fe200078e0213 */
[----:B------:R-:W-:Y:S01]  /*17a0*/  LOP3.LUT R64, R63, 0xffffffe0, RZ, 0xc0, !PT ;  /* 0xffffffe03f407812 */ /* 0x000fe200078ec0ff */
[----:B------:R-:W-:Y:S01]  /*17b0*/  @!P0 IMAD.WIDE.U32 R20, R157, c[0x0][0x178], RZ ;  /* 0x00005e009d148a25 */ /* 0x000fe200078e00ff */
[----:B------:R-:W-:-:S02]  /*17c0*/  SHF.L.U32 R16, R66, 0x3, RZ ;  /* 0x0000000342107819 */ /* 0x000fc400000006ff */
[----:B------:R-:W-:Y:S01]  /*17d0*/  SHF.L.U32 R76, R66, 0x2, RZ ;  /* 0x00000002424c7819 */ /* 0x000fe200000006ff */
[----:B------:R-:W-:Y:S01]  /*17e0*/  @!P0 IMAD R3, R157, c[0x0][0x17c], R6 ;  /* 0x00005f009d038a24 */ /* 0x000fe200078e0206 */
[----:B------:R-:W-:Y:S01]  /*17f0*/  SHF.R.U32.HI R6, RZ, 0x3, R17 ;  /* 0x00000003ff067819 */ /* 0x000fe20000011611 */
[----:B------:R-:W-:Y:S01]  /*1800*/  @!P0 IMAD.MOV.U32 R18, RZ, RZ, R20 ;  /* 0x000000ffff128224 */ /* 0x000fe200078e0014 */
[----:B------:R-:W-:Y:S01]  /*1810*/  SHF.L.U64.HI R72, R147, R96, c[0x0][0x19c] ;  /* 0x0000670093487619 */ /* 0x000fe20000010260 */
[----:B------:R-:W-:Y:S01]  /*1820*/  @!P0 IMAD.IADD R19, R21, 0x1, R3 ;  /* 0x0000000115138824 */ /* 0x000fe200078e0203 */
[----:B------:R-:W-:Y:S01]  /*1830*/  LOP3.LUT R21, R17, 0x38, R16, 0xf8, !PT ;  /* 0x0000003811157812 */ /* 0x000fe200078ef810 */
[----:B------:R-:W-:Y:S01]  /*1840*/  IMAD.WIDE R22, R23, 0x40, R136 ;  /* 0x0000004017167825 */ /* 0x000fe200078e0288 */
[----:B------:R-:W-:Y:S02]  /*1850*/  SHF.R.S32.HI R17, RZ, 0x1f, R16 ;  /* 0x0000001fff117819 */ /* 0x000fe40000011410 */
[----:B------:R-:W-:Y:S01]  /*1860*/  IADD3 R14, P0, R16, R4, RZ ;  /* 0x00000004100e7210 */ /* 0x000fe20007f1e0ff */
[----:B------:R-:W-:Y:S01]  /*1870*/  IMAD R3, R0, c[0x0][0x1b8], RZ ;  /* 0x00006e0000037a24 */ /* 0x000fe200078e02ff */
[----:B------:R-:W-:Y:S01]  /*1880*/  IADD3 R18, P1, R16, R18, RZ ;  /* 0x0000001210127210 */ /* 0x000fe20007f3e0ff */
[----:B------:R-:W-:Y:S01]  /*1890*/  IMAD R77, R136, R79, R76 ;  /* 0x0000004f884d7224 */ /* 0x000fe200078e024c */
[----:B------:R-:W-:Y:S01]  /*18a0*/  LEA.HI R4, R70, R61, RZ, 0x6 ;  /* 0x0000003d46047211 */ /* 0x000fe200078f30ff */
[----:B------:R-:W-:Y:S01]  /*18b0*/  IMAD.X R15, R17, 0x1, R15, P0 ;  /* 0x00000001110f7824 */ /* 0x000fe200000e060f */
[----:B------:R-:W-:Y:S01]  /*18c0*/  IADD3 R104, P0, R136, R13, RZ ;  /* 0x0000000d88687210 */ /* 0x000fe20007f1e0ff */
[----:B------:R-:W-:Y:S01]  /*18d0*/  IMAD R13, R23, c[0x0][0x190], RZ ;  /* 0x00006400170d7a24 */ /* 0x000fe200078e02ff */
[----:B------:R-:W-:Y:S01]  /*18e0*/  LOP3.LUT R6, R21, R6, RZ, 0x3c, !PT ;  /* 0x0000000615067212 */ /* 0x000fe200078e3cff */
[----:B------:R-:W-:Y:S01]  /*18f0*/  IMAD.X R19, R17, 0x1, R19, P1 ;  /* 0x0000000111137824 */ /* 0x000fe200008e0613 */
[----:B------:R-:W-:Y:S01]  /*1900*/  LEA.HI R70, R70, R61, RZ, 0x4 ;  /* 0x0000003d46467211 */ /* 0x000fe200078f20ff */
[----:B------:R-:W-:Y:S01]  /*1910*/  IMAD.X R5, R137, 0x1, R5, P0 ;  /* 0x0000000189057824 */ /* 0x000fe200000e0605 */
[----:B------:R-:W-:Y:S01]  /*1920*/  IADD3 R144, P0, R16, R144, RZ ;  /* 0x0000009010907210 */ /* 0x000fe20007f1e0ff */
[C---:B------:R-:W-:Y:S01]  /*1930*/  IMAD R13, R22.reuse, c[0x0][0x194], R13 ;  /* 0x00006500160d7a24 */ /* 0x040fe200078e020d */
[----:B------:R-:W-:Y:S01]  /*1940*/  SHF.L.U32 R71, R147, 0x4, RZ ;  /* 0x0000000493477819 */ /* 0x000fe200000006ff */
[----:B------:R-:W-:Y:S01]  /*1950*/  IMAD R5, R5, c[0x0][0x1a0], RZ ;  /* 0x0000680005057a24 */ /* 0x000fe200078e02ff */
[----:B------:R-:W-:Y:S01]  /*1960*/  SHF.R.S32.HI R63, RZ, 0x5, R63 ;  /* 0x00000005ff3f7819 */ /* 0x000fe2000001143f */
[----:B------:R-:W-:Y:S01]  /*1970*/  IMAD.WIDE.U32 R22, R22, c[0x0][0x190], R18 ;  /* 0x0000640016167a25 */ /* 0x000fe200078e0012 */
[----:B------:R-:W-:-:S02]  /*1980*/  SHF.L.U32 R19, R4, 0x3, RZ ;  /* 0x0000000304137819 */ /* 0x000fc400000006ff */
[----:B------:R-:W-:Y:S01]  /*1990*/  SHF.R.S32.HI R75, RZ, 0x1f, R77 ;  /* 0x0000001fff4b7819 */ /* 0x000fe2000001144d */
[----:B------:R-:W-:Y:S01]  /*19a0*/  IMAD R101, R104, c[0x0][0x1a4], R5 ;  /* 0x0000690068657a24 */ /* 0x000fe200078e0205 */
[----:B------:R-:W-:Y:S01]  /*19b0*/  SHF.R.S32.HI R5, RZ, 0x1f, R74 ;  /* 0x0000001fff057819 */ /* 0x000fe2000001144a */
[C---:B------:R-:W-:Y:S01]  /*19c0*/  IMAD R3, R2.reuse, c[0x0][0x1bc], R3 ;  /* 0x00006f0002037a24 */ /* 0x040fe200078e0203 */
[----:B------:R-:W-:Y:S01]  /*19d0*/  IADD3 R23, R23, R13, RZ ;  /* 0x0000000d17177210 */ /* 0x000fe20007ffe0ff */
[----:B------:R-:W-:Y:S01]  /*19e0*/  IMAD.WIDE.U32 R14, R2, c[0x0][0x1b8], R14 ;  /* 0x00006e00020e7a25 */ /* 0x000fe200078e000e */
[----:B------:R-:W-:Y:S02]  /*19f0*/  LEA.HI R4, R5, R74, RZ, 0x6 ;  /* 0x0000004a05047211 */ /* 0x000fe400078f30ff */
[----:B------:R-:W-:Y:S01]  /*1a00*/  LOP3.LUT R134, R6, 0xfffffe00, R19, 0xf8, !PT ;  /* 0xfffffe0006867812 */ /* 0x000fe200078ef813 */
[----:B------:R-:W-:Y:S01]  /*1a10*/  IMAD.IADD R15, R15, 0x1, R3 ;  /* 0x000000010f0f7824 */ /* 0x000fe200078e0203 */
[----:B------:R-:W-:Y:S01]  /*1a20*/  SHF.R.S32.HI R4, RZ, 0x6, R4 ;  /* 0x00000006ff047819 */ /* 0x000fe20000011404 */
[----:B------:R-:W-:Y:S01]  /*1a30*/  IMAD.X R145, R17, 0x1, R11, P0 ;  /* 0x0000000111917824 */ /* 0x000fe200000e060b */
[----:B------:R-:W-:Y:S01]  /*1a40*/  SHF.R.S32.HI R3, RZ, 0x1f, R138 ;  /* 0x0000001fff037819 */ /* 0x000fe2000001148a */
[----:B------:R-:W-:Y:S01]  /*1a50*/  IMAD R5, R137, c[0x0][0x198], RZ ;  /* 0x0000660089057a24 */ /* 0x000fe200078e02ff */
[----:B------:R-:W-:Y:S01]  /*1a60*/  IMNMX R81, R155, R4, !PT ;  /* 0x000000049b517217 */ /* 0x000fe20007800200 */
[----:B------:R-:W-:Y:S01]  /*1a70*/  IMAD.IADD R76, R76, 0x1, R77 ;  /* 0x000000014c4c7824 */ /* 0x000fe200078e024d */
[----:B------:R-:W-:Y:S01]  /*1a80*/  LOP3.LUT R6, R70, 0xfffffff0, RZ, 0xc0, !PT ;  /* 0xfffffff046067812 */ /* 0x000fe200078ec0ff */
[----:B------:R-:W-:Y:S01]  /*1a90*/  IMAD R3, R3, c[0x0][0x1a8], RZ ;  /* 0x00006a0003037a24 */ /* 0x000fe200078e02ff */
[----:B------:R-:W-:Y:S01]  /*1aa0*/  ISETP.GT.AND P0, PT, R102, R81, PT ;  /* 0x000000516600720c */ /* 0x000fe20003f04270 */
[----:B------:R-:W-:Y:S01]  /*1ab0*/  IMAD R5, R136, c[0x0][0x19c], R5 ;  /* 0x0000670088057a24 */ /* 0x000fe200078e0205 */
[----:B------:R-:W-:Y:S01]  /*1ac0*/  SHF.R.S32.HI R70, RZ, 0x4, R70 ;  /* 0x00000004ff467819 */ /* 0x000fe20000011446 */
[----:B------:R-:W-:Y:S01]  /*1ad0*/  IMAD R135, R138, c[0x0][0x1ac], R3 ;  /* 0x00006b008a877a24 */ /* 0x000fe200078e0203 */
[----:B------:R-:W-:Y:S01]  /*1ae0*/  IADD3 R69, -R6, R61, RZ ;  /* 0x0000003d06457210 */ /* 0x000fe20007ffe1ff */
[----:B------:R-:W-:Y:S01]  /*1af0*/  IMAD.WIDE.U32 R138, R138, c[0x0][0x1a8], R22 ;  /* 0x00006a008a8a7a25 */ /* 0x000fe200078e0016 */
[----:B------:R-:W-:-:S03]  /*1b00*/  SHF.R.S32.HI R73, RZ, 0x1f, R76 ;  /* 0x0000001fff497819 */ /* 0x000fc6000001144c */
[----:B------:R-:W-:Y:S01]  /*1b10*/  IMAD.MOV.U32 R3, RZ, RZ, c[0x0][0x1a0] ;  /* 0x00006800ff037624 */ /* 0x000fe200078e00ff */
[----:B------:R-:W-:Y:S01]  /*1b20*/  IADD3 R135, R139, R135, RZ ;  /* 0x000000878b877210 */ /* 0x000fe20007ffe0ff */
[----:B------:R-:W-:-:S03]  /*1b30*/  IMAD.WIDE.U32 R144, R136, c[0x0][0x198], R144 ;  /* 0x0000660088907a25 */ /* 0x000fc600078e0090 */
[----:B------:R-:W-:Y:S01]  /*1b40*/  SHF.L.U64.HI R68, R3, R96, c[0x0][0x1a4] ;  /* 0x0000690003447619 */ /* 0x000fe20000010260 */
[----:B------:R-:W-:Y:S01]  /*1b50*/  IMAD.WIDE.U32 R104, R104, c[0x0][0x1a0], R14 ;  /* 0x0000680068687a25 */ /* 0x000fe200078e000e */
[----:B------:R-:W-:-:S03]  /*1b60*/  IADD3 R60, R145, R5, RZ ;  /* 0x00000005913c7210 */ /* 0x000fc60007ffe0ff */
[----:B------:R-:W-:Y:S02]  /*1b70*/  IMAD.SHL.U32 R67, R3, 0x10, RZ ;  /* 0x0000001003437824 */ /* 0x000fe400078e00ff */
[----:B------:R-:W-:Y:S02]  /*1b80*/  IMAD.IADD R64, R61, 0x1, -R64 ;  /* 0x000000013d407824 */ /* 0x000fe400078e0a40 */
[----:B------:R-:W-:Y:S02]  /*1b90*/  IMAD.SHL.U32 R78, R79, 0x10, RZ ;  /* 0x000000104f4e7824 */ /* 0x000fe400078e00ff */
[----:B------:R-:W-:Y:S02]  /*1ba0*/  IMAD.IADD R101, R105, 0x1, R101 ;  /* 0x0000000169657824 */ /* 0x000fe400078e0265 */
[----:B------:R-:W-:Y:S01]  /*1bb0*/  @!P5 IMAD.MOV.U32 R118, RZ, RZ, RZ ;  /* 0x000000ffff76d224 */ /* 0x000fe200078e00ff */
[----:B------:R-:W-:Y:S05]  /*1bc0*/  @!P0 BRA `(.L_x_7630) ;  /* 0x00005b9000008947 */ /* 0x000fea0003800000 */
[----:B-1----:R-:W-:Y:S01]  /*1bd0*/  SHF.R.S32.HI R5, RZ, 0x1f, R7 ;  /* 0x0000001fff057819 */ /* 0x002fe20000011407 */
[----:B------:R-:W-:Y:S01]  /*1be0*/  IMAD R4, R9, c[0x0][0x280], RZ ;  /* 0x0000a00009047a24 */ /* 0x000fe200078e02ff */
[----:B------:R-:W-:Y:S01]  /*1bf0*/  SHF.R.S32.HI R8, RZ, 0x1f, R74 ;  /* 0x0000001fff087819 */ /* 0x000fe2000001144a */
[----:B------:R-:W-:Y:S01]  /*1c00*/  IMAD.WIDE.U32 R10, R157, c[0x0][0x280], R16 ;  /* 0x0000a0009d0a7a25 */ /* 0x000fe200078e0010 */
[----:B------:R-:W-:Y:S01]  /*1c10*/  IADD3 R6, P1, P0, R7, R136, -R74 ;  /* 0x0000008807067210 */ /* 0x000fe2000783e84a */
[----:B------:R-:W-:Y:S01]  /*1c20*/  UMOV UR9, 0x20 ;  /* 0x0000002000097882 */ /* 0x000fe20000000000 */
[----:B------:R-:W-:Y:S01]  /*1c30*/  LEA R108, P2, R144, c[0x0][0x168], 0x1 ;  /* 0x00005a00906c7a11 */ /* 0x000fe200078408ff */
[----:B------:R-:W-:Y:S01]  /*1c40*/  IMAD R4, R157, c[0x0][0x284], R4 ;  /* 0x0000a1009d047a24 */ /* 0x000fe200078e0204 */
[----:B------:R-:W-:Y:S01]  /*1c50*/  IADD3.X R5, R5, R137, ~R8, P1, P0 ;  /* 0x0000008905057210 */ /* 0x000fe20000fe0c08 */
[----:B------:R-:W-:Y:S01]  /*1c60*/  IMAD R8, R9, c[0x0][0x278], RZ ;  /* 0x00009e0009087a24 */ /* 0x000fe200078e02ff */
[----:B------:R-:W-:Y:S01]  /*1c70*/  ULDC.64 UR4, c[0x0][0x1a0] ;  /* 0x0000680000047ab9 */ /* 0x000fe20000000a00 */
[C---:B------:R-:W-:Y:S01]  /*1c80*/  IMAD.WIDE.U32 R12, R157.reuse, c[0x0][0x278], R16 ;  /* 0x00009e009d0c7a25 */ /* 0x040fe200078e0010 */
[----:B------:R-:W-:Y:S01]  /*1c90*/  UIMAD UR10, UR9, UR5, URZ ;  /* 0x00000005090a72a4 */ /* 0x000fe2000f8e023f */
[----:B------:R-:W-:Y:S01]  /*1ca0*/  IADD3 R131, R78, 0x40, RZ ;  /* 0x000000404e837810 */ /* 0x000fe20007ffe0ff */
[----:B------:R-:W-:Y:S01]  /*1cb0*/  UMOV UR8, 0x60 ;  /* 0x0000006000087882 */ /* 0x000fe20000000000 */
[----:B------:R-:W-:Y:S01]  /*1cc0*/  IMAD R8, R157, c[0x0][0x27c], R8 ;  /* 0x00009f009d087a24 */ /* 0x000fe200078e0208 */
[----:B------:R-:W-:Y:S01]  /*1cd0*/  LEA.HI.X R107, R144, c[0x0][0x16c], R60, 0x1, P2 ;  /* 0x00005b00906b7a11 */ /* 0x000fe200010f0c3c */
[----:B------:R-:W-:Y:S01]  /*1ce0*/  IMAD R9, R5, c[0x0][0x290], RZ ;  /* 0x0000a40005097a24 */ /* 0x000fe200078e02ff */
[----:B------:R-:W-:Y:S01]  /*1cf0*/  UIMAD UR11, UR8, UR5, URZ ;  /* 0x00000005080b72a4 */ /* 0x000fe2000f8e023f */
[----:B------:R-:W-:Y:S01]  /*1d00*/  IMAD.IADD R11, R11, 0x1, R4 ;  /* 0x000000010b0b7824 */ /* 0x000fe200078e0204 */
[----:B------:R-:W-:Y:S01]  /*1d10*/  UIMAD.WIDE.U32 UR12, UR8, UR4, URZ ;  /* 0x00000004080c72a5 */ /* 0x000fe2000f8e003f */
[----:B------:R-:W-:Y:S01]  /*1d20*/  IMAD.IADD R13, R13, 0x1, R8 ;  /* 0x000000010d0d7824 */ /* 0x000fe200078e0208 */
[----:B------:R-:W-:Y:S01]  /*1d30*/  ULDC UR5, c[0x0][0x294] ;  /* 0x0000a50000057ab9 */ /* 0x000fe20000000800 */
[----:B------:R-:W-:Y:S01]  /*1d40*/  IMAD R5, R5, c[0x0][0x288], RZ ;  /* 0x0000a20005057a24 */ /* 0x000fe200078e02ff */
[----:B------:R-:W-:Y:S01]  /*1d50*/  UIMAD UR5, UR8, UR5, URZ ;  /* 0x00000005080572a4 */ /* 0x000fe2000f8e023f */
        /* <DEDUP_REMOVED lines=9> */
[----:B------:R-:W-:Y:S01]  /*1df0*/  SHF.R.S32.HI R123, RZ, 0x1f, R131 ;  /* 0x0000001fff7b7819 */ /* 0x000fe20000011483 */
[----:B------:R-:W-:-:S02]  /*1e00*/  UIADD3 UR11, UR13, UR11, URZ ;  /* 0x0000000b0d0b7290 */ /* 0x000fc4000fffe03f */
[----:B------:R-:W-:Y:S01]  /*1e10*/  IMAD.IADD R9, R11, 0x1, R9 ;  /* 0x000000010b097824 */ /* 0x000fe200078e0209 */
[----:B------:R-:W-:Y:S01]  /*1e20*/  ULDC.U8 UR8, c[0x0][0x313] ;  /* 0x0000c4c000087ab9 */ /* 0x000fe20000000000 */
[----:B------:R-:W-:Y:S02]  /*1e30*/  IMAD.MOV.U32 R8, RZ, RZ, R10 ;  /* 0x000000ffff087224 */ /* 0x000fe400078e000a */
[C---:B------:R-:W-:Y:S02]  /*1e40*/  IMAD R113, R0.reuse, c[0x0][0x2a0], RZ ;  /* 0x0000a80000717a24 */ /* 0x040fe400078e02ff */
[----:B------:R-:W-:Y:S02]  /*1e50*/  IMAD.IADD R5, R13, 0x1, R4 ;  /* 0x000000010d057824 */ /* 0x000fe400078e0204 */
[----:B------:R-:W-:Y:S02]  /*1e60*/  IMAD R115, R0, c[0x0][0x298], RZ ;  /* 0x0000a60000737a24 */ /* 0x000fe400078e02ff */
[----:B------:R-:W-:Y:S01]  /*1e70*/  IMAD.MOV.U32 R4, RZ, RZ, R12 ;  /* 0x000000ffff047224 */ /* 0x000fe200078e000c */
[----:B------:R-:W-:Y:S01]  /*1e80*/  IADD3 R12, R16, 0x40, RZ ;  /* 0x00000040100c7810 */ /* 0x000fe20007ffe0ff */
[----:B------:R-:W-:-:S02]  /*1e90*/  IMAD.IADD R118, R118, 0x1, R7 ;  /* 0x0000000176767824 */ /* 0x000fc400078e0207 */
[----:B------:R-:W-:-:S04]  /*1ea0*/  IMAD.WIDE.U32 R6, R3, 0x20, RZ ;  /* 0x0000002003067825 */ /* 0x000fc800078e00ff */
[C---:B------:R-:W-:Y:S01]  /*1eb0*/  IMAD R113, R2.reuse, c[0x0][0x2a4], R113 ;  /* 0x0000a90002717a24 */ /* 0x040fe200078e0271 */
[----:B------:R-:W-:Y:S01]  /*1ec0*/  IADD3 R100, R7, UR10, RZ ;  /* 0x0000000a07647c10 */ /* 0x000fe2000fffe0ff */
[C---:B------:R-:W-:Y:S01]  /*1ed0*/  IMAD R115, R2.reuse, c[0x0][0x29c], R115 ;  /* 0x0000a70002737a24 */ /* 0x040fe200078e0273 */
[----:B------:R-:W-:Y:S01]  /*1ee0*/  ULDC UR10, c[0x0][0x19c] ;  /* 0x00006700000a7ab9 */ /* 0x000fe20000000800 */
[----:B------:R-:W-:Y:S01]  /*1ef0*/  IMAD.WIDE.U32 R8, R2, c[0x0][0x2a0], R8 ;  /* 0x0000a80002087a25 */ /* 0x000fe200078e0008 */
[----:B------:R-:W-:Y:S01]  /*1f00*/  UIMAD UR10, UR9, UR10, URZ ;  /* 0x0000000a090a72a4 */ /* 0x000fe2000f8e023f */
[----:B------:R-:W-:Y:S02]  /*1f10*/  SHF.L.U64.HI R100, R6, 0x1, R100 ;  /* 0x0000000106647819 */ /* 0x000fe40000010264 */
        /* <DEDUP_REMOVED lines=9> */
[----:B------:R-:W-:Y:S01]  /*1fb0*/  IMAD.MOV.U32 R142, RZ, RZ, c[0x0][0x290] ;  /* 0x0000a400ff8e7624 */ /* 0x000fe200078e00ff */
[----:B------:R-:W-:Y:S01]  /*1fc0*/  SHF.R.S32.HI R0, RZ, 0x1f, R118 ;  /* 0x0000001fff007819 */ /* 0x000fe20000011476 */
[----:B------:R-:W-:Y:S01]  /*1fd0*/  IMAD.MOV.U32 R85, RZ, RZ, 0x5 ;  /* 0x00000005ff557424 */ /* 0x000fe200078e00ff */
[----:B------:R-:W-:Y:S01]  /*1fe0*/  IADD3.X R91, R72, RZ, R72, P4, P0 ;  /* 0x000000ff485b7210 */ /* 0x000fe200027e0448 */
[----:B------:R-:W-:Y:S01]  /*1ff0*/  IMAD.IADD R127, R78, 0x1, R131 ;  /* 0x000000014e7f7824 */ /* 0x000fe200078e0283 */
[-C--:B------:R-:W-:Y:S01]  /*2000*/  IADD3 R50, P5, R77, R118.reuse, RZ ;  /* 0x000000764d327210 */ /* 0x080fe20007fbe0ff */
[----:B------:R-:W-:Y:S01]  /*2010*/  IMAD.SHL.U32 R99, R142, 0x20, RZ ;  /* 0x000000208e637824 */ /* 0x000fe200078e00ff */
[----:B------:R-:W-:Y:S01]  /*2020*/  IADD3 R118, P4, R76, R118, RZ ;  /* 0x000000764c767210 */ /* 0x000fe20007f9e0ff */
[----:B------:R-:W-:Y:S01]  /*2030*/  IMAD.SHL.U32 R97, R142, 0x10, RZ ;  /* 0x000000108e617824 */ /* 0x000fe200078e00ff */
[----:B------:R-:W-:Y:S01]  /*2040*/  LEA.HI.X R113, R8, c[0x0][0x274], R113, 0x1, P1 ;  /* 0x00009d0008717a11 */ /* 0x000fe200008f0c71 */
[--C-:B------:R-:W-:Y:S01]  /*2050*/  IMAD.X R51, R75, 0x1, R0.reuse, P5 ;  /* 0x000000014b337824 */ /* 0x100fe200028e0600 */
[----:B------:R-:W-:Y:S01]  /*2060*/  LEA R110, P1, R104, c[0x0][0x170], 0x1 ;  /* 0x00005c00686e7a11 */ /* 0x000fe200078208ff */
[----:B------:R-:W-:Y:S01]  /*2070*/  IMAD.X R119, R73, 0x1, R0, P4 ;  /* 0x0000000149777824 */ /* 0x000fe200020e0600 */
[----:B------:R-:W-:Y:S01]  /*2080*/  SHF.L.U32 R84, R86, 0x4, RZ ;  /* 0x0000000456547819 */ /* 0x000fe200000006ff */
[----:B------:R-:W-:Y:S01]  /*2090*/  IMAD.WIDE.U32 R146, R147, 0x20, RZ ;  /* 0x0000002093927825 */ /* 0x000fe200078e00ff */
[----:B------:R-:W-:-:S02]  /*20a0*/  LEA.HI.X R111, R104, c[0x0][0x174], R101, 0x1, P1 ;  /* 0x00005d00686f7a11 */ /* 0x000fc400008f0c65 */
[C---:B------:R-:W-:Y:S01]  /*20b0*/  SHF.L.U64.HI R119, R118.reuse, 0x1, R119 ;  /* 0x0000000176777819 */ /* 0x040fe20000010277 */
[----:B------:R-:W-:Y:S01]  /*20c0*/  IMAD.SHL.U32 R118, R118, 0x2, RZ ;  /* 0x0000000276767824 */ /* 0x000fe200078e00ff */
[C---:B------:R-:W-:Y:S01]  /*20d0*/  SHF.L.U64.HI R51, R50.reuse, 0x1, R51 ;  /* 0x0000000132337819 */ /* 0x040fe20000010233 */
[----:B------:R-:W-:Y:S01]  /*20e0*/  IMAD.SHL.U32 R50, R50, 0x2, RZ ;  /* 0x0000000232327824 */ /* 0x000fe200078e00ff */
[----:B------:R-:W-:Y:S01]  /*20f0*/  SHF.L.U64.HI R83, R86, R96, c[0x0][0x28c] ;  /* 0x0000a30056537619 */ /* 0x000fe20000010260 */
[----:B------:R-:W-:Y:S01]  /*2100*/  IMAD.SHL.U32 R133, R79, 0x20, RZ ;  /* 0x000000204f857824 */ /* 0x000fe200078e00ff */
[----:B------:R-:W-:Y:S01]  /*2110*/  IADD3 R95, P0, R71, R90, RZ ;  /* 0x0000005a475f7210 */ /* 0x000fe20007f1e0ff */
[----:B------:R-:W-:Y:S01]  /*2120*/  IMAD R129, R79, 0x30, RZ ;  /* 0x000000304f817824 */ /* 0x000fe200078e02ff */
[----:B------:R-:W-:Y:S01]  /*2130*/  IADD3 R89, P2, P1, R84, 0x40, R84 ;  /* 0x0000004054597810 */ /* 0x000fe2000795e054 */
[----:B------:R-:W-:Y:S01]  /*2140*/  IMAD.MOV.U32 R82, RZ, RZ, c[0x0][0x290] ;  /* 0x0000a400ff527624 */ /* 0x000fe200078e00ff */
[----:B------:R-:W-:Y:S01]  /*2150*/  SHF.L.U64.HI R96, R142, R96, c[0x0][0x294] ;  /* 0x0000a5008e607619 */ /* 0x000fe20000010260 */
[----:B------:R-:W-:Y:S01]  /*2160*/  IMAD.X R94, R72, 0x1, R91, P0 ;  /* 0x00000001485e7824 */ /* 0x000fe200000e065b */
[C---:B------:R-:W-:Y:S01]  /*2170*/  SHF.L.U64.HI R98, R142.reuse, R85, c[0x0][0x294] ;  /* 0x0000a5008e627619 */ /* 0x040fe20000010255 */
[----:B------:R-:W-:Y:S01]  /*2180*/  IMAD.WIDE.U32 R142, R142, 0x60, RZ ;  /* 0x000000608e8e7825 */ /* 0x000fe200078e00ff */
[----:B------:R-:W-:-:S02]  /*2190*/  IADD3.X R88, R83, RZ, R83, P2, P1 ;  /* 0x000000ff53587210 */ /* 0x000fc400017e2453 */
[----:B------:R-:W-:Y:S01]  /*21a0*/  IADD3 R93, P5, R89, R84, RZ ;  /* 0x00000054595d7210 */ /* 0x000fe20007fbe0ff */
[----:B------:R-:W-:Y:S01]  /*21b0*/  IMAD.SHL.U32 R103, R6, 0x2, RZ ;  /* 0x0000000206677824 */ /* 0x000fe200078e00ff */
[----:B------:R-:W-:Y:S01]  /*21c0*/  IADD3 R116, P4, R118, c[0x0][0x2b0], RZ ;  /* 0x0000ac0076747a10 */ /* 0x000fe20007f9e0ff */
[----:B------:R-:W-:Y:S01]  /*21d0*/  IMAD.MOV.U32 R11, RZ, RZ, R102 ;  /* 0x000000ffff0b7224 */ /* 0x000fe200078e0066 */
[----:B------:R-:W-:Y:S01]  /*21e0*/  IADD3 R10, P1, R50, c[0x0][0x2b0], RZ ;  /* 0x0000ac00320a7a10 */ /* 0x000fe20007f3e0ff */
[----:B------:R-:W-:Y:S01]  /*21f0*/  IMAD.X R92, R88, 0x1, R83, P5 ;  /* 0x00000001585c7824 */ /* 0x000fe200028e0653 */
[----:B------:R-:W-:Y:S01]  /*2200*/  IADD3 R126, R78, R127, RZ ;  /* 0x0000007f4e7e7210 */ /* 0x000fe20007ffe0ff */
[----:B------:R-:W-:Y:S01]  /*2210*/  IMAD.U32 R82, R82, -0x40, RZ ;  /* 0xffffffc052527824 */ /* 0x000fe200078e00ff */
[----:B------:R-:W-:Y:S02]  /*2220*/  IADD3 R118, P2, R118, c[0x0][0x2a8], RZ ;  /* 0x0000aa0076767a10 */ /* 0x000fe40007f5e0ff */
        /* <DEDUP_REMOVED lines=9> */
[----:B------:R-:W-:-:S02]  /*22c0*/  SHF.R.S32.HI R124, RZ, 0x1f, R133 ;  /* 0x0000001fff7c7819 */ /* 0x000fc40000011485 */
[----:B------:R-:W-:Y:S02]  /*22d0*/  SHF.R.S32.HI R122, RZ, 0x1f, R129 ;  /* 0x0000001fff7a7819 */ /* 0x000fe40000011481 */
[----:B------:R-:W-:Y:S02]  /*22e0*/  IADD3 R87, R147, UR10, RZ ;  /* 0x0000000a93577c10 */ /* 0x000fe4000fffe0ff */
[----:B------:R-:W-:Y:S02]  /*22f0*/  SHF.R.S32.HI R121, RZ, 0x1f, R127 ;  /* 0x0000001fff797819 */ /* 0x000fe4000001147f */
[----:B------:R-:W-:Y:S02]  /*2300*/  IADD3 R106, R143, UR5, RZ ;  /* 0x000000058f6a7c10 */ /* 0x000fe4000fffe0ff */
[----:B------:R-:W-:Y:S02]  /*2310*/  SHF.R.S32.HI R120, RZ, 0x1f, R126 ;  /* 0x0000001fff787819 */ /* 0x000fe4000001147e */
[----:B------:R-:W-:-:S02]  /*2320*/  IADD3.X R119, R119, c[0x0][0x2ac], RZ, P2, !PT ;  /* 0x0000ab0077777a10 */ /* 0x000fc400017fe4ff */
[----:B------:R-:W-:Y:S02]  /*2330*/  IADD3.X R51, R51, c[0x0][0x2ac], RZ, P0, !PT ;  /* 0x0000ab0033337a10 */ /* 0x000fe400007fe4ff */
.L_x_7668:
        /* <DEDUP_REMOVED lines=9> */
[-C--:B------:R-:W-:Y:S02]  /*23d0*/  ISETP.GE.AND P4, PT, R130, R15.reuse, PT ;  /* 0x0000000f8200720c */ /* 0x080fe40003f86270 */
[----:B------:R-:W-:Y:S02]  /*23e0*/  ISETP.GE.AND P2, PT, R128, R15, PT ;  /* 0x0000000f8000720c */ /* 0x000fe40003f46270 */
        /* <DEDUP_REMOVED lines=131> */
.L_x_7634:
[----:B------:R-:W-:Y:S05]  /*2c20*/  BSYNC B0 ;  /* 0x0000000000007941 */ /* 0x000fea0003800000 */
.L_x_7633:
        /* <DEDUP_REMOVED lines=102> */
.L_x_7636:
[----:B------:R-:W-:Y:S05]  /*3290*/  BSYNC B0 ;  /* 0x0000000000007941 */ /* 0x000fea0003800000 */
.L_x_7635:
        /* <DEDUP_REMOVED lines=106> */
.L_x_7638:
[----:B------:R-:W-:Y:S05]  /*3940*/  BSYNC B0 ;  /* 0x0000000000007941 */ /* 0x000fea0003800000 */
.L_x_7637:
        /* <DEDUP_REMOVED lines=110> */
.L_x_7640:
[----:B------:R-:W-:Y:S05]  /*4030*/  BSYNC B0 ;  /* 0x0000000000007941 */ /* 0x000fea0003800000 */
.L_x_7639:
        /* <DEDUP_REMOVED lines=9> */
.L_x_7632:
        /* <DEDUP_REMOVED lines=85> */
.L_x_7645:
[----:B------:R-:W-:Y:S05]  /*4620*/  BSYNC B0 ;  /* 0x0000000000007941 */ /* 0x000fea0003800000 */
.L_x_7644:
        /* <DEDUP_REMOVED lines=86> */
.L_x_7647:
[----:B------:R-:W-:Y:S05]  /*4b90*/  BSYNC B0 ;  /* 0x0000000000007941 */ /* 0x000fea0003800000 */
.L_x_7646:
[----:B-----5:R4:W-:Y:S02]  /*4ba0*/  STG.E.128 [R108.64+0x80], R44 ;  /* 0x0000802c6c007986 */ /* 0x0209e4000c101d06 */
.L_x_7643:
[----:B------:R-:W-:Y:S05]  /*4bb0*/  BSYNC B1 ;  /* 0x0000000000017941 */ /* 0x000fea0003800000 */
.L_x_7642:
        /* <DEDUP_REMOVED lines=15> */
[----:B------:R-:W-:Y:S01]  /*4cb0*/  IMAD.MOV.U32 R154, RZ, RZ, RZ ;  /* 0x000000ffff9a7224 */ /* 0x000fe200078e00ff */
[----:B------:R-:W-:Y:S01]  /*4cc0*/  LOP3.LUT R49, R59, 0xffff0000, RZ, 0xc0, !PT ;  /* 0xffff00003b317812 */ /* 0x000fe200078ec0ff */
[----:B------:R-:W-:Y:S02]  /*4cd0*/  IMAD.U32 R35, R56, 0x10000, RZ ;  /* 0x0001000038237824 */ /* 0x000fe400078e00ff */
[----:B------:R-:W-:Y:S01]  /*4ce0*/  ISETP.GE.AND P1, PT, R16, UR5, PT ;  /* 0x0000000510007c0c */ /* 0x000fe2000bf26270 */
[----:B------:R-:W-:Y:S01]  /*4cf0*/  IMAD.U32 R38, R57, 0x10000, RZ ;  /* 0x0001000039267824 */ /* 0x000fe200078e00ff */
[----:B------:R-:W-:Y:S01]  /*4d00*/  MOV R109, UR5 ;  /* 0x00000005006d7c02 */ /* 0x000fe20008000f00 */
[----:B------:R-:W-:Y:S10]  /*4d10*/  IMAD.U32 R46, R59, 0x10000, RZ ;  /* 0x000100003b2e7824 */ /* 0x000ff400078e00ff */
        /* <DEDUP_REMOVED lines=68> */
.L_x_7651:
[----:B------:R-:W-:Y:S05]  /*5160*/  BSYNC B0 ;  /* 0x0000000000007941 */ /* 0x000fea0003800000 */
.L_x_7650:
        /* <DEDUP_REMOVED lines=91> */
.L_x_7653:
[----:B------:R-:W-:Y:S05]  /*5720*/  BSYNC B0 ;  /* 0x0000000000007941 */ /* 0x000fea0003800000 */
.L_x_7652:
[----:B-----5:R4:W-:Y:S02]  /*5730*/  STG.E.128 [R148.64+0x80], R44 ;  /* 0x0000802c94007986 */ /* 0x0209e4000c101d06 */
.L_x_7649:
[----:B------:R-:W-:Y:S05]  /*5740*/  BSYNC B1 ;  /* 0x0000000000017941 */ /* 0x000fea0003800000 */
.L_x_7648:
        /* <DEDUP_REMOVED lines=28> */
[----:B-1----:R-:W-:Y:S01]  /*5910*/  IMAD.MOV.U32 R152, RZ, RZ, RZ ;  /* 0x000000ffff987224 */ /* 0x002fe200078e00ff */
[----:B------:R-:W-:Y:S02]  /*5920*/  @P1 IADD3 R152, RZ, -UR5, RZ ;  /* 0x80000005ff981c10 */ /* 0x000fe4000fffe0ff */
[----:B------:R-:W-:Y:S01]  /*5930*/  LEA.HI.X.SX32 R19, R109, R153, 0x1, P0 ;  /* 0x000000996d137211 */ /* 0x000fe200000f0eff */
[----:B------:R-:W2:Y:S01]  /*5940*/  LDG.E.128 R148, [R150.64] ;  /* 0x0000000696947981 */ /* 0x000ea2000c1e1d00 */
[----:B------:R-:W-:Y:S04]  /*5950*/  IADD3 R109, P0, R133, R152, RZ ;  /* 0x00000098856d7210 */ /* 0x000fe80007f1e0ff */
[----:B------:R-:W-:Y:S02]  /*5960*/  LEA.HI.X.SX32 R152, R152, R124, 0x1, P0 ;  /* 0x0000007c98987211 */ /* 0x000fe400000f0eff */
[C---:B------:R-:W-:Y:S01]  /*5970*/  LEA R52, P0, R109.reuse, R118, 0x1 ;  /* 0x000000766d347211 */ /* 0x040fe200078008ff */
[----:B------:R1:W3:Y:S03]  /*5980*/  LDG.E.128 R20, [R18.64] ;  /* 0x0000000612147981 */ /* 0x0002e6000c1e1d00 */
        /* <DEDUP_REMOVED lines=9> */
[----:B-1----:R-:W-:Y:S01]  /*5a20*/  LOP3.LUT R19, R150, 0xffff0000, RZ, 0xc0, !PT ;  /* 0xffff000096137812 */ /* 0x002fe200078ec0ff */
[C---:B---3--:R-:W-:Y:S01]  /*5a30*/  IMAD.U32 R33, R20.reuse, 0x10000, RZ ;  /* 0x0001000014217824 */ /* 0x048fe200078e00ff */
        /* <DEDUP_REMOVED lines=43> */
.L_x_7657:
[----:B------:R-:W-:Y:S05]  /*5cf0*/  BSYNC B0 ;  /* 0x0000000000007941 */ /* 0x000fea0003800000 */
.L_x_7656:
        /* <DEDUP_REMOVED lines=91> */
.L_x_7659:
[----:B------:R-:W-:Y:S05]  /*62b0*/  BSYNC B0 ;  /* 0x0000000000007941 */ /* 0x000fea0003800000 */
.L_x_7658:
[C---:B--2---:R-:W-:Y:S04]  /*62c0*/  LEA R2, P0, R90.reuse, R108, 0x1 ;  /* 0x0000006c5a027211 */ /* 0x044fe800078008ff */
[----:B------:R-:W-:Y:S05]  /*62d0*/  LEA.HI.X R3, R90, R107, R91, 0x1, P0 ;  /* 0x0000006b5a037211 */ /* 0x000fea00000f0c5b */
[----:B-----5:R2:W-:Y:S04]  /*62e0*/  STG.E.128 [R2.64], R44 ;  /* 0x0000002c02007986 */ /* 0x0205e8000c101d06 */
.L_x_7655:
[----:B------:R-:W-:Y:S05]  /*62f0*/  BSYNC B1 ;  /* 0x0000000000017941 */ /* 0x000fea0003800000 */
.L_x_7654:
[----:B------:R-:W-:Y:S01]  /*6300*/  BSSY B1, `(.L_x_7660) ;  /* 0x00000be000017945 */ /* 0x000fe20003800000 */
[----:B------:R-:W-:-:S05]  /*6310*/  @!P2 BRA `(.L_x_7661) ;  /* 0x00000bc00000a947 */ /* 0x000fca0003800000 */
[----:B-12---:R-:W-:Y:S01]  /*6320*/  MOV R153, 0x60 ;  /* 0x0000006000997802 */ /* 0x006fe20000000f00 */
[----:B------:R-:W-:Y:S01]  /*6330*/  BSSY B0, `(.L_x_7662) ;  /* 0x0000059000007945 */ /* 0x000fe20003800000 */
[----:B------:R-:W-:Y:S03]  /*6340*/  ISETP.GE.AND P0, PT, R16, UR4, PT ;  /* 0x0000000410007c0c */ /* 0x000fe6000bf06270 */
[C---:B------:R-:W-:Y:S04]  /*6350*/  IMAD.WIDE.U32 R160, R153.reuse, c[0x0][0x288], R114 ;  /* 0x0000a20099a07a25 */ /* 0x040fe800078e0072 */
[----:B------:R-:W-:Y:S05]  /*6360*/  IMAD R0, R153, c[0x0][0x28c], RZ ;  /* 0x0000a30099007a24 */ /* 0x000fea00078e02ff */
[----:B------:R-:W-:Y:S05]  /*6370*/  IADD3 R161, R161, R0, RZ ;  /* 0x00000000a1a17210 */ /* 0x000fea0007ffe0ff */
[----:B------:R1:W5:Y:S01]  /*6380*/  LDG.E.128 R56, [R160.64] ;  /* 0x00000006a0387981 */ /* 0x000362000c1e1d00 */
        /* <DEDUP_REMOVED lines=83> */
.L_x_7663:
[----:B------:R-:W-:Y:S05]  /*68c0*/  BSYNC B0 ;  /* 0x0000000000007941 */ /* 0x000fea0003800000 */
.L_x_7662:
        /* <DEDUP_REMOVED lines=26> */
[C---:B------:R-:W-:Y:S04]  /*6a70*/  IADD3 R57, P0, R126.reuse, R59, RZ ;  /* 0x0000003b7e397210 */ /* 0x040fe80007f1e0ff */
[----:B------:R-:W-:Y:S02]  /*6a80*/  LEA.HI.X.SX32 R56, R59, R120, 0x1, P0 ;  /* 0x000000783b387211 */ /* 0x000fe400000f0eff */
[C---:B------:R-:W-:Y:S04]  /*6a90*/  LEA R150, P0, R57.reuse, R116, 0x1 ;  /* 0x0000007439967211 */ /* 0x040fe800078008ff */
[----:B------:R-:W-:Y:S02]  /*6aa0*/  LEA.HI.X R151, R57, R117, R56, 0x1, P0 ;  /* 0x0000007539977211 */ /* 0x000fe400000f0c38 */
[C---:B---3--:R-:W-:Y:S03]  /*6ab0*/  LEA R18, P0, R109.reuse, R148, 0x1 ;  /* 0x000000946d127211 */ /* 0x048fe600078008ff */
[----:B------:R-:W2:Y:S01]  /*6ac0*/  LDG.E.128 R56, [R150.64] ;  /* 0x0000000696387981 */ /* 0x000ea2000c1e1d00 */
[----:B------:R-:W-:Y:S01]  /*6ad0*/  LEA.HI.X.SX32 R19, R109, R149, 0x1, P0 ;  /* 0x000000956d137211 */ /* 0x000fe200000f0eff */
[----:B------:R-:W-:Y:S01]  /*6ae0*/  IMAD.MOV.U32 R149, RZ, RZ, RZ ;  /* 0x000000ffff957224 */ /* 0x000fe200078e00ff */
[----:B------:R-:W-:Y:S04]  /*6af0*/  @P1 IADD3 R149, RZ, -UR5, RZ ;  /* 0x80000005ff951c10 */ /* 0x000fe8000fffe0ff */
[----:B------:R-:W-:Y:S01]  /*6b00*/  IADD3 R109, P0, R126, R149, RZ ;  /* 0x000000957e6d7210 */ /* 0x000fe20007f1e0ff */
[----:B------:R3:W4:Y:S03]  /*6b10*/  LDG.E.128 R20, [R18.64] ;  /* 0x0000000612147981 */ /* 0x000726000c1e1d00 */
[----:B------:R-:W-:Y:S02]  /*6b20*/  LEA.HI.X.SX32 R148, R149, R120, 0x1, P0 ;  /* 0x0000007895947211 */ /* 0x000fe400000f0eff */
[C---:B------:R-:W-:Y:S04]  /*6b30*/  LEA R52, P0, R109.reuse, R118, 0x1 ;  /* 0x000000766d347211 */ /* 0x040fe800078008ff */
        /* <DEDUP_REMOVED lines=19> */
[----:B------:R-:W-:Y:S01]  /*6c70*/  LOP3.LUT R15, R59, 0xffff0000, RZ, 0xc0, !PT ;  /* 0xffff00003b0f7812 */ /* 0x000fe200078ec0ff */
[C---:B------:R-:W-:Y:S01]  /*6c80*/  IMAD.U32 R27, R22.reuse, 0x10000, RZ ;  /* 0x00010000161b7824 */ /* 0x040fe200078e00ff */
[----:B------:R-:W-:Y:S01]  /*6c90*/  LOP3.LUT R20, R22, 0xffff0000, RZ, 0xc0, !PT ;  /* 0xffff000016147812 */ /* 0x000fe200078ec0ff */
[----:B------:R-:W-:Y:S01]  /*6ca0*/  FMUL.FTZ R3, R29, R26 ;  /* 0x0000001a1d037220 */ /* 0x000fe20000410000 */
[----:B------:R-:W-:Y:S01]  /*6cb0*/  SHF.L.U32 R21, R23, 0x10, RZ ;  /* 0x0000001017157819 */ /* 0x000fe200000006ff */
[----:B------:R-:W-:Y:S01]  /*6cc0*/  @!P1 FADD.FTZ R24, -R24, -RZ ;  /* 0x800000ff18189221 */ /* 0x000fe20000010100 */
[C---:B------:R-:W-:Y:S01]  /*6cd0*/  LOP3.LUT R36, R52.reuse, 0xffff0000, RZ, 0xc0, !PT ;  /* 0xffff000034247812 */ /* 0x040fe200078ec0ff */
[----:B------:R-:W-:Y:S01]  /*6ce0*/  IMAD.U32 R34, R52, 0x10000, RZ ;  /* 0x0001000034227824 */ /* 0x000fe200078e00ff */
[C---:B------:R-:W-:Y:S01]  /*6cf0*/  SHF.L.U32 R39, R53.reuse, 0x10, RZ ;  /* 0x0000001035277819 */ /* 0x040fe200000006ff */
[----:B------:R-:W-:Y:S01]  /*6d00*/  FMUL.FTZ R4, R30, R25 ;  /* 0x000000191e047220 */ /* 0x000fe20000410000 */
[----:B------:R-:W-:Y:S01]  /*6d10*/  LOP3.LUT R40, R53, 0xffff0000, RZ, 0xc0, !PT ;  /* 0xffff000035287812 */ /* 0x000fe200078ec0ff */
[----:B------:R-:W-:Y:S01]  /*6d20*/  FFMA.FTZ R0, R35, R34, R0 ;  /* 0x0000002223007223 */ /* 0x000fe20000010000 */
        /* <DEDUP_REMOVED lines=23> */
.L_x_7665:
[----:B------:R-:W-:Y:S05]  /*6ea0*/  BSYNC B0 ;  /* 0x0000000000007941 */ /* 0x000fea0003800000 */
.L_x_7664:
[C---:B--2---:R-:W-:Y:S04]  /*6eb0*/  LEA R2, P0, R95.reuse, R108, 0x1 ;  /* 0x0000006c5f027211 */ /* 0x044fe800078008ff */
[----:B------:R-:W-:Y:S05]  /*6ec0*/  LEA.HI.X R3, R95, R107, R94, 0x1, P0 ;  /* 0x0000006b5f037211 */ /* 0x000fea00000f0c5e */
[----:B-----5:R2:W-:Y:S04]  /*6ed0*/  STG.E.128 [R2.64], R44 ;  /* 0x0000002c02007986 */ /* 0x0205e8000c101d06 */
.L_x_7661:
[----:B------:R-:W-:Y:S05]  /*6ee0*/  BSYNC B1 ;  /* 0x0000000000017941 */ /* 0x000fea0003800000 */
.L_x_7660:
        /* <DEDUP_REMOVED lines=8> */
.L_x_7631:
        /* <DEDUP_REMOVED lines=34> */
.L_x_7641:
        /* <DEDUP_REMOVED lines=80> */
.L_x_7666:
        /* <DEDUP_REMOVED lines=9> */
.L_x_7667:
[----:B------:R-:W-:Y:S04]  /*7720*/  IADD3 R11, R11, -0x1, RZ ;  /* 0xffffffff0b0b7810 */ /* 0x000fe80007ffe0ff */
[----:B------:R-:W-:Y:S11]  /*7730*/  ISETP.GT.AND P0, PT, R11, R81, PT ;  /* 0x000000510b00720c */ /* 0x000ff60003f04270 */
[----:B------:R-:W-:Y:S02]  /*7740*/  @!UPT UIADD3 URZ, URZ, URZ, URZ ;  /* 0x0000003f3f3ff290 */ /* 0x000fe4000fffe03f */
[----:B------:R-:W-:-:S05]  /*7750*/  @P0 BRA `(.L_x_7668) ;  /* 0xffffabe000000947 */ /* 0x000fca000383ffff */
.L_x_7630:
[----:B-1----:R-:W-:Y:S01]  /*7760*/  BAR.SYNC.DEFER_BLOCKING 0x0 ;  /* 0x0000000000007b1d */ /* 0x002fe20000010000 */
[----:B------:R-:W-:Y:S01]  /*7770*/  ISETP.NE.AND P0, PT, RZ, c[0x0][0x230], PT ;  /* 0x00008c00ff007a0c */ /* 0x000fe20003f05270 */
[----:B------:R-:W-:Y:S01]  /*7780*/  IMAD.MOV.U32 R3, RZ, RZ, c[0x0][0x190] ;  /* 0x00006400ff037624 */ /* 0x000fe200078e00ff */
[----:B------:R-:W-:Y:S01]  /*7790*/  SHF.L.U32 R160, R134, 0x1, RZ ;  /* 0x0000000186a07819 */ /* 0x000fe200000006ff */
[----:B------:R-:W-:Y:S02]  /*77a0*/  IMAD.MOV.U32 R0, RZ, RZ, 0x4 ;  /* 0x00000004ff007424 */ /* 0x000fe400078e00ff */
[----:B------:R-:W-:Y:S01]  /*77b0*/  BSSY B2, `(.L_x_7669) ;  /* 0x00004c9000027945 */ /* 0x000fe20003800000 */
[C---:B---3--:R-:W-:Y:S02]  /*77c0*/  IMAD.SHL.U32 R7, R3.reuse, 0x10, RZ ;  /* 0x0000001003077824 */ /* 0x048fe400078e00ff */
[----:B------:R-:W-:-:S05]  /*77d0*/  SHF.L.U64.HI R5, R3, R0, c[0x0][0x194] ;  /* 0x0000650003057619 */ /* 0x000fca0000010200 */
        /* <DEDUP_REMOVED lines=18> */
[----:B------:R-:W-:Y:S01]  /*7900*/  IMAD R7, R4, 0x30, RZ ;  /* 0x0000003004077824 */ /* 0x000fe200078e02ff */
[----:B------:R-:W-:Y:S01]  /*7910*/  LEA R28, P4, R0, c[0x0][0x160], 0x1 ;  /* 0x00005800001c7a11 */ /* 0x000fe200078808ff */
[----:B------:R-:W-:Y:S01]  /*7920*/  IMAD.IADD R3, R156, 0x1, -R65 ;  /* 0x000000019c037824 */ /* 0x000fe200078e0a41 */
[----:B------:R-:W-:Y:S02]  /*7930*/  LEA R26, P2, R134, c[0x0][0x160], 0x1 ;  /* 0x00005800861a7a11 */ /* 0x000fe400078408ff */
[----:B------:R-:W-:Y:S02]  /*7940*/  LEA.HI.X R29, R0, c[0x0][0x164], R5, 0x1, P4 ;  /* 0x00005900001d7a11 */ /* 0x000fe400020f0c05 */
[----:B------:R-:W-:-:S04]  /*7950*/  ISETP.GE.AND P1, PT, R136, R3, PT ;  /* 0x000000038800720c */ /* 0x000fc80003f26270 */
[----:B------:R-:W-:Y:S02]  /*7960*/  ISETP.GT.AND P1, PT, R61, -0x8, !P1 ;  /* 0xfffffff83d00780c */ /* 0x000fe40004f24270 */
[----:B--2---:R-:W-:-:S05]  /*7970*/  IADD3 R2, R2, R74, R65 ;  /* 0x0000004a02027210 */ /* 0x004fca0007ffe041 */
        /* <DEDUP_REMOVED lines=59> */
.L_x_7675:
[----:B------:R-:W-:Y:S05]  /*7d30*/  BSYNC B0 ;  /* 0x0000000000007941 */ /* 0x000fea0003800000 */
.L_x_7674:
        /* <DEDUP_REMOVED lines=25> */
[----:B------:R-:W-:-:S02]  /*7ed0*/  FMUL.FTZ R25, R13, R14 ;  /* 0x0000000e0d197220 */ /* 0x000fc40000410000 */
        /* <DEDUP_REMOVED lines=19> */
.L_x_7677:
[----:B------:R-:W-:Y:S05]  /*8010*/  BSYNC B0 ;  /* 0x0000000000007941 */ /* 0x000fea0003800000 */
.L_x_7676:
[----:B------:R3:W-:Y:S02]  /*8020*/  STS.128 [R160+0x2000], R12 ;  /* 0x0020000ca0007388 */ /* 0x0007e40000000c00 */
.L_x_7673:
[----:B------:R-:W-:Y:S05]  /*8030*/  BSYNC B1 ;  /* 0x0000000000017941 */ /* 0x000fea0003800000 */
.L_x_7672:
        /* <DEDUP_REMOVED lines=29> */
[----:B-1-3--:R-:W-:Y:S01]  /*8210*/  LOP3.LUT R33, R6, 0xffff0000, RZ, 0xc0, !PT ;  /* 0xffff000006217812 */ /* 0x00afe200078ec0ff */
        /* <DEDUP_REMOVED lines=26> */
.L_x_7681:
[----:B------:R-:W-:Y:S05]  /*83c0*/  BSYNC B0 ;  /* 0x0000000000007941 */ /* 0x000fea0003800000 */
.L_x_7680:
        /* <DEDUP_REMOVED lines=45> */
.L_x_7683:
[----:B------:R-:W-:Y:S05]  /*86a0*/  BSYNC B0 ;  /* 0x0000000000007941 */ /* 0x000fea0003800000 */
.L_x_7682:
[----:B------:R1:W-:Y:S02]  /*86b0*/  STS.128 [R160+0x2800], R20 ;  /* 0x00280014a0007388 */ /* 0x0003e40000000c00 */
.L_x_7679:
[----:B------:R-:W-:Y:S05]  /*86c0*/  BSYNC B1 ;  /* 0x0000000000017941 */ /* 0x000fea0003800000 */
.L_x_7678:
[----:B------:R-:W-:Y:S01]  /*86d0*/  IADD3 R0, R136, 0x20, RZ ;  /* 0x0000002088007810 */ /* 0x000fe20007ffe0ff */
[----:B------:R-:W-:Y:S03]  /*86e0*/  BSSY B1, `(.L_x_7684) ;  /* 0x0000066000017945 */ /* 0x000fe60003800000 */
[----:B------:R-:W-:-:S04]  /*86f0*/  ISETP.GE.AND P0, PT, R0, R3, PT ;  /* 0x000000030000720c */ /* 0x000fc80003f06270 */
[----:B------:R-:W-:-:S13]  /*8700*/  ISETP.LT.OR P0, PT, R61, -0x107, P0 ;  /* 0xfffffef93d00780c */ /* 0x000fda0000701670 */
[----:B------:R-:W-:Y:S05]  /*8710*/  @P0 BRA `(.L_x_7685) ;  /* 0x0000062000000947 */ /* 0x000fea0003800000 */
[----:B--23--:R2:W5:Y:S01]  /*8720*/  LDG.E.128 R12, [R28.64] ;  /* 0x000000061c0c7981 */ /* 0x00c562000c1e1d00 */
[----:B------:R-:W-:Y:S01]  /*8730*/  IMAD.SHL.U32 R4, R79, 0x20, RZ ;  /* 0x000000204f047824 */ /* 0x000fe200078e00ff */
[----:B------:R-:W-:Y:S04]  /*8740*/  BSSY B0, `(.L_x_7686) ;  /* 0x0000031000007945 */ /* 0x000fe80003800000 */
[----:B------:R-:W-:-:S04]  /*8750*/  IADD3 R5, P0, R4, R9, RZ ;  /* 0x0000000904057210 */ /* 0x000fc80007f1e0ff */
[----:B------:R-:W-:Y:S01]  /*8760*/  LEA.HI.X.SX32 R4, R4, R8, 0x1, P0 ;  /* 0x0000000804047211 */ /* 0x000fe200000f0eff */
[C---:B------:R-:W-:Y:S01]  /*8770*/  IMAD.SHL.U32 R34, R5.reuse, 0x2, RZ ;  /* 0x0000000205227824 */ /* 0x040fe200078e00ff */
[----:B------:R-:W-:Y:S02]  /*8780*/  ISETP.GE.AND P0, PT, R16, c[0x0][0x230], PT ;  /* 0x00008c0010007a0c */ /* 0x000fe40003f06270 */
[----:B------:R-:W-:Y:S02]  /*8790*/  SHF.L.U64.HI R4, R5, 0x1, R4 ;  /* 0x0000000105047819 */ /* 0x000fe40000010204 */
[C---:B-1----:R-:W-:Y:S02]  /*87a0*/  IADD3 R32, P2, R34.reuse, c[0x0][0x2a8], RZ ;  /* 0x0000aa0022207a10 */ /* 0x042fe40007f5e0ff */
[----:B------:R-:W-:Y:S02]  /*87b0*/  IADD3 R34, P1, R34, c[0x0][0x2b0], RZ ;  /* 0x0000ac0022227a10 */ /* 0x000fe40007f3e0ff */
[----:B------:R-:W-:-:S02]  /*87c0*/  IADD3.X R33, R4, c[0x0][0x2ac], RZ, P2, !PT ;  /* 0x0000ab0004217a10 */ /* 0x000fc400017fe4ff */
[----:B------:R-:W-:-:S03]  /*87d0*/  IADD3.X R35, R4, c[0x0][0x2b4], RZ, P1, !PT ;  /* 0x0000ad0004237a10 */ /* 0x000fc60000ffe4ff */
[----:B------:R-:W-:Y:S05]  /*87e0*/  @P0 BRA `(.L_x_7687) ;  /* 0x0000026000000947 */ /* 0x000fea0003800000 */
[----:B--2---:R-:W2:Y:S04]  /*87f0*/  LDG.E.64 R4, [R34.64] ;  /* 0x0000000622047981 */ /* 0x004ea8000c1e1b00 */
[----:B------:R-:W3:Y:S01]  /*8800*/  LDG.E.64 R6, [R32.64] ;  /* 0x0000000620067981 */ /* 0x000ee2000c1e1b00 */
        /* <DEDUP_REMOVED lines=36> */
.L_x_7687:
[----:B--2---:R-:W-:Y:S05]  /*8a50*/  BSYNC B0 ;  /* 0x0000000000007941 */ /* 0x004fea0003800000 */
.L_x_7686:
[----:B------:R-:W5:Y:S01]  /*8a60*/  LDG.E.128 R28, [R28.64+0x80] ;  /* 0x000080061c1c7981 */ /* 0x000f62000c1e1d00 */
[----:B------:R-:W-:Y:S01]  /*8a70*/  IADD3 R4, R16, 0x40, RZ ;  /* 0x0000004010047810 */ /* 0x000fe20007ffe0ff */
[----:B------:R-:W-:Y:S02]  /*8a80*/  BSSY B0, `(.L_x_7688) ;  /* 0x000002a000007945 */ /* 0x000fe40003800000 */
[----:B-----5:R1:W-:Y:S01]  /*8a90*/  STS.128 [R160+0x1000], R12 ;  /* 0x0010000ca0007388 */ /* 0x0203e20000000c00 */
[----:B------:R-:W-:-:S13]  /*8aa0*/  ISETP.GE.AND P0, PT, R4, c[0x0][0x230], PT ;  /* 0x00008c0004007a0c */ /* 0x000fda0003f06270 */
[----:B------:R-:W-:Y:S05]  /*8ab0*/  @P0 BRA `(.L_x_7689) ;  /* 0x0000026000000947 */ /* 0x000fea0003800000 */
[----:B------:R-:W2:Y:S04]  /*8ac0*/  LDG.E.64 R4, [R34.64+0x40] ;  /* 0x0000400622047981 */ /* 0x000ea8000c1e1b00 */
[----:B------:R-:W3:Y:S01]  /*8ad0*/  LDG.E.64 R6, [R32.64+0x40] ;  /* 0x0000400620067981 */ /* 0x000ee2000c1e1b00 */
[C---:B------:R-:W-:Y:S01]  /*8ae0*/  LOP3.LUT R10, R29.reuse, 0xffff0000, RZ, 0xc0, !PT ;  /* 0xffff00001d0a7812 */ /* 0x040fe200078ec0ff */
[----:B------:R-:W-:Y:S01]  /*8af0*/  IMAD.U32 R18, R30, 0x10000, RZ ;  /* 0x000100001e127824 */ /* 0x000fe200078e00ff */
[----:B------:R-:W-:Y:S02]  /*8b00*/  SHF.L.U32 R11, R29, 0x10, RZ ;  /* 0x000000101d0b7819 */ /* 0x000fe400000006ff */
[C---:B-1----:R-:W-:Y:S02]  /*8b10*/  LOP3.LUT R14, R31.reuse, 0xffff0000, RZ, 0xc0, !PT ;  /* 0xffff00001f0e7812 */ /* 0x042fe400078ec0ff */
        /* <DEDUP_REMOVED lines=32> */
.L_x_7689:
[----:B------:R-:W-:Y:S05]  /*8d20*/  BSYNC B0 ;  /* 0x0000000000007941 */ /* 0x000fea0003800000 */
.L_x_7688:
[----:B------:R2:W-:Y:S02]  /*8d30*/  STS.128 [R160+0x3000], R28 ;  /* 0x0030001ca0007388 */ /* 0x0005e40000000c00 */
.L_x_7685:
[----:B------:R-:W-:Y:S05]  /*8d40*/  BSYNC B1 ;  /* 0x0000000000017941 */ /* 0x000fea0003800000 */
.L_x_7684:
[----:B------:R-:W-:-:S04]  /*8d50*/  IADD3 R18, R136, 0x30, RZ ;  /* 0x0000003088127810 */ /* 0x000fc80007ffe0ff */
[----:B------:R-:W-:-:S04]  /*8d60*/  ISETP.GE.AND P0, PT, R18, R3, PT ;  /* 0x000000031200720c */ /* 0x000fc80003f06270 */
[----:B------:R-:W-:-:S13]  /*8d70*/  ISETP.LT.OR P0, PT, R61, -0x187, P0 ;  /* 0xfffffe793d00780c */ /* 0x000fda0000701670 */
[----:B------:R-:W-:Y:S05]  /*8d80*/  @P0 BRA `(.L_x_7690) ;  /* 0x000036b000000947 */ /* 0x000fea0003800000 */
[----:B-123--:R1:W5:Y:S01]  /*8d90*/  LDG.E.128 R12, [R26.64] ;  /* 0x000000061a0c7981 */ /* 0x00e362000c1e1d00 */
[----:B------:R-:W-:Y:S01]  /*8da0*/  IMAD R79, R79, 0x30, RZ ;  /* 0x000000304f4f7824 */ /* 0x000fe200078e02ff */
        /* <DEDUP_REMOVED lines=14> */
[----:B------:R-:W-:Y:S01]  /*8e90*/  SHF.L.U32 R8, R13, 0x10, RZ ;  /* 0x000000100d087819 */ /* 0x000fe200000006ff */
[----:B------:R-:W-:Y:S01]  /*8ea0*/  IMAD.U32 R13, R14, 0x10000, RZ ;  /* 0x000100000e0d7824 */ /* 0x000fe200078e00ff */
[C---:B------:R-:W-:Y:S02]  /*8eb0*/  SHF.L.U32 R9, R12.reuse, 0x10, RZ ;  /* 0x000000100c097819 */ /* 0x040fe400000006ff */
[----:B------:R-:W-:-:S02]  /*8ec0*/  LOP3.LUT R19, R12, 0xffff0000, RZ, 0xc0, !PT ;  /* 0xffff00000c137812 */ /* 0x000fc400078ec0ff */
[----:B------:R-:W-:Y:S02]  /*8ed0*/  LOP3.LUT R21, R14, 0xffff0000, RZ, 0xc0, !PT ;  /* 0xffff00000e157812 */ /* 0x000fe400078ec0ff */
[C---:B------:R-:W-:Y:S02]  /*8ee0*/  SHF.L.U32 R12, R15.reuse, 0x10, RZ ;  /* 0x000000100f0c7819 */ /* 0x040fe400000006ff */
        /* <DEDUP_REMOVED lines=8> */
[----:B------:R-:W-:Y:S01]  /*8f70*/  FMUL.FTZ R23, R11, R14 ;  /* 0x0000000e0b177220 */ /* 0x000fe20000410000 */
[----:B------:R-:W-:Y:S01]  /*8f80*/  SHF.L.U32 R6, R6, 0x10, RZ ;  /* 0x0000001006067819 */ /* 0x000fe200000006ff */
[----:B------:R-:W-:-:S02]  /*8f90*/  FFMA.FTZ R15, R8, R22, -R15 ;  /* 0x00000016080f7223 */ /* 0x000fc4000001080f */
[----:B------:R-:W-:Y:S02]  /*8fa0*/  IMAD.U32 R8, R5, 0x10000, RZ ;  /* 0x0001000005087824 */ /* 0x000fe400078e00ff */
[----:B------:R-:W-:Y:S02]  /*8fb0*/  FFMA.FTZ R10, R3, R22, R10 ;  /* 0x00000016030a7223 */ /* 0x000fe4000001000a */
[C---:B------:R-:W-:Y:S02]  /*8fc0*/  FMUL.FTZ R14, R12.reuse, R14 ;  /* 0x0000000e0c0e7220 */ /* 0x040fe40000410000 */
[----:B------:R-:W-:Y:S01]  /*8fd0*/  FFMA.FTZ R23, R12, R20, -R23 ;  /* 0x000000140c177223 */ /* 0x000fe20000010817 */
[----:B------:R-:W-:Y:S01]  /*8fe0*/  SHF.L.U32 R12, R7, 0x10, RZ ;  /* 0x00000010070c7819 */ /* 0x000fe200000006ff */
[-C--:B------:R-:W-:Y:S02]  /*8ff0*/  FMUL.FTZ R3, R19, R4.reuse ;  /* 0x0000000413037220 */ /* 0x080fe40000410000 */
[----:B------:R-:W-:-:S02]  /*9000*/  FMUL.FTZ R5, R9, R4 ;  /* 0x0000000409057220 */ /* 0x000fc40000410000 */
[-C--:B------:R-:W-:Y:S02]  /*9010*/  FMUL.FTZ R4, R21, R8.reuse ;  /* 0x0000000815047220 */ /* 0x080fe40000410000 */
[----:B------:R-:W-:Y:S02]  /*9020*/  FMUL.FTZ R8, R13, R8 ;  /* 0x000000080d087220 */ /* 0x000fe40000410000 */
[----:B------:R-:W-:Y:S02]  /*9030*/  FFMA.FTZ R14, R11, R20, R14 ;  /* 0x000000140b0e7223 */ /* 0x000fe4000001000e */
[-C--:B------:R-:W-:Y:S02]  /*9040*/  FFMA.FTZ R3, R9, R6.reuse, -R3 ;  /* 0x0000000609037223 */ /* 0x080fe40000010803 */
[----:B------:R-:W-:Y:S02]  /*9050*/  FFMA.FTZ R6, R19, R6, R5 ;  /* 0x0000000613067223 */ /* 0x000fe40000010005 */
[-C--:B------:R-:W-:Y:S01]  /*9060*/  FFMA.FTZ R4, R13, R12.reuse, -R4 ;  /* 0x0000000c0d047223 */ /* 0x080fe20000010804 */
[----:B------:R-:W-:Y:S01]  /*9070*/  F2FP.BF16.PACK_AB R13, R10, R15 ;  /* 0x0000000f0a0d723e */ /* 0x000fe200000010ff */
[----:B------:R-:W-:Y:S01]  /*9080*/  FFMA.FTZ R21, R21, R12, R8 ;  /* 0x0000000c15157223 */ /* 0x000fe20000010008 */
[----:B------:R-:W-:-:S02]  /*9090*/  F2FP.BF16.PACK_AB R15, R14, R23 ;  /* 0x000000170e0f723e */ /* 0x000fc400000010ff */
[----:B------:R-:W-:Y:S02]  /*90a0*/  F2FP.BF16.PACK_AB R12, R6, R3 ;  /* 0x00000003060c723e */ /* 0x000fe400000010ff */
[----:B------:R-:W-:Y:S02]  /*90b0*/  F2FP.BF16.PACK_AB R14, R21, R4 ;  /* 0x00000004150e723e */ /* 0x000fe400000010ff */
.L_x_7692:
[----:B-1----:R-:W-:Y:S05]  /*90c0*/  BSYNC B0 ;  /* 0x0000000000007941 */ /* 0x002fea0003800000 */
.L_x_7691:
        /* <DEDUP_REMOVED lines=8> */
[----:B------:R-:W-:Y:S01]  /*9150*/  LOP3.LUT R3, R25, 0xffff0000, RZ, 0xc0, !PT ;  /* 0xffff000019037812 */ /* 0x000fe200078ec0ff */
[----:B-1----:R-:W-:Y:S01]  /*9160*/  IMAD.U32 R13, R26, 0x10000, RZ ;  /* 0x000100001a0d7824 */ /* 0x002fe200078e00ff */
[----:B------:R-:W-:Y:S02]  /*9170*/  LOP3.LUT R11, R27, 0xffff0000, RZ, 0xc0, !PT ;  /* 0xffff00001b0b7812 */ /* 0x000fe400078ec0ff */
[----:B------:R-:W-:Y:S02]  /*9180*/  SHF.L.U32 R8, R25, 0x10, RZ ;  /* 0x0000001019087819 */ /* 0x000fe400000006ff */
        /* <DEDUP_REMOVED lines=24> */
[----:B------:R-:W-:Y:S02]  /*9310*/  FFMA.FTZ R17, R12, R16, -R17 ;  /* 0x000000100c117223 */ /* 0x000fe40000010811 */
[----:B------:R-:W-:Y:S01]  /*9320*/  FFMA.FTZ R6, R24, R6, R11 ;  /* 0x0000000618067223 */ /* 0x000fe2000001000b */
[----:B------:R-:W-:Y:S01]  /*9330*/  F2FP.BF16.PACK_AB R25, R10, R15 ;  /* 0x0000000f0a19723e */ /* 0x000fe200000010ff */
[----:B------:R-:W-:Y:S01]  /*9340*/  FFMA.FTZ R4, R13, R7, -R4 ;  /* 0x000000070d047223 */ /* 0x000fe20000010804 */
[----:B------:R-:W-:Y:S01]  /*9350*/  F2FP.BF16.PACK_AB R27, R14, R17 ;  /* 0x000000110e1b723e */ /* 0x000fe200000010ff */
[----:B------:R-:W-:Y:S01]  /*9360*/  FFMA.FTZ R5, R26, R7, R5 ;  /* 0x000000071a057223 */ /* 0x000fe20000010005 */
[----:B------:R-:W-:-:S04]  /*9370*/  F2FP.BF16.PACK_AB R24, R6, R3 ;  /* 0x000000030618723e */ /* 0x000fc800000010ff */
[----:B------:R-:W-:Y:S02]  /*9380*/  F2FP.BF16.PACK_AB R26, R5, R4 ;  /* 0x00000004051a723e */ /* 0x000fe400000010ff */
.L_x_7694:
[----:B------:R-:W-:Y:S05]  /*9390*/  BSYNC B0 ;  /* 0x0000000000007941 */ /* 0x000fea0003800000 */
.L_x_7693:
[----:B------:R2:W-:Y:S01]  /*93a0*/  STS.128 [R160+0x3800], R24 ;  /* 0x00380018a0007388 */ /* 0x0005e20000000c00 */
[----:B------:R-:W-:Y:S05]  /*93b0*/  BRA `(.L_x_7690) ;  /* 0x0000308000007947 */ /* 0x000fea0003800000 */
.L_x_7671:
        /* <DEDUP_REMOVED lines=83> */
[----:B------:R-:W-:Y:S02]  /*98f0*/  F2FP.BF16.PACK_AB R5, R41, R6 ;  /* 0x000000062905723e */ /* 0x000fe400000010ff */
[----:B------:R-:W-:Y:S02]  /*9900*/  F2FP.BF16.PACK_AB R7, R39, R10 ;  /* 0x0000000a2707723e */ /* 0x000fe400000010ff */
[----:B------:R-:W-:Y:S02]  /*9910*/  F2FP.BF16.PACK_AB R6, R12, R15 ;  /* 0x0000000f0c06723e */ /* 0x000fe400000010ff */
.L_x_7698:
[----:B------:R-:W-:Y:S05]  /*9920*/  BSYNC B0 ;  /* 0x0000000000007941 */ /* 0x000fea0003800000 */
.L_x_7697:
        /* <DEDUP_REMOVED lines=26> */
[C---:B------:R-:W-:Y:S01]  /*9ad0*/  IMAD.U32 R18, R20.reuse, 0x10000, RZ ;  /* 0x0001000014127824 */ /* 0x040fe200078e00ff */
[----:B------:R-:W-:Y:S01]  /*9ae0*/  LOP3.LUT R2, R20, 0xffff0000, RZ, 0xc0, !PT ;  /* 0xffff000014027812 */ /* 0x000fe200078ec0ff */
[C---:B------:R-:W-:Y:S01]  /*9af0*/  IMAD.U32 R24, R22.reuse, 0x10000, RZ ;  /* 0x0001000016187824 */ /* 0x040fe200078e00ff */
[C---:B------:R-:W-:Y:S02]  /*9b00*/  LOP3.LUT R0, R21.reuse, 0xffff0000, RZ, 0xc0, !PT ;  /* 0xffff000015007812 */ /* 0x040fe400078ec0ff */
[----:B-1----:R-:W-:Y:S02]  /*9b10*/  SHF.L.U32 R32, R21, 0x10, RZ ;  /* 0x0000001015207819 */ /* 0x002fe400000006ff */
        /* <DEDUP_REMOVED lines=55> */
.L_x_7700:
[----:B------:R-:W-:Y:S05]  /*9e90*/  BSYNC B0 ;  /* 0x0000000000007941 */ /* 0x000fea0003800000 */
.L_x_7699:
[----:B------:R3:W-:Y:S02]  /*9ea0*/  STS.128 [R160+0x2000], R20 ;  /* 0x00200014a0007388 */ /* 0x0007e40000000c00 */
.L_x_7696:
[----:B------:R-:W-:Y:S05]  /*9eb0*/  BSYNC B1 ;  /* 0x0000000000017941 */ /* 0x000fea0003800000 */
.L_x_7695:
        /* <DEDUP_REMOVED lines=91> */
.L_x_7704:
[----:B------:R-:W-:Y:S05]  /*a470*/  BSYNC B0 ;  /* 0x0000000000007941 */ /* 0x000fea0003800000 */
.L_x_7703:
        /* <DEDUP_REMOVED lines=29> */
[C---:B------:R-:W-:Y:S01]  /*a650*/  LOP3.LUT R0, R5.reuse, 0xffff0000, RZ, 0xc0, !PT ;  /* 0xffff000005007812 */ /* 0x040fe200078ec0ff */
[----:B------:R-:W-:Y:S01]  /*a660*/  IMAD.U32 R30, R5, 0x10000, RZ ;  /* 0x00010000051e7824 */ /* 0x000fe200078e00ff */
[C---:B------:R-:W-:Y:S01]  /*a670*/  LOP3.LUT R5, R7.reuse, 0xffff0000, RZ, 0xc0, !PT ;  /* 0xffff000007057812 */ /* 0x040fe200078ec0ff */
[----:B-1----:R-:W-:Y:S01]  /*a680*/  IMAD.U32 R32, R7, 0x10000, RZ ;  /* 0x0001000007207824 */ /* 0x002fe200078e00ff */
[----:B------:R-:W-:Y:S01]  /*a690*/  SHF.L.U32 R24, R6, 0x10, RZ ;  /* 0x0000001006187819 */ /* 0x000fe200000006ff */
[C---:B------:R-:W-:Y:S01]  /*a6a0*/  IMAD.U32 R18, R4.reuse, 0x10000, RZ ;  /* 0x0001000004127824 */ /* 0x040fe200078e00ff */
[----:B------:R-:W-:Y:S02]  /*a6b0*/  LOP3.LUT R4, R4, 0xffff0000, RZ, 0xc0, !PT ;  /* 0xffff000004047812 */ /* 0x000fe400078ec0ff */
[----:B------:R-:W-:Y:S02]  /*a6c0*/  LOP3.LUT R6, R6, 0xffff0000, RZ, 0xc0, !PT ;  /* 0xffff000006067812 */ /* 0x000fe400078ec0ff */
        /* <DEDUP_REMOVED lines=52> */
.L_x_7706:
[----:B------:R-:W-:Y:S05]  /*aa10*/  BSYNC B0 ;  /* 0x0000000000007941 */ /* 0x000fea0003800000 */
.L_x_7705:
[----:B------:R1:W-:Y:S02]  /*aa20*/  STS.128 [R160+0x2800], R4 ;  /* 0x00280004a0007388 */ /* 0x0003e40000000c00 */
.L_x_7702:
[----:B------:R-:W-:Y:S05]  /*aa30*/  BSYNC B1 ;  /* 0x0000000000017941 */ /* 0x000fea0003800000 */
.L_x_7701:
[----:B------:R-:W-:Y:S01]  /*aa40*/  IADD3 R0, R136, 0x20, RZ ;  /* 0x0000002088007810 */ /* 0x000fe20007ffe0ff */
[----:B------:R-:W-:Y:S03]  /*aa50*/  BSSY B1, `(.L_x_7707) ;  /* 0x00000ba000017945 */ /* 0x000fe60003800000 */
[----:B------:R-:W-:-:S04]  /*aa60*/  ISETP.GE.AND P0, PT, R0, R3, PT ;  /* 0x000000030000720c */ /* 0x000fc80003f06270 */
[----:B------:R-:W-:-:S13]  /*aa70*/  ISETP.LT.OR P0, PT, R61, -0x107, P0 ;  /* 0xfffffef93d00780c */ /* 0x000fda0000701670 */
[----:B------:R-:W-:Y:S05]  /*aa80*/  @P0 BRA `(.L_x_7708) ;  /* 0x00000b6000000947 */ /* 0x000fea0003800000 */
[----:B-12---:R1:W5:Y:S01]  /*aa90*/  LDG.E.128 R4, [R28.64] ;  /* 0x000000061c047981 */ /* 0x006362000c1e1d00 */
[----:B------:R-:W-:Y:S01]  /*aaa0*/  ISETP.GE.AND P0, PT, R16, c[0x0][0x230], PT ;  /* 0x00008c0010007a0c */ /* 0x000fe20003f06270 */
[----:B------:R-:W-:-:S12]  /*aab0*/  BSSY B0, `(.L_x_7709) ;  /* 0x0000057000007945 */ /* 0x000fd80003800000 */
[----:B------:R-:W-:Y:S05]  /*aac0*/  @P0 BRA `(.L_x_7710) ;  /* 0x0000055000000947 */ /* 0x000fea0003800000 */
[----:B------:R-:W-:Y:S01]  /*aad0*/  ISETP.GE.AND P0, PT, R16, R79, PT ;  /* 0x0000004f1000720c */ /* 0x000fe20003f06270 */
[----:B------:R-:W-:Y:S01]  /*aae0*/  IMAD.MOV.U32 R11, RZ, RZ, R79 ;  /* 0x000000ffff0b7224 */ /* 0x000fe200078e004f */
[----:B------:R-:W-:Y:S01]  /*aaf0*/  MOV R9, RZ ;  /* 0x000000ff00097202 */ /* 0x000fe20000000f00 */
[----:B---3--:R-:W-:-:S10]  /*ab00*/  IMAD.MOV.U32 R21, RZ, RZ, RZ ;  /* 0x000000ffff157224 */ /* 0x008fd400078e00ff */
        /* <DEDUP_REMOVED lines=11> */
[----:B------:R-:W2:Y:S03]  /*abc0*/  LDG.E.128 R8, [R10.64] ;  /* 0x000000060a087981 */ /* 0x000ea6000c1e1d00 */
        /* <DEDUP_REMOVED lines=10> */
[C---:B------:R-:W-:Y:S01]  /*ac70*/  LOP3.LUT R4, R5.reuse, 0xffff0000, RZ, 0xc0, !PT ;  /* 0xffff000005047812 */ /* 0x040fe200078ec0ff */
[C---:B------:R-:W-:Y:S01]  /*ac80*/  IMAD.U32 R30, R6.reuse, 0x10000, RZ ;  /* 0x00010000061e7824 */ /* 0x040fe200078e00ff */
        /* <DEDUP_REMOVED lines=8> */
[----:B------:R-:W-:Y:S01]  /*ad10*/  SHF.L.U32 R32, R8, 0x10, RZ ;  /* 0x0000001008207819 */ /* 0x000fe200000006ff */
        /* <DEDUP_REMOVED lines=17> */
[----:B------:R-:W-:Y:S01]  /*ae30*/  FMUL.FTZ R12, R7, R12 ;  /* 0x0000000c070c7220 */ /* 0x000fe20000410000 */
[----:B----4-:R-:W-:Y:S01]  /*ae40*/  SHF.L.U32 R7, R21, 0x10, RZ ;  /* 0x0000001015077819 */ /* 0x010fe200000006ff */
[----:B------:R-:W-:Y:S01]  /*ae50*/  FMUL.FTZ R11, R8, R11 ;  /* 0x0000000b080b7220 */ /* 0x000fe20000410000 */
[----:B------:R-:W-:Y:S01]  /*ae60*/  LOP3.LUT R8, R20, 0xffff0000, RZ, 0xc0, !PT ;  /* 0xffff000014087812 */ /* 0x000fe200078ec0ff */
[----:B------:R-:W-:Y:S01]  /*ae70*/  FMUL.FTZ R14, R9, R14 ;  /* 0x0000000e090e7220 */ /* 0x000fe20000410000 */
[----:B------:R-:W-:Y:S01]  /*ae80*/  LOP3.LUT R21, R21, 0xffff0000, RZ, 0xc0, !PT ;  /* 0xffff000015157812 */ /* 0x000fe200078ec0ff */
[----:B------:R-:W-:Y:S01]  /*ae90*/  FMUL.FTZ R36, R36, R15 ;  /* 0x0000000f24247220 */ /* 0x000fe20000410000 */
[----:B------:R-:W-:Y:S01]  /*aea0*/  LOP3.LUT R15, R22, 0xffff0000, RZ, 0xc0, !PT ;  /* 0xffff0000160f7812 */ /* 0x000fe200078ec0ff */
[----:B------:R-:W-:Y:S02]  /*aeb0*/  IMAD.U32 R9, R20, 0x10000, RZ ;  /* 0x0001000014097824 */ /* 0x000fe400078e00ff */
[----:B------:R-:W-:-:S02]  /*aec0*/  FMUL.FTZ R35, R35, R38 ;  /* 0x0000002623237220 */ /* 0x000fc40000410000 */
[----:B------:R-:W-:Y:S01]  /*aed0*/  FMUL.FTZ R13, R10, R13 ;  /* 0x0000000d0a0d7220 */ /* 0x000fe20000410000 */
[C---:B------:R-:W-:Y:S01]  /*aee0*/  SHF.L.U32 R10, R23.reuse, 0x10, RZ ;  /* 0x00000010170a7819 */ /* 0x040fe200000006ff */
[----:B------:R-:W-:Y:S01]  /*aef0*/  IMAD.U32 R20, R22, 0x10000, RZ ;  /* 0x0001000016147824 */ /* 0x000fe200078e00ff */
[----:B------:R-:W-:Y:S01]  /*af00*/  LOP3.LUT R22, R23, 0xffff0000, RZ, 0xc0, !PT ;  /* 0xffff000017167812 */ /* 0x000fe200078ec0ff */
[----:B------:R-:W-:Y:S02]  /*af10*/  @!P0 FADD.FTZ R39, -R39, -RZ ;  /* 0x800000ff27278221 */ /* 0x000fe40000010100 */
[----:B------:R-:W-:Y:S02]  /*af20*/  FFMA.FTZ R7, R31, R7, R12 ;  /* 0x000000071f077223 */ /* 0x000fe4000001000c */
[----:B------:R-:W-:Y:S02]  /*af30*/  FFMA.FTZ R4, R4, R21, R35 ;  /* 0x0000001504047223 */ /* 0x000fe40000010023 */
[----:B------:R-:W-:-:S02]  /*af40*/  FMUL.FTZ R37, R32, R37 ;  /* 0x0000002520257220 */ /* 0x000fc40000410000 */
[----:B------:R-:W-:Y:S01]  /*af50*/  FMUL.FTZ R39, R34, R39 ;  /* 0x0000002722277220 */ /* 0x000fe20000410000 */
[----:B------:R-:W-:Y:S01]  /*af60*/  F2FP.BF16.PACK_AB R7, R4, R7 ;  /* 0x000000070407723e */ /* 0x000fe200000010ff */
        /* <DEDUP_REMOVED lines=11> */
.L_x_7710:
[----:B------:R-:W-:Y:S05]  /*b020*/  BSYNC B0 ;  /* 0x0000000000007941 */ /* 0x000fea0003800000 */
.L_x_7709:
[----:B---3--:R2:W5:Y:S01]  /*b030*/  LDG.E.128 R20, [R28.64+0x80] ;  /* 0x000080061c147981 */ /* 0x008562000c1e1d00 */
        /* <DEDUP_REMOVED lines=89> */
.L_x_7712:
[----:B------:R-:W-:Y:S05]  /*b5d0*/  BSYNC B0 ;  /* 0x0000000000007941 */ /* 0x000fea0003800000 */
.L_x_7711:
[----:B------:R3:W-:Y:S02]  /*b5e0*/  STS.128 [R160+0x3000], R20 ;  /* 0x00300014a0007388 */ /* 0x0007e40000000c00 */
.L_x_7708:
[----:B------:R-:W-:Y:S05]  /*b5f0*/  BSYNC B1 ;  /* 0x0000000000017941 */ /* 0x000fea0003800000 */
.L_x_7707:
[----:B------:R-:W-:-:S04]  /*b600*/  IADD3 R18, R136, 0x30, RZ ;  /* 0x0000003088127810 */ /* 0x000fc80007ffe0ff */
[----:B------:R-:W-:-:S04]  /*b610*/  ISETP.GE.AND P0, PT, R18, R3, PT ;  /* 0x000000031200720c */ /* 0x000fc80003f06270 */
[----:B------:R-:W-:-:S13]  /*b620*/  ISETP.LT.OR P0, PT, R61, -0x187, P0 ;  /* 0xfffffe793d00780c */ /* 0x000fda0000701670 */
[----:B------:R-:W-:Y:S05]  /*b630*/  @P0 BRA `(.L_x_7690) ;  /* 0x00000e0000000947 */ /* 0x000fea0003800000 */
[----:B--23--:R2:W5:Y:S01]  /*b640*/  LDG.E.128 R20, [R26.64] ;  /* 0x000000061a147981 */ /* 0x00c562000c1e1d00 */
[----:B------:R-:W-:Y:S01]  /*b650*/  ISETP.GE.AND P0, PT, R16, c[0x0][0x230], PT ;  /* 0x00008c0010007a0c */ /* 0x000fe20003f06270 */
[----:B------:R-:W-:-:S12]  /*b660*/  BSSY B0, `(.L_x_7713) ;  /* 0x0000056000007945 */ /* 0x000fd80003800000 */
[----:B------:R-:W-:Y:S05]  /*b670*/  @P0 BRA `(.L_x_7714) ;  /* 0x0000054000000947 */ /* 0x000fea0003800000 */
[----:B------:R-:W-:Y:S01]  /*b680*/  ISETP.GE.AND P0, PT, R16, R79, PT ;  /* 0x0000004f1000720c */ /* 0x000fe20003f06270 */
[----:B-1----:R-:W-:Y:S02]  /*b690*/  IMAD.MOV.U32 R5, RZ, RZ, R79 ;  /* 0x000000ffff057224 */ /* 0x002fe400078e004f */
[----:B------:R-:W-:Y:S02]  /*b6a0*/  IMAD.MOV.U32 R8, RZ, RZ, RZ ;  /* 0x000000ffff087224 */ /* 0x000fe400078e00ff */
[----:B------:R-:W-:-:S08]  /*b6b0*/  IMAD.MOV.U32 R13, RZ, RZ, RZ ;  /* 0x000000ffff0d7224 */ /* 0x000fd000078e00ff */
[----:B------:R-:W-:-:S04]  /*b6c0*/  @P0 SHF.R.S32.HI R79, RZ, 0x1, R80 ;  /* 0x00000001ff4f0819 */ /* 0x000fc80000011450 */
[C---:B------:R-:W-:Y:S01]  /*b6d0*/  @P0 IADD3 R8, -R79.reuse, RZ, RZ ;  /* 0x000000ff4f080210 */ /* 0x040fe20007ffe1ff */
[C---:B------:R-:W-:Y:S01]  /*b6e0*/  IMAD R4, R79.reuse, 0x30, RZ ;  /* 0x000000304f047824 */ /* 0x040fe200078e02ff */
[----:B------:R-:W-:Y:S01]  /*b6f0*/  @P0 IADD3 R5, -R79, RZ, RZ ;  /* 0x000000ff4f050210 */ /* 0x000fe20007ffe1ff */
[----:B------:R-:W-:-:S03]  /*b700*/  @P0 IMAD.MOV R13, RZ, RZ, -R79 ;  /* 0x000000ffff0d0224 */ /* 0x000fc600078e0a4f */
[----:B------:R-:W-:-:S04]  /*b710*/  IADD3 R12, P1, R4, R19, RZ ;  /* 0x00000013040c7210 */ /* 0x000fc80007f3e0ff */
[----:B------:R-:W-:Y:S01]  /*b720*/  LEA.HI.X.SX32 R3, R4, R25, 0x1, P1 ;  /* 0x0000001904037211 */ /* 0x000fe200008f0eff */
[----:B------:R-:W-:Y:S01]  /*b730*/  IMAD.WIDE R4, R5, 0x2, R26 ;  /* 0x0000000205047825 */ /* 0x000fe200078e021a */
[----:B------:R-:W-:-:S04]  /*b740*/  IADD3 R9, P1, R8, R12, RZ ;  /* 0x0000000c08097210 */ /* 0x000fc80007f3e0ff */
[----:B------:R-:W-:Y:S01]  /*b750*/  LEA.HI.X.SX32 R8, R8, R3, 0x1, P1 ;  /* 0x0000000308087211 */ /* 0x000fe200008f0eff */
[----:B------:R-:W3:Y:S01]  /*b760*/  LDG.E.128 R4, [R4.64] ;  /* 0x0000000604047981 */ /* 0x000ee2000c1e1d00 */
        /* <DEDUP_REMOVED lines=16> */
[----:B---3--:R-:W-:-:S02]  /*b870*/  SHF.L.U32 R30, R4, 0x10, RZ ;  /* 0x00000010041e7819 */ /* 0x008fc400000006ff */
[----:B------:R-:W-:Y:S01]  /*b880*/  LOP3.LUT R23, R4, 0xffff0000, RZ, 0xc0, !PT ;  /* 0xffff000004177812 */ /* 0x000fe200078ec0ff */
[C---:B------:R-:W-:Y:S01]  /*b890*/  IMAD.U32 R4, R5.reuse, 0x10000, RZ ;  /* 0x0001000005047824 */ /* 0x040fe200078e00ff */
[----:B------:R-:W-:Y:S01]  /*b8a0*/  LOP3.LUT R33, R5, 0xffff0000, RZ, 0xc0, !PT ;  /* 0xffff000005217812 */ /* 0x000fe200078ec0ff */
[C---:B------:R-:W-:Y:S01]  /*b8b0*/  IMAD.U32 R5, R7.reuse, 0x10000, RZ ;  /* 0x0001000007057824 */ /* 0x040fe200078e00ff */
[----:B------:R-:W-:Y:S01]  /*b8c0*/  LOP3.LUT R34, R7, 0xffff0000, RZ, 0xc0, !PT ;  /* 0xffff000007227812 */ /* 0x000fe200078ec0ff */
[C---:B--2---:R-:W-:Y:S01]  /*b8d0*/  IMAD.U32 R7, R9.reuse, 0x10000, RZ ;  /* 0x0001000009077824 */ /* 0x044fe200078e00ff */
[----:B------:R-:W-:Y:S02]  /*b8e0*/  LOP3.LUT R36, R9, 0xffff0000, RZ, 0xc0, !PT ;  /* 0xffff000009247812 */ /* 0x000fe400078ec0ff */
[C---:B------:R-:W-:Y:S02]  /*b8f0*/  SHF.L.U32 R37, R10.reuse, 0x10, RZ ;  /* 0x000000100a257819 */ /* 0x040fe400000006ff */
[----:B------:R-:W-:Y:S01]  /*b900*/  LOP3.LUT R9, R10, 0xffff0000, RZ, 0xc0, !PT ;  /* 0xffff00000a097812 */ /* 0x000fe200078ec0ff */
[C---:B------:R-:W-:Y:S01]  /*b910*/  IMAD.U32 R10, R11.reuse, 0x10000, RZ ;  /* 0x000100000b0a7824 */ /* 0x040fe200078e00ff */
[----:B------:R-:W-:-:S02]  /*b920*/  LOP3.LUT R11, R11, 0xffff0000, RZ, 0xc0, !PT ;  /* 0xffff00000b0b7812 */ /* 0x000fc400078ec0ff */
[----:B------:R-:W-:Y:S01]  /*b930*/  SHF.L.U32 R35, R8, 0x10, RZ ;  /* 0x0000001008237819 */ /* 0x000fe200000006ff */
[----:B------:R-:W-:Y:S01]  /*b940*/  @!P0 FADD.FTZ R10, -R10, -RZ ;  /* 0x800000ff0a0a8221 */ /* 0x000fe20000010100 */
[----:B------:R-:W-:Y:S02]  /*b950*/  SHF.L.U32 R32, R6, 0x10, RZ ;  /* 0x0000001006207819 */ /* 0x000fe400000006ff */
[----:B------:R-:W-:Y:S01]  /*b960*/  LOP3.LUT R8, R8, 0xffff0000, RZ, 0xc0, !PT ;  /* 0xffff000008087812 */ /* 0x000fe200078ec0ff */
[----:B------:R-:W-:Y:S01]  /*b970*/  @!P0 FADD.FTZ R7, -R7, -RZ ;  /* 0x800000ff07078221 */ /* 0x000fe20000010100 */
[----:B------:R-:W-:Y:S01]  /*b980*/  LOP3.LUT R6, R6, 0xffff0000, RZ, 0xc0, !PT ;  /* 0xffff000006067812 */ /* 0x000fe200078ec0ff */
[----:B------:R-:W-:Y:S02]  /*b990*/  @!P0 FADD.FTZ R9, -R9, -RZ ;  /* 0x800000ff09098221 */ /* 0x000fe40000010100 */
[----:B------:R-:W-:Y:S02]  /*b9a0*/  @!P0 FADD.FTZ R36, -R36, -RZ ;  /* 0x800000ff24248221 */ /* 0x000fe40000010100 */
        /* <DEDUP_REMOVED lines=33> */
.L_x_7714:
[----:B------:R-:W-:Y:S05]  /*bbc0*/  BSYNC B0 ;  /* 0x0000000000007941 */ /* 0x000fea0003800000 */
.L_x_7713:
[----:B-1----:R1:W5:Y:S01]  /*bbd0*/  LDG.E.128 R4, [R26.64+0x80] ;  /* 0x000080061a047981 */ /* 0x002362000c1e1d00 */
        /* <DEDUP_REMOVED lines=14> */
[----:B------:R-:W-:-:S04]  /*bcc0*/  IADD3 R19, P1, R10, R19, RZ ;  /* 0x000000130a137210 */ /* 0x000fc80007f3e0ff */
[----:B------:R-:W-:Y:S01]  /*bcd0*/  LEA.HI.X.SX32 R25, R10, R25, 0x1, P1 ;  /* 0x000000190a197211 */ /* 0x000fe200008f0eff */
[----:B------:R-:W-:Y:S01]  /*bce0*/  IMAD.WIDE R10, R9, 0x2, R26 ;  /* 0x00000002090a7825 */ /* 0x000fe200078e021a */
[C---:B------:R-:W-:Y:S02]  /*bcf0*/  IADD3 R3, P1, R8.reuse, R19, RZ ;  /* 0x0000001308037210 */ /* 0x040fe40007f3e0ff */
[----:B------:R-:W-:Y:S02]  /*bd00*/  @P0 SHF.R.S32.HI R80, RZ, 0x1, R80 ;  /* 0x00000001ff500819 */ /* 0x000fe40000011450 */
[----:B------:R-:W-:Y:S02]  /*bd10*/  LEA.HI.X.SX32 R12, R8, R25, 0x1, P1 ;  /* 0x00000019080c7211 */ /* 0x000fe400008f0eff */
[C---:B------:R-:W-:Y:S01]  /*bd20*/  LEA R14, P1, R3.reuse, c[0x0][0x2b0], 0x1 ;  /* 0x0000ac00030e7a11 */ /* 0x040fe200078208ff */
[----:B------:R-:W3:Y:S01]  /*bd30*/  LDG.E.128 R8, [R10.64+0x80] ;  /* 0x000080060a087981 */ /* 0x000ee2000c1e1d00 */
[----:B------:R-:W-:Y:S01]  /*bd40*/  MOV R16, RZ ;  /* 0x000000ff00107202 */ /* 0x000fe20000000f00 */
[----:B------:R-:W-:Y:S01]  /*bd50*/  @P0 IMAD.MOV R16, RZ, RZ, -R80 ;  /* 0x000000ffff100224 */ /* 0x000fe200078e0a50 */
[----:B------:R-:W-:-:S04]  /*bd60*/  LEA.HI.X R15, R3, c[0x0][0x2b4], R12, 0x1, P1 ;  /* 0x0000ad00030f7a11 */ /* 0x000fc800008f0c0c */
[C---:B------:R-:W-:Y:S02]  /*bd70*/  IADD3 R19, P1, R16.reuse, R19, RZ ;  /* 0x0000001310137210 */ /* 0x040fe40007f3e0ff */
[----:B------:R-:W5:Y:S02]  /*bd80*/  LDG.E.128 R12, [R14.64] ;  /* 0x000000060e0c7981 */ /* 0x000f64000c1e1d00 */
[----:B------:R-:W-:Y:S02]  /*bd90*/  LEA.HI.X.SX32 R16, R16, R25, 0x1, P1 ;  /* 0x0000001910107211 */ /* 0x000fe400008f0eff */
[----:B-1----:R-:W-:-:S04]  /*bda0*/  LEA R20, P1, R19, c[0x0][0x2a8], 0x1 ;  /* 0x0000aa0013147a11 */ /* 0x002fc800078208ff */
[----:B------:R-:W-:-:S06]  /*bdb0*/  LEA.HI.X R21, R19, c[0x0][0x2ac], R16, 0x1, P1 ;  /* 0x0000ab0013157a11 */ /* 0x000fcc00008f0c10 */
[----:B--2---:R-:W2:Y:S01]  /*bdc0*/  LDG.E.128 R20, [R20.64] ;  /* 0x0000000614147981 */ /* 0x004ea2000c1e1d00 */
[----:B------:R-:W-:Y:S01]  /*bdd0*/  LOP3.LUT R3, R5, 0xffff0000, RZ, 0xc0, !PT ;  /* 0xffff000005037812 */ /* 0x000fe200078ec0ff */
[----:B------:R-:W-:Y:S01]  /*bde0*/  IMAD.U32 R25, R7, 0x10000, RZ ;  /* 0x0001000007197824 */ /* 0x000fe200078e00ff */
[----:B------:R-:W-:Y:S01]  /*bdf0*/  SHF.L.U32 R19, R5, 0x10, RZ ;  /* 0x0000001005137819 */ /* 0x000fe200000006ff */
[----:B------:R-:W-:Y:S01]  /*be00*/  IMAD.U32 R16, R4, 0x10000, RZ ;  /* 0x0001000004107824 */ /* 0x000fe200078e00ff */
[----:B------:R-:W-:Y:S01]  /*be10*/  LOP3.LUT R5, R7, 0xffff0000, RZ, 0xc0, !PT ;  /* 0xffff000007057812 */ /* 0x000fe200078ec0ff */
[----:B------:R-:W-:Y:S01]  /*be20*/  IMAD.U32 R17, R6, 0x10000, RZ ;  /* 0x0001000006117824 */ /* 0x000fe200078e00ff */
[----:B------:R-:W-:Y:S02]  /*be30*/  LOP3.LUT R4, R4, 0xffff0000, RZ, 0xc0, !PT ;  /* 0xffff000004047812 */ /* 0x000fe400078ec0ff */
[----:B------:R-:W-:Y:S01]  /*be40*/  LOP3.LUT R6, R6, 0xffff0000, RZ, 0xc0, !PT ;  /* 0xffff000006067812 */ /* 0x000fe200078ec0ff */
[C---:B---3--:R-:W-:Y:S01]  /*be50*/  IMAD.U32 R7, R9.reuse, 0x10000, RZ ;  /* 0x0001000009077824 */ /* 0x048fe200078e00ff */
[----:B------:R-:W-:Y:S01]  /*be60*/  LOP3.LUT R27, R9, 0xffff0000, RZ, 0xc0, !PT ;  /* 0xffff0000091b7812 */ /* 0x000fe200078ec0ff */
[----:B------:R-:W-:Y:S01]  /*be70*/  IMAD.U32 R26, R10, 0x10000, RZ ;  /* 0x000100000a1a7824 */ /* 0x000fe200078e00ff */
[----:B------:R-:W-:-:S02]  /*be80*/  SHF.L.U32 R9, R11, 0x10, RZ ;  /* 0x000000100b097819 */ /* 0x000fc400000006ff */
[----:B------:R-:W-:Y:S02]  /*be90*/  LOP3.LUT R28, R11, 0xffff0000, RZ, 0xc0, !PT ;  /* 0xffff00000b1c7812 */ /* 0x000fe400078ec0ff */
[----:B------:R-:W-:Y:S01]  /*bea0*/  SHF.L.U32 R24, R8, 0x10, RZ ;  /* 0x0000001008187819 */ /* 0x000fe200000006ff */
[C---:B-----5:R-:W-:Y:S01]  /*beb0*/  IMAD.U32 R29, R12.reuse, 0x10000, RZ ;  /* 0x000100000c1d7824 */ /* 0x060fe200078e00ff */
        /* <DEDUP_REMOVED lines=17> */
[----:B--2---:R-:W-:Y:S01]  /*bfd0*/  SHF.L.U32 R7, R21, 0x10, RZ ;  /* 0x0000001015077819 */ /* 0x004fe200000006ff */
        /* <DEDUP_REMOVED lines=29> */
.L_x_7716:
[----:B------:R-:W-:Y:S05]  /*c1b0*/  BSYNC B0 ;  /* 0x0000000000007941 */ /* 0x000fea0003800000 */
.L_x_7715:
[----:B------:R3:W-:Y:S01]  /*c1c0*/  STS.128 [R160+0x3800], R4 ;  /* 0x00380004a0007388 */ /* 0x0007e20000000c00 */
[----:B------:R-:W-:Y:S05]  /*c1d0*/  BRA `(.L_x_7690) ;  /* 0x0000026000007947 */ /* 0x000fea0003800000 */
.L_x_7670:
[----:B------:R-:W-:Y:S01]  /*c1e0*/  IMAD.IADD R9, R156, 0x1, -R65 ;  /* 0x000000019c097824 */ /* 0x000fe200078e0a41 */
[C---:B------:R-:W-:Y:S02]  /*c1f0*/  IADD3 R2, R136.reuse, 0x10, RZ ;  /* 0x0000001088027810 */ /* 0x040fe40007ffe0ff */
[----:B------:R-:W-:Y:S02]  /*c200*/  IADD3 R18, R136, 0x30, RZ ;  /* 0x0000003088127810 */ /* 0x000fe40007ffe0ff */
[----:B------:R-:W-:-:S02]  /*c210*/  ISETP.GE.AND P5, PT, R2, R9, PT ;  /* 0x000000090200720c */ /* 0x000fc40003fa6270 */
        /* <DEDUP_REMOVED lines=34> */
.L_x_7690:
[----:B------:R-:W-:Y:S05]  /*c440*/  BSYNC B2 ;  /* 0x0000000000027941 */ /* 0x000fea0003800000 */
.L_x_7669:
[----:B------:R-:W-:Y:S01]  /*c450*/  IADD3 R166, R102, -0x1, RZ ;  /* 0xffffffff66a67810 */ /* 0x000fe20007ffe0ff */
[----:B-1----:R-:W-:Y:S01]  /*c460*/  IMAD.SHL.U32 R8, R66, 0x40, RZ ;  /* 0x0000004042087824 */ /* 0x002fe200078e00ff */
[----:B------:R-:W-:-:S02]  /*c470*/  LEA R162, P1, R144, c[0x0][0x168], 0x1 ;  /* 0x00005a0090a27a11 */ /* 0x000fc400078208ff */
[----:B--23--:R-:W-:Y:S01]  /*c480*/  LEA.HI R7, R70, R70, RZ, 0x1 ;  /* 0x0000004646077211 */ /* 0x00cfe200078f08ff */
[----:B------:R-:W-:Y:S01]  /*c490*/  IMAD.SHL.U32 R3, R166, 0x40, RZ ;  /* 0x00000040a6037824 */ /* 0x000fe200078e00ff */
[----:B------:R-:W-:Y:S02]  /*c4a0*/  LEA.HI.X R161, R144, c[0x0][0x16c], R60, 0x1, P1 ;  /* 0x00005b0090a17a11 */ /* 0x000fe400008f0c3c */
[----:B------:R-:W-:Y:S01]  /*c4b0*/  LOP3.LUT R7, R7, 0xfffffffe, RZ, 0xc0, !PT ;  /* 0xfffffffe07077812 */ /* 0x000fe200078ec0ff */
[----:B------:R-:W-:Y:S01]  /*c4c0*/  IMAD.IADD R5, R62, 0x1, -R3 ;  /* 0x000000013e057824 */ /* 0x000fe200078e0a03 */
[----:B------:R-:W-:Y:S02]  /*c4d0*/  LOP3.LUT R8, R8, 0x1c0, RZ, 0xc0, !PT ;  /* 0x000001c008087812 */ /* 0x000fe400078ec0ff */
[----:B------:R-:W-:Y:S01]  /*c4e0*/  SHF.R.S32.HI R167, RZ, 0x1f, R64 ;  /* 0x0000001fffa77819 */ /* 0x000fe20000011440 */
[----:B------:R-:W-:Y:S01]  /*c4f0*/  IMAD.IADD R70, R70, 0x1, -R7 ;  /* 0x0000000146467824 */ /* 0x000fe200078e0a07 */
[CC--:B------:R-:W-:Y:S01]  /*c500*/  ISETP.GE.AND P0, PT, R136.reuse, R5.reuse, PT ;  /* 0x000000058800720c */ /* 0x0c0fe20003f06270 */
[----:B------:R-:W-:Y:S01]  /*c510*/  IMAD.SHL.U32 R7, R136, 0x8, RZ ;  /* 0x0000000888077824 */ /* 0x000fe200078e00ff */
[----:B------:R-:W-:-:S02]  /*c520*/  ISETP.GE.AND P5, PT, R0, R5, PT ;  /* 0x000000050000720c */ /* 0x000fc40003fa6270 */
[-C--:B------:R-:W-:Y:S02]  /*c530*/  ISETP.GE.AND P6, PT, R2, R5.reuse, PT ;  /* 0x000000050200720c */ /* 0x080fe40003fc6270 */
[-C--:B------:R-:W-:Y:S02]  /*c540*/  ISETP.GE.AND P4, PT, R18, R5.reuse, PT ;  /* 0x000000051200720c */ /* 0x080fe40003f86270 */
[----:B------:R-:W-:Y:S02]  /*c550*/  ISETP.GE.AND P2, PT, R2, R5, PT ;  /* 0x000000050200720c */ /* 0x000fe40003f46270 */
[----:B------:R-:W-:Y:S02]  /*c560*/  LOP3.LUT R7, R8, 0x8, R7, 0xf8, !PT ;  /* 0x0000000808077812 */ /* 0x000fe400078ef807 */
[----:B------:R-:W-:Y:S01]  /*c570*/  SHF.R.U32.HI R8, RZ, 0x3, R8 ;  /* 0x00000003ff087819 */ /* 0x000fe20000011608 */
[----:B------:R-:W-:Y:S01]  /*c580*/  @!P0 IMAD.MOV.U32 R163, RZ, RZ, R161 ;  /* 0x000000ffffa38224 */ /* 0x000fe200078e00a1 */
[----:B------:R-:W-:Y:S01]  /*c590*/  LEA.HI R167, R167, R64, RZ, 0x2 ;  /* 0x00000040a7a77211 */ /* 0x000fe200078f10ff */
[----:B------:R-:W-:Y:S01]  /*c5a0*/  @!P5 IMAD.MOV.U32 R2, RZ, RZ, c[0x0][0x198] ;  /* 0x00006600ff02d624 */ /* 0x000fe200078e00ff */
[----:B------:R-:W-:Y:S01]  /*c5b0*/  LOP3.LUT R7, R7, R8, RZ, 0x3c, !PT ;  /* 0x0000000807077212 */ /* 0x000fe200078e3cff */
[----:B------:R-:W-:Y:S01]  /*c5c0*/  @!P5 IMAD.MOV.U32 R4, RZ, RZ, c[0x0][0x19c] ;  /* 0x00006700ff04d624 */ /* 0x000fe200078e00ff */
[CC--:B------:R-:W-:Y:S01]  /*c5d0*/  @!P6 LEA R14, P1, R71.reuse, R162.reuse, 0x1 ;  /* 0x000000a2470ee211 */ /* 0x0c0fe200078208ff */
[----:B------:R-:W-:Y:S01]  /*c5e0*/  @!PT LDS RZ, [RZ] ;  /* 0x00000000fffff984 */ /* 0x000fe20000000800 */
[----:B------:R-:W-:Y:S01]  /*c5f0*/  @!PT LDS RZ, [RZ] ;  /* 0x00000000fffff984 */ /* 0x000fe20000000800 */
[----:B------:R-:W-:Y:S01]  /*c600*/  @!PT LDS RZ, [RZ] ;  /* 0x00000000fffff984 */ /* 0x000fe20000000800 */
[----:B------:R1:W-:Y:S01]  /*c610*/  @!P0 LDGSTS.E.BYPASS.LTC128B.128 [R160+0x4000], [R162.64] ;  /* 0x04000000a2a08fae */ /* 0x0003e2000b901d46 */
[----:B------:R-:W-:Y:S01]  /*c620*/  @!P4 IMAD.MOV.U32 R12, RZ, RZ, c[0x0][0x198] ;  /* 0x00006600ff0cc624 */ /* 0x000fe200078e00ff */
[----:B------:R-:W-:Y:S01]  /*c630*/  SHF.R.S32.HI R167, RZ, 0x2, R167 ;  /* 0x00000002ffa77819 */ /* 0x000fe200000114a7 */
[----:B------:R-:W-:Y:S01]  /*c640*/  @!P4 IMAD.MOV.U32 R6, RZ, RZ, c[0x0][0x19c] ;  /* 0x00006700ff06c624 */ /* 0x000fe200078e00ff */
[----:B------:R1:W-:Y:S01]  /*c650*/  @!P0 LDGSTS.E.BYPASS.LTC128B.128 [R160+0x6000], [R162.64+0x80] ;  /* 0x06000080a2a08fae */ /* 0x0003e2000b901d46 */
[----:B------:R-:W-:Y:S01]  /*c660*/  @!P6 LEA.HI.X R15, R71, R161, R72, 0x1, P1 ;  /* 0x000000a1470fe211 */ /* 0x000fe200008f0c48 */
[----:B------:R-:W-:Y:S01]  /*c670*/  IMAD R153, R70, 0x200, R7 ;  /* 0x0000020046997824 */ /* 0x000fe200078e0207 */
[----:B------:R-:W-:Y:S01]  /*c680*/  @!P5 LEA R10, P0, R2, R162, 0x6 ;  /* 0x000000a2020ad211 */ /* 0x000fe200078030ff */
[----:B------:R-:W-:Y:S01]  /*c690*/  @!P4 IMAD R6, R6, 0x60, RZ ;  /* 0x000000600606c824 */ /* 0x000fe200078e02ff */
[----:B------:R-:W-:Y:S01]  /*c6a0*/  ISETP.GE.AND P1, PT, R18, R5, PT ;  /* 0x000000051200720c */ /* 0x000fe20003f26270 */
[----:B------:R2:W-:Y:S01]  /*c6b0*/  @!P6 LDGSTS.E.BYPASS.LTC128B.128 [R160+0x4800], [R14.64] ;  /* 0x048000000ea0efae */ /* 0x0005e2000b901d46 */
[----:B------:R-:W-:Y:S01]  /*c6c0*/  @!P5 LEA.HI.X R11, R2, R161, R4, 0x6, P0 ;  /* 0x000000a1020bd211 */ /* 0x000fe200000f3404 */
[----:B------:R-:W-:Y:S01]  /*c6d0*/  IMAD.SHL.U32 R153, R153, 0x2, RZ ;  /* 0x0000000299997824 */ /* 0x000fe200078e00ff */
[----:B------:R-:W-:Y:S01]  /*c6e0*/  SHF.R.S32.HI R2, RZ, 0x1f, R69 ;  /* 0x0000001fff027819 */ /* 0x000fe20000011445 */
[----:B------:R2:W-:Y:S01]  /*c6f0*/  @!P6 LDGSTS.E.BYPASS.LTC128B.128 [R160+0x6800], [R14.64+0x80] ;  /* 0x068000800ea0efae */ /* 0x0005e2000b901d46 */
[----:B------:R-:W-:Y:S01]  /*c700*/  LEA R164, P0, R104, c[0x0][0x170], 0x1 ;  /* 0x00005c0068a47a11 */ /* 0x000fe200078008ff */
[----:B------:R-:W-:Y:S01]  /*c710*/  IMAD.MOV.U32 R7, RZ, RZ, 0x10 ;  /* 0x00000010ff077424 */ /* 0x000fe200078e00ff */
[----:B------:R-:W-:Y:S01]  /*c720*/  LEA.HI R2, R2, R69, RZ, 0x3 ;  /* 0x0000004502027211 */ /* 0x000fe200078f18ff */
[----:B------:R3:W-:Y:S01]  /*c730*/  @!P5 LDGSTS.E.BYPASS.LTC128B.128 [R160+0x5000], [R10.64] ;  /* 0x050000000aa0dfae */ /* 0x0007e2000b901d46 */
[----:B------:R-:W-:-:S02]  /*c740*/  ISETP.GE.AND P6, PT, R136, R5, PT ;  /* 0x000000058800720c */ /* 0x000fc40003fc6270 */
[----:B------:R-:W-:Y:S01]  /*c750*/  LOP3.LUT R4, R2, 0xfffffff8, RZ, 0xc0, !PT ;  /* 0xfffffff802047812 */ /* 0x000fe200078ec0ff */
[----:B------:R3:W-:Y:S01]  /*c760*/  @!P5 LDGSTS.E.BYPASS.LTC128B.128 [R160+0x7000], [R10.64+0x80] ;  /* 0x070000800aa0dfae */ /* 0x0007e2000b901d46 */
[----:B------:R-:W-:Y:S01]  /*c770*/  ISETP.GE.AND P5, PT, R0, R5, PT ;  /* 0x000000050000720c */ /* 0x000fe20003fa6270 */
[----:B------:R-:W-:Y:S01]  /*c780*/  IMAD.SHL.U32 R5, R70, 0x8, RZ ;  /* 0x0000000846057824 */ /* 0x000fe200078e00ff */
[----:B------:R-:W-:Y:S01]  /*c790*/  LEA.HI.X R165, R104, c[0x0][0x174], R101, 0x1, P0 ;  /* 0x00005d0068a57a11 */ /* 0x000fe200000f0c65 */
[----:B------:R-:W-:Y:S01]  /*c7a0*/  IMAD.IADD R69, R69, 0x1, -R4 ;  /* 0x0000000145457824 */ /* 0x000fe200078e0a04 */
[----:B------:R-:W-:Y:S01]  /*c7b0*/  IADD3 R151, R153, 0x4020, RZ ;  /* 0x0000402099977810 */ /* 0x000fe20007ffe0ff */
[----:B------:R-:W-:Y:S02]  /*c7c0*/  IMAD.SHL.U32 R2, R2, 0x40, RZ ;  /* 0x0000004002027824 */ /* 0x000fe400078e00ff */
[----:B------:R-:W-:Y:S02]  /*c7d0*/  @!P1 IMAD.MOV.U32 R8, RZ, RZ, c[0x0][0x1a0] ;  /* 0x00006800ff089624 */ /* 0x000fe400078e00ff */
[----:B-1----:R-:W-:-:S02]  /*c7e0*/  @!P4 IMAD.MOV.U32 R163, RZ, RZ, R161 ;  /* 0x000000ffffa3c224 */ /* 0x002fc400078e00a1 */
[----:B------:R-:W-:-:S04]  /*c7f0*/  @!P1 IMAD.WIDE.U32 R8, R8, 0x60, R164 ;  /* 0x0000006008089825 */ /* 0x000fc800078e00a4 */
[----:B------:R-:W-:-:S04]  /*c800*/  @!P4 IMAD.WIDE.U32 R12, R12, 0x60, R162 ;  /* 0x000000600c0cc825 */ /* 0x000fc800078e00a2 */
[----:B--2---:R-:W-:Y:S02]  /*c810*/  @!P4 IMAD.IADD R15, R13, 0x1, R6 ;  /* 0x000000010d0fc824 */ /* 0x004fe400078e0206 */
[----:B------:R-:W-:Y:S02]  /*c820*/  @!P4 IMAD.MOV.U32 R14, RZ, RZ, R12 ;  /* 0x000000ffff0ec224 */ /* 0x000fe400078e000c */
[----:B------:R-:W-:Y:S02]  /*c830*/  IMAD.SHL.U32 R6, R69, 0x40, RZ ;  /* 0x0000004045067824 */ /* 0x000fe400078e00ff */
[----:B------:R-:W-:Y:S01]  /*c840*/  @!P5 IMAD.MOV.U32 R0, RZ, RZ, c[0x0][0x1a0] ;  /* 0x00006800ff00d624 */ /* 0x000fe200078e00ff */
[----:B------:R1:W-:Y:S01]  /*c850*/  @!P4 LDGSTS.E.BYPASS.LTC128B.128 [R160+0x5800], [R14.64] ;  /* 0x058000000ea0cfae */ /* 0x0003e2000b901d46 */
[C---:B---3--:R-:W-:Y:S01]  /*c860*/  @!P2 LEA R10, P0, R67.reuse, R164, 0x1 ;  /* 0x000000a4430aa211 */ /* 0x048fe200078008ff */
[----:B------:R-:W-:Y:S01]  /*c870*/  @!P5 IMAD.MOV.U32 R4, RZ, RZ, c[0x0][0x1a4] ;  /* 0x00006900ff04d624 */ /* 0x000fe200078e00ff */
[----:B------:R-:W-:Y:S01]  /*c880*/  LOP3.LUT R6, R6, 0x1c0, RZ, 0xc0, !PT ;  /* 0x000001c006067812 */ /* 0x000fe200078ec0ff */
[----:B------:R1:W-:Y:S01]  /*c890*/  @!P4 LDGSTS.E.BYPASS.LTC128B.128 [R160+0x7800], [R14.64+0x80] ;  /* 0x078000800ea0cfae */ /* 0x0003e2000b901d46 */
[----:B------:R-:W-:Y:S01]  /*c8a0*/  @!P2 LEA.HI.X R11, R67, R165, R68, 0x1, P0 ;  /* 0x000000a5430ba211 */ /* 0x000fe200000f0c44 */
[----:B------:R-:W-:Y:S01]  /*c8b0*/  @!P1 IMAD.MOV.U32 R12, RZ, RZ, c[0x0][0x1a4] ;  /* 0x00006900ff0c9624 */ /* 0x000fe200078e00ff */
[----:B------:R-:W-:Y:S01]  /*c8c0*/  LOP3.LUT R5, R6, 0x8, R5, 0xf8, !PT ;  /* 0x0000000806057812 */ /* 0x000fe200078ef805 */
[----:B------:R-:W0:Y:S01]  /*c8d0*/  LDGDEPBAR ;  /* 0x00000000000079af */ /* 0x000e220000000000 */
[----:B------:R-:W-:Y:S01]  /*c8e0*/  SHF.R.U32.HI R6, RZ, 0x3, R6 ;  /* 0x00000003ff067819 */ /* 0x000fe20000011606 */
[----:B------:R-:W-:-:S04]  /*c8f0*/  @!P1 IMAD R12, R12, 0x60, RZ ;  /* 0x000000600c0c9824 */ /* 0x000fc800078e02ff */
[----:B------:R-:W-:Y:S02]  /*c900*/  @!P1 IMAD.IADD R13, R9, 0x1, R12 ;  /* 0x00000001090d9824 */ /* 0x000fe400078e020c */
[----:B------:R-:W-:Y:S01]  /*c910*/  @!P1 IMAD.MOV.U32 R12, RZ, RZ, R8 ;  /* 0x000000ffff0c9224 */ /* 0x000fe200078e0008 */
[----:B-1----:R-:W-:Y:S01]  /*c920*/  @!P5 LEA R14, P0, R0, R164, 0x6 ;  /* 0x000000a4000ed211 */ /* 0x002fe200078030ff */
[----:B------:R-:W-:-:S04]  /*c930*/  DEPBAR.LE SB0, 0x0 ;  /* 0x000080000000791a */ /* 0x000fc80000000000 */
[----:B------:R-:W-:Y:S01]  /*c940*/  BAR.SYNC.DEFER_BLOCKING 0x0 ;  /* 0x0000000000007b1d */ /* 0x000fe20000010000 */
[----:B------:R-:W-:Y:S02]  /*c950*/  @!P5 LEA.HI.X R15, R0, R165, R4, 0x6, P0 ;  /* 0x000000a5000fd211 */ /* 0x000fe400000f3404 */
[----:B------:R-:W-:Y:S02]  /*c960*/  LOP3.LUT R4, R5, R6, RZ, 0x3c, !PT ;  /* 0x0000000605047212 */ /* 0x000fe400078e3cff */
[----:B------:R-:W-:Y:S02]  /*c970*/  LOP3.LUT R6, R2, 0xfffffe00, RZ, 0xc0, !PT ;  /* 0xfffffe0002067812 */ /* 0x000fe400078ec0ff */
[----:B------:R-:W-:-:S03]  /*c980*/  IADD3 R0, R153, 0x4000, RZ ;  /* 0x0000400099007810 */ /* 0x000fc60007ffe0ff */
[----:B------:R-:W-:-:S04]  /*c990*/  IMAD R5, R63, 0x400, R6 ;  /* 0x000004003f057824 */ /* 0x000fc800078e0206 */
[----:B------:R-:W-:Y:S02]  /*c9a0*/  IMAD.IADD R154, R4, 0x1, R5 ;  /* 0x00000001049a7824 */ /* 0x000fe400078e0205 */
[----:B------:R-:W-:Y:S02]  /*c9b0*/  IMAD.MOV.U32 R5, RZ, RZ, 0x20 ;  /* 0x00000020ff057424 */ /* 0x000fe400078e00ff */
[----:B------:R-:W-:Y:S01]  /*c9c0*/  IMAD.SHL.U32 R154, R154, 0x2, RZ ;  /* 0x000000029a9a7824 */ /* 0x000fe200078e00ff */
        /* <DEDUP_REMOVED lines=31> */
[----:B--2---:R-:W3:Y:S01]  /*cbc0*/  LDSM.16.M88.4 R8, [R153+0x4000] ;  /* 0x004000009908783b */ /* 0x004ee20000000200 */
[----:B------:R-:W-:Y:S02]  /*cbd0*/  SEL R5, R5, 0xffffffe0, !P2 ;  /* 0xffffffe005057807 */ /* 0x000fe40005000000 */
[----:B------:R-:W-:Y:S01]  /*cbe0*/  R2P PR, R66, 0x6 ;  /* 0x0000000642007804 */ /* 0x000fe20000000000 */
[----:B----4-:R-:W2:Y:S01]  /*cbf0*/  LDSM.16.M88.4 R44, [R153+0x4800] ;  /* 0x00480000992c783b */ /* 0x010ea20000000200 */
[--C-:B------:R-:W-:Y:S02]  /*cc00*/  IMAD R152, R7, 0x2, R154.reuse ;  /* 0x0000000207987824 */ /* 0x100fe400078e029a */
[C---:B------:R-:W-:Y:S01]  /*cc10*/  IMAD R150, R5.reuse, 0x2, R154 ;  /* 0x0000000205967824 */ /* 0x040fe200078e029a */
[----:B------:R-:W4:Y:S01]  /*cc20*/  LDSM.16.M88.4 R36, [R153+0x5000] ;  /* 0x005000009924783b */ /* 0x000f220000000200 */
[----:B------:R-:W-:-:S03]  /*cc30*/  IMAD R149, R5, 0x2, R152 ;  /* 0x0000000205957824 */ /* 0x000fc600078e0298 */
[----:B------:R-:W5:Y:S04]  /*cc40*/  LDSM.16.M88.4 R16, [R153+0x5800] ;  /* 0x005800009910783b */ /* 0x000f680000000200 */
[----:B------:R-:W-:Y:S01]  /*cc50*/  @P1 IADD3 R151, R0, -0x20, RZ ;  /* 0xffffffe000971810 */ /* 0x000fe20007ffe0ff */
[----:B------:R-:W-:Y:S01]  /*cc60*/  LDSM.16.M88.4 R72, [R152] ;  /* 0x000000009848783b */ /* 0x000fe20000000200 */
[----:B------:R-:W-:Y:S02]  /*cc70*/  IMAD.MOV.U32 R0, RZ, RZ, 0x40 ;  /* 0x00000040ff007424 */ /* 0x000fe400078e00ff */
[C---:B------:R-:W-:Y:S01]  /*cc80*/  IADD3 R143, R151.reuse, 0x800, RZ ;  /* 0x00000800978f7810 */ /* 0x040fe20007ffe0ff */
[----:B------:R-:W1:Y:S01]  /*cc90*/  LDSM.16.M88.4 R76, [R151] ;  /* 0x00000000974c783b */ /* 0x000e620000000200 */
[----:B------:R-:W-:-:S02]  /*cca0*/  IADD3 R142, R151, 0x1000, RZ ;  /* 0x00001000978e7810 */ /* 0x000fc40007ffe0ff */
[----:B------:R-:W-:Y:S01]  /*ccb0*/  SEL R0, R0, 0xffffffc0, !P2 ;  /* 0xffffffc000007807 */ /* 0x000fe20005000000 */
[----:B------:R-:W1:Y:S01]  /*ccc0*/  LDSM.16.M88.4 R68, [R151+0x800] ;  /* 0x000800009744783b */ /* 0x000e620000000200 */
[C---:B------:R-:W-:Y:S02]  /*ccd0*/  IADD3 R141, R151.reuse, 0x1800, RZ ;  /* 0x00001800978d7810 */ /* 0x040fe40007ffe0ff */
[----:B------:R-:W-:Y:S01]  /*cce0*/  IADD3 R139, R151, 0x2000, RZ ;  /* 0x00002000978b7810 */ /* 0x000fe20007ffe0ff */
[----:B------:R-:W1:Y:S01]  /*ccf0*/  LDSM.16.M88.4 R56, [R151+0x1000] ;  /* 0x001000009738783b */ /* 0x000e620000000200 */
[----:B------:R-:W-:Y:S01]  /*cd00*/  IMAD.IADD R147, R153, 0x1, R0 ;  /* 0x0000000199937824 */ /* 0x000fe200078e0200 */
[----:B------:R-:W-:Y:S01]  /*cd10*/  IADD3 R138, R151, 0x2800, RZ ;  /* 0x00002800978a7810 */ /* 0x000fe20007ffe0ff */
[----:B------:R-:W-:Y:S01]  /*cd20*/  IMAD.IADD R140, R0, 0x1, R151 ;  /* 0x00000001008c7824 */ /* 0x000fe200078e0297 */
[----:B------:R-:W1:Y:S01]  /*cd30*/  LDSM.16.M88.4 R52, [R151+0x1800] ;  /* 0x001800009734783b */ /* 0x000e620000000200 */
[----:B------:R-:W-:Y:S01]  /*cd40*/  IMAD R0, R63, 0x10, R65 ;  /* 0x000000103f007824 */ /* 0x000fe200078e0241 */
[----:B------:R-:W-:-:S02]  /*cd50*/  IADD3 R137, R151, 0x3000, RZ ;  /* 0x0000300097897810 */ /* 0x000fc40007ffe0ff */
[----:B------:R-:W-:Y:S01]  /*cd60*/  LDSM.16.M88.4 R24, [R150] ;  /* 0x000000009618783b */ /* 0x000fe20000000200 */
[----:B------:R-:W-:Y:S01]  /*cd70*/  IADD3 R136, R151, 0x3800, RZ ;  /* 0x0000380097887810 */ /* 0x000fe20007ffe0ff */
[C---:B---3--:R-:W-:Y:S02]  /*cd80*/  HMMA.16816.F32.BF16 R12, R28.reuse, R8, RZ ;  /* 0x000000081c0c723c */ /* 0x048fe400000418ff */
[----:B------:R-:W3:Y:S04]  /*cd90*/  LDSM.16.M88.4 R20, [R147+0x4000] ;  /* 0x004000009314783b */ /* 0x000ee80000000200 */
[----:B------:R-:W-:Y:S02]  /*cda0*/  LDSM.16.M88.4 R88, [R147+0x5000] ;  /* 0x005000009358783b */ /* 0x000fe40000000200 */
[C---:B------:R-:W-:Y:S02]  /*cdb0*/  HMMA.16816.F32.BF16 R8, R28.reuse, R10, RZ ;  /* 0x0000000a1c08723c */ /* 0x040fe400000418ff */
[----:B------:R-:W-:Y:S04]  /*cdc0*/  LDSM.16.M88.4 R84, [R147+0x5800] ;  /* 0x005800009354783b */ /* 0x000fe80000000200 */
[----:B------:R-:W-:Y:S02]  /*cdd0*/  LDSM.16.M88.4 R80, [R149] ;  /* 0x000000009550783b */ /* 0x000fe40000000200 */
[C---:B--2---:R-:W-:Y:S02]  /*cde0*/  HMMA.16816.F32.BF16 R48, R28.reuse, R44, RZ ;  /* 0x0000002c1c30723c */ /* 0x044fe400000418ff */
[----:B------:R-:W0:Y:S06]  /*cdf0*/  LDGDEPBAR ;  /* 0x00000000000079af */ /* 0x000e2c0000000000 */
[C---:B----4-:R-:W-:Y:S08]  /*ce00*/  HMMA.16816.F32.BF16 R40, R28.reuse, R36, RZ ;  /* 0x000000241c28723c */ /* 0x050ff000000418ff */
[C---:B------:R-:W-:Y:S08]  /*ce10*/  HMMA.16816.F32.BF16 R44, R28.reuse, R46, RZ ;  /* 0x0000002e1c2c723c */ /* 0x040ff000000418ff */
[C---:B------:R-:W-:Y:S08]  /*ce20*/  HMMA.16816.F32.BF16 R36, R28.reuse, R38, RZ ;  /* 0x000000261c24723c */ /* 0x040ff000000418ff */
[C---:B-----5:R-:W-:Y:S08]  /*ce30*/  HMMA.16816.F32.BF16 R32, R28.reuse, R16, RZ ;  /* 0x000000101c20723c */ /* 0x060ff000000418ff */
[----:B------:R-:W-:Y:S01]  /*ce40*/  HMMA.16816.F32.BF16 R28, R28, R18, RZ ;  /* 0x000000121c1c723c */ /* 0x000fe200000418ff */
[----:B------:R-:W2:Y:S07]  /*ce50*/  LDSM.16.M88.4 R16, [R147+0x4800] ;  /* 0x004800009310783b */ /* 0x000eae0000000200 */
        /* <DEDUP_REMOVED lines=12> */
[C---:B---3--:R-:W-:Y:S08]  /*cf20*/  HMMA.16816.F32.BF16 R12, R24.reuse, R20, R12 ;  /* 0x00000014180c723c */ /* 0x048ff0000004180c */
[C---:B------:R-:W-:Y:S01]  /*cf30*/  HMMA.16816.F32.BF16 R8, R24.reuse, R22, R8 ;  /* 0x000000161808723c */ /* 0x040fe20000041808 */
[----:B------:R-:W3:Y:S07]  /*cf40*/  LDSM.16.M88.4 R20, [R140+0x1800] ;  /* 0x001800008c14783b */ /* 0x000eee0000000200 */
[C---:B--2---:R-:W-:Y:S01]  /*cf50*/  HMMA.16816.F32.BF16 R72, R24.reuse, R16, R48 ;  /* 0x000000101848723c */ /* 0x044fe20000041830 */
[----:B------:R-:W2:Y:S07]  /*cf60*/  LDSM.16.M88.4 R48, [R153+0x6000] ;  /* 0x006000009930783b */ /* 0x000eae0000000200 */
[C---:B------:R-:W-:Y:S01]  /*cf70*/  HMMA.16816.F32.BF16 R44, R24.reuse, R18, R44 ;  /* 0x00000012182c723c */ /* 0x040fe2000004182c */
        /* <DEDUP_REMOVED lines=8> */
[C---:B------:R-:W-:Y:S01]  /*d000*/  HMMA.16816.F32.BF16 R84, R80.reuse, R78, R8 ;  /* 0x0000004e5054723c */ /* 0x040fe20000041808 */
[----:B------:R-:W-:Y:S04]  /*d010*/  LDSM.16.M88.4 R76, [R152+0x2000] ;  /* 0x00200000984c783b */ /* 0x000fe80000000200 */
[----:B------:R-:W1:Y:S03]  /*d020*/  LDSM.16.M88.4 R8, [R151+0x2000] ;  /* 0x002000009708783b */ /* 0x000e660000000200 */
[C---:B----4-:R-:W-:Y:S08]  /*d030*/  HMMA.16816.F32.BF16 R72, R80.reuse, R56, R72 ;  /* 0x000000385048723c */ /* 0x050ff00000041848 */
[C---:B------:R-:W-:Y:S01]  /*d040*/  HMMA.16816.F32.BF16 R44, R80.reuse, R58, R44 ;  /* 0x0000003a502c723c */ /* 0x040fe2000004182c */
[----:B------:R-:W-:Y:S07]  /*d050*/  LDSM.16.M88.4 R56, [R147+0x7000] ;  /* 0x007000009338783b */ /* 0x000fee0000000200 */
[C---:B-----5:R-:W-:Y:S08]  /*d060*/  HMMA.16816.F32.BF16 R40, R80.reuse, R52, R40 ;  /* 0x000000345028723c */ /* 0x060ff00000041828 */
[C---:B------:R-:W-:Y:S01]  /*d070*/  HMMA.16816.F32.BF16 R36, R80.reuse, R54, R36 ;  /* 0x000000365024723c */ /* 0x040fe20000041824 */
[----:B------:R-:W-:Y:S07]  /*d080*/  LDSM.16.M88.4 R52, [R147+0x6000] ;  /* 0x006000009334783b */ /* 0x000fee0000000200 */
[C---:B---3--:R-:W-:Y:S08]  /*d090*/  HMMA.16816.F32.BF16 R32, R80.reuse, R20, R32 ;  /* 0x000000145020723c */ /* 0x048ff00000041820 */
[----:B------:R-:W-:Y:S01]  /*d0a0*/  HMMA.16816.F32.BF16 R28, R80, R22, R28 ;  /* 0x00000016501c723c */ /* 0x000fe2000004181c */
[----:B------:R-:W3:Y:S07]  /*d0b0*/  LDSM.16.M88.4 R20, [R151+0x2800] ;  /* 0x002800009714783b */ /* 0x000eee0000000200 */
        /* <DEDUP_REMOVED lines=8> */
[----:B------:R-:W4:Y:S07]  /*d140*/  LDSM.16.M88.4 R16, [R151+0x3800] ;  /* 0x003800009710783b */ /* 0x000f2e0000000200 */
[C---:B-1----:R-:W-:Y:S08]  /*d150*/  HMMA.16816.F32.BF16 R12, R76.reuse, R8, R12 ;  /* 0x000000084c0c723c */ /* 0x042ff0000004180c */
[----:B------:R-:W-:Y:S01]  /*d160*/  HMMA.16816.F32.BF16 R84, R76, R10, R84 ;  /* 0x0000000a4c54723c */ /* 0x000fe20000041854 */
[----:B------:R-:W1:Y:S07]  /*d170*/  LDSM.16.M88.4 R8, [R150+0x2000] ;  /* 0x002000009608783b */ /* 0x000e6e0000000200 */
[C---:B------:R-:W-:Y:S08]  /*d180*/  HMMA.16816.F32.BF16 R32, R68.reuse, R88, R32 ;  /* 0x000000584420723c */ /* 0x040ff00000041820 */
[----:B------:R-:W-:Y:S08]  /*d190*/  HMMA.16816.F32.BF16 R28, R68, R90, R28 ;  /* 0x0000005a441c723c */ /* 0x000ff0000004181c */
[C---:B---3--:R-:W-:Y:S08]  /*d1a0*/  HMMA.16816.F32.BF16 R72, R76.reuse, R20, R72 ;  /* 0x000000144c48723c */ /* 0x048ff00000041848 */
[C---:B------:R-:W-:Y:S01]  /*d1b0*/  HMMA.16816.F32.BF16 R44, R76.reuse, R22, R44 ;  /* 0x000000164c2c723c */ /* 0x040fe2000004182c */
[----:B------:R-:W3:Y:S07]  /*d1c0*/  LDSM.16.M88.4 R20, [R147+0x7800] ;  /* 0x007800009314783b */ /* 0x000eee0000000200 */
[C---:B--2---:R-:W-:Y:S08]  /*d1d0*/  HMMA.16816.F32.BF16 R40, R76.reuse, R48, R40 ;  /* 0x000000304c28723c */ /* 0x044ff00000041828 */
[C---:B------:R-:W-:Y:S01]  /*d1e0*/  HMMA.16816.F32.BF16 R68, R76.reuse, R50, R36 ;  /* 0x000000324c44723c */ /* 0x040fe20000041824 */
[----:B------:R-:W-:Y:S04]  /*d1f0*/  LDSM.16.M88.4 R36, [R149+0x2000] ;  /* 0x002000009524783b */ /* 0x000fe80000000200 */
[----:B------:R-:W2:Y:S03]  /*d200*/  LDSM.16.M88.4 R48, [R140+0x2000] ;  /* 0x002000008c30783b */ /* 0x000ea60000000200 */
[C---:B----4-:R-:W-:Y:S08]  /*d210*/  HMMA.16816.F32.BF16 R32, R76.reuse, R16, R32 ;  /* 0x000000104c20723c */ /* 0x050ff00000041820 */
[----:B------:R-:W-:Y:S01]  /*d220*/  HMMA.16816.F32.BF16 R28, R76, R18, R28 ;  /* 0x000000124c1c723c */ /* 0x000fe2000004181c */
[----:B------:R-:W4:Y:S07]  /*d230*/  LDSM.16.M88.4 R16, [R140+0x2800] ;  /* 0x002800008c10783b */ /* 0x000f2e0000000200 */
[C---:B-1----:R-:W-:Y:S08]  /*d240*/  HMMA.16816.F32.BF16 R12, R8.reuse, R52, R12 ;  /* 0x00000034080c723c */ /* 0x042ff0000004180c */
[C---:B------:R-:W-:Y:S08]  /*d250*/  HMMA.16816.F32.BF16 R84, R8.reuse, R54, R84 ;  /* 0x000000360854723c */ /* 0x040ff00000041854 */
[C---:B------:R-:W-:Y:S08]  /*d260*/  HMMA.16816.F32.BF16 R72, R8.reuse, R24, R72 ;  /* 0x000000180848723c */ /* 0x040ff00000041848 */
[C---:B------:R-:W-:Y:S01]  /*d270*/  HMMA.16816.F32.BF16 R44, R8.reuse, R26, R44 ;  /* 0x0000001a082c723c */ /* 0x040fe2000004182c */
[----:B------:R-:W1:Y:S07]  /*d280*/  LDSM.16.M88.4 R24, [R140+0x3000] ;  /* 0x003000008c18783b */ /* 0x000e6e0000000200 */
[C---:B------:R-:W-:Y:S08]  /*d290*/  HMMA.16816.F32.BF16 R40, R8.reuse, R56, R40 ;  /* 0x000000380828723c */ /* 0x040ff00000041828 */
[C---:B------:R-:W-:Y:S08]  /*d2a0*/  HMMA.16816.F32.BF16 R68, R8.reuse, R58, R68 ;  /* 0x0000003a0844723c */ /* 0x040ff00000041844 */
[C---:B---3--:R-:W-:Y:S07]  /*d2b0*/  HMMA.16816.F32.BF16 R32, R8.reuse, R20, R32 ;  /* 0x000000140820723c */ /* 0x048fee0000041820 */
[----:B------:R-:W-:Y:S01]  /*d2c0*/  IADD3 R21, R0, 0x1, R167 ;  /* 0x0000000100157810 */ /* 0x000fe20007ffe0a7 */
[----:B------:R-:W-:Y:S01]  /*d2d0*/  HMMA.16816.F32.BF16 R28, R8, R22, R28 ;  /* 0x00000016081c723c */ /* 0x000fe2000004181c */
[----:B------:R-:W3:Y:S01]  /*d2e0*/  LDSM.16.M88.4 R8, [R140+0x3800] ;  /* 0x003800008c08783b */ /* 0x000ee20000000200 */
[----:B------:R-:W-:Y:S01]  /*d2f0*/  IMAD.SHL.U32 R0, R61, 0x2, RZ ;  /* 0x000000023d007824 */ /* 0x000fe200078e00ff */
[----:B------:R-:W-:Y:S01]  /*d300*/  IADD3 R21, R62, R21, -R156 ;  /* 0x000000153e157210 */ /* 0x000fe20007ffe89c */
[----:B------:R-:W-:-:S04]  /*d310*/  DEPBAR.LE SB0, 0x0 ;  /* 0x000080000000791a */ /* 0x000fc80000000000 */
[----:B--2---:R-:W-:Y:S01]  /*d320*/  HMMA.16816.F32.BF16 R12, R36, R48, R12 ;  /* 0x00000030240c723c */ /* 0x004fe2000004180c */
[----:B------:R-:W-:-:S06]  /*d330*/  LOP3.LUT R0, R0, 0x6, RZ, 0xc0, !PT ;  /* 0x0000000600007812 */ /* 0x000fcc00078ec0ff */
[----:B------:R-:W-:Y:S01]  /*d340*/  IADD3 R49, R21, c[0x0][0x2e8], RZ ;  /* 0x0000ba0015317a10 */ /* 0x000fe20007ffe0ff */
[C---:B------:R-:W-:Y:S01]  /*d350*/  HMMA.16816.F32.BF16 R84, R36.reuse, R50, R84 ;  /* 0x000000322454723c */ /* 0x040fe20000041854 */
[----:B------:R-:W-:Y:S01]  /*d360*/  IMAD.IADD R21, R3, 0x1, R0 ;  /* 0x0000000103157824 */ /* 0x000fe200078e0200 */
[----:B------:R-:W-:Y:S02]  /*d370*/  LOP3.LUT R0, R4, R6, RZ, 0xfc, !PT ;  /* 0x0000000604007212 */ /* 0x000fe400078efcff */
[C---:B------:R-:W-:Y:S02]  /*d380*/  IADD3 R103, R49.reuse, 0x8, RZ ;  /* 0x0000000831677810 */ /* 0x040fe40007ffe0ff */
[-C--:B------:R-:W-:Y:S02]  /*d390*/  IMNMX R2, R49, R62.reuse, PT ;  /* 0x0000003e31027217 */ /* 0x080fe40003800200 */
[----:B----4-:R-:W-:Y:S01]  /*d3a0*/  HMMA.16816.F32.BF16 R72, R36, R16, R72 ;  /* 0x000000102448723c */ /* 0x010fe20000041848 */
[----:B------:R-:W-:-:S02]  /*d3b0*/  IMNMX R103, R103, R62, PT ;  /* 0x0000003e67677217 */ /* 0x000fc40003800200 */
[C---:B------:R-:W-:Y:S02]  /*d3c0*/  IADD3 R4, R21.reuse, 0x1, RZ ;  /* 0x0000000115047810 */ /* 0x040fe40007ffe0ff */
[C---:B------:R-:W-:Y:S02]  /*d3d0*/  IADD3 R6, R21.reuse, 0x9, RZ ;  /* 0x0000000915067810 */ /* 0x040fe40007ffe0ff */
[----:B------:R-:W-:Y:S01]  /*d3e0*/  IADD3 R16, R21, 0x8, RZ ;  /* 0x0000000815107810 */ /* 0x000fe20007ffe0ff */
[----:B------:R-:W-:Y:S01]  /*d3f0*/  HMMA.16816.F32.BF16 R44, R36, R18, R44 ;  /* 0x00000012242c723c */ /* 0x000fe2000004182c */
[CC--:B------:R-:W-:Y:S02]  /*d400*/  ISETP.GE.AND P1, PT, R4.reuse, R2.reuse, PT ;  /* 0x000000020400720c */ /* 0x0c0fe40003f26270 */
[----:B------:R-:W-:Y:S02]  /*d410*/  ISETP.GE.AND P6, PT, R4, R103, PT ;  /* 0x000000670400720c */ /* 0x000fe40003fc6270 */
[----:B------:R-:W-:-:S02]  /*d420*/  ISETP.GE.AND P0, PT, R16, R2, PT ;  /* 0x000000021000720c */ /* 0x000fc40003f06270 */
[C---:B------:R-:W-:Y:S01]  /*d430*/  IADD3 R4, R21.reuse, 0x10, RZ ;  /* 0x0000001015047810 */ /* 0x040fe20007ffe0ff */
[C---:B-1----:R-:W-:Y:S01]  /*d440*/  HMMA.16816.F32.BF16 R40, R36.reuse, R24, R40 ;  /* 0x000000182428723c */ /* 0x042fe20000041828 */
[-C--:B------:R-:W-:Y:S02]  /*d450*/  ISETP.GE.AND P4, PT, R16, R103.reuse, PT ;  /* 0x000000671000720c */ /* 0x080fe40003f86270 */
        /* <DEDUP_REMOVED lines=8> */
[----:B---3--:R-:W-:Y:S01]  /*d4e0*/  HMMA.16816.F32.BF16 R32, R36, R8, R32 ;  /* 0x000000082420723c */ /* 0x008fe20000041820 */
[----:B------:R-:W-:Y:S02]  /*d4f0*/  IADD3 R4, R21, 0x18, RZ ;  /* 0x0000001815047810 */ /* 0x000fe40007ffe0ff */
[----:B------:R-:W-:Y:S02]  /*d500*/  FSEL R86, R86, -INF , !P4 ;  /* 0xff80000056567808 */ /* 0x000fe40006000000 */
[----:B------:R-:W-:-:S02]  /*d510*/  FSEL R48, R85, -INF , !P5 ;  /* 0xff80000055307808 */ /* 0x000fc40006800000 */
[CC--:B------:R-:W-:Y:S01]  /*d520*/  ISETP.GE.AND P4, PT, R6.reuse, R2.reuse, PT ;  /* 0x000000020600720c */ /* 0x0c0fe20003f86270 */
[----:B------:R-:W-:Y:S01]  /*d530*/  HMMA.16816.F32.BF16 R28, R36, R10, R28 ;  /* 0x0000000a241c723c */ /* 0x000fe2000004181c */
[----:B------:R-:W-:Y:S02]  /*d540*/  ISETP.GE.AND P5, PT, R6, R103, PT ;  /* 0x000000670600720c */ /* 0x000fe40003fa6270 */
[----:B------:R-:W-:Y:S02]  /*d550*/  FSEL R18, R87, -INF , !P2 ;  /* 0xff80000057127808 */ /* 0x000fe40005000000 */
[----:B------:R-:W-:Y:S02]  /*d560*/  IADD3 R6, R21, 0x19, RZ ;  /* 0x0000001915067810 */ /* 0x000fe40007ffe0ff */
[----:B------:R-:W-:Y:S02]  /*d570*/  ISETP.GE.AND P2, PT, R4, R2, PT ;  /* 0x000000020400720c */ /* 0x000fe40003f46270 */
[----:B------:R-:W-:-:S02]  /*d580*/  FSEL R72, R72, -INF , !P1 ;  /* 0xff80000048487808 */ /* 0x000fc40004800000 */
[-C--:B------:R-:W-:Y:S02]  /*d590*/  ISETP.GE.AND P1, PT, R4, R103.reuse, PT ;  /* 0x000000670400720c */ /* 0x080fe40003f26270 */
[----:B------:R-:W-:Y:S02]  /*d5a0*/  IADD3 R13, R21, 0x20, RZ ;  /* 0x00000020150d7810 */ /* 0x000fe40007ffe0ff */
[----:B------:R-:W-:Y:S02]  /*d5b0*/  FSEL R74, R74, -INF , !P0 ;  /* 0xff8000004a4a7808 */ /* 0x000fe40004000000 */
[----:B------:R-:W-:Y:S02]  /*d5c0*/  FSEL R4, R73, -INF , !P4 ;  /* 0xff80000049047808 */ /* 0x000fe40006000000 */
[C---:B------:R-:W-:Y:S02]  /*d5d0*/  ISETP.GE.AND P0, PT, R6.reuse, R2, PT ;  /* 0x000000020600720c */ /* 0x040fe40003f06270 */
[----:B------:R-:W-:-:S02]  /*d5e0*/  ISETP.GE.AND P4, PT, R6, R103, PT ;  /* 0x000000670600720c */ /* 0x000fc40003f86270 */
[----:B------:R-:W-:Y:S02]  /*d5f0*/  FSEL R22, R75, -INF , !P5 ;  /* 0xff8000004b167808 */ /* 0x000fe40006800000 */
[----:B------:R-:W-:Y:S02]  /*d600*/  FSEL R6, R44, -INF , !P2 ;  /* 0xff8000002c067808 */ /* 0x000fe40005000000 */
[C---:B------:R-:W-:Y:S02]  /*d610*/  ISETP.GE.AND P5, PT, R13.reuse, R2, PT ;  /* 0x000000020d00720c */ /* 0x040fe40003fa6270 */
[----:B------:R-:W-:Y:S02]  /*d620*/  ISETP.GE.AND P2, PT, R13, R103, PT ;  /* 0x000000670d00720c */ /* 0x000fe40003f46270 */
[C---:B------:R-:W-:Y:S02]  /*d630*/  IADD3 R17, R21.reuse, 0x21, RZ ;  /* 0x0000002115117810 */ /* 0x040fe40007ffe0ff */
[----:B------:R-:W-:-:S02]  /*d640*/  IADD3 R13, R21, 0x28, RZ ;  /* 0x00000028150d7810 */ /* 0x000fc40007ffe0ff */
[----:B------:R-:W-:Y:S02]  /*d650*/  FSEL R16, R45, -INF , !P0 ;  /* 0xff8000002d107808 */ /* 0x000fe40004000000 */
[----:B------:R-:W-:Y:S02]  /*d660*/  FSEL R8, R47, -INF , !P4 ;  /* 0xff8000002f087808 */ /* 0x000fe40006000000 */
[----:B------:R-:W-:Y:S02]  /*d670*/  ISETP.GE.AND P0, PT, R17, R103, PT ;  /* 0x000000671100720c */ /* 0x000fe40003f06270 */
[----:B------:R-:W-:Y:S02]  /*d680*/  ISETP.GE.AND P4, PT, R13, R2, PT ;  /* 0x000000020d00720c */ /* 0x000fe40003f86270 */
[----:B------:R-:W-:Y:S02]  /*d690*/  IADD3 R9, R21, 0x30, RZ ;  /* 0x0000003015097810 */ /* 0x000fe40007ffe0ff */
[----:B------:R-:W-:-:S02]  /*d6a0*/  FSEL R24, R43, -INF , !P0 ;  /* 0xff8000002b187808 */ /* 0x000fc40004000000 */
[----:B------:R-:W-:Y:S01]  /*d6b0*/  FSEL R118, R68, -INF , !P4 ;  /* 0xff80000044767808 */ /* 0x000fe20006000000 */
[----:B------:R-:W-:Y:S01]  /*d6c0*/  BAR.SYNC.DEFER_BLOCKING 0x0 ;  /* 0x0000000000007b1d */ /* 0x000fe20000010000 */
[CC--:B------:R-:W-:Y:S02]  /*d6d0*/  ISETP.GE.AND P0, PT, R9.reuse, R2.reuse, PT ;  /* 0x000000020900720c */ /* 0x0c0fe40003f06270 */
[----:B------:R-:W-:Y:S02]  /*d6e0*/  ISETP.GE.AND P4, PT, R9, R103, PT ;  /* 0x000000670900720c */ /* 0x000fe40003f86270 */
[----:B------:R-:W-:Y:S02]  /*d6f0*/  FSEL R20, R46, -INF , !P1 ;  /* 0xff8000002e147808 */ /* 0x000fe40004800000 */
[----:B------:R-:W-:Y:S02]  /*d700*/  ISETP.GE.AND P1, PT, R17, R2, PT ;  /* 0x000000021100720c */ /* 0x000fe40003f26270 */
[----:B------:R-:W-:-:S02]  /*d710*/  FSEL R126, R32, -INF , !P0 ;  /* 0xff800000207e7808 */ /* 0x000fc40004000000 */
[----:B------:R-:W-:Y:S02]  /*d720*/  FSEL R120, R34, -INF , !P4 ;  /* 0xff80000022787808 */ /* 0x000fe40006000000 */
[C---:B------:R-:W-:Y:S02]  /*d730*/  IADD3 R17, R21.reuse, 0x29, RZ ;  /* 0x0000002915117810 */ /* 0x040fe40007ffe0ff */
[C---:B------:R-:W-:Y:S02]  /*d740*/  IADD3 R9, R21.reuse, 0x31, RZ ;  /* 0x0000003115097810 */ /* 0x040fe40007ffe0ff */
[C---:B------:R-:W-:Y:S02]  /*d750*/  IADD3 R11, R21.reuse, 0x38, RZ ;  /* 0x00000038150b7810 */ /* 0x040fe40007ffe0ff */
[C---:B------:R-:W-:Y:S02]  /*d760*/  ISETP.GE.AND P0, PT, R21.reuse, R2, PT ;  /* 0x000000021500720c */ /* 0x040fe40003f06270 */
[----:B------:R-:W-:-:S02]  /*d770*/  ISETP.GE.AND P4, PT, R21, R103, PT ;  /* 0x000000671500720c */ /* 0x000fc40003f86270 */
[----:B------:R-:W-:Y:S02]  /*d780*/  IADD3 R21, R21, 0x39, RZ ;  /* 0x0000003915157810 */ /* 0x000fe40007ffe0ff */
[----:B------:R-:W-:Y:S02]  /*d790*/  FSEL R12, R12, -INF , !P0 ;  /* 0xff8000000c0c7808 */ /* 0x000fe40004000000 */
[----:B------:R-:W-:Y:S02]  /*d7a0*/  ISETP.GE.AND P0, PT, R21, R103, PT ;  /* 0x000000671500720c */ /* 0x000fe40003f06270 */
[----:B------:R-:W-:Y:S02]  /*d7b0*/  FSEL R116, R40, -INF , !P5 ;  /* 0xff80000028747808 */ /* 0x000fe40006800000 */
[----:B------:R-:W-:Y:S02]  /*d7c0*/  FSEL R112, R31, -INF , !P0 ;  /* 0xff8000001f707808 */ /* 0x000fe40004000000 */
[----:B------:R-:W-:-:S02]  /*d7d0*/  ISETP.GT.AND P0, PT, R166, R155, PT ;  /* 0x0000009ba600720c */ /* 0x000fc40003f04270 */
[-C--:B------:R-:W-:Y:S02]  /*d7e0*/  ISETP.GE.AND P5, PT, R13, R103.reuse, PT ;  /* 0x000000670d00720c */ /* 0x080fe40003fa6270 */
[----:B------:R-:W-:Y:S02]  /*d7f0*/  FSEL R26, R42, -INF , !P2 ;  /* 0xff8000002a1a7808 */ /* 0x000fe40005000000 */
[----:B------:R-:W-:Y:S02]  /*d800*/  FSEL R130, R41, -INF , !P1 ;  /* 0xff80000029827808 */ /* 0x000fe40004800000 */
[----:B------:R-:W-:Y:S02]  /*d810*/  FSEL R128, R70, -INF , !P5 ;  /* 0xff80000046807808 */ /* 0x000fe40006800000 */
[C---:B------:R-:W-:Y:S02]  /*d820*/  ISETP.GE.AND P2, PT, R17.reuse, R2, PT ;  /* 0x000000021100720c */ /* 0x040fe40003f46270 */
[----:B------:R-:W-:-:S02]  /*d830*/  ISETP.GE.AND P1, PT, R17, R103, PT ;  /* 0x000000671100720c */ /* 0x000fc40003f26270 */
[----:B------:R-:W-:Y:S02]  /*d840*/  ISETP.GE.AND P5, PT, R9, R2, PT ;  /* 0x000000020900720c */ /* 0x000fe40003fa6270 */
[----:B------:R-:W-:Y:S02]  /*d850*/  FSEL R134, R69, -INF , !P2 ;  /* 0xff80000045867808 */ /* 0x000fe40005000000 */
[----:B------:R-:W-:Y:S02]  /*d860*/  FSEL R132, R71, -INF , !P1 ;  /* 0xff80000047847808 */ /* 0x000fe40004800000 */
[----:B------:R-:W-:Y:S02]  /*d870*/  FSEL R10, R15, -INF , !P6 ;  /* 0xff8000000f0a7808 */ /* 0x000fe40007000000 */
[----:B------:R-:W-:Y:S02]  /*d880*/  FSEL R122, R33, -INF , !P5 ;  /* 0xff800000217a7808 */ /* 0x000fe40006800000 */
[----:B------:R-:W-:-:S02]  /*d890*/  ISETP.GE.AND P2, PT, R9, R103, PT ;  /* 0x000000670900720c */ /* 0x000fc40003f46270 */
[CC--:B------:R-:W-:Y:S02]  /*d8a0*/  ISETP.GE.AND P6, PT, R11.reuse, R2.reuse, PT ;  /* 0x000000020b00720c */ /* 0x0c0fe40003fc6270 */
[----:B------:R-:W-:Y:S02]  /*d8b0*/  ISETP.GE.AND P1, PT, R11, R103, PT ;  /* 0x000000670b00720c */ /* 0x000fe40003f26270 */
        /* <DEDUP_REMOVED lines=66> */
.L_x_7718:
[----:B------:R-:W-:-:S05]  /*dce0*/  IMAD.MOV.U32 R3, RZ, RZ, c[0x0][0x198] ;  /* 0x00006600ff037624 */ /* 0x000fca00078e00ff */
[----:B------:R-:W-:-:S04]  /*dcf0*/  LEA R3, -R3, RZ, 0x6 ;  /* 0x000000ff03037211 */ /* 0x000fc800078e31ff */
[----:B------:R-:W-:Y:S02]  /*dd00*/  SHF.R.S32.HI R28, RZ, 0x1f, R3 ;  /* 0x0000001fff1c7819 */ /* 0x000fe40000011403 */
.L_x_7719:
        /* <DEDUP_REMOVED lines=10> */
[----:B------:R-:W-:Y:S01]  /*ddb0*/  IMAD.MOV.U32 R163, RZ, RZ, R161 ;  /* 0x000000ffffa37224 */ /* 0x000fe200078e00a1 */
[----:B------:R-:W-:-:S02]  /*ddc0*/  IADD3.X R31, R161, UR5, RZ, P1, !PT ;  /* 0x00000005a11f7c10 */ /* 0x000fc40008ffe4ff */
[----:B------:R-:W-:Y:S02]  /*ddd0*/  IADD3 R28, P1, R30, UR9, RZ ;  /* 0x000000091e1c7c10 */ /* 0x000fe4000ff3e0ff */
        /* <DEDUP_REMOVED lines=16> */
.L_x_7717:
        /* <DEDUP_REMOVED lines=33> */
[C---:B------:R-:W-:Y:S02]  /*e0f0*/  LEA R145, R5.reuse, R148, 0x1 ;  /* 0x0000009405917211 */ /* 0x040fe400078e08ff */
[----:B------:R-:W-:Y:S01]  /*e100*/  FMNMX.FTZ R11, R114, R11, !PT ;  /* 0x0000000b720b7209 */ /* 0x000fe20007810000 */
[----:B------:R-:W1:Y:S01]  /*e110*/  SHFL.BFLY PT, R9, R30, 0x2, 0x1f ;  /* 0x0c401f001e097f89 */ /* 0x000e6200000e0000 */
[----:B------:R-:W-:-:S02]  /*e120*/  LEA R144, R5, R146, 0x1 ;  /* 0x0000009205907211 */ /* 0x000fc400078e08ff */
[----:B------:R-:W-:Y:S01]  /*e130*/  FMNMX.FTZ R11, R112, R11, !PT ;  /* 0x0000000b700b7209 */ /* 0x000fe20007810000 */
[----:B------:R-:W-:Y:S04]  /*e140*/  LDSM.16.MT88.4 R52, [R145+0x8000] ;  /* 0x008000009134783b */ /* 0x000fe80000004200 */
[----:B------:R-:W2:Y:S04]  /*e150*/  SHFL.BFLY PT, R28, R11, 0x2, 0x1f ;  /* 0x0c401f000b1c7f89 */ /* 0x000ea800000e0000 */
[----:B------:R-:W-:Y:S04]  /*e160*/  LDSM.16.MT88.4 R60, [R144+0x8000] ;  /* 0x00800000903c783b */ /* 0x000fe80000004200 */
        /* <DEDUP_REMOVED lines=24> */
[----:B------:R-:W1:Y:S01]  /*e2f0*/  MUFU.EX2 R106, R106 ;  /* 0x0000006a006a7308 */ /* 0x000e620000000800 */
[--C-:B------:R-:W-:Y:S02]  /*e300*/  FFMA.FTZ R28, R4, c[0x0][0x23c], -R127.reuse ;  /* 0x00008f00041c7a23 */ /* 0x100fe4000001087f */
[----:B------:R-:W-:Y:S02]  /*e310*/  FFMA.FTZ R29, R6, c[0x0][0x23c], -R127 ;  /* 0x00008f00061d7a23 */ /* 0x000fe4000001087f */
[----:B------:R-:W2:Y:S01]  /*e320*/  LDSM.16.MT88.4 R4, [R144+0xa000] ;  /* 0x00a000009004783b */ /* 0x000ea20000004200 */
[----:B------:R-:W-:-:S02]  /*e330*/  FFMA.FTZ R31, R8, c[0x0][0x23c], -R117 ;  /* 0x00008f00081f7a23 */ /* 0x000fc40000010875 */
[----:B------:R-:W-:Y:S01]  /*e340*/  MUFU.EX2 R109, R109 ;  /* 0x0000006d006d7308 */ /* 0x000fe20000000800 */
[----:B------:R-:W3:Y:S01]  /*e350*/  LDSM.16.MT88.4 R8, [R145+0x8800] ;  /* 0x008800009108783b */ /* 0x000ee20000004200 */
[--C-:B------:R-:W-:Y:S02]  /*e360*/  FFMA.FTZ R107, R72, c[0x0][0x23c], -R127.reuse ;  /* 0x00008f00486b7a23 */ /* 0x100fe4000001087f */
[----:B------:R-:W-:Y:S02]  /*e370*/  FFMA.FTZ R0, R16, c[0x0][0x23c], -R127 ;  /* 0x00008f0010007a23 */ /* 0x000fe4000001087f */
[--C-:B------:R-:W-:Y:S01]  /*e380*/  FFMA.FTZ R33, R74, c[0x0][0x23c], -R117.reuse ;  /* 0x00008f004a217a23 */ /* 0x100fe20000010875 */
[----:B------:R-:W4:Y:S01]  /*e390*/  LDSM.16.MT88.4 R16, [R148+0x8800] ;  /* 0x008800009410783b */ /* 0x000f220000004200 */
[----:B------:R-:W5:Y:S01]  /*e3a0*/  MUFU.EX2 R30, R30 ;  /* 0x0000001e001e7308 */ /* 0x000f620000000800 */
[----:B-1----:R-:W-:Y:S01]  /*e3b0*/  F2FP.BF16.PACK_AB R84, R106, R111 ;  /* 0x0000006f6a54723e */ /* 0x002fe200000010ff */
[----:B------:R-:W-:-:S02]  /*e3c0*/  FFMA.FTZ R32, R22, c[0x0][0x23c], -R117 ;  /* 0x00008f0016207a23 */ /* 0x000fc40000010875 */
[----:B------:R-:W-:Y:S02]  /*e3d0*/  FFMA.FTZ R34, R20, c[0x0][0x23c], -R117 ;  /* 0x00008f0014227a23 */ /* 0x000fe40000010875 */
[----:B------:R-:W1:Y:S01]  /*e3e0*/  LDSM.16.MT88.4 R20, [R144+0x8800] ;  /* 0x008800009014783b */ /* 0x000e620000004200 */
[--C-:B------:R-:W-:Y:S01]  /*e3f0*/  FFMA.FTZ R119, R130, c[0x0][0x23c], -R127.reuse ;  /* 0x00008f0082777a23 */ /* 0x100fe2000001087f */
[----:B------:R-:W-:Y:S01]  /*e400*/  MUFU.EX2 R113, R113 ;  /* 0x0000007100717308 */ /* 0x000fe20000000800 */
[--C-:B------:R-:W-:Y:S02]  /*e410*/  FFMA.FTZ R116, R116, c[0x0][0x23c], -R127.reuse ;  /* 0x00008f0074747a23 */ /* 0x100fe4000001087f */
[--C-:B------:R-:W-:Y:S02]  /*e420*/  FFMA.FTZ R118, R118, c[0x0][0x23c], -R127.reuse ;  /* 0x00008f0076767a23 */ /* 0x100fe4000001087f */
[----:B------:R-:W-:Y:S02]  /*e430*/  FFMA.FTZ R121, R134, c[0x0][0x23c], -R127 ;  /* 0x00008f0086797a23 */ /* 0x000fe4000001087f */
[--C-:B------:R-:W-:Y:S01]  /*e440*/  FFMA.FTZ R130, R26, c[0x0][0x23c], -R117.reuse ;  /* 0x00008f001a827a23 */ /* 0x100fe20000010875 */
[----:B------:R-:W2:Y:S01]  /*e450*/  MUFU.EX2 R110, R110 ;  /* 0x0000006e006e7308 */ /* 0x000ea20000000800 */
[----:B-----5:R-:W-:Y:S01]  /*e460*/  F2FP.BF16.PACK_AB R86, R30, R109 ;  /* 0x0000006d1e56723e */ /* 0x020fe200000010ff */
[----:B------:R-:W-:-:S02]  /*e470*/  FFMA.FTZ R129, R24, c[0x0][0x23c], -R117 ;  /* 0x00008f0018817a23 */ /* 0x000fc40000010875 */
[--C-:B------:R-:W-:Y:S01]  /*e480*/  FFMA.FTZ R128, R128, c[0x0][0x23c], -R117.reuse ;  /* 0x00008f0080807a23 */ /* 0x100fe20000010875 */
[----:B------:R-:W-:Y:S01]  /*e490*/  LDSM.16.MT88.4 R24, [R146+0x9000] ;  /* 0x009000009218783b */ /* 0x000fe20000004200 */
[----:B------:R-:W-:Y:S02]  /*e4a0*/  FFMA.FTZ R123, R132, c[0x0][0x23c], -R117 ;  /* 0x00008f00847b7a23 */ /* 0x000fe40000010875 */
[----:B------:R-:W-:Y:S01]  /*e4b0*/  MUFU.EX2 R108, R108 ;  /* 0x0000006c006c7308 */ /* 0x000fe20000000800 */
[----:B------:R-:W-:Y:S02]  /*e4c0*/  FFMA.FTZ R173, R124, c[0x0][0x23c], -R127 ;  /* 0x00008f007cad7a23 */ /* 0x000fe4000001087f */
[--C-:B------:R-:W-:Y:S02]  /*e4d0*/  FFMA.FTZ R114, R114, c[0x0][0x23c], -R117.reuse ;  /* 0x00008f0072727a23 */ /* 0x100fe40000010875 */
[----:B------:R-:W-:Y:S02]  /*e4e0*/  FFMA.FTZ R171, R112, c[0x0][0x23c], -R117 ;  /* 0x00008f0070ab7a23 */ /* 0x000fe40000010875 */
[----:B------:R-:W-:Y:S01]  /*e4f0*/  FADD.FTZ R106, R111, R106 ;  /* 0x0000006a6f6a7221 */ /* 0x000fe20000010000 */
[----:B------:R-:W5:Y:S01]  /*e500*/  MUFU.EX2 R35, R35 ;  /* 0x0000002300237308 */ /* 0x000f620000000800 */
[----:B--2---:R-:W-:Y:S01]  /*e510*/  F2FP.BF16.PACK_AB R85, R110, R113 ;  /* 0x000000716e55723e */ /* 0x004fe200000010ff */
[----:B------:R-:W-:-:S02]  /*e520*/  FADD.FTZ R113, R113, R110 ;  /* 0x0000006e71717221 */ /* 0x000fc40000010000 */
[----:B------:R-:W-:-:S04]  /*e530*/  FADD.FTZ R109, R109, R106 ;  /* 0x0000006a6d6d7221 */ /* 0x000fc80000010000 */
[----:B------:R-:W-:Y:S01]  /*e540*/  MUFU.EX2 R107, R107 ;  /* 0x0000006b006b7308 */ /* 0x000fe20000000800 */
[----:B------:R-:W-:Y:S01]  /*e550*/  FADD.FTZ R30, R30, R109 ;  /* 0x0000006d1e1e7221 */ /* 0x000fe20000010000 */
[----:B-----5:R-:W-:-:S06]  /*e560*/  F2FP.BF16.PACK_AB R87, R35, R108 ;  /* 0x0000006c2357723e */ /* 0x020fcc00000010ff */
        /* <DEDUP_REMOVED lines=47> */
[----:B------:R-:W-:-:S02]  /*e860*/  FADD.FTZ R29, R0, R29 ;  /* 0x0000001d001d7221 */ /* 0x000fc40000010000 */
        /* <DEDUP_REMOVED lines=46> */
[----:B------:R-:W-:Y:S01]  /*eb50*/  FFMA.FTZ R27, R120, c[0x0][0x23c], -R117 ;  /* 0x00008f00781b7a23 */ /* 0x000fe20000010875 */
[----:B--2---:R-:W-:Y:S01]  /*eb60*/  HMMA.16816.F32.BF16 R56, R4, R8, R56 ;  /* 0x000000080438723c */ /* 0x004fe20000041838 */
[----:B------:R-:W-:-:S02]  /*eb70*/  FFMA.FTZ R26, R125, c[0x0][0x23c], -R127 ;  /* 0x00008f007d1a7a23 */ /* 0x000fc4000001087f */
[----:B------:R-:W-:Y:S02]  /*eb80*/  FFMA.FTZ R120, R115, c[0x0][0x23c], -R117 ;  /* 0x00008f0073787a23 */ /* 0x000fe40000010875 */
        /* <DEDUP_REMOVED lines=8> */
[----:B------:R-:W-:-:S04]  /*ec10*/  FFMA.FTZ R25, R122, c[0x0][0x23c], -R127 ;  /* 0x00008f007a197a23 */ /* 0x000fc8000001087f */
[----:B------:R-:W-:Y:S03]  /*ec20*/  MUFU.EX2 R24, R24 ;  /* 0x0000001800187308 */ /* 0x000fe60000000800 */
[C---:B------:R-:W-:Y:S01]  /*ec30*/  HMMA.16816.F32.BF16 R68, R4.reuse, R18, R68 ;  /* 0x000000120444723c */ /* 0x040fe20000041844 */
[----:B------:R-:W2:Y:S04]  /*ec40*/  LDSM.16.MT88.4 R16, [R145+0x9800] ;  /* 0x009800009110783b */ /* 0x000ea80000004200 */
[----:B------:R-:W4:Y:S03]  /*ec50*/  MUFU.EX2 R25, R25 ;  /* 0x0000001900197308 */ /* 0x000f260000000800 */
[C---:B---3--:R-:W-:Y:S08]  /*ec60*/  HMMA.16816.F32.BF16 R88, R4.reuse, R20, R88 ;  /* 0x000000140458723c */ /* 0x048ff00000041858 */
[C---:B------:R-:W-:Y:S08]  /*ec70*/  HMMA.16816.F32.BF16 R84, R4.reuse, R22, R84 ;  /* 0x000000160454723c */ /* 0x040ff00000041854 */
[C---:B-1----:R-:W-:Y:S08]  /*ec80*/  HMMA.16816.F32.BF16 R76, R4.reuse, R8, R76 ;  /* 0x00000008044c723c */ /* 0x042ff0000004184c */
[----:B------:R-:W-:Y:S01]  /*ec90*/  HMMA.16816.F32.BF16 R80, R4, R10, R80 ;  /* 0x0000000a0450723c */ /* 0x000fe20000041850 */
[----:B------:R-:W1:Y:S06]  /*eca0*/  LDSM.16.MT88.4 R8, [R146+0x9800] ;  /* 0x009800009208783b */ /* 0x000e6c0000004200 */
[----:B----4-:R-:W-:Y:S01]  /*ecb0*/  F2FP.BF16.PACK_AB R4, R25, R24 ;  /* 0x000000181904723e */ /* 0x010fe200000010ff */
        /* <DEDUP_REMOVED lines=15> */
[C---:B-1----:R-:W-:Y:S08]  /*edb0*/  HMMA.16816.F32.BF16 R40, R4.reuse, R8, R40 ;  /* 0x000000080428723c */ /* 0x042ff00000041828 */
[C---:B------:R-:W-:Y:S01]  /*edc0*/  HMMA.16816.F32.BF16 R44, R4.reuse, R10, R44 ;  /* 0x0000000a042c723c */ /* 0x040fe2000004182c */
[----:B------:R-:W1:Y:S07]  /*edd0*/  LDSM.16.MT88.4 R8, [R148+0xb800] ;  /* 0x00b800009408783b */ /* 0x000e6e0000004200 */
        /* <DEDUP_REMOVED lines=79> */
.L_x_7721:
[----:B------:R-:W-:-:S05]  /*f2d0*/  IMAD.MOV.U32 R5, RZ, RZ, c[0x0][0x1a0] ;  /* 0x00006800ff057624 */ /* 0x000fca00078e00ff */
[----:B------:R-:W-:-:S04]  /*f2e0*/  LEA R5, -R5, RZ, 0x6 ;  /* 0x000000ff05057211 */ /* 0x000fc800078e31ff */
[----:B------:R-:W-:Y:S02]  /*f2f0*/  SHF.R.S32.HI R0, RZ, 0x1f, R5 ;  /* 0x0000001fff007819 */ /* 0x000fe40000011405 */
.L_x_7722:
        /* <DEDUP_REMOVED lines=15> */
[----:B------:R-:W-:Y:S01]  /*f3f0*/  IADD3 R10, P0, R8, UR9, RZ ;  /* 0x00000009080a7c10 */ /* 0x000fe2000ff1e0ff */
[----:B------:R-:W2:Y:S01]  /*f400*/  S2R R0, SR_TID.X ;  /* 0x0000000000007919 */ /* 0x000ea20000002100 */
        /* <DEDUP_REMOVED lines=8> */
[----:B------:R4:W-:Y:S01]  /*f490*/  LDGSTS.E.BYPASS.LTC128B.128 [R160+0xb000], [R10.64+0x80] ;  /* 0x0b0000800aa07fae */ /* 0x0009e2000b901d46 */
[----:B--2---:R-:W-:-:S03]  /*f4a0*/  IMAD.SHL.U32 R0, R0, 0x2, RZ ;  /* 0x0000000200007824 */ /* 0x004fc600078e00ff */
[----:B------:R2:W-:Y:S04]  /*f4b0*/  LDGSTS.E.BYPASS.LTC128B.128 [R160+0x9800], [R16.64] ;  /* 0x0980000010a07fae */ /* 0x0005e8000b901d46 */
[----:B------:R2:W-:Y:S04]  /*f4c0*/  LDGSTS.E.BYPASS.LTC128B.128 [R160+0xb800], [R16.64+0x80] ;  /* 0x0b80008010a07fae */ /* 0x0005e8000b901d46 */
[----:B------:R-:W-:Y:S04]  /*f4d0*/  LDSM.16.M88.4 R112, [R154] ;  /* 0x000000009a70783b */ /* 0x000fe80000000200 */
[----:B------:R-:W5:Y:S04]  /*f4e0*/  LDSM.16.M88.4 R20, [R153+0x4000] ;  /* 0x004000009914783b */ /* 0x000f680000000200 */
[----:B------:R-:W2:Y:S04]  /*f4f0*/  LDSM.16.M88.4 R12, [R153+0x4800] ;  /* 0x00480000990c783b */ /* 0x000ea80000000200 */
[----:B---3--:R-:W4:Y:S04]  /*f500*/  LDSM.16.M88.4 R4, [R153+0x5000] ;  /* 0x005000009904783b */ /* 0x008f280000000200 */
[----:B------:R-:W3:Y:S04]  /*f510*/  LDSM.16.M88.4 R104, [R153+0x5800] ;  /* 0x005800009968783b */ /* 0x000ee80000000200 */
[----:B------:R-:W-:Y:S04]  /*f520*/  LDSM.16.M88.4 R108, [R152] ;  /* 0x00000000986c783b */ /* 0x000fe80000000200 */
[----:B------:R-:W1:Y:S04]  /*f530*/  LDSM.16.M88.4 R32, [R151] ;  /* 0x000000009720783b */ /* 0x000e680000000200 */
[----:B------:R-:W1:Y:S04]  /*f540*/  LDSM.16.M88.4 R28, [R143] ;  /* 0x000000008f1c783b */ /* 0x000e680000000200 */
[----:B------:R-:W1:Y:S04]  /*f550*/  LDSM.16.M88.4 R128, [R142] ;  /* 0x000000008e80783b */ /* 0x000e680000000200 */
[----:B------:R-:W1:Y:S04]  /*f560*/  LDSM.16.M88.4 R120, [R141] ;  /* 0x000000008d78783b */ /* 0x000e680000000200 */
[----:B------:R-:W-:Y:S01]  /*f570*/  LDSM.16.M88.4 R124, [R147+0x5000] ;  /* 0x00500000937c783b */ /* 0x000fe20000000200 */
[C---:B-----5:R-:W-:Y:S03]  /*f580*/  HMMA.16816.F32.BF16 R24, R112.reuse, R20, RZ ;  /* 0x000000147018723c */ /* 0x060fe600000418ff */
[----:B------:R-:W0:Y:S05]  /*f590*/  LDGDEPBAR ;  /* 0x00000000000079af */ /* 0x000e2a0000000000 */
[C---:B--2---:R-:W-:Y:S08]  /*f5a0*/  HMMA.16816.F32.BF16 R16, R112.reuse, R12, RZ ;  /* 0x0000000c7010723c */ /* 0x044ff000000418ff */
[C---:B------:R-:W-:Y:S08]  /*f5b0*/  HMMA.16816.F32.BF16 R20, R112.reuse, R22, RZ ;  /* 0x000000167014723c */ /* 0x040ff000000418ff */
[C---:B------:R-:W-:Y:S08]  /*f5c0*/  HMMA.16816.F32.BF16 R12, R112.reuse, R14, RZ ;  /* 0x0000000e700c723c */ /* 0x040ff000000418ff */
[C---:B----4-:R-:W-:Y:S08]  /*f5d0*/  HMMA.16816.F32.BF16 R8, R112.reuse, R4, RZ ;  /* 0x000000047008723c */ /* 0x050ff000000418ff */
[C---:B------:R-:W-:Y:S08]  /*f5e0*/  HMMA.16816.F32.BF16 R4, R112.reuse, R6, RZ ;  /* 0x000000067004723c */ /* 0x040ff000000418ff */
[C---:B---3--:R-:W-:Y:S08]  /*f5f0*/  HMMA.16816.F32.BF16 R116, R112.reuse, R104, RZ ;  /* 0x000000687074723c */ /* 0x048ff000000418ff */
[----:B------:R-:W-:Y:S01]  /*f600*/  HMMA.16816.F32.BF16 R112, R112, R106, RZ ;  /* 0x0000006a7070723c */ /* 0x000fe200000418ff */
[----:B------:R-:W-:Y:S07]  /*f610*/  LDSM.16.M88.4 R104, [R150] ;  /* 0x000000009668783b */ /* 0x000fee0000000200 */
[C---:B-1----:R-:W-:Y:S08]  /*f620*/  HMMA.16816.F32.BF16 R24, R108.reuse, R32, R24 ;  /* 0x000000206c18723c */ /* 0x042ff00000041818 */
[C---:B------:R-:W-:Y:S01]  /*f630*/  HMMA.16816.F32.BF16 R20, R108.reuse, R34, R20 ;  /* 0x000000226c14723c */ /* 0x040fe20000041814 */
[----:B------:R-:W1:Y:S07]  /*f640*/  LDSM.16.M88.4 R32, [R147+0x4000] ;  /* 0x004000009320783b */ /* 0x000e6e0000000200 */
[C---:B------:R-:W-:Y:S08]  /*f650*/  HMMA.16816.F32.BF16 R16, R108.reuse, R28, R16 ;  /* 0x0000001c6c10723c */ /* 0x040ff00000041810 */
[C---:B------:R-:W-:Y:S01]  /*f660*/  HMMA.16816.F32.BF16 R12, R108.reuse, R30, R12 ;  /* 0x0000001e6c0c723c */ /* 0x040fe2000004180c */
[----:B------:R-:W2:Y:S07]  /*f670*/  LDSM.16.M88.4 R28, [R147+0x4800] ;  /* 0x00480000931c783b */ /* 0x000eae0000000200 */
[C---:B------:R-:W-:Y:S08]  /*f680*/  HMMA.16816.F32.BF16 R8, R108.reuse, R128, R8 ;  /* 0x000000806c08723c */ /* 0x040ff00000041808 */
[C---:B------:R-:W-:Y:S01]  /*f690*/  HMMA.16816.F32.BF16 R4, R108.reuse, R130, R4 ;  /* 0x000000826c04723c */ /* 0x040fe20000041804 */
[----:B------:R-:W-:Y:S07]  /*f6a0*/  LDSM.16.M88.4 R128, [R140+0x1000] ;  /* 0x001000008c80783b */ /* 0x000fee0000000200 */
[C---:B------:R-:W-:Y:S08]  /*f6b0*/  HMMA.16816.F32.BF16 R116, R108.reuse, R120, R116 ;  /* 0x000000786c74723c */ /* 0x040ff00000041874 */
[----:B------:R-:W-:Y:S01]  /*f6c0*/  HMMA.16816.F32.BF16 R112, R108, R122, R112 ;  /* 0x0000007a6c70723c */ /* 0x000fe20000041870 */
[----:B------:R-:W3:Y:S04]  /*f6d0*/  LDSM.16.M88.4 R120, [R147+0x5800] ;  /* 0x005800009378783b */ /* 0x000ee80000000200 */
[----:B------:R-:W-:Y:S03]  /*f6e0*/  LDSM.16.M88.4 R108, [R149] ;  /* 0x00000000956c783b */ /* 0x000fe60000000200 */
        /* <DEDUP_REMOVED lines=11> */
[----:B------:R-:W3:Y:S04]  /*f7a0*/  LDSM.16.M88.4 R120, [R140+0x1800] ;  /* 0x001800008c78783b */ /* 0x000ee80000000200 */
        /* <DEDUP_REMOVED lines=11> */
[----:B------:R-:W-:Y:S04]  /*f860*/  LDSM.16.M88.4 R108, [R152+0x2000] ;  /* 0x00200000986c783b */ /* 0x000fe80000000200 */
[----:B------:R-:W3:Y:S03]  /*f870*/  LDSM.16.M88.4 R120, [R153+0x7800] ;  /* 0x007800009978783b */ /* 0x000ee60000000200 */
        /* <DEDUP_REMOVED lines=9> */
[----:B---3--:R-:W-:Y:S08]  /*f910*/  HMMA.16816.F32.BF16 R116, R124, R120, R116 ;  /* 0x000000787c74723c */ /* 0x008ff00000041874 */
[C---:B----4-:R-:W-:Y:S08]  /*f920*/  HMMA.16816.F32.BF16 R24, R108.reuse, R104, R24 ;  /* 0x000000686c18723c */ /* 0x050ff00000041818 */
[C---:B------:R-:W-:Y:S01]  /*f930*/  HMMA.16816.F32.BF16 R20, R108.reuse, R106, R20 ;  /* 0x0000006a6c14723c */ /* 0x040fe20000041814 */
[----:B------:R-:W-:Y:S07]  /*f940*/  LDSM.16.M88.4 R104, [R150+0x2000] ;  /* 0x002000009668783b */ /* 0x000fee0000000200 */
[C---:B-1----:R-:W-:Y:S08]  /*f950*/  HMMA.16816.F32.BF16 R16, R108.reuse, R32, R16 ;  /* 0x000000206c10723c */ /* 0x042ff00000041810 */
[C---:B------:R-:W-:Y:S01]  /*f960*/  HMMA.16816.F32.BF16 R12, R108.reuse, R34, R12 ;  /* 0x000000226c0c723c */ /* 0x040fe2000004180c */
[----:B------:R-:W1:Y:S07]  /*f970*/  LDSM.16.M88.4 R32, [R147+0x6000] ;  /* 0x006000009320783b */ /* 0x000e6e0000000200 */
[C---:B--2---:R-:W-:Y:S08]  /*f980*/  HMMA.16816.F32.BF16 R8, R108.reuse, R28, R8 ;  /* 0x0000001c6c08723c */ /* 0x044ff00000041808 */
[----:B------:R-:W-:Y:S01]  /*f990*/  HMMA.16816.F32.BF16 R4, R108, R30, R4 ;  /* 0x0000001e6c04723c */ /* 0x000fe20000041804 */
[----:B------:R-:W2:Y:S07]  /*f9a0*/  LDSM.16.M88.4 R28, [R147+0x6800] ;  /* 0x00680000931c783b */ /* 0x000eae0000000200 */
[----:B------:R-:W-:Y:S01]  /*f9b0*/  HMMA.16816.F32.BF16 R112, R124, R122, R112 ;  /* 0x0000007a7c70723c */ /* 0x000fe20000041870 */
[----:B------:R-:W3:Y:S07]  /*f9c0*/  LDSM.16.M88.4 R120, [R136] ;  /* 0x000000008878783b */ /* 0x000eee0000000200 */
[C---:B-1----:R-:W-:Y:S08]  /*f9d0*/  HMMA.16816.F32.BF16 R24, R104.reuse, R32, R24 ;  /* 0x000000206818723c */ /* 0x042ff00000041818 */
[C---:B------:R-:W-:Y:S01]  /*f9e0*/  HMMA.16816.F32.BF16 R20, R104.reuse, R34, R20 ;  /* 0x000000226814723c */ /* 0x040fe20000041814 */
[----:B------:R-:W-:Y:S07]  /*f9f0*/  LDSM.16.M88.4 R32, [R149+0x2000] ;  /* 0x002000009520783b */ /* 0x000fee0000000200 */
[C---:B--2---:R-:W-:Y:S08]  /*fa00*/  HMMA.16816.F32.BF16 R16, R104.reuse, R28, R16 ;  /* 0x0000001c6810723c */ /* 0x044ff00000041810 */
[----:B------:R-:W-:Y:S01]  /*fa10*/  HMMA.16816.F32.BF16 R12, R104, R30, R12 ;  /* 0x0000001e680c723c */ /* 0x000fe2000004180c */
[----:B------:R-:W1:Y:S07]  /*fa20*/  LDSM.16.M88.4 R28, [R140+0x2000] ;  /* 0x002000008c1c783b */ /* 0x000e6e0000000200 */
[C---:B---3--:R-:W-:Y:S08]  /*fa30*/  HMMA.16816.F32.BF16 R116, R108.reuse, R120, R116 ;  /* 0x000000786c74723c */ /* 0x048ff00000041874 */
[----:B------:R-:W-:Y:S01]  /*fa40*/  HMMA.16816.F32.BF16 R112, R108, R122, R112 ;  /* 0x0000007a6c70723c */ /* 0x000fe20000041870 */
[----:B------:R-:W2:Y:S04]  /*fa50*/  LDSM.16.M88.4 R108, [R147+0x7000] ;  /* 0x00700000936c783b */ /* 0x000ea80000000200 */
[----:B------:R-:W3:Y:S03]  /*fa60*/  LDSM.16.M88.4 R120, [R147+0x7800] ;  /* 0x007800009378783b */ /* 0x000ee60000000200 */
[C---:B-1----:R-:W-:Y:S07]  /*fa70*/  HMMA.16816.F32.BF16 R24, R32.reuse, R28, R24 ;  /* 0x0000001c2018723c */ /* 0x042fee0000041818 */
[----:B------:R-:W-:Y:S01]  /*fa80*/  LOP3.LUT R29, R0, 0x6, RZ, 0xc0, !PT ;  /* 0x00000006001d7812 */ /* 0x000fe200078ec0ff */
[----:B------:R-:W-:Y:S04]  /*fa90*/  HMMA.16816.F32.BF16 R20, R32, R30, R20 ;  /* 0x0000001e2014723c */ /* 0x000fe80000041814 */
[----:B------:R-:W-:-:S04]  /*faa0*/  IMAD R102, R166, 0x40, R29 ;  /* 0x00000040a6667824 */ /* 0x000fc800078e021d */
[C---:B--2---:R-:W-:Y:S01]  /*fab0*/  HMMA.16816.F32.BF16 R8, R104.reuse, R108, R8 ;  /* 0x0000006c6808723c */ /* 0x044fe20000041808 */
[C---:B------:R-:W-:Y:S02]  /*fac0*/  IADD3 R0, R102.reuse, 0x1, RZ ;  /* 0x0000000166007810 */ /* 0x040fe40007ffe0ff */
[-C--:B------:R-:W-:Y:S02]  /*fad0*/  ISETP.GE.AND P2, PT, R102, R2.reuse, PT ;  /* 0x000000026600720c */ /* 0x080fe40003f46270 */
[C---:B------:R-:W-:Y:S02]  /*fae0*/  ISETP.GE.AND P4, PT, R0.reuse, R2, PT ;  /* 0x000000020000720c */ /* 0x040fe40003f86270 */
[----:B------:R-:W-:Y:S01]  /*faf0*/  ISETP.GE.AND P1, PT, R0, R103, PT ;  /* 0x000000670000720c */ /* 0x000fe20003f26270 */
[----:B------:R-:W-:Y:S01]  /*fb00*/  HMMA.16816.F32.BF16 R4, R104, R110, R4 ;  /* 0x0000006e6804723c */ /* 0x000fe20000041804 */
[----:B------:R-:W1:Y:S01]  /*fb10*/  LDSM.16.M88.4 R108, [R140+0x2800] ;  /* 0x002800008c6c783b */ /* 0x000e620000000200 */
[----:B------:R-:W-:-:S02]  /*fb20*/  IADD3 R0, R102, 0x8, RZ ;  /* 0x0000000866007810 */ /* 0x000fc40007ffe0ff */
[CC--:B------:R-:W-:Y:S02]  /*fb30*/  ISETP.GE.AND P0, PT, R102.reuse, R103.reuse, PT ;  /* 0x000000676600720c */ /* 0x0c0fe40003f06270 */
[----:B------:R-:W-:Y:S02]  /*fb40*/  IADD3 R28, R102, 0x9, RZ ;  /* 0x00000009661c7810 */ /* 0x000fe40007ffe0ff */
[C---:B---3--:R-:W-:Y:S01]  /*fb50*/  HMMA.16816.F32.BF16 R116, R104.reuse, R120, R116 ;  /* 0x000000786874723c */ /* 0x048fe20000041874 */
[CC--:B------:R-:W-:Y:S02]  /*fb60*/  ISETP.GE.AND P6, PT, R0.reuse, R2.reuse, PT ;  /* 0x000000020000720c */ /* 0x0c0fe40003fc6270 */
[----:B------:R-:W-:Y:S02]  /*fb70*/  ISETP.GE.AND P5, PT, R0, R103, PT ;  /* 0x000000670000720c */ /* 0x000fe40003fa6270 */
[----:B------:R-:W-:Y:S02]  /*fb80*/  FSEL R127, R24, -INF , !P2 ;  /* 0xff800000187f7808 */ /* 0x000fe40005000000 */
[----:B------:R-:W-:Y:S01]  /*fb90*/  FSEL R0, R26, -INF , !P0 ;  /* 0xff8000001a007808 */ /* 0x000fe20004000000 */
[----:B------:R-:W-:Y:S01]  /*fba0*/  HMMA.16816.F32.BF16 R112, R104, R122, R112 ;  /* 0x0000007a6870723c */ /* 0x000fe20000041870 */
[----:B------:R-:W2:Y:S01]  /*fbb0*/  LDSM.16.M88.4 R104, [R140+0x3000] ;  /* 0x003000008c68783b */ /* 0x000ea20000000200 */
[----:B------:R-:W-:-:S02]  /*fbc0*/  ISETP.GE.AND P2, PT, R28, R2, PT ;  /* 0x000000021c00720c */ /* 0x000fc40003f46270 */
[----:B------:R-:W-:Y:S02]  /*fbd0*/  ISETP.GE.AND P0, PT, R28, R103, PT ;  /* 0x000000671c00720c */ /* 0x000fe40003f06270 */
[----:B------:R-:W3:Y:S01]  /*fbe0*/  LDSM.16.M88.4 R28, [R140+0x3800] ;  /* 0x003800008c1c783b */ /* 0x000ee20000000200 */
[----:B------:R-:W-:Y:S01]  /*fbf0*/  IADD3 R26, R102, 0x10, RZ ;  /* 0x00000010661a7810 */ /* 0x000fe20007ffe0ff */
[----:B------:R-:W-:-:S04]  /*fc00*/  DEPBAR.LE SB0, 0x0 ;  /* 0x000080000000791a */ /* 0x000fc80000000000 */
[----:B------:R-:W-:Y:S02]  /*fc10*/  FSEL R130, R27, -INF , !P1 ;  /* 0xff8000001b827808 */ /* 0x000fe40004800000 */
[----:B------:R-:W-:Y:S02]  /*fc20*/  IADD3 R24, R102, 0x11, RZ ;  /* 0x0000001166187810 */ /* 0x000fe40007ffe0ff */
[----:B------:R-:W-:Y:S02]  /*fc30*/  ISETP.GE.AND P1, PT, R26, R103, PT ;  /* 0x000000671a00720c */ /* 0x000fe40003f26270 */
[----:B------:R-:W-:Y:S02]  /*fc40*/  FSEL R25, R25, -INF , !P4 ;  /* 0xff80000019197808 */ /* 0x000fe40006000000 */
[----:B------:R-:W-:Y:S02]  /*fc50*/  FSEL R132, R22, -INF , !P5 ;  /* 0xff80000016847808 */ /* 0x000fe40006800000 */
[----:B------:R-:W-:-:S02]  /*fc60*/  ISETP.GE.AND P4, PT, R26, R2, PT ;  /* 0x000000021a00720c */ /* 0x000fc40003f86270 */
[-C--:B------:R-:W-:Y:S01]  /*fc70*/  ISETP.GE.AND P5, PT, R24, R103.reuse, PT ;  /* 0x000000671800720c */ /* 0x080fe20003fa6270 */
[C---:B-1----:R-:W-:Y:S01]  /*fc80*/  HMMA.16816.F32.BF16 R16, R32.reuse, R108, R16 ;  /* 0x0000006c2010723c */ /* 0x042fe20000041810 */
[----:B------:R-:W-:Y:S02]  /*fc90*/  IADD3 R22, R102, 0x18, RZ ;  /* 0x0000001866167810 */ /* 0x000fe40007ffe0ff */
[----:B------:R-:W-:Y:S02]  /*fca0*/  FSEL R131, R20, -INF , !P6 ;  /* 0xff80000014837808 */ /* 0x000fe40007000000 */
[----:B------:R-:W-:Y:S02]  /*fcb0*/  FSEL R129, R21, -INF , !P2 ;  /* 0xff80000015817808 */ /* 0x000fe40005000000 */
[----:B------:R-:W-:Y:S01]  /*fcc0*/  FSEL R108, R23, -INF , !P0 ;  /* 0xff800000176c7808 */ /* 0x000fe20004000000 */
[----:B------:R-:W-:Y:S01]  /*fcd0*/  HMMA.16816.F32.BF16 R12, R32, R110, R12 ;  /* 0x0000006e200c723c */ /* 0x000fe2000004180c */
[----:B------:R-:W-:-:S02]  /*fce0*/  ISETP.GE.AND P0, PT, R22, R103, PT ;  /* 0x000000671600720c */ /* 0x000fc40003f06270 */
[----:B------:R-:W-:Y:S02]  /*fcf0*/  IADD3 R20, R102, 0x19, RZ ;  /* 0x0000001966147810 */ /* 0x000fe40007ffe0ff */
[-C--:B------:R-:W-:Y:S02]  /*fd00*/  ISETP.GE.AND P2, PT, R22, R2.reuse, PT ;  /* 0x000000021600720c */ /* 0x080fe40003f46270 */
[----:B------:R-:W-:Y:S01]  /*fd10*/  ISETP.GE.AND P6, PT, R24, R2, PT ;  /* 0x000000021800720c */ /* 0x000fe20003fc6270 */
[C---:B--2---:R-:W-:Y:S08]  /*fd20*/  HMMA.16816.F32.BF16 R8, R32.reuse, R104, R8 ;  /* 0x000000682008723c */ /* 0x044ff00000041808 */
[----:B---3--:R-:W-:Y:S01]  /*fd30*/  HMMA.16816.F32.BF16 R116, R32, R28, R116 ;  /* 0x0000001c2074723c */ /* 0x008fe20000041874 */
[----:B------:R-:W-:-:S02]  /*fd40*/  FSEL R128, R18, -INF , !P1 ;  /* 0xff80000012807808 */ /* 0x000fc40004800000 */
[----:B------:R-:W-:Y:S02]  /*fd50*/  IADD3 R18, R102, 0x20, RZ ;  /* 0x0000002066127810 */ /* 0x000fe40007ffe0ff */
[----:B------:R-:W-:Y:S02]  /*fd60*/  FSEL R125, R16, -INF , !P4 ;  /* 0xff800000107d7808 */ /* 0x000fe40006000000 */
[----:B------:R-:W-:Y:S01]  /*fd70*/  FSEL R110, R19, -INF , !P5 ;  /* 0xff800000136e7808 */ /* 0x000fe20006800000 */
[----:B------:R-:W-:Y:S01]  /*fd80*/  HMMA.16816.F32.BF16 R4, R32, R106, R4 ;  /* 0x0000006a2004723c */ /* 0x000fe20000041804 */
[----:B------:R-:W-:Y:S01]  /*fd90*/  IADD3 R16, R102, 0x21, RZ ;  /* 0x0000002166107810 */ /* 0x000fe20007ffe0ff */
[----:B------:R-:W-:Y:S01]  /*fda0*/  BAR.SYNC.DEFER_BLOCKING 0x0 ;  /* 0x0000000000007b1d */ /* 0x000fe20000010000 */
[----:B------:R-:W-:Y:S02]  /*fdb0*/  ISETP.GE.AND P5, PT, R18, R103, PT ;  /* 0x000000671200720c */ /* 0x000fe40003fa6270 */
[----:B------:R-:W-:-:S02]  /*fdc0*/  FSEL R126, R14, -INF , !P0 ;  /* 0xff8000000e7e7808 */ /* 0x000fc40004000000 */
[-C--:B------:R-:W-:Y:S01]  /*fdd0*/  ISETP.GE.AND P0, PT, R16, R103.reuse, PT ;  /* 0x000000671000720c */ /* 0x080fe20003f06270 */
[----:B------:R-:W-:Y:S01]  /*fde0*/  HMMA.16816.F32.BF16 R112, R32, R30, R112 ;  /* 0x0000001e2070723c */ /* 0x000fe20000041870 */
[----:B------:R-:W-:Y:S02]  /*fdf0*/  FSEL R22, R10, -INF , !P5 ;  /* 0xff8000000a167808 */ /* 0x000fe40006800000 */
[----:B------:R-:W-:Y:S02]  /*fe00*/  IADD3 R10, R102, 0x30, RZ ;  /* 0x00000030660a7810 */ /* 0x000fe40007ffe0ff */
[C---:B------:R-:W-:Y:S02]  /*fe10*/  ISETP.GE.AND P4, PT, R20.reuse, R2, PT ;  /* 0x000000021400720c */ /* 0x040fe40003f86270 */
[----:B------:R-:W-:Y:S02]  /*fe20*/  ISETP.GE.AND P1, PT, R20, R103, PT ;  /* 0x000000671400720c */ /* 0x000fe40003f26270 */
[----:B------:R-:W-:-:S02]  /*fe30*/  FSEL R20, R11, -INF , !P0 ;  /* 0xff8000000b147808 */ /* 0x000fc40004000000 */
[----:B------:R-:W-:Y:S02]  /*fe40*/  ISETP.GE.AND P0, PT, R10, R103, PT ;  /* 0x000000670a00720c */ /* 0x000fe40003f06270 */
[----:B------:R-:W-:Y:S02]  /*fe50*/  FSEL R101, R17, -INF , !P6 ;  /* 0xff80000011657808 */ /* 0x000fe40007000000 */
[----:B------:R-:W-:Y:S02]  /*fe60*/  ISETP.GE.AND P6, PT, R18, R2, PT ;  /* 0x000000021200720c */ /* 0x000fe40003fc6270 */
[----:B------:R-:W-:Y:S02]  /*fe70*/  IADD3 R14, R102, 0x28, RZ ;  /* 0x00000028660e7810 */ /* 0x000fe40007ffe0ff */
[----:B------:R-:W-:Y:S02]  /*fe80*/  FSEL R104, R118, -INF , !P0 ;  /* 0xff80000076687808 */ /* 0x000fe40004000000 */
[----:B------:R-:W-:-:S02]  /*fe90*/  FSEL R111, R12, -INF , !P2 ;  /* 0xff8000000c6f7808 */ /* 0x000fc40005000000 */
[----:B------:R-:W-:Y:S02]  /*fea0*/  FSEL R124, R15, -INF , !P1 ;  /* 0xff8000000f7c7808 */ /* 0x000fe40004800000 */
[----:B------:R-:W-:Y:S02]  /*feb0*/  ISETP.GT.AND P0, PT, R166, R155, PT ;  /* 0x0000009ba600720c */ /* 0x000fe40003f04270 */
[-C--:B------:R-:W-:Y:S02]  /*fec0*/  ISETP.GE.AND P2, PT, R16, R2.reuse, PT ;  /* 0x000000021000720c */ /* 0x080fe40003f46270 */
[----:B------:R-:W-:Y:S02]  /*fed0*/  ISETP.GE.AND P1, PT, R14, R2, PT ;  /* 0x000000020e00720c */ /* 0x000fe40003f26270 */
[----:B------:R-:W-:Y:S02]  /*fee0*/  FSEL R21, R8, -INF , !P6 ;  /* 0xff80000008157808 */ /* 0x000fe40007000000 */
[----:B------:R-:W-:-:S02]  /*fef0*/  IADD3 R12, R102, 0x29, RZ ;  /* 0x00000029660c7810 */ /* 0x000fc40007ffe0ff */
[----:B------:R-:W-:Y:S02]  /*ff00*/  IADD3 R8, R102, 0x31, RZ ;  /* 0x0000003166087810 */ /* 0x000fe40007ffe0ff */
[----:B------:R-:W-:Y:S02]  /*ff10*/  FSEL R109, R13, -INF , !P4 ;  /* 0xff8000000d6d7808 */ /* 0x000fe40006000000 */
[----:B------:R-:W-:Y:S02]  /*ff20*/  FSEL R23, R9, -INF , !P2 ;  /* 0xff80000009177808 */ /* 0x000fe40005000000 */
[----:B------:R-:W-:Y:S02]  /*ff30*/  FSEL R123, R4, -INF , !P1 ;  /* 0xff800000047b7808 */ /* 0x000fe40004800000 */
[----:B------:R-:W-:Y:S02]  /*ff40*/  ISETP.GE.AND P4, PT, R14, R103, PT ;  /* 0x000000670e00720c */ /* 0x000fe40003f86270 */
[----:B------:R-:W-:-:S02]  /*ff50*/  ISETP.GE.AND P6, PT, R12, R2, PT ;  /* 0x000000020c00720c */ /* 0x000fc40003fc6270 */
[----:B------:R-:W-:Y:S02]  /*ff60*/  ISETP.GE.AND P5, PT, R12, R103, PT ;  /* 0x000000670c00720c */ /* 0x000fe40003fa6270 */
        /* <DEDUP_REMOVED lines=79> */
.L_x_7724:
[----:B------:R-:W-:-:S05]  /*10460*/  IMAD.MOV.U32 R6, RZ, RZ, c[0x0][0x198] ;  /* 0x00006600ff067624 */ /* 0x000fca00078e00ff */
[----:B------:R-:W-:-:S04]  /*10470*/  LEA R6, -R6, RZ, 0x6 ;  /* 0x000000ff06067211 */ /* 0x000fc800078e31ff */
[----:B------:R-:W-:Y:S02]  /*10480*/  SHF.R.S32.HI R2, RZ, 0x1f, R6 ;  /* 0x0000001fff027819 */ /* 0x000fe40000011406 */
.L_x_7725:
[----:B------:R-:W-:Y:S01]  /*10490*/  ULDC.64 UR4, c[0x0][0x198] ;  /* 0x0000660000047ab9 */ /* 0x000fe20000000a00 */
[C---:B------:R-:W-:Y:S01]  /*104a0*/  LEA R162, P1, R6.reuse, R162, 0x1 ;  /* 0x000000a206a27211 */ /* 0x040fe200078208ff */
[----:B------:R-:W-:Y:S02]  /*104b0*/  USHF.L.U32 UR9, UR4, 0x5, URZ ;  /* 0x0000000504097899 */ /* 0x000fe4000800063f */
[----:B------:R-:W-:Y:S01]  /*104c0*/  USHF.L.U64.HI UR5, UR4, UR8, UR5 ;  /* 0x0000000804057299 */ /* 0x000fe20008010205 */
[----:B------:R-:W-:-:S03]  /*104d0*/  LEA.HI.X R161, R6, R161, R2, 0x1, P1 ;  /* 0x000000a106a17211 */ /* 0x000fc600008f0c02 */
[----:B------:R-:W-:Y:S02]  /*104e0*/  IADD3 R6, P1, R162, UR9, RZ ;  /* 0x00000009a2067c10 */ /* 0x000fe4000ff3e0ff */
        /* <DEDUP_REMOVED lines=18> */
.L_x_7723:
        /* <DEDUP_REMOVED lines=61> */
[----:B------:R-:W-:Y:S01]  /*109e0*/  FFMA.FTZ R31, R108, c[0x0][0x23c], -R35 ;  /* 0x00008f006c1f7a23 */ /* 0x000fe20000010823 */
[----:B------:R-:W1:Y:S01]  /*109f0*/  MUFU.EX2 R28, R28 ;  /* 0x0000001c001c7308 */ /* 0x000e620000000800 */
[----:B------:R-:W-:Y:S02]  /*10a00*/  FMUL.FTZ R32, R4, c[0x0][0x23c] ;  /* 0x00008f0004207a20 */ /* 0x000fe40000410000 */
[----:B------:R-:W-:Y:S02]  /*10a10*/  FMUL.FTZ R3, R6, c[0x0][0x23c] ;  /* 0x00008f0006037a20 */ /* 0x000fe40000410000 */
[--C-:B------:R-:W-:Y:S02]  /*10a20*/  FFMA.FTZ R103, R111, c[0x0][0x23c], -R106.reuse ;  /* 0x00008f006f677a23 */ /* 0x100fe4000001086a */
        /* <DEDUP_REMOVED lines=25> */
[--C-:B------:R-:W-:Y:S02]  /*10bc0*/  FFMA.FTZ R105, R105, c[0x0][0x23c], -R106.reuse ;  /* 0x00008f0069697a23 */ /* 0x100fe4000001086a */
[----:B------:R-:W-:Y:S01]  /*10bd0*/  FFMA.FTZ R106, R113, c[0x0][0x23c], -R106 ;  /* 0x00008f00716a7a23 */ /* 0x000fe2000001086a */
[----:B------:R-:W2:Y:S01]  /*10be0*/  MUFU.EX2 R31, R31 ;  /* 0x0000001f001f7308 */ /* 0x000ea20000000800 */
[----:B-1----:R-:W-:Y:S01]  /*10bf0*/  F2FP.BF16.PACK_AB R5, R2, R24 ;  /* 0x000000180205723e */ /* 0x002fe200000010ff */
[----:B------:R-:W-:-:S02]  /*10c00*/  FFMA.FTZ R104, R104, c[0x0][0x23c], -R35 ;  /* 0x00008f0068687a23 */ /* 0x000fc40000010823 */
[--C-:B------:R-:W-:Y:S02]  /*10c10*/  FFMA.FTZ R113, R102, c[0x0][0x23c], -R35.reuse ;  /* 0x00008f0066717a23 */ /* 0x100fe40000010823 */
[--C-:B------:R-:W-:Y:S02]  /*10c20*/  FFMA.FTZ R34, R34, c[0x0][0x23c], -R35.reuse ;  /* 0x00008f0022227a23 */ /* 0x100fe40000010823 */
[----:B------:R-:W1:Y:S01]  /*10c30*/  MUFU.EX2 R32, R32 ;  /* 0x0000002000207308 */ /* 0x000e620000000800 */
[----:B------:R-:W-:-:S07]  /*10c40*/  FFMA.FTZ R33, R33, c[0x0][0x23c], -R35 ;  /* 0x00008f0021217a23 */ /* 0x000fce0000010823 */
        /* <DEDUP_REMOVED lines=126> */
[----:B-----5:R-:W-:Y:S01]  /*11430*/  HMMA.16816.F32.BF16 R96, R4, R16, R96 ;  /* 0x000000100460723c */ /* 0x020fe20000041860 */
[----:B------:R-:W-:Y:S01]  /*11440*/  FADD.FTZ R3, R103, R0 ;  /* 0x0000000067037221 */ /* 0x000fe20000010000 */
[----:B------:R-:W-:Y:S03]  /*11450*/  MUFU.EX2 R106, R106 ;  /* 0x0000006a006a7308 */ /* 0x000fe60000000800 */
[----:B------:R-:W-:-:S03]  /*11460*/  FADD.FTZ R3, R108, R3 ;  /* 0x000000036c037221 */ /* 0x000fc60000010000 */
        /* <DEDUP_REMOVED lines=32> */
[----:B------:R-:W-:Y:S02]  /*11670*/  F2FP.BF16.PACK_AB R7, R123, R122 ;  /* 0x0000007a7b07723e */ /* 0x000fe400000010ff */
[----:B------:R-:W-:Y:S01]  /*11680*/  MOV R3, R29 ;  /* 0x0000001d00037202 */ /* 0x000fe20000000f00 */
[----:B------:R-:W-:-:S04]  /*11690*/  FADD.FTZ R0, R116, R115 ;  /* 0x0000007374007221 */ /* 0x000fc80000010000 */
        /* <DEDUP_REMOVED lines=27> */
[----:B--2---:R-:W-:-:S02]  /*11850*/  F2FP.BF16.PACK_AB R5, R113, R104 ;  /* 0x000000687105723e */ /* 0x004fc400000010ff */
[----:B------:R-:W-:Y:S01]  /*11860*/  F2FP.BF16.PACK_AB R6, R106, R105 ;  /* 0x000000696a06723e */ /* 0x000fe200000010ff */
[----:B------:R-:W-:Y:S01]  /*11870*/  FADD.FTZ R120, R120, R107 ;  /* 0x0000006b78787221 */ /* 0x000fe20000010000 */
[----:B---3--:R-:W-:-:S03]  /*11880*/  F2FP.BF16.PACK_AB R7, R33, R34 ;  /* 0x000000222107723e */ /* 0x008fc600000010ff */
[----:B------:R-:W-:-:S04]  /*11890*/  FADD.FTZ R105, R105, R120 ;  /* 0x0000007869697221 */ /* 0x000fc80000010000 */
[----:B------:R-:W-:Y:S01]  /*118a0*/  HMMA.16816.F32.BF16 R96, R4, R20, R96 ;  /* 0x000000140460723c */ /* 0x000fe20000041860 */
[----:B------:R-:W-:-:S07]  /*118b0*/  FADD.FTZ R173, R106, R105 ;  /* 0x000000696aad7221 */ /* 0x000fce0000010000 */
        /* <DEDUP_REMOVED lines=9> */
[C---:B------:R-:W-:Y:S01]  /*11950*/  HMMA.16816.F32.BF16 R60, R4.reuse, R14, R60 ;  /* 0x0000000e043c723c */ /* 0x040fe2000004183c */
[----:B------:R-:W4:Y:S07]  /*11960*/  LDSM.16.MT88.4 R12, [R144+0xb800] ;  /* 0x00b80000900c783b */ /* 0x000f2e0000004200 */
[C---:B--2---:R-:W-:Y:S08]  /*11970*/  HMMA.16816.F32.BF16 R64, R4.reuse, R20, R64 ;  /* 0x000000140440723c */ /* 0x044ff00000041840 */
[C---:B------:R-:W-:Y:S08]  /*11980*/  HMMA.16816.F32.BF16 R68, R4.reuse, R22, R68 ;  /* 0x000000160444723c */ /* 0x040ff00000041844 */
[C---:B-1----:R-:W-:Y:S07]  /*11990*/  HMMA.16816.F32.BF16 R76, R4.reuse, R8, R76 ;  /* 0x00000008044c723c */ /* 0x042fee000004184c */
        /* <DEDUP_REMOVED lines=10> */
[----:B----4-:R-:W-:Y:S03]  /*11a40*/  HMMA.16816.F32.BF16 R88, R4, R12, R88 ;  /* 0x0000000c0458723c */ /* 0x010fe60000041858 */
[----:B------:R-:W-:-:S04]  /*11a50*/  FADD.FTZ R113, R113, R104 ;  /* 0x0000006871717221 */ /* 0x000fc80000010000 */
[----:B------:R-:W-:Y:S01]  /*11a60*/  FADD.FTZ R34, R34, R113 ;  /* 0x0000007122227221 */ /* 0x000fe20000010000 */
[----:B------:R-:W-:Y:S03]  /*11a70*/  HMMA.16816.F32.BF16 R84, R4, R14, R84 ;  /* 0x0000000e0454723c */ /* 0x000fe60000041854 */
[----:B------:R-:W-:Y:S11]  /*11a80*/  FADD.FTZ R171, R33, R34 ;  /* 0x0000002221ab7221 */ /* 0x000ff60000010000 */
[----:B------:R-:W-:Y:S05]  /*11a90*/  @!UPT UIADD3 URZ, URZ, URZ, URZ ;  /* 0x0000003f3f3ff290 */ /* 0x000fea000fffe03f */
.L_x_7720:
[----:B------:R-:W-:Y:S05]  /*11aa0*/  @!P0 BRA `(.L_x_7726) ;  /* 0x000026c000008947 */ /* 0x000fea0003800000 */
[----:B------:R-:W-:Y:S01]  /*11ab0*/  ULDC.64 UR4, c[0x0][0x1a0] ;  /* 0x0000680000047ab9 */ /* 0x000fe20000000a00 */
[----:B------:R-:W-:Y:S01]  /*11ac0*/  IMAD.MOV.U32 R0, RZ, RZ, R3 ;  /* 0x000000ffff007224 */ /* 0x000fe200078e0003 */
[----:B------:R-:W-:Y:S01]  /*11ad0*/  ULEA UR9, -UR4, URZ, 0x6 ;  /* 0x0000003f04097291 */ /* 0x000fe2000f8e313f */
[----:B------:R-:W-:Y:S01]  /*11ae0*/  IMAD.MOV.U32 R101, RZ, RZ, R100 ;  /* 0x000000ffff657224 */ /* 0x000fe200078e0064 */
[----:B------:R-:W-:Y:S02]  /*11af0*/  UMOV UR8, 0x5 ;  /* 0x0000000500087882 */ /* 0x000fe40000000000 */
[----:B------:R-:W-:-:S02]  /*11b00*/  USHF.R.S32.HI UR13, URZ, 0x1f, UR9 ;  /* 0x0000001f3f0d7899 */ /* 0x000fc40008011409 */
[----:B------:R-:W-:Y:S01]  /*11b10*/  USHF.L.U64.HI UR10, UR4, UR8, UR5 ;  /* 0x00000008040a7299 */ /* 0x000fe20008010205 */
[----:B------:R-:W-:Y:S01]  /*11b20*/  MOV R169, UR9 ;  /* 0x0000000900a97c02 */ /* 0x000fe20008000f00 */
[----:B------:R-:W-:Y:S02]  /*11b30*/  USHF.L.U32 UR11, UR4, 0x5, URZ ;  /* 0x00000005040b7899 */ /* 0x000fe4000800063f */
[----:B------:R-:W-:Y:S01]  /*11b40*/  MOV R168, UR13 ;  /* 0x0000000d00a87c02 */ /* 0x000fe20008000f00 */
[----:B------:R-:W-:Y:S02]  /*11b50*/  ULDC.64 UR4, c[0x0][0x198] ;  /* 0x0000660000047ab9 */ /* 0x000fe40000000a00 */
[----:B------:R-:W-:Y:S02]  /*11b60*/  ULEA UR12, -UR4, URZ, 0x6 ;  /* 0x0000003f040c7291 */ /* 0x000fe4000f8e313f */
[----:B------:R-:W-:Y:S02]  /*11b70*/  USHF.L.U64.HI UR5, UR4, UR8, UR5 ;  /* 0x0000000804057299 */ /* 0x000fe40008010205 */
[----:B------:R-:W-:-:S02]  /*11b80*/  USHF.L.U32 UR4, UR4, 0x5, URZ ;  /* 0x0000000504047899 */ /* 0x000fc4000800063f */
[----:B------:R-:W-:Y:S02]  /*11b90*/  USHF.R.S32.HI UR8, URZ, 0x1f, UR12 ;  /* 0x0000001f3f087899 */ /* 0x000fe4000801140c */
.L_x_7730:
        /* <DEDUP_REMOVED lines=65> */
.L_x_7727:
        /* <DEDUP_REMOVED lines=28> */
[----:B------:R-:W1:Y:S01]  /*12170*/  LDSM.16.M88.4 R132, [R143] ;  /* 0x000000008f84783b */ /* 0x000e620000000200 */
[C---:B---3--:R-:W-:Y:S08]  /*12180*/  HMMA.16816.F32.BF16 R4, R104.reuse, R108, RZ ;  /* 0x0000006c6804723c */ /* 0x048ff000000418ff */
[C---:B------:R-:W-:Y:S01]  /*12190*/  HMMA.16816.F32.BF16 R8, R104.reuse, R110, RZ ;  /* 0x0000006e6808723c */ /* 0x040fe200000418ff */
[----:B------:R-:W3:Y:S07]  /*121a0*/  LDSM.16.M88.4 R108, [R142] ;  /* 0x000000008e6c783b */ /* 0x000eee0000000200 */
[C---:B----4-:R-:W-:Y:S08]  /*121b0*/  HMMA.16816.F32.BF16 R12, R104.reuse, R112, RZ ;  /* 0x00000070680c723c */ /* 0x050ff000000418ff */
[C---:B------:R-:W-:Y:S01]  /*121c0*/  HMMA.16816.F32.BF16 R16, R104.reuse, R114, RZ ;  /* 0x000000726810723c */ /* 0x040fe200000418ff */
[----:B------:R-:W4:Y:S07]  /*121d0*/  LDSM.16.M88.4 R112, [R141] ;  /* 0x000000008d70783b */ /* 0x000f2e0000000200 */
[C---:B-----5:R-:W-:Y:S08]  /*121e0*/  HMMA.16816.F32.BF16 R20, R104.reuse, R116, RZ ;  /* 0x000000746814723c */ /* 0x060ff000000418ff */
[C---:B------:R-:W-:Y:S01]  /*121f0*/  HMMA.16816.F32.BF16 R24, R104.reuse, R118, RZ ;  /* 0x000000766818723c */ /* 0x040fe200000418ff */
[----:B------:R-:W-:Y:S07]  /*12200*/  LDSM.16.M88.4 R116, [R147+0x4000] ;  /* 0x004000009374783b */ /* 0x000fee0000000200 */
[C---:B-1----:R-:W-:Y:S08]  /*12210*/  HMMA.16816.F32.BF16 R28, R104.reuse, R120, RZ ;  /* 0x00000078681c723c */ /* 0x042ff000000418ff */
[----:B--2---:R-:W-:Y:S01]  /*12220*/  HMMA.16816.F32.BF16 R32, R104, R122, RZ ;  /* 0x0000007a6820723c */ /* 0x004fe200000418ff */
[----:B------:R-:W1:Y:S04]  /*12230*/  LDSM.16.M88.4 R104, [R150] ;  /* 0x000000009668783b */ /* 0x000e680000000200 */
[----:B------:R-:W2:Y:S03]  /*12240*/  LDSM.16.M88.4 R120, [R147+0x4800] ;  /* 0x004800009378783b */ /* 0x000ea60000000200 */
[C---:B------:R-:W-:Y:S08]  /*12250*/  HMMA.16816.F32.BF16 R4, R124.reuse, R128, R4 ;  /* 0x000000807c04723c */ /* 0x040ff00000041804 */
[C---:B------:R-:W-:Y:S01]  /*12260*/  HMMA.16816.F32.BF16 R8, R124.reuse, R130, R8 ;  /* 0x000000827c08723c */ /* 0x040fe20000041808 */
[----:B------:R-:W5:Y:S07]  /*12270*/  LDSM.16.M88.4 R128, [R147+0x5000] ;  /* 0x005000009380783b */ /* 0x000f6e0000000200 */
        /* <DEDUP_REMOVED lines=15> */
[C---:B-----5:R-:W-:Y:S08]  /*12370*/  HMMA.16816.F32.BF16 R20, R104.reuse, R128, R20 ;  /* 0x000000806814723c */ /* 0x060ff00000041814 */
[C---:B------:R-:W-:Y:S01]  /*12380*/  HMMA.16816.F32.BF16 R24, R104.reuse, R130, R24 ;  /* 0x000000826818723c */ /* 0x040fe20000041818 */
[----:B------:R-:W4:Y:S07]  /*12390*/  LDSM.16.M88.4 R128, [R140+0x1800] ;  /* 0x001800008c80783b */ /* 0x000f2e0000000200 */
        /* <DEDUP_REMOVED lines=13> */
[C---:B----4-:R-:W-:Y:S08]  /*12470*/  HMMA.16816.F32.BF16 R28, R112.reuse, R128, R28 ;  /* 0x00000080701c723c */ /* 0x050ff0000004181c */
[----:B------:R-:W-:Y:S01]  /*12480*/  HMMA.16816.F32.BF16 R32, R112, R130, R32 ;  /* 0x000000827020723c */ /* 0x000fe20000041820 */
[----:B------:R-:W-:Y:S04]  /*12490*/  LDSM.16.M88.4 R112, [R139] ;  /* 0x000000008b70783b */ /* 0x000fe80000000200 */
[----:B------:R-:W-:Y:S03]  /*124a0*/  LDSM.16.M88.4 R128, [R137] ;  /* 0x000000008980783b */ /* 0x000fe60000000200 */
[C---:B---3--:R-:W-:Y:S08]  /*124b0*/  HMMA.16816.F32.BF16 R4, R104.reuse, R108, R4 ;  /* 0x0000006c6804723c */ /* 0x048ff00000041804 */
[C---:B------:R-:W-:Y:S01]  /*124c0*/  HMMA.16816.F32.BF16 R8, R104.reuse, R110, R8 ;  /* 0x0000006e6808723c */ /* 0x040fe20000041808 */
[----:B------:R-:W3:Y:S07]  /*124d0*/  LDSM.16.M88.4 R108, [R152+0x2000] ;  /* 0x00200000986c783b */ /* 0x000eee0000000200 */
[C---:B-1----:R-:W-:Y:S08]  /*124e0*/  HMMA.16816.F32.BF16 R12, R104.reuse, R116, R12 ;  /* 0x00000074680c723c */ /* 0x042ff0000004180c */
[C---:B------:R-:W-:Y:S01]  /*124f0*/  HMMA.16816.F32.BF16 R16, R104.reuse, R118, R16 ;  /* 0x000000766810723c */ /* 0x040fe20000041810 */
[----:B------:R-:W1:Y:S07]  /*12500*/  LDSM.16.M88.4 R116, [R138] ;  /* 0x000000008a74783b */ /* 0x000e6e0000000200 */
[C---:B-----5:R-:W-:Y:S08]  /*12510*/  HMMA.16816.F32.BF16 R20, R104.reuse, R124, R20 ;  /* 0x0000007c6814723c */ /* 0x060ff00000041814 */
[C---:B------:R-:W-:Y:S01]  /*12520*/  HMMA.16816.F32.BF16 R24, R104.reuse, R126, R24 ;  /* 0x0000007e6818723c */ /* 0x040fe20000041818 */
[----:B------:R-:W4:Y:S07]  /*12530*/  LDSM.16.M88.4 R124, [R136] ;  /* 0x00000000887c783b */ /* 0x000f2e0000000200 */
        /* <DEDUP_REMOVED lines=25> */
[----:B------:R-:W4:Y:S01]  /*126d0*/  LDSM.16.M88.4 R120, [R140+0x3000] ;  /* 0x003000008c78783b */ /* 0x000f220000000200 */
[----:B------:R-:W-:Y:S04]  /*126e0*/  DEPBAR.LE SB0, 0x0 ;  /* 0x000080000000791a */ /* 0x000fe80000000000 */
[----:B------:R-:W-:Y:S02]  /*126f0*/  BAR.SYNC.DEFER_BLOCKING 0x0 ;  /* 0x0000000000007b1d */ /* 0x000fe40000010000 */
[C---:B---3--:R-:W-:Y:S08]  /*12700*/  HMMA.16816.F32.BF16 R28, R104.reuse, R128, R28 ;  /* 0x00000080681c723c */ /* 0x048ff0000004181c */
[----:B------:R-:W-:Y:S08]  /*12710*/  HMMA.16816.F32.BF16 R32, R104, R130, R32 ;  /* 0x000000826820723c */ /* 0x000ff00000041820 */
[C---:B--2---:R-:W-:Y:S08]  /*12720*/  HMMA.16816.F32.BF16 R4, R108.reuse, R112, R4 ;  /* 0x000000706c04723c */ /* 0x044ff00000041804 */
[C---:B------:R-:W-:Y:S08]  /*12730*/  HMMA.16816.F32.BF16 R8, R108.reuse, R114, R8 ;  /* 0x000000726c08723c */ /* 0x040ff00000041808 */
[C---:B-1----:R-:W-:Y:S08]  /*12740*/  HMMA.16816.F32.BF16 R12, R108.reuse, R116, R12 ;  /* 0x000000746c0c723c */ /* 0x042ff0000004180c */
[C---:B------:R-:W-:Y:S08]  /*12750*/  HMMA.16816.F32.BF16 R16, R108.reuse, R118, R16 ;  /* 0x000000766c10723c */ /* 0x040ff00000041810 */
[C---:B----4-:R-:W-:Y:S08]  /*12760*/  HMMA.16816.F32.BF16 R20, R108.reuse, R120, R20 ;  /* 0x000000786c14723c */ /* 0x050ff00000041814 */
        /* <DEDUP_REMOVED lines=67> */
.L_x_7729:
        /* <DEDUP_REMOVED lines=21> */
.L_x_7728:
        /* <DEDUP_REMOVED lines=236> */
[C---:B--2---:R-:W-:Y:S04]  /*13bb0*/  FADD.FTZ R0, R113.reuse, R0 ;  /* 0x0000000071007221 */ /* 0x044fe80000010000 */
[C---:B-1----:R-:W-:Y:S08]  /*13bc0*/  HMMA.16816.F32.BF16 R72, R88.reuse, R104, R72 ;  /* 0x000000685848723c */ /* 0x042ff00000041848 */
[C---:B------:R-:W-:Y:S01]  /*13bd0*/  HMMA.16816.F32.BF16 R12, R88.reuse, R106, R12 ;  /* 0x0000006a580c723c */ /* 0x040fe2000004180c */
[----:B------:R-:W1:Y:S07]  /*13be0*/  LDSM.16.MT88.4 R104, [R144+0x9000] ;  /* 0x009000009068783b */ /* 0x000e6e0000004200 */
[C---:B-----5:R-:W-:Y:S07]  /*13bf0*/  HMMA.16816.F32.BF16 R76, R88.reuse, R20, R76 ;  /* 0x00000014584c723c */ /* 0x060fee000004184c */
[----:B------:R-:W-:Y:S01]  /*13c00*/  F2FP.BF16.PACK_AB R20, R130, R129 ;  /* 0x000000818214723e */ /* 0x000fe200000010ff */
[C---:B------:R-:W-:Y:S04]  /*13c10*/  HMMA.16816.F32.BF16 R80, R88.reuse, R22, R80 ;  /* 0x000000165850723c */ /* 0x040fe80000041850 */
[----:B------:R-:W-:Y:S01]  /*13c20*/  F2FP.BF16.PACK_AB R21, R113, R112 ;  /* 0x000000707115723e */ /* 0x000fe200000010ff */
[----:B------:R-:W-:Y:S02]  /*13c30*/  FADD.FTZ R129, R129, R126 ;  /* 0x0000007e81817221 */ /* 0x000fe40000010000 */
[----:B----4-:R-:W-:Y:S01]  /*13c40*/  F2FP.BF16.PACK_AB R22, R115, R114 ;  /* 0x000000727316723e */ /* 0x010fe200000010ff */
[C---:B------:R-:W-:Y:S04]  /*13c50*/  HMMA.16816.F32.BF16 R16, R88.reuse, R92, R16 ;  /* 0x0000005c5810723c */ /* 0x040fe80000041810 */
[----:B------:R-:W-:Y:S01]  /*13c60*/  F2FP.BF16.PACK_AB R23, R132, R131 ;  /* 0x000000838417723e */ /* 0x000fe200000010ff */
[----:B------:R-:W-:Y:S03]  /*13c70*/  FADD.FTZ R5, R130, R129 ;  /* 0x0000008182057221 */ /* 0x000fe60000010000 */
[----:B------:R-:W-:Y:S01]  /*13c80*/  HMMA.16816.F32.BF16 R84, R88, R94, R84 ;  /* 0x0000005e5854723c */ /* 0x000fe20000041854 */
[----:B------:R-:W2:Y:S03]  /*13c90*/  LDSM.16.MT88.4 R88, [R148+0xb000] ;  /* 0x00b000009458783b */ /* 0x000ea60000004200 */
[----:B------:R-:W-:Y:S02]  /*13ca0*/  FADD.FTZ R114, R114, R5 ;  /* 0x0000000572727221 */ /* 0x000fe40000010000 */
[----:B------:R-:W-:Y:S01]  /*13cb0*/  FADD.FTZ R5, R131, R0 ;  /* 0x0000000083057221 */ /* 0x000fe20000010000 */
[----:B------:R-:W-:Y:S01]  /*13cc0*/  MOV R0, R3 ;  /* 0x0000000300007202 */ /* 0x000fe20000000f00 */
[C---:B---3--:R-:W-:Y:S01]  /*13cd0*/  HMMA.16816.F32.BF16 R8, R20.reuse, R96, R8 ;  /* 0x000000601408723c */ /* 0x048fe20000041808 */
[----:B------:R-:W3:Y:S04]  /*13ce0*/  LDSM.16.MT88.4 R92, [R146+0xb000] ;  /* 0x00b00000925c783b */ /* 0x000ee80000004200 */
[----:B------:R-:W-:Y:S02]  /*13cf0*/  FADD.FTZ R115, R115, R114 ;  /* 0x0000007273737221 */ /* 0x000fe40000010000 */
[----:B------:R-:W-:Y:S01]  /*13d00*/  FFMA.FTZ R96, R31, c[0x0][0x23c], -R119 ;  /* 0x00008f001f607a23 */ /* 0x000fe20000010877 */
[C---:B------:R-:W-:Y:S04]  /*13d10*/  HMMA.16816.F32.BF16 R36, R20.reuse, R98, R36 ;  /* 0x000000621424723c */ /* 0x040fe80000041824 */
[----:B------:R-:W-:Y:S04]  /*13d20*/  FADD.FTZ R5, R132, R5 ;  /* 0x0000000584057221 */ /* 0x000fe80000010000 */
        /* <DEDUP_REMOVED lines=68> */
.L_x_7726:
[----:B------:R-:W1:Y:S01]  /*14170*/  SHFL.BFLY PT, R0, R173, 0x2, 0x1f ;  /* 0x0c401f00ad007f89 */ /* 0x000e6200000e0000 */
[----:B------:R-:W-:Y:S01]  /*14180*/  MOV R8, 0x3f800000 ;  /* 0x3f80000000087802 */ /* 0x000fe20000000f00 */
[----:B------:R-:W-:Y:S02]  /*14190*/  BSSY B0, `(.L_x_7731) ;  /* 0x00000d5000007945 */ /* 0x000fe40003800000 */
[----:B------:R-:W2:Y:S04]  /*141a0*/  SHFL.BFLY PT, R2, R171, 0x2, 0x1f ;  /* 0x0c401f00ab027f89 */ /* 0x000ea800000e0000 */
[----:B------:R-:W3:Y:S04]  /*141b0*/  S2R R15, SR_TID.X ;  /* 0x00000000000f7919 */ /* 0x000ee80000002100 */
[----:B------:R-:W-:Y:S01]  /*141c0*/  BAR.SYNC.DEFER_BLOCKING 0x0 ;  /* 0x0000000000007b1d */ /* 0x000fe20000010000 */
[----:B-1----:R-:W-:-:S02]  /*141d0*/  FADD.FTZ R0, R0, R173 ;  /* 0x000000ad00007221 */ /* 0x002fc40000010000 */
[----:B--2---:R-:W-:-:S03]  /*141e0*/  FADD.FTZ R7, R2, R171 ;  /* 0x000000ab02077221 */ /* 0x004fc60000010000 */
[----:B------:R-:W1:Y:S04]  /*141f0*/  SHFL.BFLY PT, R5, R0, 0x1, 0x1f ;  /* 0x0c201f0000057f89 */ /* 0x000e6800000e0000 */
[----:B------:R-:W2:Y:S04]  /*14200*/  S2R R2, SR_TID.X ;  /* 0x0000000000027919 */ /* 0x000ea80000002100 */
[----:B------:R-:W4:Y:S01]  /*14210*/  SHFL.BFLY PT, R4, R7, 0x1, 0x1f ;  /* 0x0c201f0007047f89 */ /* 0x000f2200000e0000 */
[----:B-1----:R-:W-:Y:S01]  /*14220*/  FADD.FTZ R5, R0, R5 ;  /* 0x0000000500057221 */ /* 0x002fe20000010000 */
[----:B---3--:R-:W-:-:S02]  /*14230*/  SHF.R.S32.HI R0, RZ, 0x1f, R15 ;  /* 0x0000001fff007819 */ /* 0x008fc4000001140f */
[----:B--2---:R-:W-:Y:S02]  /*14240*/  SHF.R.S32.HI R11, RZ, 0x1f, R2 ;  /* 0x0000001fff0b7819 */ /* 0x004fe40000011402 */
[----:B------:R-:W-:Y:S02]  /*14250*/  LEA.HI R9, R0, R15, RZ, 0x4 ;  /* 0x0000000f00097211 */ /* 0x000fe400078f20ff */
[----:B------:R-:W-:Y:S01]  /*14260*/  LEA.HI R10, R11, R2, RZ, 0x2 ;  /* 0x000000020b0a7211 */ /* 0x000fe200078f10ff */
[----:B----4-:R-:W-:Y:S01]  /*14270*/  FADD.FTZ R4, R7, R4 ;  /* 0x0000000407047221 */ /* 0x010fe20000010000 */
[----:B------:R-:W-:Y:S02]  /*14280*/  LOP3.LUT R0, R9, 0xfffffff0, RZ, 0xc0, !PT ;  /* 0xfffffff009007812 */ /* 0x000fe400078ec0ff */
[--C-:B------:R-:W-:Y:S02]  /*14290*/  SHF.R.S32.HI R13, RZ, 0x2, R10.reuse ;  /* 0x00000002ff0d7819 */ /* 0x100fe4000001140a */
[----:B------:R-:W-:-:S02]  /*142a0*/  SHF.R.S32.HI R6, RZ, 0x1f, R10 ;  /* 0x0000001fff067819 */ /* 0x000fc4000001140a */
[----:B------:R-:W-:Y:S02]  /*142b0*/  FSETP.NE.FTZ.AND P4, PT, R5, RZ, PT ;  /* 0x000000ff0500720b */ /* 0x000fe40003f95000 */
[----:B------:R-:W-:Y:S02]  /*142c0*/  FSETP.NE.FTZ.AND P3, PT, R4, RZ, PT ;  /* 0x000000ff0400720b */ /* 0x000fe40003f75000 */
[----:B------:R-:W-:Y:S02]  /*142d0*/  LEA.HI R6, R6, R13, RZ, 0x3 ;  /* 0x0000000d06067211 */ /* 0x000fe400078f18ff */
[----:B------:R-:W-:Y:S02]  /*142e0*/  IADD3 R0, -R0, R15, RZ ;  /* 0x0000000f00007210 */ /* 0x000fe40007ffe1ff */
[----:B------:R-:W-:Y:S02]  /*142f0*/  LOP3.LUT R6, R6, 0xfffffff8, RZ, 0xc0, !PT ;  /* 0xfffffff806067812 */ /* 0x000fe400078ec0ff */
[----:B------:R-:W-:-:S02]  /*14300*/  LEA.HI R11, R11, R2, RZ, 0x5 ;  /* 0x000000020b0b7211 */ /* 0x000fc400078f28ff */
[----:B------:R-:W-:Y:S01]  /*14310*/  LOP3.LUT R15, R10, 0x1ffffffc, RZ, 0xc0, !PT ;  /* 0x1ffffffc0a0f7812 */ /* 0x000fe200078ec0ff */
[----:B------:R-:W1:Y:S01]  /*14320*/  @P4 MUFU.RCP R8, R5 ;  /* 0x0000000500084308 */ /* 0x000e620000001000 */
[----:B------:R-:W-:Y:S02]  /*14330*/  MOV R7, 0x3f800000 ;  /* 0x3f80000000077802 */ /* 0x000fe40000000f00 */
[----:B------:R-:W-:Y:S02]  /*14340*/  IADD3 R6, R13, -R6, RZ ;  /* 0x800000060d067210 */ /* 0x000fe40007ffe0ff */
[----:B------:R-:W-:Y:S02]  /*14350*/  SHF.R.S32.HI R10, RZ, 0x5, R11 ;  /* 0x00000005ff0a7819 */ /* 0x000fe4000001140b */
[----:B------:R-:W-:Y:S01]  /*14360*/  IADD3 R15, -R15, R2, RZ ;  /* 0x000000020f0f7210 */ /* 0x000fe20007ffe1ff */
[----:B------:R-:W2:Y:S01]  /*14370*/  @P3 MUFU.RCP R7, R4 ;  /* 0x0000000400073308 */ /* 0x000ea20000001000 */
[----:B------:R-:W-:-:S02]  /*14380*/  SHF.R.S32.HI R9, RZ, 0x4, R9 ;  /* 0x00000004ff097819 */ /* 0x000fc40000011409 */
[----:B------:R-:W-:Y:S02]  /*14390*/  LOP3.LUT R14, R6, 0x1, RZ, 0xc0, !PT ;  /* 0x00000001060e7812 */ /* 0x000fe400078ec0ff */
[----:B------:R-:W-:Y:S02]  /*143a0*/  LEA R12, R10, R15, 0x9 ;  /* 0x0000000f0a0c7211 */ /* 0x000fe400078e48ff */
[----:B------:R-:W-:Y:S01]  /*143b0*/  SHF.L.U32 R13, R9, 0x6, RZ ;  /* 0x00000006090d7819 */ /* 0x000fe200000006ff */
[----:B-1----:R-:W-:Y:S01]  /*143c0*/  FMUL.FTZ R96, R8, R96 ;  /* 0x0000006008607220 */ /* 0x002fe20000410000 */
[----:B------:R-:W-:Y:S01]  /*143d0*/  LEA.HI R15, R0, R0, RZ, 0x1 ;  /* 0x00000000000f7211 */ /* 0x000fe200078f08ff */
[----:B------:R-:W-:Y:S01]  /*143e0*/  FMUL.FTZ R97, R8, R97 ;  /* 0x0000006108617220 */ /* 0x000fe20000410000 */
[----:B------:R-:W-:Y:S01]  /*143f0*/  SHF.L.U32 R17, R6, 0x6, RZ ;  /* 0x0000000606117819 */ /* 0x000fe200000006ff */
[----:B------:R-:W-:Y:S01]  /*14400*/  FMUL.FTZ R36, R8, R36 ;  /* 0x0000002408247220 */ /* 0x000fe20000410000 */
[----:B------:R-:W-:Y:S01]  /*14410*/  ISETP.NE.U32.AND P0, PT, R14, 0x1, PT ;  /* 0x000000010e00780c */ /* 0x000fe20003f05070 */
[C---:B------:R-:W-:Y:S01]  /*14420*/  FMUL.FTZ R37, R8.reuse, R37 ;  /* 0x0000002508257220 */ /* 0x040fe20000410000 */
[----:B------:R-:W-:Y:S01]  /*14430*/  LOP3.LUT R13, R13, 0x1c0, RZ, 0xc0, !PT ;  /* 0x000001c00d0d7812 */ /* 0x000fe200078ec0ff */
[----:B--2---:R-:W-:Y:S01]  /*14440*/  FMUL.FTZ R99, R7, R99 ;  /* 0x0000006307637220 */ /* 0x004fe20000410000 */
[----:B------:R-:W-:Y:S01]  /*14450*/  SHF.L.U32 R14, R15, 0x2, RZ ;  /* 0x000000020f0e7819 */ /* 0x000fe200000006ff */
[----:B------:R-:W-:Y:S01]  /*14460*/  FMUL.FTZ R98, R7, R98 ;  /* 0x0000006207627220 */ /* 0x000fe20000410000 */
[----:B------:R-:W-:Y:S01]  /*14470*/  LOP3.LUT R17, R17, 0x1c0, RZ, 0xc0, !PT ;  /* 0x000001c011117812 */ /* 0x000fe200078ec0ff */
[----:B------:R-:W-:Y:S01]  /*14480*/  FMUL.FTZ R39, R7, R39 ;  /* 0x0000002707277220 */ /* 0x000fe20000410000 */
[----:B------:R-:W-:Y:S01]  /*14490*/  LOP3.LUT R14, R13, 0x38, R14, 0xf8, !PT ;  /* 0x000000380d0e7812 */ /* 0x000fe200078ef80e */
        /* <DEDUP_REMOVED lines=114> */
[----:B------:R4:W-:Y:S04]  /*14bc0*/  STS.64 [R17+0x4800], R78 ;  /* 0x0048004e11007388 */ /* 0x0009e80000000a00 */
[----:B------:R-:W-:Y:S04]  /*14bd0*/  STS.64 [R18+0x4000], R80 ;  /* 0x0040005012007388 */ /* 0x000fe80000000a00 */
[----:B------:R-:W-:Y:S01]  /*14be0*/  STS.64 [R18+0x4800], R82 ;  /* 0x0048005212007388 */ /* 0x000fe20000000a00 */
[----:B--2---:R-:W-:-:S03]  /*14bf0*/  IMAD R8, R8, c[0x0][0x210], R157 ;  /* 0x0000840008087a24 */ /* 0x004fc600078e029d */
[----:B------:R-:W2:Y:S04]  /*14c00*/  S2R R7, SR_CTAID.X ;  /* 0x0000000000077919 */ /* 0x000ea80000002500 */
[----:B------:R-:W-:Y:S04]  /*14c10*/  STS.64 [R19+0x4000], R88 ;  /* 0x0040005813007388 */ /* 0x000fe80000000a00 */
[----:B------:R-:W-:Y:S01]  /*14c20*/  STS.64 [R19+0x4800], R90 ;  /* 0x0048005a13007388 */ /* 0x000fe20000000a00 */
[----:B---3--:R-:W-:-:S03]  /*14c30*/  IADD3 R77, -R157, RZ, RZ ;  /* 0x000000ff9d4d7210 */ /* 0x008fc60007ffe1ff */
[----:B------:R-:W-:Y:S01]  /*14c40*/  STS.64 [R16+0x4000], R84 ;  /* 0x0040005410007388 */ /* 0x000fe20000000a00 */
[----:B----4-:R-:W-:-:S03]  /*14c50*/  SHF.R.S32.HI R79, RZ, 0x1f, R10 ;  /* 0x0000001fff4f7819 */ /* 0x010fc6000001140a */
[----:B------:R-:W-:Y:S01]  /*14c60*/  STS.64 [R16+0x4800], R86 ;  /* 0x0048005610007388 */ /* 0x000fe20000000a00 */
[----:B-1----:R-:W-:Y:S01]  /*14c70*/  IMAD R77, R77, c[0x0][0x1c0], R96 ;  /* 0x000070004d4d7a24 */ /* 0x002fe200078e0260 */
[----:B------:R-:W-:Y:S02]  /*14c80*/  LEA.HI R79, R79, R10, RZ, 0x2 ;  /* 0x0000000a4f4f7211 */ /* 0x000fe400078f10ff */
[----:B------:R-:W-:Y:S01]  /*14c90*/  BAR.SYNC.DEFER_BLOCKING 0x0 ;  /* 0x0000000000007b1d */ /* 0x000fe20000010000 */
[----:B------:R-:W-:Y:S01]  /*14ca0*/  IMAD R8, R8, c[0x0][0x1c0], R77 ;  /* 0x0000700008087a24 */ /* 0x000fe200078e024d */
[----:B------:R-:W-:Y:S02]  /*14cb0*/  LOP3.LUT R79, R79, 0xffffffc, RZ, 0xc0, !PT ;  /* 0x0ffffffc4f4f7812 */ /* 0x000fe400078ec0ff */
[----:B--2---:R-:W-:Y:S02]  /*14cc0*/  SHF.L.U32 R11, R7, 0x6, RZ ;  /* 0x00000006070b7819 */ /* 0x004fe400000006ff */
[----:B------:R-:W-:-:S03]  /*14cd0*/  IADD3 R10, R10, -R79, RZ ;  /* 0x8000004f0a0a7210 */ /* 0x000fc60007ffe0ff */
[----:B------:R-:W-:Y:S01]  /*14ce0*/  IMAD R8, R8, c[0x0][0x214], R11 ;  /* 0x0000850008087a24 */ /* 0x000fe200078e020b */
        /* <DEDUP_REMOVED lines=31> */
.L_x_7732:
[----:B--234-:R-:W-:Y:S05]  /*14ee0*/  BSYNC B0 ;  /* 0x0000000000007941 */ /* 0x01cfea0003800000 */
.L_x_7731:
[----:B------:R-:W-:Y:S01]  /*14ef0*/  IMAD.SHL.U32 R10, R0, 0x4, RZ ;  /* 0x00000004000a7824 */ /* 0x000fe200078e00ff */
[----:B------:R-:W-:Y:S01]  /*14f00*/  IADD3 R5, R9, 0x8, RZ ;  /* 0x0000000809057810 */ /* 0x000fe20007ffe0ff */
[----:B------:R-:W-:Y:S01]  /*14f10*/  IMAD R156, R7, -0x40, R156 ;  /* 0xffffffc0079c7824 */ /* 0x000fe200078e029c */
[----:B------:R-:W-:Y:S01]  /*14f20*/  IADD3 R3, R9, 0x10, RZ ;  /* 0x0000001009037810 */ /* 0x000fe20007ffe0ff */
[----:B------:R-:W-:Y:S01]  /*14f30*/  IMAD R8, R8, c[0x0][0x22c], RZ ;  /* 0x00008b0008087a24 */ /* 0x000fe200078e02ff */
        /* <DEDUP_REMOVED lines=38> */
.L_x_7733:
        /* <DEDUP_REMOVED lines=14> */
.L_x_8394:


//--------------------- .text._ZN5flash24flash_fwd_splitkv_kernelI23Flash_fwd_kernel_traitsILi128ELi64ELi64ELi4ELb0ELb0EN7cutlass10bfloat16_tE19Flash_kernel_traitsILi128ELi64ELi64ELi4ES3_EELb1ELb0ELb0ELb0ELb1ELb1ELb1ELb1EEEvNS_16Flash_fwd_paramsE --------------------------
	.section	.text._ZN5flash24flash_fwd_splitkv_kernelI23Flash_fwd_kernel_traitsILi128ELi64ELi64ELi4ELb0ELb0EN7cutlass10bfloat16_tE19Flash_kernel_traitsILi128ELi64ELi64ELi4ES3_EELb1ELb0ELb0ELb0ELb1ELb1ELb1ELb1EEEvNS_16Flash_fwd_paramsE,"ax",@progbits
	.sectioninfo	@"SHI_REGISTERS=204"
	.align	128
        .global         _ZN5flash24flash_fwd_splitkv_kernelI23Flash_fwd_kernel_traitsILi128ELi64ELi64ELi4ELb0ELb0EN7cutlass10bfloat16_tE19Flash_kernel_traitsILi128ELi64ELi64ELi4ES3_EELb1ELb0ELb0ELb0ELb1ELb1ELb1ELb1EEEvNS_16Flash_fwd_paramsE
        .type           _ZN5flash24flash_fwd_splitkv_kernelI23Flash_fwd_kernel_traitsILi128ELi64ELi64ELi4ELb0ELb0EN7cutlass10bfloat16_tE19Flash_kernel_traitsILi128ELi64ELi64ELi4ES3_EELb1ELb0ELb0ELb0ELb1ELb1ELb1ELb1EEEvNS_16Flash_fwd_paramsE,@function
        .size           _ZN5flash24flash_fwd_splitkv_kernelI23Flash_fwd_kernel_traitsILi128ELi64ELi64ELi4ELb0ELb0EN7cutlass10bfloat16_tE19Flash_kernel_traitsILi128ELi64ELi64ELi4ES3_EELb1ELb0ELb0ELb0ELb1ELb1ELb1ELb1EEEvNS_16Flash_fwd_paramsE,(.L_x_8395 - _ZN5flash24flash_fwd_splitkv_kernelI23Flash_fwd_kernel_traitsILi128ELi64ELi64ELi4ELb0ELb0EN7cutlass10bfloat16_tE19Flash_kernel_traitsILi128ELi64ELi64ELi4ES3_EELb1ELb0ELb0ELb0ELb1ELb1ELb1ELb1EEEvNS_16Flash_fwd_paramsE)
        .other          _ZN5flash24flash_fwd_splitkv_kernelI23Flash_fwd_kernel_traitsILi128ELi64ELi64ELi4ELb0ELb0EN7cutlass10bfloat16_tE19Flash_kernel_traitsILi128ELi64ELi64ELi4ES3_EELb1ELb0ELb0ELb0ELb1ELb1ELb1ELb1EEEvNS_16Flash_fwd_paramsE,@"STO_CUDA_ENTRY STV_DEFAULT"
_ZN5flash24flash_fwd_splitkv_kernelI23Flash_fwd_kernel_traitsILi128ELi64ELi64ELi4ELb0ELb0EN7cutlass10bfloat16_tE19Flash_kernel_traitsILi128ELi64ELi64ELi4ES3_EELb1ELb0ELb0ELb0ELb1ELb1ELb1ELb1EEEvNS_16Flash_fwd_paramsE:
.text._ZN5flash24flash_fwd_splitkv_kernelI23Flash_fwd_kernel_traitsILi128ELi64ELi64ELi4ELb0ELb0EN7cutlass10bfloat16_tE19Flash_kernel_traitsILi128ELi64ELi64ELi4ES3_EELb1ELb0ELb0ELb0ELb1ELb1ELb1ELb1EEEvNS_16Flash_fwd_paramsE:
        /* <DEDUP_REMOVED lines=53> */
.L_x_7734:
[----:B-1-34-:R-:W-:Y:S02]  /*0350*/  MOV R5, c[0x0][0x218] ;  /* 0x0000860000057a02 */ /* 0x01afe40000000f00 */
.L_x_7735:
        /* <DEDUP_REMOVED lines=140> */
.L_x_7736:
        /* <DEDUP_REMOVED lines=95> */
.L_x_7737:
        /* <DEDUP_REMOVED lines=16> */
.L_x_7739:
        /* <DEDUP_REMOVED lines=52> */
.L_x_7738:
        /* <DEDUP_REMOVED lines=207> */
.L_x_7778:
        /* <DEDUP_REMOVED lines=142> */
.L_x_7744:
[----:B------:R-:W-:Y:S05]  /*2c20*/  BSYNC B0 ;  /* 0x0000000000007941 */ /* 0x000fea0003800000 */
.L_x_7743:
        /* <DEDUP_REMOVED lines=102> */
.L_x_7746:
[----:B------:R-:W-:Y:S05]  /*3290*/  BSYNC B0 ;  /* 0x0000000000007941 */ /* 0x000fea0003800000 */
.L_x_7745:
        /* <DEDUP_REMOVED lines=106> */
.L_x_7748:
[----:B------:R-:W-:Y:S05]  /*3940*/  BSYNC B0 ;  /* 0x0000000000007941 */ /* 0x000fea0003800000 */
.L_x_7747:
        /* <DEDUP_REMOVED lines=110> */
.L_x_7750:
[----:B------:R-:W-:Y:S05]  /*4030*/  BSYNC B0 ;  /* 0x0000000000007941 */ /* 0x000fea0003800000 */
.L_x_7749:
        /* <DEDUP_REMOVED lines=9> */
.L_x_7742:
        /* <DEDUP_REMOVED lines=85> */
.L_x_7755:
[----:B------:R-:W-:Y:S05]  /*4620*/  BSYNC B0 ;  /* 0x0000000000007941 */ /* 0x000fea0003800000 */
.L_x_7754:
        /* <DEDUP_REMOVED lines=86> */
.L_x_7757:
[----:B------:R-:W-:Y:S05]  /*4b90*/  BSYNC B0 ;  /* 0x0000000000007941 */ /* 0x000fea0003800000 */
.L_x_7756:
[----:B-----5:R4:W-:Y:S02]  /*4ba0*/  STG.E.128 [R108.64+0x80], R44 ;  /* 0x0000802c6c007986 */ /* 0x0209e4000c101d06 */
.L_x_7753:
[----:B------:R-:W-:Y:S05]  /*4bb0*/  BSYNC B1 ;  /* 0x0000000000017941 */ /* 0x000fea0003800000 */
.L_x_7752:
        /* <DEDUP_REMOVED lines=90> */
.L_x_7761:
[----:B------:R-:W-:Y:S05]  /*5160*/  BSYNC B0 ;  /* 0x0000000000007941 */ /* 0x000fea0003800000 */
.L_x_7760:
        /* <DEDUP_REMOVED lines=91> */
.L_x_7763:
[----:B------:R-:W-:Y:S05]  /*5720*/  BSYNC B0 ;  /* 0x0000000000007941 */ /* 0x000fea0003800000 */
.L_x_7762:
[----:B-----5:R4:W-:Y:S02]  /*5730*/  STG.E.128 [R148.64+0x80], R44 ;  /* 0x0000802c94007986 */ /* 0x0209e4000c101d06 */
.L_x_7759:
[----:B------:R-:W-:Y:S05]  /*5740*/  BSYNC B1 ;  /* 0x0000000000017941 */ /* 0x000fea0003800000 */
.L_x_7758:
        /* <DEDUP_REMOVED lines=90> */
.L_x_7767:
[----:B------:R-:W-:Y:S05]  /*5cf0*/  BSYNC B0 ;  /* 0x0000000000007941 */ /* 0x000fea0003800000 */
.L_x_7766:
        /* <DEDUP_REMOVED lines=91> */
.L_x_7769:
[----:B------:R-:W-:Y:S05]  /*62b0*/  BSYNC B0 ;  /* 0x0000000000007941 */ /* 0x000fea0003800000 */
.L_x_7768:
[C---:B--2---:R-:W-:Y:S04]  /*62c0*/  LEA R2, P0, R90.reuse, R108, 0x1 ;  /* 0x0000006c5a027211 */ /* 0x044fe800078008ff */
[----:B------:R-:W-:Y:S05]  /*62d0*/  LEA.HI.X R3, R90, R107, R91, 0x1, P0 ;  /* 0x0000006b5a037211 */ /* 0x000fea00000f0c5b */
[----:B-----5:R2:W-:Y:S04]  /*62e0*/  STG.E.128 [R2.64], R44 ;  /* 0x0000002c02007986 */ /* 0x0205e8000c101d06 */
.L_x_7765:
[----:B------:R-:W-:Y:S05]  /*62f0*/  BSYNC B1 ;  /* 0x0000000000017941 */ /* 0x000fea0003800000 */
.L_x_7764:
        /* <DEDUP_REMOVED lines=92> */
.L_x_7773:
[----:B------:R-:W-:Y:S05]  /*68c0*/  BSYNC B0 ;  /* 0x0000000000007941 */ /* 0x000fea0003800000 */
.L_x_7772:
        /* <DEDUP_REMOVED lines=93> */
.L_x_7775:
[----:B------:R-:W-:Y:S05]  /*6ea0*/  BSYNC B0 ;  /* 0x0000000000007941 */ /* 0x000fea0003800000 */
.L_x_7774:
[C---:B--2---:R-:W-:Y:S04]  /*6eb0*/  LEA R2, P0, R95.reuse, R108, 0x1 ;  /* 0x0000006c5f027211 */ /* 0x044fe800078008ff */
[----:B------:R-:W-:Y:S05]  /*6ec0*/  LEA.HI.X R3, R95, R107, R94, 0x1, P0 ;  /* 0x0000006b5f037211 */ /* 0x000fea00000f0c5e */
[----:B-----5:R2:W-:Y:S04]  /*6ed0*/  STG.E.128 [R2.64], R44 ;  /* 0x0000002c02007986 */ /* 0x0205e8000c101d06 */
.L_x_7771:
[----:B------:R-:W-:Y:S05]  /*6ee0*/  BSYNC B1 ;  /* 0x0000000000017941 */ /* 0x000fea0003800000 */
.L_x_7770:
        /* <DEDUP_REMOVED lines=8> */
.L_x_7741:
        /* <DEDUP_REMOVED lines=34> */
.L_x_7751:
        /* <DEDUP_REMOVED lines=80> */
.L_x_7776:
        /* <DEDUP_REMOVED lines=9> */
.L_x_7777:
[----:B------:R-:W-:Y:S04]  /*7720*/  IADD3 R11, R11, -0x1, RZ ;  /* 0xffffffff0b0b7810 */ /* 0x000fe80007ffe0ff */
[----:B------:R-:W-:Y:S11]  /*7730*/  ISETP.GT.AND P0, PT, R11, R81, PT ;  /* 0x000000510b00720c */ /* 0x000ff60003f04270 */
[----:B------:R-:W-:Y:S02]  /*7740*/  @!UPT UIADD3 URZ, URZ, URZ, URZ ;  /* 0x0000003f3f3ff290 */ /* 0x000fe4000fffe03f */
[----:B------:R-:W-:-:S05]  /*7750*/  @P0 BRA `(.L_x_7778) ;  /* 0xffffabe000000947 */ /* 0x000fca000383ffff */
.L_x_7740:
        /* <DEDUP_REMOVED lines=93> */
.L_x_7785:
[----:B------:R-:W-:Y:S05]  /*7d30*/  BSYNC B0 ;  /* 0x0000000000007941 */ /* 0x000fea0003800000 */
.L_x_7784:
        /* <DEDUP_REMOVED lines=45> */
.L_x_7787:
[----:B------:R-:W-:Y:S05]  /*8010*/  BSYNC B0 ;  /* 0x0000000000007941 */ /* 0x000fea0003800000 */
.L_x_7786:
[----:B------:R3:W-:Y:S02]  /*8020*/  STS.128 [R160+0x2000], R12 ;  /* 0x0020000ca0007388 */ /* 0x0007e40000000c00 */
.L_x_7783:
[----:B------:R-:W-:Y:S05]  /*8030*/  BSYNC B1 ;  /* 0x0000000000017941 */ /* 0x000fea0003800000 */
.L_x_7782:
        /* <DEDUP_REMOVED lines=56> */
.L_x_7791:
[----:B------:R-:W-:Y:S05]  /*83c0*/  BSYNC B0 ;  /* 0x0000000000007941 */ /* 0x000fea0003800000 */
.L_x_7790:
        /* <DEDUP_REMOVED lines=45> */
.L_x_7793:
[----:B------:R-:W-:Y:S05]  /*86a0*/  BSYNC B0 ;  /* 0x0000000000007941 */ /* 0x000fea0003800000 */
.L_x_7792:
[----:B------:R1:W-:Y:S02]  /*86b0*/  STS.128 [R160+0x2800], R20 ;  /* 0x00280014a0007388 */ /* 0x0003e40000000c00 */
.L_x_7789:
[----:B------:R-:W-:Y:S05]  /*86c0*/  BSYNC B1 ;  /* 0x0000000000017941 */ /* 0x000fea0003800000 */
.L_x_7788:
        /* <DEDUP_REMOVED lines=56> */
.L_x_7797:
[----:B--2---:R-:W-:Y:S05]  /*8a50*/  BSYNC B0 ;  /* 0x0000000000007941 */ /* 0x004fea0003800000 */
.L_x_7796:
        /* <DEDUP_REMOVED lines=44> */
.L_x_7799:
[----:B------:R-:W-:Y:S05]  /*8d20*/  BSYNC B0 ;  /* 0x0000000000007941 */ /* 0x000fea0003800000 */
.L_x_7798:
[----:B------:R2:W-:Y:S02]  /*8d30*/  STS.128 [R160+0x3000], R28 ;  /* 0x0030001ca0007388 */ /* 0x0005e40000000c00 */
.L_x_7795:
[----:B------:R-:W-:Y:S05]  /*8d40*/  BSYNC B1 ;  /* 0x0000000000017941 */ /* 0x000fea0003800000 */
.L_x_7794:
        /* <DEDUP_REMOVED lines=55> */
.L_x_7802:
[----:B-1----:R-:W-:Y:S05]  /*90c0*/  BSYNC B0 ;  /* 0x0000000000007941 */ /* 0x002fea0003800000 */
.L_x_7801:
        /* <DEDUP_REMOVED lines=44> */
.L_x_7804:
[----:B------:R-:W-:Y:S05]  /*9390*/  BSYNC B0 ;  /* 0x0000000000007941 */ /* 0x000fea0003800000 */
.L_x_7803:
[----:B------:R2:W-:Y:S01]  /*93a0*/  STS.128 [R160+0x3800], R24 ;  /* 0x00380018a0007388 */ /* 0x0005e20000000c00 */
[----:B------:R-:W-:Y:S05]  /*93b0*/  BRA `(.L_x_7800) ;  /* 0x0000308000007947 */ /* 0x000fea0003800000 */
.L_x_7781:
        /* <DEDUP_REMOVED lines=86> */
.L_x_7808:
[----:B------:R-:W-:Y:S05]  /*9920*/  BSYNC B0 ;  /* 0x0000000000007941 */ /* 0x000fea0003800000 */
.L_x_7807:
        /* <DEDUP_REMOVED lines=86> */
.L_x_7810:
[----:B------:R-:W-:Y:S05]  /*9e90*/  BSYNC B0 ;  /* 0x0000000000007941 */ /* 0x000fea0003800000 */
.L_x_7809:
[----:B------:R3:W-:Y:S02]  /*9ea0*/  STS.128 [R160+0x2000], R20 ;  /* 0x00200014a0007388 */ /* 0x0007e40000000c00 */
.L_x_7806:
[----:B------:R-:W-:Y:S05]  /*9eb0*/  BSYNC B1 ;  /* 0x0000000000017941 */ /* 0x000fea0003800000 */
.L_x_7805:
        /* <DEDUP_REMOVED lines=91> */
.L_x_7814:
[----:B------:R-:W-:Y:S05]  /*a470*/  BSYNC B0 ;  /* 0x0000000000007941 */ /* 0x000fea0003800000 */
.L_x_7813:
        /* <DEDUP_REMOVED lines=89> */
.L_x_7816:
[----:B------:R-:W-:Y:S05]  /*aa10*/  BSYNC B0 ;  /* 0x0000000000007941 */ /* 0x000fea0003800000 */
.L_x_7815:
[----:B------:R1:W-:Y:S02]  /*aa20*/  STS.128 [R160+0x2800], R4 ;  /* 0x00280004a0007388 */ /* 0x0003e40000000c00 */
.L_x_7812:
[----:B------:R-:W-:Y:S05]  /*aa30*/  BSYNC B1 ;  /* 0x0000000000017941 */ /* 0x000fea0003800000 */
.L_x_7811:
        /* <DEDUP_REMOVED lines=94> */
.L_x_7820:
[----:B------:R-:W-:Y:S05]  /*b020*/  BSYNC B0 ;  /* 0x0000000000007941 */ /* 0x000fea0003800000 */
.L_x_7819:
        /* <DEDUP_REMOVED lines=90> */
.L_x_7822:
[----:B------:R-:W-:Y:S05]  /*b5d0*/  BSYNC B0 ;  /* 0x0000000000007941 */ /* 0x000fea0003800000 */
.L_x_7821:
[----:B------:R3:W-:Y:S02]  /*b5e0*/  STS.128 [R160+0x3000], R20 ;  /* 0x00300014a0007388 */ /* 0x0007e40000000c00 */
.L_x_7818:
[----:B------:R-:W-:Y:S05]  /*b5f0*/  BSYNC B1 ;  /* 0x0000000000017941 */ /* 0x000fea0003800000 */
.L_x_7817:
        /* <DEDUP_REMOVED lines=92> */
.L_x_7824:
[----:B------:R-:W-:Y:S05]  /*bbc0*/  BSYNC B0 ;  /* 0x0000000000007941 */ /* 0x000fea0003800000 */
.L_x_7823:
        /* <DEDUP_REMOVED lines=94> */
.L_x_7826:
[----:B------:R-:W-:Y:S05]  /*c1b0*/  BSYNC B0 ;  /* 0x0000000000007941 */ /* 0x000fea0003800000 */
.L_x_7825:
[----:B------:R3:W-:Y:S01]  /*c1c0*/  STS.128 [R160+0x3800], R4 ;  /* 0x00380004a0007388 */ /* 0x0007e20000000c00 */
[----:B------:R-:W-:Y:S05]  /*c1d0*/  BRA `(.L_x_7800) ;  /* 0x0000026000007947 */ /* 0x000fea0003800000 */
.L_x_7780:
        /* <DEDUP_REMOVED lines=38> */
.L_x_7800:
[----:B------:R-:W-:Y:S05]  /*c440*/  BSYNC B2 ;  /* 0x0000000000027941 */ /* 0x000fea0003800000 */
.L_x_7779:
[----:B------:R-:W-:Y:S01]  /*c450*/  IADD3 R166, R102, -0x1, RZ ;  /* 0xffffffff66a67810 */ /* 0x000fe20007ffe0ff */
[----:B------:R-:W-:Y:S01]  /*c460*/  IMAD.SHL.U32 R153, R136, 0x8, RZ ;  /* 0x0000000888997824 */ /* 0x000fe200078e00ff */
[----:B------:R-:W-:-:S02]  /*c470*/  LEA R162, P0, R144, c[0x0][0x168], 0x1 ;  /* 0x00005a0090a27a11 */ /* 0x000fc400078008ff */
[----:B-123--:R-:W-:Y:S01]  /*c480*/  LEA.HI R7, R70, R70, RZ, 0x1 ;  /* 0x0000004646077211 */ /* 0x00efe200078f08ff */
[----:B------:R-:W-:Y:S01]  /*c490*/  IMAD.SHL.U32 R3, R166, 0x40, RZ ;  /* 0x00000040a6037824 */ /* 0x000fe200078e00ff */
[----:B------:R-:W-:Y:S02]  /*c4a0*/  LEA.HI.X R161, R144, c[0x0][0x16c], R60, 0x1, P0 ;  /* 0x00005b0090a17a11 */ /* 0x000fe400000f0c3c */
[----:B------:R-:W-:Y:S01]  /*c4b0*/  LOP3.LUT R7, R7, 0xfffffffe, RZ, 0xc0, !PT ;  /* 0xfffffffe07077812 */ /* 0x000fe200078ec0ff */
[----:B------:R-:W-:Y:S01]  /*c4c0*/  IMAD.IADD R5, R62, 0x1, -R3 ;  /* 0x000000013e057824 */ /* 0x000fe200078e0a03 */
[----:B------:R-:W-:-:S03]  /*c4d0*/  SHF.R.S32.HI R167, RZ, 0x1f, R64 ;  /* 0x0000001fffa77819 */ /* 0x000fc60000011440 */
[----:B------:R-:W-:Y:S01]  /*c4e0*/  IMAD.IADD R70, R70, 0x1, -R7 ;  /* 0x0000000146467824 */ /* 0x000fe200078e0a07 */
[-C--:B------:R-:W-:Y:S02]  /*c4f0*/  ISETP.GE.AND P1, PT, R18, R5.reuse, PT ;  /* 0x000000051200720c */ /* 0x080fe40003f26270 */
[-C--:B------:R-:W-:Y:S02]  /*c500*/  ISETP.GE.AND P5, PT, R0, R5.reuse, PT ;  /* 0x000000050000720c */ /* 0x080fe40003fa6270 */
[-C--:B------:R-:W-:Y:S02]  /*c510*/  ISETP.GE.AND P2, PT, R2, R5.reuse, PT ;  /* 0x000000050200720c */ /* 0x080fe40003f46270 */
[-C--:B------:R-:W-:Y:S02]  /*c520*/  ISETP.GE.AND P4, PT, R136, R5.reuse, PT ;  /* 0x000000058800720c */ /* 0x080fe40003f86270 */
[----:B------:R-:W-:Y:S01]  /*c530*/  ISETP.GE.AND P6, PT, R0, R5, PT ;  /* 0x000000050000720c */ /* 0x000fe20003fc6270 */
[----:B------:R-:W-:Y:S01]  /*c540*/  IMAD.SHL.U32 R0, R66, 0x40, RZ ;  /* 0x0000004042007824 */ /* 0x000fe200078e00ff */
[----:B------:R-:W-:-:S03]  /*c550*/  LEA.HI R167, R167, R64, RZ, 0x2 ;  /* 0x00000040a7a77211 */ /* 0x000fc600078f10ff */
[----:B------:R-:W-:Y:S01]  /*c560*/  @!P1 IMAD.MOV.U32 R4, RZ, RZ, c[0x0][0x198] ;  /* 0x00006600ff049624 */ /* 0x000fe200078e00ff */
[----:B------:R-:W-:Y:S01]  /*c570*/  LOP3.LUT R0, R0, 0x1c0, RZ, 0xc0, !PT ;  /* 0x000001c000007812 */ /* 0x000fe200078ec0ff */
[----:B------:R-:W-:Y:S01]  /*c580*/  @!P1 IMAD.MOV.U32 R163, RZ, RZ, R161 ;  /* 0x000000ffffa39224 */ /* 0x000fe200078e00a1 */
[C---:B------:R-:W-:Y:S01]  /*c590*/  @!P5 LEA R8, P0, R71.reuse, R162, 0x1 ;  /* 0x000000a24708d211 */ /* 0x040fe200078008ff */
[----:B------:R-:W-:Y:S01]  /*c5a0*/  @!P1 IMAD.MOV.U32 R6, RZ, RZ, c[0x0][0x19c] ;  /* 0x00006700ff069624 */ /* 0x000fe200078e00ff */
[----:B------:R-:W-:Y:S01]  /*c5b0*/  LOP3.LUT R153, R0, 0x8, R153, 0xf8, !PT ;  /* 0x0000000800997812 */ /* 0x000fe200078ef899 */
[----:B------:R-:W-:Y:S01]  /*c5c0*/  @!P1 IMAD.WIDE.U32 R10, R4, 0x60, R162 ;  /* 0x00000060040a9825 */ /* 0x000fe200078e00a2 */
[----:B------:R-:W-:Y:S02]  /*c5d0*/  @!P5 LEA.HI.X R9, R71, R161, R72, 0x1, P0 ;  /* 0x000000a14709d211 */ /* 0x000fe400000f0c48 */
[----:B------:R-:W-:Y:S01]  /*c5e0*/  SHF.R.S32.HI R167, RZ, 0x2, R167 ;  /* 0x00000002ffa77819 */ /* 0x000fe200000114a7 */
[----:B------:R-:W-:-:S02]  /*c5f0*/  @!P2 IMAD.MOV.U32 R4, RZ, RZ, c[0x0][0x198] ;  /* 0x00006600ff04a624 */ /* 0x000fc400078e00ff */
[----:B------:R-:W-:Y:S02]  /*c600*/  @!P1 IMAD R7, R6, 0x60, RZ ;  /* 0x0000006006079824 */ /* 0x000fe400078e02ff */
[----:B------:R-:W-:Y:S01]  /*c610*/  @!P2 IMAD.MOV.U32 R6, RZ, RZ, c[0x0][0x19c] ;  /* 0x00006700ff06a624 */ /* 0x000fe200078e00ff */
[C---:B------:R-:W-:Y:S01]  /*c620*/  @!P2 LEA R12, P0, R4.reuse, R162, 0x6 ;  /* 0x000000a2040ca211 */ /* 0x040fe200078030ff */
[----:B------:R-:W-:Y:S02]  /*c630*/  @!P4 IMAD.MOV.U32 R163, RZ, RZ, R161 ;  /* 0x000000ffffa3c224 */ /* 0x000fe400078e00a1 */
[----:B------:R-:W-:Y:S01]  /*c640*/  @!P1 IMAD.IADD R11, R11, 0x1, R7 ;  /* 0x000000010b0b9824 */ /* 0x000fe200078e0207 */
[----:B------:R-:W-:Y:S01]  /*c650*/  @!P2 LEA.HI.X R13, R4, R161, R6, 0x6, P0 ;  /* 0x000000a1040da211 */ /* 0x000fe200000f3406 */
[----:B------:R-:W-:Y:S01]  /*c660*/  IMAD.SHL.U32 R4, R70, 0x8, RZ ;  /* 0x0000000846047824 */ /* 0x000fe200078e00ff */
[----:B------:R-:W-:Y:S01]  /*c670*/  @!PT LDS RZ, [RZ] ;  /* 0x00000000fffff984 */ /* 0x000fe20000000800 */
[----:B------:R-:W-:Y:S01]  /*c680*/  @!PT LDS RZ, [RZ] ;  /* 0x00000000fffff984 */ /* 0x000fe20000000800 */
[----:B------:R-:W-:Y:S01]  /*c690*/  @!PT LDS RZ, [RZ] ;  /* 0x00000000fffff984 */ /* 0x000fe20000000800 */
[----:B------:R1:W-:Y:S01]  /*c6a0*/  @!P4 LDGSTS.E.BYPASS.LTC128B.128 [R160+0x4000], [R162.64] ;  /* 0x04000000a2a0cfae */ /* 0x0003e2000b901d46 */
[----:B------:R-:W-:Y:S01]  /*c6b0*/  SHF.R.S32.HI R6, RZ, 0x1f, R69 ;  /* 0x0000001fff067819 */ /* 0x000fe20000011445 */
[----:B------:R-:W-:Y:S01]  /*c6c0*/  IMAD.MOV.U32 R7, RZ, RZ, 0x10 ;  /* 0x00000010ff077424 */ /* 0x000fe200078e00ff */
[----:B------:R-:W-:Y:S01]  /*c6d0*/  LEA R164, P0, R104, c[0x0][0x170], 0x1 ;  /* 0x00005c0068a47a11 */ /* 0x000fe200078008ff */
[----:B------:R1:W-:Y:S01]  /*c6e0*/  @!P4 LDGSTS.E.BYPASS.LTC128B.128 [R160+0x6000], [R162.64+0x80] ;  /* 0x06000080a2a0cfae */ /* 0x0003e2000b901d46 */
[----:B------:R-:W-:-:S02]  /*c6f0*/  LEA.HI R6, R6, R69, RZ, 0x3 ;  /* 0x0000004506067211 */ /* 0x000fc400078f18ff */
[----:B------:R-:W-:Y:S01]  /*c700*/  LEA.HI.X R165, R104, c[0x0][0x174], R101, 0x1, P0 ;  /* 0x00005d0068a57a11 */ /* 0x000fe200000f0c65 */
[----:B------:R2:W-:Y:S01]  /*c710*/  @!P5 LDGSTS.E.BYPASS.LTC128B.128 [R160+0x4800], [R8.64] ;  /* 0x0480000008a0dfae */ /* 0x0005e2000b901d46 */
[----:B------:R-:W-:-:S03]  /*c720*/  ISETP.GE.AND P4, PT, R18, R5, PT ;  /* 0x000000051200720c */ /* 0x000fc60003f86270 */
[----:B------:R2:W-:Y:S01]  /*c730*/  @!P5 LDGSTS.E.BYPASS.LTC128B.128 [R160+0x6800], [R8.64+0x80] ;  /* 0x0680008008a0dfae */ /* 0x0005e2000b901d46 */
[----:B------:R-:W-:Y:S02]  /*c740*/  ISETP.GE.AND P5, PT, R2, R5, PT ;  /* 0x000000050200720c */ /* 0x000fe40003fa6270 */
[----:B------:R-:W-:Y:S01]  /*c750*/  SHF.R.U32.HI R2, RZ, 0x3, R0 ;  /* 0x00000003ff027819 */ /* 0x000fe20000011600 */
[----:B------:R3:W-:Y:S01]  /*c760*/  @!P2 LDGSTS.E.BYPASS.LTC128B.128 [R160+0x5000], [R12.64] ;  /* 0x050000000ca0afae */ /* 0x0007e2000b901d46 */
[C---:B------:R-:W-:Y:S01]  /*c770*/  LOP3.LUT R0, R6.reuse, 0xfffffff8, RZ, 0xc0, !PT ;  /* 0xfffffff806007812 */ /* 0x040fe200078ec0ff */
[----:B------:R-:W-:Y:S01]  /*c780*/  IMAD.SHL.U32 R6, R6, 0x40, RZ ;  /* 0x0000004006067824 */ /* 0x000fe200078e00ff */
[----:B------:R-:W-:Y:S01]  /*c790*/  LOP3.LUT R153, R153, R2, RZ, 0x3c, !PT ;  /* 0x0000000299997212 */ /* 0x000fe200078e3cff */
[----:B------:R3:W-:Y:S03]  /*c7a0*/  @!P2 LDGSTS.E.BYPASS.LTC128B.128 [R160+0x7000], [R12.64+0x80] ;  /* 0x070000800ca0afae */ /* 0x0007e6000b901d46 */
[----:B------:R-:W-:Y:S01]  /*c7b0*/  LOP3.LUT R6, R6, 0xfffffe00, RZ, 0xc0, !PT ;  /* 0xfffffe0006067812 */ /* 0x000fe200078ec0ff */
[----:B------:R5:W-:Y:S01]  /*c7c0*/  @!P1 LDGSTS.E.BYPASS.LTC128B.128 [R160+0x5800], [R10.64] ;  /* 0x058000000aa09fae */ /* 0x000be2000b901d46 */
[----:B------:R-:W-:-:S02]  /*c7d0*/  IMAD R153, R70, 0x200, R153 ;  /* 0x0000020046997824 */ /* 0x000fc400078e0299 */
[----:B------:R-:W-:Y:S01]  /*c7e0*/  @!P5 IMAD.MOV.U32 R2, RZ, RZ, c[0x0][0x1a4] ;  /* 0x00006900ff02d624 */ /* 0x000fe200078e00ff */
[----:B------:R5:W-:Y:S01]  /*c7f0*/  @!P1 LDGSTS.E.BYPASS.LTC128B.128 [R160+0x7800], [R10.64+0x80] ;  /* 0x078000800aa09fae */ /* 0x000be2000b901d46 */
[----:B------:R-:W-:Y:S01]  /*c800*/  ISETP.GE.AND P1, PT, R136, R5, PT ;  /* 0x000000058800720c */ /* 0x000fe20003f26270 */
[----:B------:R-:W-:Y:S02]  /*c810*/  IMAD.IADD R5, R69, 0x1, -R0 ;  /* 0x0000000145057824 */ /* 0x000fe400078e0a00 */
[----:B------:R-:W0:Y:S01]  /*c820*/  LDGDEPBAR ;  /* 0x00000000000079af */ /* 0x000e220000000000 */
[----:B------:R-:W-:Y:S02]  /*c830*/  @!P5 IMAD.MOV.U32 R0, RZ, RZ, c[0x0][0x1a0] ;  /* 0x00006800ff00d624 */ /* 0x000fe400078e00ff */
[----:B------:R-:W-:Y:S01]  /*c840*/  IMAD.SHL.U32 R153, R153, 0x2, RZ ;  /* 0x0000000299997824 */ /* 0x000fe200078e00ff */
[----:B--2---:R-:W-:-:S04]  /*c850*/  @!P6 LEA R8, P0, R67, R164, 0x1 ;  /* 0x000000a44308e211 */ /* 0x004fc800078008ff */
[----:B------:R-:W-:Y:S02]  /*c860*/  IADD3 R151, R153, 0x4020, RZ ;  /* 0x0000402099977810 */ /* 0x000fe40007ffe0ff */
[----:B------:R-:W-:Y:S01]  /*c870*/  @!P6 LEA.HI.X R9, R67, R165, R68, 0x1, P0 ;  /* 0x000000a54309e211 */ /* 0x000fe200000f0c44 */
[----:B---3--:R-:W-:-:S04]  /*c880*/  @!P4 IMAD.MOV.U32 R12, RZ, RZ, c[0x0][0x1a0] ;  /* 0x00006800ff0cc624 */ /* 0x008fc800078e00ff */
[----:B------:R-:W-:-:S04]  /*c890*/  @!P4 IMAD.WIDE.U32 R12, R12, 0x60, R164 ;  /* 0x000000600c0cc825 */ /* 0x000fc800078e00a4 */
[----:B-----5:R-:W-:Y:S01]  /*c8a0*/  @!P4 IMAD.MOV.U32 R10, RZ, RZ, c[0x0][0x1a4] ;  /* 0x00006900ff0ac624 */ /* 0x020fe200078e00ff */
[----:B------:R-:W-:-:S04]  /*c8b0*/  DEPBAR.LE SB0, 0x0 ;  /* 0x000080000000791a */ /* 0x000fc80000000000 */
[----:B------:R-:W-:Y:S01]  /*c8c0*/  BAR.SYNC.DEFER_BLOCKING 0x0 ;  /* 0x0000000000007b1d */ /* 0x000fe20000010000 */
[----:B------:R-:W-:-:S04]  /*c8d0*/  @!P4 IMAD R10, R10, 0x60, RZ ;  /* 0x000000600a0ac824 */ /* 0x000fc800078e02ff */
        /* <DEDUP_REMOVED lines=16> */
[----:B------:R-:W-:Y:S02]  /*c9e0*/  @!P5 LEA.HI.X R17, R0, R165, R2, 0x6, P0 ;  /* 0x000000a50011d211 */ /* 0x000fe400000f3402 */
[----:B------:R-:W-:Y:S01]  /*c9f0*/  LOP3.LUT R4, R5, 0x8, R4, 0xf8, !PT ;  /* 0x0000000805047812 */ /* 0x000fe200078ef804 */
[----:B------:R-:W-:Y:S01]  /*ca00*/  @!PT LDS RZ, [RZ] ;  /* 0x00000000fffff984 */ /* 0x000fe20000000800 */
[----:B------:R-:W-:Y:S01]  /*ca10*/  @!PT LDS RZ, [RZ] ;  /* 0x00000000fffff984 */ /* 0x000fe20000000800 */
[----:B------:R-:W-:Y:S01]  /*ca20*/  @!PT LDS RZ, [RZ] ;  /* 0x00000000fffff984 */ /* 0x000fe20000000800 */
[----:B------:R2:W-:Y:S01]  /*ca30*/  @!P6 LDGSTS.E.BYPASS.LTC128B.128 [R160+0x8800], [R8.64] ;  /* 0x0880000008a0efae */ /* 0x0005e2000b901d46 */
[----:B------:R-:W-:Y:S02]  /*ca40*/  SHF.R.U32.HI R5, RZ, 0x3, R5 ;  /* 0x00000003ff057819 */ /* 0x000fe40000011605 */
[----:B------:R-:W-:Y:S01]  /*ca50*/  IADD3 R0, R153, 0x4000, RZ ;  /* 0x0000400099007810 */ /* 0x000fe20007ffe0ff */
[----:B------:R2:W-:Y:S01]  /*ca60*/  @!P6 LDGSTS.E.BYPASS.LTC128B.128 [R160+0xa800], [R8.64+0x80] ;  /* 0x0a80008008a0efae */ /* 0x0005e2000b901d46 */
[----:B------:R-:W-:Y:S01]  /*ca70*/  LOP3.LUT R4, R4, R5, RZ, 0x3c, !PT ;  /* 0x0000000504047212 */ /* 0x000fe200078e3cff */
[----:B------:R-:W-:-:S02]  /*ca80*/  IMAD R5, R63, 0x400, R6 ;  /* 0x000004003f057824 */ /* 0x000fc400078e0206 */
        /* <DEDUP_REMOVED lines=13> */
[C---:B------:R-:W-:Y:S01]  /*cb60*/  IMAD R150, R5.reuse, 0x2, R154 ;  /* 0x0000000205967824 */ /* 0x040fe200078e029a */
[----:B------:R-:W-:Y:S01]  /*cb70*/  @P4 STS.128 [R160+0x9800], RZ ;  /* 0x009800ffa0004388 */ /* 0x000fe20000000c00 */
[----:B----4-:R-:W-:-:S03]  /*cb80*/  IMAD R149, R5, 0x2, R152 ;  /* 0x0000000205957824 */ /* 0x010fc600078e0298 */
[----:B------:R-:W-:Y:S04]  /*cb90*/  @P4 STS.128 [R160+0xb800], RZ ;  /* 0x00b800ffa0004388 */ /* 0x000fe80000000c00 */
[----:B------:R-:W-:Y:S01]  /*cba0*/  @!PT LDS RZ, [RZ] ;  /* 0x00000000fffff984 */ /* 0x000fe20000000800 */
[----:B------:R-:W-:Y:S01]  /*cbb0*/  @!PT LDS RZ, [RZ] ;  /* 0x00000000fffff984 */ /* 0x000fe20000000800 */
[----:B------:R-:W-:Y:S01]  /*cbc0*/  @!PT LDS RZ, [RZ] ;  /* 0x00000000fffff984 */ /* 0x000fe20000000800 */
[----:B------:R2:W-:Y:S02]  /*cbd0*/  @!P4 LDGSTS.E.BYPASS.LTC128B.128 [R160+0x9800], [R10.64] ;  /* 0x098000000aa0cfae */ /* 0x0005e4000b901d46 */
[----:B------:R-:W-:Y:S01]  /*cbe0*/  @P1 IADD3 R151, R0, -0x20, RZ ;  /* 0xffffffe000971810 */ /* 0x000fe20007ffe0ff */
[----:B------:R-:W-:Y:S01]  /*cbf0*/  IMAD.MOV.U32 R0, RZ, RZ, 0x40 ;  /* 0x00000040ff007424 */ /* 0x000fe200078e00ff */
[----:B------:R2:W-:Y:S02]  /*cc00*/  @!P4 LDGSTS.E.BYPASS.LTC128B.128 [R160+0xb800], [R10.64+0x80] ;  /* 0x0b8000800aa0cfae */ /* 0x0005e4000b901d46 */
[----:B------:R-:W-:-:S02]  /*cc10*/  IADD3 R143, R151, 0x800, RZ ;  /* 0x00000800978f7810 */ /* 0x000fc40007ffe0ff */
        /* <DEDUP_REMOVED lines=10> */
[----:B------:R-:W-:Y:S01]  /*ccc0*/  LDSM.16.M88.4 R32, [R151] ;  /* 0x000000009720783b */ /* 0x000fe20000000200 */
[C---:B------:R-:W-:Y:S02]  /*ccd0*/  IADD3 R137, R151.reuse, 0x3000, RZ ;  /* 0x0000300097897810 */ /* 0x040fe40007ffe0ff */
[----:B------:R-:W-:Y:S01]  /*cce0*/  IADD3 R136, R151, 0x3800, RZ ;  /* 0x0000380097887810 */ /* 0x000fe20007ffe0ff */
[----:B------:R-:W4:Y:S04]  /*ccf0*/  LDSM.16.M88.4 R36, [R153+0x4800] ;  /* 0x004800009924783b */ /* 0x000f280000000200 */
[----:B------:R-:W5:Y:S04]  /*cd00*/  LDSM.16.M88.4 R48, [R153+0x5000] ;  /* 0x005000009930783b */ /* 0x000f680000000200 */
[----:B--2---:R-:W2:Y:S04]  /*cd10*/  LDSM.16.M88.4 R8, [R153+0x5800] ;  /* 0x005800009908783b */ /* 0x004ea80000000200 */
[----:B------:R-:W-:Y:S04]  /*cd20*/  LDSM.16.M88.4 R72, [R150] ;  /* 0x000000009648783b */ /* 0x000fe80000000200 */
[----:B------:R-:W1:Y:S04]  /*cd30*/  LDSM.16.M88.4 R44, [R147+0x4000] ;  /* 0x00400000932c783b */ /* 0x000e680000000200 */
[----:B------:R-:W1:Y:S04]  /*cd40*/  LDSM.16.M88.4 R80, [R151+0x800] ;  /* 0x000800009750783b */ /* 0x000e680000000200 */
[----:B------:R-:W1:Y:S01]  /*cd50*/  LDSM.16.M88.4 R24, [R151+0x1000] ;  /* 0x001000009718783b */ /* 0x000e620000000200 */
[C---:B---3--:R-:W-:Y:S03]  /*cd60*/  HMMA.16816.F32.BF16 R16, R12.reuse, R20, RZ ;  /* 0x000000140c10723c */ /* 0x048fe600000418ff */
[----:B------:R-:W3:Y:S04]  /*cd70*/  LDSM.16.M88.4 R68, [R151+0x1800] ;  /* 0x001800009744783b */ /* 0x000ee80000000200 */
[----:B------:R-:W-:Y:S01]  /*cd80*/  LDSM.16.M88.4 R84, [R149] ;  /* 0x000000009554783b */ /* 0x000fe20000000200 */
[C---:B------:R-:W-:Y:S03]  /*cd90*/  HMMA.16816.F32.BF16 R20, R12.reuse, R22, RZ ;  /* 0x000000160c14723c */ /* 0x040fe600000418ff */
[----:B------:R-:W-:Y:S04]  /*cda0*/  LDSM.16.M88.4 R40, [R147+0x5000] ;  /* 0x005000009328783b */ /* 0x000fe80000000200 */
[----:B------:R-:W-:Y:S01]  /*cdb0*/  LDSM.16.M88.4 R96, [R140+0x1000] ;  /* 0x001000008c60783b */ /* 0x000fe20000000200 */
[C---:B----4-:R-:W-:Y:S03]  /*cdc0*/  HMMA.16816.F32.BF16 R28, R12.reuse, R36, RZ ;  /* 0x000000240c1c723c */ /* 0x050fe600000418ff */
[----:B------:R-:W-:Y:S04]  /*cdd0*/  LDSM.16.M88.4 R88, [R140+0x2000] ;  /* 0x002000008c58783b */ /* 0x000fe80000000200 */
[----:B------:R-:W-:Y:S01]  /*cde0*/  LDSM.16.M88.4 R92, [R151+0x2800] ;  /* 0x00280000975c783b */ /* 0x000fe20000000200 */
[----:B-----5:R-:W-:Y:S03]  /*cdf0*/  HMMA.16816.F32.BF16 R52, R12, R48, RZ ;  /* 0x000000300c34723c */ /* 0x020fe600000418ff */
[----:B------:R-:W0:Y:S05]  /*ce00*/  LDGDEPBAR ;  /* 0x00000000000079af */ /* 0x000e2a0000000000 */
[----:B------:R-:W-:Y:S08]  /*ce10*/  HMMA.16816.F32.BF16 R20, R56, R34, R20 ;  /* 0x000000223814723c */ /* 0x000ff00000041814 */
[C---:B------:R-:W-:Y:S08]  /*ce20*/  HMMA.16816.F32.BF16 R36, R12.reuse, R38, RZ ;  /* 0x000000260c24723c */ /* 0x040ff000000418ff */
[C---:B------:R-:W-:Y:S08]  /*ce30*/  HMMA.16816.F32.BF16 R48, R12.reuse, R50, RZ ;  /* 0x000000320c30723c */ /* 0x040ff000000418ff */
[C---:B--2---:R-:W-:Y:S08]  /*ce40*/  HMMA.16816.F32.BF16 R76, R12.reuse, R8, RZ ;  /* 0x000000080c4c723c */ /* 0x044ff000000418ff */
[----:B------:R-:W-:Y:S01]  /*ce50*/  HMMA.16816.F32.BF16 R12, R12, R10, RZ ;  /* 0x0000000a0c0c723c */ /* 0x000fe200000418ff */
[----:B------:R-:W-:Y:S07]  /*ce60*/  LDSM.16.M88.4 R8, [R147+0x4800] ;  /* 0x004800009308783b */ /* 0x000fee0000000200 */
[----:B------:R-:W-:Y:S01]  /*ce70*/  HMMA.16816.F32.BF16 R16, R56, R32, R16 ;  /* 0x000000203810723c */ /* 0x000fe20000041810 */
[----:B------:R-:W2:Y:S07]  /*ce80*/  LDSM.16.M88.4 R32, [R140] ;  /* 0x000000008c20783b */ /* 0x000eae0000000200 */
[----:B-1----:R-:W-:Y:S08]  /*ce90*/  HMMA.16816.F32.BF16 R20, R72, R46, R20 ;  /* 0x0000002e4814723c */ /* 0x002ff00000041814 */
        /* <DEDUP_REMOVED lines=20> */
[----:B------:R-:W-:Y:S01]  /*cfe0*/  HMMA.16816.F32.BF16 R16, R84, R32, R16 ;  /* 0x000000205410723c */ /* 0x000fe20000041810 */
[----:B------:R-:W-:Y:S07]  /*cff0*/  LDSM.16.M88.4 R32, [R153+0x6800] ;  /* 0x006800009920783b */ /* 0x000fee0000000200 */
[C---:B------:R-:W-:Y:S08]  /*d000*/  HMMA.16816.F32.BF16 R76, R72.reuse, R24, R76 ;  /* 0x00000018484c723c */ /* 0x040ff0000004184c */
[----:B------:R-:W-:Y:S01]  /*d010*/  HMMA.16816.F32.BF16 R72, R72, R26, R12 ;  /* 0x0000001a4848723c */ /* 0x000fe2000004180c */
[----:B------:R-:W-:Y:S04]  /*d020*/  LDSM.16.M88.4 R12, [R150+0x2000] ;  /* 0x00200000960c783b */ /* 0x000fe80000000200 */
[----:B------:R-:W1:Y:S03]  /*d030*/  LDSM.16.M88.4 R24, [R147+0x6000] ;  /* 0x006000009318783b */ /* 0x000e660000000200 */
[----:B--2---:R-:W-:Y:S08]  /*d040*/  HMMA.16816.F32.BF16 R20, R44, R42, R20 ;  /* 0x0000002a2c14723c */ /* 0x004ff00000041814 */
[C---:B---3--:R-:W-:Y:S08]  /*d050*/  HMMA.16816.F32.BF16 R36, R84.reuse, R10, R36 ;  /* 0x0000000a5424723c */ /* 0x048ff00000041824 */
[----:B------:R-:W-:Y:S01]  /*d060*/  HMMA.16816.F32.BF16 R28, R84, R8, R28 ;  /* 0x00000008541c723c */ /* 0x000fe2000004181c */
[----:B------:R-:W2:Y:S07]  /*d070*/  LDSM.16.M88.4 R8, [R149+0x2000] ;  /* 0x002000009508783b */ /* 0x000eae0000000200 */
[----:B------:R-:W-:Y:S01]  /*d080*/  HMMA.16816.F32.BF16 R16, R68, R56, R16 ;  /* 0x000000384410723c */ /* 0x000fe20000041810 */
[----:B------:R-:W3:Y:S07]  /*d090*/  LDSM.16.M88.4 R56, [R153+0x7000] ;  /* 0x007000009938783b */ /* 0x000eee0000000200 */
[----:B------:R-:W-:Y:S08]  /*d0a0*/  HMMA.16816.F32.BF16 R52, R84, R96, R52 ;  /* 0x000000605434723c */ /* 0x000ff00000041834 */
[----:B-1----:R-:W-:Y:S08]  /*d0b0*/  HMMA.16816.F32.BF16 R20, R12, R26, R20 ;  /* 0x0000001a0c14723c */ /* 0x002ff00000041814 */
[C---:B------:R-:W-:Y:S08]  /*d0c0*/  HMMA.16816.F32.BF16 R36, R68.reuse, R34, R36 ;  /* 0x000000224424723c */ /* 0x040ff00000041824 */
        /* <DEDUP_REMOVED lines=49> */
[----:B----4-:R-:W-:Y:S01]  /*d3e0*/  HMMA.16816.F32.BF16 R52, R12, R88, R52 ;  /* 0x000000580c34723c */ /* 0x010fe20000041834 */
[----:B------:R-:W-:Y:S02]  /*d3f0*/  FMUL.FTZ R0, R36, c[0x0][0x2ec] ;  /* 0x0000bb0024007a20 */ /* 0x000fe40000410000 */
[----:B------:R-:W-:Y:S02]  /*d400*/  FMUL.FTZ R36, R38, c[0x0][0x2ec] ;  /* 0x0000bb0026247a20 */ /* 0x000fe40000410000 */
[----:B------:R-:W-:-:S02]  /*d410*/  FMUL.FTZ R31, R31, c[0x0][0x2ec] ;  /* 0x0000bb001f1f7a20 */ /* 0x000fc40000410000 */
[----:B------:R-:W4:Y:S01]  /*d420*/  MUFU.TANH R29, R29 ;  /* 0x0000001d001d7308 */ /* 0x000f220000002400 */
[----:B------:R-:W-:Y:S01]  /*d430*/  HMMA.16816.F32.BF16 R76, R44, R20, R76 ;  /* 0x000000142c4c723c */ /* 0x000fe2000004184c */
[----:B------:R-:W2:Y:S01]  /*d440*/  LDSM.16.M88.4 R20, [R140+0x3800] ;  /* 0x003800008c14783b */ /* 0x000ea20000000200 */
[----:B------:R-:W-:-:S05]  /*d450*/  DEPBAR.LE SB0, 0x0 ;  /* 0x000080000000791a */ /* 0x000fca0000000000 */
[----:B------:R-:W-:Y:S01]  /*d460*/  MUFU.TANH R36, R36 ;  /* 0x0000002400247308 */ /* 0x000fe20000002400 */
[C---:B------:R-:W-:Y:S07]  /*d470*/  HMMA.16816.F32.BF16 R48, R12.reuse, R90, R48 ;  /* 0x0000005a0c30723c */ /* 0x040fee0000041830 */
[----:B------:R-:W-:Y:S01]  /*d480*/  MUFU.TANH R30, R30 ;  /* 0x0000001e001e7308 */ /* 0x000fe20000002400 */
[C---:B---3--:R-:W-:Y:S07]  /*d490*/  HMMA.16816.F32.BF16 R72, R12.reuse, R26, R72 ;  /* 0x0000001a0c48723c */ /* 0x048fee0000041848 */
[----:B------:R-:W-:Y:S01]  /*d4a0*/  MUFU.TANH R31, R31 ;  /* 0x0000001f001f7308 */ /* 0x000fe20000002400 */
[----:B------:R-:W-:Y:S08]  /*d4b0*/  HMMA.16816.F32.BF16 R76, R12, R24, R76 ;  /* 0x000000180c4c723c */ /* 0x000ff0000004184c */
[C---:B-1----:R-:W-:Y:S01]  /*d4c0*/  HMMA.16816.F32.BF16 R52, R8.reuse, R16, R52 ;  /* 0x000000100834723c */ /* 0x042fe20000041834 */
[----:B------:R1:W3:Y:S06]  /*d4d0*/  MUFU.TANH R17, R0 ;  /* 0x0000000000117308 */ /* 0x0002ec0000002400 */
[----:B------:R-:W-:Y:S01]  /*d4e0*/  FMUL.FTZ R16, R37, c[0x0][0x2ec] ;  /* 0x0000bb0025107a20 */ /* 0x000fe20000410000 */
[----:B------:R-:W-:Y:S01]  /*d4f0*/  HMMA.16816.F32.BF16 R48, R8, R18, R48 ;  /* 0x000000120830723c */ /* 0x000fe20000041830 */
[----:B------:R-:W-:-:S04]  /*d500*/  FMUL.FTZ R37, R39, c[0x0][0x2ec] ;  /* 0x0000bb0027257a20 */ /* 0x000fc80000410000 */
[----:B------:R-:W3:Y:S02]  /*d510*/  MUFU.TANH R16, R16 ;  /* 0x0000001000107308 */ /* 0x000ee40000002400 */
[----:B------:R-:W-:Y:S01]  /*d520*/  IMAD.SHL.U32 R18, R61, 0x2, RZ ;  /* 0x000000023d127824 */ /* 0x000fe200078e00ff */
[----:B--2---:R-:W-:Y:S01]  /*d530*/  HMMA.16816.F32.BF16 R72, R8, R22, R72 ;  /* 0x000000160848723c */ /* 0x004fe20000041848 */
[----:B-1----:R-:W-:-:S03]  /*d540*/  IMAD R0, R63, 0x10, R65 ;  /* 0x000000103f007824 */ /* 0x002fc600078e0241 */
[----:B------:R-:W-:Y:S01]  /*d550*/  LOP3.LUT R18, R18, 0x6, RZ, 0xc0, !PT ;  /* 0x0000000612127812 */ /* 0x000fe200078ec0ff */
[----:B------:R-:W-:Y:S01]  /*d560*/  MUFU.TANH R37, R37 ;  /* 0x0000002500257308 */ /* 0x000fe20000002400 */
[----:B------:R-:W-:Y:S02]  /*d570*/  IADD3 R39, R0, 0x1, R167 ;  /* 0x0000000100277810 */ /* 0x000fe40007ffe0a7 */
[----:B------:R-:W-:Y:S01]  /*d580*/  LOP3.LUT R0, R4, R6, RZ, 0xfc, !PT ;  /* 0x0000000604007212 */ /* 0x000fe200078efcff */
[----:B------:R-:W-:Y:S01]  /*d590*/  IMAD.IADD R18, R3, 0x1, R18 ;  /* 0x0000000103127824 */ /* 0x000fe200078e0212 */
[----:B------:R-:W-:Y:S01]  /*d5a0*/  IADD3 R19, R62, R39, -R156 ;  /* 0x000000273e137210 */ /* 0x000fe20007ffe89c */
[----:B------:R-:W-:Y:S01]  /*d5b0*/  HMMA.16816.F32.BF16 R76, R8, R20, R76 ;  /* 0x00000014084c723c */ /* 0x000fe2000004184c */
[----:B------:R-:W-:Y:S02]  /*d5c0*/  FMUL.FTZ R52, R52, c[0x0][0x2ec] ;  /* 0x0000bb0034347a20 */ /* 0x000fe40000410000 */
[----:B------:R-:W-:Y:S01]  /*d5d0*/  IADD3 R19, R19, c[0x0][0x2e8], RZ ;  /* 0x0000ba0013137a10 */ /* 0x000fe20007ffe0ff */
[----:B------:R-:W-:Y:S01]  /*d5e0*/  FMUL.FTZ R53, R53, c[0x0][0x2ec] ;  /* 0x0000bb0035357a20 */ /* 0x000fe20000410000 */
[----:B------:R-:W-:Y:S01]  /*d5f0*/  IADD3 R4, R18, 0x8, RZ ;  /* 0x0000000812047810 */ /* 0x000fe20007ffe0ff */
[----:B------:R-:W-:Y:S01]  /*d600*/  FMUL.FTZ R55, R55, c[0x0][0x2ec] ;  /* 0x0000bb0037377a20 */ /* 0x000fe20000410000 */
[----:B------:R-:W-:Y:S01]  /*d610*/  IADD3 R103, R19, 0x8, RZ ;  /* 0x0000000813677810 */ /* 0x000fe20007ffe0ff */
[----:B------:R-:W-:Y:S01]  /*d620*/  FMUL.FTZ R25, R49, c[0x0][0x2ec] ;  /* 0x0000bb0031197a20 */ /* 0x000fe20000410000 */
[-C--:B------:R-:W-:Y:S01]  /*d630*/  IMNMX R2, R19, R62.reuse, PT ;  /* 0x0000003e13027217 */ /* 0x080fe20003800200 */
[----:B------:R-:W1:Y:S01]  /*d640*/  MUFU.TANH R121, R52 ;  /* 0x0000003400797308 */ /* 0x000e620000002400 */
[----:B------:R-:W-:Y:S01]  /*d650*/  IMNMX R103, R103, R62, PT ;  /* 0x0000003e67677217 */ /* 0x000fe20003800200 */
[----:B------:R-:W-:Y:S01]  /*d660*/  FMUL.FTZ R54, R54, c[0x0][0x2ec] ;  /* 0x0000bb0036367a20 */ /* 0x000fe20000410000 */
[----:B------:R-:W-:Y:S01]  /*d670*/  IADD3 R19, R18, 0x1, RZ ;  /* 0x0000000112137810 */ /* 0x000fe20007ffe0ff */
[----:B------:R-:W-:Y:S01]  /*d680*/  FMUL.FTZ R72, R72, c[0x0][0x2ec] ;  /* 0x0000bb0048487a20 */ /* 0x000fe20000410000 */
[----:B------:R-:W-:Y:S01]  /*d690*/  IADD3 R6, R18, 0x10, RZ ;  /* 0x0000001012067810 */ /* 0x000fe20007ffe0ff */
[----:B------:R-:W-:Y:S01]  /*d6a0*/  FMUL.FTZ R27, R48, c[0x0][0x2ec] ;  /* 0x0000bb00301b7a20 */ /* 0x000fe20000410000 */
[CC--:B------:R-:W-:Y:S01]  /*d6b0*/  ISETP.GE.AND P5, PT, R19.reuse, R2.reuse, PT ;  /* 0x000000021300720c */ /* 0x0c0fe20003fa6270 */
[----:B------:R-:W2:Y:S01]  /*d6c0*/  MUFU.TANH R119, R53 ;  /* 0x0000003500777308 */ /* 0x000ea20000002400 */
[-C--:B------:R-:W-:Y:S01]  /*d6d0*/  ISETP.GE.AND P1, PT, R19, R103.reuse, PT ;  /* 0x000000671300720c */ /* 0x080fe20003f26270 */
[----:B------:R-:W-:Y:S01]  /*d6e0*/  FMUL.FTZ R26, R50, c[0x0][0x2ec] ;  /* 0x0000bb00321a7a20 */ /* 0x000fe20000410000 */
[CC--:B------:R-:W-:Y:S01]  /*d6f0*/  ISETP.GE.AND P0, PT, R4.reuse, R2.reuse, PT ;  /* 0x000000020400720c */ /* 0x0c0fe20003f06270 */
[----:B------:R-:W-:Y:S01]  /*d700*/  FMUL.FTZ R24, R51, c[0x0][0x2ec] ;  /* 0x0000bb0033187a20 */ /* 0x000fe20000410000 */
[-C--:B------:R-:W-:Y:S01]  /*d710*/  ISETP.GE.AND P2, PT, R4, R103.reuse, PT ;  /* 0x000000670400720c */ /* 0x080fe20003f46270 */
[----:B------:R-:W-:Y:S01]  /*d720*/  FMUL.FTZ R76, R76, c[0x0][0x2ec] ;  /* 0x0000bb004c4c7a20 */ /* 0x000fe20000410000 */
[----:B------:R-:W-:Y:S01]  /*d730*/  IADD3 R4, R18, 0x9, RZ ;  /* 0x0000000912047810 */ /* 0x000fe20007ffe0ff */
        /* <DEDUP_REMOVED lines=11> */
[----:B------:R-:W-:Y:S01]  /*d7f0*/  ISETP.GE.AND P6, PT, R4, R2, PT ;  /* 0x000000020400720c */ /* 0x000fe20003fc6270 */
[----:B------:R-:W-:Y:S01]  /*d800*/  FMUL.FTZ R74, R74, c[0x0][0x2ec] ;  /* 0x0000bb004a4a7a20 */ /* 0x000fe20000410000 */
[----:B------:R-:W-:Y:S01]  /*d810*/  ISETP.GE.AND P4, PT, R4, R103, PT ;  /* 0x000000670400720c */ /* 0x000fe20003f86270 */
[----:B------:R-:W-:Y:S01]  /*d820*/  FMUL.FTZ R75, R75, c[0x0][0x2ec] ;  /* 0x0000bb004b4b7a20 */ /* 0x000fe20000410000 */
[----:B------:R-:W-:Y:S01]  /*d830*/  IADD3 R12, R18, 0x18, RZ ;  /* 0x00000018120c7810 */ /* 0x000fe20007ffe0ff */
[----:B------:R-:W1:Y:S01]  /*d840*/  MUFU.TANH R124, R72 ;  /* 0x00000048007c7308 */ /* 0x000e620000002400 */
[----:B------:R-:W-:-:S02]  /*d850*/  FSEL R35, R35, -INF , !P0 ;  /* 0xff80000023237808 */ /* 0x000fc40004000000 */
[----:B------:R-:W-:Y:S02]  /*d860*/  FSEL R4, R41, -INF , !P2 ;  /* 0xff80000029047808 */ /* 0x000fe40005000000 */
[CC--:B------:R-:W-:Y:S02]  /*d870*/  ISETP.GE.AND P0, PT, R6.reuse, R2.reuse, PT ;  /* 0x000000020600720c */ /* 0x0c0fe40003f06270 */
[----:B------:R-:W-:Y:S01]  /*d880*/  ISETP.GE.AND P2, PT, R6, R103, PT ;  /* 0x000000670600720c */ /* 0x000fe20003f46270 */
[----:B------:R-:W1:Y:S01]  /*d890*/  MUFU.TANH R128, R54 ;  /* 0x0000003600807308 */ /* 0x000e620000002400 */
[----:B------:R-:W-:Y:S02]  /*d8a0*/  FSEL R21, R40, -INF , !P6 ;  /* 0xff80000028157808 */ /* 0x000fe40007000000 */
[----:B------:R-:W-:Y:S02]  /*d8b0*/  FSEL R6, R57, -INF , !P4 ;  /* 0xff80000039067808 */ /* 0x000fe40006000000 */
[----:B------:R-:W-:-:S02]  /*d8c0*/  ISETP.GE.AND P6, PT, R12, R2, PT ;  /* 0x000000020c00720c */ /* 0x000fc40003fc6270 */
[----:B------:R-:W-:Y:S01]  /*d8d0*/  ISETP.GE.AND P4, PT, R12, R103, PT ;  /* 0x000000670c00720c */ /* 0x000fe20003f86270 */
[----:B------:R-:W1:Y:S01]  /*d8e0*/  MUFU.TANH R27, R27 ;  /* 0x0000001b001b7308 */ /* 0x000e620000002400 */
[----:B------:R-:W-:Y:S02]  /*d8f0*/  IADD3 R12, R18, 0x19, RZ ;  /* 0x00000019120c7810 */ /* 0x000fe40007ffe0ff */
[----:B-----5:R-:W-:Y:S02]  /*d900*/  FSEL R15, R28, -INF , !P5 ;  /* 0xff8000001c0f7808 */ /* 0x020fe40006800000 */
[----:B------:R-:W-:Y:S02]  /*d910*/  IADD3 R20, R18, 0x20, RZ ;  /* 0x0000002012147810 */ /* 0x000fe40007ffe0ff */
[----:B------:R-:W-:Y:S01]  /*d920*/  ISETP.GE.AND P5, PT, R12, R2, PT ;  /* 0x000000020c00720c */ /* 0x000fe20003fa6270 */
[----:B------:R-:W5:Y:S01]  /*d930*/  MUFU.TANH R26, R26 ;  /* 0x0000001a001a7308 */ /* 0x000f620000002400 */
[----:B------:R-:W-:-:S02]  /*d940*/  IADD3 R8, R18, 0x21, RZ ;  /* 0x0000002112087810 */ /* 0x000fc40007ffe0ff */
[----:B----4-:R-:W-:Y:S02]  /*d950*/  FSEL R13, R29, -INF , !P0 ;  /* 0xff8000001d0d7808 */ /* 0x010fe40004000000 */
[----:B---3--:R-:W-:Y:S02]  /*d960*/  FSEL R11, R17, -INF , !P6 ;  /* 0xff800000110b7808 */ /* 0x008fe40007000000 */
[----:B------:R-:W-:Y:S01]  /*d970*/  FSEL R10, R36, -INF , !P4 ;  /* 0xff800000240a7808 */ /* 0x000fe20006000000 */
[----:B------:R-:W3:Y:S01]  /*d980*/  MUFU.TANH R129, R76 ;  /* 0x0000004c00817308 */ /* 0x000ee20000002400 */
[-C--:B------:R-:W-:Y:S02]  /*d990*/  ISETP.GE.AND P0, PT, R20, R2.reuse, PT ;  /* 0x000000021400720c */ /* 0x080fe40003f06270 */
[C---:B------:R-:W-:Y:S02]  /*d9a0*/  ISETP.GE.AND P6, PT, R8.reuse, R2, PT ;  /* 0x000000020800720c */ /* 0x040fe40003fc6270 */
[----:B------:R-:W-:-:S02]  /*d9b0*/  ISETP.GE.AND P4, PT, R8, R103, PT ;  /* 0x000000670800720c */ /* 0x000fc40003f86270 */
[----:B------:R-:W-:Y:S01]  /*d9c0*/  FSEL R9, R16, -INF , !P5 ;  /* 0xff80000010097808 */ /* 0x000fe20006800000 */
[----:B------:R-:W4:Y:S01]  /*d9d0*/  MUFU.TANH R120, R78 ;  /* 0x0000004e00787308 */ /* 0x000f220000002400 */
[C---:B------:R-:W-:Y:S02]  /*d9e0*/  IADD3 R17, R18.reuse, 0x29, RZ ;  /* 0x0000002912117810 */ /* 0x040fe40007ffe0ff */
[----:B------:R-:W-:Y:S02]  /*d9f0*/  IADD3 R16, R18, 0x30, RZ ;  /* 0x0000003012107810 */ /* 0x000fe40007ffe0ff */
[----:B-1----:R-:W-:Y:S02]  /*da00*/  FSEL R121, R121, -INF , !P0 ;  /* 0xff80000079797808 */ /* 0x002fe40004000000 */
[----:B--2---:R-:W-:Y:S01]  /*da10*/  FSEL R119, R119, -INF , !P6 ;  /* 0xff80000077777808 */ /* 0x004fe20007000000 */
[----:B------:R-:W1:Y:S01]  /*da20*/  MUFU.TANH R24, R24 ;  /* 0x0000001800187308 */ /* 0x000e620000002400 */
[----:B------:R-:W-:-:S02]  /*da30*/  FSEL R122, R122, -INF , !P4 ;  /* 0xff8000007a7a7808 */ /* 0x000fc40006000000 */
[-C--:B------:R-:W-:Y:S02]  /*da40*/  ISETP.GE.AND P0, PT, R17, R2.reuse, PT ;  /* 0x000000021100720c */ /* 0x080fe40003f06270 */
[C---:B------:R-:W-:Y:S02]  /*da50*/  ISETP.GE.AND P6, PT, R16.reuse, R2, PT ;  /* 0x000000021000720c */ /* 0x040fe40003fc6270 */
[-C--:B------:R-:W-:Y:S01]  /*da60*/  ISETP.GE.AND P4, PT, R16, R103.reuse, PT ;  /* 0x000000671000720c */ /* 0x080fe20003f86270 */
[----:B------:R-:W2:Y:S01]  /*da70*/  MUFU.TANH R125, R77 ;  /* 0x0000004d007d7308 */ /* 0x000ea20000002400 */
[----:B------:R-:W-:Y:S02]  /*da80*/  IADD3 R16, R18, 0x38, RZ ;  /* 0x0000003812107810 */ /* 0x000fe40007ffe0ff */
[----:B------:R-:W-:Y:S02]  /*da90*/  FSEL R14, R30, -INF , !P1 ;  /* 0xff8000001e0e7808 */ /* 0x000fe40004800000 */
[----:B------:R-:W-:-:S02]  /*daa0*/  ISETP.GE.AND P1, PT, R12, R103, PT ;  /* 0x000000670c00720c */ /* 0x000fc40003f26270 */
[----:B------:R-:W-:Y:S01]  /*dab0*/  FSEL R25, R25, -INF , !P0 ;  /* 0xff80000019197808 */ /* 0x000fe20004000000 */
[----:B------:R-:W1:Y:S01]  /*dac0*/  MUFU.TANH R115, R79 ;  /* 0x0000004f00737308 */ /* 0x000e620000002400 */
[----:B------:R-:W-:Y:S02]  /*dad0*/  FSEL R12, R31, -INF , !P2 ;  /* 0xff8000001f0c7808 */ /* 0x000fe40005000000 */
[----:B------:R-:W-:Y:S02]  /*dae0*/  ISETP.GE.AND P0, PT, R16, R2, PT ;  /* 0x000000021000720c */ /* 0x000fe40003f06270 */
[----:B------:R-:W-:Y:S02]  /*daf0*/  ISETP.GE.AND P2, PT, R20, R103, PT ;  /* 0x000000671400720c */ /* 0x000fe40003f46270 */
[----:B------:R-:W-:Y:S01]  /*db00*/  IADD3 R20, R18, 0x28, RZ ;  /* 0x0000002812147810 */ /* 0x000fe20007ffe0ff */
[----:B------:R-:W-:Y:S01]  /*db10*/  MUFU.TANH R123, R73 ;  /* 0x00000049007b7308 */ /* 0x000fe20000002400 */
[----:B------:R-:W-:-:S02]  /*db20*/  FSEL R124, R124, -INF , !P0 ;  /* 0xff8000007c7c7808 */ /* 0x000fc40004000000 */
[----:B------:R-:W-:Y:S02]  /*db30*/  FSEL R8, R37, -INF , !P1 ;  /* 0xff80000025087808 */ /* 0x000fe40004800000 */
[----:B------:R-:W-:Y:S02]  /*db40*/  FSEL R128, R128, -INF , !P2 ;  /* 0xff80000080807808 */ /* 0x000fe40005000000 */
[----:B------:R-:W-:Y:S01]  /*db50*/  ISETP.GT.AND P0, PT, R166, R155, PT ;  /* 0x0000009ba600720c */ /* 0x000fe20003f04270 */
[----:B------:R-:W1:Y:S01]  /*db60*/  MUFU.TANH R114, R74 ;  /* 0x0000004a00727308 */ /* 0x000e620000002400 */
[----:B------:R-:W-:Y:S01]  /*db70*/  BAR.SYNC.DEFER_BLOCKING 0x0 ;  /* 0x0000000000007b1d */ /* 0x000fe20000010000 */
[C---:B------:R-:W-:Y:S02]  /*db80*/  ISETP.GE.AND P5, PT, R20.reuse, R2, PT ;  /* 0x000000021400720c */ /* 0x040fe40003fa6270 */
[-C--:B------:R-:W-:Y:S02]  /*db90*/  ISETP.GE.AND P1, PT, R20, R103.reuse, PT ;  /* 0x000000671400720c */ /* 0x080fe40003f26270 */
[----:B------:R-:W-:-:S02]  /*dba0*/  ISETP.GE.AND P2, PT, R17, R103, PT ;  /* 0x000000671100720c */ /* 0x000fc40003f46270 */
[----:B------:R-:W1:Y:S01]  /*dbb0*/  MUFU.TANH R112, R75 ;  /* 0x0000004b00707308 */ /* 0x000e620000002400 */
[----:B------:R-:W-:Y:S02]  /*dbc0*/  IADD3 R17, R18, 0x31, RZ ;  /* 0x0000003112117810 */ /* 0x000fe40007ffe0ff */
[----:B------:R-:W-:Y:S02]  /*dbd0*/  FSEL R27, R27, -INF , !P5 ;  /* 0xff8000001b1b7808 */ /* 0x000fe40006800000 */
[----:B-----5:R-:W-:Y:S02]  /*dbe0*/  FSEL R26, R26, -INF , !P1 ;  /* 0xff8000001a1a7808 */ /* 0x020fe40004800000 */
[----:B---3--:R-:W-:Y:S02]  /*dbf0*/  FSEL R129, R129, -INF , !P6 ;  /* 0xff80000081817808 */ /* 0x008fe40007000000 */
[----:B----4-:R-:W-:Y:S02]  /*dc00*/  FSEL R120, R120, -INF , !P4 ;  /* 0xff80000078787808 */ /* 0x010fe40006000000 */
[----:B------:R-:W-:-:S02]  /*dc10*/  ISETP.GE.AND P5, PT, R17, R2, PT ;  /* 0x000000021100720c */ /* 0x000fc40003fa6270 */
[-C--:B------:R-:W-:Y:S02]  /*dc20*/  ISETP.GE.AND P1, PT, R17, R103.reuse, PT ;  /* 0x000000671100720c */ /* 0x080fe40003f26270 */
[C---:B------:R-:W-:Y:S02]  /*dc30*/  ISETP.GE.AND P6, PT, R18.reuse, R2, PT ;  /* 0x000000021200720c */ /* 0x040fe40003fc6270 */
[C---:B------:R-:W-:Y:S02]  /*dc40*/  ISETP.GE.AND P4, PT, R18.reuse, R103, PT ;  /* 0x000000671200720c */ /* 0x040fe40003f86270 */
[----:B------:R-:W-:Y:S02]  /*dc50*/  IADD3 R18, R18, 0x39, RZ ;  /* 0x0000003912127810 */ /* 0x000fe40007ffe0ff */
[----:B-1----:R-:W-:Y:S02]  /*dc60*/  FSEL R24, R24, -INF , !P2 ;  /* 0xff80000018187808 */ /* 0x002fe40005000000 */
[----:B--2---:R-:W-:-:S02]  /*dc70*/  FSEL R125, R125, -INF , !P5 ;  /* 0xff8000007d7d7808 */ /* 0x004fc40006800000 */
[----:B------:R-:W-:Y:S02]  /*dc80*/  FSEL R115, R115, -INF , !P1 ;  /* 0xff80000073737808 */ /* 0x000fe40004800000 */
[-C--:B------:R-:W-:Y:S02]  /*dc90*/  ISETP.GE.AND P2, PT, R16, R103.reuse, PT ;  /* 0x000000671000720c */ /* 0x080fe40003f46270 */
[C---:B------:R-:W-:Y:S02]  /*dca0*/  ISETP.GE.AND P5, PT, R18.reuse, R2, PT ;  /* 0x000000021200720c */ /* 0x040fe40003fa6270 */
[----:B------:R-:W-:Y:S02]  /*dcb0*/  ISETP.GE.AND P1, PT, R18, R103, PT ;  /* 0x000000671200720c */ /* 0x000fe40003f26270 */
        /* <DEDUP_REMOVED lines=65> */
.L_x_7828:
[----:B------:R-:W-:-:S05]  /*e0d0*/  IMAD.MOV.U32 R3, RZ, RZ, c[0x0][0x198] ;  /* 0x00006600ff037624 */ /* 0x000fca00078e00ff */
[----:B------:R-:W-:-:S04]  /*e0e0*/  LEA R3, -R3, RZ, 0x6 ;  /* 0x000000ff03037211 */ /* 0x000fc800078e31ff */
[----:B------:R-:W-:Y:S02]  /*e0f0*/  SHF.R.S32.HI R16, RZ, 0x1f, R3 ;  /* 0x0000001fff107819 */ /* 0x000fe40000011403 */
.L_x_7829:
        /* <DEDUP_REMOVED lines=29> */
.L_x_7827:
        /* <DEDUP_REMOVED lines=66> */
[----:B------:R-:W-:Y:S01]  /*e6f0*/  MUFU.EX2 R111, R111 ;  /* 0x0000006f006f7308 */ /* 0x000fe20000000800 */
[--C-:B------:R-:W-:Y:S01]  /*e700*/  FFMA.FTZ R107, R15, c[0x0][0x23c], -R126.reuse ;  /* 0x00008f000f6b7a23 */ /* 0x100fe2000001087e */
[----:B------:R-:W1:Y:S01]  /*e710*/  LDSM.16.MT88.4 R4, [R144+0xa000] ;  /* 0x00a000009004783b */ /* 0x000e620000004200 */
[--C-:B------:R-:W-:Y:S02]  /*e720*/  FFMA.FTZ R28, R13, c[0x0][0x23c], -R126.reuse ;  /* 0x00008f000d1c7a23 */ /* 0x100fe4000001087e */
[--C-:B------:R-:W-:Y:S02]  /*e730*/  FFMA.FTZ R33, R14, c[0x0][0x23c], -R117.reuse ;  /* 0x00008f000e217a23 */ /* 0x100fe40000010875 */
[----:B------:R-:W-:Y:S01]  /*e740*/  FFMA.FTZ R32, R12, c[0x0][0x23c], -R117 ;  /* 0x00008f000c207a23 */ /* 0x000fe20000010875 */
[----:B------:R-:W2:Y:S01]  /*e750*/  MUFU.EX2 R106, R106 ;  /* 0x0000006a006a7308 */ /* 0x000ea20000000800 */
[----:B------:R-:W3:Y:S01]  /*e760*/  LDSM.16.MT88.4 R12, [R146+0x8800] ;  /* 0x00880000920c783b */ /* 0x000ee20000004200 */
[----:B------:R-:W-:-:S02]  /*e770*/  FFMA.FTZ R29, R11, c[0x0][0x23c], -R126 ;  /* 0x00008f000b1d7a23 */ /* 0x000fc4000001087e */
[--C-:B------:R-:W-:Y:S02]  /*e780*/  FFMA.FTZ R0, R9, c[0x0][0x23c], -R126.reuse ;  /* 0x00008f0009007a23 */ /* 0x100fe4000001087e */
[--C-:B------:R-:W-:Y:S02]  /*e790*/  FFMA.FTZ R34, R10, c[0x0][0x23c], -R117.reuse ;  /* 0x00008f000a227a23 */ /* 0x100fe40000010875 */
[----:B------:R-:W4:Y:S01]  /*e7a0*/  MUFU.EX2 R30, R30 ;  /* 0x0000001e001e7308 */ /* 0x000f220000000800 */
[--C-:B------:R-:W-:Y:S02]  /*e7b0*/  FFMA.FTZ R31, R8, c[0x0][0x23c], -R117.reuse ;  /* 0x00008f00081f7a23 */ /* 0x100fe40000010875 */
[----:B------:R-:W5:Y:S01]  /*e7c0*/  LDSM.16.MT88.4 R8, [R145+0x8800] ;  /* 0x008800009108783b */ /* 0x000f620000004200 */
[----:B------:R-:W-:Y:S02]  /*e7d0*/  FFMA.FTZ R131, R128, c[0x0][0x23c], -R117 ;  /* 0x00008f0080837a23 */ /* 0x000fe40000010875 */
[----:B------:R-:W-:-:S02]  /*e7e0*/  FFMA.FTZ R116, R121, c[0x0][0x23c], -R126 ;  /* 0x00008f0079747a23 */ /* 0x000fc4000001087e */
[----:B------:R-:W-:Y:S01]  /*e7f0*/  MUFU.EX2 R113, R113 ;  /* 0x0000007100717308 */ /* 0x000fe20000000800 */
[----:B--2---:R-:W-:Y:S01]  /*e800*/  F2FP.BF16.PACK_AB R64, R106, R111 ;  /* 0x0000006f6a40723e */ /* 0x004fe200000010ff */
[----:B------:R-:W-:Y:S02]  /*e810*/  FFMA.FTZ R128, R122, c[0x0][0x23c], -R117 ;  /* 0x00008f007a807a23 */ /* 0x000fe40000010875 */
[--C-:B------:R-:W-:Y:S02]  /*e820*/  FFMA.FTZ R119, R119, c[0x0][0x23c], -R126.reuse ;  /* 0x00008f0077777a23 */ /* 0x100fe4000001087e */
[--C-:B------:R-:W-:Y:S02]  /*e830*/  FFMA.FTZ R118, R27, c[0x0][0x23c], -R126.reuse ;  /* 0x00008f001b767a23 */ /* 0x100fe4000001087e */
[----:B------:R-:W2:Y:S01]  /*e840*/  MUFU.EX2 R110, R110 ;  /* 0x0000006e006e7308 */ /* 0x000ea20000000800 */
[----:B----4-:R-:W-:Y:S01]  /*e850*/  F2FP.BF16.PACK_AB R66, R30, R109 ;  /* 0x0000006d1e42723e */ /* 0x010fe200000010ff */
[----:B------:R-:W-:-:S02]  /*e860*/  FFMA.FTZ R121, R25, c[0x0][0x23c], -R126 ;  /* 0x00008f0019797a23 */ /* 0x000fc4000001087e */
[--C-:B------:R-:W-:Y:S02]  /*e870*/  FFMA.FTZ R127, R26, c[0x0][0x23c], -R117.reuse ;  /* 0x00008f001a7f7a23 */ /* 0x100fe40000010875 */
[--C-:B------:R-:W-:Y:S02]  /*e880*/  FFMA.FTZ R122, R24, c[0x0][0x23c], -R117.reuse ;  /* 0x00008f00187a7a23 */ /* 0x100fe40000010875 */
[----:B------:R-:W-:Y:S01]  /*e890*/  MUFU.EX2 R108, R108 ;  /* 0x0000006c006c7308 */ /* 0x000fe20000000800 */
[----:B------:R-:W-:Y:S01]  /*e8a0*/  LDSM.16.MT88.4 R24, [R146+0x9000] ;  /* 0x009000009218783b */ /* 0x000fe20000004200 */
[----:B------:R-:W-:Y:S02]  /*e8b0*/  FFMA.FTZ R173, R123, c[0x0][0x23c], -R126 ;  /* 0x00008f007bad7a23 */ /* 0x000fe4000001087e */
[--C-:B------:R-:W-:Y:S02]  /*e8c0*/  FFMA.FTZ R114, R114, c[0x0][0x23c], -R117.reuse ;  /* 0x00008f0072727a23 */ /* 0x100fe40000010875 */
[----:B------:R-:W-:-:S02]  /*e8d0*/  FFMA.FTZ R171, R112, c[0x0][0x23c], -R117 ;  /* 0x00008f0070ab7a23 */ /* 0x000fc40000010875 */
[----:B------:R-:W4:Y:S01]  /*e8e0*/  MUFU.EX2 R35, R35 ;  /* 0x0000002300237308 */ /* 0x000f220000000800 */
[----:B--2---:R-:W-:Y:S01]  /*e8f0*/  F2FP.BF16.PACK_AB R65, R110, R113 ;  /* 0x000000716e41723e */ /* 0x004fe200000010ff */
[----:B------:R-:W-:Y:S02]  /*e900*/  FADD.FTZ R106, R111, R106 ;  /* 0x0000006a6f6a7221 */ /* 0x000fe40000010000 */
[----:B------:R-:W-:Y:S02]  /*e910*/  FADD.FTZ R113, R113, R110 ;  /* 0x0000006e71717221 */ /* 0x000fe40000010000 */
[----:B------:R-:W-:Y:S02]  /*e920*/  FADD.FTZ R109, R109, R106 ;  /* 0x0000006a6d6d7221 */ /* 0x000fe40000010000 */
[----:B------:R-:W-:Y:S02]  /*e930*/  MUFU.EX2 R107, R107 ;  /* 0x0000006b006b7308 */ /* 0x000fe40000000800 */
[----:B------:R-:W-:Y:S01]  /*e940*/  FADD.FTZ R30, R30, R109 ;  /* 0x0000006d1e1e7221 */ /* 0x000fe20000010000 */
[----:B----4-:R-:W-:-:S05]  /*e950*/  F2FP.BF16.PACK_AB R67, R35, R108 ;  /* 0x0000006c2343723e */ /* 0x010fca00000010ff */
        /* <DEDUP_REMOVED lines=31> */
[C---:B-1----:R-:W-:Y:S02]  /*eb50*/  HMMA.16816.F32.BF16 R60, R64.reuse, R4, RZ ;  /* 0x00000004403c723c */ /* 0x042fe400000418ff */
[----:B------:R-:W-:Y:S05]  /*eb60*/  MUFU.EX2 R173, R173 ;  /* 0x000000ad00ad7308 */ /* 0x000fea0000000800 */
[----:B--2---:R-:W-:Y:S01]  /*eb70*/  F2FP.BF16.PACK_AB R4, R28, R107 ;  /* 0x0000006b1c04723e */ /* 0x004fe200000010ff */
[----:B------:R-:W-:Y:S01]  /*eb80*/  HMMA.16816.F32.BF16 R64, R64, R6, RZ ;  /* 0x000000064040723c */ /* 0x000fe200000418ff */
[----:B----4-:R-:W-:Y:S01]  /*eb90*/  F2FP.BF16.PACK_AB R5, R32, R33 ;  /* 0x000000212005723e */ /* 0x010fe200000010ff */
[----:B------:R-:W-:Y:S01]  /*eba0*/  MUFU.EX2 R114, R114 ;  /* 0x0000007200727308 */ /* 0x000fe20000000800 */
        /* <DEDUP_REMOVED lines=9> */
[----:B---3--:R-:W-:Y:S01]  /*ec40*/  HMMA.16816.F32.BF16 R88, R4, R12, R88 ;  /* 0x0000000c0458723c */ /* 0x008fe20000041858 */
[----:B------:R-:W-:-:S02]  /*ec50*/  FADD.FTZ R29, R0, R29 ;  /* 0x0000001d001d7221 */ /* 0x000fc40000010000 */
        /* <DEDUP_REMOVED lines=166> */
.L_x_7831:
[----:B------:R-:W-:-:S05]  /*f6c0*/  IMAD.MOV.U32 R5, RZ, RZ, c[0x0][0x1a0] ;  /* 0x00006800ff057624 */ /* 0x000fca00078e00ff */
[----:B------:R-:W-:-:S04]  /*f6d0*/  LEA R5, -R5, RZ, 0x6 ;  /* 0x000000ff05057211 */ /* 0x000fc800078e31ff */
[----:B------:R-:W-:Y:S02]  /*f6e0*/  SHF.R.S32.HI R0, RZ, 0x1f, R5 ;  /* 0x0000001fff007819 */ /* 0x000fe40000011405 */
.L_x_7832:
        /* <DEDUP_REMOVED lines=128> */
[----:B------:R-:W4:Y:S01]  /*fef0*/  MUFU.TANH R0, R0 ;  /* 0x0000000000007308 */ /* 0x000f220000002400 */
[----:B------:R-:W-:-:S03]  /*ff00*/  FMUL.FTZ R6, R6, c[0x0][0x2ec] ;  /* 0x0000bb0006067a20 */ /* 0x000fc60000410000 */
[----:B------:R-:W-:Y:S02]  /*ff10*/  FMUL.FTZ R15, R108, c[0x0][0x2ec] ;  /* 0x0000bb006c0f7a20 */ /* 0x000fe40000410000 */
[----:B------:R-:W-:Y:S01]  /*ff20*/  FMUL.FTZ R110, R110, c[0x0][0x2ec] ;  /* 0x0000bb006e6e7a20 */ /* 0x000fe20000410000 */
[----:B-1----:R-:W1:Y:S01]  /*ff30*/  LDSM.16.M88.4 R8, [R140+0x3000] ;  /* 0x003000008c08783b */ /* 0x002e620000000200 */
[----:B------:R-:W-:Y:S01]  /*ff40*/  MUFU.TANH R12, R4 ;  /* 0x00000004000c7308 */ /* 0x000fe20000002400 */
[----:B------:R-:W-:Y:S02]  /*ff50*/  FMUL.FTZ R14, R109, c[0x0][0x2ec] ;  /* 0x0000bb006d0e7a20 */ /* 0x000fe40000410000 */
[----:B------:R-:W-:Y:S01]  /*ff60*/  FMUL.FTZ R111, R111, c[0x0][0x2ec] ;  /* 0x0000bb006f6f7a20 */ /* 0x000fe20000410000 */
[----:B--2---:R-:W-:Y:S01]  /*ff70*/  HMMA.16816.F32.BF16 R32, R16, R20, R32 ;  /* 0x000000141020723c */ /* 0x004fe20000041820 */
[----:B------:R-:W-:-:S03]  /*ff80*/  FMUL.FTZ R107, R107, c[0x0][0x2ec] ;  /* 0x0000bb006b6b7a20 */ /* 0x000fc60000410000 */
[----:B------:R-:W-:Y:S03]  /*ff90*/  MUFU.TANH R13, R5 ;  /* 0x00000005000d7308 */ /* 0x000fe60000002400 */
[----:B------:R-:W-:Y:S01]  /*ffa0*/  FMUL.FTZ R21, R7, c[0x0][0x2ec] ;  /* 0x0000bb0007157a20 */ /* 0x000fe20000410000 */
[----:B------:R-:W-:Y:S04]  /*ffb0*/  HMMA.16816.F32.BF16 R28, R16, R22, R28 ;  /* 0x00000016101c723c */ /* 0x000fe8000004181c */
[----:B------:R2:W-:Y:S03]  /*ffc0*/  MUFU.TANH R20, R6 ;  /* 0x0000000600147308 */ /* 0x0005e60000002400 */
[----:B------:R-:W-:-:S02]  /*ffd0*/  FMUL.FTZ R22, R105, c[0x0][0x2ec] ;  /* 0x0000bb0069167a20 */ /* 0x000fc40000410000 */
[----:B------:R-:W5:Y:S01]  /*ffe0*/  S2R R105, SR_TID.X ;  /* 0x0000000000697919 */ /* 0x000f620000002100 */
[----:B------:R-:W-:Y:S02]  /*fff0*/  FMUL.FTZ R23, R104, c[0x0][0x2ec] ;  /* 0x0000bb0068177a20 */ /* 0x000fe40000410000 */
[----:B------:R-:W3:Y:S01]  /*10000*/  MUFU.TANH R116, R116 ;  /* 0x0000007400747308 */ /* 0x000ee20000002400 */
[----:B------:R-:W-:Y:S01]  /*10010*/  FMUL.FTZ R104, R106, c[0x0][0x2ec] ;  /* 0x0000bb006a687a20 */ /* 0x000fe20000410000 */
[----:B--2---:R-:W2:Y:S06]  /*10020*/  LDSM.16.M88.4 R4, [R147+0x7800] ;  /* 0x007800009304783b */ /* 0x004eac0000000200 */
        /* <DEDUP_REMOVED lines=8> */
[----:B------:R-:W-:Y:S02]  /*100b0*/  FMUL.FTZ R119, R33, c[0x0][0x2ec] ;  /* 0x0000bb0021777a20 */ /* 0x000fe40000410000 */
[----:B-----5:R-:W-:-:S05]  /*100c0*/  IMAD.SHL.U32 R33, R105, 0x2, RZ ;  /* 0x0000000269217824 */ /* 0x020fca00078e00ff */
[----:B------:R-:W5:Y:S01]  /*100d0*/  MUFU.TANH R14, R14 ;  /* 0x0000000e000e7308 */ /* 0x000f620000002400 */
[----:B------:R-:W-:Y:S01]  /*100e0*/  FMUL.FTZ R32, R32, c[0x0][0x2ec] ;  /* 0x0000bb0020207a20 */ /* 0x000fe20000410000 */
[----:B------:R-:W-:Y:S01]  /*100f0*/  LOP3.LUT R33, R33, 0x6, RZ, 0xc0, !PT ;  /* 0x0000000621217812 */ /* 0x000fe200078ec0ff */
[----:B------:R-:W-:Y:S01]  /*10100*/  FMUL.FTZ R30, R30, c[0x0][0x2ec] ;  /* 0x0000bb001e1e7a20 */ /* 0x000fe20000410000 */
[----:B--2---:R-:W-:Y:S01]  /*10110*/  HMMA.16816.F32.BF16 R124, R16, R6, R124 ;  /* 0x00000006107c723c */ /* 0x004fe2000004187c */
[----:B------:R-:W-:-:S03]  /*10120*/  FMUL.FTZ R31, R31, c[0x0][0x2ec] ;  /* 0x0000bb001f1f7a20 */ /* 0x000fc60000410000 */
[----:B------:R-:W2:Y:S03]  /*10130*/  MUFU.TANH R120, R111 ;  /* 0x0000006f00787308 */ /* 0x000ea60000002400 */
[----:B------:R-:W-:Y:S01]  /*10140*/  IMAD R6, R166, 0x40, R33 ;  /* 0x00000040a6067824 */ /* 0x000fe200078e0221 */
[----:B------:R-:W-:Y:S04]  /*10150*/  HMMA.16816.F32.BF16 R24, R16, R4, R24 ;  /* 0x000000041018723c */ /* 0x000fe80000041818 */
[----:B------:R-:W2:Y:S01]  /*10160*/  MUFU.TANH R23, R23 ;  /* 0x0000001700177308 */ /* 0x000ea20000002400 */
[C---:B------:R-:W-:Y:S02]  /*10170*/  IADD3 R7, R6.reuse, 0x1, RZ ;  /* 0x0000000106077810 */ /* 0x040fe40007ffe0ff */
[-C--:B------:R-:W-:Y:S01]  /*10180*/  ISETP.GE.AND P2, PT, R6, R2.reuse, PT ;  /* 0x000000020600720c */ /* 0x080fe20003f46270 */
[----:B------:R-:W-:Y:S01]  /*10190*/  FMUL.FTZ R5, R34, c[0x0][0x2ec] ;  /* 0x0000bb0022057a20 */ /* 0x000fe20000410000 */
[----:B------:R-:W-:Y:S01]  /*101a0*/  IADD3 R4, R6, 0x8, RZ ;  /* 0x0000000806047810 */ /* 0x000fe20007ffe0ff */
[----:B------:R-:W-:Y:S01]  /*101b0*/  FMUL.FTZ R16, R28, c[0x0][0x2ec] ;  /* 0x0000bb001c107a20 */ /* 0x000fe20000410000 */
[CC--:B------:R-:W-:Y:S01]  /*101c0*/  ISETP.GE.AND P1, PT, R7.reuse, R2.reuse, PT ;  /* 0x000000020700720c */ /* 0x0c0fe20003f26270 */
[----:B------:R-:W-:Y:S01]  /*101d0*/  MUFU.TANH R22, R22 ;  /* 0x0000001600167308 */ /* 0x000fe20000002400 */
[-C--:B------:R-:W-:Y:S01]  /*101e0*/  ISETP.GE.AND P4, PT, R7, R103.reuse, PT ;  /* 0x000000670700720c */ /* 0x080fe20003f86270 */
[----:B------:R-:W-:Y:S01]  /*101f0*/  FMUL.FTZ R17, R35, c[0x0][0x2ec] ;  /* 0x0000bb0023117a20 */ /* 0x000fe20000410000 */
[----:B------:R-:W-:Y:S01]  /*10200*/  ISETP.GE.AND P5, PT, R6, R103, PT ;  /* 0x000000670600720c */ /* 0x000fe20003fa6270 */
[----:B-1----:R-:W-:Y:S01]  /*10210*/  HMMA.16816.F32.BF16 R124, R112, R10, R124 ;  /* 0x0000000a707c723c */ /* 0x002fe2000004187c */
[----:B------:R-:W-:-:S03]  /*10220*/  ISETP.GE.AND P0, PT, R4, R2, PT ;  /* 0x000000020400720c */ /* 0x000fc60003f06270 */
[----:B------:R-:W1:Y:S01]  /*10230*/  MUFU.TANH R104, R104 ;  /* 0x0000006800687308 */ /* 0x000e620000002400 */
[----:B------:R-:W-:Y:S02]  /*10240*/  ISETP.GE.AND P6, PT, R4, R103, PT ;  /* 0x000000670400720c */ /* 0x000fe40003fc6270 */
[----:B---3--:R-:W-:Y:S01]  /*10250*/  FSEL R7, R102, -INF , !P2 ;  /* 0xff80000066077808 */ /* 0x008fe20005000000 */
[----:B------:R-:W-:Y:S01]  /*10260*/  HMMA.16816.F32.BF16 R24, R112, R8, R24 ;  /* 0x000000087018723c */ /* 0x000fe20000041818 */
[----:B------:R-:W-:-:S03]  /*10270*/  IADD3 R10, R6, 0x10, RZ ;  /* 0x00000010060a7810 */ /* 0x000fc60007ffe0ff */
[----:B------:R-:W3:Y:S01]  /*10280*/  MUFU.TANH R118, R107 ;  /* 0x0000006b00767308 */ /* 0x000ee20000002400 */
[----:B----4-:R-:W-:Y:S02]  /*10290*/  FSEL R11, R0, -INF , !P1 ;  /* 0xff800000000b7808 */ /* 0x010fe40004800000 */
[----:B------:R-:W-:Y:S01]  /*102a0*/  FSEL R4, R116, -INF , !P5 ;  /* 0xff80000074047808 */ /* 0x000fe20006800000 */
[----:B------:R-:W-:Y:S01]  /*102b0*/  FMUL.FTZ R9, R29, c[0x0][0x2ec] ;  /* 0x0000bb001d097a20 */ /* 0x000fe20000410000 */
[----:B------:R-:W-:Y:S02]  /*102c0*/  IADD3 R8, R6, 0x9, RZ ;  /* 0x0000000906087810 */ /* 0x000fe40007ffe0ff */
[----:B------:R-:W-:Y:S01]  /*102d0*/  FSEL R0, R101, -INF , !P4 ;  /* 0xff80000065007808 */ /* 0x000fe20006000000 */
[----:B------:R-:W4:Y:S01]  /*102e0*/  MUFU.TANH R5, R5 ;  /* 0x0000000500057308 */ /* 0x000f220000002400 */
[C---:B------:R-:W-:Y:S02]  /*102f0*/  ISETP.GE.AND P2, PT, R8.reuse, R2, PT ;  /* 0x000000020800720c */ /* 0x040fe40003f46270 */
[----:B------:R-:W-:-:S02]  /*10300*/  ISETP.GE.AND P5, PT, R8, R103, PT ;  /* 0x000000670800720c */ /* 0x000fc40003fa6270 */
[-C--:B------:R-:W-:Y:S01]  /*10310*/  ISETP.GE.AND P1, PT, R10, R2.reuse, PT ;  /* 0x000000020a00720c */ /* 0x080fe20003f26270 */
[----:B------:R-:W-:Y:S01]  /*10320*/  FMUL.FTZ R109, R124, c[0x0][0x2ec] ;  /* 0x0000bb007c6d7a20 */ /* 0x000fe20000410000 */
[-C--:B------:R-:W-:Y:S01]  /*10330*/  ISETP.GE.AND P4, PT, R10, R103.reuse, PT ;  /* 0x000000670a00720c */ /* 0x080fe20003f86270 */
[----:B------:R-:W1:Y:S01]  /*10340*/  MUFU.TANH R117, R32 ;  /* 0x0000002000757308 */ /* 0x000e620000002400 */
[----:B------:R-:W-:Y:S01]  /*10350*/  IADD3 R8, R6, 0x11, RZ ;  /* 0x0000001106087810 */ /* 0x000fe20007ffe0ff */
[----:B------:R-:W-:Y:S01]  /*10360*/  FMUL.FTZ R34, R126, c[0x0][0x2ec] ;  /* 0x0000bb007e227a20 */ /* 0x000fe20000410000 */
[----:B------:R-:W-:Y:S01]  /*10370*/  IADD3 R18, R6, 0x19, RZ ;  /* 0x0000001906127810 */ /* 0x000fe20007ffe0ff */
[----:B------:R-:W-:Y:S01]  /*10380*/  FMUL.FTZ R33, R127, c[0x0][0x2ec] ;  /* 0x0000bb007f217a20 */ /* 0x000fe20000410000 */
[----:B------:R-:W-:Y:S01]  /*10390*/  FSEL R19, R12, -INF , !P0 ;  /* 0xff8000000c137808 */ /* 0x000fe20004000000 */
[----:B------:R-:W-:Y:S01]  /*103a0*/  FMUL.FTZ R24, R24, c[0x0][0x2ec] ;  /* 0x0000bb0018187a20 */ /* 0x000fe20000410000 */
[----:B------:R-:W-:Y:S01]  /*103b0*/  FSEL R10, R20, -INF , !P6 ;  /* 0xff800000140a7808 */ /* 0x000fe20007000000 */
[----:B------:R-:W1:Y:S01]  /*103c0*/  MUFU.TANH R16, R16 ;  /* 0x0000001000107308 */ /* 0x000e620000002400 */
[----:B------:R-:W-:Y:S01]  /*103d0*/  FSEL R115, R15, -INF , !P1 ;  /* 0xff8000000f737808 */ /* 0x000fe20004800000 */
[----:B------:R-:W-:Y:S01]  /*103e0*/  FMUL.FTZ R25, R25, c[0x0][0x2ec] ;  /* 0x0000bb0019197a20 */ /* 0x000fe20000410000 */
[----:B------:R-:W-:Y:S01]  /*103f0*/  FSEL R110, R110, -INF , !P4 ;  /* 0xff8000006e6e7808 */ /* 0x000fe20006000000 */
[----:B------:R-:W-:Y:S01]  /*10400*/  FMUL.FTZ R26, R26, c[0x0][0x2ec] ;  /* 0x0000bb001a1a7a20 */ /* 0x000fe20000410000 */
[CC--:B------:R-:W-:Y:S01]  /*10410*/  ISETP.GE.AND P0, PT, R8.reuse, R2.reuse, PT ;  /* 0x000000020800720c */ /* 0x0c0fe20003f06270 */
[----:B------:R-:W-:Y:S01]  /*10420*/  FMUL.FTZ R27, R27, c[0x0][0x2ec] ;  /* 0x0000bb001b1b7a20 */ /* 0x000fe20000410000 */
[----:B------:R-:W-:Y:S01]  /*10430*/  ISETP.GE.AND P6, PT, R8, R103, PT ;  /* 0x000000670800720c */ /* 0x000fe20003fc6270 */
[----:B------:R-:W1:Y:S01]  /*10440*/  MUFU.TANH R114, R30 ;  /* 0x0000001e00727308 */ /* 0x000e620000002400 */
[----:B------:R-:W-:-:S02]  /*10450*/  ISETP.GE.AND P1, PT, R18, R2, PT ;  /* 0x000000021200720c */ /* 0x000fc40003f26270 */
[----:B------:R-:W-:Y:S02]  /*10460*/  ISETP.GE.AND P4, PT, R18, R103, PT ;  /* 0x000000671200720c */ /* 0x000fe40003f86270 */
[C---:B------:R-:W-:Y:S02]  /*10470*/  IADD3 R20, R6.reuse, 0x18, RZ ;  /* 0x0000001806147810 */ /* 0x040fe40007ffe0ff */
[----:B------:R-:W-:Y:S01]  /*10480*/  IADD3 R18, R6, 0x20, RZ ;  /* 0x0000002006127810 */ /* 0x000fe20007ffe0ff */
[----:B------:R-:W1:Y:S01]  /*10490*/  MUFU.TANH R9, R9 ;  /* 0x0000000900097308 */ /* 0x000e620000002400 */
[----:B------:R-:W-:Y:S02]  /*104a0*/  FSEL R13, R13, -INF , !P2 ;  /* 0xff8000000d0d7808 */ /* 0x000fe40005000000 */
[----:B------:R-:W-:Y:S02]  /*104b0*/  FSEL R8, R21, -INF , !P5 ;  /* 0xff80000015087808 */ /* 0x000fe40006800000 */
[----:B-----5:R-:W-:Y:S01]  /*104c0*/  FSEL R101, R14, -INF , !P0 ;  /* 0xff8000000e657808 */ /* 0x020fe20004000000 */
[----:B------:R-:W-:Y:S01]  /*104d0*/  FMUL.FTZ R14, R125, c[0x0][0x2ec] ;  /* 0x0000bb007d0e7a20 */ /* 0x000fe20000410000 */
[----:B--2---:R-:W-:Y:S01]  /*104e0*/  FSEL R120, R120, -INF , !P6 ;  /* 0xff80000078787808 */ /* 0x004fe20007000000 */
[----:B------:R-:W2:Y:S01]  /*104f0*/  MUFU.TANH R109, R109 ;  /* 0x0000006d006d7308 */ /* 0x000ea20000002400 */
[----:B------:R-:W-:-:S02]  /*10500*/  ISETP.GE.AND P2, PT, R20, R2, PT ;  /* 0x000000021400720c */ /* 0x000fc40003f46270 */
[-C--:B------:R-:W-:Y:S02]  /*10510*/  ISETP.GE.AND P5, PT, R20, R103.reuse, PT ;  /* 0x000000671400720c */ /* 0x080fe40003fa6270 */
[C---:B------:R-:W-:Y:S02]  /*10520*/  ISETP.GE.AND P0, PT, R18.reuse, R2, PT ;  /* 0x000000021200720c */ /* 0x040fe40003f06270 */
[----:B------:R-:W-:Y:S01]  /*10530*/  ISETP.GE.AND P6, PT, R18, R103, PT ;  /* 0x000000671200720c */ /* 0x000fe20003fc6270 */
[----:B------:R-:W5:Y:S01]  /*10540*/  MUFU.TANH R119, R119 ;  /* 0x0000007700777308 */ /* 0x000f620000002400 */
[C---:B------:R-:W-:Y:S02]  /*10550*/  IADD3 R15, R6.reuse, 0x21, RZ ;  /* 0x00000021060f7810 */ /* 0x040fe40007ffe0ff */
[----:B------:R-:W-:Y:S02]  /*10560*/  IADD3 R18, R6, 0x28, RZ ;  /* 0x0000002806127810 */ /* 0x000fe40007ffe0ff */
[----:B------:R-:W-:-:S02]  /*10570*/  FSEL R105, R23, -INF , !P2 ;  /* 0xff80000017697808 */ /* 0x000fc40005000000 */
[----:B-1----:R-:W-:Y:S01]  /*10580*/  FSEL R112, R104, -INF , !P5 ;  /* 0xff80000068707808 */ /* 0x002fe20006800000 */
[----:B------:R-:W1:Y:S01]  /*10590*/  MUFU.TANH R17, R17 ;  /* 0x0000001100117308 */ /* 0x000e620000002400 */
[----:B------:R-:W-:Y:S02]  /*105a0*/  FSEL R113, R22, -INF , !P1 ;  /* 0xff80000016717808 */ /* 0x000fe40004800000 */
[----:B---3--:R-:W-:Y:S02]  /*105b0*/  FSEL R118, R118, -INF , !P4 ;  /* 0xff80000076767808 */ /* 0x008fe40006000000 */
[CC--:B------:R-:W-:Y:S02]  /*105c0*/  ISETP.GE.AND P2, PT, R15.reuse, R2.reuse, PT ;  /* 0x000000020f00720c */ /* 0x0c0fe40003f46270 */
[----:B------:R-:W-:Y:S01]  /*105d0*/  ISETP.GE.AND P5, PT, R15, R103, PT ;  /* 0x000000670f00720c */ /* 0x000fe20003fa6270 */
[----:B------:R-:W3:Y:S01]  /*105e0*/  MUFU.TANH R12, R31 ;  /* 0x0000001f000c7308 */ /* 0x000ee20000002400 */
[----:B------:R-:W-:-:S02]  /*105f0*/  ISETP.GE.AND P1, PT, R18, R2, PT ;  /* 0x000000021200720c */ /* 0x000fc40003f26270 */
[----:B------:R-:W-:Y:S02]  /*10600*/  ISETP.GE.AND P4, PT, R18, R103, PT ;  /* 0x000000671200720c */ /* 0x000fe40003f86270 */
[----:B----4-:R-:W-:Y:S02]  /*10610*/  FSEL R116, R5, -INF , !P6 ;  /* 0xff80000005747808 */ /* 0x010fe40007000000 */
[C---:B------:R-:W-:Y:S01]  /*10620*/  IADD3 R15, R6.reuse, 0x29, RZ ;  /* 0x00000029060f7810 */ /* 0x040fe20007ffe0ff */
[----:B------:R-:W4:Y:S01]  /*10630*/  MUFU.TANH R111, R24 ;  /* 0x00000018006f7308 */ /* 0x000f220000002400 */
[----:B------:R-:W-:Y:S02]  /*10640*/  IADD3 R5, R6, 0x31, RZ ;  /* 0x0000003106057810 */ /* 0x000fe40007ffe0ff */
[----:B------:R-:W-:Y:S02]  /*10650*/  FSEL R117, R117, -INF , !P0 ;  /* 0xff80000075757808 */ /* 0x000fe40004000000 */
[----:B------:R-:W-:-:S02]  /*10660*/  FSEL R23, R16, -INF , !P1 ;  /* 0xff80000010177808 */ /* 0x000fc40004800000 */
[----:B------:R-:W-:Y:S01]  /*10670*/  FSEL R114, R114, -INF , !P4 ;  /* 0xff80000072727808 */ /* 0x000fe20006000000 */
[----:B------:R-:W1:Y:S01]  /*10680*/  MUFU.TANH R107, R25 ;  /* 0x00000019006b7308 */ /* 0x000e620000002400 */
[-C--:B------:R-:W-:Y:S02]  /*10690*/  ISETP.GE.AND P0, PT, R15, R2.reuse, PT ;  /* 0x000000020f00720c */ /* 0x080fe40003f06270 */
[C---:B------:R-:W-:Y:S02]  /*106a0*/  ISETP.GE.AND P1, PT, R5.reuse, R2, PT ;  /* 0x000000020500720c */ /* 0x040fe40003f26270 */
[----:B------:R-:W-:Y:S02]  /*106b0*/  ISETP.GE.AND P4, PT, R5, R103, PT ;  /* 0x000000670500720c */ /* 0x000fe40003f86270 */
[----:B------:R-:W-:Y:S01]  /*106c0*/  IADD3 R5, R6, 0x38, RZ ;  /* 0x0000003806057810 */ /* 0x000fe20007ffe0ff */
[----:B------:R-:W1:Y:S01]  /*106d0*/  MUFU.TANH R14, R14 ;  /* 0x0000000e000e7308 */ /* 0x000e620000002400 */
[----:B------:R-:W-:-:S02]  /*106e0*/  FSEL R21, R9, -INF , !P0 ;  /* 0xff80000009157808 */ /* 0x000fc40004000000 */
[----:B------:R-:W-:Y:S02]  /*106f0*/  ISETP.GE.AND P0, PT, R5, R2, PT ;  /* 0x000000020500720c */ /* 0x000fe40003f06270 */
[----:B------:R-:W-:Y:S02]  /*10700*/  ISETP.GE.AND P6, PT, R15, R103, PT ;  /* 0x000000670f00720c */ /* 0x000fe40003fc6270 */
[----:B--2---:R-:W-:Y:S01]  /*10710*/  FSEL R109, R109, -INF , !P0 ;  /* 0xff8000006d6d7808 */ /* 0x004fe20004000000 */
[----:B------:R-:W2:Y:S01]  /*10720*/  MUFU.TANH R104, R26 ;  /* 0x0000001a00687308 */ /* 0x000ea20000002400 */
[----:B------:R-:W-:Y:S02]  /*10730*/  ISETP.GT.AND P0, PT, R166, R155, PT ;  /* 0x0000009ba600720c */ /* 0x000fe40003f04270 */
[----:B------:R-:W-:Y:S02]  /*10740*/  IADD3 R15, R6, 0x30, RZ ;  /* 0x00000030060f7810 */ /* 0x000fe40007ffe0ff */
[----:B-----5:R-:W-:-:S02]  /*10750*/  FSEL R119, R119, -INF , !P2 ;  /* 0xff80000077777808 */ /* 0x020fc40005000000 */
[----:B------:R-:W-:Y:S01]  /*10760*/  ISETP.GE.AND P2, PT, R15, R2, PT ;  /* 0x000000020f00720c */ /* 0x000fe20003f46270 */
[----:B------:R-:W5:Y:S01]  /*10770*/  MUFU.TANH R102, R27 ;  /* 0x0000001b00667308 */ /* 0x000f620000002400 */
[----:B------:R-:W-:Y:S02]  /*10780*/  IADD3 R6, R6, 0x39, RZ ;  /* 0x0000003906067810 */ /* 0x000fe40007ffe0ff */
[----:B-1----:R-:W-:Y:S02]  /*10790*/  FSEL R22, R17, -INF , !P5 ;  /* 0xff80000011167808 */ /* 0x002fe40006800000 */
[----:B---3--:R-:W-:Y:S02]  /*107a0*/  FSEL R20, R12, -INF , !P6 ;  /* 0xff8000000c147808 */ /* 0x008fe40007000000 */
[----:B----4-:R-:W-:Y:S01]  /*107b0*/  FSEL R111, R111, -INF , !P2 ;  /* 0xff8000006f6f7808 */ /* 0x010fe20005000000 */
[----:B------:R-:W1:Y:S01]  /*107c0*/  MUFU.TANH R34, R34 ;  /* 0x0000002200227308 */ /* 0x000e620000002400 */
[----:B------:R-:W-:Y:S01]  /*107d0*/  FSEL R107, R107, -INF , !P1 ;  /* 0xff8000006b6b7808 */ /* 0x000fe20004800000 */
[----:B------:R-:W-:Y:S01]  /*107e0*/  BAR.SYNC.DEFER_BLOCKING 0x0 ;  /* 0x0000000000007b1d */ /* 0x000fe20000010000 */
[----:B------:R-:W-:-:S02]  /*107f0*/  ISETP.GE.AND P5, PT, R15, R103, PT ;  /* 0x000000670f00720c */ /* 0x000fc40003fa6270 */
[C---:B------:R-:W-:Y:S02]  /*10800*/  ISETP.GE.AND P6, PT, R6.reuse, R2, PT ;  /* 0x000000020600720c */ /* 0x040fe40003fc6270 */
[-C--:B------:R-:W-:Y:S01]  /*10810*/  ISETP.GE.AND P2, PT, R5, R103.reuse, PT ;  /* 0x000000670500720c */ /* 0x080fe20003f46270 */
[----:B------:R-:W3:Y:S01]  /*10820*/  MUFU.TANH R33, R33 ;  /* 0x0000002100217308 */ /* 0x000ee20000002400 */
[----:B------:R-:W-:Y:S02]  /*10830*/  ISETP.GE.AND P1, PT, R6, R103, PT ;  /* 0x000000670600720c */ /* 0x000fe40003f26270 */
[----:B------:R-:W-:Y:S02]  /*10840*/  FSEL R103, R14, -INF , !P6 ;  /* 0xff8000000e677808 */ /* 0x000fe40007000000 */
[----:B--2---:R-:W-:Y:S02]  /*10850*/  FSEL R104, R104, -INF , !P5 ;  /* 0xff80000068687808 */ /* 0x004fe40006800000 */
[----:B-----5:R-:W-:-:S02]  /*10860*/  FSEL R102, R102, -INF , !P4 ;  /* 0xff80000066667808 */ /* 0x020fc40006000000 */
        /* <DEDUP_REMOVED lines=61> */
[----:B------:R-:W-:Y:S05]  /*10c40*/  BRA `(.L_x_7835) ;  /* 0x0000003000007947 */ /* 0x000fea0003800000 */
.L_x_7834:
[----:B------:R-:W-:-:S05]  /*10c50*/  IMAD.MOV.U32 R14, RZ, RZ, c[0x0][0x198] ;  /* 0x00006600ff0e7624 */ /* 0x000fca00078e00ff */
[----:B------:R-:W-:-:S04]  /*10c60*/  LEA R14, -R14, RZ, 0x6 ;  /* 0x000000ff0e0e7211 */ /* 0x000fc800078e31ff */
[----:B------:R-:W-:Y:S02]  /*10c70*/  SHF.R.S32.HI R2, RZ, 0x1f, R14 ;  /* 0x0000001fff027819 */ /* 0x000fe4000001140e */
.L_x_7835:
        /* <DEDUP_REMOVED lines=24> */
.L_x_7833:
        /* <DEDUP_REMOVED lines=32> */
[----:B------:R-:W2:Y:S04]  /*11000*/  SHFL.BFLY PT, R5, R6, 0x2, 0x1f ;  /* 0x0c401f0006057f89 */ /* 0x000ea800000e0000 */
[----:B------:R-:W3:Y:S01]  /*11010*/  SHFL.BFLY PT, R2, R9, 0x2, 0x1f ;  /* 0x0c401f0009027f89 */ /* 0x000ee200000e0000 */
[----:B--2---:R-:W-:Y:S02]  /*11020*/  FMNMX.FTZ R5, R6, R5, !PT ;  /* 0x0000000506057209 */ /* 0x004fe40007810000 */
[----:B---3--:R-:W-:-:S03]  /*11030*/  FMNMX.FTZ R2, R9, R2, !PT ;  /* 0x0000000209027209 */ /* 0x008fc60007810000 */
[----:B------:R-:W2:Y:S04]  /*11040*/  SHFL.BFLY PT, R30, R5, 0x1, 0x1f ;  /* 0x0c201f00051e7f89 */ /* 0x000ea800000e0000 */
[----:B------:R-:W3:Y:S01]  /*11050*/  SHFL.BFLY PT, R29, R2, 0x1, 0x1f ;  /* 0x0c201f00021d7f89 */ /* 0x000ee200000e0000 */
[----:B--2---:R-:W-:-:S04]  /*11060*/  FMNMX.FTZ R30, R5, R30, !PT ;  /* 0x0000001e051e7209 */ /* 0x004fc80007810000 */
[C---:B------:R-:W-:Y:S01]  /*11070*/  FSETP.NEU.FTZ.AND P2, PT, R30.reuse, -INF , PT ;  /* 0xff8000001e00780b */ /* 0x040fe20003f5d000 */
[----:B------:R-:W-:Y:S01]  /*11080*/  FMUL.FTZ R106, R30, c[0x0][0x23c] ;  /* 0x00008f001e6a7a20 */ /* 0x000fe20000410000 */
[----:B---3--:R-:W-:Y:S02]  /*11090*/  FMNMX.FTZ R29, R2, R29, !PT ;  /* 0x0000001d021d7209 */ /* 0x008fe40007810000 */
[----:B------:R-:W-:Y:S02]  /*110a0*/  FSEL R5, R30, RZ, P2 ;  /* 0x000000ff1e057208 */ /* 0x000fe40001000000 */
[----:B------:R-:W-:Y:S01]  /*110b0*/  FSEL R106, R106, RZ, P2 ;  /* 0x000000ff6a6a7208 */ /* 0x000fe20001000000 */
[C---:B------:R-:W-:Y:S01]  /*110c0*/  FMUL.FTZ R35, R29.reuse, c[0x0][0x23c] ;  /* 0x00008f001d237a20 */ /* 0x040fe20000410000 */
[----:B------:R-:W-:-:S03]  /*110d0*/  FSETP.NEU.FTZ.AND P1, PT, R29, -INF , PT ;  /* 0xff8000001d00780b */ /* 0x000fc60003f3d000 */
[--C-:B-1----:R-:W-:Y:S01]  /*110e0*/  FFMA.FTZ R25, R13, c[0x0][0x23c], -R106.reuse ;  /* 0x00008f000d197a23 */ /* 0x102fe2000001086a */
[----:B------:R-:W-:Y:S01]  /*110f0*/  FSEL R35, R35, RZ, P1 ;  /* 0x000000ff23237208 */ /* 0x000fe20000800000 */
[----:B------:R-:W1:Y:S01]  /*11100*/  LDSM.16.MT88.4 R12, [R148+0x8000] ;  /* 0x00800000940c783b */ /* 0x000e620000004200 */
[----:B------:R-:W-:Y:S01]  /*11110*/  FSEL R6, R29, RZ, P1 ;  /* 0x000000ff1d067208 */ /* 0x000fe20000800000 */
[----:B------:R-:W-:Y:S02]  /*11120*/  FFMA.FTZ R27, R11, c[0x0][0x23c], -R106 ;  /* 0x00008f000b1b7a23 */ /* 0x000fe4000001086a */
[--C-:B------:R-:W-:Y:S01]  /*11130*/  FFMA.FTZ R24, R4, c[0x0][0x23c], -R35.reuse ;  /* 0x00008f0004187a23 */ /* 0x100fe20000010823 */
[----:B------:R-:W-:Y:S01]  /*11140*/  MUFU.EX2 R25, R25 ;  /* 0x0000001900197308 */ /* 0x000fe20000000800 */
[--C-:B------:R-:W-:Y:S02]  /*11150*/  FFMA.FTZ R2, R0, c[0x0][0x23c], -R35.reuse ;  /* 0x00008f0000027a23 */ /* 0x100fe40000010823 */
[----:B------:R-:W-:-:S02]  /*11160*/  FFMA.FTZ R0, R10, c[0x0][0x23c], -R35 ;  /* 0x00008f000a007a23 */ /* 0x000fc40000010823 */
[----:B------:R-:W-:Y:S02]  /*11170*/  FADD.FTZ R4, R100, -R5 ;  /* 0x8000000564047221 */ /* 0x000fe40000010000 */
[----:B------:R-:W-:Y:S01]  /*11180*/  FFMA.FTZ R31, R8, c[0x0][0x23c], -R35 ;  /* 0x00008f00081f7a23 */ /* 0x000fe20000010823 */
[----:B------:R-:W-:Y:S01]  /*11190*/  MUFU.EX2 R27, R27 ;  /* 0x0000001b001b7308 */ /* 0x000fe20000000800 */
[----:B------:R-:W-:Y:S01]  /*111a0*/  FADD.FTZ R6, R3, -R6 ;  /* 0x8000000603067221 */ /* 0x000fe20000010000 */
[----:B------:R-:W2:Y:S01]  /*111b0*/  LDSM.16.MT88.4 R8, [R146+0x8000] ;  /* 0x008000009208783b */ /* 0x000ea20000004200 */
[--C-:B------:R-:W-:Y:S02]  /*111c0*/  FFMA.FTZ R28, R7, c[0x0][0x23c], -R106.reuse ;  /* 0x00008f00071c7a23 */ /* 0x100fe4000001086a */
[--C-:B------:R-:W-:Y:S02]  /*111d0*/  FFMA.FTZ R26, R19, c[0x0][0x23c], -R106.reuse ;  /* 0x00008f00131a7a23 */ /* 0x100fe4000001086a */
[----:B------:R-:W-:Y:S01]  /*111e0*/  FMUL.FTZ R32, R4, c[0x0][0x23c] ;  /* 0x00008f0004207a20 */ /* 0x000fe20000410000 */
[----:B------:R-:W-:Y:S01]  /*111f0*/  MUFU.EX2 R24, R24 ;  /* 0x0000001800187308 */ /* 0x000fe20000000800 */
[----:B------:R-:W-:Y:S01]  /*11200*/  FMUL.FTZ R3, R6, c[0x0][0x23c] ;  /* 0x00008f0006037a20 */ /* 0x000fe20000410000 */
[----:B------:R-:W3:Y:S01]  /*11210*/  LDSM.16.MT88.4 R16, [R145+0x8000] ;  /* 0x008000009110783b */ /* 0x000ee20000004200 */
[----:B------:R-:W-:-:S02]  /*11220*/  FFMA.FTZ R100, R115, c[0x0][0x23c], -R106 ;  /* 0x00008f0073647a23 */ /* 0x000fc4000001086a */
[--C-:B------:R-:W-:Y:S02]  /*11230*/  FFMA.FTZ R108, R113, c[0x0][0x23c], -R106.reuse ;  /* 0x00008f00716c7a23 */ /* 0x100fe4000001086a */
[--C-:B------:R-:W-:Y:S01]  /*11240*/  FFMA.FTZ R101, R101, c[0x0][0x23c], -R106.reuse ;  /* 0x00008f0065657a23 */ /* 0x100fe2000001086a */
[----:B------:R-:W4:Y:S01]  /*11250*/  MUFU.EX2 R28, R28 ;  /* 0x0000001c001c7308 */ /* 0x000f220000000800 */
[----:B------:R-:W-:Y:S02]  /*11260*/  FFMA.FTZ R105, R105, c[0x0][0x23c], -R106 ;  /* 0x00008f0069697a23 */ /* 0x000fe4000001086a */
[--C-:B------:R-:W-:Y:S02]  /*11270*/  FFMA.FTZ R110, R110, c[0x0][0x23c], -R35.reuse ;  /* 0x00008f006e6e7a23 */ /* 0x100fe40000010823 */
[--C-:B------:R-:W-:Y:S02]  /*11280*/  FFMA.FTZ R113, R120, c[0x0][0x23c], -R35.reuse ;  /* 0x00008f0078717a23 */ /* 0x100fe40000010823 */
[--C-:B------:R-:W-:Y:S01]  /*11290*/  FFMA.FTZ R112, R112, c[0x0][0x23c], -R35.reuse ;  /* 0x00008f0070707a23 */ /* 0x100fe20000010823 */
[----:B------:R-:W5:Y:S01]  /*112a0*/  MUFU.EX2 R26, R26 ;  /* 0x0000001a001a7308 */ /* 0x000f620000000800 */
[----:B------:R-:W-:-:S02]  /*112b0*/  FFMA.FTZ R115, R118, c[0x0][0x23c], -R35 ;  /* 0x00008f0076737a23 */ /* 0x000fc40000010823 */
[--C-:B------:R-:W-:Y:S02]  /*112c0*/  FFMA.FTZ R118, R119, c[0x0][0x23c], -R106.reuse ;  /* 0x00008f0077767a23 */ /* 0x100fe4000001086a */
[--C-:B------:R-:W-:Y:S02]  /*112d0*/  FFMA.FTZ R117, R117, c[0x0][0x23c], -R106.reuse ;  /* 0x00008f0075757a23 */ /* 0x100fe4000001086a */
[--C-:B------:R-:W-:Y:S01]  /*112e0*/  FFMA.FTZ R119, R23, c[0x0][0x23c], -R106.reuse ;  /* 0x00008f0017777a23 */ /* 0x100fe2000001086a */
[----:B------:R-:W1:Y:S01]  /*112f0*/  MUFU.EX2 R2, R2 ;  /* 0x0000000200027308 */ /* 0x000e620000000800 */
[----:B----4-:R-:W-:Y:S01]  /*11300*/  F2FP.BF16.PACK_AB R4, R27, R28 ;  /* 0x0000001c1b04723e */ /* 0x010fe200000010ff */
[----:B------:R-:W-:Y:S02]  /*11310*/  FFMA.FTZ R120, R21, c[0x0][0x23c], -R106 ;  /* 0x00008f0015787a23 */ /* 0x000fe4000001086a */
[--C-:B------:R-:W-:Y:S02]  /*11320*/  FFMA.FTZ R116, R116, c[0x0][0x23c], -R35.reuse ;  /* 0x00008f0074747a23 */ /* 0x100fe40000010823 */
[----:B------:R-:W-:-:S02]  /*11330*/  FFMA.FTZ R121, R22, c[0x0][0x23c], -R35 ;  /* 0x00008f0016797a23 */ /* 0x000fc40000010823 */
[----:B------:R-:W-:Y:S01]  /*11340*/  MUFU.EX2 R0, R0 ;  /* 0x0000000000007308 */ /* 0x000fe20000000800 */
[----:B-----5:R-:W-:Y:S01]  /*11350*/  F2FP.BF16.PACK_AB R6, R25, R26 ;  /* 0x0000001a1906723e */ /* 0x020fe200000010ff */
[--C-:B------:R-:W-:Y:S02]  /*11360*/  FFMA.FTZ R114, R114, c[0x0][0x23c], -R35.reuse ;  /* 0x00008f0072727a23 */ /* 0x100fe40000010823 */
[----:B------:R-:W-:Y:S02]  /*11370*/  FFMA.FTZ R123, R20, c[0x0][0x23c], -R35 ;  /* 0x00008f00147b7a23 */ /* 0x000fe40000010823 */
[----:B------:R-:W-:Y:S01]  /*11380*/  LDSM.16.MT88.4 R20, [R145+0x9000] ;  /* 0x009000009114783b */ /* 0x000fe20000004200 */
[--C-:B------:R-:W-:Y:S01]  /*11390*/  FFMA.FTZ R122, R107, c[0x0][0x23c], -R106.reuse ;  /* 0x00008f006b7a7a23 */ /* 0x100fe2000001086a */
[----:B------:R-:W4:Y:S01]  /*113a0*/  MUFU.EX2 R31, R31 ;  /* 0x0000001f001f7308 */ /* 0x000f220000000800 */
[----:B-1----:R-:W-:Y:S01]  /*113b0*/  F2FP.BF16.PACK_AB R5, R2, R24 ;  /* 0x000000180205723e */ /* 0x002fe200000010ff */
[----:B------:R-:W-:-:S02]  /*113c0*/  FFMA.FTZ R111, R111, c[0x0][0x23c], -R106 ;  /* 0x00008f006f6f7a23 */ /* 0x000fc4000001086a */
[--C-:B------:R-:W-:Y:S02]  /*113d0*/  FFMA.FTZ R107, R109, c[0x0][0x23c], -R106.reuse ;  /* 0x00008f006d6b7a23 */ /* 0x100fe4000001086a */
[----:B------:R-:W-:Y:S02]  /*113e0*/  FFMA.FTZ R106, R103, c[0x0][0x23c], -R106 ;  /* 0x00008f00676a7a23 */ /* 0x000fe4000001086a */
[----:B------:R-:W1:Y:S01]  /*113f0*/  MUFU.EX2 R32, R32 ;  /* 0x0000002000207308 */ /* 0x000e620000000800 */
[--C-:B------:R-:W-:Y:S02]  /*11400*/  FFMA.FTZ R103, R104, c[0x0][0x23c], -R35.reuse ;  /* 0x00008f0068677a23 */ /* 0x100fe40000010823 */
[--C-:B------:R-:W-:Y:S02]  /*11410*/  FFMA.FTZ R102, R102, c[0x0][0x23c], -R35.reuse ;  /* 0x00008f0066667a23 */ /* 0x100fe40000010823 */
[--C-:B------:R-:W-:Y:S02]  /*11420*/  FFMA.FTZ R34, R34, c[0x0][0x23c], -R35.reuse ;  /* 0x00008f0022227a23 */ /* 0x100fe40000010823 */
[----:B------:R-:W-:Y:S01]  /*11430*/  FFMA.FTZ R33, R33, c[0x0][0x23c], -R35 ;  /* 0x00008f0021217a23 */ /* 0x000fe20000010823 */
[----:B------:R-:W5:Y:S01]  /*11440*/  MUFU.EX2 R3, R3 ;  /* 0x0000000300037308 */ /* 0x000f620000000800 */
[----:B----4-:R-:W-:Y:S01]  /*11450*/  F2FP.BF16.PACK_AB R7, R31, R0 ;  /* 0x000000001f07723e */ /* 0x010fe200000010ff */
[----:B-1----:R-:W-:-:S06]  /*11460*/  FMUL.FTZ R96, R96, R32 ;  /* 0x0000002060607220 */ /* 0x002fcc0000410000 */
[----:B------:R-:W-:Y:S01]  /*11470*/  MUFU.EX2 R100, R100 ;  /* 0x0000006400647308 */ /* 0x000fe20000000800 */
[-C--:B------:R-:W-:Y:S02]  /*11480*/  FMUL.FTZ R97, R97, R32.reuse ;  /* 0x0000002061617220 */ /* 0x080fe40000410000 */
[-C--:B------:R-:W-:Y:S02]  /*11490*/  FMUL.FTZ R92, R92, R32.reuse ;  /* 0x000000205c5c7220 */ /* 0x080fe40000410000 */
[----:B------:R-:W-:Y:S02]  /*114a0*/  FMUL.FTZ R93, R93, R32 ;  /* 0x000000205d5d7220 */ /* 0x000fe40000410000 */
[-C--:B-----5:R-:W-:Y:S01]  /*114b0*/  FMUL.FTZ R98, R98, R3.reuse ;  /* 0x0000000362627220 */ /* 0x0a0fe20000410000 */
        /* <DEDUP_REMOVED lines=12> */
[----:B------:R-:W4:Y:S01]  /*11580*/  LDSM.16.MT88.4 R12, [R144+0x8000] ;  /* 0x00800000900c783b */ /* 0x000f220000004200 */
        /* <DEDUP_REMOVED lines=16> */
[-C--:B------:R-:W-:Y:S01]  /*11690*/  FMUL.FTZ R79, R79, R3.reuse ;  /* 0x000000034f4f7220 */ /* 0x080fe20000410000 */
[----:B---3--:R-:W-:Y:S01]  /*116a0*/  HMMA.16816.F32.BF16 R80, R4, R16, R80 ;  /* 0x000000100450723c */ /* 0x008fe20000041850 */
[-C--:B------:R-:W-:Y:S02]  /*116b0*/  FMUL.FTZ R72, R72, R32.reuse ;  /* 0x0000002048487220 */ /* 0x080fe40000410000 */
[----:B------:R-:W-:Y:S01]  /*116c0*/  FMUL.FTZ R73, R73, R32 ;  /* 0x0000002049497220 */ /* 0x000fe20000410000 */
[----:B------:R-:W-:Y:S01]  /*116d0*/  MUFU.EX2 R112, R112 ;  /* 0x0000007000707308 */ /* 0x000fe20000000800 */
[----:B------:R-:W-:-:S02]  /*116e0*/  FMUL.FTZ R74, R74, R3 ;  /* 0x000000034a4a7220 */ /* 0x000fc40000410000 */
[-C--:B------:R-:W-:Y:S01]  /*116f0*/  FMUL.FTZ R75, R75, R3.reuse ;  /* 0x000000034b4b7220 */ /* 0x080fe20000410000 */
[C---:B------:R-:W-:Y:S01]  /*11700*/  HMMA.16816.F32.BF16 R76, R4.reuse, R18, R76 ;  /* 0x00000012044c723c */ /* 0x040fe2000004184c */
[-C--:B------:R-:W-:Y:S01]  /*11710*/  FMUL.FTZ R68, R68, R32.reuse ;  /* 0x0000002044447220 */ /* 0x080fe20000410000 */
[----:B------:R-:W3:Y:S01]  /*11720*/  LDSM.16.MT88.4 R16, [R146+0xa000] ;  /* 0x00a000009210783b */ /* 0x000ee20000004200 */
[-C--:B------:R-:W-:Y:S01]  /*11730*/  FMUL.FTZ R69, R69, R32.reuse ;  /* 0x0000002045457220 */ /* 0x080fe20000410000 */
[----:B------:R-:W1:Y:S01]  /*11740*/  MUFU.EX2 R115, R115 ;  /* 0x0000007300737308 */ /* 0x000e620000000800 */
[-C--:B------:R-:W-:Y:S02]  /*11750*/  FMUL.FTZ R70, R70, R3.reuse ;  /* 0x0000000346467220 */ /* 0x080fe40000410000 */
[----:B------:R-:W-:Y:S01]  /*11760*/  FMUL.FTZ R71, R71, R3 ;  /* 0x0000000347477220 */ /* 0x000fe20000410000 */
[----:B----4-:R-:W-:Y:S01]  /*11770*/  HMMA.16816.F32.BF16 R72, R4, R12, R72 ;  /* 0x0000000c0448723c */ /* 0x010fe20000041848 */
[----:B------:R-:W-:-:S02]  /*11780*/  FMUL.FTZ R36, R36, R32 ;  /* 0x0000002024247220 */ /* 0x000fc40000410000 */
[-C--:B------:R-:W-:Y:S01]  /*11790*/  FMUL.FTZ R37, R37, R32.reuse ;  /* 0x0000002025257220 */ /* 0x080fe20000410000 */
[----:B------:R-:W-:Y:S01]  /*117a0*/  MUFU.EX2 R117, R117 ;  /* 0x0000007500757308 */ /* 0x000fe20000000800 */
[-C--:B------:R-:W-:Y:S02]  /*117b0*/  FMUL.FTZ R38, R38, R3.reuse ;  /* 0x0000000326267220 */ /* 0x080fe40000410000 */
[-C--:B------:R-:W-:Y:S01]  /*117c0*/  FMUL.FTZ R39, R39, R3.reuse ;  /* 0x0000000327277220 */ /* 0x080fe20000410000 */
[----:B------:R-:W-:Y:S01]  /*117d0*/  HMMA.16816.F32.BF16 R68, R4, R14, R68 ;  /* 0x0000000e0444723c */ /* 0x000fe20000041844 */
[-C--:B------:R-:W-:Y:S01]  /*117e0*/  FMUL.FTZ R40, R40, R32.reuse ;  /* 0x0000002028287220 */ /* 0x080fe20000410000 */
[----:B------:R-:W4:Y:S01]  /*117f0*/  LDSM.16.MT88.4 R12, [R145+0xa000] ;  /* 0x00a00000910c783b */ /* 0x000f220000004200 */
        /* <DEDUP_REMOVED lines=18> */
[----:B---3--:R-:W-:Y:S01]  /*11920*/  HMMA.16816.F32.BF16 R44, R4, R16, R44 ;  /* 0x00000010042c723c */ /* 0x008fe2000004182c */
        /* <DEDUP_REMOVED lines=9> */
[----:B------:R-:W1:Y:S01]  /*119c0*/  MUFU.EX2 R121, R121 ;  /* 0x0000007900797308 */ /* 0x000e620000000800 */
[----:B------:R-:W-:Y:S02]  /*119d0*/  FMUL.FTZ R59, R59, R3 ;  /* 0x000000033b3b7220 */ /* 0x000fe40000410000 */
[-C--:B------:R-:W-:Y:S01]  /*119e0*/  FMUL.FTZ R60, R60, R32.reuse ;  /* 0x000000203c3c7220 */ /* 0x080fe20000410000 */
[----:B----4-:R-:W-:Y:S01]  /*119f0*/  HMMA.16816.F32.BF16 R52, R4, R12, R52 ;  /* 0x0000000c0434723c */ /* 0x010fe20000041834 */
        /* <DEDUP_REMOVED lines=20> */
[----:B------:R-:W2:Y:S01]  /*11b40*/  MUFU.EX2 R122, R122 ;  /* 0x0000007a007a7308 */ /* 0x000ea20000000800 */
[----:B------:R-:W-:Y:S01]  /*11b50*/  FADD.FTZ R0, R0, R3 ;  /* 0x0000000300007221 */ /* 0x000fe20000010000 */
[----:B-1----:R-:W-:Y:S01]  /*11b60*/  F2FP.BF16.PACK_AB R4, R101, R100 ;  /* 0x000000646504723e */ /* 0x002fe200000010ff */
[----:B------:R-:W-:Y:S01]  /*11b70*/  FADD.FTZ R25, R25, R26 ;  /* 0x0000001a19197221 */ /* 0x000fe20000010000 */
[----:B-----5:R-:W-:Y:S01]  /*11b80*/  F2FP.BF16.PACK_AB R5, R113, R110 ;  /* 0x0000006e7105723e */ /* 0x020fe200000010ff */
[----:B------:R-:W-:Y:S01]  /*11b90*/  FADD.FTZ R31, R31, R0 ;  /* 0x000000001f1f7221 */ /* 0x000fe20000010000 */
[----:B------:R-:W-:Y:S01]  /*11ba0*/  F2FP.BF16.PACK_AB R6, R108, R105 ;  /* 0x000000696c06723e */ /* 0x000fe200000010ff */
[----:B------:R-:W-:Y:S01]  /*11bb0*/  FADD.FTZ R0, R100, R25 ;  /* 0x0000001964007221 */ /* 0x000fe20000010000 */
[----:B------:R-:W-:Y:S01]  /*11bc0*/  F2FP.BF16.PACK_AB R7, R115, R112 ;  /* 0x000000707307723e */ /* 0x000fe200000010ff */
[----:B------:R-:W-:Y:S01]  /*11bd0*/  MUFU.EX2 R107, R107 ;  /* 0x0000006b006b7308 */ /* 0x000fe20000000800 */
[----:B------:R-:W-:Y:S01]  /*11be0*/  FADD.FTZ R110, R110, R31 ;  /* 0x0000001f6e6e7221 */ /* 0x000fe20000010000 */
[----:B------:R-:W-:Y:S01]  /*11bf0*/  MOV R3, R29 ;  /* 0x0000001d00037202 */ /* 0x000fe20000000f00 */
[----:B------:R-:W-:Y:S01]  /*11c00*/  FADD.FTZ R0, R101, R0 ;  /* 0x0000000065007221 */ /* 0x000fe20000010000 */
[----:B------:R-:W-:Y:S01]  /*11c10*/  MOV R100, R30 ;  /* 0x0000001e00647202 */ /* 0x000fe20000000f00 */
[----:B------:R-:W-:Y:S01]  /*11c20*/  FADD.FTZ R113, R113, R110 ;  /* 0x0000006e71717221 */ /* 0x000fe20000010000 */
[----:B---3--:R-:W-:Y:S01]  /*11c30*/  HMMA.16816.F32.BF16 R96, R4, R16, R96 ;  /* 0x000000100460723c */ /* 0x008fe20000041860 */
[----:B------:R-:W-:Y:S01]  /*11c40*/  FADD.FTZ R105, R105, R0 ;  /* 0x0000000069697221 */ /* 0x000fe20000010000 */
[----:B------:R-:W-:Y:S01]  /*11c50*/  MUFU.EX2 R106, R106 ;  /* 0x0000006a006a7308 */ /* 0x000fe20000000800 */
[----:B------:R-:W-:-:S02]  /*11c60*/  FADD.FTZ R112, R112, R113 ;  /* 0x0000007170707221 */ /* 0x000fc40000010000 */
[----:B------:R-:W-:Y:S02]  /*11c70*/  FADD.FTZ R108, R108, R105 ;  /* 0x000000696c6c7221 */ /* 0x000fe40000010000 */
[----:B------:R-:W-:Y:S01]  /*11c80*/  FADD.FTZ R115, R115, R112 ;  /* 0x0000007073737221 */ /* 0x000fe20000010000 */
[C---:B------:R-:W-:Y:S01]  /*11c90*/  HMMA.16816.F32.BF16 R92, R4.reuse, R18, R92 ;  /* 0x00000012045c723c */ /* 0x040fe2000004185c */
[----:B------:R-:W1:Y:S01]  /*11ca0*/  LDSM.16.MT88.4 R16, [R144+0x8800] ;  /* 0x008800009010783b */ /* 0x000e620000004200 */
[----:B------:R-:W-:Y:S06]  /*11cb0*/  MUFU.EX2 R103, R103 ;  /* 0x0000006700677308 */ /* 0x000fec0000000800 */
[C---:B----4-:R-:W-:Y:S02]  /*11cc0*/  HMMA.16816.F32.BF16 R88, R4.reuse, R12, R88 ;  /* 0x0000000c0458723c */ /* 0x050fe40000041858 */
[----:B------:R-:W3:Y:S06]  /*11cd0*/  MUFU.EX2 R102, R102 ;  /* 0x0000006600667308 */ /* 0x000eec0000000800 */
[C---:B------:R-:W-:Y:S01]  /*11ce0*/  HMMA.16816.F32.BF16 R84, R4.reuse, R14, R84 ;  /* 0x0000000e0454723c */ /* 0x040fe20000041854 */
[----:B------:R-:W4:Y:S01]  /*11cf0*/  LDSM.16.MT88.4 R12, [R148+0xa800] ;  /* 0x00a80000940c783b */ /* 0x000f220000004200 */
[----:B------:R-:W-:Y:S06]  /*11d00*/  MUFU.EX2 R34, R34 ;  /* 0x0000002200227308 */ /* 0x000fec0000000800 */
[C---:B--2---:R-:W-:Y:S02]  /*11d10*/  HMMA.16816.F32.BF16 R80, R4.reuse, R8, R80 ;  /* 0x000000080450723c */ /* 0x044fe40000041850 */
[----:B------:R-:W2:Y:S06]  /*11d20*/  MUFU.EX2 R33, R33 ;  /* 0x0000002100217308 */ /* 0x000eac0000000800 */
        /* <DEDUP_REMOVED lines=59> */
[----:B--2---:R-:W-:Y:S01]  /*120e0*/  F2FP.BF16.PACK_AB R7, R33, R34 ;  /* 0x000000222107723e */ /* 0x004fe200000010ff */
        /* <DEDUP_REMOVED lines=24> */
[----:B------:R-:W-:Y:S11]  /*12270*/  HMMA.16816.F32.BF16 R64, R4, R14, R64 ;  /* 0x0000000e0440723c */ /* 0x000ff60000041840 */
[----:B------:R-:W-:Y:S08]  /*12280*/  @!UPT UIADD3 URZ, URZ, URZ, URZ ;  /* 0x0000003f3f3ff290 */ /* 0x000ff0000fffe03f */
.L_x_7830:
[----:B------:R-:W-:Y:S05]  /*12290*/  @!P0 BRA `(.L_x_7836) ;  /* 0x00002ac000008947 */ /* 0x000fea0003800000 */
[----:B------:R-:W-:Y:S01]  /*122a0*/  ULDC.64 UR4, c[0x0][0x1a0] ;  /* 0x0000680000047ab9 */ /* 0x000fe20000000a00 */
[----:B------:R-:W-:Y:S01]  /*122b0*/  IMAD.MOV.U32 R0, RZ, RZ, R3 ;  /* 0x000000ffff007224 */ /* 0x000fe200078e0003 */
[----:B------:R-:W-:Y:S01]  /*122c0*/  ULEA UR9, -UR4, URZ, 0x6 ;  /* 0x0000003f04097291 */ /* 0x000fe2000f8e313f */
[----:B------:R-:W-:Y:S01]  /*122d0*/  IMAD.MOV.U32 R103, RZ, RZ, R100 ;  /* 0x000000ffff677224 */ /* 0x000fe200078e0064 */
[----:B------:R-:W-:-:S02]  /*122e0*/  UMOV UR8, 0x5 ;  /* 0x0000000500087882 */ /* 0x000fc40000000000 */
[----:B------:R-:W-:Y:S02]  /*122f0*/  USHF.R.S32.HI UR13, URZ, 0x1f, UR9 ;  /* 0x0000001f3f0d7899 */ /* 0x000fe40008011409 */
[----:B------:R-:W-:Y:S01]  /*12300*/  USHF.L.U64.HI UR10, UR4, UR8, UR5 ;  /* 0x00000008040a7299 */ /* 0x000fe20008010205 */
[----:B------:R-:W-:Y:S01]  /*12310*/  MOV R169, UR9 ;  /* 0x0000000900a97c02 */ /* 0x000fe20008000f00 */
[----:B------:R-:W-:Y:S02]  /*12320*/  USHF.L.U32 UR11, UR4, 0x5, URZ ;  /* 0x00000005040b7899 */ /* 0x000fe4000800063f */
[----:B------:R-:W-:Y:S01]  /*12330*/  MOV R168, UR13 ;  /* 0x0000000d00a87c02 */ /* 0x000fe20008000f00 */
[----:B------:R-:W-:Y:S02]  /*12340*/  ULDC.64 UR4, c[0x0][0x198] ;  /* 0x0000660000047ab9 */ /* 0x000fe40000000a00 */
[----:B------:R-:W-:Y:S02]  /*12350*/  ULEA UR12, -UR4, URZ, 0x6 ;  /* 0x0000003f040c7291 */ /* 0x000fe4000f8e313f */
[----:B------:R-:W-:-:S02]  /*12360*/  USHF.L.U64.HI UR5, UR4, UR8, UR5 ;  /* 0x0000000804057299 */ /* 0x000fc40008010205 */
[----:B------:R-:W-:Y:S02]  /*12370*/  USHF.L.U32 UR4, UR4, 0x5, URZ ;  /* 0x0000000504047899 */ /* 0x000fe4000800063f */
[----:B------:R-:W-:Y:S02]  /*12380*/  USHF.R.S32.HI UR8, URZ, 0x1f, UR12 ;  /* 0x0000001f3f087899 */ /* 0x000fe4000801140c */
.L_x_7840:
        /* <DEDUP_REMOVED lines=65> */
.L_x_7837:
        /* <DEDUP_REMOVED lines=21> */
[----:B------:R-:W3:Y:S07]  /*128f0*/  LDSM.16.M88.4 R108, [R153+0x4000] ;  /* 0x00400000996c783b */ /* 0x000eee0000000200 */
[----:B------:R-:W4:Y:S07]  /*12900*/  LDSM.16.M88.4 R112, [R153+0x4800] ;  /* 0x004800009970783b */ /* 0x000f2e0000000200 */
[----:B------:R-:W5:Y:S07]  /*12910*/  LDSM.16.M88.4 R116, [R153+0x5000] ;  /* 0x005000009974783b */ /* 0x000f6e0000000200 */
[----:B------:R-:W0:Y:S07]  /*12920*/  LDGDEPBAR ;  /* 0x00000000000079af */ /* 0x000e2e0000000000 */
[----:B------:R-:W1:Y:S07]  /*12930*/  LDSM.16.M88.4 R120, [R153+0x5800] ;  /* 0x005800009978783b */ /* 0x000e6e0000000200 */
[----:B------:R-:W-:Y:S01]  /*12940*/  LDSM.16.M88.4 R124, [R152] ;  /* 0x00000000987c783b */ /* 0x000fe20000000200 */
[C---:B---3--:R-:W-:Y:S06]  /*12950*/  HMMA.16816.F32.BF16 R4, R104.reuse, R108, RZ ;  /* 0x0000006c6804723c */ /* 0x048fec00000418ff */
[----:B------:R-:W3:Y:S02]  /*12960*/  LDSM.16.M88.4 R128, [R151] ;  /* 0x000000009780783b */ /* 0x000ee40000000200 */
[C---:B------:R-:W-:Y:S05]  /*12970*/  HMMA.16816.F32.BF16 R8, R104.reuse, R110, RZ ;  /* 0x0000006e6808723c */ /* 0x040fea00000418ff */
[----:B------:R-:W3:Y:S03]  /*12980*/  LDSM.16.M88.4 R132, [R143] ;  /* 0x000000008f84783b */ /* 0x000ee60000000200 */
[C---:B----4-:R-:W-:Y:S04]  /*12990*/  HMMA.16816.F32.BF16 R12, R104.reuse, R112, RZ ;  /* 0x00000070680c723c */ /* 0x050fe800000418ff */
[----:B------:R-:W4:Y:S04]  /*129a0*/  LDSM.16.M88.4 R108, [R142] ;  /* 0x000000008e6c783b */ /* 0x000f280000000200 */
[C---:B--2---:R-:W-:Y:S03]  /*129b0*/  HMMA.16816.F32.BF16 R16, R104.reuse, R114, RZ ;  /* 0x000000726810723c */ /* 0x044fe600000418ff */
[----:B------:R-:W2:Y:S05]  /*129c0*/  LDSM.16.M88.4 R112, [R141] ;  /* 0x000000008d70783b */ /* 0x000eaa0000000200 */
[C---:B-----5:R-:W-:Y:S08]  /*129d0*/  HMMA.16816.F32.BF16 R20, R104.reuse, R116, RZ ;  /* 0x000000746814723c */ /* 0x060ff000000418ff */
[C---:B------:R-:W-:Y:S01]  /*129e0*/  HMMA.16816.F32.BF16 R24, R104.reuse, R118, RZ ;  /* 0x000000766818723c */ /* 0x040fe200000418ff */
[----:B------:R-:W-:Y:S07]  /*129f0*/  LDSM.16.M88.4 R116, [R147+0x4000] ;  /* 0x004000009374783b */ /* 0x000fee0000000200 */
[C---:B-1----:R-:W-:Y:S08]  /*12a00*/  HMMA.16816.F32.BF16 R28, R104.reuse, R120, RZ ;  /* 0x00000078681c723c */ /* 0x042ff000000418ff */
[----:B------:R-:W-:Y:S01]  /*12a10*/  HMMA.16816.F32.BF16 R32, R104, R122, RZ ;  /* 0x0000007a6820723c */ /* 0x000fe200000418ff */
[----:B------:R-:W1:Y:S07]  /*12a20*/  LDSM.16.M88.4 R104, [R150] ;  /* 0x000000009668783b */ /* 0x000e6e0000000200 */
[C---:B---3--:R-:W-:Y:S01]  /*12a30*/  HMMA.16816.F32.BF16 R4, R124.reuse, R128, R4 ;  /* 0x000000807c04723c */ /* 0x048fe20000041804 */
[----:B------:R-:W3:Y:S07]  /*12a40*/  LDSM.16.M88.4 R120, [R147+0x4800] ;  /* 0x004800009378783b */ /* 0x000eee0000000200 */
[C---:B------:R-:W-:Y:S01]  /*12a50*/  HMMA.16816.F32.BF16 R8, R124.reuse, R130, R8 ;  /* 0x000000827c08723c */ /* 0x040fe20000041808 */
[----:B------:R-:W5:Y:S07]  /*12a60*/  LDSM.16.M88.4 R128, [R147+0x5000] ;  /* 0x005000009380783b */ /* 0x000f6e0000000200 */
[C---:B------:R-:W-:Y:S08]  /*12a70*/  HMMA.16816.F32.BF16 R12, R124.reuse, R132, R12 ;  /* 0x000000847c0c723c */ /* 0x040ff0000004180c */
[C---:B------:R-:W-:Y:S08]  /*12a80*/  HMMA.16816.F32.BF16 R16, R124.reuse, R134, R16 ;  /* 0x000000867c10723c */ /* 0x040ff00000041810 */
[C---:B----4-:R-:W-:Y:S08]  /*12a90*/  HMMA.16816.F32.BF16 R20, R124.reuse, R108, R20 ;  /* 0x0000006c7c14723c */ /* 0x050ff00000041814 */
[C---:B------:R-:W-:Y:S01]  /*12aa0*/  HMMA.16816.F32.BF16 R24, R124.reuse, R110, R24 ;  /* 0x0000006e7c18723c */ /* 0x040fe20000041818 */
[----:B------:R-:W4:Y:S07]  /*12ab0*/  LDSM.16.M88.4 R108, [R147+0x5800] ;  /* 0x00580000936c783b */ /* 0x000f2e0000000200 */
[C---:B--2---:R-:W-:Y:S08]  /*12ac0*/  HMMA.16816.F32.BF16 R28, R124.reuse, R112, R28 ;  /* 0x000000707c1c723c */ /* 0x044ff0000004181c */
[----:B------:R-:W-:Y:S01]  /*12ad0*/  HMMA.16816.F32.BF16 R32, R124, R114, R32 ;  /* 0x000000727c20723c */ /* 0x000fe20000041820 */
[----:B------:R-:W-:Y:S07]  /*12ae0*/  LDSM.16.M88.4 R112, [R149] ;  /* 0x000000009570783b */ /* 0x000fee0000000200 */
[C---:B-1----:R-:W-:Y:S01]  /*12af0*/  HMMA.16816.F32.BF16 R4, R104.reuse, R116, R4 ;  /* 0x000000746804723c */ /* 0x042fe20000041804 */
[----:B------:R-:W-:Y:S07]  /*12b00*/  LDSM.16.M88.4 R124, [R140+0x1000] ;  /* 0x001000008c7c783b */ /* 0x000fee0000000200 */
[C---:B------:R-:W-:Y:S01]  /*12b10*/  HMMA.16816.F32.BF16 R8, R104.reuse, R118, R8 ;  /* 0x000000766808723c */ /* 0x040fe20000041808 */
[----:B------:R-:W1:Y:S07]  /*12b20*/  LDSM.16.M88.4 R116, [R140] ;  /* 0x000000008c74783b */ /* 0x000e6e0000000200 */
[C---:B---3--:R-:W-:Y:S08]  /*12b30*/  HMMA.16816.F32.BF16 R12, R104.reuse, R120, R12 ;  /* 0x00000078680c723c */ /* 0x048ff0000004180c */
[C---:B------:R-:W-:Y:S01]  /*12b40*/  HMMA.16816.F32.BF16 R16, R104.reuse, R122, R16 ;  /* 0x0000007a6810723c */ /* 0x040fe20000041810 */
[----:B------:R-:W2:Y:S07]  /*12b50*/  LDSM.16.M88.4 R120, [R140+0x800] ;  /* 0x000800008c78783b */ /* 0x000eae0000000200 */
[C---:B-----5:R-:W-:Y:S08]  /*12b60*/  HMMA.16816.F32.BF16 R20, R104.reuse, R128, R20 ;  /* 0x000000806814723c */ /* 0x060ff00000041814 */
[C---:B------:R-:W-:Y:S01]  /*12b70*/  HMMA.16816.F32.BF16 R24, R104.reuse, R130, R24 ;  /* 0x000000826818723c */ /* 0x040fe20000041818 */
[----:B------:R-:W3:Y:S07]  /*12b80*/  LDSM.16.M88.4 R128, [R140+0x1800] ;  /* 0x001800008c80783b */ /* 0x000eee0000000200 */
[C---:B----4-:R-:W-:Y:S08]  /*12b90*/  HMMA.16816.F32.BF16 R28, R104.reuse, R108, R28 ;  /* 0x0000006c681c723c */ /* 0x050ff0000004181c */
[----:B------:R-:W-:Y:S01]  /*12ba0*/  HMMA.16816.F32.BF16 R32, R104, R110, R32 ;  /* 0x0000006e6820723c */ /* 0x000fe20000041820 */
[----:B------:R-:W-:Y:S07]  /*12bb0*/  LDSM.16.M88.4 R104, [R154+0x2000] ;  /* 0x002000009a68783b */ /* 0x000fee0000000200 */
[C---:B-1----:R-:W-:Y:S01]  /*12bc0*/  HMMA.16816.F32.BF16 R4, R112.reuse, R116, R4 ;  /* 0x000000747004723c */ /* 0x042fe20000041804 */
[----:B------:R-:W1:Y:S07]  /*12bd0*/  LDSM.16.M88.4 R108, [R153+0x6000] ;  /* 0x00600000996c783b */ /* 0x000e6e0000000200 */
        /* <DEDUP_REMOVED lines=8> */
[C---:B---3--:R-:W-:Y:S08]  /*12c60*/  HMMA.16816.F32.BF16 R28, R112.reuse, R128, R28 ;  /* 0x00000080701c723c */ /* 0x048ff0000004181c */
[----:B------:R-:W-:Y:S01]  /*12c70*/  HMMA.16816.F32.BF16 R32, R112, R130, R32 ;  /* 0x000000827020723c */ /* 0x000fe20000041820 */
[----:B------:R-:W-:Y:S07]  /*12c80*/  LDSM.16.M88.4 R112, [R139] ;  /* 0x000000008b70783b */ /* 0x000fee0000000200 */
[C---:B-1----:R-:W-:Y:S01]  /*12c90*/  HMMA.16816.F32.BF16 R4, R104.reuse, R108, R4 ;  /* 0x0000006c6804723c */ /* 0x042fe20000041804 */
[----:B------:R-:W-:Y:S07]  /*12ca0*/  LDSM.16.M88.4 R128, [R136] ;  /* 0x000000008880783b */ /* 0x000fee0000000200 */
[C---:B------:R-:W-:Y:S01]  /*12cb0*/  HMMA.16816.F32.BF16 R8, R104.reuse, R110, R8 ;  /* 0x0000006e6808723c */ /* 0x040fe20000041808 */
[----:B------:R-:W1:Y:S07]  /*12cc0*/  LDSM.16.M88.4 R108, [R152+0x2000] ;  /* 0x00200000986c783b */ /* 0x000e6e0000000200 */
[C---:B----4-:R-:W-:Y:S08]  /*12cd0*/  HMMA.16816.F32.BF16 R12, R104.reuse, R116, R12 ;  /* 0x00000074680c723c */ /* 0x050ff0000004180c */
[C---:B------:R-:W-:Y:S01]  /*12ce0*/  HMMA.16816.F32.BF16 R16, R104.reuse, R118, R16 ;  /* 0x000000766810723c */ /* 0x040fe20000041810 */
[----:B------:R-:W3:Y:S07]  /*12cf0*/  LDSM.16.M88.4 R116, [R138] ;  /* 0x000000008a74783b */ /* 0x000eee0000000200 */
[C---:B--2---:R-:W-:Y:S08]  /*12d00*/  HMMA.16816.F32.BF16 R20, R104.reuse, R120, R20 ;  /* 0x000000786814723c */ /* 0x044ff00000041814 */
[C---:B------:R-:W-:Y:S01]  /*12d10*/  HMMA.16816.F32.BF16 R24, R104.reuse, R122, R24 ;  /* 0x0000007a6818723c */ /* 0x040fe20000041818 */
[----:B------:R-:W2:Y:S07]  /*12d20*/  LDSM.16.M88.4 R120, [R137] ;  /* 0x000000008978783b */ /* 0x000eae0000000200 */
[C---:B-----5:R-:W-:Y:S08]  /*12d30*/  HMMA.16816.F32.BF16 R28, R104.reuse, R124, R28 ;  /* 0x0000007c681c723c */ /* 0x060ff0000004181c */
        /* <DEDUP_REMOVED lines=15> */
[----:B------:R-:W5:Y:S01]  /*12e30*/  LDSM.16.M88.4 R128, [R140+0x2000] ;  /* 0x002000008c80783b */ /* 0x000f620000000200 */
        /* <DEDUP_REMOVED lines=149> */
.L_x_7839:
        /* <DEDUP_REMOVED lines=21> */
.L_x_7838:
        /* <DEDUP_REMOVED lines=208> */
[----:B------:R-:W-:Y:S03]  /*145e0*/  LDSM.16.MT88.4 R76, [R146+0xa800] ;  /* 0x00a80000924c783b */ /* 0x000fe60000004200 */
        /* <DEDUP_REMOVED lines=86> */
[C---:B------:R-:W-:Y:S04]  /*14b50*/  HMMA.16816.F32.BF16 R36, R104.reuse, R108, R36 ;  /* 0x0000006c6824723c */ /* 0x040fe80000041824 */
[----:B------:R-:W-:Y:S04]  /*14b60*/  FADD.FTZ R127, R127, R126 ;  /* 0x0000007e7f7f7221 */ /* 0x000fe80000010000 */
[C---:B------:R-:W-:Y:S04]  /*14b70*/  HMMA.16816.F32.BF16 R40, R104.reuse, R110, R40 ;  /* 0x0000006e6828723c */ /* 0x040fe80000041828 */
[----:B------:R-:W-:Y:S04]  /*14b80*/  FADD.FTZ R130, R130, R127 ;  /* 0x0000007f82827221 */ /* 0x000fe80000010000 */
[C---:B----4-:R-:W-:Y:S04]  /*14b90*/  HMMA.16816.F32.BF16 R44, R104.reuse, R4, R44 ;  /* 0x00000004682c723c */ /* 0x050fe8000004182c */
[----:B------:R-:W-:Y:S03]  /*14ba0*/  FADD.FTZ R131, R131, R130 ;  /* 0x0000008283837221 */ /* 0x000fe60000010000 */
        /* <DEDUP_REMOVED lines=20> */
[----:B------:R-:W-:Y:S01]  /*14cf0*/  FADD.FTZ R163, R163, R0 ;  /* 0x00000000a3a37221 */ /* 0x000fe20000010000 */
[----:B------:R-:W-:Y:S03]  /*14d00*/  MOV R0, R3 ;  /* 0x0000000300007202 */ /* 0x000fe60000000f00 */
[----:B------:R-:W-:Y:S02]  /*14d10*/  FADD.FTZ R163, R174, R163 ;  /* 0x000000a3aea37221 */ /* 0x000fe40000010000 */
[----:B------:R-:W-:Y:S02]  /*14d20*/  FADD.FTZ R171, R101, R102 ;  /* 0x0000006665ab7221 */ /* 0x000fe40000010000 */
[----:B------:R-:W-:Y:S04]  /*14d30*/  FADD.FTZ R172, R172, R163 ;  /* 0x000000a3acac7221 */ /* 0x000fe80000010000 */
[----:B------:R-:W-:Y:S01]  /*14d40*/  FADD.FTZ R173, R177, R172 ;  /* 0x000000acb1ad7221 */ /* 0x000fe20000010000 */
[----:B------:R-:W-:-:S05]  /*14d50*/  @P0 BRA `(.L_x_7840) ;  /* 0xffffd63000000947 */ /* 0x000fca000383ffff */
.L_x_7836:
        /* <DEDUP_REMOVED lines=167> */
[----:B------:R-:W-:Y:S01]  /*157d0*/  STS.64 [R18+0x4800], R58 ;  /* 0x0048003a12007388 */ /* 0x000fe20000000a00 */
[----:B--2---:R-:W-:-:S03]  /*157e0*/  IMAD R8, R8, c[0x0][0x210], R157 ;  /* 0x0000840008087a24 */ /* 0x004fc600078e029d */
[----:B------:R-:W2:Y:S04]  /*157f0*/  S2R R7, SR_CTAID.X ;  /* 0x0000000000077919 */ /* 0x000ea80000002500 */
[----:B------:R-:W-:Y:S04]  /*15800*/  STS.64 [R19+0x4000], R60 ;  /* 0x0040003c13007388 */ /* 0x000fe80000000a00 */
[----:B------:R-:W-:Y:S04]  /*15810*/  STS.64 [R19+0x4800], R62 ;  /* 0x0048003e13007388 */ /* 0x000fe80000000a00 */
[----:B------:R3:W-:Y:S04]  /*15820*/  STS.64 [R16+0x4000], R64 ;  /* 0x0040004010007388 */ /* 0x0007e80000000a00 */
[----:B------:R4:W-:Y:S04]  /*15830*/  STS.64 [R16+0x4800], R66 ;  /* 0x0048004210007388 */ /* 0x0009e80000000a00 */
[----:B------:R-:W-:Y:S01]  /*15840*/  BAR.SYNC.DEFER_BLOCKING 0x0 ;  /* 0x0000000000007b1d */ /* 0x000fe20000010000 */
[----:B--2---:R-:W-:-:S02]  /*15850*/  SHF.L.U32 R11, R7, 0x6, RZ ;  /* 0x00000006070b7819 */ /* 0x004fc400000006ff */
[----:B---3--:R-:W-:Y:S02]  /*15860*/  IADD3 R65, -R157, RZ, RZ ;  /* 0x000000ff9d417210 */ /* 0x008fe40007ffe1ff */
[----:B----4-:R-:W-:-:S03]  /*15870*/  SHF.R.S32.HI R67, RZ, 0x1f, R10 ;  /* 0x0000001fff437819 */ /* 0x010fc6000001140a */
[----:B-1----:R-:W-:Y:S01]  /*15880*/  IMAD R65, R65, c[0x0][0x1c0], R80 ;  /* 0x0000700041417a24 */ /* 0x002fe200078e0250 */
[----:B------:R-:W1:Y:S01]  /*15890*/  LDS.128 R76, [R6.X4] ;  /* 0x00000000064c7984 */ /* 0x000e620000004c00 */
[----:B------:R-:W-:Y:S02]  /*158a0*/  LEA.HI R67, R67, R10, RZ, 0x2 ;  /* 0x0000000a43437211 */ /* 0x000fe400078f10ff */
[----:B------:R-:W-:Y:S01]  /*158b0*/  IMAD R8, R8, c[0x0][0x1c0], R65 ;  /* 0x0000700008087a24 */ /* 0x000fe200078e0241 */
[----:B------:R-:W2:Y:S01]  /*158c0*/  LDS.128 R72, [R6.X4+0x800] ;  /* 0x0008000006487984 */ /* 0x000ea20000004c00 */
[----:B------:R-:W-:Y:S02]  /*158d0*/  LOP3.LUT R67, R67, 0xffffffc, RZ, 0xc0, !PT ;  /* 0x0ffffffc43437812 */ /* 0x000fe400078ec0ff */
[----:B------:R-:W-:Y:S01]  /*158e0*/  IMAD R8, R8, c[0x0][0x214], R11 ;  /* 0x0000850008087a24 */ /* 0x000fe200078e020b */
[----:B------:R-:W3:Y:S01]  /*158f0*/  LDS.128 R68, [R6.X4+0x1000] ;  /* 0x0010000006447984 */ /* 0x000ee20000004c00 */
[----:B------:R-:W-:-:S03]  /*15900*/  IADD3 R10, R10, -R67, RZ ;  /* 0x800000430a0a7210 */ /* 0x000fc60007ffe0ff */
[----:B------:R-:W4:Y:S01]  /*15910*/  LDS.128 R56, [R6.X4+0x1800] ;  /* 0x0018000006387984 */ /* 0x000f220000004c00 */
        /* <DEDUP_REMOVED lines=27> */
.L_x_7842:
[----:B--234-:R-:W-:Y:S05]  /*15ad0*/  BSYNC B0 ;  /* 0x0000000000007941 */ /* 0x01cfea0003800000 */
.L_x_7841:
        /* <DEDUP_REMOVED lines=43> */
.L_x_7843:
        /* <DEDUP_REMOVED lines=15> */
.L_x_8395:


//--------------------- .text._ZN5flash24flash_fwd_splitkv_kernelI23Flash_fwd_kernel_traitsILi128ELi64ELi64ELi4ELb0ELb0EN7cutlass10bfloat16_tE19Flash_kernel_traitsILi128ELi64ELi64ELi4ES3_EELb1ELb0ELb1ELb0ELb0ELb0ELb1ELb1EEEvNS_16Flash_fwd_paramsE --------------------------
	.section	.text._ZN5flash24flash_fwd_splitkv_kernelI23Flash_fwd_kernel_traitsILi128ELi64ELi64ELi4ELb0ELb0EN7cutlass10bfloat16_tE19Flash_kernel_traitsILi128ELi64ELi64ELi4ES3_EELb1ELb0ELb1ELb0ELb0ELb0ELb1ELb1EEEvNS_16Flash_fwd_paramsE,"ax",@progbits
	.sectioninfo	@"SHI_REGISTERS=188"
	.align	128
        .global         _ZN5flash24flash_fwd_splitkv_kernelI23Flash_fwd_kernel_traitsILi128ELi64ELi64ELi4ELb0ELb0EN7cutlass10bfloat16_tE19Flash_kernel_traitsILi128ELi64ELi64ELi4ES3_EELb1ELb0ELb1ELb0ELb0ELb0ELb1ELb1EEEvNS_16Flash_fwd_paramsE
        .type           _ZN5flash24flash_fwd_splitkv_kernelI23Flash_fwd_kernel_traitsILi128ELi64ELi64ELi4ELb0ELb0EN7cutlass10bfloat16_tE19Flash_kernel_traitsILi128ELi64ELi64ELi4ES3_EELb1ELb0ELb1ELb0ELb0ELb0ELb1ELb1EEEvNS_16Flash_fwd_paramsE,@function
        .size           _ZN5flash24flash_fwd_splitkv_kernelI23Flash_fwd_kernel_traitsILi128ELi64ELi64ELi4ELb0ELb0EN7cutlass10bfloat16_tE19Flash_kernel_traitsILi128ELi64ELi64ELi4ES3_EELb1ELb0ELb1ELb0ELb0ELb0ELb1ELb1EEEvNS_16Flash_fwd_paramsE,(.L_x_8396 - _ZN5flash24flash_fwd_splitkv_kernelI23Flash_fwd_kernel_traitsILi128ELi64ELi64ELi4ELb0ELb0EN7cutlass10bfloat16_tE19Flash_kernel_traitsILi128ELi64ELi64ELi4ES3_EELb1ELb0ELb1ELb0ELb0ELb0ELb1ELb1EEEvNS_16Flash_fwd_paramsE)
        .other          _ZN5flash24flash_fwd_splitkv_kernelI23Flash_fwd_kernel_traitsILi128ELi64ELi64ELi4ELb0ELb0EN7cutlass10bfloat16_tE19Flash_kernel_traitsILi128ELi64ELi64ELi4ES3_EELb1ELb0ELb1ELb0ELb0ELb0ELb1ELb1EEEvNS_16Flash_fwd_paramsE,@"STO_CUDA_ENTRY STV_DEFAULT"
_ZN5flash24flash_fwd_splitkv_kernelI23Flash_fwd_kernel_traitsILi128ELi64ELi64ELi4ELb0ELb0EN7cutlass10bfloat16_tE19Flash_kernel_traitsILi128ELi64ELi64ELi4ES3_EELb1ELb0ELb1ELb0ELb0ELb0ELb1ELb1EEEvNS_16Flash_fwd_paramsE:
.text._ZN5flash24flash_fwd_splitkv_kernelI23Flash_fwd_kernel_traitsILi128ELi64ELi64ELi4ELb0ELb0EN7cutlass10bfloat16_tE19Flash_kernel_traitsILi128ELi64ELi64ELi4ES3_EELb1ELb0ELb1ELb0ELb0ELb0ELb1ELb1EEEvNS_16Flash_fwd_paramsE:
[----:B------:R-:W-:Y:S02]  /*0000*/  MOV R1, c[0x0][0x28] ;  /* 0x00000a0000017a02 */ /* 0x000fe40000000f00 */
[----:B------:R-:W1:Y:S01]  /*0010*/  I2F.U32.RP R4, c[0x0][0x1c0] ;  /* 0x0000700000047b06 */ /* 0x000e620000209000 */
[----:B------:R-:W2:Y:S01]  /*0020*/  S2R R141, SR_CTAID.Z ;  /* 0x00000000008d7919 */ /* 0x000ea20000002700 */
[----:B------:R-:W-:Y:S01]  /*0030*/  IMAD.MOV.U32 R2, RZ, RZ, RZ ;  /* 0x000000ffff027224 */ /* 0x000fe200078e00ff */
[----:B------:R-:W-:Y:S01]  /*0040*/  ISETP.NE.U32.AND P0, PT, RZ, c[0x0][0x1c0], PT ;  /* 0x00007000ff007a0c */ /* 0x000fe20003f05070 */
[----:B------:R-:W-:Y:S01]  /*0050*/  IMAD.MOV.U32 R15, RZ, RZ, -0x1 ;  /* 0xffffffffff0f7424 */ /* 0x000fe200078e00ff */
[----:B------:R-:W-:Y:S01]  /*0060*/  ISETP.NE.U32.AND P5, PT, RZ, c[0x0][0x250], PT ;  /* 0x00009400ff007a0c */ /* 0x000fe20003fa5070 */
[----:B------:R-:W-:-:S03]  /*0070*/  ULDC.64 UR6, c[0x0][0x118] ;  /* 0x0000460000067ab9 */ /* 0x000fc60000000a00 */
[----:B------:R-:W-:Y:S01]  /*0080*/  ISETP.NE.AND.EX P5, PT, RZ, c[0x0][0x254], PT, P5 ;  /* 0x00009500ff007a0c */ /* 0x000fe20003fa5350 */
[----:B-1----:R-:W1:Y:S02]  /*0090*/  MUFU.RCP R3, R4 ;  /* 0x0000000400037308 */ /* 0x002e640000001000 */
[----:B-1----:R-:W-:-:S06]  /*00a0*/  IADD3 R3, R3, 0xffffffe, RZ ;  /* 0x0ffffffe03037810 */ /* 0x002fcc0007ffe0ff */
[----:B------:R-:W1:Y:S02]  /*00b0*/  F2I.FTZ.U32.TRUNC.NTZ R3, R3 ;  /* 0x0000000300037305 */ /* 0x000e64000021f000 */
[----:B-1----:R-:W-:-:S04]  /*00c0*/  IMAD.MOV R0, RZ, RZ, -R3 ;  /* 0x000000ffff007224 */ /* 0x002fc800078e0a03 */
        /* <DEDUP_REMOVED lines=9> */
[----:B------:R-:W-:Y:S01]  /*0160*/  ISETP.GE.U32.AND P2, PT, R0, c[0x0][0x1c0], PT ;  /* 0x0000700000007a0c */ /* 0x000fe20003f46070 */
[----:B------:R-:W-:Y:S01]  /*0170*/  IMAD.MOV.U32 R0, RZ, RZ, 0x4 ;  /* 0x00000004ff007424 */ /* 0x000fe200078e00ff */
[----:B------:R-:W-:-:S04]  /*0180*/  ISETP.NE.U32.AND P1, PT, RZ, c[0x0][0x240], PT ;  /* 0x00009000ff007a0c */ /* 0x000fc80003f25070 */
[----:B------:R-:W-:-:S07]  /*0190*/  ISETP.NE.AND.EX P1, PT, RZ, c[0x0][0x244], PT, P1 ;  /* 0x00009100ff007a0c */ /* 0x000fce0003f25310 */
[----:B------:R-:W-:Y:S02]  /*01a0*/  @P2 IADD3 R153, R153, 0x1, RZ ;  /* 0x0000000199992810 */ /* 0x000fe40007ffe0ff */
[----:B------:R-:W-:Y:S01]  /*01b0*/  @!P0 LOP3.LUT R153, RZ, c[0x0][0x1c0], RZ, 0x33, !PT ;  /* 0x00007000ff998a12 */ /* 0x000fe200078e33ff */
[----:B------:R-:W-:Y:S01]  /*01c0*/  IMAD.MOV.U32 R12, RZ, RZ, RZ ;  /* 0x000000ffff0c7224 */ /* 0x000fe200078e00ff */
        /* <DEDUP_REMOVED lines=24> */
.L_x_7844:
[----:B-1-34-:R-:W-:Y:S02]  /*0350*/  MOV R3, c[0x0][0x218] ;  /* 0x0000860000037a02 */ /* 0x01afe40000000f00 */
.L_x_7845:
        /* <DEDUP_REMOVED lines=23> */
[----:B--2---:R-:W-:-:S04]  /*04d0*/  IADD3 R8, R8, 0xffffffe, RZ ;  /* 0x0ffffffe08087810 */ /* 0x004fc80007ffe0ff */
[----:B------:R-:W2:Y:S02]  /*04e0*/  F2I.FTZ.U32.TRUNC.NTZ R9, R8 ;  /* 0x0000000800097305 */ /* 0x000ea4000021f000 */
[--C-:B--2---:R-:W-:Y:S02]  /*04f0*/  IMAD.MOV R3, RZ, RZ, -R9.reuse ;  /* 0x000000ffff037224 */ /* 0x104fe400078e0a09 */
[----:B------:R-:W-:Y:S02]  /*0500*/  IMAD.MOV.U32 R8, RZ, RZ, RZ ;  /* 0x000000ffff087224 */ /* 0x000fe400078e00ff */
[----:B------:R-:W-:Y:S01]  /*0510*/  IMAD R4, R3, R6, RZ ;  /* 0x0000000603047224 */ /* 0x000fe200078e02ff */
[----:B------:R-:W-:Y:S02]  /*0520*/  IABS R3, R7 ;  /* 0x0000000700037213 */ /* 0x000fe40000000000 */
[----:B------:R-:W-:Y:S01]  /*0530*/  LOP3.LUT R7, R7, c[0x0][0x10], RZ, 0x3c, !PT ;  /* 0x0000040007077a12 */ /* 0x000fe200078e3cff */
[----:B------:R-:W-:-:S03]  /*0540*/  IMAD.HI.U32 R9, R9, R4, R8 ;  /* 0x0000000409097227 */ /* 0x000fc600078e0008 */
[----:B------:R-:W-:Y:S01]  /*0550*/  ISETP.GE.AND P0, PT, R7, RZ, PT ;  /* 0x000000ff0700720c */ /* 0x000fe20003f06270 */
[----:B------:R-:W-:Y:S01]  /*0560*/  IMAD.MOV.U32 R4, RZ, RZ, R3 ;  /* 0x000000ffff047224 */ /* 0x000fe200078e0003 */
[----:B------:R-:W-:-:S03]  /*0570*/  IADD3 R7, -R152, 0x7f, R61 ;  /* 0x0000007f98077810 */ /* 0x000fc60007ffe13d */
[----:B------:R-:W-:Y:S01]  /*0580*/  IMAD.HI.U32 R8, R9, R4, RZ ;  /* 0x0000000409087227 */ /* 0x000fe200078e00ff */
[----:B------:R-:W-:Y:S02]  /*0590*/  IADD3 R9, R52, 0x3f, RZ ;  /* 0x0000003f34097810 */ /* 0x000fe40007ffe0ff */
[----:B------:R-:W-:Y:S01]  /*05a0*/  IADD3 R7, R7, c[0x0][0x2e8], R52 ;  /* 0x0000ba0007077a10 */ /* 0x000fe20007ffe034 */
[----:B------:R-:W-:-:S03]  /*05b0*/  IMAD.MOV R3, RZ, RZ, -R8 ;  /* 0x000000ffff037224 */ /* 0x000fc600078e0a08 */
[----:B------:R-:W-:Y:S01]  /*05c0*/  SHF.R.S32.HI R102, RZ, 0x1f, R7 ;  /* 0x0000001fff667819 */ /* 0x000fe20000011407 */
[----:B------:R-:W-:Y:S01]  /*05d0*/  IMAD R3, R6, R3, R4 ;  /* 0x0000000306037224 */ /* 0x000fe200078e0204 */
[----:B------:R-:W-:Y:S02]  /*05e0*/  SHF.R.S32.HI R4, RZ, 0x1f, R9 ;  /* 0x0000001fff047819 */ /* 0x000fe40000011409 */
[----:B------:R-:W-:Y:S02]  /*05f0*/  LEA.HI R102, R102, R7, RZ, 0x6 ;  /* 0x0000000766667211 */ /* 0x000fe400078f30ff */
[----:B------:R-:W-:Y:S02]  /*0600*/  ISETP.GT.U32.AND P1, PT, R6, R3, PT ;  /* 0x000000030600720c */ /* 0x000fe40003f24070 */
[----:B------:R-:W-:Y:S02]  /*0610*/  LEA.HI R4, R4, R9, RZ, 0x6 ;  /* 0x0000000904047211 */ /* 0x000fe400078f30ff */
[----:B------:R-:W-:-:S02]  /*0620*/  SHF.R.S32.HI R102, RZ, 0x6, R102 ;  /* 0x00000006ff667819 */ /* 0x000fc40000011466 */
[----:B------:R-:W-:-:S07]  /*0630*/  SHF.R.S32.HI R4, RZ, 0x6, R4 ;  /* 0x00000006ff047819 */ /* 0x000fce0000011404 */
[----:B------:R-:W-:Y:S01]  /*0640*/  @!P1 IMAD.IADD R3, R3, 0x1, -R6 ;  /* 0x0000000103039824 */ /* 0x000fe200078e0a06 */
[----:B------:R-:W-:Y:S02]  /*0650*/  @!P1 IADD3 R8, R8, 0x1, RZ ;  /* 0x0000000108089810 */ /* 0x000fe40007ffe0ff */
[----:B------:R-:W-:Y:S02]  /*0660*/  ISETP.NE.AND P1, PT, RZ, c[0x0][0x10], PT ;  /* 0x00000400ff007a0c */ /* 0x000fe40003f25270 */
[----:B------:R-:W-:-:S13]  /*0670*/  ISETP.GE.U32.AND P2, PT, R3, R6, PT ;  /* 0x000000060300720c */ /* 0x000fda0003f46070 */
        /* <DEDUP_REMOVED lines=15> */
[----:B------:R-:W-:Y:S02]  /*0770*/  LOP3.LUT R3, R0, 0xfffffff0, RZ, 0xc0, !PT ;  /* 0xfffffff000037812 */ /* 0x000fe400078ec0ff */
[----:B------:R-:W-:-:S03]  /*0780*/  SHF.R.S32.HI R0, RZ, 0x4, R0 ;  /* 0x00000004ff007819 */ /* 0x000fc60000011400 */
[----:B------:R-:W-:Y:S02]  /*0790*/  IMAD.IADD R66, R66, 0x1, -R3 ;  /* 0x0000000142427824 */ /* 0x000fe400078e0a03 */
[--C-:B------:R-:W-:Y:S02]  /*07a0*/  IMAD R3, R140, c[0x0][0x214], R61.reuse ;  /* 0x000085008c037a24 */ /* 0x100fe400078e023d */
[----:B------:R-:W-:Y:S02]  /*07b0*/  IMAD.SHL.U32 R4, R66, 0x4, RZ ;  /* 0x0000000442047824 */ /* 0x000fe400078e00ff */
[----:B------:R-:W-:Y:S02]  /*07c0*/  IMAD.IADD R61, R152, 0x1, -R61 ;  /* 0x00000001983d7824 */ /* 0x000fe400078e0a3d */
[----:B------:R-:W-:Y:S01]  /*07d0*/  IMAD R7, R3, c[0x0][0x22c], RZ ;  /* 0x00008b0003077a24 */ /* 0x000fe200078e02ff */
[----:B------:R-:W-:Y:S02]  /*07e0*/  SHF.R.S32.HI R5, RZ, 0x1f, R4 ;  /* 0x0000001fff057819 */ /* 0x000fe40000011404 */
[----:B------:R-:W-:-:S03]  /*07f0*/  ISETP.GE.AND P1, PT, R0, R61, PT ;  /* 0x0000003d0000720c */ /* 0x000fc60003f26270 */
        /* <DEDUP_REMOVED lines=11> */
.L_x_7848:
[----:B------:R-:W-:Y:S05]  /*08b0*/  BSYNC B0 ;  /* 0x0000000000007941 */ /* 0x000fea0003800000 */
.L_x_7847:
        /* <DEDUP_REMOVED lines=8> */
.L_x_7850:
[----:B------:R-:W-:Y:S05]  /*0940*/  BSYNC B0 ;  /* 0x0000000000007941 */ /* 0x000fea0003800000 */
.L_x_7849:
        /* <DEDUP_REMOVED lines=8> */
.L_x_7852:
[----:B------:R-:W-:Y:S05]  /*09d0*/  BSYNC B0 ;  /* 0x0000000000007941 */ /* 0x000fea0003800000 */
.L_x_7851:
        /* <DEDUP_REMOVED lines=8> */
.L_x_7854:
[----:B------:R-:W-:Y:S05]  /*0a60*/  BSYNC B0 ;  /* 0x0000000000007941 */ /* 0x000fea0003800000 */
.L_x_7853:
        /* <DEDUP_REMOVED lines=8> */
.L_x_7856:
[----:B------:R-:W-:Y:S05]  /*0af0*/  BSYNC B0 ;  /* 0x0000000000007941 */ /* 0x000fea0003800000 */
.L_x_7855:
        /* <DEDUP_REMOVED lines=8> */
.L_x_7858:
[----:B------:R-:W-:Y:S05]  /*0b80*/  BSYNC B0 ;  /* 0x0000000000007941 */ /* 0x000fea0003800000 */
.L_x_7857:
        /* <DEDUP_REMOVED lines=8> */
.L_x_7860:
[----:B------:R-:W-:Y:S05]  /*0c10*/  BSYNC B0 ;  /* 0x0000000000007941 */ /* 0x000fea0003800000 */
.L_x_7859:
        /* <DEDUP_REMOVED lines=8> */
.L_x_7862:
[----:B------:R-:W-:Y:S05]  /*0ca0*/  BSYNC B0 ;  /* 0x0000000000007941 */ /* 0x000fea0003800000 */
.L_x_7861:
        /* <DEDUP_REMOVED lines=32> */
.L_x_7846:
        /* <DEDUP_REMOVED lines=47> */
[----:B------:R-:W-:Y:S02]  /*11a0*/  IABS R3, R140 ;  /* 0x0000008c00037213 */ /* 0x000fe40000000000 */
[----:B-----5:R-:W1:Y:S08]  /*11b0*/  I2F.RP R8, R5 ;  /* 0x0000000500087306 */ /* 0x020e700000209400 */
[----:B-1----:R-:W1:Y:S02]  /*11c0*/  MUFU.RCP R10, R8 ;  /* 0x00000008000a7308 */ /* 0x002e640000001000 */
[----:B-1----:R-:W-:-:S06]  /*11d0*/  IADD3 R10, R10, 0xffffffe, RZ ;  /* 0x0ffffffe0a0a7810 */ /* 0x002fcc0007ffe0ff */
[----:B------:R-:W1:Y:S02]  /*11e0*/  F2I.FTZ.U32.TRUNC.NTZ R11, R10 ;  /* 0x0000000a000b7305 */ /* 0x000e64000021f000 */
[----:B-1----:R-:W-:Y:S01]  /*11f0*/  IMAD.MOV R2, RZ, RZ, -R11 ;  /* 0x000000ffff027224 */ /* 0x002fe200078e0a0b */
[----:B------:R-:W-:-:S03]  /*1200*/  MOV R10, RZ ;  /* 0x000000ff000a7202 */ /* 0x000fc60000000f00 */
[----:B------:R-:W-:-:S04]  /*1210*/  IMAD R4, R2, R5, RZ ;  /* 0x0000000502047224 */ /* 0x000fc800078e02ff */
        /* <DEDUP_REMOVED lines=30> */
[----:B------:R-:W-:Y:S01]  /*1400*/  IMAD R7, R2, c[0x0][0x1b0], RZ ;  /* 0x00006c0002077a24 */ /* 0x000fe200078e02ff */
[----:B------:R-:W-:Y:S01]  /*1410*/  IADD3 R5, R17, R5, RZ ;  /* 0x0000000511057210 */ /* 0x000fe20007ffe0ff */
[----:B------:R-:W-:-:S04]  /*1420*/  IMAD.WIDE.U32 R12, R4, c[0x0][0x1b0], R12 ;  /* 0x00006c00040c7a25 */ /* 0x000fc800078e000c */
[----:B------:R-:W-:Y:S01]  /*1430*/  IMAD R7, R4, c[0x0][0x1b4], R7 ;  /* 0x00006d0004077a24 */ /* 0x000fe200078e0207 */
[----:B------:R-:W-:Y:S01]  /*1440*/  MOV R6, R12 ;  /* 0x0000000c00067202 */ /* 0x000fe20000000f00 */
[----:B------:R-:W-:Y:S02]  /*1450*/  IMAD.MOV.U32 R10, RZ, RZ, R16 ;  /* 0x000000ffff0a7224 */ /* 0x000fe400078e0010 */
[----:B------:R-:W-:Y:S01]  /*1460*/  IMAD.IADD R7, R13, 0x1, R7 ;  /* 0x000000010d077824 */ /* 0x000fe200078e0207 */
[----:B------:R-:W-:Y:S05]  /*1470*/  BRA `(.L_x_7864) ;  /* 0x0000045000007947 */ /* 0x000fea0003800000 */
.L_x_7863:
        /* <DEDUP_REMOVED lines=16> */
.L_x_7865:
[----:B------:R-:W-:Y:S01]  /*1580*/  IABS R9, c[0x0][0x1c8] ;  /* 0x0000720000097a13 */ /* 0x000fe20000000000 */
[----:B------:R-:W-:Y:S01]  /*1590*/  IMAD.MOV.U32 R16, RZ, RZ, R2 ;  /* 0x000000ffff107224 */ /* 0x000fe200078e0002 */
[----:B------:R-:W-:Y:S01]  /*15a0*/  IABS R6, R140 ;  /* 0x0000008c00067213 */ /* 0x000fe20000000000 */
[----:B------:R-:W-:Y:S01]  /*15b0*/  @P4 IMAD.IADD R5, R12, 0x1, R5 ;  /* 0x000000010c054824 */ /* 0x000fe200078e0205 */
[----:B------:R-:W1:Y:S01]  /*15c0*/  I2F.RP R13, R9 ;  /* 0x00000009000d7306 */ /* 0x000e620000209400 */
[----:B------:R-:W-:-:S07]  /*15d0*/  MOV R17, R7 ;  /* 0x0000000700117202 */ /* 0x000fce0000000f00 */
[----:B-1----:R-:W1:Y:S02]  /*15e0*/  MUFU.RCP R10, R13 ;  /* 0x0000000d000a7308 */ /* 0x002e640000001000 */
[----:B-1----:R-:W-:-:S06]  /*15f0*/  IADD3 R10, R10, 0xffffffe, RZ ;  /* 0x0ffffffe0a0a7810 */ /* 0x002fcc0007ffe0ff */
[----:B------:R-:W1:Y:S02]  /*1600*/  F2I.FTZ.U32.TRUNC.NTZ R11, R10 ;  /* 0x0000000a000b7305 */ /* 0x000e64000021f000 */
[----:B-1----:R-:W-:Y:S02]  /*1610*/  IMAD.MOV R3, RZ, RZ, -R11 ;  /* 0x000000ffff037224 */ /* 0x002fe400078e0a0b */
[----:B------:R-:W-:Y:S02]  /*1620*/  IMAD.MOV.U32 R10, RZ, RZ, RZ ;  /* 0x000000ffff0a7224 */ /* 0x000fe400078e00ff */
[----:B------:R-:W-:-:S04]  /*1630*/  IMAD R3, R3, R9, RZ ;  /* 0x0000000903037224 */ /* 0x000fc800078e02ff */
[----:B------:R-:W-:-:S04]  /*1640*/  IMAD.HI.U32 R3, R11, R3, R10 ;  /* 0x000000030b037227 */ /* 0x000fc800078e000a */
[----:B------:R-:W-:-:S04]  /*1650*/  @P4 IMAD.WIDE.U32 R10, R5, c[0x0][0x1a0], RZ ;  /* 0x00006800050a4a25 */ /* 0x000fc800078e00ff */
[----:B------:R-:W-:-:S04]  /*1660*/  IMAD.HI.U32 R4, R3, R6, RZ ;  /* 0x0000000603047227 */ /* 0x000fc800078e00ff */
[----:B------:R-:W-:Y:S01]  /*1670*/  @P4 IMAD R5, R5, c[0x0][0x1a4], R11 ;  /* 0x0000690005054a24 */ /* 0x000fe200078e020b */
        /* <DEDUP_REMOVED lines=13> */
[----:B------:R-:W-:Y:S01]  /*1750*/  @P2 IADD3 R4, R4, 0x1, RZ ;  /* 0x0000000104042810 */ /* 0x000fe20007ffe0ff */
[----:B------:R-:W-:Y:S02]  /*1760*/  IMAD.MOV.U32 R11, RZ, RZ, R9 ;  /* 0x000000ffff0b7224 */ /* 0x000fe400078e0009 */
[----:B------:R-:W-:Y:S01]  /*1770*/  IMAD R6, R9, c[0x0][0x19c], R6 ;  /* 0x0000670009067a24 */ /* 0x000fe200078e0206 */
[----:B------:R-:W-:Y:S02]  /*1780*/  @!P1 IADD3 R4, -R4, RZ, RZ ;  /* 0x000000ff04049210 */ /* 0x000fe40007ffe1ff */
[----:B------:R-:W-:Y:S02]  /*1790*/  @!P0 LOP3.LUT R4, RZ, c[0x0][0x1c8], RZ, 0x33, !PT ;  /* 0x00007200ff048a12 */ /* 0x000fe400078e33ff */
[----:B------:R-:W-:-:S02]  /*17a0*/  IADD3 R17, R17, R6, RZ ;  /* 0x0000000611117210 */ /* 0x000fc40007ffe0ff */
[----:B------:R-:W-:-:S03]  /*17b0*/  SHF.R.S32.HI R2, RZ, 0x1f, R4 ;  /* 0x0000001fff027819 */ /* 0x000fc60000011404 */
        /* <DEDUP_REMOVED lines=17> */
.L_x_7864:
[----:B------:R1:W5:Y:S01]  /*18d0*/  @P5 LDG.E R116, [R144.64] ;  /* 0x0000000690745981 */ /* 0x000362000c1e1900 */
[----:B------:R-:W-:Y:S01]  /*18e0*/  SHF.R.S32.HI R13, RZ, 0x1f, R66 ;  /* 0x0000001fff0d7819 */ /* 0x000fe20000011442 */
[----:B------:R-:W-:Y:S01]  /*18f0*/  IMAD.MOV.U32 R17, RZ, RZ, 0x2 ;  /* 0x00000002ff117424 */ /* 0x000fe200078e00ff */
[----:B------:R-:W-:Y:S01]  /*1900*/  ISETP.NE.AND P0, PT, R15, -0x1, PT ;  /* 0xffffffff0f00780c */ /* 0x000fe20003f05270 */
[----:B------:R-:W-:Y:S01]  /*1910*/  IMAD.MOV.U32 R76, RZ, RZ, c[0x0][0x230] ;  /* 0x00008c00ff4c7624 */ /* 0x000fe200078e00ff */
[CC--:B------:R-:W-:Y:S01]  /*1920*/  LEA.HI R27, R13.reuse, R66.reuse, RZ, 0x3 ;  /* 0x000000420d1b7211 */ /* 0x0c0fe200078f18ff */
[----:B------:R-:W-:Y:S01]  /*1930*/  IMAD.MOV.U32 R28, RZ, RZ, RZ ;  /* 0x000000ffff1c7224 */ /* 0x000fe200078e00ff */
[----:B------:R-:W-:Y:S01]  /*1940*/  LEA.HI R14, R13, R66, RZ, 0x6 ;  /* 0x000000420d0e7211 */ /* 0x000fe200078f30ff */
[----:B------:R-:W-:Y:S01]  /*1950*/  IMAD.MOV.U32 R29, RZ, RZ, c[0x0][0x230] ;  /* 0x00008c00ff1d7624 */ /* 0x000fe200078e00ff */
[----:B------:R-:W-:Y:S01]  /*1960*/  SHF.R.S32.HI R138, RZ, 0x3, R27 ;  /* 0x00000003ff8a7819 */ /* 0x000fe2000001141b */
[----:B------:R-:W-:Y:S01]  /*1970*/  IMAD.MOV.U32 R159, RZ, RZ, c[0x0][0x198] ;  /* 0x00006600ff9f7624 */ /* 0x000fe200078e00ff */
[----:B------:R-:W-:Y:S01]  /*1980*/  LOP3.LUT R27, R27, 0xfffffff8, RZ, 0xc0, !PT ;  /* 0xfffffff81b1b7812 */ /* 0x000fe200078ec0ff */
[----:B------:R-:W-:Y:S01]  /*1990*/  IMAD.HI.U32 R76, R17, R76, R28 ;  /* 0x0000004c114c7227 */ /* 0x000fe200078e001c */
[----:B------:R-:W-:-:S02]  /*19a0*/  SHF.R.S32.HI R139, RZ, 0x1f, R138 ;  /* 0x0000001fff8b7819 */ /* 0x000fc4000001148a */
[-C--:B------:R-:W-:Y:S01]  /*19b0*/  IADD3 R60, -R27, R66.reuse, RZ ;  /* 0x000000421b3c7210 */ /* 0x080fe20007ffe1ff */
[----:B------:R-:W-:Y:S01]  /*19c0*/  @!P0 IMAD R12, R65, c[0x0][0x178], RZ ;  /* 0x00005e00410c8a24 */ /* 0x000fe200078e02ff */
[----:B------:R-:W-:Y:S01]  /*19d0*/  LEA.HI R62, R13, R66, RZ, 0x4 ;  /* 0x000000420d3e7211 */ /* 0x000fe200078f20ff */
[C---:B------:R-:W-:Y:S01]  /*19e0*/  IMAD.SHL.U32 R21, R138.reuse, 0x40, RZ ;  /* 0x000000408a157824 */ /* 0x040fe200078e00ff */
[----:B------:R-:W-:Y:S01]  /*19f0*/  IADD3 R104, P1, R138, R11, RZ ;  /* 0x0000000b8a687210 */ /* 0x000fe20007f3e0ff */
[----:B------:R-:W-:Y:S01]  /*1a00*/  @P0 IMAD.WIDE.U32 R24, R15, c[0x0][0x190], RZ ;  /* 0x000064000f180a25 */ /* 0x000fe200078e00ff */
[----:B------:R-:W-:Y:S02]  /*1a10*/  LOP3.LUT R63, R62, 0xfffffff0, RZ, 0xc0, !PT ;  /* 0xfffffff03e3f7812 */ /* 0x000fe400078ec0ff */
[----:B------:R-:W-:Y:S01]  /*1a20*/  LOP3.LUT R21, R21, 0x1c0, RZ, 0xc0, !PT ;  /* 0x000001c015157812 */ /* 0x000fe200078ec0ff */
[----:B------:R-:W-:Y:S01]  /*1a30*/  @!P0 IMAD.WIDE.U32 R22, R153, c[0x0][0x178], RZ ;  /* 0x00005e0099168a25 */ /* 0x000fe200078e00ff */
[----:B------:R-:W-:-:S02]  /*1a40*/  SHF.R.S32.HI R11, RZ, 0x1f, R70 ;  /* 0x0000001fff0b7819 */ /* 0x000fc40000011446 */
[----:B------:R-:W-:Y:S01]  /*1a50*/  SHF.R.S32.HI R75, RZ, 0x1, R76 ;  /* 0x00000001ff4b7819 */ /* 0x000fe2000001144c */
[----:B------:R-:W-:Y:S01]  /*1a60*/  @!P0 IMAD R12, R153, c[0x0][0x17c], R12 ;  /* 0x00005f00990c8a24 */ /* 0x000fe200078e020c */
[----:B------:R-:W-:Y:S01]  /*1a70*/  SHF.R.S32.HI R141, RZ, 0x1f, R140 ;  /* 0x0000001fff8d7819 */ /* 0x000fe2000001148c */
[----:B------:R-:W-:Y:S01]  /*1a80*/  IMAD.SHL.U32 R16, R60, 0x8, RZ ;  /* 0x000000083c107824 */ /* 0x000fe200078e00ff */
[----:B------:R-:W-:Y:S01]  /*1a90*/  LEA.HI R50, R13, R66, RZ, 0x5 ;  /* 0x000000420d327211 */ /* 0x000fe200078f28ff */
[----:B------:R-:W-:Y:S01]  /*1aa0*/  @P0 IMAD R15, R15, c[0x0][0x194], R25 ;  /* 0x000065000f0f0a24 */ /* 0x000fe200078e0219 */
[----:B------:R-:W-:Y:S01]  /*1ab0*/  MOV R53, 0x10 ;  /* 0x0000001000357802 */ /* 0x000fe20000000f00 */
[----:B-----5:R-:W-:Y:S01]  /*1ac0*/  @P0 IMAD.MOV.U32 R8, RZ, RZ, R24 ;  /* 0x000000ffff080224 */ /* 0x020fe200078e0018 */
[----:B------:R-:W-:Y:S01]  /*1ad0*/  LOP3.LUT R17, R21, 0x38, R16, 0xf8, !PT ;  /* 0x0000003815117812 */ /* 0x000fe200078ef810 */
[----:B------:R-:W-:Y:S01]  /*1ae0*/  @!P0 IMAD.IADD R15, R23, 0x1, R12 ;  /* 0x00000001170f8824 */ /* 0x000fe200078e020c */
[----:B------:R-:W-:Y:S01]  /*1af0*/  SHF.R.U32.HI R12, RZ, 0x3, R21 ;  /* 0x00000003ff0c7819 */ /* 0x000fe20000011615 */
[----:B------:R-:W-:Y:S01]  /*1b00*/  @!P0 IMAD.MOV.U32 R8, RZ, RZ, R22 ;  /* 0x000000ffff088224 */ /* 0x000fe200078e0016 */
[----:B------:R-:W-:Y:S01]  /*1b10*/  SHF.L.U32 R21, R14, 0x3, RZ ;  /* 0x000000030e157819 */ /* 0x000fe200000006ff */
[----:B------:R-:W-:Y:S01]  /*1b20*/  IMAD.WIDE R22, R19, 0x40, R138 ;  /* 0x0000004013167825 */ /* 0x000fe200078e028a */
[----:B------:R-:W-:-:S02]  /*1b30*/  LOP3.LUT R12, R17, R12, RZ, 0x3c, !PT ;  /* 0x0000000c110c7212 */ /* 0x000fc400078e3cff */
[----:B------:R-:W-:Y:S01]  /*1b40*/  IADD3 R18, P0, R16, R8, RZ ;  /* 0x0000000810127210 */ /* 0x000fe20007f1e0ff */
[----:B------:R-:W-:Y:S01]  /*1b50*/  IMAD.IADD R63, R66, 0x1, -R63 ;  /* 0x00000001423f7824 */ /* 0x000fe200078e0a3f */
[----:B------:R-:W-:Y:S01]  /*1b60*/  SHF.R.S32.HI R17, RZ, 0x1f, R16 ;  /* 0x0000001fff117819 */ /* 0x000fe20000011410 */
[----:B------:R-:W-:Y:S01]  /*1b70*/  IMAD R142, R23, c[0x0][0x190], RZ ;  /* 0x00006400178e7a24 */ /* 0x000fe200078e02ff */
[----:B------:R-:W-:Y:S01]  /*1b80*/  LOP3.LUT R134, R12, 0xfffffe00, R21, 0xf8, !PT ;  /* 0xfffffe000c867812 */ /* 0x000fe200078ef815 */
[----:B------:R-:W-:Y:S01]  /*1b90*/  IMAD.X R3, R139, 0x1, R3, P1 ;  /* 0x000000018b037824 */ /* 0x000fe200008e0603 */
[C---:B------:R-:W-:Y:S01]  /*1ba0*/  IADD3 R12, R16.reuse, 0x40, RZ ;  /* 0x00000040100c7810 */ /* 0x040fe20007ffe0ff */
[C---:B------:R-:W-:Y:S01]  /*1bb0*/  IMAD.X R19, R17.reuse, 0x1, R15, P0 ;  /* 0x0000000111137824 */ /* 0x040fe200000e060f */
[----:B------:R-:W-:Y:S01]  /*1bc0*/  IADD3 R14, P0, R16, R10, RZ ;  /* 0x0000000a100e7210 */ /* 0x000fe20007f1e0ff */
[----:B------:R-:W-:Y:S01]  /*1bd0*/  IMAD R15, R2, c[0x0][0x1b8], RZ ;  /* 0x00006e00020f7a24 */ /* 0x000fe200078e02ff */
[----:B------:R-:W-:Y:S01]  /*1be0*/  SHF.R.S32.HI R64, RZ, 0x1f, R63 ;  /* 0x0000001fff407819 */ /* 0x000fe2000001143f */
[----:B------:R-:W-:Y:S01]  /*1bf0*/  IMAD R142, R22, c[0x0][0x194], R142 ;  /* 0x00006500168e7a24 */ /* 0x000fe200078e028e */
[----:B------:R-:W-:Y:S01]  /*1c00*/  ISETP.GE.AND P1, PT, R16, c[0x0][0x220], PT ;  /* 0x0000880010007a0c */ /* 0x000fe20003f26270 */
[----:B------:R-:W-:Y:S01]  /*1c10*/  IMAD R8, R4, c[0x0][0x1bc], R15 ;  /* 0x00006f0004087a24 */ /* 0x000fe200078e020f */
[----:B------:R-:W-:Y:S01]  /*1c20*/  LEA.HI R64, R64, R63, RZ, 0x3 ;  /* 0x0000003f40407211 */ /* 0x000fe200078f18ff */
[----:B------:R-:W-:Y:S01]  /*1c30*/  IMAD.X R15, R17, 0x1, R5, P0 ;  /* 0x00000001110f7824 */ /* 0x000fe200000e0605 */
[----:B------:R-:W-:Y:S01]  /*1c40*/  ISETP.GE.AND P0, PT, R12, c[0x0][0x220], PT ;  /* 0x000088000c007a0c */ /* 0x000fe20003f06270 */
[----:B------:R-:W-:Y:S01]  /*1c50*/  IMAD.WIDE.U32 R18, R22, c[0x0][0x190], R18 ;  /* 0x0000640016127a25 */ /* 0x000fe200078e0012 */
[----:B------:R-:W-:-:S02]  /*1c60*/  LOP3.LUT R10, R64, 0xfffffff8, RZ, 0xc0, !PT ;  /* 0xfffffff8400a7812 */ /* 0x000fc400078ec0ff */
[----:B------:R-:W-:Y:S01]  /*1c70*/  SEL R68, RZ, 0xffffffff, P0 ;  /* 0xffffffffff447807 */ /* 0x000fe20000000000 */
[----:B------:R-:W-:Y:S01]  /*1c80*/  IMAD.WIDE.U32 R14, R4, c[0x0][0x1b8], R14 ;  /* 0x00006e00040e7a25 */ /* 0x000fe200078e000e */
[----:B------:R-:W-:Y:S02]  /*1c90*/  IADD3 R136, P0, R16, R6, RZ ;  /* 0x0000000610887210 */ /* 0x000fe40007f1e0ff */
[----:B------:R-:W-:Y:S01]  /*1ca0*/  SEL R5, RZ, 0x1, P1 ;  /* 0x00000001ff057807 */ /* 0x000fe20000800000 */
[----:B------:R-:W-:Y:S01]  /*1cb0*/  IMAD.IADD R15, R15, 0x1, R8 ;  /* 0x000000010f0f7824 */ /* 0x000fe200078e0208 */
[----:B------:R-:W-:Y:S01]  /*1cc0*/  LEA.HI R8, R11, R70, RZ, 0x6 ;  /* 0x000000460b087211 */ /* 0x000fe200078f30ff */
[----:B------:R-:W-:Y:S01]  /*1cd0*/  IMAD.X R137, R17, 0x1, R7, P0 ;  /* 0x0000000111897824 */ /* 0x000fe200000e0607 */
[----:B------:R-:W-:Y:S01]  /*1ce0*/  SHF.L.U32 R68, R68, 0x1, RZ ;  /* 0x0000000144447819 */ /* 0x000fe200000006ff */
[----:B------:R-:W-:Y:S01]  /*1cf0*/  IMAD.SHL.U32 R72, R60, 0x4, RZ ;  /* 0x000000043c487824 */ /* 0x000fe200078e00ff */
[----:B------:R-:W-:Y:S01]  /*1d00*/  SHF.R.S32.HI R8, RZ, 0x6, R8 ;  /* 0x00000006ff087819 */ /* 0x000fe20000011408 */
[----:B------:R-:W-:Y:S01]  /*1d10*/  IMAD.IADD R63, R63, 0x1, -R10 ;  /* 0x000000013f3f7824 */ /* 0x000fe200078e0a0a */
[----:B------:R-:W-:Y:S01]  /*1d20*/  LOP3.LUT R68, R68, 0x2, R5, 0xe2, !PT ;  /* 0x0000000244447812 */ /* 0x000fe200078ee205 */
[----:B------:R-:W-:Y:S01]  /*1d30*/  IMAD R3, R3, c[0x0][0x1a0], RZ ;  /* 0x0000680003037a24 */ /* 0x000fe200078e02ff */
[----:B------:R-:W-:Y:S01]  /*1d40*/  IMNMX R77, R147, R8, !PT ;  /* 0x00000008934d7217 */ /* 0x000fe20007800200 */
[----:B------:R-:W-:Y:S01]  /*1d50*/  IMAD.IADD R143, R19, 0x1, R142 ;  /* 0x00000001138f7824 */ /* 0x000fe200078e028e */
[----:B------:R-:W-:Y:S01]  /*1d60*/  LOP3.LUT R67, R50, 0xffffffe0, RZ, 0xc0, !PT ;  /* 0xffffffe032437812 */ /* 0x000fe200078ec0ff */
[----:B------:R-:W-:Y:S01]  /*1d70*/  IMAD R165, R139, c[0x0][0x198], RZ ;  /* 0x000066008ba57a24 */ /* 0x000fe200078e02ff */
[----:B------:R-:W-:Y:S01]  /*1d80*/  ISETP.GT.AND P0, PT, R102, R77, PT ;  /* 0x0000004d6600720c */ /* 0x000fe20003f04270 */
[----:B------:R-:W-:Y:S01]  /*1d90*/  IMAD R73, R138, R75, R72 ;  /* 0x0000004b8a497224 */ /* 0x000fe200078e0248 */
[----:B------:R-:W-:Y:S01]  /*1da0*/  SHF.L.U64.HI R148, R159, R0, c[0x0][0x19c] ;  /* 0x000067009f947619 */ /* 0x000fe20000010200 */
[----:B------:R-:W-:Y:S01]  /*1db0*/  IMAD.MOV.U32 R142, RZ, RZ, R18 ;  /* 0x000000ffff8e7224 */ /* 0x000fe200078e0012 */
[----:B------:R-:W-:Y:S01]  /*1dc0*/  R2P PR, R63, 0x6 ;  /* 0x000000063f007804 */ /* 0x000fe20000000000 */
[----:B------:R-:W-:Y:S01]  /*1dd0*/  IMAD R135, R141, c[0x0][0x1a8], RZ ;  /* 0x00006a008d877a24 */ /* 0x000fe200078e02ff */
[----:B------:R-:W-:Y:S01]  /*1de0*/  SHF.L.U32 R149, R159, 0x4, RZ ;  /* 0x000000049f957819 */ /* 0x000fe200000006ff */
[----:B------:R-:W-:Y:S01]  /*1df0*/  IMAD R101, R104, c[0x0][0x1a4], R3 ;  /* 0x0000690068657a24 */ /* 0x000fe200078e0203 */
[----:B------:R-:W-:Y:S01]  /*1e00*/  SHF.R.S32.HI R62, RZ, 0x4, R62 ;  /* 0x00000004ff3e7819 */ /* 0x000fe2000001143e */
[----:B------:R-:W-:Y:S01]  /*1e10*/  IMAD.MOV.U32 R3, RZ, RZ, 0x20 ;  /* 0x00000020ff037424 */ /* 0x000fe200078e00ff */
[----:B------:R-:W-:Y:S01]  /*1e20*/  SHF.R.S32.HI R50, RZ, 0x5, R50 ;  /* 0x00000005ff327819 */ /* 0x000fe20000011432 */
[----:B------:R-:W-:Y:S01]  /*1e30*/  IMAD.MOV.U32 R5, RZ, RZ, c[0x0][0x1a0] ;  /* 0x00006800ff057624 */ /* 0x000fe200078e00ff */
[----:B------:R-:W-:Y:S01]  /*1e40*/  IADD3 R67, -R67, R66, RZ ;  /* 0x0000004243437210 */ /* 0x000fe20007ffe1ff */
[----:B------:R-:W-:Y:S01]  /*1e50*/  IMAD R165, R138, c[0x0][0x19c], R165 ;  /* 0x000067008aa57a24 */ /* 0x000fe200078e02a5 */
[--C-:B------:R-:W-:Y:S01]  /*1e60*/  SHF.R.S32.HI R71, RZ, 0x1f, R73.reuse ;  /* 0x0000001fff477819 */ /* 0x100fe20000011449 */
[----:B------:R-:W-:Y:S01]  /*1e70*/  IMAD.IADD R72, R72, 0x1, R73 ;  /* 0x0000000148487824 */ /* 0x000fe200078e0249 */
[----:B------:R-:W-:Y:S01]  /*1e80*/  SHF.L.U64.HI R150, R5, R0, c[0x0][0x1a4] ;  /* 0x0000690005967619 */ /* 0x000fe20000010200 */
[----:B------:R-:W-:Y:S01]  /*1e90*/  IMAD.WIDE.U32 R136, R138, c[0x0][0x198], R136 ;  /* 0x000066008a887a25 */ /* 0x000fe200078e0088 */
[----:B------:R-:W-:-:S02]  /*1ea0*/  SEL R53, R53, 0xfffffff0, !P1 ;  /* 0xfffffff035357807 */ /* 0x000fc40004800000 */
[----:B------:R-:W-:Y:S01]  /*1eb0*/  SHF.R.S32.HI R69, RZ, 0x1f, R72 ;  /* 0x0000001fff457819 */ /* 0x000fe20000011448 */
[----:B------:R-:W-:Y:S01]  /*1ec0*/  IMAD.WIDE.U32 R104, R104, c[0x0][0x1a0], R14 ;  /* 0x0000680068687a25 */ /* 0x000fe200078e000e */
[----:B------:R-:W-:Y:S02]  /*1ed0*/  IADD3 R165, R137, R165, RZ ;  /* 0x000000a589a57210 */ /* 0x000fe40007ffe0ff */
[----:B------:R-:W-:Y:S01]  /*1ee0*/  SEL R51, R3, 0xffffffe0, !P2 ;  /* 0xffffffe003337807 */ /* 0x000fe20005000000 */
[C---:B------:R-:W-:Y:S02]  /*1ef0*/  IMAD R135, R140.reuse, c[0x0][0x1ac], R135 ;  /* 0x00006b008c877a24 */ /* 0x040fe400078e0287 */
        /* <DEDUP_REMOVED lines=26> */
[----:B------:R-:W-:Y:S01]  /*20a0*/  IMAD R11, R7, c[0x0][0x290], RZ ;  /* 0x0000a400070b7a24 */ /* 0x000fe200078e02ff */
[----:B------:R-:W-:Y:S01]  /*20b0*/  ULDC UR5, c[0x0][0x294] ;  /* 0x0000a50000057ab9 */ /* 0x000fe20000000800 */
[----:B------:R-:W-:Y:S01]  /*20c0*/  IMAD.IADD R15, R15, 0x1, R6 ;  /* 0x000000010f0f7824 */ /* 0x000fe200078e0206 */
[----:B------:R-:W-:Y:S01]  /*20d0*/  UIMAD UR5, UR8, UR5, URZ ;  /* 0x00000005080572a4 */ /* 0x000fe2000f8e023f */
[----:B------:R-:W-:Y:S01]  /*20e0*/  IMAD R7, R7, c[0x0][0x288], RZ ;  /* 0x0000a20007077a24 */ /* 0x000fe200078e02ff */
        /* <DEDUP_REMOVED lines=17> */
[----:B------:R-:W-:-:S02]  /*2200*/  IMAD.MOV.U32 R10, RZ, RZ, R20 ;  /* 0x000000ffff0a7224 */ /* 0x000fc400078e0014 */
[C---:B------:R-:W-:Y:S02]  /*2210*/  IMAD R7, R2.reuse, c[0x0][0x2a0], RZ ;  /* 0x0000a80002077a24 */ /* 0x040fe400078e02ff */
[----:B------:R-:W-:Y:S02]  /*2220*/  IMAD R113, R2, c[0x0][0x298], RZ ;  /* 0x0000a60002717a24 */ /* 0x000fe400078e02ff */
[----:B------:R-:W-:Y:S02]  /*2230*/  IMAD.IADD R9, R19, 0x1, R6 ;  /* 0x0000000113097824 */ /* 0x000fe400078e0206 */
[----:B------:R-:W-:Y:S02]  /*2240*/  IMAD.MOV.U32 R8, RZ, RZ, R18 ;  /* 0x000000ffff087224 */ /* 0x000fe400078e0012 */
[----:B------:R-:W-:-:S04]  /*2250*/  IMAD.WIDE.U32 R14, R5, 0x20, RZ ;  /* 0x00000020050e7825 */ /* 0x000fc800078e00ff */
[C---:B------:R-:W-:Y:S02]  /*2260*/  IMAD R110, R4.reuse, c[0x0][0x2a4], R7 ;  /* 0x0000a900046e7a24 */ /* 0x040fe400078e0207 */
[C---:B------:R-:W-:Y:S02]  /*2270*/  IMAD R113, R4.reuse, c[0x0][0x29c], R113 ;  /* 0x0000a70004717a24 */ /* 0x040fe400078e0271 */
[----:B------:R-:W-:-:S04]  /*2280*/  IMAD.WIDE.U32 R10, R4, c[0x0][0x2a0], R10 ;  /* 0x0000a800040a7a25 */ /* 0x000fc800078e000a */
[----:B------:R-:W-:Y:S01]  /*2290*/  IMAD.WIDE.U32 R4, R4, c[0x0][0x298], R8 ;  /* 0x0000a60004047a25 */ /* 0x000fe200078e0008 */
[----:B------:R-:W-:-:S03]  /*22a0*/  LEA R111, P1, R10, c[0x0][0x270], 0x1 ;  /* 0x00009c000a6f7a11 */ /* 0x000fc600078208ff */
[----:B------:R-:W-:Y:S01]  /*22b0*/  IMAD.MOV.U32 R81, RZ, RZ, c[0x0][0x288] ;  /* 0x0000a200ff517624 */ /* 0x000fe200078e00ff */
[----:B------:R-:W-:Y:S01]  /*22c0*/  LEA R112, P0, R4, c[0x0][0x268], 0x1 ;  /* 0x00009a0004707a11 */ /* 0x000fe200078008ff */
[----:B------:R-:W-:Y:S02]  /*22d0*/  IMAD.MOV.U32 R156, RZ, RZ, c[0x0][0x290] ;  /* 0x0000a400ff9c7624 */ /* 0x000fe400078e00ff */
[----:B------:R-:W-:Y:S01]  /*22e0*/  IMAD.IADD R113, R5, 0x1, R113 ;  /* 0x0000000105717824 */ /* 0x000fe200078e0271 */
[----:B------:R-:W-:Y:S01]  /*22f0*/  SHF.L.U64.HI R78, R81, R0, c[0x0][0x28c] ;  /* 0x0000a300514e7619 */ /* 0x000fe20000010200 */
[----:B------:R-:W-:Y:S01]  /*2300*/  IMAD R116, R75, R116, RZ ;  /* 0x000000744b747224 */ /* 0x000fe200078e02ff */
[----:B------:R-:W-:Y:S01]  /*2310*/  SHF.L.U64.HI R95, R156, R0, c[0x0][0x294] ;  /* 0x0000a5009c5f7619 */ /* 0x000fe20000010200 */
[----:B------:R-:W-:Y:S01]  /*2320*/  IMAD.IADD R110, R11, 0x1, R110 ;  /* 0x000000010b6e7824 */ /* 0x000fe200078e026e */
[----:B------:R-:W-:Y:S01]  /*2330*/  LEA.HI.X R113, R4, c[0x0][0x26c], R113, 0x1, P0 ;  /* 0x00009b0004717a11 */ /* 0x000fe200000f0c71 */
[----:B------:R-:W-:Y:S01]  /*2340*/  IMAD.SHL.U32 R79, R81, 0x10, RZ ;  /* 0x00000010514f7824 */ /* 0x000fe200078e00ff */
[----:B------:R-:W-:Y:S01]  /*2350*/  SHF.R.S32.HI R0, RZ, 0x1f, R116 ;  /* 0x0000001fff007819 */ /* 0x000fe20000011474 */
[----:B------:R-:W-:Y:S01]  /*2360*/  IMAD R2, R3, c[0x0][0x1a4], RZ ;  /* 0x0000690003027a24 */ /* 0x000fe200078e02ff */
[-C--:B------:R-:W-:Y:S01]  /*2370*/  IADD3 R54, P4, R73, R116.reuse, RZ ;  /* 0x0000007449367210 */ /* 0x080fe20007f9e0ff */
[----:B------:R-:W-:Y:S01]  /*2380*/  IMAD.IADD R125, R74, 0x1, R129 ;  /* 0x000000014a7d7824 */ /* 0x000fe200078e0281 */
[----:B------:R-:W-:Y:S01]  /*2390*/  LEA.HI.X R110, R10, c[0x0][0x274], R110, 0x1, P1 ;  /* 0x00009d000a6e7a11 */ /* 0x000fe200008f0c6e */
[----:B------:R-:W-:Y:S01]  /*23a0*/  IMAD.SHL.U32 R96, R156, 0x10, RZ ;  /* 0x000000109c607824 */ /* 0x000fe200078e00ff */
[----:B------:R-:W-:Y:S01]  /*23b0*/  IADD3 R88, P0, R149, 0x40, RZ ;  /* 0x0000004095587810 */ /* 0x000fe20007f1e0ff */
[----:B------:R-:W-:Y:S01]  /*23c0*/  IMAD.X R55, R71, 0x1, R0, P4 ;  /* 0x0000000147377824 */ /* 0x000fe200020e0600 */
[----:B------:R-:W-:Y:S01]  /*23d0*/  IADD3 R116, P2, R72, R116, RZ ;  /* 0x0000007448747210 */ /* 0x000fe20007f5e0ff */
[----:B------:R-:W-:Y:S01]  /*23e0*/  IMAD.SHL.U32 R131, R75, 0x20, RZ ;  /* 0x000000204b837824 */ /* 0x000fe200078e00ff */
[C---:B------:R-:W-:Y:S01]  /*23f0*/  LEA R108, P1, R104.reuse, c[0x0][0x170], 0x1 ;  /* 0x00005c00686c7a11 */ /* 0x040fe200078208ff */
[----:B------:R-:W-:Y:S01]  /*2400*/  IMAD.X R87, RZ, RZ, R148, P0 ;  /* 0x000000ffff577224 */ /* 0x000fe200000e0694 */
[----:B------:R-:W-:Y:S01]  /*2410*/  IADD3 R90, P0, R149, R88, RZ ;  /* 0x00000058955a7210 */ /* 0x000fe20007f1e0ff */
[----:B------:R-:W-:Y:S01]  /*2420*/  IMAD.X R117, R69, 0x1, R0, P2 ;  /* 0x0000000145757824 */ /* 0x000fe200010e0600 */
[----:B------:R-:W-:Y:S01]  /*2430*/  LEA.HI.X R109, R104, c[0x0][0x174], R101, 0x1, P1 ;  /* 0x00005d00686d7a11 */ /* 0x000fe200008f0c65 */
[----:B------:R-:W-:Y:S01]  /*2440*/  IMAD R127, R75, 0x30, RZ ;  /* 0x000000304b7f7824 */ /* 0x000fe200078e02ff */
[----:B------:R-:W-:Y:S01]  /*2450*/  IADD3 R84, P1, R79, 0x40, RZ ;  /* 0x000000404f547810 */ /* 0x000fe20007f3e0ff */
[----:B------:R-:W-:Y:S01]  /*2460*/  IMAD.IADD R124, R74, 0x1, R125 ;  /* 0x000000014a7c7824 */ /* 0x000fe200078e027d */
[----:B------:R-:W-:Y:S01]  /*2470*/  IADD3.X R89, R148, R87, RZ, P0, !PT ;  /* 0x0000005794597210 */ /* 0x000fe200007fe4ff */
[----:B------:R-:W-:Y:S01]  /*2480*/  IMAD R3, R3, c[0x0][0x19c], RZ ;  /* 0x0000670003037a24 */ /* 0x000fe200078e02ff */
[C---:B------:R-:W-:Y:S01]  /*2490*/  SHF.L.U64.HI R55, R54.reuse, 0x1, R55 ;  /* 0x0000000136377819 */ /* 0x040fe20000010237 */
[----:B------:R-:W-:Y:S01]  /*24a0*/  IMAD.SHL.U32 R54, R54, 0x2, RZ ;  /* 0x0000000236367824 */ /* 0x000fe200078e00ff */
[C---:B------:R-:W-:Y:S01]  /*24b0*/  SHF.L.U64.HI R117, R116.reuse, 0x1, R117 ;  /* 0x0000000174757819 */ /* 0x040fe20000010275 */
[----:B------:R-:W-:Y:S01]  /*24c0*/  IMAD.SHL.U32 R116, R116, 0x2, RZ ;  /* 0x0000000274747824 */ /* 0x000fe200078e00ff */
[----:B------:R-:W-:Y:S01]  /*24d0*/  IADD3.X R83, RZ, R78, RZ, P1, !PT ;  /* 0x0000004eff537210 */ /* 0x000fe20000ffe4ff */
[----:B------:R-:W-:Y:S01]  /*24e0*/  IMAD.WIDE.U32 R158, R159, 0x20, RZ ;  /* 0x000000209f9e7825 */ /* 0x000fe200078e00ff */
[----:B------:R-:W-:-:S02]  /*24f0*/  IADD3 R86, P5, R84, R79, RZ ;  /* 0x0000004f54567210 */ /* 0x000fc40007fbe0ff */
[----:B------:R-:W-:Y:S01]  /*2500*/  IADD3 R94, P0, R149, R90, RZ ;  /* 0x0000005a955e7210 */ /* 0x000fe20007f1e0ff */
[----:B------:R-:W-:Y:S01]  /*2510*/  IMAD.SHL.U32 R100, R14, 0x2, RZ ;  /* 0x000000020e647824 */ /* 0x000fe200078e00ff */
[C---:B------:R-:W-:Y:S01]  /*2520*/  SHF.L.U64.HI R97, R156.reuse, R80, c[0x0][0x294] ;  /* 0x0000a5009c617619 */ /* 0x040fe20000010250 */
[----:B------:R-:W-:Y:S01]  /*2530*/  IMAD.X R85, R83, 0x1, R78, P5 ;  /* 0x0000000153557824 */ /* 0x000fe200028e064e */
[C---:B------:R-:W-:Y:S01]  /*2540*/  SHF.L.U32 R98, R156.reuse, 0x5, RZ ;  /* 0x000000059c627819 */ /* 0x040fe200000006ff */
[----:B------:R-:W-:Y:S01]  /*2550*/  IMAD.WIDE.U32 R156, R156, 0x60, RZ ;  /* 0x000000609c9c7825 */ /* 0x000fe200078e00ff */
[----:B------:R-:W-:Y:S02]  /*2560*/  IADD3 R114, P4, R116, c[0x0][0x2b0], RZ ;  /* 0x0000ac0074727a10 */ /* 0x000fe40007f9e0ff */
[----:B------:R-:W-:Y:S01]  /*2570*/  IADD3 R10, P1, R54, c[0x0][0x2b0], RZ ;  /* 0x0000ac00360a7a10 */ /* 0x000fe20007f3e0ff */
[----:B------:R-:W-:Y:S01]  /*2580*/  IMAD.X R93, R148, 0x1, R89, P0 ;  /* 0x00000001945d7824 */ /* 0x000fe200000e0659 */
[----:B------:R-:W-:Y:S01]  /*2590*/  IADD3 R92, P5, R86, R79, RZ ;  /* 0x0000004f565c7210 */ /* 0x000fe20007fbe0ff */
[----:B------:R-:W-:Y:S01]  /*25a0*/  IMAD.MOV.U32 R11, RZ, RZ, R102 ;  /* 0x000000ffff0b7224 */ /* 0x000fe200078e0066 */
[----:B------:R-:W-:Y:S01]  /*25b0*/  IADD3 R2, R15, R2, RZ ;  /* 0x000000020f027210 */ /* 0x000fe20007ffe0ff */
[----:B------:R-:W-:Y:S01]  /*25c0*/  IMAD.IADD R82, R159, 0x1, R3 ;  /* 0x000000019f527824 */ /* 0x000fe200078e0203 */
        /* <DEDUP_REMOVED lines=19> */
.L_x_7935:
        /* <DEDUP_REMOVED lines=11> */
[----:B------:R-:W-:Y:S02]  /*27b0*/  @P1 IMAD.MOV.U32 R18, RZ, RZ, R111 ;  /* 0x000000ffff121224 */ /* 0x000fe400078e006f */
[--C-:B------:R-:W-:Y:S01]  /*27c0*/  @P1 IMAD.MOV.U32 R19, RZ, RZ, R110.reuse ;  /* 0x000000ffff131224 */ /* 0x100fe200078e006e */
[----:B------:R-:W-:Y:S01]  /*27d0*/  @P0 MOV R4, R111 ;  /* 0x0000006f00040202 */ /* 0x000fe20000000f00 */
[----:B------:R-:W-:Y:S03]  /*27e0*/  @P0 IMAD.MOV.U32 R5, RZ, RZ, R110 ;  /* 0x000000ffff050224 */ /* 0x000fe600078e006e */
[----:B------:R-:W2:Y:S04]  /*27f0*/  @P1 LDG.E.128 R20, [R18.64] ;  /* 0x0000000612141981 */ /* 0x000ea8000c1e1d00 */
[----:B--2---:R1:W-:Y:S04]  /*2800*/  @P1 STG.E.128 [R108.64], R20 ;  /* 0x000000146c001986 */ /* 0x0043e8000c101d06 */
[----:B------:R-:W2:Y:S04]  /*2810*/  @P0 LDG.E.128 R4, [R4.64+0x80] ;  /* 0x0000800604040981 */ /* 0x000ea8000c1e1d00 */
[----:B--2---:R1:W-:Y:S02]  /*2820*/  @P0 STG.E.128 [R108.64+0x80], R4 ;  /* 0x000080046c000986 */ /* 0x0043e4000c101d06 */
.L_x_7868:
[----:B------:R-:W-:Y:S05]  /*2830*/  BSYNC B0 ;  /* 0x0000000000007941 */ /* 0x000fea0003800000 */
.L_x_7867:
[C---:B------:R-:W-:Y:S01]  /*2840*/  ISETP.GE.AND P4, PT, R132.reuse, R15, PT ;  /* 0x0000000f8400720c */ /* 0x040fe20003f86270 */
[----:B------:R-:W-:Y:S03]  /*2850*/  BSSY B0, `(.L_x_7869) ;  /* 0x000000e000007945 */ /* 0x000fe60003800000 */
[----:B------:R-:W-:Y:S11]  /*2860*/  ISETP.GE.AND P4, PT, R132, R3, !P4 ;  /* 0x000000038400720c */ /* 0x000ff60006786270 */
[----:B------:R-:W-:Y:S02]  /*2870*/  @!UPT UIADD3 URZ, URZ, URZ, URZ ;  /* 0x0000003f3f3ff290 */ /* 0x000fe4000fffe03f */
[----:B------:R-:W-:-:S05]  /*2880*/  @!P4 BRA `(.L_x_7870) ;  /* 0x000000a00000c947 */ /* 0x000fca0003800000 */
[----:B------:R-:W-:Y:S02]  /*2890*/  ISETP.NE.AND P1, PT, R133, RZ, PT ;  /* 0x000000ff8500720c */ /* 0x000fe40003f25270 */
[----:B------:R-:W-:Y:S02]  /*28a0*/  IADD3 R24, P0, R111, R96, RZ ;  /* 0x000000606f187210 */ /* 0x000fe40007f1e0ff */
[C---:B------:R-:W-:Y:S03]  /*28b0*/  LEA R18, P2, R151.reuse, R108, 0x1 ;  /* 0x0000006c97127211 */ /* 0x040fe600078408ff */
[----:B------:R-:W-:Y:S01]  /*28c0*/  IMAD.X R25, R110, 0x1, R95, P0 ;  /* 0x000000016e197824 */ /* 0x000fe200000e065f */
[----:B------:R-:W-:Y:S02]  /*28d0*/  ISETP.NE.AND P0, PT, R130, RZ, PT ;  /* 0x000000ff8200720c */ /* 0x000fe40003f05270 */
[----:B------:R-:W-:Y:S03]  /*28e0*/  LEA.HI.X R19, R151, R109, R150, 0x1, P2 ;  /* 0x0000006d97137211 */ /* 0x000fe600010f0c96 */
[----:B-1----:R-:W2:Y:S04]  /*28f0*/  @P1 LDG.E.128 R20, [R24.64] ;  /* 0x0000000618141981 */ /* 0x002ea8000c1e1d00 */
[----:B--2---:R1:W-:Y:S04]  /*2900*/  @P1 STG.E.128 [R18.64], R20 ;  /* 0x0000001412001986 */ /* 0x0043e8000c101d06 */
[----:B------:R-:W2:Y:S04]  /*2910*/  @P0 LDG.E.128 R4, [R24.64+0x80] ;  /* 0x0000800618040981 */ /* 0x000ea8000c1e1d00 */
[----:B--2---:R1:W-:Y:S02]  /*2920*/  @P0 STG.E.128 [R18.64+0x80], R4 ;  /* 0x0000800412000986 */ /* 0x0043e4000c101d06 */
.L_x_7870:
[----:B------:R-:W-:Y:S05]  /*2930*/  BSYNC B0 ;  /* 0x0000000000007941 */ /* 0x000fea0003800000 */
.L_x_7869:
        /* <DEDUP_REMOVED lines=15> */
.L_x_7872:
[----:B------:R-:W-:Y:S05]  /*2a30*/  BSYNC B0 ;  /* 0x0000000000007941 */ /* 0x000fea0003800000 */
.L_x_7871:
        /* <DEDUP_REMOVED lines=15> */
.L_x_7874:
[----:B------:R-:W-:Y:S05]  /*2b30*/  BSYNC B0 ;  /* 0x0000000000007941 */ /* 0x000fea0003800000 */
.L_x_7873:
[----:B------:R-:W-:Y:S01]  /*2b40*/  ISETP.NE.AND P5, PT, RZ, UR4, PT ;  /* 0x00000004ff007c0c */ /* 0x000fe2000bfa5270 */
[----:B------:R-:W-:Y:S01]  /*2b50*/  IMAD.MOV.U32 R0, RZ, RZ, c[0x0][0x290] ;  /* 0x0000a400ff007624 */ /* 0x000fe200078e00ff */
[----:B-1----:R-:W-:Y:S01]  /*2b60*/  MOV R2, R111 ;  /* 0x0000006f00027202 */ /* 0x002fe20000000f00 */
[----:B------:R-:W-:Y:S02]  /*2b70*/  IMAD.MOV.U32 R3, RZ, RZ, R110 ;  /* 0x000000ffff037224 */ /* 0x000fe400078e006e */
[----:B------:R-:W-:Y:S05]  /*2b80*/  IMAD.U32 R0, R0, -0x40, RZ ;  /* 0xffffffc000007824 */ /* 0x000fea00078e00ff */
        /* <DEDUP_REMOVED lines=20> */
[C---:B-1----:R-:W-:Y:S01]  /*2cd0*/  @!P0 IMAD.U32 R8, R22.reuse, 0x10000, RZ ;  /* 0x0001000016088824 */ /* 0x042fe200078e00ff */
[----:B------:R-:W-:Y:S02]  /*2ce0*/  @!P0 LOP3.LUT R24, R22, 0xffff0000, RZ, 0xc0, !PT ;  /* 0xffff000016188812 */ /* 0x000fe400078ec0ff */
[C---:B---3--:R-:W-:Y:S02]  /*2cf0*/  @!P0 SHF.L.U32 R25, R30.reuse, 0x10, RZ ;  /* 0x000000101e198819 */ /* 0x048fe400000006ff */
[----:B------:R-:W-:Y:S02]  /*2d00*/  @!P0 LOP3.LUT R27, R30, 0xffff0000, RZ, 0xc0, !PT ;  /* 0xffff00001e1b8812 */ /* 0x000fe400078ec0ff */
[----:B------:R-:W-:Y:S01]  /*2d10*/  @!P0 SHF.L.U32 R29, R31, 0x10, RZ ;  /* 0x000000101f1d8819 */ /* 0x000fe200000006ff */
[C---:B----4-:R-:W-:Y:S01]  /*2d20*/  @!P0 IMAD.U32 R5, R6.reuse, 0x10000, RZ ;  /* 0x0001000006058824 */ /* 0x050fe200078e00ff */
[----:B------:R-:W-:Y:S02]  /*2d30*/  @!P0 LOP3.LUT R15, R6, 0xffff0000, RZ, 0xc0, !PT ;  /* 0xffff0000060f8812 */ /* 0x000fe400078ec0ff */
[----:B------:R-:W-:Y:S01]  /*2d40*/  @!P0 SHF.L.U32 R6, R23, 0x10, RZ ;  /* 0x0000001017068819 */ /* 0x000fe200000006ff */
[-C--:B------:R-:W-:Y:S01]  /*2d50*/  @!P0 FMUL.FTZ R33, R19, R5.reuse ;  /* 0x0000000513218220 */ /* 0x080fe20000410000 */
[----:B------:R-:W-:Y:S01]  /*2d60*/  @!P0 LOP3.LUT R31, R31, 0xffff0000, RZ, 0xc0, !PT ;  /* 0xffff00001f1f8812 */ /* 0x000fe200078ec0ff */
        /* <DEDUP_REMOVED lines=29> */
.L_x_7880:
[----:B------:R-:W-:Y:S05]  /*2f40*/  BSYNC B0 ;  /* 0x0000000000007941 */ /* 0x000fea0003800000 */
.L_x_7879:
        /* <DEDUP_REMOVED lines=50> */
.L_x_7878:
[----:B------:R-:W-:Y:S05]  /*3270*/  BSYNC B1 ;  /* 0x0000000000017941 */ /* 0x000fea0003800000 */
.L_x_7877:
        /* <DEDUP_REMOVED lines=60> */
.L_x_7884:
[----:B------:R-:W-:Y:S05]  /*3640*/  BSYNC B0 ;  /* 0x0000000000007941 */ /* 0x000fea0003800000 */
.L_x_7883:
        /* <DEDUP_REMOVED lines=52> */
.L_x_7882:
[----:B------:R-:W-:Y:S05]  /*3990*/  BSYNC B1 ;  /* 0x0000000000017941 */ /* 0x000fea0003800000 */
.L_x_7881:
        /* <DEDUP_REMOVED lines=60> */
.L_x_7888:
[----:B------:R-:W-:Y:S05]  /*3d60*/  BSYNC B0 ;  /* 0x0000000000007941 */ /* 0x000fea0003800000 */
.L_x_7887:
        /* <DEDUP_REMOVED lines=52> */
.L_x_7886:
[----:B------:R-:W-:Y:S05]  /*40b0*/  BSYNC B1 ;  /* 0x0000000000017941 */ /* 0x000fea0003800000 */
.L_x_7885:
        /* <DEDUP_REMOVED lines=15> */
[----:B------:R-:W-:Y:S03]  /*41b0*/  IMAD.WIDE.U32 R40, R35, c[0x0][0x198], R106 ;  /* 0x0000660023287a25 */ /* 0x000fe600078e006a */
[----:B------:R-:W-:Y:S01]  /*41c0*/  IADD3 R37, R37, R30, RZ ;  /* 0x0000001e25257210 */ /* 0x000fe20007ffe0ff */
[----:B------:R-:W2:Y:S01]  /*41d0*/  @!P0 LDG.E.64 R6, [R18.64] ;  /* 0x0000000612068981 */ /* 0x000ea2000c1e1b00 */
[----:B------:R-:W-:Y:S05]  /*41e0*/  IMAD R35, R35, c[0x0][0x19c], RZ ;  /* 0x0000670023237a24 */ /* 0x000fea00078e02ff */
[----:B------:R-:W-:Y:S01]  /*41f0*/  IADD3 R41, R41, R35, RZ ;  /* 0x0000002329297210 */ /* 0x000fe20007ffe0ff */
[----:B-1----:R-:W3:Y:S08]  /*4200*/  LDG.E.128 R20, [R36.64] ;  /* 0x0000000624147981 */ /* 0x002ef0000c1e1d00 */
[----:B------:R-:W4:Y:S01]  /*4210*/  @!P0 LDG.E.64 R28, [R32.64] ;  /* 0x00000006201c8981 */ /* 0x000f22000c1e1b00 */
[C---:B--2---:R-:W-:Y:S02]  /*4220*/  @!P0 SHF.L.U32 R24, R6.reuse, 0x10, RZ ;  /* 0x0000001006188819 */ /* 0x044fe400000006ff */
[----:B------:R-:W-:Y:S02]  /*4230*/  @!P0 LOP3.LUT R8, R6, 0xffff0000, RZ, 0xc0, !PT ;  /* 0xffff000006088812 */ /* 0x000fe400078ec0ff */
[C---:B------:R-:W-:Y:S02]  /*4240*/  @!P0 SHF.L.U32 R5, R7.reuse, 0x10, RZ ;  /* 0x0000001007058819 */ /* 0x040fe400000006ff */
[----:B------:R-:W-:Y:S02]  /*4250*/  @!P0 LOP3.LUT R7, R7, 0xffff0000, RZ, 0xc0, !PT ;  /* 0xffff000007078812 */ /* 0x000fe400078ec0ff */
[C---:B---3--:R-:W-:Y:S02]  /*4260*/  @!P0 LOP3.LUT R25, R20.reuse, 0xffff0000, RZ, 0xc0, !PT ;  /* 0xffff000014198812 */ /* 0x048fe400078ec0ff */
[----:B------:R-:W-:Y:S02]  /*4270*/  @!P0 SHF.L.U32 R15, R20, 0x10, RZ ;  /* 0x00000010140f8819 */ /* 0x000fe400000006ff */
[----:B------:R-:W-:Y:S01]  /*4280*/  @!P0 SHF.L.U32 R6, R23, 0x10, RZ ;  /* 0x0000001017068819 */ /* 0x000fe200000006ff */
[-C--:B------:R-:W-:Y:S02]  /*4290*/  @!P0 FMUL.FTZ R37, R25, R24.reuse ;  /* 0x0000001819258220 */ /* 0x080fe40000410000 */
[C---:B----4-:R-:W-:Y:S01]  /*42a0*/  @!P0 IMAD.U32 R26, R28.reuse, 0x10000, RZ ;  /* 0x000100001c1a8824 */ /* 0x050fe200078e00ff */
[----:B------:R-:W-:Y:S01]  /*42b0*/  @!P0 LOP3.LUT R31, R29, 0xffff0000, RZ, 0xc0, !PT ;  /* 0xffff00001d1f8812 */ /* 0x000fe200078ec0ff */
[C---:B------:R-:W-:Y:S01]  /*42c0*/  @!P0 FMUL.FTZ R0, R15.reuse, R24 ;  /* 0x000000180f008220 */ /* 0x040fe20000410000 */
[----:B------:R-:W-:Y:S01]  /*42d0*/  @!P0 LOP3.LUT R28, R28, 0xffff0000, RZ, 0xc0, !PT ;  /* 0xffff00001c1c8812 */ /* 0x000fe200078ec0ff */
[-C--:B------:R-:W-:Y:S01]  /*42e0*/  @!P0 FFMA.FTZ R37, R15, R26.reuse, -R37 ;  /* 0x0000001a0f258223 */ /* 0x080fe20000010825 */
[----:B------:R-:W-:Y:S01]  /*42f0*/  @!P0 SHF.L.U32 R15, R21, 0x10, RZ ;  /* 0x00000010150f8819 */ /* 0x000fe200000006ff */
[C---:B------:R-:W-:Y:S02]  /*4300*/  @!P0 IMAD.U32 R24, R22.reuse, 0x10000, RZ ;  /* 0x0001000016188824 */ /* 0x040fe400078e00ff */
[----:B------:R-:W-:Y:S01]  /*4310*/  @!P0 IMAD.U32 R27, R29, 0x10000, RZ ;  /* 0x000100001d1b8824 */ /* 0x000fe200078e00ff */
        /* <DEDUP_REMOVED lines=25> */
.L_x_7892:
[----:B------:R-:W-:Y:S05]  /*44b0*/  BSYNC B0 ;  /* 0x0000000000007941 */ /* 0x000fea0003800000 */
.L_x_7891:
        /* <DEDUP_REMOVED lines=52> */
.L_x_7890:
[----:B------:R-:W-:Y:S05]  /*4800*/  BSYNC B1 ;  /* 0x0000000000017941 */ /* 0x000fea0003800000 */
.L_x_7889:
        /* <DEDUP_REMOVED lines=9> */
.L_x_7876:
        /* <DEDUP_REMOVED lines=89> */
.L_x_7899:
[----:B------:R-:W-:Y:S05]  /*4e30*/  BSYNC B0 ;  /* 0x0000000000007941 */ /* 0x000fea0003800000 */
.L_x_7898:
[----:B-----5:R2:W-:Y:S02]  /*4e40*/  STG.E.128 [R106.64], R44 ;  /* 0x0000002c6a007986 */ /* 0x0205e4000c101d06 */
.L_x_7897:
[----:B------:R-:W-:Y:S05]  /*4e50*/  BSYNC B1 ;  /* 0x0000000000017941 */ /* 0x000fea0003800000 */
.L_x_7896:
        /* <DEDUP_REMOVED lines=87> */
.L_x_7901:
[----:B------:R-:W-:Y:S05]  /*53d0*/  BSYNC B0 ;  /* 0x0000000000007941 */ /* 0x000fea0003800000 */
.L_x_7900:
[----:B-----5:R3:W-:Y:S02]  /*53e0*/  STG.E.128 [R106.64+0x80], R44 ;  /* 0x0000802c6a007986 */ /* 0x0207e4000c101d06 */
.L_x_7895:
[----:B------:R-:W-:Y:S05]  /*53f0*/  BSYNC B2 ;  /* 0x0000000000027941 */ /* 0x000fea0003800000 */
.L_x_7894:
        /* <DEDUP_REMOVED lines=36> */
[----:B--2---:R-:W-:Y:S04]  /*5640*/  IADD3 R167, P0, R74, R146, RZ ;  /* 0x000000924aa77210 */ /* 0x004fe80007f1e0ff */
[----:B------:R-:W-:Y:S01]  /*5650*/  LEA.HI.X.SX32 R146, R146, R123, 0x1, P0 ;  /* 0x0000007b92927211 */ /* 0x000fe200000f0eff */
[----:B------:R2:W4:Y:S01]  /*5660*/  LDG.E.128 R20, [R18.64] ;  /* 0x0000000612147981 */ /* 0x000522000c1e1d00 */
[C---:B------:R-:W-:Y:S04]  /*5670*/  LEA R56, P0, R167.reuse, R116, 0x1 ;  /* 0x00000074a7387211 */ /* 0x040fe800078008ff */
[----:B------:R-:W-:Y:S06]  /*5680*/  LEA.HI.X R57, R167, R117, R146, 0x1, P0 ;  /* 0x00000075a7397211 */ /* 0x000fec00000f0c92 */
[----:B------:R-:W4:Y:S01]  /*5690*/  LDG.E.128 R56, [R56.64] ;  /* 0x0000000638387981 */ /* 0x000f22000c1e1d00 */
[C---:B---3--:R-:W-:Y:S01]  /*56a0*/  IMAD.U32 R32, R160.reuse, 0x10000, RZ ;  /* 0x00010000a0207824 */ /* 0x048fe200078e00ff */
[----:B------:R-:W-:Y:S01]  /*56b0*/  LOP3.LUT R28, R160, 0xffff0000, RZ, 0xc0, !PT ;  /* 0xffff0000a01c7812 */ /* 0x000fe200078ec0ff */
[----:B------:R-:W-:Y:S01]  /*56c0*/  IMAD.U32 R24, R162, 0x10000, RZ ;  /* 0x00010000a2187824 */ /* 0x000fe200078e00ff */
[C---:B------:R-:W-:Y:S01]  /*56d0*/  SHF.L.U32 R26, R161.reuse, 0x10, RZ ;  /* 0x00000010a11a7819 */ /* 0x040fe200000006ff */
[----:B------:R-:W-:Y:S01]  /*56e0*/  @!P4 FADD.FTZ R32, -R32, -RZ ;  /* 0x800000ff2020c221 */ /* 0x000fe20000010100 */
[----:B------:R-:W-:Y:S01]  /*56f0*/  LOP3.LUT R25, R161, 0xffff0000, RZ, 0xc0, !PT ;  /* 0xffff0000a1197812 */ /* 0x000fe200078ec0ff */
[----:B------:R-:W-:Y:S01]  /*5700*/  @!P4 FADD.FTZ R28, -R28, -RZ ;  /* 0x800000ff1c1cc221 */ /* 0x000fe20000010100 */
[----:B--2---:R-:W-:Y:S01]  /*5710*/  LOP3.LUT R19, R162, 0xffff0000, RZ, 0xc0, !PT ;  /* 0xffff0000a2137812 */ /* 0x004fe200078ec0ff */
        /* <DEDUP_REMOVED lines=10> */
[----:B------:R-:W-:Y:S01]  /*57c0*/  IMAD.U32 R27, R22, 0x10000, RZ ;  /* 0x00010000161b7824 */ /* 0x000fe200078e00ff */
[C---:B------:R-:W-:Y:S01]  /*57d0*/  LOP3.LUT R36, R56.reuse, 0xffff0000, RZ, 0xc0, !PT ;  /* 0xffff000038247812 */ /* 0x040fe200078ec0ff */
[----:B------:R-:W-:Y:S01]  /*57e0*/  IMAD.U32 R34, R56, 0x10000, RZ ;  /* 0x0001000038227824 */ /* 0x000fe200078e00ff */
        /* <DEDUP_REMOVED lines=31> */
.L_x_7907:
[----:B------:R-:W-:Y:S05]  /*59e0*/  BSYNC B0 ;  /* 0x0000000000007941 */ /* 0x000fea0003800000 */
.L_x_7906:
[C---:B------:R-:W-:Y:S04]  /*59f0*/  LEA R2, P0, R149.reuse, R106, 0x1 ;  /* 0x0000006a95027211 */ /* 0x040fe800078008ff */
[----:B------:R-:W-:Y:S05]  /*5a00*/  LEA.HI.X R3, R149, R107, R148, 0x1, P0 ;  /* 0x0000006b95037211 */ /* 0x000fea00000f0c94 */
[----:B-----5:R3:W-:Y:S04]  /*5a10*/  STG.E.128 [R2.64], R44 ;  /* 0x0000002c02007986 */ /* 0x0207e8000c101d06 */
.L_x_7905:
[----:B------:R-:W-:Y:S05]  /*5a20*/  BSYNC B1 ;  /* 0x0000000000017941 */ /* 0x000fea0003800000 */
.L_x_7904:
        /* <DEDUP_REMOVED lines=91> */
.L_x_7909:
[----:B------:R-:W-:Y:S05]  /*5fe0*/  BSYNC B0 ;  /* 0x0000000000007941 */ /* 0x000fea0003800000 */
.L_x_7908:
[C---:B------:R-:W-:Y:S04]  /*5ff0*/  LEA R2, P0, R88.reuse, R106, 0x1 ;  /* 0x0000006a58027211 */ /* 0x040fe800078008ff */
[----:B------:R-:W-:Y:S05]  /*6000*/  LEA.HI.X R3, R88, R107, R87, 0x1, P0 ;  /* 0x0000006b58037211 */ /* 0x000fea00000f0c57 */
[----:B-----5:R3:W-:Y:S04]  /*6010*/  STG.E.128 [R2.64], R44 ;  /* 0x0000002c02007986 */ /* 0x0207e8000c101d06 */
.L_x_7903:
[----:B------:R-:W-:Y:S05]  /*6020*/  BSYNC B2 ;  /* 0x0000000000027941 */ /* 0x000fea0003800000 */
.L_x_7902:
        /* <DEDUP_REMOVED lines=94> */
.L_x_7915:
[----:B------:R-:W-:Y:S05]  /*6610*/  BSYNC B0 ;  /* 0x0000000000007941 */ /* 0x000fea0003800000 */
.L_x_7914:
[C---:B------:R-:W-:Y:S04]  /*6620*/  LEA R2, P0, R158.reuse, R106, 0x1 ;  /* 0x0000006a9e027211 */ /* 0x040fe800078008ff */
[----:B------:R-:W-:Y:S05]  /*6630*/  LEA.HI.X R3, R158, R107, R82, 0x1, P0 ;  /* 0x0000006b9e037211 */ /* 0x000fea00000f0c52 */
[----:B-----5:R3:W-:Y:S04]  /*6640*/  STG.E.128 [R2.64], R44 ;  /* 0x0000002c02007986 */ /* 0x0207e8000c101d06 */
.L_x_7913:
[----:B------:R-:W-:Y:S05]  /*6650*/  BSYNC B1 ;  /* 0x0000000000017941 */ /* 0x000fea0003800000 */
.L_x_7912:
        /* <DEDUP_REMOVED lines=91> */
.L_x_7917:
[----:B------:R-:W-:Y:S05]  /*6c10*/  BSYNC B0 ;  /* 0x0000000000007941 */ /* 0x000fea0003800000 */
.L_x_7916:
[C---:B------:R-:W-:Y:S04]  /*6c20*/  LEA R2, P0, R90.reuse, R106, 0x1 ;  /* 0x0000006a5a027211 */ /* 0x040fe800078008ff */
[----:B------:R-:W-:Y:S05]  /*6c30*/  LEA.HI.X R3, R90, R107, R89, 0x1, P0 ;  /* 0x0000006b5a037211 */ /* 0x000fea00000f0c59 */
[----:B-----5:R3:W-:Y:S04]  /*6c40*/  STG.E.128 [R2.64], R44 ;  /* 0x0000002c02007986 */ /* 0x0207e8000c101d06 */
.L_x_7911:
[----:B------:R-:W-:Y:S05]  /*6c50*/  BSYNC B2 ;  /* 0x0000000000027941 */ /* 0x000fea0003800000 */
.L_x_7910:
[----:B------:R-:W-:Y:S01]  /*6c60*/  BSSY B2, `(.L_x_7918) ;  /* 0x00000c5000027945 */ /* 0x000fe20003800000 */
[----:B------:R-:W-:-:S05]  /*6c70*/  @!P1 BRA `(.L_x_7919) ;  /* 0x00000c3000009947 */ /* 0x000fca0003800000 */
[----:B------:R-:W-:Y:S01]  /*6c80*/  ISETP.GE.AND P0, PT, R16, c[0x0][0x220], PT ;  /* 0x0000880010007a0c */ /* 0x000fe20003f06270 */
[----:B------:R-:W-:Y:S01]  /*6c90*/  @!UPT UIADD3 URZ, URZ, URZ, URZ ;  /* 0x0000003f3f3ff290 */ /* 0x000fe2000fffe03f */
[----:B------:R-:W-:Y:S11]  /*6ca0*/  BSSY B1, `(.L_x_7920) ;  /* 0x0000061000017945 */ /* 0x000ff60003800000 */
[----:B------:R-:W-:-:S05]  /*6cb0*/  @P0 BRA `(.L_x_7921) ;  /* 0x000005f000000947 */ /* 0x000fca0003800000 */
[----:B--2---:R-:W-:Y:S01]  /*6cc0*/  MOV R167, 0x60 ;  /* 0x0000006000a77802 */ /* 0x004fe20000000f00 */
[----:B------:R-:W-:Y:S01]  /*6cd0*/  BSSY B0, `(.L_x_7922) ;  /* 0x0000059000007945 */ /* 0x000fe20003800000 */
[----:B------:R-:W-:Y:S03]  /*6ce0*/  ISETP.GE.AND P0, PT, R16, UR4, PT ;  /* 0x0000000410007c0c */ /* 0x000fe6000bf06270 */
[C---:B------:R-:W-:Y:S04]  /*6cf0*/  IMAD.WIDE.U32 R168, R167.reuse, c[0x0][0x288], R112 ;  /* 0x0000a200a7a87a25 */ /* 0x040fe800078e0070 */
        /* <DEDUP_REMOVED lines=86> */
.L_x_7923:
[----:B------:R-:W-:Y:S05]  /*7260*/  BSYNC B0 ;  /* 0x0000000000007941 */ /* 0x000fea0003800000 */
.L_x_7922:
[C---:B------:R-:W-:Y:S02]  /*7270*/  IMAD R0, R167.reuse, c[0x0][0x19c], RZ ;  /* 0x00006700a7007a24 */ /* 0x040fe400078e02ff */
[----:B------:R-:W-:Y:S05]  /*7280*/  IMAD.WIDE.U32 R2, R167, c[0x0][0x198], R106 ;  /* 0x00006600a7027a25 */ /* 0x000fea00078e006a */
[----:B------:R-:W-:Y:S05]  /*7290*/  IADD3 R3, R3, R0, RZ ;  /* 0x0000000003037210 */ /* 0x000fea0007ffe0ff */
[----:B-----5:R3:W-:Y:S02]  /*72a0*/  STG.E.128 [R2.64], R44 ;  /* 0x0000002c02007986 */ /* 0x0207e4000c101d06 */
.L_x_7921:
[----:B------:R-:W-:Y:S05]  /*72b0*/  BSYNC B1 ;  /* 0x0000000000017941 */ /* 0x000fea0003800000 */
.L_x_7920:
        /* <DEDUP_REMOVED lines=30> */
[C---:B------:R-:W-:Y:S03]  /*74a0*/  LEA R18, P0, R146.reuse, R166, 0x1 ;  /* 0x000000a692127211 */ /* 0x040fe600078008ff */
[----:B------:R-:W3:Y:S01]  /*74b0*/  LDG.E.128 R160, [R170.64] ;  /* 0x00000006aaa07981 */ /* 0x000ee2000c1e1d00 */
[----:B------:R-:W-:Y:S02]  /*74c0*/  LEA.HI.X.SX32 R19, R146, R167, 0x1, P0 ;  /* 0x000000a792137211 */ /* 0x000fe400000f0eff */
        /* <DEDUP_REMOVED lines=58> */
.L_x_7925:
[----:B------:R-:W-:Y:S05]  /*7870*/  BSYNC B0 ;  /* 0x0000000000007941 */ /* 0x000fea0003800000 */
.L_x_7924:
[C---:B------:R-:W-:Y:S04]  /*7880*/  LEA R2, P0, R94.reuse, R106, 0x1 ;  /* 0x0000006a5e027211 */ /* 0x040fe800078008ff */
[----:B------:R-:W-:Y:S05]  /*7890*/  LEA.HI.X R3, R94, R107, R93, 0x1, P0 ;  /* 0x0000006b5e037211 */ /* 0x000fea00000f0c5d */
[----:B-----5:R3:W-:Y:S04]  /*78a0*/  STG.E.128 [R2.64], R44 ;  /* 0x0000002c02007986 */ /* 0x0207e8000c101d06 */
.L_x_7919:
[----:B------:R-:W-:Y:S05]  /*78b0*/  BSYNC B2 ;  /* 0x0000000000027941 */ /* 0x000fea0003800000 */
.L_x_7918:
        /* <DEDUP_REMOVED lines=8> */
.L_x_7875:
        /* <DEDUP_REMOVED lines=8> */
.L_x_7927:
[----:B------:R-:W-:Y:S05]  /*79c0*/  BSYNC B0 ;  /* 0x0000000000007941 */ /* 0x000fea0003800000 */
.L_x_7926:
        /* <DEDUP_REMOVED lines=16> */
.L_x_7929:
[----:B------:R-:W-:Y:S05]  /*7ad0*/  BSYNC B0 ;  /* 0x0000000000007941 */ /* 0x000fea0003800000 */
.L_x_7928:
[----:B------:R-:W-:Y:S01]  /*7ae0*/  BSSY B0, `(.L_x_7930) ;  /* 0x0000010000007945 */ /* 0x000fe20003800000 */
        /* <DEDUP_REMOVED lines=15> */
.L_x_7931:
[----:B------:R-:W-:Y:S05]  /*7be0*/  BSYNC B0 ;  /* 0x0000000000007941 */ /* 0x000fea0003800000 */
.L_x_7930:
[----:B------:R-:W-:Y:S01]  /*7bf0*/  UMOV UR4, URZ ;  /* 0x0000003f00047c82 */ /* 0x000fe20008000000 */
[----:B------:R-:W-:Y:S01]  /*7c00*/  BSSY B0, `(.L_x_7893) ;  /* 0x0000013000007945 */ /* 0x000fe20003800000 */
[----:B------:R-:W-:-:S05]  /*7c10*/  @!P1 BRA `(.L_x_7932) ;  /* 0x0000011000009947 */ /* 0x000fca0003800000 */
[----:B------:R-:W-:Y:S02]  /*7c20*/  ISETP.NE.AND P2, PT, R133, RZ, PT ;  /* 0x000000ff8500720c */ /* 0x000fe40003f45270 */
[----:B------:R-:W-:Y:S11]  /*7c30*/  ISETP.NE.AND P1, PT, R130, RZ, PT ;  /* 0x000000ff8200720c */ /* 0x000ff60003f25270 */
[----:B------:R-:W-:Y:S02]  /*7c40*/  @P2 IMAD.MOV.U32 R3, RZ, RZ, 0x60 ;  /* 0x00000060ff032424 */ /* 0x000fe400078e00ff */
[C---:B------:R-:W-:Y:S02]  /*7c50*/  @P1 LEA R2, P0, R92.reuse, R112, 0x1 ;  /* 0x000000705c021211 */ /* 0x040fe400078008ff */
[C---:B-1----:R-:W-:Y:S04]  /*7c60*/  @P2 IMAD.WIDE.U32 R4, R3.reuse, c[0x0][0x288], R112 ;  /* 0x0000a20003042a25 */ /* 0x042fe800078e0070 */
[C---:B------:R-:W-:Y:S02]  /*7c70*/  @P2 IMAD R0, R3.reuse, c[0x0][0x28c], RZ ;  /* 0x0000a30003002a24 */ /* 0x040fe400078e02ff */
[----:B------:R-:W-:Y:S03]  /*7c80*/  @P2 IMAD.WIDE.U32 R18, R3, c[0x0][0x198], R106 ;  /* 0x0000660003122a25 */ /* 0x000fe600078e006a */
[----:B------:R-:W-:Y:S01]  /*7c90*/  @P2 IADD3 R5, R5, R0, RZ ;  /* 0x0000000005052210 */ /* 0x000fe20007ffe0ff */
[----:B------:R-:W-:Y:S01]  /*7ca0*/  @P2 IMAD R0, R3, c[0x0][0x19c], RZ ;  /* 0x0000670003002a24 */ /* 0x000fe200078e02ff */
[----:B------:R-:W-:Y:S02]  /*7cb0*/  @P1 LEA.HI.X R3, R92, R113, R91, 0x1, P0 ;  /* 0x000000715c031211 */ /* 0x000fe400000f0c5b */
[C---:B------:R-:W-:Y:S01]  /*7cc0*/  @P1 LEA R24, P0, R94.reuse, R106, 0x1 ;  /* 0x0000006a5e181211 */ /* 0x040fe200078008ff */
[----:B------:R-:W2:Y:S01]  /*7cd0*/  @P2 LDG.E.128 R20, [R4.64] ;  /* 0x0000000604142981 */ /* 0x000ea2000c1e1d00 */
[----:B------:R-:W-:Y:S02]  /*7ce0*/  @P2 IMAD.IADD R19, R19, 0x1, R0 ;  /* 0x0000000113132824 */ /* 0x000fe400078e0200 */
[----:B------:R-:W-:Y:S03]  /*7cf0*/  @P1 LEA.HI.X R25, R94, R107, R93, 0x1, P0 ;  /* 0x0000006b5e191211 */ /* 0x000fe600000f0c5d */
[----:B--2---:R1:W-:Y:S04]  /*7d00*/  @P2 STG.E.128 [R18.64], R20 ;  /* 0x0000001412002986 */ /* 0x0043e8000c101d06 */
[----:B------:R-:W2:Y:S04]  /*7d10*/  @P1 LDG.E.128 R4, [R2.64] ;  /* 0x0000000602041981 */ /* 0x000ea8000c1e1d00 */
[----:B--2---:R1:W-:Y:S02]  /*7d20*/  @P1 STG.E.128 [R24.64], R4 ;  /* 0x0000000418001986 */ /* 0x0043e4000c101d06 */
.L_x_7932:
[----:B------:R-:W-:Y:S05]  /*7d30*/  BSYNC B0 ;  /* 0x0000000000007941 */ /* 0x000fea0003800000 */
.L_x_7893:
        /* <DEDUP_REMOVED lines=80> */
.L_x_7933:
        /* <DEDUP_REMOVED lines=8> */
.L_x_7934:
[----:B------:R-:W-:Y:S04]  /*82c0*/  IADD3 R11, R11, -0x1, RZ ;  /* 0xffffffff0b0b7810 */ /* 0x000fe80007ffe0ff */
[----:B------:R-:W-:Y:S11]  /*82d0*/  ISETP.GT.AND P0, PT, R11, R77, PT ;  /* 0x0000004d0b00720c */ /* 0x000ff60003f04270 */
[----:B------:R-:W-:Y:S02]  /*82e0*/  @!UPT UIADD3 URZ, URZ, URZ, URZ ;  /* 0x0000003f3f3ff290 */ /* 0x000fe4000fffe03f */
[----:B------:R-:W-:-:S05]  /*82f0*/  @P0 BRA `(.L_x_7935) ;  /* 0xffffa40000000947 */ /* 0x000fca000383ffff */
.L_x_7866:
        /* <DEDUP_REMOVED lines=77> */
[----:B------:R-:W-:Y:S01]  /*87d0*/  LOP3.LUT R23, R7, 0xffff0000, RZ, 0xc0, !PT ;  /* 0xffff000007177812 */ /* 0x000fe200078ec0ff */
[-C--:B------:R-:W-:Y:S01]  /*87e0*/  FFMA.FTZ R10, R13, R25.reuse, -R10 ;  /* 0x000000190d0a7223 */ /* 0x080fe2000001080a */
[----:B------:R-:W-:Y:S01]  /*87f0*/  SHF.L.U32 R6, R6, 0x10, RZ ;  /* 0x0000001006067819 */ /* 0x000fe200000006ff */
[----:B------:R-:W-:Y:S01]  /*8800*/  FFMA.FTZ R25, R2, R25, R26 ;  /* 0x0000001902197223 */ /* 0x000fe2000001001a */
[----:B------:R-:W-:Y:S01]  /*8810*/  SHF.L.U32 R7, R7, 0x10, RZ ;  /* 0x0000001007077819 */ /* 0x000fe200000006ff */
[----:B------:R-:W-:-:S02]  /*8820*/  FMUL.FTZ R8, R11, R22 ;  /* 0x000000160b087220 */ /* 0x000fc40000410000 */
[-C--:B------:R-:W-:Y:S02]  /*8830*/  FMUL.FTZ R2, R20, R4.reuse ;  /* 0x0000000414027220 */ /* 0x080fe40000410000 */
[----:B------:R-:W-:Y:S02]  /*8840*/  FMUL.FTZ R13, R9, R4 ;  /* 0x00000004090d7220 */ /* 0x000fe40000410000 */
[----:B------:R-:W-:Y:S02]  /*8850*/  FMUL.FTZ R22, R14, R22 ;  /* 0x000000160e167220 */ /* 0x000fe40000410000 */
[-C--:B------:R-:W-:Y:S02]  /*8860*/  FMUL.FTZ R4, R24, R5.reuse ;  /* 0x0000000518047220 */ /* 0x080fe40000410000 */
[----:B------:R-:W-:Y:S02]  /*8870*/  FMUL.FTZ R5, R15, R5 ;  /* 0x000000050f057220 */ /* 0x000fe40000410000 */
[----:B------:R-:W-:-:S02]  /*8880*/  FFMA.FTZ R8, R14, R23, -R8 ;  /* 0x000000170e087223 */ /* 0x000fc40000010808 */
        /* <DEDUP_REMOVED lines=9> */
.L_x_7944:
[----:B------:R-:W-:Y:S05]  /*8920*/  BSYNC B0 ;  /* 0x0000000000007941 */ /* 0x000fea0003800000 */
.L_x_7943:
[----:B-----5:R3:W-:Y:S02]  /*8930*/  STS.128 [R156], R8 ;  /* 0x000000089c007388 */ /* 0x0207e40000000c00 */
.L_x_7942:
[----:B------:R-:W-:Y:S05]  /*8940*/  BSYNC B1 ;  /* 0x0000000000017941 */ /* 0x000fea0003800000 */
.L_x_7941:
        /* <DEDUP_REMOVED lines=44> */
.L_x_7946:
[----:B------:R-:W-:Y:S05]  /*8c10*/  BSYNC B0 ;  /* 0x0000000000007941 */ /* 0x000fea0003800000 */
.L_x_7945:
[----:B-----5:R1:W-:Y:S02]  /*8c20*/  STS.128 [R156+0x2000], R8 ;  /* 0x002000089c007388 */ /* 0x0203e40000000c00 */
.L_x_7940:
[----:B------:R-:W-:Y:S05]  /*8c30*/  BSYNC B2 ;  /* 0x0000000000027941 */ /* 0x000fea0003800000 */
.L_x_7939:
        /* <DEDUP_REMOVED lines=38> */
[----:B------:R-:W-:-:S02]  /*8ea0*/  FMUL.FTZ R8, R11, R24 ;  /* 0x000000180b087220 */ /* 0x000fc40000410000 */
[----:B------:R-:W-:Y:S02]  /*8eb0*/  FMUL.FTZ R24, R15, R24 ;  /* 0x000000180f187220 */ /* 0x000fe40000410000 */
[-C--:B------:R-:W-:Y:S02]  /*8ec0*/  FFMA.FTZ R25, R9, R32.reuse, R25 ;  /* 0x0000002009197223 */ /* 0x080fe40000010019 */
[----:B------:R-:W-:Y:S01]  /*8ed0*/  FFMA.FTZ R10, R13, R32, -R10 ;  /* 0x000000200d0a7223 */ /* 0x000fe2000001080a */
[----:B------:R-:W-:Y:S01]  /*8ee0*/  SHF.L.U32 R13, R6, 0x10, RZ ;  /* 0x00000010060d7819 */ /* 0x000fe200000006ff */
[----:B------:R-:W-:Y:S02]  /*8ef0*/  IMAD.U32 R9, R4, 0x10000, RZ ;  /* 0x0001000004097824 */ /* 0x000fe400078e00ff */
[----:B------:R-:W-:Y:S01]  /*8f00*/  FFMA.FTZ R11, R11, R26, R24 ;  /* 0x0000001a0b0b7223 */ /* 0x000fe20000010018 */
[----:B------:R-:W-:Y:S01]  /*8f10*/  F2FP.BF16.PACK_AB R10, R25, R10 ;  /* 0x0000000a190a723e */ /* 0x000fe200000010ff */
[----:B------:R-:W-:-:S02]  /*8f20*/  IMAD.U32 R7, R7, 0x10000, RZ ;  /* 0x0001000007077824 */ /* 0x000fc400078e00ff */
[CC--:B------:R-:W-:Y:S02]  /*8f30*/  FMUL.FTZ R6, R23.reuse, R5.reuse ;  /* 0x0000000517067220 */ /* 0x0c0fe40000410000 */
        /* <DEDUP_REMOVED lines=9> */
[----:B------:R-:W-:-:S04]  /*8fd0*/  F2FP.BF16.PACK_AB R11, R11, R8 ;  /* 0x000000080b0b723e */ /* 0x000fc800000010ff */
[----:B------:R-:W-:Y:S02]  /*8fe0*/  F2FP.BF16.PACK_AB R8, R9, R4 ;  /* 0x000000040908723e */ /* 0x000fe400000010ff */
[----:B------:R-:W-:Y:S02]  /*8ff0*/  MOV R9, R10 ;  /* 0x0000000a00097202 */ /* 0x000fe40000000f00 */
[----:B------:R-:W-:Y:S02]  /*9000*/  MOV R10, R6 ;  /* 0x00000006000a7202 */ /* 0x000fe40000000f00 */
.L_x_7952:
[----:B------:R-:W-:Y:S05]  /*9010*/  BSYNC B0 ;  /* 0x0000000000007941 */ /* 0x000fea0003800000 */
.L_x_7951:
[----:B-----5:R3:W-:Y:S02]  /*9020*/  STS.128 [R156+0x800], R8 ;  /* 0x000800089c007388 */ /* 0x0207e40000000c00 */
.L_x_7950:
[----:B------:R-:W-:Y:S05]  /*9030*/  BSYNC B1 ;  /* 0x0000000000017941 */ /* 0x000fea0003800000 */
.L_x_7949:
        /* <DEDUP_REMOVED lines=18> */
[----:B-12---:R-:W-:Y:S01]  /*9160*/  LOP3.LUT R30, R6, 0xffff0000, RZ, 0xc0, !PT ;  /* 0xffff0000061e7812 */ /* 0x006fe200078ec0ff */
        /* <DEDUP_REMOVED lines=27> */
.L_x_7954:
[----:B------:R-:W-:Y:S05]  /*9320*/  BSYNC B0 ;  /* 0x0000000000007941 */ /* 0x000fea0003800000 */
.L_x_7953:
[----:B-----5:R3:W-:Y:S02]  /*9330*/  STS.128 [R156+0x2800], R8 ;  /* 0x002800089c007388 */ /* 0x0207e40000000c00 */
.L_x_7948:
[----:B------:R-:W-:Y:S05]  /*9340*/  BSYNC B2 ;  /* 0x0000000000027941 */ /* 0x000fea0003800000 */
.L_x_7947:
        /* <DEDUP_REMOVED lines=22> */
[----:B------:R-:W2:Y:S04]  /*94b0*/  LDG.E.64 R4, [R34.64] ;  /* 0x0000000622047981 */ /* 0x000ea8000c1e1b00 */
[----:B------:R-:W3:Y:S01]  /*94c0*/  LDG.E.64 R6, [R32.64] ;  /* 0x0000000620067981 */ /* 0x000ee2000c1e1b00 */
        /* <DEDUP_REMOVED lines=22> */
[-C--:B------:R-:W-:Y:S02]  /*9630*/  FMUL.FTZ R7, R23, R4.reuse ;  /* 0x0000000417077220 */ /* 0x080fe40000410000 */
[----:B------:R-:W-:Y:S02]  /*9640*/  FMUL.FTZ R20, R15, R4 ;  /* 0x000000040f147220 */ /* 0x000fe40000410000 */
[----:B------:R-:W-:Y:S02]  /*9650*/  FFMA.FTZ R11, R11, R25, R24 ;  /* 0x000000190b0b7223 */ /* 0x000fe40000010018 */
[----:B------:R-:W-:-:S02]  /*9660*/  FMUL.FTZ R4, R27, R5 ;  /* 0x000000051b047220 */ /* 0x000fc40000410000 */
[C---:B------:R-:W-:Y:S01]  /*9670*/  FMUL.FTZ R24, R22.reuse, R5 ;  /* 0x0000000516187220 */ /* 0x040fe20000410000 */
[----:B------:R-:W-:Y:S01]  /*9680*/  F2FP.BF16.PACK_AB R11, R11, R8 ;  /* 0x000000080b0b723e */ /* 0x000fe200000010ff */
[----:B------:R-:W-:Y:S02]  /*9690*/  FFMA.FTZ R9, R9, R26, R30 ;  /* 0x0000001a09097223 */ /* 0x000fe4000001001e */
[-C--:B------:R-:W-:Y:S02]  /*96a0*/  FFMA.FTZ R4, R22, R13.reuse, -R4 ;  /* 0x0000000d16047223 */ /* 0x080fe40000010804 */
[----:B------:R-:W-:Y:S01]  /*96b0*/  FFMA.FTZ R7, R15, R6, -R7 ;  /* 0x000000060f077223 */ /* 0x000fe20000010807 */
[----:B------:R-:W-:Y:S01]  /*96c0*/  F2FP.BF16.PACK_AB R9, R9, R10 ;  /* 0x0000000a0909723e */ /* 0x000fe200000010ff */
[----:B------:R-:W-:Y:S02]  /*96d0*/  FFMA.FTZ R20, R23, R6, R20 ;  /* 0x0000000617147223 */ /* 0x000fe40000010014 */
[----:B------:R-:W-:-:S03]  /*96e0*/  FFMA.FTZ R13, R27, R13, R24 ;  /* 0x0000000d1b0d7223 */ /* 0x000fc60000010018 */
[----:B------:R-:W-:Y:S02]  /*96f0*/  F2FP.BF16.PACK_AB R8, R20, R7 ;  /* 0x000000071408723e */ /* 0x000fe400000010ff */
[----:B------:R-:W-:Y:S02]  /*9700*/  F2FP.BF16.PACK_AB R10, R13, R4 ;  /* 0x000000040d0a723e */ /* 0x000fe400000010ff */
.L_x_7960:
[----:B------:R-:W-:Y:S05]  /*9710*/  BSYNC B0 ;  /* 0x0000000000007941 */ /* 0x000fea0003800000 */
.L_x_7959:
[----:B-----5:R2:W-:Y:S02]  /*9720*/  STS.128 [R156+0x1000], R8 ;  /* 0x001000089c007388 */ /* 0x0205e40000000c00 */
.L_x_7958:
[----:B------:R-:W-:Y:S05]  /*9730*/  BSYNC B1 ;  /* 0x0000000000017941 */ /* 0x000fea0003800000 */
.L_x_7957:
[----:B------:R3:W-:Y:S01]  /*9740*/  @P0 STS.128 [R156+0x3000], RZ ;  /* 0x003000ff9c000388 */ /* 0x0007e20000000c00 */
[----:B------:R-:W-:Y:S05]  /*9750*/  @P0 BRA `(.L_x_7956) ;  /* 0x000002c000000947 */ /* 0x000fea0003800000 */
[----:B-1----:R-:W5:Y:S01]  /*9760*/  LDG.E.128 R28, [R28.64+0x80] ;  /* 0x000080061c1c7981 */ /* 0x002f62000c1e1d00 */
[----:B------:R-:W-:Y:S01]  /*9770*/  ISETP.GE.AND P1, PT, R12, c[0x0][0x230], PT ;  /* 0x00008c000c007a0c */ /* 0x000fe20003f26270 */
[----:B------:R-:W-:-:S12]  /*9780*/  BSSY B0, `(.L_x_7961) ;  /* 0x0000028000007945 */ /* 0x000fd80003800000 */
[----:B------:R-:W-:Y:S05]  /*9790*/  @P1 BRA `(.L_x_7962) ;  /* 0x0000026000001947 */ /* 0x000fea0003800000 */
[----:B--2---:R-:W2:Y:S04]  /*97a0*/  LDG.E.64 R4, [R34.64+0x40] ;  /* 0x0000400622047981 */ /* 0x004ea8000c1e1b00 */
        /* <DEDUP_REMOVED lines=18> */
[-C--:B------:R-:W-:Y:S01]  /*98d0*/  FFMA.FTZ R22, R9, R23.reuse, -R22 ;  /* 0x0000001709167223 */ /* 0x080fe20000010816 */
        /* <DEDUP_REMOVED lines=18> */
.L_x_7962:
[----:B------:R-:W-:Y:S05]  /*9a00*/  BSYNC B0 ;  /* 0x0000000000007941 */ /* 0x000fea0003800000 */
.L_x_7961:
[----:B-----5:R1:W-:Y:S02]  /*9a10*/  STS.128 [R156+0x3000], R28 ;  /* 0x0030001c9c007388 */ /* 0x0203e40000000c00 */
.L_x_7956:
[----:B------:R-:W-:Y:S05]  /*9a20*/  BSYNC B2 ;  /* 0x0000000000027941 */ /* 0x000fea0003800000 */
.L_x_7955:
[----:B-1----:R-:W-:-:S04]  /*9a30*/  IADD3 R28, R138, 0x30, RZ ;  /* 0x000000308a1c7810 */ /* 0x002fc80007ffe0ff */
        /* <DEDUP_REMOVED lines=16> */
[----:B--23--:R2:W5:Y:S01]  /*9b40*/  LDG.E.128 R8, [R18.64] ;  /* 0x0000000612087981 */ /* 0x00c562000c1e1d00 */
        /* <DEDUP_REMOVED lines=23> */
[-C--:B------:R-:W-:Y:S02]  /*9cc0*/  FFMA.FTZ R23, R0, R17.reuse, R23 ;  /* 0x0000001100177223 */ /* 0x080fe40000010017 */
[----:B------:R-:W-:Y:S02]  /*9cd0*/  IMAD.U32 R0, R5, 0x10000, RZ ;  /* 0x0001000005007824 */ /* 0x000fe400078e00ff */
[----:B------:R-:W-:Y:S02]  /*9ce0*/  FFMA.FTZ R10, R3, R17, -R10 ;  /* 0x00000011030a7223 */ /* 0x000fe4000001080a */
[----:B------:R-:W-:Y:S01]  /*9cf0*/  FFMA.FTZ R11, R11, R22, R20 ;  /* 0x000000160b0b7223 */ /* 0x000fe20000010014 */
[----:B------:R-:W-:Y:S01]  /*9d00*/  SHF.L.U32 R20, R7, 0x10, RZ ;  /* 0x0000001007147819 */ /* 0x000fe200000006ff */
[-C--:B------:R-:W-:Y:S02]  /*9d10*/  FMUL.FTZ R3, R16, R4.reuse ;  /* 0x0000000410037220 */ /* 0x080fe40000410000 */
[----:B------:R-:W-:-:S02]  /*9d20*/  FMUL.FTZ R5, R9, R4 ;  /* 0x0000000409057220 */ /* 0x000fc40000410000 */
[-C--:B------:R-:W-:Y:S02]  /*9d30*/  FMUL.FTZ R4, R21, R0.reuse ;  /* 0x0000000015047220 */ /* 0x080fe40000410000 */
[----:B------:R-:W-:Y:S02]  /*9d40*/  FMUL.FTZ R0, R15, R0 ;  /* 0x000000000f007220 */ /* 0x000fe40000410000 */
[----:B------:R-:W-:Y:S02]  /*9d50*/  FFMA.FTZ R8, R13, R22, -R8 ;  /* 0x000000160d087223 */ /* 0x000fe40000010808 */
        /* <DEDUP_REMOVED lines=8> */
.L_x_7967:
[----:B------:R-:W-:Y:S05]  /*9de0*/  BSYNC B0 ;  /* 0x0000000000007941 */ /* 0x000fea0003800000 */
.L_x_7966:
[----:B-----5:R3:W-:Y:S02]  /*9df0*/  STS.128 [R156+0x1800], R8 ;  /* 0x001800089c007388 */ /* 0x0207e40000000c00 */
.L_x_7965:
[----:B------:R-:W-:Y:S05]  /*9e00*/  BSYNC B1 ;  /* 0x0000000000017941 */ /* 0x000fea0003800000 */
.L_x_7964:
        /* <DEDUP_REMOVED lines=30> */
[----:B------:R-:W-:Y:S02]  /*9ff0*/  FFMA.FTZ R9, R0, R17, R9 ;  /* 0x0000001100097223 */ /* 0x000fe40000010009 */
[-C--:B------:R-:W-:Y:S02]  /*a000*/  FMUL.FTZ R0, R16, R3.reuse ;  /* 0x0000000310007220 */ /* 0x080fe40000410000 */
[----:B------:R-:W-:Y:S01]  /*a010*/  FMUL.FTZ R4, R8, R3 ;  /* 0x0000000308047220 */ /* 0x000fe20000410000 */
[----:B------:R-:W-:Y:S01]  /*a020*/  F2FP.BF16.PACK_AB R17, R9, R18 ;  /* 0x000000120911723e */ /* 0x000fe200000010ff */
[----:B------:R-:W-:-:S02]  /*a030*/  FMUL.FTZ R3, R19, R5 ;  /* 0x0000000513037220 */ /* 0x000fc40000410000 */
[----:B------:R-:W-:Y:S02]  /*a040*/  FMUL.FTZ R6, R12, R5 ;  /* 0x000000050c067220 */ /* 0x000fe40000410000 */
[----:B------:R-:W-:Y:S02]  /*a050*/  FFMA.FTZ R0, R8, R11, -R0 ;  /* 0x0000000b08007223 */ /* 0x000fe40000010800 */
[----:B------:R-:W-:Y:S02]  /*a060*/  FFMA.FTZ R13, R10, R15, R13 ;  /* 0x0000000f0a0d7223 */ /* 0x000fe4000001000d */
[----:B------:R-:W-:Y:S02]  /*a070*/  FFMA.FTZ R11, R16, R11, R4 ;  /* 0x0000000b100b7223 */ /* 0x000fe40000010004 */
[-C--:B------:R-:W-:Y:S02]  /*a080*/  FFMA.FTZ R3, R12, R7.reuse, -R3 ;  /* 0x000000070c037223 */ /* 0x080fe40000010803 */
[----:B------:R-:W-:Y:S01]  /*a090*/  FFMA.FTZ R6, R19, R7, R6 ;  /* 0x0000000713067223 */ /* 0x000fe20000010006 */
[----:B------:R-:W-:-:S02]  /*a0a0*/  F2FP.BF16.PACK_AB R19, R13, R20 ;  /* 0x000000140d13723e */ /* 0x000fc400000010ff */
[----:B------:R-:W-:Y:S02]  /*a0b0*/  F2FP.BF16.PACK_AB R16, R11, R0 ;  /* 0x000000000b10723e */ /* 0x000fe400000010ff */
[----:B------:R-:W-:Y:S02]  /*a0c0*/  F2FP.BF16.PACK_AB R18, R6, R3 ;  /* 0x000000030612723e */ /* 0x000fe400000010ff */
.L_x_7969:
[----:B------:R-:W-:Y:S05]  /*a0d0*/  BSYNC B0 ;  /* 0x0000000000007941 */ /* 0x000fea0003800000 */
.L_x_7968:
[----:B-----5:R2:W-:Y:S01]  /*a0e0*/  STS.128 [R156+0x3800], R16 ;  /* 0x003800109c007388 */ /* 0x0205e20000000c00 */
[----:B------:R-:W-:Y:S05]  /*a0f0*/  BRA `(.L_x_7963) ;  /* 0x0000353000007947 */ /* 0x000fea0003800000 */
.L_x_7938:
        /* <DEDUP_REMOVED lines=90> */
.L_x_7975:
[----:B------:R-:W-:Y:S05]  /*a6a0*/  BSYNC B0 ;  /* 0x0000000000007941 */ /* 0x000fea0003800000 */
.L_x_7974:
[----:B-----5:R3:W-:Y:S02]  /*a6b0*/  STS.128 [R156], R24 ;  /* 0x000000189c007388 */ /* 0x0207e40000000c00 */
.L_x_7973:
[----:B------:R-:W-:Y:S05]  /*a6c0*/  BSYNC B1 ;  /* 0x0000000000017941 */ /* 0x000fea0003800000 */
.L_x_7972:
        /* <DEDUP_REMOVED lines=86> */
.L_x_7977:
[----:B------:R-:W-:Y:S05]  /*ac30*/  BSYNC B0 ;  /* 0x0000000000007941 */ /* 0x000fea0003800000 */
.L_x_7976:
[----:B-----5:R1:W-:Y:S02]  /*ac40*/  STS.128 [R156+0x2000], R24 ;  /* 0x002000189c007388 */ /* 0x0203e40000000c00 */
.L_x_7971:
[----:B------:R-:W-:Y:S05]  /*ac50*/  BSYNC B2 ;  /* 0x0000000000027941 */ /* 0x000fea0003800000 */
.L_x_7970:
        /* <DEDUP_REMOVED lines=95> */
.L_x_7983:
[----:B------:R-:W-:Y:S05]  /*b250*/  BSYNC B0 ;  /* 0x0000000000007941 */ /* 0x000fea0003800000 */
.L_x_7982:
[----:B-----5:R3:W-:Y:S02]  /*b260*/  STS.128 [R156+0x800], R24 ;  /* 0x000800189c007388 */ /* 0x0207e40000000c00 */
.L_x_7981:
[----:B------:R-:W-:Y:S05]  /*b270*/  BSYNC B1 ;  /* 0x0000000000017941 */ /* 0x000fea0003800000 */
.L_x_7980:
        /* <DEDUP_REMOVED lines=43> */
[----:B------:R-:W-:-:S02]  /*b530*/  LOP3.LUT R8, R8, 0xffff0000, RZ, 0xc0, !PT ;  /* 0xffff000008087812 */ /* 0x000fc400078ec0ff */
[C---:B--2---:R-:W-:Y:S02]  /*b540*/  SHF.L.U32 R37, R20.reuse, 0x10, RZ ;  /* 0x0000001014257819 */ /* 0x044fe400000006ff */
        /* <DEDUP_REMOVED lines=11> */
[----:B------:R-:W-:-:S02]  /*b600*/  @!P1 FADD.FTZ R22, -R22, -RZ ;  /* 0x800000ff16169221 */ /* 0x000fc40000010100 */
[----:B------:R-:W-:Y:S02]  /*b610*/  @!P1 FADD.FTZ R38, -R38, -RZ ;  /* 0x800000ff26269221 */ /* 0x000fe40000010100 */
[----:B------:R-:W-:Y:S02]  /*b620*/  @!P1 FADD.FTZ R23, -R23, -RZ ;  /* 0x800000ff17179221 */ /* 0x000fe40000010100 */
        /* <DEDUP_REMOVED lines=31> */
.L_x_7985:
[----:B------:R-:W-:Y:S05]  /*b820*/  BSYNC B0 ;  /* 0x0000000000007941 */ /* 0x000fea0003800000 */
.L_x_7984:
[----:B-----5:R1:W-:Y:S02]  /*b830*/  STS.128 [R156+0x2800], R4 ;  /* 0x002800049c007388 */ /* 0x0203e40000000c00 */
.L_x_7979:
[----:B------:R-:W-:Y:S05]  /*b840*/  BSYNC B2 ;  /* 0x0000000000027941 */ /* 0x000fea0003800000 */
.L_x_7978:
        /* <DEDUP_REMOVED lines=44> */
[----:B---3--:R-:W-:Y:S01]  /*bb10*/  SHF.L.U32 R33, R4, 0x10, RZ ;  /* 0x0000001004217819 */ /* 0x008fe200000006ff */
[----:B------:R-:W-:Y:S01]  /*bb20*/  IMAD.U32 R35, R6, 0x10000, RZ ;  /* 0x0001000006237824 */ /* 0x000fe200078e00ff */
[----:B------:R-:W-:Y:S01]  /*bb30*/  LOP3.LUT R27, R4, 0xffff0000, RZ, 0xc0, !PT ;  /* 0xffff0000041b7812 */ /* 0x000fe200078ec0ff */
[C---:B------:R-:W-:Y:S01]  /*bb40*/  IMAD.U32 R4, R5.reuse, 0x10000, RZ ;  /* 0x0001000005047824 */ /* 0x040fe200078e00ff */
[----:B------:R-:W-:-:S02]  /*bb50*/  LOP3.LUT R36, R5, 0xffff0000, RZ, 0xc0, !PT ;  /* 0xffff000005247812 */ /* 0x000fc400078ec0ff */
        /* <DEDUP_REMOVED lines=47> */
.L_x_7991:
[----:B------:R-:W-:Y:S05]  /*be50*/  BSYNC B0 ;  /* 0x0000000000007941 */ /* 0x000fea0003800000 */
.L_x_7990:
[----:B-----5:R3:W-:Y:S02]  /*be60*/  STS.128 [R156+0x1000], R24 ;  /* 0x001000189c007388 */ /* 0x0207e40000000c00 */
.L_x_7989:
[----:B------:R-:W-:Y:S05]  /*be70*/  BSYNC B1 ;  /* 0x0000000000017941 */ /* 0x000fea0003800000 */
.L_x_7988:
        /* <DEDUP_REMOVED lines=44> */
[----:B--2---:R-:W-:Y:S01]  /*c140*/  SHF.L.U32 R36, R8, 0x10, RZ ;  /* 0x0000001008247819 */ /* 0x004fe200000006ff */
        /* <DEDUP_REMOVED lines=44> */
.L_x_7993:
[----:B------:R-:W-:Y:S05]  /*c410*/  BSYNC B0 ;  /* 0x0000000000007941 */ /* 0x000fea0003800000 */
.L_x_7992:
[----:B-----5:R3:W-:Y:S02]  /*c420*/  STS.128 [R156+0x3000], R24 ;  /* 0x003000189c007388 */ /* 0x0207e40000000c00 */
.L_x_7987:
[----:B------:R-:W-:Y:S05]  /*c430*/  BSYNC B2 ;  /* 0x0000000000027941 */ /* 0x000fea0003800000 */
.L_x_7986:
[----:B-1----:R-:W-:-:S04]  /*c440*/  IADD3 R28, R138, 0x30, RZ ;  /* 0x000000308a1c7810 */ /* 0x002fc80007ffe0ff */
        /* <DEDUP_REMOVED lines=12> */
[----:B------:R-:W-:Y:S01]  /*c510*/  IMAD.MOV.U32 R9, RZ, RZ, R75 ;  /* 0x000000ffff097224 */ /* 0x000fe200078e004b */
[----:B------:R-:W-:-:S11]  /*c520*/  CS2R R16, SRZ ;  /* 0x0000000000107805 */ /* 0x000fd6000001ff00 */
[----:B------:R-:W-:-:S04]  /*c530*/  @P1 SHF.R.S32.HI R75, RZ, 0x1, R76 ;  /* 0x00000001ff4b1819 */ /* 0x000fc8000001144c */
[C---:B------:R-:W-:Y:S01]  /*c540*/  @P1 IADD3 R16, -R75.reuse, RZ, RZ ;  /* 0x000000ff4b101210 */ /* 0x040fe20007ffe1ff */
[----:B------:R-:W-:Y:S02]  /*c550*/  IMAD R0, R75, 0x30, RZ ;  /* 0x000000304b007824 */ /* 0x000fe400078e02ff */
[--C-:B------:R-:W-:Y:S02]  /*c560*/  @P1 IMAD.MOV R17, RZ, RZ, -R75.reuse ;  /* 0x000000ffff111224 */ /* 0x100fe400078e0a4b */
[----:B------:R-:W-:Y:S01]  /*c570*/  @P1 IMAD.MOV R9, RZ, RZ, -R75 ;  /* 0x000000ffff091224 */ /* 0x000fe200078e0a4b */
[----:B------:R-:W-:-:S03]  /*c580*/  IADD3 R3, P2, R0, R13, RZ ;  /* 0x0000000d00037210 */ /* 0x000fc60007f5e0ff */
[----:B------:R-:W-:Y:S01]  /*c590*/  IMAD.WIDE R8, R9, 0x2, R18 ;  /* 0x0000000209087825 */ /* 0x000fe200078e0212 */
[----:B------:R-:W-:Y:S02]  /*c5a0*/  LEA.HI.X.SX32 R0, R0, R15, 0x1, P2 ;  /* 0x0000000f00007211 */ /* 0x000fe400010f0eff */
[----:B------:R-:W-:-:S03]  /*c5b0*/  IADD3 R20, P2, R17, R3, RZ ;  /* 0x0000000311147210 */ /* 0x000fc60007f5e0ff */
[----:B--2---:R-:W2:Y:S01]  /*c5c0*/  LDG.E.128 R8, [R8.64] ;  /* 0x0000000608087981 */ /* 0x004ea2000c1e1d00 */
        /* <DEDUP_REMOVED lines=23> */
[C---:B------:R-:W-:Y:S02]  /*c740*/  SHF.L.U32 R8, R11.reuse, 0x10, RZ ;  /* 0x000000100b087819 */ /* 0x040fe400000006ff */
[----:B------:R-:W-:Y:S01]  /*c750*/  LOP3.LUT R34, R11, 0xffff0000, RZ, 0xc0, !PT ;  /* 0xffff00000b227812 */ /* 0x000fe200078ec0ff */
[C---:B---3--:R-:W-:Y:S01]  /*c760*/  IMAD.U32 R35, R20.reuse, 0x10000, RZ ;  /* 0x0001000014237824 */ /* 0x048fe200078e00ff */
[----:B------:R-:W-:Y:S02]  /*c770*/  LOP3.LUT R10, R20, 0xffff0000, RZ, 0xc0, !PT ;  /* 0xffff0000140a7812 */ /* 0x000fe400078ec0ff */
[----:B------:R-:W-:-:S02]  /*c780*/  SHF.L.U32 R11, R21, 0x10, RZ ;  /* 0x00000010150b7819 */ /* 0x000fc400000006ff */
[C---:B------:R-:W-:Y:S02]  /*c790*/  LOP3.LUT R20, R22.reuse, 0xffff0000, RZ, 0xc0, !PT ;  /* 0xffff000016147812 */ /* 0x040fe400078ec0ff */
[----:B------:R-:W-:Y:S02]  /*c7a0*/  LOP3.LUT R36, R21, 0xffff0000, RZ, 0xc0, !PT ;  /* 0xffff000015247812 */ /* 0x000fe400078ec0ff */
[C---:B------:R-:W-:Y:S01]  /*c7b0*/  SHF.L.U32 R21, R23.reuse, 0x10, RZ ;  /* 0x0000001017157819 */ /* 0x040fe200000006ff */
[----:B------:R-:W-:Y:S01]  /*c7c0*/  IMAD.U32 R37, R22, 0x10000, RZ ;  /* 0x0001000016257824 */ /* 0x000fe200078e00ff */
[----:B------:R-:W-:Y:S01]  /*c7d0*/  LOP3.LUT R23, R23, 0xffff0000, RZ, 0xc0, !PT ;  /* 0xffff000017177812 */ /* 0x000fe200078ec0ff */
[----:B------:R-:W-:Y:S02]  /*c7e0*/  @!P1 FADD.FTZ R10, -R10, -RZ ;  /* 0x800000ff0a0a9221 */ /* 0x000fe40000010100 */
[----:B------:R-:W-:Y:S02]  /*c7f0*/  @!P1 FADD.FTZ R11, -R11, -RZ ;  /* 0x800000ff0b0b9221 */ /* 0x000fe40000010100 */
[----:B------:R-:W-:-:S02]  /*c800*/  @!P1 FADD.FTZ R20, -R20, -RZ ;  /* 0x800000ff14149221 */ /* 0x000fc40000010100 */
[----:B------:R-:W-:Y:S02]  /*c810*/  @!P1 FADD.FTZ R21, -R21, -RZ ;  /* 0x800000ff15159221 */ /* 0x000fe40000010100 */
[----:B------:R-:W-:Y:S02]  /*c820*/  @!P1 FADD.FTZ R36, -R36, -RZ ;  /* 0x800000ff24249221 */ /* 0x000fe40000010100 */
[----:B------:R-:W-:Y:S02]  /*c830*/  @!P1 FADD.FTZ R35, -R35, -RZ ;  /* 0x800000ff23239221 */ /* 0x000fe40000010100 */
[----:B------:R-:W-:Y:S01]  /*c840*/  FMUL.FTZ R10, R7, R10 ;  /* 0x0000000a070a7220 */ /* 0x000fe20000410000 */
[----:B----4-:R-:W-:Y:S01]  /*c850*/  SHF.L.U32 R7, R25, 0x10, RZ ;  /* 0x0000001019077819 */ /* 0x010fe200000006ff */
[----:B------:R-:W-:Y:S02]  /*c860*/  FMUL.FTZ R6, R6, R11 ;  /* 0x0000000b06067220 */ /* 0x000fe40000410000 */
[----:B------:R-:W-:-:S02]  /*c870*/  @!P1 FADD.FTZ R37, -R37, -RZ ;  /* 0x800000ff25259221 */ /* 0x000fc40000010100 */
[----:B------:R-:W-:Y:S02]  /*c880*/  @!P1 FADD.FTZ R23, -R23, -RZ ;  /* 0x800000ff17179221 */ /* 0x000fe40000010100 */
[----:B------:R-:W-:Y:S01]  /*c890*/  FMUL.FTZ R20, R9, R20 ;  /* 0x0000001409147220 */ /* 0x000fe20000410000 */
[C---:B------:R-:W-:Y:S01]  /*c8a0*/  LOP3.LUT R9, R24.reuse, 0xffff0000, RZ, 0xc0, !PT ;  /* 0xffff000018097812 */ /* 0x040fe200078ec0ff */
[----:B------:R-:W-:Y:S01]  /*c8b0*/  IMAD.U32 R11, R24, 0x10000, RZ ;  /* 0x00010000180b7824 */ /* 0x000fe200078e00ff */
[----:B------:R-:W-:Y:S01]  /*c8c0*/  LOP3.LUT R25, R25, 0xffff0000, RZ, 0xc0, !PT ;  /* 0xffff000019197812 */ /* 0x000fe200078ec0ff */
[----:B------:R-:W-:Y:S01]  /*c8d0*/  FMUL.FTZ R8, R8, R21 ;  /* 0x0000001508087220 */ /* 0x000fe20000410000 */
[C---:B------:R-:W-:Y:S01]  /*c8e0*/  LOP3.LUT R22, R26.reuse, 0xffff0000, RZ, 0xc0, !PT ;  /* 0xffff00001a167812 */ /* 0x040fe200078ec0ff */
        /* <DEDUP_REMOVED lines=19> */
.L_x_7997:
[----:B------:R-:W-:Y:S05]  /*ca20*/  BSYNC B0 ;  /* 0x0000000000007941 */ /* 0x000fea0003800000 */
.L_x_7996:
[----:B-----5:R1:W-:Y:S02]  /*ca30*/  STS.128 [R156+0x1800], R4 ;  /* 0x001800049c007388 */ /* 0x0203e40000000c00 */
.L_x_7995:
[----:B------:R-:W-:Y:S05]  /*ca40*/  BSYNC B1 ;  /* 0x0000000000017941 */ /* 0x000fea0003800000 */
.L_x_7994:
        /* <DEDUP_REMOVED lines=17> */
[----:B------:R-:W-:-:S03]  /*cb60*/  IADD3 R13, P1, R10, R13, RZ ;  /* 0x0000000d0a0d7210 */ /* 0x000fc60007f3e0ff */
[----:B------:R-:W-:Y:S01]  /*cb70*/  IMAD.WIDE R8, R8, 0x2, R16 ;  /* 0x0000000208087825 */ /* 0x000fe200078e0210 */
[----:B------:R-:W-:Y:S02]  /*cb80*/  LEA.HI.X.SX32 R15, R10, R15, 0x1, P1 ;  /* 0x0000000f0a0f7211 */ /* 0x000fe400008f0eff */
[C---:B------:R-:W-:Y:S02]  /*cb90*/  IADD3 R3, P1, R0.reuse, R13, RZ ;  /* 0x0000000d00037210 */ /* 0x040fe40007f3e0ff */
[----:B------:R-:W-:Y:S01]  /*cba0*/  @P0 SHF.R.S32.HI R76, RZ, 0x1, R76 ;  /* 0x00000001ff4c0819 */ /* 0x000fe2000001144c */
[----:B--2---:R-:W2:Y:S01]  /*cbb0*/  LDG.E.128 R8, [R8.64] ;  /* 0x0000000608087981 */ /* 0x004ea2000c1e1d00 */
[----:B------:R-:W-:Y:S02]  /*cbc0*/  LEA.HI.X.SX32 R0, R0, R15, 0x1, P1 ;  /* 0x0000000f00007211 */ /* 0x000fe400008f0eff */
[----:B------:R-:W-:-:S04]  /*cbd0*/  LEA R16, P1, R3, c[0x0][0x2b0], 0x1 ;  /* 0x0000ac0003107a11 */ /* 0x000fc800078208ff */
[----:B------:R-:W-:Y:S02]  /*cbe0*/  LEA.HI.X R17, R3, c[0x0][0x2b4], R0, 0x1, P1 ;  /* 0x0000ad0003117a11 */ /* 0x000fe400008f0c00 */
[----:B------:R-:W-:Y:S01]  /*cbf0*/  MOV R0, RZ ;  /* 0x000000ff00007202 */ /* 0x000fe20000000f00 */
[----:B------:R-:W-:-:S03]  /*cc00*/  @P0 IMAD.MOV R0, RZ, RZ, -R76 ;  /* 0x000000ffff000224 */ /* 0x000fc600078e0a4c */
[----:B-1-3--:R-:W3:Y:S02]  /*cc10*/  LDG.E.128 R16, [R16.64] ;  /* 0x0000000610107981 */ /* 0x00aee4000c1e1d00 */
[----:B------:R-:W-:-:S04]  /*cc20*/  IADD3 R13, P1, R0, R13, RZ ;  /* 0x0000000d000d7210 */ /* 0x000fc80007f3e0ff */
        /* <DEDUP_REMOVED lines=64> */
.L_x_7999:
[----:B------:R-:W-:Y:S05]  /*d030*/  BSYNC B0 ;  /* 0x0000000000007941 */ /* 0x000fea0003800000 */
.L_x_7998:
[----:B-----5:R1:W-:Y:S01]  /*d040*/  STS.128 [R156+0x3800], R4 ;  /* 0x003800049c007388 */ /* 0x0203e20000000c00 */
[----:B------:R-:W-:Y:S05]  /*d050*/  BRA `(.L_x_7963) ;  /* 0x000005d000007947 */ /* 0x000fea0003800000 */
.L_x_7937:
        /* <DEDUP_REMOVED lines=20> */
.L_x_8001:
[----:B------:R-:W-:Y:S05]  /*d1a0*/  BSYNC B0 ;  /* 0x0000000000007941 */ /* 0x000fea0003800000 */
.L_x_8000:
        /* <DEDUP_REMOVED lines=22> */
.L_x_8003:
[----:B------:R-:W-:Y:S05]  /*d310*/  BSYNC B0 ;  /* 0x0000000000007941 */ /* 0x000fea0003800000 */
.L_x_8002:
        /* <DEDUP_REMOVED lines=23> */
.L_x_8005:
[----:B------:R-:W-:Y:S05]  /*d490*/  BSYNC B0 ;  /* 0x0000000000007941 */ /* 0x000fea0003800000 */
.L_x_8004:
        /* <DEDUP_REMOVED lines=25> */
.L_x_7963:
[----:B------:R-:W-:Y:S05]  /*d630*/  BSYNC B3 ;  /* 0x0000000000037941 */ /* 0x000fea0003800000 */
.L_x_7936:
        /* <DEDUP_REMOVED lines=25> */
.L_x_8007:
[----:B------:R-:W-:Y:S05]  /*d7d0*/  BSYNC B0 ;  /* 0x0000000000007941 */ /* 0x000fea0003800000 */
.L_x_8006:
        /* <DEDUP_REMOVED lines=22> */
.L_x_8009:
[----:B------:R-:W-:Y:S05]  /*d940*/  BSYNC B0 ;  /* 0x0000000000007941 */ /* 0x000fea0003800000 */
.L_x_8008:
        /* <DEDUP_REMOVED lines=26> */
.L_x_8011:
[----:B------:R-:W-:Y:S05]  /*daf0*/  BSYNC B0 ;  /* 0x0000000000007941 */ /* 0x000fea0003800000 */
.L_x_8010:
        /* <DEDUP_REMOVED lines=30> */
.L_x_8013:
[----:B------:R-:W-:Y:S05]  /*dce0*/  BSYNC B0 ;  /* 0x0000000000007941 */ /* 0x000fea0003800000 */
.L_x_8012:
        /* <DEDUP_REMOVED lines=39> */
.L_x_8015:
[----:B-1----:R-:W-:Y:S05]  /*df60*/  BSYNC B0 ;  /* 0x0000000000007941 */ /* 0x002fea0003800000 */
.L_x_8014:
        /* <DEDUP_REMOVED lines=22> */
.L_x_8017:
[----:B------:R-:W-:Y:S05]  /*e0d0*/  BSYNC B0 ;  /* 0x0000000000007941 */ /* 0x000fea0003800000 */
.L_x_8016:
        /* <DEDUP_REMOVED lines=26> */
.L_x_8019:
[----:B------:R-:W-:Y:S05]  /*e280*/  BSYNC B0 ;  /* 0x0000000000007941 */ /* 0x000fea0003800000 */
.L_x_8018:
        /* <DEDUP_REMOVED lines=28> */
.L_x_8021:
[----:B------:R-:W-:Y:S05]  /*e450*/  BSYNC B0 ;  /* 0x0000000000007941 */ /* 0x000fea0003800000 */
.L_x_8020:
        /* <DEDUP_REMOVED lines=38> */
[----:B------:R-:W-:Y:S01]  /*e6c0*/  LDSM.16.M88.4 R56, [R144] ;  /* 0x000000009038783b */ /* 0x000fe20000000200 */
[----:B------:R-:W-:Y:S01]  /*e6d0*/  IADD3 R133, R143, 0x1800, RZ ;  /* 0x000018008f857810 */ /* 0x000fe20007ffe0ff */
[----:B------:R-:W-:Y:S01]  /*e6e0*/  IMAD.IADD R139, R145, 0x1, R2 ;  /* 0x00000001918b7824 */ /* 0x000fe200078e0202 */
[C---:B------:R-:W-:Y:S01]  /*e6f0*/  IADD3 R131, R143.reuse, 0x2000, RZ ;  /* 0x000020008f837810 */ /* 0x040fe20007ffe0ff */
[----:B------:R-:W3:Y:S01]  /*e700*/  LDSM.16.M88.4 R4, [R143+0x800] ;  /* 0x000800008f04783b */ /* 0x000ee20000000200 */
[----:B------:R-:W-:Y:S01]  /*e710*/  IMAD.IADD R132, R2, 0x1, R143 ;  /* 0x0000000102847824 */ /* 0x000fe200078e028f */
[----:B------:R-:W-:Y:S01]  /*e720*/  IADD3 R130, R143, 0x2800, RZ ;  /* 0x000028008f827810 */ /* 0x000fe20007ffe0ff */
[----:B------:R-:W-:Y:S01]  /*e730*/  IMAD R2, R50, 0x10, R61 ;  /* 0x0000001032027824 */ /* 0x000fe200078e023d */
[----:B------:R-:W4:Y:S01]  /*e740*/  LDSM.16.M88.4 R76, [R143] ;  /* 0x000000008f4c783b */ /* 0x000f220000000200 */
[----:B------:R-:W-:Y:S01]  /*e750*/  IMAD.IADD R50, R3, 0x1, R160 ;  /* 0x0000000103327824 */ /* 0x000fe200078e02a0 */
[----:B------:R-:W-:-:S02]  /*e760*/  IADD3 R129, R143, 0x3000, RZ ;  /* 0x000030008f817810 */ /* 0x000fc40007ffe0ff */
[----:B------:R-:W1:Y:S01]  /*e770*/  LDSM.16.M88.4 R80, [R145+0x5800] ;  /* 0x005800009150783b */ /* 0x000e620000000200 */
[----:B------:R-:W-:Y:S01]  /*e780*/  IADD3 R103, R2, 0x1, R159 ;  /* 0x0000000102677810 */ /* 0x000fe20007ffe09f */
[----:B------:R-:W-:Y:S01]  /*e790*/  I2F R55, R50 ;  /* 0x0000003200377306 */ /* 0x000fe20000201400 */
[----:B------:R-:W-:Y:S01]  /*e7a0*/  LOP3.LUT R2, R48, R49, RZ, 0xfc, !PT ;  /* 0x0000003130027212 */ /* 0x000fe200078efcff */
[----:B------:R-:W1:Y:S01]  /*e7b0*/  LDSM.16.M88.4 R44, [R143+0x1000] ;  /* 0x001000008f2c783b */ /* 0x000e620000000200 */
[----:B------:R-:W-:Y:S02]  /*e7c0*/  IADD3 R103, R52, R103, -R152 ;  /* 0x0000006734677210 */ /* 0x000fe40007ffe898 */
[C---:B------:R-:W-:Y:S01]  /*e7d0*/  IADD3 R48, R50.reuse, 0x10, RZ ;  /* 0x0000001032307810 */ /* 0x040fe20007ffe0ff */
[----:B------:R-:W-:Y:S01]  /*e7e0*/  LDSM.16.M88.4 R36, [R139+0x4000] ;  /* 0x004000008b24783b */ /* 0x000fe20000000200 */
[----:B------:R-:W-:Y:S02]  /*e7f0*/  IADD3 R103, R103, c[0x0][0x2e8], RZ ;  /* 0x0000ba0067677a10 */ /* 0x000fe40007ffe0ff */
[----:B------:R-:W-:Y:S01]  /*e800*/  IADD3 R128, R143, 0x3800, RZ ;  /* 0x000038008f807810 */ /* 0x000fe20007ffe0ff */
[----:B------:R-:W3:Y:S01]  /*e810*/  LDSM.16.M88.4 R40, [R142] ;  /* 0x000000008e28783b */ /* 0x000ee20000000200 */
[C---:B--2---:R-:W-:Y:S03]  /*e820*/  HMMA.16816.F32.BF16 R24, R68.reuse, R20, RZ ;  /* 0x000000144418723c */ /* 0x044fe600000418ff */
[----:B------:R-:W2:Y:S04]  /*e830*/  LDSM.16.M88.4 R64, [R143+0x1800] ;  /* 0x001800008f40783b */ /* 0x000ea80000000200 */
[----:B------:R-:W2:Y:S01]  /*e840*/  LDSM.16.M88.4 R8, [R139+0x4800] ;  /* 0x004800008b08783b */ /* 0x000ea20000000200 */
[C---:B------:R-:W-:Y:S08]  /*e850*/  HMMA.16816.F32.BF16 R20, R68.reuse, R22, RZ ;  /* 0x000000164414723c */ /* 0x040ff000000418ff */
[C---:B-----5:R-:W-:Y:S08]  /*e860*/  HMMA.16816.F32.BF16 R32, R68.reuse, R28, RZ ;  /* 0x0000001c4420723c */ /* 0x060ff000000418ff */
[C---:B------:R-:W-:Y:S08]  /*e870*/  HMMA.16816.F32.BF16 R28, R68.reuse, R30, RZ ;  /* 0x0000001e441c723c */ /* 0x040ff000000418ff */
[C---:B-1----:R-:W-:Y:S08]  /*e880*/  HMMA.16816.F32.BF16 R16, R68.reuse, R12, RZ ;  /* 0x0000000c4410723c */ /* 0x042ff000000418ff */
[----:B------:R-:W-:Y:S08]  /*e890*/  HMMA.16816.F32.BF16 R12, R68, R14, RZ ;  /* 0x0000000e440c723c */ /* 0x000ff000000418ff */
[C---:B---3--:R-:W-:Y:S08]  /*e8a0*/  HMMA.16816.F32.BF16 R24, R56.reuse, R4, R24 ;  /* 0x000000043818723c */ /* 0x048ff00000041818 */
[C---:B------:R-:W-:Y:S01]  /*e8b0*/  HMMA.16816.F32.BF16 R20, R56.reuse, R6, R20 ;  /* 0x000000063814723c */ /* 0x040fe20000041814 */
[----:B------:R-:W1:Y:S07]  /*e8c0*/  LDSM.16.M88.4 R4, [R139+0x5000] ;  /* 0x005000008b04783b */ /* 0x000e6e0000000200 */
[C---:B----4-:R-:W-:Y:S08]  /*e8d0*/  HMMA.16816.F32.BF16 R32, R56.reuse, R76, R32 ;  /* 0x0000004c3820723c */ /* 0x050ff00000041820 */
[----:B------:R-:W-:Y:S01]  /*e8e0*/  HMMA.16816.F32.BF16 R28, R56, R78, R28 ;  /* 0x0000004e381c723c */ /* 0x000fe2000004181c */
[----:B------:R-:W-:Y:S07]  /*e8f0*/  LDSM.16.M88.4 R76, [R132+0x1800] ;  /* 0x00180000844c783b */ /* 0x000fee0000000200 */
[C---:B------:R-:W-:Y:S08]  /*e900*/  HMMA.16816.F32.BF16 R72, R68.reuse, R80, RZ ;  /* 0x000000504448723c */ /* 0x040ff000000418ff */
[----:B------:R-:W-:Y:S01]  /*e910*/  HMMA.16816.F32.BF16 R68, R68, R82, RZ ;  /* 0x000000524444723c */ /* 0x000fe200000418ff */
[----:B------:R-:W-:Y:S07]  /*e920*/  LDSM.16.M88.4 R80, [R141] ;  /* 0x000000008d50783b */ /* 0x000fee0000000200 */
[C---:B------:R-:W-:Y:S08]  /*e930*/  HMMA.16816.F32.BF16 R16, R56.reuse, R44, R16 ;  /* 0x0000002c3810723c */ /* 0x040ff00000041810 */
[----:B------:R-:W-:Y:S01]  /*e940*/  HMMA.16816.F32.BF16 R12, R56, R46, R12 ;  /* 0x0000002e380c723c */ /* 0x000fe2000004180c */
[----:B------:R-:W3:Y:S07]  /*e950*/  LDSM.16.M88.4 R44, [R139+0x5800] ;  /* 0x005800008b2c783b */ /* 0x000eee0000000200 */
[C---:B------:R-:W-:Y:S08]  /*e960*/  HMMA.16816.F32.BF16 R32, R40.reuse, R36, R32 ;  /* 0x000000242820723c */ /* 0x040ff00000041820 */
[----:B------:R-:W-:Y:S01]  /*e970*/  HMMA.16816.F32.BF16 R28, R40, R38, R28 ;  /* 0x00000026281c723c */ /* 0x000fe2000004181c */
[----:B------:R-:W4:Y:S07]  /*e980*/  LDSM.16.M88.4 R36, [R132] ;  /* 0x000000008424783b */ /* 0x000f2e0000000200 */
[C---:B--2---:R-:W-:Y:S08]  /*e990*/  HMMA.16816.F32.BF16 R72, R56.reuse, R64, R72 ;  /* 0x000000403848723c */ /* 0x044ff00000041848 */
[----:B------:R-:W-:Y:S01]  /*e9a0*/  HMMA.16816.F32.BF16 R68, R56, R66, R68 ;  /* 0x000000423844723c */ /* 0x000fe20000041844 */
[----:B------:R-:W-:Y:S04]  /*e9b0*/  LDSM.16.M88.4 R56, [R145+0x6000] ;  /* 0x006000009138783b */ /* 0x000fe80000000200 */
[----:B------:R-:W-:Y:S03]  /*e9c0*/  LDSM.16.M88.4 R64, [R146+0x2000] ;  /* 0x002000009240783b */ /* 0x000fe60000000200 */
[C---:B------:R-:W-:Y:S08]  /*e9d0*/  HMMA.16816.F32.BF16 R24, R40.reuse, R8, R24 ;  /* 0x000000082818723c */ /* 0x040ff00000041818 */
[C---:B------:R-:W-:Y:S01]  /*e9e0*/  HMMA.16816.F32.BF16 R20, R40.reuse, R10, R20 ;  /* 0x0000000a2814723c */ /* 0x040fe20000041814 */
[----:B------:R-:W2:Y:S07]  /*e9f0*/  LDSM.16.M88.4 R8, [R132+0x800] ;  /* 0x000800008408783b */ /* 0x000eae0000000200 */
[C---:B-1----:R-:W-:Y:S08]  /*ea00*/  HMMA.16816.F32.BF16 R16, R40.reuse, R4, R16 ;  /* 0x000000042810723c */ /* 0x042ff00000041810 */
[C---:B------:R-:W-:Y:S01]  /*ea10*/  HMMA.16816.F32.BF16 R12, R40.reuse, R6, R12 ;  /* 0x00000006280c723c */ /* 0x040fe2000004180c */
[----:B------:R-:W1:Y:S07]  /*ea20*/  LDSM.16.M88.4 R4, [R132+0x1000] ;  /* 0x001000008404783b */ /* 0x000e6e0000000200 */
[C---:B---3--:R-:W-:Y:S08]  /*ea30*/  HMMA.16816.F32.BF16 R72, R40.reuse, R44, R72 ;  /* 0x0000002c2848723c */ /* 0x048ff00000041848 */
[----:B------:R-:W-:Y:S01]  /*ea40*/  HMMA.16816.F32.BF16 R68, R40, R46, R68 ;  /* 0x0000002e2844723c */ /* 0x000fe20000041844 */
[----:B------:R-:W3:Y:S04]  /*ea50*/  LDSM.16.M88.4 R44, [R145+0x6800] ;  /* 0x00680000912c783b */ /* 0x000ee80000000200 */
[----:B------:R-:W5:Y:S03]  /*ea60*/  LDSM.16.M88.4 R40, [R145+0x7000] ;  /* 0x007000009128783b */ /* 0x000f660000000200 */
[C---:B----4-:R-:W-:Y:S08]  /*ea70*/  HMMA.16816.F32.BF16 R32, R80.reuse, R36, R32 ;  /* 0x000000245020723c */ /* 0x050ff00000041820 */
[C---:B------:R-:W-:Y:S01]  /*ea80*/  HMMA.16816.F32.BF16 R28, R80.reuse, R38, R28 ;  /* 0x00000026501c723c */ /* 0x040fe2000004181c */
[----:B------:R-:W-:Y:S07]  /*ea90*/  LDSM.16.M88.4 R36, [R145+0x7800] ;  /* 0x007800009124783b */ /* 0x000fee0000000200 */
[C---:B--2---:R-:W-:Y:S08]  /*eaa0*/  HMMA.16816.F32.BF16 R24, R80.reuse, R8, R24 ;  /* 0x000000085018723c */ /* 0x044ff00000041818 */
[C---:B------:R-:W-:Y:S01]  /*eab0*/  HMMA.16816.F32.BF16 R20, R80.reuse, R10, R20 ;  /* 0x0000000a5014723c */ /* 0x040fe20000041814 */
[----:B------:R-:W-:Y:S07]  /*eac0*/  LDSM.16.M88.4 R8, [R144+0x2000] ;  /* 0x002000009008783b */ /* 0x000fee0000000200 */
[C---:B-1----:R-:W-:Y:S08]  /*ead0*/  HMMA.16816.F32.BF16 R16, R80.reuse, R4, R16 ;  /* 0x000000045010723c */ /* 0x042ff00000041810 */
[C---:B------:R-:W-:Y:S01]  /*eae0*/  HMMA.16816.F32.BF16 R12, R80.reuse, R6, R12 ;  /* 0x00000006500c723c */ /* 0x040fe2000004180c */
[----:B------:R-:W1:Y:S07]  /*eaf0*/  LDSM.16.M88.4 R4, [R143+0x2000] ;  /* 0x002000008f04783b */ /* 0x000e6e0000000200 */
[C---:B------:R-:W-:Y:S08]  /*eb00*/  HMMA.16816.F32.BF16 R72, R80.reuse, R76, R72 ;  /* 0x0000004c5048723c */ /* 0x040ff00000041848 */
        /* <DEDUP_REMOVED lines=9> */
[C---:B-----5:R-:W-:Y:S08]  /*eba0*/  HMMA.16816.F32.BF16 R16, R64.reuse, R40, R16 ;  /* 0x000000284010723c */ /* 0x060ff00000041810 */
[----:B------:R-:W-:Y:S01]  /*ebb0*/  HMMA.16816.F32.BF16 R12, R64, R42, R12 ;  /* 0x0000002a400c723c */ /* 0x000fe2000004180c */
[----:B------:R-:W4:Y:S07]  /*ebc0*/  LDSM.16.M88.4 R40, [R143+0x3000] ;  /* 0x003000008f28783b */ /* 0x000f2e0000000200 */
[----:B-1----:R-:W-:Y:S08]  /*ebd0*/  HMMA.16816.F32.BF16 R32, R8, R4, R32 ;  /* 0x000000040820723c */ /* 0x002ff00000041820 */
[C---:B------:R-:W-:Y:S08]  /*ebe0*/  HMMA.16816.F32.BF16 R72, R64.reuse, R36, R72 ;  /* 0x000000244048723c */ /* 0x040ff00000041848 */
[----:B------:R-:W-:Y:S01]  /*ebf0*/  HMMA.16816.F32.BF16 R68, R64, R38, R68 ;  /* 0x000000264044723c */ /* 0x000fe20000041844 */
[----:B------:R-:W1:Y:S07]  /*ec00*/  LDSM.16.M88.4 R36, [R139+0x6800] ;  /* 0x006800008b24783b */ /* 0x000e6e0000000200 */
[C---:B------:R-:W-:Y:S01]  /*ec10*/  HMMA.16816.F32.BF16 R28, R8.reuse, R6, R28 ;  /* 0x00000006081c723c */ /* 0x040fe2000004181c */
[----:B------:R-:W-:Y:S07]  /*ec20*/  LDSM.16.M88.4 R4, [R141+0x2000] ;  /* 0x002000008d04783b */ /* 0x000fee0000000200 */
[----:B--2---:R-:W-:Y:S01]  /*ec30*/  HMMA.16816.F32.BF16 R64, R8, R76, R24 ;  /* 0x0000004c0840723c */ /* 0x004fe20000041818 */
[----:B------:R-:W2:Y:S07]  /*ec40*/  LDSM.16.M88.4 R24, [R132+0x2000] ;  /* 0x002000008418783b */ /* 0x000eae0000000200 */
[C---:B---3--:R-:W-:Y:S08]  /*ec50*/  HMMA.16816.F32.BF16 R32, R44.reuse, R56, R32 ;  /* 0x000000382c20723c */ /* 0x048ff00000041820 */
[----:B------:R-:W-:Y:S08]  /*ec60*/  HMMA.16816.F32.BF16 R28, R44, R58, R28 ;  /* 0x0000003a2c1c723c */ /* 0x000ff0000004181c */
[C---:B----4-:R-:W-:Y:S08]  /*ec70*/  HMMA.16816.F32.BF16 R16, R8.reuse, R40, R16 ;  /* 0x000000280810723c */ /* 0x050ff00000041810 */
[C---:B------:R-:W-:Y:S01]  /*ec80*/  HMMA.16816.F32.BF16 R12, R8.reuse, R42, R12 ;  /* 0x0000002a080c723c */ /* 0x040fe2000004180c */
[----:B------:R-:W3:Y:S07]  /*ec90*/  LDSM.16.M88.4 R40, [R132+0x2800] ;  /* 0x002800008428783b */ /* 0x000eee0000000200 */
[C---:B------:R-:W-:Y:S08]  /*eca0*/  HMMA.16816.F32.BF16 R20, R8.reuse, R78, R20 ;  /* 0x0000004e0814723c */ /* 0x040ff00000041814 */
[C---:B------:R-:W-:Y:S08]  /*ecb0*/  HMMA.16816.F32.BF16 R72, R8.reuse, R80, R72 ;  /* 0x000000500848723c */ /* 0x040ff00000041848 */
[----:B------:R-:W-:Y:S01]  /*ecc0*/  HMMA.16816.F32.BF16 R68, R8, R82, R68 ;  /* 0x000000520844723c */ /* 0x000fe20000041844 */
[----:B------:R-:W4:Y:S07]  /*ecd0*/  LDSM.16.M88.4 R8, [R139+0x7000] ;  /* 0x007000008b08783b */ /* 0x000f2e0000000200 */
[----:B-1----:R-:W-:Y:S07]  /*ece0*/  HMMA.16816.F32.BF16 R64, R44, R36, R64 ;  /* 0x000000242c40723c */ /* 0x002fee0000041840 */
[C---:B------:R-:W-:Y:S01]  /*ecf0*/  IADD3 R36, R50.reuse, 0x1, RZ ;  /* 0x0000000132247810 */ /* 0x040fe20007ffe0ff */
[----:B--2---:R-:W-:Y:S01]  /*ed00*/  HMMA.16816.F32.BF16 R32, R4, R24, R32 ;  /* 0x000000180420723c */ /* 0x004fe20000041820 */
[----:B------:R-:W-:-:S02]  /*ed10*/  IADD3 R37, R50, 0x8, RZ ;  /* 0x0000000832257810 */ /* 0x000fc40007ffe0ff */
[----:B------:R-:W1:Y:S04]  /*ed20*/  I2F R54, R36 ;  /* 0x0000002400367306 */ /* 0x000e680000201400 */
[C---:B------:R-:W-:Y:S01]  /*ed30*/  IADD3 R25, R103.reuse, 0x8, RZ ;  /* 0x0000000867197810 */ /* 0x040fe20007ffe0ff */
[----:B------:R-:W-:Y:S01]  /*ed40*/  HMMA.16816.F32.BF16 R28, R4, R26, R28 ;  /* 0x0000001a041c723c */ /* 0x000fe2000004181c */
[-C--:B------:R-:W-:Y:S02]  /*ed50*/  IMNMX R103, R103, R52.reuse, PT ;  /* 0x0000003467677217 */ /* 0x080fe40003800200 */
[----:B------:R-:W-:Y:S01]  /*ed60*/  IMNMX R124, R25, R52, PT ;  /* 0x00000034197c7217 */ /* 0x000fe20003800200 */
[----:B------:R2:W5:Y:S01]  /*ed70*/  I2F R49, R37 ;  /* 0x0000002500317306 */ /* 0x0005620000201400 */
[----:B------:R-:W5:Y:S01]  /*ed80*/  LDSM.16.M88.4 R24, [R139+0x7800] ;  /* 0x007800008b18783b */ /* 0x000f620000000200 */
[----:B------:R-:W-:-:S02]  /*ed90*/  IADD3 R52, R50, 0x9, RZ ;  /* 0x0000000932347810 */ /* 0x000fc40007ffe0ff */
[----:B------:R-:W-:Y:S01]  /*eda0*/  HMMA.16816.F32.BF16 R20, R44, R38, R20 ;  /* 0x000000262c14723c */ /* 0x000fe20000041814 */
[CC--:B------:R-:W-:Y:S02]  /*edb0*/  ISETP.GE.AND P5, PT, R36.reuse, R103.reuse, PT ;  /* 0x000000672400720c */ /* 0x0c0fe40003fa6270 */
[-C--:B------:R-:W-:Y:S02]  /*edc0*/  ISETP.GE.AND P0, PT, R36, R124.reuse, PT ;  /* 0x0000007c2400720c */ /* 0x080fe40003f06270 */
[CC--:B------:R-:W-:Y:S02]  /*edd0*/  ISETP.GE.AND P4, PT, R37.reuse, R103.reuse, PT ;  /* 0x000000672500720c */ /* 0x0c0fe40003f86270 */
[----:B------:R-:W-:Y:S01]  /*ede0*/  ISETP.GE.AND P1, PT, R37, R124, PT ;  /* 0x0000007c2500720c */ /* 0x000fe20003f26270 */
[----:B---3--:R-:W-:Y:S01]  /*edf0*/  HMMA.16816.F32.BF16 R64, R4, R40, R64 ;  /* 0x000000280440723c */ /* 0x008fe20000041840 */
[----:B------:R-:W-:Y:S01]  /*ee00*/  ISETP.GE.AND P6, PT, R52, R103, PT ;  /* 0x000000673400720c */ /* 0x000fe20003fc6270 */
[----:B-1----:R-:W-:Y:S01]  /*ee10*/  FFMA.FTZ R33, R0, R54, R33 ;  /* 0x0000003600217223 */ /* 0x002fe20000010021 */
[----:B------:R-:W-:Y:S01]  /*ee20*/  ISETP.GE.AND P2, PT, R52, R124, PT ;  /* 0x0000007c3400720c */ /* 0x000fe20003f46270 */
[----:B--2---:R-:W1:Y:S01]  /*ee30*/  LDSM.16.M88.4 R36, [R132+0x3000] ;  /* 0x003000008424783b */ /* 0x004e620000000200 */
[----:B------:R-:W-:-:S02]  /*ee40*/  FFMA.FTZ R54, R0, R54, R35 ;  /* 0x0000003600367223 */ /* 0x000fc40000010023 */
[----:B------:R-:W-:Y:S01]  /*ee50*/  IADD3 R41, R50, 0x11, RZ ;  /* 0x0000001132297810 */ /* 0x000fe20007ffe0ff */
[C---:B----4-:R-:W-:Y:S01]  /*ee60*/  HMMA.16816.F32.BF16 R16, R44.reuse, R8, R16 ;  /* 0x000000082c10723c */ /* 0x050fe20000041810 */
[----:B------:R-:W2:Y:S01]  /*ee70*/  I2F R8, R52 ;  /* 0x0000003400087306 */ /* 0x000ea20000201400 */
[CC--:B-----5:R-:W-:Y:S01]  /*ee80*/  FFMA.FTZ R35, R0.reuse, R49.reuse, R28 ;  /* 0x0000003100237223 */ /* 0x0e0fe2000001001c */
[----:B------:R-:W-:Y:S01]  /*ee90*/  FSEL R33, R33, -INF , !P5 ;  /* 0xff80000021217808 */ /* 0x000fe20006800000 */
[----:B------:R-:W-:Y:S01]  /*eea0*/  FFMA.FTZ R40, R0, R49, R30 ;  /* 0x0000003100287223 */ /* 0x000fe2000001001e */
[----:B------:R-:W-:Y:S02]  /*eeb0*/  FSEL R28, R54, -INF , !P0 ;  /* 0xff800000361c7808 */ /* 0x000fe40004000000 */
[C---:B------:R-:W-:Y:S01]  /*eec0*/  ISETP.GE.AND P5, PT, R48.reuse, R103, PT ;  /* 0x000000673000720c */ /* 0x040fe20003fa6270 */
[----:B------:R-:W-:Y:S01]  /*eed0*/  HMMA.16816.F32.BF16 R12, R44, R10, R12 ;  /* 0x0000000a2c0c723c */ /* 0x000fe2000004180c */
[----:B------:R-:W3:Y:S01]  /*eee0*/  I2F R9, R48 ;  /* 0x0000003000097306 */ /* 0x000ee20000201400 */
[----:B------:R-:W-:-:S02]  /*eef0*/  ISETP.GE.AND P0, PT, R48, R124, PT ;  /* 0x0000007c3000720c */ /* 0x000fc40003f06270 */
[----:B------:R-:W-:Y:S02]  /*ef00*/  FSEL R35, R35, -INF , !P4 ;  /* 0xff80000023237808 */ /* 0x000fe40006000000 */
[----:B------:R-:W-:Y:S02]  /*ef10*/  FSEL R40, R40, -INF , !P1 ;  /* 0xff80000028287808 */ /* 0x000fe40004800000 */
[----:B------:R-:W-:Y:S01]  /*ef20*/  HMMA.16816.F32.BF16 R20, R4, R42, R20 ;  /* 0x0000002a0414723c */ /* 0x000fe20000041814 */
[-C--:B--2---:R-:W-:Y:S01]  /*ef30*/  FFMA.FTZ R11, R0, R8.reuse, R29 ;  /* 0x00000008000b7223 */ /* 0x084fe2000001001d */
[C---:B------:R-:W-:Y:S01]  /*ef40*/  IADD3 R10, R50.reuse, 0x18, RZ ;  /* 0x00000018320a7810 */ /* 0x040fe20007ffe0ff */
[----:B------:R-:W2:Y:S01]  /*ef50*/  I2F R30, R41 ;  /* 0x00000029001e7306 */ /* 0x000ea20000201400 */
[----:B------:R-:W-:Y:S02]  /*ef60*/  IADD3 R29, R50, 0x19, RZ ;  /* 0x00000019321d7810 */ /* 0x000fe40007ffe0ff */
[-C--:B------:R-:W-:Y:S01]  /*ef70*/  ISETP.GE.AND P4, PT, R41, R103.reuse, PT ;  /* 0x000000672900720c */ /* 0x080fe20003f86270 */
[----:B------:R-:W-:Y:S01]  /*ef80*/  FFMA.FTZ R42, R0, R8, R31 ;  /* 0x00000008002a7223 */ /* 0x000fe2000001001f */
[----:B------:R-:W-:Y:S01]  /*ef90*/  FSEL R31, R11, -INF , !P6 ;  /* 0xff8000000b1f7808 */ /* 0x000fe20007000000 */
[----:B------:R-:W-:Y:S01]  /*efa0*/  HMMA.16816.F32.BF16 R72, R44, R24, R72 ;  /* 0x000000182c48723c */ /* 0x000fe20000041848 */
[----:B------:R-:W-:Y:S01]  /*efb0*/  ISETP.GE.AND P6, PT, R10, R103, PT ;  /* 0x000000670a00720c */ /* 0x000fe20003fc6270 */
[----:B------:R4:W5:Y:S01]  /*efc0*/  I2F R43, R10 ;  /* 0x0000000a002b7306 */ /* 0x0009620000201400 */
[----:B------:R-:W-:Y:S01]  /*efd0*/  FSEL R42, R42, -INF , !P2 ;  /* 0xff8000002a2a7808 */ /* 0x000fe20005000000 */
[----:B---3--:R-:W-:Y:S01]  /*efe0*/  FFMA.FTZ R64, R0, R9, R64 ;  /* 0x0000000900407223 */ /* 0x008fe20000010040 */
[----:B------:R-:W-:-:S02]  /*eff0*/  ISETP.GE.AND P2, PT, R10, R124, PT ;  /* 0x0000007c0a00720c */ /* 0x000fc40003f46270 */
[----:B------:R-:W-:Y:S01]  /*f000*/  FFMA.FTZ R24, R0, R9, R66 ;  /* 0x0000000900187223 */ /* 0x000fe20000010042 */
[----:B------:R-:W-:Y:S01]  /*f010*/  HMMA.16816.F32.BF16 R68, R44, R26, R68 ;  /* 0x0000001a2c44723c */ /* 0x000fe20000041844 */
[----:B------:R-:W-:Y:S01]  /*f020*/  IADD3 R48, R50, 0x20, RZ ;  /* 0x0000002032307810 */ /* 0x000fe20007ffe0ff */
[C---:B--2---:R-:W-:Y:S01]  /*f030*/  FFMA.FTZ R65, R0.reuse, R30, R65 ;  /* 0x0000001e00417223 */ /* 0x044fe20000010041 */
[----:B------:R-:W-:Y:S01]  /*f040*/  ISETP.GE.AND P1, PT, R41, R124, PT ;  /* 0x0000007c2900720c */ /* 0x000fe20003f26270 */
[----:B------:R-:W-:Y:S01]  /*f050*/  FFMA.FTZ R30, R0, R30, R67 ;  /* 0x0000001e001e7223 */ /* 0x000fe20000010043 */
[----:B------:R-:W2:Y:S01]  /*f060*/  I2F R41, R29 ;  /* 0x0000001d00297306 */ /* 0x000ea20000201400 */
[----:B------:R-:W-:Y:S02]  /*f070*/  FSEL R25, R64, -INF , !P5 ;  /* 0xff80000040197808 */ /* 0x000fe40006800000 */
[C---:B-1----:R-:W-:Y:S01]  /*f080*/  HMMA.16816.F32.BF16 R16, R4.reuse, R36, R16 ;  /* 0x000000240410723c */ /* 0x042fe20000041810 */
[----:B------:R-:W-:Y:S01]  /*f090*/  FSEL R24, R24, -INF , !P0 ;  /* 0xff80000018187808 */ /* 0x000fe20004000000 */
[----:B----4-:R-:W1:Y:S01]  /*f0a0*/  LDSM.16.M88.4 R8, [R132+0x3800] ;  /* 0x003800008408783b */ /* 0x010e620000000200 */
[C---:B-----5:R-:W-:Y:S01]  /*f0b0*/  FFMA.FTZ R20, R0.reuse, R43, R20 ;  /* 0x0000002b00147223 */ /* 0x060fe20000010014 */
[----:B------:R-:W-:Y:S01]  /*f0c0*/  ISETP.GE.AND P5, PT, R29, R103, PT ;  /* 0x000000671d00720c */ /* 0x000fe20003fa6270 */
[----:B------:R-:W3:Y:S01]  /*f0d0*/  I2F R37, R48 ;  /* 0x0000003000257306 */ /* 0x000ee20000201400 */
[----:B------:R-:W-:Y:S01]  /*f0e0*/  FFMA.FTZ R22, R0, R43, R22 ;  /* 0x0000002b00167223 */ /* 0x000fe20000010016 */
[----:B------:R-:W-:Y:S01]  /*f0f0*/  IADD3 R43, R50, 0x28, RZ ;  /* 0x00000028322b7810 */ /* 0x000fe20007ffe0ff */
[----:B------:R-:W-:Y:S01]  /*f100*/  HMMA.16816.F32.BF16 R12, R4, R38, R12 ;  /* 0x00000026040c723c */ /* 0x000fe2000004180c */
[----:B------:R-:W-:Y:S01]  /*f110*/  FSEL R27, R20, -INF , !P6 ;  /* 0xff800000141b7808 */ /* 0x000fe20007000000 */
[----:B------:R-:W-:-:S04]  /*f120*/  DEPBAR.LE SB0, 0x0 ;  /* 0x000080000000791a */ /* 0x000fc80000000000 */
[-C--:B--2---:R-:W-:Y:S01]  /*f130*/  FFMA.FTZ R20, R0, R41.reuse, R23 ;  /* 0x0000002900147223 */ /* 0x084fe20000010017 */
[C---:B------:R-:W-:Y:S01]  /*f140*/  IADD3 R38, R50.reuse, 0x29, RZ ;  /* 0x0000002932267810 */ /* 0x040fe20007ffe0ff */
[----:B------:R-:W2:Y:S01]  /*f150*/  I2F R23, R43 ;  /* 0x0000002b00177306 */ /* 0x000ea20000201400 */
[----:B------:R-:W-:Y:S01]  /*f160*/  IADD3 R36, R50, 0x21, RZ ;  /* 0x0000002132247810 */ /* 0x000fe20007ffe0ff */
[----:B------:R-:W-:Y:S01]  /*f170*/  FFMA.FTZ R21, R0, R41, R21 ;  /* 0x0000002900157223 */ /* 0x000fe20000010015 */
[----:B------:R-:W-:Y:S02]  /*f180*/  ISETP.GE.AND P0, PT, R29, R124, PT ;  /* 0x0000007c1d00720c */ /* 0x000fe40003f06270 */
[----:B------:R-:W-:Y:S02]  /*f190*/  FSEL R29, R65, -INF , !P4 ;  /* 0xff800000411d7808 */ /* 0x000fe40006000000 */
[----:B------:R-:W-:Y:S01]  /*f1a0*/  ISETP.GE.AND P4, PT, R48, R103, PT ;  /* 0x000000673000720c */ /* 0x000fe20003f86270 */
[CC--:B---3--:R-:W-:Y:S01]  /*f1b0*/  FFMA.FTZ R123, R0.reuse, R37.reuse, R16 ;  /* 0x00000025007b7223 */ /* 0x0c8fe20000010010 */
[----:B------:R-:W3:Y:S01]  /*f1c0*/  I2F R26, R36 ;  /* 0x00000024001a7306 */ /* 0x000ee20000201400 */
[----:B------:R-:W-:Y:S01]  /*f1d0*/  FFMA.FTZ R166, R0, R37, R18 ;  /* 0x0000002500a67223 */ /* 0x000fe20000010012 */
[----:B------:R-:W-:-:S02]  /*f1e0*/  IADD3 R18, R50, 0x30, RZ ;  /* 0x0000003032127810 */ /* 0x000fc40007ffe0ff */
[----:B------:R-:W-:Y:S02]  /*f1f0*/  FSEL R21, R21, -INF , !P5 ;  /* 0xff80000015157808 */ /* 0x000fe40006800000 */
[----:B------:R-:W-:Y:S01]  /*f200*/  FSEL R20, R20, -INF , !P0 ;  /* 0xff80000014147808 */ /* 0x000fe20004000000 */
[CC--:B--2---:R-:W-:Y:S01]  /*f210*/  FFMA.FTZ R12, R0.reuse, R23.reuse, R12 ;  /* 0x00000017000c7223 */ /* 0x0c4fe2000001000c */
[----:B------:R-:W2:Y:S01]  /*f220*/  I2F R16, R38 ;  /* 0x0000002600107306 */ /* 0x000ea20000201400 */
[----:B------:R-:W-:Y:S01]  /*f230*/  FFMA.FTZ R14, R0, R23, R14 ;  /* 0x00000017000e7223 */ /* 0x000fe2000001000e */
[C---:B------:R-:W-:Y:S02]  /*f240*/  ISETP.GE.AND P5, PT, R43.reuse, R103, PT ;  /* 0x000000672b00720c */ /* 0x040fe40003fa6270 */
[----:B------:R-:W-:Y:S02]  /*f250*/  ISETP.GE.AND P0, PT, R43, R124, PT ;  /* 0x0000007c2b00720c */ /* 0x000fe40003f06270 */
[----:B------:R-:W-:-:S02]  /*f260*/  FSEL R123, R123, -INF , !P4 ;  /* 0xff8000007b7b7808 */ /* 0x000fc40006000000 */
[----:B------:R-:W-:Y:S01]  /*f270*/  ISETP.GE.AND P4, PT, R38, R103, PT ;  /* 0x000000672600720c */ /* 0x000fe20003f86270 */
[C---:B-1----:R-:W-:Y:S01]  /*f280*/  HMMA.16816.F32.BF16 R68, R4.reuse, R10, R68 ;  /* 0x0000000a0444723c */ /* 0x042fe20000041844 */
[----:B------:R-:W-:Y:S01]  /*f290*/  FSEL R127, R12, -INF , !P5 ;  /* 0xff8000000c7f7808 */ /* 0x000fe20006800000 */
[-C--:B---3--:R-:W-:Y:S01]  /*f2a0*/  FFMA.FTZ R17, R0, R26.reuse, R17 ;  /* 0x0000001a00117223 */ /* 0x088fe20000010011 */
[----:B------:R-:W-:Y:S01]  /*f2b0*/  FSEL R172, R14, -INF , !P0 ;  /* 0xff8000000eac7808 */ /* 0x000fe20004000000 */
[----:B------:R-:W-:Y:S01]  /*f2c0*/  FFMA.FTZ R19, R0, R26, R19 ;  /* 0x0000001a00137223 */ /* 0x000fe20000010013 */
[----:B------:R-:W-:Y:S01]  /*f2d0*/  FSEL R30, R30, -INF , !P1 ;  /* 0xff8000001e1e7808 */ /* 0x000fe20004800000 */
[----:B--2---:R-:W-:Y:S02]  /*f2e0*/  FFMA.FTZ R13, R0, R16, R13 ;  /* 0x00000010000d7223 */ /* 0x004fe4000001000d */
[----:B------:R-:W-:Y:S01]  /*f2f0*/  HMMA.16816.F32.BF16 R72, R4, R8, R72 ;  /* 0x000000080448723c */ /* 0x000fe20000041848 */
[----:B------:R-:W1:Y:S01]  /*f300*/  I2F R9, R18 ;  /* 0x0000001200097306 */ /* 0x000e620000201400 */
[----:B------:R-:W-:Y:S01]  /*f310*/  ISETP.GE.AND P1, PT, R48, R124, PT ;  /* 0x0000007c3000720c */ /* 0x000fe20003f26270 */
[----:B------:R-:W-:Y:S01]  /*f320*/  FFMA.FTZ R15, R0, R16, R15 ;  /* 0x00000010000f7223 */ /* 0x000fe2000001000f */
[----:B------:R-:W-:-:S02]  /*f330*/  FSEL R163, R13, -INF , !P4 ;  /* 0xff8000000da37808 */ /* 0x000fc40006000000 */
[----:B------:R-:W-:Y:S02]  /*f340*/  FSEL R22, R22, -INF , !P2 ;  /* 0xff80000016167808 */ /* 0x000fe40005000000 */
[C---:B------:R-:W-:Y:S02]  /*f350*/  IADD3 R4, R50.reuse, 0x38, RZ ;  /* 0x0000003832047810 */ /* 0x040fe40007ffe0ff */
[C---:B------:R-:W-:Y:S02]  /*f360*/  IADD3 R8, R50.reuse, 0x31, RZ ;  /* 0x0000003132087810 */ /* 0x040fe40007ffe0ff */
[----:B------:R-:W2:Y:S01]  /*f370*/  I2F R7, R4 ;  /* 0x0000000400077306 */ /* 0x000ea20000201400 */
[----:B------:R-:W-:Y:S02]  /*f380*/  IADD3 R6, R50, 0x39, RZ ;  /* 0x0000003932067810 */ /* 0x000fe40007ffe0ff */
[C---:B------:R-:W-:Y:S02]  /*f390*/  ISETP.GE.AND P5, PT, R8.reuse, R103, PT ;  /* 0x000000670800720c */ /* 0x040fe40003fa6270 */
[----:B------:R-:W-:-:S02]  /*f3a0*/  ISETP.GE.AND P0, PT, R8, R124, PT ;  /* 0x0000007c0800720c */ /* 0x000fc40003f06270 */
[-C--:B------:R-:W-:Y:S01]  /*f3b0*/  ISETP.GE.AND P4, PT, R4, R103.reuse, PT ;  /* 0x000000670400720c */ /* 0x080fe20003f86270 */
[----:B------:R-:W3:Y:S01]  /*f3c0*/  I2F R5, R8 ;  /* 0x0000000800057306 */ /* 0x000ee20000201400 */
[C---:B------:R-:W-:Y:S02]  /*f3d0*/  ISETP.GE.AND P6, PT, R36.reuse, R103, PT ;  /* 0x000000672400720c */ /* 0x040fe40003fc6270 */
[-C--:B------:R-:W-:Y:S01]  /*f3e0*/  ISETP.GE.AND P2, PT, R36, R124.reuse, PT ;  /* 0x0000007c2400720c */ /* 0x080fe20003f46270 */
[-C--:B-1----:R-:W-:Y:S01]  /*f3f0*/  FFMA.FTZ R72, R0, R9.reuse, R72 ;  /* 0x0000000900487223 */ /* 0x082fe20000010048 */
[----:B------:R-:W-:Y:S01]  /*f400*/  FSEL R166, R166, -INF , !P1 ;  /* 0xff800000a6a67808 */ /* 0x000fe20004800000 */
[----:B------:R-:W-:Y:S01]  /*f410*/  FFMA.FTZ R74, R0, R9, R74 ;  /* 0x00000009004a7223 */ /* 0x000fe2000001004a */
[----:B------:R-:W-:Y:S01]  /*f420*/  ISETP.GE.AND P1, PT, R38, R124, PT ;  /* 0x0000007c2600720c */ /* 0x000fe20003f26270 */
[----:B------:R-:W1:Y:S01]  /*f430*/  I2F R8, R6 ;  /* 0x0000000600087306 */ /* 0x000e620000201400 */
[CC--:B--2---:R-:W-:Y:S01]  /*f440*/  FFMA.FTZ R68, R0.reuse, R7.reuse, R68 ;  /* 0x0000000700447223 */ /* 0x0c4fe20000010044 */
[----:B------:R-:W-:Y:S01]  /*f450*/  FSEL R125, R17, -INF , !P6 ;  /* 0xff800000117d7808 */ /* 0x000fe20007000000 */
[----:B------:R-:W-:Y:S01]  /*f460*/  FFMA.FTZ R70, R0, R7, R70 ;  /* 0x0000000700467223 */ /* 0x000fe20000010046 */
[----:B------:R-:W-:-:S02]  /*f470*/  FSEL R126, R19, -INF , !P2 ;  /* 0xff800000137e7808 */ /* 0x000fc40005000000 */
[----:B------:R-:W-:Y:S02]  /*f480*/  FSEL R121, R68, -INF , !P4 ;  /* 0xff80000044797808 */ /* 0x000fe40006000000 */
[----:B------:R-:W-:Y:S01]  /*f490*/  ISETP.GT.AND P4, PT, R162, R147, PT ;  /* 0x00000093a200720c */ /* 0x000fe20003f84270 */
[CC--:B---3--:R-:W-:Y:S01]  /*f4a0*/  FFMA.FTZ R73, R0.reuse, R5.reuse, R73 ;  /* 0x0000000500497223 */ /* 0x0c8fe20000010049 */
[----:B------:R-:W-:Y:S01]  /*f4b0*/  BAR.SYNC.DEFER_BLOCKING 0x0 ;  /* 0x0000000000007b1d */ /* 0x000fe20000010000 */
[----:B------:R-:W-:Y:S01]  /*f4c0*/  FFMA.FTZ R75, R0, R5, R75 ;  /* 0x00000005004b7223 */ /* 0x000fe2000001004b */
[----:B------:R-:W-:Y:S01]  /*f4d0*/  ISETP.GE.AND P6, PT, R18, R103, PT ;  /* 0x000000671200720c */ /* 0x000fe20003fc6270 */
[-C--:B------:R-:W-:Y:S01]  /*f4e0*/  FFMA.FTZ R5, R0, R55.reuse, R32 ;  /* 0x0000003700057223 */ /* 0x080fe20000010020 */
[----:B------:R-:W-:Y:S02]  /*f4f0*/  ISETP.GE.AND P2, PT, R18, R124, PT ;  /* 0x0000007c1200720c */ /* 0x000fe40003f46270 */
[----:B------:R-:W-:Y:S01]  /*f500*/  FSEL R170, R15, -INF , !P1 ;  /* 0xff8000000faa7808 */ /* 0x000fe20004800000 */
[----:B-1----:R-:W-:Y:S01]  /*f510*/  FFMA.FTZ R69, R0, R8, R69 ;  /* 0x0000000800457223 */ /* 0x002fe20000010045 */
[----:B------:R-:W-:Y:S01]  /*f520*/  ISETP.GE.AND P1, PT, R4, R124, PT ;  /* 0x0000007c0400720c */ /* 0x000fe20003f26270 */
[----:B------:R-:W-:Y:S01]  /*f530*/  FFMA.FTZ R4, R0, R55, R34 ;  /* 0x0000003700047223 */ /* 0x000fe20000010022 */
[----:B------:R-:W-:Y:S01]  /*f540*/  FSEL R119, R72, -INF , !P6 ;  /* 0xff80000048777808 */ /* 0x000fe20007000000 */
[----:B------:R-:W-:Y:S01]  /*f550*/  FFMA.FTZ R71, R0, R8, R71 ;  /* 0x0000000800477223 */ /* 0x000fe20000010047 */
[----:B------:R-:W-:-:S02]  /*f560*/  FSEL R118, R74, -INF , !P2 ;  /* 0xff8000004a767808 */ /* 0x000fc40005000000 */
[----:B------:R-:W-:Y:S02]  /*f570*/  FSEL R117, R73, -INF , !P5 ;  /* 0xff80000049757808 */ /* 0x000fe40006800000 */
[----:B------:R-:W-:Y:S02]  /*f580*/  FSEL R116, R75, -INF , !P0 ;  /* 0xff8000004b747808 */ /* 0x000fe40004000000 */
[CC--:B------:R-:W-:Y:S02]  /*f590*/  ISETP.GE.AND P6, PT, R50.reuse, R103.reuse, PT ;  /* 0x000000673200720c */ /* 0x0c0fe40003fc6270 */
[-C--:B------:R-:W-:Y:S02]  /*f5a0*/  ISETP.GE.AND P2, PT, R50, R124.reuse, PT ;  /* 0x0000007c3200720c */ /* 0x080fe40003f46270 */
[C---:B------:R-:W-:Y:S02]  /*f5b0*/  ISETP.GE.AND P5, PT, R6.reuse, R103, PT ;  /* 0x000000670600720c */ /* 0x040fe40003fa6270 */
        /* <DEDUP_REMOVED lines=8> */
[----:B------:R-:W-:Y:S02]  /*f640*/  IABS R6, c[0x0][0x2d0] ;  /* 0x0000b40000067a13 */ /* 0x000fe40000000000 */
[----:B------:R-:W-:-:S02]  /*f650*/  IADD3 R12, R3, -0x40, RZ ;  /* 0xffffffc0030c7810 */ /* 0x000fc40007ffe0ff */
[----:B------:R-:W1:Y:S01]  /*f660*/  I2F.RP R7, R6 ;  /* 0x0000000600077306 */ /* 0x000e620000209400 */
        /* <DEDUP_REMOVED lines=55> */
.L_x_8023:
[----:B------:R-:W-:-:S05]  /*f9e0*/  IMAD.MOV.U32 R6, RZ, RZ, c[0x0][0x198] ;  /* 0x00006600ff067624 */ /* 0x000fca00078e00ff */
[----:B------:R-:W-:-:S04]  /*f9f0*/  LEA R6, -R6, RZ, 0x6 ;  /* 0x000000ff06067211 */ /* 0x000fc800078e31ff */
[----:B------:R-:W-:Y:S02]  /*fa00*/  SHF.R.S32.HI R3, RZ, 0x1f, R6 ;  /* 0x0000001fff037819 */ /* 0x000fe40000011406 */
.L_x_8024:
        /* <DEDUP_REMOVED lines=75> */
.L_x_8022:
        /* <DEDUP_REMOVED lines=61> */
[----:B------:R-:W-:Y:S02]  /*10290*/  FFMA.FTZ R34, R42, c[0x0][0x23c], -R115 ;  /* 0x00008f002a227a23 */ /* 0x000fe40000010873 */
[----:B------:R-:W1:Y:S01]  /*102a0*/  LDSM.16.MT88.4 R40, [R138+0x8000] ;  /* 0x008000008a28783b */ /* 0x000e620000004200 */
[----:B------:R-:W-:-:S02]  /*102b0*/  FFMA.FTZ R32, R31, c[0x0][0x23c], -R122 ;  /* 0x00008f001f207a23 */ /* 0x000fc4000001087a */
[--C-:B------:R-:W-:Y:S02]  /*102c0*/  FFMA.FTZ R113, R4, c[0x0][0x23c], -R115.reuse ;  /* 0x00008f0004717a23 */ /* 0x100fe40000010873 */
[----:B------:R-:W-:Y:S01]  /*102d0*/  FFMA.FTZ R110, R28, c[0x0][0x23c], -R115 ;  /* 0x00008f001c6e7a23 */ /* 0x000fe20000010873 */
[----:B------:R-:W2:Y:S01]  /*102e0*/  MUFU.EX2 R108, R108 ;  /* 0x0000006c006c7308 */ /* 0x000ea20000000800 */
[----:B------:R-:W3:Y:S01]  /*102f0*/  LDSM.16.MT88.4 R4, [R137+0x8000] ;  /* 0x008000008904783b */ /* 0x000ee20000004200 */
[--C-:B------:R-:W-:Y:S02]  /*10300*/  FFMA.FTZ R106, R25, c[0x0][0x23c], -R122.reuse ;  /* 0x00008f00196a7a23 */ /* 0x100fe4000001087a */
        /* <DEDUP_REMOVED lines=8> */
[----:B------:R-:W4:Y:S01]  /*10390*/  MUFU.EX2 R32, R32 ;  /* 0x0000002000207308 */ /* 0x000f220000000800 */
[----:B--2---:R-:W-:Y:S01]  /*103a0*/  F2FP.BF16.PACK_AB R80, R108, R111 ;  /* 0x0000006f6c50723e */ /* 0x004fe200000010ff */
        /* <DEDUP_REMOVED lines=9> */
[----:B------:R-:W2:Y:S01]  /*10440*/  MUFU.EX2 R110, R110 ;  /* 0x0000006e006e7308 */ /* 0x000ea20000000800 */
[----:B----4-:R-:W-:Y:S01]  /*10450*/  F2FP.BF16.PACK_AB R82, R32, R107 ;  /* 0x0000006b2052723e */ /* 0x010fe200000010ff */
[----:B------:R-:W-:-:S02]  /*10460*/  FFMA.FTZ R114, R114, c[0x0][0x23c], -R115 ;  /* 0x00008f0072727a23 */ /* 0x000fc40000010873 */
[--C-:B------:R-:W-:Y:S02]  /*10470*/  FFMA.FTZ R119, R119, c[0x0][0x23c], -R122.reuse ;  /* 0x00008f0077777a23 */ /* 0x100fe4000001087a */
[----:B------:R-:W-:Y:S02]  /*10480*/  FFMA.FTZ R120, R120, c[0x0][0x23c], -R122 ;  /* 0x00008f0078787a23 */ /* 0x000fe4000001087a */
[----:B------:R-:W-:Y:S01]  /*10490*/  MUFU.EX2 R109, R109 ;  /* 0x0000006d006d7308 */ /* 0x000fe20000000800 */
[----:B------:R-:W-:-:S04]  /*104a0*/  FADD.FTZ R108, R111, R108 ;  /* 0x0000006c6f6c7221 */ /* 0x000fc80000010000 */
[----:B------:R-:W-:-:S03]  /*104b0*/  FADD.FTZ R107, R107, R108 ;  /* 0x0000006c6b6b7221 */ /* 0x000fc60000010000 */
[----:B------:R-:W4:Y:S01]  /*104c0*/  MUFU.EX2 R34, R34 ;  /* 0x0000002200227308 */ /* 0x000f220000000800 */
[----:B--2---:R-:W-:Y:S01]  /*104d0*/  F2FP.BF16.PACK_AB R81, R110, R113 ;  /* 0x000000716e51723e */ /* 0x004fe200000010ff */
[----:B------:R-:W-:Y:S02]  /*104e0*/  FADD.FTZ R110, R113, R110 ;  /* 0x0000006e716e7221 */ /* 0x000fe40000010000 */
[----:B------:R-:W-:-:S04]  /*104f0*/  FADD.FTZ R107, R32, R107 ;  /* 0x0000006b206b7221 */ /* 0x000fc80000010000 */
[----:B------:R-:W-:Y:S01]  /*10500*/  MUFU.EX2 R106, R106 ;  /* 0x0000006a006a7308 */ /* 0x000fe20000000800 */
[----:B----4-:R-:W-:-:S07]  /*10510*/  F2FP.BF16.PACK_AB R83, R34, R109 ;  /* 0x0000006d2253723e */ /* 0x010fce00000010ff */
[----:B------:R-:W2:Y:S01]  /*10520*/  MUFU.EX2 R29, R29 ;  /* 0x0000001d001d7308 */ /* 0x000ea20000000800 */
[----:B------:R-:W-:-:S04]  /*10530*/  FADD.FTZ R109, R109, R110 ;  /* 0x0000006e6d6d7221 */ /* 0x000fc80000010000 */
[----:B------:R-:W-:Y:S01]  /*10540*/  FADD.FTZ R34, R34, R109 ;  /* 0x0000006d22227221 */ /* 0x000fe20000010000 */
[C---:B-1----:R-:W-:Y:S02]  /*10550*/  HMMA.16816.F32.BF16 R36, R80.reuse, R40, RZ ;  /* 0x000000285024723c */ /* 0x042fe400000418ff */
[----:B------:R-:W-:Y:S06]  /*10560*/  MUFU.EX2 R33, R33 ;  /* 0x0000002100217308 */ /* 0x000fec0000000800 */
[C---:B------:R-:W-:Y:S02]  /*10570*/  HMMA.16816.F32.BF16 R40, R80.reuse, R42, RZ ;  /* 0x0000002a5028723c */ /* 0x040fe400000418ff */
[----:B------:R-:W1:Y:S06]  /*10580*/  MUFU.EX2 R28, R28 ;  /* 0x0000001c001c7308 */ /* 0x000e6c0000000800 */
[C---:B---3--:R-:W-:Y:S02]  /*10590*/  HMMA.16816.F32.BF16 R44, R80.reuse, R4, RZ ;  /* 0x00000004502c723c */ /* 0x048fe400000418ff */
[----:B------:R-:W-:Y:S05]  /*105a0*/  MUFU.EX2 R35, R35 ;  /* 0x0000002300237308 */ /* 0x000fea0000000800 */
[C---:B--2---:R-:W-:Y:S01]  /*105b0*/  F2FP.BF16.PACK_AB R4, R29.reuse, R106 ;  /* 0x0000006a1d04723e */ /* 0x044fe200000010ff */
[----:B------:R-:W-:Y:S01]  /*105c0*/  HMMA.16816.F32.BF16 R48, R80, R6, RZ ;  /* 0x000000065030723c */ /* 0x000fe200000418ff */
[----:B------:R-:W-:Y:S01]  /*105d0*/  FADD.FTZ R106, R106, R107 ;  /* 0x0000006b6a6a7221 */ /* 0x000fe20000010000 */
[----:B------:R-:W2:Y:S03]  /*105e0*/  MUFU.EX2 R30, R30 ;  /* 0x0000001e001e7308 */ /* 0x000ea60000000800 */
[----:B------:R-:W-:-:S02]  /*105f0*/  FADD.FTZ R106, R29, R106 ;  /* 0x0000006a1d6a7221 */ /* 0x000fc40000010000 */
[C---:B-1----:R-:W-:Y:S01]  /*10600*/  F2FP.BF16.PACK_AB R6, R28.reuse, R33 ;  /* 0x000000211c06723e */ /* 0x042fe200000010ff */
[----:B------:R-:W-:Y:S01]  /*10610*/  HMMA.16816.F32.BF16 R68, R80, R72, RZ ;  /* 0x000000485044723c */ /* 0x000fe200000418ff */
[----:B------:R-:W-:Y:S01]  /*10620*/  FADD.FTZ R33, R33, R106 ;  /* 0x0000006a21217221 */ /* 0x000fe20000010000 */
[----:B------:R-:W-:Y:S03]  /*10630*/  MUFU.EX2 R31, R31 ;  /* 0x0000001f001f7308 */ /* 0x000fe60000000800 */
[----:B------:R-:W-:-:S03]  /*10640*/  FADD.FTZ R28, R28, R33 ;  /* 0x000000211c1c7221 */ /* 0x000fc60000010000 */
[----:B------:R-:W-:Y:S02]  /*10650*/  HMMA.16816.F32.BF16 R72, R80, R74, RZ ;  /* 0x0000004a5048723c */ /* 0x000fe400000418ff */
[----:B------:R-:W1:Y:S01]  /*10660*/  MUFU.EX2 R2, R2 ;  /* 0x0000000200027308 */ /* 0x000e620000000800 */
[----:B--2---:R-:W-:Y:S01]  /*10670*/  F2FP.BF16.PACK_AB R5, R30, R35 ;  /* 0x000000231e05723e */ /* 0x004fe200000010ff */
        /* <DEDUP_REMOVED lines=20> */
[----:B------:R-:W-:Y:S06]  /*107c0*/  MUFU.EX2 R118, R118 ;  /* 0x0000007600767308 */ /* 0x000fec0000000800 */
[C---:B------:R-:W-:Y:S02]  /*107d0*/  HMMA.16816.F32.BF16 R60, R80.reuse, R64, RZ ;  /* 0x00000040503c723c */ /* 0x040fe400000418ff */
[----:B------:R-:W-:Y:S06]  /*107e0*/  MUFU.EX2 R121, R121 ;  /* 0x0000007900797308 */ /* 0x000fec0000000800 */
[C---:B------:R-:W-:Y:S02]  /*107f0*/  HMMA.16816.F32.BF16 R76, R80.reuse, R88, RZ ;  /* 0x00000058504c723c */ /* 0x040fe400000418ff */
[----:B------:R-:W-:Y:S06]  /*10800*/  MUFU.EX2 R114, R114 ;  /* 0x0000007200727308 */ /* 0x000fec0000000800 */
        /* <DEDUP_REMOVED lines=23> */
[--C-:B------:R-:W-:Y:S01]  /*10980*/  FFMA.FTZ R27, R170, c[0x0][0x23c], -R115.reuse ;  /* 0x00008f00aa1b7a23 */ /* 0x100fe20000010873 */
[----:B------:R-:W4:Y:S01]  /*10990*/  MUFU.EX2 R26, R26 ;  /* 0x0000001a001a7308 */ /* 0x000f220000000800 */
[--C-:B------:R-:W-:Y:S01]  /*109a0*/  FFMA.FTZ R25, R127, c[0x0][0x23c], -R122.reuse ;  /* 0x00008f007f197a23 */ /* 0x100fe2000001087a */
[----:B---3--:R-:W-:Y:S01]  /*109b0*/  HMMA.16816.F32.BF16 R60, R4, R16, R60 ;  /* 0x00000010043c723c */ /* 0x008fe2000004183c */
[----:B------:R-:W-:Y:S02]  /*109c0*/  FFMA.FTZ R24, R163, c[0x0][0x23c], -R122 ;  /* 0x00008f00a3187a23 */ /* 0x000fe4000001087a */
[----:B------:R-:W-:-:S03]  /*109d0*/  FFMA.FTZ R115, R112, c[0x0][0x23c], -R115 ;  /* 0x00008f0070737a23 */ /* 0x000fc60000010873 */
[----:B------:R-:W-:Y:S02]  /*109e0*/  MUFU.EX2 R25, R25 ;  /* 0x0000001900197308 */ /* 0x000fe40000000800 */
[----:B------:R-:W-:Y:S01]  /*109f0*/  HMMA.16816.F32.BF16 R64, R4, R18, R64 ;  /* 0x000000120440723c */ /* 0x000fe20000041840 */
[----:B------:R-:W3:Y:S05]  /*10a00*/  LDSM.16.MT88.4 R16, [R138+0x9000] ;  /* 0x009000008a10783b */ /* 0x000eea0000004200 */
[----:B------:R-:W5:Y:S01]  /*10a10*/  MUFU.EX2 R24, R24 ;  /* 0x0000001800187308 */ /* 0x000f620000000800 */
[----:B----4-:R-:W-:Y:S01]  /*10a20*/  F2FP.BF16.PACK_AB R4, R26, R123 ;  /* 0x0000007b1a04723e */ /* 0x010fe200000010ff */
[----:B------:R-:W-:-:S04]  /*10a30*/  FADD.FTZ R123, R123, R28 ;  /* 0x0000001c7b7b7221 */ /* 0x000fc80000010000 */
[----:B------:R-:W-:Y:S02]  /*10a40*/  FADD.FTZ R26, R26, R123 ;  /* 0x0000007b1a1a7221 */ /* 0x000fe40000010000 */
[----:B------:R-:W4:Y:S08]  /*10a50*/  MUFU.EX2 R125, R125 ;  /* 0x0000007d007d7308 */ /* 0x000f300000000800 */
[----:B------:R-:W-:Y:S01]  /*10a60*/  MUFU.EX2 R126, R126 ;  /* 0x0000007e007e7308 */ /* 0x000fe20000000800 */
[----:B-----5:R-:W-:Y:S01]  /*10a70*/  F2FP.BF16.PACK_AB R6, R24, R25 ;  /* 0x000000191806723e */ /* 0x020fe200000010ff */
[----:B------:R-:W-:-:S04]  /*10a80*/  FADD.FTZ R25, R25, R26 ;  /* 0x0000001a19197221 */ /* 0x000fc80000010000 */
[----:B------:R-:W-:Y:S02]  /*10a90*/  FADD.FTZ R24, R24, R25 ;  /* 0x0000001918187221 */ /* 0x000fe40000010000 */
[----:B------:R-:W5:Y:S01]  /*10aa0*/  MUFU.EX2 R27, R27 ;  /* 0x0000001b001b7308 */ /* 0x000f620000000800 */
[----:B----4-:R-:W-:Y:S01]  /*10ab0*/  F2FP.BF16.PACK_AB R5, R125, R164 ;  /* 0x000000a47d05723e */ /* 0x010fe200000010ff */
[----:B------:R-:W-:-:S04]  /*10ac0*/  FADD.FTZ R164, R164, R31 ;  /* 0x0000001fa4a47221 */ /* 0x000fc80000010000 */
[----:B------:R-:W-:Y:S02]  /*10ad0*/  FADD.FTZ R125, R125, R164 ;  /* 0x000000a47d7d7221 */ /* 0x000fe40000010000 */
[----:B------:R-:W4:Y:S01]  /*10ae0*/  MUFU.EX2 R115, R115 ;  /* 0x0000007300737308 */ /* 0x000f220000000800 */
[----:B-----5:R-:W-:Y:S01]  /*10af0*/  F2FP.BF16.PACK_AB R7, R27, R126 ;  /* 0x0000007e1b07723e */ /* 0x020fe200000010ff */
[----:B------:R-:W-:-:S04]  /*10b00*/  FADD.FTZ R126, R126, R125 ;  /* 0x0000007d7e7e7221 */ /* 0x000fc80000010000 */
[----:B------:R-:W-:Y:S02]  /*10b10*/  FADD.FTZ R27, R27, R126 ;  /* 0x0000007e1b1b7221 */ /* 0x000fe40000010000 */
        /* <DEDUP_REMOVED lines=120> */
.L_x_8026:
[----:B------:R-:W-:-:S05]  /*112a0*/  IMAD.MOV.U32 R6, RZ, RZ, c[0x0][0x1a0] ;  /* 0x00006800ff067624 */ /* 0x000fca00078e00ff */
[----:B------:R-:W-:-:S04]  /*112b0*/  LEA R6, -R6, RZ, 0x6 ;  /* 0x000000ff06067211 */ /* 0x000fc800078e31ff */
[----:B------:R-:W-:Y:S02]  /*112c0*/  SHF.R.S32.HI R2, RZ, 0x1f, R6 ;  /* 0x0000001fff027819 */ /* 0x000fe40000011406 */
.L_x_8027:
        /* <DEDUP_REMOVED lines=48> */
[----:B------:R-:W-:Y:S01]  /*115d0*/  @P2 LEA R108, P1, R104, c[0x0][0x170], 0x1 ;  /* 0x00005c00686c2a11 */ /* 0x000fe200078208ff */
[----:B------:R-:W-:Y:S01]  /*115e0*/  IMAD R2, R162, 0x40, R160 ;  /* 0x00000040a2027824 */ /* 0x000fe200078e02a0 */
[----:B------:R-:W-:Y:S01]  /*115f0*/  @P0 LEA.HI.X R19, R5, R169, R4, 0x1, P4 ;  /* 0x000000a905130211 */ /* 0x000fe200020f0c04 */
[----:B------:R-:W-:Y:S01]  /*11600*/  @!P2 STS.128 [R156+0xa800], RZ ;  /* 0x00a800ff9c00a388 */ /* 0x000fe20000000c00 */
[----:B------:R-:W-:Y:S01]  /*11610*/  @P2 LEA.HI.X R109, R104, c[0x0][0x174], R101, 0x1, P1 ;  /* 0x00005d00686d2a11 */ /* 0x000fe200008f0c65 */
[----:B------:R-:W-:Y:S01]  /*11620*/  IMAD.MOV.U32 R168, RZ, RZ, R126 ;  /* 0x000000ffffa87224 */ /* 0x000fe200078e007e */
[----:B------:R-:W-:Y:S01]  /*11630*/  IADD3 R101, R2, 0x8, RZ ;  /* 0x0000000802657810 */ /* 0x000fe20007ffe0ff */
[----:B------:R-:W-:Y:S01]  /*11640*/  @!PT LDS RZ, [RZ] ;  /* 0x00000000fffff984 */ /* 0x000fe20000000800 */
[----:B------:R-:W-:Y:S01]  /*11650*/  @!PT LDS RZ, [RZ] ;  /* 0x00000000fffff984 */ /* 0x000fe20000000800 */
[----:B------:R-:W-:Y:S01]  /*11660*/  @!PT LDS RZ, [RZ] ;  /* 0x00000000fffff984 */ /* 0x000fe20000000800 */
[----:B------:R2:W-:Y:S01]  /*11670*/  @P0 LDGSTS.E.BYPASS.LTC128B.128 [R156+0x9000], [R14.64] ;  /* 0x090000000e9c0fae */ /* 0x0005e2000b901d46 */
[----:B------:R-:W-:-:S02]  /*11680*/  IMAD.MOV.U32 R169, RZ, RZ, R127 ;  /* 0x000000ffffa97224 */ /* 0x000fc400078e007f */
[C---:B------:R-:W-:Y:S01]  /*11690*/  ISETP.GE.AND P5, PT, R101.reuse, R103, PT ;  /* 0x000000676500720c */ /* 0x040fe20003fa6270 */
        /* <DEDUP_REMOVED lines=11> */
[----:B------:R-:W-:-:S03]  /*11750*/  ISETP.GE.AND P0, PT, R101, R124, PT ;  /* 0x0000007c6500720c */ /* 0x000fc60003f06270 */
        /* <DEDUP_REMOVED lines=107> */
[C---:B--2---:R-:W-:Y:S07]  /*11e10*/  HMMA.16816.F32.BF16 R8, R120.reuse, R104, R8 ;  /* 0x000000687808723c */ /* 0x044fee0000041808 */
[----:B------:R-:W-:Y:S01]  /*11e20*/  IADD3 R104, R2, 0x1, RZ ;  /* 0x0000000102687810 */ /* 0x000fe20007ffe0ff */
[----:B----4-:R-:W-:Y:S01]  /*11e30*/  HMMA.16816.F32.BF16 R16, R120, R108, R16 ;  /* 0x0000006c7810723c */ /* 0x010fe20000041810 */
[----:B------:R-:W1:Y:S02]  /*11e40*/  I2F R109, R101 ;  /* 0x00000065006d7306 */ /* 0x000e640000201400 */
[C---:B------:R-:W-:Y:S01]  /*11e50*/  ISETP.GE.AND P1, PT, R104.reuse, R103, PT ;  /* 0x000000676800720c */ /* 0x040fe20003f26270 */
[----:B------:R-:W-:Y:S01]  /*11e60*/  BAR.SYNC.DEFER_BLOCKING 0x0 ;  /* 0x0000000000007b1d */ /* 0x000fe20000010000 */
[----:B------:R-:W-:-:S02]  /*11e70*/  ISETP.GE.AND P4, PT, R104, R124, PT ;  /* 0x0000007c6800720c */ /* 0x000fc40003f86270 */
[C---:B------:R-:W-:Y:S01]  /*11e80*/  IADD3 R108, R2.reuse, 0x10, RZ ;  /* 0x00000010026c7810 */ /* 0x040fe20007ffe0ff */
[C---:B------:R-:W-:Y:S02]  /*11e90*/  HMMA.16816.F32.BF16 R12, R120.reuse, R110, R12 ;  /* 0x0000006e780c723c */ /* 0x040fe4000004180c */
[----:B------:R-:W2:Y:S05]  /*11ea0*/  I2F R102, R104 ;  /* 0x0000006800667306 */ /* 0x000eaa0000201400 */
[----:B------:R-:W-:Y:S01]  /*11eb0*/  IADD3 R110, R2, 0x9, RZ ;  /* 0x00000009026e7810 */ /* 0x000fe20007ffe0ff */
[----:B------:R-:W-:Y:S01]  /*11ec0*/  HMMA.16816.F32.BF16 R4, R120, R106, R4 ;  /* 0x0000006a7804723c */ /* 0x000fe20000041804 */
[CC--:B-1----:R-:W-:Y:S01]  /*11ed0*/  FFMA.FTZ R28, R0.reuse, R109.reuse, R28 ;  /* 0x0000006d001c7223 */ /* 0x0c2fe2000001001c */
[----:B------:R-:W1:Y:S01]  /*11ee0*/  I2F R105, R108 ;  /* 0x0000006c00697306 */ /* 0x000e620000201400 */
[----:B------:R-:W-:Y:S01]  /*11ef0*/  FFMA.FTZ R181, R0, R109, R30 ;  /* 0x0000006d00b57223 */ /* 0x000fe2000001001e */
[----:B------:R-:W-:-:S02]  /*11f00*/  IADD3 R30, R2, 0x19, RZ ;  /* 0x00000019021e7810 */ /* 0x000fc40007ffe0ff */
[----:B------:R-:W-:Y:S02]  /*11f10*/  FSEL R185, R28, -INF , !P5 ;  /* 0xff8000001cb97808 */ /* 0x000fe40006800000 */
[----:B------:R-:W-:Y:S02]  /*11f20*/  IADD3 R106, R2, 0x11, RZ ;  /* 0x00000011026a7810 */ /* 0x000fe40007ffe0ff */
[----:B------:R-:W3:Y:S01]  /*11f30*/  I2F R107, R110 ;  /* 0x0000006e006b7306 */ /* 0x000ee20000201400 */
[CC--:B--2---:R-:W-:Y:S01]  /*11f40*/  FFMA.FTZ R33, R0.reuse, R102.reuse, R33 ;  /* 0x0000006600217223 */ /* 0x0c4fe20000010021 */
[----:B------:R-:W-:Y:S01]  /*11f50*/  FSEL R181, R181, -INF , !P0 ;  /* 0xff800000b5b57808 */ /* 0x000fe20004000000 */
[----:B------:R-:W-:Y:S01]  /*11f60*/  FFMA.FTZ R179, R0, R102, R35 ;  /* 0x0000006600b37223 */ /* 0x000fe20000010023 */
[----:B------:R-:W-:Y:S02]  /*11f70*/  IADD3 R35, R2, 0x18, RZ ;  /* 0x0000001802237810 */ /* 0x000fe40007ffe0ff */
[----:B------:R-:W-:-:S02]  /*11f80*/  FSEL R183, R33, -INF , !P1 ;  /* 0xff80000021b77808 */ /* 0x000fc40004800000 */
[----:B------:R-:W2:Y:S01]  /*11f90*/  I2F R101, R106 ;  /* 0x0000006a00657306 */ /* 0x000ea20000201400 */
[----:B------:R-:W-:Y:S01]  /*11fa0*/  FSEL R179, R179, -INF , !P4 ;  /* 0xff800000b3b37808 */ /* 0x000fe20006000000 */
[----:B-1----:R-:W-:Y:S01]  /*11fb0*/  FFMA.FTZ R24, R0, R105, R24 ;  /* 0x0000006900187223 */ /* 0x002fe20000010018 */
[----:B------:R-:W-:Y:S01]  /*11fc0*/  ISETP.GE.AND P4, PT, R108, R103, PT ;  /* 0x000000676c00720c */ /* 0x000fe20003f86270 */
[----:B------:R-:W-:Y:S01]  /*11fd0*/  FFMA.FTZ R26, R0, R105, R26 ;  /* 0x00000069001a7223 */ /* 0x000fe2000001001a */
[-C--:B------:R-:W-:Y:S02]  /*11fe0*/  ISETP.GE.AND P1, PT, R110, R124.reuse, PT ;  /* 0x0000007c6e00720c */ /* 0x080fe40003f26270 */
[----:B------:R-:W-:Y:S01]  /*11ff0*/  ISETP.GE.AND P5, PT, R108, R124, PT ;  /* 0x0000007c6c00720c */ /* 0x000fe20003fa6270 */
[----:B------:R-:W1:Y:S01]  /*12000*/  I2F R33, R35 ;  /* 0x0000002300217306 */ /* 0x000e620000201400 */
[----:B---3--:R-:W-:Y:S01]  /*12010*/  FFMA.FTZ R31, R0, R107, R31 ;  /* 0x0000006b001f7223 */ /* 0x008fe2000001001f */
[----:B------:R-:W-:Y:S01]  /*12020*/  ISETP.GE.AND P0, PT, R106, R103, PT ;  /* 0x000000676a00720c */ /* 0x000fe20003f06270 */
[----:B------:R-:W-:Y:S01]  /*12030*/  FFMA.FTZ R29, R0, R107, R29 ;  /* 0x0000006b001d7223 */ /* 0x000fe2000001001d */
[----:B------:R-:W-:-:S02]  /*12040*/  IADD3 R102, R2, 0x20, RZ ;  /* 0x0000002002667810 */ /* 0x000fc40007ffe0ff */
[----:B------:R-:W-:Y:S02]  /*12050*/  FSEL R109, R24, -INF , !P4 ;  /* 0xff800000186d7808 */ /* 0x000fe40006000000 */
[----:B------:R-:W3:Y:S01]  /*12060*/  I2F R28, R30 ;  /* 0x0000001e001c7306 */ /* 0x000ee20000201400 */
[-C--:B--2---:R-:W-:Y:S01]  /*12070*/  FFMA.FTZ R25, R0, R101.reuse, R25 ;  /* 0x0000006500197223 */ /* 0x084fe20000010019 */
[----:B------:R-:W-:Y:S01]  /*12080*/  IADD3 R24, R2, 0x21, RZ ;  /* 0x0000002102187810 */ /* 0x000fe20007ffe0ff */
[----:B------:R-:W-:Y:S01]  /*12090*/  FFMA.FTZ R113, R0, R101, R27 ;  /* 0x0000006500717223 */ /* 0x000fe2000001001b */
[----:B------:R-:W-:Y:S02]  /*120a0*/  IADD3 R27, R2, 0x28, RZ ;  /* 0x00000028021b7810 */ /* 0x000fe40007ffe0ff */
[----:B------:R-:W-:Y:S02]  /*120b0*/  FSEL R177, R31, -INF , !P1 ;  /* 0xff8000001fb17808 */ /* 0x000fe40004800000 */
[----:B------:R-:W2:Y:S01]  /*120c0*/  I2F R31, R102 ;  /* 0x00000066001f7306 */ /* 0x000ea20000201400 */
[----:B------:R-:W-:Y:S01]  /*120d0*/  FSEL R117, R26, -INF , !P5 ;  /* 0xff8000001a757808 */ /* 0x000fe20006800000 */
[CC--:B-1----:R-:W-:Y:S01]  /*120e0*/  FFMA.FTZ R20, R0.reuse, R33.reuse, R20 ;  /* 0x0000002100147223 */ /* 0x0c2fe20000010014 */
[----:B------:R-:W-:Y:S01]  /*120f0*/  FSEL R173, R25, -INF , !P0 ;  /* 0xff80000019ad7808 */ /* 0x000fe20004000000 */
[----:B------:R-:W-:Y:S01]  /*12100*/  FFMA.FTZ R22, R0, R33, R22 ;  /* 0x0000002100167223 */ /* 0x000fe20000010016 */
[----:B------:R-:W-:-:S02]  /*12110*/  ISETP.GE.AND P1, PT, R35, R103, PT ;  /* 0x000000672300720c */ /* 0x000fc40003f26270 */
[----:B------:R-:W-:Y:S01]  /*12120*/  ISETP.GE.AND P4, PT, R35, R124, PT ;  /* 0x0000007c2300720c */ /* 0x000fe20003f86270 */
[----:B------:R-:W1:Y:S01]  /*12130*/  I2F R26, R24 ;  /* 0x00000018001a7306 */ /* 0x000e620000201400 */
[----:B------:R-:W-:Y:S01]  /*12140*/  FSEL R175, R20, -INF , !P1 ;  /* 0xff80000014af7808 */ /* 0x000fe20004800000 */
[-C--:B---3--:R-:W-:Y:S01]  /*12150*/  FFMA.FTZ R111, R0, R28.reuse, R21 ;  /* 0x0000001c006f7223 */ /* 0x088fe20000010015 */
[----:B------:R-:W-:Y:S01]  /*12160*/  ISETP.GE.AND P6, PT, R110, R103, PT ;  /* 0x000000676e00720c */ /* 0x000fe20003fc6270 */
[----:B------:R-:W-:Y:S01]  /*12170*/  FFMA.FTZ R21, R0, R28, R23 ;  /* 0x0000001c00157223 */ /* 0x000fe20000010017 */
[----:B------:R-:W-:Y:S02]  /*12180*/  IADD3 R20, R2, 0x29, RZ ;  /* 0x0000002902147810 */ /* 0x000fe40007ffe0ff */
[----:B------:R-:W-:Y:S01]  /*12190*/  FSEL R23, R22, -INF , !P4 ;  /* 0xff80000016177808 */ /* 0x000fe20006000000 */
[----:B------:R-:W3:Y:S01]  /*121a0*/  I2F R25, R27 ;  /* 0x0000001b00197306 */ /* 0x000ee20000201400 */
[----:B------:R-:W-:Y:S01]  /*121b0*/  FSEL R29, R29, -INF , !P6 ;  /* 0xff8000001d1d7808 */ /* 0x000fe20007000000 */
[-C--:B--2---:R-:W-:Y:S01]  /*121c0*/  FFMA.FTZ R125, R0, R31.reuse, R16 ;  /* 0x0000001f007d7223 */ /* 0x084fe20000010010 */
[----:B------:R-:W-:Y:S01]  /*121d0*/  ISETP.GE.AND P6, PT, R106, R124, PT ;  /* 0x0000007c6a00720c */ /* 0x000fe20003fc6270 */
[----:B------:R-:W-:Y:S01]  /*121e0*/  FFMA.FTZ R18, R0, R31, R18 ;  /* 0x0000001f00127223 */ /* 0x000fe20000010012 */
[----:B------:R-:W-:-:S02]  /*121f0*/  ISETP.GE.AND P5, PT, R30, R103, PT ;  /* 0x000000671e00720c */ /* 0x000fc40003fa6270 */
[----:B------:R-:W-:Y:S01]  /*12200*/  ISETP.GE.AND P0, PT, R30, R124, PT ;  /* 0x0000007c1e00720c */ /* 0x000fe20003f06270 */
[----:B------:R-:W2:Y:S01]  /*12210*/  I2F R22, R20 ;  /* 0x0000001400167306 */ /* 0x000ea20000201400 */
[----:B------:R-:W-:Y:S01]  /*12220*/  FSEL R113, R113, -INF , !P6 ;  /* 0xff80000071717808 */ /* 0x000fe20007000000 */
[-C--:B-1----:R-:W-:Y:S01]  /*12230*/  FFMA.FTZ R19, R0, R26.reuse, R19 ;  /* 0x0000001a00137223 */ /* 0x082fe20000010013 */
[----:B------:R-:W-:Y:S01]  /*12240*/  ISETP.GE.AND P6, PT, R102, R103, PT ;  /* 0x000000676600720c */ /* 0x000fe20003fc6270 */
[C---:B------:R-:W-:Y:S01]  /*12250*/  FFMA.FTZ R167, R0.reuse, R26, R17 ;  /* 0x0000001a00a77223 */ /* 0x040fe20000010011 */
[----:B------:R-:W-:Y:S02]  /*12260*/  FSEL R111, R111, -INF , !P5 ;  /* 0xff8000006f6f7808 */ /* 0x000fe40006800000 */
[----:B------:R-:W-:Y:S01]  /*12270*/  FSEL R21, R21, -INF , !P0 ;  /* 0xff80000015157808 */ /* 0x000fe20004000000 */
[-C--:B---3--:R-:W-:Y:S01]  /*12280*/  FFMA.FTZ R163, R0, R25.reuse, R12 ;  /* 0x0000001900a37223 */ /* 0x088fe2000001000c */
[----:B------:R-:W-:Y:S01]  /*12290*/  ISETP.GE.AND P5, PT, R24, R124, PT ;  /* 0x0000007c1800720c */ /* 0x000fe20003fa6270 */
[----:B------:R-:W-:Y:S01]  /*122a0*/  FFMA.FTZ R14, R0, R25, R14 ;  /* 0x00000019000e7223 */ /* 0x000fe2000001000e */
[----:B------:R-:W-:-:S02]  /*122b0*/  ISETP.GE.AND P0, PT, R27, R103, PT ;  /* 0x000000671b00720c */ /* 0x000fc40003f06270 */
[C---:B------:R-:W-:Y:S02]  /*122c0*/  IADD3 R16, R2.reuse, 0x30, RZ ;  /* 0x0000003002107810 */ /* 0x040fe40007ffe0ff */
[----:B------:R-:W-:Y:S01]  /*122d0*/  IADD3 R17, R2, 0x31, RZ ;  /* 0x0000003102117810 */ /* 0x000fe20007ffe0ff */
[CC--:B--2---:R-:W-:Y:S01]  /*122e0*/  FFMA.FTZ R171, R0.reuse, R22.reuse, R13 ;  /* 0x0000001600ab7223 */ /* 0x0c4fe2000001000d */
[----:B------:R-:W-:Y:S01]  /*122f0*/  FSEL R125, R125, -INF , !P6 ;  /* 0xff8000007d7d7808 */ /* 0x000fe20007000000 */
[----:B------:R-:W-:Y:S01]  /*12300*/  FFMA.FTZ R119, R0, R22, R15 ;  /* 0x0000001600777223 */ /* 0x000fe2000001000f */
[----:B------:R-:W-:Y:S01]  /*12310*/  ISETP.GE.AND P6, PT, R27, R124, PT ;  /* 0x0000007c1b00720c */ /* 0x000fe20003fc6270 */
[----:B------:R-:W1:Y:S01]  /*12320*/  I2F R12, R17 ;  /* 0x00000011000c7306 */ /* 0x000e620000201400 */
[----:B------:R-:W-:Y:S02]  /*12330*/  FSEL R115, R19, -INF , !P5 ;  /* 0xff80000013737808 */ /* 0x000fe40006800000 */
[----:B------:R-:W-:-:S02]  /*12340*/  FSEL R163, R163, -INF , !P0 ;  /* 0xff800000a3a37808 */ /* 0x000fc40004000000 */
[CC--:B------:R-:W-:Y:S02]  /*12350*/  ISETP.GE.AND P5, PT, R16.reuse, R103.reuse, PT ;  /* 0x000000671000720c */ /* 0x0c0fe40003fa6270 */
[-C--:B------:R-:W-:Y:S01]  /*12360*/  ISETP.GE.AND P0, PT, R16, R124.reuse, PT ;  /* 0x0000007c1000720c */ /* 0x080fe20003f06270 */
[----:B------:R2:W3:Y:S01]  /*12370*/  I2F R27, R16 ;  /* 0x00000010001b7306 */ /* 0x0004e20000201400 */
[----:B------:R-:W-:Y:S02]  /*12380*/  ISETP.GE.AND P4, PT, R24, R103, PT ;  /* 0x000000671800720c */ /* 0x000fe40003f86270 */
[-C--:B------:R-:W-:Y:S02]  /*12390*/  ISETP.GE.AND P1, PT, R102, R124.reuse, PT ;  /* 0x0000007c6600720c */ /* 0x080fe40003f26270 */
[----:B------:R-:W-:Y:S02]  /*123a0*/  FSEL R167, R167, -INF , !P4 ;  /* 0xff800000a7a77808 */ /* 0x000fe40006000000 */
[----:B------:R-:W-:Y:S01]  /*123b0*/  ISETP.GE.AND P4, PT, R20, R124, PT ;  /* 0x0000007c1400720c */ /* 0x000fe20003f86270 */
[-C--:B-1----:R-:W-:Y:S01]  /*123c0*/  FFMA.FTZ R105, R0, R12.reuse, R9 ;  /* 0x0000000c00697223 */ /* 0x082fe20000010009 */
[----:B------:R-:W1:Y:S01]  /*123d0*/  I2F R15, R2 ;  /* 0x00000002000f7306 */ /* 0x000e620000201400 */
[----:B------:R-:W-:Y:S01]  /*123e0*/  FSEL R123, R18, -INF , !P1 ;  /* 0xff800000127b7808 */ /* 0x000fe20004800000 */
[----:B------:R-:W-:Y:S01]  /*123f0*/  FFMA.FTZ R11, R0, R12, R11 ;  /* 0x0000000c000b7223 */ /* 0x000fe2000001000b */
[----:B------:R-:W-:-:S02]  /*12400*/  FSEL R119, R119, -INF , !P4 ;  /* 0xff80000077777808 */ /* 0x000fc40006000000 */
[----:B------:R-:W-:Y:S02]  /*12410*/  ISETP.GE.AND P4, PT, R17, R103, PT ;  /* 0x000000671100720c */ /* 0x000fe40003f86270 */
[----:B--2---:R-:W-:Y:S01]  /*12420*/  IADD3 R16, R2, 0x38, RZ ;  /* 0x0000003802107810 */ /* 0x004fe20007ffe0ff */
[-C--:B---3--:R-:W-:Y:S01]  /*12430*/  FFMA.FTZ R106, R0, R27.reuse, R8 ;  /* 0x0000001b006a7223 */ /* 0x088fe20000010008 */
[----:B------:R-:W-:Y:S01]  /*12440*/  IADD3 R8, R2, 0x39, RZ ;  /* 0x0000003902087810 */ /* 0x000fe20007ffe0ff */
[----:B------:R-:W-:Y:S01]  /*12450*/  FFMA.FTZ R10, R0, R27, R10 ;  /* 0x0000001b000a7223 */ /* 0x000fe2000001000a */
[----:B------:R-:W2:Y:S01]  /*12460*/  I2F R13, R16 ;  /* 0x00000010000d7306 */ /* 0x000ea20000201400 */
[----:B------:R-:W-:Y:S02]  /*12470*/  FSEL R105, R105, -INF , !P4 ;  /* 0xff80000069697808 */ /* 0x000fe40006000000 */
[-C--:B------:R-:W-:Y:S02]  /*12480*/  ISETP.GE.AND P4, PT, R16, R124.reuse, PT ;  /* 0x0000007c1000720c */ /* 0x080fe40003f86270 */
[----:B------:R-:W-:Y:S01]  /*12490*/  FSEL R106, R106, -INF , !P5 ;  /* 0xff8000006a6a7808 */ /* 0x000fe20006800000 */
[----:B-1----:R-:W-:Y:S01]  /*124a0*/  FFMA.FTZ R32, R0, R15, R32 ;  /* 0x0000000f00207223 */ /* 0x002fe20000010020 */
[----:B------:R-:W-:Y:S01]  /*124b0*/  ISETP.GE.AND P1, PT, R20, R103, PT ;  /* 0x000000671400720c */ /* 0x000fe20003f26270 */
[----:B------:R-:W1:Y:S01]  /*124c0*/  I2F R9, R8 ;  /* 0x0000000800097306 */ /* 0x000e620000201400 */
[----:B------:R-:W-:-:S02]  /*124d0*/  ISETP.GE.AND P5, PT, R17, R124, PT ;  /* 0x0000007c1100720c */ /* 0x000fc40003fa6270 */
[----:B------:R-:W-:Y:S02]  /*124e0*/  FSEL R35, R10, -INF , !P0 ;  /* 0xff8000000a237808 */ /* 0x000fe40004000000 */
[----:B------:R-:W-:Y:S02]  /*124f0*/  ISETP.GE.AND P0, PT, R16, R103, PT ;  /* 0x000000671000720c */ /* 0x000fe40003f06270 */
[----:B------:R-:W-:Y:S01]  /*12500*/  FSEL R121, R14, -INF , !P6 ;  /* 0xff8000000e797808 */ /* 0x000fe20007000000 */
[CC--:B--2---:R-:W-:Y:S01]  /*12510*/  FFMA.FTZ R6, R0.reuse, R13.reuse, R6 ;  /* 0x0000000d00067223 */ /* 0x0c4fe20000010006 */
[----:B------:R-:W-:Y:S01]  /*12520*/  FSEL R171, R171, -INF , !P1 ;  /* 0xff800000abab7808 */ /* 0x000fe20004800000 */
[----:B------:R-:W-:Y:S01]  /*12530*/  FFMA.FTZ R4, R0, R13, R4 ;  /* 0x0000000d00047223 */ /* 0x000fe20000010004 */
[----:B------:R-:W-:Y:S02]  /*12540*/  FSEL R33, R11, -INF , !P5 ;  /* 0xff8000000b217808 */ /* 0x000fe40006800000 */
[----:B------:R-:W-:-:S02]  /*12550*/  FSEL R101, R6, -INF , !P4 ;  /* 0xff80000006657808 */ /* 0x000fc40006000000 */
[----:B------:R-:W-:Y:S01]  /*12560*/  ISETP.GT.AND P4, PT, R162, R147, PT ;  /* 0x00000093a200720c */ /* 0x000fe20003f84270 */
[----:B-1----:R-:W-:Y:S01]  /*12570*/  FFMA.FTZ R107, R0, R9, R5 ;  /* 0x00000009006b7223 */ /* 0x002fe20000010005 */
[----:B------:R-:W-:Y:S01]  /*12580*/  ISETP.GE.AND P6, PT, R2, R103, PT ;  /* 0x000000670200720c */ /* 0x000fe20003fc6270 */
[----:B------:R-:W-:Y:S01]  /*12590*/  FFMA.FTZ R7, R0, R9, R7 ;  /* 0x0000000900077223 */ /* 0x000fe20000010007 */
[-C--:B------:R-:W-:Y:S01]  /*125a0*/  ISETP.GE.AND P1, PT, R2, R124.reuse, PT ;  /* 0x0000007c0200720c */ /* 0x080fe20003f26270 */
[----:B------:R-:W-:Y:S01]  /*125b0*/  FFMA.FTZ R2, R0, R15, R34 ;  /* 0x0000000f00027223 */ /* 0x000fe20000010022 */
[----:B------:R-:W-:Y:S02]  /*125c0*/  ISETP.GE.AND P5, PT, R8, R103, PT ;  /* 0x000000670800720c */ /* 0x000fe40003fa6270 */
[----:B------:R-:W-:Y:S02]  /*125d0*/  FSEL R103, R4, -INF , !P0 ;  /* 0xff80000004677808 */ /* 0x000fe40004000000 */
[----:B------:R-:W-:-:S02]  /*125e0*/  ISETP.GE.AND P0, PT, R8, R124, PT ;  /* 0x0000007c0800720c */ /* 0x000fc40003f06270 */
        /* <DEDUP_REMOVED lines=65> */
.L_x_8029:
[----:B------:R-:W-:-:S05]  /*12a00*/  IMAD.MOV.U32 R8, RZ, RZ, c[0x0][0x198] ;  /* 0x00006600ff087624 */ /* 0x000fca00078e00ff */
[----:B------:R-:W-:-:S04]  /*12a10*/  LEA R8, -R8, RZ, 0x6 ;  /* 0x000000ff08087211 */ /* 0x000fc800078e31ff */
[----:B------:R-:W-:Y:S02]  /*12a20*/  SHF.R.S32.HI R9, RZ, 0x1f, R8 ;  /* 0x0000001fff097819 */ /* 0x000fe40000011408 */
.L_x_8030:
        /* <DEDUP_REMOVED lines=21> */
[-C--:B------:R-:W-:Y:S01]  /*12b80*/  @P2 LEA R18, P0, R4, R158.reuse, 0x1 ;  /* 0x0000009e04122211 */ /* 0x080fe200078008ff */
[----:B------:R-:W-:Y:S01]  /*12b90*/  @!P1 IMAD.X R9, R148, 0x1, R9, P5 ;  /* 0x0000000194099824 */ /* 0x000fe200028e0609 */
[-C--:B------:R-:W-:Y:S01]  /*12ba0*/  @!P1 LEA R24, P5, R4, R158.reuse, 0x1 ;  /* 0x0000009e04189211 */ /* 0x080fe200078a08ff */
        /* <DEDUP_REMOVED lines=45> */
.L_x_8028:
        /* <DEDUP_REMOVED lines=62> */
[----:B------:R-:W-:Y:S02]  /*13260*/  FMUL.FTZ R34, R34, c[0x0][0x23c] ;  /* 0x00008f0022227a20 */ /* 0x000fe40000410000 */
[----:B------:R-:W-:Y:S02]  /*13270*/  FMUL.FTZ R32, R32, c[0x0][0x23c] ;  /* 0x00008f0020207a20 */ /* 0x000fe40000410000 */
[----:B------:R-:W-:Y:S01]  /*13280*/  FFMA.FTZ R3, R177, c[0x0][0x23c], -R104 ;  /* 0x00008f00b1037a23 */ /* 0x000fe20000010868 */
        /* <DEDUP_REMOVED lines=8> */
[--C-:B------:R-:W-:Y:S02]  /*13310*/  FFMA.FTZ R117, R117, c[0x0][0x23c], -R104.reuse ;  /* 0x00008f0075757a23 */ /* 0x100fe40000010868 */
[----:B------:R-:W-:-:S02]  /*13320*/  FFMA.FTZ R113, R23, c[0x0][0x23c], -R104 ;  /* 0x00008f0017717a23 */ /* 0x000fc40000010868 */
[----:B------:R-:W-:Y:S01]  /*13330*/  MUFU.EX2 R29, R29 ;  /* 0x0000001d001d7308 */ /* 0x000fe20000000800 */
[--C-:B------:R-:W-:Y:S02]  /*13340*/  FFMA.FTZ R112, R21, c[0x0][0x23c], -R104.reuse ;  /* 0x00008f0015707a23 */ /* 0x100fe40000010868 */
[----:B------:R-:W-:Y:S01]  /*13350*/  LDSM.16.MT88.4 R20, [R140+0xa800] ;  /* 0x00a800008c14783b */ /* 0x000fe20000004200 */
[----:B------:R-:W-:Y:S02]  /*13360*/  FFMA.FTZ R122, R123, c[0x0][0x23c], -R104 ;  /* 0x00008f007b7a7a23 */ /* 0x000fe40000010868 */
[----:B------:R-:W-:Y:S02]  /*13370*/  FFMA.FTZ R118, R125, c[0x0][0x23c], -R108 ;  /* 0x00008f007d767a23 */ /* 0x000fe4000001086c */
        /* <DEDUP_REMOVED lines=13> */
[----:B------:R-:W-:Y:S02]  /*13450*/  FFMA.FTZ R103, R103, c[0x0][0x23c], -R108 ;  /* 0x00008f0067677a23 */ /* 0x000fe4000001086c */
[----:B------:R-:W-:Y:S02]  /*13460*/  FFMA.FTZ R124, R33, c[0x0][0x23c], -R104 ;  /* 0x00008f00217c7a23 */ /* 0x000fe40000010868 */
[----:B------:R-:W1:Y:S01]  /*13470*/  MUFU.EX2 R32, R32 ;  /* 0x0000002000207308 */ /* 0x000e620000000800 */
[----:B------:R-:W-:Y:S02]  /*13480*/  FFMA.FTZ R108, R107, c[0x0][0x23c], -R108 ;  /* 0x00008f006b6c7a23 */ /* 0x000fe4000001086c */
[--C-:B------:R-:W-:Y:S02]  /*13490*/  FFMA.FTZ R35, R35, c[0x0][0x23c], -R104.reuse ;  /* 0x00008f0023237a23 */ /* 0x100fe40000010868 */
[--C-:B------:R-:W-:Y:S02]  /*134a0*/  FFMA.FTZ R33, R101, c[0x0][0x23c], -R104.reuse ;  /* 0x00008f0065217a23 */ /* 0x100fe40000010868 */
[----:B------:R-:W-:Y:S01]  /*134b0*/  FFMA.FTZ R102, R102, c[0x0][0x23c], -R104 ;  /* 0x00008f0066667a23 */ /* 0x000fe20000010868 */
[----:B------:R-:W3:Y:S01]  /*134c0*/  MUFU.EX2 R3, R3 ;  /* 0x0000000300037308 */ /* 0x000ee20000000800 */
[----:B--2---:R-:W-:-:S02]  /*134d0*/  FMUL.FTZ R36, R36, R34 ;  /* 0x0000002224247220 */ /* 0x004fc40000410000 */
[-C--:B------:R-:W-:Y:S02]  /*134e0*/  FMUL.FTZ R37, R37, R34.reuse ;  /* 0x0000002225257220 */ /* 0x080fe40000410000 */
[-C--:B------:R-:W-:Y:S02]  /*134f0*/  FMUL.FTZ R40, R40, R34.reuse ;  /* 0x0000002228287220 */ /* 0x080fe40000410000 */
[----:B------:R-:W-:Y:S01]  /*13500*/  FMUL.FTZ R41, R41, R34 ;  /* 0x0000002229297220 */ /* 0x000fe20000410000 */
[----:B------:R-:W-:Y:S01]  /*13510*/  MUFU.EX2 R110, R110 ;  /* 0x0000006e006e7308 */ /* 0x000fe20000000800 */
[-C--:B-1----:R-:W-:Y:S02]  /*13520*/  FMUL.FTZ R38, R38, R32.reuse ;  /* 0x0000002026267220 */ /* 0x082fe40000410000 */
[-C--:B------:R-:W-:Y:S02]  /*13530*/  FMUL.FTZ R39, R39, R32.reuse ;  /* 0x0000002027277220 */ /* 0x080fe40000410000 */
[----:B------:R-:W-:-:S02]  /*13540*/  FMUL.FTZ R42, R42, R32 ;  /* 0x000000202a2a7220 */ /* 0x000fc40000410000 */
[----:B------:R-:W-:Y:S01]  /*13550*/  FMUL.FTZ R43, R43, R32 ;  /* 0x000000202b2b7220 */ /* 0x000fe20000410000 */
[----:B---3--:R-:W-:Y:S01]  /*13560*/  F2FP.BF16.PACK_AB R7, R3, R28 ;  /* 0x0000001c0307723e */ /* 0x008fe200000010ff */
[-C--:B------:R-:W-:Y:S01]  /*13570*/  FMUL.FTZ R96, R96, R34.reuse ;  /* 0x0000002260607220 */ /* 0x080fe20000410000 */
[----:B------:R-:W1:Y:S01]  /*13580*/  MUFU.EX2 R109, R109 ;  /* 0x0000006d006d7308 */ /* 0x000e620000000800 */
[----:B------:R-:W-:Y:S02]  /*13590*/  FMUL.FTZ R97, R97, R34 ;  /* 0x0000002261617220 */ /* 0x000fe40000410000 */
[-C--:B------:R-:W-:Y:S02]  /*135a0*/  FMUL.FTZ R98, R98, R32.reuse ;  /* 0x0000002062627220 */ /* 0x080fe40000410000 */
[----:B------:R-:W-:Y:S01]  /*135b0*/  HMMA.16816.F32.BF16 R36, R4, R12, R36 ;  /* 0x0000000c0424723c */ /* 0x000fe20000041824 */
        /* <DEDUP_REMOVED lines=22> */
[----:B------:R-:W4:Y:S01]  /*13720*/  MUFU.EX2 R114, R114 ;  /* 0x0000007200727308 */ /* 0x000f220000000800 */
[----:B------:R-:W-:-:S02]  /*13730*/  FMUL.FTZ R45, R45, R34 ;  /* 0x000000222d2d7220 */ /* 0x000fc40000410000 */
[-C--:B------:R-:W-:Y:S02]  /*13740*/  FMUL.FTZ R46, R46, R32.reuse ;  /* 0x000000202e2e7220 */ /* 0x080fe40000410000 */
[----:B------:R-:W-:Y:S02]  /*13750*/  FMUL.FTZ R47, R47, R32 ;  /* 0x000000202f2f7220 */ /* 0x000fe40000410000 */
[-C--:B------:R-:W-:Y:S01]  /*13760*/  FMUL.FTZ R48, R48, R34.reuse ;  /* 0x0000002230307220 */ /* 0x080fe20000410000 */
[----:B------:R-:W-:Y:S01]  /*13770*/  MUFU.EX2 R113, R113 ;  /* 0x0000007100717308 */ /* 0x000fe20000000800 */
[----:B------:R-:W-:Y:S02]  /*13780*/  FMUL.FTZ R49, R49, R34 ;  /* 0x0000002231317220 */ /* 0x000fe40000410000 */
[-C--:B------:R-:W-:Y:S02]  /*13790*/  FMUL.FTZ R50, R50, R32.reuse ;  /* 0x0000002032327220 */ /* 0x080fe40000410000 */
[----:B------:R-:W-:-:S02]  /*137a0*/  FMUL.FTZ R51, R51, R32 ;  /* 0x0000002033337220 */ /* 0x000fc40000410000 */
[-C--:B------:R-:W-:Y:S01]  /*137b0*/  FMUL.FTZ R68, R68, R34.reuse ;  /* 0x0000002244447220 */ /* 0x080fe20000410000 */
[----:B------:R-:W5:Y:S01]  /*137c0*/  MUFU.EX2 R112, R112 ;  /* 0x0000007000707308 */ /* 0x000f620000000800 */
[----:B------:R-:W-:Y:S02]  /*137d0*/  FMUL.FTZ R69, R69, R34 ;  /* 0x0000002245457220 */ /* 0x000fe40000410000 */
        /* <DEDUP_REMOVED lines=8> */
[----:B------:R-:W2:Y:S01]  /*13860*/  LDSM.16.MT88.4 R12, [R138+0xa000] ;  /* 0x00a000008a0c783b */ /* 0x000ea20000004200 */
[----:B------:R-:W-:Y:S02]  /*13870*/  FMUL.FTZ R75, R75, R32 ;  /* 0x000000204b4b7220 */ /* 0x000fe40000410000 */
[-C--:B------:R-:W-:Y:S01]  /*13880*/  FMUL.FTZ R60, R60, R34.reuse ;  /* 0x000000223c3c7220 */ /* 0x080fe20000410000 */
[----:B------:R-:W-:Y:S01]  /*13890*/  MUFU.EX2 R125, R125 ;  /* 0x0000007d007d7308 */ /* 0x000fe20000000800 */
[----:B------:R-:W-:Y:S02]  /*138a0*/  FMUL.FTZ R61, R61, R34 ;  /* 0x000000223d3d7220 */ /* 0x000fe40000410000 */
[----:B---3--:R-:W-:Y:S01]  /*138b0*/  HMMA.16816.F32.BF16 R44, R4, R8, R44 ;  /* 0x00000008042c723c */ /* 0x008fe2000004182c */
[----:B------:R-:W-:-:S02]  /*138c0*/  FMUL.FTZ R62, R62, R32 ;  /* 0x000000203e3e7220 */ /* 0x000fc40000410000 */
[----:B------:R-:W-:Y:S02]  /*138d0*/  FMUL.FTZ R63, R63, R32 ;  /* 0x000000203f3f7220 */ /* 0x000fe40000410000 */
[-C--:B------:R-:W-:Y:S01]  /*138e0*/  FMUL.FTZ R64, R64, R34.reuse ;  /* 0x0000002240407220 */ /* 0x080fe20000410000 */
[----:B------:R-:W-:Y:S01]  /*138f0*/  MUFU.EX2 R116, R116 ;  /* 0x0000007400747308 */ /* 0x000fe20000000800 */
[----:B------:R-:W-:Y:S01]  /*13900*/  FMUL.FTZ R65, R65, R34 ;  /* 0x0000002241417220 */ /* 0x000fe20000410000 */
[----:B------:R-:W-:Y:S01]  /*13910*/  HMMA.16816.F32.BF16 R48, R4, R10, R48 ;  /* 0x0000000a0430723c */ /* 0x000fe20000041830 */
[----:B------:R-:W3:Y:S01]  /*13920*/  LDSM.16.MT88.4 R8, [R140+0xa000] ;  /* 0x00a000008c08783b */ /* 0x000ee20000004200 */
        /* <DEDUP_REMOVED lines=9> */
[----:B------:R-:W-:Y:S02]  /*139c0*/  FMUL.FTZ R81, R81, R34 ;  /* 0x0000002251517220 */ /* 0x000fe40000410000 */
[-C--:B------:R-:W-:Y:S02]  /*139d0*/  FMUL.FTZ R82, R82, R32.reuse ;  /* 0x0000002052527220 */ /* 0x080fe40000410000 */
[----:B------:R-:W-:-:S02]  /*139e0*/  FMUL.FTZ R83, R83, R32 ;  /* 0x0000002053537220 */ /* 0x000fc40000410000 */
[-C--:B------:R-:W-:Y:S01]  /*139f0*/  FMUL.FTZ R76, R76, R34.reuse ;  /* 0x000000224c4c7220 */ /* 0x080fe20000410000 */
[----:B------:R-:W1:Y:S01]  /*13a00*/  MUFU.EX2 R123, R123 ;  /* 0x0000007b007b7308 */ /* 0x000e620000000800 */
[----:B------:R-:W-:Y:S01]  /*13a10*/  FMUL.FTZ R77, R77, R34 ;  /* 0x000000224d4d7220 */ /* 0x000fe20000410000 */
[C---:B--2---:R-:W-:Y:S01]  /*13a20*/  HMMA.16816.F32.BF16 R68, R4.reuse, R12, R68 ;  /* 0x0000000c0444723c */ /* 0x044fe20000041844 */
[-C--:B------:R-:W-:Y:S02]  /*13a30*/  FMUL.FTZ R78, R78, R32.reuse ;  /* 0x000000204e4e7220 */ /* 0x080fe40000410000 */
[----:B------:R-:W-:Y:S02]  /*13a40*/  FMUL.FTZ R79, R79, R32 ;  /* 0x000000204f4f7220 */ /* 0x000fe40000410000 */
[-C--:B------:R-:W-:Y:S01]  /*13a50*/  FMUL.FTZ R88, R88, R34.reuse ;  /* 0x0000002258587220 */ /* 0x080fe20000410000 */
[----:B------:R-:W-:Y:S01]  /*13a60*/  MUFU.EX2 R115, R115 ;  /* 0x0000007300737308 */ /* 0x000fe20000000800 */
[----:B------:R-:W-:Y:S01]  /*13a70*/  FMUL.FTZ R89, R89, R34 ;  /* 0x0000002259597220 */ /* 0x000fe20000410000 */
[----:B------:R-:W-:Y:S01]  /*13a80*/  HMMA.16816.F32.BF16 R72, R4, R14, R72 ;  /* 0x0000000e0448723c */ /* 0x000fe20000041848 */
[----:B------:R-:W2:Y:S01]  /*13a90*/  LDSM.16.MT88.4 R12, [R136+0xa000] ;  /* 0x00a00000880c783b */ /* 0x000ea20000004200 */
[----:B------:R-:W-:-:S02]  /*13aa0*/  FMUL.FTZ R90, R90, R32 ;  /* 0x000000205a5a7220 */ /* 0x000fc40000410000 */
[----:B------:R-:W-:Y:S02]  /*13ab0*/  FMUL.FTZ R91, R91, R32 ;  /* 0x000000205b5b7220 */ /* 0x000fe40000410000 */
[----:B------:R-:W1:Y:S01]  /*13ac0*/  MUFU.EX2 R120, R120 ;  /* 0x0000007800787308 */ /* 0x000e620000000800 */
[----:B------:R-:W-:Y:S01]  /*13ad0*/  FFMA.FTZ R31, R165, R34, R31 ;  /* 0x00000022a51f7223 */ /* 0x000fe2000001001f */
[C---:B---3--:R-:W-:Y:S01]  /*13ae0*/  HMMA.16816.F32.BF16 R60, R4.reuse, R8, R60 ;  /* 0x00000008043c723c */ /* 0x048fe2000004183c */
[----:B------:R-:W-:Y:S02]  /*13af0*/  FFMA.FTZ R29, R166, R32, R29 ;  /* 0x00000020a61d7223 */ /* 0x000fe4000001001d */
[----:B------:R-:W-:Y:S02]  /*13b00*/  FADD.FTZ R30, R30, R31 ;  /* 0x0000001f1e1e7221 */ /* 0x000fe40000010000 */
[----:B------:R-:W-:Y:S01]  /*13b10*/  FADD.FTZ R29, R2, R29 ;  /* 0x0000001d021d7221 */ /* 0x000fe20000010000 */
[----:B------:R-:W-:Y:S02]  /*13b20*/  MUFU.EX2 R106, R106 ;  /* 0x0000006a006a7308 */ /* 0x000fe40000000800 */
[----:B------:R-:W-:Y:S01]  /*13b30*/  HMMA.16816.F32.BF16 R64, R4, R10, R64 ;  /* 0x0000000a0440723c */ /* 0x000fe20000041840 */
[----:B------:R-:W3:Y:S01]  /*13b40*/  LDSM.16.MT88.4 R8, [R137+0xa000] ;  /* 0x00a000008908783b */ /* 0x000ee20000004200 */
[----:B------:R-:W-:-:S04]  /*13b50*/  FADD.FTZ R2, R28, R29 ;  /* 0x0000001d1c027221 */ /* 0x000fc80000010000 */
[----:B------:R-:W1:Y:S01]  /*13b60*/  MUFU.EX2 R105, R105 ;  /* 0x0000006900697308 */ /* 0x000e620000000800 */
[----:B------:R-:W-:-:S07]  /*13b70*/  FADD.FTZ R2, R3, R2 ;  /* 0x0000000203027221 */ /* 0x000fce0000010000 */
[----:B------:R-:W-:Y:S08]  /*13b80*/  MUFU.EX2 R103, R103 ;  /* 0x0000006700677308 */ /* 0x000ff00000000800 */
[----:B------:R-:W-:Y:S01]  /*13b90*/  MUFU.EX2 R108, R108 ;  /* 0x0000006c006c7308 */ /* 0x000fe20000000800 */
[C---:B--2---:R-:W-:Y:S07]  /*13ba0*/  HMMA.16816.F32.BF16 R84, R4.reuse, R12, R84 ;  /* 0x0000000c0454723c */ /* 0x044fee0000041854 */
[----:B------:R-:W-:Y:S01]  /*13bb0*/  MUFU.EX2 R35, R35 ;  /* 0x0000002300237308 */ /* 0x000fe20000000800 */
[C---:B------:R-:W-:Y:S01]  /*13bc0*/  HMMA.16816.F32.BF16 R80, R4.reuse, R14, R80 ;  /* 0x0000000e0450723c */ /* 0x040fe20000041850 */
[----:B------:R-:W2:Y:S06]  /*13bd0*/  LDSM.16.MT88.4 R12, [R140+0x8800] ;  /* 0x008800008c0c783b */ /* 0x000eac0000004200 */
[----:B------:R-:W1:Y:S01]  /*13be0*/  MUFU.EX2 R124, R124 ;  /* 0x0000007c007c7308 */ /* 0x000e620000000800 */
[C---:B---3--:R-:W-:Y:S07]  /*13bf0*/  HMMA.16816.F32.BF16 R76, R4.reuse, R8, R76 ;  /* 0x00000008044c723c */ /* 0x048fee000004184c */
[----:B------:R-:W-:Y:S01]  /*13c00*/  MUFU.EX2 R33, R33 ;  /* 0x0000002100217308 */ /* 0x000fe20000000800 */
[----:B------:R-:W-:Y:S01]  /*13c10*/  HMMA.16816.F32.BF16 R88, R4, R10, R88 ;  /* 0x0000000a0458723c */ /* 0x000fe20000041858 */
[----:B------:R-:W3:Y:S06]  /*13c20*/  LDSM.16.MT88.4 R8, [R138+0x8800] ;  /* 0x008800008a08783b */ /* 0x000eec0000004200 */
[----:B------:R-:W2:Y:S01]  /*13c30*/  MUFU.EX2 R102, R102 ;  /* 0x0000006600667308 */ /* 0x000ea20000000800 */
[----:B-1----:R-:W-:-:S02]  /*13c40*/  F2FP.BF16.PACK_AB R4, R109, R110 ;  /* 0x0000006e6d04723e */ /* 0x002fc400000010ff */
[----:B----4-:R-:W-:Y:S01]  /*13c50*/  F2FP.BF16.PACK_AB R5, R114, R117 ;  /* 0x000000757205723e */ /* 0x010fe200000010ff */
[----:B------:R-:W-:Y:S01]  /*13c60*/  FADD.FTZ R117, R117, R2 ;  /* 0x0000000275757221 */ /* 0x000fe20000010000 */
[----:B------:R-:W-:Y:S02]  /*13c70*/  F2FP.BF16.PACK_AB R6, R111, R100 ;  /* 0x000000646f06723e */ /* 0x000fe400000010ff */
[----:B-----5:R-:W-:Y:S01]  /*13c80*/  F2FP.BF16.PACK_AB R7, R112, R113 ;  /* 0x000000717007723e */ /* 0x020fe200000010ff */
[----:B------:R-:W-:-:S04]  /*13c90*/  FADD.FTZ R114, R114, R117 ;  /* 0x0000007572727221 */ /* 0x000fc80000010000 */
[----:B------:R-:W-:Y:S02]  /*13ca0*/  FADD.FTZ R3, R113, R114 ;  /* 0x0000007271037221 */ /* 0x000fe40000010000 */
[----:B------:R-:W-:Y:S02]  /*13cb0*/  HMMA.16816.F32.BF16 R60, R4, R20, R60 ;  /* 0x00000014043c723c */ /* 0x000fe4000004183c */
[----:B------:R-:W-:-:S04]  /*13cc0*/  FADD.FTZ R3, R112, R3 ;  /* 0x0000000370037221 */ /* 0x000fc80000010000 */
[----:B------:R-:W-:Y:S01]  /*13cd0*/  FADD.FTZ R2, R122, R3 ;  /* 0x000000037a027221 */ /* 0x000fe20000010000 */
[----:B------:R-:W-:Y:S01]  /*13ce0*/  MOV R3, R26 ;  /* 0x0000001a00037202 */ /* 0x000fe20000000f00 */
[----:B--2---:R-:W-:Y:S02]  /*13cf0*/  HMMA.16816.F32.BF16 R96, R4, R12, R96 ;  /* 0x0000000c0460723c */ /* 0x004fe40000041860 */
[----:B------:R-:W-:-:S06]  /*13d00*/  FADD.FTZ R2, R123, R2 ;  /* 0x000000027b027221 */ /* 0x000fcc0000010000 */
        /* <DEDUP_REMOVED lines=25> */
[----:B------:R-:W-:Y:S01]  /*13ea0*/  F2FP.BF16.PACK_AB R7, R120, R115 ;  /* 0x000000737807723e */ /* 0x000fe200000010ff */
[----:B------:R-:W-:-:S04]  /*13eb0*/  FADD.FTZ R115, R115, R2 ;  /* 0x0000000273737221 */ /* 0x000fc80000010000 */
[----:B------:R-:W-:Y:S02]  /*13ec0*/  FADD.FTZ R120, R120, R115 ;  /* 0x0000007378787221 */ /* 0x000fe40000010000 */
        /* <DEDUP_REMOVED lines=55> */
[----:B------:R-:W-:-:S03]  /*14240*/  MOV R100, R27 ;  /* 0x0000001b00647202 */ /* 0x000fc60000000f00 */
        /* <DEDUP_REMOVED lines=10> */
[----:B------:R-:W-:-:S08]  /*142f0*/  FADD.FTZ R165, R108, R103 ;  /* 0x000000676ca57221 */ /* 0x000fd00000010000 */
.L_x_8025:
        /* <DEDUP_REMOVED lines=11> */
.L_x_8035:
        /* <DEDUP_REMOVED lines=16> */
[----:B------:R-:W-:Y:S01]  /*144b0*/  ISETP.GE.AND P0, PT, R4, RZ, PT ;  /* 0x000000ff0400720c */ /* 0x000fe20003f06270 */
[----:B------:R-:W-:Y:S01]  /*144c0*/  IMAD.MOV.U32 R4, RZ, RZ, 0x40 ;  /* 0x00000040ff047424 */ /* 0x000fe200078e00ff */
        /* <DEDUP_REMOVED lines=47> */
.L_x_8032:
        /* <DEDUP_REMOVED lines=16> */
[CC--:B------:R-:W-:Y:S01]  /*148c0*/  @P2 LEA R174, P0, R3.reuse, R168.reuse, 0x1 ;  /* 0x000000a803ae2211 */ /* 0x0c0fe200078008ff */
[----:B------:R-:W-:Y:S01]  /*148d0*/  @!PT LDS RZ, [RZ] ;  /* 0x00000000fffff984 */ /* 0x000fe20000000800 */
[----:B------:R-:W-:Y:S01]  /*148e0*/  @!PT LDS RZ, [RZ] ;  /* 0x00000000fffff984 */ /* 0x000fe20000000800 */
[----:B------:R-:W-:Y:S01]  /*148f0*/  @!PT LDS RZ, [RZ] ;  /* 0x00000000fffff984 */ /* 0x000fe20000000800 */
[----:B------:R1:W-:Y:S01]  /*14900*/  @P2 LDGSTS.E.BYPASS.LTC128B.128 [R156+0xa000], [R100.64+0x80] ;  /* 0x0a000080649c2fae */ /* 0x0003e2000b901d46 */
[CCC-:B------:R-:W-:Y:S02]  /*14910*/  @P4 LEA.HI.X R181, R102.reuse, R169.reuse, R167.reuse, 0x1, P6 ;  /* 0x000000a966b54211 */ /* 0x1c0fe400030f0ca7 */
[-C--:B------:R-:W-:Y:S01]  /*14920*/  @P2 LEA.HI.X R175, R3, R169.reuse, R170, 0x1, P0 ;  /* 0x000000a903af2211 */ /* 0x080fe200000f0caa */
[----:B------:R-:W-:Y:S01]  /*14930*/  @!P2 STS.128 [R156+0xa000], RZ ;  /* 0x00a000ff9c00a388 */ /* 0x000fe20000000c00 */
[C---:B------:R-:W-:Y:S02]  /*14940*/  @P2 LEA R172, P1, R102.reuse, R168, 0x1 ;  /* 0x000000a866ac2211 */ /* 0x040fe400078208ff */
[----:B------:R-:W-:Y:S01]  /*14950*/  IADD3 R3, P0, R151, R102, RZ ;  /* 0x0000006697037210 */ /* 0x000fe20007f1e0ff */
[----:B------:R-:W-:Y:S01]  /*14960*/  @!PT LDS RZ, [RZ] ;  /* 0x00000000fffff984 */ /* 0x000fe20000000800 */
[----:B------:R-:W-:Y:S01]  /*14970*/  @!PT LDS RZ, [RZ] ;  /* 0x00000000fffff984 */ /* 0x000fe20000000800 */
[----:B------:R-:W-:Y:S01]  /*14980*/  @!PT LDS RZ, [RZ] ;  /* 0x00000000fffff984 */ /* 0x000fe20000000800 */
[----:B------:R1:W-:Y:S01]  /*14990*/  @P4 LDGSTS.E.BYPASS.LTC128B.128 [R156+0x8800], [R176.64] ;  /* 0x08800000b09c4fae */ /* 0x0003e2000b901d46 */
[-CC-:B------:R-:W-:Y:S02]  /*149a0*/  @P2 LEA.HI.X R173, R102, R169.reuse, R167.reuse, 0x1, P1 ;  /* 0x000000a966ad2211 */ /* 0x180fe400008f0ca7 */
[CC--:B------:R-:W-:Y:S01]  /*149b0*/  @P4 LEA R178, P5, R3.reuse, R168.reuse, 0x1 ;  /* 0x000000a803b24211 */ /* 0x0c0fe200078a08ff */
        /* <DEDUP_REMOVED lines=10> */
[----:B------:R-:W-:Y:S01]  /*14a60*/  ISETP.GT.AND P0, PT, R162, R147, PT ;  /* 0x00000093a200720c */ /* 0x000fe20003f04270 */
        /* <DEDUP_REMOVED lines=164> */
[----:B------:R-:W-:Y:S01]  /*154b0*/  ISETP.GE.AND P1, PT, R100, RZ, PT ;  /* 0x000000ff6400720c */ /* 0x000fe20003f26270 */
[----:B------:R-:W-:Y:S01]  /*154c0*/  IMAD.MOV.U32 R100, RZ, RZ, 0x40 ;  /* 0x00000040ff647424 */ /* 0x000fe200078e00ff */
        /* <DEDUP_REMOVED lines=27> */
.L_x_8034:
        /* <DEDUP_REMOVED lines=63> */
.L_x_8033:
        /* <DEDUP_REMOVED lines=37> */
[C---:B------:R-:W-:Y:S01]  /*15cc0*/  FFMA.FTZ R13, R0.reuse, R108, R13 ;  /* 0x0000006c000d7223 */ /* 0x040fe2000001000d */
[----:B------:R-:W-:Y:S01]  /*15cd0*/  IADD3 R108, R3, 0x38, RZ ;  /* 0x00000038036c7810 */ /* 0x000fe20007ffe0ff */
[----:B------:R-:W-:Y:S01]  /*15ce0*/  FFMA.FTZ R18, R0, R107, R18 ;  /* 0x0000006b00127223 */ /* 0x000fe20000010012 */
[----:B------:R-:W-:Y:S01]  /*15cf0*/  FMNMX.FTZ R112, R10, R113, !PT ;  /* 0x000000710a707209 */ /* 0x000fe20007810000 */
[C---:B------:R-:W-:Y:S01]  /*15d00*/  FFMA.FTZ R16, R0.reuse, R107, R16 ;  /* 0x0000006b00107223 */ /* 0x040fe20000010010 */
[----:B------:R-:W-:Y:S01]  /*15d10*/  FMNMX.FTZ R113, R5, R110, !PT ;  /* 0x0000006e05717209 */ /* 0x000fe20007810000 */
[CC--:B------:R-:W-:Y:S01]  /*15d20*/  FFMA.FTZ R11, R0.reuse, R104.reuse, R11 ;  /* 0x00000068000b7223 */ /* 0x0c0fe2000001000b */
[----:B------:R1:W2:Y:S01]  /*15d30*/  I2F R107, R108 ;  /* 0x0000006c006b7306 */ /* 0x0002a20000201400 */
[C---:B------:R-:W-:Y:S01]  /*15d40*/  FFMA.FTZ R9, R0.reuse, R104, R9 ;  /* 0x0000006800097223 */ /* 0x040fe20000010009 */
[C---:B------:R-:W-:Y:S01]  /*15d50*/  IADD3 R104, R3.reuse, 0x31, RZ ;  /* 0x0000003103687810 */ /* 0x040fe20007ffe0ff */
[CC--:B------:R-:W-:Y:S01]  /*15d60*/  FFMA.FTZ R14, R0.reuse, R111.reuse, R14 ;  /* 0x0000006f000e7223 */ /* 0x0c0fe2000001000e */
        /* <DEDUP_REMOVED lines=36> */
[----:B------:R-:W-:Y:S01]  /*15fb0*/  FMNMX.FTZ R100, R24, R105, !PT ;  /* 0x0000006918647209 */ /* 0x000fe20007810000 */
[----:B------:R-:W-:Y:S01]  /*15fc0*/  LDSM.16.MT88.4 R112, [R137+0x8000] ;  /* 0x008000008970783b */ /* 0x000fe20000004200 */
        /* <DEDUP_REMOVED lines=33> */
[--C-:B------:R-:W-:Y:S01]  /*161e0*/  FFMA.FTZ R103, R10, c[0x0][0x23c], -R123.reuse ;  /* 0x00008f000a677a23 */ /* 0x100fe2000001087b */
[----:B------:R-:W-:Y:S01]  /*161f0*/  ISETP.GT.AND P0, PT, R162, R147, PT ;  /* 0x00000093a200720c */ /* 0x000fe20003f04270 */
[--C-:B------:R-:W-:Y:S02]  /*16200*/  FFMA.FTZ R120, R4, c[0x0][0x23c], -R122.reuse ;  /* 0x00008f0004787a23 */ /* 0x100fe4000001087a */
[--C-:B------:R-:W-:Y:S02]  /*16210*/  FFMA.FTZ R119, R5, c[0x0][0x23c], -R122.reuse ;  /* 0x00008f0005777a23 */ /* 0x100fe4000001087a */
[--C-:B------:R-:W-:Y:S02]  /*16220*/  FFMA.FTZ R118, R8, c[0x0][0x23c], -R122.reuse ;  /* 0x00008f0008767a23 */ /* 0x100fe4000001087a */
[--C-:B------:R-:W-:Y:S01]  /*16230*/  FFMA.FTZ R117, R9, c[0x0][0x23c], -R122.reuse ;  /* 0x00008f0009757a23 */ /* 0x100fe2000001087a */
[----:B------:R-:W-:Y:S01]  /*16240*/  MUFU.EX2 R121, R121 ;  /* 0x0000007900797308 */ /* 0x000fe20000000800 */
[----:B------:R-:W-:Y:S02]  /*16250*/  FMUL.FTZ R102, R2, c[0x0][0x23c] ;  /* 0x00008f0002667a20 */ /* 0x000fe40000410000 */
[--C-:B------:R-:W-:Y:S02]  /*16260*/  FFMA.FTZ R11, R11, c[0x0][0x23c], -R123.reuse ;  /* 0x00008f000b0b7a23 */ /* 0x100fe4000001087b */
        /* <DEDUP_REMOVED lines=16> */
[----:B------:R-:W-:Y:S02]  /*16370*/  FMUL.FTZ R47, R101, R47 ;  /* 0x0000002f652f7220 */ /* 0x000fe40000410000 */
[--C-:B------:R-:W-:Y:S02]  /*16380*/  FFMA.FTZ R173, R28, c[0x0][0x23c], -R122.reuse ;  /* 0x00008f001cad7a23 */ /* 0x100fe4000001087a */
[C---:B---3--:R-:W-:Y:S02]  /*16390*/  FMUL.FTZ R4, R2.reuse, R96 ;  /* 0x0000006002047220 */ /* 0x048fe40000410000 */
        /* <DEDUP_REMOVED lines=12> */
[--C-:B------:R-:W-:Y:S02]  /*16460*/  FFMA.FTZ R174, R29, c[0x0][0x23c], -R122.reuse ;  /* 0x00008f001dae7a23 */ /* 0x100fe4000001087a */
[----:B------:R-:W-:Y:S01]  /*16470*/  LDSM.16.MT88.4 R28, [R138+0x9800] ;  /* 0x009800008a1c783b */ /* 0x000fe20000004200 */
[C---:B------:R-:W-:Y:S02]  /*16480*/  FMUL.FTZ R50, R101.reuse, R50 ;  /* 0x0000003265327220 */ /* 0x040fe40000410000 */
[----:B------:R-:W2:Y:S01]  /*16490*/  MUFU.EX2 R119, R119 ;  /* 0x0000007700777308 */ /* 0x000ea20000000800 */
[C---:B------:R-:W-:Y:S02]  /*164a0*/  FMUL.FTZ R51, R101.reuse, R51 ;  /* 0x0000003365337220 */ /* 0x040fe40000410000 */
[----:B------:R-:W-:Y:S01]  /*164b0*/  FMUL.FTZ R48, R2, R48 ;  /* 0x0000003002307220 */ /* 0x000fe20000410000 */
[----:B---3--:R-:W-:Y:S01]  /*164c0*/  F2FP.BF16.PACK_AB R99, R102, R103 ;  /* 0x000000676663723e */ /* 0x008fe200000010ff */
[C---:B------:R-:W-:Y:S02]  /*164d0*/  FMUL.FTZ R11, R101.reuse, R95 ;  /* 0x0000005f650b7220 */ /* 0x040fe40000410000 */
[----:B------:R-:W3:Y:S01]  /*164e0*/  LDSM.16.MT88.4 R92, [R136+0x8000] ;  /* 0x00800000885c783b */ /* 0x000ee20000004200 */
[C---:B------:R-:W-:Y:S02]  /*164f0*/  FMUL.FTZ R49, R2.reuse, R49 ;  /* 0x0000003102317220 */ /* 0x040fe40000410000 */
[----:B------:R-:W-:Y:S01]  /*16500*/  MUFU.EX2 R118, R118 ;  /* 0x0000007600767308 */ /* 0x000fe20000000800 */
[C---:B------:R-:W-:Y:S02]  /*16510*/  FMUL.FTZ R54, R101.reuse, R54 ;  /* 0x0000003665367220 */ /* 0x040fe40000410000 */
[C---:B------:R-:W-:Y:S02]  /*16520*/  FMUL.FTZ R55, R101.reuse, R55 ;  /* 0x0000003765377220 */ /* 0x040fe40000410000 */
[C---:B------:R-:W-:Y:S02]  /*16530*/  FMUL.FTZ R52, R2.reuse, R52 ;  /* 0x0000003402347220 */ /* 0x040fe40000410000 */
[C---:B------:R-:W-:Y:S02]  /*16540*/  FMUL.FTZ R53, R2.reuse, R53 ;  /* 0x0000003502357220 */ /* 0x040fe40000410000 */
[C---:B------:R-:W-:Y:S01]  /*16550*/  FMUL.FTZ R58, R101.reuse, R58 ;  /* 0x0000003a653a7220 */ /* 0x040fe20000410000 */
[----:B------:R-:W4:Y:S01]  /*16560*/  MUFU.EX2 R117, R117 ;  /* 0x0000007500757308 */ /* 0x000f220000000800 */
[----:B------:R-:W-:Y:S02]  /*16570*/  FMUL.FTZ R59, R101, R59 ;  /* 0x0000003b653b7220 */ /* 0x000fe40000410000 */
        /* <DEDUP_REMOVED lines=14> */
[----:B----4-:R-:W-:Y:S01]  /*16660*/  F2FP.BF16.PACK_AB R98, R117, R118 ;  /* 0x000000767562723e */ /* 0x010fe200000010ff */
        /* <DEDUP_REMOVED lines=10> */
[C---:B------:R-:W-:Y:S02]  /*16710*/  FMUL.FTZ R72, R2.reuse, R72 ;  /* 0x0000004802487220 */ /* 0x040fe40000410000 */
        /* <DEDUP_REMOVED lines=11> */
[----:B------:R-:W-:Y:S02]  /*167d0*/  FMUL.FTZ R77, R2, R77 ;  /* 0x0000004d024d7220 */ /* 0x000fe40000410000 */
[C---:B------:R-:W-:Y:S02]  /*167e0*/  FMUL.FTZ R82, R101.reuse, R82 ;  /* 0x0000005265527220 */ /* 0x040fe40000410000 */
[C---:B------:R-:W-:Y:S01]  /*167f0*/  HMMA.16816.F32.BF16 R48, R96.reuse, R114, R48 ;  /* 0x000000726030723c */ /* 0x040fe20000041830 */
[----:B------:R-:W-:Y:S03]  /*16800*/  MUFU.EX2 R174, R174 ;  /* 0x000000ae00ae7308 */ /* 0x000fe60000000800 */
[--C-:B------:R-:W-:Y:S02]  /*16810*/  FFMA.FTZ R112, R14, c[0x0][0x23c], -R123.reuse ;  /* 0x00008f000e707a23 */ /* 0x100fe4000001087b */
[----:B------:R-:W-:Y:S02]  /*16820*/  FMUL.FTZ R14, R101, R90 ;  /* 0x0000005a650e7220 */ /* 0x000fe40000410000 */
[C---:B---3--:R-:W-:Y:S03]  /*16830*/  HMMA.16816.F32.BF16 R52, R96.reuse, R92, R52 ;  /* 0x0000005c6034723c */ /* 0x048fe60000041834 */
[----:B------:R-:W-:Y:S01]  /*16840*/  MUFU.EX2 R112, R112 ;  /* 0x0000007000707308 */ /* 0x000fe20000000800 */
[--C-:B------:R-:W-:Y:S02]  /*16850*/  FFMA.FTZ R113, R15, c[0x0][0x23c], -R123.reuse ;  /* 0x00008f000f717a23 */ /* 0x100fe4000001087b */
[----:B------:R-:W-:Y:S02]  /*16860*/  FMUL.FTZ R15, R101, R91 ;  /* 0x0000005b650f7220 */ /* 0x000fe40000410000 */
[C---:B------:R-:W-:Y:S01]  /*16870*/  HMMA.16816.F32.BF16 R56, R96.reuse, R94, R56 ;  /* 0x0000005e6038723c */ /* 0x040fe20000041838 */
[----:B------:R-:W3:Y:S03]  /*16880*/  LDSM.16.MT88.4 R92, [R137+0xa000] ;  /* 0x00a00000895c783b */ /* 0x000ee60000004200 */
[----:B------:R-:W-:Y:S01]  /*16890*/  FFMA.FTZ R114, R18, c[0x0][0x23c], -R123 ;  /* 0x00008f0012727a23 */ /* 0x000fe2000001087b */
[----:B------:R-:W4:Y:S01]  /*168a0*/  MUFU.EX2 R113, R113 ;  /* 0x0000007100717308 */ /* 0x000f220000000800 */
[--C-:B------:R-:W-:Y:S02]  /*168b0*/  FFMA.FTZ R115, R17, c[0x0][0x23c], -R122.reuse ;  /* 0x00008f0011737a23 */ /* 0x100fe4000001087a */
[C---:B-1----:R-:W-:Y:S04]  /*168c0*/  HMMA.16816.F32.BF16 R60, R96.reuse, R104, R60 ;  /* 0x00000068603c723c */ /* 0x042fe8000004183c */
[C---:B------:R-:W-:Y:S02]  /*168d0*/  FMUL.FTZ R18, R101.reuse, R86 ;  /* 0x0000005665127220 */ /* 0x040fe40000410000 */
[C---:B------:R-:W-:Y:S01]  /*168e0*/  FMUL.FTZ R17, R2.reuse, R85 ;  /* 0x0000005502117220 */ /* 0x040fe20000410000 */
[----:B------:R-:W-:Y:S01]  /*168f0*/  MUFU.EX2 R114, R114 ;  /* 0x0000007200727308 */ /* 0x000fe20000000800 */
[C---:B------:R-:W-:Y:S01]  /*16900*/  HMMA.16816.F32.BF16 R64, R96.reuse, R106, R64 ;  /* 0x0000006a6040723c */ /* 0x040fe20000041840 */
[----:B------:R-:W1:Y:S03]  /*16910*/  LDSM.16.MT88.4 R104, [R136+0xa000] ;  /* 0x00a000008868783b */ /* 0x000e660000004200 */
[----:B------:R-:W-:Y:S02]  /*16920*/  FMUL.FTZ R83, R101, R83 ;  /* 0x0000005365537220 */ /* 0x000fe40000410000 */
[C---:B------:R-:W-:Y:S02]  /*16930*/  FMUL.FTZ R80, R2.reuse, R80 ;  /* 0x0000005002507220 */ /* 0x040fe40000410000 */
[C---:B--2---:R-:W-:Y:S01]  /*16940*/  HMMA.16816.F32.BF16 R68, R96.reuse, R108, R68 ;  /* 0x0000006c6044723c */ /* 0x044fe20000041844 */
[----:B------:R2:W5:Y:S03]  /*16950*/  MUFU.EX2 R109, R19 ;  /* 0x00000013006d7308 */ /* 0x0005660000000800 */
[----:B------:R-:W-:Y:S01]  /*16960*/  FMUL.FTZ R81, R2, R81 ;  /* 0x0000005102517220 */ /* 0x000fe20000410000 */
[----:B----4-:R-:W-:Y:S01]  /*16970*/  F2FP.BF16.PACK_AB R85, R113, R112 ;  /* 0x000000707155723e */ /* 0x010fe200000010ff */
[--C-:B------:R-:W-:Y:S02]  /*16980*/  FFMA.FTZ R124, R20, c[0x0][0x23c], -R122.reuse ;  /* 0x00008f00147c7a23 */ /* 0x100fe4000001087a */
[C---:B------:R-:W-:Y:S03]  /*16990*/  HMMA.16816.F32.BF16 R72, R96.reuse, R110, R72 ;  /* 0x0000006e6048723c */ /* 0x040fe60000041848 */
[----:B------:R-:W-:Y:S01]  /*169a0*/  MUFU.EX2 R115, R115 ;  /* 0x0000007300737308 */ /* 0x000fe20000000800 */
[--C-:B------:R-:W-:Y:S02]  /*169b0*/  FFMA.FTZ R108, R12, c[0x0][0x23c], -R122.reuse ;  /* 0x00008f000c6c7a23 */ /* 0x100fe4000001087a */
[C---:B------:R-:W-:Y:S02]  /*169c0*/  FMUL.FTZ R12, R2.reuse, R88 ;  /* 0x00000058020c7220 */ /* 0x040fe40000410000 */
[--C-:B------:R-:W-:Y:S01]  /*169d0*/  FFMA.FTZ R111, R13, c[0x0][0x23c], -R122.reuse ;  /* 0x00008f000d6f7a23 */ /* 0x100fe2000001087a */
[C---:B---3--:R-:W-:Y:S03]  /*169e0*/  HMMA.16816.F32.BF16 R76, R96.reuse, R92, R76 ;  /* 0x0000005c604c723c */ /* 0x048fe6000004184c */
[----:B------:R-:W-:Y:S01]  /*169f0*/  FMUL.FTZ R13, R2, R89 ;  /* 0x00000059020d7220 */ /* 0x000fe20000410000 */
[----:B------:R-:W-:Y:S01]  /*16a00*/  MUFU.EX2 R108, R108 ;  /* 0x0000006c006c7308 */ /* 0x000fe20000000800 */
[----:B------:R-:W3:Y:S01]  /*16a10*/  LDSM.16.MT88.4 R88, [R140+0x8800] ;  /* 0x008800008c58783b */ /* 0x000ee20000004200 */
[--C-:B------:R-:W-:Y:S02]  /*16a20*/  FFMA.FTZ R110, R16, c[0x0][0x23c], -R122.reuse ;  /* 0x00008f00106e7a23 */ /* 0x100fe4000001087a */
[----:B--2---:R-:W-:Y:S01]  /*16a30*/  FMUL.FTZ R19, R101, R87 ;  /* 0x0000005765137220 */ /* 0x004fe20000410000 */
[----:B-----5:R-:W-:Y:S01]  /*16a40*/  F2FP.BF16.PACK_AB R87, R109, R114 ;  /* 0x000000726d57723e */ /* 0x020fe200000010ff */
[C---:B------:R-:W-:Y:S03]  /*16a50*/  HMMA.16816.F32.BF16 R12, R96.reuse, R94, R12 ;  /* 0x0000005e600c723c */ /* 0x040fe6000004180c */
[----:B------:R-:W2:Y:S01]  /*16a60*/  LDSM.16.MT88.4 R92, [R138+0x8800] ;  /* 0x008800008a5c783b */ /* 0x000ea20000004200 */
[----:B------:R-:W4:Y:S01]  /*16a70*/  MUFU.EX2 R111, R111 ;  /* 0x0000006f006f7308 */ /* 0x000f220000000800 */
[C---:B------:R-:W-:Y:S02]  /*16a80*/  FMUL.FTZ R16, R2.reuse, R84 ;  /* 0x0000005402107220 */ /* 0x040fe40000410000 */
[----:B------:R-:W-:Y:S02]  /*16a90*/  FFMA.FTZ R125, R21, c[0x0][0x23c], -R122 ;  /* 0x00008f00157d7a23 */ /* 0x000fe4000001087a */
[----:B------:R-:W-:Y:S03]  /*16aa0*/  FFMA.FTZ R121, R101, R166, R121 ;  /* 0x000000a665797223 */ /* 0x000fe60000010079 */
[C---:B-1----:R-:W-:Y:S02]  /*16ab0*/  HMMA.16816.F32.BF16 R16, R96.reuse, R104, R16 ;  /* 0x000000686010723c */ /* 0x042fe40000041810 */
[----:B------:R-:W1:Y:S01]  /*16ac0*/  MUFU.EX2 R110, R110 ;  /* 0x0000006e006e7308 */ /* 0x000e620000000800 */
[----:B------:R-:W-:Y:S02]  /*16ad0*/  FFMA.FTZ R120, R2, R165, R120 ;  /* 0x000000a502787223 */ /* 0x000fe40000010078 */
[----:B------:R-:W-:Y:S02]  /*16ae0*/  FADD.FTZ R116, R116, R121 ;  /* 0x0000007974747221 */ /* 0x000fe40000010000 */
[--C-:B------:R-:W-:Y:S01]  /*16af0*/  FFMA.FTZ R104, R22, c[0x0][0x23c], -R123.reuse ;  /* 0x00008f0016687a23 */ /* 0x100fe2000001087b */
[----:B------:R-:W-:Y:S01]  /*16b00*/  HMMA.16816.F32.BF16 R80, R96, R106, R80 ;  /* 0x0000006a6050723c */ /* 0x000fe20000041850 */
[----:B------:R-:W5:Y:S03]  /*16b10*/  LDSM.16.MT88.4 R96, [R137+0x8800] ;  /* 0x008800008960783b */ /* 0x000f660000004200 */
[--C-:B------:R-:W-:Y:S01]  /*16b20*/  FFMA.FTZ R105, R23, c[0x0][0x23c], -R123.reuse ;  /* 0x00008f0017697a23 */ /* 0x100fe2000001087b */
[----:B------:R-:W-:Y:S01]  /*16b30*/  F2FP.BF16.PACK_AB R22, R127, R126 ;  /* 0x0000007e7f16723e */ /* 0x000fe200000010ff */
[----:B------:R-:W-:Y:S01]  /*16b40*/  MUFU.EX2 R104, R104 ;  /* 0x0000006800687308 */ /* 0x000fe20000000800 */
[--C-:B------:R-:W-:Y:S01]  /*16b50*/  FFMA.FTZ R106, R26, c[0x0][0x23c], -R123.reuse ;  /* 0x00008f001a6a7a23 */ /* 0x100fe2000001087b */
[----:B----4-:R-:W-:Y:S01]  /*16b60*/  F2FP.BF16.PACK_AB R84, R111, R108 ;  /* 0x0000006c6f54723e */ /* 0x010fe200000010ff */
[--C-:B------:R-:W-:Y:S02]  /*16b70*/  FFMA.FTZ R107, R27, c[0x0][0x23c], -R123.reuse ;  /* 0x00008f001b6b7a23 */ /* 0x100fe4000001087b */
[----:B------:R-:W-:Y:S01]  /*16b80*/  LDSM.16.MT88.4 R24, [R138+0x9000] ;  /* 0x009000008a18783b */ /* 0x000fe20000004200 */
[----:B------:R-:W-:Y:S02]  /*16b90*/  FFMA.FTZ R123, R35, c[0x0][0x23c], -R123 ;  /* 0x00008f00237b7a23 */ /* 0x000fe4000001087b */
[----:B------:R-:W-:Y:S02]  /*16ba0*/  FADD.FTZ R119, R119, R120 ;  /* 0x0000007877777221 */ /* 0x000fe40000010000 */
[----:B------:R-:W4:Y:S01]  /*16bb0*/  MUFU.EX2 R105, R105 ;  /* 0x0000006900697308 */ /* 0x000f220000000800 */
[----:B-1----:R-:W-:Y:S01]  /*16bc0*/  F2FP.BF16.PACK_AB R86, R115, R110 ;  /* 0x0000006e7356723e */ /* 0x002fe200000010ff */
[----:B------:R-:W-:Y:S04]  /*16bd0*/  FADD.FTZ R118, R118, R119 ;  /* 0x0000007776767221 */ /* 0x000fe80000010000 */
[----:B------:R-:W-:Y:S02]  /*16be0*/  FADD.FTZ R117, R117, R118 ;  /* 0x0000007675757221 */ /* 0x000fe40000010000 */
[C---:B---3--:R-:W-:Y:S02]  /*16bf0*/  HMMA.16816.F32.BF16 R4, R84.reuse, R88, R4 ;  /* 0x000000585404723c */ /* 0x048fe40000041804 */
[----:B------:R-:W-:Y:S03]  /*16c00*/  MUFU.EX2 R106, R106 ;  /* 0x0000006a006a7308 */ /* 0x000fe60000000800 */
[----:B------:R-:W-:Y:S03]  /*16c10*/  FADD.FTZ R108, R108, R117 ;  /* 0x000000756c6c7221 */ /* 0x000fe60000010000 */
[C---:B------:R-:W-:Y:S01]  /*16c20*/  HMMA.16816.F32.BF16 R8, R84.reuse, R90, R8 ;  /* 0x0000005a5408723c */ /* 0x040fe20000041808 */
[----:B------:R-:W1:Y:S03]  /*16c30*/  LDSM.16.MT88.4 R88, [R136+0x8800] ;  /* 0x008800008858783b */ /* 0x000e660000004200 */
[----:B------:R-:W3:Y:S01]  /*16c40*/  MUFU.EX2 R107, R107 ;  /* 0x0000006b006b7308 */ /* 0x000ee20000000800 */
[----:B------:R-:W-:Y:S01]  /*16c50*/  FADD.FTZ R111, R111, R108 ;  /* 0x0000006c6f6f7221 */ /* 0x000fe20000010000 */
[----:B----4-:R-:W-:Y:S02]  /*16c60*/  F2FP.BF16.PACK_AB R21, R105, R104 ;  /* 0x000000686915723e */ /* 0x010fe400000010ff */
[C---:B--2---:R-:W-:Y:S04]  /*16c70*/  HMMA.16816.F32.BF16 R36, R84.reuse, R92, R36 ;  /* 0x0000005c5424723c */ /* 0x044fe80000041824 */
[----:B------:R-:W-:Y:S02]  /*16c80*/  FADD.FTZ R110, R110, R111 ;  /* 0x0000006f6e6e7221 */ /* 0x000fe40000010000 */
[----:B------:R-:W-:Y:S02]  /*16c90*/  MUFU.EX2 R124, R124 ;  /* 0x0000007c007c7308 */ /* 0x000fe40000000800 */
[C---:B------:R-:W-:Y:S01]  /*16ca0*/  HMMA.16816.F32.BF16 R40, R84.reuse, R94, R40 ;  /* 0x0000005e5428723c */ /* 0x040fe20000041828 */
[----:B------:R-:W2:Y:S03]  /*16cb0*/  LDSM.16.MT88.4 R92, [R140+0xa800] ;  /* 0x00a800008c5c783b */ /* 0x000ea60000004200 */
[----:B------:R-:W-:Y:S04]  /*16cc0*/  FADD.FTZ R115, R115, R110 ;  /* 0x0000006e73737221 */ /* 0x000fe80000010000 */
[----:B------:R-:W4:Y:S01]  /*16cd0*/  MUFU.EX2 R125, R125 ;  /* 0x0000007d007d7308 */ /* 0x000f220000000800 */
[C---:B-----5:R-:W-:Y:S03]  /*16ce0*/  HMMA.16816.F32.BF16 R44, R84.reuse, R96, R44 ;  /* 0x00000060542c723c */ /* 0x060fe6000004182c */
[----:B---3--:R-:W-:Y:S05]  /*16cf0*/  F2FP.BF16.PACK_AB R23, R107, R106 ;  /* 0x0000006a6b17723e */ /* 0x008fea00000010ff */
[C---:B------:R-:W-:Y:S01]  /*16d00*/  HMMA.16816.F32.BF16 R48, R84.reuse, R98, R48 ;  /* 0x000000625430723c */ /* 0x040fe20000041830 */
[----:B------:R-:W3:Y:S01]  /*16d10*/  LDSM.16.MT88.4 R96, [R138+0xa800] ;  /* 0x00a800008a60783b */ /* 0x000ee20000004200 */
[----:B------:R-:W5:Y:S06]  /*16d20*/  MUFU.EX2 R172, R123 ;  /* 0x0000007b00ac7308 */ /* 0x000f6c0000000800 */
[C---:B-1----:R-:W-:Y:S04]  /*16d30*/  HMMA.16816.F32.BF16 R52, R84.reuse, R88, R52 ;  /* 0x000000585434723c */ /* 0x042fe80000041834 */
[C---:B----4-:R-:W-:Y:S01]  /*16d40*/  F2FP.BF16.PACK_AB R20, R125.reuse, R124 ;  /* 0x0000007c7d14723e */ /* 0x050fe200000010ff */
[----:B------:R-:W-:Y:S03]  /*16d50*/  FADD.FTZ R124, R124, R115 ;  /* 0x000000737c7c7221 */ /* 0x000fe60000010000 */
        /* <DEDUP_REMOVED lines=12> */
[C---:B--2---:R-:W-:Y:S08]  /*16e20*/  HMMA.16816.F32.BF16 R16, R84.reuse, R92, R16 ;  /* 0x0000005c5410723c */ /* 0x044ff00000041810 */
[----:B------:R-:W-:Y:S01]  /*16e30*/  HMMA.16816.F32.BF16 R80, R84, R94, R80 ;  /* 0x0000005e5450723c */ /* 0x000fe20000041850 */
[----:B------:R-:W1:Y:S07]  /*16e40*/  LDSM.16.MT88.4 R84, [R137+0x9000] ;  /* 0x009000008954783b */ /* 0x000e6e0000004200 */
[C---:B---3--:R-:W-:Y:S01]  /*16e50*/  HMMA.16816.F32.BF16 R4, R20.reuse, R96, R4 ;  /* 0x000000601404723c */ /* 0x048fe20000041804 */
[----:B------:R-:W-:Y:S07]  /*16e60*/  LDSM.16.MT88.4 R92, [R140+0x9800] ;  /* 0x009800008c5c783b */ /* 0x000fee0000004200 */
[C---:B------:R-:W-:Y:S08]  /*16e70*/  HMMA.16816.F32.BF16 R8, R20.reuse, R98, R8 ;  /* 0x000000621408723c */ /* 0x040ff00000041808 */
        /* <DEDUP_REMOVED lines=12> */
[C---:B-1----:R-:W-:Y:S07]  /*16f40*/  HMMA.16816.F32.BF16 R68, R20.reuse, R84, R68 ;  /* 0x000000541444723c */ /* 0x042fee0000041844 */
[--C-:B------:R-:W-:Y:S01]  /*16f50*/  FFMA.FTZ R84, R32, c[0x0][0x23c], -R122.reuse ;  /* 0x00008f0020547a23 */ /* 0x100fe2000001087a */
[C---:B------:R-:W-:Y:S03]  /*16f60*/  HMMA.16816.F32.BF16 R72, R20.reuse, R86, R72 ;  /* 0x000000561448723c */ /* 0x040fe60000041848 */
[----:B------:R-:W-:Y:S01]  /*16f70*/  MUFU.EX2 R123, R84 ;  /* 0x00000054007b7308 */ /* 0x000fe20000000800 */
[----:B------:R-:W-:Y:S02]  /*16f80*/  FFMA.FTZ R122, R33, c[0x0][0x23c], -R122 ;  /* 0x00008f00217a7a23 */ /* 0x000fe4000001087a */
[----:B------:R-:W1:Y:S02]  /*16f90*/  LDSM.16.MT88.4 R32, [R137+0x9800] ;  /* 0x009800008920783b */ /* 0x000e640000004200 */
[C---:B---3--:R-:W-:Y:S05]  /*16fa0*/  HMMA.16816.F32.BF16 R76, R20.reuse, R88, R76 ;  /* 0x00000058144c723c */ /* 0x048fea000004184c */
[----:B------:R-:W3:Y:S03]  /*16fb0*/  MUFU.EX2 R122, R122 ;  /* 0x0000007a007a7308 */ /* 0x000ee60000000800 */
[C---:B------:R-:W-:Y:S01]  /*16fc0*/  HMMA.16816.F32.BF16 R12, R20.reuse, R90, R12 ;  /* 0x0000005a140c723c */ /* 0x040fe2000004180c */
[----:B------:R-:W-:Y:S07]  /*16fd0*/  LDSM.16.MT88.4 R88, [R137+0xb800] ;  /* 0x00b800008958783b */ /* 0x000fee0000004200 */
[C---:B--2---:R-:W-:Y:S08]  /*16fe0*/  HMMA.16816.F32.BF16 R16, R20.reuse, R24, R16 ;  /* 0x000000181410723c */ /* 0x044ff00000041810 */
[----:B------:R-:W-:Y:S01]  /*16ff0*/  HMMA.16816.F32.BF16 R80, R20, R26, R80 ;  /* 0x0000001a1450723c */ /* 0x000fe20000041850 */
[----:B------:R-:W-:Y:S06]  /*17000*/  LDSM.16.MT88.4 R24, [R138+0xb800] ;  /* 0x00b800008a18783b */ /* 0x000fec0000004200 */
[----:B------:R-:W-:Y:S02]  /*17010*/  F2FP.BF16.PACK_AB R21, R170, R167 ;  /* 0x000000a7aa15723e */ /* 0x000fe400000010ff */
[----:B-----5:R-:W-:Y:S03]  /*17020*/  F2FP.BF16.PACK_AB R23, R172, R171 ;  /* 0x000000abac17723e */ /* 0x020fe600000010ff */
[----:B------:R-:W-:Y:S02]  /*17030*/  F2FP.BF16.PACK_AB R20, R174, R173 ;  /* 0x000000adae14723e */ /* 0x000fe400000010ff */
[----:B---3--:R-:W-:Y:S07]  /*17040*/  F2FP.BF16.PACK_AB R22, R122, R123 ;  /* 0x0000007b7a16723e */ /* 0x008fee00000010ff */
        /* <DEDUP_REMOVED lines=11> */
[C---:B---3--:R-:W-:Y:S07]  /*17100*/  HMMA.16816.F32.BF16 R60, R20.reuse, R8, R60 ;  /* 0x00000008143c723c */ /* 0x048fee000004183c */
[----:B------:R-:W-:Y:S01]  /*17110*/  FADD.FTZ R9, R103, R116 ;  /* 0x0000007467097221 */ /* 0x000fe20000010000 */
[C---:B------:R-:W-:Y:S04]  /*17120*/  HMMA.16816.F32.BF16 R64, R20.reuse, R10, R64 ;  /* 0x0000000a1440723c */ /* 0x040fe80000041840 */
[----:B------:R-:W-:Y:S01]  /*17130*/  MOV R103, R100 ;  /* 0x0000006400677202 */ /* 0x000fe20000000f00 */
[----:B------:R-:W-:Y:S03]  /*17140*/  FADD.FTZ R9, R102, R9 ;  /* 0x0000000966097221 */ /* 0x000fe60000010000 */
        /* <DEDUP_REMOVED lines=11> */
[----:B------:R-:W-:Y:S03]  /*17200*/  FADD.FTZ R2, R106, R105 ;  /* 0x000000696a027221 */ /* 0x000fe60000010000 */
        /* <DEDUP_REMOVED lines=14> */
.L_x_8031:
        /* <DEDUP_REMOVED lines=39> */
[C---:B-1----:R-:W-:Y:S01]  /*17560*/  FMUL.FTZ R99, R6.reuse, R99 ;  /* 0x0000006306637220 */ /* 0x042fe20000410000 */
[----:B------:R-:W-:Y:S01]  /*17570*/  LEA.HI R15, R11, R11, RZ, 0x1 ;  /* 0x0000000b0b0f7211 */ /* 0x000fe200078f08ff */
[----:B------:R-:W-:Y:S01]  /*17580*/  FMUL.FTZ R98, R6, R98 ;  /* 0x0000006206627220 */ /* 0x000fe20000410000 */
[----:B------:R-:W-:Y:S01]  /*17590*/  ISETP.NE.U32.AND P0, PT, R14, 0x1, PT ;  /* 0x000000010e00780c */ /* 0x000fe20003f05070 */
[C---:B------:R-:W-:Y:S01]  /*175a0*/  FMUL.FTZ R95, R6.reuse, R95 ;  /* 0x0000005f065f7220 */ /* 0x040fe20000410000 */
[----:B------:R-:W-:Y:S01]  /*175b0*/  LOP3.LUT R17, R17, 0x1c0, RZ, 0xc0, !PT ;  /* 0x000001c011117812 */ /* 0x000fe200078ec0ff */
[C---:B------:R-:W-:Y:S01]  /*175c0*/  FMUL.FTZ R94, R6.reuse, R94 ;  /* 0x0000005e065e7220 */ /* 0x040fe20000410000 */
[----:B------:R-:W-:Y:S01]  /*175d0*/  LOP3.LUT R13, R13, 0x1c0, RZ, 0xc0, !PT ;  /* 0x000001c00d0d7812 */ /* 0x000fe200078ec0ff */
[C---:B------:R-:W-:Y:S01]  /*175e0*/  FMUL.FTZ R39, R6.reuse, R39 ;  /* 0x0000002706277220 */ /* 0x040fe20000410000 */
[----:B------:R-:W-:Y:S01]  /*175f0*/  SHF.L.U32 R14, R15, 0x2, RZ ;  /* 0x000000020f0e7819 */ /* 0x000fe200000006ff */
[C---:B------:R-:W-:Y:S01]  /*17600*/  FMUL.FTZ R38, R6.reuse, R38 ;  /* 0x0000002606267220 */ /* 0x040fe20000410000 */
[----:B------:R-:W-:Y:S01]  /*17610*/  LEA.HI R17, R17, R17, RZ, 0x1d ;  /* 0x0000001111117211 */ /* 0x000fe200078fe8ff */
[C---:B------:R-:W-:Y:S01]  /*17620*/  FMUL.FTZ R43, R6.reuse, R43 ;  /* 0x0000002b062b7220 */ /* 0x040fe20000410000 */
[----:B------:R-:W-:Y:S01]  /*17630*/  LOP3.LUT R14, R13, 0x38, R14, 0xf8, !PT ;  /* 0x000000380d0e7812 */ /* 0x000fe200078ef80e */
[C---:B------:R-:W-:Y:S01]  /*17640*/  FMUL.FTZ R42, R6.reuse, R42 ;  /* 0x0000002a062a7220 */ /* 0x040fe20000410000 */
[----:B------:R-:W-:Y:S01]  /*17650*/  SHF.R.U32.HI R13, RZ, 0x3, R13 ;  /* 0x00000003ff0d7819 */ /* 0x000fe2000001160d */
[C---:B------:R-:W-:Y:S01]  /*17660*/  FMUL.FTZ R47, R6.reuse, R47 ;  /* 0x0000002f062f7220 */ /* 0x040fe20000410000 */
[----:B------:R-:W-:Y:S01]  /*17670*/  LOP3.LUT R16, R15, 0xffffffe, RZ, 0xc0, !PT ;  /* 0x0ffffffe0f107812 */ /* 0x000fe200078ec0ff */
[----:B------:R-:W-:Y:S01]  /*17680*/  FMUL.FTZ R46, R6, R46 ;  /* 0x0000002e062e7220 */ /* 0x000fe20000410000 */
[----:B------:R-:W-:Y:S01]  /*17690*/  LEA R12, R12, R17, 0x1 ;  /* 0x000000110c0c7211 */ /* 0x000fe200078e08ff */
[----:B------:R-:W-:Y:S01]  /*176a0*/  FMUL.FTZ R51, R6, R51 ;  /* 0x0000003306337220 */ /* 0x000fe20000410000 */
[----:B------:R-:W-:Y:S01]  /*176b0*/  LOP3.LUT R13, R14, R13, RZ, 0x3c, !PT ;  /* 0x0000000d0e0d7212 */ /* 0x000fe200078e3cff */
[C---:B------:R-:W-:Y:S01]  /*176c0*/  FMUL.FTZ R50, R6.reuse, R50 ;  /* 0x0000003206327220 */ /* 0x040fe20000410000 */
[----:B------:R-:W-:Y:S01]  /*176d0*/  IADD3 R16, R11, -R16, RZ ;  /* 0x800000100b107210 */ /* 0x000fe20007ffe0ff */
[C---:B------:R-:W-:Y:S01]  /*176e0*/  FMUL.FTZ R55, R6.reuse, R55 ;  /* 0x0000003706377220 */ /* 0x040fe20000410000 */
[----:B------:R-:W-:Y:S01]  /*176f0*/  R2P PR, R5, 0x6 ;  /* 0x0000000605007804 */ /* 0x000fe20000000000 */
[----:B------:R-:W-:Y:S01]  /*17700*/  FMUL.FTZ R54, R6, R54 ;  /* 0x0000003606367220 */ /* 0x000fe20000410000 */
[----:B------:R-:W-:Y:S01]  /*17710*/  LEA R5, R16, R13, 0x2 ;  /* 0x0000000d10057211 */ /* 0x000fe200078e10ff */
[C---:B------:R-:W-:Y:S01]  /*17720*/  FMUL.FTZ R59, R6.reuse, R59 ;  /* 0x0000003b063b7220 */ /* 0x040fe20000410000 */
[----:B------:R-:W-:Y:S01]  /*17730*/  MOV R13, 0x80 ;  /* 0x00000080000d7802 */ /* 0x000fe20000000f00 */
[C---:B------:R-:W-:Y:S01]  /*17740*/  FMUL.FTZ R58, R6.reuse, R58 ;  /* 0x0000003a063a7220 */ /* 0x040fe20000410000 */
[----:B------:R-:W-:Y:S01]  /*17750*/  STS.64 [R12.X4+0x800], R98 ;  /* 0x000800620c007388 */ /* 0x000fe20000004a00 */
[C---:B------:R-:W-:Y:S01]  /*17760*/  FMUL.FTZ R63, R6.reuse, R63 ;  /* 0x0000003f063f7220 */ /* 0x040fe20000410000 */
[----:B------:R-:W-:Y:S01]  /*17770*/  SEL R13, R13, 0xffffff80, !P2 ;  /* 0xffffff800d0d7807 */ /* 0x000fe20005000000 */
[C---:B------:R-:W-:Y:S01]  /*17780*/  FMUL.FTZ R62, R6.reuse, R62 ;  /* 0x0000003e063e7220 */ /* 0x040fe20000410000 */
[----:B------:R-:W-:Y:S01]  /*17790*/  @P4 MUFU.LG2 R4, R4 ;  /* 0x0000000400044308 */ /* 0x000fe20000000c00 */
[----:B------:R-:W-:-:S02]  /*177a0*/  FMUL.FTZ R67, R6, R67 ;  /* 0x0000004306437220 */ /* 0x000fc40000410000 */
[C---:B------:R-:W-:Y:S02]  /*177b0*/  FMUL.FTZ R66, R6.reuse, R66 ;  /* 0x0000004206427220 */ /* 0x040fe40000410000 */
[C---:B------:R-:W-:Y:S02]  /*177c0*/  FMUL.FTZ R71, R6.reuse, R71 ;  /* 0x0000004706477220 */ /* 0x040fe40000410000 */
[C---:B------:R-:W-:Y:S01]  /*177d0*/  FMUL.FTZ R70, R6.reuse, R70 ;  /* 0x0000004606467220 */ /* 0x040fe20000410000 */
[----:B------:R-:W1:Y:S01]  /*177e0*/  @P3 MUFU.LG2 R2, R2 ;  /* 0x0000000200023308 */ /* 0x000e620000000c00 */
        /* <DEDUP_REMOVED lines=11> */
[C---:B--2---:R-:W-:Y:S02]  /*178a0*/  FMUL.FTZ R96, R7.reuse, R96 ;  /* 0x0000006007607220 */ /* 0x044fe40000410000 */
[C---:B------:R-:W-:Y:S01]  /*178b0*/  FMUL.FTZ R97, R7.reuse, R97 ;  /* 0x0000006107617220 */ /* 0x040fe20000410000 */
[C---:B------:R-:W-:Y:S01]  /*178c0*/  IADD3 R14, R6.reuse, -0x20, RZ ;  /* 0xffffffe0060e7810 */ /* 0x040fe20007ffe0ff */
[C---:B------:R-:W-:Y:S01]  /*178d0*/  FMUL.FTZ R92, R7.reuse, R92 ;  /* 0x0000005c075c7220 */ /* 0x040fe20000410000 */
[C---:B------:R-:W-:Y:S01]  /*178e0*/  @P0 IADD3 R14, R6.reuse, 0x20, RZ ;  /* 0x00000020060e0810 */ /* 0x040fe20007ffe0ff */
[C---:B------:R-:W-:Y:S01]  /*178f0*/  FMUL.FTZ R93, R7.reuse, R93 ;  /* 0x0000005d075d7220 */ /* 0x040fe20000410000 */
[----:B------:R-:W-:Y:S01]  /*17900*/  STS.64 [R12.X4], R96 ;  /* 0x000000600c007388 */ /* 0x000fe20000004a00 */
[C---:B------:R-:W-:Y:S01]  /*17910*/  FMUL.FTZ R36, R7.reuse, R36 ;  /* 0x0000002407247220 */ /* 0x040fe20000410000 */
[----:B------:R-:W-:Y:S01]  /*17920*/  IADD3 R17, R6, R13, RZ ;  /* 0x0000000d06117210 */ /* 0x000fe20007ffe0ff */
[C---:B------:R-:W-:Y:S01]  /*17930*/  FMUL.FTZ R37, R7.reuse, R37 ;  /* 0x0000002507257220 */ /* 0x040fe20000410000 */
[----:B------:R2:W-:Y:S01]  /*17940*/  STS.64 [R14], R92 ;  /* 0x0000005c0e007388 */ /* 0x0005e20000000a00 */
[----:B------:R-:W-:Y:S01]  /*17950*/  FMUL.FTZ R40, R7, R40 ;  /* 0x0000002807287220 */ /* 0x000fe20000410000 */
[----:B------:R-:W-:Y:S01]  /*17960*/  IADD3 R18, R13, R14, RZ ;  /* 0x0000000e0d127210 */ /* 0x000fe20007ffe0ff */
        /* <DEDUP_REMOVED lines=14> */
[----:B--2---:R-:W2:Y:S01]  /*17a50*/  S2R R92, SR_CTAID.Z ;  /* 0x00000000005c7919 */ /* 0x004ea20000002700 */
        /* <DEDUP_REMOVED lines=13> */
[----:B-1----:R-:W-:-:S03]  /*17b30*/  @P3 FMUL.FTZ R2, R2, 0.69314718246459960938 ;  /* 0x3f31721802023820 */ /* 0x002fc60000410000 */
[----:B------:R-:W-:-:S04]  /*17b40*/  SEL R7, R7, 0xffffffc0, !P1 ;  /* 0xffffffc007077807 */ /* 0x000fc80004800000 */
[----:B------:R-:W-:Y:S02]  /*17b50*/  IADD3 R15, R6, R7, RZ ;  /* 0x00000007060f7210 */ /* 0x000fe40007ffe0ff */
[----:B------:R-:W1:Y:S01]  /*17b60*/  S2R R6, SR_CTAID.Y ;  /* 0x0000000000067919 */ /* 0x000e620000002600 */
        /* <DEDUP_REMOVED lines=8> */
[----:B------:R-:W-:Y:S01]  /*17bf0*/  STS.64 [R17+0x800], R46 ;  /* 0x0008002e11007388 */ /* 0x000fe20000000a00 */
[----:B-1----:R-:W-:-:S03]  /*17c00*/  IMAD R6, R6, c[0x0][0x210], R153 ;  /* 0x0000840006067a24 */ /* 0x002fc600078e0299 */
        /* <DEDUP_REMOVED lines=8> */
[----:B------:R-:W1:Y:S04]  /*17c90*/  S2R R7, SR_CTAID.X ;  /* 0x0000000000077919 */ /* 0x000e680000002500 */
        /* <DEDUP_REMOVED lines=18> */
[----:B--2---:R-:W-:Y:S01]  /*17dc0*/  IMAD R77, R77, c[0x0][0x1c0], R92 ;  /* 0x000070004d4d7a24 */ /* 0x004fe200078e025c */
[----:B-1----:R-:W-:Y:S02]  /*17dd0*/  SHF.L.U32 R9, R7, 0x6, RZ ;  /* 0x0000000607097819 */ /* 0x002fe400000006ff */
        /* <DEDUP_REMOVED lines=43> */
.L_x_8037:
[----:B--234-:R-:W-:Y:S05]  /*18090*/  BSYNC B0 ;  /* 0x0000000000007941 */ /* 0x01cfea0003800000 */
.L_x_8036:
        /* <DEDUP_REMOVED lines=16> */
.L_x_8039:
[----:B------:R-:W-:Y:S05]  /*181a0*/  BSYNC B0 ;  /* 0x0000000000007941 */ /* 0x000fea0003800000 */
.L_x_8038:
        /* <DEDUP_REMOVED lines=8> */
.L_x_8041:
[----:B------:R-:W-:Y:S05]  /*18230*/  BSYNC B0 ;  /* 0x0000000000007941 */ /* 0x000fea0003800000 */
.L_x_8040:
        /* <DEDUP_REMOVED lines=8> */
.L_x_8043:
[----:B------:R-:W-:Y:S05]  /*182c0*/  BSYNC B0 ;  /* 0x0000000000007941 */ /* 0x000fea0003800000 */
.L_x_8042:
        /* <DEDUP_REMOVED lines=8> */
.L_x_8045:
[----:B------:R-:W-:Y:S05]  /*18350*/  BSYNC B0 ;  /* 0x0000000000007941 */ /* 0x000fea0003800000 */
.L_x_8044:
        /* <DEDUP_REMOVED lines=8> */
.L_x_8047:
[----:B------:R-:W-:Y:S05]  /*183e0*/  BSYNC B0 ;  /* 0x0000000000007941 */ /* 0x000fea0003800000 */
.L_x_8046:
        /* <DEDUP_REMOVED lines=8> */
.L_x_8049:
[----:B------:R-:W-:Y:S05]  /*18470*/  BSYNC B0 ;  /* 0x0000000000007941 */ /* 0x000fea0003800000 */
.L_x_8048:
        /* <DEDUP_REMOVED lines=8> */
.L_x_8051:
[----:B------:R-:W-:Y:S05]  /*18500*/  BSYNC B0 ;  /* 0x0000000000007941 */ /* 0x000fea0003800000 */
.L_x_8050:
        /* <DEDUP_REMOVED lines=9> */
.L_x_8052:
        /* <DEDUP_REMOVED lines=14> */
.L_x_8396:


//--------------------- .text._ZN5flash24flash_fwd_splitkv_kernelI23Flash_fwd_kernel_traitsILi128ELi64ELi64ELi4ELb0ELb0EN7cutlass10bfloat16_tE19Flash_kernel_traitsILi128ELi64ELi64ELi4ES3_EELb1ELb0ELb1ELb0ELb0ELb1ELb1ELb1EEEvNS_16Flash_fwd_paramsE --------------------------
	.section	.text._ZN5flash24flash_fwd_splitkv_kernelI23Flash_fwd_kernel_traitsILi128ELi64ELi64ELi4ELb0ELb0EN7cutlass10bfloat16_tE19Flash_kernel_traitsILi128ELi64ELi64ELi4ES3_EELb1ELb0ELb1ELb0ELb0ELb1ELb1ELb1EEEvNS_16Flash_fwd_paramsE,"ax",@progbits
	.sectioninfo	@"SHI_REGISTERS=196"
	.align	128
        .global         _ZN5flash24flash_fwd_splitkv_kernelI23Flash_fwd_kernel_traitsILi128ELi64ELi64ELi4ELb0ELb0EN7cutlass10bfloat16_tE19Flash_kernel_traitsILi128ELi64ELi64ELi4ES3_EELb1ELb0ELb1ELb0ELb0ELb1ELb1ELb1EEEvNS_16Flash_fwd_paramsE
        .type           _ZN5flash24flash_fwd_splitkv_kernelI23Flash_fwd_kernel_traitsILi128ELi64ELi64ELi4ELb0ELb0EN7cutlass10bfloat16_tE19Flash_kernel_traitsILi128ELi64ELi64ELi4ES3_EELb1ELb0ELb1ELb0ELb0ELb1ELb1ELb1EEEvNS_16Flash_fwd_paramsE,@function
        .size           _ZN5flash24flash_fwd_splitkv_kernelI23Flash_fwd_kernel_traitsILi128ELi64ELi64ELi4ELb0ELb0EN7cutlass10bfloat16_tE19Flash_kernel_traitsILi128ELi64ELi64ELi4ES3_EELb1ELb0ELb1ELb0ELb0ELb1ELb1ELb1EEEvNS_16Flash_fwd_paramsE,(.L_x_8397 - _ZN5flash24flash_fwd_splitkv_kernelI23Flash_fwd_kernel_traitsILi128ELi64ELi64ELi4ELb0ELb0EN7cutlass10bfloat16_tE19Flash_kernel_traitsILi128ELi64ELi64ELi4ES3_EELb1ELb0ELb1ELb0ELb0ELb1ELb1ELb1EEEvNS_16Flash_fwd_paramsE)
        .other          _ZN5flash24flash_fwd_splitkv_kernelI23Flash_fwd_kernel_traitsILi128ELi64ELi64ELi4ELb0ELb0EN7cutlass10bfloat16_tE19Flash_kernel_traitsILi128ELi64ELi64ELi4ES3_EELb1ELb0ELb1ELb0ELb0ELb1ELb1ELb1EEEvNS_16Flash_fwd_paramsE,@"STO_CUDA_ENTRY STV_DEFAULT"
_ZN5flash24flash_fwd_splitkv_kernelI23Flash_fwd_kernel_traitsILi128ELi64ELi64ELi4ELb0ELb0EN7cutlass10bfloat16_tE19Flash_kernel_traitsILi128ELi64ELi64ELi4ES3_EELb1ELb0ELb1ELb0ELb0ELb1ELb1ELb1EEEvNS_16Flash_fwd_paramsE:
.text._ZN5flash24flash_fwd_splitkv_kernelI23Flash_fwd_kernel_traitsILi128ELi64ELi64ELi4ELb0ELb0EN7cutlass10bfloat16_tE19Flash_kernel_traitsILi128ELi64ELi64ELi4ES3_EELb1ELb0ELb1ELb0ELb0ELb1ELb1ELb1EEEvNS_16Flash_fwd_paramsE:
        /* <DEDUP_REMOVED lines=53> */
.L_x_8053:
[----:B-1-34-:R-:W-:Y:S02]  /*0350*/  MOV R3, c[0x0][0x218] ;  /* 0x0000860000037a02 */ /* 0x01afe40000000f00 */
.L_x_8054:
        /* <DEDUP_REMOVED lines=85> */
.L_x_8057:
[----:B------:R-:W-:Y:S05]  /*08b0*/  BSYNC B0 ;  /* 0x0000000000007941 */ /* 0x000fea0003800000 */
.L_x_8056:
        /* <DEDUP_REMOVED lines=8> */
.L_x_8059:
[----:B------:R-:W-:Y:S05]  /*0940*/  BSYNC B0 ;  /* 0x0000000000007941 */ /* 0x000fea0003800000 */
.L_x_8058:
        /* <DEDUP_REMOVED lines=8> */
.L_x_8061:
[----:B------:R-:W-:Y:S05]  /*09d0*/  BSYNC B0 ;  /* 0x0000000000007941 */ /* 0x000fea0003800000 */
.L_x_8060:
        /* <DEDUP_REMOVED lines=8> */
.L_x_8063:
[----:B------:R-:W-:Y:S05]  /*0a60*/  BSYNC B0 ;  /* 0x0000000000007941 */ /* 0x000fea0003800000 */
.L_x_8062:
        /* <DEDUP_REMOVED lines=8> */
.L_x_8065:
[----:B------:R-:W-:Y:S05]  /*0af0*/  BSYNC B0 ;  /* 0x0000000000007941 */ /* 0x000fea0003800000 */
.L_x_8064:
        /* <DEDUP_REMOVED lines=8> */
.L_x_8067:
[----:B------:R-:W-:Y:S05]  /*0b80*/  BSYNC B0 ;  /* 0x0000000000007941 */ /* 0x000fea0003800000 */
.L_x_8066:
        /* <DEDUP_REMOVED lines=8> */
.L_x_8069:
[----:B------:R-:W-:Y:S05]  /*0c10*/  BSYNC B0 ;  /* 0x0000000000007941 */ /* 0x000fea0003800000 */
.L_x_8068:
        /* <DEDUP_REMOVED lines=8> */
.L_x_8071:
[----:B------:R-:W-:Y:S05]  /*0ca0*/  BSYNC B0 ;  /* 0x0000000000007941 */ /* 0x000fea0003800000 */
.L_x_8070:
        /* <DEDUP_REMOVED lines=32> */
.L_x_8055:
        /* <DEDUP_REMOVED lines=93> */
.L_x_8072:
        /* <DEDUP_REMOVED lines=16> */
.L_x_8074:
        /* <DEDUP_REMOVED lines=53> */
.L_x_8073:
        /* <DEDUP_REMOVED lines=227> */
.L_x_8144:
        /* <DEDUP_REMOVED lines=19> */
.L_x_8077:
[----:B------:R-:W-:Y:S05]  /*2830*/  BSYNC B0 ;  /* 0x0000000000007941 */ /* 0x000fea0003800000 */
.L_x_8076:
        /* <DEDUP_REMOVED lines=15> */
.L_x_8079:
[----:B------:R-:W-:Y:S05]  /*2930*/  BSYNC B0 ;  /* 0x0000000000007941 */ /* 0x000fea0003800000 */
.L_x_8078:
        /* <DEDUP_REMOVED lines=15> */
.L_x_8081:
[----:B------:R-:W-:Y:S05]  /*2a30*/  BSYNC B0 ;  /* 0x0000000000007941 */ /* 0x000fea0003800000 */
.L_x_8080:
        /* <DEDUP_REMOVED lines=15> */
.L_x_8083:
[----:B------:R-:W-:Y:S05]  /*2b30*/  BSYNC B0 ;  /* 0x0000000000007941 */ /* 0x000fea0003800000 */
.L_x_8082:
        /* <DEDUP_REMOVED lines=64> */
.L_x_8089:
[----:B------:R-:W-:Y:S05]  /*2f40*/  BSYNC B0 ;  /* 0x0000000000007941 */ /* 0x000fea0003800000 */
.L_x_8088:
        /* <DEDUP_REMOVED lines=50> */
.L_x_8087:
[----:B------:R-:W-:Y:S05]  /*3270*/  BSYNC B1 ;  /* 0x0000000000017941 */ /* 0x000fea0003800000 */
.L_x_8086:
        /* <DEDUP_REMOVED lines=60> */
.L_x_8093:
[----:B------:R-:W-:Y:S05]  /*3640*/  BSYNC B0 ;  /* 0x0000000000007941 */ /* 0x000fea0003800000 */
.L_x_8092:
        /* <DEDUP_REMOVED lines=52> */
.L_x_8091:
[----:B------:R-:W-:Y:S05]  /*3990*/  BSYNC B1 ;  /* 0x0000000000017941 */ /* 0x000fea0003800000 */
.L_x_8090:
        /* <DEDUP_REMOVED lines=60> */
.L_x_8097:
[----:B------:R-:W-:Y:S05]  /*3d60*/  BSYNC B0 ;  /* 0x0000000000007941 */ /* 0x000fea0003800000 */
.L_x_8096:
        /* <DEDUP_REMOVED lines=52> */
.L_x_8095:
[----:B------:R-:W-:Y:S05]  /*40b0*/  BSYNC B1 ;  /* 0x0000000000017941 */ /* 0x000fea0003800000 */
.L_x_8094:
        /* <DEDUP_REMOVED lines=63> */
.L_x_8101:
[----:B------:R-:W-:Y:S05]  /*44b0*/  BSYNC B0 ;  /* 0x0000000000007941 */ /* 0x000fea0003800000 */
.L_x_8100:
        /* <DEDUP_REMOVED lines=52> */
.L_x_8099:
[----:B------:R-:W-:Y:S05]  /*4800*/  BSYNC B1 ;  /* 0x0000000000017941 */ /* 0x000fea0003800000 */
.L_x_8098:
        /* <DEDUP_REMOVED lines=9> */
.L_x_8085:
        /* <DEDUP_REMOVED lines=89> */
.L_x_8108:
[----:B------:R-:W-:Y:S05]  /*4e30*/  BSYNC B0 ;  /* 0x0000000000007941 */ /* 0x000fea0003800000 */
.L_x_8107:
[----:B-----5:R2:W-:Y:S02]  /*4e40*/  STG.E.128 [R106.64], R44 ;  /* 0x0000002c6a007986 */ /* 0x0205e4000c101d06 */
.L_x_8106:
[----:B------:R-:W-:Y:S05]  /*4e50*/  BSYNC B1 ;  /* 0x0000000000017941 */ /* 0x000fea0003800000 */
.L_x_8105:
        /* <DEDUP_REMOVED lines=87> */
.L_x_8110:
[----:B------:R-:W-:Y:S05]  /*53d0*/  BSYNC B0 ;  /* 0x0000000000007941 */ /* 0x000fea0003800000 */
.L_x_8109:
[----:B-----5:R3:W-:Y:S02]  /*53e0*/  STG.E.128 [R106.64+0x80], R44 ;  /* 0x0000802c6a007986 */ /* 0x0207e4000c101d06 */
.L_x_8104:
[----:B------:R-:W-:Y:S05]  /*53f0*/  BSYNC B2 ;  /* 0x0000000000027941 */ /* 0x000fea0003800000 */
.L_x_8103:
        /* <DEDUP_REMOVED lines=94> */
.L_x_8116:
[----:B------:R-:W-:Y:S05]  /*59e0*/  BSYNC B0 ;  /* 0x0000000000007941 */ /* 0x000fea0003800000 */
.L_x_8115:
[C---:B------:R-:W-:Y:S04]  /*59f0*/  LEA R2, P0, R153.reuse, R106, 0x1 ;  /* 0x0000006a99027211 */ /* 0x040fe800078008ff */
[----:B------:R-:W-:Y:S05]  /*5a00*/  LEA.HI.X R3, R153, R107, R152, 0x1, P0 ;  /* 0x0000006b99037211 */ /* 0x000fea00000f0c98 */
[----:B-----5:R3:W-:Y:S04]  /*5a10*/  STG.E.128 [R2.64], R44 ;  /* 0x0000002c02007986 */ /* 0x0207e8000c101d06 */
.L_x_8114:
[----:B------:R-:W-:Y:S05]  /*5a20*/  BSYNC B1 ;  /* 0x0000000000017941 */ /* 0x000fea0003800000 */
.L_x_8113:
        /* <DEDUP_REMOVED lines=91> */
.L_x_8118:
[----:B------:R-:W-:Y:S05]  /*5fe0*/  BSYNC B0 ;  /* 0x0000000000007941 */ /* 0x000fea0003800000 */
.L_x_8117:
[C---:B------:R-:W-:Y:S04]  /*5ff0*/  LEA R2, P0, R88.reuse, R106, 0x1 ;  /* 0x0000006a58027211 */ /* 0x040fe800078008ff */
[----:B------:R-:W-:Y:S05]  /*6000*/  LEA.HI.X R3, R88, R107, R87, 0x1, P0 ;  /* 0x0000006b58037211 */ /* 0x000fea00000f0c57 */
[----:B-----5:R3:W-:Y:S04]  /*6010*/  STG.E.128 [R2.64], R44 ;  /* 0x0000002c02007986 */ /* 0x0207e8000c101d06 */
.L_x_8112:
[----:B------:R-:W-:Y:S05]  /*6020*/  BSYNC B2 ;  /* 0x0000000000027941 */ /* 0x000fea0003800000 */
.L_x_8111:
        /* <DEDUP_REMOVED lines=94> */
.L_x_8124:
[----:B------:R-:W-:Y:S05]  /*6610*/  BSYNC B0 ;  /* 0x0000000000007941 */ /* 0x000fea0003800000 */
.L_x_8123:
[C---:B------:R-:W-:Y:S04]  /*6620*/  LEA R2, P0, R148.reuse, R106, 0x1 ;  /* 0x0000006a94027211 */ /* 0x040fe800078008ff */
[----:B------:R-:W-:Y:S05]  /*6630*/  LEA.HI.X R3, R148, R107, R82, 0x1, P0 ;  /* 0x0000006b94037211 */ /* 0x000fea00000f0c52 */
[----:B-----5:R3:W-:Y:S04]  /*6640*/  STG.E.128 [R2.64], R44 ;  /* 0x0000002c02007986 */ /* 0x0207e8000c101d06 */
.L_x_8122:
[----:B------:R-:W-:Y:S05]  /*6650*/  BSYNC B1 ;  /* 0x0000000000017941 */ /* 0x000fea0003800000 */
.L_x_8121:
        /* <DEDUP_REMOVED lines=91> */
.L_x_8126:
[----:B------:R-:W-:Y:S05]  /*6c10*/  BSYNC B0 ;  /* 0x0000000000007941 */ /* 0x000fea0003800000 */
.L_x_8125:
[C---:B------:R-:W-:Y:S04]  /*6c20*/  LEA R2, P0, R90.reuse, R106, 0x1 ;  /* 0x0000006a5a027211 */ /* 0x040fe800078008ff */
[----:B------:R-:W-:Y:S05]  /*6c30*/  LEA.HI.X R3, R90, R107, R89, 0x1, P0 ;  /* 0x0000006b5a037211 */ /* 0x000fea00000f0c59 */
[----:B-----5:R3:W-:Y:S04]  /*6c40*/  STG.E.128 [R2.64], R44 ;  /* 0x0000002c02007986 */ /* 0x0207e8000c101d06 */
.L_x_8120:
[----:B------:R-:W-:Y:S05]  /*6c50*/  BSYNC B2 ;  /* 0x0000000000027941 */ /* 0x000fea0003800000 */
.L_x_8119:
        /* <DEDUP_REMOVED lines=96> */
.L_x_8132:
[----:B------:R-:W-:Y:S05]  /*7260*/  BSYNC B0 ;  /* 0x0000000000007941 */ /* 0x000fea0003800000 */
.L_x_8131:
[C---:B------:R-:W-:Y:S02]  /*7270*/  IMAD R0, R165.reuse, c[0x0][0x19c], RZ ;  /* 0x00006700a5007a24 */ /* 0x040fe400078e02ff */
[----:B------:R-:W-:Y:S05]  /*7280*/  IMAD.WIDE.U32 R2, R165, c[0x0][0x198], R106 ;  /* 0x00006600a5027a25 */ /* 0x000fea00078e006a */
[----:B------:R-:W-:Y:S05]  /*7290*/  IADD3 R3, R3, R0, RZ ;  /* 0x0000000003037210 */ /* 0x000fea0007ffe0ff */
[----:B-----5:R3:W-:Y:S02]  /*72a0*/  STG.E.128 [R2.64], R44 ;  /* 0x0000002c02007986 */ /* 0x0207e4000c101d06 */
.L_x_8130:
[----:B------:R-:W-:Y:S05]  /*72b0*/  BSYNC B1 ;  /* 0x0000000000017941 */ /* 0x000fea0003800000 */
.L_x_8129:
        /* <DEDUP_REMOVED lines=91> */
.L_x_8134:
[----:B------:R-:W-:Y:S05]  /*7870*/  BSYNC B0 ;  /* 0x0000000000007941 */ /* 0x000fea0003800000 */
.L_x_8133:
[C---:B------:R-:W-:Y:S04]  /*7880*/  LEA R2, P0, R94.reuse, R106, 0x1 ;  /* 0x0000006a5e027211 */ /* 0x040fe800078008ff */
[----:B------:R-:W-:Y:S05]  /*7890*/  LEA.HI.X R3, R94, R107, R93, 0x1, P0 ;  /* 0x0000006b5e037211 */ /* 0x000fea00000f0c5d */
[----:B-----5:R3:W-:Y:S04]  /*78a0*/  STG.E.128 [R2.64], R44 ;  /* 0x0000002c02007986 */ /* 0x0207e8000c101d06 */
.L_x_8128:
[----:B------:R-:W-:Y:S05]  /*78b0*/  BSYNC B2 ;  /* 0x0000000000027941 */ /* 0x000fea0003800000 */
.L_x_8127:
        /* <DEDUP_REMOVED lines=8> */
.L_x_8084:
        /* <DEDUP_REMOVED lines=8> */
.L_x_8136:
[----:B------:R-:W-:Y:S05]  /*79c0*/  BSYNC B0 ;  /* 0x0000000000007941 */ /* 0x000fea0003800000 */
.L_x_8135:
        /* <DEDUP_REMOVED lines=16> */
.L_x_8138:
[----:B------:R-:W-:Y:S05]  /*7ad0*/  BSYNC B0 ;  /* 0x0000000000007941 */ /* 0x000fea0003800000 */
.L_x_8137:
        /* <DEDUP_REMOVED lines=16> */
.L_x_8140:
[----:B------:R-:W-:Y:S05]  /*7be0*/  BSYNC B0 ;  /* 0x0000000000007941 */ /* 0x000fea0003800000 */
.L_x_8139:
        /* <DEDUP_REMOVED lines=20> */
.L_x_8141:
[----:B------:R-:W-:Y:S05]  /*7d30*/  BSYNC B0 ;  /* 0x0000000000007941 */ /* 0x000fea0003800000 */
.L_x_8102:
        /* <DEDUP_REMOVED lines=80> */
.L_x_8142:
        /* <DEDUP_REMOVED lines=8> */
.L_x_8143:
[----:B------:R-:W-:Y:S04]  /*82c0*/  IADD3 R11, R11, -0x1, RZ ;  /* 0xffffffff0b0b7810 */ /* 0x000fe80007ffe0ff */
[----:B------:R-:W-:Y:S11]  /*82d0*/  ISETP.GT.AND P0, PT, R11, R77, PT ;  /* 0x0000004d0b00720c */ /* 0x000ff60003f04270 */
[----:B------:R-:W-:Y:S02]  /*82e0*/  @!UPT UIADD3 URZ, URZ, URZ, URZ ;  /* 0x0000003f3f3ff290 */ /* 0x000fe4000fffe03f */
[----:B------:R-:W-:-:S05]  /*82f0*/  @P0 BRA `(.L_x_8144) ;  /* 0xffffa40000000947 */ /* 0x000fca000383ffff */
.L_x_8075:
        /* <DEDUP_REMOVED lines=98> */
.L_x_8153:
[----:B------:R-:W-:Y:S05]  /*8920*/  BSYNC B0 ;  /* 0x0000000000007941 */ /* 0x000fea0003800000 */
.L_x_8152:
[----:B-----5:R3:W-:Y:S02]  /*8930*/  STS.128 [R160], R8 ;  /* 0x00000008a0007388 */ /* 0x0207e40000000c00 */
.L_x_8151:
[----:B------:R-:W-:Y:S05]  /*8940*/  BSYNC B1 ;  /* 0x0000000000017941 */ /* 0x000fea0003800000 */
.L_x_8150:
        /* <DEDUP_REMOVED lines=44> */
.L_x_8155:
[----:B------:R-:W-:Y:S05]  /*8c10*/  BSYNC B0 ;  /* 0x0000000000007941 */ /* 0x000fea0003800000 */
.L_x_8154:
[----:B-----5:R1:W-:Y:S02]  /*8c20*/  STS.128 [R160+0x2000], R8 ;  /* 0x00200008a0007388 */ /* 0x0203e40000000c00 */
.L_x_8149:
[----:B------:R-:W-:Y:S05]  /*8c30*/  BSYNC B2 ;  /* 0x0000000000027941 */ /* 0x000fea0003800000 */
.L_x_8148:
        /* <DEDUP_REMOVED lines=61> */
.L_x_8161:
[----:B------:R-:W-:Y:S05]  /*9010*/  BSYNC B0 ;  /* 0x0000000000007941 */ /* 0x000fea0003800000 */
.L_x_8160:
[----:B-----5:R3:W-:Y:S02]  /*9020*/  STS.128 [R160+0x800], R8 ;  /* 0x00080008a0007388 */ /* 0x0207e40000000c00 */
.L_x_8159:
[----:B------:R-:W-:Y:S05]  /*9030*/  BSYNC B1 ;  /* 0x0000000000017941 */ /* 0x000fea0003800000 */
.L_x_8158:
        /* <DEDUP_REMOVED lines=46> */
.L_x_8163:
[----:B------:R-:W-:Y:S05]  /*9320*/  BSYNC B0 ;  /* 0x0000000000007941 */ /* 0x000fea0003800000 */
.L_x_8162:
[----:B-----5:R3:W-:Y:S02]  /*9330*/  STS.128 [R160+0x2800], R8 ;  /* 0x00280008a0007388 */ /* 0x0207e40000000c00 */
.L_x_8157:
[----:B------:R-:W-:Y:S05]  /*9340*/  BSYNC B2 ;  /* 0x0000000000027941 */ /* 0x000fea0003800000 */
.L_x_8156:
        /* <DEDUP_REMOVED lines=60> */
.L_x_8169:
[----:B------:R-:W-:Y:S05]  /*9710*/  BSYNC B0 ;  /* 0x0000000000007941 */ /* 0x000fea0003800000 */
.L_x_8168:
[----:B-----5:R2:W-:Y:S02]  /*9720*/  STS.128 [R160+0x1000], R8 ;  /* 0x00100008a0007388 */ /* 0x0205e40000000c00 */
.L_x_8167:
[----:B------:R-:W-:Y:S05]  /*9730*/  BSYNC B1 ;  /* 0x0000000000017941 */ /* 0x000fea0003800000 */
.L_x_8166:
        /* <DEDUP_REMOVED lines=44> */
.L_x_8171:
[----:B------:R-:W-:Y:S05]  /*9a00*/  BSYNC B0 ;  /* 0x0000000000007941 */ /* 0x000fea0003800000 */
.L_x_8170:
[----:B-----5:R1:W-:Y:S02]  /*9a10*/  STS.128 [R160+0x3000], R28 ;  /* 0x0030001ca0007388 */ /* 0x0203e40000000c00 */
.L_x_8165:
[----:B------:R-:W-:Y:S05]  /*9a20*/  BSYNC B2 ;  /* 0x0000000000027941 */ /* 0x000fea0003800000 */
.L_x_8164:
        /* <DEDUP_REMOVED lines=59> */
.L_x_8176:
[----:B------:R-:W-:Y:S05]  /*9de0*/  BSYNC B0 ;  /* 0x0000000000007941 */ /* 0x000fea0003800000 */
.L_x_8175:
[----:B-----5:R3:W-:Y:S02]  /*9df0*/  STS.128 [R160+0x1800], R8 ;  /* 0x00180008a0007388 */ /* 0x0207e40000000c00 */
.L_x_8174:
[----:B------:R-:W-:Y:S05]  /*9e00*/  BSYNC B1 ;  /* 0x0000000000017941 */ /* 0x000fea0003800000 */
.L_x_8173:
        /* <DEDUP_REMOVED lines=44> */
.L_x_8178:
[----:B------:R-:W-:Y:S05]  /*a0d0*/  BSYNC B0 ;  /* 0x0000000000007941 */ /* 0x000fea0003800000 */
.L_x_8177:
[----:B-----5:R2:W-:Y:S01]  /*a0e0*/  STS.128 [R160+0x3800], R16 ;  /* 0x00380010a0007388 */ /* 0x0205e20000000c00 */
[----:B------:R-:W-:Y:S05]  /*a0f0*/  BRA `(.L_x_8172) ;  /* 0x0000353000007947 */ /* 0x000fea0003800000 */
.L_x_8147:
        /* <DEDUP_REMOVED lines=90> */
.L_x_8184:
[----:B------:R-:W-:Y:S05]  /*a6a0*/  BSYNC B0 ;  /* 0x0000000000007941 */ /* 0x000fea0003800000 */
.L_x_8183:
[----:B-----5:R3:W-:Y:S02]  /*a6b0*/  STS.128 [R160], R24 ;  /* 0x00000018a0007388 */ /* 0x0207e40000000c00 */
.L_x_8182:
[----:B------:R-:W-:Y:S05]  /*a6c0*/  BSYNC B1 ;  /* 0x0000000000017941 */ /* 0x000fea0003800000 */
.L_x_8181:
        /* <DEDUP_REMOVED lines=86> */
.L_x_8186:
[----:B------:R-:W-:Y:S05]  /*ac30*/  BSYNC B0 ;  /* 0x0000000000007941 */ /* 0x000fea0003800000 */
.L_x_8185:
[----:B-----5:R1:W-:Y:S02]  /*ac40*/  STS.128 [R160+0x2000], R24 ;  /* 0x00200018a0007388 */ /* 0x0203e40000000c00 */
.L_x_8180:
[----:B------:R-:W-:Y:S05]  /*ac50*/  BSYNC B2 ;  /* 0x0000000000027941 */ /* 0x000fea0003800000 */
.L_x_8179:
        /* <DEDUP_REMOVED lines=95> */
.L_x_8192:
[----:B------:R-:W-:Y:S05]  /*b250*/  BSYNC B0 ;  /* 0x0000000000007941 */ /* 0x000fea0003800000 */
.L_x_8191:
[----:B-----5:R3:W-:Y:S02]  /*b260*/  STS.128 [R160+0x800], R24 ;  /* 0x00080018a0007388 */ /* 0x0207e40000000c00 */
.L_x_8190:
[----:B------:R-:W-:Y:S05]  /*b270*/  BSYNC B1 ;  /* 0x0000000000017941 */ /* 0x000fea0003800000 */
.L_x_8189:
        /* <DEDUP_REMOVED lines=90> */
.L_x_8194:
[----:B------:R-:W-:Y:S05]  /*b820*/  BSYNC B0 ;  /* 0x0000000000007941 */ /* 0x000fea0003800000 */
.L_x_8193:
[----:B-----5:R1:W-:Y:S02]  /*b830*/  STS.128 [R160+0x2800], R4 ;  /* 0x00280004a0007388 */ /* 0x0203e40000000c00 */
.L_x_8188:
[----:B------:R-:W-:Y:S05]  /*b840*/  BSYNC B2 ;  /* 0x0000000000027941 */ /* 0x000fea0003800000 */
.L_x_8187:
        /* <DEDUP_REMOVED lines=96> */
.L_x_8200:
[----:B------:R-:W-:Y:S05]  /*be50*/  BSYNC B0 ;  /* 0x0000000000007941 */ /* 0x000fea0003800000 */
.L_x_8199:
[----:B-----5:R3:W-:Y:S02]  /*be60*/  STS.128 [R160+0x1000], R24 ;  /* 0x00100018a0007388 */ /* 0x0207e40000000c00 */
.L_x_8198:
[----:B------:R-:W-:Y:S05]  /*be70*/  BSYNC B1 ;  /* 0x0000000000017941 */ /* 0x000fea0003800000 */
.L_x_8197:
        /* <DEDUP_REMOVED lines=89> */
.L_x_8202:
[----:B------:R-:W-:Y:S05]  /*c410*/  BSYNC B0 ;  /* 0x0000000000007941 */ /* 0x000fea0003800000 */
.L_x_8201:
[----:B-----5:R3:W-:Y:S02]  /*c420*/  STS.128 [R160+0x3000], R24 ;  /* 0x00300018a0007388 */ /* 0x0207e40000000c00 */
.L_x_8196:
[----:B------:R-:W-:Y:S05]  /*c430*/  BSYNC B2 ;  /* 0x0000000000027941 */ /* 0x000fea0003800000 */
.L_x_8195:
        /* <DEDUP_REMOVED lines=94> */
.L_x_8206:
[----:B------:R-:W-:Y:S05]  /*ca20*/  BSYNC B0 ;  /* 0x0000000000007941 */ /* 0x000fea0003800000 */
.L_x_8205:
[----:B-----5:R1:W-:Y:S02]  /*ca30*/  STS.128 [R160+0x1800], R4 ;  /* 0x00180004a0007388 */ /* 0x0203e40000000c00 */
.L_x_8204:
[----:B------:R-:W-:Y:S05]  /*ca40*/  BSYNC B1 ;  /* 0x0000000000017941 */ /* 0x000fea0003800000 */
.L_x_8203:
        /* <DEDUP_REMOVED lines=94> */
.L_x_8208:
[----:B------:R-:W-:Y:S05]  /*d030*/  BSYNC B0 ;  /* 0x0000000000007941 */ /* 0x000fea0003800000 */
.L_x_8207:
[----:B-----5:R1:W-:Y:S01]  /*d040*/  STS.128 [R160+0x3800], R4 ;  /* 0x00380004a0007388 */ /* 0x0203e20000000c00 */
[----:B------:R-:W-:Y:S05]  /*d050*/  BRA `(.L_x_8172) ;  /* 0x000005d000007947 */ /* 0x000fea0003800000 */
.L_x_8146:
        /* <DEDUP_REMOVED lines=20> */
.L_x_8210:
[----:B------:R-:W-:Y:S05]  /*d1a0*/  BSYNC B0 ;  /* 0x0000000000007941 */ /* 0x000fea0003800000 */
.L_x_8209:
        /* <DEDUP_REMOVED lines=22> */
.L_x_8212:
[----:B------:R-:W-:Y:S05]  /*d310*/  BSYNC B0 ;  /* 0x0000000000007941 */ /* 0x000fea0003800000 */
.L_x_8211:
        /* <DEDUP_REMOVED lines=23> */
.L_x_8214:
[----:B------:R-:W-:Y:S05]  /*d490*/  BSYNC B0 ;  /* 0x0000000000007941 */ /* 0x000fea0003800000 */
.L_x_8213:
        /* <DEDUP_REMOVED lines=25> */
.L_x_8172:
[----:B------:R-:W-:Y:S05]  /*d630*/  BSYNC B3 ;  /* 0x0000000000037941 */ /* 0x000fea0003800000 */
.L_x_8145:
        /* <DEDUP_REMOVED lines=25> */
.L_x_8216:
[----:B------:R-:W-:Y:S05]  /*d7d0*/  BSYNC B0 ;  /* 0x0000000000007941 */ /* 0x000fea0003800000 */
.L_x_8215:
        /* <DEDUP_REMOVED lines=22> */
.L_x_8218:
[----:B------:R-:W-:Y:S05]  /*d940*/  BSYNC B0 ;  /* 0x0000000000007941 */ /* 0x000fea0003800000 */
.L_x_8217:
        /* <DEDUP_REMOVED lines=26> */
.L_x_8220:
[----:B------:R-:W-:Y:S05]  /*daf0*/  BSYNC B0 ;  /* 0x0000000000007941 */ /* 0x000fea0003800000 */
.L_x_8219:
        /* <DEDUP_REMOVED lines=30> */
.L_x_8222:
[----:B------:R-:W-:Y:S05]  /*dce0*/  BSYNC B0 ;  /* 0x0000000000007941 */ /* 0x000fea0003800000 */
.L_x_8221:
        /* <DEDUP_REMOVED lines=39> */
.L_x_8224:
[----:B-1----:R-:W-:Y:S05]  /*df60*/  BSYNC B0 ;  /* 0x0000000000007941 */ /* 0x002fea0003800000 */
.L_x_8223:
        /* <DEDUP_REMOVED lines=22> */
.L_x_8226:
[----:B------:R-:W-:Y:S05]  /*e0d0*/  BSYNC B0 ;  /* 0x0000000000007941 */ /* 0x000fea0003800000 */
.L_x_8225:
        /* <DEDUP_REMOVED lines=26> */
.L_x_8228:
[----:B------:R-:W-:Y:S05]  /*e280*/  BSYNC B0 ;  /* 0x0000000000007941 */ /* 0x000fea0003800000 */
.L_x_8227:
        /* <DEDUP_REMOVED lines=28> */
.L_x_8230:
[----:B------:R-:W-:Y:S05]  /*e450*/  BSYNC B0 ;  /* 0x0000000000007941 */ /* 0x000fea0003800000 */
.L_x_8229:
        /* <DEDUP_REMOVED lines=15> */
[----:B------:R-:W-:Y:S01]  /*e550*/  I2F R55, R54 ;  /* 0x0000003600377306 */ /* 0x000fe20000201400 */
[----:B------:R-:W-:-:S02]  /*e560*/  SHF.R.U32.HI R5, RZ, 0x3, R5 ;  /* 0x00000003ff057819 */ /* 0x000fc40000011605 */
[----:B------:R-:W-:Y:S02]  /*e570*/  LOP3.LUT R2, R63, 0x8, R2, 0xf8, !PT ;  /* 0x000000083f027812 */ /* 0x000fe400078ef802 */
[----:B------:R-:W-:Y:S02]  /*e580*/  SHF.R.U32.HI R63, RZ, 0x3, R63 ;  /* 0x00000003ff3f7819 */ /* 0x000fe4000001163f */
[----:B------:R-:W-:Y:S01]  /*e590*/  LOP3.LUT R149, R136, R5, RZ, 0x3c, !PT ;  /* 0x0000000588957212 */ /* 0x000fe200078e3cff */
[----:B------:R-:W-:Y:S01]  /*e5a0*/  IMAD R5, R50, 0x400, R49 ;  /* 0x0000040032057824 */ /* 0x000fe200078e0231 */
[----:B------:R-:W-:Y:S01]  /*e5b0*/  LOP3.LUT R48, R2, R63, RZ, 0x3c, !PT ;  /* 0x0000003f02307212 */ /* 0x000fe200078e3cff */
[----:B------:R-:W-:Y:S01]  /*e5c0*/  IMAD R50, R50, 0x10, R61 ;  /* 0x0000001032327824 */ /* 0x000fe200078e023d */
[----:B------:R-:W-:Y:S01]  /*e5d0*/  IADD3 R96, R54, 0x9, RZ ;  /* 0x0000000936607810 */ /* 0x000fe20007ffe0ff */
[----:B------:R-:W-:Y:S01]  /*e5e0*/  IMAD R149, R62, 0x200, R149 ;  /* 0x000002003e957824 */ /* 0x000fe200078e0295 */
[----:B------:R-:W-:Y:S01]  /*e5f0*/  IADD3 R106, R54, 0x18, RZ ;  /* 0x00000018366a7810 */ /* 0x000fe20007ffe0ff */
[----:B------:R-:W-:Y:S01]  /*e600*/  IMAD.IADD R150, R48, 0x1, R5 ;  /* 0x0000000130967824 */ /* 0x000fe200078e0205 */
[----:B------:R-:W-:Y:S01]  /*e610*/  I2F R99, R96 ;  /* 0x0000006000637306 */ /* 0x000fe20000201400 */
[----:B------:R-:W-:Y:S01]  /*e620*/  IMAD.SHL.U32 R149, R149, 0x2, RZ ;  /* 0x0000000295957824 */ /* 0x000fe200078e00ff */
[----:B------:R-:W-:Y:S01]  /*e630*/  IADD3 R108, R54, 0x19, RZ ;  /* 0x00000019366c7810 */ /* 0x000fe20007ffe0ff */
[----:B------:R-:W-:Y:S01]  /*e640*/  IMAD.SHL.U32 R150, R150, 0x2, RZ ;  /* 0x0000000296967824 */ /* 0x000fe200078e00ff */
[----:B------:R-:W-:-:S02]  /*e650*/  IADD3 R62, R54, 0x8, RZ ;  /* 0x00000008363e7810 */ /* 0x000fc40007ffe0ff */
        /* <DEDUP_REMOVED lines=8> */
[----:B------:R-:W-:Y:S01]  /*e6e0*/  LDSM.16.M88.4 R68, [R148] ;  /* 0x000000009444783b */ /* 0x000fe20000000200 */
[C---:B------:R-:W-:Y:S01]  /*e6f0*/  IMAD R146, R51.reuse, 0x2, R150 ;  /* 0x0000000233927824 */ /* 0x040fe200078e0296 */
[----:B------:R-:W-:Y:S01]  /*e700*/  IADD3 R60, R54, 0x1, RZ ;  /* 0x00000001363c7810 */ /* 0x000fe20007ffe0ff */
[----:B------:R-:W-:Y:S01]  /*e710*/  IMAD R145, R51, 0x2, R148 ;  /* 0x0000000233917824 */ /* 0x000fe200078e0294 */
[----:B------:R-:W-:Y:S01]  /*e720*/  LDSM.16.M88.4 R92, [R147] ;  /* 0x00000000935c783b */ /* 0x000fe20000000200 */
[----:B------:R-:W-:-:S02]  /*e730*/  SEL R2, R2, 0xffffffc0, !P2 ;  /* 0xffffffc002027807 */ /* 0x000fc40005000000 */
[----:B------:R-:W-:Y:S01]  /*e740*/  I2F R113, R108 ;  /* 0x0000006c00717306 */ /* 0x000fe20000201400 */
[----:B------:R-:W5:Y:S01]  /*e750*/  LDSM.16.M88.4 R32, [R149+0x4800] ;  /* 0x004800009520783b */ /* 0x000f620000000200 */
[C---:B------:R-:W-:Y:S01]  /*e760*/  IADD3 R100, R54.reuse, 0x11, RZ ;  /* 0x0000001136647810 */ /* 0x040fe20007ffe0ff */
[----:B------:R-:W-:Y:S01]  /*e770*/  IMAD.IADD R143, R149, 0x1, R2 ;  /* 0x00000001958f7824 */ /* 0x000fe200078e0202 */
[----:B------:R-:W-:Y:S01]  /*e780*/  IADD3 R98, R54, 0x10, RZ ;  /* 0x0000001036627810 */ /* 0x000fe20007ffe0ff */
[----:B------:R-:W1:Y:S01]  /*e790*/  LDSM.16.M88.4 R24, [R149+0x5000] ;  /* 0x005000009518783b */ /* 0x000e620000000200 */
[----:B------:R-:W-:Y:S01]  /*e7a0*/  IMAD.IADD R136, R2, 0x1, R147 ;  /* 0x0000000102887824 */ /* 0x000fe200078e0293 */
[C---:B------:R-:W-:Y:S01]  /*e7b0*/  IADD3 R110, R54.reuse, 0x20, RZ ;  /* 0x00000020366e7810 */ /* 0x040fe20007ffe0ff */
[----:B------:R-:W-:Y:S01]  /*e7c0*/  I2F R97, R62 ;  /* 0x0000003e00617306 */ /* 0x000fe20000201400 */
[----:B------:R-:W3:Y:S01]  /*e7d0*/  LDSM.16.M88.4 R72, [R149+0x5800] ;  /* 0x005800009548783b */ /* 0x000ee20000000200 */
[----:B------:R-:W-:-:S02]  /*e7e0*/  IADD3 R116, R54, 0x29, RZ ;  /* 0x0000002936747810 */ /* 0x000fc40007ffe0ff */
[C---:B------:R-:W-:Y:S01]  /*e7f0*/  IADD3 R120, R54.reuse, 0x38, RZ ;  /* 0x0000003836787810 */ /* 0x040fe20007ffe0ff */
[----:B------:R-:W-:Y:S01]  /*e800*/  LDSM.16.M88.4 R12, [R143+0x4000] ;  /* 0x004000008f0c783b */ /* 0x000fe20000000200 */
[C---:B------:R-:W-:Y:S02]  /*e810*/  IADD3 R114, R54.reuse, 0x28, RZ ;  /* 0x0000002836727810 */ /* 0x040fe40007ffe0ff */
[----:B------:R-:W-:Y:S01]  /*e820*/  I2F R63, R60 ;  /* 0x0000003c003f7306 */ /* 0x000fe20000201400 */
[----:B------:R-:W4:Y:S01]  /*e830*/  LDSM.16.M88.4 R16, [R146] ;  /* 0x000000009210783b */ /* 0x000f220000000200 */
[C---:B------:R-:W-:Y:S02]  /*e840*/  IADD3 R112, R54.reuse, 0x21, RZ ;  /* 0x0000002136707810 */ /* 0x040fe40007ffe0ff */
[C---:B------:R-:W-:Y:S01]  /*e850*/  IADD3 R118, R54.reuse, 0x30, RZ ;  /* 0x0000003036767810 */ /* 0x040fe20007ffe0ff */
[----:B------:R-:W1:Y:S01]  /*e860*/  LDSM.16.M88.4 R64, [R147+0x800] ;  /* 0x000800009340783b */ /* 0x000e620000000200 */
[----:B------:R-:W-:-:S02]  /*e870*/  IADD3 R122, R54, 0x39, RZ ;  /* 0x00000039367a7810 */ /* 0x000fc40007ffe0ff */
[----:B------:R-:W-:Y:S01]  /*e880*/  I2F R109, R100 ;  /* 0x00000064006d7306 */ /* 0x000fe20000201400 */
[----:B------:R-:W3:Y:S01]  /*e890*/  LDSM.16.M88.4 R44, [R147+0x1800] ;  /* 0x00180000932c783b */ /* 0x000ee20000000200 */
[C---:B------:R-:W-:Y:S02]  /*e8a0*/  IADD3 R139, R147.reuse, 0x800, RZ ;  /* 0x00000800938b7810 */ /* 0x040fe40007ffe0ff */
[C---:B------:R-:W-:Y:S01]  /*e8b0*/  IADD3 R138, R147.reuse, 0x1000, RZ ;  /* 0x00001000938a7810 */ /* 0x040fe20007ffe0ff */
[C---:B--2---:R-:W-:Y:S01]  /*e8c0*/  HMMA.16816.F32.BF16 R4, R88.reuse, R40, RZ ;  /* 0x000000285804723c */ /* 0x044fe200000418ff */
[----:B------:R-:W2:Y:S01]  /*e8d0*/  LDSM.16.M88.4 R56, [R147+0x1000] ;  /* 0x001000009338783b */ /* 0x000ea20000000200 */
[C---:B------:R-:W-:Y:S01]  /*e8e0*/  IADD3 R137, R147.reuse, 0x1800, RZ ;  /* 0x0000180093897810 */ /* 0x040fe20007ffe0ff */
[----:B------:R-:W-:Y:S01]  /*e8f0*/  I2F R107, R98 ;  /* 0x00000062006b7306 */ /* 0x000fe20000201400 */
[----:B------:R-:W-:Y:S01]  /*e900*/  IADD3 R134, R147, 0x2800, RZ ;  /* 0x0000280093867810 */ /* 0x000fe20007ffe0ff */
[----:B------:R-:W-:Y:S03]  /*e910*/  LDSM.16.M88.4 R76, [R145] ;  /* 0x00000000914c783b */ /* 0x000fe60000000200 */
[C---:B------:R-:W-:Y:S01]  /*e920*/  HMMA.16816.F32.BF16 R40, R88.reuse, R42, RZ ;  /* 0x0000002a5828723c */ /* 0x040fe200000418ff */
[----:B------:R-:W-:Y:S02]  /*e930*/  LDSM.16.M88.4 R8, [R143+0x4800] ;  /* 0x004800008f08783b */ /* 0x000fe40000000200 */
[----:B------:R-:W-:Y:S02]  /*e940*/  I2F R115, R110 ;  /* 0x0000006e00737306 */ /* 0x000fe40000201400 */
[----:B------:R-:W-:Y:S03]  /*e950*/  LDSM.16.M88.4 R84, [R143+0x5000] ;  /* 0x005000008f54783b */ /* 0x000fe60000000200 */
[----:B-----5:R-:W-:Y:S01]  /*e960*/  HMMA.16816.F32.BF16 R36, R88, R32, RZ ;  /* 0x000000205824723c */ /* 0x020fe200000418ff */
[----:B------:R-:W-:Y:S02]  /*e970*/  LDSM.16.M88.4 R80, [R143+0x5800] ;  /* 0x005800008f50783b */ /* 0x000fe40000000200 */
[----:B------:R-:W-:Y:S05]  /*e980*/  I2F R121, R116 ;  /* 0x0000007400797306 */ /* 0x000fea0000201400 */
[----:B------:R-:W-:Y:S03]  /*e990*/  HMMA.16816.F32.BF16 R4, R68, R92, R4 ;  /* 0x0000005c4404723c */ /* 0x000fe60000041804 */
[----:B------:R-:W-:Y:S05]  /*e9a0*/  I2F R133, R120 ;  /* 0x0000007800857306 */ /* 0x000fea0000201400 */
[C---:B-1----:R-:W-:Y:S03]  /*e9b0*/  HMMA.16816.F32.BF16 R28, R88.reuse, R24, RZ ;  /* 0x00000018581c723c */ /* 0x042fe600000418ff */
[----:B------:R-:W-:Y:S05]  /*e9c0*/  I2F R119, R114 ;  /* 0x0000007200777306 */ /* 0x000fea0000201400 */
[C---:B------:R-:W-:Y:S03]  /*e9d0*/  HMMA.16816.F32.BF16 R32, R88.reuse, R34, RZ ;  /* 0x000000225820723c */ /* 0x040fe600000418ff */
[----:B------:R-:W-:Y:S05]  /*e9e0*/  I2F R117, R112 ;  /* 0x0000007000757306 */ /* 0x000fea0000201400 */
[C---:B------:R-:W-:Y:S03]  /*e9f0*/  HMMA.16816.F32.BF16 R24, R88.reuse, R26, RZ ;  /* 0x0000001a5818723c */ /* 0x040fe600000418ff */
[----:B------:R-:W-:Y:S05]  /*ea00*/  I2F R131, R118 ;  /* 0x0000007600837306 */ /* 0x000fea0000201400 */
[----:B---3--:R-:W-:Y:S03]  /*ea10*/  HMMA.16816.F32.BF16 R20, R88, R72, RZ ;  /* 0x000000485814723c */ /* 0x008fe600000418ff */
[----:B------:R-:W-:Y:S05]  /*ea20*/  I2F R135, R122 ;  /* 0x0000007a00877306 */ /* 0x000fea0000201400 */
[----:B------:R-:W-:Y:S01]  /*ea30*/  HMMA.16816.F32.BF16 R40, R68, R94, R40 ;  /* 0x0000005e4428723c */ /* 0x000fe20000041828 */
[----:B------:R-:W-:Y:S07]  /*ea40*/  LDSM.16.M88.4 R92, [R149+0x7000] ;  /* 0x00700000955c783b */ /* 0x000fee0000000200 */
[----:B------:R-:W-:Y:S01]  /*ea50*/  HMMA.16816.F32.BF16 R88, R88, R74, RZ ;  /* 0x0000004a5858723c */ /* 0x000fe200000418ff */
[----:B------:R-:W1:Y:S07]  /*ea60*/  LDSM.16.M88.4 R72, [R136] ;  /* 0x000000008848783b */ /* 0x000e6e0000000200 */
[C---:B----4-:R-:W-:Y:S08]  /*ea70*/  HMMA.16816.F32.BF16 R4, R16.reuse, R12, R4 ;  /* 0x0000000c1004723c */ /* 0x050ff00000041804 */
[----:B------:R-:W-:Y:S01]  /*ea80*/  HMMA.16816.F32.BF16 R40, R16, R14, R40 ;  /* 0x0000000e1028723c */ /* 0x000fe20000041828 */
[----:B------:R-:W-:Y:S07]  /*ea90*/  LDSM.16.M88.4 R12, [R147+0x2000] ;  /* 0x00200000930c783b */ /* 0x000fee0000000200 */
[C---:B------:R-:W-:Y:S08]  /*eaa0*/  HMMA.16816.F32.BF16 R36, R68.reuse, R64, R36 ;  /* 0x000000404424723c */ /* 0x040ff00000041824 */
[C---:B------:R-:W-:Y:S01]  /*eab0*/  HMMA.16816.F32.BF16 R32, R68.reuse, R66, R32 ;  /* 0x000000424420723c */ /* 0x040fe20000041820 */
[----:B------:R-:W-:Y:S07]  /*eac0*/  LDSM.16.M88.4 R64, [R150+0x2000] ;  /* 0x002000009640783b */ /* 0x000fee0000000200 */
[C---:B------:R-:W-:Y:S08]  /*ead0*/  HMMA.16816.F32.BF16 R20, R68.reuse, R44, R20 ;  /* 0x0000002c4414723c */ /* 0x040ff00000041814 */
[C---:B------:R-:W-:Y:S01]  /*eae0*/  HMMA.16816.F32.BF16 R88, R68.reuse, R46, R88 ;  /* 0x0000002e4458723c */ /* 0x040fe20000041858 */
[----:B------:R-:W3:Y:S07]  /*eaf0*/  LDSM.16.M88.4 R44, [R149+0x6000] ;  /* 0x00600000952c783b */ /* 0x000eee0000000200 */
[C---:B--2---:R-:W-:Y:S08]  /*eb00*/  HMMA.16816.F32.BF16 R28, R68.reuse, R56, R28 ;  /* 0x00000038441c723c */ /* 0x044ff0000004181c */
[----:B------:R-:W-:Y:S01]  /*eb10*/  HMMA.16816.F32.BF16 R24, R68, R58, R24 ;  /* 0x0000003a4418723c */ /* 0x000fe20000041818 */
[----:B------:R-:W2:Y:S04]  /*eb20*/  LDSM.16.M88.4 R56, [R136+0x800] ;  /* 0x000800008838783b */ /* 0x000ea80000000200 */
        /* <DEDUP_REMOVED lines=12> */
[C---:B---3--:R-:W-:Y:S08]  /*ebf0*/  HMMA.16816.F32.BF16 R4, R64.reuse, R44, R4 ;  /* 0x0000002c4004723c */ /* 0x048ff00000041804 */
[----:B------:R-:W-:Y:S01]  /*ec00*/  HMMA.16816.F32.BF16 R40, R64, R46, R40 ;  /* 0x0000002e4028723c */ /* 0x000fe20000041828 */
[----:B------:R-:W-:Y:S07]  /*ec10*/  LDSM.16.M88.4 R44, [R147+0x2800] ;  /* 0x00280000932c783b */ /* 0x000fee0000000200 */
[C---:B--2---:R-:W-:Y:S08]  /*ec20*/  HMMA.16816.F32.BF16 R36, R76.reuse, R56, R36 ;  /* 0x000000384c24723c */ /* 0x044ff00000041824 */
        /* <DEDUP_REMOVED lines=31> */
[----:B------:R-:W-:Y:S02]  /*ee20*/  HMMA.16816.F32.BF16 R24, R64, R94, R24 ;  /* 0x0000005e4018723c */ /* 0x000fe40000041818 */
[----:B------:R-:W-:Y:S06]  /*ee30*/  MUFU.TANH R57, R57 ;  /* 0x0000003900397308 */ /* 0x000fec0000002400 */
[----:B------:R-:W-:Y:S01]  /*ee40*/  HMMA.16816.F32.BF16 R40, R28, R82, R40 ;  /* 0x000000521c28723c */ /* 0x000fe20000041828 */
[----:B------:R-:W3:Y:S01]  /*ee50*/  LDSM.16.M88.4 R80, [R143+0x7000] ;  /* 0x007000008f50783b */ /* 0x000ee20000000200 */
[----:B------:R-:W-:Y:S06]  /*ee60*/  MUFU.TANH R132, R132 ;  /* 0x0000008400847308 */ /* 0x000fec0000002400 */
[C---:B-1----:R-:W-:Y:S02]  /*ee70*/  HMMA.16816.F32.BF16 R20, R76.reuse, R44, R20 ;  /* 0x0000002c4c14723c */ /* 0x042fe40000041814 */
[----:B------:R-:W-:Y:S06]  /*ee80*/  MUFU.TANH R56, R56 ;  /* 0x0000003800387308 */ /* 0x000fec0000002400 */
[----:B------:R-:W-:Y:S07]  /*ee90*/  HMMA.16816.F32.BF16 R88, R76, R46, R88 ;  /* 0x0000002e4c58723c */ /* 0x000fee0000041858 */
[----:B------:R-:W-:Y:S01]  /*eea0*/  IADD3 R47, R50, 0x1, R163 ;  /* 0x00000001322f7810 */ /* 0x000fe20007ffe0a3 */
[----:B------:R-:W-:Y:S01]  /*eeb0*/  HMMA.16816.F32.BF16 R36, R28, R68, R36 ;  /* 0x000000441c24723c */ /* 0x000fe20000041824 */
[----:B------:R-:W-:-:S02]  /*eec0*/  FMUL.FTZ R41, R41, c[0x0][0x2ec] ;  /* 0x0000bb0029297a20 */ /* 0x000fc40000410000 */
[----:B------:R-:W-:Y:S01]  /*eed0*/  IADD3 R2, R52, R47, -R156 ;  /* 0x0000002f34027210 */ /* 0x000fe20007ffe89c */
[----:B------:R-:W-:Y:S02]  /*eee0*/  FMUL.FTZ R40, R40, c[0x0][0x2ec] ;  /* 0x0000bb0028287a20 */ /* 0x000fe40000410000 */
[----:B------:R-:W-:Y:S01]  /*eef0*/  FMUL.FTZ R43, R43, c[0x0][0x2ec] ;  /* 0x0000bb002b2b7a20 */ /* 0x000fe20000410000 */
[----:B------:R-:W-:Y:S01]  /*ef00*/  MUFU.TANH R41, R41 ;  /* 0x0000002900297308 */ /* 0x000fe20000002400 */
[----:B--2---:R-:W-:Y:S01]  /*ef10*/  HMMA.16816.F32.BF16 R20, R64, R4, R20 ;  /* 0x000000044014723c */ /* 0x004fe20000041814 */
[----:B------:R-:W-:Y:S01]  /*ef20*/  IADD3 R103, R2, c[0x0][0x2e8], RZ ;  /* 0x0000ba0002677a10 */ /* 0x000fe20007ffe0ff */
[----:B------:R-:W-:Y:S01]  /*ef30*/  FMUL.FTZ R42, R42, c[0x0][0x2ec] ;  /* 0x0000bb002a2a7a20 */ /* 0x000fe20000410000 */
[----:B------:R-:W-:Y:S02]  /*ef40*/  LOP3.LUT R2, R48, R49, RZ, 0xfc, !PT ;  /* 0x0000003130027212 */ /* 0x000fe400078efcff */
[----:B------:R-:W-:-:S02]  /*ef50*/  IADD3 R47, R103, 0x8, RZ ;  /* 0x00000008672f7810 */ /* 0x000fc40007ffe0ff */
[----:B------:R-:W-:Y:S01]  /*ef60*/  MUFU.TANH R40, R40 ;  /* 0x0000002800287308 */ /* 0x000fe20000002400 */
[----:B------:R-:W-:Y:S01]  /*ef70*/  HMMA.16816.F32.BF16 R88, R64, R6, R88 ;  /* 0x000000064058723c */ /* 0x000fe20000041858 */
[----:B------:R-:W-:Y:S01]  /*ef80*/  LDSM.16.M88.4 R4, [R136+0x3800] ;  /* 0x003800008804783b */ /* 0x000fe20000000200 */
[-C--:B------:R-:W-:Y:S02]  /*ef90*/  IMNMX R103, R103, R52.reuse, PT ;  /* 0x0000003467677217 */ /* 0x080fe40003800200 */
[----:B------:R-:W-:Y:S02]  /*efa0*/  IMNMX R124, R47, R52, PT ;  /* 0x000000342f7c7217 */ /* 0x000fe40003800200 */
[-C--:B------:R-:W-:Y:S01]  /*efb0*/  ISETP.GE.AND P6, PT, R96, R103.reuse, PT ;  /* 0x000000676000720c */ /* 0x080fe20003fc6270 */
[----:B------:R-:W1:Y:S01]  /*efc0*/  MUFU.TANH R43, R43 ;  /* 0x0000002b002b7308 */ /* 0x000e620000002400 */
[----:B------:R-:W-:Y:S01]  /*efd0*/  HMMA.16816.F32.BF16 R24, R8, R58, R24 ;  /* 0x0000003a0818723c */ /* 0x000fe20000041818 */
[----:B------:R-:W-:Y:S01]  /*efe0*/  FMUL.FTZ R44, R36, c[0x0][0x2ec] ;  /* 0x0000bb00242c7a20 */ /* 0x000fe20000410000 */
[-C--:B------:R-:W-:Y:S01]  /*eff0*/  ISETP.GE.AND P4, PT, R62, R103.reuse, PT ;  /* 0x000000673e00720c */ /* 0x080fe20003f86270 */
[----:B------:R-:W-:Y:S01]  /*f000*/  FMUL.FTZ R45, R37, c[0x0][0x2ec] ;  /* 0x0000bb00252d7a20 */ /* 0x000fe20000410000 */
[C---:B------:R-:W-:Y:S01]  /*f010*/  ISETP.GE.AND P5, PT, R60.reuse, R103, PT ;  /* 0x000000673c00720c */ /* 0x040fe20003fa6270 */
[----:B------:R-:W-:Y:S01]  /*f020*/  FMUL.FTZ R46, R39, c[0x0][0x2ec] ;  /* 0x0000bb00272e7a20 */ /* 0x000fe20000410000 */
[-C--:B------:R-:W-:Y:S01]  /*f030*/  ISETP.GE.AND P0, PT, R60, R124.reuse, PT ;  /* 0x0000007c3c00720c */ /* 0x080fe20003f06270 */
[----:B------:R-:W-:Y:S01]  /*f040*/  FMUL.FTZ R58, R38, c[0x0][0x2ec] ;  /* 0x0000bb00263a7a20 */ /* 0x000fe20000410000 */
[----:B------:R-:W-:Y:S01]  /*f050*/  HMMA.16816.F32.BF16 R72, R32, R14, R72 ;  /* 0x0000000e2048723c */ /* 0x000fe20000041848 */
[----:B------:R-:W2:Y:S01]  /*f060*/  LDSM.16.M88.4 R36, [R143+0x7800] ;  /* 0x007800008f24783b */ /* 0x000ea20000000200 */
[----:B------:R-:W4:Y:S01]  /*f070*/  MUFU.TANH R45, R45 ;  /* 0x0000002d002d7308 */ /* 0x000f220000002400 */
[----:B------:R-:W-:-:S02]  /*f080*/  ISETP.GE.AND P2, PT, R96, R124, PT ;  /* 0x0000007c6000720c */ /* 0x000fc40003f46270 */
[----:B------:R-:W5:Y:S01]  /*f090*/  LDSM.16.M88.4 R12, [R136+0x3000] ;  /* 0x00300000880c783b */ /* 0x000f620000000200 */
[----:B------:R-:W-:Y:S01]  /*f0a0*/  ISETP.GE.AND P1, PT, R62, R124, PT ;  /* 0x0000007c3e00720c */ /* 0x000fe20003f26270 */
[----:B-1----:R-:W-:Y:S01]  /*f0b0*/  FFMA.FTZ R43, R0, R99, R43 ;  /* 0x00000063002b7223 */ /* 0x002fe2000001002b */
[----:B------:R-:W-:Y:S01]  /*f0c0*/  HMMA.16816.F32.BF16 R20, R8, R16, R20 ;  /* 0x000000100814723c */ /* 0x000fe20000041814 */
[----:B------:R-:W-:-:S04]  /*f0d0*/  DEPBAR.LE SB0, 0x0 ;  /* 0x000080000000791a */ /* 0x000fc80000000000 */
[----:B------:R-:W1:Y:S03]  /*f0e0*/  MUFU.TANH R44, R44 ;  /* 0x0000002c002c7308 */ /* 0x000e660000002400 */
[----:B------:R-:W-:Y:S05]  /*f0f0*/  HMMA.16816.F32.BF16 R88, R8, R18, R88 ;  /* 0x000000120858723c */ /* 0x000fea0000041858 */
[----:B------:R-:W-:Y:S02]  /*f100*/  MUFU.TANH R58, R58 ;  /* 0x0000003a003a7308 */ /* 0x000fe40000002400 */
[C---:B------:R-:W-:Y:S01]  /*f110*/  FFMA.FTZ R8, R0.reuse, R97, R40 ;  /* 0x0000006100087223 */ /* 0x040fe20000010028 */
[----:B---3--:R-:W-:Y:S01]  /*f120*/  HMMA.16816.F32.BF16 R24, R32, R82, R24 ;  /* 0x000000522018723c */ /* 0x008fe20000041818 */
[----:B------:R-:W-:-:S02]  /*f130*/  FFMA.FTZ R9, R0, R63, R123 ;  /* 0x0000003f00097223 */ /* 0x000fc4000001007b */
[C---:B----4-:R-:W-:Y:S02]  /*f140*/  FFMA.FTZ R11, R0.reuse, R109, R45 ;  /* 0x0000006d000b7223 */ /* 0x050fe4000001002d */
[----:B------:R-:W3:Y:S01]  /*f150*/  MUFU.TANH R42, R42 ;  /* 0x0000002a002a7308 */ /* 0x000ee20000002400 */
[----:B------:R-:W-:Y:S01]  /*f160*/  FSEL R9, R9, -INF , !P5 ;  /* 0xff80000009097808 */ /* 0x000fe20006800000 */
[----:B-1----:R-:W-:Y:S01]  /*f170*/  FFMA.FTZ R19, R0, R107, R44 ;  /* 0x0000006b00137223 */ /* 0x002fe2000001002c */
[----:B------:R-:W-:Y:S01]  /*f180*/  HMMA.16816.F32.BF16 R84, R32, R80, R84 ;  /* 0x000000502054723c */ /* 0x000fe20000041854 */
[----:B------:R-:W-:-:S04]  /*f190*/  ISETP.GE.AND P5, PT, R98, R103, PT ;  /* 0x000000676200720c */ /* 0x000fc80003fa6270 */
[----:B------:R-:W1:Y:S01]  /*f1a0*/  MUFU.TANH R46, R46 ;  /* 0x0000002e002e7308 */ /* 0x000e620000002400 */
[----:B------:R-:W-:Y:S02]  /*f1b0*/  FSEL R19, R19, -INF , !P5 ;  /* 0xff80000013137808 */ /* 0x000fe40006800000 */
[----:B------:R-:W-:Y:S01]  /*f1c0*/  HMMA.16816.F32.BF16 R72, R28, R70, R72 ;  /* 0x000000461c48723c */ /* 0x000fe20000041848 */
[----:B------:R-:W-:Y:S01]  /*f1d0*/  ISETP.GE.AND P5, PT, R108, R103, PT ;  /* 0x000000676c00720c */ /* 0x000fe20003fa6270 */
[----:B---3--:R-:W-:-:S06]  /*f1e0*/  FFMA.FTZ R18, R0, R97, R42 ;  /* 0x0000006100127223 */ /* 0x008fcc000001002a */
[----:B--2---:R-:W-:Y:S01]  /*f1f0*/  HMMA.16816.F32.BF16 R20, R32, R36, R20 ;  /* 0x000000242014723c */ /* 0x004fe20000041814 */
[----:B------:R-:W-:Y:S02]  /*f200*/  FSEL R18, R18, -INF , !P1 ;  /* 0xff80000012127808 */ /* 0x000fe40004800000 */
[----:B------:R-:W-:Y:S01]  /*f210*/  ISETP.GE.AND P1, PT, R100, R124, PT ;  /* 0x0000007c6400720c */ /* 0x000fe20003f26270 */
[----:B-1----:R-:W-:-:S04]  /*f220*/  FFMA.FTZ R10, R0, R109, R46 ;  /* 0x0000006d000a7223 */ /* 0x002fc8000001002e */
[----:B------:R-:W-:Y:S01]  /*f230*/  HMMA.16816.F32.BF16 R88, R32, R38, R88 ;  /* 0x000000262058723c */ /* 0x000fe20000041858 */
[----:B------:R-:W-:Y:S01]  /*f240*/  FSEL R10, R10, -INF , !P1 ;  /* 0xff8000000a0a7808 */ /* 0x000fe20004800000 */
[----:B------:R-:W-:Y:S01]  /*f250*/  BAR.SYNC.DEFER_BLOCKING 0x0 ;  /* 0x0000000000007b1d */ /* 0x000fe20000010000 */
[----:B------:R-:W-:-:S05]  /*f260*/  ISETP.GE.AND P1, PT, R110, R124, PT ;  /* 0x0000007c6e00720c */ /* 0x000fca0003f26270 */
[----:B-----5:R-:W-:Y:S01]  /*f270*/  HMMA.16816.F32.BF16 R24, R28, R14, R24 ;  /* 0x0000000e1c18723c */ /* 0x020fe20000041818 */
[----:B------:R-:W-:Y:S02]  /*f280*/  FMUL.FTZ R17, R75, c[0x0][0x2ec] ;  /* 0x0000bb004b117a20 */ /* 0x000fe40000410000 */
[----:B------:R-:W-:-:S04]  /*f290*/  FMUL.FTZ R16, R74, c[0x0][0x2ec] ;  /* 0x0000bb004a107a20 */ /* 0x000fc80000410000 */
[----:B------:R-:W-:Y:S01]  /*f2a0*/  MUFU.TANH R17, R17 ;  /* 0x0000001100117308 */ /* 0x000fe20000002400 */
[----:B------:R-:W-:Y:S01]  /*f2b0*/  HMMA.16816.F32.BF16 R84, R28, R12, R84 ;  /* 0x0000000c1c54723c */ /* 0x000fe20000041854 */
[----:B------:R-:W-:-:S05]  /*f2c0*/  FFMA.FTZ R14, R0, R63, R57 ;  /* 0x0000003f000e7223 */ /* 0x000fca0000010039 */
[----:B------:R-:W-:Y:S01]  /*f2d0*/  FSEL R14, R14, -INF , !P0 ;  /* 0xff8000000e0e7808 */ /* 0x000fe20004000000 */
[----:B------:R-:W-:Y:S01]  /*f2e0*/  FMUL.FTZ R12, R72, c[0x0][0x2ec] ;  /* 0x0000bb00480c7a20 */ /* 0x000fe20000410000 */
[----:B------:R-:W-:Y:S01]  /*f2f0*/  HMMA.16816.F32.BF16 R20, R28, R4, R20 ;  /* 0x000000041c14723c */ /* 0x000fe20000041814 */
[----:B------:R-:W-:Y:S01]  /*f300*/  FMUL.FTZ R13, R73, c[0x0][0x2ec] ;  /* 0x0000bb00490d7a20 */ /* 0x000fe20000410000 */
[----:B------:R-:W-:Y:S01]  /*f310*/  MUFU.TANH R16, R16 ;  /* 0x0000001000107308 */ /* 0x000fe20000002400 */
[----:B------:R-:W-:-:S04]  /*f320*/  ISETP.GE.AND P0, PT, R98, R124, PT ;  /* 0x0000007c6200720c */ /* 0x000fc80003f06270 */
[----:B------:R-:W-:Y:S01]  /*f330*/  FSEL R5, R8, -INF , !P4 ;  /* 0xff80000008057808 */ /* 0x000fe20006000000 */
[----:B------:R-:W-:Y:S01]  /*f340*/  HMMA.16816.F32.BF16 R88, R28, R6, R88 ;  /* 0x000000061c58723c */ /* 0x000fe20000041858 */
[----:B------:R-:W-:Y:S01]  /*f350*/  FMUL.FTZ R4, R25, c[0x0][0x2ec] ;  /* 0x0000bb0019047a20 */ /* 0x000fe20000410000 */
[----:B------:R-:W1:Y:S01]  /*f360*/  MUFU.TANH R12, R12 ;  /* 0x0000000c000c7308 */ /* 0x000e620000002400 */
[----:B------:R-:W-:Y:S01]  /*f370*/  FFMA.FTZ R25, R0, R99, R41 ;  /* 0x0000006300197223 */ /* 0x000fe20000010029 */
[-C--:B------:R-:W-:Y:S01]  /*f380*/  ISETP.GE.AND P4, PT, R100, R103.reuse, PT ;  /* 0x000000676400720c */ /* 0x080fe20003f86270 */
[----:B------:R-:W-:Y:S02]  /*f390*/  FMUL.FTZ R26, R26, c[0x0][0x2ec] ;  /* 0x0000bb001a1a7a20 */ /* 0x000fe40000410000 */
[----:B------:R-:W-:Y:S01]  /*f3a0*/  FMUL.FTZ R24, R24, c[0x0][0x2ec] ;  /* 0x0000bb0018187a20 */ /* 0x000fe20000410000 */
[----:B------:R-:W-:Y:S01]  /*f3b0*/  FSEL R25, R25, -INF , !P6 ;  /* 0xff80000019197808 */ /* 0x000fe20007000000 */
[----:B------:R-:W-:Y:S01]  /*f3c0*/  FMUL.FTZ R84, R84, c[0x0][0x2ec] ;  /* 0x0000bb0054547a20 */ /* 0x000fe20000410000 */
[----:B------:R1:W-:Y:S01]  /*f3d0*/  MUFU.TANH R41, R4 ;  /* 0x0000000400297308 */ /* 0x0003e20000002400 */
[-C--:B------:R-:W-:Y:S01]  /*f3e0*/  ISETP.GE.AND P6, PT, R106, R103.reuse, PT ;  /* 0x000000676a00720c */ /* 0x080fe20003fc6270 */
[----:B------:R-:W-:Y:S01]  /*f3f0*/  FMUL.FTZ R37, R86, c[0x0][0x2ec] ;  /* 0x0000bb0056257a20 */ /* 0x000fe20000410000 */
[----:B------:R-:W-:Y:S01]  /*f400*/  FSEL R11, R11, -INF , !P4 ;  /* 0xff8000000b0b7808 */ /* 0x000fe20006000000 */
[----:B------:R-:W-:Y:S01]  /*f410*/  FMUL.FTZ R47, R87, c[0x0][0x2ec] ;  /* 0x0000bb00572f7a20 */ /* 0x000fe20000410000 */
[----:B------:R-:W-:Y:S01]  /*f420*/  ISETP.GE.AND P4, PT, R110, R103, PT ;  /* 0x000000676e00720c */ /* 0x000fe20003f86270 */
[----:B------:R-:W-:-:S02]  /*f430*/  FMUL.FTZ R28, R21, c[0x0][0x2ec] ;  /* 0x0000bb00151c7a20 */ /* 0x000fc40000410000 */
[----:B------:R-:W2:Y:S01]  /*f440*/  MUFU.TANH R13, R13 ;  /* 0x0000000d000d7308 */ /* 0x000ea20000002400 */
[----:B------:R-:W-:Y:S02]  /*f450*/  FMUL.FTZ R85, R85, c[0x0][0x2ec] ;  /* 0x0000bb0055557a20 */ /* 0x000fe40000410000 */
[----:B------:R-:W-:Y:S02]  /*f460*/  FMUL.FTZ R27, R27, c[0x0][0x2ec] ;  /* 0x0000bb001b1b7a20 */ /* 0x000fe40000410000 */
[----:B------:R-:W-:Y:S02]  /*f470*/  FFMA.FTZ R8, R0, R107, R58 ;  /* 0x0000006b00087223 */ /* 0x000fe4000001003a */
[----:B------:R-:W-:Y:S01]  /*f480*/  FMUL.FTZ R20, R20, c[0x0][0x2ec] ;  /* 0x0000bb0014147a20 */ /* 0x000fe20000410000 */
[----:B------:R-:W3:Y:S01]  /*f490*/  MUFU.TANH R15, R84 ;  /* 0x00000054000f7308 */ /* 0x000ee20000002400 */
[-C--:B-1----:R-:W-:Y:S01]  /*f4a0*/  FFMA.FTZ R4, R0, R111.reuse, R12 ;  /* 0x0000006f00047223 */ /* 0x082fe2000001000c */
[----:B------:R-:W-:Y:S01]  /*f4b0*/  FSEL R8, R8, -INF , !P0 ;  /* 0xff80000008087808 */ /* 0x000fe20004000000 */
[----:B------:R-:W-:Y:S01]  /*f4c0*/  FFMA.FTZ R16, R0, R111, R16 ;  /* 0x0000006f00107223 */ /* 0x000fe20000010010 */
[-C--:B------:R-:W-:Y:S01]  /*f4d0*/  ISETP.GE.AND P0, PT, R108, R124.reuse, PT ;  /* 0x0000007c6c00720c */ /* 0x080fe20003f06270 */
[----:B------:R-:W-:Y:S01]  /*f4e0*/  FMUL.FTZ R23, R23, c[0x0][0x2ec] ;  /* 0x0000bb0017177a20 */ /* 0x000fe20000410000 */
[----:B------:R-:W-:Y:S01]  /*f4f0*/  FSEL R21, R4, -INF , !P6 ;  /* 0xff80000004157808 */ /* 0x000fe20007000000 */
[----:B------:R-:W-:Y:S01]  /*f500*/  FFMA.FTZ R4, R0, R113, R17 ;  /* 0x0000007100047223 */ /* 0x000fe20000010011 */
[----:B------:R-:W1:Y:S01]  /*f510*/  MUFU.TANH R37, R37 ;  /* 0x0000002500257308 */ /* 0x000e620000002400 */
[----:B------:R-:W-:Y:S01]  /*f520*/  FMUL.FTZ R17, R88, c[0x0][0x2ec] ;  /* 0x0000bb0058117a20 */ /* 0x000fe20000410000 */
[----:B------:R-:W-:Y:S01]  /*f530*/  ISETP.GE.AND P6, PT, R112, R103, PT ;  /* 0x000000677000720c */ /* 0x000fe20003fc6270 */
[----:B--2---:R-:W-:Y:S01]  /*f540*/  FFMA.FTZ R7, R0, R113, R13 ;  /* 0x0000007100077223 */ /* 0x004fe2000001000d */
[----:B------:R-:W-:Y:S01]  /*f550*/  FSEL R4, R4, -INF , !P0 ;  /* 0xff80000004047808 */ /* 0x000fe20004000000 */
[----:B------:R-:W-:Y:S01]  /*f560*/  FMUL.FTZ R13, R22, c[0x0][0x2ec] ;  /* 0x0000bb00160d7a20 */ /* 0x000fe20000410000 */
[----:B------:R-:W-:Y:S01]  /*f570*/  ISETP.GE.AND P0, PT, R114, R124, PT ;  /* 0x0000007c7200720c */ /* 0x000fe20003f06270 */
[C---:B------:R-:W-:Y:S01]  /*f580*/  FFMA.FTZ R41, R0.reuse, R121, R41 ;  /* 0x0000007900297223 */ /* 0x040fe20000010029 */
[----:B------:R-:W2:Y:S01]  /*f590*/  MUFU.TANH R17, R17 ;  /* 0x0000001100117308 */ /* 0x000ea20000002400 */
[----:B---3--:R-:W-:Y:S01]  /*f5a0*/  FFMA.FTZ R15, R0, R115, R15 ;  /* 0x00000073000f7223 */ /* 0x008fe2000001000f */
[----:B------:R-:W-:Y:S01]  /*f5b0*/  FSEL R7, R7, -INF , !P5 ;  /* 0xff80000007077808 */ /* 0x000fe20006800000 */
[----:B------:R-:W-:Y:S01]  /*f5c0*/  FMUL.FTZ R90, R90, c[0x0][0x2ec] ;  /* 0x0000bb005a5a7a20 */ /* 0x000fe20000410000 */
[----:B------:R-:W-:Y:S01]  /*f5d0*/  ISETP.GE.AND P5, PT, R114, R103, PT ;  /* 0x000000677200720c */ /* 0x000fe20003fa6270 */
[----:B------:R-:W-:Y:S01]  /*f5e0*/  FMUL.FTZ R91, R91, c[0x0][0x2ec] ;  /* 0x0000bb005b5b7a20 */ /* 0x000fe20000410000 */
[----:B------:R-:W-:-:S02]  /*f5f0*/  FSEL R123, R15, -INF , !P4 ;  /* 0xff8000000f7b7808 */ /* 0x000fc40006000000 */
[----:B------:R3:W4:Y:S01]  /*f600*/  MUFU.TANH R40, R24 ;  /* 0x0000001800287308 */ /* 0x0007220000002400 */
[----:B------:R-:W-:Y:S01]  /*f610*/  ISETP.GE.AND P4, PT, R116, R103, PT ;  /* 0x000000677400720c */ /* 0x000fe20003f86270 */
[----:B-1----:R-:W-:-:S03]  /*f620*/  FFMA.FTZ R37, R0, R115, R37 ;  /* 0x0000007300257223 */ /* 0x002fc60000010025 */
[----:B------:R-:W-:Y:S02]  /*f630*/  FSEL R125, R41, -INF , !P4 ;  /* 0xff800000297d7808 */ /* 0x000fe40006000000 */
[----:B------:R-:W-:Y:S01]  /*f640*/  ISETP.GE.AND P4, PT, R120, R103, PT ;  /* 0x000000677800720c */ /* 0x000fe20003f86270 */
[----:B------:R-:W1:Y:S01]  /*f650*/  MUFU.TANH R26, R26 ;  /* 0x0000001a001a7308 */ /* 0x000e620000002400 */
[----:B--2---:R-:W-:Y:S01]  /*f660*/  FFMA.FTZ R17, R0, R133, R17 ;  /* 0x0000008500117223 */ /* 0x004fe20000010011 */
[----:B------:R-:W-:Y:S02]  /*f670*/  FSEL R128, R37, -INF , !P1 ;  /* 0xff80000025807808 */ /* 0x000fe40004800000 */
[----:B------:R-:W-:-:S04]  /*f680*/  ISETP.GE.AND P1, PT, R116, R124, PT ;  /* 0x0000007c7400720c */ /* 0x000fc80003f26270 */
[----:B------:R-:W2:Y:S01]  /*f690*/  MUFU.TANH R36, R85 ;  /* 0x0000005500247308 */ /* 0x000ea20000002400 */
[----:B---3--:R-:W-:Y:S01]  /*f6a0*/  FSEL R24, R43, -INF , !P2 ;  /* 0xff8000002b187808 */ /* 0x008fe20005000000 */
[----:B----4-:R-:W-:Y:S01]  /*f6b0*/  FFMA.FTZ R40, R0, R119, R40 ;  /* 0x0000007700287223 */ /* 0x010fe20000010028 */
[----:B------:R-:W-:-:S04]  /*f6c0*/  ISETP.GE.AND P2, PT, R106, R124, PT ;  /* 0x0000007c6a00720c */ /* 0x000fc80003f46270 */
[----:B------:R-:W-:Y:S01]  /*f6d0*/  FSEL R6, R16, -INF , !P2 ;  /* 0xff80000010067808 */ /* 0x000fe20005000000 */
[----:B------:R-:W3:Y:S01]  /*f6e0*/  MUFU.TANH R47, R47 ;  /* 0x0000002f002f7308 */ /* 0x000ee20000002400 */
[----:B------:R-:W-:Y:S01]  /*f6f0*/  ISETP.GE.AND P2, PT, R112, R124, PT ;  /* 0x0000007c7000720c */ /* 0x000fe20003f46270 */
[----:B-1----:R-:W-:Y:S01]  /*f700*/  FFMA.FTZ R26, R0, R119, R26 ;  /* 0x00000077001a7223 */ /* 0x002fe2000001001a */
[----:B------:R-:W-:Y:S02]  /*f710*/  FSEL R119, R17, -INF , !P4 ;  /* 0xff80000011777808 */ /* 0x000fe40006000000 */
[----:B------:R-:W-:Y:S02]  /*f720*/  ISETP.GT.AND P4, PT, R165, R151, PT ;  /* 0x00000097a500720c */ /* 0x000fe40003f84270 */
[----:B------:R-:W-:Y:S01]  /*f730*/  FSEL R127, R40, -INF , !P5 ;  /* 0xff800000287f7808 */ /* 0x000fe20006800000 */
[----:B------:R-:W1:Y:S01]  /*f740*/  MUFU.TANH R27, R27 ;  /* 0x0000001b001b7308 */ /* 0x000e620000002400 */
[----:B--2---:R-:W-:Y:S01]  /*f750*/  FFMA.FTZ R36, R0, R117, R36 ;  /* 0x0000007500247223 */ /* 0x004fe20000010024 */
[----:B------:R-:W-:-:S02]  /*f760*/  FSEL R126, R26, -INF , !P0 ;  /* 0xff8000001a7e7808 */ /* 0x000fc40004000000 */
[----:B------:R-:W-:Y:S02]  /*f770*/  ISETP.GE.AND P5, PT, R92, R103, PT ;  /* 0x000000675c00720c */ /* 0x000fe40003fa6270 */
[----:B------:R-:W-:Y:S02]  /*f780*/  FSEL R129, R36, -INF , !P6 ;  /* 0xff80000024817808 */ /* 0x000fe40007000000 */
[----:B------:R2:W4:Y:S01]  /*f790*/  MUFU.TANH R12, R20 ;  /* 0x00000014000c7308 */ /* 0x0005220000002400 */
[----:B---3--:R-:W-:Y:S01]  /*f7a0*/  FFMA.FTZ R47, R0, R117, R47 ;  /* 0x00000075002f7223 */ /* 0x008fe2000001002f */
[----:B------:R-:W-:Y:S02]  /*f7b0*/  ISETP.GE.AND P6, PT, R118, R103, PT ;  /* 0x000000677600720c */ /* 0x000fe40003fc6270 */
[----:B------:R-:W-:Y:S02]  /*f7c0*/  ISETP.GE.AND P0, PT, R92, R124, PT ;  /* 0x0000007c5c00720c */ /* 0x000fe40003f06270 */
[----:B------:R-:W-:-:S02]  /*f7d0*/  FSEL R170, R47, -INF , !P2 ;  /* 0xff8000002faa7808 */ /* 0x000fc40005000000 */
[----:B------:R-:W3:Y:S01]  /*f7e0*/  MUFU.TANH R13, R13 ;  /* 0x0000000d000d7308 */ /* 0x000ee20000002400 */
[----:B-1----:R-:W-:Y:S01]  /*f7f0*/  FFMA.FTZ R27, R0, R121, R27 ;  /* 0x00000079001b7223 */ /* 0x002fe2000001001b */
[----:B------:R-:W-:-:S04]  /*f800*/  ISETP.GE.AND P2, PT, R118, R124, PT ;  /* 0x0000007c7600720c */ /* 0x000fc80003f46270 */
[----:B------:R-:W-:Y:S01]  /*f810*/  FSEL R130, R27, -INF , !P1 ;  /* 0xff8000001b827808 */ /* 0x000fe20004800000 */
[----:B--2---:R-:W-:Y:S01]  /*f820*/  FMUL.FTZ R20, R89, c[0x0][0x2ec] ;  /* 0x0000bb0059147a20 */ /* 0x004fe20000410000 */
[----:B------:R-:W1:Y:S01]  /*f830*/  MUFU.TANH R16, R28 ;  /* 0x0000001c00107308 */ /* 0x000e620000002400 */
[----:B----4-:R-:W-:Y:S01]  /*f840*/  FFMA.FTZ R12, R0, R131, R12 ;  /* 0x00000083000c7223 */ /* 0x010fe2000001000c */
[----:B------:R-:W-:-:S04]  /*f850*/  ISETP.GE.AND P1, PT, R120, R124, PT ;  /* 0x0000007c7800720c */ /* 0x000fc80003f26270 */
[----:B------:R-:W-:Y:S01]  /*f860*/  FSEL R121, R12, -INF , !P6 ;  /* 0xff8000000c797808 */ /* 0x000fe20007000000 */
[C---:B---3--:R-:W-:Y:S01]  /*f870*/  FFMA.FTZ R13, R0.reuse, R131, R13 ;  /* 0x00000083000d7223 */ /* 0x048fe2000001000d */
[----:B------:R-:W2:Y:S01]  /*f880*/  MUFU.TANH R15, R23 ;  /* 0x00000017000f7308 */ /* 0x000ea20000002400 */
[----:B------:R-:W-:Y:S01]  /*f890*/  FFMA.FTZ R12, R0, R55, R56 ;  /* 0x00000037000c7223 */ /* 0x000fe20000010038 */
[----:B------:R-:W-:Y:S02]  /*f8a0*/  ISETP.GE.AND P6, PT, R54, R103, PT ;  /* 0x000000673600720c */ /* 0x000fe40003fc6270 */
[----:B------:R-:W-:Y:S01]  /*f8b0*/  FSEL R118, R13, -INF , !P2 ;  /* 0xff8000000d767808 */ /* 0x000fe20005000000 */
[----:B------:R-:W-:Y:S01]  /*f8c0*/  FFMA.FTZ R13, R0, R55, R132 ;  /* 0x00000037000d7223 */ /* 0x000fe20000010084 */
[----:B------:R-:W-:Y:S02]  /*f8d0*/  ISETP.GE.AND P2, PT, R54, R124, PT ;  /* 0x0000007c3600720c */ /* 0x000fe40003f46270 */
[----:B------:R-:W3:Y:S01]  /*f8e0*/  MUFU.TANH R20, R20 ;  /* 0x0000001400147308 */ /* 0x000ee20000002400 */
[----:B-1----:R-:W-:Y:S01]  /*f8f0*/  FFMA.FTZ R16, R0, R93, R16 ;  /* 0x0000005d00107223 */ /* 0x002fe20000010010 */
[----:B------:R-:W-:-:S02]  /*f900*/  IADD3 R132, R147, 0x3800, RZ ;  /* 0x0000380093847810 */ /* 0x000fc40007ffe0ff */
[----:B------:R-:W-:Y:S02]  /*f910*/  FSEL R13, R13, -INF , !P6 ;  /* 0xff8000000d0d7808 */ /* 0x000fe40007000000 */
[----:B------:R-:W-:Y:S02]  /*f920*/  FSEL R120, R16, -INF , !P5 ;  /* 0xff80000010787808 */ /* 0x000fe40006800000 */
[----:B------:R-:W1:Y:S01]  /*f930*/  MUFU.TANH R114, R90 ;  /* 0x0000005a00727308 */ /* 0x000e620000002400 */
[----:B--2---:R-:W-:Y:S01]  /*f940*/  FFMA.FTZ R15, R0, R93, R15 ;  /* 0x0000005d000f7223 */ /* 0x004fe2000001000f */
[----:B------:R-:W-:Y:S02]  /*f950*/  ISETP.GE.AND P5, PT, R122, R103, PT ;  /* 0x000000677a00720c */ /* 0x000fe40003fa6270 */
[----:B------:R-:W-:Y:S02]  /*f960*/  FSEL R12, R12, -INF , !P2 ;  /* 0xff8000000c0c7808 */ /* 0x000fe40005000000 */
[----:B------:R-:W-:-:S02]  /*f970*/  FSEL R116, R15, -INF , !P0 ;  /* 0xff8000000f747808 */ /* 0x000fc40004000000 */
[----:B------:R-:W2:Y:S01]  /*f980*/  MUFU.TANH R112, R91 ;  /* 0x0000005b00707308 */ /* 0x000ea20000002400 */
[----:B---3--:R-:W-:Y:S01]  /*f990*/  FFMA.FTZ R20, R0, R135, R20 ;  /* 0x0000008700147223 */ /* 0x008fe20000010014 */
[----:B------:R-:W-:-:S04]  /*f9a0*/  ISETP.GE.AND P0, PT, R122, R124, PT ;  /* 0x0000007c7a00720c */ /* 0x000fc80003f06270 */
[----:B------:R-:W-:Y:S01]  /*f9b0*/  FSEL R117, R20, -INF , !P5 ;  /* 0xff80000014757808 */ /* 0x000fe20006800000 */
[----:B-1----:R-:W-:Y:S01]  /*f9c0*/  FFMA.FTZ R114, R0, R133, R114 ;  /* 0x0000008500727223 */ /* 0x002fe20000010072 */
[----:B------:R-:W-:-:S04]  /*f9d0*/  IADD3 R133, R147, 0x3000, RZ ;  /* 0x0000300093857810 */ /* 0x000fc80007ffe0ff */
        /* <DEDUP_REMOVED lines=64> */
.L_x_8232:
[----:B------:R-:W-:-:S05]  /*fde0*/  IMAD.MOV.U32 R16, RZ, RZ, c[0x0][0x198] ;  /* 0x00006600ff107624 */ /* 0x000fca00078e00ff */
[----:B------:R-:W-:-:S04]  /*fdf0*/  LEA R16, -R16, RZ, 0x6 ;  /* 0x000000ff10107211 */ /* 0x000fc800078e31ff */
[----:B------:R-:W-:Y:S02]  /*fe00*/  SHF.R.S32.HI R3, RZ, 0x1f, R16 ;  /* 0x0000001fff037819 */ /* 0x000fe40000011410 */
.L_x_8233:
        /* <DEDUP_REMOVED lines=75> */
.L_x_8231:
        /* <DEDUP_REMOVED lines=67> */
[----:B------:R-:W-:Y:S01]  /*106f0*/  LDSM.16.MT88.4 R24, [R140+0x8800] ;  /* 0x008800008c18783b */ /* 0x000fe20000004200 */
[--C-:B------:R-:W-:Y:S02]  /*10700*/  FFMA.FTZ R29, R11, c[0x0][0x23c], -R122.reuse ;  /* 0x00008f000b1d7a23 */ /* 0x100fe4000001087a */
[--C-:B------:R-:W-:Y:S01]  /*10710*/  FFMA.FTZ R33, R21, c[0x0][0x23c], -R122.reuse ;  /* 0x00008f0015217a23 */ /* 0x100fe2000001087a */
[----:B------:R-:W-:Y:S01]  /*10720*/  LDSM.16.MT88.4 R16, [R144+0x8800] ;  /* 0x008800009010783b */ /* 0x000fe20000004200 */
[----:B------:R-:W-:Y:S01]  /*10730*/  FFMA.FTZ R28, R7, c[0x0][0x23c], -R122 ;  /* 0x00008f00071c7a23 */ /* 0x000fe2000001087a */
        /* <DEDUP_REMOVED lines=16> */
[--C-:B------:R-:W-:Y:S01]  /*10840*/  FFMA.FTZ R116, R116, c[0x0][0x23c], -R115.reuse ;  /* 0x00008f0074747a23 */ /* 0x100fe20000010873 */
[----:B------:R-:W2:Y:S01]  /*10850*/  MUFU.EX2 R110, R110 ;  /* 0x0000006e006e7308 */ /* 0x000ea20000000800 */
[----:B----4-:R-:W-:Y:S01]  /*10860*/  F2FP.BF16.PACK_AB R66, R32, R107 ;  /* 0x0000006b2042723e */ /* 0x010fe200000010ff */
[----:B------:R-:W-:Y:S02]  /*10870*/  FFMA.FTZ R114, R114, c[0x0][0x23c], -R115 ;  /* 0x00008f0072727a23 */ /* 0x000fe40000010873 */
[----:B------:R-:W-:-:S04]  /*10880*/  FADD.FTZ R108, R111, R108 ;  /* 0x0000006c6f6c7221 */ /* 0x000fc80000010000 */
[----:B------:R-:W-:Y:S01]  /*10890*/  MUFU.EX2 R109, R109 ;  /* 0x0000006d006d7308 */ /* 0x000fe20000000800 */
[----:B------:R-:W-:-:S04]  /*108a0*/  FADD.FTZ R107, R107, R108 ;  /* 0x0000006c6b6b7221 */ /* 0x000fc80000010000 */
[----:B------:R-:W-:-:S03]  /*108b0*/  FADD.FTZ R107, R32, R107 ;  /* 0x0000006b206b7221 */ /* 0x000fc60000010000 */
        /* <DEDUP_REMOVED lines=40> */
[C---:B------:R-:W-:Y:S01]  /*10b40*/  HMMA.16816.F32.BF16 R84, R4.reuse, R14, R84 ;  /* 0x0000000e0454723c */ /* 0x040fe20000041854 */
[----:B------:R-:W1:Y:S01]  /*10b50*/  LDSM.16.MT88.4 R12, [R142+0xa800] ;  /* 0x00a800008e0c783b */ /* 0x000e620000004200 */
[----:B------:R-:W-:Y:S06]  /*10b60*/  MUFU.EX2 R120, R120 ;  /* 0x0000007800787308 */ /* 0x000fec0000000800 */
[C---:B---3--:R-:W-:Y:S02]  /*10b70*/  HMMA.16816.F32.BF16 R80, R4.reuse, R8, R80 ;  /* 0x000000080450723c */ /* 0x048fe40000041850 */
[----:B------:R-:W-:Y:S06]  /*10b80*/  MUFU.EX2 R119, R119 ;  /* 0x0000007700777308 */ /* 0x000fec0000000800 */
[----:B------:R-:W-:Y:S01]  /*10b90*/  HMMA.16816.F32.BF16 R76, R4, R10, R76 ;  /* 0x0000000a044c723c */ /* 0x000fe2000004184c */
[----:B------:R-:W2:Y:S01]  /*10ba0*/  LDSM.16.MT88.4 R8, [R141+0xa800] ;  /* 0x00a800008d08783b */ /* 0x000ea20000004200 */
[----:B------:R-:W-:Y:S06]  /*10bb0*/  MUFU.EX2 R116, R116 ;  /* 0x0000007400747308 */ /* 0x000fec0000000800 */
[C---:B------:R-:W-:Y:S02]  /*10bc0*/  HMMA.16816.F32.BF16 R36, R64.reuse, R40, RZ ;  /* 0x000000284024723c */ /* 0x040fe400000418ff */
[----:B------:R-:W-:Y:S06]  /*10bd0*/  MUFU.EX2 R114, R114 ;  /* 0x0000007200727308 */ /* 0x000fec0000000800 */
        /* <DEDUP_REMOVED lines=24> */
[----:B------:R-:W-:Y:S02]  /*10d60*/  MUFU.EX2 R24, R24 ;  /* 0x0000001800187308 */ /* 0x000fe40000000800 */
[--C-:B------:R-:W-:Y:S01]  /*10d70*/  FFMA.FTZ R26, R129, c[0x0][0x23c], -R122.reuse ;  /* 0x00008f00811a7a23 */ /* 0x100fe2000001087a */
[----:B---3--:R-:W-:Y:S01]  /*10d80*/  HMMA.16816.F32.BF16 R36, R4, R16, R36 ;  /* 0x000000100424723c */ /* 0x008fe20000041824 */
[--C-:B------:R-:W-:Y:S02]  /*10d90*/  FFMA.FTZ R27, R130, c[0x0][0x23c], -R115.reuse ;  /* 0x00008f00821b7a23 */ /* 0x100fe40000010873 */
[----:B------:R-:W-:Y:S02]  /*10da0*/  FFMA.FTZ R122, R117, c[0x0][0x23c], -R122 ;  /* 0x00008f00757a7a23 */ /* 0x000fe4000001087a */
[----:B------:R-:W3:Y:S01]  /*10db0*/  MUFU.EX2 R26, R26 ;  /* 0x0000001a001a7308 */ /* 0x000ee20000000800 */
[----:B------:R-:W-:-:S02]  /*10dc0*/  FFMA.FTZ R117, R118, c[0x0][0x23c], -R115 ;  /* 0x00008f0076757a23 */ /* 0x000fc40000010873 */
[----:B------:R-:W-:Y:S01]  /*10dd0*/  HMMA.16816.F32.BF16 R40, R4, R18, R40 ;  /* 0x000000120428723c */ /* 0x000fe20000041828 */
[----:B------:R-:W4:Y:S01]  /*10de0*/  LDSM.16.MT88.4 R16, [R142+0x9000] ;  /* 0x009000008e10783b */ /* 0x000f220000004200 */
[----:B------:R-:W-:-:S03]  /*10df0*/  FFMA.FTZ R115, R112, c[0x0][0x23c], -R115 ;  /* 0x00008f0070737a23 */ /* 0x000fc60000010873 */
[----:B------:R-:W5:Y:S08]  /*10e00*/  MUFU.EX2 R25, R25 ;  /* 0x0000001900197308 */ /* 0x000f700000000800 */
[----:B------:R-:W1:Y:S01]  /*10e10*/  MUFU.EX2 R125, R125 ;  /* 0x0000007d007d7308 */ /* 0x000e620000000800 */
[----:B---3--:R-:W-:Y:S01]  /*10e20*/  F2FP.BF16.PACK_AB R4, R26, R123 ;  /* 0x0000007b1a04723e */ /* 0x008fe200000010ff */
[----:B------:R-:W-:-:S04]  /*10e30*/  FADD.FTZ R123, R123, R28 ;  /* 0x0000001c7b7b7221 */ /* 0x000fc80000010000 */
[----:B------:R-:W-:Y:S02]  /*10e40*/  FADD.FTZ R26, R26, R123 ;  /* 0x0000007b1a1a7221 */ /* 0x000fe40000010000 */
[----:B------:R-:W3:Y:S01]  /*10e50*/  MUFU.EX2 R27, R27 ;  /* 0x0000001b001b7308 */ /* 0x000ee20000000800 */
[----:B-----5:R-:W-:Y:S01]  /*10e60*/  F2FP.BF16.PACK_AB R6, R24, R25 ;  /* 0x000000191806723e */ /* 0x020fe200000010ff */
[----:B------:R-:W-:-:S04]  /*10e70*/  FADD.FTZ R25, R25, R26 ;  /* 0x0000001a19197221 */ /* 0x000fc80000010000 */
[----:B------:R-:W-:Y:S01]  /*10e80*/  FADD.FTZ R24, R24, R25 ;  /* 0x0000001918187221 */ /* 0x000fe20000010000 */
[----:B-1----:R-:W-:Y:S01]  /*10e90*/  F2FP.BF16.PACK_AB R5, R125, R128 ;  /* 0x000000807d05723e */ /* 0x002fe200000010ff */
[----:B------:R-:W-:Y:S01]  /*10ea0*/  MUFU.EX2 R122, R122 ;  /* 0x0000007a007a7308 */ /* 0x000fe20000000800 */
[----:B------:R-:W-:-:S04]  /*10eb0*/  FADD.FTZ R128, R128, R31 ;  /* 0x0000001f80807221 */ /* 0x000fc80000010000 */
[----:B------:R-:W-:Y:S01]  /*10ec0*/  FADD.FTZ R125, R125, R128 ;  /* 0x000000807d7d7221 */ /* 0x000fe20000010000 */
[----:B---3--:R-:W-:Y:S02]  /*10ed0*/  F2FP.BF16.PACK_AB R7, R27, R126 ;  /* 0x0000007e1b07723e */ /* 0x008fe400000010ff */
[----:B------:R-:W1:Y:S01]  /*10ee0*/  MUFU.EX2 R117, R117 ;  /* 0x0000007500757308 */ /* 0x000e620000000800 */
[----:B------:R-:W-:-:S04]  /*10ef0*/  FADD.FTZ R126, R126, R125 ;  /* 0x0000007d7e7e7221 */ /* 0x000fc80000010000 */
[----:B------:R-:W-:Y:S01]  /*10f00*/  FADD.FTZ R126, R27, R126 ;  /* 0x0000007e1b7e7221 */ /* 0x000fe20000010000 */
[C---:B--2---:R-:W-:Y:S02]  /*10f10*/  HMMA.16816.F32.BF16 R96, R4.reuse, R8, R96 ;  /* 0x000000080460723c */ /* 0x044fe40000041860 */
[----:B------:R-:W2:Y:S06]  /*10f20*/  MUFU.EX2 R115, R115 ;  /* 0x0000007300737308 */ /* 0x000eac0000000800 */
[C---:B------:R-:W-:Y:S01]  /*10f30*/  HMMA.16816.F32.BF16 R92, R4.reuse, R10, R92 ;  /* 0x0000000a045c723c */ /* 0x040fe2000004185c */
[----:B------:R-:W3:Y:S07]  /*10f40*/  LDSM.16.MT88.4 R8, [R140+0x9000] ;  /* 0x009000008c08783b */ /* 0x000eee0000004200 */
[C---:B------:R-:W-:Y:S08]  /*10f50*/  HMMA.16816.F32.BF16 R80, R4.reuse, R12, R80 ;  /* 0x0000000c0450723c */ /* 0x040ff00000041850 */
[C---:B------:R-:W-:Y:S01]  /*10f60*/  HMMA.16816.F32.BF16 R76, R4.reuse, R14, R76 ;  /* 0x0000000e044c723c */ /* 0x040fe2000004184c */
[----:B------:R-:W5:Y:S07]  /*10f70*/  LDSM.16.MT88.4 R12, [R142+0xb000] ;  /* 0x00b000008e0c783b */ /* 0x000f6e0000004200 */
[C---:B----4-:R-:W-:Y:S08]  /*10f80*/  HMMA.16816.F32.BF16 R88, R4.reuse, R16, R88 ;  /* 0x000000100458723c */ /* 0x050ff00000041858 */
[C---:B------:R-:W-:Y:S01]  /*10f90*/  HMMA.16816.F32.BF16 R84, R4.reuse, R18, R84 ;  /* 0x000000120454723c */ /* 0x040fe20000041854 */
[----:B------:R-:W4:Y:S07]  /*10fa0*/  LDSM.16.MT88.4 R16, [R144+0xb000] ;  /* 0x00b000009010783b */ /* 0x000f2e0000004200 */
[C---:B---3--:R-:W-:Y:S08]  /*10fb0*/  HMMA.16816.F32.BF16 R72, R4.reuse, R8, R72 ;  /* 0x000000080448723c */ /* 0x048ff00000041848 */
[C---:B------:R-:W-:Y:S01]  /*10fc0*/  HMMA.16816.F32.BF16 R68, R4.reuse, R10, R68 ;  /* 0x0000000a0444723c */ /* 0x040fe20000041844 */
[----:B------:R-:W3:Y:S07]  /*10fd0*/  LDSM.16.MT88.4 R8, [R141+0xb000] ;  /* 0x00b000008d08783b */ /* 0x000eee0000004200 */
[C---:B-----5:R-:W-:Y:S08]  /*10fe0*/  HMMA.16816.F32.BF16 R44, R4.reuse, R12, R44 ;  /* 0x0000000c042c723c */ /* 0x060ff0000004182c */
[C---:B------:R-:W-:Y:S01]  /*10ff0*/  HMMA.16816.F32.BF16 R48, R4.reuse, R14, R48 ;  /* 0x0000000e0430723c */ /* 0x040fe20000041830 */
[----:B------:R-:W5:Y:S07]  /*11000*/  LDSM.16.MT88.4 R12, [R140+0xb000] ;  /* 0x00b000008c0c783b */ /* 0x000f6e0000004200 */
[C---:B----4-:R-:W-:Y:S08]  /*11010*/  HMMA.16816.F32.BF16 R36, R4.reuse, R16, R36 ;  /* 0x000000100424723c */ /* 0x050ff00000041824 */
[C---:B------:R-:W-:Y:S01]  /*11020*/  HMMA.16816.F32.BF16 R40, R4.reuse, R18, R40 ;  /* 0x000000120428723c */ /* 0x040fe20000041828 */
[----:B------:R-:W-:Y:S07]  /*11030*/  LDSM.16.MT88.4 R16, [R142+0xb800] ;  /* 0x00b800008e10783b */ /* 0x000fee0000004200 */
[C---:B---3--:R-:W-:Y:S08]  /*11040*/  HMMA.16816.F32.BF16 R52, R4.reuse, R8, R52 ;  /* 0x000000080434723c */ /* 0x048ff00000041834 */
[C---:B------:R-:W-:Y:S01]  /*11050*/  HMMA.16816.F32.BF16 R56, R4.reuse, R10, R56 ;  /* 0x0000000a0438723c */ /* 0x040fe20000041838 */
[----:B------:R-:W3:Y:S07]  /*11060*/  LDSM.16.MT88.4 R8, [R142+0x9800] ;  /* 0x009800008e08783b */ /* 0x000eee0000004200 */
        /* <DEDUP_REMOVED lines=16> */
[C---:B---3--:R-:W-:Y:S08]  /*11170*/  HMMA.16816.F32.BF16 R88, R4.reuse, R8, R88 ;  /* 0x000000080458723c */ /* 0x048ff00000041858 */
        /* <DEDUP_REMOVED lines=82> */
.L_x_8235:
[----:B------:R-:W-:-:S05]  /*116a0*/  IMAD.MOV.U32 R6, RZ, RZ, c[0x0][0x1a0] ;  /* 0x00006800ff067624 */ /* 0x000fca00078e00ff */
[----:B------:R-:W-:-:S04]  /*116b0*/  LEA R6, -R6, RZ, 0x6 ;  /* 0x000000ff06067211 */ /* 0x000fc800078e31ff */
[----:B------:R-:W-:Y:S02]  /*116c0*/  SHF.R.S32.HI R2, RZ, 0x1f, R6 ;  /* 0x0000001fff027819 */ /* 0x000fe40000011406 */
.L_x_8236:
        /* <DEDUP_REMOVED lines=41> */
[----:B------:R-:W-:Y:S01]  /*11960*/  @P0 LEA R18, P4, R5, R172, 0x1 ;  /* 0x000000ac05120211 */ /* 0x000fe200078808ff */
[----:B------:R-:W-:Y:S01]  /*11970*/  @P2 IMAD.X R101, R4, 0x1, R101, P1 ;  /* 0x0000000104652824 */ /* 0x000fe200008e0665 */
[----:B------:R-:W-:Y:S01]  /*11980*/  @P2 LEA.HI.X R17, R6, c[0x0][0x174], R7, 0x1, P5 ;  /* 0x00005d0006112a11 */ /* 0x000fe200028f0c07 */
[----:B------:R-:W-:Y:S01]  /*11990*/  @!PT LDS RZ, [RZ] ;  /* 0x00000000fffff984 */ /* 0x000fe20000000800 */
[----:B------:R-:W-:Y:S01]  /*119a0*/  @!PT LDS RZ, [RZ] ;  /* 0x00000000fffff984 */ /* 0x000fe20000000800 */
[----:B------:R-:W-:Y:S01]  /*119b0*/  @!PT LDS RZ, [RZ] ;  /* 0x00000000fffff984 */ /* 0x000fe20000000800 */
[----:B------:R3:W-:Y:S01]  /*119c0*/  @P2 LDGSTS.E.BYPASS.LTC128B.128 [R160+0xa800], [R8.64+0x80] ;  /* 0x0a80008008a02fae */ /* 0x0007e2000b901d46 */
[C---:B------:R-:W-:Y:S01]  /*119d0*/  @P2 LEA R108, P1, R104.reuse, c[0x0][0x170], 0x1 ;  /* 0x00005c00686c2a11 */ /* 0x040fe200078208ff */
[----:B------:R-:W-:Y:S01]  /*119e0*/  IMAD R2, R165, 0x40, R164 ;  /* 0x00000040a5027824 */ /* 0x000fe200078e02a4 */
[----:B------:R-:W-:Y:S01]  /*119f0*/  @P0 LEA.HI.X R19, R5, R173, R4, 0x1, P4 ;  /* 0x000000ad05130211 */ /* 0x000fe200020f0c04 */
[----:B------:R-:W-:Y:S01]  /*11a00*/  @!P2 STS.128 [R160+0xa800], RZ ;  /* 0x00a800ffa000a388 */ /* 0x000fe20000000c00 */
[----:B------:R-:W-:Y:S01]  /*11a10*/  @P2 LEA.HI.X R109, R104, c[0x0][0x174], R101, 0x1, P1 ;  /* 0x00005d00686d2a11 */ /* 0x000fe200008f0c65 */
[----:B------:R-:W-:Y:S01]  /*11a20*/  I2F R171, R2 ;  /* 0x0000000200ab7306 */ /* 0x000fe20000201400 */
[----:B------:R-:W-:Y:S01]  /*11a30*/  IADD3 R102, R2, 0x1, RZ ;  /* 0x0000000102667810 */ /* 0x000fe20007ffe0ff */
[----:B------:R-:W-:Y:S01]  /*11a40*/  @!PT LDS RZ, [RZ] ;  /* 0x00000000fffff984 */ /* 0x000fe20000000800 */
[----:B------:R-:W-:Y:S01]  /*11a50*/  @!PT LDS RZ, [RZ] ;  /* 0x00000000fffff984 */ /* 0x000fe20000000800 */
[----:B------:R-:W-:Y:S01]  /*11a60*/  @!PT LDS RZ, [RZ] ;  /* 0x00000000fffff984 */ /* 0x000fe20000000800 */
[----:B------:R2:W-:Y:S01]  /*11a70*/  @P0 LDGSTS.E.BYPASS.LTC128B.128 [R160+0x9000], [R14.64] ;  /* 0x090000000ea00fae */ /* 0x0005e2000b901d46 */
[----:B------:R-:W-:-:S02]  /*11a80*/  IMAD.MOV.U32 R172, RZ, RZ, R126 ;  /* 0x000000ffffac7224 */ /* 0x000fc400078e007e */
[C---:B------:R-:W-:Y:S01]  /*11a90*/  ISETP.GE.AND P4, PT, R102.reuse, R124, PT ;  /* 0x0000007c6600720c */ /* 0x040fe20003f86270 */
[----:B------:R-:W-:Y:S02]  /*11aa0*/  @!P0 STS.128 [R160+0x9000], RZ ;  /* 0x009000ffa0008388 */ /* 0x000fe40000000c00 */
[----:B------:R-:W-:Y:S02]  /*11ab0*/  I2F R101, R102 ;  /* 0x0000006600657306 */ /* 0x000fe40000201400 */
        /* <DEDUP_REMOVED lines=109> */
[C---:B------:R-:W-:Y:S08]  /*12190*/  HMMA.16816.F32.BF16 R16, R104.reuse, R112, R16 ;  /* 0x000000706810723c */ /* 0x040ff00000041810 */
[----:B------:R-:W-:Y:S01]  /*121a0*/  HMMA.16816.F32.BF16 R12, R104, R114, R12 ;  /* 0x00000072680c723c */ /* 0x000fe2000004180c */
[----:B------:R-:W3:Y:S04]  /*121b0*/  LDSM.16.M88.4 R112, [R136+0x2800] ;  /* 0x002800008870783b */ /* 0x000ee80000000200 */
[----:B------:R-:W4:Y:S01]  /*121c0*/  LDSM.16.M88.4 R104, [R136+0x3800] ;  /* 0x003800008868783b */ /* 0x000f220000000200 */
[----:B------:R-:W-:-:S04]  /*121d0*/  DEPBAR.LE SB0, 0x0 ;  /* 0x000080000000791a */ /* 0x000fc80000000000 */
[C---:B-1----:R-:W-:Y:S08]  /*121e0*/  HMMA.16816.F32.BF16 R32, R120.reuse, R116, R32 ;  /* 0x000000747820723c */ /* 0x042ff00000041820 */
[C---:B------:R-:W-:Y:S08]  /*121f0*/  HMMA.16816.F32.BF16 R28, R120.reuse, R118, R28 ;  /* 0x00000076781c723c */ /* 0x040ff0000004181c */
[C---:B--2---:R-:W-:Y:S08]  /*12200*/  HMMA.16816.F32.BF16 R16, R120.reuse, R108, R16 ;  /* 0x0000006c7810723c */ /* 0x044ff00000041810 */
[----:B------:R-:W-:Y:S01]  /*12210*/  HMMA.16816.F32.BF16 R12, R120, R110, R12 ;  /* 0x0000006e780c723c */ /* 0x000fe2000004180c */
[----:B------:R-:W-:-:S02]  /*12220*/  FMUL.FTZ R108, R33, c[0x0][0x2ec] ;  /* 0x0000bb00216c7a20 */ /* 0x000fc40000410000 */
[----:B------:R-:W-:Y:S02]  /*12230*/  FMUL.FTZ R33, R34, c[0x0][0x2ec] ;  /* 0x0000bb0022217a20 */ /* 0x000fe40000410000 */
[----:B------:R-:W-:Y:S02]  /*12240*/  FMUL.FTZ R34, R35, c[0x0][0x2ec] ;  /* 0x0000bb0023227a20 */ /* 0x000fe40000410000 */
[----:B------:R-:W-:Y:S01]  /*12250*/  MUFU.TANH R108, R108 ;  /* 0x0000006c006c7308 */ /* 0x000fe20000002400 */
[----:B---3--:R-:W-:Y:S01]  /*12260*/  HMMA.16816.F32.BF16 R24, R120, R112, R24 ;  /* 0x000000707818723c */ /* 0x008fe20000041818 */
[----:B------:R-:W-:Y:S02]  /*12270*/  FMUL.FTZ R29, R29, c[0x0][0x2ec] ;  /* 0x0000bb001d1d7a20 */ /* 0x000fe40000410000 */
[----:B------:R-:W-:Y:S02]  /*12280*/  FMUL.FTZ R30, R30, c[0x0][0x2ec] ;  /* 0x0000bb001e1e7a20 */ /* 0x000fe40000410000 */
[----:B------:R-:W-:-:S02]  /*12290*/  FMUL.FTZ R110, R28, c[0x0][0x2ec] ;  /* 0x0000bb001c6e7a20 */ /* 0x000fc40000410000 */
[----:B------:R-:W-:Y:S01]  /*122a0*/  MUFU.TANH R34, R34 ;  /* 0x0000002200227308 */ /* 0x000fe20000002400 */
[C---:B----4-:R-:W-:Y:S01]  /*122b0*/  HMMA.16816.F32.BF16 R8, R120.reuse, R104, R8 ;  /* 0x000000687808723c */ /* 0x050fe20000041808 */
[----:B------:R-:W-:Y:S02]  /*122c0*/  FMUL.FTZ R28, R31, c[0x0][0x2ec] ;  /* 0x0000bb001f1c7a20 */ /* 0x000fe40000410000 */
[----:B------:R-:W-:Y:S02]  /*122d0*/  FMUL.FTZ R31, R17, c[0x0][0x2ec] ;  /* 0x0000bb00111f7a20 */ /* 0x000fe40000410000 */
[----:B------:R-:W-:Y:S01]  /*122e0*/  FMUL.FTZ R17, R18, c[0x0][0x2ec] ;  /* 0x0000bb0012117a20 */ /* 0x000fe20000410000 */
[C---:B------:R-:W-:Y:S01]  /*122f0*/  IADD3 R18, R2.reuse, 0x10, RZ ;  /* 0x0000001002127810 */ /* 0x040fe20007ffe0ff */
[----:B------:R-:W-:Y:S01]  /*12300*/  MUFU.TANH R29, R29 ;  /* 0x0000001d001d7308 */ /* 0x000fe20000002400 */
[----:B------:R-:W-:Y:S01]  /*12310*/  HMMA.16816.F32.BF16 R4, R120, R106, R4 ;  /* 0x0000006a7804723c */ /* 0x000fe20000041804 */
[----:B------:R-:W-:Y:S01]  /*12320*/  IADD3 R104, R2, 0x9, RZ ;  /* 0x0000000902687810 */ /* 0x000fe20007ffe0ff */
[----:B------:R-:W-:-:S02]  /*12330*/  FMUL.FTZ R117, R12, c[0x0][0x2ec] ;  /* 0x0000bb000c757a20 */ /* 0x000fc40000410000 */
[----:B------:R-:W-:Y:S01]  /*12340*/  FMUL.FTZ R13, R13, c[0x0][0x2ec] ;  /* 0x0000bb000d0d7a20 */ /* 0x000fe20000410000 */
[-C--:B------:R-:W-:Y:S01]  /*12350*/  ISETP.GE.AND P5, PT, R104, R103.reuse, PT ;  /* 0x000000676800720c */ /* 0x080fe20003fa6270 */
[----:B------:R-:W-:Y:S01]  /*12360*/  FMUL.FTZ R15, R15, c[0x0][0x2ec] ;  /* 0x0000bb000f0f7a20 */ /* 0x000fe20000410000 */
[----:B------:R-:W-:Y:S01]  /*12370*/  IADD3 R106, R2, 0x8, RZ ;  /* 0x00000008026a7810 */ /* 0x000fe20007ffe0ff */
[----:B------:R-:W-:Y:S01]  /*12380*/  HMMA.16816.F32.BF16 R20, R120, R114, R20 ;  /* 0x000000727814723c */ /* 0x000fe20000041814 */
[----:B------:R-:W1:Y:S01]  /*12390*/  I2F R105, R104 ;  /* 0x0000006800697306 */ /* 0x000e620000201400 */
[----:B------:R-:W-:Y:S01]  /*123a0*/  FMUL.FTZ R24, R24, c[0x0][0x2ec] ;  /* 0x0000bb0018187a20 */ /* 0x000fe20000410000 */
[C---:B------:R-:W-:Y:S01]  /*123b0*/  ISETP.GE.AND P1, PT, R106.reuse, R124, PT ;  /* 0x0000007c6a00720c */ /* 0x040fe20003f26270 */
[----:B------:R-:W-:Y:S01]  /*123c0*/  FMUL.FTZ R25, R25, c[0x0][0x2ec] ;  /* 0x0000bb0019197a20 */ /* 0x000fe20000410000 */
[----:B------:R-:W-:Y:S01]  /*123d0*/  ISETP.GE.AND P6, PT, R106, R103, PT ;  /* 0x000000676a00720c */ /* 0x000fe20003fc6270 */
[----:B------:R-:W-:-:S02]  /*123e0*/  FMUL.FTZ R26, R26, c[0x0][0x2ec] ;  /* 0x0000bb001a1a7a20 */ /* 0x000fc40000410000 */
[----:B------:R-:W-:Y:S01]  /*123f0*/  FMUL.FTZ R27, R27, c[0x0][0x2ec] ;  /* 0x0000bb001b1b7a20 */ /* 0x000fe20000410000 */
[----:B------:R-:W-:Y:S01]  /*12400*/  I2F R107, R106 ;  /* 0x0000006a006b7306 */ /* 0x000fe20000201400 */
[----:B------:R-:W-:Y:S02]  /*12410*/  FMUL.FTZ R121, R8, c[0x0][0x2ec] ;  /* 0x0000bb0008797a20 */ /* 0x000fe40000410000 */
[----:B------:R-:W-:Y:S02]  /*12420*/  FMUL.FTZ R16, R16, c[0x0][0x2ec] ;  /* 0x0000bb0010107a20 */ /* 0x000fe40000410000 */
[----:B------:R-:W-:Y:S02]  /*12430*/  FMUL.FTZ R14, R14, c[0x0][0x2ec] ;  /* 0x0000bb000e0e7a20 */ /* 0x000fe40000410000 */
[----:B------:R-:W-:Y:S01]  /*12440*/  FMUL.FTZ R19, R19, c[0x0][0x2ec] ;  /* 0x0000bb0013137a20 */ /* 0x000fe20000410000 */
[----:B------:R-:W-:Y:S01]  /*12450*/  MUFU.TANH R30, R30 ;  /* 0x0000001e001e7308 */ /* 0x000fe20000002400 */
[----:B-1----:R-:W-:-:S02]  /*12460*/  FFMA.FTZ R29, R0, R105, R29 ;  /* 0x00000069001d7223 */ /* 0x002fc4000001001d */
[----:B------:R-:W-:Y:S02]  /*12470*/  FMUL.FTZ R32, R32, c[0x0][0x2ec] ;  /* 0x0000bb0020207a20 */ /* 0x000fe40000410000 */
[----:B------:R-:W-:Y:S01]  /*12480*/  FMUL.FTZ R11, R11, c[0x0][0x2ec] ;  /* 0x0000bb000b0b7a20 */ /* 0x000fe20000410000 */
[----:B------:R-:W-:Y:S01]  /*12490*/  FSEL R29, R29, -INF , !P5 ;  /* 0xff8000001d1d7808 */ /* 0x000fe20006800000 */
[----:B------:R-:W-:Y:S01]  /*124a0*/  FMUL.FTZ R20, R20, c[0x0][0x2ec] ;  /* 0x0000bb0014147a20 */ /* 0x000fe20000410000 */
[----:B------:R-:W1:Y:S01]  /*124b0*/  MUFU.TANH R110, R110 ;  /* 0x0000006e006e7308 */ /* 0x000e620000002400 */
[----:B------:R-:W-:Y:S02]  /*124c0*/  FMUL.FTZ R111, R21, c[0x0][0x2ec] ;  /* 0x0000bb00156f7a20 */ /* 0x000fe40000410000 */
[----:B------:R-:W-:Y:S01]  /*124d0*/  FMUL.FTZ R21, R22, c[0x0][0x2ec] ;  /* 0x0000bb0016157a20 */ /* 0x000fe20000410000 */
[----:B------:R-:W-:Y:S01]  /*124e0*/  IADD3 R22, R2, 0x19, RZ ;  /* 0x0000001902167810 */ /* 0x000fe20007ffe0ff */
[----:B------:R-:W-:-:S02]  /*124f0*/  FMUL.FTZ R23, R23, c[0x0][0x2ec] ;  /* 0x0000bb0017177a20 */ /* 0x000fc40000410000 */
[----:B------:R-:W-:Y:S01]  /*12500*/  FMUL.FTZ R7, R7, c[0x0][0x2ec] ;  /* 0x0000bb0007077a20 */ /* 0x000fe20000410000 */
[----:B------:R-:W-:Y:S08]  /*12510*/  MUFU.TANH R28, R28 ;  /* 0x0000001c001c7308 */ /* 0x000ff00000002400 */
[----:B------:R-:W-:Y:S01]  /*12520*/  MUFU.TANH R115, R24 ;  /* 0x0000001800737308 */ /* 0x000fe20000002400 */
[----:B-1----:R-:W-:-:S05]  /*12530*/  FFMA.FTZ R110, R0, R107, R110 ;  /* 0x0000006b006e7223 */ /* 0x002fca000001006e */
[----:B------:R-:W-:Y:S02]  /*12540*/  FSEL R175, R110, -INF , !P6 ;  /* 0xff8000006eaf7808 */ /* 0x000fe40007000000 */
[----:B------:R-:W1:Y:S01]  /*12550*/  I2F R12, R18 ;  /* 0x00000012000c7306 */ /* 0x000e620000201400 */
[----:B------:R-:W-:-:S07]  /*12560*/  ISETP.GE.AND P6, PT, R18, R124, PT ;  /* 0x0000007c1200720c */ /* 0x000fce0003fc6270 */
[----:B------:R2:W-:Y:S08]  /*12570*/  MUFU.TANH R109, R25 ;  /* 0x00000019006d7308 */ /* 0x0005f00000002400 */
[----:B------:R3:W-:Y:S01]  /*12580*/  MUFU.TANH R125, R13 ;  /* 0x0000000d007d7308 */ /* 0x0007e20000002400 */
[----:B-1----:R-:W-:-:S07]  /*12590*/  FFMA.FTZ R115, R0, R12, R115 ;  /* 0x0000000c00737223 */ /* 0x002fce0000010073 */
[----:B------:R1:W-:Y:S01]  /*125a0*/  MUFU.TANH R173, R15 ;  /* 0x0000000f00ad7308 */ /* 0x0003e20000002400 */
[----:B--2---:R-:W-:-:S05]  /*125b0*/  FFMA.FTZ R25, R0, R101, R108 ;  /* 0x0000006500197223 */ /* 0x004fca000001006c */
[----:B------:R-:W-:Y:S02]  /*125c0*/  FSEL R25, R25, -INF , !P0 ;  /* 0xff80000019197808 */ /* 0x000fe40004000000 */
[----:B------:R-:W-:Y:S01]  /*125d0*/  MUFU.TANH R131, R26 ;  /* 0x0000001a00837308 */ /* 0x000fe20000002400 */
[----:B---3--:R-:W-:Y:S02]  /*125e0*/  IADD3 R13, R2, 0x11, RZ ;  /* 0x00000011020d7810 */ /* 0x008fe40007ffe0ff */
[-C--:B------:R-:W-:Y:S02]  /*125f0*/  ISETP.GE.AND P0, PT, R104, R124.reuse, PT ;  /* 0x0000007c6800720c */ /* 0x080fe40003f06270 */
[----:B------:R-:W-:Y:S01]  /*12600*/  ISETP.GE.AND P5, PT, R13, R124, PT ;  /* 0x0000007c0d00720c */ /* 0x000fe20003fa6270 */
[----:B-1----:R-:W-:Y:S02]  /*12610*/  FFMA.FTZ R15, R0, R101, R34 ;  /* 0x00000065000f7223 */ /* 0x002fe40000010022 */
[----:B------:R-:W-:Y:S01]  /*12620*/  MUFU.TANH R113, R27 ;  /* 0x0000001b00717308 */ /* 0x000fe20000002400 */
[----:B------:R-:W-:-:S02]  /*12630*/  FMUL.FTZ R101, R9, c[0x0][0x2ec] ;  /* 0x0000bb0009657a20 */ /* 0x000fc40000410000 */
[----:B------:R-:W-:Y:S01]  /*12640*/  FFMA.FTZ R9, R0, R107, R30 ;  /* 0x0000006b00097223 */ /* 0x000fe2000001001e */
[----:B------:R-:W-:Y:S02]  /*12650*/  FSEL R15, R15, -INF , !P4 ;  /* 0xff8000000f0f7808 */ /* 0x000fe40006000000 */
[-C--:B------:R-:W-:Y:S02]  /*12660*/  ISETP.GE.AND P4, PT, R18, R103.reuse, PT ;  /* 0x000000671200720c */ /* 0x080fe40003f86270 */
[----:B------:R1:W2:Y:S01]  /*12670*/  I2F R8, R13 ;  /* 0x0000000d00087306 */ /* 0x0002a20000201400 */
[----:B------:R-:W-:Y:S02]  /*12680*/  FSEL R9, R9, -INF , !P1 ;  /* 0xff80000009097808 */ /* 0x000fe40004800000 */
[----:B------:R-:W-:Y:S02]  /*12690*/  ISETP.GE.AND P1, PT, R13, R103, PT ;  /* 0x000000670d00720c */ /* 0x000fe40003f26270 */
[----:B------:R-:W-:-:S03]  /*126a0*/  FSEL R115, R115, -INF , !P4 ;  /* 0xff80000073737808 */ /* 0x000fc60006000000 */
[----:B------:R3:W-:Y:S01]  /*126b0*/  MUFU.TANH R119, R16 ;  /* 0x0000001000777308 */ /* 0x0007e20000002400 */
[----:B-1----:R-:W-:-:S07]  /*126c0*/  FFMA.FTZ R13, R0, R105, R28 ;  /* 0x00000069000d7223 */ /* 0x002fce000001001c */
[----:B------:R-:W-:Y:S01]  /*126d0*/  MUFU.TANH R129, R14 ;  /* 0x0000000e00817308 */ /* 0x000fe20000002400 */
[----:B------:R-:W-:Y:S02]  /*126e0*/  FMUL.FTZ R105, R10, c[0x0][0x2ec] ;  /* 0x0000bb000a697a20 */ /* 0x000fe40000410000 */
[CC--:B--2---:R-:W-:Y:S01]  /*126f0*/  FFMA.FTZ R109, R0.reuse, R8.reuse, R109 ;  /* 0x00000008006d7223 */ /* 0x0c4fe2000001006d */
[----:B------:R-:W-:Y:S01]  /*12700*/  FSEL R13, R13, -INF , !P0 ;  /* 0xff8000000d0d7808 */ /* 0x000fe20004000000 */
[----:B------:R-:W-:Y:S01]  /*12710*/  FFMA.FTZ R113, R0, R8, R113 ;  /* 0x0000000800717223 */ /* 0x000fe20000010071 */
[----:B---3--:R-:W-:Y:S02]  /*12720*/  IADD3 R16, R2, 0x18, RZ ;  /* 0x0000001802107810 */ /* 0x008fe40007ffe0ff */
[----:B------:R-:W-:Y:S01]  /*12730*/  MUFU.TANH R123, R20 ;  /* 0x00000014007b7308 */ /* 0x000fe20000002400 */
[----:B------:R-:W-:Y:S02]  /*12740*/  FSEL R109, R109, -INF , !P1 ;  /* 0xff8000006d6d7808 */ /* 0x000fe40004800000 */
[----:B------:R-:W-:-:S02]  /*12750*/  ISETP.GE.AND P0, PT, R16, R103, PT ;  /* 0x000000671000720c */ /* 0x000fc40003f06270 */
[-C--:B------:R-:W-:Y:S02]  /*12760*/  ISETP.GE.AND P4, PT, R16, R124.reuse, PT ;  /* 0x0000007c1000720c */ /* 0x080fe40003f86270 */
[----:B------:R-:W-:Y:S01]  /*12770*/  ISETP.GE.AND P1, PT, R22, R124, PT ;  /* 0x0000007c1600720c */ /* 0x000fe20003f26270 */
[----:B------:R1:W2:Y:S08]  /*12780*/  I2F R14, R16 ;  /* 0x00000010000e7306 */ /* 0x0002b00000201400 */
[----:B------:R3:W-:Y:S08]  /*12790*/  MUFU.TANH R27, R19 ;  /* 0x00000013001b7308 */ /* 0x0007f00000002400 */
[----:B------:R-:W-:Y:S01]  /*127a0*/  MUFU.TANH R111, R111 ;  /* 0x0000006f006f7308 */ /* 0x000fe20000002400 */
[----:B-1----:R-:W-:Y:S01]  /*127b0*/  IADD3 R16, R2, 0x21, RZ ;  /* 0x0000002102107810 */ /* 0x002fe20007ffe0ff */
[----:B--2---:R-:W-:-:S06]  /*127c0*/  FFMA.FTZ R123, R0, R14, R123 ;  /* 0x0000000e007b7223 */ /* 0x004fcc000001007b */
[----:B------:R1:W-:Y:S01]  /*127d0*/  MUFU.TANH R35, R23 ;  /* 0x0000001700237308 */ /* 0x0003e20000002400 */
[----:B---3--:R-:W-:-:S07]  /*127e0*/  IADD3 R19, R2, 0x20, RZ ;  /* 0x0000002002137810 */ /* 0x008fce0007ffe0ff */
[----:B------:R-:W2:Y:S08]  /*127f0*/  I2F R18, R22 ;  /* 0x0000001600127306 */ /* 0x000eb00000201400 */
[----:B------:R-:W3:Y:S01]  /*12800*/  MUFU.TANH R21, R21 ;  /* 0x0000001500157308 */ /* 0x000ee20000002400 */
[----:B-1----:R-:W-:Y:S01]  /*12810*/  FFMA.FTZ R23, R0, R12, R131 ;  /* 0x0000000c00177223 */ /* 0x002fe20000010083 */
[----:B------:R-:W-:-:S04]  /*12820*/  IADD3 R12, R2, 0x28, RZ ;  /* 0x00000028020c7810 */ /* 0x000fc80007ffe0ff */
[----:B------:R-:W-:Y:S02]  /*12830*/  FSEL R23, R23, -INF , !P6 ;  /* 0xff80000017177808 */ /* 0x000fe40007000000 */
[----:B------:R-:W-:Y:S01]  /*12840*/  MUFU.TANH R17, R17 ;  /* 0x0000001100117308 */ /* 0x000fe20000002400 */
[-C--:B--2---:R-:W-:Y:S01]  /*12850*/  FFMA.FTZ R111, R0, R18.reuse, R111 ;  /* 0x00000012006f7223 */ /* 0x084fe2000001006f */
[----:B------:R-:W-:Y:S01]  /*12860*/  ISETP.GE.AND P6, PT, R22, R103, PT ;  /* 0x000000671600720c */ /* 0x000fe20003fc6270 */
[----:B------:R-:W-:Y:S01]  /*12870*/  FFMA.FTZ R18, R0, R18, R35 ;  /* 0x0000001200127223 */ /* 0x000fe20000010023 */
[----:B------:R-:W-:Y:S01]  /*12880*/  IADD3 R22, R2, 0x29, RZ ;  /* 0x0000002902167810 */ /* 0x000fe20007ffe0ff */
[----:B------:R-:W-:Y:S01]  /*12890*/  FMUL.FTZ R35, R4, c[0x0][0x2ec] ;  /* 0x0000bb0004237a20 */ /* 0x000fe20000410000 */
[----:B------:R-:W-:Y:S02]  /*128a0*/  FSEL R111, R111, -INF , !P6 ;  /* 0xff8000006f6f7808 */ /* 0x000fe40007000000 */
[----:B------:R-:W1:Y:S01]  /*128b0*/  I2F R20, R19 ;  /* 0x0000001300147306 */ /* 0x000e620000201400 */
[----:B---3--:R-:W-:Y:S01]  /*128c0*/  FFMA.FTZ R14, R0, R14, R21 ;  /* 0x0000000e000e7223 */ /* 0x008fe20000010015 */
[----:B------:R-:W-:-:S02]  /*128d0*/  FSEL R21, R113, -INF , !P5 ;  /* 0xff80000071157808 */ /* 0x000fc40006800000 */
[----:B------:R-:W-:Y:S02]  /*128e0*/  FSEL R113, R123, -INF , !P0 ;  /* 0xff8000007b717808 */ /* 0x000fe40004000000 */
[C---:B------:R-:W-:Y:S02]  /*128f0*/  ISETP.GE.AND P5, PT, R19.reuse, R103, PT ;  /* 0x000000671300720c */ /* 0x040fe40003fa6270 */
[----:B------:R-:W-:Y:S01]  /*12900*/  MUFU.TANH R31, R31 ;  /* 0x0000001f001f7308 */ /* 0x000fe20000002400 */
[-C--:B------:R-:W-:Y:S02]  /*12910*/  ISETP.GE.AND P6, PT, R16, R124.reuse, PT ;  /* 0x0000007c1000720c */ /* 0x080fe40003fc6270 */
[----:B------:R-:W-:-:S05]  /*12920*/  ISETP.GE.AND P0, PT, R19, R124, PT ;  /* 0x0000007c1300720c */ /* 0x000fca0003f06270 */
[----:B------:R-:W2:Y:S01]  /*12930*/  I2F R10, R16 ;  /* 0x00000010000a7306 */ /* 0x000ea20000201400 */
[-C--:B-1----:R-:W-:Y:S01]  /*12940*/  FFMA.FTZ R119, R0, R20.reuse, R119 ;  /* 0x0000001400777223 */ /* 0x082fe20000010077 */
[----:B------:R-:W-:Y:S01]  /*12950*/  FSEL R19, R14, -INF , !P4 ;  /* 0xff8000000e137808 */ /* 0x000fe20006000000 */
[----:B------:R-:W-:Y:S01]  /*12960*/  FFMA.FTZ R123, R0, R20, R17 ;  /* 0x00000014007b7223 */ /* 0x000fe20000010011 */
[----:B------:R-:W-:Y:S02]  /*12970*/  FSEL R17, R18, -INF , !P1 ;  /* 0xff80000012117808 */ /* 0x000fe40004800000 */
[----:B------:R-:W-:Y:S02]  /*12980*/  ISETP.GE.AND P1, PT, R12, R103, PT ;  /* 0x000000670c00720c */ /* 0x000fe40003f26270 */
[----:B------:R-:W-:Y:S01]  /*12990*/  MUFU.TANH R117, R117 ;  /* 0x0000007500757308 */ /* 0x000fe20000002400 */
[----:B------:R-:W-:Y:S02]  /*129a0*/  FSEL R167, R119, -INF , !P5 ;  /* 0xff80000077a77808 */ /* 0x000fe40006800000 */
[----:B------:R-:W-:-:S02]  /*129b0*/  IADD3 R14, R2, 0x30, RZ ;  /* 0x00000030020e7810 */ /* 0x000fc40007ffe0ff */
[----:B------:R-:W-:Y:S02]  /*129c0*/  ISETP.GE.AND P5, PT, R12, R124, PT ;  /* 0x0000007c0c00720c */ /* 0x000fe40003fa6270 */
[----:B------:R-:W-:Y:S01]  /*129d0*/  IADD3 R18, R2, 0x31, RZ ;  /* 0x0000003102127810 */ /* 0x000fe20007ffe0ff */
[----:B------:R-:W1:Y:S01]  /*129e0*/  I2F R8, R12 ;  /* 0x0000000c00087306 */ /* 0x000e620000201400 */
[-C--:B--2---:R-:W-:Y:S01]  /*129f0*/  FFMA.FTZ R31, R0, R10.reuse, R31 ;  /* 0x0000000a001f7223 */ /* 0x084fe2000001001f */
[----:B------:R-:W-:Y:S01]  /*12a00*/  ISETP.GE.AND P4, PT, R16, R103, PT ;  /* 0x000000671000720c */ /* 0x000fe20003f86270 */
[----:B------:R-:W-:Y:S01]  /*12a10*/  FFMA.FTZ R20, R0, R10, R27 ;  /* 0x0000000a00147223 */ /* 0x000fe2000001001b */
[----:B------:R-:W-:Y:S02]  /*12a20*/  FSEL R123, R123, -INF , !P0 ;  /* 0xff8000007b7b7808 */ /* 0x000fe40004000000 */
[----:B------:R-:W-:Y:S02]  /*12a30*/  FSEL R131, R31, -INF , !P4 ;  /* 0xff8000001f837808 */ /* 0x000fe40006000000 */
[----:B------:R-:W2:Y:S01]  /*12a40*/  I2F R24, R22 ;  /* 0x0000001600187306 */ /* 0x000ea20000201400 */
[----:B------:R-:W-:-:S02]  /*12a50*/  ISETP.GE.AND P4, PT, R22, R124, PT ;  /* 0x0000007c1600720c */ /* 0x000fc40003f86270 */
[-C--:B------:R-:W-:Y:S01]  /*12a60*/  ISETP.GE.AND P0, PT, R22, R103.reuse, PT ;  /* 0x000000671600720c */ /* 0x080fe20003f06270 */
[-C--:B-1----:R-:W-:Y:S01]  /*12a70*/  FFMA.FTZ R10, R0, R8.reuse, R117 ;  /* 0x00000008000a7223 */ /* 0x082fe20000010075 */
[----:B------:R-:W-:Y:S01]  /*12a80*/  FSEL R117, R20, -INF , !P6 ;  /* 0xff80000014757808 */ /* 0x000fe20007000000 */
[----:B------:R-:W-:Y:S01]  /*12a90*/  FFMA.FTZ R119, R0, R8, R129 ;  /* 0x0000000800777223 */ /* 0x000fe20000010081 */
[----:B------:R-:W-:Y:S01]  /*12aa0*/  IADD3 R12, R2, 0x38, RZ ;  /* 0x00000038020c7810 */ /* 0x000fe20007ffe0ff */
[----:B------:R-:W-:Y:S01]  /*12ab0*/  MUFU.TANH R121, R121 ;  /* 0x0000007900797308 */ /* 0x000fe20000002400 */
[----:B------:R-:W-:Y:S02]  /*12ac0*/  FSEL R129, R10, -INF , !P1 ;  /* 0xff8000000a817808 */ /* 0x000fe40004800000 */
[----:B------:R-:W-:Y:S01]  /*12ad0*/  IADD3 R8, R2, 0x39, RZ ;  /* 0x0000003902087810 */ /* 0x000fe20007ffe0ff */
[-C--:B--2---:R-:W-:Y:S01]  /*12ae0*/  FFMA.FTZ R173, R0, R24.reuse, R173 ;  /* 0x0000001800ad7223 */ /* 0x084fe200000100ad */
[----:B------:R-:W-:Y:S01]  /*12af0*/  ISETP.GE.AND P6, PT, R2, R103, PT ;  /* 0x000000670200720c */ /* 0x000fe20003fc6270 */
[----:B------:R-:W-:Y:S01]  /*12b00*/  FFMA.FTZ R125, R0, R24, R125 ;  /* 0x00000018007d7223 */ /* 0x000fe2000001007d */
[----:B------:R-:W-:Y:S01]  /*12b10*/  ISETP.GE.AND P1, PT, R2, R124, PT ;  /* 0x0000007c0200720c */ /* 0x000fe20003f26270 */
[----:B------:R-:W-:Y:S01]  /*12b20*/  FMUL.FTZ R2, R5, c[0x0][0x2ec] ;  /* 0x0000bb0005027a20 */ /* 0x000fe20000410000 */
[----:B------:R-:W1:Y:S01]  /*12b30*/  I2F R16, R14 ;  /* 0x0000000e00107306 */ /* 0x000e620000201400 */
[----:B------:R-:W-:Y:S01]  /*12b40*/  FMUL.FTZ R5, R6, c[0x0][0x2ec] ;  /* 0x0000bb0006057a20 */ /* 0x000fe20000410000 */
[----:B------:R-:W-:-:S02]  /*12b50*/  FSEL R119, R119, -INF , !P5 ;  /* 0xff80000077777808 */ /* 0x000fc40006800000 */
[C---:B------:R-:W-:Y:S02]  /*12b60*/  ISETP.GE.AND P5, PT, R14.reuse, R103, PT ;  /* 0x000000670e00720c */ /* 0x040fe40003fa6270 */
[----:B------:R-:W-:Y:S02]  /*12b70*/  FSEL R125, R125, -INF , !P0 ;  /* 0xff8000007d7d7808 */ /* 0x000fe40004000000 */
[----:B------:R-:W-:Y:S01]  /*12b80*/  MUFU.TANH R101, R101 ;  /* 0x0000006500657308 */ /* 0x000fe20000002400 */
[----:B------:R-:W-:-:S07]  /*12b90*/  ISETP.GE.AND P0, PT, R14, R124, PT ;  /* 0x0000007c0e00720c */ /* 0x000fce0003f06270 */
[----:B------:R-:W2:Y:S01]  /*12ba0*/  I2F R4, R18 ;  /* 0x0000001200047306 */ /* 0x000ea20000201400 */
[----:B-1----:R-:W-:Y:S01]  /*12bb0*/  FFMA.FTZ R104, R0, R16, R121 ;  /* 0x0000001000687223 */ /* 0x002fe20000010079 */
[----:B------:R-:W-:Y:S01]  /*12bc0*/  FSEL R121, R173, -INF , !P4 ;  /* 0xff800000ad797808 */ /* 0x000fe20006000000 */
[----:B------:R-:W-:Y:S01]  /*12bd0*/  IMAD.MOV.U32 R173, RZ, RZ, R127 ;  /* 0x000000ffffad7224 */ /* 0x000fe200078e007f */
[----:B------:R-:W-:Y:S02]  /*12be0*/  ISETP.GE.AND P4, PT, R18, R103, PT ;  /* 0x000000671200720c */ /* 0x000fe40003f86270 */
[----:B------:R-:W-:Y:S02]  /*12bf0*/  FSEL R104, R104, -INF , !P5 ;  /* 0xff80000068687808 */ /* 0x000fe40006800000 */
[----:B------:R-:W-:Y:S01]  /*12c00*/  MUFU.TANH R35, R35 ;  /* 0x0000002300237308 */ /* 0x000fe20000002400 */
[----:B------:R-:W-:-:S07]  /*12c10*/  ISETP.GE.AND P5, PT, R18, R124, PT ;  /* 0x0000007c1200720c */ /* 0x000fce0003fa6270 */
[----:B------:R-:W1:Y:S01]  /*12c20*/  I2F R27, R12 ;  /* 0x0000000c001b7306 */ /* 0x000e620000201400 */
[----:B--2---:R-:W-:-:S05]  /*12c30*/  FFMA.FTZ R101, R0, R4, R101 ;  /* 0x0000000400657223 */ /* 0x004fca0000010065 */
[----:B------:R-:W-:Y:S02]  /*12c40*/  FSEL R106, R101, -INF , !P4 ;  /* 0xff800000656a7808 */ /* 0x000fe40006000000 */
[----:B------:R-:W2:Y:S01]  /*12c50*/  MUFU.TANH R5, R5 ;  /* 0x0000000500057308 */ /* 0x000ea20000002400 */
[----:B------:R-:W-:-:S07]  /*12c60*/  ISETP.GE.AND P4, PT, R12, R124, PT ;  /* 0x0000007c0c00720c */ /* 0x000fce0003f86270 */
[----:B------:R-:W3:Y:S01]  /*12c70*/  MUFU.TANH R32, R32 ;  /* 0x0000002000207308 */ /* 0x000ee20000002400 */
[----:B-1----:R-:W-:-:S07]  /*12c80*/  FFMA.FTZ R35, R0, R27, R35 ;  /* 0x0000001b00237223 */ /* 0x002fce0000010023 */
[----:B------:R-:W1:Y:S01]  /*12c90*/  MUFU.TANH R33, R33 ;  /* 0x0000002100217308 */ /* 0x000e620000002400 */
[----:B--2---:R-:W-:-:S07]  /*12ca0*/  FFMA.FTZ R27, R0, R27, R5 ;  /* 0x0000001b001b7223 */ /* 0x004fce0000010005 */
[----:B------:R-:W2:Y:S01]  /*12cb0*/  MUFU.TANH R105, R105 ;  /* 0x0000006900697308 */ /* 0x000ea20000002400 */
[----:B---3--:R-:W-:-:S05]  /*12cc0*/  FFMA.FTZ R5, R0, R171, R32 ;  /* 0x000000ab00057223 */ /* 0x008fca0000010020 */
[----:B------:R-:W-:Y:S02]  /*12cd0*/  FSEL R5, R5, -INF , !P6 ;  /* 0xff80000005057808 */ /* 0x000fe40007000000 */
[----:B------:R-:W3:Y:S01]  /*12ce0*/  MUFU.TANH R11, R11 ;  /* 0x0000000b000b7308 */ /* 0x000ee20000002400 */
[C---:B-1----:R-:W-:Y:S01]  /*12cf0*/  FFMA.FTZ R171, R0.reuse, R171, R33 ;  /* 0x000000ab00ab7223 */ /* 0x042fe20000010021 */
[----:B------:R-:W-:Y:S01]  /*12d00*/  FSEL R33, R27, -INF , !P4 ;  /* 0xff8000001b217808 */ /* 0x000fe20006000000 */
[----:B------:R-:W-:Y:S01]  /*12d10*/  BAR.SYNC.DEFER_BLOCKING 0x0 ;  /* 0x0000000000007b1d */ /* 0x000fe20000010000 */
[----:B------:R-:W-:Y:S01]  /*12d20*/  ISETP.GT.AND P4, PT, R165, R151, PT ;  /* 0x00000097a500720c */ /* 0x000fe20003f84270 */
[----:B--2---:R-:W-:-:S04]  /*12d30*/  FFMA.FTZ R105, R0, R16, R105 ;  /* 0x0000001000697223 */ /* 0x004fc80000010069 */
[----:B------:R-:W-:Y:S01]  /*12d40*/  I2F R31, R8 ;  /* 0x00000008001f7306 */ /* 0x000fe20000201400 */
[----:B------:R-:W-:Y:S02]  /*12d50*/  FSEL R105, R105, -INF , !P0 ;  /* 0xff80000069697808 */ /* 0x000fe40004000000 */
[----:B------:R-:W-:Y:S01]  /*12d60*/  ISETP.GE.AND P0, PT, R12, R103, PT ;  /* 0x000000670c00720c */ /* 0x000fe20003f06270 */
[----:B---3--:R-:W-:-:S04]  /*12d70*/  FFMA.FTZ R11, R0, R4, R11 ;  /* 0x00000004000b7223 */ /* 0x008fc8000001000b */
[----:B------:R-:W1:Y:S01]  /*12d80*/  MUFU.TANH R2, R2 ;  /* 0x0000000200027308 */ /* 0x000e620000002400 */
[----:B------:R-:W-:Y:S02]  /*12d90*/  FSEL R101, R11, -INF , !P5 ;  /* 0xff8000000b657808 */ /* 0x000fe40006800000 */
[----:B------:R-:W-:-:S05]  /*12da0*/  ISETP.GE.AND P5, PT, R8, R103, PT ;  /* 0x000000670800720c */ /* 0x000fca0003fa6270 */
[----:B------:R-:W2:Y:S01]  /*12db0*/  MUFU.TANH R7, R7 ;  /* 0x0000000700077308 */ /* 0x000ea20000002400 */
[----:B------:R-:W-:Y:S02]  /*12dc0*/  FSEL R103, R35, -INF , !P0 ;  /* 0xff80000023677808 */ /* 0x000fe40004000000 */
[----:B------:R-:W-:Y:S01]  /*12dd0*/  ISETP.GE.AND P0, PT, R8, R124, PT ;  /* 0x0000007c0800720c */ /* 0x000fe20003f06270 */
[----:B-1----:R-:W-:Y:S01]  /*12de0*/  FFMA.FTZ R107, R0, R31, R2 ;  /* 0x0000001f006b7223 */ /* 0x002fe20000010002 */
[----:B------:R-:W-:-:S04]  /*12df0*/  FSEL R2, R171, -INF , !P1 ;  /* 0xff800000ab027808 */ /* 0x000fc80004800000 */
        /* <DEDUP_REMOVED lines=14> */
[----:B-1----:R-:W-:Y:S02]  /*12ee0*/  IMAD.MOV R27, RZ, RZ, -R11 ;  /* 0x000000ffff1b7224 */ /* 0x002fe400078e0a0b */
[----:B------:R-:W-:Y:S02]  /*12ef0*/  IMAD.MOV.U32 R10, RZ, RZ, RZ ;  /* 0x000000ffff0a7224 */ /* 0x000fe400078e00ff */
[----:B------:R-:W-:-:S04]  /*12f00*/  IMAD R4, R27, R6, RZ ;  /* 0x000000061b047224 */ /* 0x000fc800078e02ff */
[----:B------:R-:W-:Y:S01]  /*12f10*/  IMAD.HI.U32 R4, R11, R4, R10 ;  /* 0x000000040b047227 */ /* 0x000fe200078e000a */
[----:B------:R-:W-:Y:S02]  /*12f20*/  IABS R11, R8 ;  /* 0x00000008000b7213 */ /* 0x000fe40000000000 */
[----:B------:R-:W-:-:S03]  /*12f30*/  LOP3.LUT R8, R8, c[0x0][0x2d0], RZ, 0x3c, !PT ;  /* 0x0000b40008087a12 */ /* 0x000fc600078e3cff */
        /* <DEDUP_REMOVED lines=17> */
[----:B------:R-:W-:Y:S02]  /*13050*/  ISETP.GE.AND P0, PT, R8, RZ, PT ;  /* 0x000000ff0800720c */ /* 0x000fe40003f06270 */
[----:B------:R-:W-:Y:S01]  /*13060*/  @P6 IADD3 R4, R4, 0x1, RZ ;  /* 0x0000000104046810 */ /* 0x000fe20007ffe0ff */
[----:B------:R-:W-:-:S04]  /*13070*/  @!P5 IMAD.MOV R10, RZ, RZ, -R10 ;  /* 0x000000ffff0ad224 */ /* 0x000fc800078e0a0a */
[----:B------:R-:W-:Y:S01]  /*13080*/  IMAD.MOV.U32 R11, RZ, RZ, R4 ;  /* 0x000000ffff0b7224 */ /* 0x000fe200078e0004 */
[----:B------:R-:W-:-:S04]  /*13090*/  LOP3.LUT R4, RZ, c[0x0][0x2d0], RZ, 0x33, !PT ;  /* 0x0000b400ff047a12 */ /* 0x000fc800078e33ff */
[----:B------:R-:W-:Y:S02]  /*130a0*/  SEL R7, R4, R10, !P1 ;  /* 0x0000000a04077207 */ /* 0x000fe40004800000 */
[----:B------:R-:W-:-:S03]  /*130b0*/  @!P0 IADD3 R11, -R11, RZ, RZ ;  /* 0x000000ff0b0b8210 */ /* 0x000fc60007ffe1ff */
[----:B------:R-:W-:Y:S01]  /*130c0*/  IMAD.WIDE R30, R7, 0x4, R158 ;  /* 0x00000004071e7825 */ /* 0x000fe200078e029e */
[----:B------:R-:W-:-:S04]  /*130d0*/  SEL R4, R4, R11, !P1 ;  /* 0x0000000b04047207 */ /* 0x000fc80004800000 */
[----:B------:R-:W2:Y:S01]  /*130e0*/  LDG.E R11, [R30.64] ;  /* 0x000000061e0b7981 */ /* 0x000ea2000c1e1900 */
[----:B------:R-:W-:-:S05]  /*130f0*/  IMAD.WIDE R26, R4, 0x4, R158 ;  /* 0x00000004041a7825 */ /* 0x000fca00078e029e */
        /* <DEDUP_REMOVED lines=17> */
.L_x_8238:
[----:B------:R-:W-:-:S05]  /*13210*/  IMAD.MOV.U32 R8, RZ, RZ, c[0x0][0x198] ;  /* 0x00006600ff087624 */ /* 0x000fca00078e00ff */
[----:B------:R-:W-:-:S04]  /*13220*/  LEA R8, -R8, RZ, 0x6 ;  /* 0x000000ff08087211 */ /* 0x000fc800078e31ff */
[----:B------:R-:W-:Y:S02]  /*13230*/  SHF.R.S32.HI R11, RZ, 0x1f, R8 ;  /* 0x0000001fff0b7819 */ /* 0x000fe40000011408 */
.L_x_8239:
        /* <DEDUP_REMOVED lines=69> */
.L_x_8237:
        /* <DEDUP_REMOVED lines=48> */
[----:B------:R-:W-:Y:S02]  /*13990*/  FADD.FTZ R32, R3, -R32 ;  /* 0x8000002003207221 */ /* 0x000fe40000010000 */
[--C-:B------:R-:W-:Y:S02]  /*139a0*/  FFMA.FTZ R29, R2, c[0x0][0x23c], -R102.reuse ;  /* 0x00008f00021d7a23 */ /* 0x100fe40000010866 */
[--C-:B------:R-:W-:Y:S01]  /*139b0*/  FFMA.FTZ R2, R15, c[0x0][0x23c], -R102.reuse ;  /* 0x00008f000f027a23 */ /* 0x100fe20000010866 */
[----:B------:R-:W-:Y:S01]  /*139c0*/  MUFU.EX2 R24, R24 ;  /* 0x0000001800187308 */ /* 0x000fe20000000800 */
[----:B------:R-:W-:Y:S02]  /*139d0*/  FFMA.FTZ R3, R13, c[0x0][0x23c], -R102 ;  /* 0x00008f000d037a23 */ /* 0x000fe40000010866 */
[----:B------:R-:W1:Y:S01]  /*139e0*/  LDSM.16.MT88.4 R12, [R142+0x8000] ;  /* 0x008000008e0c783b */ /* 0x000e620000004200 */
[----:B------:R-:W-:Y:S01]  /*139f0*/  FFMA.FTZ R31, R5, c[0x0][0x23c], -R108 ;  /* 0x00008f00051f7a23 */ /* 0x000fe2000001086c */
[----:B------:R-:W-:Y:S01]  /*13a00*/  FSEL R5, R27, RZ, P1 ;  /* 0x000000ff1b057208 */ /* 0x000fe20000800000 */
[----:B------:R-:W-:-:S02]  /*13a10*/  FFMA.FTZ R28, R9, c[0x0][0x23c], -R102 ;  /* 0x00008f00091c7a23 */ /* 0x000fc40000010866 */
[----:B------:R-:W2:Y:S01]  /*13a20*/  LDSM.16.MT88.4 R8, [R144+0x8000] ;  /* 0x008000009008783b */ /* 0x000ea20000004200 */
[--C-:B------:R-:W-:Y:S01]  /*13a30*/  FFMA.FTZ R30, R25, c[0x0][0x23c], -R108.reuse ;  /* 0x00008f00191e7a23 */ /* 0x100fe2000001086c */
[----:B------:R-:W-:Y:S01]  /*13a40*/  MUFU.EX2 R31, R31 ;  /* 0x0000001f001f7308 */ /* 0x000fe20000000800 */
[----:B------:R-:W-:Y:S02]  /*13a50*/  FADD.FTZ R34, R100, -R5 ;  /* 0x8000000564227221 */ /* 0x000fe40000010000 */
[--C-:B------:R-:W-:Y:S02]  /*13a60*/  FFMA.FTZ R25, R175, c[0x0][0x23c], -R108.reuse ;  /* 0x00008f00af197a23 */ /* 0x100fe4000001086c */
        /* <DEDUP_REMOVED lines=9> */
[--C-:B------:R-:W-:Y:S02]  /*13b00*/  FFMA.FTZ R114, R21, c[0x0][0x23c], -R102.reuse ;  /* 0x00008f0015727a23 */ /* 0x100fe40000010866 */
[--C-:B------:R-:W-:Y:S01]  /*13b10*/  FFMA.FTZ R113, R19, c[0x0][0x23c], -R102.reuse ;  /* 0x00008f0013717a23 */ /* 0x100fe20000010866 */
[----:B------:R-:W-:Y:S01]  /*13b20*/  LDSM.16.MT88.4 R20, [R144+0xa800] ;  /* 0x00a800009014783b */ /* 0x000fe20000004200 */
[--C-:B------:R-:W-:Y:S01]  /*13b30*/  FFMA.FTZ R112, R17, c[0x0][0x23c], -R102.reuse ;  /* 0x00008f0011707a23 */ /* 0x100fe20000010866 */
[----:B------:R-:W-:Y:S01]  /*13b40*/  MUFU.EX2 R29, R29 ;  /* 0x0000001d001d7308 */ /* 0x000fe20000000800 */
[----:B---3--:R-:W-:Y:S01]  /*13b50*/  F2FP.BF16.PACK_AB R4, R30, R31 ;  /* 0x0000001f1e04723e */ /* 0x008fe200000010ff */
[----:B------:R-:W-:Y:S01]  /*13b60*/  LDSM.16.MT88.4 R16, [R142+0xa800] ;  /* 0x00a800008e10783b */ /* 0x000fe20000004200 */
[----:B------:R-:W-:-:S02]  /*13b70*/  FFMA.FTZ R122, R123, c[0x0][0x23c], -R102 ;  /* 0x00008f007b7a7a23 */ /* 0x000fc40000010866 */
[----:B------:R-:W-:Y:S02]  /*13b80*/  FFMA.FTZ R123, R117, c[0x0][0x23c], -R102 ;  /* 0x00008f00757b7a23 */ /* 0x000fe40000010866 */
[--C-:B------:R-:W-:Y:S01]  /*13b90*/  FFMA.FTZ R118, R167, c[0x0][0x23c], -R108.reuse ;  /* 0x00008f00a7767a23 */ /* 0x100fe2000001086c */
[----:B------:R-:W3:Y:S01]  /*13ba0*/  MUFU.EX2 R2, R2 ;  /* 0x0000000200027308 */ /* 0x000ee20000000800 */
[----:B----4-:R-:W-:Y:S01]  /*13bb0*/  F2FP.BF16.PACK_AB R6, R24, R25 ;  /* 0x000000191806723e */ /* 0x010fe200000010ff */
[--C-:B------:R-:W-:Y:S02]  /*13bc0*/  FFMA.FTZ R127, R131, c[0x0][0x23c], -R108.reuse ;  /* 0x00008f00837f7a23 */ /* 0x100fe4000001086c */
[--C-:B------:R-:W-:Y:S02]  /*13bd0*/  FFMA.FTZ R116, R129, c[0x0][0x23c], -R108.reuse ;  /* 0x00008f0081747a23 */ /* 0x100fe4000001086c */
[----:B------:R-:W-:Y:S02]  /*13be0*/  FFMA.FTZ R125, R125, c[0x0][0x23c], -R108 ;  /* 0x00008f007d7d7a23 */ /* 0x000fe4000001086c */
[----:B------:R-:W-:Y:S01]  /*13bf0*/  MUFU.EX2 R28, R28 ;  /* 0x0000001c001c7308 */ /* 0x000fe20000000800 */
[----:B------:R-:W-:-:S02]  /*13c00*/  FFMA.FTZ R117, R119, c[0x0][0x23c], -R102 ;  /* 0x00008f0077757a23 */ /* 0x000fc40000010866 */
[----:B------:R-:W-:Y:S02]  /*13c10*/  FFMA.FTZ R120, R121, c[0x0][0x23c], -R102 ;  /* 0x00008f0079787a23 */ /* 0x000fe40000010866 */
        /* <DEDUP_REMOVED lines=10> */
[----:B------:R-:W-:-:S03]  /*13cc0*/  FFMA.FTZ R102, R35, c[0x0][0x23c], -R102 ;  /* 0x00008f0023667a23 */ /* 0x000fc60000010866 */
[----:B------:R-:W5:Y:S01]  /*13cd0*/  MUFU.EX2 R3, R3 ;  /* 0x0000000300037308 */ /* 0x000f620000000800 */
[-C--:B----4-:R-:W-:Y:S02]  /*13ce0*/  FMUL.FTZ R88, R88, R34.reuse ;  /* 0x0000002258587220 */ /* 0x090fe40000410000 */
[-C--:B------:R-:W-:Y:S02]  /*13cf0*/  FMUL.FTZ R89, R89, R34.reuse ;  /* 0x0000002259597220 */ /* 0x080fe40000410000 */
[-C--:B------:R-:W-:Y:S02]  /*13d00*/  FMUL.FTZ R84, R84, R34.reuse ;  /* 0x0000002254547220 */ /* 0x080fe40000410000 */
[----:B------:R-:W-:Y:S01]  /*13d10*/  FMUL.FTZ R85, R85, R34 ;  /* 0x0000002255557220 */ /* 0x000fe20000410000 */
[----:B------:R-:W-:Y:S01]  /*13d20*/  MUFU.EX2 R110, R110 ;  /* 0x0000006e006e7308 */ /* 0x000fe20000000800 */
[-C--:B---3--:R-:W-:Y:S02]  /*13d30*/  FMUL.FTZ R90, R90, R32.reuse ;  /* 0x000000205a5a7220 */ /* 0x088fe40000410000 */
[----:B------:R-:W-:-:S02]  /*13d40*/  FMUL.FTZ R91, R91, R32 ;  /* 0x000000205b5b7220 */ /* 0x000fc40000410000 */
[-C--:B------:R-:W-:Y:S02]  /*13d50*/  FMUL.FTZ R86, R86, R32.reuse ;  /* 0x0000002056567220 */ /* 0x080fe40000410000 */
[----:B------:R-:W-:Y:S01]  /*13d60*/  FMUL.FTZ R87, R87, R32 ;  /* 0x0000002057577220 */ /* 0x000fe20000410000 */
[----:B-----5:R-:W-:Y:S01]  /*13d70*/  F2FP.BF16.PACK_AB R7, R3, R28 ;  /* 0x0000001c0307723e */ /* 0x020fe200000010ff */
[-C--:B------:R-:W-:Y:S01]  /*13d80*/  FMUL.FTZ R96, R96, R34.reuse ;  /* 0x0000002260607220 */ /* 0x080fe20000410000 */
[----:B------:R-:W3:Y:S01]  /*13d90*/  MUFU.EX2 R109, R109 ;  /* 0x0000006d006d7308 */ /* 0x000ee20000000800 */
[----:B------:R-:W-:Y:S02]  /*13da0*/  FMUL.FTZ R97, R97, R34 ;  /* 0x0000002261617220 */ /* 0x000fe40000410000 */
[-C--:B------:R-:W-:Y:S02]  /*13db0*/  FMUL.FTZ R98, R98, R32.reuse ;  /* 0x0000002062627220 */ /* 0x080fe40000410000 */
[----:B-1----:R-:W-:Y:S01]  /*13dc0*/  HMMA.16816.F32.BF16 R88, R4, R12, R88 ;  /* 0x0000000c0458723c */ /* 0x002fe20000041858 */
[----:B------:R-:W-:-:S02]  /*13dd0*/  FMUL.FTZ R99, R99, R32 ;  /* 0x0000002063637220 */ /* 0x000fc40000410000 */
        /* <DEDUP_REMOVED lines=38> */
[----:B------:R-:W-:Y:S02]  /*14040*/  FMUL.FTZ R49, R49, R34 ;  /* 0x0000002231317220 */ /* 0x000fe40000410000 */
        /* <DEDUP_REMOVED lines=23> */
[----:B------:R-:W2:Y:S01]  /*141c0*/  MUFU.EX2 R122, R122 ;  /* 0x0000007a007a7308 */ /* 0x000ea20000000800 */
[----:B------:R-:W-:-:S02]  /*141d0*/  FMUL.FTZ R65, R65, R34 ;  /* 0x0000002241417220 */ /* 0x000fc40000410000 */
[-C--:B------:R-:W-:Y:S02]  /*141e0*/  FMUL.FTZ R66, R66, R32.reuse ;  /* 0x0000002042427220 */ /* 0x080fe40000410000 */
[----:B------:R-:W-:Y:S02]  /*141f0*/  FMUL.FTZ R67, R67, R32 ;  /* 0x0000002043437220 */ /* 0x000fe40000410000 */
        /* <DEDUP_REMOVED lines=8> */
[----:B------:R-:W-:Y:S01]  /*14280*/  FMUL.FTZ R57, R57, R34 ;  /* 0x0000002239397220 */ /* 0x000fe20000410000 */
[C---:B------:R-:W-:Y:S01]  /*14290*/  HMMA.16816.F32.BF16 R48, R4.reuse, R14, R48 ;  /* 0x0000000e0430723c */ /* 0x040fe20000041830 */
[----:B------:R-:W1:Y:S01]  /*142a0*/  LDSM.16.MT88.4 R12, [R140+0xa000] ;  /* 0x00a000008c0c783b */ /* 0x000e620000004200 */
[-C--:B------:R-:W-:Y:S02]  /*142b0*/  FMUL.FTZ R58, R58, R32.reuse ;  /* 0x000000203a3a7220 */ /* 0x080fe40000410000 */
[----:B------:R-:W-:Y:S02]  /*142c0*/  FMUL.FTZ R59, R59, R32 ;  /* 0x000000203b3b7220 */ /* 0x000fe40000410000 */
[----:B------:R-:W1:Y:S01]  /*142d0*/  MUFU.EX2 R120, R120 ;  /* 0x0000007800787308 */ /* 0x000e620000000800 */
[----:B------:R-:W-:Y:S01]  /*142e0*/  FFMA.FTZ R31, R169, R34, R31 ;  /* 0x00000022a91f7223 */ /* 0x000fe2000001001f */
[----:B--2---:R-:W-:Y:S01]  /*142f0*/  HMMA.16816.F32.BF16 R36, R4, R8, R36 ;  /* 0x000000080424723c */ /* 0x004fe20000041824 */
[----:B------:R-:W-:-:S02]  /*14300*/  FFMA.FTZ R29, R170, R32, R29 ;  /* 0x00000020aa1d7223 */ /* 0x000fc4000001001d */
[----:B------:R-:W-:Y:S02]  /*14310*/  FADD.FTZ R30, R30, R31 ;  /* 0x0000001f1e1e7221 */ /* 0x000fe40000010000 */
[----:B------:R-:W-:Y:S01]  /*14320*/  FADD.FTZ R29, R2, R29 ;  /* 0x0000001d021d7221 */ /* 0x000fe20000010000 */
[----:B------:R-:W-:Y:S02]  /*14330*/  MUFU.EX2 R104, R104 ;  /* 0x0000006800687308 */ /* 0x000fe40000000800 */
[----:B------:R-:W-:Y:S01]  /*14340*/  HMMA.16816.F32.BF16 R40, R4, R10, R40 ;  /* 0x0000000a0428723c */ /* 0x000fe20000041828 */
[----:B------:R-:W2:Y:S01]  /*14350*/  LDSM.16.MT88.4 R8, [R141+0xa000] ;  /* 0x00a000008d08783b */ /* 0x000ea20000004200 */
[----:B------:R-:W-:-:S04]  /*14360*/  FADD.FTZ R2, R28, R29 ;  /* 0x0000001d1c027221 */ /* 0x000fc80000010000 */
[----:B------:R-:W1:Y:S01]  /*14370*/  MUFU.EX2 R119, R119 ;  /* 0x0000007700777308 */ /* 0x000e620000000800 */
[----:B------:R-:W-:-:S07]  /*14380*/  FADD.FTZ R2, R3, R2 ;  /* 0x0000000203027221 */ /* 0x000fce0000010000 */
[----:B------:R-:W-:Y:S08]  /*14390*/  MUFU.EX2 R103, R103 ;  /* 0x0000006700677308 */ /* 0x000ff00000000800 */
        /* <DEDUP_REMOVED lines=11> */
[----:B---3--:R-:W-:-:S02]  /*14450*/  F2FP.BF16.PACK_AB R4, R109, R110 ;  /* 0x0000006e6d04723e */ /* 0x008fc400000010ff */
        /* <DEDUP_REMOVED lines=10> */
[----:B-1----:R-:W-:Y:S02]  /*14500*/  HMMA.16816.F32.BF16 R96, R4, R12, R96 ;  /* 0x0000000c0460723c */ /* 0x002fe40000041860 */
[----:B------:R-:W-:-:S06]  /*14510*/  FADD.FTZ R2, R123, R2 ;  /* 0x000000027b027221 */ /* 0x000fcc0000010000 */
        /* <DEDUP_REMOVED lines=95> */
.L_x_8234:
        /* <DEDUP_REMOVED lines=11> */
.L_x_8244:
        /* <DEDUP_REMOVED lines=65> */
.L_x_8241:
[----:B------:R-:W-:Y:S02]  /*14fd0*/  LOP3.LUT P4, RZ, R166, 0x1, RZ, 0xc0, !PT ;  /* 0x00000001a6ff7812 */ /* 0x000fe4000788c0ff */
[----:B------:R-:W-:Y:S02]  /*14fe0*/  LEA R100, P6, R106, R172, 0x1 ;  /* 0x000000ac6a647211 */ /* 0x000fe400078c08ff */
[C---:B------:R-:W-:Y:S02]  /*14ff0*/  IADD3 R3, P0, R155.reuse, R106, RZ ;  /* 0x0000006a9b037210 */ /* 0x040fe40007f1e0ff */
[----:B------:R-:W-:Y:S02]  /*15000*/  LOP3.LUT P2, RZ, R166, 0x2, RZ, 0xc0, !PT ;  /* 0x00000002a6ff7812 */ /* 0x000fe4000784c0ff */
[----:B------:R-:W-:Y:S02]  /*15010*/  IADD3.X R104, R154, R101, RZ, P0, !PT ;  /* 0x000000659a687210 */ /* 0x000fe400007fe4ff */
[----:B------:R-:W-:Y:S02]  /*15020*/  LEA.HI.X R101, R106, R173, R101, 0x1, P6 ;  /* 0x000000ad6a657211 */ /* 0x000fe400030f0c65 */
[----:B------:R-:W-:Y:S02]  /*15030*/  IADD3 R102, P1, R155, R3, RZ ;  /* 0x000000039b667210 */ /* 0x000fe40007f3e0ff */
[C---:B------:R-:W-:Y:S01]  /*15040*/  @P4 LEA R176, P5, R3.reuse, R172, 0x1 ;  /* 0x000000ac03b04211 */ /* 0x040fe200078a08ff */
[----:B------:R-:W-:Y:S01]  /*15050*/  @!PT LDS RZ, [RZ] ;  /* 0x00000000fffff984 */ /* 0x000fe20000000800 */
[----:B------:R-:W-:Y:S01]  /*15060*/  @!PT LDS RZ, [RZ] ;  /* 0x00000000fffff984 */ /* 0x000fe20000000800 */
[----:B------:R-:W-:Y:S01]  /*15070*/  @!PT LDS RZ, [RZ] ;  /* 0x00000000fffff984 */ /* 0x000fe20000000800 */
[----:B------:R1:W-:Y:S01]  /*15080*/  @P4 LDGSTS.E.BYPASS.LTC128B.128 [R160+0x8000], [R100.64] ;  /* 0x0800000064a04fae */ /* 0x0003e2000b901d46 */
[----:B------:R-:W-:Y:S02]  /*15090*/  IADD3.X R105, R154, R104, RZ, P1, !PT ;  /* 0x000000689a697210 */ /* 0x000fe40000ffe4ff */
[CCC-:B------:R-:W-:Y:S02]  /*150a0*/  @P4 LEA.HI.X R177, R3.reuse, R173.reuse, R104.reuse, 0x1, P5 ;  /* 0x000000ad03b14211 */ /* 0x1c0fe400028f0c68 */
[CC--:B------:R-:W-:Y:S02]  /*150b0*/  @P2 LEA R174, P0, R3.reuse, R172.reuse, 0x1 ;  /* 0x000000ac03ae2211 */ /* 0x0c0fe400078008ff */
[----:B------:R-:W-:Y:S01]  /*150c0*/  @!P4 STS.128 [R160+0x8000], RZ ;  /* 0x008000ffa000c388 */ /* 0x000fe20000000c00 */
[CC--:B------:R-:W-:Y:S02]  /*150d0*/  @P4 LEA R180, P6, R102.reuse, R172.reuse, 0x1 ;  /* 0x000000ac66b44211 */ /* 0x0c0fe400078c08ff */
[-C--:B------:R-:W-:Y:S02]  /*150e0*/  @P2 LEA.HI.X R175, R3, R173.reuse, R104, 0x1, P0 ;  /* 0x000000ad03af2211 */ /* 0x080fe400000f0c68 */
[CCC-:B------:R-:W-:Y:S02]  /*150f0*/  @P4 LEA.HI.X R181, R102.reuse, R173.reuse, R105.reuse, 0x1, P6 ;  /* 0x000000ad66b54211 */ /* 0x1c0fe400030f0c69 */
[----:B------:R-:W-:Y:S01]  /*15100*/  @!PT LDS RZ, [RZ] ;  /* 0x00000000fffff984 */ /* 0x000fe20000000800 */
[----:B------:R-:W-:Y:S01]  /*15110*/  @!PT LDS RZ, [RZ] ;  /* 0x00000000fffff984 */ /* 0x000fe20000000800 */
[----:B------:R-:W-:Y:S01]  /*15120*/  @!PT LDS RZ, [RZ] ;  /* 0x00000000fffff984 */ /* 0x000fe20000000800 */
[----:B------:R1:W-:Y:S01]  /*15130*/  @P2 LDGSTS.E.BYPASS.LTC128B.128 [R160+0xa000], [R100.64+0x80] ;  /* 0x0a00008064a02fae */ /* 0x0003e2000b901d46 */
[C---:B------:R-:W-:Y:S02]  /*15140*/  @P2 LEA R106, P1, R102.reuse, R172, 0x1 ;  /* 0x000000ac666a2211 */ /* 0x040fe400078208ff */
[----:B------:R-:W-:Y:S02]  /*15150*/  IADD3 R3, P0, R155, R102, RZ ;  /* 0x000000669b037210 */ /* 0x000fe40007f1e0ff */
[----:B------:R-:W-:Y:S02]  /*15160*/  @P2 LEA.HI.X R107, R102, R173, R105, 0x1, P1 ;  /* 0x000000ad666b2211 */ /* 0x000fe400008f0c69 */
[----:B------:R-:W-:Y:S01]  /*15170*/  @!P2 STS.128 [R160+0xa000], RZ ;  /* 0x00a000ffa000a388 */ /* 0x000fe20000000c00 */
[----:B------:R-:W-:Y:S02]  /*15180*/  IADD3.X R104, R154, R105, RZ, P0, !PT ;  /* 0x000000699a687210 */ /* 0x000fe400007fe4ff */
[CC--:B------:R-:W-:Y:S02]  /*15190*/  @P4 LEA R178, P5, R3.reuse, R172.reuse, 0x1 ;  /* 0x000000ac03b24211 */ /* 0x0c0fe400078a08ff */
[C---:B------:R-:W-:Y:S02]  /*151a0*/  @P2 LEA R172, P0, R3.reuse, R172, 0x1 ;  /* 0x000000ac03ac2211 */ /* 0x040fe400078008ff */
[----:B------:R-:W-:Y:S01]  /*151b0*/  @!PT LDS RZ, [RZ] ;  /* 0x00000000fffff984 */ /* 0x000fe20000000800 */
[----:B------:R-:W-:Y:S01]  /*151c0*/  @!PT LDS RZ, [RZ] ;  /* 0x00000000fffff984 */ /* 0x000fe20000000800 */
[----:B------:R-:W-:Y:S01]  /*151d0*/  @!PT LDS RZ, [RZ] ;  /* 0x00000000fffff984 */ /* 0x000fe20000000800 */
[----:B------:R2:W-:Y:S01]  /*151e0*/  @P4 LDGSTS.E.BYPASS.LTC128B.128 [R160+0x8800], [R176.64] ;  /* 0x08800000b0a04fae */ /* 0x0005e2000b901d46 */
[CCC-:B------:R-:W-:Y:S02]  /*151f0*/  @P4 LEA.HI.X R179, R3.reuse, R173.reuse, R104.reuse, 0x1, P5 ;  /* 0x000000ad03b34211 */ /* 0x1c0fe400028f0c68 */
[----:B------:R-:W-:Y:S02]  /*15200*/  @P2 LEA.HI.X R173, R3, R173, R104, 0x1, P0 ;  /* 0x000000ad03ad2211 */ /* 0x000fe400000f0c68 */
[----:B------:R-:W-:Y:S02]  /*15210*/  ISETP.GT.AND P0, PT, R165, R151, PT ;  /* 0x00000097a500720c */ /* 0x000fe40003f04270 */
        /* <DEDUP_REMOVED lines=34> */
[----:B-----5:R-:W-:Y:S02]  /*15440*/  LDSM.16.M88.4 R104, [R146] ;  /* 0x000000009268783b */ /* 0x020fe40000000200 */
[C---:B------:R-:W-:Y:S05]  /*15450*/  HMMA.16816.F32.BF16 R8, R108.reuse, R114, RZ ;  /* 0x000000726c08723c */ /* 0x040fea00000418ff */
[----:B------:R-:W-:Y:S03]  /*15460*/  LDSM.16.M88.4 R112, [R148] ;  /* 0x000000009470783b */ /* 0x000fe60000000200 */
        /* <DEDUP_REMOVED lines=19> */
[----:B------:R-:W3:Y:S07]  /*155a0*/  LDSM.16.M88.4 R108, [R143+0x5000] ;  /* 0x005000008f6c783b */ /* 0x000eee0000000200 */
[C---:B-1----:R-:W-:Y:S01]  /*155b0*/  HMMA.16816.F32.BF16 R4, R104.reuse, R116, R4 ;  /* 0x000000746804723c */ /* 0x042fe20000041804 */
[----:B------:R-:W1:Y:S07]  /*155c0*/  LDSM.16.M88.4 R112, [R143+0x5800] ;  /* 0x005800008f70783b */ /* 0x000e6e0000000200 */
[C---:B------:R-:W-:Y:S01]  /*155d0*/  HMMA.16816.F32.BF16 R8, R104.reuse, R118, R8 ;  /* 0x000000766808723c */ /* 0x040fe20000041808 */
[----:B------:R-:W-:Y:S07]  /*155e0*/  LDSM.16.M88.4 R116, [R136] ;  /* 0x000000008874783b */ /* 0x000fee0000000200 */
[C---:B--2---:R-:W-:Y:S08]  /*155f0*/  HMMA.16816.F32.BF16 R12, R104.reuse, R120, R12 ;  /* 0x00000078680c723c */ /* 0x044ff0000004180c */
[C---:B------:R-:W-:Y:S01]  /*15600*/  HMMA.16816.F32.BF16 R16, R104.reuse, R122, R16 ;  /* 0x0000007a6810723c */ /* 0x040fe20000041810 */
[----:B------:R-:W-:Y:S07]  /*15610*/  LDSM.16.M88.4 R120, [R136+0x800] ;  /* 0x000800008878783b */ /* 0x000fee0000000200 */
[C---:B---3--:R-:W-:Y:S08]  /*15620*/  HMMA.16816.F32.BF16 R20, R104.reuse, R108, R20 ;  /* 0x0000006c6814723c */ /* 0x048ff00000041814 */
[C---:B------:R-:W-:Y:S01]  /*15630*/  HMMA.16816.F32.BF16 R24, R104.reuse, R110, R24 ;  /* 0x0000006e6818723c */ /* 0x040fe20000041818 */
[----:B------:R-:W2:Y:S07]  /*15640*/  LDSM.16.M88.4 R108, [R145] ;  /* 0x00000000916c783b */ /* 0x000eae0000000200 */
[C---:B-1----:R-:W-:Y:S08]  /*15650*/  HMMA.16816.F32.BF16 R28, R104.reuse, R112, R28 ;  /* 0x00000070681c723c */ /* 0x042ff0000004181c */
[----:B------:R-:W-:Y:S01]  /*15660*/  HMMA.16816.F32.BF16 R32, R104, R114, R32 ;  /* 0x000000726820723c */ /* 0x000fe20000041820 */
[----:B------:R-:W1:Y:S07]  /*15670*/  LDSM.16.M88.4 R104, [R136+0x1000] ;  /* 0x001000008868783b */ /* 0x000e6e0000000200 */
[----:B------:R-:W3:Y:S01]  /*15680*/  LDSM.16.M88.4 R112, [R136+0x1800] ;  /* 0x001800008870783b */ /* 0x000ee20000000200 */
[C---:B--2---:R-:W-:Y:S08]  /*15690*/  HMMA.16816.F32.BF16 R4, R108.reuse, R116, R4 ;  /* 0x000000746c04723c */ /* 0x044ff00000041804 */
        /* <DEDUP_REMOVED lines=37> */
[----:B------:R-:W5:Y:S01]  /*158f0*/  LDSM.16.M88.4 R112, [R143+0x7800] ;  /* 0x007800008f70783b */ /* 0x000f620000000200 */
        /* <DEDUP_REMOVED lines=9> */
[C---:B-----5:R-:W-:Y:S08]  /*15990*/  HMMA.16816.F32.BF16 R28, R116.reuse, R112, R28 ;  /* 0x00000070741c723c */ /* 0x060ff0000004181c */
        /* <DEDUP_REMOVED lines=12> */
[----:B----4-:R-:W-:Y:S02]  /*15a60*/  FMUL.FTZ R181, R5, c[0x0][0x2ec] ;  /* 0x0000bb0005b57a20 */ /* 0x010fe40000410000 */
        /* <DEDUP_REMOVED lines=33> */
[----:B---3--:R-:W-:Y:S02]  /*15c80*/  FMUL.FTZ R102, R28, c[0x0][0x2ec] ;  /* 0x0000bb001c667a20 */ /* 0x008fe40000410000 */
[----:B------:R-:W-:Y:S03]  /*15c90*/  FMUL.FTZ R104, R34, c[0x0][0x2ec] ;  /* 0x0000bb0022687a20 */ /* 0x000fe60000410000 */
        /* <DEDUP_REMOVED lines=8> */
[----:B------:R-:W2:Y:S01]  /*15d20*/  MUFU.TANH R181, R181 ;  /* 0x000000b500b57308 */ /* 0x000ea20000002400 */
[----:B-1----:R-:W-:Y:S09]  /*15d30*/  MOV R172, R100 ;  /* 0x0000006400ac7202 */ /* 0x002ff20000000f00 */
[----:B------:R-:W1:Y:S01]  /*15d40*/  MUFU.TANH R183, R183 ;  /* 0x000000b700b77308 */ /* 0x000e620000002400 */
[----:B---3--:R-:W-:Y:S09]  /*15d50*/  MOV R173, R101 ;  /* 0x0000006500ad7202 */ /* 0x008ff20000000f00 */
[----:B------:R-:W3:Y:S10]  /*15d60*/  MUFU.TANH R185, R185 ;  /* 0x000000b900b97308 */ /* 0x000ef40000002400 */
        /* <DEDUP_REMOVED lines=12> */
[----:B------:R1:W1:Y:S10]  /*15e30*/  MUFU.TANH R114, R182 ;  /* 0x000000b600727308 */ /* 0x0002740000002400 */
[----:B------:R1:W1:Y:S10]  /*15e40*/  MUFU.TANH R121, R106 ;  /* 0x0000006a00797308 */ /* 0x0002740000002400 */
[----:B------:R-:W1:Y:S10]  /*15e50*/  MUFU.TANH R107, R107 ;  /* 0x0000006b006b7308 */ /* 0x000e740000002400 */
[----:B------:R-:W1:Y:S10]  /*15e60*/  MUFU.TANH R105, R105 ;  /* 0x0000006900697308 */ /* 0x000e740000002400 */
        /* <DEDUP_REMOVED lines=65> */
.L_x_8243:
        /* <DEDUP_REMOVED lines=63> */
.L_x_8242:
        /* <DEDUP_REMOVED lines=27> */
[C---:B--2---:R-:W-:Y:S02]  /*16820*/  FFMA.FTZ R124, R0.reuse, R9, R124 ;  /* 0x00000009007c7223 */ /* 0x044fe4000001007c */
[CC--:B-1----:R-:W-:Y:S02]  /*16830*/  FFMA.FTZ R183, R0.reuse, R7.reuse, R183 ;  /* 0x0000000700b77223 */ /* 0x0c2fe400000100b7 */
[----:B------:R-:W-:Y:S01]  /*16840*/  FFMA.FTZ R7, R0, R7, R3 ;  /* 0x0000000700077223 */ /* 0x000fe20000010003 */
[----:B------:R-:W-:Y:S01]  /*16850*/  IADD3 R3, R4, 0x31, RZ ;  /* 0x0000003104037810 */ /* 0x000fe20007ffe0ff */
[CC--:B------:R-:W-:Y:S02]  /*16860*/  FFMA.FTZ R126, R0.reuse, R15.reuse, R126 ;  /* 0x0000000f007e7223 */ /* 0x0c0fe4000001007e */
[C---:B------:R-:W-:Y:S02]  /*16870*/  FFMA.FTZ R177, R0.reuse, R15, R177 ;  /* 0x0000000f00b17223 */ /* 0x040fe400000100b1 */
[C---:B------:R-:W-:Y:S01]  /*16880*/  FFMA.FTZ R185, R0.reuse, R10, R185 ;  /* 0x0000000a00b97223 */ /* 0x040fe200000100b9 */
[----:B------:R1:W2:Y:S01]  /*16890*/  I2F R15, R3 ;  /* 0x00000003000f7306 */ /* 0x0002a20000201400 */
[CC--:B------:R-:W-:Y:S02]  /*168a0*/  FFMA.FTZ R187, R0.reuse, R8.reuse, R187 ;  /* 0x0000000800bb7223 */ /* 0x0c0fe400000100bb */
[C---:B------:R-:W-:Y:S01]  /*168b0*/  FFMA.FTZ R191, R0.reuse, R8, R191 ;  /* 0x0000000800bf7223 */ /* 0x040fe200000100bf */
[----:B------:R-:W-:Y:S01]  /*168c0*/  FMNMX.FTZ R8, R183, R2, !PT ;  /* 0x00000002b7087209 */ /* 0x000fe20007810000 */
[C---:B------:R-:W-:Y:S02]  /*168d0*/  FFMA.FTZ R181, R0.reuse, R10, R181 ;  /* 0x0000000a00b57223 */ /* 0x040fe400000100b5 */
[C---:B------:R-:W-:Y:S01]  /*168e0*/  FFMA.FTZ R193, R0.reuse, R6, R193 ;  /* 0x0000000600c17223 */ /* 0x040fe200000100c1 */
[----:B------:R-:W-:Y:S01]  /*168f0*/  FMNMX.FTZ R8, R185, R8, !PT ;  /* 0x00000008b9087209 */ /* 0x000fe20007810000 */
[C---:B------:R-:W-:Y:S01]  /*16900*/  FFMA.FTZ R189, R0.reuse, R6, R189 ;  /* 0x0000000600bd7223 */ /* 0x040fe200000100bd */
[----:B------:R-:W-:Y:S01]  /*16910*/  FMNMX.FTZ R6, R7, R103, !PT ;  /* 0x0000006707067209 */ /* 0x000fe20007810000 */
[CC--:B------:R-:W-:Y:S01]  /*16920*/  FFMA.FTZ R118, R0.reuse, R23.reuse, R118 ;  /* 0x0000001700767223 */ /* 0x0c0fe20000010076 */
[----:B------:R-:W-:Y:S01]  /*16930*/  FMNMX.FTZ R8, R191, R8, !PT ;  /* 0x00000008bf087209 */ /* 0x000fe20007810000 */
[C---:B------:R-:W-:Y:S01]  /*16940*/  FFMA.FTZ R125, R0.reuse, R23, R125 ;  /* 0x00000017007d7223 */ /* 0x040fe2000001007d */
[----:B------:R-:W-:Y:S01]  /*16950*/  FMNMX.FTZ R10, R181, R6, !PT ;  /* 0x00000006b50a7209 */ /* 0x000fe20007810000 */
[C---:B------:R-:W-:Y:S01]  /*16960*/  FFMA.FTZ R122, R0.reuse, R17, R122 ;  /* 0x00000011007a7223 */ /* 0x040fe2000001007a */
        /* <DEDUP_REMOVED lines=12> */
[----:B------:R-:W-:Y:S01]  /*16a30*/  IADD3 R6, R4, 0x38, RZ ;  /* 0x0000003804067810 */ /* 0x000fe20007ffe0ff */
[----:B------:R-:W-:Y:S01]  /*16a40*/  FFMA.FTZ R175, R0, R13, R175 ;  /* 0x0000000d00af7223 */ /* 0x000fe200000100af */
[----:B------:R-:W-:Y:S01]  /*16a50*/  FMNMX.FTZ R23, R122, R23, !PT ;  /* 0x000000177a177209 */ /* 0x000fe20007810000 */
[----:B------:R-:W-:Y:S01]  /*16a60*/  FFMA.FTZ R174, R0, R11, R174 ;  /* 0x0000000b00ae7223 */ /* 0x000fe200000100ae */
[----:B------:R-:W-:Y:S01]  /*16a70*/  FMNMX.FTZ R8, R125, R8, !PT ;  /* 0x000000087d087209 */ /* 0x000fe20007810000 */
[----:B------:R-:W3:Y:S01]  /*16a80*/  I2F R17, R6 ;  /* 0x0000000600117306 */ /* 0x000ee20000201400 */
[----:B-1----:R-:W-:Y:S01]  /*16a90*/  IADD3 R3, R4, 0x39, RZ ;  /* 0x0000003904037810 */ /* 0x002fe20007ffe0ff */
[C---:B------:R-:W-:Y:S01]  /*16aa0*/  FFMA.FTZ R130, R0.reuse, R5, R130 ;  /* 0x0000000500827223 */ /* 0x040fe20000010082 */
[----:B------:R-:W-:Y:S01]  /*16ab0*/  FMNMX.FTZ R8, R171, R8, !PT ;  /* 0x00000008ab087209 */ /* 0x000fe20007810000 */
[----:B------:R-:W-:Y:S01]  /*16ac0*/  FFMA.FTZ R131, R0, R11, R131 ;  /* 0x0000000b00837223 */ /* 0x000fe20000010083 */
[----:B------:R-:W-:Y:S01]  /*16ad0*/  FMNMX.FTZ R23, R120, R23, !PT ;  /* 0x0000001778177209 */ /* 0x000fe20007810000 */
[C---:B------:R-:W-:Y:S01]  /*16ae0*/  FFMA.FTZ R129, R0.reuse, R5, R129 ;  /* 0x0000000500817223 */ /* 0x040fe20000010081 */
[----:B------:R-:W-:Y:S01]  /*16af0*/  FMNMX.FTZ R8, R127, R8, !PT ;  /* 0x000000087f087209 */ /* 0x000fe20007810000 */
[----:B--2---:R-:W-:Y:S01]  /*16b00*/  FFMA.FTZ R121, R0, R15, R121 ;  /* 0x0000000f00797223 */ /* 0x004fe20000010079 */
[----:B------:R-:W-:Y:S01]  /*16b10*/  FMNMX.FTZ R23, R128, R23, !PT ;  /* 0x0000001780177209 */ /* 0x000fe20007810000 */
[----:B------:R-:W1:Y:S01]  /*16b20*/  I2F R3, R3 ;  /* 0x0000000300037306 */ /* 0x000e620000201400 */
        /* <DEDUP_REMOVED lines=8> */
[----:B------:R-:W-:Y:S02]  /*16bb0*/  FMNMX.FTZ R23, R130, R23, !PT ;  /* 0x0000001782177209 */ /* 0x000fe40007810000 */
[----:B------:R-:W-:Y:S01]  /*16bc0*/  FMNMX.FTZ R8, R129, R8, !PT ;  /* 0x0000000881087209 */ /* 0x000fe20007810000 */
[----:B---3--:R-:W-:Y:S01]  /*16bd0*/  FFMA.FTZ R104, R0, R17, R104 ;  /* 0x0000001100687223 */ /* 0x008fe20000010068 */
[----:B------:R-:W-:Y:S01]  /*16be0*/  FMNMX.FTZ R4, R124, R23, !PT ;  /* 0x000000177c047209 */ /* 0x000fe20007810000 */
[----:B------:R-:W-:Y:S01]  /*16bf0*/  FFMA.FTZ R107, R0, R17, R107 ;  /* 0x00000011006b7223 */ /* 0x000fe2000001006b */
[----:B------:R-:W-:Y:S01]  /*16c00*/  FMNMX.FTZ R11, R117, R8, !PT ;  /* 0x00000008750b7209 */ /* 0x000fe20007810000 */
[----:B------:R-:W-:Y:S01]  /*16c10*/  LDSM.16.MT88.4 R20, [R142+0x8000] ;  /* 0x008000008e14783b */ /* 0x000fe20000004200 */
[----:B------:R-:W-:Y:S02]  /*16c20*/  FMNMX.FTZ R5, R121, R4, !PT ;  /* 0x0000000479057209 */ /* 0x000fe40007810000 */
[----:B------:R-:W-:Y:S02]  /*16c30*/  FMNMX.FTZ R8, R114, R11, !PT ;  /* 0x0000000b72087209 */ /* 0x000fe40007810000 */
[----:B------:R-:W-:Y:S01]  /*16c40*/  FMNMX.FTZ R5, R104, R5, !PT ;  /* 0x0000000568057209 */ /* 0x000fe20007810000 */
[CC--:B-1----:R-:W-:Y:S01]  /*16c50*/  FFMA.FTZ R102, R0.reuse, R3.reuse, R102 ;  /* 0x0000000300667223 */ /* 0x0c2fe20000010066 */
[----:B------:R-:W-:Y:S01]  /*16c60*/  FMNMX.FTZ R8, R107, R8, !PT ;  /* 0x000000086b087209 */ /* 0x000fe20007810000 */
        /* <DEDUP_REMOVED lines=110> */
[C---:B------:R-:W-:Y:S04]  /*17350*/  FMUL.FTZ R14, R101.reuse, R90 ;  /* 0x0000005a650e7220 */ /* 0x040fe80000410000 */
[C---:B------:R-:W-:Y:S02]  /*17360*/  FMUL.FTZ R15, R101.reuse, R91 ;  /* 0x0000005b650f7220 */ /* 0x040fe40000410000 */
[----:B------:R-:W1:Y:S01]  /*17370*/  LDSM.16.MT88.4 R88, [R140+0x8000] ;  /* 0x008000008c58783b */ /* 0x000e620000004200 */
[C---:B------:R-:W-:Y:S02]  /*17380*/  FMUL.FTZ R59, R101.reuse, R59 ;  /* 0x0000003b653b7220 */ /* 0x040fe40000410000 */
[C---:B------:R-:W-:Y:S02]  /*17390*/  FMUL.FTZ R56, R2.reuse, R56 ;  /* 0x0000003802387220 */ /* 0x040fe40000410000 */
[C---:B------:R-:W-:Y:S03]  /*173a0*/  HMMA.16816.F32.BF16 R12, R96.reuse, R20, R12 ;  /* 0x00000014600c723c */ /* 0x040fe6000004180c */
[C---:B------:R-:W-:Y:S02]  /*173b0*/  FMUL.FTZ R57, R2.reuse, R57 ;  /* 0x0000003902397220 */ /* 0x040fe40000410000 */
[C---:B------:R-:W-:Y:S02]  /*173c0*/  FFMA.FTZ R170, R101.reuse, R170, R106 ;  /* 0x000000aa65aa7223 */ /* 0x040fe4000001006a */
        /* <DEDUP_REMOVED lines=20> */
[----:B------:R-:W4:Y:S01]  /*17510*/  LDSM.16.MT88.4 R72, [R142+0xa000] ;  /* 0x00a000008e48783b */ /* 0x000f220000004200 */
        /* <DEDUP_REMOVED lines=18> */
[----:B------:R-:W-:Y:S01]  /*17640*/  FFMA.FTZ R123, R102, c[0x0][0x23c], -R123 ;  /* 0x00008f00667b7a23 */ /* 0x000fe2000001087b */
[----:B------:R-:W-:Y:S01]  /*17650*/  MUFU.EX2 R174, R174 ;  /* 0x000000ae00ae7308 */ /* 0x000fe20000000800 */
[--C-:B------:R-:W-:Y:S01]  /*17660*/  FFMA.FTZ R117, R117, c[0x0][0x23c], -R116.reuse ;  /* 0x00008f0075757a23 */ /* 0x100fe20000010874 */
[C---:B----4-:R-:W-:Y:S03]  /*17670*/  HMMA.16816.F32.BF16 R44, R96.reuse, R72, R44 ;  /* 0x00000048602c723c */ /* 0x050fe6000004182c */
[--C-:B------:R-:W-:Y:S02]  /*17680*/  FFMA.FTZ R114, R114, c[0x0][0x23c], -R116.reuse ;  /* 0x00008f0072727a23 */ /* 0x100fe40000010874 */
[----:B------:R-:W-:Y:S03]  /*17690*/  FFMA.FTZ R116, R105, c[0x0][0x23c], -R116 ;  /* 0x00008f0069747a23 */ /* 0x000fe60000010874 */
[----:B------:R-:W-:Y:S01]  /*176a0*/  MUFU.EX2 R176, R176 ;  /* 0x000000b000b07308 */ /* 0x000fe20000000800 */
[----:B------:R-:W-:Y:S01]  /*176b0*/  FFMA.FTZ R113, R2, R169, R113 ;  /* 0x000000a902717223 */ /* 0x000fe20000010071 */
[C---:B------:R-:W-:Y:S01]  /*176c0*/  HMMA.16816.F32.BF16 R48, R96.reuse, R74, R48 ;  /* 0x0000004a6030723c */ /* 0x040fe20000041830 */
[----:B------:R-:W2:Y:S02]  /*176d0*/  LDSM.16.MT88.4 R72, [R144+0x8800] ;  /* 0x008800009048783b */ /* 0x000ea40000004200 */
[----:B------:R-:W-:Y:S02]  /*176e0*/  FADD.FTZ R109, R109, R170 ;  /* 0x000000aa6d6d7221 */ /* 0x000fe40000010000 */
[----:B------:R-:W-:Y:S03]  /*176f0*/  FADD.FTZ R112, R112, R113 ;  /* 0x0000007170707221 */ /* 0x000fe60000010000 */
[C---:B------:R-:W-:Y:S01]  /*17700*/  HMMA.16816.F32.BF16 R52, R96.reuse, R68, R52 ;  /* 0x000000446034723c */ /* 0x040fe20000041834 */
[----:B------:R-:W-:Y:S03]  /*17710*/  MUFU.EX2 R122, R122 ;  /* 0x0000007a007a7308 */ /* 0x000fe60000000800 */
[----:B------:R-:W-:Y:S03]  /*17720*/  FADD.FTZ R2, R108, R109 ;  /* 0x0000006d6c027221 */ /* 0x000fe60000010000 */
[----:B---3--:R-:W-:Y:S01]  /*17730*/  F2FP.BF16.PACK_AB R69, R118, R115 ;  /* 0x000000737645723e */ /* 0x008fe200000010ff */
[C---:B------:R-:W-:Y:S03]  /*17740*/  HMMA.16816.F32.BF16 R56, R96.reuse, R70, R56 ;  /* 0x000000466038723c */ /* 0x040fe60000041838 */
[----:B------:R-:W3:Y:S01]  /*17750*/  MUFU.EX2 R125, R125 ;  /* 0x0000007d007d7308 */ /* 0x000ee20000000800 */
[----:B------:R-:W-:Y:S01]  /*17760*/  FADD.FTZ R2, R103, R2 ;  /* 0x0000000267027221 */ /* 0x000fe20000010000 */
[----:B------:R-:W-:Y:S02]  /*17770*/  MOV R103, R100 ;  /* 0x0000006400677202 */ /* 0x000fe40000000f00 */
[----:B-1----:R-:W-:Y:S01]  /*17780*/  F2FP.BF16.PACK_AB R71, R120, R119 ;  /* 0x000000777847723e */ /* 0x002fe200000010ff */
[C---:B------:R-:W-:Y:S04]  /*17790*/  HMMA.16816.F32.BF16 R60, R96.reuse, R76, R60 ;  /* 0x0000004c603c723c */ /* 0x040fe8000004183c */
[----:B------:R-:W-:Y:S01]  /*177a0*/  FADD.FTZ R115, R115, R2 ;  /* 0x0000000273737221 */ /* 0x000fe20000010000 */
[----:B------:R-:W-:Y:S03]  /*177b0*/  MUFU.EX2 R126, R126 ;  /* 0x0000007e007e7308 */ /* 0x000fe60000000800 */
[----:B------:R-:W-:Y:S01]  /*177c0*/  HMMA.16816.F32.BF16 R64, R96, R78, R64 ;  /* 0x0000004e6040723c */ /* 0x000fe20000041840 */
[----:B------:R-:W1:Y:S03]  /*177d0*/  LDSM.16.MT88.4 R76, [R141+0x8800] ;  /* 0x008800008d4c783b */ /* 0x000e660000004200 */
[----:B------:R-:W-:Y:S03]  /*177e0*/  FADD.FTZ R118, R118, R115 ;  /* 0x0000007376767221 */ /* 0x000fe60000010000 */
[----:B------:R-:W4:Y:S01]  /*177f0*/  MUFU.EX2 R127, R127 ;  /* 0x0000007f007f7308 */ /* 0x000f220000000800 */
[----:B---3--:R-:W-:Y:S09]  /*17800*/  F2FP.BF16.PACK_AB R68, R125, R122 ;  /* 0x0000007a7d44723e */ /* 0x008ff200000010ff */
[----:B------:R-:W-:Y:S10]  /*17810*/  MUFU.EX2 R124, R124 ;  /* 0x0000007c007c7308 */ /* 0x000ff40000000800 */
[----:B------:R-:W3:Y:S01]  /*17820*/  MUFU.EX2 R121, R121 ;  /* 0x0000007900797308 */ /* 0x000ee20000000800 */
[----:B----4-:R-:W-:Y:S09]  /*17830*/  F2FP.BF16.PACK_AB R70, R127, R126 ;  /* 0x0000007e7f46723e */ /* 0x010ff200000010ff */
[----:B------:R-:W-:Y:S01]  /*17840*/  MUFU.EX2 R129, R129 ;  /* 0x0000008100817308 */ /* 0x000fe20000000800 */
[C---:B--2---:R-:W-:Y:S08]  /*17850*/  HMMA.16816.F32.BF16 R4, R68.reuse, R72, R4 ;  /* 0x000000484404723c */ /* 0x044ff00000041804 */
[C---:B------:R-:W-:Y:S01]  /*17860*/  HMMA.16816.F32.BF16 R8, R68.reuse, R74, R8 ;  /* 0x0000004a4408723c */ /* 0x040fe20000041808 */
[----:B------:R-:W2:Y:S01]  /*17870*/  LDSM.16.MT88.4 R72, [R140+0x8800] ;  /* 0x008800008c48783b */ /* 0x000ea20000004200 */
[----:B------:R-:W-:Y:S02]  /*17880*/  MUFU.EX2 R102, R123 ;  /* 0x0000007b00667308 */ /* 0x000fe40000000800 */
[----:B---3--:R-:W-:Y:S04]  /*17890*/  F2FP.BF16.PACK_AB R105, R121, R124 ;  /* 0x0000007c7969723e */ /* 0x008fe800000010ff */
[C---:B------:R-:W-:Y:S04]  /*178a0*/  HMMA.16816.F32.BF16 R12, R68.reuse, R80, R12 ;  /* 0x00000050440c723c */ /* 0x040fe8000004180c */
[----:B------:R-:W-:Y:S04]  /*178b0*/  MUFU.EX2 R117, R117 ;  /* 0x0000007500757308 */ /* 0x000fe80000000800 */
[C---:B------:R-:W-:Y:S01]  /*178c0*/  HMMA.16816.F32.BF16 R16, R68.reuse, R82, R16 ;  /* 0x000000524410723c */ /* 0x040fe20000041810 */
[----:B------:R-:W3:Y:S05]  /*178d0*/  LDSM.16.MT88.4 R80, [R144+0xa800] ;  /* 0x00a800009050783b */ /* 0x000eea0000004200 */
[----:B------:R-:W4:Y:S02]  /*178e0*/  MUFU.EX2 R114, R114 ;  /* 0x0000007200727308 */ /* 0x000f240000000800 */
[C---:B-1----:R-:W-:Y:S08]  /*178f0*/  HMMA.16816.F32.BF16 R20, R68.reuse, R76, R20 ;  /* 0x0000004c4414723c */ /* 0x042ff00000041814 */
[C---:B------:R-:W-:Y:S01]  /*17900*/  HMMA.16816.F32.BF16 R24, R68.reuse, R78, R24 ;  /* 0x0000004e4418723c */ /* 0x040fe20000041818 */
[----:B------:R-:W1:Y:S01]  /*17910*/  LDSM.16.MT88.4 R76, [R142+0xa800] ;  /* 0x00a800008e4c783b */ /* 0x000e620000004200 */
[----:B------:R5:W-:Y:S06]  /*17920*/  MUFU.EX2 R123, R107 ;  /* 0x0000006b007b7308 */ /* 0x000bec0000000800 */
[C---:B--2---:R-:W-:Y:S04]  /*17930*/  HMMA.16816.F32.BF16 R28, R68.reuse, R72, R28 ;  /* 0x00000048441c723c */ /* 0x044fe8000004181c */
[----:B------:R-:W2:Y:S01]  /*17940*/  MUFU.EX2 R116, R116 ;  /* 0x0000007400747308 */ /* 0x000ea20000000800 */
[----:B----4-:R-:W-:Y:S03]  /*17950*/  F2FP.BF16.PACK_AB R104, R114, R117 ;  /* 0x000000757268723e */ /* 0x010fe600000010ff */
[C---:B------:R-:W-:Y:S01]  /*17960*/  HMMA.16816.F32.BF16 R32, R68.reuse, R74, R32 ;  /* 0x0000004a4420723c */ /* 0x040fe20000041820 */
[----:B------:R-:W4:Y:S07]  /*17970*/  LDSM.16.MT88.4 R72, [R141+0xa800] ;  /* 0x00a800008d48783b */ /* 0x000f2e0000004200 */
[C---:B---3--:R-:W-:Y:S04]  /*17980*/  HMMA.16816.F32.BF16 R36, R68.reuse, R80, R36 ;  /* 0x000000504424723c */ /* 0x048fe80000041824 */
[----:B-----5:R-:W-:Y:S04]  /*17990*/  F2FP.BF16.PACK_AB R107, R102, R129 ;  /* 0x00000081666b723e */ /* 0x020fe800000010ff */
[C---:B------:R-:W-:Y:S01]  /*179a0*/  HMMA.16816.F32.BF16 R40, R68.reuse, R82, R40 ;  /* 0x000000524428723c */ /* 0x040fe20000041828 */
[----:B------:R-:W3:Y:S03]  /*179b0*/  LDSM.16.MT88.4 R80, [R140+0xa800] ;  /* 0x00a800008c50783b */ /* 0x000ee60000004200 */
[----:B--2---:R-:W-:Y:S04]  /*179c0*/  F2FP.BF16.PACK_AB R106, R116, R123 ;  /* 0x0000007b746a723e */ /* 0x004fe800000010ff */
[C---:B-1----:R-:W-:Y:S08]  /*179d0*/  HMMA.16816.F32.BF16 R44, R68.reuse, R76, R44 ;  /* 0x0000004c442c723c */ /* 0x042ff0000004182c */
        /* <DEDUP_REMOVED lines=67> */
[----:B------:R-:W-:Y:S01]  /*17e10*/  FADD.FTZ R5, R177, R2 ;  /* 0x00000002b1057221 */ /* 0x000fe20000010000 */
[----:B------:R-:W-:Y:S01]  /*17e20*/  MOV R2, R3 ;  /* 0x0000000300027202 */ /* 0x000fe20000000f00 */
        /* <DEDUP_REMOVED lines=12> */
.L_x_8240:
        /* <DEDUP_REMOVED lines=218> */
.L_x_8246:
[----:B--234-:R-:W-:Y:S05]  /*18c90*/  BSYNC B0 ;  /* 0x0000000000007941 */ /* 0x01cfea0003800000 */
.L_x_8245:
        /* <DEDUP_REMOVED lines=16> */
.L_x_8248:
[----:B------:R-:W-:Y:S05]  /*18da0*/  BSYNC B0 ;  /* 0x0000000000007941 */ /* 0x000fea0003800000 */
.L_x_8247:
        /* <DEDUP_REMOVED lines=8> */
.L_x_8250:
[----:B------:R-:W-:Y:S05]  /*18e30*/  BSYNC B0 ;  /* 0x0000000000007941 */ /* 0x000fea0003800000 */
.L_x_8249:
        /* <DEDUP_REMOVED lines=8> */
.L_x_8252:
[----:B------:R-:W-:Y:S05]  /*18ec0*/  BSYNC B0 ;  /* 0x0000000000007941 */ /* 0x000fea0003800000 */
.L_x_8251:
        /* <DEDUP_REMOVED lines=8> */
.L_x_8254:
[----:B------:R-:W-:Y:S05]  /*18f50*/  BSYNC B0 ;  /* 0x0000000000007941 */ /* 0x000fea0003800000 */
.L_x_8253:
        /* <DEDUP_REMOVED lines=8> */
.L_x_8256:
[----:B------:R-:W-:Y:S05]  /*18fe0*/  BSYNC B0 ;  /* 0x0000000000007941 */ /* 0x000fea0003800000 */
.L_x_8255:
        /* <DEDUP_REMOVED lines=8> */
.L_x_8258:
[----:B------:R-:W-:Y:S05]  /*19070*/  BSYNC B0 ;  /* 0x0000000000007941 */ /* 0x000fea0003800000 */
.L_x_8257:
        /* <DEDUP_REMOVED lines=8> */
.L_x_8260:
[----:B------:R-:W-:Y:S05]  /*19100*/  BSYNC B0 ;  /* 0x0000000000007941 */ /* 0x000fea0003800000 */
.L_x_8259:
        /* <DEDUP_REMOVED lines=9> */
.L_x_8261:
        /* <DEDUP_REMOVED lines=14> */
.L_x_8397:


//--------------------- .nv.shared._ZN5flash32flash_fwd_splitkv_combine_kernelI23Flash_fwd_kernel_traitsILi128ELi64ELi128ELi4ELb0ELb0EN7cutlass10bfloat16_tE19Flash_kernel_traitsILi128ELi64ELi128ELi4ES3_EELi4ELi7ELb0EEEvNS_16Flash_fwd_paramsE --------------------------
	.section	.nv.shared._ZN5flash32flash_fwd_splitkv_combine_kernelI23Flash_fwd_kernel_traitsILi128ELi64ELi128ELi4ELb0ELb0EN7cutlass10bfloat16_tE19Flash_kernel_traitsILi128ELi64ELi128ELi4ES3_EELi4ELi7ELb0EEEvNS_16Flash_fwd_paramsE,"aw",@nobits
	.sectionflags	@""
	.align	16
.nv.shared._ZN5flash32flash_fwd_splitkv_combine_kernelI23Flash_fwd_kernel_traitsILi128ELi64ELi128ELi4ELb0ELb0EN7cutlass10bfloat16_tE19Flash_kernel_traitsILi128ELi64ELi128ELi4ES3_EELi4ELi7ELb0EEEvNS_16Flash_fwd_paramsE:
	.zero		2560


//--------------------- .nv.global                --------------------------
	.section	.nv.global,"aw",@nobits
.nv.global:
	.type		_ZN79_INTERNAL_73c12ef7_43_flash_fwd_split_hdim128_bf16_causal_sm80_cu_e763cb1e_26724cute1_E,@object
	.size		_ZN79_INTERNAL_73c12ef7_43_flash_fwd_split_hdim128_bf16_causal_sm80_cu_e763cb1e_26724cute1_E,(_ZN79_INTERNAL_73c12ef7_43_flash_fwd_split_hdim128_bf16_causal_sm80_cu_e763cb1e_26724cuda3std3__45__cpo6cbeginE - _ZN79_INTERNAL_73c12ef7_43_flash_fwd_split_hdim128_bf16_causal_sm80_cu_e763cb1e_26724cute1_E)
_ZN79_INTERNAL_73c12ef7_43_flash_fwd_split_hdim128_bf16_causal_sm80_cu_e763cb1e_26724cute1_E:
	.zero		1
	.type		_ZN79_INTERNAL_73c12ef7_43_flash_fwd_split_hdim128_bf16_causal_sm80_cu_e763cb1e_26724cuda3std3__45__cpo6cbeginE,@object
	.size		_ZN79_INTERNAL_73c12ef7_43_flash_fwd_split_hdim128_bf16_causal_sm80_cu_e763cb1e_26724cuda3std3__45__cpo6cbeginE,(_ZN79_INTERNAL_73c12ef7_43_flash_fwd_split_hdim128_bf16_causal_sm80_cu_e763cb1e_26724cuda3std3__48in_placeE - _ZN79_INTERNAL_73c12ef7_43_flash_fwd_split_hdim128_bf16_causal_sm80_cu_e763cb1e_26724cuda3std3__45__cpo6cbeginE)
_ZN79_INTERNAL_73c12ef7_43_flash_fwd_split_hdim128_bf16_causal_sm80_cu_e763cb1e_26724cuda3std3__45__cpo6cbeginE:
	.zero		1
	.type		_ZN79_INTERNAL_73c12ef7_43_flash_fwd_split_hdim128_bf16_causal_sm80_cu_e763cb1e_26724cuda3std3__48in_placeE,@object
	.size		_ZN79_INTERNAL_73c12ef7_43_flash_fwd_split_hdim128_bf16_causal_sm80_cu_e763cb1e_26724cuda3std3__48in_placeE,(_ZN79_INTERNAL_73c12ef7_43_flash_fwd_split_hdim128_bf16_causal_sm80_cu_e763cb1e_26724cuda3std6ranges3__45__cpo9iter_moveE - _ZN79_INTERNAL_73c12ef7_43_flash_fwd_split_hdim128_bf16_causal_sm80_cu_e763cb1e_26724cuda3std3__48in_placeE)
_ZN79_INTERNAL_73c12ef7_43_flash_fwd_split_hdim128_bf16_causal_sm80_cu_e763cb1e_26724cuda3std3__48in_placeE:
	.zero		1
	.type		_ZN79_INTERNAL_73c12ef7_43_flash_fwd_split_hdim128_bf16_causal_sm80_cu_e763cb1e_26724cuda3std6ranges3__45__cpo9iter_moveE,@object
	.size		_ZN79_INTERNAL_73c12ef7_43_flash_fwd_split_hdim128_bf16_causal_sm80_cu_e763cb1e_26724cuda3std6ranges3__45__cpo9iter_moveE,(_ZN79_INTERNAL_73c12ef7_43_flash_fwd_split_hdim128_bf16_causal_sm80_cu_e763cb1e_26724cuda3std3__45__cpo5beginE - _ZN79_INTERNAL_73c12ef7_43_flash_fwd_split_hdim128_bf16_causal_sm80_cu_e763cb1e_26724cuda3std6ranges3__45__cpo9iter_moveE)
_ZN79_INTERNAL_73c12ef7_43_flash_fwd_split_hdim128_bf16_causal_sm80_cu_e763cb1e_26724cuda3std6ranges3__45__cpo9iter_moveE:
	.zero		1
	.type		_ZN79_INTERNAL_73c12ef7_43_flash_fwd_split_hdim128_bf16_causal_sm80_cu_e763cb1e_26724cuda3std3__45__cpo5beginE,@object
	.size		_ZN79_INTERNAL_73c12ef7_43_flash_fwd_split_hdim128_bf16_causal_sm80_cu_e763cb1e_26724cuda3std3__45__cpo5beginE,(_ZN79_INTERNAL_73c12ef7_43_flash_fwd_split_hdim128_bf16_causal_sm80_cu_e763cb1e_26724cuda3std3__481_GLOBAL__N__73c12ef7_43_flash_fwd_split_hdim128_bf16_causal_sm80_cu_e763cb1e_26726ignoreE - _ZN79_INTERNAL_73c12ef7_43_flash_fwd_split_hdim128_bf16_causal_sm80_cu_e763cb1e_26724cuda3std3__45__cpo5beginE)
_ZN79_INTERNAL_73c12ef7_43_flash_fwd_split_hdim128_bf16_causal_sm80_cu_e763cb1e_26724cuda3std3__45__cpo5beginE:
	.zero		1
	.type		_ZN79_INTERNAL_73c12ef7_43_flash_fwd_split_hdim128_bf16_causal_sm80_cu_e763cb1e_26724cuda3std3__481_GLOBAL__N__73c12ef7_43_flash_fwd_split_hdim128_bf16_causal_sm80_cu_e763cb1e_26726ignoreE,@object
	.size		_ZN79_INTERNAL_73c12ef7_43_flash_fwd_split_hdim128_bf16_causal_sm80_cu_e763cb1e_26724cuda3std3__481_GLOBAL__N__73c12ef7_43_flash_fwd_split_hdim128_bf16_causal_sm80_cu_e763cb1e_26726ignoreE,(_ZN79_INTERNAL_73c12ef7_43_flash_fwd_split_hdim128_bf16_causal_sm80_cu_e763cb1e_26724cute7productE - _ZN79_INTERNAL_73c12ef7_43_flash_fwd_split_hdim128_bf16_causal_sm80_cu_e763cb1e_26724cuda3std3__481_GLOBAL__N__73c12ef7_43_flash_fwd_split_hdim128_bf16_causal_sm80_cu_e763cb1e_26726ignoreE)
_ZN79_INTERNAL_73c12ef7_43_flash_fwd_split_hdim128_bf16_causal_sm80_cu_e763cb1e_26724cuda3std3__481_GLOBAL__N__73c12ef7_43_flash_fwd_split_hdim128_bf16_causal_sm80_cu_e763cb1e_26726ignoreE:
	.zero		1
	.type		_ZN79_INTERNAL_73c12ef7_43_flash_fwd_split_hdim128_bf16_causal_sm80_cu_e763cb1e_26724cute7productE,@object
	.size		_ZN79_INTERNAL_73c12ef7_43_flash_fwd_split_hdim128_bf16_causal_sm80_cu_e763cb1e_26724cute7productE,(_ZN79_INTERNAL_73c12ef7_43_flash_fwd_split_hdim128_bf16_causal_sm80_cu_e763cb1e_26724cuda3std3__45__cpo3endE - _ZN79_INTERNAL_73c12ef7_43_flash_fwd_split_hdim128_bf16_causal_sm80_cu_e763cb1e_26724cute7productE)
_ZN79_INTERNAL_73c12ef7_43_flash_fwd_split_hdim128_bf16_causal_sm80_cu_e763cb1e_26724cute7productE:
	.zero		1
	.type		_ZN79_INTERNAL_73c12ef7_43_flash_fwd_split_hdim128_bf16_causal_sm80_cu_e763cb1e_26724cuda3std3__45__cpo3endE,@object
	.size		_ZN79_INTERNAL_73c12ef7_43_flash_fwd_split_hdim128_bf16_causal_sm80_cu_e763cb1e_26724cuda3std3__45__cpo3endE,(_ZN79_INTERNAL_73c12ef7_43_flash_fwd_split_hdim128_bf16_causal_sm80_cu_e763cb1e_26724cuda3std3__419piecewise_constructE - _ZN79_INTERNAL_73c12ef7_43_flash_fwd_split_hdim128_bf16_causal_sm80_cu_e763cb1e_26724cuda3std3__45__cpo3endE)
_ZN79_INTERNAL_73c12ef7_43_flash_fwd_split_hdim128_bf16_causal_sm80_cu_e763cb1e_26724cuda3std3__45__cpo3endE:
	.zero		1
	.type		_ZN79_INTERNAL_73c12ef7_43_flash_fwd_split_hdim128_bf16_causal_sm80_cu_e763cb1e_26724cuda3std3__419piecewise_constructE,@object
	.size		_ZN79_INTERNAL_73c12ef7_43_flash_fwd_split_hdim128_bf16_causal_sm80_cu_e763cb1e_26724cuda3std3__419piecewise_constructE,(_ZN79_INTERNAL_73c12ef7_43_flash_fwd_split_hdim128_bf16_causal_sm80_cu_e763cb1e_26724cuda3std3__45__cpo4cendE - _ZN79_INTERNAL_73c12ef7_43_flash_fwd_split_hdim128_bf16_causal_sm80_cu_e763cb1e_26724cuda3std3__419piecewise_constructE)
_ZN79_INTERNAL_73c12ef7_43_flash_fwd_split_hdim128_bf16_causal_sm80_cu_e763cb1e_26724cuda3std3__419piecewise_constructE:
	.zero		1
	.type		_ZN79_INTERNAL_73c12ef7_43_flash_fwd_split_hdim128_bf16_causal_sm80_cu_e763cb1e_26724cuda3std3__45__cpo4cendE,@object
	.size		_ZN79_INTERNAL_73c12ef7_43_flash_fwd_split_hdim128_bf16_causal_sm80_cu_e763cb1e_26724cuda3std3__45__cpo4cendE,(_ZN79_INTERNAL_73c12ef7_43_flash_fwd_split_hdim128_bf16_causal_sm80_cu_e763cb1e_26724cuda3std6ranges3__45__cpo4swapE - _ZN79_INTERNAL_73c12ef7_43_flash_fwd_split_hdim128_bf16_causal_sm80_cu_e763cb1e_26724cuda3std3__45__cpo4cendE)
_ZN79_INTERNAL_73c12ef7_43_flash_fwd_split_hdim128_bf16_causal_sm80_cu_e763cb1e_26724cuda3std3__45__cpo4cendE:
	.zero		1
	.type		_ZN79_INTERNAL_73c12ef7_43_flash_fwd_split_hdim128_bf16_causal_sm80_cu_e763cb1e_26724cuda3std6ranges3__45__cpo4swapE,@object
	.size		_ZN79_INTERNAL_73c12ef7_43_flash_fwd_split_hdim128_bf16_causal_sm80_cu_e763cb1e_26724cuda3std6ranges3__45__cpo4swapE,(.L_7 - _ZN79_INTERNAL_73c12ef7_43_flash_fwd_split_hdim128_bf16_causal_sm80_cu_e763cb1e_26724cuda3std6ranges3__45__cpo4swapE)
_ZN79_INTERNAL_73c12ef7_43_flash_fwd_split_hdim128_bf16_causal_sm80_cu_e763cb1e_26724cuda3std6ranges3__45__cpo4swapE:
	.zero		1
.L_7:


//--------------------- .nv.shared._ZN5flash32flash_fwd_splitkv_combine_kernelI23Flash_fwd_kernel_traitsILi128ELi64ELi128ELi4ELb0ELb0EN7cutlass10bfloat16_tE19Flash_kernel_traitsILi128ELi64ELi128ELi4ES3_EELi4ELi6ELb0EEEvNS_16Flash_fwd_paramsE --------------------------
	.section	.nv.shared._ZN5flash32flash_fwd_splitkv_combine_kernelI23Flash_fwd_kernel_traitsILi128ELi64ELi128ELi4ELb0ELb0EN7cutlass10bfloat16_tE19Flash_kernel_traitsILi128ELi64ELi128ELi4ES3_EELi4ELi6ELb0EEEvNS_16Flash_fwd_paramsE,"aw",@nobits
	.sectionflags	@""
	.align	16
.nv.shared._ZN5flash32flash_fwd_splitkv_combine_kernelI23Flash_fwd_kernel_traitsILi128ELi64ELi128ELi4ELb0ELb0EN7cutlass10bfloat16_tE19Flash_kernel_traitsILi128ELi64ELi128ELi4ES3_EELi4ELi6ELb0EEEvNS_16Flash_fwd_paramsE:
	.zero		1280


//--------------------- .nv.shared._ZN5flash32flash_fwd_splitkv_combine_kernelI23Flash_fwd_kernel_traitsILi128ELi64ELi128ELi4ELb0ELb0EN7cutlass10bfloat16_tE19Flash_kernel_traitsILi128ELi64ELi128ELi4ES3_EELi4ELi5ELb0EEEvNS_16Flash_fwd_paramsE --------------------------
	.section	.nv.shared._ZN5flash32flash_fwd_splitkv_combine_kernelI23Flash_fwd_kernel_traitsILi128ELi64ELi128ELi4ELb0ELb0EN7cutlass10bfloat16_tE19Flash_kernel_traitsILi128ELi64ELi128ELi4ES3_EELi4ELi5ELb0EEEvNS_16Flash_fwd_paramsE,"aw",@nobits
	.sectionflags	@""
	.align	16
.nv.shared._ZN5flash32flash_fwd_splitkv_combine_kernelI23Flash_fwd_kernel_traitsILi128ELi64ELi128ELi4ELb0ELb0EN7cutlass10bfloat16_tE19Flash_kernel_traitsILi128ELi64ELi128ELi4ES3_EELi4ELi5ELb0EEEvNS_16Flash_fwd_paramsE:
	.zero		640


//--------------------- .nv.shared._ZN5flash32flash_fwd_splitkv_combine_kernelI23Flash_fwd_kernel_traitsILi128ELi64ELi128ELi4ELb0ELb0EN7cutlass10bfloat16_tE19Flash_kernel_traitsILi128ELi64ELi128ELi4ES3_EELi4ELi4ELb0EEEvNS_16Flash_fwd_paramsE --------------------------
	.section	.nv.shared._ZN5flash32flash_fwd_splitkv_combine_kernelI23Flash_fwd_kernel_traitsILi128ELi64ELi128ELi4ELb0ELb0EN7cutlass10bfloat16_tE19Flash_kernel_traitsILi128ELi64ELi128ELi4ES3_EELi4ELi4ELb0EEEvNS_16Flash_fwd_paramsE,"aw",@nobits
	.sectionflags	@""
	.align	16
.nv.shared._ZN5flash32flash_fwd_splitkv_combine_kernelI23Flash_fwd_kernel_traitsILi128ELi64ELi128ELi4ELb0ELb0EN7cutlass10bfloat16_tE19Flash_kernel_traitsILi128ELi64ELi128ELi4ES3_EELi4ELi4ELb0EEEvNS_16Flash_fwd_paramsE:
	.zero		320


//--------------------- .nv.shared._ZN5flash32flash_fwd_splitkv_combine_kernelI23Flash_fwd_kernel_traitsILi128ELi64ELi128ELi4ELb0ELb0EN7cutlass10bfloat16_tE19Flash_kernel_traitsILi128ELi64ELi128ELi4ES3_EELi4ELi3ELb0EEEvNS_16Flash_fwd_paramsE --------------------------
	.section	.nv.shared._ZN5flash32flash_fwd_splitkv_combine_kernelI23Flash_fwd_kernel_traitsILi128ELi64ELi128ELi4ELb0ELb0EN7cutlass10bfloat16_tE19Flash_kernel_traitsILi128ELi64ELi128ELi4ES3_EELi4ELi3ELb0EEEvNS_16Flash_fwd_paramsE,"aw",@nobits
	.sectionflags	@""
	.align	16
.nv.shared._ZN5flash32flash_fwd_splitkv_combine_kernelI23Flash_fwd_kernel_traitsILi128ELi64ELi128ELi4ELb0ELb0EN7cutlass10bfloat16_tE19Flash_kernel_traitsILi128ELi64ELi128ELi4ES3_EELi4ELi3ELb0EEEvNS_16Flash_fwd_paramsE:
	.zero		160


//--------------------- .nv.shared._ZN5flash32flash_fwd_splitkv_combine_kernelI23Flash_fwd_kernel_traitsILi128ELi64ELi128ELi4ELb0ELb0EN7cutlass10bfloat16_tE19Flash_kernel_traitsILi128ELi64ELi128ELi4ES3_EELi4ELi2ELb0EEEvNS_16Flash_fwd_paramsE --------------------------
	.section	.nv.shared._ZN5flash32flash_fwd_splitkv_combine_kernelI23Flash_fwd_kernel_traitsILi128ELi64ELi128ELi4ELb0ELb0EN7cutlass10bfloat16_tE19Flash_kernel_traitsILi128ELi64ELi128ELi4ES3_EELi4ELi2ELb0EEEvNS_16Flash_fwd_paramsE,"aw",@nobits
	.sectionflags	@""
	.align	16
.nv.shared._ZN5flash32flash_fwd_splitkv_combine_kernelI23Flash_fwd_kernel_traitsILi128ELi64ELi128ELi4ELb0ELb0EN7cutlass10bfloat16_tE19Flash_kernel_traitsILi128ELi64ELi128ELi4ES3_EELi4ELi2ELb0EEEvNS_16Flash_fwd_paramsE:
	.zero		80


//--------------------- .nv.shared._ZN5flash32flash_fwd_splitkv_combine_kernelI23Flash_fwd_kernel_traitsILi128ELi64ELi128ELi4ELb0ELb0EN7cutlass10bfloat16_tE19Flash_kernel_traitsILi128ELi64ELi128ELi4ES3_EELi4ELi1ELb0EEEvNS_16Flash_fwd_paramsE --------------------------
	.section	.nv.shared._ZN5flash32flash_fwd_splitkv_combine_kernelI23Flash_fwd_kernel_traitsILi128ELi64ELi128ELi4ELb0ELb0EN7cutlass10bfloat16_tE19Flash_kernel_traitsILi128ELi64ELi128ELi4ES3_EELi4ELi1ELb0EEEvNS_16Flash_fwd_paramsE,"aw",@nobits
	.sectionflags	@""
	.align	16
.nv.shared._ZN5flash32flash_fwd_splitkv_combine_kernelI23Flash_fwd_kernel_traitsILi128ELi64ELi128ELi4ELb0ELb0EN7cutlass10bfloat16_tE19Flash_kernel_traitsILi128ELi64ELi128ELi4ES3_EELi4ELi1ELb0EEEvNS_16Flash_fwd_paramsE:
	.zero		48


//--------------------- .nv.shared._ZN5flash32flash_fwd_splitkv_combine_kernelI23Flash_fwd_kernel_traitsILi128ELi64ELi128ELi4ELb0ELb0EN7cutlass10bfloat16_tE19Flash_kernel_traitsILi128ELi64ELi128ELi4ES3_EELi4ELi7ELb1EEEvNS_16Flash_fwd_paramsE --------------------------
	.section	.nv.shared._ZN5flash32flash_fwd_splitkv_combine_kernelI23Flash_fwd_kernel_traitsILi128ELi64ELi128ELi4ELb0ELb0EN7cutlass10bfloat16_tE19Flash_kernel_traitsILi128ELi64ELi128ELi4ES3_EELi4ELi7ELb1EEEvNS_16Flash_fwd_paramsE,"aw",@nobits
	.sectionflags	@""
	.align	16
.nv.shared._ZN5flash32flash_fwd_splitkv_combine_kernelI23Flash_fwd_kernel_traitsILi128ELi64ELi128ELi4ELb0ELb0EN7cutlass10bfloat16_tE19Flash_kernel_traitsILi128ELi64ELi128ELi4ES3_EELi4ELi7ELb1EEEvNS_16Flash_fwd_paramsE:
	.zero		2560


//--------------------- .nv.shared._ZN5flash32flash_fwd_splitkv_combine_kernelI23Flash_fwd_kernel_traitsILi128ELi64ELi128ELi4ELb0ELb0EN7cutlass10bfloat16_tE19Flash_kernel_traitsILi128ELi64ELi128ELi4ES3_EELi4ELi6ELb1EEEvNS_16Flash_fwd_paramsE --------------------------
	.section	.nv.shared._ZN5flash32flash_fwd_splitkv_combine_kernelI23Flash_fwd_kernel_traitsILi128ELi64ELi128ELi4ELb0ELb0EN7cutlass10bfloat16_tE19Flash_kernel_traitsILi128ELi64ELi128ELi4ES3_EELi4ELi6ELb1EEEvNS_16Flash_fwd_paramsE,"aw",@nobits
	.sectionflags	@""
	.align	16
.nv.shared._ZN5flash32flash_fwd_splitkv_combine_kernelI23Flash_fwd_kernel_traitsILi128ELi64ELi128ELi4ELb0ELb0EN7cutlass10bfloat16_tE19Flash_kernel_traitsILi128ELi64ELi128ELi4ES3_EELi4ELi6ELb1EEEvNS_16Flash_fwd_paramsE:
	.zero		1280


//--------------------- .nv.shared._ZN5flash32flash_fwd_splitkv_combine_kernelI23Flash_fwd_kernel_traitsILi128ELi64ELi128ELi4ELb0ELb0EN7cutlass10bfloat16_tE19Flash_kernel_traitsILi128ELi64ELi128ELi4ES3_EELi4ELi5ELb1EEEvNS_16Flash_fwd_paramsE --------------------------
	.section	.nv.shared._ZN5flash32flash_fwd_splitkv_combine_kernelI23Flash_fwd_kernel_traitsILi128ELi64ELi128ELi4ELb0ELb0EN7cutlass10bfloat16_tE19Flash_kernel_traitsILi128ELi64ELi128ELi4ES3_EELi4ELi5ELb1EEEvNS_16Flash_fwd_paramsE,"aw",@nobits
	.sectionflags	@""
	.align	16
.nv.shared._ZN5flash32flash_fwd_splitkv_combine_kernelI23Flash_fwd_kernel_traitsILi128ELi64ELi128ELi4ELb0ELb0EN7cutlass10bfloat16_tE19Flash_kernel_traitsILi128ELi64ELi128ELi4ES3_EELi4ELi5ELb1EEEvNS_16Flash_fwd_paramsE:
	.zero		640


//--------------------- .nv.shared._ZN5flash32flash_fwd_splitkv_combine_kernelI23Flash_fwd_kernel_traitsILi128ELi64ELi128ELi4ELb0ELb0EN7cutlass10bfloat16_tE19Flash_kernel_traitsILi128ELi64ELi128ELi4ES3_EELi4ELi4ELb1EEEvNS_16Flash_fwd_paramsE --------------------------
	.section	.nv.shared._ZN5flash32flash_fwd_splitkv_combine_kernelI23Flash_fwd_kernel_traitsILi128ELi64ELi128ELi4ELb0ELb0EN7cutlass10bfloat16_tE19Flash_kernel_traitsILi128ELi64ELi128ELi4ES3_EELi4ELi4ELb1EEEvNS_16Flash_fwd_paramsE,"aw",@nobits
	.sectionflags	@""
	.align	16
.nv.shared._ZN5flash32flash_fwd_splitkv_combine_kernelI23Flash_fwd_kernel_traitsILi128ELi64ELi128ELi4ELb0ELb0EN7cutlass10bfloat16_tE19Flash_kernel_traitsILi128ELi64ELi128ELi4ES3_EELi4ELi4ELb1EEEvNS_16Flash_fwd_paramsE:
	.zero		320


//--------------------- .nv.shared._ZN5flash32flash_fwd_splitkv_combine_kernelI23Flash_fwd_kernel_traitsILi128ELi64ELi128ELi4ELb0ELb0EN7cutlass10bfloat16_tE19Flash_kernel_traitsILi128ELi64ELi128ELi4ES3_EELi4ELi3ELb1EEEvNS_16Flash_fwd_paramsE --------------------------
	.section	.nv.shared._ZN5flash32flash_fwd_splitkv_combine_kernelI23Flash_fwd_kernel_traitsILi128ELi64ELi128ELi4ELb0ELb0EN7cutlass10bfloat16_tE19Flash_kernel_traitsILi128ELi64ELi128ELi4ES3_EELi4ELi3ELb1EEEvNS_16Flash_fwd_paramsE,"aw",@nobits
	.sectionflags	@""
	.align	16
.nv.shared._ZN5flash32flash_fwd_splitkv_combine_kernelI23Flash_fwd_kernel_traitsILi128ELi64ELi128ELi4ELb0ELb0EN7cutlass10bfloat16_tE19Flash_kernel_traitsILi128ELi64ELi128ELi4ES3_EELi4ELi3ELb1EEEvNS_16Flash_fwd_paramsE:
	.zero		160


//--------------------- .nv.shared._ZN5flash32flash_fwd_splitkv_combine_kernelI23Flash_fwd_kernel_traitsILi128ELi64ELi128ELi4ELb0ELb0EN7cutlass10bfloat16_tE19Flash_kernel_traitsILi128ELi64ELi128ELi4ES3_EELi4ELi2ELb1EEEvNS_16Flash_fwd_paramsE --------------------------
	.section	.nv.shared._ZN5flash32flash_fwd_splitkv_combine_kernelI23Flash_fwd_kernel_traitsILi128ELi64ELi128ELi4ELb0ELb0EN7cutlass10bfloat16_tE19Flash_kernel_traitsILi128ELi64ELi128ELi4ES3_EELi4ELi2ELb1EEEvNS_16Flash_fwd_paramsE,"aw",@nobits
	.sectionflags	@""
	.align	16
.nv.shared._ZN5flash32flash_fwd_splitkv_combine_kernelI23Flash_fwd_kernel_traitsILi128ELi64ELi128ELi4ELb0ELb0EN7cutlass10bfloat16_tE19Flash_kernel_traitsILi128ELi64ELi128ELi4ES3_EELi4ELi2ELb1EEEvNS_16Flash_fwd_paramsE:
	.zero		80


//--------------------- .nv.shared._ZN5flash32flash_fwd_splitkv_combine_kernelI23Flash_fwd_kernel_traitsILi128ELi64ELi128ELi4ELb0ELb0EN7cutlass10bfloat16_tE19Flash_kernel_traitsILi128ELi64ELi128ELi4ES3_EELi4ELi1ELb1EEEvNS_16Flash_fwd_paramsE --------------------------
	.section	.nv.shared._ZN5flash32flash_fwd_splitkv_combine_kernelI23Flash_fwd_kernel_traitsILi128ELi64ELi128ELi4ELb0ELb0EN7cutlass10bfloat16_tE19Flash_kernel_traitsILi128ELi64ELi128ELi4ES3_EELi4ELi1ELb1EEEvNS_16Flash_fwd_paramsE,"aw",@nobits
	.sectionflags	@""
	.align	16
.nv.shared._ZN5flash32flash_fwd_splitkv_combine_kernelI23Flash_fwd_kernel_traitsILi128ELi64ELi128ELi4ELb0ELb0EN7cutlass10bfloat16_tE19Flash_kernel_traitsILi128ELi64ELi128ELi4ES3_EELi4ELi1ELb1EEEvNS_16Flash_fwd_paramsE:
	.zero		48


//--------------------- .nv.shared._ZN5flash24flash_fwd_splitkv_kernelI23Flash_fwd_kernel_traitsILi128ELi64ELi128ELi4ELb0ELb0EN7cutlass10bfloat16_tE19Flash_kernel_traitsILi128ELi64ELi128ELi4ES3_EELb1ELb0ELb0ELb0ELb0ELb0ELb0ELb0EEEvNS_16Flash_fwd_paramsE --------------------------
	.section	.nv.shared._ZN5flash24flash_fwd_splitkv_kernelI23Flash_fwd_kernel_traitsILi128ELi64ELi128ELi4ELb0ELb0EN7cutlass10bfloat16_tE19Flash_kernel_traitsILi128ELi64ELi128ELi4ES3_EELb1ELb0ELb0ELb0ELb0ELb0ELb0ELb0EEEvNS_16Flash_fwd_paramsE,"aw",@nobits
	.sectionflags	@""
	.align	16


//--------------------- .nv.shared._ZN5flash24flash_fwd_splitkv_kernelI23Flash_fwd_kernel_traitsILi128ELi64ELi128ELi4ELb0ELb0EN7cutlass10bfloat16_tE19Flash_kernel_traitsILi128ELi64ELi128ELi4ES3_EELb1ELb0ELb0ELb0ELb0ELb1ELb0ELb0EEEvNS_16Flash_fwd_paramsE --------------------------
	.section	.nv.shared._ZN5flash24flash_fwd_splitkv_kernelI23Flash_fwd_kernel_traitsILi128ELi64ELi128ELi4ELb0ELb0EN7cutlass10bfloat16_tE19Flash_kernel_traitsILi128ELi64ELi128ELi4ES3_EELb1ELb0ELb0ELb0ELb0ELb1ELb0ELb0EEEvNS_16Flash_fwd_paramsE,"aw",@nobits
	.sectionflags	@""
	.align	16


//--------------------- .nv.shared._ZN5flash24flash_fwd_splitkv_kernelI23Flash_fwd_kernel_traitsILi128ELi64ELi128ELi4ELb0ELb0EN7cutlass10bfloat16_tE19Flash_kernel_traitsILi128ELi64ELi128ELi4ES3_EELb1ELb0ELb0ELb0ELb0ELb0ELb0ELb1EEEvNS_16Flash_fwd_paramsE --------------------------
	.section	.nv.shared._ZN5flash24flash_fwd_splitkv_kernelI23Flash_fwd_kernel_traitsILi128ELi64ELi128ELi4ELb0ELb0EN7cutlass10bfloat16_tE19Flash_kernel_traitsILi128ELi64ELi128ELi4ES3_EELb1ELb0ELb0ELb0ELb0ELb0ELb0ELb1EEEvNS_16Flash_fwd_paramsE,"aw",@nobits
	.sectionflags	@""
	.align	16


//--------------------- .nv.shared._ZN5flash24flash_fwd_splitkv_kernelI23Flash_fwd_kernel_traitsILi128ELi64ELi128ELi4ELb0ELb0EN7cutlass10bfloat16_tE19Flash_kernel_traitsILi128ELi64ELi128ELi4ES3_EELb1ELb0ELb0ELb0ELb0ELb1ELb0ELb1EEEvNS_16Flash_fwd_paramsE --------------------------
	.section	.nv.shared._ZN5flash24flash_fwd_splitkv_kernelI23Flash_fwd_kernel_traitsILi128ELi64ELi128ELi4ELb0ELb0EN7cutlass10bfloat16_tE19Flash_kernel_traitsILi128ELi64ELi128ELi4ES3_EELb1ELb0ELb0ELb0ELb0ELb1ELb0ELb1EEEvNS_16Flash_fwd_paramsE,"aw",@nobits
	.sectionflags	@""
	.align	16


//--------------------- .nv.shared._ZN5flash24flash_fwd_splitkv_kernelI23Flash_fwd_kernel_traitsILi128ELi64ELi128ELi4ELb0ELb0EN7cutlass10bfloat16_tE19Flash_kernel_traitsILi128ELi64ELi128ELi4ES3_EELb1ELb0ELb0ELb0ELb0ELb0ELb1ELb0EEEvNS_16Flash_fwd_paramsE --------------------------
	.section	.nv.shared._ZN5flash24flash_fwd_splitkv_kernelI23Flash_fwd_kernel_traitsILi128ELi64ELi128ELi4ELb0ELb0EN7cutlass10bfloat16_tE19Flash_kernel_traitsILi128ELi64ELi128ELi4ES3_EELb1ELb0ELb0ELb0ELb0ELb0ELb1ELb0EEEvNS_16Flash_fwd_paramsE,"aw",@nobits
	.sectionflags	@""
	.align	16


//--------------------- .nv.shared._ZN5flash24flash_fwd_splitkv_kernelI23Flash_fwd_kernel_traitsILi128ELi64ELi128ELi4ELb0ELb0EN7cutlass10bfloat16_tE19Flash_kernel_traitsILi128ELi64ELi128ELi4ES3_EELb1ELb0ELb0ELb0ELb0ELb1ELb1ELb0EEEvNS_16Flash_fwd_paramsE --------------------------
	.section	.nv.shared._ZN5flash24flash_fwd_splitkv_kernelI23Flash_fwd_kernel_traitsILi128ELi64ELi128ELi4ELb0ELb0EN7cutlass10bfloat16_tE19Flash_kernel_traitsILi128ELi64ELi128ELi4ES3_EELb1ELb0ELb0ELb0ELb0ELb1ELb1ELb0EEEvNS_16Flash_fwd_paramsE,"aw",@nobits
	.sectionflags	@""
	.align	16


//--------------------- .nv.shared._ZN5flash24flash_fwd_splitkv_kernelI23Flash_fwd_kernel_traitsILi128ELi64ELi128ELi4ELb0ELb0EN7cutlass10bfloat16_tE19Flash_kernel_traitsILi128ELi64ELi128ELi4ES3_EELb1ELb0ELb0ELb0ELb0ELb0ELb1ELb1EEEvNS_16Flash_fwd_paramsE --------------------------
	.section	.nv.shared._ZN5flash24flash_fwd_splitkv_kernelI23Flash_fwd_kernel_traitsILi128ELi64ELi128ELi4ELb0ELb0EN7cutlass10bfloat16_tE19Flash_kernel_traitsILi128ELi64ELi128ELi4ES3_EELb1ELb0ELb0ELb0ELb0ELb0ELb1ELb1EEEvNS_16Flash_fwd_paramsE,"aw",@nobits
	.sectionflags	@""
	.align	16


//--------------------- .nv.shared._ZN5flash24flash_fwd_splitkv_kernelI23Flash_fwd_kernel_traitsILi128ELi64ELi128ELi4ELb0ELb0EN7cutlass10bfloat16_tE19Flash_kernel_traitsILi128ELi64ELi128ELi4ES3_EELb1ELb0ELb0ELb0ELb0ELb1ELb1ELb1EEEvNS_16Flash_fwd_paramsE --------------------------
	.section	.nv.shared._ZN5flash24flash_fwd_splitkv_kernelI23Flash_fwd_kernel_traitsILi128ELi64ELi128ELi4ELb0ELb0EN7cutlass10bfloat16_tE19Flash_kernel_traitsILi128ELi64ELi128ELi4ES3_EELb1ELb0ELb0ELb0ELb0ELb1ELb1ELb1EEEvNS_16Flash_fwd_paramsE,"aw",@nobits
	.sectionflags	@""
	.align	16


//--------------------- .nv.shared._ZN5flash24flash_fwd_splitkv_kernelI23Flash_fwd_kernel_traitsILi128ELi64ELi128ELi4ELb0ELb0EN7cutlass10bfloat16_tE19Flash_kernel_traitsILi128ELi64ELi128ELi4ES3_EELb1ELb0ELb0ELb1ELb1ELb0ELb0ELb0EEEvNS_16Flash_fwd_paramsE --------------------------
	.section	.nv.shared._ZN5flash24flash_fwd_splitkv_kernelI23Flash_fwd_kernel_traitsILi128ELi64ELi128ELi4ELb0ELb0EN7cutlass10bfloat16_tE19Flash_kernel_traitsILi128ELi64ELi128ELi4ES3_EELb1ELb0ELb0ELb1ELb1ELb0ELb0ELb0EEEvNS_16Flash_fwd_paramsE,"aw",@nobits
	.sectionflags	@""
	.align	16


//--------------------- .nv.shared._ZN5flash24flash_fwd_splitkv_kernelI23Flash_fwd_kernel_traitsILi128ELi64ELi128ELi4ELb0ELb0EN7cutlass10bfloat16_tE19Flash_kernel_traitsILi128ELi64ELi128ELi4ES3_EELb1ELb0ELb0ELb1ELb1ELb1ELb0ELb0EEEvNS_16Flash_fwd_paramsE --------------------------
	.section	.nv.shared._ZN5flash24flash_fwd_splitkv_kernelI23Flash_fwd_kernel_traitsILi128ELi64ELi128ELi4ELb0ELb0EN7cutlass10bfloat16_tE19Flash_kernel_traitsILi128ELi64ELi128ELi4ES3_EELb1ELb0ELb0ELb1ELb1ELb1ELb0ELb0EEEvNS_16Flash_fwd_paramsE,"aw",@nobits
	.sectionflags	@""
	.align	16


//--------------------- .nv.shared._ZN5flash24flash_fwd_splitkv_kernelI23Flash_fwd_kernel_traitsILi128ELi64ELi128ELi4ELb0ELb0EN7cutlass10bfloat16_tE19Flash_kernel_traitsILi128ELi64ELi128ELi4ES3_EELb1ELb0ELb0ELb1ELb1ELb0ELb1ELb0EEEvNS_16Flash_fwd_paramsE --------------------------
	.section	.nv.shared._ZN5flash24flash_fwd_splitkv_kernelI23Flash_fwd_kernel_traitsILi128ELi64ELi128ELi4ELb0ELb0EN7cutlass10bfloat16_tE19Flash_kernel_traitsILi128ELi64ELi128ELi4ES3_EELb1ELb0ELb0ELb1ELb1ELb0ELb1ELb0EEEvNS_16Flash_fwd_paramsE,"aw",@nobits
	.sectionflags	@""
	.align	16


//--------------------- .nv.shared._ZN5flash24flash_fwd_splitkv_kernelI23Flash_fwd_kernel_traitsILi128ELi64ELi128ELi4ELb0ELb0EN7cutlass10bfloat16_tE19Flash_kernel_traitsILi128ELi64ELi128ELi4ES3_EELb1ELb0ELb0ELb1ELb1ELb1ELb1ELb0EEEvNS_16Flash_fwd_paramsE --------------------------
	.section	.nv.shared._ZN5flash24flash_fwd_splitkv_kernelI23Flash_fwd_kernel_traitsILi128ELi64ELi128ELi4ELb0ELb0EN7cutlass10bfloat16_tE19Flash_kernel_traitsILi128ELi64ELi128ELi4ES3_EELb1ELb0ELb0ELb1ELb1ELb1ELb1ELb0EEEvNS_16Flash_fwd_paramsE,"aw",@nobits
	.sectionflags	@""
	.align	16


//--------------------- .nv.shared._ZN5flash24flash_fwd_splitkv_kernelI23Flash_fwd_kernel_traitsILi128ELi64ELi128ELi4ELb0ELb0EN7cutlass10bfloat16_tE19Flash_kernel_traitsILi128ELi64ELi128ELi4ES3_EELb1ELb0ELb0ELb0ELb1ELb0ELb0ELb0EEEvNS_16Flash_fwd_paramsE --------------------------
	.section	.nv.shared._ZN5flash24flash_fwd_splitkv_kernelI23Flash_fwd_kernel_traitsILi128ELi64ELi128ELi4ELb0ELb0EN7cutlass10bfloat16_tE19Flash_kernel_traitsILi128ELi64ELi128ELi4ES3_EELb1ELb0ELb0ELb0ELb1ELb0ELb0ELb0EEEvNS_16Flash_fwd_paramsE,"aw",@nobits
	.sectionflags	@""
	.align	16


//--------------------- .nv.shared._ZN5flash24flash_fwd_splitkv_kernelI23Flash_fwd_kernel_traitsILi128ELi64ELi128ELi4ELb0ELb0EN7cutlass10bfloat16_tE19Flash_kernel_traitsILi128ELi64ELi128ELi4ES3_EELb1ELb0ELb0ELb0ELb1ELb1ELb0ELb0EEEvNS_16Flash_fwd_paramsE --------------------------
	.section	.nv.shared._ZN5flash24flash_fwd_splitkv_kernelI23Flash_fwd_kernel_traitsILi128ELi64ELi128ELi4ELb0ELb0EN7cutlass10bfloat16_tE19Flash_kernel_traitsILi128ELi64ELi128ELi4ES3_EELb1ELb0ELb0ELb0ELb1ELb1ELb0ELb0EEEvNS_16Flash_fwd_paramsE,"aw",@nobits
	.sectionflags	@""
	.align	16


//--------------------- .nv.shared._ZN5flash24flash_fwd_splitkv_kernelI23Flash_fwd_kernel_traitsILi128ELi64ELi128ELi4ELb0ELb0EN7cutlass10bfloat16_tE19Flash_kernel_traitsILi128ELi64ELi128ELi4ES3_EELb1ELb0ELb1ELb0ELb0ELb0ELb0ELb0EEEvNS_16Flash_fwd_paramsE --------------------------
	.section	.nv.shared._ZN5flash24flash_fwd_splitkv_kernelI23Flash_fwd_kernel_traitsILi128ELi64ELi128ELi4ELb0ELb0EN7cutlass10bfloat16_tE19Flash_kernel_traitsILi128ELi64ELi128ELi4ES3_EELb1ELb0ELb1ELb0ELb0ELb0ELb0ELb0EEEvNS_16Flash_fwd_paramsE,"aw",@nobits
	.sectionflags	@""
	.align	16


//--------------------- .nv.shared._ZN5flash24flash_fwd_splitkv_kernelI23Flash_fwd_kernel_traitsILi128ELi64ELi128ELi4ELb0ELb0EN7cutlass10bfloat16_tE19Flash_kernel_traitsILi128ELi64ELi128ELi4ES3_EELb1ELb0ELb1ELb0ELb0ELb1ELb0ELb0EEEvNS_16Flash_fwd_paramsE --------------------------
	.section	.nv.shared._ZN5flash24flash_fwd_splitkv_kernelI23Flash_fwd_kernel_traitsILi128ELi64ELi128ELi4ELb0ELb0EN7cutlass10bfloat16_tE19Flash_kernel_traitsILi128ELi64ELi128ELi4ES3_EELb1ELb0ELb1ELb0ELb0ELb1ELb0ELb0EEEvNS_16Flash_fwd_paramsE,"aw",@nobits
	.sectionflags	@""
	.align	16


//--------------------- .nv.shared._ZN5flash24flash_fwd_splitkv_kernelI23Flash_fwd_kernel_traitsILi128ELi64ELi128ELi4ELb0ELb0EN7cutlass10bfloat16_tE19Flash_kernel_traitsILi128ELi64ELi128ELi4ES3_EELb1ELb0ELb0ELb0ELb1ELb0ELb0ELb1EEEvNS_16Flash_fwd_paramsE --------------------------
	.section	.nv.shared._ZN5flash24flash_fwd_splitkv_kernelI23Flash_fwd_kernel_traitsILi128ELi64ELi128ELi4ELb0ELb0EN7cutlass10bfloat16_tE19Flash_kernel_traitsILi128ELi64ELi128ELi4ES3_EELb1ELb0ELb0ELb0ELb1ELb0ELb0ELb1EEEvNS_16Flash_fwd_paramsE,"aw",@nobits
	.sectionflags	@""
	.align	16


//--------------------- .nv.shared._ZN5flash24flash_fwd_splitkv_kernelI23Flash_fwd_kernel_traitsILi128ELi64ELi128ELi4ELb0ELb0EN7cutlass10bfloat16_tE19Flash_kernel_traitsILi128ELi64ELi128ELi4ES3_EELb1ELb0ELb0ELb0ELb1ELb1ELb0ELb1EEEvNS_16Flash_fwd_paramsE --------------------------
	.section	.nv.shared._ZN5flash24flash_fwd_splitkv_kernelI23Flash_fwd_kernel_traitsILi128ELi64ELi128ELi4ELb0ELb0EN7cutlass10bfloat16_tE19Flash_kernel_traitsILi128ELi64ELi128ELi4ES3_EELb1ELb0ELb0ELb0ELb1ELb1ELb0ELb1EEEvNS_16Flash_fwd_paramsE,"aw",@nobits
	.sectionflags	@""
	.align	16


//--------------------- .nv.shared._ZN5flash24flash_fwd_splitkv_kernelI23Flash_fwd_kernel_traitsILi128ELi64ELi128ELi4ELb0ELb0EN7cutlass10bfloat16_tE19Flash_kernel_traitsILi128ELi64ELi128ELi4ES3_EELb1ELb0ELb1ELb0ELb0ELb0ELb0ELb1EEEvNS_16Flash_fwd_paramsE --------------------------
	.section	.nv.shared._ZN5flash24flash_fwd_splitkv_kernelI23Flash_fwd_kernel_traitsILi128ELi64ELi128ELi4ELb0ELb0EN7cutlass10bfloat16_tE19Flash_kernel_traitsILi128ELi64ELi128ELi4ES3_EELb1ELb0ELb1ELb0ELb0ELb0ELb0ELb1EEEvNS_16Flash_fwd_paramsE,"aw",@nobits
	.sectionflags	@""
	.align	16


//--------------------- .nv.shared._ZN5flash24flash_fwd_splitkv_kernelI23Flash_fwd_kernel_traitsILi128ELi64ELi128ELi4ELb0ELb0EN7cutlass10bfloat16_tE19Flash_kernel_traitsILi128ELi64ELi128ELi4ES3_EELb1ELb0ELb1ELb0ELb0ELb1ELb0ELb1EEEvNS_16Flash_fwd_paramsE --------------------------
	.section	.nv.shared._ZN5flash24flash_fwd_splitkv_kernelI23Flash_fwd_kernel_traitsILi128ELi64ELi128ELi4ELb0ELb0EN7cutlass10bfloat16_tE19Flash_kernel_traitsILi128ELi64ELi128ELi4ES3_EELb1ELb0ELb1ELb0ELb0ELb1ELb0ELb1EEEvNS_16Flash_fwd_paramsE,"aw",@nobits
	.sectionflags	@""
	.align	16


//--------------------- .nv.shared._ZN5flash24flash_fwd_splitkv_kernelI23Flash_fwd_kernel_traitsILi128ELi64ELi128ELi4ELb0ELb0EN7cutlass10bfloat16_tE19Flash_kernel_traitsILi128ELi64ELi128ELi4ES3_EELb1ELb0ELb0ELb0ELb1ELb0ELb1ELb0EEEvNS_16Flash_fwd_paramsE --------------------------
	.section	.nv.shared._ZN5flash24flash_fwd_splitkv_kernelI23Flash_fwd_kernel_traitsILi128ELi64ELi128ELi4ELb0ELb0EN7cutlass10bfloat16_tE19Flash_kernel_traitsILi128ELi64ELi128ELi4ES3_EELb1ELb0ELb0ELb0ELb1ELb0ELb1ELb0EEEvNS_16Flash_fwd_paramsE,"aw",@nobits
	.sectionflags	@""
	.align	16


//--------------------- .nv.shared._ZN5flash24flash_fwd_splitkv_kernelI23Flash_fwd_kernel_traitsILi128ELi64ELi128ELi4ELb0ELb0EN7cutlass10bfloat16_tE19Flash_kernel_traitsILi128ELi64ELi128ELi4ES3_EELb1ELb0ELb0ELb0ELb1ELb1ELb1ELb0EEEvNS_16Flash_fwd_paramsE --------------------------
	.section	.nv.shared._ZN5flash24flash_fwd_splitkv_kernelI23Flash_fwd_kernel_traitsILi128ELi64ELi128ELi4ELb0ELb0EN7cutlass10bfloat16_tE19Flash_kernel_traitsILi128ELi64ELi128ELi4ES3_EELb1ELb0ELb0ELb0ELb1ELb1ELb1ELb0EEEvNS_16Flash_fwd_paramsE,"aw",@nobits
	.sectionflags	@""
	.align	16


//--------------------- .nv.shared._ZN5flash24flash_fwd_splitkv_kernelI23Flash_fwd_kernel_traitsILi128ELi64ELi128ELi4ELb0ELb0EN7cutlass10bfloat16_tE19Flash_kernel_traitsILi128ELi64ELi128ELi4ES3_EELb1ELb0ELb1ELb0ELb0ELb0ELb1ELb0EEEvNS_16Flash_fwd_paramsE --------------------------
	.section	.nv.shared._ZN5flash24flash_fwd_splitkv_kernelI23Flash_fwd_kernel_traitsILi128ELi64ELi128ELi4ELb0ELb0EN7cutlass10bfloat16_tE19Flash_kernel_traitsILi128ELi64ELi128ELi4ES3_EELb1ELb0ELb1ELb0ELb0ELb0ELb1ELb0EEEvNS_16Flash_fwd_paramsE,"aw",@nobits
	.sectionflags	@""
	.align	16


//--------------------- .nv.shared._ZN5flash24flash_fwd_splitkv_kernelI23Flash_fwd_kernel_traitsILi128ELi64ELi128ELi4ELb0ELb0EN7cutlass10bfloat16_tE19Flash_kernel_traitsILi128ELi64ELi128ELi4ES3_EELb1ELb0ELb1ELb0ELb0ELb1ELb1ELb0EEEvNS_16Flash_fwd_paramsE --------------------------
	.section	.nv.shared._ZN5flash24flash_fwd_splitkv_kernelI23Flash_fwd_kernel_traitsILi128ELi64ELi128ELi4ELb0ELb0EN7cutlass10bfloat16_tE19Flash_kernel_traitsILi128ELi64ELi128ELi4ES3_EELb1ELb0ELb1ELb0ELb0ELb1ELb1ELb0EEEvNS_16Flash_fwd_paramsE,"aw",@nobits
	.sectionflags	@""
	.align	16


//--------------------- .nv.shared._ZN5flash24flash_fwd_splitkv_kernelI23Flash_fwd_kernel_traitsILi128ELi64ELi128ELi4ELb0ELb0EN7cutlass10bfloat16_tE19Flash_kernel_traitsILi128ELi64ELi128ELi4ES3_EELb1ELb0ELb0ELb0ELb1ELb0ELb1ELb1EEEvNS_16Flash_fwd_paramsE --------------------------
	.section	.nv.shared._ZN5flash24flash_fwd_splitkv_kernelI23Flash_fwd_kernel_traitsILi128ELi64ELi128ELi4ELb0ELb0EN7cutlass10bfloat16_tE19Flash_kernel_traitsILi128ELi64ELi128ELi4ES3_EELb1ELb0ELb0ELb0ELb1ELb0ELb1ELb1EEEvNS_16Flash_fwd_paramsE,"aw",@nobits
	.sectionflags	@""
	.align	16


//--------------------- .nv.shared._ZN5flash24flash_fwd_splitkv_kernelI23Flash_fwd_kernel_traitsILi128ELi64ELi128ELi4ELb0ELb0EN7cutlass10bfloat16_tE19Flash_kernel_traitsILi128ELi64ELi128ELi4ES3_EELb1ELb0ELb0ELb0ELb1ELb1ELb1ELb1EEEvNS_16Flash_fwd_paramsE --------------------------
	.section	.nv.shared._ZN5flash24flash_fwd_splitkv_kernelI23Flash_fwd_kernel_traitsILi128ELi64ELi128ELi4ELb0ELb0EN7cutlass10bfloat16_tE19Flash_kernel_traitsILi128ELi64ELi128ELi4ES3_EELb1ELb0ELb0ELb0ELb1ELb1ELb1ELb1EEEvNS_16Flash_fwd_paramsE,"aw",@nobits
	.sectionflags	@""
	.align	16


//--------------------- .nv.shared._ZN5flash24flash_fwd_splitkv_kernelI23Flash_fwd_kernel_traitsILi128ELi64ELi128ELi4ELb0ELb0EN7cutlass10bfloat16_tE19Flash_kernel_traitsILi128ELi64ELi128ELi4ES3_EELb1ELb0ELb1ELb0ELb0ELb0ELb1ELb1EEEvNS_16Flash_fwd_paramsE --------------------------
	.section	.nv.shared._ZN5flash24flash_fwd_splitkv_kernelI23Flash_fwd_kernel_traitsILi128ELi64ELi128ELi4ELb0ELb0EN7cutlass10bfloat16_tE19Flash_kernel_traitsILi128ELi64ELi128ELi4ES3_EELb1ELb0ELb1ELb0ELb0ELb0ELb1ELb1EEEvNS_16Flash_fwd_paramsE,"aw",@nobits
	.sectionflags	@""
	.align	16


//--------------------- .nv.shared._ZN5flash24flash_fwd_splitkv_kernelI23Flash_fwd_kernel_traitsILi128ELi64ELi128ELi4ELb0ELb0EN7cutlass10bfloat16_tE19Flash_kernel_traitsILi128ELi64ELi128ELi4ES3_EELb1ELb0ELb1ELb0ELb0ELb1ELb1ELb1EEEvNS_16Flash_fwd_paramsE --------------------------
	.section	.nv.shared._ZN5flash24flash_fwd_splitkv_kernelI23Flash_fwd_kernel_traitsILi128ELi64ELi128ELi4ELb0ELb0EN7cutlass10bfloat16_tE19Flash_kernel_traitsILi128ELi64ELi128ELi4ES3_EELb1ELb0ELb1ELb0ELb0ELb1ELb1ELb1EEEvNS_16Flash_fwd_paramsE,"aw",@nobits
	.sectionflags	@""
	.align	16


//--------------------- .nv.shared._ZN5flash32flash_fwd_splitkv_combine_kernelI23Flash_fwd_kernel_traitsILi128ELi64ELi64ELi4ELb0ELb0EN7cutlass10bfloat16_tE19Flash_kernel_traitsILi128ELi64ELi64ELi4ES3_EELi4ELi7ELb0EEEvNS_16Flash_fwd_paramsE --------------------------
	.section	.nv.shared._ZN5flash32flash_fwd_splitkv_combine_kernelI23Flash_fwd_kernel_traitsILi128ELi64ELi64ELi4ELb0ELb0EN7cutlass10bfloat16_tE19Flash_kernel_traitsILi128ELi64ELi64ELi4ES3_EELi4ELi7ELb0EEEvNS_16Flash_fwd_paramsE,"aw",@nobits
	.sectionflags	@""
	.align	16
.nv.shared._ZN5flash32flash_fwd_splitkv_combine_kernelI23Flash_fwd_kernel_traitsILi128ELi64ELi64ELi4ELb0ELb0EN7cutlass10bfloat16_tE19Flash_kernel_traitsILi128ELi64ELi64ELi4ES3_EELi4ELi7ELb0EEEvNS_16Flash_fwd_paramsE:
	.zero		2560


//--------------------- .nv.shared._ZN5flash32flash_fwd_splitkv_combine_kernelI23Flash_fwd_kernel_traitsILi128ELi64ELi64ELi4ELb0ELb0EN7cutlass10bfloat16_tE19Flash_kernel_traitsILi128ELi64ELi64ELi4ES3_EELi4ELi6ELb0EEEvNS_16Flash_fwd_paramsE --------------------------
	.section	.nv.shared._ZN5flash32flash_fwd_splitkv_combine_kernelI23Flash_fwd_kernel_traitsILi128ELi64ELi64ELi4ELb0ELb0EN7cutlass10bfloat16_tE19Flash_kernel_traitsILi128ELi64ELi64ELi4ES3_EELi4ELi6ELb0EEEvNS_16Flash_fwd_paramsE,"aw",@nobits
	.sectionflags	@""
	.align	16
.nv.shared._ZN5flash32flash_fwd_splitkv_combine_kernelI23Flash_fwd_kernel_traitsILi128ELi64ELi64ELi4ELb0ELb0EN7cutlass10bfloat16_tE19Flash_kernel_traitsILi128ELi64ELi64ELi4ES3_EELi4ELi6ELb0EEEvNS_16Flash_fwd_paramsE:
	.zero		1280


//--------------------- .nv.shared._ZN5flash32flash_fwd_splitkv_combine_kernelI23Flash_fwd_kernel_traitsILi128ELi64ELi64ELi4ELb0ELb0EN7cutlass10bfloat16_tE19Flash_kernel_traitsILi128ELi64ELi64ELi4ES3_EELi4ELi5ELb0EEEvNS_16Flash_fwd_paramsE --------------------------
	.section	.nv.shared._ZN5flash32flash_fwd_splitkv_combine_kernelI23Flash_fwd_kernel_traitsILi128ELi64ELi64ELi4ELb0ELb0EN7cutlass10bfloat16_tE19Flash_kernel_traitsILi128ELi64ELi64ELi4ES3_EELi4ELi5ELb0EEEvNS_16Flash_fwd_paramsE,"aw",@nobits
	.sectionflags	@""
	.align	16
.nv.shared._ZN5flash32flash_fwd_splitkv_combine_kernelI23Flash_fwd_kernel_traitsILi128ELi64ELi64ELi4ELb0ELb0EN7cutlass10bfloat16_tE19Flash_kernel_traitsILi128ELi64ELi64ELi4ES3_EELi4ELi5ELb0EEEvNS_16Flash_fwd_paramsE:
	.zero		640


//--------------------- .nv.shared._ZN5flash32flash_fwd_splitkv_combine_kernelI23Flash_fwd_kernel_traitsILi128ELi64ELi64ELi4ELb0ELb0EN7cutlass10bfloat16_tE19Flash_kernel_traitsILi128ELi64ELi64ELi4ES3_EELi4ELi4ELb0EEEvNS_16Flash_fwd_paramsE --------------------------
	.section	.nv.shared._ZN5flash32flash_fwd_splitkv_combine_kernelI23Flash_fwd_kernel_traitsILi128ELi64ELi64ELi4ELb0ELb0EN7cutlass10bfloat16_tE19Flash_kernel_traitsILi128ELi64ELi64ELi4ES3_EELi4ELi4ELb0EEEvNS_16Flash_fwd_paramsE,"aw",@nobits
	.sectionflags	@""
	.align	16
.nv.shared._ZN5flash32flash_fwd_splitkv_combine_kernelI23Flash_fwd_kernel_traitsILi128ELi64ELi64ELi4ELb0ELb0EN7cutlass10bfloat16_tE19Flash_kernel_traitsILi128ELi64ELi64ELi4ES3_EELi4ELi4ELb0EEEvNS_16Flash_fwd_paramsE:
	.zero		320


//--------------------- .nv.shared._ZN5flash32flash_fwd_splitkv_combine_kernelI23Flash_fwd_kernel_traitsILi128ELi64ELi64ELi4ELb0ELb0EN7cutlass10bfloat16_tE19Flash_kernel_traitsILi128ELi64ELi64ELi4ES3_EELi4ELi3ELb0EEEvNS_16Flash_fwd_paramsE --------------------------
	.section	.nv.shared._ZN5flash32flash_fwd_splitkv_combine_kernelI23Flash_fwd_kernel_traitsILi128ELi64ELi64ELi4ELb0ELb0EN7cutlass10bfloat16_tE19Flash_kernel_traitsILi128ELi64ELi64ELi4ES3_EELi4ELi3ELb0EEEvNS_16Flash_fwd_paramsE,"aw",@nobits
	.sectionflags	@""
	.align	16
.nv.shared._ZN5flash32flash_fwd_splitkv_combine_kernelI23Flash_fwd_kernel_traitsILi128ELi64ELi64ELi4ELb0ELb0EN7cutlass10bfloat16_tE19Flash_kernel_traitsILi128ELi64ELi64ELi4ES3_EELi4ELi3ELb0EEEvNS_16Flash_fwd_paramsE:
	.zero		160


//--------------------- .nv.shared._ZN5flash32flash_fwd_splitkv_combine_kernelI23Flash_fwd_kernel_traitsILi128ELi64ELi64ELi4ELb0ELb0EN7cutlass10bfloat16_tE19Flash_kernel_traitsILi128ELi64ELi64ELi4ES3_EELi4ELi2ELb0EEEvNS_16Flash_fwd_paramsE --------------------------
	.section	.nv.shared._ZN5flash32flash_fwd_splitkv_combine_kernelI23Flash_fwd_kernel_traitsILi128ELi64ELi64ELi4ELb0ELb0EN7cutlass10bfloat16_tE19Flash_kernel_traitsILi128ELi64ELi64ELi4ES3_EELi4ELi2ELb0EEEvNS_16Flash_fwd_paramsE,"aw",@nobits
	.sectionflags	@""
	.align	16
.nv.shared._ZN5flash32flash_fwd_splitkv_combine_kernelI23Flash_fwd_kernel_traitsILi128ELi64ELi64ELi4ELb0ELb0EN7cutlass10bfloat16_tE19Flash_kernel_traitsILi128ELi64ELi64ELi4ES3_EELi4ELi2ELb0EEEvNS_16Flash_fwd_paramsE:
	.zero		80


//--------------------- .nv.shared._ZN5flash32flash_fwd_splitkv_combine_kernelI23Flash_fwd_kernel_traitsILi128ELi64ELi64ELi4ELb0ELb0EN7cutlass10bfloat16_tE19Flash_kernel_traitsILi128ELi64ELi64ELi4ES3_EELi4ELi1ELb0EEEvNS_16Flash_fwd_paramsE --------------------------
	.section	.nv.shared._ZN5flash32flash_fwd_splitkv_combine_kernelI23Flash_fwd_kernel_traitsILi128ELi64ELi64ELi4ELb0ELb0EN7cutlass10bfloat16_tE19Flash_kernel_traitsILi128ELi64ELi64ELi4ES3_EELi4ELi1ELb0EEEvNS_16Flash_fwd_paramsE,"aw",@nobits
	.sectionflags	@""
	.align	16
.nv.shared._ZN5flash32flash_fwd_splitkv_combine_kernelI23Flash_fwd_kernel_traitsILi128ELi64ELi64ELi4ELb0ELb0EN7cutlass10bfloat16_tE19Flash_kernel_traitsILi128ELi64ELi64ELi4ES3_EELi4ELi1ELb0EEEvNS_16Flash_fwd_paramsE:
	.zero		48


//--------------------- .nv.shared._ZN5flash32flash_fwd_splitkv_combine_kernelI23Flash_fwd_kernel_traitsILi128ELi64ELi64ELi4ELb0ELb0EN7cutlass10bfloat16_tE19Flash_kernel_traitsILi128ELi64ELi64ELi4ES3_EELi4ELi7ELb1EEEvNS_16Flash_fwd_paramsE --------------------------
	.section	.nv.shared._ZN5flash32flash_fwd_splitkv_combine_kernelI23Flash_fwd_kernel_traitsILi128ELi64ELi64ELi4ELb0ELb0EN7cutlass10bfloat16_tE19Flash_kernel_traitsILi128ELi64ELi64ELi4ES3_EELi4ELi7ELb1EEEvNS_16Flash_fwd_paramsE,"aw",@nobits
	.sectionflags	@""
	.align	16
.nv.shared._ZN5flash32flash_fwd_splitkv_combine_kernelI23Flash_fwd_kernel_traitsILi128ELi64ELi64ELi4ELb0ELb0EN7cutlass10bfloat16_tE19Flash_kernel_traitsILi128ELi64ELi64ELi4ES3_EELi4ELi7ELb1EEEvNS_16Flash_fwd_paramsE:
	.zero		2560


//--------------------- .nv.shared._ZN5flash32flash_fwd_splitkv_combine_kernelI23Flash_fwd_kernel_traitsILi128ELi64ELi64ELi4ELb0ELb0EN7cutlass10bfloat16_tE19Flash_kernel_traitsILi128ELi64ELi64ELi4ES3_EELi4ELi6ELb1EEEvNS_16Flash_fwd_paramsE --------------------------
	.section	.nv.shared._ZN5flash32flash_fwd_splitkv_combine_kernelI23Flash_fwd_kernel_traitsILi128ELi64ELi64ELi4ELb0ELb0EN7cutlass10bfloat16_tE19Flash_kernel_traitsILi128ELi64ELi64ELi4ES3_EELi4ELi6ELb1EEEvNS_16Flash_fwd_paramsE,"aw",@nobits
	.sectionflags	@""
	.align	16
.nv.shared._ZN5flash32flash_fwd_splitkv_combine_kernelI23Flash_fwd_kernel_traitsILi128ELi64ELi64ELi4ELb0ELb0EN7cutlass10bfloat16_tE19Flash_kernel_traitsILi128ELi64ELi64ELi4ES3_EELi4ELi6ELb1EEEvNS_16Flash_fwd_paramsE:
	.zero		1280


//--------------------- .nv.shared._ZN5flash32flash_fwd_splitkv_combine_kernelI23Flash_fwd_kernel_traitsILi128ELi64ELi64ELi4ELb0ELb0EN7cutlass10bfloat16_tE19Flash_kernel_traitsILi128ELi64ELi64ELi4ES3_EELi4ELi5ELb1EEEvNS_16Flash_fwd_paramsE --------------------------
	.section	.nv.shared._ZN5flash32flash_fwd_splitkv_combine_kernelI23Flash_fwd_kernel_traitsILi128ELi64ELi64ELi4ELb0ELb0EN7cutlass10bfloat16_tE19Flash_kernel_traitsILi128ELi64ELi64ELi4ES3_EELi4ELi5ELb1EEEvNS_16Flash_fwd_paramsE,"aw",@nobits
	.sectionflags	@""
	.align	16
.nv.shared._ZN5flash32flash_fwd_splitkv_combine_kernelI23Flash_fwd_kernel_traitsILi128ELi64ELi64ELi4ELb0ELb0EN7cutlass10bfloat16_tE19Flash_kernel_traitsILi128ELi64ELi64ELi4ES3_EELi4ELi5ELb1EEEvNS_16Flash_fwd_paramsE:
	.zero		640


//--------------------- .nv.shared._ZN5flash32flash_fwd_splitkv_combine_kernelI23Flash_fwd_kernel_traitsILi128ELi64ELi64ELi4ELb0ELb0EN7cutlass10bfloat16_tE19Flash_kernel_traitsILi128ELi64ELi64ELi4ES3_EELi4ELi4ELb1EEEvNS_16Flash_fwd_paramsE --------------------------
	.section	.nv.shared._ZN5flash32flash_fwd_splitkv_combine_kernelI23Flash_fwd_kernel_traitsILi128ELi64ELi64ELi4ELb0ELb0EN7cutlass10bfloat16_tE19Flash_kernel_traitsILi128ELi64ELi64ELi4ES3_EELi4ELi4ELb1EEEvNS_16Flash_fwd_paramsE,"aw",@nobits
	.sectionflags	@""
	.align	16
.nv.shared._ZN5flash32flash_fwd_splitkv_combine_kernelI23Flash_fwd_kernel_traitsILi128ELi64ELi64ELi4ELb0ELb0EN7cutlass10bfloat16_tE19Flash_kernel_traitsILi128ELi64ELi64ELi4ES3_EELi4ELi4ELb1EEEvNS_16Flash_fwd_paramsE:
	.zero		320


//--------------------- .nv.shared._ZN5flash32flash_fwd_splitkv_combine_kernelI23Flash_fwd_kernel_traitsILi128ELi64ELi64ELi4ELb0ELb0EN7cutlass10bfloat16_tE19Flash_kernel_traitsILi128ELi64ELi64ELi4ES3_EELi4ELi3ELb1EEEvNS_16Flash_fwd_paramsE --------------------------
	.section	.nv.shared._ZN5flash32flash_fwd_splitkv_combine_kernelI23Flash_fwd_kernel_traitsILi128ELi64ELi64ELi4ELb0ELb0EN7cutlass10bfloat16_tE19Flash_kernel_traitsILi128ELi64ELi64ELi4ES3_EELi4ELi3ELb1EEEvNS_16Flash_fwd_paramsE,"aw",@nobits
	.sectionflags	@""
	.align	16
.nv.shared._ZN5flash32flash_fwd_splitkv_combine_kernelI23Flash_fwd_kernel_traitsILi128ELi64ELi64ELi4ELb0ELb0EN7cutlass10bfloat16_tE19Flash_kernel_traitsILi128ELi64ELi64ELi4ES3_EELi4ELi3ELb1EEEvNS_16Flash_fwd_paramsE:
	.zero		160


//--------------------- .nv.shared._ZN5flash32flash_fwd_splitkv_combine_kernelI23Flash_fwd_kernel_traitsILi128ELi64ELi64ELi4ELb0ELb0EN7cutlass10bfloat16_tE19Flash_kernel_traitsILi128ELi64ELi64ELi4ES3_EELi4ELi2ELb1EEEvNS_16Flash_fwd_paramsE --------------------------
	.section	.nv.shared._ZN5flash32flash_fwd_splitkv_combine_kernelI23Flash_fwd_kernel_traitsILi128ELi64ELi64ELi4ELb0ELb0EN7cutlass10bfloat16_tE19Flash_kernel_traitsILi128ELi64ELi64ELi4ES3_EELi4ELi2ELb1EEEvNS_16Flash_fwd_paramsE,"aw",@nobits
	.sectionflags	@""
	.align	16
.nv.shared._ZN5flash32flash_fwd_splitkv_combine_kernelI23Flash_fwd_kernel_traitsILi128ELi64ELi64ELi4ELb0ELb0EN7cutlass10bfloat16_tE19Flash_kernel_traitsILi128ELi64ELi64ELi4ES3_EELi4ELi2ELb1EEEvNS_16Flash_fwd_paramsE:
	.zero		80


//--------------------- .nv.shared._ZN5flash32flash_fwd_splitkv_combine_kernelI23Flash_fwd_kernel_traitsILi128ELi64ELi64ELi4ELb0ELb0EN7cutlass10bfloat16_tE19Flash_kernel_traitsILi128ELi64ELi64ELi4ES3_EELi4ELi1ELb1EEEvNS_16Flash_fwd_paramsE --------------------------
	.section	.nv.shared._ZN5flash32flash_fwd_splitkv_combine_kernelI23Flash_fwd_kernel_traitsILi128ELi64ELi64ELi4ELb0ELb0EN7cutlass10bfloat16_tE19Flash_kernel_traitsILi128ELi64ELi64ELi4ES3_EELi4ELi1ELb1EEEvNS_16Flash_fwd_paramsE,"aw",@nobits
	.sectionflags	@""
	.align	16
.nv.shared._ZN5flash32flash_fwd_splitkv_combine_kernelI23Flash_fwd_kernel_traitsILi128ELi64ELi64ELi4ELb0ELb0EN7cutlass10bfloat16_tE19Flash_kernel_traitsILi128ELi64ELi64ELi4ES3_EELi4ELi1ELb1EEEvNS_16Flash_fwd_paramsE:
	.zero		48


//--------------------- .nv.shared._ZN5flash24flash_fwd_splitkv_kernelI23Flash_fwd_kernel_traitsILi128ELi64ELi64ELi4ELb0ELb0EN7cutlass10bfloat16_tE19Flash_kernel_traitsILi128ELi64ELi64ELi4ES3_EELb1ELb0ELb0ELb0ELb0ELb0ELb0ELb0EEEvNS_16Flash_fwd_paramsE --------------------------
	.section	.nv.shared._ZN5flash24flash_fwd_splitkv_kernelI23Flash_fwd_kernel_traitsILi128ELi64ELi64ELi4ELb0ELb0EN7cutlass10bfloat16_tE19Flash_kernel_traitsILi128ELi64ELi64ELi4ES3_EELb1ELb0ELb0ELb0ELb0ELb0ELb0ELb0EEEvNS_16Flash_fwd_paramsE,"aw",@nobits
	.sectionflags	@""
	.align	16


//--------------------- .nv.shared._ZN5flash24flash_fwd_splitkv_kernelI23Flash_fwd_kernel_traitsILi128ELi64ELi64ELi4ELb0ELb0EN7cutlass10bfloat16_tE19Flash_kernel_traitsILi128ELi64ELi64ELi4ES3_EELb1ELb0ELb0ELb0ELb0ELb1ELb0ELb0EEEvNS_16Flash_fwd_paramsE --------------------------
	.section	.nv.shared._ZN5flash24flash_fwd_splitkv_kernelI23Flash_fwd_kernel_traitsILi128ELi64ELi64ELi4ELb0ELb0EN7cutlass10bfloat16_tE19Flash_kernel_traitsILi128ELi64ELi64ELi4ES3_EELb1ELb0ELb0ELb0ELb0ELb1ELb0ELb0EEEvNS_16Flash_fwd_paramsE,"aw",@nobits
	.sectionflags	@""
	.align	16


//--------------------- .nv.shared._ZN5flash24flash_fwd_splitkv_kernelI23Flash_fwd_kernel_traitsILi128ELi64ELi64ELi4ELb0ELb0EN7cutlass10bfloat16_tE19Flash_kernel_traitsILi128ELi64ELi64ELi4ES3_EELb1ELb0ELb0ELb0ELb0ELb0ELb0ELb1EEEvNS_16Flash_fwd_paramsE --------------------------
	.section	.nv.shared._ZN5flash24flash_fwd_splitkv_kernelI23Flash_fwd_kernel_traitsILi128ELi64ELi64ELi4ELb0ELb0EN7cutlass10bfloat16_tE19Flash_kernel_traitsILi128ELi64ELi64ELi4ES3_EELb1ELb0ELb0ELb0ELb0ELb0ELb0ELb1EEEvNS_16Flash_fwd_paramsE,"aw",@nobits
	.sectionflags	@""
	.align	16


//--------------------- .nv.shared._ZN5flash24flash_fwd_splitkv_kernelI23Flash_fwd_kernel_traitsILi128ELi64ELi64ELi4ELb0ELb0EN7cutlass10bfloat16_tE19Flash_kernel_traitsILi128ELi64ELi64ELi4ES3_EELb1ELb0ELb0ELb0ELb0ELb1ELb0ELb1EEEvNS_16Flash_fwd_paramsE --------------------------
	.section	.nv.shared._ZN5flash24flash_fwd_splitkv_kernelI23Flash_fwd_kernel_traitsILi128ELi64ELi64ELi4ELb0ELb0EN7cutlass10bfloat16_tE19Flash_kernel_traitsILi128ELi64ELi64ELi4ES3_EELb1ELb0ELb0ELb0ELb0ELb1ELb0ELb1EEEvNS_16Flash_fwd_paramsE,"aw",@nobits
	.sectionflags	@""
	.align	16


//--------------------- .nv.shared._ZN5flash24flash_fwd_splitkv_kernelI23Flash_fwd_kernel_traitsILi128ELi64ELi64ELi4ELb0ELb0EN7cutlass10bfloat16_tE19Flash_kernel_traitsILi128ELi64ELi64ELi4ES3_EELb1ELb0ELb0ELb0ELb0ELb0ELb1ELb0EEEvNS_16Flash_fwd_paramsE --------------------------
	.section	.nv.shared._ZN5flash24flash_fwd_splitkv_kernelI23Flash_fwd_kernel_traitsILi128ELi64ELi64ELi4ELb0ELb0EN7cutlass10bfloat16_tE19Flash_kernel_traitsILi128ELi64ELi64ELi4ES3_EELb1ELb0ELb0ELb0ELb0ELb0ELb1ELb0EEEvNS_16Flash_fwd_paramsE,"aw",@nobits
	.sectionflags	@""
	.align	16


//--------------------- .nv.shared._ZN5flash24flash_fwd_splitkv_kernelI23Flash_fwd_kernel_traitsILi128ELi64ELi64ELi4ELb0ELb0EN7cutlass10bfloat16_tE19Flash_kernel_traitsILi128ELi64ELi64ELi4ES3_EELb1ELb0ELb0ELb0ELb0ELb1ELb1ELb0EEEvNS_16Flash_fwd_paramsE --------------------------
	.section	.nv.shared._ZN5flash24flash_fwd_splitkv_kernelI23Flash_fwd_kernel_traitsILi128ELi64ELi64ELi4ELb0ELb0EN7cutlass10bfloat16_tE19Flash_kernel_traitsILi128ELi64ELi64ELi4ES3_EELb1ELb0ELb0ELb0ELb0ELb1ELb1ELb0EEEvNS_16Flash_fwd_paramsE,"aw",@nobits
	.sectionflags	@""
	.align	16


//--------------------- .nv.shared._ZN5flash24flash_fwd_splitkv_kernelI23Flash_fwd_kernel_traitsILi128ELi64ELi64ELi4ELb0ELb0EN7cutlass10bfloat16_tE19Flash_kernel_traitsILi128ELi64ELi64ELi4ES3_EELb1ELb0ELb0ELb0ELb0ELb0ELb1ELb1EEEvNS_16Flash_fwd_paramsE --------------------------
	.section	.nv.shared._ZN5flash24flash_fwd_splitkv_kernelI23Flash_fwd_kernel_traitsILi128ELi64ELi64ELi4ELb0ELb0EN7cutlass10bfloat16_tE19Flash_kernel_traitsILi128ELi64ELi64ELi4ES3_EELb1ELb0ELb0ELb0ELb0ELb0ELb1ELb1EEEvNS_16Flash_fwd_paramsE,"aw",@nobits
	.sectionflags	@""
	.align	16


//--------------------- .nv.shared._ZN5flash24flash_fwd_splitkv_kernelI23Flash_fwd_kernel_traitsILi128ELi64ELi64ELi4ELb0ELb0EN7cutlass10bfloat16_tE19Flash_kernel_traitsILi128ELi64ELi64ELi4ES3_EELb1ELb0ELb0ELb0ELb0ELb1ELb1ELb1EEEvNS_16Flash_fwd_paramsE --------------------------
	.section	.nv.shared._ZN5flash24flash_fwd_splitkv_kernelI23Flash_fwd_kernel_traitsILi128ELi64ELi64ELi4ELb0ELb0EN7cutlass10bfloat16_tE19Flash_kernel_traitsILi128ELi64ELi64ELi4ES3_EELb1ELb0ELb0ELb0ELb0ELb1ELb1ELb1EEEvNS_16Flash_fwd_paramsE,"aw",@nobits
	.sectionflags	@""
	.align	16


//--------------------- .nv.shared._ZN5flash24flash_fwd_splitkv_kernelI23Flash_fwd_kernel_traitsILi128ELi64ELi64ELi4ELb0ELb0EN7cutlass10bfloat16_tE19Flash_kernel_traitsILi128ELi64ELi64ELi4ES3_EELb1ELb0ELb0ELb1ELb1ELb0ELb0ELb0EEEvNS_16Flash_fwd_paramsE --------------------------
	.section	.nv.shared._ZN5flash24flash_fwd_splitkv_kernelI23Flash_fwd_kernel_traitsILi128ELi64ELi64ELi4ELb0ELb0EN7cutlass10bfloat16_tE19Flash_kernel_traitsILi128ELi64ELi64ELi4ES3_EELb1ELb0ELb0ELb1ELb1ELb0ELb0ELb0EEEvNS_16Flash_fwd_paramsE,"aw",@nobits
	.sectionflags	@""
	.align	16


//--------------------- .nv.shared._ZN5flash24flash_fwd_splitkv_kernelI23Flash_fwd_kernel_traitsILi128ELi64ELi64ELi4ELb0ELb0EN7cutlass10bfloat16_tE19Flash_kernel_traitsILi128ELi64ELi64ELi4ES3_EELb1ELb0ELb0ELb1ELb1ELb1ELb0ELb0EEEvNS_16Flash_fwd_paramsE --------------------------
	.section	.nv.shared._ZN5flash24flash_fwd_splitkv_kernelI23Flash_fwd_kernel_traitsILi128ELi64ELi64ELi4ELb0ELb0EN7cutlass10bfloat16_tE19Flash_kernel_traitsILi128ELi64ELi64ELi4ES3_EELb1ELb0ELb0ELb1ELb1ELb1ELb0ELb0EEEvNS_16Flash_fwd_paramsE,"aw",@nobits
	.sectionflags	@""
	.align	16


//--------------------- .nv.shared._ZN5flash24flash_fwd_splitkv_kernelI23Flash_fwd_kernel_traitsILi128ELi64ELi64ELi4ELb0ELb0EN7cutlass10bfloat16_tE19Flash_kernel_traitsILi128ELi64ELi64ELi4ES3_EELb1ELb0ELb0ELb1ELb1ELb0ELb1ELb0EEEvNS_16Flash_fwd_paramsE --------------------------
	.section	.nv.shared._ZN5flash24flash_fwd_splitkv_kernelI23Flash_fwd_kernel_traitsILi128ELi64ELi64ELi4ELb0ELb0EN7cutlass10bfloat16_tE19Flash_kernel_traitsILi128ELi64ELi64ELi4ES3_EELb1ELb0ELb0ELb1ELb1ELb0ELb1ELb0EEEvNS_16Flash_fwd_paramsE,"aw",@nobits
	.sectionflags	@""
	.align	16


//--------------------- .nv.shared._ZN5flash24flash_fwd_splitkv_kernelI23Flash_fwd_kernel_traitsILi128ELi64ELi64ELi4ELb0ELb0EN7cutlass10bfloat16_tE19Flash_kernel_traitsILi128ELi64ELi64ELi4ES3_EELb1ELb0ELb0ELb1ELb1ELb1ELb1ELb0EEEvNS_16Flash_fwd_paramsE --------------------------
	.section	.nv.shared._ZN5flash24flash_fwd_splitkv_kernelI23Flash_fwd_kernel_traitsILi128ELi64ELi64ELi4ELb0ELb0EN7cutlass10bfloat16_tE19Flash_kernel_traitsILi128ELi64ELi64ELi4ES3_EELb1ELb0ELb0ELb1ELb1ELb1ELb1ELb0EEEvNS_16Flash_fwd_paramsE,"aw",@nobits
	.sectionflags	@""
	.align	16


//--------------------- .nv.shared._ZN5flash24flash_fwd_splitkv_kernelI23Flash_fwd_kernel_traitsILi128ELi64ELi64ELi4ELb0ELb0EN7cutlass10bfloat16_tE19Flash_kernel_traitsILi128ELi64ELi64ELi4ES3_EELb1ELb0ELb0ELb0ELb1ELb0ELb0ELb0EEEvNS_16Flash_fwd_paramsE --------------------------
	.section	.nv.shared._ZN5flash24flash_fwd_splitkv_kernelI23Flash_fwd_kernel_traitsILi128ELi64ELi64ELi4ELb0ELb0EN7cutlass10bfloat16_tE19Flash_kernel_traitsILi128ELi64ELi64ELi4ES3_EELb1ELb0ELb0ELb0ELb1ELb0ELb0ELb0EEEvNS_16Flash_fwd_paramsE,"aw",@nobits
	.sectionflags	@""
	.align	16


//--------------------- .nv.shared._ZN5flash24flash_fwd_splitkv_kernelI23Flash_fwd_kernel_traitsILi128ELi64ELi64ELi4ELb0ELb0EN7cutlass10bfloat16_tE19Flash_kernel_traitsILi128ELi64ELi64ELi4ES3_EELb1ELb0ELb0ELb0ELb1ELb1ELb0ELb0EEEvNS_16Flash_fwd_paramsE --------------------------
	.section	.nv.shared._ZN5flash24flash_fwd_splitkv_kernelI23Flash_fwd_kernel_traitsILi128ELi64ELi64ELi4ELb0ELb0EN7cutlass10bfloat16_tE19Flash_kernel_traitsILi128ELi64ELi64ELi4ES3_EELb1ELb0ELb0ELb0ELb1ELb1ELb0ELb0EEEvNS_16Flash_fwd_paramsE,"aw",@nobits
	.sectionflags	@""
	.align	16


//--------------------- .nv.shared._ZN5flash24flash_fwd_splitkv_kernelI23Flash_fwd_kernel_traitsILi128ELi64ELi64ELi4ELb0ELb0EN7cutlass10bfloat16_tE19Flash_kernel_traitsILi128ELi64ELi64ELi4ES3_EELb1ELb0ELb1ELb0ELb0ELb0ELb0ELb0EEEvNS_16Flash_fwd_paramsE --------------------------
	.section	.nv.shared._ZN5flash24flash_fwd_splitkv_kernelI23Flash_fwd_kernel_traitsILi128ELi64ELi64ELi4ELb0ELb0EN7cutlass10bfloat16_tE19Flash_kernel_traitsILi128ELi64ELi64ELi4ES3_EELb1ELb0ELb1ELb0ELb0ELb0ELb0ELb0EEEvNS_16Flash_fwd_paramsE,"aw",@nobits
	.sectionflags	@""
	.align	16


//--------------------- .nv.shared._ZN5flash24flash_fwd_splitkv_kernelI23Flash_fwd_kernel_traitsILi128ELi64ELi64ELi4ELb0ELb0EN7cutlass10bfloat16_tE19Flash_kernel_traitsILi128ELi64ELi64ELi4ES3_EELb1ELb0ELb1ELb0ELb0ELb1ELb0ELb0EEEvNS_16Flash_fwd_paramsE --------------------------
	.section	.nv.shared._ZN5flash24flash_fwd_splitkv_kernelI23Flash_fwd_kernel_traitsILi128ELi64ELi64ELi4ELb0ELb0EN7cutlass10bfloat16_tE19Flash_kernel_traitsILi128ELi64ELi64ELi4ES3_EELb1ELb0ELb1ELb0ELb0ELb1ELb0ELb0EEEvNS_16Flash_fwd_paramsE,"aw",@nobits
	.sectionflags	@""
	.align	16


//--------------------- .nv.shared._ZN5flash24flash_fwd_splitkv_kernelI23Flash_fwd_kernel_traitsILi128ELi64ELi64ELi4ELb0ELb0EN7cutlass10bfloat16_tE19Flash_kernel_traitsILi128ELi64ELi64ELi4ES3_EELb1ELb0ELb0ELb0ELb1ELb0ELb0ELb1EEEvNS_16Flash_fwd_paramsE --------------------------
	.section	.nv.shared._ZN5flash24flash_fwd_splitkv_kernelI23Flash_fwd_kernel_traitsILi128ELi64ELi64ELi4ELb0ELb0EN7cutlass10bfloat16_tE19Flash_kernel_traitsILi128ELi64ELi64ELi4ES3_EELb1ELb0ELb0ELb0ELb1ELb0ELb0ELb1EEEvNS_16Flash_fwd_paramsE,"aw",@nobits
	.sectionflags	@""
	.align	16


//--------------------- .nv.shared._ZN5flash24flash_fwd_splitkv_kernelI23Flash_fwd_kernel_traitsILi128ELi64ELi64ELi4ELb0ELb0EN7cutlass10bfloat16_tE19Flash_kernel_traitsILi128ELi64ELi64ELi4ES3_EELb1ELb0ELb0ELb0ELb1ELb1ELb0ELb1EEEvNS_16Flash_fwd_paramsE --------------------------
	.section	.nv.shared._ZN5flash24flash_fwd_splitkv_kernelI23Flash_fwd_kernel_traitsILi128ELi64ELi64ELi4ELb0ELb0EN7cutlass10bfloat16_tE19Flash_kernel_traitsILi128ELi64ELi64ELi4ES3_EELb1ELb0ELb0ELb0ELb1ELb1ELb0ELb1EEEvNS_16Flash_fwd_paramsE,"aw",@nobits
	.sectionflags	@""
	.align	16


//--------------------- .nv.shared._ZN5flash24flash_fwd_splitkv_kernelI23Flash_fwd_kernel_traitsILi128ELi64ELi64ELi4ELb0ELb0EN7cutlass10bfloat16_tE19Flash_kernel_traitsILi128ELi64ELi64ELi4ES3_EELb1ELb0ELb1ELb0ELb0ELb0ELb0ELb1EEEvNS_16Flash_fwd_paramsE --------------------------
	.section	.nv.shared._ZN5flash24flash_fwd_splitkv_kernelI23Flash_fwd_kernel_traitsILi128ELi64ELi64ELi4ELb0ELb0EN7cutlass10bfloat16_tE19Flash_kernel_traitsILi128ELi64ELi64ELi4ES3_EELb1ELb0ELb1ELb0ELb0ELb0ELb0ELb1EEEvNS_16Flash_fwd_paramsE,"aw",@nobits
	.sectionflags	@""
	.align	16


//--------------------- .nv.shared._ZN5flash24flash_fwd_splitkv_kernelI23Flash_fwd_kernel_traitsILi128ELi64ELi64ELi4ELb0ELb0EN7cutlass10bfloat16_tE19Flash_kernel_traitsILi128ELi64ELi64ELi4ES3_EELb1ELb0ELb1ELb0ELb0ELb1ELb0ELb1EEEvNS_16Flash_fwd_paramsE --------------------------
	.section	.nv.shared._ZN5flash24flash_fwd_splitkv_kernelI23Flash_fwd_kernel_traitsILi128ELi64ELi64ELi4ELb0ELb0EN7cutlass10bfloat16_tE19Flash_kernel_traitsILi128ELi64ELi64ELi4ES3_EELb1ELb0ELb1ELb0ELb0ELb1ELb0ELb1EEEvNS_16Flash_fwd_paramsE,"aw",@nobits
	.sectionflags	@""
	.align	16


//--------------------- .nv.shared._ZN5flash24flash_fwd_splitkv_kernelI23Flash_fwd_kernel_traitsILi128ELi64ELi64ELi4ELb0ELb0EN7cutlass10bfloat16_tE19Flash_kernel_traitsILi128ELi64ELi64ELi4ES3_EELb1ELb0ELb0ELb0ELb1ELb0ELb1ELb0EEEvNS_16Flash_fwd_paramsE --------------------------
	.section	.nv.shared._ZN5flash24flash_fwd_splitkv_kernelI23Flash_fwd_kernel_traitsILi128ELi64ELi64ELi4ELb0ELb0EN7cutlass10bfloat16_tE19Flash_kernel_traitsILi128ELi64ELi64ELi4ES3_EELb1ELb0ELb0ELb0ELb1ELb0ELb1ELb0EEEvNS_16Flash_fwd_paramsE,"aw",@nobits
	.sectionflags	@""
	.align	16


//--------------------- .nv.shared._ZN5flash24flash_fwd_splitkv_kernelI23Flash_fwd_kernel_traitsILi128ELi64ELi64ELi4ELb0ELb0EN7cutlass10bfloat16_tE19Flash_kernel_traitsILi128ELi64ELi64ELi4ES3_EELb1ELb0ELb0ELb0ELb1ELb1ELb1ELb0EEEvNS_16Flash_fwd_paramsE --------------------------
	.section	.nv.shared._ZN5flash24flash_fwd_splitkv_kernelI23Flash_fwd_kernel_traitsILi128ELi64ELi64ELi4ELb0ELb0EN7cutlass10bfloat16_tE19Flash_kernel_traitsILi128ELi64ELi64ELi4ES3_EELb1ELb0ELb0ELb0ELb1ELb1ELb1ELb0EEEvNS_16Flash_fwd_paramsE,"aw",@nobits
	.sectionflags	@""
	.align	16


//--------------------- .nv.shared._ZN5flash24flash_fwd_splitkv_kernelI23Flash_fwd_kernel_traitsILi128ELi64ELi64ELi4ELb0ELb0EN7cutlass10bfloat16_tE19Flash_kernel_traitsILi128ELi64ELi64ELi4ES3_EELb1ELb0ELb1ELb0ELb0ELb0ELb1ELb0EEEvNS_16Flash_fwd_paramsE --------------------------
	.section	.nv.shared._ZN5flash24flash_fwd_splitkv_kernelI23Flash_fwd_kernel_traitsILi128ELi64ELi64ELi4ELb0ELb0EN7cutlass10bfloat16_tE19Flash_kernel_traitsILi128ELi64ELi64ELi4ES3_EELb1ELb0ELb1ELb0ELb0ELb0ELb1ELb0EEEvNS_16Flash_fwd_paramsE,"aw",@nobits
	.sectionflags	@""
	.align	16


//--------------------- .nv.shared._ZN5flash24flash_fwd_splitkv_kernelI23Flash_fwd_kernel_traitsILi128ELi64ELi64ELi4ELb0ELb0EN7cutlass10bfloat16_tE19Flash_kernel_traitsILi128ELi64ELi64ELi4ES3_EELb1ELb0ELb1ELb0ELb0ELb1ELb1ELb0EEEvNS_16Flash_fwd_paramsE --------------------------
	.section	.nv.shared._ZN5flash24flash_fwd_splitkv_kernelI23Flash_fwd_kernel_traitsILi128ELi64ELi64ELi4ELb0ELb0EN7cutlass10bfloat16_tE19Flash_kernel_traitsILi128ELi64ELi64ELi4ES3_EELb1ELb0ELb1ELb0ELb0ELb1ELb1ELb0EEEvNS_16Flash_fwd_paramsE,"aw",@nobits
	.sectionflags	@""
	.align	16


//--------------------- .nv.shared._ZN5flash24flash_fwd_splitkv_kernelI23Flash_fwd_kernel_traitsILi128ELi64ELi64ELi4ELb0ELb0EN7cutlass10bfloat16_tE19Flash_kernel_traitsILi128ELi64ELi64ELi4ES3_EELb1ELb0ELb0ELb0ELb1ELb0ELb1ELb1EEEvNS_16Flash_fwd_paramsE --------------------------
	.section	.nv.shared._ZN5flash24flash_fwd_splitkv_kernelI23Flash_fwd_kernel_traitsILi128ELi64ELi64ELi4ELb0ELb0EN7cutlass10bfloat16_tE19Flash_kernel_traitsILi128ELi64ELi64ELi4ES3_EELb1ELb0ELb0ELb0ELb1ELb0ELb1ELb1EEEvNS_16Flash_fwd_paramsE,"aw",@nobits
	.sectionflags	@""
	.align	16


//--------------------- .nv.shared._ZN5flash24flash_fwd_splitkv_kernelI23Flash_fwd_kernel_traitsILi128ELi64ELi64ELi4ELb0ELb0EN7cutlass10bfloat16_tE19Flash_kernel_traitsILi128ELi64ELi64ELi4ES3_EELb1ELb0ELb0ELb0ELb1ELb1ELb1ELb1EEEvNS_16Flash_fwd_paramsE --------------------------
	.section	.nv.shared._ZN5flash24flash_fwd_splitkv_kernelI23Flash_fwd_kernel_traitsILi128ELi64ELi64ELi4ELb0ELb0EN7cutlass10bfloat16_tE19Flash_kernel_traitsILi128ELi64ELi64ELi4ES3_EELb1ELb0ELb0ELb0ELb1ELb1ELb1ELb1EEEvNS_16Flash_fwd_paramsE,"aw",@nobits
	.sectionflags	@""
	.align	16


//--------------------- .nv.shared._ZN5flash24flash_fwd_splitkv_kernelI23Flash_fwd_kernel_traitsILi128ELi64ELi64ELi4ELb0ELb0EN7cutlass10bfloat16_tE19Flash_kernel_traitsILi128ELi64ELi64ELi4ES3_EELb1ELb0ELb1ELb0ELb0ELb0ELb1ELb1EEEvNS_16Flash_fwd_paramsE --------------------------
	.section	.nv.shared._ZN5flash24flash_fwd_splitkv_kernelI23Flash_fwd_kernel_traitsILi128ELi64ELi64ELi4ELb0ELb0EN7cutlass10bfloat16_tE19Flash_kernel_traitsILi128ELi64ELi64ELi4ES3_EELb1ELb0ELb1ELb0ELb0ELb0ELb1ELb1EEEvNS_16Flash_fwd_paramsE,"aw",@nobits
	.sectionflags	@""
	.align	16


//--------------------- .nv.shared._ZN5flash24flash_fwd_splitkv_kernelI23Flash_fwd_kernel_traitsILi128ELi64ELi64ELi4ELb0ELb0EN7cutlass10bfloat16_tE19Flash_kernel_traitsILi128ELi64ELi64ELi4ES3_EELb1ELb0ELb1ELb0ELb0ELb1ELb1ELb1EEEvNS_16Flash_fwd_paramsE --------------------------
	.section	.nv.shared._ZN5flash24flash_fwd_splitkv_kernelI23Flash_fwd_kernel_traitsILi128ELi64ELi64ELi4ELb0ELb0EN7cutlass10bfloat16_tE19Flash_kernel_traitsILi128ELi64ELi64ELi4ES3_EELb1ELb0ELb1ELb0ELb0ELb1ELb1ELb1EEEvNS_16Flash_fwd_paramsE,"aw",@nobits
	.sectionflags	@""
	.align	16
